// Copyright (c) 2024, Jay Shah, Ganesh Bikshandi, Ying Zhang, Vijay Thakkar, Pradeep Ramani, Tri Dao.
// Splitting the different template instantiations to different files to speed up compilation.
// This file is auto-generated. See "generate_kernels.py"

#include "flash_fwd_hdim64_256_bf16_paged_sm90.cu"
#include "flash_fwd_hdim64_512_bf16_paged_sm90.cu"
#include "flash_fwd_hdim192_128_bf16_paged_sm90.cu"

// ===== COMPILED SASS (sm_90a) =====

	.target	sm_90a

	.elftype	@"ET_EXEC"


//--------------------- .note.nv.tkinfo           --------------------------
	.section	.note.nv.tkinfo,"",@"SHT_NOTE"
	.sectionflags	@"SHF_NOTE_NV_TKINFO"
	.tkinfo
        /*0018*/ 	.word	0x00000002
        /*0030*/ 	.string	""
        /*0030*/ 	.string	"ptxas"
        /*0030*/ 	.string	"Cuda compilation tools, release 13.0, V13.0.88"
        /*0030*/ 	.string	"Build cuda_13.0.r13.0/compiler.36424714_0"
        /*0030*/ 	.string	"-arch sm_90a -m 64 "



//--------------------- .note.nv.cuinfo           --------------------------
	.section	.note.nv.cuinfo,"",@"SHT_NOTE"
	.sectionflags	@"SHF_NOTE_NV_CUINFO"
        /*0018*/ 	.short	0x0002
        /*001a*/ 	.short	0x005a
        /*001c*/ 	.short	0x0082
	.zero		2


//--------------------- .nv.info                  --------------------------
	.section	.nv.info,"",@"SHT_CUDA_INFO"
	.align	4


	//----- nvinfo : EIATTR_REGCOUNT
	.align		4
        /*0000*/ 	.byte	0x04, 0x2f
        /*0002*/ 	.short	(.L_32 - .L_31)
	.align		4
.L_31:
        /*0004*/ 	.word	index@(_ZN7cutlass13device_kernelIN5flash11enable_sm90INS1_16FlashAttnFwdSm90INS1_25CollectiveMainloopFwdSm90ILi2EN4cute5tupleIJNS5_1CILi1EEES8_S8_EEENS6_IJNS7_ILi128EEENS7_ILi96EEENS7_ILi64EEEEEELi256ENS_10bfloat16_tEfNS_4arch4Sm90ELb1ELb0ELb0ELb1ELb1ELb1ELb1ELb1ELb0ELb1ELb0ELb0EEENS1_21CollectiveEpilogueFwdINS6_IJSA_NS7_ILi256EEESB_EEES9_SE_SG_Li256ELb1ELb1ELb0ELb0EEENS1_36VarlenDynamicPersistentTileSchedulerILi128ELi96ELi256ELi128ELb0ELb1ELb1ELb1ELb1ELb1EEEEEEEEEvNT_6ParamsE)
        /*0008*/ 	.word	0x000000a8


	//----- nvinfo : EIATTR_FRAME_SIZE
	.align		4
.L_32:
        /*000c*/ 	.byte	0x04, 0x11
        /*000e*/ 	.short	(.L_34 - .L_33)
	.align		4
.L_33:
        /*0010*/ 	.word	index@(_ZN7cutlass13device_kernelIN5flash11enable_sm90INS1_16FlashAttnFwdSm90INS1_25CollectiveMainloopFwdSm90ILi2EN4cute5tupleIJNS5_1CILi1EEES8_S8_EEENS6_IJNS7_ILi128EEENS7_ILi96EEENS7_ILi64EEEEEELi256ENS_10bfloat16_tEfNS_4arch4Sm90ELb1ELb0ELb0ELb1ELb1ELb1ELb1ELb1ELb0ELb1ELb0ELb0EEENS1_21CollectiveEpilogueFwdINS6_IJSA_NS7_ILi256EEESB_EEES9_SE_SG_Li256ELb1ELb1ELb0ELb0EEENS1_36VarlenDynamicPersistentTileSchedulerILi128ELi96ELi256ELi128ELb0ELb1ELb1ELb1ELb1ELb1EEEEEEEEEvNT_6ParamsE)
        /*0014*/ 	.word	0x000000c0


	//----- nvinfo : EIATTR_REGCOUNT
	.align		4
.L_34:
        /*0018*/ 	.byte	0x04, 0x2f
        /*001a*/ 	.short	(.L_36 - .L_35)
	.align		4
.L_35:
        /*001c*/ 	.word	index@(_ZN7cutlass13device_kernelIN5flash11enable_sm90INS1_16FlashAttnFwdSm90INS1_25CollectiveMainloopFwdSm90ILi2EN4cute5tupleIJNS5_1CILi1EEES8_S8_EEENS6_IJNS7_ILi128EEENS7_ILi96EEENS7_ILi64EEEEEELi256ENS_10bfloat16_tEfNS_4arch4Sm90ELb1ELb0ELb0ELb1ELb1ELb0ELb1ELb1ELb0ELb1ELb0ELb0EEENS1_21CollectiveEpilogueFwdINS6_IJSA_NS7_ILi256EEESB_EEES9_SE_SG_Li256ELb1ELb1ELb0ELb0EEENS1_36VarlenDynamicPersistentTileSchedulerILi128ELi96ELi256ELi128ELb0ELb1ELb1ELb1ELb1ELb1EEEEEEEEEvNT_6ParamsE)
        /*0020*/ 	.word	0x000000a8


	//----- nvinfo : EIATTR_FRAME_SIZE
	.align		4
.L_36:
        /*0024*/ 	.byte	0x04, 0x11
        /*0026*/ 	.short	(.L_38 - .L_37)
	.align		4
.L_37:
        /*0028*/ 	.word	index@(_ZN7cutlass13device_kernelIN5flash11enable_sm90INS1_16FlashAttnFwdSm90INS1_25CollectiveMainloopFwdSm90ILi2EN4cute5tupleIJNS5_1CILi1EEES8_S8_EEENS6_IJNS7_ILi128EEENS7_ILi96EEENS7_ILi64EEEEEELi256ENS_10bfloat16_tEfNS_4arch4Sm90ELb1ELb0ELb0ELb1ELb1ELb0ELb1ELb1ELb0ELb1ELb0ELb0EEENS1_21CollectiveEpilogueFwdINS6_IJSA_NS7_ILi256EEESB_EEES9_SE_SG_Li256ELb1ELb1ELb0ELb0EEENS1_36VarlenDynamicPersistentTileSchedulerILi128ELi96ELi256ELi128ELb0ELb1ELb1ELb1ELb1ELb1EEEEEEEEEvNT_6ParamsE)
        /*002c*/ 	.word	0x00000028


	//----- nvinfo : EIATTR_REGCOUNT
	.align		4
.L_38:
        /*0030*/ 	.byte	0x04, 0x2f
        /*0032*/ 	.short	(.L_40 - .L_39)
	.align		4
.L_39:
        /*0034*/ 	.word	index@(_ZN7cutlass13device_kernelIN5flash11enable_sm90INS1_16FlashAttnFwdSm90INS1_25CollectiveMainloopFwdSm90ILi2EN4cute5tupleIJNS5_1CILi1EEES8_S8_EEENS6_IJNS7_ILi128EEENS7_ILi96EEENS7_ILi64EEEEEELi256ENS_10bfloat16_tEfNS_4arch4Sm90ELb1ELb0ELb0ELb1ELb1ELb1ELb0ELb1ELb0ELb1ELb0ELb0EEENS1_21CollectiveEpilogueFwdINS6_IJSA_NS7_ILi256EEESB_EEES9_SE_SG_Li256ELb1ELb1ELb0ELb0EEENS1_36VarlenDynamicPersistentTileSchedulerILi128ELi96ELi256ELi128ELb0ELb1ELb1ELb1ELb1ELb1EEEEEEEEEvNT_6ParamsE)
        /*0038*/ 	.word	0x000000a8


	//----- nvinfo : EIATTR_FRAME_SIZE
	.align		4
.L_40:
        /*003c*/ 	.byte	0x04, 0x11
        /*003e*/ 	.short	(.L_42 - .L_41)
	.align		4
.L_41:
        /*0040*/ 	.word	index@(_ZN7cutlass13device_kernelIN5flash11enable_sm90INS1_16FlashAttnFwdSm90INS1_25CollectiveMainloopFwdSm90ILi2EN4cute5tupleIJNS5_1CILi1EEES8_S8_EEENS6_IJNS7_ILi128EEENS7_ILi96EEENS7_ILi64EEEEEELi256ENS_10bfloat16_tEfNS_4arch4Sm90ELb1ELb0ELb0ELb1ELb1ELb1ELb0ELb1ELb0ELb1ELb0ELb0EEENS1_21CollectiveEpilogueFwdINS6_IJSA_NS7_ILi256EEESB_EEES9_SE_SG_Li256ELb1ELb1ELb0ELb0EEENS1_36VarlenDynamicPersistentTileSchedulerILi128ELi96ELi256ELi128ELb0ELb1ELb1ELb1ELb1ELb1EEEEEEEEEvNT_6ParamsE)
        /*0044*/ 	.word	0x00000058


	//----- nvinfo : EIATTR_REGCOUNT
	.align		4
.L_42:
        /*0048*/ 	.byte	0x04, 0x2f
        /*004a*/ 	.short	(.L_44 - .L_43)
	.align		4
.L_43:
        /*004c*/ 	.word	index@(_ZN7cutlass13device_kernelIN5flash11enable_sm90INS1_16FlashAttnFwdSm90INS1_25CollectiveMainloopFwdSm90ILi2EN4cute5tupleIJNS5_1CILi1EEES8_S8_EEENS6_IJNS7_ILi128EEENS7_ILi96EEENS7_ILi64EEEEEELi256ENS_10bfloat16_tEfNS_4arch4Sm90ELb1ELb0ELb0ELb1ELb1ELb0ELb0ELb1ELb0ELb1ELb0ELb0EEENS1_21CollectiveEpilogueFwdINS6_IJSA_NS7_ILi256EEESB_EEES9_SE_SG_Li256ELb1ELb1ELb0ELb0EEENS1_36VarlenDynamicPersistentTileSchedulerILi128ELi96ELi256ELi128ELb0ELb1ELb1ELb1ELb1ELb1EEEEEEEEEvNT_6ParamsE)
        /*0050*/ 	.word	0x000000a8


	//----- nvinfo : EIATTR_FRAME_SIZE
	.align		4
.L_44:
        /*0054*/ 	.byte	0x04, 0x11
        /*0056*/ 	.short	(.L_46 - .L_45)
	.align		4
.L_45:
        /*0058*/ 	.word	index@(_ZN7cutlass13device_kernelIN5flash11enable_sm90INS1_16FlashAttnFwdSm90INS1_25CollectiveMainloopFwdSm90ILi2EN4cute5tupleIJNS5_1CILi1EEES8_S8_EEENS6_IJNS7_ILi128EEENS7_ILi96EEENS7_ILi64EEEEEELi256ENS_10bfloat16_tEfNS_4arch4Sm90ELb1ELb0ELb0ELb1ELb1ELb0ELb0ELb1ELb0ELb1ELb0ELb0EEENS1_21CollectiveEpilogueFwdINS6_IJSA_NS7_ILi256EEESB_EEES9_SE_SG_Li256ELb1ELb1ELb0ELb0EEENS1_36VarlenDynamicPersistentTileSchedulerILi128ELi96ELi256ELi128ELb0ELb1ELb1ELb1ELb1ELb1EEEEEEEEEvNT_6ParamsE)
        /*005c*/ 	.word	0x00000028


	//----- nvinfo : EIATTR_REGCOUNT
	.align		4
.L_46:
        /*0060*/ 	.byte	0x04, 0x2f
        /*0062*/ 	.short	(.L_48 - .L_47)
	.align		4
.L_47:
        /*0064*/ 	.word	index@(_ZN7cutlass13device_kernelIN5flash11enable_sm90INS1_16FlashAttnFwdSm90INS1_25CollectiveMainloopFwdSm90ILi2EN4cute5tupleIJNS5_1CILi1EEES8_S8_EEENS6_IJNS7_ILi128EEENS7_ILi96EEENS7_ILi64EEEEEELi256ENS_10bfloat16_tEfNS_4arch4Sm90ELb1ELb0ELb0ELb0ELb1ELb0ELb1ELb1ELb0ELb1ELb0ELb0EEENS1_21CollectiveEpilogueFwdINS6_IJSA_NS7_ILi256EEESB_EEES9_SE_SG_Li256ELb0ELb1ELb0ELb0EEENS1_30DynamicPersistentTileSchedulerILi256ELi128ELb0ELb1ELb1EEEEEEEEEvNT_6ParamsE)
        /*0068*/ 	.word	0x000000a8


	//----- nvinfo : EIATTR_FRAME_SIZE
	.align		4
.L_48:
        /*006c*/ 	.byte	0x04, 0x11
        /*006e*/ 	.short	(.L_50 - .L_49)
	.align		4
.L_49:
        /*0070*/ 	.word	index@(_ZN7cutlass13device_kernelIN5flash11enable_sm90INS1_16FlashAttnFwdSm90INS1_25CollectiveMainloopFwdSm90ILi2EN4cute5tupleIJNS5_1CILi1EEES8_S8_EEENS6_IJNS7_ILi128EEENS7_ILi96EEENS7_ILi64EEEEEELi256ENS_10bfloat16_tEfNS_4arch4Sm90ELb1ELb0ELb0ELb0ELb1ELb0ELb1ELb1ELb0ELb1ELb0ELb0EEENS1_21CollectiveEpilogueFwdINS6_IJSA_NS7_ILi256EEESB_EEES9_SE_SG_Li256ELb0ELb1ELb0ELb0EEENS1_30DynamicPersistentTileSchedulerILi256ELi128ELb0ELb1ELb1EEEEEEEEEvNT_6ParamsE)
        /*0074*/ 	.word	0x00000010


	//----- nvinfo : EIATTR_REGCOUNT
	.align		4
.L_50:
        /*0078*/ 	.byte	0x04, 0x2f
        /*007a*/ 	.short	(.L_52 - .L_51)
	.align		4
.L_51:
        /*007c*/ 	.word	index@(_ZN7cutlass13device_kernelIN5flash11enable_sm90INS1_16FlashAttnFwdSm90INS1_25CollectiveMainloopFwdSm90ILi2EN4cute5tupleIJNS5_1CILi1EEES8_S8_EEENS6_IJNS7_ILi128EEENS7_ILi96EEENS7_ILi64EEEEEELi256ENS_10bfloat16_tEfNS_4arch4Sm90ELb1ELb0ELb0ELb0ELb1ELb0ELb0ELb1ELb0ELb1ELb0ELb0EEENS1_21CollectiveEpilogueFwdINS6_IJSA_NS7_ILi256EEESB_EEES9_SE_SG_Li256ELb0ELb1ELb0ELb0EEENS1_30DynamicPersistentTileSchedulerILi256ELi128ELb0ELb1ELb1EEEEEEEEEvNT_6ParamsE)
        /*0080*/ 	.word	0x000000a8


	//----- nvinfo : EIATTR_FRAME_SIZE
	.align		4
.L_52:
        /*0084*/ 	.byte	0x04, 0x11
        /*0086*/ 	.short	(.L_54 - .L_53)
	.align		4
.L_53:
        /*0088*/ 	.word	index@(_ZN7cutlass13device_kernelIN5flash11enable_sm90INS1_16FlashAttnFwdSm90INS1_25CollectiveMainloopFwdSm90ILi2EN4cute5tupleIJNS5_1CILi1EEES8_S8_EEENS6_IJNS7_ILi128EEENS7_ILi96EEENS7_ILi64EEEEEELi256ENS_10bfloat16_tEfNS_4arch4Sm90ELb1ELb0ELb0ELb0ELb1ELb0ELb0ELb1ELb0ELb1ELb0ELb0EEENS1_21CollectiveEpilogueFwdINS6_IJSA_NS7_ILi256EEESB_EEES9_SE_SG_Li256ELb0ELb1ELb0ELb0EEENS1_30DynamicPersistentTileSchedulerILi256ELi128ELb0ELb1ELb1EEEEEEEEEvNT_6ParamsE)
        /*008c*/ 	.word	0x00000008


	//----- nvinfo : EIATTR_REGCOUNT
	.align		4
.L_54:
        /*0090*/ 	.byte	0x04, 0x2f
        /*0092*/ 	.short	(.L_56 - .L_55)
	.align		4
.L_55:
        /*0094*/ 	.word	index@(_ZN7cutlass13device_kernelIN5flash11enable_sm90INS1_16FlashAttnFwdSm90INS1_25CollectiveMainloopFwdSm90ILi2EN4cute5tupleIJNS5_1CILi1EEES8_S8_EEENS6_IJNS7_ILi128EEENS7_ILi96EEENS7_ILi64EEEEEELi256ENS_10bfloat16_tEfNS_4arch4Sm90ELb0ELb1ELb0ELb1ELb1ELb1ELb1ELb1ELb0ELb1ELb0ELb0EEENS1_21CollectiveEpilogueFwdINS6_IJSA_NS7_ILi256EEESB_EEES9_SE_SG_Li256ELb1ELb1ELb0ELb0EEENS1_36VarlenDynamicPersistentTileSchedulerILi128ELi96ELi256ELi128ELb0ELb1ELb1ELb1ELb0ELb1EEEEEEEEEvNT_6ParamsE)
        /*0098*/ 	.word	0x000000a8


	//----- nvinfo : EIATTR_FRAME_SIZE
	.align		4
.L_56:
        /*009c*/ 	.byte	0x04, 0x11
        /*009e*/ 	.short	(.L_58 - .L_57)
	.align		4
.L_57:
        /*00a0*/ 	.word	index@($_ZN7cutlass13device_kernelIN5flash11enable_sm90INS1_16FlashAttnFwdSm90INS1_25CollectiveMainloopFwdSm90ILi2EN4cute5tupleIJNS5_1CILi1EEES8_S8_EEENS6_IJNS7_ILi128EEENS7_ILi96EEENS7_ILi64EEEEEELi256ENS_10bfloat16_tEfNS_4arch4Sm90ELb0ELb1ELb0ELb1ELb1ELb1ELb1ELb1ELb0ELb1ELb0ELb0EEENS1_21CollectiveEpilogueFwdINS6_IJSA_NS7_ILi256EEESB_EEES9_SE_SG_Li256ELb1ELb1ELb0ELb0EEENS1_36VarlenDynamicPersistentTileSchedulerILi128ELi96ELi256ELi128ELb0ELb1ELb1ELb1ELb0ELb1EEEEEEEEEvNT_6ParamsE$_ZZN5flash25CollectiveMainloopFwdSm90ILi2EN4cute5tupleIJNS1_1CILi1EEES4_S4_EEENS2_IJNS3_ILi128EEENS3_ILi96EEENS3_ILi64EEEEEELi256EN7cutlass10bfloat16_tEfNSA_4arch4Sm90ELb0ELb1ELb0ELb1ELb1ELb1ELb1ELb1ELb0ELb1ELb0ELb0EE3mmaINS_16FlashAttnFwdSm90ISE_NS_21CollectiveEpilogueFwdINS2_IJS6_NS3_ILi256EEES7_EEES5_SB_SD_Li256ELb1ELb1ELb0ELb0EEENS_36VarlenDynamicPersistentTileSchedulerILi128ELi96ELi256ELi128ELb0ELb1ELb1ELb1ELb0ELb1EEEE13SharedStorageENS1_6TensorINS1_11ArrayEngineIfLm128EEENS1_6LayoutINS2_IJNS2_IJNS3_ILi2EEEST_NS3_ILi32EEEEEES4_S4_EEENS2_IJNS2_IJS4_ST_NS3_ILi4EEEEEENS3_ILi0EEESZ_EEEEEEENS_7SoftmaxILi2ELi0EEEEEbRKNSE_6ParamsENSA_13PipelineAsyncILi2EEES19_RNSA_13PipelineStateILj2EEERT0_RT1_iRiRKNS_16SeqlenInfoQKNewKILb1ELb1EEENS2_IJiiiiEEERT_ENKUliT_T0_T1_E_clIZSF_ISO_S12_S14_EbS17_S19_S19_S1C_S1E_S1G_iS1H_S1L_S1M_S1O_EUlRS1P_iE0_NS3_ILb1EEES1W_EEDaiS1P_S1Q_S1R_)
        /*00a4*/ 	.word	0x000004a0


	//----- nvinfo : EIATTR_FRAME_SIZE
	.align		4
.L_58:
        /*00a8*/ 	.byte	0x04, 0x11
        /*00aa*/ 	.short	(.L_60 - .L_59)
	.align		4
.L_59:
        /*00ac*/ 	.word	index@(_ZN7cutlass13device_kernelIN5flash11enable_sm90INS1_16FlashAttnFwdSm90INS1_25CollectiveMainloopFwdSm90ILi2EN4cute5tupleIJNS5_1CILi1EEES8_S8_EEENS6_IJNS7_ILi128EEENS7_ILi96EEENS7_ILi64EEEEEELi256ENS_10bfloat16_tEfNS_4arch4Sm90ELb0ELb1ELb0ELb1ELb1ELb1ELb1ELb1ELb0ELb1ELb0ELb0EEENS1_21CollectiveEpilogueFwdINS6_IJSA_NS7_ILi256EEESB_EEES9_SE_SG_Li256ELb1ELb1ELb0ELb0EEENS1_36VarlenDynamicPersistentTileSchedulerILi128ELi96ELi256ELi128ELb0ELb1ELb1ELb1ELb0ELb1EEEEEEEEEvNT_6ParamsE)
        /*00b0*/ 	.word	0x000004a0


	//----- nvinfo : EIATTR_REGCOUNT
	.align		4
.L_60:
        /*00b4*/ 	.byte	0x04, 0x2f
        /*00b6*/ 	.short	(.L_62 - .L_61)
	.align		4
.L_61:
        /*00b8*/ 	.word	index@(_ZN7cutlass13device_kernelIN5flash11enable_sm90INS1_16FlashAttnFwdSm90INS1_25CollectiveMainloopFwdSm90ILi2EN4cute5tupleIJNS5_1CILi1EEES8_S8_EEENS6_IJNS7_ILi128EEENS7_ILi96EEENS7_ILi64EEEEEELi256ENS_10bfloat16_tEfNS_4arch4Sm90ELb0ELb1ELb0ELb1ELb1ELb0ELb1ELb1ELb0ELb1ELb0ELb0EEENS1_21CollectiveEpilogueFwdINS6_IJSA_NS7_ILi256EEESB_EEES9_SE_SG_Li256ELb1ELb1ELb0ELb0EEENS1_36VarlenDynamicPersistentTileSchedulerILi128ELi96ELi256ELi128ELb0ELb1ELb1ELb1ELb0ELb1EEEEEEEEEvNT_6ParamsE)
        /*00bc*/ 	.word	0x000000a8


	//----- nvinfo : EIATTR_FRAME_SIZE
	.align		4
.L_62:
        /*00c0*/ 	.byte	0x04, 0x11
        /*00c2*/ 	.short	(.L_64 - .L_63)
	.align		4
.L_63:
        /*00c4*/ 	.word	index@($_ZN7cutlass13device_kernelIN5flash11enable_sm90INS1_16FlashAttnFwdSm90INS1_25CollectiveMainloopFwdSm90ILi2EN4cute5tupleIJNS5_1CILi1EEES8_S8_EEENS6_IJNS7_ILi128EEENS7_ILi96EEENS7_ILi64EEEEEELi256ENS_10bfloat16_tEfNS_4arch4Sm90ELb0ELb1ELb0ELb1ELb1ELb0ELb1ELb1ELb0ELb1ELb0ELb0EEENS1_21CollectiveEpilogueFwdINS6_IJSA_NS7_ILi256EEESB_EEES9_SE_SG_Li256ELb1ELb1ELb0ELb0EEENS1_36VarlenDynamicPersistentTileSchedulerILi128ELi96ELi256ELi128ELb0ELb1ELb1ELb1ELb0ELb1EEEEEEEEEvNT_6ParamsE$_ZZN5flash25CollectiveMainloopFwdSm90ILi2EN4cute5tupleIJNS1_1CILi1EEES4_S4_EEENS2_IJNS3_ILi128EEENS3_ILi96EEENS3_ILi64EEEEEELi256EN7cutlass10bfloat16_tEfNSA_4arch4Sm90ELb0ELb1ELb0ELb1ELb1ELb0ELb1ELb1ELb0ELb1ELb0ELb0EE3mmaINS_16FlashAttnFwdSm90ISE_NS_21CollectiveEpilogueFwdINS2_IJS6_NS3_ILi256EEES7_EEES5_SB_SD_Li256ELb1ELb1ELb0ELb0EEENS_36VarlenDynamicPersistentTileSchedulerILi128ELi96ELi256ELi128ELb0ELb1ELb1ELb1ELb0ELb1EEEE13SharedStorageENS1_6TensorINS1_11ArrayEngineIfLm128EEENS1_6LayoutINS2_IJNS2_IJNS3_ILi2EEEST_NS3_ILi32EEEEEES4_S4_EEENS2_IJNS2_IJS4_ST_NS3_ILi4EEEEEENS3_ILi0EEESZ_EEEEEEENS_7SoftmaxILi2ELi0EEEEEbRKNSE_6ParamsENSA_13PipelineAsyncILi2EEES19_RNSA_13PipelineStateILj2EEERT0_RT1_iRiRKNS_16SeqlenInfoQKNewKILb1ELb0EEENS2_IJiiiiEEERT_ENKUliT_T0_T1_E_clIZSF_ISO_S12_S14_EbS17_S19_S19_S1C_S1E_S1G_iS1H_S1L_S1M_S1O_EUlRS1P_iE1_NS3_ILb0EEENS3_ILb1EEEEEDaiS1P_S1Q_S1R_)
        /*00c8*/ 	.word	0x00000480


	//----- nvinfo : EIATTR_FRAME_SIZE
	.align		4
.L_64:
        /*00cc*/ 	.byte	0x04, 0x11
        /*00ce*/ 	.short	(.L_66 - .L_65)
	.align		4
.L_65:
        /*00d0*/ 	.word	index@(_ZN7cutlass13device_kernelIN5flash11enable_sm90INS1_16FlashAttnFwdSm90INS1_25CollectiveMainloopFwdSm90ILi2EN4cute5tupleIJNS5_1CILi1EEES8_S8_EEENS6_IJNS7_ILi128EEENS7_ILi96EEENS7_ILi64EEEEEELi256ENS_10bfloat16_tEfNS_4arch4Sm90ELb0ELb1ELb0ELb1ELb1ELb0ELb1ELb1ELb0ELb1ELb0ELb0EEENS1_21CollectiveEpilogueFwdINS6_IJSA_NS7_ILi256EEESB_EEES9_SE_SG_Li256ELb1ELb1ELb0ELb0EEENS1_36VarlenDynamicPersistentTileSchedulerILi128ELi96ELi256ELi128ELb0ELb1ELb1ELb1ELb0ELb1EEEEEEEEEvNT_6ParamsE)
        /*00d4*/ 	.word	0x00000480


	//----- nvinfo : EIATTR_REGCOUNT
	.align		4
.L_66:
        /*00d8*/ 	.byte	0x04, 0x2f
        /*00da*/ 	.short	(.L_68 - .L_67)
	.align		4
.L_67:
        /*00dc*/ 	.word	index@(_ZN7cutlass13device_kernelIN5flash11enable_sm90INS1_16FlashAttnFwdSm90INS1_25CollectiveMainloopFwdSm90ILi2EN4cute5tupleIJNS5_1CILi1EEES8_S8_EEENS6_IJNS7_ILi128EEENS7_ILi96EEENS7_ILi64EEEEEELi256ENS_10bfloat16_tEfNS_4arch4Sm90ELb0ELb1ELb0ELb1ELb1ELb1ELb0ELb1ELb0ELb1ELb0ELb0EEENS1_21CollectiveEpilogueFwdINS6_IJSA_NS7_ILi256EEESB_EEES9_SE_SG_Li256ELb1ELb1ELb0ELb0EEENS1_36VarlenDynamicPersistentTileSchedulerILi128ELi96ELi256ELi128ELb0ELb1ELb1ELb1ELb0ELb1EEEEEEEEEvNT_6ParamsE)
        /*00e0*/ 	.word	0x000000a8


	//----- nvinfo : EIATTR_FRAME_SIZE
	.align		4
.L_68:
        /*00e4*/ 	.byte	0x04, 0x11
        /*00e6*/ 	.short	(.L_70 - .L_69)
	.align		4
.L_69:
        /*00e8*/ 	.word	index@($_ZN7cutlass13device_kernelIN5flash11enable_sm90INS1_16FlashAttnFwdSm90INS1_25CollectiveMainloopFwdSm90ILi2EN4cute5tupleIJNS5_1CILi1EEES8_S8_EEENS6_IJNS7_ILi128EEENS7_ILi96EEENS7_ILi64EEEEEELi256ENS_10bfloat16_tEfNS_4arch4Sm90ELb0ELb1ELb0ELb1ELb1ELb1ELb0ELb1ELb0ELb1ELb0ELb0EEENS1_21CollectiveEpilogueFwdINS6_IJSA_NS7_ILi256EEESB_EEES9_SE_SG_Li256ELb1ELb1ELb0ELb0EEENS1_36VarlenDynamicPersistentTileSchedulerILi128ELi96ELi256ELi128ELb0ELb1ELb1ELb1ELb0ELb1EEEEEEEEEvNT_6ParamsE$_ZZN5flash25CollectiveMainloopFwdSm90ILi2EN4cute5tupleIJNS1_1CILi1EEES4_S4_EEENS2_IJNS3_ILi128EEENS3_ILi96EEENS3_ILi64EEEEEELi256EN7cutlass10bfloat16_tEfNSA_4arch4Sm90ELb0ELb1ELb0ELb1ELb1ELb1ELb0ELb1ELb0ELb1ELb0ELb0EE3mmaINS_16FlashAttnFwdSm90ISE_NS_21CollectiveEpilogueFwdINS2_IJS6_NS3_ILi256EEES7_EEES5_SB_SD_Li256ELb1ELb1ELb0ELb0EEENS_36VarlenDynamicPersistentTileSchedulerILi128ELi96ELi256ELi128ELb0ELb1ELb1ELb1ELb0ELb1EEEE13SharedStorageENS1_6TensorINS1_11ArrayEngineIfLm128EEENS1_6LayoutINS2_IJNS2_IJNS3_ILi2EEEST_NS3_ILi32EEEEEES4_S4_EEENS2_IJNS2_IJS4_ST_NS3_ILi4EEEEEENS3_ILi0EEESZ_EEEEEEENS_7SoftmaxILi2ELi0EEEEEbRKNSE_6ParamsENSA_13PipelineAsyncILi2EEES19_RNSA_13PipelineStateILj2EEERT0_RT1_iRiRKNS_16SeqlenInfoQKNewKILb1ELb1EEENS2_IJiiiiEEERT_ENKUliT_T0_T1_E_clIZSF_ISO_S12_S14_EbS17_S19_S19_S1C_S1E_S1G_iS1H_S1L_S1M_S1O_EUlRS1P_iE0_NS3_ILb1EEES1W_EEDaiS1P_S1Q_S1R_)
        /*00ec*/ 	.word	0x00000440


	//----- nvinfo : EIATTR_FRAME_SIZE
	.align		4
.L_70:
        /*00f0*/ 	.byte	0x04, 0x11
        /*00f2*/ 	.short	(.L_72 - .L_71)
	.align		4
.L_71:
        /*00f4*/ 	.word	index@(_ZN7cutlass13device_kernelIN5flash11enable_sm90INS1_16FlashAttnFwdSm90INS1_25CollectiveMainloopFwdSm90ILi2EN4cute5tupleIJNS5_1CILi1EEES8_S8_EEENS6_IJNS7_ILi128EEENS7_ILi96EEENS7_ILi64EEEEEELi256ENS_10bfloat16_tEfNS_4arch4Sm90ELb0ELb1ELb0ELb1ELb1ELb1ELb0ELb1ELb0ELb1ELb0ELb0EEENS1_21CollectiveEpilogueFwdINS6_IJSA_NS7_ILi256EEESB_EEES9_SE_SG_Li256ELb1ELb1ELb0ELb0EEENS1_36VarlenDynamicPersistentTileSchedulerILi128ELi96ELi256ELi128ELb0ELb1ELb1ELb1ELb0ELb1EEEEEEEEEvNT_6ParamsE)
        /*00f8*/ 	.word	0x00000440


	//----- nvinfo : EIATTR_REGCOUNT
	.align		4
.L_72:
        /*00fc*/ 	.byte	0x04, 0x2f
        /*00fe*/ 	.short	(.L_74 - .L_73)
	.align		4
.L_73:
        /*0100*/ 	.word	index@(_ZN7cutlass13device_kernelIN5flash11enable_sm90INS1_16FlashAttnFwdSm90INS1_25CollectiveMainloopFwdSm90ILi2EN4cute5tupleIJNS5_1CILi1EEES8_S8_EEENS6_IJNS7_ILi128EEENS7_ILi96EEENS7_ILi64EEEEEELi256ENS_10bfloat16_tEfNS_4arch4Sm90ELb0ELb1ELb0ELb1ELb1ELb0ELb0ELb1ELb0ELb1ELb0ELb0EEENS1_21CollectiveEpilogueFwdINS6_IJSA_NS7_ILi256EEESB_EEES9_SE_SG_Li256ELb1ELb1ELb0ELb0EEENS1_36VarlenDynamicPersistentTileSchedulerILi128ELi96ELi256ELi128ELb0ELb1ELb1ELb1ELb0ELb1EEEEEEEEEvNT_6ParamsE)
        /*0104*/ 	.word	0x000000a8


	//----- nvinfo : EIATTR_FRAME_SIZE
	.align		4
.L_74:
        /*0108*/ 	.byte	0x04, 0x11
        /*010a*/ 	.short	(.L_76 - .L_75)
	.align		4
.L_75:
        /*010c*/ 	.word	index@(_ZN7cutlass13device_kernelIN5flash11enable_sm90INS1_16FlashAttnFwdSm90INS1_25CollectiveMainloopFwdSm90ILi2EN4cute5tupleIJNS5_1CILi1EEES8_S8_EEENS6_IJNS7_ILi128EEENS7_ILi96EEENS7_ILi64EEEEEELi256ENS_10bfloat16_tEfNS_4arch4Sm90ELb0ELb1ELb0ELb1ELb1ELb0ELb0ELb1ELb0ELb1ELb0ELb0EEENS1_21CollectiveEpilogueFwdINS6_IJSA_NS7_ILi256EEESB_EEES9_SE_SG_Li256ELb1ELb1ELb0ELb0EEENS1_36VarlenDynamicPersistentTileSchedulerILi128ELi96ELi256ELi128ELb0ELb1ELb1ELb1ELb0ELb1EEEEEEEEEvNT_6ParamsE)
        /*0110*/ 	.word	0x00000018


	//----- nvinfo : EIATTR_REGCOUNT
	.align		4
.L_76:
        /*0114*/ 	.byte	0x04, 0x2f
        /*0116*/ 	.short	(.L_78 - .L_77)
	.align		4
.L_77:
        /*0118*/ 	.word	index@(_ZN7cutlass13device_kernelIN5flash11enable_sm90INS1_16FlashAttnFwdSm90INS1_25CollectiveMainloopFwdSm90ILi2EN4cute5tupleIJNS5_1CILi1EEES8_S8_EEENS6_IJNS7_ILi128EEENS7_ILi96EEENS7_ILi64EEEEEELi256ENS_10bfloat16_tEfNS_4arch4Sm90ELb0ELb1ELb0ELb0ELb1ELb0ELb1ELb1ELb0ELb1ELb0ELb0EEENS1_21CollectiveEpilogueFwdINS6_IJSA_NS7_ILi256EEESB_EEES9_SE_SG_Li256ELb0ELb1ELb0ELb0EEENS1_30DynamicPersistentTileSchedulerILi256ELi128ELb0ELb1ELb1EEEEEEEEEvNT_6ParamsE)
        /*011c*/ 	.word	0x000000a8


	//----- nvinfo : EIATTR_FRAME_SIZE
	.align		4
.L_78:
        /*0120*/ 	.byte	0x04, 0x11
        /*0122*/ 	.short	(.L_80 - .L_79)
	.align		4
.L_79:
        /*0124*/ 	.word	index@($_ZN7cutlass13device_kernelIN5flash11enable_sm90INS1_16FlashAttnFwdSm90INS1_25CollectiveMainloopFwdSm90ILi2EN4cute5tupleIJNS5_1CILi1EEES8_S8_EEENS6_IJNS7_ILi128EEENS7_ILi96EEENS7_ILi64EEEEEELi256ENS_10bfloat16_tEfNS_4arch4Sm90ELb0ELb1ELb0ELb0ELb1ELb0ELb1ELb1ELb0ELb1ELb0ELb0EEENS1_21CollectiveEpilogueFwdINS6_IJSA_NS7_ILi256EEESB_EEES9_SE_SG_Li256ELb0ELb1ELb0ELb0EEENS1_30DynamicPersistentTileSchedulerILi256ELi128ELb0ELb1ELb1EEEEEEEEEvNT_6ParamsE$_ZZN5flash25CollectiveMainloopFwdSm90ILi2EN4cute5tupleIJNS1_1CILi1EEES4_S4_EEENS2_IJNS3_ILi128EEENS3_ILi96EEENS3_ILi64EEEEEELi256EN7cutlass10bfloat16_tEfNSA_4arch4Sm90ELb0ELb1ELb0ELb0ELb1ELb0ELb1ELb1ELb0ELb1ELb0ELb0EE3mmaINS_16FlashAttnFwdSm90ISE_NS_21CollectiveEpilogueFwdINS2_IJS6_NS3_ILi256EEES7_EEES5_SB_SD_Li256ELb0ELb1ELb0ELb0EEENS_30DynamicPersistentTileSchedulerILi256ELi128ELb0ELb1ELb1EEEE13SharedStorageENS1_6TensorINS1_11ArrayEngineIfLm128EEENS1_6LayoutINS2_IJNS2_IJNS3_ILi2EEEST_NS3_ILi32EEEEEES4_S4_EEENS2_IJNS2_IJS4_ST_NS3_ILi4EEEEEENS3_ILi0EEESZ_EEEEEEENS_7SoftmaxILi2ELi0EEEEEbRKNSE_6ParamsENSA_13PipelineAsyncILi2EEES19_RNSA_13PipelineStateILj2EEERT0_RT1_iRiRKNS_16SeqlenInfoQKNewKILb0ELb0EEENS2_IJiiiiEEERT_ENKUliT_T0_T1_E_clIZSF_ISO_S12_S14_EbS17_S19_S19_S1C_S1E_S1G_iS1H_S1L_S1M_S1O_EUlRS1P_iE1_NS3_ILb0EEENS3_ILb1EEEEEDaiS1P_S1Q_S1R_)
        /*0128*/ 	.word	0x00000460


	//----- nvinfo : EIATTR_FRAME_SIZE
	.align		4
.L_80:
        /*012c*/ 	.byte	0x04, 0x11
        /*012e*/ 	.short	(.L_82 - .L_81)
	.align		4
.L_81:
        /*0130*/ 	.word	index@(_ZN7cutlass13device_kernelIN5flash11enable_sm90INS1_16FlashAttnFwdSm90INS1_25CollectiveMainloopFwdSm90ILi2EN4cute5tupleIJNS5_1CILi1EEES8_S8_EEENS6_IJNS7_ILi128EEENS7_ILi96EEENS7_ILi64EEEEEELi256ENS_10bfloat16_tEfNS_4arch4Sm90ELb0ELb1ELb0ELb0ELb1ELb0ELb1ELb1ELb0ELb1ELb0ELb0EEENS1_21CollectiveEpilogueFwdINS6_IJSA_NS7_ILi256EEESB_EEES9_SE_SG_Li256ELb0ELb1ELb0ELb0EEENS1_30DynamicPersistentTileSchedulerILi256ELi128ELb0ELb1ELb1EEEEEEEEEvNT_6ParamsE)
        /*0134*/ 	.word	0x00000460


	//----- nvinfo : EIATTR_REGCOUNT
	.align		4
.L_82:
        /*0138*/ 	.byte	0x04, 0x2f
        /*013a*/ 	.short	(.L_84 - .L_83)
	.align		4
.L_83:
        /*013c*/ 	.word	index@(_ZN7cutlass13device_kernelIN5flash11enable_sm90INS1_16FlashAttnFwdSm90INS1_25CollectiveMainloopFwdSm90ILi2EN4cute5tupleIJNS5_1CILi1EEES8_S8_EEENS6_IJNS7_ILi128EEENS7_ILi96EEENS7_ILi64EEEEEELi256ENS_10bfloat16_tEfNS_4arch4Sm90ELb0ELb1ELb0ELb0ELb1ELb0ELb0ELb1ELb0ELb1ELb0ELb0EEENS1_21CollectiveEpilogueFwdINS6_IJSA_NS7_ILi256EEESB_EEES9_SE_SG_Li256ELb0ELb1ELb0ELb0EEENS1_30DynamicPersistentTileSchedulerILi256ELi128ELb0ELb1ELb1EEEEEEEEEvNT_6ParamsE)
        /*0140*/ 	.word	0x000000a8


	//----- nvinfo : EIATTR_FRAME_SIZE
	.align		4
.L_84:
        /*0144*/ 	.byte	0x04, 0x11
        /*0146*/ 	.short	(.L_86 - .L_85)
	.align		4
.L_85:
        /*0148*/ 	.word	index@(_ZN7cutlass13device_kernelIN5flash11enable_sm90INS1_16FlashAttnFwdSm90INS1_25CollectiveMainloopFwdSm90ILi2EN4cute5tupleIJNS5_1CILi1EEES8_S8_EEENS6_IJNS7_ILi128EEENS7_ILi96EEENS7_ILi64EEEEEELi256ENS_10bfloat16_tEfNS_4arch4Sm90ELb0ELb1ELb0ELb0ELb1ELb0ELb0ELb1ELb0ELb1ELb0ELb0EEENS1_21CollectiveEpilogueFwdINS6_IJSA_NS7_ILi256EEESB_EEES9_SE_SG_Li256ELb0ELb1ELb0ELb0EEENS1_30DynamicPersistentTileSchedulerILi256ELi128ELb0ELb1ELb1EEEEEEEEEvNT_6ParamsE)
        /*014c*/ 	.word	0x00000008


	//----- nvinfo : EIATTR_REGCOUNT
	.align		4
.L_86:
        /*0150*/ 	.byte	0x04, 0x2f
        /*0152*/ 	.short	(.L_88 - .L_87)
	.align		4
.L_87:
        /*0154*/ 	.word	index@(_ZN7cutlass13device_kernelIN5flash11enable_sm90INS1_16FlashAttnFwdSm90INS1_25CollectiveMainloopFwdSm90ILi2EN4cute5tupleIJNS5_1CILi1EEES8_S8_EEENS6_IJNS7_ILi128EEENS7_ILi96EEENS7_ILi64EEEEEELi256ENS_10bfloat16_tEfNS_4arch4Sm90ELb0ELb0ELb0ELb1ELb1ELb1ELb1ELb1ELb0ELb1ELb0ELb0EEENS1_21CollectiveEpilogueFwdINS6_IJSA_NS7_ILi256EEESB_EEES9_SE_SG_Li256ELb1ELb1ELb0ELb0EEENS1_36VarlenDynamicPersistentTileSchedulerILi128ELi96ELi256ELi128ELb0ELb1ELb1ELb0ELb1ELb1EEEEEEEEEvNT_6ParamsE)
        /*0158*/ 	.word	0x000000a8


	//----- nvinfo : EIATTR_FRAME_SIZE
	.align		4
.L_88:
        /*015c*/ 	.byte	0x04, 0x11
        /*015e*/ 	.short	(.L_90 - .L_89)
	.align		4
.L_89:
        /*0160*/ 	.word	index@(_ZN7cutlass13device_kernelIN5flash11enable_sm90INS1_16FlashAttnFwdSm90INS1_25CollectiveMainloopFwdSm90ILi2EN4cute5tupleIJNS5_1CILi1EEES8_S8_EEENS6_IJNS7_ILi128EEENS7_ILi96EEENS7_ILi64EEEEEELi256ENS_10bfloat16_tEfNS_4arch4Sm90ELb0ELb0ELb0ELb1ELb1ELb1ELb1ELb1ELb0ELb1ELb0ELb0EEENS1_21CollectiveEpilogueFwdINS6_IJSA_NS7_ILi256EEESB_EEES9_SE_SG_Li256ELb1ELb1ELb0ELb0EEENS1_36VarlenDynamicPersistentTileSchedulerILi128ELi96ELi256ELi128ELb0ELb1ELb1ELb0ELb1ELb1EEEEEEEEEvNT_6ParamsE)
        /*0164*/ 	.word	0x00000090


	//----- nvinfo : EIATTR_REGCOUNT
	.align		4
.L_90:
        /*0168*/ 	.byte	0x04, 0x2f
        /*016a*/ 	.short	(.L_92 - .L_91)
	.align		4
.L_91:
        /*016c*/ 	.word	index@(_ZN7cutlass13device_kernelIN5flash11enable_sm90INS1_16FlashAttnFwdSm90INS1_25CollectiveMainloopFwdSm90ILi2EN4cute5tupleIJNS5_1CILi1EEES8_S8_EEENS6_IJNS7_ILi128EEENS7_ILi96EEENS7_ILi64EEEEEELi256ENS_10bfloat16_tEfNS_4arch4Sm90ELb0ELb0ELb0ELb1ELb1ELb0ELb1ELb1ELb0ELb1ELb0ELb0EEENS1_21CollectiveEpilogueFwdINS6_IJSA_NS7_ILi256EEESB_EEES9_SE_SG_Li256ELb1ELb1ELb0ELb0EEENS1_36VarlenDynamicPersistentTileSchedulerILi128ELi96ELi256ELi128ELb0ELb1ELb1ELb0ELb1ELb1EEEEEEEEEvNT_6ParamsE)
        /*0170*/ 	.word	0x000000a8


	//----- nvinfo : EIATTR_FRAME_SIZE
	.align		4
.L_92:
        /*0174*/ 	.byte	0x04, 0x11
        /*0176*/ 	.short	(.L_94 - .L_93)
	.align		4
.L_93:
        /*0178*/ 	.word	index@(_ZN7cutlass13device_kernelIN5flash11enable_sm90INS1_16FlashAttnFwdSm90INS1_25CollectiveMainloopFwdSm90ILi2EN4cute5tupleIJNS5_1CILi1EEES8_S8_EEENS6_IJNS7_ILi128EEENS7_ILi96EEENS7_ILi64EEEEEELi256ENS_10bfloat16_tEfNS_4arch4Sm90ELb0ELb0ELb0ELb1ELb1ELb0ELb1ELb1ELb0ELb1ELb0ELb0EEENS1_21CollectiveEpilogueFwdINS6_IJSA_NS7_ILi256EEESB_EEES9_SE_SG_Li256ELb1ELb1ELb0ELb0EEENS1_36VarlenDynamicPersistentTileSchedulerILi128ELi96ELi256ELi128ELb0ELb1ELb1ELb0ELb1ELb1EEEEEEEEEvNT_6ParamsE)
        /*017c*/ 	.word	0x00000028


	//----- nvinfo : EIATTR_REGCOUNT
	.align		4
.L_94:
        /*0180*/ 	.byte	0x04, 0x2f
        /*0182*/ 	.short	(.L_96 - .L_95)
	.align		4
.L_95:
        /*0184*/ 	.word	index@(_ZN7cutlass13device_kernelIN5flash11enable_sm90INS1_16FlashAttnFwdSm90INS1_25CollectiveMainloopFwdSm90ILi2EN4cute5tupleIJNS5_1CILi1EEES8_S8_EEENS6_IJNS7_ILi128EEENS7_ILi96EEENS7_ILi64EEEEEELi256ENS_10bfloat16_tEfNS_4arch4Sm90ELb0ELb0ELb0ELb1ELb1ELb1ELb0ELb1ELb0ELb1ELb0ELb0EEENS1_21CollectiveEpilogueFwdINS6_IJSA_NS7_ILi256EEESB_EEES9_SE_SG_Li256ELb1ELb1ELb0ELb0EEENS1_36VarlenDynamicPersistentTileSchedulerILi128ELi96ELi256ELi128ELb0ELb1ELb1ELb0ELb1ELb1EEEEEEEEEvNT_6ParamsE)
        /*0188*/ 	.word	0x000000a8


	//----- nvinfo : EIATTR_FRAME_SIZE
	.align		4
.L_96:
        /*018c*/ 	.byte	0x04, 0x11
        /*018e*/ 	.short	(.L_98 - .L_97)
	.align		4
.L_97:
        /*0190*/ 	.word	index@(_ZN7cutlass13device_kernelIN5flash11enable_sm90INS1_16FlashAttnFwdSm90INS1_25CollectiveMainloopFwdSm90ILi2EN4cute5tupleIJNS5_1CILi1EEES8_S8_EEENS6_IJNS7_ILi128EEENS7_ILi96EEENS7_ILi64EEEEEELi256ENS_10bfloat16_tEfNS_4arch4Sm90ELb0ELb0ELb0ELb1ELb1ELb1ELb0ELb1ELb0ELb1ELb0ELb0EEENS1_21CollectiveEpilogueFwdINS6_IJSA_NS7_ILi256EEESB_EEES9_SE_SG_Li256ELb1ELb1ELb0ELb0EEENS1_36VarlenDynamicPersistentTileSchedulerILi128ELi96ELi256ELi128ELb0ELb1ELb1ELb0ELb1ELb1EEEEEEEEEvNT_6ParamsE)
        /*0194*/ 	.word	0x00000058


	//----- nvinfo : EIATTR_REGCOUNT
	.align		4
.L_98:
        /*0198*/ 	.byte	0x04, 0x2f
        /*019a*/ 	.short	(.L_100 - .L_99)
	.align		4
.L_99:
        /*019c*/ 	.word	index@(_ZN7cutlass13device_kernelIN5flash11enable_sm90INS1_16FlashAttnFwdSm90INS1_25CollectiveMainloopFwdSm90ILi2EN4cute5tupleIJNS5_1CILi1EEES8_S8_EEENS6_IJNS7_ILi128EEENS7_ILi96EEENS7_ILi64EEEEEELi256ENS_10bfloat16_tEfNS_4arch4Sm90ELb0ELb0ELb0ELb1ELb1ELb0ELb0ELb1ELb0ELb1ELb0ELb0EEENS1_21CollectiveEpilogueFwdINS6_IJSA_NS7_ILi256EEESB_EEES9_SE_SG_Li256ELb1ELb1ELb0ELb0EEENS1_36VarlenDynamicPersistentTileSchedulerILi128ELi96ELi256ELi128ELb0ELb1ELb1ELb0ELb1ELb1EEEEEEEEEvNT_6ParamsE)
        /*01a0*/ 	.word	0x000000a8


	//----- nvinfo : EIATTR_FRAME_SIZE
	.align		4
.L_100:
        /*01a4*/ 	.byte	0x04, 0x11
        /*01a6*/ 	.short	(.L_102 - .L_101)
	.align		4
.L_101:
        /*01a8*/ 	.word	index@(_ZN7cutlass13device_kernelIN5flash11enable_sm90INS1_16FlashAttnFwdSm90INS1_25CollectiveMainloopFwdSm90ILi2EN4cute5tupleIJNS5_1CILi1EEES8_S8_EEENS6_IJNS7_ILi128EEENS7_ILi96EEENS7_ILi64EEEEEELi256ENS_10bfloat16_tEfNS_4arch4Sm90ELb0ELb0ELb0ELb1ELb1ELb0ELb0ELb1ELb0ELb1ELb0ELb0EEENS1_21CollectiveEpilogueFwdINS6_IJSA_NS7_ILi256EEESB_EEES9_SE_SG_Li256ELb1ELb1ELb0ELb0EEENS1_36VarlenDynamicPersistentTileSchedulerILi128ELi96ELi256ELi128ELb0ELb1ELb1ELb0ELb1ELb1EEEEEEEEEvNT_6ParamsE)
        /*01ac*/ 	.word	0x00000030


	//----- nvinfo : EIATTR_REGCOUNT
	.align		4
.L_102:
        /*01b0*/ 	.byte	0x04, 0x2f
        /*01b2*/ 	.short	(.L_104 - .L_103)
	.align		4
.L_103:
        /*01b4*/ 	.word	index@(_ZN7cutlass13device_kernelIN5flash11enable_sm90INS1_16FlashAttnFwdSm90INS1_25CollectiveMainloopFwdSm90ILi2EN4cute5tupleIJNS5_1CILi1EEES8_S8_EEENS6_IJNS7_ILi128EEENS7_ILi96EEENS7_ILi64EEEEEELi256ENS_10bfloat16_tEfNS_4arch4Sm90ELb0ELb0ELb0ELb0ELb1ELb0ELb1ELb1ELb0ELb1ELb0ELb0EEENS1_21CollectiveEpilogueFwdINS6_IJSA_NS7_ILi256EEESB_EEES9_SE_SG_Li256ELb0ELb1ELb0ELb0EEENS1_29StaticPersistentTileSchedulerILb0EEEEEEEEEvNT_6ParamsE)
        /*01b8*/ 	.word	0x000000a8


	//----- nvinfo : EIATTR_FRAME_SIZE
	.align		4
.L_104:
        /*01bc*/ 	.byte	0x04, 0x11
        /*01be*/ 	.short	(.L_106 - .L_105)
	.align		4
.L_105:
        /*01c0*/ 	.word	index@(_ZN7cutlass13device_kernelIN5flash11enable_sm90INS1_16FlashAttnFwdSm90INS1_25CollectiveMainloopFwdSm90ILi2EN4cute5tupleIJNS5_1CILi1EEES8_S8_EEENS6_IJNS7_ILi128EEENS7_ILi96EEENS7_ILi64EEEEEELi256ENS_10bfloat16_tEfNS_4arch4Sm90ELb0ELb0ELb0ELb0ELb1ELb0ELb1ELb1ELb0ELb1ELb0ELb0EEENS1_21CollectiveEpilogueFwdINS6_IJSA_NS7_ILi256EEESB_EEES9_SE_SG_Li256ELb0ELb1ELb0ELb0EEENS1_29StaticPersistentTileSchedulerILb0EEEEEEEEEvNT_6ParamsE)
        /*01c4*/ 	.word	0x00000020


	//----- nvinfo : EIATTR_REGCOUNT
	.align		4
.L_106:
        /*01c8*/ 	.byte	0x04, 0x2f
        /*01ca*/ 	.short	(.L_108 - .L_107)
	.align		4
.L_107:
        /*01cc*/ 	.word	index@(_ZN7cutlass13device_kernelIN5flash11enable_sm90INS1_16FlashAttnFwdSm90INS1_25CollectiveMainloopFwdSm90ILi2EN4cute5tupleIJNS5_1CILi1EEES8_S8_EEENS6_IJNS7_ILi128EEENS7_ILi96EEENS7_ILi64EEEEEELi256ENS_10bfloat16_tEfNS_4arch4Sm90ELb0ELb0ELb0ELb0ELb1ELb0ELb0ELb1ELb0ELb1ELb0ELb0EEENS1_21CollectiveEpilogueFwdINS6_IJSA_NS7_ILi256EEESB_EEES9_SE_SG_Li256ELb0ELb1ELb0ELb0EEENS1_29StaticPersistentTileSchedulerILb0EEEEEEEEEvNT_6ParamsE)
        /*01d0*/ 	.word	0x000000a8


	//----- nvinfo : EIATTR_FRAME_SIZE
	.align		4
.L_108:
        /*01d4*/ 	.byte	0x04, 0x11
        /*01d6*/ 	.short	(.L_110 - .L_109)
	.align		4
.L_109:
        /*01d8*/ 	.word	index@(_ZN7cutlass13device_kernelIN5flash11enable_sm90INS1_16FlashAttnFwdSm90INS1_25CollectiveMainloopFwdSm90ILi2EN4cute5tupleIJNS5_1CILi1EEES8_S8_EEENS6_IJNS7_ILi128EEENS7_ILi96EEENS7_ILi64EEEEEELi256ENS_10bfloat16_tEfNS_4arch4Sm90ELb0ELb0ELb0ELb0ELb1ELb0ELb0ELb1ELb0ELb1ELb0ELb0EEENS1_21CollectiveEpilogueFwdINS6_IJSA_NS7_ILi256EEESB_EEES9_SE_SG_Li256ELb0ELb1ELb0ELb0EEENS1_29StaticPersistentTileSchedulerILb0EEEEEEEEEvNT_6ParamsE)
        /*01dc*/ 	.word	0x00000020


	//----- nvinfo : EIATTR_REGCOUNT
	.align		4
.L_110:
        /*01e0*/ 	.byte	0x04, 0x2f
        /*01e2*/ 	.short	(.L_112 - .L_111)
	.align		4
.L_111:
        /*01e4*/ 	.word	index@(_ZN7cutlass13device_kernelIN5flash11enable_sm90INS1_16FlashAttnFwdSm90INS1_25CollectiveMainloopFwdSm90ILi2EN4cute5tupleIJNS5_1CILi1EEES8_S8_EEENS6_IJNS7_ILi64EEESA_SA_EEELi512ENS_10bfloat16_tEfNS_4arch4Sm90ELb1ELb0ELb0ELb1ELb1ELb1ELb1ELb0ELb0ELb1ELb0ELb0EEENS1_21CollectiveEpilogueFwdINS6_IJSA_NS7_ILi512EEESA_EEES9_SC_SE_Li256ELb1ELb1ELb0ELb0EEENS1_36VarlenDynamicPersistentTileSchedulerILi64ELi64ELi256ELi128ELb0ELb1ELb1ELb1ELb1ELb1EEEEEEEEEvNT_6ParamsE)
        /*01e8*/ 	.word	0x000000a8


	//----- nvinfo : EIATTR_FRAME_SIZE
	.align		4
.L_112:
        /*01ec*/ 	.byte	0x04, 0x11
        /*01ee*/ 	.short	(.L_114 - .L_113)
	.align		4
.L_113:
        /*01f0*/ 	.word	index@(_ZN7cutlass13device_kernelIN5flash11enable_sm90INS1_16FlashAttnFwdSm90INS1_25CollectiveMainloopFwdSm90ILi2EN4cute5tupleIJNS5_1CILi1EEES8_S8_EEENS6_IJNS7_ILi64EEESA_SA_EEELi512ENS_10bfloat16_tEfNS_4arch4Sm90ELb1ELb0ELb0ELb1ELb1ELb1ELb1ELb0ELb0ELb1ELb0ELb0EEENS1_21CollectiveEpilogueFwdINS6_IJSA_NS7_ILi512EEESA_EEES9_SC_SE_Li256ELb1ELb1ELb0ELb0EEENS1_36VarlenDynamicPersistentTileSchedulerILi64ELi64ELi256ELi128ELb0ELb1ELb1ELb1ELb1ELb1EEEEEEEEEvNT_6ParamsE)
        /*01f4*/ 	.word	0x00000078


	//----- nvinfo : EIATTR_REGCOUNT
	.align		4
.L_114:
        /*01f8*/ 	.byte	0x04, 0x2f
        /*01fa*/ 	.short	(.L_116 - .L_115)
	.align		4
.L_115:
        /*01fc*/ 	.word	index@(_ZN7cutlass13device_kernelIN5flash11enable_sm90INS1_16FlashAttnFwdSm90INS1_25CollectiveMainloopFwdSm90ILi2EN4cute5tupleIJNS5_1CILi1EEES8_S8_EEENS6_IJNS7_ILi64EEESA_SA_EEELi512ENS_10bfloat16_tEfNS_4arch4Sm90ELb1ELb0ELb0ELb1ELb1ELb0ELb1ELb0ELb0ELb1ELb0ELb0EEENS1_21CollectiveEpilogueFwdINS6_IJSA_NS7_ILi512EEESA_EEES9_SC_SE_Li256ELb1ELb1ELb0ELb0EEENS1_36VarlenDynamicPersistentTileSchedulerILi64ELi64ELi256ELi128ELb0ELb1ELb1ELb1ELb1ELb1EEEEEEEEEvNT_6ParamsE)
        /*0200*/ 	.word	0x000000a8


	//----- nvinfo : EIATTR_FRAME_SIZE
	.align		4
.L_116:
        /*0204*/ 	.byte	0x04, 0x11
        /*0206*/ 	.short	(.L_118 - .L_117)
	.align		4
.L_117:
        /*0208*/ 	.word	index@(_ZN7cutlass13device_kernelIN5flash11enable_sm90INS1_16FlashAttnFwdSm90INS1_25CollectiveMainloopFwdSm90ILi2EN4cute5tupleIJNS5_1CILi1EEES8_S8_EEENS6_IJNS7_ILi64EEESA_SA_EEELi512ENS_10bfloat16_tEfNS_4arch4Sm90ELb1ELb0ELb0ELb1ELb1ELb0ELb1ELb0ELb0ELb1ELb0ELb0EEENS1_21CollectiveEpilogueFwdINS6_IJSA_NS7_ILi512EEESA_EEES9_SC_SE_Li256ELb1ELb1ELb0ELb0EEENS1_36VarlenDynamicPersistentTileSchedulerILi64ELi64ELi256ELi128ELb0ELb1ELb1ELb1ELb1ELb1EEEEEEEEEvNT_6ParamsE)
        /*020c*/ 	.word	0x00000028


	//----- nvinfo : EIATTR_REGCOUNT
	.align		4
.L_118:
        /*0210*/ 	.byte	0x04, 0x2f
        /*0212*/ 	.short	(.L_120 - .L_119)
	.align		4
.L_119:
        /*0214*/ 	.word	index@(_ZN7cutlass13device_kernelIN5flash11enable_sm90INS1_16FlashAttnFwdSm90INS1_25CollectiveMainloopFwdSm90ILi2EN4cute5tupleIJNS5_1CILi1EEES8_S8_EEENS6_IJNS7_ILi64EEESA_SA_EEELi512ENS_10bfloat16_tEfNS_4arch4Sm90ELb1ELb0ELb0ELb1ELb1ELb1ELb0ELb0ELb0ELb1ELb0ELb0EEENS1_21CollectiveEpilogueFwdINS6_IJSA_NS7_ILi512EEESA_EEES9_SC_SE_Li256ELb1ELb1ELb0ELb0EEENS1_36VarlenDynamicPersistentTileSchedulerILi64ELi64ELi256ELi128ELb0ELb1ELb1ELb1ELb1ELb1EEEEEEEEEvNT_6ParamsE)
        /*0218*/ 	.word	0x000000a8


	//----- nvinfo : EIATTR_FRAME_SIZE
	.align		4
.L_120:
        /*021c*/ 	.byte	0x04, 0x11
        /*021e*/ 	.short	(.L_122 - .L_121)
	.align		4
.L_121:
        /*0220*/ 	.word	index@(_ZN7cutlass13device_kernelIN5flash11enable_sm90INS1_16FlashAttnFwdSm90INS1_25CollectiveMainloopFwdSm90ILi2EN4cute5tupleIJNS5_1CILi1EEES8_S8_EEENS6_IJNS7_ILi64EEESA_SA_EEELi512ENS_10bfloat16_tEfNS_4arch4Sm90ELb1ELb0ELb0ELb1ELb1ELb1ELb0ELb0ELb0ELb1ELb0ELb0EEENS1_21CollectiveEpilogueFwdINS6_IJSA_NS7_ILi512EEESA_EEES9_SC_SE_Li256ELb1ELb1ELb0ELb0EEENS1_36VarlenDynamicPersistentTileSchedulerILi64ELi64ELi256ELi128ELb0ELb1ELb1ELb1ELb1ELb1EEEEEEEEEvNT_6ParamsE)
        /*0224*/ 	.word	0x00000060


	//----- nvinfo : EIATTR_REGCOUNT
	.align		4
.L_122:
        /*0228*/ 	.byte	0x04, 0x2f
        /*022a*/ 	.short	(.L_124 - .L_123)
	.align		4
.L_123:
        /*022c*/ 	.word	index@(_ZN7cutlass13device_kernelIN5flash11enable_sm90INS1_16FlashAttnFwdSm90INS1_25CollectiveMainloopFwdSm90ILi2EN4cute5tupleIJNS5_1CILi1EEES8_S8_EEENS6_IJNS7_ILi64EEESA_SA_EEELi512ENS_10bfloat16_tEfNS_4arch4Sm90ELb1ELb0ELb0ELb1ELb1ELb0ELb0ELb0ELb0ELb1ELb0ELb0EEENS1_21CollectiveEpilogueFwdINS6_IJSA_NS7_ILi512EEESA_EEES9_SC_SE_Li256ELb1ELb1ELb0ELb0EEENS1_36VarlenDynamicPersistentTileSchedulerILi64ELi64ELi256ELi128ELb0ELb1ELb1ELb1ELb1ELb1EEEEEEEEEvNT_6ParamsE)
        /*0230*/ 	.word	0x000000a8


	//----- nvinfo : EIATTR_FRAME_SIZE
	.align		4
.L_124:
        /*0234*/ 	.byte	0x04, 0x11
        /*0236*/ 	.short	(.L_126 - .L_125)
	.align		4
.L_125:
        /*0238*/ 	.word	index@(_ZN7cutlass13device_kernelIN5flash11enable_sm90INS1_16FlashAttnFwdSm90INS1_25CollectiveMainloopFwdSm90ILi2EN4cute5tupleIJNS5_1CILi1EEES8_S8_EEENS6_IJNS7_ILi64EEESA_SA_EEELi512ENS_10bfloat16_tEfNS_4arch4Sm90ELb1ELb0ELb0ELb1ELb1ELb0ELb0ELb0ELb0ELb1ELb0ELb0EEENS1_21CollectiveEpilogueFwdINS6_IJSA_NS7_ILi512EEESA_EEES9_SC_SE_Li256ELb1ELb1ELb0ELb0EEENS1_36VarlenDynamicPersistentTileSchedulerILi64ELi64ELi256ELi128ELb0ELb1ELb1ELb1ELb1ELb1EEEEEEEEEvNT_6ParamsE)
        /*023c*/ 	.word	0x00000030


	//----- nvinfo : EIATTR_REGCOUNT
	.align		4
.L_126:
        /*0240*/ 	.byte	0x04, 0x2f
        /*0242*/ 	.short	(.L_128 - .L_127)
	.align		4
.L_127:
        /*0244*/ 	.word	index@(_ZN7cutlass13device_kernelIN5flash11enable_sm90INS1_16FlashAttnFwdSm90INS1_25CollectiveMainloopFwdSm90ILi2EN4cute5tupleIJNS5_1CILi1EEES8_S8_EEENS6_IJNS7_ILi64EEESA_SA_EEELi512ENS_10bfloat16_tEfNS_4arch4Sm90ELb1ELb0ELb0ELb0ELb1ELb0ELb1ELb0ELb0ELb1ELb0ELb0EEENS1_21CollectiveEpilogueFwdINS6_IJSA_NS7_ILi512EEESA_EEES9_SC_SE_Li256ELb0ELb1ELb0ELb0EEENS1_30DynamicPersistentTileSchedulerILi256ELi128ELb0ELb1ELb1EEEEEEEEEvNT_6ParamsE)
        /*0248*/ 	.word	0x000000a8


	//----- nvinfo : EIATTR_FRAME_SIZE
	.align		4
.L_128:
        /*024c*/ 	.byte	0x04, 0x11
        /*024e*/ 	.short	(.L_130 - .L_129)
	.align		4
.L_129:
        /*0250*/ 	.word	index@(_ZN7cutlass13device_kernelIN5flash11enable_sm90INS1_16FlashAttnFwdSm90INS1_25CollectiveMainloopFwdSm90ILi2EN4cute5tupleIJNS5_1CILi1EEES8_S8_EEENS6_IJNS7_ILi64EEESA_SA_EEELi512ENS_10bfloat16_tEfNS_4arch4Sm90ELb1ELb0ELb0ELb0ELb1ELb0ELb1ELb0ELb0ELb1ELb0ELb0EEENS1_21CollectiveEpilogueFwdINS6_IJSA_NS7_ILi512EEESA_EEES9_SC_SE_Li256ELb0ELb1ELb0ELb0EEENS1_30DynamicPersistentTileSchedulerILi256ELi128ELb0ELb1ELb1EEEEEEEEEvNT_6ParamsE)
        /*0254*/ 	.word	0x00000018


	//----- nvinfo : EIATTR_REGCOUNT
	.align		4
.L_130:
        /*0258*/ 	.byte	0x04, 0x2f
        /*025a*/ 	.short	(.L_132 - .L_131)
	.align		4
.L_131:
        /*025c*/ 	.word	index@(_ZN7cutlass13device_kernelIN5flash11enable_sm90INS1_16FlashAttnFwdSm90INS1_25CollectiveMainloopFwdSm90ILi2EN4cute5tupleIJNS5_1CILi1EEES8_S8_EEENS6_IJNS7_ILi64EEESA_SA_EEELi512ENS_10bfloat16_tEfNS_4arch4Sm90ELb1ELb0ELb0ELb0ELb1ELb0ELb0ELb0ELb0ELb1ELb0ELb0EEENS1_21CollectiveEpilogueFwdINS6_IJSA_NS7_ILi512EEESA_EEES9_SC_SE_Li256ELb0ELb1ELb0ELb0EEENS1_30DynamicPersistentTileSchedulerILi256ELi128ELb0ELb1ELb1EEEEEEEEEvNT_6ParamsE)
        /*0260*/ 	.word	0x000000a8


	//----- nvinfo : EIATTR_FRAME_SIZE
	.align		4
.L_132:
        /*0264*/ 	.byte	0x04, 0x11
        /*0266*/ 	.short	(.L_134 - .L_133)
	.align		4
.L_133:
        /*0268*/ 	.word	index@(_ZN7cutlass13device_kernelIN5flash11enable_sm90INS1_16FlashAttnFwdSm90INS1_25CollectiveMainloopFwdSm90ILi2EN4cute5tupleIJNS5_1CILi1EEES8_S8_EEENS6_IJNS7_ILi64EEESA_SA_EEELi512ENS_10bfloat16_tEfNS_4arch4Sm90ELb1ELb0ELb0ELb0ELb1ELb0ELb0ELb0ELb0ELb1ELb0ELb0EEENS1_21CollectiveEpilogueFwdINS6_IJSA_NS7_ILi512EEESA_EEES9_SC_SE_Li256ELb0ELb1ELb0ELb0EEENS1_30DynamicPersistentTileSchedulerILi256ELi128ELb0ELb1ELb1EEEEEEEEEvNT_6ParamsE)
        /*026c*/ 	.word	0x00000010


	//----- nvinfo : EIATTR_REGCOUNT
	.align		4
.L_134:
        /*0270*/ 	.byte	0x04, 0x2f
        /*0272*/ 	.short	(.L_136 - .L_135)
	.align		4
.L_135:
        /*0274*/ 	.word	index@(_ZN7cutlass13device_kernelIN5flash11enable_sm90INS1_16FlashAttnFwdSm90INS1_25CollectiveMainloopFwdSm90ILi2EN4cute5tupleIJNS5_1CILi1EEES8_S8_EEENS6_IJNS7_ILi64EEESA_SA_EEELi512ENS_10bfloat16_tEfNS_4arch4Sm90ELb0ELb1ELb0ELb1ELb1ELb1ELb1ELb0ELb0ELb1ELb0ELb0EEENS1_21CollectiveEpilogueFwdINS6_IJSA_NS7_ILi512EEESA_EEES9_SC_SE_Li256ELb1ELb1ELb0ELb0EEENS1_36VarlenDynamicPersistentTileSchedulerILi64ELi64ELi256ELi128ELb0ELb1ELb1ELb1ELb0ELb1EEEEEEEEEvNT_6ParamsE)
        /*0278*/ 	.word	0x000000a8


	//----- nvinfo : EIATTR_FRAME_SIZE
	.align		4
.L_136:
        /*027c*/ 	.byte	0x04, 0x11
        /*027e*/ 	.short	(.L_138 - .L_137)
	.align		4
.L_137:
        /*0280*/ 	.word	index@($_ZN7cutlass13device_kernelIN5flash11enable_sm90INS1_16FlashAttnFwdSm90INS1_25CollectiveMainloopFwdSm90ILi2EN4cute5tupleIJNS5_1CILi1EEES8_S8_EEENS6_IJNS7_ILi64EEESA_SA_EEELi512ENS_10bfloat16_tEfNS_4arch4Sm90ELb0ELb1ELb0ELb1ELb1ELb1ELb1ELb0ELb0ELb1ELb0ELb0EEENS1_21CollectiveEpilogueFwdINS6_IJSA_NS7_ILi512EEESA_EEES9_SC_SE_Li256ELb1ELb1ELb0ELb0EEENS1_36VarlenDynamicPersistentTileSchedulerILi64ELi64ELi256ELi128ELb0ELb1ELb1ELb1ELb0ELb1EEEEEEEEEvNT_6ParamsE$_ZZN5flash25CollectiveMainloopFwdSm90ILi2EN4cute5tupleIJNS1_1CILi1EEES4_S4_EEENS2_IJNS3_ILi64EEES6_S6_EEELi512EN7cutlass10bfloat16_tEfNS8_4arch4Sm90ELb0ELb1ELb0ELb1ELb1ELb1ELb1ELb0ELb0ELb1ELb0ELb0EE3mmaINS_16FlashAttnFwdSm90ISC_NS_21CollectiveEpilogueFwdINS2_IJS6_NS3_ILi512EEES6_EEES5_S9_SB_Li256ELb1ELb1ELb0ELb0EEENS_36VarlenDynamicPersistentTileSchedulerILi64ELi64ELi256ELi128ELb0ELb1ELb1ELb1ELb0ELb1EEEE13SharedStorageENS1_6TensorINS1_11ArrayEngineIfLm128EEENS1_6LayoutINS2_IJNS2_IJNS3_ILi2EEESR_NS3_ILi32EEEEEES4_S4_EEENS2_IJNS2_IJS4_SR_NS3_ILi4EEEEEENS3_ILi0EEESX_EEEEEEENS_7SoftmaxILi2ELi0EEEEEbRKNSC_6ParamsENS8_13PipelineAsyncILi2EEES17_RNS8_13PipelineStateILj2EEERT0_RT1_iRiRKNS_16SeqlenInfoQKNewKILb1ELb1EEENS2_IJiiiiEEERT_ENKUliT_T0_T1_E_clIZSD_ISM_S10_S12_EbS15_S17_S17_S1A_S1C_S1E_iS1F_S1J_S1K_S1M_EUlRS1N_iE0_NS3_ILb1EEES1U_EEDaiS1N_S1O_S1P_)
        /*0284*/ 	.word	0x00000460


	//----- nvinfo : EIATTR_FRAME_SIZE
	.align		4
.L_138:
        /*0288*/ 	.byte	0x04, 0x11
        /*028a*/ 	.short	(.L_140 - .L_139)
	.align		4
.L_139:
        /*028c*/ 	.word	index@(_ZN7cutlass13device_kernelIN5flash11enable_sm90INS1_16FlashAttnFwdSm90INS1_25CollectiveMainloopFwdSm90ILi2EN4cute5tupleIJNS5_1CILi1EEES8_S8_EEENS6_IJNS7_ILi64EEESA_SA_EEELi512ENS_10bfloat16_tEfNS_4arch4Sm90ELb0ELb1ELb0ELb1ELb1ELb1ELb1ELb0ELb0ELb1ELb0ELb0EEENS1_21CollectiveEpilogueFwdINS6_IJSA_NS7_ILi512EEESA_EEES9_SC_SE_Li256ELb1ELb1ELb0ELb0EEENS1_36VarlenDynamicPersistentTileSchedulerILi64ELi64ELi256ELi128ELb0ELb1ELb1ELb1ELb0ELb1EEEEEEEEEvNT_6ParamsE)
        /*0290*/ 	.word	0x00000460


	//----- nvinfo : EIATTR_REGCOUNT
	.align		4
.L_140:
        /*0294*/ 	.byte	0x04, 0x2f
        /*0296*/ 	.short	(.L_142 - .L_141)
	.align		4
.L_141:
        /*0298*/ 	.word	index@(_ZN7cutlass13device_kernelIN5flash11enable_sm90INS1_16FlashAttnFwdSm90INS1_25CollectiveMainloopFwdSm90ILi2EN4cute5tupleIJNS5_1CILi1EEES8_S8_EEENS6_IJNS7_ILi64EEESA_SA_EEELi512ENS_10bfloat16_tEfNS_4arch4Sm90ELb0ELb1ELb0ELb1ELb1ELb0ELb1ELb0ELb0ELb1ELb0ELb0EEENS1_21CollectiveEpilogueFwdINS6_IJSA_NS7_ILi512EEESA_EEES9_SC_SE_Li256ELb1ELb1ELb0ELb0EEENS1_36VarlenDynamicPersistentTileSchedulerILi64ELi64ELi256ELi128ELb0ELb1ELb1ELb1ELb0ELb1EEEEEEEEEvNT_6ParamsE)
        /*029c*/ 	.word	0x000000a8


	//----- nvinfo : EIATTR_FRAME_SIZE
	.align		4
.L_142:
        /*02a0*/ 	.byte	0x04, 0x11
        /*02a2*/ 	.short	(.L_144 - .L_143)
	.align		4
.L_143:
        /*02a4*/ 	.word	index@($_ZN7cutlass13device_kernelIN5flash11enable_sm90INS1_16FlashAttnFwdSm90INS1_25CollectiveMainloopFwdSm90ILi2EN4cute5tupleIJNS5_1CILi1EEES8_S8_EEENS6_IJNS7_ILi64EEESA_SA_EEELi512ENS_10bfloat16_tEfNS_4arch4Sm90ELb0ELb1ELb0ELb1ELb1ELb0ELb1ELb0ELb0ELb1ELb0ELb0EEENS1_21CollectiveEpilogueFwdINS6_IJSA_NS7_ILi512EEESA_EEES9_SC_SE_Li256ELb1ELb1ELb0ELb0EEENS1_36VarlenDynamicPersistentTileSchedulerILi64ELi64ELi256ELi128ELb0ELb1ELb1ELb1ELb0ELb1EEEEEEEEEvNT_6ParamsE$_ZZN5flash25CollectiveMainloopFwdSm90ILi2EN4cute5tupleIJNS1_1CILi1EEES4_S4_EEENS2_IJNS3_ILi64EEES6_S6_EEELi512EN7cutlass10bfloat16_tEfNS8_4arch4Sm90ELb0ELb1ELb0ELb1ELb1ELb0ELb1ELb0ELb0ELb1ELb0ELb0EE3mmaINS_16FlashAttnFwdSm90ISC_NS_21CollectiveEpilogueFwdINS2_IJS6_NS3_ILi512EEES6_EEES5_S9_SB_Li256ELb1ELb1ELb0ELb0EEENS_36VarlenDynamicPersistentTileSchedulerILi64ELi64ELi256ELi128ELb0ELb1ELb1ELb1ELb0ELb1EEEE13SharedStorageENS1_6TensorINS1_11ArrayEngineIfLm128EEENS1_6LayoutINS2_IJNS2_IJNS3_ILi2EEESR_NS3_ILi32EEEEEES4_S4_EEENS2_IJNS2_IJS4_SR_NS3_ILi4EEEEEENS3_ILi0EEESX_EEEEEEENS_7SoftmaxILi2ELi0EEEEEbRKNSC_6ParamsENS8_13PipelineAsyncILi2EEES17_RNS8_13PipelineStateILj2EEERT0_RT1_iRiRKNS_16SeqlenInfoQKNewKILb1ELb0EEENS2_IJiiiiEEERT_ENKUliT_T0_T1_E_clIZSD_ISM_S10_S12_EbS15_S17_S17_S1A_S1C_S1E_iS1F_S1J_S1K_S1M_EUlRS1N_iE1_NS3_ILb0EEENS3_ILb1EEEEEDaiS1N_S1O_S1P_)
        /*02a8*/ 	.word	0x00000440


	//----- nvinfo : EIATTR_FRAME_SIZE
	.align		4
.L_144:
        /*02ac*/ 	.byte	0x04, 0x11
        /*02ae*/ 	.short	(.L_146 - .L_145)
	.align		4
.L_145:
        /*02b0*/ 	.word	index@(_ZN7cutlass13device_kernelIN5flash11enable_sm90INS1_16FlashAttnFwdSm90INS1_25CollectiveMainloopFwdSm90ILi2EN4cute5tupleIJNS5_1CILi1EEES8_S8_EEENS6_IJNS7_ILi64EEESA_SA_EEELi512ENS_10bfloat16_tEfNS_4arch4Sm90ELb0ELb1ELb0ELb1ELb1ELb0ELb1ELb0ELb0ELb1ELb0ELb0EEENS1_21CollectiveEpilogueFwdINS6_IJSA_NS7_ILi512EEESA_EEES9_SC_SE_Li256ELb1ELb1ELb0ELb0EEENS1_36VarlenDynamicPersistentTileSchedulerILi64ELi64ELi256ELi128ELb0ELb1ELb1ELb1ELb0ELb1EEEEEEEEEvNT_6ParamsE)
        /*02b4*/ 	.word	0x00000440


	//----- nvinfo : EIATTR_REGCOUNT
	.align		4
.L_146:
        /*02b8*/ 	.byte	0x04, 0x2f
        /*02ba*/ 	.short	(.L_148 - .L_147)
	.align		4
.L_147:
        /*02bc*/ 	.word	index@(_ZN7cutlass13device_kernelIN5flash11enable_sm90INS1_16FlashAttnFwdSm90INS1_25CollectiveMainloopFwdSm90ILi2EN4cute5tupleIJNS5_1CILi1EEES8_S8_EEENS6_IJNS7_ILi64EEESA_SA_EEELi512ENS_10bfloat16_tEfNS_4arch4Sm90ELb0ELb1ELb0ELb1ELb1ELb1ELb0ELb0ELb0ELb1ELb0ELb0EEENS1_21CollectiveEpilogueFwdINS6_IJSA_NS7_ILi512EEESA_EEES9_SC_SE_Li256ELb1ELb1ELb0ELb0EEENS1_36VarlenDynamicPersistentTileSchedulerILi64ELi64ELi256ELi128ELb0ELb1ELb1ELb1ELb0ELb1EEEEEEEEEvNT_6ParamsE)
        /*02c0*/ 	.word	0x000000a8


	//----- nvinfo : EIATTR_FRAME_SIZE
	.align		4
.L_148:
        /*02c4*/ 	.byte	0x04, 0x11
        /*02c6*/ 	.short	(.L_150 - .L_149)
	.align		4
.L_149:
        /*02c8*/ 	.word	index@(_ZN7cutlass13device_kernelIN5flash11enable_sm90INS1_16FlashAttnFwdSm90INS1_25CollectiveMainloopFwdSm90ILi2EN4cute5tupleIJNS5_1CILi1EEES8_S8_EEENS6_IJNS7_ILi64EEESA_SA_EEELi512ENS_10bfloat16_tEfNS_4arch4Sm90ELb0ELb1ELb0ELb1ELb1ELb1ELb0ELb0ELb0ELb1ELb0ELb0EEENS1_21CollectiveEpilogueFwdINS6_IJSA_NS7_ILi512EEESA_EEES9_SC_SE_Li256ELb1ELb1ELb0ELb0EEENS1_36VarlenDynamicPersistentTileSchedulerILi64ELi64ELi256ELi128ELb0ELb1ELb1ELb1ELb0ELb1EEEEEEEEEvNT_6ParamsE)
        /*02cc*/ 	.word	0x00000068


	//----- nvinfo : EIATTR_REGCOUNT
	.align		4
.L_150:
        /*02d0*/ 	.byte	0x04, 0x2f
        /*02d2*/ 	.short	(.L_152 - .L_151)
	.align		4
.L_151:
        /*02d4*/ 	.word	index@(_ZN7cutlass13device_kernelIN5flash11enable_sm90INS1_16FlashAttnFwdSm90INS1_25CollectiveMainloopFwdSm90ILi2EN4cute5tupleIJNS5_1CILi1EEES8_S8_EEENS6_IJNS7_ILi64EEESA_SA_EEELi512ENS_10bfloat16_tEfNS_4arch4Sm90ELb0ELb1ELb0ELb1ELb1ELb0ELb0ELb0ELb0ELb1ELb0ELb0EEENS1_21CollectiveEpilogueFwdINS6_IJSA_NS7_ILi512EEESA_EEES9_SC_SE_Li256ELb1ELb1ELb0ELb0EEENS1_36VarlenDynamicPersistentTileSchedulerILi64ELi64ELi256ELi128ELb0ELb1ELb1ELb1ELb0ELb1EEEEEEEEEvNT_6ParamsE)
        /*02d8*/ 	.word	0x000000a8


	//----- nvinfo : EIATTR_FRAME_SIZE
	.align		4
.L_152:
        /*02dc*/ 	.byte	0x04, 0x11
        /*02de*/ 	.short	(.L_154 - .L_153)
	.align		4
.L_153:
        /*02e0*/ 	.word	index@(_ZN7cutlass13device_kernelIN5flash11enable_sm90INS1_16FlashAttnFwdSm90INS1_25CollectiveMainloopFwdSm90ILi2EN4cute5tupleIJNS5_1CILi1EEES8_S8_EEENS6_IJNS7_ILi64EEESA_SA_EEELi512ENS_10bfloat16_tEfNS_4arch4Sm90ELb0ELb1ELb0ELb1ELb1ELb0ELb0ELb0ELb0ELb1ELb0ELb0EEENS1_21CollectiveEpilogueFwdINS6_IJSA_NS7_ILi512EEESA_EEES9_SC_SE_Li256ELb1ELb1ELb0ELb0EEENS1_36VarlenDynamicPersistentTileSchedulerILi64ELi64ELi256ELi128ELb0ELb1ELb1ELb1ELb0ELb1EEEEEEEEEvNT_6ParamsE)
        /*02e4*/ 	.word	0x00000020


	//----- nvinfo : EIATTR_REGCOUNT
	.align		4
.L_154:
        /*02e8*/ 	.byte	0x04, 0x2f
        /*02ea*/ 	.short	(.L_156 - .L_155)
	.align		4
.L_155:
        /*02ec*/ 	.word	index@(_ZN7cutlass13device_kernelIN5flash11enable_sm90INS1_16FlashAttnFwdSm90INS1_25CollectiveMainloopFwdSm90ILi2EN4cute5tupleIJNS5_1CILi1EEES8_S8_EEENS6_IJNS7_ILi64EEESA_SA_EEELi512ENS_10bfloat16_tEfNS_4arch4Sm90ELb0ELb1ELb0ELb0ELb1ELb0ELb1ELb0ELb0ELb1ELb0ELb0EEENS1_21CollectiveEpilogueFwdINS6_IJSA_NS7_ILi512EEESA_EEES9_SC_SE_Li256ELb0ELb1ELb0ELb0EEENS1_30DynamicPersistentTileSchedulerILi256ELi128ELb0ELb1ELb1EEEEEEEEEvNT_6ParamsE)
        /*02f0*/ 	.word	0x000000a8


	//----- nvinfo : EIATTR_FRAME_SIZE
	.align		4
.L_156:
        /*02f4*/ 	.byte	0x04, 0x11
        /*02f6*/ 	.short	(.L_158 - .L_157)
	.align		4
.L_157:
        /*02f8*/ 	.word	index@($_ZN7cutlass13device_kernelIN5flash11enable_sm90INS1_16FlashAttnFwdSm90INS1_25CollectiveMainloopFwdSm90ILi2EN4cute5tupleIJNS5_1CILi1EEES8_S8_EEENS6_IJNS7_ILi64EEESA_SA_EEELi512ENS_10bfloat16_tEfNS_4arch4Sm90ELb0ELb1ELb0ELb0ELb1ELb0ELb1ELb0ELb0ELb1ELb0ELb0EEENS1_21CollectiveEpilogueFwdINS6_IJSA_NS7_ILi512EEESA_EEES9_SC_SE_Li256ELb0ELb1ELb0ELb0EEENS1_30DynamicPersistentTileSchedulerILi256ELi128ELb0ELb1ELb1EEEEEEEEEvNT_6ParamsE$_ZZN5flash25CollectiveMainloopFwdSm90ILi2EN4cute5tupleIJNS1_1CILi1EEES4_S4_EEENS2_IJNS3_ILi64EEES6_S6_EEELi512EN7cutlass10bfloat16_tEfNS8_4arch4Sm90ELb0ELb1ELb0ELb0ELb1ELb0ELb1ELb0ELb0ELb1ELb0ELb0EE3mmaINS_16FlashAttnFwdSm90ISC_NS_21CollectiveEpilogueFwdINS2_IJS6_NS3_ILi512EEES6_EEES5_S9_SB_Li256ELb0ELb1ELb0ELb0EEENS_30DynamicPersistentTileSchedulerILi256ELi128ELb0ELb1ELb1EEEE13SharedStorageENS1_6TensorINS1_11ArrayEngineIfLm128EEENS1_6LayoutINS2_IJNS2_IJNS3_ILi2EEESR_NS3_ILi32EEEEEES4_S4_EEENS2_IJNS2_IJS4_SR_NS3_ILi4EEEEEENS3_ILi0EEESX_EEEEEEENS_7SoftmaxILi2ELi0EEEEEbRKNSC_6ParamsENS8_13PipelineAsyncILi2EEES17_RNS8_13PipelineStateILj2EEERT0_RT1_iRiRKNS_16SeqlenInfoQKNewKILb0ELb0EEENS2_IJiiiiEEERT_ENKUliT_T0_T1_E_clIZSD_ISM_S10_S12_EbS15_S17_S17_S1A_S1C_S1E_iS1F_S1J_S1K_S1M_EUlRS1N_iE1_NS3_ILb0EEENS3_ILb1EEEEEDaiS1N_S1O_S1P_)
        /*02fc*/ 	.word	0x00000440


	//----- nvinfo : EIATTR_FRAME_SIZE
	.align		4
.L_158:
        /*0300*/ 	.byte	0x04, 0x11
        /*0302*/ 	.short	(.L_160 - .L_159)
	.align		4
.L_159:
        /*0304*/ 	.word	index@(_ZN7cutlass13device_kernelIN5flash11enable_sm90INS1_16FlashAttnFwdSm90INS1_25CollectiveMainloopFwdSm90ILi2EN4cute5tupleIJNS5_1CILi1EEES8_S8_EEENS6_IJNS7_ILi64EEESA_SA_EEELi512ENS_10bfloat16_tEfNS_4arch4Sm90ELb0ELb1ELb0ELb0ELb1ELb0ELb1ELb0ELb0ELb1ELb0ELb0EEENS1_21CollectiveEpilogueFwdINS6_IJSA_NS7_ILi512EEESA_EEES9_SC_SE_Li256ELb0ELb1ELb0ELb0EEENS1_30DynamicPersistentTileSchedulerILi256ELi128ELb0ELb1ELb1EEEEEEEEEvNT_6ParamsE)
        /*0308*/ 	.word	0x00000440


	//----- nvinfo : EIATTR_REGCOUNT
	.align		4
.L_160:
        /*030c*/ 	.byte	0x04, 0x2f
        /*030e*/ 	.short	(.L_162 - .L_161)
	.align		4
.L_161:
        /*0310*/ 	.word	index@(_ZN7cutlass13device_kernelIN5flash11enable_sm90INS1_16FlashAttnFwdSm90INS1_25CollectiveMainloopFwdSm90ILi2EN4cute5tupleIJNS5_1CILi1EEES8_S8_EEENS6_IJNS7_ILi64EEESA_SA_EEELi512ENS_10bfloat16_tEfNS_4arch4Sm90ELb0ELb1ELb0ELb0ELb1ELb0ELb0ELb0ELb0ELb1ELb0ELb0EEENS1_21CollectiveEpilogueFwdINS6_IJSA_NS7_ILi512EEESA_EEES9_SC_SE_Li256ELb0ELb1ELb0ELb0EEENS1_30DynamicPersistentTileSchedulerILi256ELi128ELb0ELb1ELb1EEEEEEEEEvNT_6ParamsE)
        /*0314*/ 	.word	0x000000a8


	//----- nvinfo : EIATTR_FRAME_SIZE
	.align		4
.L_162:
        /*0318*/ 	.byte	0x04, 0x11
        /*031a*/ 	.short	(.L_164 - .L_163)
	.align		4
.L_163:
        /*031c*/ 	.word	index@(_ZN7cutlass13device_kernelIN5flash11enable_sm90INS1_16FlashAttnFwdSm90INS1_25CollectiveMainloopFwdSm90ILi2EN4cute5tupleIJNS5_1CILi1EEES8_S8_EEENS6_IJNS7_ILi64EEESA_SA_EEELi512ENS_10bfloat16_tEfNS_4arch4Sm90ELb0ELb1ELb0ELb0ELb1ELb0ELb0ELb0ELb0ELb1ELb0ELb0EEENS1_21CollectiveEpilogueFwdINS6_IJSA_NS7_ILi512EEESA_EEES9_SC_SE_Li256ELb0ELb1ELb0ELb0EEENS1_30DynamicPersistentTileSchedulerILi256ELi128ELb0ELb1ELb1EEEEEEEEEvNT_6ParamsE)
        /*0320*/ 	.word	0x00000010


	//----- nvinfo : EIATTR_REGCOUNT
	.align		4
.L_164:
        /*0324*/ 	.byte	0x04, 0x2f
        /*0326*/ 	.short	(.L_166 - .L_165)
	.align		4
.L_165:
        /*0328*/ 	.word	index@(_ZN7cutlass13device_kernelIN5flash11enable_sm90INS1_16FlashAttnFwdSm90INS1_25CollectiveMainloopFwdSm90ILi2EN4cute5tupleIJNS5_1CILi1EEES8_S8_EEENS6_IJNS7_ILi64EEESA_SA_EEELi512ENS_10bfloat16_tEfNS_4arch4Sm90ELb0ELb0ELb0ELb1ELb1ELb1ELb1ELb0ELb0ELb1ELb0ELb0EEENS1_21CollectiveEpilogueFwdINS6_IJSA_NS7_ILi512EEESA_EEES9_SC_SE_Li256ELb1ELb1ELb0ELb0EEENS1_36VarlenDynamicPersistentTileSchedulerILi64ELi64ELi256ELi128ELb0ELb1ELb1ELb0ELb1ELb1EEEEEEEEEvNT_6ParamsE)
        /*032c*/ 	.word	0x000000a8


	//----- nvinfo : EIATTR_FRAME_SIZE
	.align		4
.L_166:
        /*0330*/ 	.byte	0x04, 0x11
        /*0332*/ 	.short	(.L_168 - .L_167)
	.align		4
.L_167:
        /*0334*/ 	.word	index@(_ZN7cutlass13device_kernelIN5flash11enable_sm90INS1_16FlashAttnFwdSm90INS1_25CollectiveMainloopFwdSm90ILi2EN4cute5tupleIJNS5_1CILi1EEES8_S8_EEENS6_IJNS7_ILi64EEESA_SA_EEELi512ENS_10bfloat16_tEfNS_4arch4Sm90ELb0ELb0ELb0ELb1ELb1ELb1ELb1ELb0ELb0ELb1ELb0ELb0EEENS1_21CollectiveEpilogueFwdINS6_IJSA_NS7_ILi512EEESA_EEES9_SC_SE_Li256ELb1ELb1ELb0ELb0EEENS1_36VarlenDynamicPersistentTileSchedulerILi64ELi64ELi256ELi128ELb0ELb1ELb1ELb0ELb1ELb1EEEEEEEEEvNT_6ParamsE)
        /*0338*/ 	.word	0x00000080


	//----- nvinfo : EIATTR_REGCOUNT
	.align		4
.L_168:
        /*033c*/ 	.byte	0x04, 0x2f
        /*033e*/ 	.short	(.L_170 - .L_169)
	.align		4
.L_169:
        /*0340*/ 	.word	index@(_ZN7cutlass13device_kernelIN5flash11enable_sm90INS1_16FlashAttnFwdSm90INS1_25CollectiveMainloopFwdSm90ILi2EN4cute5tupleIJNS5_1CILi1EEES8_S8_EEENS6_IJNS7_ILi64EEESA_SA_EEELi512ENS_10bfloat16_tEfNS_4arch4Sm90ELb0ELb0ELb0ELb1ELb1ELb0ELb1ELb0ELb0ELb1ELb0ELb0EEENS1_21CollectiveEpilogueFwdINS6_IJSA_NS7_ILi512EEESA_EEES9_SC_SE_Li256ELb1ELb1ELb0ELb0EEENS1_36VarlenDynamicPersistentTileSchedulerILi64ELi64ELi256ELi128ELb0ELb1ELb1ELb0ELb1ELb1EEEEEEEEEvNT_6ParamsE)
        /*0344*/ 	.word	0x000000a8


	//----- nvinfo : EIATTR_FRAME_SIZE
	.align		4
.L_170:
        /*0348*/ 	.byte	0x04, 0x11
        /*034a*/ 	.short	(.L_172 - .L_171)
	.align		4
.L_171:
        /*034c*/ 	.word	index@(_ZN7cutlass13device_kernelIN5flash11enable_sm90INS1_16FlashAttnFwdSm90INS1_25CollectiveMainloopFwdSm90ILi2EN4cute5tupleIJNS5_1CILi1EEES8_S8_EEENS6_IJNS7_ILi64EEESA_SA_EEELi512ENS_10bfloat16_tEfNS_4arch4Sm90ELb0ELb0ELb0ELb1ELb1ELb0ELb1ELb0ELb0ELb1ELb0ELb0EEENS1_21CollectiveEpilogueFwdINS6_IJSA_NS7_ILi512EEESA_EEES9_SC_SE_Li256ELb1ELb1ELb0ELb0EEENS1_36VarlenDynamicPersistentTileSchedulerILi64ELi64ELi256ELi128ELb0ELb1ELb1ELb0ELb1ELb1EEEEEEEEEvNT_6ParamsE)
        /*0350*/ 	.word	0x00000030


	//----- nvinfo : EIATTR_REGCOUNT
	.align		4
.L_172:
        /*0354*/ 	.byte	0x04, 0x2f
        /*0356*/ 	.short	(.L_174 - .L_173)
	.align		4
.L_173:
        /*0358*/ 	.word	index@(_ZN7cutlass13device_kernelIN5flash11enable_sm90INS1_16FlashAttnFwdSm90INS1_25CollectiveMainloopFwdSm90ILi2EN4cute5tupleIJNS5_1CILi1EEES8_S8_EEENS6_IJNS7_ILi64EEESA_SA_EEELi512ENS_10bfloat16_tEfNS_4arch4Sm90ELb0ELb0ELb0ELb1ELb1ELb1ELb0ELb0ELb0ELb1ELb0ELb0EEENS1_21CollectiveEpilogueFwdINS6_IJSA_NS7_ILi512EEESA_EEES9_SC_SE_Li256ELb1ELb1ELb0ELb0EEENS1_36VarlenDynamicPersistentTileSchedulerILi64ELi64ELi256ELi128ELb0ELb1ELb1ELb0ELb1ELb1EEEEEEEEEvNT_6ParamsE)
        /*035c*/ 	.word	0x000000a8


	//----- nvinfo : EIATTR_FRAME_SIZE
	.align		4
.L_174:
        /*0360*/ 	.byte	0x04, 0x11
        /*0362*/ 	.short	(.L_176 - .L_175)
	.align		4
.L_175:
        /*0364*/ 	.word	index@(_ZN7cutlass13device_kernelIN5flash11enable_sm90INS1_16FlashAttnFwdSm90INS1_25CollectiveMainloopFwdSm90ILi2EN4cute5tupleIJNS5_1CILi1EEES8_S8_EEENS6_IJNS7_ILi64EEESA_SA_EEELi512ENS_10bfloat16_tEfNS_4arch4Sm90ELb0ELb0ELb0ELb1ELb1ELb1ELb0ELb0ELb0ELb1ELb0ELb0EEENS1_21CollectiveEpilogueFwdINS6_IJSA_NS7_ILi512EEESA_EEES9_SC_SE_Li256ELb1ELb1ELb0ELb0EEENS1_36VarlenDynamicPersistentTileSchedulerILi64ELi64ELi256ELi128ELb0ELb1ELb1ELb0ELb1ELb1EEEEEEEEEvNT_6ParamsE)
        /*0368*/ 	.word	0x00000060


	//----- nvinfo : EIATTR_REGCOUNT
	.align		4
.L_176:
        /*036c*/ 	.byte	0x04, 0x2f
        /*036e*/ 	.short	(.L_178 - .L_177)
	.align		4
.L_177:
        /*0370*/ 	.word	index@(_ZN7cutlass13device_kernelIN5flash11enable_sm90INS1_16FlashAttnFwdSm90INS1_25CollectiveMainloopFwdSm90ILi2EN4cute5tupleIJNS5_1CILi1EEES8_S8_EEENS6_IJNS7_ILi64EEESA_SA_EEELi512ENS_10bfloat16_tEfNS_4arch4Sm90ELb0ELb0ELb0ELb1ELb1ELb0ELb0ELb0ELb0ELb1ELb0ELb0EEENS1_21CollectiveEpilogueFwdINS6_IJSA_NS7_ILi512EEESA_EEES9_SC_SE_Li256ELb1ELb1ELb0ELb0EEENS1_36VarlenDynamicPersistentTileSchedulerILi64ELi64ELi256ELi128ELb0ELb1ELb1ELb0ELb1ELb1EEEEEEEEEvNT_6ParamsE)
        /*0374*/ 	.word	0x000000a8


	//----- nvinfo : EIATTR_FRAME_SIZE
	.align		4
.L_178:
        /*0378*/ 	.byte	0x04, 0x11
        /*037a*/ 	.short	(.L_180 - .L_179)
	.align		4
.L_179:
        /*037c*/ 	.word	index@(_ZN7cutlass13device_kernelIN5flash11enable_sm90INS1_16FlashAttnFwdSm90INS1_25CollectiveMainloopFwdSm90ILi2EN4cute5tupleIJNS5_1CILi1EEES8_S8_EEENS6_IJNS7_ILi64EEESA_SA_EEELi512ENS_10bfloat16_tEfNS_4arch4Sm90ELb0ELb0ELb0ELb1ELb1ELb0ELb0ELb0ELb0ELb1ELb0ELb0EEENS1_21CollectiveEpilogueFwdINS6_IJSA_NS7_ILi512EEESA_EEES9_SC_SE_Li256ELb1ELb1ELb0ELb0EEENS1_36VarlenDynamicPersistentTileSchedulerILi64ELi64ELi256ELi128ELb0ELb1ELb1ELb0ELb1ELb1EEEEEEEEEvNT_6ParamsE)
        /*0380*/ 	.word	0x00000038


	//----- nvinfo : EIATTR_REGCOUNT
	.align		4
.L_180:
        /*0384*/ 	.byte	0x04, 0x2f
        /*0386*/ 	.short	(.L_182 - .L_181)
	.align		4
.L_181:
        /*0388*/ 	.word	index@(_ZN7cutlass13device_kernelIN5flash11enable_sm90INS1_16FlashAttnFwdSm90INS1_25CollectiveMainloopFwdSm90ILi2EN4cute5tupleIJNS5_1CILi1EEES8_S8_EEENS6_IJNS7_ILi64EEESA_SA_EEELi512ENS_10bfloat16_tEfNS_4arch4Sm90ELb0ELb0ELb0ELb0ELb1ELb0ELb1ELb0ELb0ELb1ELb0ELb0EEENS1_21CollectiveEpilogueFwdINS6_IJSA_NS7_ILi512EEESA_EEES9_SC_SE_Li256ELb0ELb1ELb0ELb0EEENS1_29StaticPersistentTileSchedulerILb0EEEEEEEEEvNT_6ParamsE)
        /*038c*/ 	.word	0x000000a8


	//----- nvinfo : EIATTR_FRAME_SIZE
	.align		4
.L_182:
        /*0390*/ 	.byte	0x04, 0x11
        /*0392*/ 	.short	(.L_184 - .L_183)
	.align		4
.L_183:
        /*0394*/ 	.word	index@(_ZN7cutlass13device_kernelIN5flash11enable_sm90INS1_16FlashAttnFwdSm90INS1_25CollectiveMainloopFwdSm90ILi2EN4cute5tupleIJNS5_1CILi1EEES8_S8_EEENS6_IJNS7_ILi64EEESA_SA_EEELi512ENS_10bfloat16_tEfNS_4arch4Sm90ELb0ELb0ELb0ELb0ELb1ELb0ELb1ELb0ELb0ELb1ELb0ELb0EEENS1_21CollectiveEpilogueFwdINS6_IJSA_NS7_ILi512EEESA_EEES9_SC_SE_Li256ELb0ELb1ELb0ELb0EEENS1_29StaticPersistentTileSchedulerILb0EEEEEEEEEvNT_6ParamsE)
        /*0398*/ 	.word	0x00000030


	//----- nvinfo : EIATTR_REGCOUNT
	.align		4
.L_184:
        /*039c*/ 	.byte	0x04, 0x2f
        /*039e*/ 	.short	(.L_186 - .L_185)
	.align		4
.L_185:
        /*03a0*/ 	.word	index@(_ZN7cutlass13device_kernelIN5flash11enable_sm90INS1_16FlashAttnFwdSm90INS1_25CollectiveMainloopFwdSm90ILi2EN4cute5tupleIJNS5_1CILi1EEES8_S8_EEENS6_IJNS7_ILi64EEESA_SA_EEELi512ENS_10bfloat16_tEfNS_4arch4Sm90ELb0ELb0ELb0ELb0ELb1ELb0ELb0ELb0ELb0ELb1ELb0ELb0EEENS1_21CollectiveEpilogueFwdINS6_IJSA_NS7_ILi512EEESA_EEES9_SC_SE_Li256ELb0ELb1ELb0ELb0EEENS1_29StaticPersistentTileSchedulerILb0EEEEEEEEEvNT_6ParamsE)
        /*03a4*/ 	.word	0x000000a8


	//----- nvinfo : EIATTR_FRAME_SIZE
	.align		4
.L_186:
        /*03a8*/ 	.byte	0x04, 0x11
        /*03aa*/ 	.short	(.L_188 - .L_187)
	.align		4
.L_187:
        /*03ac*/ 	.word	index@(_ZN7cutlass13device_kernelIN5flash11enable_sm90INS1_16FlashAttnFwdSm90INS1_25CollectiveMainloopFwdSm90ILi2EN4cute5tupleIJNS5_1CILi1EEES8_S8_EEENS6_IJNS7_ILi64EEESA_SA_EEELi512ENS_10bfloat16_tEfNS_4arch4Sm90ELb0ELb0ELb0ELb0ELb1ELb0ELb0ELb0ELb0ELb1ELb0ELb0EEENS1_21CollectiveEpilogueFwdINS6_IJSA_NS7_ILi512EEESA_EEES9_SC_SE_Li256ELb0ELb1ELb0ELb0EEENS1_29StaticPersistentTileSchedulerILb0EEEEEEEEEvNT_6ParamsE)
        /*03b0*/ 	.word	0x00000030


	//----- nvinfo : EIATTR_REGCOUNT
	.align		4
.L_188:
        /*03b4*/ 	.byte	0x04, 0x2f
        /*03b6*/ 	.short	(.L_190 - .L_189)
	.align		4
.L_189:
        /*03b8*/ 	.word	index@(_ZN7cutlass13device_kernelIN5flash11enable_sm90INS1_16FlashAttnFwdSm90INS1_25CollectiveMainloopFwdSm90ILi2EN4cute5tupleIJNS5_1CILi1EEES8_S8_EEENS6_IJNS7_ILi128EEENS7_ILi96EEENS7_ILi192EEEEEELi128ENS_10bfloat16_tEfNS_4arch4Sm90ELb1ELb0ELb0ELb1ELb1ELb1ELb0ELb1ELb1ELb1ELb0ELb0EEENS1_21CollectiveEpilogueFwdINS6_IJSA_SA_SB_EEES9_SE_SG_Li256ELb1ELb1ELb0ELb0EEENS1_36VarlenDynamicPersistentTileSchedulerILi128ELi96ELi256ELi128ELb0ELb1ELb1ELb1ELb1ELb1EEEEEEEEEvNT_6ParamsE)
        /*03bc*/ 	.word	0x000000a8


	//----- nvinfo : EIATTR_FRAME_SIZE
	.align		4
.L_190:
        /*03c0*/ 	.byte	0x04, 0x11
        /*03c2*/ 	.short	(.L_192 - .L_191)
	.align		4
.L_191:
        /*03c4*/ 	.word	index@(_ZN7cutlass13device_kernelIN5flash11enable_sm90INS1_16FlashAttnFwdSm90INS1_25CollectiveMainloopFwdSm90ILi2EN4cute5tupleIJNS5_1CILi1EEES8_S8_EEENS6_IJNS7_ILi128EEENS7_ILi96EEENS7_ILi192EEEEEELi128ENS_10bfloat16_tEfNS_4arch4Sm90ELb1ELb0ELb0ELb1ELb1ELb1ELb0ELb1ELb1ELb1ELb0ELb0EEENS1_21CollectiveEpilogueFwdINS6_IJSA_SA_SB_EEES9_SE_SG_Li256ELb1ELb1ELb0ELb0EEENS1_36VarlenDynamicPersistentTileSchedulerILi128ELi96ELi256ELi128ELb0ELb1ELb1ELb1ELb1ELb1EEEEEEEEEvNT_6ParamsE)
        /*03c8*/ 	.word	0x00000040


	//----- nvinfo : EIATTR_REGCOUNT
	.align		4
.L_192:
        /*03cc*/ 	.byte	0x04, 0x2f
        /*03ce*/ 	.short	(.L_194 - .L_193)
	.align		4
.L_193:
        /*03d0*/ 	.word	index@(_ZN7cutlass13device_kernelIN5flash11enable_sm90INS1_16FlashAttnFwdSm90INS1_25CollectiveMainloopFwdSm90ILi2EN4cute5tupleIJNS5_1CILi1EEES8_S8_EEENS6_IJNS7_ILi128EEENS7_ILi96EEENS7_ILi192EEEEEELi128ENS_10bfloat16_tEfNS_4arch4Sm90ELb1ELb0ELb0ELb1ELb1ELb0ELb0ELb1ELb1ELb1ELb0ELb0EEENS1_21CollectiveEpilogueFwdINS6_IJSA_SA_SB_EEES9_SE_SG_Li256ELb1ELb1ELb0ELb0EEENS1_36VarlenDynamicPersistentTileSchedulerILi128ELi96ELi256ELi128ELb0ELb1ELb1ELb1ELb1ELb1EEEEEEEEEvNT_6ParamsE)
        /*03d4*/ 	.word	0x000000a8


	//----- nvinfo : EIATTR_FRAME_SIZE
	.align		4
.L_194:
        /*03d8*/ 	.byte	0x04, 0x11
        /*03da*/ 	.short	(.L_196 - .L_195)
	.align		4
.L_195:
        /*03dc*/ 	.word	index@(_ZN7cutlass13device_kernelIN5flash11enable_sm90INS1_16FlashAttnFwdSm90INS1_25CollectiveMainloopFwdSm90ILi2EN4cute5tupleIJNS5_1CILi1EEES8_S8_EEENS6_IJNS7_ILi128EEENS7_ILi96EEENS7_ILi192EEEEEELi128ENS_10bfloat16_tEfNS_4arch4Sm90ELb1ELb0ELb0ELb1ELb1ELb0ELb0ELb1ELb1ELb1ELb0ELb0EEENS1_21CollectiveEpilogueFwdINS6_IJSA_SA_SB_EEES9_SE_SG_Li256ELb1ELb1ELb0ELb0EEENS1_36VarlenDynamicPersistentTileSchedulerILi128ELi96ELi256ELi128ELb0ELb1ELb1ELb1ELb1ELb1EEEEEEEEEvNT_6ParamsE)
        /*03e0*/ 	.word	0x00000020


	//----- nvinfo : EIATTR_REGCOUNT
	.align		4
.L_196:
        /*03e4*/ 	.byte	0x04, 0x2f
        /*03e6*/ 	.short	(.L_198 - .L_197)
	.align		4
.L_197:
        /*03e8*/ 	.word	index@(_ZN7cutlass13device_kernelIN5flash11enable_sm90INS1_16FlashAttnFwdSm90INS1_25CollectiveMainloopFwdSm90ILi2EN4cute5tupleIJNS5_1CILi1EEES8_S8_EEENS6_IJNS7_ILi128EEENS7_ILi96EEENS7_ILi192EEEEEELi128ENS_10bfloat16_tEfNS_4arch4Sm90ELb1ELb0ELb0ELb0ELb1ELb0ELb0ELb1ELb1ELb1ELb0ELb0EEENS1_21CollectiveEpilogueFwdINS6_IJSA_SA_SB_EEES9_SE_SG_Li256ELb0ELb1ELb0ELb0EEENS1_30DynamicPersistentTileSchedulerILi256ELi128ELb0ELb1ELb1EEEEEEEEEvNT_6ParamsE)
        /*03ec*/ 	.word	0x000000a8


	//----- nvinfo : EIATTR_FRAME_SIZE
	.align		4
.L_198:
        /*03f0*/ 	.byte	0x04, 0x11
        /*03f2*/ 	.short	(.L_200 - .L_199)
	.align		4
.L_199:
        /*03f4*/ 	.word	index@(_ZN7cutlass13device_kernelIN5flash11enable_sm90INS1_16FlashAttnFwdSm90INS1_25CollectiveMainloopFwdSm90ILi2EN4cute5tupleIJNS5_1CILi1EEES8_S8_EEENS6_IJNS7_ILi128EEENS7_ILi96EEENS7_ILi192EEEEEELi128ENS_10bfloat16_tEfNS_4arch4Sm90ELb1ELb0ELb0ELb0ELb1ELb0ELb0ELb1ELb1ELb1ELb0ELb0EEENS1_21CollectiveEpilogueFwdINS6_IJSA_SA_SB_EEES9_SE_SG_Li256ELb0ELb1ELb0ELb0EEENS1_30DynamicPersistentTileSchedulerILi256ELi128ELb0ELb1ELb1EEEEEEEEEvNT_6ParamsE)
        /*03f8*/ 	.word	0x00000008


	//----- nvinfo : EIATTR_REGCOUNT
	.align		4
.L_200:
        /*03fc*/ 	.byte	0x04, 0x2f
        /*03fe*/ 	.short	(.L_202 - .L_201)
	.align		4
.L_201:
        /*0400*/ 	.word	index@(_ZN7cutlass13device_kernelIN5flash11enable_sm90INS1_16FlashAttnFwdSm90INS1_25CollectiveMainloopFwdSm90ILi2EN4cute5tupleIJNS5_1CILi1EEES8_S8_EEENS6_IJNS7_ILi128EEENS7_ILi96EEENS7_ILi192EEEEEELi128ENS_10bfloat16_tEfNS_4arch4Sm90ELb0ELb1ELb0ELb1ELb1ELb1ELb0ELb1ELb1ELb1ELb0ELb0EEENS1_21CollectiveEpilogueFwdINS6_IJSA_SA_SB_EEES9_SE_SG_Li256ELb1ELb1ELb0ELb0EEENS1_36VarlenDynamicPersistentTileSchedulerILi128ELi96ELi256ELi128ELb0ELb1ELb1ELb1ELb0ELb1EEEEEEEEEvNT_6ParamsE)
        /*0404*/ 	.word	0x000000a8


	//----- nvinfo : EIATTR_FRAME_SIZE
	.align		4
.L_202:
        /*0408*/ 	.byte	0x04, 0x11
        /*040a*/ 	.short	(.L_204 - .L_203)
	.align		4
.L_203:
        /*040c*/ 	.word	index@(_ZN7cutlass13device_kernelIN5flash11enable_sm90INS1_16FlashAttnFwdSm90INS1_25CollectiveMainloopFwdSm90ILi2EN4cute5tupleIJNS5_1CILi1EEES8_S8_EEENS6_IJNS7_ILi128EEENS7_ILi96EEENS7_ILi192EEEEEELi128ENS_10bfloat16_tEfNS_4arch4Sm90ELb0ELb1ELb0ELb1ELb1ELb1ELb0ELb1ELb1ELb1ELb0ELb0EEENS1_21CollectiveEpilogueFwdINS6_IJSA_SA_SB_EEES9_SE_SG_Li256ELb1ELb1ELb0ELb0EEENS1_36VarlenDynamicPersistentTileSchedulerILi128ELi96ELi256ELi128ELb0ELb1ELb1ELb1ELb0ELb1EEEEEEEEEvNT_6ParamsE)
        /*0410*/ 	.word	0x00000048


	//----- nvinfo : EIATTR_REGCOUNT
	.align		4
.L_204:
        /*0414*/ 	.byte	0x04, 0x2f
        /*0416*/ 	.short	(.L_206 - .L_205)
	.align		4
.L_205:
        /*0418*/ 	.word	index@(_ZN7cutlass13device_kernelIN5flash11enable_sm90INS1_16FlashAttnFwdSm90INS1_25CollectiveMainloopFwdSm90ILi2EN4cute5tupleIJNS5_1CILi1EEES8_S8_EEENS6_IJNS7_ILi128EEENS7_ILi96EEENS7_ILi192EEEEEELi128ENS_10bfloat16_tEfNS_4arch4Sm90ELb0ELb1ELb0ELb1ELb1ELb0ELb0ELb1ELb1ELb1ELb0ELb0EEENS1_21CollectiveEpilogueFwdINS6_IJSA_SA_SB_EEES9_SE_SG_Li256ELb1ELb1ELb0ELb0EEENS1_36VarlenDynamicPersistentTileSchedulerILi128ELi96ELi256ELi128ELb0ELb1ELb1ELb1ELb0ELb1EEEEEEEEEvNT_6ParamsE)
        /*041c*/ 	.word	0x000000a8


	//----- nvinfo : EIATTR_FRAME_SIZE
	.align		4
.L_206:
        /*0420*/ 	.byte	0x04, 0x11
        /*0422*/ 	.short	(.L_208 - .L_207)
	.align		4
.L_207:
        /*0424*/ 	.word	index@(_ZN7cutlass13device_kernelIN5flash11enable_sm90INS1_16FlashAttnFwdSm90INS1_25CollectiveMainloopFwdSm90ILi2EN4cute5tupleIJNS5_1CILi1EEES8_S8_EEENS6_IJNS7_ILi128EEENS7_ILi96EEENS7_ILi192EEEEEELi128ENS_10bfloat16_tEfNS_4arch4Sm90ELb0ELb1ELb0ELb1ELb1ELb0ELb0ELb1ELb1ELb1ELb0ELb0EEENS1_21CollectiveEpilogueFwdINS6_IJSA_SA_SB_EEES9_SE_SG_Li256ELb1ELb1ELb0ELb0EEENS1_36VarlenDynamicPersistentTileSchedulerILi128ELi96ELi256ELi128ELb0ELb1ELb1ELb1ELb0ELb1EEEEEEEEEvNT_6ParamsE)
        /*0428*/ 	.word	0x00000020


	//----- nvinfo : EIATTR_REGCOUNT
	.align		4
.L_208:
        /*042c*/ 	.byte	0x04, 0x2f
        /*042e*/ 	.short	(.L_210 - .L_209)
	.align		4
.L_209:
        /*0430*/ 	.word	index@(_ZN7cutlass13device_kernelIN5flash11enable_sm90INS1_16FlashAttnFwdSm90INS1_25CollectiveMainloopFwdSm90ILi2EN4cute5tupleIJNS5_1CILi1EEES8_S8_EEENS6_IJNS7_ILi128EEENS7_ILi96EEENS7_ILi192EEEEEELi128ENS_10bfloat16_tEfNS_4arch4Sm90ELb0ELb1ELb0ELb0ELb1ELb0ELb0ELb1ELb1ELb1ELb0ELb0EEENS1_21CollectiveEpilogueFwdINS6_IJSA_SA_SB_EEES9_SE_SG_Li256ELb0ELb1ELb0ELb0EEENS1_30DynamicPersistentTileSchedulerILi256ELi128ELb0ELb1ELb1EEEEEEEEEvNT_6ParamsE)
        /*0434*/ 	.word	0x000000a8


	//----- nvinfo : EIATTR_FRAME_SIZE
	.align		4
.L_210:
        /*0438*/ 	.byte	0x04, 0x11
        /*043a*/ 	.short	(.L_212 - .L_211)
	.align		4
.L_211:
        /*043c*/ 	.word	index@(_ZN7cutlass13device_kernelIN5flash11enable_sm90INS1_16FlashAttnFwdSm90INS1_25CollectiveMainloopFwdSm90ILi2EN4cute5tupleIJNS5_1CILi1EEES8_S8_EEENS6_IJNS7_ILi128EEENS7_ILi96EEENS7_ILi192EEEEEELi128ENS_10bfloat16_tEfNS_4arch4Sm90ELb0ELb1ELb0ELb0ELb1ELb0ELb0ELb1ELb1ELb1ELb0ELb0EEENS1_21CollectiveEpilogueFwdINS6_IJSA_SA_SB_EEES9_SE_SG_Li256ELb0ELb1ELb0ELb0EEENS1_30DynamicPersistentTileSchedulerILi256ELi128ELb0ELb1ELb1EEEEEEEEEvNT_6ParamsE)
        /*0440*/ 	.word	0x00000008


	//----- nvinfo : EIATTR_REGCOUNT
	.align		4
.L_212:
        /*0444*/ 	.byte	0x04, 0x2f
        /*0446*/ 	.short	(.L_214 - .L_213)
	.align		4
.L_213:
        /*0448*/ 	.word	index@(_ZN7cutlass13device_kernelIN5flash11enable_sm90INS1_16FlashAttnFwdSm90INS1_25CollectiveMainloopFwdSm90ILi2EN4cute5tupleIJNS5_1CILi1EEES8_S8_EEENS6_IJNS7_ILi128EEENS7_ILi96EEENS7_ILi192EEEEEELi128ENS_10bfloat16_tEfNS_4arch4Sm90ELb0ELb0ELb0ELb1ELb1ELb1ELb0ELb1ELb1ELb1ELb0ELb0EEENS1_21CollectiveEpilogueFwdINS6_IJSA_SA_SB_EEES9_SE_SG_Li256ELb1ELb1ELb0ELb0EEENS1_36VarlenDynamicPersistentTileSchedulerILi128ELi96ELi256ELi128ELb0ELb1ELb1ELb0ELb1ELb1EEEEEEEEEvNT_6ParamsE)
        /*044c*/ 	.word	0x000000a8


	//----- nvinfo : EIATTR_FRAME_SIZE
	.align		4
.L_214:
        /*0450*/ 	.byte	0x04, 0x11
        /*0452*/ 	.short	(.L_216 - .L_215)
	.align		4
.L_215:
        /*0454*/ 	.word	index@(_ZN7cutlass13device_kernelIN5flash11enable_sm90INS1_16FlashAttnFwdSm90INS1_25CollectiveMainloopFwdSm90ILi2EN4cute5tupleIJNS5_1CILi1EEES8_S8_EEENS6_IJNS7_ILi128EEENS7_ILi96EEENS7_ILi192EEEEEELi128ENS_10bfloat16_tEfNS_4arch4Sm90ELb0ELb0ELb0ELb1ELb1ELb1ELb0ELb1ELb1ELb1ELb0ELb0EEENS1_21CollectiveEpilogueFwdINS6_IJSA_SA_SB_EEES9_SE_SG_Li256ELb1ELb1ELb0ELb0EEENS1_36VarlenDynamicPersistentTileSchedulerILi128ELi96ELi256ELi128ELb0ELb1ELb1ELb0ELb1ELb1EEEEEEEEEvNT_6ParamsE)
        /*0458*/ 	.word	0x00000050


	//----- nvinfo : EIATTR_REGCOUNT
	.align		4
.L_216:
        /*045c*/ 	.byte	0x04, 0x2f
        /*045e*/ 	.short	(.L_218 - .L_217)
	.align		4
.L_217:
        /*0460*/ 	.word	index@(_ZN7cutlass13device_kernelIN5flash11enable_sm90INS1_16FlashAttnFwdSm90INS1_25CollectiveMainloopFwdSm90ILi2EN4cute5tupleIJNS5_1CILi1EEES8_S8_EEENS6_IJNS7_ILi128EEENS7_ILi96EEENS7_ILi192EEEEEELi128ENS_10bfloat16_tEfNS_4arch4Sm90ELb0ELb0ELb0ELb1ELb1ELb0ELb0ELb1ELb1ELb1ELb0ELb0EEENS1_21CollectiveEpilogueFwdINS6_IJSA_SA_SB_EEES9_SE_SG_Li256ELb1ELb1ELb0ELb0EEENS1_36VarlenDynamicPersistentTileSchedulerILi128ELi96ELi256ELi128ELb0ELb1ELb1ELb0ELb1ELb1EEEEEEEEEvNT_6ParamsE)
        /*0464*/ 	.word	0x000000a8


	//----- nvinfo : EIATTR_FRAME_SIZE
	.align		4
.L_218:
        /*0468*/ 	.byte	0x04, 0x11
        /*046a*/ 	.short	(.L_220 - .L_219)
	.align		4
.L_219:
        /*046c*/ 	.word	index@(_ZN7cutlass13device_kernelIN5flash11enable_sm90INS1_16FlashAttnFwdSm90INS1_25CollectiveMainloopFwdSm90ILi2EN4cute5tupleIJNS5_1CILi1EEES8_S8_EEENS6_IJNS7_ILi128EEENS7_ILi96EEENS7_ILi192EEEEEELi128ENS_10bfloat16_tEfNS_4arch4Sm90ELb0ELb0ELb0ELb1ELb1ELb0ELb0ELb1ELb1ELb1ELb0ELb0EEENS1_21CollectiveEpilogueFwdINS6_IJSA_SA_SB_EEES9_SE_SG_Li256ELb1ELb1ELb0ELb0EEENS1_36VarlenDynamicPersistentTileSchedulerILi128ELi96ELi256ELi128ELb0ELb1ELb1ELb0ELb1ELb1EEEEEEEEEvNT_6ParamsE)
        /*0470*/ 	.word	0x00000028


	//----- nvinfo : EIATTR_REGCOUNT
	.align		4
.L_220:
        /*0474*/ 	.byte	0x04, 0x2f
        /*0476*/ 	.short	(.L_222 - .L_221)
	.align		4
.L_221:
        /*0478*/ 	.word	index@(_ZN7cutlass13device_kernelIN5flash11enable_sm90INS1_16FlashAttnFwdSm90INS1_25CollectiveMainloopFwdSm90ILi2EN4cute5tupleIJNS5_1CILi1EEES8_S8_EEENS6_IJNS7_ILi128EEENS7_ILi96EEENS7_ILi192EEEEEELi128ENS_10bfloat16_tEfNS_4arch4Sm90ELb0ELb0ELb0ELb0ELb1ELb0ELb0ELb1ELb1ELb1ELb0ELb0EEENS1_21CollectiveEpilogueFwdINS6_IJSA_SA_SB_EEES9_SE_SG_Li256ELb0ELb1ELb0ELb0EEENS1_29StaticPersistentTileSchedulerILb0EEEEEEEEEvNT_6ParamsE)
        /*047c*/ 	.word	0x000000a8


	//----- nvinfo : EIATTR_FRAME_SIZE
	.align		4
.L_222:
        /*0480*/ 	.byte	0x04, 0x11
        /*0482*/ 	.short	(.L_224 - .L_223)
	.align		4
.L_223:
        /*0484*/ 	.word	index@(_ZN7cutlass13device_kernelIN5flash11enable_sm90INS1_16FlashAttnFwdSm90INS1_25CollectiveMainloopFwdSm90ILi2EN4cute5tupleIJNS5_1CILi1EEES8_S8_EEENS6_IJNS7_ILi128EEENS7_ILi96EEENS7_ILi192EEEEEELi128ENS_10bfloat16_tEfNS_4arch4Sm90ELb0ELb0ELb0ELb0ELb1ELb0ELb0ELb1ELb1ELb1ELb0ELb0EEENS1_21CollectiveEpilogueFwdINS6_IJSA_SA_SB_EEES9_SE_SG_Li256ELb0ELb1ELb0ELb0EEENS1_29StaticPersistentTileSchedulerILb0EEEEEEEEEvNT_6ParamsE)
        /*0488*/ 	.word	0x00000008


	//----- nvinfo : EIATTR_MIN_STACK_SIZE
	.align		4
.L_224:
        /*048c*/ 	.byte	0x04, 0x12
        /*048e*/ 	.short	(.L_226 - .L_225)
	.align		4
.L_225:
        /*0490*/ 	.word	index@(_ZN7cutlass13device_kernelIN5flash11enable_sm90INS1_16FlashAttnFwdSm90INS1_25CollectiveMainloopFwdSm90ILi2EN4cute5tupleIJNS5_1CILi1EEES8_S8_EEENS6_IJNS7_ILi128EEENS7_ILi96EEENS7_ILi192EEEEEELi128ENS_10bfloat16_tEfNS_4arch4Sm90ELb0ELb0ELb0ELb0ELb1ELb0ELb0ELb1ELb1ELb1ELb0ELb0EEENS1_21CollectiveEpilogueFwdINS6_IJSA_SA_SB_EEES9_SE_SG_Li256ELb0ELb1ELb0ELb0EEENS1_29StaticPersistentTileSchedulerILb0EEEEEEEEEvNT_6ParamsE)
        /*0494*/ 	.word	0x00000008


	//----- nvinfo : EIATTR_MIN_STACK_SIZE
	.align		4
.L_226:
        /*0498*/ 	.byte	0x04, 0x12
        /*049a*/ 	.short	(.L_228 - .L_227)
	.align		4
.L_227:
        /*049c*/ 	.word	index@(_ZN7cutlass13device_kernelIN5flash11enable_sm90INS1_16FlashAttnFwdSm90INS1_25CollectiveMainloopFwdSm90ILi2EN4cute5tupleIJNS5_1CILi1EEES8_S8_EEENS6_IJNS7_ILi128EEENS7_ILi96EEENS7_ILi192EEEEEELi128ENS_10bfloat16_tEfNS_4arch4Sm90ELb0ELb0ELb0ELb1ELb1ELb0ELb0ELb1ELb1ELb1ELb0ELb0EEENS1_21CollectiveEpilogueFwdINS6_IJSA_SA_SB_EEES9_SE_SG_Li256ELb1ELb1ELb0ELb0EEENS1_36VarlenDynamicPersistentTileSchedulerILi128ELi96ELi256ELi128ELb0ELb1ELb1ELb0ELb1ELb1EEEEEEEEEvNT_6ParamsE)
        /*04a0*/ 	.word	0x00000028


	//----- nvinfo : EIATTR_MIN_STACK_SIZE
	.align		4
.L_228:
        /*04a4*/ 	.byte	0x04, 0x12
        /*04a6*/ 	.short	(.L_230 - .L_229)
	.align		4
.L_229:
        /*04a8*/ 	.word	index@(_ZN7cutlass13device_kernelIN5flash11enable_sm90INS1_16FlashAttnFwdSm90INS1_25CollectiveMainloopFwdSm90ILi2EN4cute5tupleIJNS5_1CILi1EEES8_S8_EEENS6_IJNS7_ILi128EEENS7_ILi96EEENS7_ILi192EEEEEELi128ENS_10bfloat16_tEfNS_4arch4Sm90ELb0ELb0ELb0ELb1ELb1ELb1ELb0ELb1ELb1ELb1ELb0ELb0EEENS1_21CollectiveEpilogueFwdINS6_IJSA_SA_SB_EEES9_SE_SG_Li256ELb1ELb1ELb0ELb0EEENS1_36VarlenDynamicPersistentTileSchedulerILi128ELi96ELi256ELi128ELb0ELb1ELb1ELb0ELb1ELb1EEEEEEEEEvNT_6ParamsE)
        /*04ac*/ 	.word	0x00000050


	//----- nvinfo : EIATTR_MIN_STACK_SIZE
	.align		4
.L_230:
        /*04b0*/ 	.byte	0x04, 0x12
        /*04b2*/ 	.short	(.L_232 - .L_231)
	.align		4
.L_231:
        /*04b4*/ 	.word	index@(_ZN7cutlass13device_kernelIN5flash11enable_sm90INS1_16FlashAttnFwdSm90INS1_25CollectiveMainloopFwdSm90ILi2EN4cute5tupleIJNS5_1CILi1EEES8_S8_EEENS6_IJNS7_ILi128EEENS7_ILi96EEENS7_ILi192EEEEEELi128ENS_10bfloat16_tEfNS_4arch4Sm90ELb0ELb1ELb0ELb0ELb1ELb0ELb0ELb1ELb1ELb1ELb0ELb0EEENS1_21CollectiveEpilogueFwdINS6_IJSA_SA_SB_EEES9_SE_SG_Li256ELb0ELb1ELb0ELb0EEENS1_30DynamicPersistentTileSchedulerILi256ELi128ELb0ELb1ELb1EEEEEEEEEvNT_6ParamsE)
        /*04b8*/ 	.word	0x00000008


	//----- nvinfo : EIATTR_MIN_STACK_SIZE
	.align		4
.L_232:
        /*04bc*/ 	.byte	0x04, 0x12
        /*04be*/ 	.short	(.L_234 - .L_233)
	.align		4
.L_233:
        /*04c0*/ 	.word	index@(_ZN7cutlass13device_kernelIN5flash11enable_sm90INS1_16FlashAttnFwdSm90INS1_25CollectiveMainloopFwdSm90ILi2EN4cute5tupleIJNS5_1CILi1EEES8_S8_EEENS6_IJNS7_ILi128EEENS7_ILi96EEENS7_ILi192EEEEEELi128ENS_10bfloat16_tEfNS_4arch4Sm90ELb0ELb1ELb0ELb1ELb1ELb0ELb0ELb1ELb1ELb1ELb0ELb0EEENS1_21CollectiveEpilogueFwdINS6_IJSA_SA_SB_EEES9_SE_SG_Li256ELb1ELb1ELb0ELb0EEENS1_36VarlenDynamicPersistentTileSchedulerILi128ELi96ELi256ELi128ELb0ELb1ELb1ELb1ELb0ELb1EEEEEEEEEvNT_6ParamsE)
        /*04c4*/ 	.word	0x00000020


	//----- nvinfo : EIATTR_MIN_STACK_SIZE
	.align		4
.L_234:
        /*04c8*/ 	.byte	0x04, 0x12
        /*04ca*/ 	.short	(.L_236 - .L_235)
	.align		4
.L_235:
        /*04cc*/ 	.word	index@(_ZN7cutlass13device_kernelIN5flash11enable_sm90INS1_16FlashAttnFwdSm90INS1_25CollectiveMainloopFwdSm90ILi2EN4cute5tupleIJNS5_1CILi1EEES8_S8_EEENS6_IJNS7_ILi128EEENS7_ILi96EEENS7_ILi192EEEEEELi128ENS_10bfloat16_tEfNS_4arch4Sm90ELb0ELb1ELb0ELb1ELb1ELb1ELb0ELb1ELb1ELb1ELb0ELb0EEENS1_21CollectiveEpilogueFwdINS6_IJSA_SA_SB_EEES9_SE_SG_Li256ELb1ELb1ELb0ELb0EEENS1_36VarlenDynamicPersistentTileSchedulerILi128ELi96ELi256ELi128ELb0ELb1ELb1ELb1ELb0ELb1EEEEEEEEEvNT_6ParamsE)
        /*04d0*/ 	.word	0x00000048


	//----- nvinfo : EIATTR_MIN_STACK_SIZE
	.align		4
.L_236:
        /*04d4*/ 	.byte	0x04, 0x12
        /*04d6*/ 	.short	(.L_238 - .L_237)
	.align		4
.L_237:
        /*04d8*/ 	.word	index@(_ZN7cutlass13device_kernelIN5flash11enable_sm90INS1_16FlashAttnFwdSm90INS1_25CollectiveMainloopFwdSm90ILi2EN4cute5tupleIJNS5_1CILi1EEES8_S8_EEENS6_IJNS7_ILi128EEENS7_ILi96EEENS7_ILi192EEEEEELi128ENS_10bfloat16_tEfNS_4arch4Sm90ELb1ELb0ELb0ELb0ELb1ELb0ELb0ELb1ELb1ELb1ELb0ELb0EEENS1_21CollectiveEpilogueFwdINS6_IJSA_SA_SB_EEES9_SE_SG_Li256ELb0ELb1ELb0ELb0EEENS1_30DynamicPersistentTileSchedulerILi256ELi128ELb0ELb1ELb1EEEEEEEEEvNT_6ParamsE)
        /*04dc*/ 	.word	0x00000008


	//----- nvinfo : EIATTR_MIN_STACK_SIZE
	.align		4
.L_238:
        /*04e0*/ 	.byte	0x04, 0x12
        /*04e2*/ 	.short	(.L_240 - .L_239)
	.align		4
.L_239:
        /*04e4*/ 	.word	index@(_ZN7cutlass13device_kernelIN5flash11enable_sm90INS1_16FlashAttnFwdSm90INS1_25CollectiveMainloopFwdSm90ILi2EN4cute5tupleIJNS5_1CILi1EEES8_S8_EEENS6_IJNS7_ILi128EEENS7_ILi96EEENS7_ILi192EEEEEELi128ENS_10bfloat16_tEfNS_4arch4Sm90ELb1ELb0ELb0ELb1ELb1ELb0ELb0ELb1ELb1ELb1ELb0ELb0EEENS1_21CollectiveEpilogueFwdINS6_IJSA_SA_SB_EEES9_SE_SG_Li256ELb1ELb1ELb0ELb0EEENS1_36VarlenDynamicPersistentTileSchedulerILi128ELi96ELi256ELi128ELb0ELb1ELb1ELb1ELb1ELb1EEEEEEEEEvNT_6ParamsE)
        /*04e8*/ 	.word	0x00000020


	//----- nvinfo : EIATTR_MIN_STACK_SIZE
	.align		4
.L_240:
        /*04ec*/ 	.byte	0x04, 0x12
        /*04ee*/ 	.short	(.L_242 - .L_241)
	.align		4
.L_241:
        /*04f0*/ 	.word	index@(_ZN7cutlass13device_kernelIN5flash11enable_sm90INS1_16FlashAttnFwdSm90INS1_25CollectiveMainloopFwdSm90ILi2EN4cute5tupleIJNS5_1CILi1EEES8_S8_EEENS6_IJNS7_ILi128EEENS7_ILi96EEENS7_ILi192EEEEEELi128ENS_10bfloat16_tEfNS_4arch4Sm90ELb1ELb0ELb0ELb1ELb1ELb1ELb0ELb1ELb1ELb1ELb0ELb0EEENS1_21CollectiveEpilogueFwdINS6_IJSA_SA_SB_EEES9_SE_SG_Li256ELb1ELb1ELb0ELb0EEENS1_36VarlenDynamicPersistentTileSchedulerILi128ELi96ELi256ELi128ELb0ELb1ELb1ELb1ELb1ELb1EEEEEEEEEvNT_6ParamsE)
        /*04f4*/ 	.word	0x00000040


	//----- nvinfo : EIATTR_MIN_STACK_SIZE
	.align		4
.L_242:
        /*04f8*/ 	.byte	0x04, 0x12
        /*04fa*/ 	.short	(.L_244 - .L_243)
	.align		4
.L_243:
        /*04fc*/ 	.word	index@(_ZN7cutlass13device_kernelIN5flash11enable_sm90INS1_16FlashAttnFwdSm90INS1_25CollectiveMainloopFwdSm90ILi2EN4cute5tupleIJNS5_1CILi1EEES8_S8_EEENS6_IJNS7_ILi64EEESA_SA_EEELi512ENS_10bfloat16_tEfNS_4arch4Sm90ELb0ELb0ELb0ELb0ELb1ELb0ELb0ELb0ELb0ELb1ELb0ELb0EEENS1_21CollectiveEpilogueFwdINS6_IJSA_NS7_ILi512EEESA_EEES9_SC_SE_Li256ELb0ELb1ELb0ELb0EEENS1_29StaticPersistentTileSchedulerILb0EEEEEEEEEvNT_6ParamsE)
        /*0500*/ 	.word	0x00000030


	//----- nvinfo : EIATTR_MIN_STACK_SIZE
	.align		4
.L_244:
        /*0504*/ 	.byte	0x04, 0x12
        /*0506*/ 	.short	(.L_246 - .L_245)
	.align		4
.L_245:
        /*0508*/ 	.word	index@(_ZN7cutlass13device_kernelIN5flash11enable_sm90INS1_16FlashAttnFwdSm90INS1_25CollectiveMainloopFwdSm90ILi2EN4cute5tupleIJNS5_1CILi1EEES8_S8_EEENS6_IJNS7_ILi64EEESA_SA_EEELi512ENS_10bfloat16_tEfNS_4arch4Sm90ELb0ELb0ELb0ELb0ELb1ELb0ELb1ELb0ELb0ELb1ELb0ELb0EEENS1_21CollectiveEpilogueFwdINS6_IJSA_NS7_ILi512EEESA_EEES9_SC_SE_Li256ELb0ELb1ELb0ELb0EEENS1_29StaticPersistentTileSchedulerILb0EEEEEEEEEvNT_6ParamsE)
        /*050c*/ 	.word	0x00000030


	//----- nvinfo : EIATTR_MIN_STACK_SIZE
	.align		4
.L_246:
        /*0510*/ 	.byte	0x04, 0x12
        /*0512*/ 	.short	(.L_248 - .L_247)
	.align		4
.L_247:
        /*0514*/ 	.word	index@(_ZN7cutlass13device_kernelIN5flash11enable_sm90INS1_16FlashAttnFwdSm90INS1_25CollectiveMainloopFwdSm90ILi2EN4cute5tupleIJNS5_1CILi1EEES8_S8_EEENS6_IJNS7_ILi64EEESA_SA_EEELi512ENS_10bfloat16_tEfNS_4arch4Sm90ELb0ELb0ELb0ELb1ELb1ELb0ELb0ELb0ELb0ELb1ELb0ELb0EEENS1_21CollectiveEpilogueFwdINS6_IJSA_NS7_ILi512EEESA_EEES9_SC_SE_Li256ELb1ELb1ELb0ELb0EEENS1_36VarlenDynamicPersistentTileSchedulerILi64ELi64ELi256ELi128ELb0ELb1ELb1ELb0ELb1ELb1EEEEEEEEEvNT_6ParamsE)
        /*0518*/ 	.word	0x00000038


	//----- nvinfo : EIATTR_MIN_STACK_SIZE
	.align		4
.L_248:
        /*051c*/ 	.byte	0x04, 0x12
        /*051e*/ 	.short	(.L_250 - .L_249)
	.align		4
.L_249:
        /*0520*/ 	.word	index@(_ZN7cutlass13device_kernelIN5flash11enable_sm90INS1_16FlashAttnFwdSm90INS1_25CollectiveMainloopFwdSm90ILi2EN4cute5tupleIJNS5_1CILi1EEES8_S8_EEENS6_IJNS7_ILi64EEESA_SA_EEELi512ENS_10bfloat16_tEfNS_4arch4Sm90ELb0ELb0ELb0ELb1ELb1ELb1ELb0ELb0ELb0ELb1ELb0ELb0EEENS1_21CollectiveEpilogueFwdINS6_IJSA_NS7_ILi512EEESA_EEES9_SC_SE_Li256ELb1ELb1ELb0ELb0EEENS1_36VarlenDynamicPersistentTileSchedulerILi64ELi64ELi256ELi128ELb0ELb1ELb1ELb0ELb1ELb1EEEEEEEEEvNT_6ParamsE)
        /*0524*/ 	.word	0x00000060


	//----- nvinfo : EIATTR_MIN_STACK_SIZE
	.align		4
.L_250:
        /*0528*/ 	.byte	0x04, 0x12
        /*052a*/ 	.short	(.L_252 - .L_251)
	.align		4
.L_251:
        /*052c*/ 	.word	index@(_ZN7cutlass13device_kernelIN5flash11enable_sm90INS1_16FlashAttnFwdSm90INS1_25CollectiveMainloopFwdSm90ILi2EN4cute5tupleIJNS5_1CILi1EEES8_S8_EEENS6_IJNS7_ILi64EEESA_SA_EEELi512ENS_10bfloat16_tEfNS_4arch4Sm90ELb0ELb0ELb0ELb1ELb1ELb0ELb1ELb0ELb0ELb1ELb0ELb0EEENS1_21CollectiveEpilogueFwdINS6_IJSA_NS7_ILi512EEESA_EEES9_SC_SE_Li256ELb1ELb1ELb0ELb0EEENS1_36VarlenDynamicPersistentTileSchedulerILi64ELi64ELi256ELi128ELb0ELb1ELb1ELb0ELb1ELb1EEEEEEEEEvNT_6ParamsE)
        /*0530*/ 	.word	0x00000030


	//----- nvinfo : EIATTR_MIN_STACK_SIZE
	.align		4
.L_252:
        /*0534*/ 	.byte	0x04, 0x12
        /*0536*/ 	.short	(.L_254 - .L_253)
	.align		4
.L_253:
        /*0538*/ 	.word	index@(_ZN7cutlass13device_kernelIN5flash11enable_sm90INS1_16FlashAttnFwdSm90INS1_25CollectiveMainloopFwdSm90ILi2EN4cute5tupleIJNS5_1CILi1EEES8_S8_EEENS6_IJNS7_ILi64EEESA_SA_EEELi512ENS_10bfloat16_tEfNS_4arch4Sm90ELb0ELb0ELb0ELb1ELb1ELb1ELb1ELb0ELb0ELb1ELb0ELb0EEENS1_21CollectiveEpilogueFwdINS6_IJSA_NS7_ILi512EEESA_EEES9_SC_SE_Li256ELb1ELb1ELb0ELb0EEENS1_36VarlenDynamicPersistentTileSchedulerILi64ELi64ELi256ELi128ELb0ELb1ELb1ELb0ELb1ELb1EEEEEEEEEvNT_6ParamsE)
        /*053c*/ 	.word	0x00000080


	//----- nvinfo : EIATTR_MIN_STACK_SIZE
	.align		4
.L_254:
        /*0540*/ 	.byte	0x04, 0x12
        /*0542*/ 	.short	(.L_256 - .L_255)
	.align		4
.L_255:
        /*0544*/ 	.word	index@(_ZN7cutlass13device_kernelIN5flash11enable_sm90INS1_16FlashAttnFwdSm90INS1_25CollectiveMainloopFwdSm90ILi2EN4cute5tupleIJNS5_1CILi1EEES8_S8_EEENS6_IJNS7_ILi64EEESA_SA_EEELi512ENS_10bfloat16_tEfNS_4arch4Sm90ELb0ELb1ELb0ELb0ELb1ELb0ELb0ELb0ELb0ELb1ELb0ELb0EEENS1_21CollectiveEpilogueFwdINS6_IJSA_NS7_ILi512EEESA_EEES9_SC_SE_Li256ELb0ELb1ELb0ELb0EEENS1_30DynamicPersistentTileSchedulerILi256ELi128ELb0ELb1ELb1EEEEEEEEEvNT_6ParamsE)
        /*0548*/ 	.word	0x00000010


	//----- nvinfo : EIATTR_MIN_STACK_SIZE
	.align		4
.L_256:
        /*054c*/ 	.byte	0x04, 0x12
        /*054e*/ 	.short	(.L_258 - .L_257)
	.align		4
.L_257:
        /*0550*/ 	.word	index@(_ZN7cutlass13device_kernelIN5flash11enable_sm90INS1_16FlashAttnFwdSm90INS1_25CollectiveMainloopFwdSm90ILi2EN4cute5tupleIJNS5_1CILi1EEES8_S8_EEENS6_IJNS7_ILi64EEESA_SA_EEELi512ENS_10bfloat16_tEfNS_4arch4Sm90ELb0ELb1ELb0ELb0ELb1ELb0ELb1ELb0ELb0ELb1ELb0ELb0EEENS1_21CollectiveEpilogueFwdINS6_IJSA_NS7_ILi512EEESA_EEES9_SC_SE_Li256ELb0ELb1ELb0ELb0EEENS1_30DynamicPersistentTileSchedulerILi256ELi128ELb0ELb1ELb1EEEEEEEEEvNT_6ParamsE)
        /*0554*/ 	.word	0x00000440


	//----- nvinfo : EIATTR_MIN_STACK_SIZE
	.align		4
.L_258:
        /*0558*/ 	.byte	0x04, 0x12
        /*055a*/ 	.short	(.L_260 - .L_259)
	.align		4
.L_259:
        /*055c*/ 	.word	index@(_ZN7cutlass13device_kernelIN5flash11enable_sm90INS1_16FlashAttnFwdSm90INS1_25CollectiveMainloopFwdSm90ILi2EN4cute5tupleIJNS5_1CILi1EEES8_S8_EEENS6_IJNS7_ILi64EEESA_SA_EEELi512ENS_10bfloat16_tEfNS_4arch4Sm90ELb0ELb1ELb0ELb1ELb1ELb0ELb0ELb0ELb0ELb1ELb0ELb0EEENS1_21CollectiveEpilogueFwdINS6_IJSA_NS7_ILi512EEESA_EEES9_SC_SE_Li256ELb1ELb1ELb0ELb0EEENS1_36VarlenDynamicPersistentTileSchedulerILi64ELi64ELi256ELi128ELb0ELb1ELb1ELb1ELb0ELb1EEEEEEEEEvNT_6ParamsE)
        /*0560*/ 	.word	0x00000020


	//----- nvinfo : EIATTR_MIN_STACK_SIZE
	.align		4
.L_260:
        /*0564*/ 	.byte	0x04, 0x12
        /*0566*/ 	.short	(.L_262 - .L_261)
	.align		4
.L_261:
        /*0568*/ 	.word	index@(_ZN7cutlass13device_kernelIN5flash11enable_sm90INS1_16FlashAttnFwdSm90INS1_25CollectiveMainloopFwdSm90ILi2EN4cute5tupleIJNS5_1CILi1EEES8_S8_EEENS6_IJNS7_ILi64EEESA_SA_EEELi512ENS_10bfloat16_tEfNS_4arch4Sm90ELb0ELb1ELb0ELb1ELb1ELb1ELb0ELb0ELb0ELb1ELb0ELb0EEENS1_21CollectiveEpilogueFwdINS6_IJSA_NS7_ILi512EEESA_EEES9_SC_SE_Li256ELb1ELb1ELb0ELb0EEENS1_36VarlenDynamicPersistentTileSchedulerILi64ELi64ELi256ELi128ELb0ELb1ELb1ELb1ELb0ELb1EEEEEEEEEvNT_6ParamsE)
        /*056c*/ 	.word	0x00000068


	//----- nvinfo : EIATTR_MIN_STACK_SIZE
	.align		4
.L_262:
        /*0570*/ 	.byte	0x04, 0x12
        /*0572*/ 	.short	(.L_264 - .L_263)
	.align		4
.L_263:
        /*0574*/ 	.word	index@(_ZN7cutlass13device_kernelIN5flash11enable_sm90INS1_16FlashAttnFwdSm90INS1_25CollectiveMainloopFwdSm90ILi2EN4cute5tupleIJNS5_1CILi1EEES8_S8_EEENS6_IJNS7_ILi64EEESA_SA_EEELi512ENS_10bfloat16_tEfNS_4arch4Sm90ELb0ELb1ELb0ELb1ELb1ELb0ELb1ELb0ELb0ELb1ELb0ELb0EEENS1_21CollectiveEpilogueFwdINS6_IJSA_NS7_ILi512EEESA_EEES9_SC_SE_Li256ELb1ELb1ELb0ELb0EEENS1_36VarlenDynamicPersistentTileSchedulerILi64ELi64ELi256ELi128ELb0ELb1ELb1ELb1ELb0ELb1EEEEEEEEEvNT_6ParamsE)
        /*0578*/ 	.word	0x00000440


	//----- nvinfo : EIATTR_MIN_STACK_SIZE
	.align		4
.L_264:
        /*057c*/ 	.byte	0x04, 0x12
        /*057e*/ 	.short	(.L_266 - .L_265)
	.align		4
.L_265:
        /*0580*/ 	.word	index@(_ZN7cutlass13device_kernelIN5flash11enable_sm90INS1_16FlashAttnFwdSm90INS1_25CollectiveMainloopFwdSm90ILi2EN4cute5tupleIJNS5_1CILi1EEES8_S8_EEENS6_IJNS7_ILi64EEESA_SA_EEELi512ENS_10bfloat16_tEfNS_4arch4Sm90ELb0ELb1ELb0ELb1ELb1ELb1ELb1ELb0ELb0ELb1ELb0ELb0EEENS1_21CollectiveEpilogueFwdINS6_IJSA_NS7_ILi512EEESA_EEES9_SC_SE_Li256ELb1ELb1ELb0ELb0EEENS1_36VarlenDynamicPersistentTileSchedulerILi64ELi64ELi256ELi128ELb0ELb1ELb1ELb1ELb0ELb1EEEEEEEEEvNT_6ParamsE)
        /*0584*/ 	.word	0x00000460


	//----- nvinfo : EIATTR_MIN_STACK_SIZE
	.align		4
.L_266:
        /*0588*/ 	.byte	0x04, 0x12
        /*058a*/ 	.short	(.L_268 - .L_267)
	.align		4
.L_267:
        /*058c*/ 	.word	index@(_ZN7cutlass13device_kernelIN5flash11enable_sm90INS1_16FlashAttnFwdSm90INS1_25CollectiveMainloopFwdSm90ILi2EN4cute5tupleIJNS5_1CILi1EEES8_S8_EEENS6_IJNS7_ILi64EEESA_SA_EEELi512ENS_10bfloat16_tEfNS_4arch4Sm90ELb1ELb0ELb0ELb0ELb1ELb0ELb0ELb0ELb0ELb1ELb0ELb0EEENS1_21CollectiveEpilogueFwdINS6_IJSA_NS7_ILi512EEESA_EEES9_SC_SE_Li256ELb0ELb1ELb0ELb0EEENS1_30DynamicPersistentTileSchedulerILi256ELi128ELb0ELb1ELb1EEEEEEEEEvNT_6ParamsE)
        /*0590*/ 	.word	0x00000010


	//----- nvinfo : EIATTR_MIN_STACK_SIZE
	.align		4
.L_268:
        /*0594*/ 	.byte	0x04, 0x12
        /*0596*/ 	.short	(.L_270 - .L_269)
	.align		4
.L_269:
        /*0598*/ 	.word	index@(_ZN7cutlass13device_kernelIN5flash11enable_sm90INS1_16FlashAttnFwdSm90INS1_25CollectiveMainloopFwdSm90ILi2EN4cute5tupleIJNS5_1CILi1EEES8_S8_EEENS6_IJNS7_ILi64EEESA_SA_EEELi512ENS_10bfloat16_tEfNS_4arch4Sm90ELb1ELb0ELb0ELb0ELb1ELb0ELb1ELb0ELb0ELb1ELb0ELb0EEENS1_21CollectiveEpilogueFwdINS6_IJSA_NS7_ILi512EEESA_EEES9_SC_SE_Li256ELb0ELb1ELb0ELb0EEENS1_30DynamicPersistentTileSchedulerILi256ELi128ELb0ELb1ELb1EEEEEEEEEvNT_6ParamsE)
        /*059c*/ 	.word	0x00000018


	//----- nvinfo : EIATTR_MIN_STACK_SIZE
	.align		4
.L_270:
        /*05a0*/ 	.byte	0x04, 0x12
        /*05a2*/ 	.short	(.L_272 - .L_271)
	.align		4
.L_271:
        /*05a4*/ 	.word	index@(_ZN7cutlass13device_kernelIN5flash11enable_sm90INS1_16FlashAttnFwdSm90INS1_25CollectiveMainloopFwdSm90ILi2EN4cute5tupleIJNS5_1CILi1EEES8_S8_EEENS6_IJNS7_ILi64EEESA_SA_EEELi512ENS_10bfloat16_tEfNS_4arch4Sm90ELb1ELb0ELb0ELb1ELb1ELb0ELb0ELb0ELb0ELb1ELb0ELb0EEENS1_21CollectiveEpilogueFwdINS6_IJSA_NS7_ILi512EEESA_EEES9_SC_SE_Li256ELb1ELb1ELb0ELb0EEENS1_36VarlenDynamicPersistentTileSchedulerILi64ELi64ELi256ELi128ELb0ELb1ELb1ELb1ELb1ELb1EEEEEEEEEvNT_6ParamsE)
        /*05a8*/ 	.word	0x00000030


	//----- nvinfo : EIATTR_MIN_STACK_SIZE
	.align		4
.L_272:
        /*05ac*/ 	.byte	0x04, 0x12
        /*05ae*/ 	.short	(.L_274 - .L_273)
	.align		4
.L_273:
        /*05b0*/ 	.word	index@(_ZN7cutlass13device_kernelIN5flash11enable_sm90INS1_16FlashAttnFwdSm90INS1_25CollectiveMainloopFwdSm90ILi2EN4cute5tupleIJNS5_1CILi1EEES8_S8_EEENS6_IJNS7_ILi64EEESA_SA_EEELi512ENS_10bfloat16_tEfNS_4arch4Sm90ELb1ELb0ELb0ELb1ELb1ELb1ELb0ELb0ELb0ELb1ELb0ELb0EEENS1_21CollectiveEpilogueFwdINS6_IJSA_NS7_ILi512EEESA_EEES9_SC_SE_Li256ELb1ELb1ELb0ELb0EEENS1_36VarlenDynamicPersistentTileSchedulerILi64ELi64ELi256ELi128ELb0ELb1ELb1ELb1ELb1ELb1EEEEEEEEEvNT_6ParamsE)
        /*05b4*/ 	.word	0x00000060


	//----- nvinfo : EIATTR_MIN_STACK_SIZE
	.align		4
.L_274:
        /*05b8*/ 	.byte	0x04, 0x12
        /*05ba*/ 	.short	(.L_276 - .L_275)
	.align		4
.L_275:
        /*05bc*/ 	.word	index@(_ZN7cutlass13device_kernelIN5flash11enable_sm90INS1_16FlashAttnFwdSm90INS1_25CollectiveMainloopFwdSm90ILi2EN4cute5tupleIJNS5_1CILi1EEES8_S8_EEENS6_IJNS7_ILi64EEESA_SA_EEELi512ENS_10bfloat16_tEfNS_4arch4Sm90ELb1ELb0ELb0ELb1ELb1ELb0ELb1ELb0ELb0ELb1ELb0ELb0EEENS1_21CollectiveEpilogueFwdINS6_IJSA_NS7_ILi512EEESA_EEES9_SC_SE_Li256ELb1ELb1ELb0ELb0EEENS1_36VarlenDynamicPersistentTileSchedulerILi64ELi64ELi256ELi128ELb0ELb1ELb1ELb1ELb1ELb1EEEEEEEEEvNT_6ParamsE)
        /*05c0*/ 	.word	0x00000028


	//----- nvinfo : EIATTR_MIN_STACK_SIZE
	.align		4
.L_276:
        /*05c4*/ 	.byte	0x04, 0x12
        /*05c6*/ 	.short	(.L_278 - .L_277)
	.align		4
.L_277:
        /*05c8*/ 	.word	index@(_ZN7cutlass13device_kernelIN5flash11enable_sm90INS1_16FlashAttnFwdSm90INS1_25CollectiveMainloopFwdSm90ILi2EN4cute5tupleIJNS5_1CILi1EEES8_S8_EEENS6_IJNS7_ILi64EEESA_SA_EEELi512ENS_10bfloat16_tEfNS_4arch4Sm90ELb1ELb0ELb0ELb1ELb1ELb1ELb1ELb0ELb0ELb1ELb0ELb0EEENS1_21CollectiveEpilogueFwdINS6_IJSA_NS7_ILi512EEESA_EEES9_SC_SE_Li256ELb1ELb1ELb0ELb0EEENS1_36VarlenDynamicPersistentTileSchedulerILi64ELi64ELi256ELi128ELb0ELb1ELb1ELb1ELb1ELb1EEEEEEEEEvNT_6ParamsE)
        /*05cc*/ 	.word	0x00000078


	//----- nvinfo : EIATTR_MIN_STACK_SIZE
	.align		4
.L_278:
        /*05d0*/ 	.byte	0x04, 0x12
        /*05d2*/ 	.short	(.L_280 - .L_279)
	.align		4
.L_279:
        /*05d4*/ 	.word	index@(_ZN7cutlass13device_kernelIN5flash11enable_sm90INS1_16FlashAttnFwdSm90INS1_25CollectiveMainloopFwdSm90ILi2EN4cute5tupleIJNS5_1CILi1EEES8_S8_EEENS6_IJNS7_ILi128EEENS7_ILi96EEENS7_ILi64EEEEEELi256ENS_10bfloat16_tEfNS_4arch4Sm90ELb0ELb0ELb0ELb0ELb1ELb0ELb0ELb1ELb0ELb1ELb0ELb0EEENS1_21CollectiveEpilogueFwdINS6_IJSA_NS7_ILi256EEESB_EEES9_SE_SG_Li256ELb0ELb1ELb0ELb0EEENS1_29StaticPersistentTileSchedulerILb0EEEEEEEEEvNT_6ParamsE)
        /*05d8*/ 	.word	0x00000020


	//----- nvinfo : EIATTR_MIN_STACK_SIZE
	.align		4
.L_280:
        /*05dc*/ 	.byte	0x04, 0x12
        /*05de*/ 	.short	(.L_282 - .L_281)
	.align		4
.L_281:
        /*05e0*/ 	.word	index@(_ZN7cutlass13device_kernelIN5flash11enable_sm90INS1_16FlashAttnFwdSm90INS1_25CollectiveMainloopFwdSm90ILi2EN4cute5tupleIJNS5_1CILi1EEES8_S8_EEENS6_IJNS7_ILi128EEENS7_ILi96EEENS7_ILi64EEEEEELi256ENS_10bfloat16_tEfNS_4arch4Sm90ELb0ELb0ELb0ELb0ELb1ELb0ELb1ELb1ELb0ELb1ELb0ELb0EEENS1_21CollectiveEpilogueFwdINS6_IJSA_NS7_ILi256EEESB_EEES9_SE_SG_Li256ELb0ELb1ELb0ELb0EEENS1_29StaticPersistentTileSchedulerILb0EEEEEEEEEvNT_6ParamsE)
        /*05e4*/ 	.word	0x00000020


	//----- nvinfo : EIATTR_MIN_STACK_SIZE
	.align		4
.L_282:
        /*05e8*/ 	.byte	0x04, 0x12
        /*05ea*/ 	.short	(.L_284 - .L_283)
	.align		4
.L_283:
        /*05ec*/ 	.word	index@(_ZN7cutlass13device_kernelIN5flash11enable_sm90INS1_16FlashAttnFwdSm90INS1_25CollectiveMainloopFwdSm90ILi2EN4cute5tupleIJNS5_1CILi1EEES8_S8_EEENS6_IJNS7_ILi128EEENS7_ILi96EEENS7_ILi64EEEEEELi256ENS_10bfloat16_tEfNS_4arch4Sm90ELb0ELb0ELb0ELb1ELb1ELb0ELb0ELb1ELb0ELb1ELb0ELb0EEENS1_21CollectiveEpilogueFwdINS6_IJSA_NS7_ILi256EEESB_EEES9_SE_SG_Li256ELb1ELb1ELb0ELb0EEENS1_36VarlenDynamicPersistentTileSchedulerILi128ELi96ELi256ELi128ELb0ELb1ELb1ELb0ELb1ELb1EEEEEEEEEvNT_6ParamsE)
        /*05f0*/ 	.word	0x00000030


	//----- nvinfo : EIATTR_MIN_STACK_SIZE
	.align		4
.L_284:
        /*05f4*/ 	.byte	0x04, 0x12
        /*05f6*/ 	.short	(.L_286 - .L_285)
	.align		4
.L_285:
        /*05f8*/ 	.word	index@(_ZN7cutlass13device_kernelIN5flash11enable_sm90INS1_16FlashAttnFwdSm90INS1_25CollectiveMainloopFwdSm90ILi2EN4cute5tupleIJNS5_1CILi1EEES8_S8_EEENS6_IJNS7_ILi128EEENS7_ILi96EEENS7_ILi64EEEEEELi256ENS_10bfloat16_tEfNS_4arch4Sm90ELb0ELb0ELb0ELb1ELb1ELb1ELb0ELb1ELb0ELb1ELb0ELb0EEENS1_21CollectiveEpilogueFwdINS6_IJSA_NS7_ILi256EEESB_EEES9_SE_SG_Li256ELb1ELb1ELb0ELb0EEENS1_36VarlenDynamicPersistentTileSchedulerILi128ELi96ELi256ELi128ELb0ELb1ELb1ELb0ELb1ELb1EEEEEEEEEvNT_6ParamsE)
        /*05fc*/ 	.word	0x00000058


	//----- nvinfo : EIATTR_MIN_STACK_SIZE
	.align		4
.L_286:
        /*0600*/ 	.byte	0x04, 0x12
        /*0602*/ 	.short	(.L_288 - .L_287)
	.align		4
.L_287:
        /*0604*/ 	.word	index@(_ZN7cutlass13device_kernelIN5flash11enable_sm90INS1_16FlashAttnFwdSm90INS1_25CollectiveMainloopFwdSm90ILi2EN4cute5tupleIJNS5_1CILi1EEES8_S8_EEENS6_IJNS7_ILi128EEENS7_ILi96EEENS7_ILi64EEEEEELi256ENS_10bfloat16_tEfNS_4arch4Sm90ELb0ELb0ELb0ELb1ELb1ELb0ELb1ELb1ELb0ELb1ELb0ELb0EEENS1_21CollectiveEpilogueFwdINS6_IJSA_NS7_ILi256EEESB_EEES9_SE_SG_Li256ELb1ELb1ELb0ELb0EEENS1_36VarlenDynamicPersistentTileSchedulerILi128ELi96ELi256ELi128ELb0ELb1ELb1ELb0ELb1ELb1EEEEEEEEEvNT_6ParamsE)
        /*0608*/ 	.word	0x00000028


	//----- nvinfo : EIATTR_MIN_STACK_SIZE
	.align		4
.L_288:
        /*060c*/ 	.byte	0x04, 0x12
        /*060e*/ 	.short	(.L_290 - .L_289)
	.align		4
.L_289:
        /*0610*/ 	.word	index@(_ZN7cutlass13device_kernelIN5flash11enable_sm90INS1_16FlashAttnFwdSm90INS1_25CollectiveMainloopFwdSm90ILi2EN4cute5tupleIJNS5_1CILi1EEES8_S8_EEENS6_IJNS7_ILi128EEENS7_ILi96EEENS7_ILi64EEEEEELi256ENS_10bfloat16_tEfNS_4arch4Sm90ELb0ELb0ELb0ELb1ELb1ELb1ELb1ELb1ELb0ELb1ELb0ELb0EEENS1_21CollectiveEpilogueFwdINS6_IJSA_NS7_ILi256EEESB_EEES9_SE_SG_Li256ELb1ELb1ELb0ELb0EEENS1_36VarlenDynamicPersistentTileSchedulerILi128ELi96ELi256ELi128ELb0ELb1ELb1ELb0ELb1ELb1EEEEEEEEEvNT_6ParamsE)
        /*0614*/ 	.word	0x00000090


	//----- nvinfo : EIATTR_MIN_STACK_SIZE
	.align		4
.L_290:
        /*0618*/ 	.byte	0x04, 0x12
        /*061a*/ 	.short	(.L_292 - .L_291)
	.align		4
.L_291:
        /*061c*/ 	.word	index@(_ZN7cutlass13device_kernelIN5flash11enable_sm90INS1_16FlashAttnFwdSm90INS1_25CollectiveMainloopFwdSm90ILi2EN4cute5tupleIJNS5_1CILi1EEES8_S8_EEENS6_IJNS7_ILi128EEENS7_ILi96EEENS7_ILi64EEEEEELi256ENS_10bfloat16_tEfNS_4arch4Sm90ELb0ELb1ELb0ELb0ELb1ELb0ELb0ELb1ELb0ELb1ELb0ELb0EEENS1_21CollectiveEpilogueFwdINS6_IJSA_NS7_ILi256EEESB_EEES9_SE_SG_Li256ELb0ELb1ELb0ELb0EEENS1_30DynamicPersistentTileSchedulerILi256ELi128ELb0ELb1ELb1EEEEEEEEEvNT_6ParamsE)
        /*0620*/ 	.word	0x00000008


	//----- nvinfo : EIATTR_MIN_STACK_SIZE
	.align		4
.L_292:
        /*0624*/ 	.byte	0x04, 0x12
        /*0626*/ 	.short	(.L_294 - .L_293)
	.align		4
.L_293:
        /*0628*/ 	.word	index@(_ZN7cutlass13device_kernelIN5flash11enable_sm90INS1_16FlashAttnFwdSm90INS1_25CollectiveMainloopFwdSm90ILi2EN4cute5tupleIJNS5_1CILi1EEES8_S8_EEENS6_IJNS7_ILi128EEENS7_ILi96EEENS7_ILi64EEEEEELi256ENS_10bfloat16_tEfNS_4arch4Sm90ELb0ELb1ELb0ELb0ELb1ELb0ELb1ELb1ELb0ELb1ELb0ELb0EEENS1_21CollectiveEpilogueFwdINS6_IJSA_NS7_ILi256EEESB_EEES9_SE_SG_Li256ELb0ELb1ELb0ELb0EEENS1_30DynamicPersistentTileSchedulerILi256ELi128ELb0ELb1ELb1EEEEEEEEEvNT_6ParamsE)
        /*062c*/ 	.word	0x00000460


	//----- nvinfo : EIATTR_MIN_STACK_SIZE
	.align		4
.L_294:
        /*0630*/ 	.byte	0x04, 0x12
        /*0632*/ 	.short	(.L_296 - .L_295)
	.align		4
.L_295:
        /*0634*/ 	.word	index@(_ZN7cutlass13device_kernelIN5flash11enable_sm90INS1_16FlashAttnFwdSm90INS1_25CollectiveMainloopFwdSm90ILi2EN4cute5tupleIJNS5_1CILi1EEES8_S8_EEENS6_IJNS7_ILi128EEENS7_ILi96EEENS7_ILi64EEEEEELi256ENS_10bfloat16_tEfNS_4arch4Sm90ELb0ELb1ELb0ELb1ELb1ELb0ELb0ELb1ELb0ELb1ELb0ELb0EEENS1_21CollectiveEpilogueFwdINS6_IJSA_NS7_ILi256EEESB_EEES9_SE_SG_Li256ELb1ELb1ELb0ELb0EEENS1_36VarlenDynamicPersistentTileSchedulerILi128ELi96ELi256ELi128ELb0ELb1ELb1ELb1ELb0ELb1EEEEEEEEEvNT_6ParamsE)
        /*0638*/ 	.word	0x00000018


	//----- nvinfo : EIATTR_MIN_STACK_SIZE
	.align		4
.L_296:
        /*063c*/ 	.byte	0x04, 0x12
        /*063e*/ 	.short	(.L_298 - .L_297)
	.align		4
.L_297:
        /*0640*/ 	.word	index@(_ZN7cutlass13device_kernelIN5flash11enable_sm90INS1_16FlashAttnFwdSm90INS1_25CollectiveMainloopFwdSm90ILi2EN4cute5tupleIJNS5_1CILi1EEES8_S8_EEENS6_IJNS7_ILi128EEENS7_ILi96EEENS7_ILi64EEEEEELi256ENS_10bfloat16_tEfNS_4arch4Sm90ELb0ELb1ELb0ELb1ELb1ELb1ELb0ELb1ELb0ELb1ELb0ELb0EEENS1_21CollectiveEpilogueFwdINS6_IJSA_NS7_ILi256EEESB_EEES9_SE_SG_Li256ELb1ELb1ELb0ELb0EEENS1_36VarlenDynamicPersistentTileSchedulerILi128ELi96ELi256ELi128ELb0ELb1ELb1ELb1ELb0ELb1EEEEEEEEEvNT_6ParamsE)
        /*0644*/ 	.word	0x00000440


	//----- nvinfo : EIATTR_MIN_STACK_SIZE
	.align		4
.L_298:
        /*0648*/ 	.byte	0x04, 0x12
        /*064a*/ 	.short	(.L_300 - .L_299)
	.align		4
.L_299:
        /*064c*/ 	.word	index@(_ZN7cutlass13device_kernelIN5flash11enable_sm90INS1_16FlashAttnFwdSm90INS1_25CollectiveMainloopFwdSm90ILi2EN4cute5tupleIJNS5_1CILi1EEES8_S8_EEENS6_IJNS7_ILi128EEENS7_ILi96EEENS7_ILi64EEEEEELi256ENS_10bfloat16_tEfNS_4arch4Sm90ELb0ELb1ELb0ELb1ELb1ELb0ELb1ELb1ELb0ELb1ELb0ELb0EEENS1_21CollectiveEpilogueFwdINS6_IJSA_NS7_ILi256EEESB_EEES9_SE_SG_Li256ELb1ELb1ELb0ELb0EEENS1_36VarlenDynamicPersistentTileSchedulerILi128ELi96ELi256ELi128ELb0ELb1ELb1ELb1ELb0ELb1EEEEEEEEEvNT_6ParamsE)
        /*0650*/ 	.word	0x00000480


	//----- nvinfo : EIATTR_MIN_STACK_SIZE
	.align		4
.L_300:
        /*0654*/ 	.byte	0x04, 0x12
        /*0656*/ 	.short	(.L_302 - .L_301)
	.align		4
.L_301:
        /*0658*/ 	.word	index@(_ZN7cutlass13device_kernelIN5flash11enable_sm90INS1_16FlashAttnFwdSm90INS1_25CollectiveMainloopFwdSm90ILi2EN4cute5tupleIJNS5_1CILi1EEES8_S8_EEENS6_IJNS7_ILi128EEENS7_ILi96EEENS7_ILi64EEEEEELi256ENS_10bfloat16_tEfNS_4arch4Sm90ELb0ELb1ELb0ELb1ELb1ELb1ELb1ELb1ELb0ELb1ELb0ELb0EEENS1_21CollectiveEpilogueFwdINS6_IJSA_NS7_ILi256EEESB_EEES9_SE_SG_Li256ELb1ELb1ELb0ELb0EEENS1_36VarlenDynamicPersistentTileSchedulerILi128ELi96ELi256ELi128ELb0ELb1ELb1ELb1ELb0ELb1EEEEEEEEEvNT_6ParamsE)
        /*065c*/ 	.word	0x000004a0


	//----- nvinfo : EIATTR_MIN_STACK_SIZE
	.align		4
.L_302:
        /*0660*/ 	.byte	0x04, 0x12
        /*0662*/ 	.short	(.L_304 - .L_303)
	.align		4
.L_303:
        /*0664*/ 	.word	index@(_ZN7cutlass13device_kernelIN5flash11enable_sm90INS1_16FlashAttnFwdSm90INS1_25CollectiveMainloopFwdSm90ILi2EN4cute5tupleIJNS5_1CILi1EEES8_S8_EEENS6_IJNS7_ILi128EEENS7_ILi96EEENS7_ILi64EEEEEELi256ENS_10bfloat16_tEfNS_4arch4Sm90ELb1ELb0ELb0ELb0ELb1ELb0ELb0ELb1ELb0ELb1ELb0ELb0EEENS1_21CollectiveEpilogueFwdINS6_IJSA_NS7_ILi256EEESB_EEES9_SE_SG_Li256ELb0ELb1ELb0ELb0EEENS1_30DynamicPersistentTileSchedulerILi256ELi128ELb0ELb1ELb1EEEEEEEEEvNT_6ParamsE)
        /*0668*/ 	.word	0x00000008


	//----- nvinfo : EIATTR_MIN_STACK_SIZE
	.align		4
.L_304:
        /*066c*/ 	.byte	0x04, 0x12
        /*066e*/ 	.short	(.L_306 - .L_305)
	.align		4
.L_305:
        /*0670*/ 	.word	index@(_ZN7cutlass13device_kernelIN5flash11enable_sm90INS1_16FlashAttnFwdSm90INS1_25CollectiveMainloopFwdSm90ILi2EN4cute5tupleIJNS5_1CILi1EEES8_S8_EEENS6_IJNS7_ILi128EEENS7_ILi96EEENS7_ILi64EEEEEELi256ENS_10bfloat16_tEfNS_4arch4Sm90ELb1ELb0ELb0ELb0ELb1ELb0ELb1ELb1ELb0ELb1ELb0ELb0EEENS1_21CollectiveEpilogueFwdINS6_IJSA_NS7_ILi256EEESB_EEES9_SE_SG_Li256ELb0ELb1ELb0ELb0EEENS1_30DynamicPersistentTileSchedulerILi256ELi128ELb0ELb1ELb1EEEEEEEEEvNT_6ParamsE)
        /*0674*/ 	.word	0x00000010


	//----- nvinfo : EIATTR_MIN_STACK_SIZE
	.align		4
.L_306:
        /*0678*/ 	.byte	0x04, 0x12
        /*067a*/ 	.short	(.L_308 - .L_307)
	.align		4
.L_307:
        /*067c*/ 	.word	index@(_ZN7cutlass13device_kernelIN5flash11enable_sm90INS1_16FlashAttnFwdSm90INS1_25CollectiveMainloopFwdSm90ILi2EN4cute5tupleIJNS5_1CILi1EEES8_S8_EEENS6_IJNS7_ILi128EEENS7_ILi96EEENS7_ILi64EEEEEELi256ENS_10bfloat16_tEfNS_4arch4Sm90ELb1ELb0ELb0ELb1ELb1ELb0ELb0ELb1ELb0ELb1ELb0ELb0EEENS1_21CollectiveEpilogueFwdINS6_IJSA_NS7_ILi256EEESB_EEES9_SE_SG_Li256ELb1ELb1ELb0ELb0EEENS1_36VarlenDynamicPersistentTileSchedulerILi128ELi96ELi256ELi128ELb0ELb1ELb1ELb1ELb1ELb1EEEEEEEEEvNT_6ParamsE)
        /*0680*/ 	.word	0x00000028


	//----- nvinfo : EIATTR_MIN_STACK_SIZE
	.align		4
.L_308:
        /*0684*/ 	.byte	0x04, 0x12
        /*0686*/ 	.short	(.L_310 - .L_309)
	.align		4
.L_309:
        /*0688*/ 	.word	index@(_ZN7cutlass13device_kernelIN5flash11enable_sm90INS1_16FlashAttnFwdSm90INS1_25CollectiveMainloopFwdSm90ILi2EN4cute5tupleIJNS5_1CILi1EEES8_S8_EEENS6_IJNS7_ILi128EEENS7_ILi96EEENS7_ILi64EEEEEELi256ENS_10bfloat16_tEfNS_4arch4Sm90ELb1ELb0ELb0ELb1ELb1ELb1ELb0ELb1ELb0ELb1ELb0ELb0EEENS1_21CollectiveEpilogueFwdINS6_IJSA_NS7_ILi256EEESB_EEES9_SE_SG_Li256ELb1ELb1ELb0ELb0EEENS1_36VarlenDynamicPersistentTileSchedulerILi128ELi96ELi256ELi128ELb0ELb1ELb1ELb1ELb1ELb1EEEEEEEEEvNT_6ParamsE)
        /*068c*/ 	.word	0x00000058


	//----- nvinfo : EIATTR_MIN_STACK_SIZE
	.align		4
.L_310:
        /*0690*/ 	.byte	0x04, 0x12
        /*0692*/ 	.short	(.L_312 - .L_311)
	.align		4
.L_311:
        /*0694*/ 	.word	index@(_ZN7cutlass13device_kernelIN5flash11enable_sm90INS1_16FlashAttnFwdSm90INS1_25CollectiveMainloopFwdSm90ILi2EN4cute5tupleIJNS5_1CILi1EEES8_S8_EEENS6_IJNS7_ILi128EEENS7_ILi96EEENS7_ILi64EEEEEELi256ENS_10bfloat16_tEfNS_4arch4Sm90ELb1ELb0ELb0ELb1ELb1ELb0ELb1ELb1ELb0ELb1ELb0ELb0EEENS1_21CollectiveEpilogueFwdINS6_IJSA_NS7_ILi256EEESB_EEES9_SE_SG_Li256ELb1ELb1ELb0ELb0EEENS1_36VarlenDynamicPersistentTileSchedulerILi128ELi96ELi256ELi128ELb0ELb1ELb1ELb1ELb1ELb1EEEEEEEEEvNT_6ParamsE)
        /*0698*/ 	.word	0x00000028


	//----- nvinfo : EIATTR_MIN_STACK_SIZE
	.align		4
.L_312:
        /*069c*/ 	.byte	0x04, 0x12
        /*069e*/ 	.short	(.L_314 - .L_313)
	.align		4
.L_313:
        /*06a0*/ 	.word	index@(_ZN7cutlass13device_kernelIN5flash11enable_sm90INS1_16FlashAttnFwdSm90INS1_25CollectiveMainloopFwdSm90ILi2EN4cute5tupleIJNS5_1CILi1EEES8_S8_EEENS6_IJNS7_ILi128EEENS7_ILi96EEENS7_ILi64EEEEEELi256ENS_10bfloat16_tEfNS_4arch4Sm90ELb1ELb0ELb0ELb1ELb1ELb1ELb1ELb1ELb0ELb1ELb0ELb0EEENS1_21CollectiveEpilogueFwdINS6_IJSA_NS7_ILi256EEESB_EEES9_SE_SG_Li256ELb1ELb1ELb0ELb0EEENS1_36VarlenDynamicPersistentTileSchedulerILi128ELi96ELi256ELi128ELb0ELb1ELb1ELb1ELb1ELb1EEEEEEEEEvNT_6ParamsE)
        /*06a4*/ 	.word	0x000000c0
.L_314:


//--------------------- .nv.compat                --------------------------
	.section	.nv.compat,"",@"SHT_CUDA_COMPAT_INFO"
	.align	4
        /*0000*/ 	.byte	0x02, 0x09, 0x01, 0x00, 0x02, 0x02, 0x04, 0x00, 0x02, 0x05, 0x05, 0x00, 0x03, 0x07, 0x01, 0x01
        /*0010*/ 	.byte	0x02, 0x03, 0x01, 0x00, 0x02, 0x06, 0x01, 0x00, 0x04, 0x0b, 0x08, 0x00, 0x00, 0x00, 0x00, 0x00
        /*0020*/ 	.byte	0x00, 0x00, 0x00, 0x00


//--------------------- .nv.info._ZN7cutlass13device_kernelIN5flash11enable_sm90INS1_16FlashAttnFwdSm90INS1_25CollectiveMainloopFwdSm90ILi2EN4cute5tupleIJNS5_1CILi1EEES8_S8_EEENS6_IJNS7_ILi128EEENS7_ILi96EEENS7_ILi192EEEEEELi128ENS_10bfloat16_tEfNS_4arch4Sm90ELb0ELb0ELb0ELb0ELb1ELb0ELb0ELb1ELb1ELb1ELb0ELb0EEENS1_21CollectiveEpilogueFwdINS6_IJSA_SA_SB_EEES9_SE_SG_Li256ELb0ELb1ELb0ELb0EEENS1_29StaticPersistentTileSchedulerILb0EEEEEEEEEvNT_6ParamsE --------------------------
	.section	.nv.info._ZN7cutlass13device_kernelIN5flash11enable_sm90INS1_16FlashAttnFwdSm90INS1_25CollectiveMainloopFwdSm90ILi2EN4cute5tupleIJNS5_1CILi1EEES8_S8_EEENS6_IJNS7_ILi128EEENS7_ILi96EEENS7_ILi192EEEEEELi128ENS_10bfloat16_tEfNS_4arch4Sm90ELb0ELb0ELb0ELb0ELb1ELb0ELb0ELb1ELb1ELb1ELb0ELb0EEENS1_21CollectiveEpilogueFwdINS6_IJSA_SA_SB_EEES9_SE_SG_Li256ELb0ELb1ELb0ELb0EEENS1_29StaticPersistentTileSchedulerILb0EEEEEEEEEvNT_6ParamsE,"",@"SHT_CUDA_INFO"
	.sectionflags	@""
	.align	4


	//----- nvinfo : EIATTR_CUDA_API_VERSION
	.align		4
        /*0000*/ 	.byte	0x04, 0x37
        /*0002*/ 	.short	(.L_316 - .L_315)
.L_315:
        /*0004*/ 	.word	0x00000082


	//----- nvinfo : EIATTR_KPARAM_INFO
	.align		4
.L_316:
        /*0008*/ 	.byte	0x04, 0x17
        /*000a*/ 	.short	(.L_318 - .L_317)
.L_317:
        /*000c*/ 	.word	0x00000000
        /*0010*/ 	.short	0x0000
        /*0012*/ 	.short	0x0070
        /*0014*/ 	.byte	0x00, 0xf0, 0x01, 0x28


	//----- nvinfo : EIATTR_SPARSE_MMA_MASK
	.align		4
.L_318:
        /*0018*/ 	.byte	0x03, 0x50
        /*001a*/ 	.short	0x0000


	//----- nvinfo : EIATTR_MAXREG_COUNT
	.align		4
        /*001c*/ 	.byte	0x03, 0x1b
        /*001e*/ 	.short	0x00a8


	//----- nvinfo : EIATTR_NUM_BARRIERS
	.align		4
        /*0020*/ 	.byte	0x02, 0x4c
        /*0022*/ 	.byte	0x09
	.zero		1


	//----- nvinfo : EIATTR_EXTERNS
	.align		4
        /*0024*/ 	.byte	0x04, 0x0f
        /*0026*/ 	.short	(.L_320 - .L_319)


	//   ....[0]....
	.align		4
.L_319:
        /*0028*/ 	.word	index@(__assertfail)


	//----- nvinfo : EIATTR_ANNOTATIONS
	.align		4
.L_320:
        /*002c*/ 	.byte	0x04, 0x55
        /*002e*/ 	.short	(.L_322 - .L_321)


	//   ....[0]....
.L_321:
        /*0030*/ 	.word	0x00000001
        /*0034*/ 	.byte	0xa0, 0x08, 0x00, 0x00, 0x01, 0x00, 0x00, 0x00, 0x50, 0x09, 0x00, 0x00, 0x01, 0x00, 0x00, 0x00
        /*0044*/ 	.byte	0x80, 0x6f, 0x00, 0x00, 0x01, 0x00, 0x00, 0x00, 0xb0, 0x70, 0x00, 0x00, 0x01, 0x00, 0x00, 0x00
        /*0054*/ 	.byte	0xf0, 0x8c, 0x00, 0x00, 0x01, 0x00, 0x00, 0x00, 0x90, 0xa2, 0x00, 0x00, 0x01, 0x00, 0x00, 0x00
        /*0064*/ 	.byte	0x40, 0xa3, 0x00, 0x00, 0x01, 0x00, 0x00, 0x00, 0xc0, 0xa4, 0x00, 0x00


	//----- nvinfo : EIATTR_MERCURY_ISA_VERSION
	.align		4
.L_322:
        /*0070*/ 	.byte	0x03, 0x5f
        /*0072*/ 	.short	0x0101


	//----- nvinfo : EIATTR_INT_WARP_WIDE_INSTR_OFFSETS
	.align		4
        /*0074*/ 	.byte	0x04, 0x31
        /*0076*/ 	.short	(.L_324 - .L_323)


	//   ....[0]....
.L_323:
        /*0078*/ 	.word	0x000000c0


	//   ....[1]....
        /*007c*/ 	.word	0x000000d0


	//   ....[2]....
        /*0080*/ 	.word	0x00000170


	//----- nvinfo : EIATTR_COOP_GROUP_MASK_REGIDS
	.align		4
.L_324:
        /*0084*/ 	.byte	0x04, 0x29
        /*0086*/ 	.short	(.L_326 - .L_325)


	//   ....[0]....
.L_325:
        /*0088*/ 	.word	0xffffffff


	//   ....[1]....
        /*008c*/ 	.word	0xffffffff


	//   ....[2]....
        /*0090*/ 	.word	0xffffffff


	//   ....[3]....
        /*0094*/ 	.word	0xffffffff


	//   ....[4]....
        /*0098*/ 	.word	0xffffffff


	//   ....[5]....
        /*009c*/ 	.word	0xffffffff


	//   ....[6]....
        /*00a0*/ 	.word	0xffffffff


	//   ....[7]....
        /*00a4*/ 	.word	0xffffffff


	//   ....[8]....
        /*00a8*/ 	.word	0xffffffff


	//   ....[9]....
        /*00ac*/ 	.word	0xffffffff


	//   ....[10]....
        /*00b0*/ 	.word	0xffffffff


	//   ....[11]....
        /*00b4*/ 	.word	0xffffffff


	//   ....[12]....
        /*00b8*/ 	.word	0xffffffff


	//   ....[13]....
        /*00bc*/ 	.word	0xffffffff


	//   ....[14]....
        /*00c0*/ 	.word	0xffffffff


	//   ....[15]....
        /*00c4*/ 	.word	0xffffffff


	//   ....[16]....
        /*00c8*/ 	.word	0xffffffff


	//   ....[17]....
        /*00cc*/ 	.word	0xffffffff


	//   ....[18]....
        /*00d0*/ 	.word	0xffffffff


	//   ....[19]....
        /*00d4*/ 	.word	0xffffffff


	//   ....[20]....
        /*00d8*/ 	.word	0xffffffff


	//   ....[21]....
        /*00dc*/ 	.word	0xffffffff


	//   ....[22]....
        /*00e0*/ 	.word	0xffffffff


	//   ....[23]....
        /*00e4*/ 	.word	0xffffffff


	//   ....[24]....
        /*00e8*/ 	.word	0xffffffff


	//   ....[25]....
        /*00ec*/ 	.word	0xffffffff


	//   ....[26]....
        /*00f0*/ 	.word	0xffffffff


	//   ....[27]....
        /*00f4*/ 	.word	0xffffffff


	//   ....[28]....
        /*00f8*/ 	.word	0xffffffff


	//   ....[29]....
        /*00fc*/ 	.word	0xffffffff


	//   ....[30]....
        /*0100*/ 	.word	0xffffffff


	//   ....[31]....
        /*0104*/ 	.word	0xffffffff


	//   ....[32]....
        /*0108*/ 	.word	0xffffffff


	//   ....[33]....
        /*010c*/ 	.word	0xffffffff


	//   ....[34]....
        /*0110*/ 	.word	0xffffffff


	//   ....[35]....
        /*0114*/ 	.word	0xffffffff


	//   ....[36]....
        /*0118*/ 	.word	0xffffffff


	//   ....[37]....
        /*011c*/ 	.word	0xffffffff


	//   ....[38]....
        /*0120*/ 	.word	0xffffffff


	//   ....[39]....
        /*0124*/ 	.word	0xffffffff


	//   ....[40]....
        /*0128*/ 	.word	0xffffffff


	//   ....[41]....
        /*012c*/ 	.word	0xffffffff


	//   ....[42]....
        /*0130*/ 	.word	0xffffffff


	//   ....[43]....
        /*0134*/ 	.word	0xffffffff


	//   ....[44]....
        /*0138*/ 	.word	0xffffffff


	//   ....[45]....
        /*013c*/ 	.word	0xffffffff


	//   ....[46]....
        /*0140*/ 	.word	0xffffffff


	//   ....[47]....
        /*0144*/ 	.word	0xffffffff


	//   ....[48]....
        /*0148*/ 	.word	0xffffffff


	//   ....[49]....
        /*014c*/ 	.word	0xffffffff


	//   ....[50]....
        /*0150*/ 	.word	0xffffffff


	//   ....[51]....
        /*0154*/ 	.word	0xffffffff


	//   ....[52]....
        /*0158*/ 	.word	0xffffffff


	//   ....[53]....
        /*015c*/ 	.word	0xffffffff


	//   ....[54]....
        /*0160*/ 	.word	0xffffffff


	//   ....[55]....
        /*0164*/ 	.word	0xffffffff


	//   ....[56]....
        /*0168*/ 	.word	0xffffffff


	//   ....[57]....
        /*016c*/ 	.word	0xffffffff


	//   ....[58]....
        /*0170*/ 	.word	0xffffffff


	//   ....[59]....
        /*0174*/ 	.word	0xffffffff


	//   ....[60]....
        /*0178*/ 	.word	0xffffffff


	//   ....[61]....
        /*017c*/ 	.word	0xffffffff


	//   ....[62]....
        /*0180*/ 	.word	0xffffffff


	//   ....[63]....
        /*0184*/ 	.word	0xffffffff


	//   ....[64]....
        /*0188*/ 	.word	0xffffffff


	//   ....[65]....
        /*018c*/ 	.word	0xffffffff


	//   ....[66]....
        /*0190*/ 	.word	0xffffffff


	//   ....[67]....
        /*0194*/ 	.word	0xffffffff


	//   ....[68]....
        /*0198*/ 	.word	0xffffffff


	//   ....[69]....
        /*019c*/ 	.word	0xffffffff


	//   ....[70]....
        /*01a0*/ 	.word	0xffffffff


	//   ....[71]....
        /*01a4*/ 	.word	0xffffffff


	//   ....[72]....
        /*01a8*/ 	.word	0xffffffff


	//   ....[73]....
        /*01ac*/ 	.word	0xffffffff


	//   ....[74]....
        /*01b0*/ 	.word	0xffffffff


	//   ....[75]....
        /*01b4*/ 	.word	0xffffffff


	//   ....[76]....
        /*01b8*/ 	.word	0xffffffff


	//   ....[77]....
        /*01bc*/ 	.word	0xffffffff


	//   ....[78]....
        /*01c0*/ 	.word	0xffffffff


	//   ....[79]....
        /*01c4*/ 	.word	0xffffffff


	//   ....[80]....
        /*01c8*/ 	.word	0xffffffff


	//   ....[81]....
        /*01cc*/ 	.word	0xffffffff


	//   ....[82]....
        /*01d0*/ 	.word	0xffffffff


	//   ....[83]....
        /*01d4*/ 	.word	0xffffffff


	//   ....[84]....
        /*01d8*/ 	.word	0xffffffff


	//   ....[85]....
        /*01dc*/ 	.word	0xffffffff


	//   ....[86]....
        /*01e0*/ 	.word	0xffffffff


	//   ....[87]....
        /*01e4*/ 	.word	0xffffffff


	//   ....[88]....
        /*01e8*/ 	.word	0xffffffff


	//   ....[89]....
        /*01ec*/ 	.word	0xffffffff


	//   ....[90]....
        /*01f0*/ 	.word	0xffffffff


	//   ....[91]....
        /*01f4*/ 	.word	0xffffffff


	//   ....[92]....
        /*01f8*/ 	.word	0xffffffff


	//   ....[93]....
        /*01fc*/ 	.word	0xffffffff


	//   ....[94]....
        /*0200*/ 	.word	0xffffffff


	//   ....[95]....
        /*0204*/ 	.word	0xffffffff


	//   ....[96]....
        /*0208*/ 	.word	0x0500000f


	//   ....[97]....
        /*020c*/ 	.word	0x0500000f


	//   ....[98]....
        /*0210*/ 	.word	0x0500000f


	//   ....[99]....
        /*0214*/ 	.word	0x0500000f


	//   ....[100]....
        /*0218*/ 	.word	0x0500000f


	//   ....[101]....
        /*021c*/ 	.word	0x0500000f


	//   ....[102]....
        /*0220*/ 	.word	0x0500000f


	//   ....[103]....
        /*0224*/ 	.word	0x0500000f


	//   ....[104]....
        /*0228*/ 	.word	0x0500000f


	//   ....[105]....
        /*022c*/ 	.word	0x0500000f


	//   ....[106]....
        /*0230*/ 	.word	0x0500000f


	//   ....[107]....
        /*0234*/ 	.word	0x0500000f


	//   ....[108]....
        /*0238*/ 	.word	0x0500000f


	//   ....[109]....
        /*023c*/ 	.word	0x0500000f


	//   ....[110]....
        /*0240*/ 	.word	0x0500000f


	//   ....[111]....
        /*0244*/ 	.word	0x0500000f


	//   ....[112]....
        /*0248*/ 	.word	0x0500000f


	//   ....[113]....
        /*024c*/ 	.word	0x0500000f


	//   ....[114]....
        /*0250*/ 	.word	0x0500000f


	//   ....[115]....
        /*0254*/ 	.word	0x0500000f


	//   ....[116]....
        /*0258*/ 	.word	0x0500000f


	//   ....[117]....
        /*025c*/ 	.word	0x0500000f


	//   ....[118]....
        /*0260*/ 	.word	0x0500000f


	//   ....[119]....
        /*0264*/ 	.word	0x0500000f


	//   ....[120]....
        /*0268*/ 	.word	0x0500000f


	//   ....[121]....
        /*026c*/ 	.word	0x0500000f


	//   ....[122]....
        /*0270*/ 	.word	0x0500000f


	//   ....[123]....
        /*0274*/ 	.word	0x0500000f


	//   ....[124]....
        /*0278*/ 	.word	0x0500000f


	//   ....[125]....
        /*027c*/ 	.word	0x0500000f


	//   ....[126]....
        /*0280*/ 	.word	0x0500000f


	//   ....[127]....
        /*0284*/ 	.word	0x0500000f


	//   ....[128]....
        /*0288*/ 	.word	0x0500000f


	//   ....[129]....
        /*028c*/ 	.word	0x0500000f


	//   ....[130]....
        /*0290*/ 	.word	0x0500000f


	//   ....[131]....
        /*0294*/ 	.word	0x0500000f


	//   ....[132]....
        /*0298*/ 	.word	0x0500000f


	//   ....[133]....
        /*029c*/ 	.word	0x0500000f


	//   ....[134]....
        /*02a0*/ 	.word	0x0500000f


	//   ....[135]....
        /*02a4*/ 	.word	0x0500000f


	//   ....[136]....
        /*02a8*/ 	.word	0x0500000f


	//   ....[137]....
        /*02ac*/ 	.word	0x0500000f


	//   ....[138]....
        /*02b0*/ 	.word	0x0500000f


	//   ....[139]....
        /*02b4*/ 	.word	0x0500000f


	//   ....[140]....
        /*02b8*/ 	.word	0x0500000f


	//   ....[141]....
        /*02bc*/ 	.word	0x0500000f


	//   ....[142]....
        /*02c0*/ 	.word	0x0500000f


	//   ....[143]....
        /*02c4*/ 	.word	0x0500000f


	//   ....[144]....
        /*02c8*/ 	.word	0x0500000f


	//   ....[145]....
        /*02cc*/ 	.word	0x0500000f


	//   ....[146]....
        /*02d0*/ 	.word	0x0500000f


	//   ....[147]....
        /*02d4*/ 	.word	0x0500000f


	//   ....[148]....
        /*02d8*/ 	.word	0x0500000f


	//   ....[149]....
        /*02dc*/ 	.word	0x0500000f


	//   ....[150]....
        /*02e0*/ 	.word	0x0500000f


	//   ....[151]....
        /*02e4*/ 	.word	0x0500000f


	//   ....[152]....
        /*02e8*/ 	.word	0x0500000f


	//   ....[153]....
        /*02ec*/ 	.word	0x0500000f


	//   ....[154]....
        /*02f0*/ 	.word	0x0500000f


	//   ....[155]....
        /*02f4*/ 	.word	0x0500000f


	//   ....[156]....
        /*02f8*/ 	.word	0x0500000f


	//   ....[157]....
        /*02fc*/ 	.word	0x0500000f


	//   ....[158]....
        /*0300*/ 	.word	0x0500000f


	//   ....[159]....
        /*0304*/ 	.word	0x0500000f


	//   ....[160]....
        /*0308*/ 	.word	0x0500000f


	//   ....[161]....
        /*030c*/ 	.word	0x0500000f


	//----- nvinfo : EIATTR_COOP_GROUP_INSTR_OFFSETS
	.align		4
.L_326:
        /*0310*/ 	.byte	0x04, 0x28
        /*0312*/ 	.short	(.L_328 - .L_327)


	//   ....[0]....
.L_327:
        /*0314*/ 	.word	0x00000070


	//   ....[1]....
        /*0318*/ 	.word	0x000000b0


	//   ....[2]....
        /*031c*/ 	.word	0x000002d0


	//   ....[3]....
        /*0320*/ 	.word	0x00000430


	//   ....[4]....
        /*0324*/ 	.word	0x00000550


	//   ....[5]....
        /*0328*/ 	.word	0x000006b0


	//   ....[6]....
        /*032c*/ 	.word	0x00000cf0


	//   ....[7]....
        /*0330*/ 	.word	0x00001ee0


	//   ....[8]....
        /*0334*/ 	.word	0x00001f80


	//   ....[9]....
        /*0338*/ 	.word	0x00002410


	//   ....[10]....
        /*033c*/ 	.word	0x00002480


	//   ....[11]....
        /*0340*/ 	.word	0x000041b0


	//   ....[12]....
        /*0344*/ 	.word	0x000041c0


	//   ....[13]....
        /*0348*/ 	.word	0x00004200


	//   ....[14]....
        /*034c*/ 	.word	0x00004210


	//   ....[15]....
        /*0350*/ 	.word	0x00005340


	//   ....[16]....
        /*0354*/ 	.word	0x00005370


	//   ....[17]....
        /*0358*/ 	.word	0x00005420


	//   ....[18]....
        /*035c*/ 	.word	0x00005440


	//   ....[19]....
        /*0360*/ 	.word	0x00006420


	//   ....[20]....
        /*0364*/ 	.word	0x00006470


	//   ....[21]....
        /*0368*/ 	.word	0x00006500


	//   ....[22]....
        /*036c*/ 	.word	0x00006570


	//   ....[23]....
        /*0370*/ 	.word	0x00006af0


	//   ....[24]....
        /*0374*/ 	.word	0x00006b30


	//   ....[25]....
        /*0378*/ 	.word	0x00006c00


	//   ....[26]....
        /*037c*/ 	.word	0x00006c20


	//   ....[27]....
        /*0380*/ 	.word	0x00006cd0


	//   ....[28]....
        /*0384*/ 	.word	0x00006cf0


	//   ....[29]....
        /*0388*/ 	.word	0x00006db0


	//   ....[30]....
        /*038c*/ 	.word	0x00006df0


	//   ....[31]....
        /*0390*/ 	.word	0x00007ee0


	//   ....[32]....
        /*0394*/ 	.word	0x00007f00


	//   ....[33]....
        /*0398*/ 	.word	0x00007f10


	//   ....[34]....
        /*039c*/ 	.word	0x00007f60


	//   ....[35]....
        /*03a0*/ 	.word	0x00007fb0


	//   ....[36]....
        /*03a4*/ 	.word	0x00008000


	//   ....[37]....
        /*03a8*/ 	.word	0x000080a0


	//   ....[38]....
        /*03ac*/ 	.word	0x000080c0


	//   ....[39]....
        /*03b0*/ 	.word	0x00008150


	//   ....[40]....
        /*03b4*/ 	.word	0x00008170


	//   ....[41]....
        /*03b8*/ 	.word	0x00008200


	//   ....[42]....
        /*03bc*/ 	.word	0x00008220


	//   ....[43]....
        /*03c0*/ 	.word	0x00008810


	//   ....[44]....
        /*03c4*/ 	.word	0x00008830


	//   ....[45]....
        /*03c8*/ 	.word	0x00008850


	//   ....[46]....
        /*03cc*/ 	.word	0x000088a0


	//   ....[47]....
        /*03d0*/ 	.word	0x00008920


	//   ....[48]....
        /*03d4*/ 	.word	0x00008950


	//   ....[49]....
        /*03d8*/ 	.word	0x000089d0


	//   ....[50]....
        /*03dc*/ 	.word	0x00008a00


	//   ....[51]....
        /*03e0*/ 	.word	0x00008a80


	//   ....[52]....
        /*03e4*/ 	.word	0x00008ab0


	//   ....[53]....
        /*03e8*/ 	.word	0x00008b30


	//   ....[54]....
        /*03ec*/ 	.word	0x00008b60


	//   ....[55]....
        /*03f0*/ 	.word	0x00008be0


	//   ....[56]....
        /*03f4*/ 	.word	0x00008c10


	//   ....[57]....
        /*03f8*/ 	.word	0x00008c90


	//   ....[58]....
        /*03fc*/ 	.word	0x00008cb0


	//   ....[59]....
        /*0400*/ 	.word	0x00009300


	//   ....[60]....
        /*0404*/ 	.word	0x00009330


	//   ....[61]....
        /*0408*/ 	.word	0x00009340


	//   ....[62]....
        /*040c*/ 	.word	0x00009360


	//   ....[63]....
        /*0410*/ 	.word	0x000093b0


	//   ....[64]....
        /*0414*/ 	.word	0x000093d0


	//   ....[65]....
        /*0418*/ 	.word	0x00009430


	//   ....[66]....
        /*041c*/ 	.word	0x00009450


	//   ....[67]....
        /*0420*/ 	.word	0x000094a0


	//   ....[68]....
        /*0424*/ 	.word	0x000094c0


	//   ....[69]....
        /*0428*/ 	.word	0x00009510


	//   ....[70]....
        /*042c*/ 	.word	0x00009530


	//   ....[71]....
        /*0430*/ 	.word	0x000097c0


	//   ....[72]....
        /*0434*/ 	.word	0x000097e0


	//   ....[73]....
        /*0438*/ 	.word	0x00009800


	//   ....[74]....
        /*043c*/ 	.word	0x00009860


	//   ....[75]....
        /*0440*/ 	.word	0x00009880


	//   ....[76]....
        /*0444*/ 	.word	0x000098e0


	//   ....[77]....
        /*0448*/ 	.word	0x00009900


	//   ....[78]....
        /*044c*/ 	.word	0x00009960


	//   ....[79]....
        /*0450*/ 	.word	0x00009980


	//   ....[80]....
        /*0454*/ 	.word	0x000099e0


	//   ....[81]....
        /*0458*/ 	.word	0x00009a00


	//   ....[82]....
        /*045c*/ 	.word	0x00009a10


	//   ....[83]....
        /*0460*/ 	.word	0x00009e80


	//   ....[84]....
        /*0464*/ 	.word	0x00009ea0


	//   ....[85]....
        /*0468*/ 	.word	0x00009ec0


	//   ....[86]....
        /*046c*/ 	.word	0x00009f00


	//   ....[87]....
        /*0470*/ 	.word	0x00009f50


	//   ....[88]....
        /*0474*/ 	.word	0x00009f80


	//   ....[89]....
        /*0478*/ 	.word	0x00009fd0


	//   ....[90]....
        /*047c*/ 	.word	0x0000a000


	//   ....[91]....
        /*0480*/ 	.word	0x0000a050


	//   ....[92]....
        /*0484*/ 	.word	0x0000a080


	//   ....[93]....
        /*0488*/ 	.word	0x0000a0d0


	//   ....[94]....
        /*048c*/ 	.word	0x0000a100


	//   ....[95]....
        /*0490*/ 	.word	0x0000a440


	//   ....[96]....
        /*0494*/ 	.word	0x0000a940


	//   ....[97]....
        /*0498*/ 	.word	0x0000aa30


	//   ....[98]....
        /*049c*/ 	.word	0x0000aad0


	//   ....[99]....
        /*04a0*/ 	.word	0x0000ab60


	//   ....[100]....
        /*04a4*/ 	.word	0x0000ac20


	//   ....[101]....
        /*04a8*/ 	.word	0x0000acb0


	//   ....[102]....
        /*04ac*/ 	.word	0x0000ad80


	//   ....[103]....
        /*04b0*/ 	.word	0x0000ae10


	//   ....[104]....
        /*04b4*/ 	.word	0x0000aee0


	//   ....[105]....
        /*04b8*/ 	.word	0x0000af60


	//   ....[106]....
        /*04bc*/ 	.word	0x0000b040


	//   ....[107]....
        /*04c0*/ 	.word	0x0000b0c0


	//   ....[108]....
        /*04c4*/ 	.word	0x0000b190


	//   ....[109]....
        /*04c8*/ 	.word	0x0000b220


	//   ....[110]....
        /*04cc*/ 	.word	0x0000b290


	//   ....[111]....
        /*04d0*/ 	.word	0x0000b310


	//   ....[112]....
        /*04d4*/ 	.word	0x0000b3d0


	//   ....[113]....
        /*04d8*/ 	.word	0x0000b440


	//   ....[114]....
        /*04dc*/ 	.word	0x0000b530


	//   ....[115]....
        /*04e0*/ 	.word	0x0000b5a0


	//   ....[116]....
        /*04e4*/ 	.word	0x0000b690


	//   ....[117]....
        /*04e8*/ 	.word	0x0000b700


	//   ....[118]....
        /*04ec*/ 	.word	0x0000b7f0


	//   ....[119]....
        /*04f0*/ 	.word	0x0000b860


	//   ....[120]....
        /*04f4*/ 	.word	0x0000b950


	//   ....[121]....
        /*04f8*/ 	.word	0x0000b9c0


	//   ....[122]....
        /*04fc*/ 	.word	0x0000bab0


	//   ....[123]....
        /*0500*/ 	.word	0x0000bb20


	//   ....[124]....
        /*0504*/ 	.word	0x0000bbf0


	//   ....[125]....
        /*0508*/ 	.word	0x0000bd30


	//   ....[126]....
        /*050c*/ 	.word	0x0000bde0


	//   ....[127]....
        /*0510*/ 	.word	0x0000be40


	//   ....[128]....
        /*0514*/ 	.word	0x0000bf00


	//   ....[129]....
        /*0518*/ 	.word	0x0000bf60


	//   ....[130]....
        /*051c*/ 	.word	0x0000c020


	//   ....[131]....
        /*0520*/ 	.word	0x0000c080


	//   ....[132]....
        /*0524*/ 	.word	0x0000c140


	//   ....[133]....
        /*0528*/ 	.word	0x0000c1a0


	//   ....[134]....
        /*052c*/ 	.word	0x0000c260


	//   ....[135]....
        /*0530*/ 	.word	0x0000c2c0


	//   ....[136]....
        /*0534*/ 	.word	0x0000c380


	//   ....[137]....
        /*0538*/ 	.word	0x0000c460


	//   ....[138]....
        /*053c*/ 	.word	0x0000c500


	//   ....[139]....
        /*0540*/ 	.word	0x0000c560


	//   ....[140]....
        /*0544*/ 	.word	0x0000c630


	//   ....[141]....
        /*0548*/ 	.word	0x0000c690


	//   ....[142]....
        /*054c*/ 	.word	0x0000c760


	//   ....[143]....
        /*0550*/ 	.word	0x0000c7c0


	//   ....[144]....
        /*0554*/ 	.word	0x0000c890


	//   ....[145]....
        /*0558*/ 	.word	0x0000c8f0


	//   ....[146]....
        /*055c*/ 	.word	0x0000c9c0


	//   ....[147]....
        /*0560*/ 	.word	0x0000ca20


	//   ....[148]....
        /*0564*/ 	.word	0x0000cae0


	//   ....[149]....
        /*0568*/ 	.word	0x0000cc00


	//   ....[150]....
        /*056c*/ 	.word	0x0000cca0


	//   ....[151]....
        /*0570*/ 	.word	0x0000cd00


	//   ....[152]....
        /*0574*/ 	.word	0x0000cdd0


	//   ....[153]....
        /*0578*/ 	.word	0x0000ce70


	//   ....[154]....
        /*057c*/ 	.word	0x0000cf30


	//   ....[155]....
        /*0580*/ 	.word	0x0000cfd0


	//   ....[156]....
        /*0584*/ 	.word	0x0000d090


	//   ....[157]....
        /*0588*/ 	.word	0x0000d130


	//   ....[158]....
        /*058c*/ 	.word	0x0000d1f0


	//   ....[159]....
        /*0590*/ 	.word	0x0000d290


	//   ....[160]....
        /*0594*/ 	.word	0x0000d350


	//   ....[161]....
        /*0598*/ 	.word	0x0000d4a0


	//----- nvinfo : EIATTR_REG_RECONFIG
	.align		4
.L_328:
        /*059c*/ 	.byte	0x01, 0x54
	.zero		2


	//----- nvinfo : EIATTR_SYSCALL_OFFSETS
	.align		4
        /*05a0*/ 	.byte	0x04, 0x46
        /*05a2*/ 	.short	(.L_330 - .L_329)


	//   ....[0]....
.L_329:
        /*05a4*/ 	.word	0x00001090


	//   ....[1]....
        /*05a8*/ 	.word	0x00007690


	//   ....[2]....
        /*05ac*/ 	.word	0x000077d0


	//   ....[3]....
        /*05b0*/ 	.word	0x000078c0


	//   ....[4]....
        /*05b4*/ 	.word	0x00008520


	//----- nvinfo : EIATTR_MBARRIER_INSTR_OFFSETS
	.align		4
.L_330:
        /*05b8*/ 	.byte	0x04, 0x39
        /*05ba*/ 	.short	(.L_332 - .L_331)


	//   ....[0]....
.L_331:
        /*05bc*/ 	.word	0x00000180
        /*05c0*/ 	.word	0x000000ff
        /*05c4*/ 	.word	0x0002a800
        /*05c8*/ 	.short	0x0100
        /*05ca*/ 	.byte	0x08
	.zero		1


	//   ....[1]....
        /*05cc*/ 	.word	0x00000190
        /*05d0*/ 	.word	0x000000ff
        /*05d4*/ 	.word	0x0002a820
        /*05d8*/ 	.short	0x0100
        /*05da*/ 	.byte	0x08
	.zero		1


	//   ....[2]....
        /*05dc*/ 	.word	0x00000280
        /*05e0*/ 	.word	0x000000ff
        /*05e4*/ 	.word	0x0002a830
        /*05e8*/ 	.short	0x0100
        /*05ea*/ 	.byte	0x08
	.zero		1


	//   ....[3]....
        /*05ec*/ 	.word	0x00000290
        /*05f0*/ 	.word	0x000000ff
        /*05f4*/ 	.word	0x0002a840
        /*05f8*/ 	.short	0x0100
        /*05fa*/ 	.byte	0x08
	.zero		1


	//   ....[4]....
        /*05fc*/ 	.word	0x000002a0
        /*0600*/ 	.word	0x000000ff
        /*0604*/ 	.word	0x0002a838
        /*0608*/ 	.short	0x0100
        /*060a*/ 	.byte	0x08
	.zero		1


	//   ....[5]....
        /*060c*/ 	.word	0x000002b0
        /*0610*/ 	.word	0x000000ff
        /*0614*/ 	.word	0x0002a848
        /*0618*/ 	.short	0x0100
        /*061a*/ 	.byte	0x08
	.zero		1


	//   ....[6]....
        /*061c*/ 	.word	0x000003e0
        /*0620*/ 	.word	0x000000ff
        /*0624*/ 	.word	0x0002a850
        /*0628*/ 	.short	0x0100
        /*062a*/ 	.byte	0x08
	.zero		1


	//   ....[7]....
        /*062c*/ 	.word	0x000003f0
        /*0630*/ 	.word	0x000000ff
        /*0634*/ 	.word	0x0002a860
        /*0638*/ 	.short	0x0100
        /*063a*/ 	.byte	0x08
	.zero		1


	//   ....[8]....
        /*063c*/ 	.word	0x00000400
        /*0640*/ 	.word	0x000000ff
        /*0644*/ 	.word	0x0002a858
        /*0648*/ 	.short	0x0100
        /*064a*/ 	.byte	0x08
	.zero		1


	//   ....[9]....
        /*064c*/ 	.word	0x00000410
        /*0650*/ 	.word	0x000000ff
        /*0654*/ 	.word	0x0002a868
        /*0658*/ 	.short	0x0100
        /*065a*/ 	.byte	0x08
	.zero		1


	//   ....[10]....
        /*065c*/ 	.word	0x00000500
        /*0660*/ 	.word	0x000000ff
        /*0664*/ 	.word	0x0002a870
        /*0668*/ 	.short	0x0100
        /*066a*/ 	.byte	0x06
	.zero		1


	//   ....[11]....
        /*066c*/ 	.word	0x00000510
        /*0670*/ 	.word	0x000000ff
        /*0674*/ 	.word	0x0002a880
        /*0678*/ 	.short	0x0100
        /*067a*/ 	.byte	0x06
	.zero		1


	//   ....[12]....
        /*067c*/ 	.word	0x00000520
        /*0680*/ 	.word	0x000000ff
        /*0684*/ 	.word	0x0002a878
        /*0688*/ 	.short	0x0100
        /*068a*/ 	.byte	0x06
	.zero		1


	//   ....[13]....
        /*068c*/ 	.word	0x00000530
        /*0690*/ 	.word	0x000000ff
        /*0694*/ 	.word	0x0002a888
        /*0698*/ 	.short	0x0100
        /*069a*/ 	.byte	0x06
	.zero		1


	//   ....[14]....
        /*069c*/ 	.word	0x00000660
        /*06a0*/ 	.word	0x000000ff
        /*06a4*/ 	.word	0x0002a890
        /*06a8*/ 	.short	0x0100
        /*06aa*/ 	.byte	0x08
	.zero		1


	//   ....[15]....
        /*06ac*/ 	.word	0x00000670
        /*06b0*/ 	.word	0x000000ff
        /*06b4*/ 	.word	0x0002a8a0
        /*06b8*/ 	.short	0x0100
        /*06ba*/ 	.byte	0x08
	.zero		1


	//   ....[16]....
        /*06bc*/ 	.word	0x00000680
        /*06c0*/ 	.word	0x000000ff
        /*06c4*/ 	.word	0x0002a898
        /*06c8*/ 	.short	0x0100
        /*06ca*/ 	.byte	0x08
	.zero		1


	//   ....[17]....
        /*06cc*/ 	.word	0x00000690
        /*06d0*/ 	.word	0x000000ff
        /*06d4*/ 	.word	0x0002a8a8
        /*06d8*/ 	.short	0x0100
        /*06da*/ 	.byte	0x08
	.zero		1


	//   ....[18]....
        /*06dc*/ 	.word	0x000007d0
        /*06e0*/ 	.word	0x000000ff
        /*06e4*/ 	.word	0x0002a8b0
        /*06e8*/ 	.short	0x0100
        /*06ea*/ 	.byte	0x08
	.zero		1


	//   ....[19]....
        /*06ec*/ 	.word	0x000007e0
        /*06f0*/ 	.word	0x000000ff
        /*06f4*/ 	.word	0x0002a8c0
        /*06f8*/ 	.short	0x0100
        /*06fa*/ 	.byte	0x08
	.zero		1


	//   ....[20]....
        /*06fc*/ 	.word	0x000007f0
        /*0700*/ 	.word	0x000000ff
        /*0704*/ 	.word	0x0002a8b8
        /*0708*/ 	.short	0x0100
        /*070a*/ 	.byte	0x08
	.zero		1


	//   ....[21]....
        /*070c*/ 	.word	0x00000800
        /*0710*/ 	.word	0x000000ff
        /*0714*/ 	.word	0x0002a8c8
        /*0718*/ 	.short	0x0100
        /*071a*/ 	.byte	0x08
	.zero		1


	//   ....[22]....
        /*071c*/ 	.word	0x000010d0
        /*0720*/ 	.word	0x000000ff
        /*0724*/ 	.word	0x0002a800
        /*0728*/ 	.short	0x010a
        /*072a*/ 	.byte	0x29
	.zero		1


	//   ....[23]....
        /*072c*/ 	.word	0x00001170
        /*0730*/ 	.word	0x00000004
        /*0734*/ 	.word	0x0002a830
        /*0738*/ 	.short	0x010a
        /*073a*/ 	.byte	0x3f
	.zero		1


	//   ....[24]....
        /*073c*/ 	.word	0x000011c0
        /*0740*/ 	.word	0x00000004
        /*0744*/ 	.word	0x0002a830
        /*0748*/ 	.short	0x010a
        /*074a*/ 	.byte	0x3f
	.zero		1


	//   ....[25]....
        /*074c*/ 	.word	0x00001f70
        /*0750*/ 	.word	0x000000ff
        /*0754*/ 	.word	0x00000000
        /*0758*/ 	.short	0x0101
        /*075a*/ 	.byte	0x04
	.zero		1


	//   ....[26]....
        /*075c*/ 	.word	0x00003280
        /*0760*/ 	.word	0x000000ff
        /*0764*/ 	.word	0x0002a830
        /*0768*/ 	.short	0x010a
        /*076a*/ 	.byte	0x07
	.zero		1


	//   ....[27]....
        /*076c*/ 	.word	0x000032c0
        /*0770*/ 	.word	0x000000ff
        /*0774*/ 	.word	0x0002a830
        /*0778*/ 	.short	0x010a
        /*077a*/ 	.byte	0x07
	.zero		1


	//   ....[28]....
        /*077c*/ 	.word	0x00003bc0
        /*0780*/ 	.word	0x000000ff
        /*0784*/ 	.word	0x0002a850
        /*0788*/ 	.short	0x010a
        /*078a*/ 	.byte	0x0a
	.zero		1


	//   ....[29]....
        /*078c*/ 	.word	0x00003c00
        /*0790*/ 	.word	0x000000ff
        /*0794*/ 	.word	0x0002a850
        /*0798*/ 	.short	0x010a
        /*079a*/ 	.byte	0x0a
	.zero		1


	//   ....[30]....
        /*079c*/ 	.word	0x00003f20
        /*07a0*/ 	.word	0x000000ff
        /*07a4*/ 	.word	0x00000000
        /*07a8*/ 	.short	0x0101
        /*07aa*/ 	.byte	0x07
	.zero		1


	//   ....[31]....
        /*07ac*/ 	.word	0x00004c90
        /*07b0*/ 	.word	0x000000ff
        /*07b4*/ 	.word	0x00000000
        /*07b8*/ 	.short	0x0101
        /*07ba*/ 	.byte	0x0a
	.zero		1


	//   ....[32]....
        /*07bc*/ 	.word	0x00005290
        /*07c0*/ 	.word	0x000000ff
        /*07c4*/ 	.word	0x0002a850
        /*07c8*/ 	.short	0x010a
        /*07ca*/ 	.byte	0x0a
	.zero		1


	//   ....[33]....
        /*07cc*/ 	.word	0x000052d0
        /*07d0*/ 	.word	0x000000ff
        /*07d4*/ 	.word	0x0002a850
        /*07d8*/ 	.short	0x010a
        /*07da*/ 	.byte	0x0a
	.zero		1


	//   ....[34]....
        /*07dc*/ 	.word	0x00005ca0
        /*07e0*/ 	.word	0x000000ff
        /*07e4*/ 	.word	0x00000000
        /*07e8*/ 	.short	0x0101
        /*07ea*/ 	.byte	0x05
	.zero		1


	//   ....[35]....
        /*07ec*/ 	.word	0x00006b20
        /*07f0*/ 	.word	0x000000ff
        /*07f4*/ 	.word	0x00000000
        /*07f8*/ 	.short	0x0101
        /*07fa*/ 	.byte	0x04
	.zero		1


	//   ....[36]....
        /*07fc*/ 	.word	0x00007d30
        /*0800*/ 	.word	0x00000000
        /*0804*/ 	.word	0x0002a840
        /*0808*/ 	.short	0x010a
        /*080a*/ 	.byte	0x3f
	.zero		1


	//   ....[37]....
        /*080c*/ 	.word	0x00008310
        /*0810*/ 	.word	0x00000000
        /*0814*/ 	.word	0x0002a830
        /*0818*/ 	.short	0x0107
        /*081a*/ 	.byte	0x3f
	.zero		1


	//   ....[38]....
        /*081c*/ 	.word	0x000083c0
        /*0820*/ 	.word	0x00000000
        /*0824*/ 	.word	0x0002a830
        /*0828*/ 	.short	0x0101
        /*082a*/ 	.byte	0x3f
	.zero		1


	//   ....[39]....
        /*082c*/ 	.word	0x00008da0
        /*0830*/ 	.word	0x000000ff
        /*0834*/ 	.word	0x0002a800
        /*0838*/ 	.short	0x0107
        /*083a*/ 	.byte	0x27
	.zero		1


	//   ....[40]....
        /*083c*/ 	.word	0x00008e00
        /*0840*/ 	.word	0x000000ff
        /*0844*/ 	.word	0x0002a800
        /*0848*/ 	.short	0x0101
        /*084a*/ 	.byte	0x27
	.zero		1


	//   ....[41]....
        /*084c*/ 	.word	0x00008e20
        /*0850*/ 	.word	0x000000ff
        /*0854*/ 	.word	0x0002a820
        /*0858*/ 	.short	0x010a
        /*085a*/ 	.byte	0x27
	.zero		1


	//   ....[42]....
        /*085c*/ 	.word	0x00009130
        /*0860*/ 	.word	0x00000006
        /*0864*/ 	.word	0x0002a840
        /*0868*/ 	.short	0x010a
        /*086a*/ 	.byte	0x3f
	.zero		1


	//   ....[43]....
        /*086c*/ 	.word	0x00009600
        /*0870*/ 	.word	0x00000006
        /*0874*/ 	.word	0x0002a830
        /*0878*/ 	.short	0x0107
        /*087a*/ 	.byte	0x3f
	.zero		1


	//   ....[44]....
        /*087c*/ 	.word	0x000096b0
        /*0880*/ 	.word	0x00000006
        /*0884*/ 	.word	0x0002a830
        /*0888*/ 	.short	0x0101
        /*088a*/ 	.byte	0x3f
	.zero		1


	//   ....[45]....
        /*088c*/ 	.word	0x00009730
        /*0890*/ 	.word	0x00000006
        /*0894*/ 	.word	0x0002a860
        /*0898*/ 	.short	0x010a
        /*089a*/ 	.byte	0x3f
	.zero		1


	//   ....[46]....
        /*089c*/ 	.word	0x00009b40
        /*08a0*/ 	.word	0x00000006
        /*08a4*/ 	.word	0x0002a850
        /*08a8*/ 	.short	0x0107
        /*08aa*/ 	.byte	0x3f
	.zero		1


	//   ....[47]....
        /*08ac*/ 	.word	0x00009c80
        /*08b0*/ 	.word	0x00000006
        /*08b4*/ 	.word	0x0002a850
        /*08b8*/ 	.short	0x0101
        /*08ba*/ 	.byte	0x3f
	.zero		1


	//   ....[48]....
        /*08bc*/ 	.word	0x00009df0
        /*08c0*/ 	.word	0x00000004
        /*08c4*/ 	.word	0x0002a860
        /*08c8*/ 	.short	0x010a
        /*08ca*/ 	.byte	0x3f
	.zero		1


	//   ....[49]....
        /*08cc*/ 	.word	0x0000a1e0
        /*08d0*/ 	.word	0x00000004
        /*08d4*/ 	.word	0x0002a850
        /*08d8*/ 	.short	0x0107
        /*08da*/ 	.byte	0x3f
	.zero		1


	//   ....[50]....
        /*08dc*/ 	.word	0x0000a2d0
        /*08e0*/ 	.word	0x00000004
        /*08e4*/ 	.word	0x0002a850
        /*08e8*/ 	.short	0x0101
        /*08ea*/ 	.byte	0x3f
	.zero		1


	//   ....[51]....
        /*08ec*/ 	.word	0x0000a3c0
        /*08f0*/ 	.word	0x00000005
        /*08f4*/ 	.word	0x0002a820
        /*08f8*/ 	.short	0x010a
        /*08fa*/ 	.byte	0x3f
	.zero		1


	//   ....[52]....
        /*08fc*/ 	.word	0x0000a560
        /*0900*/ 	.word	0x00000003
        /*0904*/ 	.word	0x0002a840
        /*0908*/ 	.short	0x010a
        /*090a*/ 	.byte	0x3f
	.zero		1


	//   ....[53]....
        /*090c*/ 	.word	0x0000a600
        /*0910*/ 	.word	0x00000005
        /*0914*/ 	.word	0x0002a840
        /*0918*/ 	.short	0x010a
        /*091a*/ 	.byte	0x3f
	.zero		1


	//   ....[54]....
        /*091c*/ 	.word	0x0000a640
        /*0920*/ 	.word	0x00000003
        /*0924*/ 	.word	0x0002a860
        /*0928*/ 	.short	0x010a
        /*092a*/ 	.byte	0x3f
	.zero		1


	//   ....[55]....
        /*092c*/ 	.word	0x0000a680
        /*0930*/ 	.word	0x00000005
        /*0934*/ 	.word	0x0002a860
        /*0938*/ 	.short	0x010a
        /*093a*/ 	.byte	0x3f
	.zero		1


	//   ....[56]....
        /*093c*/ 	.word	0x0000a6f0
        /*0940*/ 	.word	0x00000003
        /*0944*/ 	.word	0x0002a800
        /*0948*/ 	.short	0x010a
        /*094a*/ 	.byte	0x3f
	.zero		1


	//   ....[57]....
        /*094c*/ 	.word	0x0000a740
        /*0950*/ 	.word	0x00000004
        /*0954*/ 	.word	0x0002a830
        /*0958*/ 	.short	0x010a
        /*095a*/ 	.byte	0x3f
	.zero		1


	//   ....[58]....
        /*095c*/ 	.word	0x0000a7a0
        /*0960*/ 	.word	0x00000003
        /*0964*/ 	.word	0x0002a830
        /*0968*/ 	.short	0x010a
        /*096a*/ 	.byte	0x3f
	.zero		1


	//   ....[59]....
        /*096c*/ 	.word	0x0000a800
        /*0970*/ 	.word	0x00000003
        /*0974*/ 	.word	0x0002a850
        /*0978*/ 	.short	0x010a
        /*097a*/ 	.byte	0x3f
	.zero		1


	//   ....[60]....
        /*097c*/ 	.word	0x0000a860
        /*0980*/ 	.word	0x00000007
        /*0984*/ 	.word	0x0002a850
        /*0988*/ 	.short	0x010a
        /*098a*/ 	.byte	0x3f
	.zero		1


	//   ....[61]....
        /*098c*/ 	.word	0x0000a980
        /*0990*/ 	.word	0x00000000
        /*0994*/ 	.word	0x0002a840
        /*0998*/ 	.short	0x010a
        /*099a*/ 	.byte	0x3f
	.zero		1


	//   ....[62]....
        /*099c*/ 	.word	0x0000bc30
        /*09a0*/ 	.word	0x00000003
        /*09a4*/ 	.word	0x0002a820
        /*09a8*/ 	.short	0x010a
        /*09aa*/ 	.byte	0x3f
	.zero		1


	//   ....[63]....
        /*09ac*/ 	.word	0x0000bc80
        /*09b0*/ 	.word	0x00000006
        /*09b4*/ 	.word	0x0002a840
        /*09b8*/ 	.short	0x010a
        /*09ba*/ 	.byte	0x3f
	.zero		1


	//   ....[64]....
        /*09bc*/ 	.word	0x0000c3b0
        /*09c0*/ 	.word	0x00000006
        /*09c4*/ 	.word	0x0002a860
        /*09c8*/ 	.short	0x010a
        /*09ca*/ 	.byte	0x3f
	.zero		1


	//   ....[65]....
        /*09cc*/ 	.word	0x0000cb50
        /*09d0*/ 	.word	0x00000004
        /*09d4*/ 	.word	0x0002a860
        /*09d8*/ 	.short	0x010a
        /*09da*/ 	.byte	0x3f
	.zero		1


	//   ....[66]....
        /*09dc*/ 	.word	0x0000d3c0
        /*09e0*/ 	.word	0x00000005
        /*09e4*/ 	.word	0x0002a820
        /*09e8*/ 	.short	0x010a
        /*09ea*/ 	.byte	0x3f
	.zero		1


	//   ....[67]....
        /*09ec*/ 	.word	0x0000d560
        /*09f0*/ 	.word	0x00000003
        /*09f4*/ 	.word	0x0002a840
        /*09f8*/ 	.short	0x010a
        /*09fa*/ 	.byte	0x3f
	.zero		1


	//   ....[68]....
        /*09fc*/ 	.word	0x0000d5b0
        /*0a00*/ 	.word	0x00000005
        /*0a04*/ 	.word	0x0002a840
        /*0a08*/ 	.short	0x010a
        /*0a0a*/ 	.byte	0x3f
	.zero		1


	//   ....[69]....
        /*0a0c*/ 	.word	0x0000d600
        /*0a10*/ 	.word	0x00000003
        /*0a14*/ 	.word	0x0002a860
        /*0a18*/ 	.short	0x010a
        /*0a1a*/ 	.byte	0x3f
	.zero		1


	//----- nvinfo : EIATTR_NUM_MBARRIERS
	.align		4
.L_332:
        /*0a1c*/ 	.byte	0x03, 0x38
        /*0a1e*/ 	.short	0x0016


	//----- nvinfo : EIATTR_EXIT_INSTR_OFFSETS
	.align		4
        /*0a20*/ 	.byte	0x04, 0x1c
        /*0a22*/ 	.short	(.L_334 - .L_333)


	//   ....[0]....
.L_333:
        /*0a24*/ 	.word	0x00000940


	//   ....[1]....
        /*0a28*/ 	.word	0x00006ee0


	//   ....[2]....
        /*0a2c*/ 	.word	0x0000a6d0


	//----- nvinfo : EIATTR_MAX_THREADS
	.align		4
.L_334:
        /*0a30*/ 	.byte	0x04, 0x05
        /*0a32*/ 	.short	(.L_336 - .L_335)
.L_335:
        /*0a34*/ 	.word	0x00000180
        /*0a38*/ 	.word	0x00000001
        /*0a3c*/ 	.word	0x00000001


	//----- nvinfo : EIATTR_CRS_STACK_SIZE
	.align		4
.L_336:
        /*0a40*/ 	.byte	0x04, 0x1e
        /*0a42*/ 	.short	(.L_338 - .L_337)
.L_337:
        /*0a44*/ 	.word	0x00000000


	//----- nvinfo : EIATTR_CBANK_PARAM_SIZE
	.align		4
.L_338:
        /*0a48*/ 	.byte	0x03, 0x19
        /*0a4a*/ 	.short	0x0a70


	//----- nvinfo : EIATTR_PARAM_CBANK
	.align		4
        /*0a4c*/ 	.byte	0x04, 0x0a
        /*0a4e*/ 	.short	(.L_340 - .L_339)
	.align		4
.L_339:
        /*0a50*/ 	.word	index@(.nv.constant0._ZN7cutlass13device_kernelIN5flash11enable_sm90INS1_16FlashAttnFwdSm90INS1_25CollectiveMainloopFwdSm90ILi2EN4cute5tupleIJNS5_1CILi1EEES8_S8_EEENS6_IJNS7_ILi128EEENS7_ILi96EEENS7_ILi192EEEEEELi128ENS_10bfloat16_tEfNS_4arch4Sm90ELb0ELb0ELb0ELb0ELb1ELb0ELb0ELb1ELb1ELb1ELb0ELb0EEENS1_21CollectiveEpilogueFwdINS6_IJSA_SA_SB_EEES9_SE_SG_Li256ELb0ELb1ELb0ELb0EEENS1_29StaticPersistentTileSchedulerILb0EEEEEEEEEvNT_6ParamsE)
        /*0a54*/ 	.short	0x0210
        /*0a56*/ 	.short	0x0a70


	//----- nvinfo : EIATTR_SW_WAR
	.align		4
.L_340:
        /*0a58*/ 	.byte	0x04, 0x36
        /*0a5a*/ 	.short	(.L_342 - .L_341)
.L_341:
        /*0a5c*/ 	.word	0x00000008
.L_342:


//--------------------- .nv.info._ZN7cutlass13device_kernelIN5flash11enable_sm90INS1_16FlashAttnFwdSm90INS1_25CollectiveMainloopFwdSm90ILi2EN4cute5tupleIJNS5_1CILi1EEES8_S8_EEENS6_IJNS7_ILi128EEENS7_ILi96EEENS7_ILi192EEEEEELi128ENS_10bfloat16_tEfNS_4arch4Sm90ELb0ELb0ELb0ELb1ELb1ELb0ELb0ELb1ELb1ELb1ELb0ELb0EEENS1_21CollectiveEpilogueFwdINS6_IJSA_SA_SB_EEES9_SE_SG_Li256ELb1ELb1ELb0ELb0EEENS1_36VarlenDynamicPersistentTileSchedulerILi128ELi96ELi256ELi128ELb0ELb1ELb1ELb0ELb1ELb1EEEEEEEEEvNT_6ParamsE --------------------------
	.section	.nv.info._ZN7cutlass13device_kernelIN5flash11enable_sm90INS1_16FlashAttnFwdSm90INS1_25CollectiveMainloopFwdSm90ILi2EN4cute5tupleIJNS5_1CILi1EEES8_S8_EEENS6_IJNS7_ILi128EEENS7_ILi96EEENS7_ILi192EEEEEELi128ENS_10bfloat16_tEfNS_4arch4Sm90ELb0ELb0ELb0ELb1ELb1ELb0ELb0ELb1ELb1ELb1ELb0ELb0EEENS1_21CollectiveEpilogueFwdINS6_IJSA_SA_SB_EEES9_SE_SG_Li256ELb1ELb1ELb0ELb0EEENS1_36VarlenDynamicPersistentTileSchedulerILi128ELi96ELi256ELi128ELb0ELb1ELb1ELb0ELb1ELb1EEEEEEEEEvNT_6ParamsE,"",@"SHT_CUDA_INFO"
	.sectionflags	@""
	.align	4


	//----- nvinfo : EIATTR_CUDA_API_VERSION
	.align		4
        /*0000*/ 	.byte	0x04, 0x37
        /*0002*/ 	.short	(.L_344 - .L_343)
.L_343:
        /*0004*/ 	.word	0x00000082


	//----- nvinfo : EIATTR_KPARAM_INFO
	.align		4
.L_344:
        /*0008*/ 	.byte	0x04, 0x17
        /*000a*/ 	.short	(.L_346 - .L_345)
.L_345:
        /*000c*/ 	.word	0x00000000
        /*0010*/ 	.short	0x0000
        /*0012*/ 	.short	0x0070
        /*0014*/ 	.byte	0x00, 0xf0, 0x01, 0x2a


	//----- nvinfo : EIATTR_SPARSE_MMA_MASK
	.align		4
.L_346:
        /*0018*/ 	.byte	0x03, 0x50
        /*001a*/ 	.short	0x0000


	//----- nvinfo : EIATTR_MAXREG_COUNT
	.align		4
        /*001c*/ 	.byte	0x03, 0x1b
        /*001e*/ 	.short	0x00a8


	//----- nvinfo : EIATTR_NUM_BARRIERS
	.align		4
        /*0020*/ 	.byte	0x02, 0x4c
        /*0022*/ 	.byte	0x09
	.zero		1


	//----- nvinfo : EIATTR_EXTERNS
	.align		4
        /*0024*/ 	.byte	0x04, 0x0f
        /*0026*/ 	.short	(.L_348 - .L_347)


	//   ....[0]....
	.align		4
.L_347:
        /*0028*/ 	.word	index@(__assertfail)


	//----- nvinfo : EIATTR_ANNOTATIONS
	.align		4
.L_348:
        /*002c*/ 	.byte	0x04, 0x55
        /*002e*/ 	.short	(.L_350 - .L_349)


	//   ....[0]....
.L_349:
        /*0030*/ 	.word	0x00000001
        /*0034*/ 	.byte	0x60, 0x08, 0x00, 0x00, 0x01, 0x00, 0x00, 0x00, 0x70, 0x09, 0x00, 0x00, 0x01, 0x00, 0x00, 0x00
        /* <DEDUP_REMOVED lines=14> */
        /*0124*/ 	.byte	0x60, 0xcf, 0x00, 0x00


	//----- nvinfo : EIATTR_MERCURY_ISA_VERSION
	.align		4
.L_350:
        /*0128*/ 	.byte	0x03, 0x5f
        /*012a*/ 	.short	0x0101


	//----- nvinfo : EIATTR_UNUSED_LOAD_BYTE_OFFSET
	.align		4
        /*012c*/ 	.byte	0x04, 0x44
        /*012e*/ 	.short	(.L_352 - .L_351)


	//   ....[0]....
.L_351:
        /*0130*/ 	.word	0x00000920
        /*0134*/ 	.word	0x0000fff0


	//   ....[1]....
        /*0138*/ 	.word	0x00005e30
        /*013c*/ 	.word	0x0000fff0


	//----- nvinfo : EIATTR_INT_WARP_WIDE_INSTR_OFFSETS
	.align		4
.L_352:
        /*0140*/ 	.byte	0x04, 0x31
        /*0142*/ 	.short	(.L_354 - .L_353)


	//   ....[0]....
.L_353:
        /*0144*/ 	.word	0x000000c0


	//   ....[1]....
        /*0148*/ 	.word	0x000000d0


	//   ....[2]....
        /*014c*/ 	.word	0x00000170


	//   ....[3]....
        /*0150*/ 	.word	0x00008d80


	//   ....[4]....
        /*0154*/ 	.word	0x00008e10


	//   ....[5]....
        /*0158*/ 	.word	0x0000bd00


	//   ....[6]....
        /*015c*/ 	.word	0x0000bd90


	//----- nvinfo : EIATTR_COOP_GROUP_MASK_REGIDS
	.align		4
.L_354:
        /*0160*/ 	.byte	0x04, 0x29
        /*0162*/ 	.short	(.L_356 - .L_355)


	//   ....[0]....
.L_355:
        /*0164*/ 	.word	0xffffffff


	//   ....[1]....
        /*0168*/ 	.word	0xffffffff


	//   ....[2]....
        /*016c*/ 	.word	0xffffffff


	//   ....[3]....
        /*0170*/ 	.word	0xffffffff


	//   ....[4]....
        /*0174*/ 	.word	0xffffffff


	//   ....[5]....
        /*0178*/ 	.word	0xffffffff


	//   ....[6]....
        /*017c*/ 	.word	0xffffffff


	//   ....[7]....
        /*0180*/ 	.word	0xffffffff


	//   ....[8]....
        /*0184*/ 	.word	0xffffffff


	//   ....[9]....
        /*0188*/ 	.word	0xffffffff


	//   ....[10]....
        /*018c*/ 	.word	0xffffffff


	//   ....[11]....
        /*0190*/ 	.word	0xffffffff


	//   ....[12]....
        /*0194*/ 	.word	0xffffffff


	//   ....[13]....
        /*0198*/ 	.word	0xffffffff


	//   ....[14]....
        /*019c*/ 	.word	0xffffffff


	//   ....[15]....
        /*01a0*/ 	.word	0xffffffff


	//   ....[16]....
        /*01a4*/ 	.word	0xffffffff


	//   ....[17]....
        /*01a8*/ 	.word	0xffffffff


	//   ....[18]....
        /*01ac*/ 	.word	0xffffffff


	//   ....[19]....
        /*01b0*/ 	.word	0xffffffff


	//   ....[20]....
        /*01b4*/ 	.word	0xffffffff


	//   ....[21]....
        /*01b8*/ 	.word	0xffffffff


	//   ....[22]....
        /*01bc*/ 	.word	0xffffffff


	//   ....[23]....
        /*01c0*/ 	.word	0xffffffff


	//   ....[24]....
        /*01c4*/ 	.word	0xffffffff


	//   ....[25]....
        /*01c8*/ 	.word	0xffffffff


	//   ....[26]....
        /*01cc*/ 	.word	0xffffffff


	//   ....[27]....
        /*01d0*/ 	.word	0xffffffff


	//   ....[28]....
        /*01d4*/ 	.word	0xffffffff


	//   ....[29]....
        /*01d8*/ 	.word	0xffffffff


	//   ....[30]....
        /*01dc*/ 	.word	0xffffffff


	//   ....[31]....
        /*01e0*/ 	.word	0xffffffff


	//   ....[32]....
        /*01e4*/ 	.word	0xffffffff


	//   ....[33]....
        /*01e8*/ 	.word	0xffffffff


	//   ....[34]....
        /*01ec*/ 	.word	0xffffffff


	//   ....[35]....
        /*01f0*/ 	.word	0xffffffff


	//   ....[36]....
        /*01f4*/ 	.word	0xffffffff


	//   ....[37]....
        /*01f8*/ 	.word	0xffffffff


	//   ....[38]....
        /*01fc*/ 	.word	0xffffffff


	//   ....[39]....
        /*0200*/ 	.word	0xffffffff


	//   ....[40]....
        /*0204*/ 	.word	0xffffffff


	//   ....[41]....
        /*0208*/ 	.word	0xffffffff


	//   ....[42]....
        /*020c*/ 	.word	0xffffffff


	//   ....[43]....
        /*0210*/ 	.word	0xffffffff


	//   ....[44]....
        /*0214*/ 	.word	0xffffffff


	//   ....[45]....
        /*0218*/ 	.word	0xffffffff


	//   ....[46]....
        /*021c*/ 	.word	0xffffffff


	//   ....[47]....
        /*0220*/ 	.word	0xffffffff


	//   ....[48]....
        /*0224*/ 	.word	0xffffffff


	//   ....[49]....
        /*0228*/ 	.word	0xffffffff


	//   ....[50]....
        /*022c*/ 	.word	0xffffffff


	//   ....[51]....
        /*0230*/ 	.word	0xffffffff


	//   ....[52]....
        /*0234*/ 	.word	0xffffffff


	//   ....[53]....
        /*0238*/ 	.word	0xffffffff


	//   ....[54]....
        /*023c*/ 	.word	0xffffffff


	//   ....[55]....
        /*0240*/ 	.word	0xffffffff


	//   ....[56]....
        /*0244*/ 	.word	0xffffffff


	//   ....[57]....
        /*0248*/ 	.word	0xffffffff


	//   ....[58]....
        /*024c*/ 	.word	0xffffffff


	//   ....[59]....
        /*0250*/ 	.word	0xffffffff


	//   ....[60]....
        /*0254*/ 	.word	0xffffffff


	//   ....[61]....
        /*0258*/ 	.word	0xffffffff


	//   ....[62]....
        /*025c*/ 	.word	0xffffffff


	//   ....[63]....
        /*0260*/ 	.word	0xffffffff


	//   ....[64]....
        /*0264*/ 	.word	0xffffffff


	//   ....[65]....
        /*0268*/ 	.word	0xffffffff


	//   ....[66]....
        /*026c*/ 	.word	0xffffffff


	//   ....[67]....
        /*0270*/ 	.word	0xffffffff


	//   ....[68]....
        /*0274*/ 	.word	0xffffffff


	//   ....[69]....
        /*0278*/ 	.word	0xffffffff


	//   ....[70]....
        /*027c*/ 	.word	0xffffffff


	//   ....[71]....
        /*0280*/ 	.word	0xffffffff


	//   ....[72]....
        /*0284*/ 	.word	0xffffffff


	//   ....[73]....
        /*0288*/ 	.word	0xffffffff


	//   ....[74]....
        /*028c*/ 	.word	0xffffffff


	//   ....[75]....
        /*0290*/ 	.word	0xffffffff


	//   ....[76]....
        /*0294*/ 	.word	0xffffffff


	//   ....[77]....
        /*0298*/ 	.word	0xffffffff


	//   ....[78]....
        /*029c*/ 	.word	0xffffffff


	//   ....[79]....
        /*02a0*/ 	.word	0xffffffff


	//   ....[80]....
        /*02a4*/ 	.word	0xffffffff


	//   ....[81]....
        /*02a8*/ 	.word	0xffffffff


	//   ....[82]....
        /*02ac*/ 	.word	0xffffffff


	//   ....[83]....
        /*02b0*/ 	.word	0xffffffff


	//   ....[84]....
        /*02b4*/ 	.word	0xffffffff


	//   ....[85]....
        /*02b8*/ 	.word	0xffffffff


	//   ....[86]....
        /*02bc*/ 	.word	0xffffffff


	//   ....[87]....
        /*02c0*/ 	.word	0xffffffff


	//   ....[88]....
        /*02c4*/ 	.word	0xffffffff


	//   ....[89]....
        /*02c8*/ 	.word	0xffffffff


	//   ....[90]....
        /*02cc*/ 	.word	0xffffffff


	//   ....[91]....
        /*02d0*/ 	.word	0xffffffff


	//   ....[92]....
        /*02d4*/ 	.word	0xffffffff


	//   ....[93]....
        /*02d8*/ 	.word	0xffffffff


	//   ....[94]....
        /*02dc*/ 	.word	0xffffffff


	//   ....[95]....
        /*02e0*/ 	.word	0xffffffff


	//   ....[96]....
        /*02e4*/ 	.word	0xffffffff


	//   ....[97]....
        /*02e8*/ 	.word	0xffffffff


	//   ....[98]....
        /*02ec*/ 	.word	0xffffffff


	//   ....[99]....
        /*02f0*/ 	.word	0xffffffff


	//   ....[100]....
        /*02f4*/ 	.word	0xffffffff


	//   ....[101]....
        /*02f8*/ 	.word	0xffffffff


	//   ....[102]....
        /*02fc*/ 	.word	0xffffffff


	//   ....[103]....
        /*0300*/ 	.word	0xffffffff


	//   ....[104]....
        /*0304*/ 	.word	0xffffffff


	//   ....[105]....
        /*0308*/ 	.word	0xffffffff


	//   ....[106]....
        /*030c*/ 	.word	0xffffffff


	//   ....[107]....
        /*0310*/ 	.word	0xffffffff


	//   ....[108]....
        /*0314*/ 	.word	0xffffffff


	//   ....[109]....
        /*0318*/ 	.word	0xffffffff


	//   ....[110]....
        /*031c*/ 	.word	0xffffffff


	//   ....[111]....
        /*0320*/ 	.word	0xffffffff


	//   ....[112]....
        /*0324*/ 	.word	0xffffffff


	//   ....[113]....
        /*0328*/ 	.word	0xffffffff


	//   ....[114]....
        /*032c*/ 	.word	0xffffffff


	//   ....[115]....
        /*0330*/ 	.word	0xffffffff


	//   ....[116]....
        /*0334*/ 	.word	0xffffffff


	//   ....[117]....
        /*0338*/ 	.word	0xffffffff


	//   ....[118]....
        /*033c*/ 	.word	0xffffffff


	//   ....[119]....
        /*0340*/ 	.word	0xffffffff


	//   ....[120]....
        /*0344*/ 	.word	0xffffffff


	//   ....[121]....
        /*0348*/ 	.word	0xffffffff


	//   ....[122]....
        /*034c*/ 	.word	0xffffffff


	//   ....[123]....
        /*0350*/ 	.word	0xffffffff


	//   ....[124]....
        /*0354*/ 	.word	0xffffffff


	//   ....[125]....
        /*0358*/ 	.word	0xffffffff


	//   ....[126]....
        /*035c*/ 	.word	0xffffffff


	//   ....[127]....
        /*0360*/ 	.word	0xffffffff


	//   ....[128]....
        /*0364*/ 	.word	0xffffffff


	//   ....[129]....
        /*0368*/ 	.word	0xffffffff


	//   ....[130]....
        /*036c*/ 	.word	0xffffffff


	//   ....[131]....
        /*0370*/ 	.word	0xffffffff


	//   ....[132]....
        /*0374*/ 	.word	0xffffffff


	//   ....[133]....
        /*0378*/ 	.word	0xffffffff


	//   ....[134]....
        /*037c*/ 	.word	0xffffffff


	//   ....[135]....
        /*0380*/ 	.word	0xffffffff


	//   ....[136]....
        /*0384*/ 	.word	0xffffffff


	//   ....[137]....
        /*0388*/ 	.word	0x0500000f


	//   ....[138]....
        /*038c*/ 	.word	0x0500000f


	//   ....[139]....
        /*0390*/ 	.word	0x0500000f


	//   ....[140]....
        /*0394*/ 	.word	0x0500000f


	//   ....[141]....
        /*0398*/ 	.word	0x0500000f


	//   ....[142]....
        /*039c*/ 	.word	0x0500000f


	//   ....[143]....
        /*03a0*/ 	.word	0x0500000f


	//   ....[144]....
        /*03a4*/ 	.word	0x0500000f


	//   ....[145]....
        /*03a8*/ 	.word	0x0500000f


	//   ....[146]....
        /*03ac*/ 	.word	0x0500000f


	//   ....[147]....
        /*03b0*/ 	.word	0x0500000f


	//   ....[148]....
        /*03b4*/ 	.word	0x0500000f


	//   ....[149]....
        /*03b8*/ 	.word	0x0500000f


	//   ....[150]....
        /*03bc*/ 	.word	0x0500000f


	//   ....[151]....
        /*03c0*/ 	.word	0x0500000f


	//   ....[152]....
        /*03c4*/ 	.word	0x0500000f


	//   ....[153]....
        /*03c8*/ 	.word	0x0500000f


	//   ....[154]....
        /*03cc*/ 	.word	0x0500000f


	//   ....[155]....
        /*03d0*/ 	.word	0x0500000f


	//   ....[156]....
        /*03d4*/ 	.word	0x0500000f


	//   ....[157]....
        /*03d8*/ 	.word	0x0500000f


	//   ....[158]....
        /*03dc*/ 	.word	0x0500000f


	//   ....[159]....
        /*03e0*/ 	.word	0x0500000f


	//   ....[160]....
        /*03e4*/ 	.word	0x0500000f


	//   ....[161]....
        /*03e8*/ 	.word	0x0500000f


	//   ....[162]....
        /*03ec*/ 	.word	0x0500000f


	//   ....[163]....
        /*03f0*/ 	.word	0x0500000f


	//   ....[164]....
        /*03f4*/ 	.word	0x0500000f


	//   ....[165]....
        /*03f8*/ 	.word	0x0500000f


	//   ....[166]....
        /*03fc*/ 	.word	0x0500000f


	//   ....[167]....
        /*0400*/ 	.word	0x0500000f


	//   ....[168]....
        /*0404*/ 	.word	0x0500000f


	//   ....[169]....
        /*0408*/ 	.word	0x0500000f


	//   ....[170]....
        /*040c*/ 	.word	0x0500000f


	//   ....[171]....
        /*0410*/ 	.word	0x0500000f


	//   ....[172]....
        /*0414*/ 	.word	0x0500000f


	//   ....[173]....
        /*0418*/ 	.word	0x0500000f


	//   ....[174]....
        /*041c*/ 	.word	0x0500000f


	//   ....[175]....
        /*0420*/ 	.word	0x0500000f


	//   ....[176]....
        /*0424*/ 	.word	0x0500000f


	//   ....[177]....
        /*0428*/ 	.word	0x0500000f


	//   ....[178]....
        /*042c*/ 	.word	0x0500000f


	//   ....[179]....
        /*0430*/ 	.word	0x0500000f


	//   ....[180]....
        /*0434*/ 	.word	0x0500000f


	//   ....[181]....
        /*0438*/ 	.word	0x0500000f


	//   ....[182]....
        /*043c*/ 	.word	0x0500000f


	//   ....[183]....
        /*0440*/ 	.word	0x0500000f


	//   ....[184]....
        /*0444*/ 	.word	0x0500000f


	//   ....[185]....
        /*0448*/ 	.word	0x0500000f


	//   ....[186]....
        /*044c*/ 	.word	0x0500000f


	//   ....[187]....
        /*0450*/ 	.word	0x0500000f


	//   ....[188]....
        /*0454*/ 	.word	0x0500000f


	//   ....[189]....
        /*0458*/ 	.word	0x0500000f


	//   ....[190]....
        /*045c*/ 	.word	0x0500000f


	//   ....[191]....
        /*0460*/ 	.word	0x0500000f


	//   ....[192]....
        /*0464*/ 	.word	0x0500000f


	//   ....[193]....
        /*0468*/ 	.word	0x0500000f


	//   ....[194]....
        /*046c*/ 	.word	0x0500000f


	//   ....[195]....
        /*0470*/ 	.word	0x0500000f


	//   ....[196]....
        /*0474*/ 	.word	0x0500000f


	//   ....[197]....
        /*0478*/ 	.word	0x0500000f


	//   ....[198]....
        /*047c*/ 	.word	0x0500000f


	//   ....[199]....
        /*0480*/ 	.word	0x0500000f


	//   ....[200]....
        /*0484*/ 	.word	0x0500000f


	//   ....[201]....
        /*0488*/ 	.word	0x0500000f


	//   ....[202]....
        /*048c*/ 	.word	0x0500000f


	//   ....[203]....
        /*0490*/ 	.word	0x0500000f


	//   ....[204]....
        /*0494*/ 	.word	0x0500000f


	//   ....[205]....
        /*0498*/ 	.word	0x0500000f


	//   ....[206]....
        /*049c*/ 	.word	0x0500000f


	//   ....[207]....
        /*04a0*/ 	.word	0x0500000f


	//   ....[208]....
        /*04a4*/ 	.word	0x0500000f


	//   ....[209]....
        /*04a8*/ 	.word	0x0500000f


	//   ....[210]....
        /*04ac*/ 	.word	0x0500000f


	//   ....[211]....
        /*04b0*/ 	.word	0x0500000f


	//   ....[212]....
        /*04b4*/ 	.word	0x0500000f


	//   ....[213]....
        /*04b8*/ 	.word	0x0500000f


	//   ....[214]....
        /*04bc*/ 	.word	0x0500000f


	//   ....[215]....
        /*04c0*/ 	.word	0x0500000f


	//   ....[216]....
        /*04c4*/ 	.word	0x0500000f


	//   ....[217]....
        /*04c8*/ 	.word	0x0500000f


	//   ....[218]....
        /*04cc*/ 	.word	0x0500000f


	//   ....[219]....
        /*04d0*/ 	.word	0x0500000f


	//----- nvinfo : EIATTR_COOP_GROUP_INSTR_OFFSETS
	.align		4
.L_356:
        /*04d4*/ 	.byte	0x04, 0x28
        /*04d6*/ 	.short	(.L_358 - .L_357)


	//   ....[0]....
.L_357:
        /*04d8*/ 	.word	0x00000070


	//   ....[1]....
        /*04dc*/ 	.word	0x000000b0


	//   ....[2]....
        /*04e0*/ 	.word	0x000002d0


	//   ....[3]....
        /*04e4*/ 	.word	0x00000430


	//   ....[4]....
        /*04e8*/ 	.word	0x00000550


	//   ....[5]....
        /*04ec*/ 	.word	0x000006b0


	//   ....[6]....
        /*04f0*/ 	.word	0x00001210


	//   ....[7]....
        /*04f4*/ 	.word	0x00002240


	//   ....[8]....
        /*04f8*/ 	.word	0x000022a0


	//   ....[9]....
        /*04fc*/ 	.word	0x00002730


	//   ....[10]....
        /*0500*/ 	.word	0x000027b0


	//   ....[11]....
        /*0504*/ 	.word	0x000043e0


	//   ....[12]....
        /*0508*/ 	.word	0x000043f0


	//   ....[13]....
        /*050c*/ 	.word	0x00004430


	//   ....[14]....
        /*0510*/ 	.word	0x00004440


	//   ....[15]....
        /*0514*/ 	.word	0x00005550


	//   ....[16]....
        /*0518*/ 	.word	0x00005580


	//   ....[17]....
        /*051c*/ 	.word	0x00005670


	//   ....[18]....
        /*0520*/ 	.word	0x00005680


	//   ....[19]....
        /*0524*/ 	.word	0x00006870


	//   ....[20]....
        /*0528*/ 	.word	0x000068b0


	//   ....[21]....
        /*052c*/ 	.word	0x000068f0


	//   ....[22]....
        /*0530*/ 	.word	0x00006930


	//   ....[23]....
        /*0534*/ 	.word	0x00006eb0


	//   ....[24]....
        /*0538*/ 	.word	0x00006ee0


	//   ....[25]....
        /*053c*/ 	.word	0x00006fa0


	//   ....[26]....
        /*0540*/ 	.word	0x00006fc0


	//   ....[27]....
        /*0544*/ 	.word	0x00007080


	//   ....[28]....
        /*0548*/ 	.word	0x000070a0


	//   ....[29]....
        /*054c*/ 	.word	0x00007170


	//   ....[30]....
        /*0550*/ 	.word	0x00007190


	//   ....[31]....
        /*0554*/ 	.word	0x000079c0


	//   ....[32]....
        /*0558*/ 	.word	0x000079e0


	//   ....[33]....
        /*055c*/ 	.word	0x00007aa0


	//   ....[34]....
        /*0560*/ 	.word	0x00007ac0


	//   ....[35]....
        /*0564*/ 	.word	0x00007b80


	//   ....[36]....
        /*0568*/ 	.word	0x00007ba0


	//   ....[37]....
        /*056c*/ 	.word	0x00007c70


	//   ....[38]....
        /*0570*/ 	.word	0x00007c90


	//   ....[39]....
        /*0574*/ 	.word	0x00007dd0


	//   ....[40]....
        /*0578*/ 	.word	0x00007fa0


	//   ....[41]....
        /*057c*/ 	.word	0x00007fd0


	//   ....[42]....
        /*0580*/ 	.word	0x00008000


	//   ....[43]....
        /*0584*/ 	.word	0x00008030


	//   ....[44]....
        /*0588*/ 	.word	0x00008060


	//   ....[45]....
        /*058c*/ 	.word	0x00008090


	//   ....[46]....
        /*0590*/ 	.word	0x000081e0


	//   ....[47]....
        /*0594*/ 	.word	0x00008210


	//   ....[48]....
        /*0598*/ 	.word	0x00008240


	//   ....[49]....
        /*059c*/ 	.word	0x00008270


	//   ....[50]....
        /*05a0*/ 	.word	0x000082a0


	//   ....[51]....
        /*05a4*/ 	.word	0x000082d0


	//   ....[52]....
        /*05a8*/ 	.word	0x00008360


	//   ....[53]....
        /*05ac*/ 	.word	0x00008390


	//   ....[54]....
        /*05b0*/ 	.word	0x00008410


	//   ....[55]....
        /*05b4*/ 	.word	0x00009a20


	//   ....[56]....
        /*05b8*/ 	.word	0x00009a40


	//   ....[57]....
        /*05bc*/ 	.word	0x00009af0


	//   ....[58]....
        /*05c0*/ 	.word	0x00009b10


	//   ....[59]....
        /*05c4*/ 	.word	0x00009bb0


	//   ....[60]....
        /*05c8*/ 	.word	0x00009bd0


	//   ....[61]....
        /*05cc*/ 	.word	0x00009c70


	//   ....[62]....
        /*05d0*/ 	.word	0x00009c90


	//   ....[63]....
        /*05d4*/ 	.word	0x00009d30


	//   ....[64]....
        /*05d8*/ 	.word	0x00009d50


	//   ....[65]....
        /*05dc*/ 	.word	0x00009d60


	//   ....[66]....
        /*05e0*/ 	.word	0x00009df0


	//   ....[67]....
        /*05e4*/ 	.word	0x0000a580


	//   ....[68]....
        /*05e8*/ 	.word	0x0000a5b0


	//   ....[69]....
        /*05ec*/ 	.word	0x0000a5d0


	//   ....[70]....
        /*05f0*/ 	.word	0x0000a660


	//   ....[71]....
        /*05f4*/ 	.word	0x0000a670


	//   ....[72]....
        /*05f8*/ 	.word	0x0000a710


	//   ....[73]....
        /*05fc*/ 	.word	0x0000a720


	//   ....[74]....
        /*0600*/ 	.word	0x0000a7c0


	//   ....[75]....
        /*0604*/ 	.word	0x0000a7d0


	//   ....[76]....
        /*0608*/ 	.word	0x0000a870


	//   ....[77]....
        /*060c*/ 	.word	0x0000a880


	//   ....[78]....
        /*0610*/ 	.word	0x0000a920


	//   ....[79]....
        /*0614*/ 	.word	0x0000a930


	//   ....[80]....
        /*0618*/ 	.word	0x0000a9d0


	//   ....[81]....
        /*061c*/ 	.word	0x0000a9e0


	//   ....[82]....
        /*0620*/ 	.word	0x0000a9f0


	//   ....[83]....
        /*0624*/ 	.word	0x0000b1d0


	//   ....[84]....
        /*0628*/ 	.word	0x0000b1e0


	//   ....[85]....
        /*062c*/ 	.word	0x0000b200


	//   ....[86]....
        /*0630*/ 	.word	0x0000b280


	//   ....[87]....
        /*0634*/ 	.word	0x0000b290


	//   ....[88]....
        /*0638*/ 	.word	0x0000b2f0


	//   ....[89]....
        /*063c*/ 	.word	0x0000b320


	//   ....[90]....
        /*0640*/ 	.word	0x0000b360


	//   ....[91]....
        /*0644*/ 	.word	0x0000b390


	//   ....[92]....
        /*0648*/ 	.word	0x0000b3d0


	//   ....[93]....
        /*064c*/ 	.word	0x0000b400


	//   ....[94]....
        /*0650*/ 	.word	0x0000b440


	//   ....[95]....
        /*0654*/ 	.word	0x0000b6c0


	//   ....[96]....
        /*0658*/ 	.word	0x0000b6e0


	//   ....[97]....
        /*065c*/ 	.word	0x0000b770


	//   ....[98]....
        /*0660*/ 	.word	0x0000b780


	//   ....[99]....
        /*0664*/ 	.word	0x0000b7f0


	//   ....[100]....
        /*0668*/ 	.word	0x0000b800


	//   ....[101]....
        /*066c*/ 	.word	0x0000b870


	//   ....[102]....
        /*0670*/ 	.word	0x0000b880


	//   ....[103]....
        /*0674*/ 	.word	0x0000b8f0


	//   ....[104]....
        /*0678*/ 	.word	0x0000b900


	//   ....[105]....
        /*067c*/ 	.word	0x0000b910


	//   ....[106]....
        /*0680*/ 	.word	0x0000b980


	//   ....[107]....
        /*0684*/ 	.word	0x0000bf10


	//   ....[108]....
        /*0688*/ 	.word	0x0000bf30


	//   ....[109]....
        /*068c*/ 	.word	0x0000bf40


	//   ....[110]....
        /*0690*/ 	.word	0x0000bf50


	//   ....[111]....
        /*0694*/ 	.word	0x0000bfc0


	//   ....[112]....
        /*0698*/ 	.word	0x0000bfe0


	//   ....[113]....
        /*069c*/ 	.word	0x0000c050


	//   ....[114]....
        /*06a0*/ 	.word	0x0000c070


	//   ....[115]....
        /*06a4*/ 	.word	0x0000c0d0


	//   ....[116]....
        /*06a8*/ 	.word	0x0000c0f0


	//   ....[117]....
        /*06ac*/ 	.word	0x0000c140


	//   ....[118]....
        /*06b0*/ 	.word	0x0000c160


	//   ....[119]....
        /*06b4*/ 	.word	0x0000c560


	//   ....[120]....
        /*06b8*/ 	.word	0x0000c5b0


	//   ....[121]....
        /*06bc*/ 	.word	0x0000c5e0


	//   ....[122]....
        /*06c0*/ 	.word	0x0000c5f0


	//   ....[123]....
        /*06c4*/ 	.word	0x0000c620


	//   ....[124]....
        /*06c8*/ 	.word	0x0000c650


	//   ....[125]....
        /*06cc*/ 	.word	0x0000c680


	//   ....[126]....
        /*06d0*/ 	.word	0x0000c6b0


	//   ....[127]....
        /*06d4*/ 	.word	0x0000c830


	//   ....[128]....
        /*06d8*/ 	.word	0x0000c860


	//   ....[129]....
        /*06dc*/ 	.word	0x0000c890


	//   ....[130]....
        /*06e0*/ 	.word	0x0000c8c0


	//   ....[131]....
        /*06e4*/ 	.word	0x0000c8f0


	//   ....[132]....
        /*06e8*/ 	.word	0x0000c920


	//   ....[133]....
        /*06ec*/ 	.word	0x0000c9e0


	//   ....[134]....
        /*06f0*/ 	.word	0x0000ca00


	//   ....[135]....
        /*06f4*/ 	.word	0x0000ca70


	//   ....[136]....
        /*06f8*/ 	.word	0x0000cee0


	//   ....[137]....
        /*06fc*/ 	.word	0x0000d3c0


	//   ....[138]....
        /*0700*/ 	.word	0x0000d4b0


	//   ....[139]....
        /*0704*/ 	.word	0x0000d550


	//   ....[140]....
        /*0708*/ 	.word	0x0000d5b0


	//   ....[141]....
        /*070c*/ 	.word	0x0000d6d0


	//   ....[142]....
        /*0710*/ 	.word	0x0000d730


	//   ....[143]....
        /*0714*/ 	.word	0x0000d840


	//   ....[144]....
        /*0718*/ 	.word	0x0000d8b0


	//   ....[145]....
        /*071c*/ 	.word	0x0000d9c0


	//   ....[146]....
        /*0720*/ 	.word	0x0000da30


	//   ....[147]....
        /*0724*/ 	.word	0x0000db40


	//   ....[148]....
        /*0728*/ 	.word	0x0000dbb0


	//   ....[149]....
        /*072c*/ 	.word	0x0000dc50


	//   ....[150]....
        /*0730*/ 	.word	0x0000dd60


	//   ....[151]....
        /*0734*/ 	.word	0x0000ddc0


	//   ....[152]....
        /*0738*/ 	.word	0x0000de20


	//   ....[153]....
        /*073c*/ 	.word	0x0000df20


	//   ....[154]....
        /*0740*/ 	.word	0x0000df80


	//   ....[155]....
        /*0744*/ 	.word	0x0000e090


	//   ....[156]....
        /*0748*/ 	.word	0x0000e0f0


	//   ....[157]....
        /*074c*/ 	.word	0x0000e200


	//   ....[158]....
        /*0750*/ 	.word	0x0000e260


	//   ....[159]....
        /*0754*/ 	.word	0x0000e370


	//   ....[160]....
        /*0758*/ 	.word	0x0000e3d0


	//   ....[161]....
        /*075c*/ 	.word	0x0000e4e0


	//   ....[162]....
        /*0760*/ 	.word	0x0000e540


	//   ....[163]....
        /*0764*/ 	.word	0x0000e650


	//   ....[164]....
        /*0768*/ 	.word	0x0000e6b0


	//   ....[165]....
        /*076c*/ 	.word	0x0000e7a0


	//   ....[166]....
        /*0770*/ 	.word	0x0000e8d0


	//   ....[167]....
        /*0774*/ 	.word	0x0000e980


	//   ....[168]....
        /*0778*/ 	.word	0x0000e9f0


	//   ....[169]....
        /*077c*/ 	.word	0x0000eae0


	//   ....[170]....
        /*0780*/ 	.word	0x0000eb40


	//   ....[171]....
        /*0784*/ 	.word	0x0000ec10


	//   ....[172]....
        /*0788*/ 	.word	0x0000ec70


	//   ....[173]....
        /*078c*/ 	.word	0x0000ed40


	//   ....[174]....
        /*0790*/ 	.word	0x0000eda0


	//   ....[175]....
        /*0794*/ 	.word	0x0000ee70


	//   ....[176]....
        /*0798*/ 	.word	0x0000eed0


	//   ....[177]....
        /*079c*/ 	.word	0x0000efa0


	//   ....[178]....
        /*07a0*/ 	.word	0x0000f090


	//   ....[179]....
        /*07a4*/ 	.word	0x0000f130


	//   ....[180]....
        /*07a8*/ 	.word	0x0000f190


	//   ....[181]....
        /*07ac*/ 	.word	0x0000f280


	//   ....[182]....
        /*07b0*/ 	.word	0x0000f2e0


	//   ....[183]....
        /*07b4*/ 	.word	0x0000f3c0


	//   ....[184]....
        /*07b8*/ 	.word	0x0000f420


	//   ....[185]....
        /*07bc*/ 	.word	0x0000f500


	//   ....[186]....
        /*07c0*/ 	.word	0x0000f560


	//   ....[187]....
        /*07c4*/ 	.word	0x0000f640


	//   ....[188]....
        /*07c8*/ 	.word	0x0000f6a0


	//   ....[189]....
        /*07cc*/ 	.word	0x0000f770


	//   ....[190]....
        /*07d0*/ 	.word	0x0000f8a0


	//   ....[191]....
        /*07d4*/ 	.word	0x0000f970


	//   ....[192]....
        /*07d8*/ 	.word	0x0000fa30


	//   ....[193]....
        /*07dc*/ 	.word	0x0000fb00


	//   ....[194]....
        /*07e0*/ 	.word	0x0000fb60


	//   ....[195]....
        /*07e4*/ 	.word	0x0000fc30


	//   ....[196]....
        /*07e8*/ 	.word	0x0000fc90


	//   ....[197]....
        /*07ec*/ 	.word	0x0000fd70


	//   ....[198]....
        /*07f0*/ 	.word	0x0000fdd0


	//   ....[199]....
        /*07f4*/ 	.word	0x0000fea0


	//   ....[200]....
        /*07f8*/ 	.word	0x0000ff00


	//   ....[201]....
        /*07fc*/ 	.word	0x0000ffc0


	//   ....[202]....
        /*0800*/ 	.word	0x00010050


	//   ....[203]....
        /*0804*/ 	.word	0x000100f0


	//   ....[204]....
        /*0808*/ 	.word	0x00010210


	//   ....[205]....
        /*080c*/ 	.word	0x00010280


	//   ....[206]....
        /*0810*/ 	.word	0x000102f0


	//   ....[207]....
        /*0814*/ 	.word	0x00010360


	//   ....[208]....
        /*0818*/ 	.word	0x000103d0


	//   ....[209]....
        /*081c*/ 	.word	0x00010450


	//   ....[210]....
        /*0820*/ 	.word	0x000104e0


	//   ....[211]....
        /*0824*/ 	.word	0x00010570


	//   ....[212]....
        /*0828*/ 	.word	0x000105e0


	//   ....[213]....
        /*082c*/ 	.word	0x00010650


	//   ....[214]....
        /*0830*/ 	.word	0x000106c0


	//   ....[215]....
        /*0834*/ 	.word	0x00010740


	//   ....[216]....
        /*0838*/ 	.word	0x000107b0


	//   ....[217]....
        /*083c*/ 	.word	0x00010850


	//   ....[218]....
        /*0840*/ 	.word	0x000108e0


	//   ....[219]....
        /*0844*/ 	.word	0x00010a00


	//----- nvinfo : EIATTR_REG_RECONFIG
	.align		4
.L_358:
        /*0848*/ 	.byte	0x01, 0x54
	.zero		2


	//----- nvinfo : EIATTR_SYSCALL_OFFSETS
	.align		4
        /*084c*/ 	.byte	0x04, 0x46
        /*084e*/ 	.short	(.L_360 - .L_359)


	//   ....[0]....
.L_359:
        /*0850*/ 	.word	0x000013f0


	//   ....[1]....
        /*0854*/ 	.word	0x00008f70


	//   ....[2]....
        /*0858*/ 	.word	0x000090c0


	//   ....[3]....
        /*085c*/ 	.word	0x000091b0


	//   ....[4]....
        /*0860*/ 	.word	0x0000a190


	//----- nvinfo : EIATTR_MBARRIER_INSTR_OFFSETS
	.align		4
.L_360:
        /*0864*/ 	.byte	0x04, 0x39
        /*0866*/ 	.short	(.L_362 - .L_361)


	//   ....[0]....
.L_361:
        /*0868*/ 	.word	0x00000180
        /*086c*/ 	.word	0x000000ff
        /*0870*/ 	.word	0x0002a800
        /*0874*/ 	.short	0x0100
        /*0876*/ 	.byte	0x08
	.zero		1


	//   ....[1]....
        /*0878*/ 	.word	0x00000190
        /*087c*/ 	.word	0x000000ff
        /*0880*/ 	.word	0x0002a820
        /*0884*/ 	.short	0x0100
        /*0886*/ 	.byte	0x08
	.zero		1


	//   ....[2]....
        /*0888*/ 	.word	0x00000280
        /*088c*/ 	.word	0x000000ff
        /*0890*/ 	.word	0x0002a830
        /*0894*/ 	.short	0x0100
        /*0896*/ 	.byte	0x08
	.zero		1


	//   ....[3]....
        /*0898*/ 	.word	0x00000290
        /*089c*/ 	.word	0x000000ff
        /*08a0*/ 	.word	0x0002a840
        /*08a4*/ 	.short	0x0100
        /*08a6*/ 	.byte	0x08
	.zero		1


	//   ....[4]....
        /*08a8*/ 	.word	0x000002a0
        /*08ac*/ 	.word	0x000000ff
        /*08b0*/ 	.word	0x0002a838
        /*08b4*/ 	.short	0x0100
        /*08b6*/ 	.byte	0x08
	.zero		1


	//   ....[5]....
        /*08b8*/ 	.word	0x000002b0
        /*08bc*/ 	.word	0x000000ff
        /*08c0*/ 	.word	0x0002a848
        /*08c4*/ 	.short	0x0100
        /*08c6*/ 	.byte	0x08
	.zero		1


	//   ....[6]....
        /*08c8*/ 	.word	0x000003e0
        /*08cc*/ 	.word	0x000000ff
        /*08d0*/ 	.word	0x0002a850
        /*08d4*/ 	.short	0x0100
        /*08d6*/ 	.byte	0x08
	.zero		1


	//   ....[7]....
        /*08d8*/ 	.word	0x000003f0
        /*08dc*/ 	.word	0x000000ff
        /*08e0*/ 	.word	0x0002a860
        /*08e4*/ 	.short	0x0100
        /*08e6*/ 	.byte	0x08
	.zero		1


	//   ....[8]....
        /*08e8*/ 	.word	0x00000400
        /*08ec*/ 	.word	0x000000ff
        /*08f0*/ 	.word	0x0002a858
        /*08f4*/ 	.short	0x0100
        /*08f6*/ 	.byte	0x08
	.zero		1


	//   ....[9]....
        /*08f8*/ 	.word	0x00000410
        /*08fc*/ 	.word	0x000000ff
        /*0900*/ 	.word	0x0002a868
        /*0904*/ 	.short	0x0100
        /*0906*/ 	.byte	0x08
	.zero		1


	//   ....[10]....
        /*0908*/ 	.word	0x00000500
        /*090c*/ 	.word	0x000000ff
        /*0910*/ 	.word	0x0002a870
        /*0914*/ 	.short	0x0100
        /*0916*/ 	.byte	0x06
	.zero		1


	//   ....[11]....
        /*0918*/ 	.word	0x00000510
        /*091c*/ 	.word	0x000000ff
        /*0920*/ 	.word	0x0002a880
        /*0924*/ 	.short	0x0100
        /*0926*/ 	.byte	0x06
	.zero		1


	//   ....[12]....
        /*0928*/ 	.word	0x00000520
        /*092c*/ 	.word	0x000000ff
        /*0930*/ 	.word	0x0002a878
        /*0934*/ 	.short	0x0100
        /*0936*/ 	.byte	0x06
	.zero		1


	//   ....[13]....
        /*0938*/ 	.word	0x00000530
        /*093c*/ 	.word	0x000000ff
        /*0940*/ 	.word	0x0002a888
        /*0944*/ 	.short	0x0100
        /*0946*/ 	.byte	0x06
	.zero		1


	//   ....[14]....
        /*0948*/ 	.word	0x00000660
        /*094c*/ 	.word	0x000000ff
        /*0950*/ 	.word	0x0002a890
        /*0954*/ 	.short	0x0100
        /*0956*/ 	.byte	0x08
	.zero		1


	//   ....[15]....
        /*0958*/ 	.word	0x00000670
        /*095c*/ 	.word	0x000000ff
        /*0960*/ 	.word	0x0002a8a0
        /*0964*/ 	.short	0x0100
        /*0966*/ 	.byte	0x08
	.zero		1


	//   ....[16]....
        /*0968*/ 	.word	0x00000680
        /*096c*/ 	.word	0x000000ff
        /*0970*/ 	.word	0x0002a898
        /*0974*/ 	.short	0x0100
        /*0976*/ 	.byte	0x08
	.zero		1


	//   ....[17]....
        /*0978*/ 	.word	0x00000690
        /*097c*/ 	.word	0x000000ff
        /*0980*/ 	.word	0x0002a8a8
        /*0984*/ 	.short	0x0100
        /*0986*/ 	.byte	0x08
	.zero		1


	//   ....[18]....
        /*0988*/ 	.word	0x000007c0
        /*098c*/ 	.word	0x000000ff
        /*0990*/ 	.word	0x0002a8b0
        /*0994*/ 	.short	0x0100
        /*0996*/ 	.byte	0x08
	.zero		1


	//   ....[19]....
        /*0998*/ 	.word	0x000007d0
        /*099c*/ 	.word	0x000000ff
        /*09a0*/ 	.word	0x0002a8c0
        /*09a4*/ 	.short	0x0100
        /*09a6*/ 	.byte	0x08
	.zero		1


	//   ....[20]....
        /*09a8*/ 	.word	0x000007e0
        /*09ac*/ 	.word	0x000000ff
        /*09b0*/ 	.word	0x0002a8b8
        /*09b4*/ 	.short	0x0100
        /*09b6*/ 	.byte	0x08
	.zero		1


	//   ....[21]....
        /*09b8*/ 	.word	0x000007f0
        /*09bc*/ 	.word	0x000000ff
        /*09c0*/ 	.word	0x0002a8c8
        /*09c4*/ 	.short	0x0100
        /*09c6*/ 	.byte	0x08
	.zero		1


	//   ....[22]....
        /*09c8*/ 	.word	0x00001450
        /*09cc*/ 	.word	0x000000ff
        /*09d0*/ 	.word	0x0002a800
        /*09d4*/ 	.short	0x010a
        /*09d6*/ 	.byte	0x26
	.zero		1


	//   ....[23]....
        /*09d8*/ 	.word	0x000014d0
        /*09dc*/ 	.word	0x00000004
        /*09e0*/ 	.word	0x0002a830
        /*09e4*/ 	.short	0x010a
        /*09e6*/ 	.byte	0x3f
	.zero		1


	//   ....[24]....
        /*09e8*/ 	.word	0x00001520
        /*09ec*/ 	.word	0x00000004
        /*09f0*/ 	.word	0x0002a830
        /*09f4*/ 	.short	0x010a
        /*09f6*/ 	.byte	0x3f
	.zero		1


	//   ....[25]....
        /*09f8*/ 	.word	0x00002290
        /*09fc*/ 	.word	0x000000ff
        /*0a00*/ 	.word	0x00000000
        /*0a04*/ 	.short	0x0101
        /*0a06*/ 	.byte	0x06
	.zero		1


	//   ....[26]....
        /*0a08*/ 	.word	0x000035a0
        /*0a0c*/ 	.word	0x000000ff
        /*0a10*/ 	.word	0x0002a830
        /*0a14*/ 	.short	0x010a
        /*0a16*/ 	.byte	0x3b
	.zero		1


	//   ....[27]....
        /*0a18*/ 	.word	0x000035e0
        /*0a1c*/ 	.word	0x000000ff
        /*0a20*/ 	.word	0x0002a830
        /*0a24*/ 	.short	0x010a
        /*0a26*/ 	.byte	0x3b
	.zero		1


	//   ....[28]....
        /*0a28*/ 	.word	0x00003e10
        /*0a2c*/ 	.word	0x000000ff
        /*0a30*/ 	.word	0x0002a850
        /*0a34*/ 	.short	0x010a
        /*0a36*/ 	.byte	0x06
	.zero		1


	//   ....[29]....
        /*0a38*/ 	.word	0x00003e50
        /*0a3c*/ 	.word	0x000000ff
        /*0a40*/ 	.word	0x0002a850
        /*0a44*/ 	.short	0x010a
        /*0a46*/ 	.byte	0x06
	.zero		1


	//   ....[30]....
        /*0a48*/ 	.word	0x00004150
        /*0a4c*/ 	.word	0x000000ff
        /*0a50*/ 	.word	0x00000000
        /*0a54*/ 	.short	0x0101
        /*0a56*/ 	.byte	0x3b
	.zero		1


	//   ....[31]....
        /*0a58*/ 	.word	0x00004ed0
        /*0a5c*/ 	.word	0x000000ff
        /*0a60*/ 	.word	0x00000000
        /*0a64*/ 	.short	0x0101
        /*0a66*/ 	.byte	0x06
	.zero		1


	//   ....[32]....
        /*0a68*/ 	.word	0x000054c0
        /*0a6c*/ 	.word	0x000000ff
        /*0a70*/ 	.word	0x0002a850
        /*0a74*/ 	.short	0x010a
        /*0a76*/ 	.byte	0x05
	.zero		1


	//   ....[33]....
        /*0a78*/ 	.word	0x00005500
        /*0a7c*/ 	.word	0x000000ff
        /*0a80*/ 	.word	0x0002a850
        /*0a84*/ 	.short	0x010a
        /*0a86*/ 	.byte	0x05
	.zero		1


	//   ....[34]....
        /*0a88*/ 	.word	0x00005a10
        /*0a8c*/ 	.word	0x000000ff
        /*0a90*/ 	.word	0x00000000
        /*0a94*/ 	.short	0x0101
        /*0a96*/ 	.byte	0x04
	.zero		1


	//   ....[35]....
        /*0a98*/ 	.word	0x00006ec0
        /*0a9c*/ 	.word	0x00000000
        /*0aa0*/ 	.word	0x00000000
        /*0aa4*/ 	.short	0x0101
        /*0aa6*/ 	.byte	0x3f
	.zero		1


	//   ....[36]....
        /*0aa8*/ 	.word	0x000097e0
        /*0aac*/ 	.word	0x00000007
        /*0ab0*/ 	.word	0x0002a840
        /*0ab4*/ 	.short	0x010a
        /*0ab6*/ 	.byte	0x3f
	.zero		1


	//   ....[37]....
        /*0ab8*/ 	.word	0x00009eb0
        /*0abc*/ 	.word	0x00000007
        /*0ac0*/ 	.word	0x0002a830
        /*0ac4*/ 	.short	0x0107
        /*0ac6*/ 	.byte	0x3f
	.zero		1


	//   ....[38]....
        /*0ac8*/ 	.word	0x00009f90
        /*0acc*/ 	.word	0x00000007
        /*0ad0*/ 	.word	0x0002a830
        /*0ad4*/ 	.short	0x0101
        /*0ad6*/ 	.byte	0x3f
	.zero		1


	//   ....[39]....
        /*0ad8*/ 	.word	0x0000ab40
        /*0adc*/ 	.word	0x00000016
        /*0ae0*/ 	.word	0x0002a800
        /*0ae4*/ 	.short	0x0107
        /*0ae6*/ 	.byte	0x3f
	.zero		1


	//   ....[40]....
        /*0ae8*/ 	.word	0x0000ac40
        /*0aec*/ 	.word	0x00000016
        /*0af0*/ 	.word	0x0002a800
        /*0af4*/ 	.short	0x0101
        /*0af6*/ 	.byte	0x3f
	.zero		1


	//   ....[41]....
        /*0af8*/ 	.word	0x0000ac60
        /*0afc*/ 	.word	0x00000016
        /*0b00*/ 	.word	0x0002a820
        /*0b04*/ 	.short	0x010a
        /*0b06*/ 	.byte	0x3f
	.zero		1


	//   ....[42]....
        /*0b08*/ 	.word	0x0000afe0
        /*0b0c*/ 	.word	0x00000006
        /*0b10*/ 	.word	0x0002a840
        /*0b14*/ 	.short	0x010a
        /*0b16*/ 	.byte	0x3f
	.zero		1


	//   ....[43]....
        /*0b18*/ 	.word	0x0000b4e0
        /*0b1c*/ 	.word	0x00000006
        /*0b20*/ 	.word	0x0002a830
        /*0b24*/ 	.short	0x0107
        /*0b26*/ 	.byte	0x3f
	.zero		1


	//   ....[44]....
        /*0b28*/ 	.word	0x0000b5a0
        /*0b2c*/ 	.word	0x00000006
        /*0b30*/ 	.word	0x0002a830
        /*0b34*/ 	.short	0x0101
        /*0b36*/ 	.byte	0x3f
	.zero		1


	//   ....[45]....
        /*0b38*/ 	.word	0x0000b600
        /*0b3c*/ 	.word	0x00000004
        /*0b40*/ 	.word	0x0002a860
        /*0b44*/ 	.short	0x010a
        /*0b46*/ 	.byte	0x3f
	.zero		1


	//   ....[46]....
        /*0b48*/ 	.word	0x0000ba60
        /*0b4c*/ 	.word	0x00000004
        /*0b50*/ 	.word	0x0002a850
        /*0b54*/ 	.short	0x0107
        /*0b56*/ 	.byte	0x3f
	.zero		1


	//   ....[47]....
        /*0b58*/ 	.word	0x0000bbb0
        /*0b5c*/ 	.word	0x00000004
        /*0b60*/ 	.word	0x0002a850
        /*0b64*/ 	.short	0x0101
        /*0b66*/ 	.byte	0x3f
	.zero		1


	//   ....[48]....
        /*0b68*/ 	.word	0x0000be40
        /*0b6c*/ 	.word	0x00000000
        /*0b70*/ 	.word	0x0002a860
        /*0b74*/ 	.short	0x010a
        /*0b76*/ 	.byte	0x3f
	.zero		1


	//   ....[49]....
        /*0b78*/ 	.word	0x0000c2a0
        /*0b7c*/ 	.word	0x00000000
        /*0b80*/ 	.word	0x0002a850
        /*0b84*/ 	.short	0x0107
        /*0b86*/ 	.byte	0x3f
	.zero		1


	//   ....[50]....
        /*0b88*/ 	.word	0x0000c360
        /*0b8c*/ 	.word	0x00000000
        /*0b90*/ 	.word	0x0002a850
        /*0b94*/ 	.short	0x0101
        /*0b96*/ 	.byte	0x3f
	.zero		1


	//   ....[51]....
        /*0b98*/ 	.word	0x0000ce60
        /*0b9c*/ 	.word	0x00000004
        /*0ba0*/ 	.word	0x0002a820
        /*0ba4*/ 	.short	0x010a
        /*0ba6*/ 	.byte	0x3f
	.zero		1


	//   ....[52]....
        /*0ba8*/ 	.word	0x0000cfe0
        /*0bac*/ 	.word	0x00000005
        /*0bb0*/ 	.word	0x0002a840
        /*0bb4*/ 	.short	0x010a
        /*0bb6*/ 	.byte	0x3f
	.zero		1


	//   ....[53]....
        /*0bb8*/ 	.word	0x0000d080
        /*0bbc*/ 	.word	0x0000001b
        /*0bc0*/ 	.word	0x0002a840
        /*0bc4*/ 	.short	0x010a
        /*0bc6*/ 	.byte	0x3f
	.zero		1


	//   ....[54]....
        /*0bc8*/ 	.word	0x0000d0c0
        /*0bcc*/ 	.word	0x00000005
        /*0bd0*/ 	.word	0x0002a860
        /*0bd4*/ 	.short	0x010a
        /*0bd6*/ 	.byte	0x3f
	.zero		1


	//   ....[55]....
        /*0bd8*/ 	.word	0x0000d100
        /*0bdc*/ 	.word	0x0000001b
        /*0be0*/ 	.word	0x0002a860
        /*0be4*/ 	.short	0x010a
        /*0be6*/ 	.byte	0x3f
	.zero		1


	//   ....[56]....
        /*0be8*/ 	.word	0x0000d170
        /*0bec*/ 	.word	0x00000003
        /*0bf0*/ 	.word	0x0002a800
        /*0bf4*/ 	.short	0x010a
        /*0bf6*/ 	.byte	0x3f
	.zero		1


	//   ....[57]....
        /*0bf8*/ 	.word	0x0000d1c0
        /*0bfc*/ 	.word	0x00000004
        /*0c00*/ 	.word	0x0002a830
        /*0c04*/ 	.short	0x010a
        /*0c06*/ 	.byte	0x3f
	.zero		1


	//   ....[58]....
        /*0c08*/ 	.word	0x0000d220
        /*0c0c*/ 	.word	0x00000003
        /*0c10*/ 	.word	0x0002a830
        /*0c14*/ 	.short	0x010a
        /*0c16*/ 	.byte	0x3f
	.zero		1


	//   ....[59]....
        /*0c18*/ 	.word	0x0000d280
        /*0c1c*/ 	.word	0x00000003
        /*0c20*/ 	.word	0x0002a850
        /*0c24*/ 	.short	0x010a
        /*0c26*/ 	.byte	0x3f
	.zero		1


	//   ....[60]....
        /*0c28*/ 	.word	0x0000d2e0
        /*0c2c*/ 	.word	0x00000008
        /*0c30*/ 	.word	0x0002a850
        /*0c34*/ 	.short	0x010a
        /*0c36*/ 	.byte	0x3f
	.zero		1


	//   ....[61]....
        /*0c38*/ 	.word	0x0000d400
        /*0c3c*/ 	.word	0x00000007
        /*0c40*/ 	.word	0x0002a840
        /*0c44*/ 	.short	0x010a
        /*0c46*/ 	.byte	0x3f
	.zero		1


	//   ....[62]....
        /*0c48*/ 	.word	0x0000e7d0
        /*0c4c*/ 	.word	0x00000016
        /*0c50*/ 	.word	0x0002a820
        /*0c54*/ 	.short	0x010a
        /*0c56*/ 	.byte	0x3f
	.zero		1


	//   ....[63]....
        /*0c58*/ 	.word	0x0000e820
        /*0c5c*/ 	.word	0x00000006
        /*0c60*/ 	.word	0x0002a840
        /*0c64*/ 	.short	0x010a
        /*0c66*/ 	.byte	0x3f
	.zero		1


	//   ....[64]....
        /*0c68*/ 	.word	0x0000efe0
        /*0c6c*/ 	.word	0x00000004
        /*0c70*/ 	.word	0x0002a860
        /*0c74*/ 	.short	0x010a
        /*0c76*/ 	.byte	0x3f
	.zero		1


	//   ....[65]....
        /*0c78*/ 	.word	0x0000f7f0
        /*0c7c*/ 	.word	0x00000000
        /*0c80*/ 	.word	0x0002a860
        /*0c84*/ 	.short	0x010a
        /*0c86*/ 	.byte	0x3f
	.zero		1


	//   ....[66]....
        /*0c88*/ 	.word	0x00010920
        /*0c8c*/ 	.word	0x00000004
        /*0c90*/ 	.word	0x0002a820
        /*0c94*/ 	.short	0x010a
        /*0c96*/ 	.byte	0x3f
	.zero		1


	//   ....[67]....
        /*0c98*/ 	.word	0x00010ac0
        /*0c9c*/ 	.word	0x00000005
        /*0ca0*/ 	.word	0x0002a840
        /*0ca4*/ 	.short	0x010a
        /*0ca6*/ 	.byte	0x3f
	.zero		1


	//   ....[68]....
        /*0ca8*/ 	.word	0x00010b10
        /*0cac*/ 	.word	0x0000001b
        /*0cb0*/ 	.word	0x0002a840
        /*0cb4*/ 	.short	0x010a
        /*0cb6*/ 	.byte	0x3f
	.zero		1


	//   ....[69]....
        /*0cb8*/ 	.word	0x00010b60
        /*0cbc*/ 	.word	0x00000005
        /*0cc0*/ 	.word	0x0002a860
        /*0cc4*/ 	.short	0x010a
        /*0cc6*/ 	.byte	0x3f
	.zero		1


	//----- nvinfo : EIATTR_NUM_MBARRIERS
	.align		4
.L_362:
        /*0cc8*/ 	.byte	0x03, 0x38
        /*0cca*/ 	.short	0x0016


	//----- nvinfo : EIATTR_EXIT_INSTR_OFFSETS
	.align		4
        /*0ccc*/ 	.byte	0x04, 0x1c
        /*0cce*/ 	.short	(.L_364 - .L_363)


	//   ....[0]....
.L_363:
        /*0cd0*/ 	.word	0x00000960


	//   ....[1]....
        /*0cd4*/ 	.word	0x00007d80


	//   ....[2]....
        /*0cd8*/ 	.word	0x0000d150


	//----- nvinfo : EIATTR_MAX_THREADS
	.align		4
.L_364:
        /*0cdc*/ 	.byte	0x04, 0x05
        /*0cde*/ 	.short	(.L_366 - .L_365)
.L_365:
        /*0ce0*/ 	.word	0x00000180
        /*0ce4*/ 	.word	0x00000001
        /*0ce8*/ 	.word	0x00000001


	//----- nvinfo : EIATTR_CRS_STACK_SIZE
	.align		4
.L_366:
        /*0cec*/ 	.byte	0x04, 0x1e
        /*0cee*/ 	.short	(.L_368 - .L_367)
.L_367:
        /*0cf0*/ 	.word	0x00000000


	//----- nvinfo : EIATTR_CBANK_PARAM_SIZE
	.align		4
.L_368:
        /*0cf4*/ 	.byte	0x03, 0x19
        /*0cf6*/ 	.short	0x0af0


	//----- nvinfo : EIATTR_PARAM_CBANK
	.align		4
        /*0cf8*/ 	.byte	0x04, 0x0a
        /*0cfa*/ 	.short	(.L_370 - .L_369)
	.align		4
.L_369:
        /*0cfc*/ 	.word	index@(.nv.constant0._ZN7cutlass13device_kernelIN5flash11enable_sm90INS1_16FlashAttnFwdSm90INS1_25CollectiveMainloopFwdSm90ILi2EN4cute5tupleIJNS5_1CILi1EEES8_S8_EEENS6_IJNS7_ILi128EEENS7_ILi96EEENS7_ILi192EEEEEELi128ENS_10bfloat16_tEfNS_4arch4Sm90ELb0ELb0ELb0ELb1ELb1ELb0ELb0ELb1ELb1ELb1ELb0ELb0EEENS1_21CollectiveEpilogueFwdINS6_IJSA_SA_SB_EEES9_SE_SG_Li256ELb1ELb1ELb0ELb0EEENS1_36VarlenDynamicPersistentTileSchedulerILi128ELi96ELi256ELi128ELb0ELb1ELb1ELb0ELb1ELb1EEEEEEEEEvNT_6ParamsE)
        /*0d00*/ 	.short	0x0210
        /*0d02*/ 	.short	0x0af0


	//----- nvinfo : EIATTR_SW_WAR
	.align		4
.L_370:
        /*0d04*/ 	.byte	0x04, 0x36
        /*0d06*/ 	.short	(.L_372 - .L_371)
.L_371:
        /*0d08*/ 	.word	0x00000008
.L_372:


//--------------------- .nv.info._ZN7cutlass13device_kernelIN5flash11enable_sm90INS1_16FlashAttnFwdSm90INS1_25CollectiveMainloopFwdSm90ILi2EN4cute5tupleIJNS5_1CILi1EEES8_S8_EEENS6_IJNS7_ILi128EEENS7_ILi96EEENS7_ILi192EEEEEELi128ENS_10bfloat16_tEfNS_4arch4Sm90ELb0ELb0ELb0ELb1ELb1ELb1ELb0ELb1ELb1ELb1ELb0ELb0EEENS1_21CollectiveEpilogueFwdINS6_IJSA_SA_SB_EEES9_SE_SG_Li256ELb1ELb1ELb0ELb0EEENS1_36VarlenDynamicPersistentTileSchedulerILi128ELi96ELi256ELi128ELb0ELb1ELb1ELb0ELb1ELb1EEEEEEEEEvNT_6ParamsE --------------------------
	.section	.nv.info._ZN7cutlass13device_kernelIN5flash11enable_sm90INS1_16FlashAttnFwdSm90INS1_25CollectiveMainloopFwdSm90ILi2EN4cute5tupleIJNS5_1CILi1EEES8_S8_EEENS6_IJNS7_ILi128EEENS7_ILi96EEENS7_ILi192EEEEEELi128ENS_10bfloat16_tEfNS_4arch4Sm90ELb0ELb0ELb0ELb1ELb1ELb1ELb0ELb1ELb1ELb1ELb0ELb0EEENS1_21CollectiveEpilogueFwdINS6_IJSA_SA_SB_EEES9_SE_SG_Li256ELb1ELb1ELb0ELb0EEENS1_36VarlenDynamicPersistentTileSchedulerILi128ELi96ELi256ELi128ELb0ELb1ELb1ELb0ELb1ELb1EEEEEEEEEvNT_6ParamsE,"",@"SHT_CUDA_INFO"
	.sectionflags	@""
	.align	4


	//----- nvinfo : EIATTR_CUDA_API_VERSION
	.align		4
        /*0000*/ 	.byte	0x04, 0x37
        /*0002*/ 	.short	(.L_374 - .L_373)
.L_373:
        /*0004*/ 	.word	0x00000082


	//----- nvinfo : EIATTR_KPARAM_INFO
	.align		4
.L_374:
        /*0008*/ 	.byte	0x04, 0x17
        /*000a*/ 	.short	(.L_376 - .L_375)
.L_375:
        /*000c*/ 	.word	0x00000000
        /*0010*/ 	.short	0x0000
        /*0012*/ 	.short	0x0070
        /*0014*/ 	.byte	0x00, 0xf0, 0x01, 0x2a


	//----- nvinfo : EIATTR_SPARSE_MMA_MASK
	.align		4
.L_376:
        /*0018*/ 	.byte	0x03, 0x50
        /*001a*/ 	.short	0x0000


	//----- nvinfo : EIATTR_MAXREG_COUNT
	.align		4
        /*001c*/ 	.byte	0x03, 0x1b
        /*001e*/ 	.short	0x00a8


	//----- nvinfo : EIATTR_NUM_BARRIERS
	.align		4
        /*0020*/ 	.byte	0x02, 0x4c
        /*0022*/ 	.byte	0x10
	.zero		1


	//----- nvinfo : EIATTR_EXTERNS
	.align		4
        /*0024*/ 	.byte	0x04, 0x0f
        /*0026*/ 	.short	(.L_378 - .L_377)


	//   ....[0]....
	.align		4
.L_377:
        /*0028*/ 	.word	index@(__assertfail)


	//----- nvinfo : EIATTR_ANNOTATIONS
	.align		4
.L_378:
        /*002c*/ 	.byte	0x04, 0x55
        /*002e*/ 	.short	(.L_380 - .L_379)


	//   ....[0]....
.L_379:
        /* <DEDUP_REMOVED lines=36> */


	//----- nvinfo : EIATTR_MERCURY_ISA_VERSION
	.align		4
.L_380:
        /*0258*/ 	.byte	0x03, 0x5f
        /*025a*/ 	.short	0x0101


	//----- nvinfo : EIATTR_UNUSED_LOAD_BYTE_OFFSET
	.align		4
        /*025c*/ 	.byte	0x04, 0x44
        /*025e*/ 	.short	(.L_382 - .L_381)


	//   ....[0]....
.L_381:
        /*0260*/ 	.word	0x00000a50
        /*0264*/ 	.word	0x0000fff0


	//   ....[1]....
        /*0268*/ 	.word	0x00015ec0
        /*026c*/ 	.word	0x0000fff0


	//----- nvinfo : EIATTR_INT_WARP_WIDE_INSTR_OFFSETS
	.align		4
.L_382:
        /*0270*/ 	.byte	0x04, 0x31
        /*0272*/ 	.short	(.L_384 - .L_383)


	//   ....[0]....
.L_383:
        /*0274*/ 	.word	0x00000130


	//   ....[1]....
        /*0278*/ 	.word	0x00000170


	//   ....[2]....
        /*027c*/ 	.word	0x000001e0


	//   ....[3]....
        /*0280*/ 	.word	0x0001a280


	//   ....[4]....
        /*0284*/ 	.word	0x0001a310


	//   ....[5]....
        /*0288*/ 	.word	0x0001d240


	//   ....[6]....
        /*028c*/ 	.word	0x0001d2d0


	//----- nvinfo : EIATTR_COOP_GROUP_MASK_REGIDS
	.align		4
.L_384:
        /*0290*/ 	.byte	0x04, 0x29
        /*0292*/ 	.short	(.L_386 - .L_385)


	//   ....[0]....
.L_385:
        /*0294*/ 	.word	0xffffffff


	//   ....[1]....
        /*0298*/ 	.word	0xffffffff


	//   ....[2]....
        /*029c*/ 	.word	0xffffffff


	//   ....[3]....
        /*02a0*/ 	.word	0xffffffff


	//   ....[4]....
        /*02a4*/ 	.word	0xffffffff


	//   ....[5]....
        /*02a8*/ 	.word	0xffffffff


	//   ....[6]....
        /*02ac*/ 	.word	0xffffffff


	//   ....[7]....
        /*02b0*/ 	.word	0xffffffff


	//   ....[8]....
        /*02b4*/ 	.word	0xffffffff


	//   ....[9]....
        /*02b8*/ 	.word	0xffffffff


	//   ....[10]....
        /*02bc*/ 	.word	0xffffffff


	//   ....[11]....
        /*02c0*/ 	.word	0xffffffff


	//   ....[12]....
        /*02c4*/ 	.word	0xffffffff


	//   ....[13]....
        /*02c8*/ 	.word	0xffffffff


	//   ....[14]....
        /*02cc*/ 	.word	0xffffffff


	//   ....[15]....
        /*02d0*/ 	.word	0xffffffff


	//   ....[16]....
        /*02d4*/ 	.word	0xffffffff


	//   ....[17]....
        /*02d8*/ 	.word	0xffffffff


	//   ....[18]....
        /*02dc*/ 	.word	0xffffffff


	//   ....[19]....
        /*02e0*/ 	.word	0xffffffff


	//   ....[20]....
        /*02e4*/ 	.word	0xffffffff


	//   ....[21]....
        /*02e8*/ 	.word	0xffffffff


	//   ....[22]....
        /*02ec*/ 	.word	0xffffffff


	//   ....[23]....
        /*02f0*/ 	.word	0xffffffff


	//   ....[24]....
        /*02f4*/ 	.word	0xffffffff


	//   ....[25]....
        /*02f8*/ 	.word	0xffffffff


	//   ....[26]....
        /*02fc*/ 	.word	0xffffffff


	//   ....[27]....
        /*0300*/ 	.word	0xffffffff


	//   ....[28]....
        /*0304*/ 	.word	0xffffffff


	//   ....[29]....
        /*0308*/ 	.word	0xffffffff


	//   ....[30]....
        /*030c*/ 	.word	0xffffffff


	//   ....[31]....
        /*0310*/ 	.word	0xffffffff


	//   ....[32]....
        /*0314*/ 	.word	0xffffffff


	//   ....[33]....
        /*0318*/ 	.word	0xffffffff


	//   ....[34]....
        /*031c*/ 	.word	0xffffffff


	//   ....[35]....
        /*0320*/ 	.word	0xffffffff


	//   ....[36]....
        /*0324*/ 	.word	0xffffffff


	//   ....[37]....
        /*0328*/ 	.word	0xffffffff


	//   ....[38]....
        /*032c*/ 	.word	0xffffffff


	//   ....[39]....
        /*0330*/ 	.word	0xffffffff


	//   ....[40]....
        /*0334*/ 	.word	0xffffffff


	//   ....[41]....
        /*0338*/ 	.word	0xffffffff


	//   ....[42]....
        /*033c*/ 	.word	0xffffffff


	//   ....[43]....
        /*0340*/ 	.word	0xffffffff


	//   ....[44]....
        /*0344*/ 	.word	0xffffffff


	//   ....[45]....
        /*0348*/ 	.word	0xffffffff


	//   ....[46]....
        /*034c*/ 	.word	0xffffffff


	//   ....[47]....
        /*0350*/ 	.word	0xffffffff


	//   ....[48]....
        /*0354*/ 	.word	0xffffffff


	//   ....[49]....
        /*0358*/ 	.word	0xffffffff


	//   ....[50]....
        /*035c*/ 	.word	0xffffffff


	//   ....[51]....
        /*0360*/ 	.word	0xffffffff


	//   ....[52]....
        /*0364*/ 	.word	0xffffffff


	//   ....[53]....
        /*0368*/ 	.word	0xffffffff


	//   ....[54]....
        /*036c*/ 	.word	0xffffffff


	//   ....[55]....
        /*0370*/ 	.word	0xffffffff


	//   ....[56]....
        /*0374*/ 	.word	0xffffffff


	//   ....[57]....
        /*0378*/ 	.word	0xffffffff


	//   ....[58]....
        /*037c*/ 	.word	0xffffffff


	//   ....[59]....
        /*0380*/ 	.word	0xffffffff


	//   ....[60]....
        /*0384*/ 	.word	0xffffffff


	//   ....[61]....
        /*0388*/ 	.word	0xffffffff


	//   ....[62]....
        /*038c*/ 	.word	0xffffffff


	//   ....[63]....
        /*0390*/ 	.word	0xffffffff


	//   ....[64]....
        /*0394*/ 	.word	0xffffffff


	//   ....[65]....
        /*0398*/ 	.word	0xffffffff


	//   ....[66]....
        /*039c*/ 	.word	0xffffffff


	//   ....[67]....
        /*03a0*/ 	.word	0xffffffff


	//   ....[68]....
        /*03a4*/ 	.word	0xffffffff


	//   ....[69]....
        /*03a8*/ 	.word	0xffffffff


	//   ....[70]....
        /*03ac*/ 	.word	0xffffffff


	//   ....[71]....
        /*03b0*/ 	.word	0xffffffff


	//   ....[72]....
        /*03b4*/ 	.word	0xffffffff


	//   ....[73]....
        /*03b8*/ 	.word	0xffffffff


	//   ....[74]....
        /*03bc*/ 	.word	0xffffffff


	//   ....[75]....
        /*03c0*/ 	.word	0xffffffff


	//   ....[76]....
        /*03c4*/ 	.word	0xffffffff


	//   ....[77]....
        /*03c8*/ 	.word	0xffffffff


	//   ....[78]....
        /*03cc*/ 	.word	0xffffffff


	//   ....[79]....
        /*03d0*/ 	.word	0xffffffff


	//   ....[80]....
        /*03d4*/ 	.word	0xffffffff


	//   ....[81]....
        /*03d8*/ 	.word	0xffffffff


	//   ....[82]....
        /*03dc*/ 	.word	0xffffffff


	//   ....[83]....
        /*03e0*/ 	.word	0xffffffff


	//   ....[84]....
        /*03e4*/ 	.word	0xffffffff


	//   ....[85]....
        /*03e8*/ 	.word	0xffffffff


	//   ....[86]....
        /*03ec*/ 	.word	0xffffffff


	//   ....[87]....
        /*03f0*/ 	.word	0xffffffff


	//   ....[88]....
        /*03f4*/ 	.word	0xffffffff


	//   ....[89]....
        /*03f8*/ 	.word	0xffffffff


	//   ....[90]....
        /*03fc*/ 	.word	0xffffffff


	//   ....[91]....
        /*0400*/ 	.word	0xffffffff


	//   ....[92]....
        /*0404*/ 	.word	0xffffffff


	//   ....[93]....
        /*0408*/ 	.word	0xffffffff


	//   ....[94]....
        /*040c*/ 	.word	0xffffffff


	//   ....[95]....
        /*0410*/ 	.word	0xffffffff


	//   ....[96]....
        /*0414*/ 	.word	0xffffffff


	//   ....[97]....
        /*0418*/ 	.word	0xffffffff


	//   ....[98]....
        /*041c*/ 	.word	0xffffffff


	//   ....[99]....
        /*0420*/ 	.word	0xffffffff


	//   ....[100]....
        /*0424*/ 	.word	0xffffffff


	//   ....[101]....
        /*0428*/ 	.word	0xffffffff


	//   ....[102]....
        /*042c*/ 	.word	0xffffffff


	//   ....[103]....
        /*0430*/ 	.word	0xffffffff


	//   ....[104]....
        /*0434*/ 	.word	0xffffffff


	//   ....[105]....
        /*0438*/ 	.word	0xffffffff


	//   ....[106]....
        /*043c*/ 	.word	0xffffffff


	//   ....[107]....
        /*0440*/ 	.word	0xffffffff


	//   ....[108]....
        /*0444*/ 	.word	0xffffffff


	//   ....[109]....
        /*0448*/ 	.word	0xffffffff


	//   ....[110]....
        /*044c*/ 	.word	0xffffffff


	//   ....[111]....
        /*0450*/ 	.word	0xffffffff


	//   ....[112]....
        /*0454*/ 	.word	0xffffffff


	//   ....[113]....
        /*0458*/ 	.word	0xffffffff


	//   ....[114]....
        /*045c*/ 	.word	0xffffffff


	//   ....[115]....
        /*0460*/ 	.word	0xffffffff


	//   ....[116]....
        /*0464*/ 	.word	0xffffffff


	//   ....[117]....
        /*0468*/ 	.word	0xffffffff


	//   ....[118]....
        /*046c*/ 	.word	0xffffffff


	//   ....[119]....
        /*0470*/ 	.word	0xffffffff


	//   ....[120]....
        /*0474*/ 	.word	0xffffffff


	//   ....[121]....
        /*0478*/ 	.word	0xffffffff


	//   ....[122]....
        /*047c*/ 	.word	0xffffffff


	//   ....[123]....
        /*0480*/ 	.word	0xffffffff


	//   ....[124]....
        /*0484*/ 	.word	0xffffffff


	//   ....[125]....
        /*0488*/ 	.word	0xffffffff


	//   ....[126]....
        /*048c*/ 	.word	0xffffffff


	//   ....[127]....
        /*0490*/ 	.word	0xffffffff


	//   ....[128]....
        /*0494*/ 	.word	0xffffffff


	//   ....[129]....
        /*0498*/ 	.word	0xffffffff


	//   ....[130]....
        /*049c*/ 	.word	0xffffffff


	//   ....[131]....
        /*04a0*/ 	.word	0xffffffff


	//   ....[132]....
        /*04a4*/ 	.word	0xffffffff


	//   ....[133]....
        /*04a8*/ 	.word	0xffffffff


	//   ....[134]....
        /*04ac*/ 	.word	0xffffffff


	//   ....[135]....
        /*04b0*/ 	.word	0xffffffff


	//   ....[136]....
        /*04b4*/ 	.word	0xffffffff


	//   ....[137]....
        /*04b8*/ 	.word	0xffffffff


	//   ....[138]....
        /*04bc*/ 	.word	0xffffffff


	//   ....[139]....
        /*04c0*/ 	.word	0xffffffff


	//   ....[140]....
        /*04c4*/ 	.word	0xffffffff


	//   ....[141]....
        /*04c8*/ 	.word	0xffffffff


	//   ....[142]....
        /*04cc*/ 	.word	0xffffffff


	//   ....[143]....
        /*04d0*/ 	.word	0xffffffff


	//   ....[144]....
        /*04d4*/ 	.word	0xffffffff


	//   ....[145]....
        /*04d8*/ 	.word	0xffffffff


	//   ....[146]....
        /*04dc*/ 	.word	0xffffffff


	//   ....[147]....
        /*04e0*/ 	.word	0xffffffff


	//   ....[148]....
        /*04e4*/ 	.word	0xffffffff


	//   ....[149]....
        /*04e8*/ 	.word	0xffffffff


	//   ....[150]....
        /*04ec*/ 	.word	0xffffffff


	//   ....[151]....
        /*04f0*/ 	.word	0xffffffff


	//   ....[152]....
        /*04f4*/ 	.word	0xffffffff


	//   ....[153]....
        /*04f8*/ 	.word	0xffffffff


	//   ....[154]....
        /*04fc*/ 	.word	0xffffffff


	//   ....[155]....
        /*0500*/ 	.word	0xffffffff


	//   ....[156]....
        /*0504*/ 	.word	0xffffffff


	//   ....[157]....
        /*0508*/ 	.word	0xffffffff


	//   ....[158]....
        /*050c*/ 	.word	0xffffffff


	//   ....[159]....
        /*0510*/ 	.word	0xffffffff


	//   ....[160]....
        /*0514*/ 	.word	0xffffffff


	//   ....[161]....
        /*0518*/ 	.word	0xffffffff


	//   ....[162]....
        /*051c*/ 	.word	0xffffffff


	//   ....[163]....
        /*0520*/ 	.word	0x0500000f


	//   ....[164]....
        /*0524*/ 	.word	0x0500000f


	//   ....[165]....
        /*0528*/ 	.word	0x0500000f


	//   ....[166]....
        /*052c*/ 	.word	0x0500000f


	//   ....[167]....
        /*0530*/ 	.word	0x0500000f


	//   ....[168]....
        /*0534*/ 	.word	0x0500000f


	//   ....[169]....
        /*0538*/ 	.word	0x0500000f


	//   ....[170]....
        /*053c*/ 	.word	0x0500000f


	//   ....[171]....
        /*0540*/ 	.word	0x0500000f


	//   ....[172]....
        /*0544*/ 	.word	0x0500000f


	//   ....[173]....
        /*0548*/ 	.word	0x0500000f


	//   ....[174]....
        /*054c*/ 	.word	0x0500000f


	//   ....[175]....
        /*0550*/ 	.word	0x0500000f


	//   ....[176]....
        /*0554*/ 	.word	0x0500000f


	//   ....[177]....
        /*0558*/ 	.word	0x0500000f


	//   ....[178]....
        /*055c*/ 	.word	0x0500000f


	//   ....[179]....
        /*0560*/ 	.word	0x0500000f


	//   ....[180]....
        /*0564*/ 	.word	0x0500000f


	//   ....[181]....
        /*0568*/ 	.word	0x0500000f


	//   ....[182]....
        /*056c*/ 	.word	0x0500000f


	//   ....[183]....
        /*0570*/ 	.word	0x0500000f


	//   ....[184]....
        /*0574*/ 	.word	0x0500000f


	//   ....[185]....
        /*0578*/ 	.word	0x0500000f


	//   ....[186]....
        /*057c*/ 	.word	0x0500000f


	//   ....[187]....
        /*0580*/ 	.word	0x0500000f


	//   ....[188]....
        /*0584*/ 	.word	0x0500000f


	//   ....[189]....
        /*0588*/ 	.word	0x0500000f


	//   ....[190]....
        /*058c*/ 	.word	0x0500000f


	//   ....[191]....
        /*0590*/ 	.word	0x0500000f


	//   ....[192]....
        /*0594*/ 	.word	0x0500000f


	//   ....[193]....
        /*0598*/ 	.word	0x0500000f


	//   ....[194]....
        /*059c*/ 	.word	0x0500000f


	//   ....[195]....
        /*05a0*/ 	.word	0x0500000f


	//   ....[196]....
        /*05a4*/ 	.word	0x0500000f


	//   ....[197]....
        /*05a8*/ 	.word	0x0500000f


	//   ....[198]....
        /*05ac*/ 	.word	0x0500000f


	//   ....[199]....
        /*05b0*/ 	.word	0x0500000f


	//   ....[200]....
        /*05b4*/ 	.word	0x0500000f


	//   ....[201]....
        /*05b8*/ 	.word	0x0500000f


	//   ....[202]....
        /*05bc*/ 	.word	0x0500000f


	//   ....[203]....
        /*05c0*/ 	.word	0x0500000f


	//   ....[204]....
        /*05c4*/ 	.word	0x0500000f


	//   ....[205]....
        /*05c8*/ 	.word	0x0500000f


	//   ....[206]....
        /*05cc*/ 	.word	0x0500000f


	//   ....[207]....
        /*05d0*/ 	.word	0x0500000f


	//   ....[208]....
        /*05d4*/ 	.word	0x0500000f


	//   ....[209]....
        /*05d8*/ 	.word	0x0500000f


	//   ....[210]....
        /*05dc*/ 	.word	0x0500000f


	//   ....[211]....
        /*05e0*/ 	.word	0x0500000f


	//   ....[212]....
        /*05e4*/ 	.word	0x0500000f


	//   ....[213]....
        /*05e8*/ 	.word	0x0500000f


	//   ....[214]....
        /*05ec*/ 	.word	0x0500000f


	//   ....[215]....
        /*05f0*/ 	.word	0x0500000f


	//   ....[216]....
        /*05f4*/ 	.word	0x0500000f


	//   ....[217]....
        /*05f8*/ 	.word	0x0500000f


	//   ....[218]....
        /*05fc*/ 	.word	0x0500000f


	//   ....[219]....
        /*0600*/ 	.word	0x0500000f


	//   ....[220]....
        /*0604*/ 	.word	0x0500000f


	//   ....[221]....
        /*0608*/ 	.word	0x0500000f


	//   ....[222]....
        /*060c*/ 	.word	0x0500000f


	//   ....[223]....
        /*0610*/ 	.word	0x0500000f


	//   ....[224]....
        /*0614*/ 	.word	0x0500000f


	//   ....[225]....
        /*0618*/ 	.word	0x0500000f


	//   ....[226]....
        /*061c*/ 	.word	0x0500000f


	//   ....[227]....
        /*0620*/ 	.word	0x0500000f


	//   ....[228]....
        /*0624*/ 	.word	0x0500000f


	//   ....[229]....
        /*0628*/ 	.word	0x0500000f


	//   ....[230]....
        /*062c*/ 	.word	0x0500000f


	//   ....[231]....
        /*0630*/ 	.word	0x0500000f


	//   ....[232]....
        /*0634*/ 	.word	0x0500000f


	//   ....[233]....
        /*0638*/ 	.word	0x0500000f


	//   ....[234]....
        /*063c*/ 	.word	0x0500000f


	//   ....[235]....
        /*0640*/ 	.word	0x0500000f


	//   ....[236]....
        /*0644*/ 	.word	0x0500000f


	//   ....[237]....
        /*0648*/ 	.word	0x0500000f


	//   ....[238]....
        /*064c*/ 	.word	0x0500000f


	//   ....[239]....
        /*0650*/ 	.word	0x0500000f


	//   ....[240]....
        /*0654*/ 	.word	0x0500000f


	//   ....[241]....
        /*0658*/ 	.word	0x0500000f


	//   ....[242]....
        /*065c*/ 	.word	0x0500000f


	//   ....[243]....
        /*0660*/ 	.word	0x0500000f


	//   ....[244]....
        /*0664*/ 	.word	0x0500000f


	//   ....[245]....
        /*0668*/ 	.word	0x0500000f


	//   ....[246]....
        /*066c*/ 	.word	0x0500000f


	//   ....[247]....
        /*0670*/ 	.word	0x0500000f


	//   ....[248]....
        /*0674*/ 	.word	0x0500000f


	//   ....[249]....
        /*0678*/ 	.word	0x0500000f


	//   ....[250]....
        /*067c*/ 	.word	0x0500000f


	//   ....[251]....
        /*0680*/ 	.word	0x0500000f


	//   ....[252]....
        /*0684*/ 	.word	0x0500000f


	//   ....[253]....
        /*0688*/ 	.word	0x0500000f


	//   ....[254]....
        /*068c*/ 	.word	0x0500000f


	//   ....[255]....
        /*0690*/ 	.word	0x0500000f


	//   ....[0]....
        /*0694*/ 	.word	0x0500000f


	//   ....[1]....
        /*0698*/ 	.word	0x0500000f


	//   ....[2]....
        /*069c*/ 	.word	0x0500000f


	//   ....[3]....
        /*06a0*/ 	.word	0x0500000f


	//   ....[4]....
        /*06a4*/ 	.word	0x0500000f


	//   ....[5]....
        /*06a8*/ 	.word	0x0500000f


	//   ....[6]....
        /*06ac*/ 	.word	0x0500000f


	//   ....[7]....
        /*06b0*/ 	.word	0x0500000f


	//   ....[8]....
        /*06b4*/ 	.word	0x0500000f


	//   ....[9]....
        /*06b8*/ 	.word	0x0500000f


	//   ....[10]....
        /*06bc*/ 	.word	0x0500000f


	//----- nvinfo : EIATTR_COOP_GROUP_INSTR_OFFSETS
	.align		4
.L_386:
        /*06c0*/ 	.byte	0x04, 0x28
        /*06c2*/ 	.short	(.L_388 - .L_387)


	//   ....[0]....
.L_387:
        /*06c4*/ 	.word	0x00000060


	//   ....[1]....
        /*06c8*/ 	.word	0x00000140


	//   ....[2]....
        /*06cc*/ 	.word	0x00000190


	//   ....[3]....
        /*06d0*/ 	.word	0x000003c0


	//   ....[4]....
        /*06d4*/ 	.word	0x00000520


	//   ....[5]....
        /*06d8*/ 	.word	0x00000640


	//   ....[6]....
        /*06dc*/ 	.word	0x000007a0


	//   ....[7]....
        /*06e0*/ 	.word	0x00003770


	//   ....[8]....
        /*06e4*/ 	.word	0x00003780


	//   ....[9]....
        /*06e8*/ 	.word	0x00004e30


	//   ....[10]....
        /*06ec*/ 	.word	0x00004e40


	//   ....[11]....
        /*06f0*/ 	.word	0x00006fa0


	//   ....[12]....
        /*06f4*/ 	.word	0x00006fb0


	//   ....[13]....
        /*06f8*/ 	.word	0x000087e0


	//   ....[14]....
        /*06fc*/ 	.word	0x000087f0


	//   ....[15]....
        /*0700*/ 	.word	0x0000a1f0


	//   ....[16]....
        /*0704*/ 	.word	0x0000a200


	//   ....[17]....
        /*0708*/ 	.word	0x0000a490


	//   ....[18]....
        /*070c*/ 	.word	0x0000a4a0


	//   ....[19]....
        /*0710*/ 	.word	0x0000aa00


	//   ....[20]....
        /*0714*/ 	.word	0x0000aa10


	//   ....[21]....
        /*0718*/ 	.word	0x0000ab90


	//   ....[22]....
        /*071c*/ 	.word	0x0000abb0


	//   ....[23]....
        /*0720*/ 	.word	0x0000b130


	//   ....[24]....
        /*0724*/ 	.word	0x0000b6d0


	//   ....[25]....
        /*0728*/ 	.word	0x0000b6e0


	//   ....[26]....
        /*072c*/ 	.word	0x0000b6f0


	//   ....[27]....
        /*0730*/ 	.word	0x0000b700


	//   ....[28]....
        /*0734*/ 	.word	0x0000e140


	//   ....[29]....
        /*0738*/ 	.word	0x0000e150


	//   ....[30]....
        /*073c*/ 	.word	0x0000e160


	//   ....[31]....
        /*0740*/ 	.word	0x0000e170


	//   ....[32]....
        /*0744*/ 	.word	0x00011e20


	//   ....[33]....
        /*0748*/ 	.word	0x00011e60


	//   ....[34]....
        /*074c*/ 	.word	0x000122e0


	//   ....[35]....
        /*0750*/ 	.word	0x00012340


	//   ....[36]....
        /*0754*/ 	.word	0x000143d0


	//   ....[37]....
        /*0758*/ 	.word	0x000143e0


	//   ....[38]....
        /*075c*/ 	.word	0x00014420


	//   ....[39]....
        /*0760*/ 	.word	0x00014430


	//   ....[40]....
        /*0764*/ 	.word	0x000155b0


	//   ....[41]....
        /*0768*/ 	.word	0x000157c0


	//   ....[42]....
        /*076c*/ 	.word	0x00015840


	//   ....[43]....
        /*0770*/ 	.word	0x00015860


	//   ....[44]....
        /*0774*/ 	.word	0x00016910


	//   ....[45]....
        /*0778*/ 	.word	0x00016950


	//   ....[46]....
        /*077c*/ 	.word	0x00016990


	//   ....[47]....
        /*0780*/ 	.word	0x000169d0


	//   ....[48]....
        /*0784*/ 	.word	0x00016f40


	//   ....[49]....
        /*0788*/ 	.word	0x00016f80


	//   ....[50]....
        /*078c*/ 	.word	0x00017040


	//   ....[51]....
        /*0790*/ 	.word	0x00017060


	//   ....[52]....
        /*0794*/ 	.word	0x00017120


	//   ....[53]....
        /*0798*/ 	.word	0x00017140


	//   ....[54]....
        /*079c*/ 	.word	0x00017210


	//   ....[55]....
        /*07a0*/ 	.word	0x00017230


	//   ....[56]....
        /*07a4*/ 	.word	0x00017a80


	//   ....[57]....
        /*07a8*/ 	.word	0x00017aa0


	//   ....[58]....
        /*07ac*/ 	.word	0x00017b60


	//   ....[59]....
        /*07b0*/ 	.word	0x00017b80


	//   ....[60]....
        /*07b4*/ 	.word	0x00017c40


	//   ....[61]....
        /*07b8*/ 	.word	0x00017c60


	//   ....[62]....
        /*07bc*/ 	.word	0x00017d30


	//   ....[63]....
        /*07c0*/ 	.word	0x00017d50


	//   ....[64]....
        /*07c4*/ 	.word	0x00017ea0


	//   ....[65]....
        /*07c8*/ 	.word	0x00018050


	//   ....[66]....
        /*07cc*/ 	.word	0x00018080


	//   ....[67]....
        /*07d0*/ 	.word	0x000180b0


	//   ....[68]....
        /*07d4*/ 	.word	0x000180e0


	//   ....[69]....
        /*07d8*/ 	.word	0x00018110


	//   ....[70]....
        /*07dc*/ 	.word	0x00018140


	//   ....[71]....
        /*07e0*/ 	.word	0x000182b0


	//   ....[72]....
        /*07e4*/ 	.word	0x000182e0


	//   ....[73]....
        /*07e8*/ 	.word	0x00018310


	//   ....[74]....
        /*07ec*/ 	.word	0x00018340


	//   ....[75]....
        /*07f0*/ 	.word	0x00018370


	//   ....[76]....
        /*07f4*/ 	.word	0x000183a0


	//   ....[77]....
        /*07f8*/ 	.word	0x00018430


	//   ....[78]....
        /*07fc*/ 	.word	0x00018460


	//   ....[79]....
        /*0800*/ 	.word	0x000184e0


	//   ....[80]....
        /*0804*/ 	.word	0x00019000


	//   ....[81]....
        /*0808*/ 	.word	0x0001af40


	//   ....[82]....
        /*080c*/ 	.word	0x0001af60


	//   ....[83]....
        /*0810*/ 	.word	0x0001b010


	//   ....[84]....
        /*0814*/ 	.word	0x0001b030


	//   ....[85]....
        /*0818*/ 	.word	0x0001b0d0


	//   ....[86]....
        /*081c*/ 	.word	0x0001b0f0


	//   ....[87]....
        /*0820*/ 	.word	0x0001b190


	//   ....[88]....
        /*0824*/ 	.word	0x0001b1b0


	//   ....[89]....
        /*0828*/ 	.word	0x0001b250


	//   ....[90]....
        /*082c*/ 	.word	0x0001b270


	//   ....[91]....
        /*0830*/ 	.word	0x0001b280


	//   ....[92]....
        /*0834*/ 	.word	0x0001b310


	//   ....[93]....
        /*0838*/ 	.word	0x0001bad0


	//   ....[94]....
        /*083c*/ 	.word	0x0001bb00


	//   ....[95]....
        /*0840*/ 	.word	0x0001bb20


	//   ....[96]....
        /*0844*/ 	.word	0x0001bbb0


	//   ....[97]....
        /*0848*/ 	.word	0x0001bbc0


	//   ....[98]....
        /*084c*/ 	.word	0x0001bc60


	//   ....[99]....
        /*0850*/ 	.word	0x0001bc70


	//   ....[100]....
        /*0854*/ 	.word	0x0001bd10


	//   ....[101]....
        /*0858*/ 	.word	0x0001bd20


	//   ....[102]....
        /*085c*/ 	.word	0x0001bdc0


	//   ....[103]....
        /*0860*/ 	.word	0x0001bdd0


	//   ....[104]....
        /*0864*/ 	.word	0x0001be70


	//   ....[105]....
        /*0868*/ 	.word	0x0001be80


	//   ....[106]....
        /*086c*/ 	.word	0x0001bf20


	//   ....[107]....
        /*0870*/ 	.word	0x0001bf30


	//   ....[108]....
        /*0874*/ 	.word	0x0001bf40


	//   ....[109]....
        /*0878*/ 	.word	0x0001c720


	//   ....[110]....
        /*087c*/ 	.word	0x0001c730


	//   ....[111]....
        /*0880*/ 	.word	0x0001c740


	//   ....[112]....
        /*0884*/ 	.word	0x0001c7d0


	//   ....[113]....
        /*0888*/ 	.word	0x0001c7e0


	//   ....[114]....
        /*088c*/ 	.word	0x0001c840


	//   ....[115]....
        /*0890*/ 	.word	0x0001c870


	//   ....[116]....
        /*0894*/ 	.word	0x0001c8b0


	//   ....[117]....
        /*0898*/ 	.word	0x0001c8e0


	//   ....[118]....
        /*089c*/ 	.word	0x0001c920


	//   ....[119]....
        /*08a0*/ 	.word	0x0001c950


	//   ....[120]....
        /*08a4*/ 	.word	0x0001c990


	//   ....[121]....
        /*08a8*/ 	.word	0x0001cc10


	//   ....[122]....
        /*08ac*/ 	.word	0x0001cc30


	//   ....[123]....
        /*08b0*/ 	.word	0x0001ccc0


	//   ....[124]....
        /*08b4*/ 	.word	0x0001ccd0


	//   ....[125]....
        /*08b8*/ 	.word	0x0001cd40


	//   ....[126]....
        /*08bc*/ 	.word	0x0001cd50


	//   ....[127]....
        /*08c0*/ 	.word	0x0001cdc0


	//   ....[128]....
        /*08c4*/ 	.word	0x0001cdd0


	//   ....[129]....
        /*08c8*/ 	.word	0x0001ce40


	//   ....[130]....
        /*08cc*/ 	.word	0x0001ce50


	//   ....[131]....
        /*08d0*/ 	.word	0x0001ce60


	//   ....[132]....
        /*08d4*/ 	.word	0x0001ced0


	//   ....[133]....
        /*08d8*/ 	.word	0x0001d460


	//   ....[134]....
        /*08dc*/ 	.word	0x0001d490


	//   ....[135]....
        /*08e0*/ 	.word	0x0001d4b0


	//   ....[136]....
        /*08e4*/ 	.word	0x0001d4c0


	//   ....[137]....
        /*08e8*/ 	.word	0x0001d500


	//   ....[138]....
        /*08ec*/ 	.word	0x0001d520


	//   ....[139]....
        /*08f0*/ 	.word	0x0001d590


	//   ....[140]....
        /*08f4*/ 	.word	0x0001d5b0


	//   ....[141]....
        /*08f8*/ 	.word	0x0001d610


	//   ....[142]....
        /*08fc*/ 	.word	0x0001d630


	//   ....[143]....
        /*0900*/ 	.word	0x0001d680


	//   ....[144]....
        /*0904*/ 	.word	0x0001d6a0


	//   ....[145]....
        /*0908*/ 	.word	0x0001da90


	//   ....[146]....
        /*090c*/ 	.word	0x0001dae0


	//   ....[147]....
        /*0910*/ 	.word	0x0001db10


	//   ....[148]....
        /*0914*/ 	.word	0x0001db20


	//   ....[149]....
        /*0918*/ 	.word	0x0001db50


	//   ....[150]....
        /*091c*/ 	.word	0x0001db80


	//   ....[151]....
        /*0920*/ 	.word	0x0001dbb0


	//   ....[152]....
        /*0924*/ 	.word	0x0001dbe0


	//   ....[153]....
        /*0928*/ 	.word	0x0001dd60


	//   ....[154]....
        /*092c*/ 	.word	0x0001dd90


	//   ....[155]....
        /*0930*/ 	.word	0x0001ddc0


	//   ....[156]....
        /*0934*/ 	.word	0x0001ddf0


	//   ....[157]....
        /*0938*/ 	.word	0x0001de20


	//   ....[158]....
        /*093c*/ 	.word	0x0001de50


	//   ....[159]....
        /*0940*/ 	.word	0x0001df10


	//   ....[160]....
        /*0944*/ 	.word	0x0001df30


	//   ....[161]....
        /*0948*/ 	.word	0x0001dfa0


	//   ....[162]....
        /*094c*/ 	.word	0x0001e410


	//   ....[163]....
        /*0950*/ 	.word	0x0001e750


	//   ....[164]....
        /*0954*/ 	.word	0x0001e7e0


	//   ....[165]....
        /*0958*/ 	.word	0x0001e880


	//   ....[166]....
        /*095c*/ 	.word	0x0001e910


	//   ....[167]....
        /*0960*/ 	.word	0x0001ea00


	//   ....[168]....
        /*0964*/ 	.word	0x0001ea90


	//   ....[169]....
        /*0968*/ 	.word	0x0001eb30


	//   ....[170]....
        /*096c*/ 	.word	0x0001ebc0


	//   ....[171]....
        /*0970*/ 	.word	0x0001ecb0


	//   ....[172]....
        /*0974*/ 	.word	0x0001ed40


	//   ....[173]....
        /*0978*/ 	.word	0x0001ede0


	//   ....[174]....
        /*097c*/ 	.word	0x0001ee70


	//   ....[175]....
        /*0980*/ 	.word	0x0001ef60


	//   ....[176]....
        /*0984*/ 	.word	0x0001eff0


	//   ....[177]....
        /*0988*/ 	.word	0x0001f040


	//   ....[178]....
        /*098c*/ 	.word	0x0001f090


	//   ....[179]....
        /*0990*/ 	.word	0x0001f170


	//   ....[180]....
        /*0994*/ 	.word	0x0001f200


	//   ....[181]....
        /*0998*/ 	.word	0x0001f250


	//   ....[182]....
        /*099c*/ 	.word	0x0001f2a0


	//   ....[183]....
        /*09a0*/ 	.word	0x0001f500


	//   ....[184]....
        /*09a4*/ 	.word	0x0001f7e0


	//   ....[185]....
        /*09a8*/ 	.word	0x0001f8d0


	//   ....[186]....
        /*09ac*/ 	.word	0x0001f970


	//   ....[187]....
        /*09b0*/ 	.word	0x0001f9d0


	//   ....[188]....
        /*09b4*/ 	.word	0x0001faf0


	//   ....[189]....
        /*09b8*/ 	.word	0x0001fb50


	//   ....[190]....
        /*09bc*/ 	.word	0x0001fc60


	//   ....[191]....
        /*09c0*/ 	.word	0x0001fcd0


	//   ....[192]....
        /*09c4*/ 	.word	0x0001fde0


	//   ....[193]....
        /*09c8*/ 	.word	0x0001fe50


	//   ....[194]....
        /*09cc*/ 	.word	0x0001ff60


	//   ....[195]....
        /*09d0*/ 	.word	0x0001ffd0


	//   ....[196]....
        /*09d4*/ 	.word	0x00020070


	//   ....[197]....
        /*09d8*/ 	.word	0x00020180


	//   ....[198]....
        /*09dc*/ 	.word	0x000201e0


	//   ....[199]....
        /*09e0*/ 	.word	0x00020240


	//   ....[200]....
        /*09e4*/ 	.word	0x00020340


	//   ....[201]....
        /*09e8*/ 	.word	0x000203a0


	//   ....[202]....
        /*09ec*/ 	.word	0x000204b0


	//   ....[203]....
        /*09f0*/ 	.word	0x00020510


	//   ....[204]....
        /*09f4*/ 	.word	0x00020620


	//   ....[205]....
        /*09f8*/ 	.word	0x00020680


	//   ....[206]....
        /*09fc*/ 	.word	0x00020790


	//   ....[207]....
        /*0a00*/ 	.word	0x000207f0


	//   ....[208]....
        /*0a04*/ 	.word	0x00020900


	//   ....[209]....
        /*0a08*/ 	.word	0x00020960


	//   ....[210]....
        /*0a0c*/ 	.word	0x00020a70


	//   ....[211]....
        /*0a10*/ 	.word	0x00020ad0


	//   ....[212]....
        /*0a14*/ 	.word	0x00020bc0


	//   ....[213]....
        /*0a18*/ 	.word	0x00020cf0


	//   ....[214]....
        /*0a1c*/ 	.word	0x00020da0


	//   ....[215]....
        /*0a20*/ 	.word	0x00020e20


	//   ....[216]....
        /*0a24*/ 	.word	0x00020f00


	//   ....[217]....
        /*0a28*/ 	.word	0x00020f60


	//   ....[218]....
        /*0a2c*/ 	.word	0x00021030


	//   ....[219]....
        /*0a30*/ 	.word	0x00021090


	//   ....[220]....
        /*0a34*/ 	.word	0x00021160


	//   ....[221]....
        /*0a38*/ 	.word	0x000211c0


	//   ....[222]....
        /*0a3c*/ 	.word	0x00021290


	//   ....[223]....
        /*0a40*/ 	.word	0x000212f0


	//   ....[224]....
        /*0a44*/ 	.word	0x000213c0


	//   ....[225]....
        /*0a48*/ 	.word	0x000214b0


	//   ....[226]....
        /*0a4c*/ 	.word	0x00021550


	//   ....[227]....
        /*0a50*/ 	.word	0x000215b0


	//   ....[228]....
        /*0a54*/ 	.word	0x000216a0


	//   ....[229]....
        /*0a58*/ 	.word	0x00021700


	//   ....[230]....
        /*0a5c*/ 	.word	0x000217e0


	//   ....[231]....
        /*0a60*/ 	.word	0x00021840


	//   ....[232]....
        /*0a64*/ 	.word	0x00021920


	//   ....[233]....
        /*0a68*/ 	.word	0x00021980


	//   ....[234]....
        /*0a6c*/ 	.word	0x00021a60


	//   ....[235]....
        /*0a70*/ 	.word	0x00021ac0


	//   ....[236]....
        /*0a74*/ 	.word	0x00021b90


	//   ....[237]....
        /*0a78*/ 	.word	0x00021cc0


	//   ....[238]....
        /*0a7c*/ 	.word	0x00021da0


	//   ....[239]....
        /*0a80*/ 	.word	0x00021e50


	//   ....[240]....
        /*0a84*/ 	.word	0x00021f20


	//   ....[241]....
        /*0a88*/ 	.word	0x00021f80


	//   ....[242]....
        /*0a8c*/ 	.word	0x00022050


	//   ....[243]....
        /*0a90*/ 	.word	0x000220b0


	//   ....[244]....
        /*0a94*/ 	.word	0x00022190


	//   ....[245]....
        /*0a98*/ 	.word	0x000221f0


	//   ....[246]....
        /*0a9c*/ 	.word	0x000222c0


	//   ....[247]....
        /*0aa0*/ 	.word	0x00022320


	//   ....[248]....
        /*0aa4*/ 	.word	0x000223e0


	//   ....[249]....
        /*0aa8*/ 	.word	0x00022470


	//   ....[250]....
        /*0aac*/ 	.word	0x00022510


	//   ....[251]....
        /*0ab0*/ 	.word	0x00022630


	//   ....[252]....
        /*0ab4*/ 	.word	0x000226a0


	//   ....[253]....
        /*0ab8*/ 	.word	0x00022710


	//   ....[254]....
        /*0abc*/ 	.word	0x00022780


	//   ....[255]....
        /*0ac0*/ 	.word	0x000227f0


	//   ....[0]....
        /*0ac4*/ 	.word	0x00022870


	//   ....[1]....
        /*0ac8*/ 	.word	0x00022900


	//   ....[2]....
        /*0acc*/ 	.word	0x00022990


	//   ....[3]....
        /*0ad0*/ 	.word	0x00022a00


	//   ....[4]....
        /*0ad4*/ 	.word	0x00022a70


	//   ....[5]....
        /*0ad8*/ 	.word	0x00022ae0


	//   ....[6]....
        /*0adc*/ 	.word	0x00022b60


	//   ....[7]....
        /*0ae0*/ 	.word	0x00022bd0


	//   ....[8]....
        /*0ae4*/ 	.word	0x00022c70


	//   ....[9]....
        /*0ae8*/ 	.word	0x00022d00


	//   ....[10]....
        /*0aec*/ 	.word	0x00022e20


	//----- nvinfo : EIATTR_REG_RECONFIG
	.align		4
.L_388:
        /*0af0*/ 	.byte	0x01, 0x54
	.zero		2


	//----- nvinfo : EIATTR_SYSCALL_OFFSETS
	.align		4
        /*0af4*/ 	.byte	0x04, 0x46
        /*0af6*/ 	.short	(.L_390 - .L_389)


	//   ....[0]....
.L_389:
        /*0af8*/ 	.word	0x00001af0


	//   ....[1]....
        /*0afc*/ 	.word	0x00001c40


	//   ....[2]....
        /*0b00*/ 	.word	0x0000b2d0


	//   ....[3]....
        /*0b04*/ 	.word	0x0000b650


	//   ....[4]....
        /*0b08*/ 	.word	0x0001a470


	//   ....[5]....
        /*0b0c*/ 	.word	0x0001a5c0


	//   ....[6]....
        /*0b10*/ 	.word	0x0001a6b0


	//   ....[7]....
        /*0b14*/ 	.word	0x0001b6c0


	//----- nvinfo : EIATTR_MBARRIER_INSTR_OFFSETS
	.align		4
.L_390:
        /*0b18*/ 	.byte	0x04, 0x39
        /*0b1a*/ 	.short	(.L_392 - .L_391)


	//   ....[0]....
.L_391:
        /*0b1c*/ 	.word	0x00000270
        /*0b20*/ 	.word	0x000000ff
        /*0b24*/ 	.word	0x0002a800
        /*0b28*/ 	.short	0x0100
        /*0b2a*/ 	.byte	0x08
	.zero		1


	//   ....[1]....
        /*0b2c*/ 	.word	0x00000280
        /*0b30*/ 	.word	0x000000ff
        /*0b34*/ 	.word	0x0002a820
        /*0b38*/ 	.short	0x0100
        /*0b3a*/ 	.byte	0x08
	.zero		1


	//   ....[2]....
        /*0b3c*/ 	.word	0x00000370
        /*0b40*/ 	.word	0x000000ff
        /*0b44*/ 	.word	0x0002a830
        /*0b48*/ 	.short	0x0100
        /*0b4a*/ 	.byte	0x08
	.zero		1


	//   ....[3]....
        /*0b4c*/ 	.word	0x00000380
        /*0b50*/ 	.word	0x000000ff
        /*0b54*/ 	.word	0x0002a840
        /*0b58*/ 	.short	0x0100
        /*0b5a*/ 	.byte	0x08
	.zero		1


	//   ....[4]....
        /*0b5c*/ 	.word	0x00000390
        /*0b60*/ 	.word	0x000000ff
        /*0b64*/ 	.word	0x0002a838
        /*0b68*/ 	.short	0x0100
        /*0b6a*/ 	.byte	0x08
	.zero		1


	//   ....[5]....
        /*0b6c*/ 	.word	0x000003a0
        /*0b70*/ 	.word	0x000000ff
        /*0b74*/ 	.word	0x0002a848
        /*0b78*/ 	.short	0x0100
        /*0b7a*/ 	.byte	0x08
	.zero		1


	//   ....[6]....
        /*0b7c*/ 	.word	0x000004d0
        /*0b80*/ 	.word	0x000000ff
        /*0b84*/ 	.word	0x0002a850
        /*0b88*/ 	.short	0x0100
        /*0b8a*/ 	.byte	0x08
	.zero		1


	//   ....[7]....
        /*0b8c*/ 	.word	0x000004e0
        /*0b90*/ 	.word	0x000000ff
        /*0b94*/ 	.word	0x0002a860
        /*0b98*/ 	.short	0x0100
        /*0b9a*/ 	.byte	0x08
	.zero		1


	//   ....[8]....
        /*0b9c*/ 	.word	0x000004f0
        /*0ba0*/ 	.word	0x000000ff
        /*0ba4*/ 	.word	0x0002a858
        /*0ba8*/ 	.short	0x0100
        /*0baa*/ 	.byte	0x08
	.zero		1


	//   ....[9]....
        /*0bac*/ 	.word	0x00000500
        /*0bb0*/ 	.word	0x000000ff
        /*0bb4*/ 	.word	0x0002a868
        /*0bb8*/ 	.short	0x0100
        /*0bba*/ 	.byte	0x08
	.zero		1


	//   ....[10]....
        /*0bbc*/ 	.word	0x000005f0
        /*0bc0*/ 	.word	0x000000ff
        /*0bc4*/ 	.word	0x0002a870
        /*0bc8*/ 	.short	0x0100
        /*0bca*/ 	.byte	0x06
	.zero		1


	//   ....[11]....
        /*0bcc*/ 	.word	0x00000600
        /*0bd0*/ 	.word	0x000000ff
        /*0bd4*/ 	.word	0x0002a880
        /*0bd8*/ 	.short	0x0100
        /*0bda*/ 	.byte	0x06
	.zero		1


	//   ....[12]....
        /*0bdc*/ 	.word	0x00000610
        /*0be0*/ 	.word	0x000000ff
        /*0be4*/ 	.word	0x0002a878
        /*0be8*/ 	.short	0x0100
        /*0bea*/ 	.byte	0x06
	.zero		1


	//   ....[13]....
        /*0bec*/ 	.word	0x00000620
        /*0bf0*/ 	.word	0x000000ff
        /*0bf4*/ 	.word	0x0002a888
        /*0bf8*/ 	.short	0x0100
        /*0bfa*/ 	.byte	0x06
	.zero		1


	//   ....[14]....
        /*0bfc*/ 	.word	0x00000750
        /*0c00*/ 	.word	0x000000ff
        /*0c04*/ 	.word	0x0002a890
        /*0c08*/ 	.short	0x0100
        /*0c0a*/ 	.byte	0x08
	.zero		1


	//   ....[15]....
        /*0c0c*/ 	.word	0x00000760
        /*0c10*/ 	.word	0x000000ff
        /*0c14*/ 	.word	0x0002a8a0
        /*0c18*/ 	.short	0x0100
        /*0c1a*/ 	.byte	0x08
	.zero		1


	//   ....[16]....
        /*0c1c*/ 	.word	0x00000770
        /*0c20*/ 	.word	0x000000ff
        /*0c24*/ 	.word	0x0002a898
        /*0c28*/ 	.short	0x0100
        /*0c2a*/ 	.byte	0x08
	.zero		1


	//   ....[17]....
        /*0c2c*/ 	.word	0x00000780
        /*0c30*/ 	.word	0x000000ff
        /*0c34*/ 	.word	0x0002a8a8
        /*0c38*/ 	.short	0x0100
        /*0c3a*/ 	.byte	0x08
	.zero		1


	//   ....[18]....
        /*0c3c*/ 	.word	0x000008b0
        /*0c40*/ 	.word	0x000000ff
        /*0c44*/ 	.word	0x0002a8b0
        /*0c48*/ 	.short	0x0100
        /*0c4a*/ 	.byte	0x08
	.zero		1


	//   ....[19]....
        /*0c4c*/ 	.word	0x000008c0
        /*0c50*/ 	.word	0x000000ff
        /*0c54*/ 	.word	0x0002a8c0
        /*0c58*/ 	.short	0x0100
        /*0c5a*/ 	.byte	0x08
	.zero		1


	//   ....[20]....
        /*0c5c*/ 	.word	0x000008d0
        /*0c60*/ 	.word	0x000000ff
        /*0c64*/ 	.word	0x0002a8b8
        /*0c68*/ 	.short	0x0100
        /*0c6a*/ 	.byte	0x08
	.zero		1


	//   ....[21]....
        /*0c6c*/ 	.word	0x000008e0
        /*0c70*/ 	.word	0x000000ff
        /*0c74*/ 	.word	0x0002a8c8
        /*0c78*/ 	.short	0x0100
        /*0c7a*/ 	.byte	0x08
	.zero		1


	//   ....[22]....
        /*0c7c*/ 	.word	0x00003720
        /*0c80*/ 	.word	0x00000058
        /*0c84*/ 	.word	0x0002a890
        /*0c88*/ 	.short	0x010a
        /*0c8a*/ 	.byte	0x3f
	.zero		1


	//   ....[23]....
        /*0c8c*/ 	.word	0x00006f40
        /*0c90*/ 	.word	0x00000058
        /*0c94*/ 	.word	0x0002a890
        /*0c98*/ 	.short	0x010a
        /*0c9a*/ 	.byte	0x3f
	.zero		1


	//   ....[24]....
        /*0c9c*/ 	.word	0x0000a030
        /*0ca0*/ 	.word	0x00000058
        /*0ca4*/ 	.word	0x0002a890
        /*0ca8*/ 	.short	0x010a
        /*0caa*/ 	.byte	0x3f
	.zero		1


	//   ....[25]....
        /*0cac*/ 	.word	0x0000a7f0
        /*0cb0*/ 	.word	0x0000000b
        /*0cb4*/ 	.word	0x00000000
        /*0cb8*/ 	.short	0x0101
        /*0cba*/ 	.byte	0x3f
	.zero		1


	//   ....[26]....
        /*0cbc*/ 	.word	0x0000a830
        /*0cc0*/ 	.word	0x00000058
        /*0cc4*/ 	.word	0x0002a8b0
        /*0cc8*/ 	.short	0x010a
        /*0cca*/ 	.byte	0x3f
	.zero		1


	//   ....[27]....
        /*0ccc*/ 	.word	0x0000ade0
        /*0cd0*/ 	.word	0x00000058
        /*0cd4*/ 	.word	0x00000000
        /*0cd8*/ 	.short	0x0101
        /*0cda*/ 	.byte	0x3f
	.zero		1


	//   ....[28]....
        /*0cdc*/ 	.word	0x0000b350
        /*0ce0*/ 	.word	0x00000002
        /*0ce4*/ 	.word	0x0002a800
        /*0ce8*/ 	.short	0x010a
        /*0cea*/ 	.byte	0x3f
	.zero		1


	//   ....[29]....
        /*0cec*/ 	.word	0x0000b3a0
        /*0cf0*/ 	.word	0x00000002
        /*0cf4*/ 	.word	0x0002a800
        /*0cf8*/ 	.short	0x010a
        /*0cfa*/ 	.byte	0x3f
	.zero		1


	//   ....[30]....
        /*0cfc*/ 	.word	0x0000bd50
        /*0d00*/ 	.word	0x00000002
        /*0d04*/ 	.word	0x0002a800
        /*0d08*/ 	.short	0x010a
        /*0d0a*/ 	.byte	0x3f
	.zero		1


	//   ....[31]....
        /*0d0c*/ 	.word	0x0000e630
        /*0d10*/ 	.word	0x00000002
        /*0d14*/ 	.word	0x0002a800
        /*0d18*/ 	.short	0x010a
        /*0d1a*/ 	.byte	0x3f
	.zero		1


	//   ....[32]....
        /*0d1c*/ 	.word	0x00010db0
        /*0d20*/ 	.word	0x00000005
        /*0d24*/ 	.word	0x0002a830
        /*0d28*/ 	.short	0x010a
        /*0d2a*/ 	.byte	0x3f
	.zero		1


	//   ....[33]....
        /*0d2c*/ 	.word	0x00010e00
        /*0d30*/ 	.word	0x00000005
        /*0d34*/ 	.word	0x0002a830
        /*0d38*/ 	.short	0x010a
        /*0d3a*/ 	.byte	0x3f
	.zero		1


	//   ....[34]....
        /*0d3c*/ 	.word	0x00012870
        /*0d40*/ 	.word	0x00000018
        /*0d44*/ 	.word	0x00000000
        /*0d48*/ 	.short	0x0101
        /*0d4a*/ 	.byte	0x3f
	.zero		1


	//   ....[35]....
        /*0d4c*/ 	.word	0x00013160
        /*0d50*/ 	.word	0x00000015
        /*0d54*/ 	.word	0x0002a830
        /*0d58*/ 	.short	0x010a
        /*0d5a*/ 	.byte	0x3f
	.zero		1


	//   ....[36]....
        /*0d5c*/ 	.word	0x000131d0
        /*0d60*/ 	.word	0x00000015
        /*0d64*/ 	.word	0x0002a830
        /*0d68*/ 	.short	0x010a
        /*0d6a*/ 	.byte	0x3f
	.zero		1


	//   ....[37]....
        /*0d6c*/ 	.word	0x00013d40
        /*0d70*/ 	.word	0x0000000a
        /*0d74*/ 	.word	0x0002a850
        /*0d78*/ 	.short	0x010a
        /*0d7a*/ 	.byte	0x3f
	.zero		1


	//   ....[38]....
        /*0d7c*/ 	.word	0x00013de0
        /*0d80*/ 	.word	0x0000000a
        /*0d84*/ 	.word	0x0002a850
        /*0d88*/ 	.short	0x010a
        /*0d8a*/ 	.byte	0x3f
	.zero		1


	//   ....[39]....
        /*0d8c*/ 	.word	0x00014c80
        /*0d90*/ 	.word	0x00000006
        /*0d94*/ 	.word	0x00000000
        /*0d98*/ 	.short	0x0101
        /*0d9a*/ 	.byte	0x3f
	.zero		1


	//   ....[40]....
        /*0d9c*/ 	.word	0x00014ed0
        /*0da0*/ 	.word	0x0000000a
        /*0da4*/ 	.word	0x00000000
        /*0da8*/ 	.short	0x0101
        /*0daa*/ 	.byte	0x3f
	.zero		1


	//   ....[41]....
        /*0dac*/ 	.word	0x000154b0
        /*0db0*/ 	.word	0x0000000a
        /*0db4*/ 	.word	0x0002a850
        /*0db8*/ 	.short	0x010a
        /*0dba*/ 	.byte	0x3f
	.zero		1


	//   ....[42]....
        /*0dbc*/ 	.word	0x00015550
        /*0dc0*/ 	.word	0x0000000a
        /*0dc4*/ 	.word	0x0002a850
        /*0dc8*/ 	.short	0x010a
        /*0dca*/ 	.byte	0x3f
	.zero		1


	//   ....[43]....
        /*0dcc*/ 	.word	0x00015a50
        /*0dd0*/ 	.word	0x000000b5
        /*0dd4*/ 	.word	0x00000000
        /*0dd8*/ 	.short	0x0101
        /*0dda*/ 	.byte	0x3f
	.zero		1


	//   ....[44]....
        /*0ddc*/ 	.word	0x00016f70
        /*0de0*/ 	.word	0x00000000
        /*0de4*/ 	.word	0x00000000
        /*0de8*/ 	.short	0x0101
        /*0dea*/ 	.byte	0x3f
	.zero		1


	//   ....[45]....
        /*0dec*/ 	.word	0x000190e0
        /*0df0*/ 	.word	0x00000016
        /*0df4*/ 	.word	0x0002a820
        /*0df8*/ 	.short	0x010a
        /*0dfa*/ 	.byte	0x3f
	.zero		1


	//   ....[46]....
        /*0dfc*/ 	.word	0x00019170
        /*0e00*/ 	.word	0x00000009
        /*0e04*/ 	.word	0x0002a8a0
        /*0e08*/ 	.short	0x010a
        /*0e0a*/ 	.byte	0x3f
	.zero		1


	//   ....[47]....
        /*0e0c*/ 	.word	0x000195b0
        /*0e10*/ 	.word	0x00000009
        /*0e14*/ 	.word	0x0002a8c0
        /*0e18*/ 	.short	0x010a
        /*0e1a*/ 	.byte	0x3f
	.zero		1


	//   ....[48]....
        /*0e1c*/ 	.word	0x000199e0
        /*0e20*/ 	.word	0x00000006
        /*0e24*/ 	.word	0x0002a8a0
        /*0e28*/ 	.short	0x010a
        /*0e2a*/ 	.byte	0x3f
	.zero		1


	//   ....[49]....
        /*0e2c*/ 	.word	0x00019e10
        /*0e30*/ 	.word	0x00000006
        /*0e34*/ 	.word	0x0002a8c0
        /*0e38*/ 	.short	0x010a
        /*0e3a*/ 	.byte	0x3f
	.zero		1


	//   ....[50]....
        /*0e3c*/ 	.word	0x0001acf0
        /*0e40*/ 	.word	0x00000007
        /*0e44*/ 	.word	0x0002a840
        /*0e48*/ 	.short	0x010a
        /*0e4a*/ 	.byte	0x3f
	.zero		1


	//   ....[51]....
        /*0e4c*/ 	.word	0x0001b3d0
        /*0e50*/ 	.word	0x00000007
        /*0e54*/ 	.word	0x0002a830
        /*0e58*/ 	.short	0x0107
        /*0e5a*/ 	.byte	0x3f
	.zero		1


	//   ....[52]....
        /*0e5c*/ 	.word	0x0001b490
        /*0e60*/ 	.word	0x00000007
        /*0e64*/ 	.word	0x0002a830
        /*0e68*/ 	.short	0x0101
        /*0e6a*/ 	.byte	0x3f
	.zero		1


	//   ....[53]....
        /*0e6c*/ 	.word	0x0001c090
        /*0e70*/ 	.word	0x00000016
        /*0e74*/ 	.word	0x0002a800
        /*0e78*/ 	.short	0x0107
        /*0e7a*/ 	.byte	0x3f
	.zero		1


	//   ....[54]....
        /*0e7c*/ 	.word	0x0001c190
        /*0e80*/ 	.word	0x00000016
        /*0e84*/ 	.word	0x0002a800
        /*0e88*/ 	.short	0x0101
        /*0e8a*/ 	.byte	0x3f
	.zero		1


	//   ....[55]....
        /*0e8c*/ 	.word	0x0001c1b0
        /*0e90*/ 	.word	0x00000016
        /*0e94*/ 	.word	0x0002a820
        /*0e98*/ 	.short	0x010a
        /*0e9a*/ 	.byte	0x3f
	.zero		1


	//   ....[56]....
        /*0e9c*/ 	.word	0x0001c530
        /*0ea0*/ 	.word	0x00000005
        /*0ea4*/ 	.word	0x0002a840
        /*0ea8*/ 	.short	0x010a
        /*0eaa*/ 	.byte	0x3f
	.zero		1


	//   ....[57]....
        /*0eac*/ 	.word	0x0001ca30
        /*0eb0*/ 	.word	0x00000005
        /*0eb4*/ 	.word	0x0002a830
        /*0eb8*/ 	.short	0x0107
        /*0eba*/ 	.byte	0x3f
	.zero		1


	//   ....[58]....
        /*0ebc*/ 	.word	0x0001cae0
        /*0ec0*/ 	.word	0x00000005
        /*0ec4*/ 	.word	0x0002a830
        /*0ec8*/ 	.short	0x0101
        /*0eca*/ 	.byte	0x3f
	.zero		1


	//   ....[59]....
        /*0ecc*/ 	.word	0x0001cb40
        /*0ed0*/ 	.word	0x00000005
        /*0ed4*/ 	.word	0x0002a860
        /*0ed8*/ 	.short	0x010a
        /*0eda*/ 	.byte	0x3f
	.zero		1


	//   ....[60]....
        /*0edc*/ 	.word	0x0001cfb0
        /*0ee0*/ 	.word	0x00000005
        /*0ee4*/ 	.word	0x0002a850
        /*0ee8*/ 	.short	0x0107
        /*0eea*/ 	.byte	0x3f
	.zero		1


	//   ....[61]....
        /*0eec*/ 	.word	0x0001d0e0
        /*0ef0*/ 	.word	0x00000005
        /*0ef4*/ 	.word	0x0002a850
        /*0ef8*/ 	.short	0x0101
        /*0efa*/ 	.byte	0x3f
	.zero		1


	//   ....[62]....
        /*0efc*/ 	.word	0x0001d370
        /*0f00*/ 	.word	0x00000000
        /*0f04*/ 	.word	0x0002a860
        /*0f08*/ 	.short	0x010a
        /*0f0a*/ 	.byte	0x3f
	.zero		1


	//   ....[63]....
        /*0f0c*/ 	.word	0x0001d7e0
        /*0f10*/ 	.word	0x00000000
        /*0f14*/ 	.word	0x0002a850
        /*0f18*/ 	.short	0x0107
        /*0f1a*/ 	.byte	0x3f
	.zero		1


	//   ....[64]....
        /*0f1c*/ 	.word	0x0001d8a0
        /*0f20*/ 	.word	0x00000000
        /*0f24*/ 	.word	0x0002a850
        /*0f28*/ 	.short	0x0101
        /*0f2a*/ 	.byte	0x3f
	.zero		1


	//   ....[65]....
        /*0f2c*/ 	.word	0x0001e390
        /*0f30*/ 	.word	0x00000005
        /*0f34*/ 	.word	0x0002a820
        /*0f38*/ 	.short	0x010a
        /*0f3a*/ 	.byte	0x3f
	.zero		1


	//   ....[66]....
        /*0f3c*/ 	.word	0x0001e520
        /*0f40*/ 	.word	0x00000003
        /*0f44*/ 	.word	0x0002a840
        /*0f48*/ 	.short	0x010a
        /*0f4a*/ 	.byte	0x3f
	.zero		1


	//   ....[67]....
        /*0f4c*/ 	.word	0x0001e5c0
        /*0f50*/ 	.word	0x00000005
        /*0f54*/ 	.word	0x0002a840
        /*0f58*/ 	.short	0x010a
        /*0f5a*/ 	.byte	0x3f
	.zero		1


	//   ....[68]....
        /*0f5c*/ 	.word	0x0001e600
        /*0f60*/ 	.word	0x00000003
        /*0f64*/ 	.word	0x0002a860
        /*0f68*/ 	.short	0x010a
        /*0f6a*/ 	.byte	0x3f
	.zero		1


	//   ....[69]....
        /*0f6c*/ 	.word	0x0001e640
        /*0f70*/ 	.word	0x00000005
        /*0f74*/ 	.word	0x0002a860
        /*0f78*/ 	.short	0x010a
        /*0f7a*/ 	.byte	0x3f
	.zero		1


	//   ....[70]....
        /*0f7c*/ 	.word	0x0001e6a0
        /*0f80*/ 	.word	0x00000058
        /*0f84*/ 	.word	0x0002a890
        /*0f88*/ 	.short	0x010a
        /*0f8a*/ 	.byte	0x3f
	.zero		1


	//   ....[71]....
        /*0f8c*/ 	.word	0x0001e950
        /*0f90*/ 	.word	0x00000058
        /*0f94*/ 	.word	0x0002a890
        /*0f98*/ 	.short	0x010a
        /*0f9a*/ 	.byte	0x3f
	.zero		1


	//   ....[72]....
        /*0f9c*/ 	.word	0x0001ec00
        /*0fa0*/ 	.word	0x00000058
        /*0fa4*/ 	.word	0x0002a890
        /*0fa8*/ 	.short	0x010a
        /*0faa*/ 	.byte	0x3f
	.zero		1


	//   ....[73]....
        /*0fac*/ 	.word	0x0001eeb0
        /*0fb0*/ 	.word	0x00000058
        /*0fb4*/ 	.word	0x0002a8b0
        /*0fb8*/ 	.short	0x010a
        /*0fba*/ 	.byte	0x3f
	.zero		1


	//   ....[74]....
        /*0fbc*/ 	.word	0x0001f0c0
        /*0fc0*/ 	.word	0x00000002
        /*0fc4*/ 	.word	0x0002a800
        /*0fc8*/ 	.short	0x010a
        /*0fca*/ 	.byte	0x3f
	.zero		1


	//   ....[75]....
        /*0fcc*/ 	.word	0x0001f2e0
        /*0fd0*/ 	.word	0x00000002
        /*0fd4*/ 	.word	0x0002a800
        /*0fd8*/ 	.short	0x010a
        /*0fda*/ 	.byte	0x3f
	.zero		1


	//   ....[76]....
        /*0fdc*/ 	.word	0x0001f330
        /*0fe0*/ 	.word	0x00000005
        /*0fe4*/ 	.word	0x0002a830
        /*0fe8*/ 	.short	0x010a
        /*0fea*/ 	.byte	0x3f
	.zero		1


	//   ....[77]....
        /*0fec*/ 	.word	0x0001f380
        /*0ff0*/ 	.word	0x00000015
        /*0ff4*/ 	.word	0x0002a830
        /*0ff8*/ 	.short	0x010a
        /*0ffa*/ 	.byte	0x3f
	.zero		1


	//   ....[78]....
        /*0ffc*/ 	.word	0x0001f3d0
        /*1000*/ 	.word	0x0000000a
        /*1004*/ 	.word	0x0002a850
        /*1008*/ 	.short	0x010a
        /*100a*/ 	.byte	0x3f
	.zero		1


	//   ....[79]....
        /*100c*/ 	.word	0x0001f420
        /*1010*/ 	.word	0x0000000a
        /*1014*/ 	.word	0x0002a850
        /*1018*/ 	.short	0x010a
        /*101a*/ 	.byte	0x3f
	.zero		1


	//   ....[80]....
        /*101c*/ 	.word	0x0001f5c0
        /*1020*/ 	.word	0x00000016
        /*1024*/ 	.word	0x0002a820
        /*1028*/ 	.short	0x010a
        /*102a*/ 	.byte	0x3f
	.zero		1


	//   ....[81]....
        /*102c*/ 	.word	0x0001f610
        /*1030*/ 	.word	0x00000009
        /*1034*/ 	.word	0x0002a8a0
        /*1038*/ 	.short	0x010a
        /*103a*/ 	.byte	0x3f
	.zero		1


	//   ....[82]....
        /*103c*/ 	.word	0x0001f660
        /*1040*/ 	.word	0x00000009
        /*1044*/ 	.word	0x0002a8c0
        /*1048*/ 	.short	0x010a
        /*104a*/ 	.byte	0x3f
	.zero		1


	//   ....[83]....
        /*104c*/ 	.word	0x0001f6b0
        /*1050*/ 	.word	0x00000006
        /*1054*/ 	.word	0x0002a8a0
        /*1058*/ 	.short	0x010a
        /*105a*/ 	.byte	0x3f
	.zero		1


	//   ....[84]....
        /*105c*/ 	.word	0x0001f700
        /*1060*/ 	.word	0x00000006
        /*1064*/ 	.word	0x0002a8c0
        /*1068*/ 	.short	0x010a
        /*106a*/ 	.byte	0x3f
	.zero		1


	//   ....[85]....
        /*106c*/ 	.word	0x0001f820
        /*1070*/ 	.word	0x00000007
        /*1074*/ 	.word	0x0002a840
        /*1078*/ 	.short	0x010a
        /*107a*/ 	.byte	0x3f
	.zero		1


	//   ....[86]....
        /*107c*/ 	.word	0x00020bf0
        /*1080*/ 	.word	0x00000016
        /*1084*/ 	.word	0x0002a820
        /*1088*/ 	.short	0x010a
        /*108a*/ 	.byte	0x3f
	.zero		1


	//   ....[87]....
        /*108c*/ 	.word	0x00020c40
        /*1090*/ 	.word	0x00000005
        /*1094*/ 	.word	0x0002a840
        /*1098*/ 	.short	0x010a
        /*109a*/ 	.byte	0x3f
	.zero		1


	//   ....[88]....
        /*109c*/ 	.word	0x00021400
        /*10a0*/ 	.word	0x00000005
        /*10a4*/ 	.word	0x0002a860
        /*10a8*/ 	.short	0x010a
        /*10aa*/ 	.byte	0x3f
	.zero		1


	//   ....[89]....
        /*10ac*/ 	.word	0x00021c10
        /*10b0*/ 	.word	0x00000000
        /*10b4*/ 	.word	0x0002a860
        /*10b8*/ 	.short	0x010a
        /*10ba*/ 	.byte	0x3f
	.zero		1


	//   ....[90]....
        /*10bc*/ 	.word	0x00022d40
        /*10c0*/ 	.word	0x00000005
        /*10c4*/ 	.word	0x0002a820
        /*10c8*/ 	.short	0x010a
        /*10ca*/ 	.byte	0x3f
	.zero		1


	//   ....[91]....
        /*10cc*/ 	.word	0x00022ee0
        /*10d0*/ 	.word	0x00000003
        /*10d4*/ 	.word	0x0002a840
        /*10d8*/ 	.short	0x010a
        /*10da*/ 	.byte	0x3f
	.zero		1


	//   ....[92]....
        /*10dc*/ 	.word	0x00022f30
        /*10e0*/ 	.word	0x00000005
        /*10e4*/ 	.word	0x0002a840
        /*10e8*/ 	.short	0x010a
        /*10ea*/ 	.byte	0x3f
	.zero		1


	//   ....[93]....
        /*10ec*/ 	.word	0x00022f80
        /*10f0*/ 	.word	0x00000003
        /*10f4*/ 	.word	0x0002a860
        /*10f8*/ 	.short	0x010a
        /*10fa*/ 	.byte	0x3f
	.zero		1


	//----- nvinfo : EIATTR_NUM_MBARRIERS
	.align		4
.L_392:
        /*10fc*/ 	.byte	0x03, 0x38
        /*10fe*/ 	.short	0x0016


	//----- nvinfo : EIATTR_EXIT_INSTR_OFFSETS
	.align		4
        /*1100*/ 	.byte	0x04, 0x1c
        /*1102*/ 	.short	(.L_394 - .L_393)


	//   ....[0]....
.L_393:
        /*1104*/ 	.word	0x0001e690


	//----- nvinfo : EIATTR_MAX_THREADS
	.align		4
.L_394:
        /*1108*/ 	.byte	0x04, 0x05
        /*110a*/ 	.short	(.L_396 - .L_395)
.L_395:
        /*110c*/ 	.word	0x00000180
        /*1110*/ 	.word	0x00000001
        /*1114*/ 	.word	0x00000001


	//----- nvinfo : EIATTR_CRS_STACK_SIZE
	.align		4
.L_396:
        /*1118*/ 	.byte	0x04, 0x1e
        /*111a*/ 	.short	(.L_398 - .L_397)
.L_397:
        /*111c*/ 	.word	0x00000000


	//----- nvinfo : EIATTR_CBANK_PARAM_SIZE
	.align		4
.L_398:
        /*1120*/ 	.byte	0x03, 0x19
        /*1122*/ 	.short	0x0af0


	//----- nvinfo : EIATTR_PARAM_CBANK
	.align		4
        /*1124*/ 	.byte	0x04, 0x0a
        /*1126*/ 	.short	(.L_400 - .L_399)
	.align		4
.L_399:
        /*1128*/ 	.word	index@(.nv.constant0._ZN7cutlass13device_kernelIN5flash11enable_sm90INS1_16FlashAttnFwdSm90INS1_25CollectiveMainloopFwdSm90ILi2EN4cute5tupleIJNS5_1CILi1EEES8_S8_EEENS6_IJNS7_ILi128EEENS7_ILi96EEENS7_ILi192EEEEEELi128ENS_10bfloat16_tEfNS_4arch4Sm90ELb0ELb0ELb0ELb1ELb1ELb1ELb0ELb1ELb1ELb1ELb0ELb0EEENS1_21CollectiveEpilogueFwdINS6_IJSA_SA_SB_EEES9_SE_SG_Li256ELb1ELb1ELb0ELb0EEENS1_36VarlenDynamicPersistentTileSchedulerILi128ELi96ELi256ELi128ELb0ELb1ELb1ELb0ELb1ELb1EEEEEEEEEvNT_6ParamsE)
        /*112c*/ 	.short	0x0210
        /*112e*/ 	.short	0x0af0


	//----- nvinfo : EIATTR_SW_WAR
	.align		4
.L_400:
        /*1130*/ 	.byte	0x04, 0x36
        /*1132*/ 	.short	(.L_402 - .L_401)
.L_401:
        /*1134*/ 	.word	0x00000008
.L_402:


//--------------------- .nv.info._ZN7cutlass13device_kernelIN5flash11enable_sm90INS1_16FlashAttnFwdSm90INS1_25CollectiveMainloopFwdSm90ILi2EN4cute5tupleIJNS5_1CILi1EEES8_S8_EEENS6_IJNS7_ILi128EEENS7_ILi96EEENS7_ILi192EEEEEELi128ENS_10bfloat16_tEfNS_4arch4Sm90ELb0ELb1ELb0ELb0ELb1ELb0ELb0ELb1ELb1ELb1ELb0ELb0EEENS1_21CollectiveEpilogueFwdINS6_IJSA_SA_SB_EEES9_SE_SG_Li256ELb0ELb1ELb0ELb0EEENS1_30DynamicPersistentTileSchedulerILi256ELi128ELb0ELb1ELb1EEEEEEEEEvNT_6ParamsE --------------------------
	.section	.nv.info._ZN7cutlass13device_kernelIN5flash11enable_sm90INS1_16FlashAttnFwdSm90INS1_25CollectiveMainloopFwdSm90ILi2EN4cute5tupleIJNS5_1CILi1EEES8_S8_EEENS6_IJNS7_ILi128EEENS7_ILi96EEENS7_ILi192EEEEEELi128ENS_10bfloat16_tEfNS_4arch4Sm90ELb0ELb1ELb0ELb0ELb1ELb0ELb0ELb1ELb1ELb1ELb0ELb0EEENS1_21CollectiveEpilogueFwdINS6_IJSA_SA_SB_EEES9_SE_SG_Li256ELb0ELb1ELb0ELb0EEENS1_30DynamicPersistentTileSchedulerILi256ELi128ELb0ELb1ELb1EEEEEEEEEvNT_6ParamsE,"",@"SHT_CUDA_INFO"
	.sectionflags	@""
	.align	4


	//----- nvinfo : EIATTR_CUDA_API_VERSION
	.align		4
        /*0000*/ 	.byte	0x04, 0x37
        /*0002*/ 	.short	(.L_404 - .L_403)
.L_403:
        /*0004*/ 	.word	0x00000082


	//----- nvinfo : EIATTR_KPARAM_INFO
	.align		4
.L_404:
        /*0008*/ 	.byte	0x04, 0x17
        /*000a*/ 	.short	(.L_406 - .L_405)
.L_405:
        /*000c*/ 	.word	0x00000000
        /*0010*/ 	.short	0x0000
        /*0012*/ 	.short	0x0070
        /*0014*/ 	.byte	0x00, 0xf0, 0x01, 0x2a


	//----- nvinfo : EIATTR_SPARSE_MMA_MASK
	.align		4
.L_406:
        /*0018*/ 	.byte	0x03, 0x50
        /*001a*/ 	.short	0x0000


	//----- nvinfo : EIATTR_MAXREG_COUNT
	.align		4
        /*001c*/ 	.byte	0x03, 0x1b
        /*001e*/ 	.short	0x00a8


	//----- nvinfo : EIATTR_NUM_BARRIERS
	.align		4
        /*0020*/ 	.byte	0x02, 0x4c
        /*0022*/ 	.byte	0x09
	.zero		1


	//----- nvinfo : EIATTR_EXTERNS
	.align		4
        /*0024*/ 	.byte	0x04, 0x0f
        /*0026*/ 	.short	(.L_408 - .L_407)


	//   ....[0]....
	.align		4
.L_407:
        /*0028*/ 	.word	index@(__assertfail)


	//----- nvinfo : EIATTR_ANNOTATIONS
	.align		4
.L_408:
        /*002c*/ 	.byte	0x04, 0x55
        /*002e*/ 	.short	(.L_410 - .L_409)


	//   ....[0]....
.L_409:
        /*0030*/ 	.word	0x00000001
        /*0034*/ 	.byte	0xa0, 0x08, 0x00, 0x00, 0x01, 0x00, 0x00, 0x00, 0x60, 0x09, 0x00, 0x00, 0x01, 0x00, 0x00, 0x00
        /*0044*/ 	.byte	0x00, 0xe9, 0x00, 0x00, 0x01, 0x00, 0x00, 0x00, 0xa0, 0xe9, 0x00, 0x00, 0x01, 0x00, 0x00, 0x00
        /*0054*/ 	.byte	0x30, 0xea, 0x00, 0x00, 0x01, 0x00, 0x00, 0x00, 0x00, 0x11, 0x01, 0x00, 0x01, 0x00, 0x00, 0x00
        /*0064*/ 	.byte	0x20, 0x11, 0x01, 0x00, 0x01, 0x00, 0x00, 0x00, 0x70, 0x29, 0x01, 0x00, 0x01, 0x00, 0x00, 0x00
        /*0074*/ 	.byte	0x10, 0x2b, 0x01, 0x00


	//----- nvinfo : EIATTR_MERCURY_ISA_VERSION
	.align		4
.L_410:
        /*0078*/ 	.byte	0x03, 0x5f
        /*007a*/ 	.short	0x0101


	//----- nvinfo : EIATTR_INT_WARP_WIDE_INSTR_OFFSETS
	.align		4
        /*007c*/ 	.byte	0x04, 0x31
        /*007e*/ 	.short	(.L_412 - .L_411)


	//   ....[0]....
.L_411:
        /*0080*/ 	.word	0x000000c0


	//   ....[1]....
        /*0084*/ 	.word	0x000000d0


	//   ....[2]....
        /*0088*/ 	.word	0x00000170


	//   ....[3]....
        /*008c*/ 	.word	0x0000f620


	//   ....[4]....
        /*0090*/ 	.word	0x0000f6b0


	//   ....[5]....
        /*0094*/ 	.word	0x00012190


	//   ....[6]....
        /*0098*/ 	.word	0x00012220


	//----- nvinfo : EIATTR_COOP_GROUP_MASK_REGIDS
	.align		4
.L_412:
        /*009c*/ 	.byte	0x04, 0x29
        /*009e*/ 	.short	(.L_414 - .L_413)


	//   ....[0]....
.L_413:
        /*00a0*/ 	.word	0xffffffff


	//   ....[1]....
        /*00a4*/ 	.word	0xffffffff


	//   ....[2]....
        /*00a8*/ 	.word	0xffffffff


	//   ....[3]....
        /*00ac*/ 	.word	0xffffffff


	//   ....[4]....
        /*00b0*/ 	.word	0xffffffff


	//   ....[5]....
        /*00b4*/ 	.word	0xffffffff


	//   ....[6]....
        /*00b8*/ 	.word	0xffffffff


	//   ....[7]....
        /*00bc*/ 	.word	0xffffffff


	//   ....[8]....
        /*00c0*/ 	.word	0xffffffff


	//   ....[9]....
        /*00c4*/ 	.word	0xffffffff


	//   ....[10]....
        /*00c8*/ 	.word	0xffffffff


	//   ....[11]....
        /*00cc*/ 	.word	0xffffffff


	//   ....[12]....
        /*00d0*/ 	.word	0xffffffff


	//   ....[13]....
        /*00d4*/ 	.word	0xffffffff


	//   ....[14]....
        /*00d8*/ 	.word	0xffffffff


	//   ....[15]....
        /*00dc*/ 	.word	0xffffffff


	//   ....[16]....
        /*00e0*/ 	.word	0xffffffff


	//   ....[17]....
        /*00e4*/ 	.word	0xffffffff


	//   ....[18]....
        /*00e8*/ 	.word	0xffffffff


	//   ....[19]....
        /*00ec*/ 	.word	0xffffffff


	//   ....[20]....
        /*00f0*/ 	.word	0xffffffff


	//   ....[21]....
        /*00f4*/ 	.word	0xffffffff


	//   ....[22]....
        /*00f8*/ 	.word	0xffffffff


	//   ....[23]....
        /*00fc*/ 	.word	0xffffffff


	//   ....[24]....
        /*0100*/ 	.word	0xffffffff


	//   ....[25]....
        /*0104*/ 	.word	0xffffffff


	//   ....[26]....
        /*0108*/ 	.word	0xffffffff


	//   ....[27]....
        /*010c*/ 	.word	0xffffffff


	//   ....[28]....
        /*0110*/ 	.word	0xffffffff


	//   ....[29]....
        /*0114*/ 	.word	0xffffffff


	//   ....[30]....
        /*0118*/ 	.word	0xffffffff


	//   ....[31]....
        /*011c*/ 	.word	0xffffffff


	//   ....[32]....
        /*0120*/ 	.word	0xffffffff


	//   ....[33]....
        /*0124*/ 	.word	0xffffffff


	//   ....[34]....
        /*0128*/ 	.word	0xffffffff


	//   ....[35]....
        /*012c*/ 	.word	0xffffffff


	//   ....[36]....
        /*0130*/ 	.word	0xffffffff


	//   ....[37]....
        /*0134*/ 	.word	0xffffffff


	//   ....[38]....
        /*0138*/ 	.word	0xffffffff


	//   ....[39]....
        /*013c*/ 	.word	0xffffffff


	//   ....[40]....
        /*0140*/ 	.word	0xffffffff


	//   ....[41]....
        /*0144*/ 	.word	0xffffffff


	//   ....[42]....
        /*0148*/ 	.word	0xffffffff


	//   ....[43]....
        /*014c*/ 	.word	0xffffffff


	//   ....[44]....
        /*0150*/ 	.word	0xffffffff


	//   ....[45]....
        /*0154*/ 	.word	0xffffffff


	//   ....[46]....
        /*0158*/ 	.word	0xffffffff


	//   ....[47]....
        /*015c*/ 	.word	0xffffffff


	//   ....[48]....
        /*0160*/ 	.word	0xffffffff


	//   ....[49]....
        /*0164*/ 	.word	0xffffffff


	//   ....[50]....
        /*0168*/ 	.word	0xffffffff


	//   ....[51]....
        /*016c*/ 	.word	0xffffffff


	//   ....[52]....
        /*0170*/ 	.word	0xffffffff


	//   ....[53]....
        /*0174*/ 	.word	0xffffffff


	//   ....[54]....
        /*0178*/ 	.word	0xffffffff


	//   ....[55]....
        /*017c*/ 	.word	0xffffffff


	//   ....[56]....
        /*0180*/ 	.word	0xffffffff


	//   ....[57]....
        /*0184*/ 	.word	0xffffffff


	//   ....[58]....
        /*0188*/ 	.word	0xffffffff


	//   ....[59]....
        /*018c*/ 	.word	0xffffffff


	//   ....[60]....
        /*0190*/ 	.word	0xffffffff


	//   ....[61]....
        /*0194*/ 	.word	0xffffffff


	//   ....[62]....
        /*0198*/ 	.word	0xffffffff


	//   ....[63]....
        /*019c*/ 	.word	0xffffffff


	//   ....[64]....
        /*01a0*/ 	.word	0xffffffff


	//   ....[65]....
        /*01a4*/ 	.word	0xffffffff


	//   ....[66]....
        /*01a8*/ 	.word	0xffffffff


	//   ....[67]....
        /*01ac*/ 	.word	0xffffffff


	//   ....[68]....
        /*01b0*/ 	.word	0xffffffff


	//   ....[69]....
        /*01b4*/ 	.word	0xffffffff


	//   ....[70]....
        /*01b8*/ 	.word	0xffffffff


	//   ....[71]....
        /*01bc*/ 	.word	0xffffffff


	//   ....[72]....
        /*01c0*/ 	.word	0xffffffff


	//   ....[73]....
        /*01c4*/ 	.word	0xffffffff


	//   ....[74]....
        /*01c8*/ 	.word	0xffffffff


	//   ....[75]....
        /*01cc*/ 	.word	0xffffffff


	//   ....[76]....
        /*01d0*/ 	.word	0xffffffff


	//   ....[77]....
        /*01d4*/ 	.word	0xffffffff


	//   ....[78]....
        /*01d8*/ 	.word	0xffffffff


	//   ....[79]....
        /*01dc*/ 	.word	0xffffffff


	//   ....[80]....
        /*01e0*/ 	.word	0xffffffff


	//   ....[81]....
        /*01e4*/ 	.word	0xffffffff


	//   ....[82]....
        /*01e8*/ 	.word	0xffffffff


	//   ....[83]....
        /*01ec*/ 	.word	0xffffffff


	//   ....[84]....
        /*01f0*/ 	.word	0xffffffff


	//   ....[85]....
        /*01f4*/ 	.word	0xffffffff


	//   ....[86]....
        /*01f8*/ 	.word	0xffffffff


	//   ....[87]....
        /*01fc*/ 	.word	0xffffffff


	//   ....[88]....
        /*0200*/ 	.word	0xffffffff


	//   ....[89]....
        /*0204*/ 	.word	0xffffffff


	//   ....[90]....
        /*0208*/ 	.word	0xffffffff


	//   ....[91]....
        /*020c*/ 	.word	0xffffffff


	//   ....[92]....
        /*0210*/ 	.word	0xffffffff


	//   ....[93]....
        /*0214*/ 	.word	0xffffffff


	//   ....[94]....
        /*0218*/ 	.word	0xffffffff


	//   ....[95]....
        /*021c*/ 	.word	0xffffffff


	//   ....[96]....
        /*0220*/ 	.word	0xffffffff


	//   ....[97]....
        /*0224*/ 	.word	0xffffffff


	//   ....[98]....
        /*0228*/ 	.word	0xffffffff


	//   ....[99]....
        /*022c*/ 	.word	0xffffffff


	//   ....[100]....
        /*0230*/ 	.word	0xffffffff


	//   ....[101]....
        /*0234*/ 	.word	0xffffffff


	//   ....[102]....
        /*0238*/ 	.word	0xffffffff


	//   ....[103]....
        /*023c*/ 	.word	0xffffffff


	//   ....[104]....
        /*0240*/ 	.word	0xffffffff


	//   ....[105]....
        /*0244*/ 	.word	0xffffffff


	//   ....[106]....
        /*0248*/ 	.word	0xffffffff


	//   ....[107]....
        /*024c*/ 	.word	0xffffffff


	//   ....[108]....
        /*0250*/ 	.word	0xffffffff


	//   ....[109]....
        /*0254*/ 	.word	0xffffffff


	//   ....[110]....
        /*0258*/ 	.word	0xffffffff


	//   ....[111]....
        /*025c*/ 	.word	0xffffffff


	//   ....[112]....
        /*0260*/ 	.word	0xffffffff


	//   ....[113]....
        /*0264*/ 	.word	0xffffffff


	//   ....[114]....
        /*0268*/ 	.word	0xffffffff


	//   ....[115]....
        /*026c*/ 	.word	0xffffffff


	//   ....[116]....
        /*0270*/ 	.word	0xffffffff


	//   ....[117]....
        /*0274*/ 	.word	0xffffffff


	//   ....[118]....
        /*0278*/ 	.word	0xffffffff


	//   ....[119]....
        /*027c*/ 	.word	0xffffffff


	//   ....[120]....
        /*0280*/ 	.word	0x0500000f


	//   ....[121]....
        /*0284*/ 	.word	0x0500000f


	//   ....[122]....
        /*0288*/ 	.word	0x0500000f


	//   ....[123]....
        /*028c*/ 	.word	0x0500000f


	//   ....[124]....
        /*0290*/ 	.word	0x0500000f


	//   ....[125]....
        /*0294*/ 	.word	0x0500000f


	//   ....[126]....
        /*0298*/ 	.word	0x0500000f


	//   ....[127]....
        /*029c*/ 	.word	0x0500000f


	//   ....[128]....
        /*02a0*/ 	.word	0x0500000f


	//   ....[129]....
        /*02a4*/ 	.word	0x0500000f


	//   ....[130]....
        /*02a8*/ 	.word	0x0500000f


	//   ....[131]....
        /*02ac*/ 	.word	0x0500000f


	//   ....[132]....
        /*02b0*/ 	.word	0x0500000f


	//   ....[133]....
        /*02b4*/ 	.word	0x0500000f


	//   ....[134]....
        /*02b8*/ 	.word	0x0500000f


	//   ....[135]....
        /*02bc*/ 	.word	0x0500000f


	//   ....[136]....
        /*02c0*/ 	.word	0x0500000f


	//   ....[137]....
        /*02c4*/ 	.word	0x0500000f


	//   ....[138]....
        /*02c8*/ 	.word	0x0500000f


	//   ....[139]....
        /*02cc*/ 	.word	0x0500000f


	//   ....[140]....
        /*02d0*/ 	.word	0x0500000f


	//   ....[141]....
        /*02d4*/ 	.word	0x0500000f


	//   ....[142]....
        /*02d8*/ 	.word	0x0500000f


	//   ....[143]....
        /*02dc*/ 	.word	0x0500000f


	//   ....[144]....
        /*02e0*/ 	.word	0x0500000f


	//   ....[145]....
        /*02e4*/ 	.word	0x0500000f


	//   ....[146]....
        /*02e8*/ 	.word	0x0500000f


	//   ....[147]....
        /*02ec*/ 	.word	0x0500000f


	//   ....[148]....
        /*02f0*/ 	.word	0x0500000f


	//   ....[149]....
        /*02f4*/ 	.word	0x0500000f


	//   ....[150]....
        /*02f8*/ 	.word	0x0500000f


	//   ....[151]....
        /*02fc*/ 	.word	0x0500000f


	//   ....[152]....
        /*0300*/ 	.word	0x0500000f


	//   ....[153]....
        /*0304*/ 	.word	0x0500000f


	//   ....[154]....
        /*0308*/ 	.word	0x0500000f


	//   ....[155]....
        /*030c*/ 	.word	0x0500000f


	//   ....[156]....
        /*0310*/ 	.word	0x0500000f


	//   ....[157]....
        /*0314*/ 	.word	0x0500000f


	//   ....[158]....
        /*0318*/ 	.word	0x0500000f


	//   ....[159]....
        /*031c*/ 	.word	0x0500000f


	//   ....[160]....
        /*0320*/ 	.word	0x0500000f


	//   ....[161]....
        /*0324*/ 	.word	0x0500000f


	//   ....[162]....
        /*0328*/ 	.word	0x0500000f


	//   ....[163]....
        /*032c*/ 	.word	0x0500000f


	//   ....[164]....
        /*0330*/ 	.word	0x0500000f


	//   ....[165]....
        /*0334*/ 	.word	0x0500000f


	//   ....[166]....
        /*0338*/ 	.word	0x0500000f


	//   ....[167]....
        /*033c*/ 	.word	0x0500000f


	//   ....[168]....
        /*0340*/ 	.word	0x0500000f


	//   ....[169]....
        /*0344*/ 	.word	0x0500000f


	//   ....[170]....
        /*0348*/ 	.word	0x0500000f


	//   ....[171]....
        /*034c*/ 	.word	0x0500000f


	//   ....[172]....
        /*0350*/ 	.word	0x0500000f


	//   ....[173]....
        /*0354*/ 	.word	0x0500000f


	//   ....[174]....
        /*0358*/ 	.word	0x0500000f


	//   ....[175]....
        /*035c*/ 	.word	0x0500000f


	//   ....[176]....
        /*0360*/ 	.word	0x0500000f


	//   ....[177]....
        /*0364*/ 	.word	0x0500000f


	//   ....[178]....
        /*0368*/ 	.word	0x0500000f


	//   ....[179]....
        /*036c*/ 	.word	0x0500000f


	//   ....[180]....
        /*0370*/ 	.word	0x0500000f


	//   ....[181]....
        /*0374*/ 	.word	0x0500000f


	//   ....[182]....
        /*0378*/ 	.word	0x0500000f


	//   ....[183]....
        /*037c*/ 	.word	0x0500000f


	//   ....[184]....
        /*0380*/ 	.word	0x0500000f


	//   ....[185]....
        /*0384*/ 	.word	0x0500000f


	//   ....[186]....
        /*0388*/ 	.word	0x0500000f


	//----- nvinfo : EIATTR_COOP_GROUP_INSTR_OFFSETS
	.align		4
.L_414:
        /*038c*/ 	.byte	0x04, 0x28
        /*038e*/ 	.short	(.L_416 - .L_415)


	//   ....[0]....
.L_415:
        /*0390*/ 	.word	0x00000070


	//   ....[1]....
        /*0394*/ 	.word	0x000000b0


	//   ....[2]....
        /*0398*/ 	.word	0x000002d0


	//   ....[3]....
        /*039c*/ 	.word	0x00000430


	//   ....[4]....
        /*03a0*/ 	.word	0x00000550


	//   ....[5]....
        /*03a4*/ 	.word	0x000006b0


	//   ....[6]....
        /*03a8*/ 	.word	0x00001720


	//   ....[7]....
        /*03ac*/ 	.word	0x000021a0


	//   ....[8]....
        /*03b0*/ 	.word	0x00002ae0


	//   ....[9]....
        /*03b4*/ 	.word	0x00003140


	//   ....[10]....
        /*03b8*/ 	.word	0x00003250


	//   ....[11]....
        /*03bc*/ 	.word	0x000037a0


	//   ....[12]....
        /*03c0*/ 	.word	0x00003860


	//   ....[13]....
        /*03c4*/ 	.word	0x000052e0


	//   ....[14]....
        /*03c8*/ 	.word	0x000054d0


	//   ....[15]....
        /*03cc*/ 	.word	0x00006220


	//   ....[16]....
        /*03d0*/ 	.word	0x00006470


	//   ....[17]....
        /*03d4*/ 	.word	0x000068b0


	//   ....[18]....
        /*03d8*/ 	.word	0x00006910


	//   ....[19]....
        /*03dc*/ 	.word	0x00008510


	//   ....[20]....
        /*03e0*/ 	.word	0x00008520


	//   ....[21]....
        /*03e4*/ 	.word	0x00008550


	//   ....[22]....
        /*03e8*/ 	.word	0x00008560


	//   ....[23]....
        /*03ec*/ 	.word	0x00009f30


	//   ....[24]....
        /*03f0*/ 	.word	0x0000a120


	//   ....[25]....
        /*03f4*/ 	.word	0x0000ae70


	//   ....[26]....
        /*03f8*/ 	.word	0x0000af90


	//   ....[27]....
        /*03fc*/ 	.word	0x0000b530


	//   ....[28]....
        /*0400*/ 	.word	0x0000b5a0


	//   ....[29]....
        /*0404*/ 	.word	0x0000c430


	//   ....[30]....
        /*0408*/ 	.word	0x0000c460


	//   ....[31]....
        /*040c*/ 	.word	0x0000c520


	//   ....[32]....
        /*0410*/ 	.word	0x0000c530


	//   ....[33]....
        /*0414*/ 	.word	0x0000d630


	//   ....[34]....
        /*0418*/ 	.word	0x0000d670


	//   ....[35]....
        /*041c*/ 	.word	0x0000d6a0


	//   ....[36]....
        /*0420*/ 	.word	0x0000d700


	//   ....[37]....
        /*0424*/ 	.word	0x0000dba0


	//   ....[38]....
        /*0428*/ 	.word	0x0000dbe0


	//   ....[39]....
        /*042c*/ 	.word	0x0000dca0


	//   ....[40]....
        /*0430*/ 	.word	0x0000dcc0


	//   ....[41]....
        /*0434*/ 	.word	0x0000dd80


	//   ....[42]....
        /*0438*/ 	.word	0x0000dda0


	//   ....[43]....
        /*043c*/ 	.word	0x0000de70


	//   ....[44]....
        /*0440*/ 	.word	0x0000de90


	//   ....[45]....
        /*0444*/ 	.word	0x0000e4e0


	//   ....[46]....
        /*0448*/ 	.word	0x0000e500


	//   ....[47]....
        /*044c*/ 	.word	0x0000e5c0


	//   ....[48]....
        /*0450*/ 	.word	0x0000e5e0


	//   ....[49]....
        /*0454*/ 	.word	0x0000e6a0


	//   ....[50]....
        /*0458*/ 	.word	0x0000e6c0


	//   ....[51]....
        /*045c*/ 	.word	0x0000e790


	//   ....[52]....
        /*0460*/ 	.word	0x0000e7b0


	//   ....[53]....
        /*0464*/ 	.word	0x0000e930


	//   ....[54]....
        /*0468*/ 	.word	0x00010190


	//   ....[55]....
        /*046c*/ 	.word	0x000101b0


	//   ....[56]....
        /*0470*/ 	.word	0x000101c0


	//   ....[57]....
        /*0474*/ 	.word	0x00010200


	//   ....[58]....
        /*0478*/ 	.word	0x00010290


	//   ....[59]....
        /*047c*/ 	.word	0x000102b0


	//   ....[60]....
        /*0480*/ 	.word	0x00010340


	//   ....[61]....
        /*0484*/ 	.word	0x00010360


	//   ....[62]....
        /*0488*/ 	.word	0x000103f0


	//   ....[63]....
        /*048c*/ 	.word	0x00010410


	//   ....[64]....
        /*0490*/ 	.word	0x000104a0


	//   ....[65]....
        /*0494*/ 	.word	0x000104c0


	//   ....[66]....
        /*0498*/ 	.word	0x00010b00


	//   ....[67]....
        /*049c*/ 	.word	0x00010b20


	//   ....[68]....
        /*04a0*/ 	.word	0x00010b50


	//   ....[69]....
        /*04a4*/ 	.word	0x00010b90


	//   ....[70]....
        /*04a8*/ 	.word	0x00010c10


	//   ....[71]....
        /*04ac*/ 	.word	0x00010c40


	//   ....[72]....
        /*04b0*/ 	.word	0x00010cc0


	//   ....[73]....
        /*04b4*/ 	.word	0x00010cf0


	//   ....[74]....
        /*04b8*/ 	.word	0x00010d70


	//   ....[75]....
        /*04bc*/ 	.word	0x00010da0


	//   ....[76]....
        /*04c0*/ 	.word	0x00010e20


	//   ....[77]....
        /*04c4*/ 	.word	0x00010e50


	//   ....[78]....
        /*04c8*/ 	.word	0x00010ed0


	//   ....[79]....
        /*04cc*/ 	.word	0x00010f00


	//   ....[80]....
        /*04d0*/ 	.word	0x00010f80


	//   ....[81]....
        /*04d4*/ 	.word	0x00010fa0


	//   ....[82]....
        /*04d8*/ 	.word	0x000116c0


	//   ....[83]....
        /*04dc*/ 	.word	0x000116f0


	//   ....[84]....
        /*04e0*/ 	.word	0x00011700


	//   ....[85]....
        /*04e4*/ 	.word	0x00011720


	//   ....[86]....
        /*04e8*/ 	.word	0x00011770


	//   ....[87]....
        /*04ec*/ 	.word	0x00011790


	//   ....[88]....
        /*04f0*/ 	.word	0x000117f0


	//   ....[89]....
        /*04f4*/ 	.word	0x00011810


	//   ....[90]....
        /*04f8*/ 	.word	0x00011860


	//   ....[91]....
        /*04fc*/ 	.word	0x00011880


	//   ....[92]....
        /*0500*/ 	.word	0x000118d0


	//   ....[93]....
        /*0504*/ 	.word	0x000118f0


	//   ....[94]....
        /*0508*/ 	.word	0x00011b80


	//   ....[95]....
        /*050c*/ 	.word	0x00011ba0


	//   ....[96]....
        /*0510*/ 	.word	0x00011bc0


	//   ....[97]....
        /*0514*/ 	.word	0x00011c20


	//   ....[98]....
        /*0518*/ 	.word	0x00011c40


	//   ....[99]....
        /*051c*/ 	.word	0x00011ca0


	//   ....[100]....
        /*0520*/ 	.word	0x00011cc0


	//   ....[101]....
        /*0524*/ 	.word	0x00011d20


	//   ....[102]....
        /*0528*/ 	.word	0x00011d40


	//   ....[103]....
        /*052c*/ 	.word	0x00011da0


	//   ....[104]....
        /*0530*/ 	.word	0x00011dc0


	//   ....[105]....
        /*0534*/ 	.word	0x00011dd0


	//   ....[106]....
        /*0538*/ 	.word	0x00012360


	//   ....[107]....
        /*053c*/ 	.word	0x00012380


	//   ....[108]....
        /*0540*/ 	.word	0x000123a0


	//   ....[109]....
        /*0544*/ 	.word	0x000123e0


	//   ....[110]....
        /*0548*/ 	.word	0x00012430


	//   ....[111]....
        /*054c*/ 	.word	0x00012460


	//   ....[112]....
        /*0550*/ 	.word	0x000124b0


	//   ....[113]....
        /*0554*/ 	.word	0x000124e0


	//   ....[114]....
        /*0558*/ 	.word	0x00012530


	//   ....[115]....
        /*055c*/ 	.word	0x00012560


	//   ....[116]....
        /*0560*/ 	.word	0x000125b0


	//   ....[117]....
        /*0564*/ 	.word	0x000125e0


	//   ....[118]....
        /*0568*/ 	.word	0x000128b0


	//   ....[119]....
        /*056c*/ 	.word	0x00012a90


	//   ....[120]....
        /*0570*/ 	.word	0x00013100


	//   ....[121]....
        /*0574*/ 	.word	0x000131e0


	//   ....[122]....
        /*0578*/ 	.word	0x00013280


	//   ....[123]....
        /*057c*/ 	.word	0x00013300


	//   ....[124]....
        /*0580*/ 	.word	0x000133c0


	//   ....[125]....
        /*0584*/ 	.word	0x00013440


	//   ....[126]....
        /*0588*/ 	.word	0x00013520


	//   ....[127]....
        /*058c*/ 	.word	0x000135a0


	//   ....[128]....
        /*0590*/ 	.word	0x00013680


	//   ....[129]....
        /*0594*/ 	.word	0x00013700


	//   ....[130]....
        /*0598*/ 	.word	0x000137e0


	//   ....[131]....
        /*059c*/ 	.word	0x00013860


	//   ....[132]....
        /*05a0*/ 	.word	0x00013930


	//   ....[133]....
        /*05a4*/ 	.word	0x000139c0


	//   ....[134]....
        /*05a8*/ 	.word	0x00013a30


	//   ....[135]....
        /*05ac*/ 	.word	0x00013ab0


	//   ....[136]....
        /*05b0*/ 	.word	0x00013b70


	//   ....[137]....
        /*05b4*/ 	.word	0x00013be0


	//   ....[138]....
        /*05b8*/ 	.word	0x00013cd0


	//   ....[139]....
        /*05bc*/ 	.word	0x00013d40


	//   ....[140]....
        /*05c0*/ 	.word	0x00013e30


	//   ....[141]....
        /*05c4*/ 	.word	0x00013ea0


	//   ....[142]....
        /*05c8*/ 	.word	0x00013f90


	//   ....[143]....
        /*05cc*/ 	.word	0x00014000


	//   ....[144]....
        /*05d0*/ 	.word	0x000140f0


	//   ....[145]....
        /*05d4*/ 	.word	0x00014160


	//   ....[146]....
        /*05d8*/ 	.word	0x00014250


	//   ....[147]....
        /*05dc*/ 	.word	0x000142c0


	//   ....[148]....
        /*05e0*/ 	.word	0x00014390


	//   ....[149]....
        /*05e4*/ 	.word	0x000144c0


	//   ....[150]....
        /*05e8*/ 	.word	0x00014560


	//   ....[151]....
        /*05ec*/ 	.word	0x000145d0


	//   ....[152]....
        /*05f0*/ 	.word	0x00014690


	//   ....[153]....
        /*05f4*/ 	.word	0x000146f0


	//   ....[154]....
        /*05f8*/ 	.word	0x000147b0


	//   ....[155]....
        /*05fc*/ 	.word	0x00014810


	//   ....[156]....
        /*0600*/ 	.word	0x000148d0


	//   ....[157]....
        /*0604*/ 	.word	0x00014930


	//   ....[158]....
        /*0608*/ 	.word	0x000149f0


	//   ....[159]....
        /*060c*/ 	.word	0x00014a50


	//   ....[160]....
        /*0610*/ 	.word	0x00014b10


	//   ....[161]....
        /*0614*/ 	.word	0x00014bf0


	//   ....[162]....
        /*0618*/ 	.word	0x00014c90


	//   ....[163]....
        /*061c*/ 	.word	0x00014cf0


	//   ....[164]....
        /*0620*/ 	.word	0x00014dc0


	//   ....[165]....
        /*0624*/ 	.word	0x00014e20


	//   ....[166]....
        /*0628*/ 	.word	0x00014ef0


	//   ....[167]....
        /*062c*/ 	.word	0x00014f50


	//   ....[168]....
        /*0630*/ 	.word	0x00015020


	//   ....[169]....
        /*0634*/ 	.word	0x00015080


	//   ....[170]....
        /*0638*/ 	.word	0x00015150


	//   ....[171]....
        /*063c*/ 	.word	0x000151b0


	//   ....[172]....
        /*0640*/ 	.word	0x00015270


	//   ....[173]....
        /*0644*/ 	.word	0x00015390


	//   ....[174]....
        /*0648*/ 	.word	0x00015430


	//   ....[175]....
        /*064c*/ 	.word	0x00015490


	//   ....[176]....
        /*0650*/ 	.word	0x00015560


	//   ....[177]....
        /*0654*/ 	.word	0x00015600


	//   ....[178]....
        /*0658*/ 	.word	0x000156c0


	//   ....[179]....
        /*065c*/ 	.word	0x00015760


	//   ....[180]....
        /*0660*/ 	.word	0x00015820


	//   ....[181]....
        /*0664*/ 	.word	0x000158c0


	//   ....[182]....
        /*0668*/ 	.word	0x00015980


	//   ....[183]....
        /*066c*/ 	.word	0x00015a20


	//   ....[184]....
        /*0670*/ 	.word	0x00015ae0


	//   ....[185]....
        /*0674*/ 	.word	0x00015bb0


	//   ....[186]....
        /*0678*/ 	.word	0x00015cd0


	//----- nvinfo : EIATTR_REG_RECONFIG
	.align		4
.L_416:
        /*067c*/ 	.byte	0x01, 0x54
	.zero		2


	//----- nvinfo : EIATTR_SYSCALL_OFFSETS
	.align		4
        /*0680*/ 	.byte	0x04, 0x46
        /*0682*/ 	.short	(.L_418 - .L_417)


	//   ....[0]....
.L_417:
        /*0684*/ 	.word	0x00001900


	//   ....[1]....
        /*0688*/ 	.word	0x0000f810


	//   ....[2]....
        /*068c*/ 	.word	0x0000f960


	//   ....[3]....
        /*0690*/ 	.word	0x0000fa50


	//   ....[4]....
        /*0694*/ 	.word	0x000107c0


	//----- nvinfo : EIATTR_MBARRIER_INSTR_OFFSETS
	.align		4
.L_418:
        /*0698*/ 	.byte	0x04, 0x39
        /*069a*/ 	.short	(.L_420 - .L_419)


	//   ....[0]....
.L_419:
        /*069c*/ 	.word	0x00000180
        /*06a0*/ 	.word	0x000000ff
        /*06a4*/ 	.word	0x0002a800
        /*06a8*/ 	.short	0x0100
        /*06aa*/ 	.byte	0x08
	.zero		1


	//   ....[1]....
        /*06ac*/ 	.word	0x00000190
        /*06b0*/ 	.word	0x000000ff
        /*06b4*/ 	.word	0x0002a820
        /*06b8*/ 	.short	0x0100
        /*06ba*/ 	.byte	0x08
	.zero		1


	//   ....[2]....
        /*06bc*/ 	.word	0x00000280
        /*06c0*/ 	.word	0x000000ff
        /*06c4*/ 	.word	0x0002a830
        /*06c8*/ 	.short	0x0100
        /*06ca*/ 	.byte	0x08
	.zero		1


	//   ....[3]....
        /*06cc*/ 	.word	0x00000290
        /*06d0*/ 	.word	0x000000ff
        /*06d4*/ 	.word	0x0002a840
        /*06d8*/ 	.short	0x0100
        /*06da*/ 	.byte	0x08
	.zero		1


	//   ....[4]....
        /*06dc*/ 	.word	0x000002a0
        /*06e0*/ 	.word	0x000000ff
        /*06e4*/ 	.word	0x0002a838
        /*06e8*/ 	.short	0x0100
        /*06ea*/ 	.byte	0x08
	.zero		1


	//   ....[5]....
        /*06ec*/ 	.word	0x000002b0
        /*06f0*/ 	.word	0x000000ff
        /*06f4*/ 	.word	0x0002a848
        /*06f8*/ 	.short	0x0100
        /*06fa*/ 	.byte	0x08
	.zero		1


	//   ....[6]....
        /*06fc*/ 	.word	0x000003e0
        /*0700*/ 	.word	0x000000ff
        /*0704*/ 	.word	0x0002a850
        /*0708*/ 	.short	0x0100
        /*070a*/ 	.byte	0x08
	.zero		1


	//   ....[7]....
        /*070c*/ 	.word	0x000003f0
        /*0710*/ 	.word	0x000000ff
        /*0714*/ 	.word	0x0002a860
        /*0718*/ 	.short	0x0100
        /*071a*/ 	.byte	0x08
	.zero		1


	//   ....[8]....
        /*071c*/ 	.word	0x00000400
        /*0720*/ 	.word	0x000000ff
        /*0724*/ 	.word	0x0002a858
        /*0728*/ 	.short	0x0100
        /*072a*/ 	.byte	0x08
	.zero		1


	//   ....[9]....
        /*072c*/ 	.word	0x00000410
        /*0730*/ 	.word	0x000000ff
        /*0734*/ 	.word	0x0002a868
        /*0738*/ 	.short	0x0100
        /*073a*/ 	.byte	0x08
	.zero		1


	//   ....[10]....
        /*073c*/ 	.word	0x00000500
        /*0740*/ 	.word	0x000000ff
        /*0744*/ 	.word	0x0002a870
        /*0748*/ 	.short	0x0100
        /*074a*/ 	.byte	0x06
	.zero		1


	//   ....[11]....
        /*074c*/ 	.word	0x00000510
        /*0750*/ 	.word	0x000000ff
        /*0754*/ 	.word	0x0002a880
        /*0758*/ 	.short	0x0100
        /*075a*/ 	.byte	0x06
	.zero		1


	//   ....[12]....
        /*075c*/ 	.word	0x00000520
        /*0760*/ 	.word	0x000000ff
        /*0764*/ 	.word	0x0002a878
        /*0768*/ 	.short	0x0100
        /*076a*/ 	.byte	0x06
	.zero		1


	//   ....[13]....
        /*076c*/ 	.word	0x00000530
        /*0770*/ 	.word	0x000000ff
        /*0774*/ 	.word	0x0002a888
        /*0778*/ 	.short	0x0100
        /*077a*/ 	.byte	0x06
	.zero		1


	//   ....[14]....
        /*077c*/ 	.word	0x00000660
        /*0780*/ 	.word	0x000000ff
        /*0784*/ 	.word	0x0002a890
        /*0788*/ 	.short	0x0100
        /*078a*/ 	.byte	0x08
	.zero		1


	//   ....[15]....
        /*078c*/ 	.word	0x00000670
        /*0790*/ 	.word	0x000000ff
        /*0794*/ 	.word	0x0002a8a0
        /*0798*/ 	.short	0x0100
        /*079a*/ 	.byte	0x08
	.zero		1


	//   ....[16]....
        /*079c*/ 	.word	0x00000680
        /*07a0*/ 	.word	0x000000ff
        /*07a4*/ 	.word	0x0002a898
        /*07a8*/ 	.short	0x0100
        /*07aa*/ 	.byte	0x08
	.zero		1


	//   ....[17]....
        /*07ac*/ 	.word	0x00000690
        /*07b0*/ 	.word	0x000000ff
        /*07b4*/ 	.word	0x0002a8a8
        /*07b8*/ 	.short	0x0100
        /*07ba*/ 	.byte	0x08
	.zero		1


	//   ....[18]....
        /*07bc*/ 	.word	0x000007d0
        /*07c0*/ 	.word	0x000000ff
        /*07c4*/ 	.word	0x0002a8b0
        /*07c8*/ 	.short	0x0100
        /*07ca*/ 	.byte	0x08
	.zero		1


	//   ....[19]....
        /*07cc*/ 	.word	0x000007e0
        /*07d0*/ 	.word	0x000000ff
        /*07d4*/ 	.word	0x0002a8c0
        /*07d8*/ 	.short	0x0100
        /*07da*/ 	.byte	0x08
	.zero		1


	//   ....[20]....
        /*07dc*/ 	.word	0x000007f0
        /*07e0*/ 	.word	0x000000ff
        /*07e4*/ 	.word	0x0002a8b8
        /*07e8*/ 	.short	0x0100
        /*07ea*/ 	.byte	0x08
	.zero		1


	//   ....[21]....
        /*07ec*/ 	.word	0x00000800
        /*07f0*/ 	.word	0x000000ff
        /*07f4*/ 	.word	0x0002a8c8
        /*07f8*/ 	.short	0x0100
        /*07fa*/ 	.byte	0x08
	.zero		1


	//   ....[22]....
        /*07fc*/ 	.word	0x00001970
        /*0800*/ 	.word	0x000000ff
        /*0804*/ 	.word	0x0002a800
        /*0808*/ 	.short	0x010a
        /*080a*/ 	.byte	0x28
	.zero		1


	//   ....[23]....
        /*080c*/ 	.word	0x000019f0
        /*0810*/ 	.word	0x00000003
        /*0814*/ 	.word	0x0002a830
        /*0818*/ 	.short	0x010a
        /*081a*/ 	.byte	0x3f
	.zero		1


	//   ....[24]....
        /*081c*/ 	.word	0x00001a30
        /*0820*/ 	.word	0x00000003
        /*0824*/ 	.word	0x0002a830
        /*0828*/ 	.short	0x010a
        /*082a*/ 	.byte	0x3f
	.zero		1


	//   ....[25]....
        /*082c*/ 	.word	0x00002130
        /*0830*/ 	.word	0x000000ff
        /*0834*/ 	.word	0x00000000
        /*0838*/ 	.short	0x0101
        /*083a*/ 	.byte	0x04
	.zero		1


	//   ....[26]....
        /*083c*/ 	.word	0x00004640
        /*0840*/ 	.word	0x000000ff
        /*0844*/ 	.word	0x0002a830
        /*0848*/ 	.short	0x010a
        /*084a*/ 	.byte	0x06
	.zero		1


	//   ....[27]....
        /*084c*/ 	.word	0x00004680
        /*0850*/ 	.word	0x000000ff
        /*0854*/ 	.word	0x0002a830
        /*0858*/ 	.short	0x010a
        /*085a*/ 	.byte	0x06
	.zero		1


	//   ....[28]....
        /*085c*/ 	.word	0x00004f40
        /*0860*/ 	.word	0x000000ff
        /*0864*/ 	.word	0x0002a850
        /*0868*/ 	.short	0x010a
        /*086a*/ 	.byte	0x05
	.zero		1


	//   ....[29]....
        /*086c*/ 	.word	0x00004f80
        /*0870*/ 	.word	0x000000ff
        /*0874*/ 	.word	0x0002a850
        /*0878*/ 	.short	0x010a
        /*087a*/ 	.byte	0x05
	.zero		1


	//   ....[30]....
        /*087c*/ 	.word	0x000052a0
        /*0880*/ 	.word	0x000000ff
        /*0884*/ 	.word	0x00000000
        /*0888*/ 	.short	0x0101
        /*088a*/ 	.byte	0x06
	.zero		1


	//   ....[31]....
        /*088c*/ 	.word	0x00007190
        /*0890*/ 	.word	0x000000ff
        /*0894*/ 	.word	0x00000000
        /*0898*/ 	.short	0x0101
        /*089a*/ 	.byte	0x05
	.zero		1


	//   ....[32]....
        /*089c*/ 	.word	0x00007610
        /*08a0*/ 	.word	0x000000ff
        /*08a4*/ 	.word	0x0002a830
        /*08a8*/ 	.short	0x010a
        /*08aa*/ 	.byte	0x06
	.zero		1


	//   ....[33]....
        /*08ac*/ 	.word	0x00007650
        /*08b0*/ 	.word	0x000000ff
        /*08b4*/ 	.word	0x0002a830
        /*08b8*/ 	.short	0x010a
        /*08ba*/ 	.byte	0x06
	.zero		1


	//   ....[34]....
        /*08bc*/ 	.word	0x00007f10
        /*08c0*/ 	.word	0x000000ff
        /*08c4*/ 	.word	0x0002a850
        /*08c8*/ 	.short	0x010a
        /*08ca*/ 	.byte	0x05
	.zero		1


	//   ....[35]....
        /*08cc*/ 	.word	0x00007f50
        /*08d0*/ 	.word	0x000000ff
        /*08d4*/ 	.word	0x0002a850
        /*08d8*/ 	.short	0x010a
        /*08da*/ 	.byte	0x05
	.zero		1


	//   ....[36]....
        /*08dc*/ 	.word	0x00008290
        /*08e0*/ 	.word	0x000000ff
        /*08e4*/ 	.word	0x00000000
        /*08e8*/ 	.short	0x0101
        /*08ea*/ 	.byte	0x06
	.zero		1


	//   ....[37]....
        /*08ec*/ 	.word	0x00008ff0
        /*08f0*/ 	.word	0x000000ff
        /*08f4*/ 	.word	0x00000000
        /*08f8*/ 	.short	0x0101
        /*08fa*/ 	.byte	0x05
	.zero		1


	//   ....[38]....
        /*08fc*/ 	.word	0x000092a0
        /*0900*/ 	.word	0x000000ff
        /*0904*/ 	.word	0x0002a830
        /*0908*/ 	.short	0x010a
        /*090a*/ 	.byte	0x05
	.zero		1


	//   ....[39]....
        /*090c*/ 	.word	0x000092e0
        /*0910*/ 	.word	0x000000ff
        /*0914*/ 	.word	0x0002a830
        /*0918*/ 	.short	0x010a
        /*091a*/ 	.byte	0x05
	.zero		1


	//   ....[40]....
        /*091c*/ 	.word	0x00009ba0
        /*0920*/ 	.word	0x000000ff
        /*0924*/ 	.word	0x0002a850
        /*0928*/ 	.short	0x010a
        /*092a*/ 	.byte	0x05
	.zero		1


	//   ....[41]....
        /*092c*/ 	.word	0x00009be0
        /*0930*/ 	.word	0x000000ff
        /*0934*/ 	.word	0x0002a850
        /*0938*/ 	.short	0x010a
        /*093a*/ 	.byte	0x05
	.zero		1


	//   ....[42]....
        /*093c*/ 	.word	0x00009ee0
        /*0940*/ 	.word	0x000000ff
        /*0944*/ 	.word	0x00000000
        /*0948*/ 	.short	0x0101
        /*094a*/ 	.byte	0x04
	.zero		1


	//   ....[43]....
        /*094c*/ 	.word	0x0000bdf0
        /*0950*/ 	.word	0x000000ff
        /*0954*/ 	.word	0x00000000
        /*0958*/ 	.short	0x0101
        /*095a*/ 	.byte	0x05
	.zero		1


	//   ....[44]....
        /*095c*/ 	.word	0x0000c3a0
        /*0960*/ 	.word	0x000000ff
        /*0964*/ 	.word	0x0002a850
        /*0968*/ 	.short	0x010a
        /*096a*/ 	.byte	0x05
	.zero		1


	//   ....[45]....
        /*096c*/ 	.word	0x0000c3e0
        /*0970*/ 	.word	0x000000ff
        /*0974*/ 	.word	0x0002a850
        /*0978*/ 	.short	0x010a
        /*097a*/ 	.byte	0x05
	.zero		1


	//   ....[46]....
        /*097c*/ 	.word	0x0000c8b0
        /*0980*/ 	.word	0x000000ff
        /*0984*/ 	.word	0x00000000
        /*0988*/ 	.short	0x0101
        /*098a*/ 	.byte	0x04
	.zero		1


	//   ....[47]....
        /*098c*/ 	.word	0x0000dbd0
        /*0990*/ 	.word	0x00000017
        /*0994*/ 	.word	0x00000000
        /*0998*/ 	.short	0x0101
        /*099a*/ 	.byte	0x3f
	.zero		1


	//   ....[48]....
        /*099c*/ 	.word	0x0000ffa0
        /*09a0*/ 	.word	0x00000000
        /*09a4*/ 	.word	0x0002a840
        /*09a8*/ 	.short	0x010a
        /*09aa*/ 	.byte	0x3f
	.zero		1


	//   ....[49]....
        /*09ac*/ 	.word	0x000105b0
        /*09b0*/ 	.word	0x00000000
        /*09b4*/ 	.word	0x0002a830
        /*09b8*/ 	.short	0x0107
        /*09ba*/ 	.byte	0x3f
	.zero		1


	//   ....[50]....
        /*09bc*/ 	.word	0x00010660
        /*09c0*/ 	.word	0x00000000
        /*09c4*/ 	.word	0x0002a830
        /*09c8*/ 	.short	0x0101
        /*09ca*/ 	.byte	0x3f
	.zero		1


	//   ....[51]....
        /*09cc*/ 	.word	0x00011090
        /*09d0*/ 	.word	0x00000010
        /*09d4*/ 	.word	0x0002a800
        /*09d8*/ 	.short	0x0107
        /*09da*/ 	.byte	0x3f
	.zero		1


	//   ....[52]....
        /*09dc*/ 	.word	0x00011180
        /*09e0*/ 	.word	0x00000010
        /*09e4*/ 	.word	0x0002a800
        /*09e8*/ 	.short	0x0101
        /*09ea*/ 	.byte	0x3f
	.zero		1


	//   ....[53]....
        /*09ec*/ 	.word	0x000111a0
        /*09f0*/ 	.word	0x00000010
        /*09f4*/ 	.word	0x0002a820
        /*09f8*/ 	.short	0x010a
        /*09fa*/ 	.byte	0x3f
	.zero		1


	//   ....[54]....
        /*09fc*/ 	.word	0x000114f0
        /*0a00*/ 	.word	0x00000006
        /*0a04*/ 	.word	0x0002a840
        /*0a08*/ 	.short	0x010a
        /*0a0a*/ 	.byte	0x3f
	.zero		1


	//   ....[55]....
        /*0a0c*/ 	.word	0x000119c0
        /*0a10*/ 	.word	0x00000006
        /*0a14*/ 	.word	0x0002a830
        /*0a18*/ 	.short	0x0107
        /*0a1a*/ 	.byte	0x3f
	.zero		1


	//   ....[56]....
        /*0a1c*/ 	.word	0x00011a70
        /*0a20*/ 	.word	0x00000006
        /*0a24*/ 	.word	0x0002a830
        /*0a28*/ 	.short	0x0101
        /*0a2a*/ 	.byte	0x3f
	.zero		1


	//   ....[57]....
        /*0a2c*/ 	.word	0x00011ad0
        /*0a30*/ 	.word	0x00000006
        /*0a34*/ 	.word	0x0002a860
        /*0a38*/ 	.short	0x010a
        /*0a3a*/ 	.byte	0x3f
	.zero		1


	//   ....[58]....
        /*0a3c*/ 	.word	0x00011f00
        /*0a40*/ 	.word	0x00000006
        /*0a44*/ 	.word	0x0002a850
        /*0a48*/ 	.short	0x0107
        /*0a4a*/ 	.byte	0x3f
	.zero		1


	//   ....[59]....
        /*0a4c*/ 	.word	0x00012040
        /*0a50*/ 	.word	0x00000006
        /*0a54*/ 	.word	0x0002a850
        /*0a58*/ 	.short	0x0101
        /*0a5a*/ 	.byte	0x3f
	.zero		1


	//   ....[60]....
        /*0a5c*/ 	.word	0x000122c0
        /*0a60*/ 	.word	0x00000004
        /*0a64*/ 	.word	0x0002a860
        /*0a68*/ 	.short	0x010a
        /*0a6a*/ 	.byte	0x3f
	.zero		1


	//   ....[61]....
        /*0a6c*/ 	.word	0x000126c0
        /*0a70*/ 	.word	0x00000004
        /*0a74*/ 	.word	0x0002a850
        /*0a78*/ 	.short	0x0107
        /*0a7a*/ 	.byte	0x3f
	.zero		1


	//   ....[62]....
        /*0a7c*/ 	.word	0x00012770
        /*0a80*/ 	.word	0x00000004
        /*0a84*/ 	.word	0x0002a850
        /*0a88*/ 	.short	0x0101
        /*0a8a*/ 	.byte	0x3f
	.zero		1


	//   ....[63]....
        /*0a8c*/ 	.word	0x00012a10
        /*0a90*/ 	.word	0x00000004
        /*0a94*/ 	.word	0x0002a820
        /*0a98*/ 	.short	0x010a
        /*0a9a*/ 	.byte	0x3f
	.zero		1


	//   ....[64]....
        /*0a9c*/ 	.word	0x00012bb0
        /*0aa0*/ 	.word	0x00000005
        /*0aa4*/ 	.word	0x0002a840
        /*0aa8*/ 	.short	0x010a
        /*0aaa*/ 	.byte	0x3f
	.zero		1


	//   ....[65]....
        /*0aac*/ 	.word	0x00012c50
        /*0ab0*/ 	.word	0x00000017
        /*0ab4*/ 	.word	0x0002a840
        /*0ab8*/ 	.short	0x010a
        /*0aba*/ 	.byte	0x3f
	.zero		1


	//   ....[66]....
        /*0abc*/ 	.word	0x00012c90
        /*0ac0*/ 	.word	0x00000005
        /*0ac4*/ 	.word	0x0002a860
        /*0ac8*/ 	.short	0x010a
        /*0aca*/ 	.byte	0x3f
	.zero		1


	//   ....[67]....
        /*0acc*/ 	.word	0x00012cd0
        /*0ad0*/ 	.word	0x00000017
        /*0ad4*/ 	.word	0x0002a860
        /*0ad8*/ 	.short	0x010a
        /*0ada*/ 	.byte	0x3f
	.zero		1


	//   ....[68]....
        /*0adc*/ 	.word	0x00012d40
        /*0ae0*/ 	.word	0x00000003
        /*0ae4*/ 	.word	0x0002a800
        /*0ae8*/ 	.short	0x010a
        /*0aea*/ 	.byte	0x3f
	.zero		1


	//   ....[69]....
        /*0aec*/ 	.word	0x00012d90
        /*0af0*/ 	.word	0x00000003
        /*0af4*/ 	.word	0x0002a830
        /*0af8*/ 	.short	0x010a
        /*0afa*/ 	.byte	0x3f
	.zero		1


	//   ....[70]....
        /*0afc*/ 	.word	0x00012df0
        /*0b00*/ 	.word	0x0000000a
        /*0b04*/ 	.word	0x0002a830
        /*0b08*/ 	.short	0x010a
        /*0b0a*/ 	.byte	0x3f
	.zero		1


	//   ....[71]....
        /*0b0c*/ 	.word	0x00012e50
        /*0b10*/ 	.word	0x00000009
        /*0b14*/ 	.word	0x0002a850
        /*0b18*/ 	.short	0x010a
        /*0b1a*/ 	.byte	0x3f
	.zero		1


	//   ....[72]....
        /*0b1c*/ 	.word	0x00012eb0
        /*0b20*/ 	.word	0x0000000a
        /*0b24*/ 	.word	0x0002a830
        /*0b28*/ 	.short	0x010a
        /*0b2a*/ 	.byte	0x3f
	.zero		1


	//   ....[73]....
        /*0b2c*/ 	.word	0x00012f10
        /*0b30*/ 	.word	0x00000009
        /*0b34*/ 	.word	0x0002a850
        /*0b38*/ 	.short	0x010a
        /*0b3a*/ 	.byte	0x3f
	.zero		1


	//   ....[74]....
        /*0b3c*/ 	.word	0x00012f70
        /*0b40*/ 	.word	0x0000000a
        /*0b44*/ 	.word	0x0002a830
        /*0b48*/ 	.short	0x010a
        /*0b4a*/ 	.byte	0x3f
	.zero		1


	//   ....[75]....
        /*0b4c*/ 	.word	0x00012fd0
        /*0b50*/ 	.word	0x00000009
        /*0b54*/ 	.word	0x0002a850
        /*0b58*/ 	.short	0x010a
        /*0b5a*/ 	.byte	0x3f
	.zero		1


	//   ....[76]....
        /*0b5c*/ 	.word	0x00013030
        /*0b60*/ 	.word	0x00000005
        /*0b64*/ 	.word	0x0002a850
        /*0b68*/ 	.short	0x010a
        /*0b6a*/ 	.byte	0x3f
	.zero		1


	//   ....[77]....
        /*0b6c*/ 	.word	0x00013130
        /*0b70*/ 	.word	0x00000000
        /*0b74*/ 	.word	0x0002a840
        /*0b78*/ 	.short	0x010a
        /*0b7a*/ 	.byte	0x3f
	.zero		1


	//   ....[78]....
        /*0b7c*/ 	.word	0x000143c0
        /*0b80*/ 	.word	0x00000010
        /*0b84*/ 	.word	0x0002a820
        /*0b88*/ 	.short	0x010a
        /*0b8a*/ 	.byte	0x3f
	.zero		1


	//   ....[79]....
        /*0b8c*/ 	.word	0x00014410
        /*0b90*/ 	.word	0x00000006
        /*0b94*/ 	.word	0x0002a840
        /*0b98*/ 	.short	0x010a
        /*0b9a*/ 	.byte	0x3f
	.zero		1


	//   ....[80]....
        /*0b9c*/ 	.word	0x00014b40
        /*0ba0*/ 	.word	0x00000006
        /*0ba4*/ 	.word	0x0002a860
        /*0ba8*/ 	.short	0x010a
        /*0baa*/ 	.byte	0x3f
	.zero		1


	//   ....[81]....
        /*0bac*/ 	.word	0x000152e0
        /*0bb0*/ 	.word	0x00000004
        /*0bb4*/ 	.word	0x0002a860
        /*0bb8*/ 	.short	0x010a
        /*0bba*/ 	.byte	0x3f
	.zero		1


	//   ....[82]....
        /*0bbc*/ 	.word	0x00015bf0
        /*0bc0*/ 	.word	0x00000004
        /*0bc4*/ 	.word	0x0002a820
        /*0bc8*/ 	.short	0x010a
        /*0bca*/ 	.byte	0x3f
	.zero		1


	//   ....[83]....
        /*0bcc*/ 	.word	0x00015d90
        /*0bd0*/ 	.word	0x00000005
        /*0bd4*/ 	.word	0x0002a840
        /*0bd8*/ 	.short	0x010a
        /*0bda*/ 	.byte	0x3f
	.zero		1


	//   ....[84]....
        /*0bdc*/ 	.word	0x00015de0
        /*0be0*/ 	.word	0x00000017
        /*0be4*/ 	.word	0x0002a840
        /*0be8*/ 	.short	0x010a
        /*0bea*/ 	.byte	0x3f
	.zero		1


	//   ....[85]....
        /*0bec*/ 	.word	0x00015e30
        /*0bf0*/ 	.word	0x00000005
        /*0bf4*/ 	.word	0x0002a860
        /*0bf8*/ 	.short	0x010a
        /*0bfa*/ 	.byte	0x3f
	.zero		1


	//----- nvinfo : EIATTR_NUM_MBARRIERS
	.align		4
.L_420:
        /*0bfc*/ 	.byte	0x03, 0x38
        /*0bfe*/ 	.short	0x0016


	//----- nvinfo : EIATTR_EXIT_INSTR_OFFSETS
	.align		4
        /*0c00*/ 	.byte	0x04, 0x1c
        /*0c02*/ 	.short	(.L_422 - .L_421)


	//   ....[0]....
.L_421:
        /*0c04*/ 	.word	0x00000950


	//   ....[1]....
        /*0c08*/ 	.word	0x0000e8a0


	//   ....[2]....
        /*0c0c*/ 	.word	0x00012d20


	//----- nvinfo : EIATTR_MAX_THREADS
	.align		4
.L_422:
        /*0c10*/ 	.byte	0x04, 0x05
        /*0c12*/ 	.short	(.L_424 - .L_423)
.L_423:
        /*0c14*/ 	.word	0x00000180
        /*0c18*/ 	.word	0x00000001
        /*0c1c*/ 	.word	0x00000001


	//----- nvinfo : EIATTR_CRS_STACK_SIZE
	.align		4
.L_424:
        /*0c20*/ 	.byte	0x04, 0x1e
        /*0c22*/ 	.short	(.L_426 - .L_425)
.L_425:
        /*0c24*/ 	.word	0x00000000


	//----- nvinfo : EIATTR_CBANK_PARAM_SIZE
	.align		4
.L_426:
        /*0c28*/ 	.byte	0x03, 0x19
        /*0c2a*/ 	.short	0x0af0


	//----- nvinfo : EIATTR_PARAM_CBANK
	.align		4
        /*0c2c*/ 	.byte	0x04, 0x0a
        /*0c2e*/ 	.short	(.L_428 - .L_427)
	.align		4
.L_427:
        /*0c30*/ 	.word	index@(.nv.constant0._ZN7cutlass13device_kernelIN5flash11enable_sm90INS1_16FlashAttnFwdSm90INS1_25CollectiveMainloopFwdSm90ILi2EN4cute5tupleIJNS5_1CILi1EEES8_S8_EEENS6_IJNS7_ILi128EEENS7_ILi96EEENS7_ILi192EEEEEELi128ENS_10bfloat16_tEfNS_4arch4Sm90ELb0ELb1ELb0ELb0ELb1ELb0ELb0ELb1ELb1ELb1ELb0ELb0EEENS1_21CollectiveEpilogueFwdINS6_IJSA_SA_SB_EEES9_SE_SG_Li256ELb0ELb1ELb0ELb0EEENS1_30DynamicPersistentTileSchedulerILi256ELi128ELb0ELb1ELb1EEEEEEEEEvNT_6ParamsE)
        /*0c34*/ 	.short	0x0210
        /*0c36*/ 	.short	0x0af0


	//----- nvinfo : EIATTR_SW_WAR
	.align		4
.L_428:
        /*0c38*/ 	.byte	0x04, 0x36
        /*0c3a*/ 	.short	(.L_430 - .L_429)
.L_429:
        /*0c3c*/ 	.word	0x00000008
.L_430:


//--------------------- .nv.info._ZN7cutlass13device_kernelIN5flash11enable_sm90INS1_16FlashAttnFwdSm90INS1_25CollectiveMainloopFwdSm90ILi2EN4cute5tupleIJNS5_1CILi1EEES8_S8_EEENS6_IJNS7_ILi128EEENS7_ILi96EEENS7_ILi192EEEEEELi128ENS_10bfloat16_tEfNS_4arch4Sm90ELb0ELb1ELb0ELb1ELb1ELb0ELb0ELb1ELb1ELb1ELb0ELb0EEENS1_21CollectiveEpilogueFwdINS6_IJSA_SA_SB_EEES9_SE_SG_Li256ELb1ELb1ELb0ELb0EEENS1_36VarlenDynamicPersistentTileSchedulerILi128ELi96ELi256ELi128ELb0ELb1ELb1ELb1ELb0ELb1EEEEEEEEEvNT_6ParamsE --------------------------
	.section	.nv.info._ZN7cutlass13device_kernelIN5flash11enable_sm90INS1_16FlashAttnFwdSm90INS1_25CollectiveMainloopFwdSm90ILi2EN4cute5tupleIJNS5_1CILi1EEES8_S8_EEENS6_IJNS7_ILi128EEENS7_ILi96EEENS7_ILi192EEEEEELi128ENS_10bfloat16_tEfNS_4arch4Sm90ELb0ELb1ELb0ELb1ELb1ELb0ELb0ELb1ELb1ELb1ELb0ELb0EEENS1_21CollectiveEpilogueFwdINS6_IJSA_SA_SB_EEES9_SE_SG_Li256ELb1ELb1ELb0ELb0EEENS1_36VarlenDynamicPersistentTileSchedulerILi128ELi96ELi256ELi128ELb0ELb1ELb1ELb1ELb0ELb1EEEEEEEEEvNT_6ParamsE,"",@"SHT_CUDA_INFO"
	.sectionflags	@""
	.align	4


	//----- nvinfo : EIATTR_CUDA_API_VERSION
	.align		4
        /*0000*/ 	.byte	0x04, 0x37
        /*0002*/ 	.short	(.L_432 - .L_431)
.L_431:
        /*0004*/ 	.word	0x00000082


	//----- nvinfo : EIATTR_KPARAM_INFO
	.align		4
.L_432:
        /*0008*/ 	.byte	0x04, 0x17
        /*000a*/ 	.short	(.L_434 - .L_433)
.L_433:
        /*000c*/ 	.word	0x00000000
        /*0010*/ 	.short	0x0000
        /*0012*/ 	.short	0x0070
        /*0014*/ 	.byte	0x00, 0xf0, 0x01, 0x2a


	//----- nvinfo : EIATTR_SPARSE_MMA_MASK
	.align		4
.L_434:
        /*0018*/ 	.byte	0x03, 0x50
        /*001a*/ 	.short	0x0000


	//----- nvinfo : EIATTR_MAXREG_COUNT
	.align		4
        /*001c*/ 	.byte	0x03, 0x1b
        /*001e*/ 	.short	0x00a8


	//----- nvinfo : EIATTR_NUM_BARRIERS
	.align		4
        /*0020*/ 	.byte	0x02, 0x4c
        /*0022*/ 	.byte	0x09
	.zero		1


	//----- nvinfo : EIATTR_EXTERNS
	.align		4
        /*0024*/ 	.byte	0x04, 0x0f
        /*0026*/ 	.short	(.L_436 - .L_435)


	//   ....[0]....
	.align		4
.L_435:
        /*0028*/ 	.word	index@(__assertfail)


	//----- nvinfo : EIATTR_ANNOTATIONS
	.align		4
.L_436:
        /*002c*/ 	.byte	0x04, 0x55
        /*002e*/ 	.short	(.L_438 - .L_437)


	//   ....[0]....
.L_437:
        /* <DEDUP_REMOVED lines=19> */
        /*0154*/ 	.byte	0xc0, 0x45, 0x01, 0x00, 0x01, 0x00, 0x00, 0x00, 0x60, 0x47, 0x01, 0x00


	//----- nvinfo : EIATTR_MERCURY_ISA_VERSION
	.align		4
.L_438:
        /*0160*/ 	.byte	0x03, 0x5f
        /*0162*/ 	.short	0x0101


	//----- nvinfo : EIATTR_UNUSED_LOAD_BYTE_OFFSET
	.align		4
        /*0164*/ 	.byte	0x04, 0x44
        /*0166*/ 	.short	(.L_440 - .L_439)


	//   ....[0]....
.L_439:
        /*0168*/ 	.word	0x00000950
        /*016c*/ 	.word	0x0000fff0


	//   ....[1]....
        /*0170*/ 	.word	0x0000cd50
        /*0174*/ 	.word	0x0000fff0


	//----- nvinfo : EIATTR_INT_WARP_WIDE_INSTR_OFFSETS
	.align		4
.L_440:
        /*0178*/ 	.byte	0x04, 0x31
        /*017a*/ 	.short	(.L_442 - .L_441)


	//   ....[0]....
.L_441:
        /*017c*/ 	.word	0x000000c0


	//   ....[1]....
        /*0180*/ 	.word	0x000000d0


	//   ....[2]....
        /*0184*/ 	.word	0x00000170


	//   ....[3]....
        /*0188*/ 	.word	0x000102c0


	//   ....[4]....
        /*018c*/ 	.word	0x00010350


	//   ....[5]....
        /*0190*/ 	.word	0x000132c0


	//   ....[6]....
        /*0194*/ 	.word	0x00013350


	//----- nvinfo : EIATTR_COOP_GROUP_MASK_REGIDS
	.align		4
.L_442:
        /*0198*/ 	.byte	0x04, 0x29
        /*019a*/ 	.short	(.L_444 - .L_443)


	//   ....[0]....
.L_443:
        /*019c*/ 	.word	0xffffffff


	//   ....[1]....
        /*01a0*/ 	.word	0xffffffff


	//   ....[2]....
        /*01a4*/ 	.word	0xffffffff


	//   ....[3]....
        /*01a8*/ 	.word	0xffffffff


	//   ....[4]....
        /*01ac*/ 	.word	0xffffffff


	//   ....[5]....
        /*01b0*/ 	.word	0xffffffff


	//   ....[6]....
        /*01b4*/ 	.word	0xffffffff


	//   ....[7]....
        /*01b8*/ 	.word	0xffffffff


	//   ....[8]....
        /*01bc*/ 	.word	0xffffffff


	//   ....[9]....
        /*01c0*/ 	.word	0xffffffff


	//   ....[10]....
        /*01c4*/ 	.word	0xffffffff


	//   ....[11]....
        /*01c8*/ 	.word	0xffffffff


	//   ....[12]....
        /*01cc*/ 	.word	0xffffffff


	//   ....[13]....
        /*01d0*/ 	.word	0xffffffff


	//   ....[14]....
        /*01d4*/ 	.word	0xffffffff


	//   ....[15]....
        /*01d8*/ 	.word	0xffffffff


	//   ....[16]....
        /*01dc*/ 	.word	0xffffffff


	//   ....[17]....
        /*01e0*/ 	.word	0xffffffff


	//   ....[18]....
        /*01e4*/ 	.word	0xffffffff


	//   ....[19]....
        /*01e8*/ 	.word	0xffffffff


	//   ....[20]....
        /*01ec*/ 	.word	0xffffffff


	//   ....[21]....
        /*01f0*/ 	.word	0xffffffff


	//   ....[22]....
        /*01f4*/ 	.word	0xffffffff


	//   ....[23]....
        /*01f8*/ 	.word	0xffffffff


	//   ....[24]....
        /*01fc*/ 	.word	0xffffffff


	//   ....[25]....
        /*0200*/ 	.word	0xffffffff


	//   ....[26]....
        /*0204*/ 	.word	0xffffffff


	//   ....[27]....
        /*0208*/ 	.word	0xffffffff


	//   ....[28]....
        /*020c*/ 	.word	0xffffffff


	//   ....[29]....
        /*0210*/ 	.word	0xffffffff


	//   ....[30]....
        /*0214*/ 	.word	0xffffffff


	//   ....[31]....
        /*0218*/ 	.word	0xffffffff


	//   ....[32]....
        /*021c*/ 	.word	0xffffffff


	//   ....[33]....
        /*0220*/ 	.word	0xffffffff


	//   ....[34]....
        /*0224*/ 	.word	0xffffffff


	//   ....[35]....
        /*0228*/ 	.word	0xffffffff


	//   ....[36]....
        /*022c*/ 	.word	0xffffffff


	//   ....[37]....
        /*0230*/ 	.word	0xffffffff


	//   ....[38]....
        /*0234*/ 	.word	0xffffffff


	//   ....[39]....
        /*0238*/ 	.word	0xffffffff


	//   ....[40]....
        /*023c*/ 	.word	0xffffffff


	//   ....[41]....
        /*0240*/ 	.word	0xffffffff


	//   ....[42]....
        /*0244*/ 	.word	0xffffffff


	//   ....[43]....
        /*0248*/ 	.word	0xffffffff


	//   ....[44]....
        /*024c*/ 	.word	0xffffffff


	//   ....[45]....
        /*0250*/ 	.word	0xffffffff


	//   ....[46]....
        /*0254*/ 	.word	0xffffffff


	//   ....[47]....
        /*0258*/ 	.word	0xffffffff


	//   ....[48]....
        /*025c*/ 	.word	0xffffffff


	//   ....[49]....
        /*0260*/ 	.word	0xffffffff


	//   ....[50]....
        /*0264*/ 	.word	0xffffffff


	//   ....[51]....
        /*0268*/ 	.word	0xffffffff


	//   ....[52]....
        /*026c*/ 	.word	0xffffffff


	//   ....[53]....
        /*0270*/ 	.word	0xffffffff


	//   ....[54]....
        /*0274*/ 	.word	0xffffffff


	//   ....[55]....
        /*0278*/ 	.word	0xffffffff


	//   ....[56]....
        /*027c*/ 	.word	0xffffffff


	//   ....[57]....
        /*0280*/ 	.word	0xffffffff


	//   ....[58]....
        /*0284*/ 	.word	0xffffffff


	//   ....[59]....
        /*0288*/ 	.word	0xffffffff


	//   ....[60]....
        /*028c*/ 	.word	0xffffffff


	//   ....[61]....
        /*0290*/ 	.word	0xffffffff


	//   ....[62]....
        /*0294*/ 	.word	0xffffffff


	//   ....[63]....
        /*0298*/ 	.word	0xffffffff


	//   ....[64]....
        /*029c*/ 	.word	0xffffffff


	//   ....[65]....
        /*02a0*/ 	.word	0xffffffff


	//   ....[66]....
        /*02a4*/ 	.word	0xffffffff


	//   ....[67]....
        /*02a8*/ 	.word	0xffffffff


	//   ....[68]....
        /*02ac*/ 	.word	0xffffffff


	//   ....[69]....
        /*02b0*/ 	.word	0xffffffff


	//   ....[70]....
        /*02b4*/ 	.word	0xffffffff


	//   ....[71]....
        /*02b8*/ 	.word	0xffffffff


	//   ....[72]....
        /*02bc*/ 	.word	0xffffffff


	//   ....[73]....
        /*02c0*/ 	.word	0xffffffff


	//   ....[74]....
        /*02c4*/ 	.word	0xffffffff


	//   ....[75]....
        /*02c8*/ 	.word	0xffffffff


	//   ....[76]....
        /*02cc*/ 	.word	0xffffffff


	//   ....[77]....
        /*02d0*/ 	.word	0xffffffff


	//   ....[78]....
        /*02d4*/ 	.word	0xffffffff


	//   ....[79]....
        /*02d8*/ 	.word	0xffffffff


	//   ....[80]....
        /*02dc*/ 	.word	0xffffffff


	//   ....[81]....
        /*02e0*/ 	.word	0xffffffff


	//   ....[82]....
        /*02e4*/ 	.word	0xffffffff


	//   ....[83]....
        /*02e8*/ 	.word	0xffffffff


	//   ....[84]....
        /*02ec*/ 	.word	0xffffffff


	//   ....[85]....
        /*02f0*/ 	.word	0xffffffff


	//   ....[86]....
        /*02f4*/ 	.word	0xffffffff


	//   ....[87]....
        /*02f8*/ 	.word	0xffffffff


	//   ....[88]....
        /*02fc*/ 	.word	0xffffffff


	//   ....[89]....
        /*0300*/ 	.word	0xffffffff


	//   ....[90]....
        /*0304*/ 	.word	0xffffffff


	//   ....[91]....
        /*0308*/ 	.word	0xffffffff


	//   ....[92]....
        /*030c*/ 	.word	0xffffffff


	//   ....[93]....
        /*0310*/ 	.word	0xffffffff


	//   ....[94]....
        /*0314*/ 	.word	0xffffffff


	//   ....[95]....
        /*0318*/ 	.word	0xffffffff


	//   ....[96]....
        /*031c*/ 	.word	0xffffffff


	//   ....[97]....
        /*0320*/ 	.word	0xffffffff


	//   ....[98]....
        /*0324*/ 	.word	0xffffffff


	//   ....[99]....
        /*0328*/ 	.word	0xffffffff


	//   ....[100]....
        /*032c*/ 	.word	0xffffffff


	//   ....[101]....
        /*0330*/ 	.word	0xffffffff


	//   ....[102]....
        /*0334*/ 	.word	0xffffffff


	//   ....[103]....
        /*0338*/ 	.word	0xffffffff


	//   ....[104]....
        /*033c*/ 	.word	0xffffffff


	//   ....[105]....
        /*0340*/ 	.word	0xffffffff


	//   ....[106]....
        /*0344*/ 	.word	0xffffffff


	//   ....[107]....
        /*0348*/ 	.word	0xffffffff


	//   ....[108]....
        /*034c*/ 	.word	0xffffffff


	//   ....[109]....
        /*0350*/ 	.word	0xffffffff


	//   ....[110]....
        /*0354*/ 	.word	0xffffffff


	//   ....[111]....
        /*0358*/ 	.word	0xffffffff


	//   ....[112]....
        /*035c*/ 	.word	0xffffffff


	//   ....[113]....
        /*0360*/ 	.word	0xffffffff


	//   ....[114]....
        /*0364*/ 	.word	0xffffffff


	//   ....[115]....
        /*0368*/ 	.word	0xffffffff


	//   ....[116]....
        /*036c*/ 	.word	0xffffffff


	//   ....[117]....
        /*0370*/ 	.word	0xffffffff


	//   ....[118]....
        /*0374*/ 	.word	0xffffffff


	//   ....[119]....
        /*0378*/ 	.word	0xffffffff


	//   ....[120]....
        /*037c*/ 	.word	0xffffffff


	//   ....[121]....
        /*0380*/ 	.word	0xffffffff


	//   ....[122]....
        /*0384*/ 	.word	0xffffffff


	//   ....[123]....
        /*0388*/ 	.word	0xffffffff


	//   ....[124]....
        /*038c*/ 	.word	0xffffffff


	//   ....[125]....
        /*0390*/ 	.word	0xffffffff


	//   ....[126]....
        /*0394*/ 	.word	0xffffffff


	//   ....[127]....
        /*0398*/ 	.word	0xffffffff


	//   ....[128]....
        /*039c*/ 	.word	0xffffffff


	//   ....[129]....
        /*03a0*/ 	.word	0xffffffff


	//   ....[130]....
        /*03a4*/ 	.word	0xffffffff


	//   ....[131]....
        /*03a8*/ 	.word	0xffffffff


	//   ....[132]....
        /*03ac*/ 	.word	0xffffffff


	//   ....[133]....
        /*03b0*/ 	.word	0xffffffff


	//   ....[134]....
        /*03b4*/ 	.word	0xffffffff


	//   ....[135]....
        /*03b8*/ 	.word	0xffffffff


	//   ....[136]....
        /*03bc*/ 	.word	0xffffffff


	//   ....[137]....
        /*03c0*/ 	.word	0xffffffff


	//   ....[138]....
        /*03c4*/ 	.word	0xffffffff


	//   ....[139]....
        /*03c8*/ 	.word	0xffffffff


	//   ....[140]....
        /*03cc*/ 	.word	0xffffffff


	//   ....[141]....
        /*03d0*/ 	.word	0xffffffff


	//   ....[142]....
        /*03d4*/ 	.word	0xffffffff


	//   ....[143]....
        /*03d8*/ 	.word	0xffffffff


	//   ....[144]....
        /*03dc*/ 	.word	0xffffffff


	//   ....[145]....
        /*03e0*/ 	.word	0xffffffff


	//   ....[146]....
        /*03e4*/ 	.word	0xffffffff


	//   ....[147]....
        /*03e8*/ 	.word	0xffffffff


	//   ....[148]....
        /*03ec*/ 	.word	0xffffffff


	//   ....[149]....
        /*03f0*/ 	.word	0xffffffff


	//   ....[150]....
        /*03f4*/ 	.word	0xffffffff


	//   ....[151]....
        /*03f8*/ 	.word	0x0500000f


	//   ....[152]....
        /*03fc*/ 	.word	0x0500000f


	//   ....[153]....
        /*0400*/ 	.word	0x0500000f


	//   ....[154]....
        /*0404*/ 	.word	0x0500000f


	//   ....[155]....
        /*0408*/ 	.word	0x0500000f


	//   ....[156]....
        /*040c*/ 	.word	0x0500000f


	//   ....[157]....
        /*0410*/ 	.word	0x0500000f


	//   ....[158]....
        /*0414*/ 	.word	0x0500000f


	//   ....[159]....
        /*0418*/ 	.word	0x0500000f


	//   ....[160]....
        /*041c*/ 	.word	0x0500000f


	//   ....[161]....
        /*0420*/ 	.word	0x0500000f


	//   ....[162]....
        /*0424*/ 	.word	0x0500000f


	//   ....[163]....
        /*0428*/ 	.word	0x0500000f


	//   ....[164]....
        /*042c*/ 	.word	0x0500000f


	//   ....[165]....
        /*0430*/ 	.word	0x0500000f


	//   ....[166]....
        /*0434*/ 	.word	0x0500000f


	//   ....[167]....
        /*0438*/ 	.word	0x0500000f


	//   ....[168]....
        /*043c*/ 	.word	0x0500000f


	//   ....[169]....
        /*0440*/ 	.word	0x0500000f


	//   ....[170]....
        /*0444*/ 	.word	0x0500000f


	//   ....[171]....
        /*0448*/ 	.word	0x0500000f


	//   ....[172]....
        /*044c*/ 	.word	0x0500000f


	//   ....[173]....
        /*0450*/ 	.word	0x0500000f


	//   ....[174]....
        /*0454*/ 	.word	0x0500000f


	//   ....[175]....
        /*0458*/ 	.word	0x0500000f


	//   ....[176]....
        /*045c*/ 	.word	0x0500000f


	//   ....[177]....
        /*0460*/ 	.word	0x0500000f


	//   ....[178]....
        /*0464*/ 	.word	0x0500000f


	//   ....[179]....
        /*0468*/ 	.word	0x0500000f


	//   ....[180]....
        /*046c*/ 	.word	0x0500000f


	//   ....[181]....
        /*0470*/ 	.word	0x0500000f


	//   ....[182]....
        /*0474*/ 	.word	0x0500000f


	//   ....[183]....
        /*0478*/ 	.word	0x0500000f


	//   ....[184]....
        /*047c*/ 	.word	0x0500000f


	//   ....[185]....
        /*0480*/ 	.word	0x0500000f


	//   ....[186]....
        /*0484*/ 	.word	0x0500000f


	//   ....[187]....
        /*0488*/ 	.word	0x0500000f


	//   ....[188]....
        /*048c*/ 	.word	0x0500000f


	//   ....[189]....
        /*0490*/ 	.word	0x0500000f


	//   ....[190]....
        /*0494*/ 	.word	0x0500000f


	//   ....[191]....
        /*0498*/ 	.word	0x0500000f


	//   ....[192]....
        /*049c*/ 	.word	0x0500000f


	//   ....[193]....
        /*04a0*/ 	.word	0x0500000f


	//   ....[194]....
        /*04a4*/ 	.word	0x0500000f


	//   ....[195]....
        /*04a8*/ 	.word	0x0500000f


	//   ....[196]....
        /*04ac*/ 	.word	0x0500000f


	//   ....[197]....
        /*04b0*/ 	.word	0x0500000f


	//   ....[198]....
        /*04b4*/ 	.word	0x0500000f


	//   ....[199]....
        /*04b8*/ 	.word	0x0500000f


	//   ....[200]....
        /*04bc*/ 	.word	0x0500000f


	//   ....[201]....
        /*04c0*/ 	.word	0x0500000f


	//   ....[202]....
        /*04c4*/ 	.word	0x0500000f


	//   ....[203]....
        /*04c8*/ 	.word	0x0500000f


	//   ....[204]....
        /*04cc*/ 	.word	0x0500000f


	//   ....[205]....
        /*04d0*/ 	.word	0x0500000f


	//   ....[206]....
        /*04d4*/ 	.word	0x0500000f


	//   ....[207]....
        /*04d8*/ 	.word	0x0500000f


	//   ....[208]....
        /*04dc*/ 	.word	0x0500000f


	//   ....[209]....
        /*04e0*/ 	.word	0x0500000f


	//   ....[210]....
        /*04e4*/ 	.word	0x0500000f


	//   ....[211]....
        /*04e8*/ 	.word	0x0500000f


	//   ....[212]....
        /*04ec*/ 	.word	0x0500000f


	//   ....[213]....
        /*04f0*/ 	.word	0x0500000f


	//   ....[214]....
        /*04f4*/ 	.word	0x0500000f


	//   ....[215]....
        /*04f8*/ 	.word	0x0500000f


	//   ....[216]....
        /*04fc*/ 	.word	0x0500000f


	//   ....[217]....
        /*0500*/ 	.word	0x0500000f


	//   ....[218]....
        /*0504*/ 	.word	0x0500000f


	//   ....[219]....
        /*0508*/ 	.word	0x0500000f


	//   ....[220]....
        /*050c*/ 	.word	0x0500000f


	//   ....[221]....
        /*0510*/ 	.word	0x0500000f


	//   ....[222]....
        /*0514*/ 	.word	0x0500000f


	//   ....[223]....
        /*0518*/ 	.word	0x0500000f


	//   ....[224]....
        /*051c*/ 	.word	0x0500000f


	//   ....[225]....
        /*0520*/ 	.word	0x0500000f


	//   ....[226]....
        /*0524*/ 	.word	0x0500000f


	//   ....[227]....
        /*0528*/ 	.word	0x0500000f


	//   ....[228]....
        /*052c*/ 	.word	0x0500000f


	//   ....[229]....
        /*0530*/ 	.word	0x0500000f


	//   ....[230]....
        /*0534*/ 	.word	0x0500000f


	//   ....[231]....
        /*0538*/ 	.word	0x0500000f


	//   ....[232]....
        /*053c*/ 	.word	0x0500000f


	//   ....[233]....
        /*0540*/ 	.word	0x0500000f


	//----- nvinfo : EIATTR_COOP_GROUP_INSTR_OFFSETS
	.align		4
.L_444:
        /*0544*/ 	.byte	0x04, 0x28
        /*0546*/ 	.short	(.L_446 - .L_445)


	//   ....[0]....
.L_445:
        /*0548*/ 	.word	0x00000070


	//   ....[1]....
        /*054c*/ 	.word	0x000000b0


	//   ....[2]....
        /*0550*/ 	.word	0x000002d0


	//   ....[3]....
        /*0554*/ 	.word	0x00000430


	//   ....[4]....
        /*0558*/ 	.word	0x00000550


	//   ....[5]....
        /*055c*/ 	.word	0x000006b0


	//   ....[6]....
        /*0560*/ 	.word	0x00001780


	//   ....[7]....
        /*0564*/ 	.word	0x00002250


	//   ....[8]....
        /*0568*/ 	.word	0x00002b40


	//   ....[9]....
        /*056c*/ 	.word	0x000031a0


	//   ....[10]....
        /*0570*/ 	.word	0x000032b0


	//   ....[11]....
        /*0574*/ 	.word	0x00003800


	//   ....[12]....
        /*0578*/ 	.word	0x000038b0


	//   ....[13]....
        /*057c*/ 	.word	0x00005330


	//   ....[14]....
        /*0580*/ 	.word	0x00005530


	//   ....[15]....
        /*0584*/ 	.word	0x00006280


	//   ....[16]....
        /*0588*/ 	.word	0x000064d0


	//   ....[17]....
        /*058c*/ 	.word	0x000068f0


	//   ....[18]....
        /*0590*/ 	.word	0x00006960


	//   ....[19]....
        /*0594*/ 	.word	0x00008580


	//   ....[20]....
        /*0598*/ 	.word	0x00008590


	//   ....[21]....
        /*059c*/ 	.word	0x000085c0


	//   ....[22]....
        /*05a0*/ 	.word	0x000085d0


	//   ....[23]....
        /*05a4*/ 	.word	0x00009fa0


	//   ....[24]....
        /*05a8*/ 	.word	0x0000a1a0


	//   ....[25]....
        /*05ac*/ 	.word	0x0000aef0


	//   ....[26]....
        /*05b0*/ 	.word	0x0000b010


	//   ....[27]....
        /*05b4*/ 	.word	0x0000b5b0


	//   ....[28]....
        /*05b8*/ 	.word	0x0000b620


	//   ....[29]....
        /*05bc*/ 	.word	0x0000c4b0


	//   ....[30]....
        /*05c0*/ 	.word	0x0000c4e0


	//   ....[31]....
        /*05c4*/ 	.word	0x0000c590


	//   ....[32]....
        /*05c8*/ 	.word	0x0000c5a0


	//   ....[33]....
        /*05cc*/ 	.word	0x0000d7c0


	//   ....[34]....
        /*05d0*/ 	.word	0x0000d800


	//   ....[35]....
        /*05d4*/ 	.word	0x0000d840


	//   ....[36]....
        /*05d8*/ 	.word	0x0000d870


	//   ....[37]....
        /*05dc*/ 	.word	0x0000ddd0


	//   ....[38]....
        /*05e0*/ 	.word	0x0000de10


	//   ....[39]....
        /*05e4*/ 	.word	0x0000ded0


	//   ....[40]....
        /*05e8*/ 	.word	0x0000def0


	//   ....[41]....
        /*05ec*/ 	.word	0x0000dfb0


	//   ....[42]....
        /*05f0*/ 	.word	0x0000dfd0


	//   ....[43]....
        /*05f4*/ 	.word	0x0000e0a0


	//   ....[44]....
        /*05f8*/ 	.word	0x0000e0c0


	//   ....[45]....
        /*05fc*/ 	.word	0x0000e8d0


	//   ....[46]....
        /*0600*/ 	.word	0x0000e8f0


	//   ....[47]....
        /*0604*/ 	.word	0x0000e9b0


	//   ....[48]....
        /*0608*/ 	.word	0x0000e9d0


	//   ....[49]....
        /*060c*/ 	.word	0x0000ea90


	//   ....[50]....
        /*0610*/ 	.word	0x0000eab0


	//   ....[51]....
        /*0614*/ 	.word	0x0000eb80


	//   ....[52]....
        /*0618*/ 	.word	0x0000eba0


	//   ....[53]....
        /*061c*/ 	.word	0x0000ece0


	//   ....[54]....
        /*0620*/ 	.word	0x0000eed0


	//   ....[55]....
        /*0624*/ 	.word	0x0000ef00


	//   ....[56]....
        /*0628*/ 	.word	0x0000ef30


	//   ....[57]....
        /*062c*/ 	.word	0x0000ef60


	//   ....[58]....
        /*0630*/ 	.word	0x0000ef90


	//   ....[59]....
        /*0634*/ 	.word	0x0000efc0


	//   ....[60]....
        /*0638*/ 	.word	0x0000f110


	//   ....[61]....
        /*063c*/ 	.word	0x0000f140


	//   ....[62]....
        /*0640*/ 	.word	0x0000f170


	//   ....[63]....
        /*0644*/ 	.word	0x0000f1a0


	//   ....[64]....
        /*0648*/ 	.word	0x0000f1d0


	//   ....[65]....
        /*064c*/ 	.word	0x0000f200


	//   ....[66]....
        /*0650*/ 	.word	0x0000f290


	//   ....[67]....
        /*0654*/ 	.word	0x0000f2f0


	//   ....[68]....
        /*0658*/ 	.word	0x0000f380


	//   ....[69]....
        /*065c*/ 	.word	0x00010fd0


	//   ....[70]....
        /*0660*/ 	.word	0x00010ff0


	//   ....[71]....
        /*0664*/ 	.word	0x000110a0


	//   ....[72]....
        /*0668*/ 	.word	0x000110c0


	//   ....[73]....
        /*066c*/ 	.word	0x00011160


	//   ....[74]....
        /*0670*/ 	.word	0x00011180


	//   ....[75]....
        /*0674*/ 	.word	0x00011220


	//   ....[76]....
        /*0678*/ 	.word	0x00011240


	//   ....[77]....
        /*067c*/ 	.word	0x000112e0


	//   ....[78]....
        /*0680*/ 	.word	0x00011300


	//   ....[79]....
        /*0684*/ 	.word	0x00011310


	//   ....[80]....
        /*0688*/ 	.word	0x000113a0


	//   ....[81]....
        /*068c*/ 	.word	0x00011b20


	//   ....[82]....
        /*0690*/ 	.word	0x00011b50


	//   ....[83]....
        /*0694*/ 	.word	0x00011b70


	//   ....[84]....
        /*0698*/ 	.word	0x00011c00


	//   ....[85]....
        /*069c*/ 	.word	0x00011c10


	//   ....[86]....
        /*06a0*/ 	.word	0x00011cb0


	//   ....[87]....
        /*06a4*/ 	.word	0x00011cc0


	//   ....[88]....
        /*06a8*/ 	.word	0x00011d60


	//   ....[89]....
        /*06ac*/ 	.word	0x00011d70


	//   ....[90]....
        /*06b0*/ 	.word	0x00011e10


	//   ....[91]....
        /*06b4*/ 	.word	0x00011e20


	//   ....[92]....
        /*06b8*/ 	.word	0x00011ec0


	//   ....[93]....
        /*06bc*/ 	.word	0x00011ed0


	//   ....[94]....
        /*06c0*/ 	.word	0x00011f70


	//   ....[95]....
        /*06c4*/ 	.word	0x00011f80


	//   ....[96]....
        /*06c8*/ 	.word	0x00011f90


	//   ....[97]....
        /*06cc*/ 	.word	0x00012790


	//   ....[98]....
        /*06d0*/ 	.word	0x000127a0


	//   ....[99]....
        /*06d4*/ 	.word	0x000127c0


	//   ....[100]....
        /*06d8*/ 	.word	0x00012840


	//   ....[101]....
        /*06dc*/ 	.word	0x00012850


	//   ....[102]....
        /*06e0*/ 	.word	0x000128b0


	//   ....[103]....
        /*06e4*/ 	.word	0x000128e0


	//   ....[104]....
        /*06e8*/ 	.word	0x00012920


	//   ....[105]....
        /*06ec*/ 	.word	0x00012950


	//   ....[106]....
        /*06f0*/ 	.word	0x00012990


	//   ....[107]....
        /*06f4*/ 	.word	0x000129c0


	//   ....[108]....
        /*06f8*/ 	.word	0x00012a00


	//   ....[109]....
        /*06fc*/ 	.word	0x00012c80


	//   ....[110]....
        /*0700*/ 	.word	0x00012ca0


	//   ....[111]....
        /*0704*/ 	.word	0x00012d30


	//   ....[112]....
        /*0708*/ 	.word	0x00012d40


	//   ....[113]....
        /*070c*/ 	.word	0x00012db0


	//   ....[114]....
        /*0710*/ 	.word	0x00012dc0


	//   ....[115]....
        /*0714*/ 	.word	0x00012e30


	//   ....[116]....
        /*0718*/ 	.word	0x00012e40


	//   ....[117]....
        /*071c*/ 	.word	0x00012eb0


	//   ....[118]....
        /*0720*/ 	.word	0x00012ec0


	//   ....[119]....
        /*0724*/ 	.word	0x00012ed0


	//   ....[120]....
        /*0728*/ 	.word	0x00012f40


	//   ....[121]....
        /*072c*/ 	.word	0x000134d0


	//   ....[122]....
        /*0730*/ 	.word	0x000134f0


	//   ....[123]....
        /*0734*/ 	.word	0x00013500


	//   ....[124]....
        /*0738*/ 	.word	0x00013510


	//   ....[125]....
        /*073c*/ 	.word	0x00013580


	//   ....[126]....
        /*0740*/ 	.word	0x000135a0


	//   ....[127]....
        /*0744*/ 	.word	0x00013610


	//   ....[128]....
        /*0748*/ 	.word	0x00013630


	//   ....[129]....
        /*074c*/ 	.word	0x00013690


	//   ....[130]....
        /*0750*/ 	.word	0x000136b0


	//   ....[131]....
        /*0754*/ 	.word	0x00013700


	//   ....[132]....
        /*0758*/ 	.word	0x00013720


	//   ....[133]....
        /*075c*/ 	.word	0x00013b30


	//   ....[134]....
        /*0760*/ 	.word	0x00013b60


	//   ....[135]....
        /*0764*/ 	.word	0x00013b90


	//   ....[136]....
        /*0768*/ 	.word	0x00013bc0


	//   ....[137]....
        /*076c*/ 	.word	0x00013bf0


	//   ....[138]....
        /*0770*/ 	.word	0x00013c20


	//   ....[139]....
        /*0774*/ 	.word	0x00013c50


	//   ....[140]....
        /*0778*/ 	.word	0x00013c80


	//   ....[141]....
        /*077c*/ 	.word	0x00013e00


	//   ....[142]....
        /*0780*/ 	.word	0x00013e30


	//   ....[143]....
        /*0784*/ 	.word	0x00013e60


	//   ....[144]....
        /*0788*/ 	.word	0x00013e90


	//   ....[145]....
        /*078c*/ 	.word	0x00013ec0


	//   ....[146]....
        /*0790*/ 	.word	0x00013ef0


	//   ....[147]....
        /*0794*/ 	.word	0x00013fb0


	//   ....[148]....
        /*0798*/ 	.word	0x00013fd0


	//   ....[149]....
        /*079c*/ 	.word	0x00014040


	//   ....[150]....
        /*07a0*/ 	.word	0x000146e0


	//   ....[151]....
        /*07a4*/ 	.word	0x00014d50


	//   ....[152]....
        /*07a8*/ 	.word	0x00014e40


	//   ....[153]....
        /*07ac*/ 	.word	0x00014ee0


	//   ....[154]....
        /*07b0*/ 	.word	0x00014f40


	//   ....[155]....
        /*07b4*/ 	.word	0x00015050


	//   ....[156]....
        /*07b8*/ 	.word	0x000150c0


	//   ....[157]....
        /*07bc*/ 	.word	0x000151d0


	//   ....[158]....
        /*07c0*/ 	.word	0x00015240


	//   ....[159]....
        /*07c4*/ 	.word	0x00015350


	//   ....[160]....
        /*07c8*/ 	.word	0x000153c0


	//   ....[161]....
        /*07cc*/ 	.word	0x000154d0


	//   ....[162]....
        /*07d0*/ 	.word	0x00015540


	//   ....[163]....
        /*07d4*/ 	.word	0x000155e0


	//   ....[164]....
        /*07d8*/ 	.word	0x000156f0


	//   ....[165]....
        /*07dc*/ 	.word	0x00015760


	//   ....[166]....
        /*07e0*/ 	.word	0x000157c0


	//   ....[167]....
        /*07e4*/ 	.word	0x000158b0


	//   ....[168]....
        /*07e8*/ 	.word	0x00015910


	//   ....[169]....
        /*07ec*/ 	.word	0x00015a20


	//   ....[170]....
        /*07f0*/ 	.word	0x00015a80


	//   ....[171]....
        /*07f4*/ 	.word	0x00015b90


	//   ....[172]....
        /*07f8*/ 	.word	0x00015bf0


	//   ....[173]....
        /*07fc*/ 	.word	0x00015d00


	//   ....[174]....
        /*0800*/ 	.word	0x00015d60


	//   ....[175]....
        /*0804*/ 	.word	0x00015e70


	//   ....[176]....
        /*0808*/ 	.word	0x00015ed0


	//   ....[177]....
        /*080c*/ 	.word	0x00015fe0


	//   ....[178]....
        /*0810*/ 	.word	0x00016040


	//   ....[179]....
        /*0814*/ 	.word	0x00016130


	//   ....[180]....
        /*0818*/ 	.word	0x00016260


	//   ....[181]....
        /*081c*/ 	.word	0x00016310


	//   ....[182]....
        /*0820*/ 	.word	0x00016390


	//   ....[183]....
        /*0824*/ 	.word	0x00016470


	//   ....[184]....
        /*0828*/ 	.word	0x000164d0


	//   ....[185]....
        /*082c*/ 	.word	0x000165a0


	//   ....[186]....
        /*0830*/ 	.word	0x00016600


	//   ....[187]....
        /*0834*/ 	.word	0x000166d0


	//   ....[188]....
        /*0838*/ 	.word	0x00016730


	//   ....[189]....
        /*083c*/ 	.word	0x00016800


	//   ....[190]....
        /*0840*/ 	.word	0x00016860


	//   ....[191]....
        /*0844*/ 	.word	0x00016930


	//   ....[192]....
        /*0848*/ 	.word	0x00016a20


	//   ....[193]....
        /*084c*/ 	.word	0x00016ac0


	//   ....[194]....
        /*0850*/ 	.word	0x00016b20


	//   ....[195]....
        /*0854*/ 	.word	0x00016c10


	//   ....[196]....
        /*0858*/ 	.word	0x00016c70


	//   ....[197]....
        /*085c*/ 	.word	0x00016d50


	//   ....[198]....
        /*0860*/ 	.word	0x00016db0


	//   ....[199]....
        /*0864*/ 	.word	0x00016e90


	//   ....[200]....
        /*0868*/ 	.word	0x00016ef0


	//   ....[201]....
        /*086c*/ 	.word	0x00016fd0


	//   ....[202]....
        /*0870*/ 	.word	0x00017030


	//   ....[203]....
        /*0874*/ 	.word	0x00017100


	//   ....[204]....
        /*0878*/ 	.word	0x00017230


	//   ....[205]....
        /*087c*/ 	.word	0x00017320


	//   ....[206]....
        /*0880*/ 	.word	0x000173c0


	//   ....[207]....
        /*0884*/ 	.word	0x00017490


	//   ....[208]....
        /*0888*/ 	.word	0x000174f0


	//   ....[209]....
        /*088c*/ 	.word	0x000175c0


	//   ....[210]....
        /*0890*/ 	.word	0x00017620


	//   ....[211]....
        /*0894*/ 	.word	0x00017700


	//   ....[212]....
        /*0898*/ 	.word	0x00017760


	//   ....[213]....
        /*089c*/ 	.word	0x00017830


	//   ....[214]....
        /*08a0*/ 	.word	0x00017890


	//   ....[215]....
        /*08a4*/ 	.word	0x00017950


	//   ....[216]....
        /*08a8*/ 	.word	0x000179e0


	//   ....[217]....
        /*08ac*/ 	.word	0x00017a80


	//   ....[218]....
        /*08b0*/ 	.word	0x00017ba0


	//   ....[219]....
        /*08b4*/ 	.word	0x00017c10


	//   ....[220]....
        /*08b8*/ 	.word	0x00017c80


	//   ....[221]....
        /*08bc*/ 	.word	0x00017cf0


	//   ....[222]....
        /*08c0*/ 	.word	0x00017d60


	//   ....[223]....
        /*08c4*/ 	.word	0x00017de0


	//   ....[224]....
        /*08c8*/ 	.word	0x00017e70


	//   ....[225]....
        /*08cc*/ 	.word	0x00017f00


	//   ....[226]....
        /*08d0*/ 	.word	0x00017f70


	//   ....[227]....
        /*08d4*/ 	.word	0x00017fe0


	//   ....[228]....
        /*08d8*/ 	.word	0x00018050


	//   ....[229]....
        /*08dc*/ 	.word	0x000180d0


	//   ....[230]....
        /*08e0*/ 	.word	0x00018140


	//   ....[231]....
        /*08e4*/ 	.word	0x000181e0


	//   ....[232]....
        /*08e8*/ 	.word	0x00018270


	//   ....[233]....
        /*08ec*/ 	.word	0x00018390


	//----- nvinfo : EIATTR_REG_RECONFIG
	.align		4
.L_446:
        /*08f0*/ 	.byte	0x01, 0x54
	.zero		2


	//----- nvinfo : EIATTR_SYSCALL_OFFSETS
	.align		4
        /*08f4*/ 	.byte	0x04, 0x46
        /*08f6*/ 	.short	(.L_448 - .L_447)


	//   ....[0]....
.L_447:
        /*08f8*/ 	.word	0x00001960


	//   ....[1]....
        /*08fc*/ 	.word	0x000104b0


	//   ....[2]....
        /*0900*/ 	.word	0x00010600


	//   ....[3]....
        /*0904*/ 	.word	0x000106f0


	//   ....[4]....
        /*0908*/ 	.word	0x000116f0


	//----- nvinfo : EIATTR_MBARRIER_INSTR_OFFSETS
	.align		4
.L_448:
        /*090c*/ 	.byte	0x04, 0x39
        /*090e*/ 	.short	(.L_450 - .L_449)


	//   ....[0]....
.L_449:
        /*0910*/ 	.word	0x00000180
        /*0914*/ 	.word	0x000000ff
        /*0918*/ 	.word	0x0002a800
        /*091c*/ 	.short	0x0100
        /*091e*/ 	.byte	0x08
	.zero		1


	//   ....[1]....
        /*0920*/ 	.word	0x00000190
        /*0924*/ 	.word	0x000000ff
        /*0928*/ 	.word	0x0002a820
        /*092c*/ 	.short	0x0100
        /*092e*/ 	.byte	0x08
	.zero		1


	//   ....[2]....
        /*0930*/ 	.word	0x00000280
        /*0934*/ 	.word	0x000000ff
        /*0938*/ 	.word	0x0002a830
        /*093c*/ 	.short	0x0100
        /*093e*/ 	.byte	0x08
	.zero		1


	//   ....[3]....
        /*0940*/ 	.word	0x00000290
        /*0944*/ 	.word	0x000000ff
        /*0948*/ 	.word	0x0002a840
        /*094c*/ 	.short	0x0100
        /*094e*/ 	.byte	0x08
	.zero		1


	//   ....[4]....
        /*0950*/ 	.word	0x000002a0
        /*0954*/ 	.word	0x000000ff
        /*0958*/ 	.word	0x0002a838
        /*095c*/ 	.short	0x0100
        /*095e*/ 	.byte	0x08
	.zero		1


	//   ....[5]....
        /*0960*/ 	.word	0x000002b0
        /*0964*/ 	.word	0x000000ff
        /*0968*/ 	.word	0x0002a848
        /*096c*/ 	.short	0x0100
        /*096e*/ 	.byte	0x08
	.zero		1


	//   ....[6]....
        /*0970*/ 	.word	0x000003e0
        /*0974*/ 	.word	0x000000ff
        /*0978*/ 	.word	0x0002a850
        /*097c*/ 	.short	0x0100
        /*097e*/ 	.byte	0x08
	.zero		1


	//   ....[7]....
        /*0980*/ 	.word	0x000003f0
        /*0984*/ 	.word	0x000000ff
        /*0988*/ 	.word	0x0002a860
        /*098c*/ 	.short	0x0100
        /*098e*/ 	.byte	0x08
	.zero		1


	//   ....[8]....
        /*0990*/ 	.word	0x00000400
        /*0994*/ 	.word	0x000000ff
        /*0998*/ 	.word	0x0002a858
        /*099c*/ 	.short	0x0100
        /*099e*/ 	.byte	0x08
	.zero		1


	//   ....[9]....
        /*09a0*/ 	.word	0x00000410
        /*09a4*/ 	.word	0x000000ff
        /*09a8*/ 	.word	0x0002a868
        /*09ac*/ 	.short	0x0100
        /*09ae*/ 	.byte	0x08
	.zero		1


	//   ....[10]....
        /*09b0*/ 	.word	0x00000500
        /*09b4*/ 	.word	0x000000ff
        /*09b8*/ 	.word	0x0002a870
        /*09bc*/ 	.short	0x0100
        /*09be*/ 	.byte	0x06
	.zero		1


	//   ....[11]....
        /*09c0*/ 	.word	0x00000510
        /*09c4*/ 	.word	0x000000ff
        /*09c8*/ 	.word	0x0002a880
        /*09cc*/ 	.short	0x0100
        /*09ce*/ 	.byte	0x06
	.zero		1


	//   ....[12]....
        /*09d0*/ 	.word	0x00000520
        /*09d4*/ 	.word	0x000000ff
        /*09d8*/ 	.word	0x0002a878
        /*09dc*/ 	.short	0x0100
        /*09de*/ 	.byte	0x06
	.zero		1


	//   ....[13]....
        /*09e0*/ 	.word	0x00000530
        /*09e4*/ 	.word	0x000000ff
        /*09e8*/ 	.word	0x0002a888
        /*09ec*/ 	.short	0x0100
        /*09ee*/ 	.byte	0x06
	.zero		1


	//   ....[14]....
        /*09f0*/ 	.word	0x00000660
        /*09f4*/ 	.word	0x000000ff
        /*09f8*/ 	.word	0x0002a890
        /*09fc*/ 	.short	0x0100
        /*09fe*/ 	.byte	0x08
	.zero		1


	//   ....[15]....
        /*0a00*/ 	.word	0x00000670
        /*0a04*/ 	.word	0x000000ff
        /*0a08*/ 	.word	0x0002a8a0
        /*0a0c*/ 	.short	0x0100
        /*0a0e*/ 	.byte	0x08
	.zero		1


	//   ....[16]....
        /*0a10*/ 	.word	0x00000680
        /*0a14*/ 	.word	0x000000ff
        /*0a18*/ 	.word	0x0002a898
        /*0a1c*/ 	.short	0x0100
        /*0a1e*/ 	.byte	0x08
	.zero		1


	//   ....[17]....
        /*0a20*/ 	.word	0x00000690
        /*0a24*/ 	.word	0x000000ff
        /*0a28*/ 	.word	0x0002a8a8
        /*0a2c*/ 	.short	0x0100
        /*0a2e*/ 	.byte	0x08
	.zero		1


	//   ....[18]....
        /*0a30*/ 	.word	0x000007d0
        /*0a34*/ 	.word	0x000000ff
        /*0a38*/ 	.word	0x0002a8b0
        /*0a3c*/ 	.short	0x0100
        /*0a3e*/ 	.byte	0x08
	.zero		1


	//   ....[19]....
        /*0a40*/ 	.word	0x000007e0
        /*0a44*/ 	.word	0x000000ff
        /*0a48*/ 	.word	0x0002a8c0
        /*0a4c*/ 	.short	0x0100
        /*0a4e*/ 	.byte	0x08
	.zero		1


	//   ....[20]....
        /*0a50*/ 	.word	0x000007f0
        /*0a54*/ 	.word	0x000000ff
        /*0a58*/ 	.word	0x0002a8b8
        /*0a5c*/ 	.short	0x0100
        /*0a5e*/ 	.byte	0x08
	.zero		1


	//   ....[21]....
        /*0a60*/ 	.word	0x00000800
        /*0a64*/ 	.word	0x000000ff
        /*0a68*/ 	.word	0x0002a8c8
        /*0a6c*/ 	.short	0x0100
        /*0a6e*/ 	.byte	0x08
	.zero		1


	//   ....[22]....
        /*0a70*/ 	.word	0x000019d0
        /*0a74*/ 	.word	0x000000ff
        /*0a78*/ 	.word	0x0002a800
        /*0a7c*/ 	.short	0x010a
        /*0a7e*/ 	.byte	0x28
	.zero		1


	//   ....[23]....
        /*0a80*/ 	.word	0x00001a50
        /*0a84*/ 	.word	0x00000003
        /*0a88*/ 	.word	0x0002a830
        /*0a8c*/ 	.short	0x010a
        /*0a8e*/ 	.byte	0x3f
	.zero		1


	//   ....[24]....
        /*0a90*/ 	.word	0x00001a90
        /*0a94*/ 	.word	0x00000003
        /*0a98*/ 	.word	0x0002a830
        /*0a9c*/ 	.short	0x010a
        /*0a9e*/ 	.byte	0x3f
	.zero		1


	//   ....[25]....
        /*0aa0*/ 	.word	0x000021d0
        /*0aa4*/ 	.word	0x000000ff
        /*0aa8*/ 	.word	0x00000000
        /*0aac*/ 	.short	0x0101
        /*0aae*/ 	.byte	0x04
	.zero		1


	//   ....[26]....
        /*0ab0*/ 	.word	0x000046a0
        /*0ab4*/ 	.word	0x000000ff
        /*0ab8*/ 	.word	0x0002a830
        /*0abc*/ 	.short	0x010a
        /*0abe*/ 	.byte	0x06
	.zero		1


	//   ....[27]....
        /*0ac0*/ 	.word	0x000046e0
        /*0ac4*/ 	.word	0x000000ff
        /*0ac8*/ 	.word	0x0002a830
        /*0acc*/ 	.short	0x010a
        /*0ace*/ 	.byte	0x06
	.zero		1


	//   ....[28]....
        /*0ad0*/ 	.word	0x00004fa0
        /*0ad4*/ 	.word	0x000000ff
        /*0ad8*/ 	.word	0x0002a850
        /*0adc*/ 	.short	0x010a
        /*0ade*/ 	.byte	0x05
	.zero		1


	//   ....[29]....
        /*0ae0*/ 	.word	0x00004fe0
        /*0ae4*/ 	.word	0x000000ff
        /*0ae8*/ 	.word	0x0002a850
        /*0aec*/ 	.short	0x010a
        /*0aee*/ 	.byte	0x05
	.zero		1


	//   ....[30]....
        /*0af0*/ 	.word	0x000052f0
        /*0af4*/ 	.word	0x000000ff
        /*0af8*/ 	.word	0x00000000
        /*0afc*/ 	.short	0x0101
        /*0afe*/ 	.byte	0x06
	.zero		1


	//   ....[31]....
        /*0b00*/ 	.word	0x000071e0
        /*0b04*/ 	.word	0x000000ff
        /*0b08*/ 	.word	0x00000000
        /*0b0c*/ 	.short	0x0101
        /*0b0e*/ 	.byte	0x05
	.zero		1


	//   ....[32]....
        /*0b10*/ 	.word	0x00007680
        /*0b14*/ 	.word	0x000000ff
        /*0b18*/ 	.word	0x0002a830
        /*0b1c*/ 	.short	0x010a
        /*0b1e*/ 	.byte	0x06
	.zero		1


	//   ....[33]....
        /*0b20*/ 	.word	0x000076c0
        /*0b24*/ 	.word	0x000000ff
        /*0b28*/ 	.word	0x0002a830
        /*0b2c*/ 	.short	0x010a
        /*0b2e*/ 	.byte	0x06
	.zero		1


	//   ....[34]....
        /*0b30*/ 	.word	0x00007f80
        /*0b34*/ 	.word	0x000000ff
        /*0b38*/ 	.word	0x0002a850
        /*0b3c*/ 	.short	0x010a
        /*0b3e*/ 	.byte	0x05
	.zero		1


	//   ....[35]....
        /*0b40*/ 	.word	0x00007fc0
        /*0b44*/ 	.word	0x000000ff
        /*0b48*/ 	.word	0x0002a850
        /*0b4c*/ 	.short	0x010a
        /*0b4e*/ 	.byte	0x05
	.zero		1


	//   ....[36]....
        /*0b50*/ 	.word	0x00008300
        /*0b54*/ 	.word	0x000000ff
        /*0b58*/ 	.word	0x00000000
        /*0b5c*/ 	.short	0x0101
        /*0b5e*/ 	.byte	0x06
	.zero		1


	//   ....[37]....
        /*0b60*/ 	.word	0x00009060
        /*0b64*/ 	.word	0x000000ff
        /*0b68*/ 	.word	0x00000000
        /*0b6c*/ 	.short	0x0101
        /*0b6e*/ 	.byte	0x05
	.zero		1


	//   ....[38]....
        /*0b70*/ 	.word	0x00009300
        /*0b74*/ 	.word	0x000000ff
        /*0b78*/ 	.word	0x0002a830
        /*0b7c*/ 	.short	0x010a
        /*0b7e*/ 	.byte	0x05
	.zero		1


	//   ....[39]....
        /*0b80*/ 	.word	0x00009340
        /*0b84*/ 	.word	0x000000ff
        /*0b88*/ 	.word	0x0002a830
        /*0b8c*/ 	.short	0x010a
        /*0b8e*/ 	.byte	0x05
	.zero		1


	//   ....[40]....
        /*0b90*/ 	.word	0x00009c00
        /*0b94*/ 	.word	0x000000ff
        /*0b98*/ 	.word	0x0002a850
        /*0b9c*/ 	.short	0x010a
        /*0b9e*/ 	.byte	0x05
	.zero		1


	//   ....[41]....
        /*0ba0*/ 	.word	0x00009c40
        /*0ba4*/ 	.word	0x000000ff
        /*0ba8*/ 	.word	0x0002a850
        /*0bac*/ 	.short	0x010a
        /*0bae*/ 	.byte	0x05
	.zero		1


	//   ....[42]....
        /*0bb0*/ 	.word	0x00009f50
        /*0bb4*/ 	.word	0x000000ff
        /*0bb8*/ 	.word	0x00000000
        /*0bbc*/ 	.short	0x0101
        /*0bbe*/ 	.byte	0x04
	.zero		1


	//   ....[43]....
        /*0bc0*/ 	.word	0x0000be60
        /*0bc4*/ 	.word	0x000000ff
        /*0bc8*/ 	.word	0x00000000
        /*0bcc*/ 	.short	0x0101
        /*0bce*/ 	.byte	0x05
	.zero		1


	//   ....[44]....
        /*0bd0*/ 	.word	0x0000c420
        /*0bd4*/ 	.word	0x000000ff
        /*0bd8*/ 	.word	0x0002a850
        /*0bdc*/ 	.short	0x010a
        /*0bde*/ 	.byte	0x05
	.zero		1


	//   ....[45]....
        /*0be0*/ 	.word	0x0000c460
        /*0be4*/ 	.word	0x000000ff
        /*0be8*/ 	.word	0x0002a850
        /*0bec*/ 	.short	0x010a
        /*0bee*/ 	.byte	0x05
	.zero		1


	//   ....[46]....
        /*0bf0*/ 	.word	0x0000c930
        /*0bf4*/ 	.word	0x000000ff
        /*0bf8*/ 	.word	0x00000000
        /*0bfc*/ 	.short	0x0101
        /*0bfe*/ 	.byte	0x04
	.zero		1


	//   ....[47]....
        /*0c00*/ 	.word	0x0000de00
        /*0c04*/ 	.word	0x00000003
        /*0c08*/ 	.word	0x00000000
        /*0c0c*/ 	.short	0x0101
        /*0c0e*/ 	.byte	0x3f
	.zero		1


	//   ....[48]....
        /*0c10*/ 	.word	0x00010d80
        /*0c14*/ 	.word	0x00000007
        /*0c18*/ 	.word	0x0002a840
        /*0c1c*/ 	.short	0x010a
        /*0c1e*/ 	.byte	0x3f
	.zero		1


	//   ....[49]....
        /*0c20*/ 	.word	0x00011460
        /*0c24*/ 	.word	0x00000007
        /*0c28*/ 	.word	0x0002a830
        /*0c2c*/ 	.short	0x0107
        /*0c2e*/ 	.byte	0x3f
	.zero		1


	//   ....[50]....
        /*0c30*/ 	.word	0x00011520
        /*0c34*/ 	.word	0x00000007
        /*0c38*/ 	.word	0x0002a830
        /*0c3c*/ 	.short	0x0101
        /*0c3e*/ 	.byte	0x3f
	.zero		1


	//   ....[51]....
        /*0c40*/ 	.word	0x000120e0
        /*0c44*/ 	.word	0x00000016
        /*0c48*/ 	.word	0x0002a800
        /*0c4c*/ 	.short	0x0107
        /*0c4e*/ 	.byte	0x3f
	.zero		1


	//   ....[52]....
        /*0c50*/ 	.word	0x00012200
        /*0c54*/ 	.word	0x00000016
        /*0c58*/ 	.word	0x0002a800
        /*0c5c*/ 	.short	0x0101
        /*0c5e*/ 	.byte	0x3f
	.zero		1


	//   ....[53]....
        /*0c60*/ 	.word	0x00012220
        /*0c64*/ 	.word	0x00000016
        /*0c68*/ 	.word	0x0002a820
        /*0c6c*/ 	.short	0x010a
        /*0c6e*/ 	.byte	0x3f
	.zero		1


	//   ....[54]....
        /*0c70*/ 	.word	0x00012590
        /*0c74*/ 	.word	0x00000006
        /*0c78*/ 	.word	0x0002a840
        /*0c7c*/ 	.short	0x010a
        /*0c7e*/ 	.byte	0x3f
	.zero		1


	//   ....[55]....
        /*0c80*/ 	.word	0x00012aa0
        /*0c84*/ 	.word	0x00000006
        /*0c88*/ 	.word	0x0002a830
        /*0c8c*/ 	.short	0x0107
        /*0c8e*/ 	.byte	0x3f
	.zero		1


	//   ....[56]....
        /*0c90*/ 	.word	0x00012b60
        /*0c94*/ 	.word	0x00000006
        /*0c98*/ 	.word	0x0002a830
        /*0c9c*/ 	.short	0x0101
        /*0c9e*/ 	.byte	0x3f
	.zero		1


	//   ....[57]....
        /*0ca0*/ 	.word	0x00012bc0
        /*0ca4*/ 	.word	0x00000005
        /*0ca8*/ 	.word	0x0002a860
        /*0cac*/ 	.short	0x010a
        /*0cae*/ 	.byte	0x3f
	.zero		1


	//   ....[58]....
        /*0cb0*/ 	.word	0x00013020
        /*0cb4*/ 	.word	0x00000005
        /*0cb8*/ 	.word	0x0002a850
        /*0cbc*/ 	.short	0x0107
        /*0cbe*/ 	.byte	0x3f
	.zero		1


	//   ....[59]....
        /*0cc0*/ 	.word	0x00013170
        /*0cc4*/ 	.word	0x00000005
        /*0cc8*/ 	.word	0x0002a850
        /*0ccc*/ 	.short	0x0101
        /*0cce*/ 	.byte	0x3f
	.zero		1


	//   ....[60]....
        /*0cd0*/ 	.word	0x00013400
        /*0cd4*/ 	.word	0x00000000
        /*0cd8*/ 	.word	0x0002a860
        /*0cdc*/ 	.short	0x010a
        /*0cde*/ 	.byte	0x3f
	.zero		1


	//   ....[61]....
        /*0ce0*/ 	.word	0x00013860
        /*0ce4*/ 	.word	0x00000000
        /*0ce8*/ 	.word	0x0002a850
        /*0cec*/ 	.short	0x0107
        /*0cee*/ 	.byte	0x3f
	.zero		1


	//   ....[62]....
        /*0cf0*/ 	.word	0x00013930
        /*0cf4*/ 	.word	0x00000000
        /*0cf8*/ 	.word	0x0002a850
        /*0cfc*/ 	.short	0x0101
        /*0cfe*/ 	.byte	0x3f
	.zero		1


	//   ....[63]....
        /*0d00*/ 	.word	0x00014660
        /*0d04*/ 	.word	0x00000005
        /*0d08*/ 	.word	0x0002a820
        /*0d0c*/ 	.short	0x010a
        /*0d0e*/ 	.byte	0x3f
	.zero		1


	//   ....[64]....
        /*0d10*/ 	.word	0x00014800
        /*0d14*/ 	.word	0x00000003
        /*0d18*/ 	.word	0x0002a840
        /*0d1c*/ 	.short	0x010a
        /*0d1e*/ 	.byte	0x3f
	.zero		1


	//   ....[65]....
        /*0d20*/ 	.word	0x000148a0
        /*0d24*/ 	.word	0x00000019
        /*0d28*/ 	.word	0x0002a840
        /*0d2c*/ 	.short	0x010a
        /*0d2e*/ 	.byte	0x3f
	.zero		1


	//   ....[66]....
        /*0d30*/ 	.word	0x000148e0
        /*0d34*/ 	.word	0x00000003
        /*0d38*/ 	.word	0x0002a860
        /*0d3c*/ 	.short	0x010a
        /*0d3e*/ 	.byte	0x3f
	.zero		1


	//   ....[67]....
        /*0d40*/ 	.word	0x00014920
        /*0d44*/ 	.word	0x00000019
        /*0d48*/ 	.word	0x0002a860
        /*0d4c*/ 	.short	0x010a
        /*0d4e*/ 	.byte	0x3f
	.zero		1


	//   ....[68]....
        /*0d50*/ 	.word	0x00014990
        /*0d54*/ 	.word	0x00000003
        /*0d58*/ 	.word	0x0002a800
        /*0d5c*/ 	.short	0x010a
        /*0d5e*/ 	.byte	0x3f
	.zero		1


	//   ....[69]....
        /*0d60*/ 	.word	0x000149e0
        /*0d64*/ 	.word	0x00000003
        /*0d68*/ 	.word	0x0002a830
        /*0d6c*/ 	.short	0x010a
        /*0d6e*/ 	.byte	0x3f
	.zero		1


	//   ....[70]....
        /*0d70*/ 	.word	0x00014a40
        /*0d74*/ 	.word	0x0000000a
        /*0d78*/ 	.word	0x0002a830
        /*0d7c*/ 	.short	0x010a
        /*0d7e*/ 	.byte	0x3f
	.zero		1


	//   ....[71]....
        /*0d80*/ 	.word	0x00014aa0
        /*0d84*/ 	.word	0x00000009
        /*0d88*/ 	.word	0x0002a850
        /*0d8c*/ 	.short	0x010a
        /*0d8e*/ 	.byte	0x3f
	.zero		1


	//   ....[72]....
        /*0d90*/ 	.word	0x00014b00
        /*0d94*/ 	.word	0x0000000a
        /*0d98*/ 	.word	0x0002a830
        /*0d9c*/ 	.short	0x010a
        /*0d9e*/ 	.byte	0x3f
	.zero		1


	//   ....[73]....
        /*0da0*/ 	.word	0x00014b60
        /*0da4*/ 	.word	0x00000009
        /*0da8*/ 	.word	0x0002a850
        /*0dac*/ 	.short	0x010a
        /*0dae*/ 	.byte	0x3f
	.zero		1


	//   ....[74]....
        /*0db0*/ 	.word	0x00014bc0
        /*0db4*/ 	.word	0x0000000a
        /*0db8*/ 	.word	0x0002a830
        /*0dbc*/ 	.short	0x010a
        /*0dbe*/ 	.byte	0x3f
	.zero		1


	//   ....[75]....
        /*0dc0*/ 	.word	0x00014c20
        /*0dc4*/ 	.word	0x00000009
        /*0dc8*/ 	.word	0x0002a850
        /*0dcc*/ 	.short	0x010a
        /*0dce*/ 	.byte	0x3f
	.zero		1


	//   ....[76]....
        /*0dd0*/ 	.word	0x00014c80
        /*0dd4*/ 	.word	0x00000005
        /*0dd8*/ 	.word	0x0002a850
        /*0ddc*/ 	.short	0x010a
        /*0dde*/ 	.byte	0x3f
	.zero		1


	//   ....[77]....
        /*0de0*/ 	.word	0x00014d90
        /*0de4*/ 	.word	0x00000007
        /*0de8*/ 	.word	0x0002a840
        /*0dec*/ 	.short	0x010a
        /*0dee*/ 	.byte	0x3f
	.zero		1


	//   ....[78]....
        /*0df0*/ 	.word	0x00016160
        /*0df4*/ 	.word	0x00000016
        /*0df8*/ 	.word	0x0002a820
        /*0dfc*/ 	.short	0x010a
        /*0dfe*/ 	.byte	0x3f
	.zero		1


	//   ....[79]....
        /*0e00*/ 	.word	0x000161b0
        /*0e04*/ 	.word	0x00000006
        /*0e08*/ 	.word	0x0002a840
        /*0e0c*/ 	.short	0x010a
        /*0e0e*/ 	.byte	0x3f
	.zero		1


	//   ....[80]....
        /*0e10*/ 	.word	0x00016970
        /*0e14*/ 	.word	0x00000005
        /*0e18*/ 	.word	0x0002a860
        /*0e1c*/ 	.short	0x010a
        /*0e1e*/ 	.byte	0x3f
	.zero		1


	//   ....[81]....
        /*0e20*/ 	.word	0x00017180
        /*0e24*/ 	.word	0x00000000
        /*0e28*/ 	.word	0x0002a860
        /*0e2c*/ 	.short	0x010a
        /*0e2e*/ 	.byte	0x3f
	.zero		1


	//   ....[82]....
        /*0e30*/ 	.word	0x000182b0
        /*0e34*/ 	.word	0x00000005
        /*0e38*/ 	.word	0x0002a820
        /*0e3c*/ 	.short	0x010a
        /*0e3e*/ 	.byte	0x3f
	.zero		1


	//   ....[83]....
        /*0e40*/ 	.word	0x00018450
        /*0e44*/ 	.word	0x00000003
        /*0e48*/ 	.word	0x0002a840
        /*0e4c*/ 	.short	0x010a
        /*0e4e*/ 	.byte	0x3f
	.zero		1


	//   ....[84]....
        /*0e50*/ 	.word	0x000184a0
        /*0e54*/ 	.word	0x00000019
        /*0e58*/ 	.word	0x0002a840
        /*0e5c*/ 	.short	0x010a
        /*0e5e*/ 	.byte	0x3f
	.zero		1


	//   ....[85]....
        /*0e60*/ 	.word	0x000184f0
        /*0e64*/ 	.word	0x00000003
        /*0e68*/ 	.word	0x0002a860
        /*0e6c*/ 	.short	0x010a
        /*0e6e*/ 	.byte	0x3f
	.zero		1


	//----- nvinfo : EIATTR_NUM_MBARRIERS
	.align		4
.L_450:
        /*0e70*/ 	.byte	0x03, 0x38
        /*0e72*/ 	.short	0x0016


	//----- nvinfo : EIATTR_EXIT_INSTR_OFFSETS
	.align		4
        /*0e74*/ 	.byte	0x04, 0x1c
        /*0e76*/ 	.short	(.L_452 - .L_451)


	//   ....[0]....
.L_451:
        /*0e78*/ 	.word	0x00000990


	//   ....[1]....
        /*0e7c*/ 	.word	0x0000ec90


	//   ....[2]....
        /*0e80*/ 	.word	0x00014970


	//----- nvinfo : EIATTR_MAX_THREADS
	.align		4
.L_452:
        /*0e84*/ 	.byte	0x04, 0x05
        /*0e86*/ 	.short	(.L_454 - .L_453)
.L_453:
        /*0e88*/ 	.word	0x00000180
        /*0e8c*/ 	.word	0x00000001
        /*0e90*/ 	.word	0x00000001


	//----- nvinfo : EIATTR_CRS_STACK_SIZE
	.align		4
.L_454:
        /*0e94*/ 	.byte	0x04, 0x1e
        /*0e96*/ 	.short	(.L_456 - .L_455)
.L_455:
        /*0e98*/ 	.word	0x00000000


	//----- nvinfo : EIATTR_CBANK_PARAM_SIZE
	.align		4
.L_456:
        /*0e9c*/ 	.byte	0x03, 0x19
        /*0e9e*/ 	.short	0x0af0


	//----- nvinfo : EIATTR_PARAM_CBANK
	.align		4
        /*0ea0*/ 	.byte	0x04, 0x0a
        /*0ea2*/ 	.short	(.L_458 - .L_457)
	.align		4
.L_457:
        /*0ea4*/ 	.word	index@(.nv.constant0._ZN7cutlass13device_kernelIN5flash11enable_sm90INS1_16FlashAttnFwdSm90INS1_25CollectiveMainloopFwdSm90ILi2EN4cute5tupleIJNS5_1CILi1EEES8_S8_EEENS6_IJNS7_ILi128EEENS7_ILi96EEENS7_ILi192EEEEEELi128ENS_10bfloat16_tEfNS_4arch4Sm90ELb0ELb1ELb0ELb1ELb1ELb0ELb0ELb1ELb1ELb1ELb0ELb0EEENS1_21CollectiveEpilogueFwdINS6_IJSA_SA_SB_EEES9_SE_SG_Li256ELb1ELb1ELb0ELb0EEENS1_36VarlenDynamicPersistentTileSchedulerILi128ELi96ELi256ELi128ELb0ELb1ELb1ELb1ELb0ELb1EEEEEEEEEvNT_6ParamsE)
        /*0ea8*/ 	.short	0x0210
        /*0eaa*/ 	.short	0x0af0


	//----- nvinfo : EIATTR_SW_WAR
	.align		4
.L_458:
        /*0eac*/ 	.byte	0x04, 0x36
        /*0eae*/ 	.short	(.L_460 - .L_459)
.L_459:
        /*0eb0*/ 	.word	0x00000008
.L_460:


//--------------------- .nv.info._ZN7cutlass13device_kernelIN5flash11enable_sm90INS1_16FlashAttnFwdSm90INS1_25CollectiveMainloopFwdSm90ILi2EN4cute5tupleIJNS5_1CILi1EEES8_S8_EEENS6_IJNS7_ILi128EEENS7_ILi96EEENS7_ILi192EEEEEELi128ENS_10bfloat16_tEfNS_4arch4Sm90ELb0ELb1ELb0ELb1ELb1ELb1ELb0ELb1ELb1ELb1ELb0ELb0EEENS1_21CollectiveEpilogueFwdINS6_IJSA_SA_SB_EEES9_SE_SG_Li256ELb1ELb1ELb0ELb0EEENS1_36VarlenDynamicPersistentTileSchedulerILi128ELi96ELi256ELi128ELb0ELb1ELb1ELb1ELb0ELb1EEEEEEEEEvNT_6ParamsE --------------------------
	.section	.nv.info._ZN7cutlass13device_kernelIN5flash11enable_sm90INS1_16FlashAttnFwdSm90INS1_25CollectiveMainloopFwdSm90ILi2EN4cute5tupleIJNS5_1CILi1EEES8_S8_EEENS6_IJNS7_ILi128EEENS7_ILi96EEENS7_ILi192EEEEEELi128ENS_10bfloat16_tEfNS_4arch4Sm90ELb0ELb1ELb0ELb1ELb1ELb1ELb0ELb1ELb1ELb1ELb0ELb0EEENS1_21CollectiveEpilogueFwdINS6_IJSA_SA_SB_EEES9_SE_SG_Li256ELb1ELb1ELb0ELb0EEENS1_36VarlenDynamicPersistentTileSchedulerILi128ELi96ELi256ELi128ELb0ELb1ELb1ELb1ELb0ELb1EEEEEEEEEvNT_6ParamsE,"",@"SHT_CUDA_INFO"
	.sectionflags	@""
	.align	4


	//----- nvinfo : EIATTR_CUDA_API_VERSION
	.align		4
        /*0000*/ 	.byte	0x04, 0x37
        /*0002*/ 	.short	(.L_462 - .L_461)
.L_461:
        /*0004*/ 	.word	0x00000082


	//----- nvinfo : EIATTR_KPARAM_INFO
	.align		4
.L_462:
        /*0008*/ 	.byte	0x04, 0x17
        /*000a*/ 	.short	(.L_464 - .L_463)
.L_463:
        /*000c*/ 	.word	0x00000000
        /*0010*/ 	.short	0x0000
        /*0012*/ 	.short	0x0070
        /*0014*/ 	.byte	0x00, 0xf0, 0x01, 0x2a


	//----- nvinfo : EIATTR_SPARSE_MMA_MASK
	.align		4
.L_464:
        /*0018*/ 	.byte	0x03, 0x50
        /*001a*/ 	.short	0x0000


	//----- nvinfo : EIATTR_MAXREG_COUNT
	.align		4
        /*001c*/ 	.byte	0x03, 0x1b
        /*001e*/ 	.short	0x00a8


	//----- nvinfo : EIATTR_NUM_BARRIERS
	.align		4
        /*0020*/ 	.byte	0x02, 0x4c
        /*0022*/ 	.byte	0x10
	.zero		1


	//----- nvinfo : EIATTR_EXTERNS
	.align		4
        /*0024*/ 	.byte	0x04, 0x0f
        /*0026*/ 	.short	(.L_466 - .L_465)


	//   ....[0]....
	.align		4
.L_465:
        /*0028*/ 	.word	index@(__assertfail)


	//----- nvinfo : EIATTR_ANNOTATIONS
	.align		4
.L_466:
        /*002c*/ 	.byte	0x04, 0x55
        /*002e*/ 	.short	(.L_468 - .L_467)


	//   ....[0]....
.L_467:
        /* <DEDUP_REMOVED lines=36> */


	//----- nvinfo : EIATTR_MERCURY_ISA_VERSION
	.align		4
.L_468:
        /*0258*/ 	.byte	0x03, 0x5f
        /*025a*/ 	.short	0x0101


	//----- nvinfo : EIATTR_UNUSED_LOAD_BYTE_OFFSET
	.align		4
        /*025c*/ 	.byte	0x04, 0x44
        /*025e*/ 	.short	(.L_470 - .L_469)


	//   ....[0]....
.L_469:
        /*0260*/ 	.word	0x00000a50
        /*0264*/ 	.word	0x0000fff0


	//   ....[1]....
        /*0268*/ 	.word	0x0001f470
        /*026c*/ 	.word	0x0000fff0


	//----- nvinfo : EIATTR_INT_WARP_WIDE_INSTR_OFFSETS
	.align		4
.L_470:
        /*0270*/ 	.byte	0x04, 0x31
        /*0272*/ 	.short	(.L_472 - .L_471)


	//   ....[0]....
.L_471:
        /*0274*/ 	.word	0x00000130


	//   ....[1]....
        /*0278*/ 	.word	0x00000170


	//   ....[2]....
        /*027c*/ 	.word	0x000001e0


	//   ....[3]....
        /*0280*/ 	.word	0x000241d0


	//   ....[4]....
        /*0284*/ 	.word	0x00024260


	//   ....[5]....
        /*0288*/ 	.word	0x00027230


	//   ....[6]....
        /*028c*/ 	.word	0x000272c0


	//----- nvinfo : EIATTR_COOP_GROUP_MASK_REGIDS
	.align		4
.L_472:
        /*0290*/ 	.byte	0x04, 0x29
        /*0292*/ 	.short	(.L_474 - .L_473)


	//   ....[0]....
.L_473:
        /*0294*/ 	.word	0xffffffff


	//   ....[1]....
        /*0298*/ 	.word	0xffffffff


	//   ....[2]....
        /*029c*/ 	.word	0xffffffff


	//   ....[3]....
        /*02a0*/ 	.word	0xffffffff


	//   ....[4]....
        /*02a4*/ 	.word	0xffffffff


	//   ....[5]....
        /*02a8*/ 	.word	0xffffffff


	//   ....[6]....
        /*02ac*/ 	.word	0xffffffff


	//   ....[7]....
        /*02b0*/ 	.word	0xffffffff


	//   ....[8]....
        /*02b4*/ 	.word	0xffffffff


	//   ....[9]....
        /*02b8*/ 	.word	0xffffffff


	//   ....[10]....
        /*02bc*/ 	.word	0xffffffff


	//   ....[11]....
        /*02c0*/ 	.word	0xffffffff


	//   ....[12]....
        /*02c4*/ 	.word	0xffffffff


	//   ....[13]....
        /*02c8*/ 	.word	0xffffffff


	//   ....[14]....
        /*02cc*/ 	.word	0xffffffff


	//   ....[15]....
        /*02d0*/ 	.word	0xffffffff


	//   ....[16]....
        /*02d4*/ 	.word	0xffffffff


	//   ....[17]....
        /*02d8*/ 	.word	0xffffffff


	//   ....[18]....
        /*02dc*/ 	.word	0xffffffff


	//   ....[19]....
        /*02e0*/ 	.word	0xffffffff


	//   ....[20]....
        /*02e4*/ 	.word	0xffffffff


	//   ....[21]....
        /*02e8*/ 	.word	0xffffffff


	//   ....[22]....
        /*02ec*/ 	.word	0xffffffff


	//   ....[23]....
        /*02f0*/ 	.word	0xffffffff


	//   ....[24]....
        /*02f4*/ 	.word	0xffffffff


	//   ....[25]....
        /*02f8*/ 	.word	0xffffffff


	//   ....[26]....
        /*02fc*/ 	.word	0xffffffff


	//   ....[27]....
        /*0300*/ 	.word	0xffffffff


	//   ....[28]....
        /*0304*/ 	.word	0xffffffff


	//   ....[29]....
        /*0308*/ 	.word	0xffffffff


	//   ....[30]....
        /*030c*/ 	.word	0xffffffff


	//   ....[31]....
        /*0310*/ 	.word	0xffffffff


	//   ....[32]....
        /*0314*/ 	.word	0xffffffff


	//   ....[33]....
        /*0318*/ 	.word	0xffffffff


	//   ....[34]....
        /*031c*/ 	.word	0xffffffff


	//   ....[35]....
        /*0320*/ 	.word	0xffffffff


	//   ....[36]....
        /*0324*/ 	.word	0xffffffff


	//   ....[37]....
        /*0328*/ 	.word	0xffffffff


	//   ....[38]....
        /*032c*/ 	.word	0xffffffff


	//   ....[39]....
        /*0330*/ 	.word	0xffffffff


	//   ....[40]....
        /*0334*/ 	.word	0xffffffff


	//   ....[41]....
        /*0338*/ 	.word	0xffffffff


	//   ....[42]....
        /*033c*/ 	.word	0xffffffff


	//   ....[43]....
        /*0340*/ 	.word	0xffffffff


	//   ....[44]....
        /*0344*/ 	.word	0xffffffff


	//   ....[45]....
        /*0348*/ 	.word	0xffffffff


	//   ....[46]....
        /*034c*/ 	.word	0xffffffff


	//   ....[47]....
        /*0350*/ 	.word	0xffffffff


	//   ....[48]....
        /*0354*/ 	.word	0xffffffff


	//   ....[49]....
        /*0358*/ 	.word	0xffffffff


	//   ....[50]....
        /*035c*/ 	.word	0xffffffff


	//   ....[51]....
        /*0360*/ 	.word	0xffffffff


	//   ....[52]....
        /*0364*/ 	.word	0xffffffff


	//   ....[53]....
        /*0368*/ 	.word	0xffffffff


	//   ....[54]....
        /*036c*/ 	.word	0xffffffff


	//   ....[55]....
        /*0370*/ 	.word	0xffffffff


	//   ....[56]....
        /*0374*/ 	.word	0xffffffff


	//   ....[57]....
        /*0378*/ 	.word	0xffffffff


	//   ....[58]....
        /*037c*/ 	.word	0xffffffff


	//   ....[59]....
        /*0380*/ 	.word	0xffffffff


	//   ....[60]....
        /*0384*/ 	.word	0xffffffff


	//   ....[61]....
        /*0388*/ 	.word	0xffffffff


	//   ....[62]....
        /*038c*/ 	.word	0xffffffff


	//   ....[63]....
        /*0390*/ 	.word	0xffffffff


	//   ....[64]....
        /*0394*/ 	.word	0xffffffff


	//   ....[65]....
        /*0398*/ 	.word	0xffffffff


	//   ....[66]....
        /*039c*/ 	.word	0xffffffff


	//   ....[67]....
        /*03a0*/ 	.word	0xffffffff


	//   ....[68]....
        /*03a4*/ 	.word	0xffffffff


	//   ....[69]....
        /*03a8*/ 	.word	0xffffffff


	//   ....[70]....
        /*03ac*/ 	.word	0xffffffff


	//   ....[71]....
        /*03b0*/ 	.word	0xffffffff


	//   ....[72]....
        /*03b4*/ 	.word	0xffffffff


	//   ....[73]....
        /*03b8*/ 	.word	0xffffffff


	//   ....[74]....
        /*03bc*/ 	.word	0xffffffff


	//   ....[75]....
        /*03c0*/ 	.word	0xffffffff


	//   ....[76]....
        /*03c4*/ 	.word	0xffffffff


	//   ....[77]....
        /*03c8*/ 	.word	0xffffffff


	//   ....[78]....
        /*03cc*/ 	.word	0xffffffff


	//   ....[79]....
        /*03d0*/ 	.word	0xffffffff


	//   ....[80]....
        /*03d4*/ 	.word	0xffffffff


	//   ....[81]....
        /*03d8*/ 	.word	0xffffffff


	//   ....[82]....
        /*03dc*/ 	.word	0xffffffff


	//   ....[83]....
        /*03e0*/ 	.word	0xffffffff


	//   ....[84]....
        /*03e4*/ 	.word	0xffffffff


	//   ....[85]....
        /*03e8*/ 	.word	0xffffffff


	//   ....[86]....
        /*03ec*/ 	.word	0xffffffff


	//   ....[87]....
        /*03f0*/ 	.word	0xffffffff


	//   ....[88]....
        /*03f4*/ 	.word	0xffffffff


	//   ....[89]....
        /*03f8*/ 	.word	0xffffffff


	//   ....[90]....
        /*03fc*/ 	.word	0xffffffff


	//   ....[91]....
        /*0400*/ 	.word	0xffffffff


	//   ....[92]....
        /*0404*/ 	.word	0xffffffff


	//   ....[93]....
        /*0408*/ 	.word	0xffffffff


	//   ....[94]....
        /*040c*/ 	.word	0xffffffff


	//   ....[95]....
        /*0410*/ 	.word	0xffffffff


	//   ....[96]....
        /*0414*/ 	.word	0xffffffff


	//   ....[97]....
        /*0418*/ 	.word	0xffffffff


	//   ....[98]....
        /*041c*/ 	.word	0xffffffff


	//   ....[99]....
        /*0420*/ 	.word	0xffffffff


	//   ....[100]....
        /*0424*/ 	.word	0xffffffff


	//   ....[101]....
        /*0428*/ 	.word	0xffffffff


	//   ....[102]....
        /*042c*/ 	.word	0xffffffff


	//   ....[103]....
        /*0430*/ 	.word	0xffffffff


	//   ....[104]....
        /*0434*/ 	.word	0xffffffff


	//   ....[105]....
        /*0438*/ 	.word	0xffffffff


	//   ....[106]....
        /*043c*/ 	.word	0xffffffff


	//   ....[107]....
        /*0440*/ 	.word	0xffffffff


	//   ....[108]....
        /*0444*/ 	.word	0xffffffff


	//   ....[109]....
        /*0448*/ 	.word	0xffffffff


	//   ....[110]....
        /*044c*/ 	.word	0xffffffff


	//   ....[111]....
        /*0450*/ 	.word	0xffffffff


	//   ....[112]....
        /*0454*/ 	.word	0xffffffff


	//   ....[113]....
        /*0458*/ 	.word	0xffffffff


	//   ....[114]....
        /*045c*/ 	.word	0xffffffff


	//   ....[115]....
        /*0460*/ 	.word	0xffffffff


	//   ....[116]....
        /*0464*/ 	.word	0xffffffff


	//   ....[117]....
        /*0468*/ 	.word	0xffffffff


	//   ....[118]....
        /*046c*/ 	.word	0xffffffff


	//   ....[119]....
        /*0470*/ 	.word	0xffffffff


	//   ....[120]....
        /*0474*/ 	.word	0xffffffff


	//   ....[121]....
        /*0478*/ 	.word	0xffffffff


	//   ....[122]....
        /*047c*/ 	.word	0xffffffff


	//   ....[123]....
        /*0480*/ 	.word	0xffffffff


	//   ....[124]....
        /*0484*/ 	.word	0xffffffff


	//   ....[125]....
        /*0488*/ 	.word	0xffffffff


	//   ....[126]....
        /*048c*/ 	.word	0xffffffff


	//   ....[127]....
        /*0490*/ 	.word	0xffffffff


	//   ....[128]....
        /*0494*/ 	.word	0xffffffff


	//   ....[129]....
        /*0498*/ 	.word	0xffffffff


	//   ....[130]....
        /*049c*/ 	.word	0xffffffff


	//   ....[131]....
        /*04a0*/ 	.word	0xffffffff


	//   ....[132]....
        /*04a4*/ 	.word	0xffffffff


	//   ....[133]....
        /*04a8*/ 	.word	0xffffffff


	//   ....[134]....
        /*04ac*/ 	.word	0xffffffff


	//   ....[135]....
        /*04b0*/ 	.word	0xffffffff


	//   ....[136]....
        /*04b4*/ 	.word	0xffffffff


	//   ....[137]....
        /*04b8*/ 	.word	0xffffffff


	//   ....[138]....
        /*04bc*/ 	.word	0xffffffff


	//   ....[139]....
        /*04c0*/ 	.word	0xffffffff


	//   ....[140]....
        /*04c4*/ 	.word	0xffffffff


	//   ....[141]....
        /*04c8*/ 	.word	0xffffffff


	//   ....[142]....
        /*04cc*/ 	.word	0xffffffff


	//   ....[143]....
        /*04d0*/ 	.word	0xffffffff


	//   ....[144]....
        /*04d4*/ 	.word	0xffffffff


	//   ....[145]....
        /*04d8*/ 	.word	0xffffffff


	//   ....[146]....
        /*04dc*/ 	.word	0xffffffff


	//   ....[147]....
        /*04e0*/ 	.word	0xffffffff


	//   ....[148]....
        /*04e4*/ 	.word	0xffffffff


	//   ....[149]....
        /*04e8*/ 	.word	0xffffffff


	//   ....[150]....
        /*04ec*/ 	.word	0xffffffff


	//   ....[151]....
        /*04f0*/ 	.word	0xffffffff


	//   ....[152]....
        /*04f4*/ 	.word	0xffffffff


	//   ....[153]....
        /*04f8*/ 	.word	0xffffffff


	//   ....[154]....
        /*04fc*/ 	.word	0xffffffff


	//   ....[155]....
        /*0500*/ 	.word	0xffffffff


	//   ....[156]....
        /*0504*/ 	.word	0xffffffff


	//   ....[157]....
        /*0508*/ 	.word	0xffffffff


	//   ....[158]....
        /*050c*/ 	.word	0xffffffff


	//   ....[159]....
        /*0510*/ 	.word	0xffffffff


	//   ....[160]....
        /*0514*/ 	.word	0xffffffff


	//   ....[161]....
        /*0518*/ 	.word	0xffffffff


	//   ....[162]....
        /*051c*/ 	.word	0xffffffff


	//   ....[163]....
        /*0520*/ 	.word	0xffffffff


	//   ....[164]....
        /*0524*/ 	.word	0xffffffff


	//   ....[165]....
        /*0528*/ 	.word	0xffffffff


	//   ....[166]....
        /*052c*/ 	.word	0xffffffff


	//   ....[167]....
        /*0530*/ 	.word	0xffffffff


	//   ....[168]....
        /*0534*/ 	.word	0xffffffff


	//   ....[169]....
        /*0538*/ 	.word	0xffffffff


	//   ....[170]....
        /*053c*/ 	.word	0xffffffff


	//   ....[171]....
        /*0540*/ 	.word	0xffffffff


	//   ....[172]....
        /*0544*/ 	.word	0xffffffff


	//   ....[173]....
        /*0548*/ 	.word	0xffffffff


	//   ....[174]....
        /*054c*/ 	.word	0xffffffff


	//   ....[175]....
        /*0550*/ 	.word	0xffffffff


	//   ....[176]....
        /*0554*/ 	.word	0xffffffff


	//   ....[177]....
        /*0558*/ 	.word	0xffffffff


	//   ....[178]....
        /*055c*/ 	.word	0xffffffff


	//   ....[179]....
        /*0560*/ 	.word	0xffffffff


	//   ....[180]....
        /*0564*/ 	.word	0xffffffff


	//   ....[181]....
        /*0568*/ 	.word	0xffffffff


	//   ....[182]....
        /*056c*/ 	.word	0xffffffff


	//   ....[183]....
        /*0570*/ 	.word	0xffffffff


	//   ....[184]....
        /*0574*/ 	.word	0xffffffff


	//   ....[185]....
        /*0578*/ 	.word	0x0500000f


	//   ....[186]....
        /*057c*/ 	.word	0x0500000f


	//   ....[187]....
        /*0580*/ 	.word	0x0500000f


	//   ....[188]....
        /*0584*/ 	.word	0x0500000f


	//   ....[189]....
        /*0588*/ 	.word	0x0500000f


	//   ....[190]....
        /*058c*/ 	.word	0x0500000f


	//   ....[191]....
        /*0590*/ 	.word	0x0500000f


	//   ....[192]....
        /*0594*/ 	.word	0x0500000f


	//   ....[193]....
        /*0598*/ 	.word	0x0500000f


	//   ....[194]....
        /*059c*/ 	.word	0x0500000f


	//   ....[195]....
        /*05a0*/ 	.word	0x0500000f


	//   ....[196]....
        /*05a4*/ 	.word	0x0500000f


	//   ....[197]....
        /*05a8*/ 	.word	0x0500000f


	//   ....[198]....
        /*05ac*/ 	.word	0x0500000f


	//   ....[199]....
        /*05b0*/ 	.word	0x0500000f


	//   ....[200]....
        /*05b4*/ 	.word	0x0500000f


	//   ....[201]....
        /*05b8*/ 	.word	0x0500000f


	//   ....[202]....
        /*05bc*/ 	.word	0x0500000f


	//   ....[203]....
        /*05c0*/ 	.word	0x0500000f


	//   ....[204]....
        /*05c4*/ 	.word	0x0500000f


	//   ....[205]....
        /*05c8*/ 	.word	0x0500000f


	//   ....[206]....
        /*05cc*/ 	.word	0x0500000f


	//   ....[207]....
        /*05d0*/ 	.word	0x0500000f


	//   ....[208]....
        /*05d4*/ 	.word	0x0500000f


	//   ....[209]....
        /*05d8*/ 	.word	0x0500000f


	//   ....[210]....
        /*05dc*/ 	.word	0x0500000f


	//   ....[211]....
        /*05e0*/ 	.word	0x0500000f


	//   ....[212]....
        /*05e4*/ 	.word	0x0500000f


	//   ....[213]....
        /*05e8*/ 	.word	0x0500000f


	//   ....[214]....
        /*05ec*/ 	.word	0x0500000f


	//   ....[215]....
        /*05f0*/ 	.word	0x0500000f


	//   ....[216]....
        /*05f4*/ 	.word	0x0500000f


	//   ....[217]....
        /*05f8*/ 	.word	0x0500000f


	//   ....[218]....
        /*05fc*/ 	.word	0x0500000f


	//   ....[219]....
        /*0600*/ 	.word	0x0500000f


	//   ....[220]....
        /*0604*/ 	.word	0x0500000f


	//   ....[221]....
        /*0608*/ 	.word	0x0500000f


	//   ....[222]....
        /*060c*/ 	.word	0x0500000f


	//   ....[223]....
        /*0610*/ 	.word	0x0500000f


	//   ....[224]....
        /*0614*/ 	.word	0x0500000f


	//   ....[225]....
        /*0618*/ 	.word	0x0500000f


	//   ....[226]....
        /*061c*/ 	.word	0x0500000f


	//   ....[227]....
        /*0620*/ 	.word	0x0500000f


	//   ....[228]....
        /*0624*/ 	.word	0x0500000f


	//   ....[229]....
        /*0628*/ 	.word	0x0500000f


	//   ....[230]....
        /*062c*/ 	.word	0x0500000f


	//   ....[231]....
        /*0630*/ 	.word	0x0500000f


	//   ....[232]....
        /*0634*/ 	.word	0x0500000f


	//   ....[233]....
        /*0638*/ 	.word	0x0500000f


	//   ....[234]....
        /*063c*/ 	.word	0x0500000f


	//   ....[235]....
        /*0640*/ 	.word	0x0500000f


	//   ....[236]....
        /*0644*/ 	.word	0x0500000f


	//   ....[237]....
        /*0648*/ 	.word	0x0500000f


	//   ....[238]....
        /*064c*/ 	.word	0x0500000f


	//   ....[239]....
        /*0650*/ 	.word	0x0500000f


	//   ....[240]....
        /*0654*/ 	.word	0x0500000f


	//   ....[241]....
        /*0658*/ 	.word	0x0500000f


	//   ....[242]....
        /*065c*/ 	.word	0x0500000f


	//   ....[243]....
        /*0660*/ 	.word	0x0500000f


	//   ....[244]....
        /*0664*/ 	.word	0x0500000f


	//   ....[245]....
        /*0668*/ 	.word	0x0500000f


	//   ....[246]....
        /*066c*/ 	.word	0x0500000f


	//   ....[247]....
        /*0670*/ 	.word	0x0500000f


	//   ....[248]....
        /*0674*/ 	.word	0x0500000f


	//   ....[249]....
        /*0678*/ 	.word	0x0500000f


	//   ....[250]....
        /*067c*/ 	.word	0x0500000f


	//   ....[251]....
        /*0680*/ 	.word	0x0500000f


	//   ....[252]....
        /*0684*/ 	.word	0x0500000f


	//   ....[253]....
        /*0688*/ 	.word	0x0500000f


	//   ....[254]....
        /*068c*/ 	.word	0x0500000f


	//   ....[255]....
        /*0690*/ 	.word	0x0500000f


	//   ....[0]....
        /*0694*/ 	.word	0x0500000f


	//   ....[1]....
        /*0698*/ 	.word	0x0500000f


	//   ....[2]....
        /*069c*/ 	.word	0x0500000f


	//   ....[3]....
        /*06a0*/ 	.word	0x0500000f


	//   ....[4]....
        /*06a4*/ 	.word	0x0500000f


	//   ....[5]....
        /*06a8*/ 	.word	0x0500000f


	//   ....[6]....
        /*06ac*/ 	.word	0x0500000f


	//   ....[7]....
        /*06b0*/ 	.word	0x0500000f


	//   ....[8]....
        /*06b4*/ 	.word	0x0500000f


	//   ....[9]....
        /*06b8*/ 	.word	0x0500000f


	//   ....[10]....
        /*06bc*/ 	.word	0x0500000f


	//   ....[11]....
        /*06c0*/ 	.word	0x0500000f


	//   ....[12]....
        /*06c4*/ 	.word	0x0500000f


	//   ....[13]....
        /*06c8*/ 	.word	0x0500000f


	//   ....[14]....
        /*06cc*/ 	.word	0x0500000f


	//   ....[15]....
        /*06d0*/ 	.word	0x0500000f


	//   ....[16]....
        /*06d4*/ 	.word	0x0500000f


	//   ....[17]....
        /*06d8*/ 	.word	0x0500000f


	//   ....[18]....
        /*06dc*/ 	.word	0x0500000f


	//   ....[19]....
        /*06e0*/ 	.word	0x0500000f


	//   ....[20]....
        /*06e4*/ 	.word	0x0500000f


	//   ....[21]....
        /*06e8*/ 	.word	0x0500000f


	//   ....[22]....
        /*06ec*/ 	.word	0x0500000f


	//   ....[23]....
        /*06f0*/ 	.word	0x0500000f


	//   ....[24]....
        /*06f4*/ 	.word	0x0500000f


	//   ....[25]....
        /*06f8*/ 	.word	0x0500000f


	//   ....[26]....
        /*06fc*/ 	.word	0x0500000f


	//   ....[27]....
        /*0700*/ 	.word	0x0500000f


	//   ....[28]....
        /*0704*/ 	.word	0x0500000f


	//   ....[29]....
        /*0708*/ 	.word	0x0500000f


	//   ....[30]....
        /*070c*/ 	.word	0x0500000f


	//   ....[31]....
        /*0710*/ 	.word	0x0500000f


	//   ....[32]....
        /*0714*/ 	.word	0x0500000f


	//   ....[33]....
        /*0718*/ 	.word	0x0500000f


	//   ....[34]....
        /*071c*/ 	.word	0x0500000f


	//   ....[35]....
        /*0720*/ 	.word	0x0500000f


	//   ....[36]....
        /*0724*/ 	.word	0x0500000f


	//   ....[37]....
        /*0728*/ 	.word	0x0500000f


	//   ....[38]....
        /*072c*/ 	.word	0x0500000f


	//   ....[39]....
        /*0730*/ 	.word	0x0500000f


	//   ....[40]....
        /*0734*/ 	.word	0x0500000f


	//----- nvinfo : EIATTR_COOP_GROUP_INSTR_OFFSETS
	.align		4
.L_474:
        /*0738*/ 	.byte	0x04, 0x28
        /*073a*/ 	.short	(.L_476 - .L_475)


	//   ....[0]....
.L_475:
        /*073c*/ 	.word	0x00000060


	//   ....[1]....
        /*0740*/ 	.word	0x00000140


	//   ....[2]....
        /*0744*/ 	.word	0x00000190


	//   ....[3]....
        /*0748*/ 	.word	0x000003c0


	//   ....[4]....
        /*074c*/ 	.word	0x00000520


	//   ....[5]....
        /*0750*/ 	.word	0x00000640


	//   ....[6]....
        /*0754*/ 	.word	0x000007a0


	//   ....[7]....
        /*0758*/ 	.word	0x00003a50


	//   ....[8]....
        /*075c*/ 	.word	0x00003a60


	//   ....[9]....
        /*0760*/ 	.word	0x000050d0


	//   ....[10]....
        /*0764*/ 	.word	0x000050e0


	//   ....[11]....
        /*0768*/ 	.word	0x000072a0


	//   ....[12]....
        /*076c*/ 	.word	0x000072b0


	//   ....[13]....
        /*0770*/ 	.word	0x00008a80


	//   ....[14]....
        /*0774*/ 	.word	0x00008a90


	//   ....[15]....
        /*0778*/ 	.word	0x0000a460


	//   ....[16]....
        /*077c*/ 	.word	0x0000a470


	//   ....[17]....
        /*0780*/ 	.word	0x0000a700


	//   ....[18]....
        /*0784*/ 	.word	0x0000a710


	//   ....[19]....
        /*0788*/ 	.word	0x0000ac70


	//   ....[20]....
        /*078c*/ 	.word	0x0000ac80


	//   ....[21]....
        /*0790*/ 	.word	0x0000ae00


	//   ....[22]....
        /*0794*/ 	.word	0x0000ae20


	//   ....[23]....
        /*0798*/ 	.word	0x0000b7a0


	//   ....[24]....
        /*079c*/ 	.word	0x0000bea0


	//   ....[25]....
        /*07a0*/ 	.word	0x0000beb0


	//   ....[26]....
        /*07a4*/ 	.word	0x0000bec0


	//   ....[27]....
        /*07a8*/ 	.word	0x0000bed0


	//   ....[28]....
        /*07ac*/ 	.word	0x0000c740


	//   ....[29]....
        /*07b0*/ 	.word	0x0000c750


	//   ....[30]....
        /*07b4*/ 	.word	0x0000c760


	//   ....[31]....
        /*07b8*/ 	.word	0x0000c770


	//   ....[32]....
        /*07bc*/ 	.word	0x0000f850


	//   ....[33]....
        /*07c0*/ 	.word	0x0000f860


	//   ....[34]....
        /*07c4*/ 	.word	0x0000f870


	//   ....[35]....
        /*07c8*/ 	.word	0x0000f880


	//   ....[36]....
        /*07cc*/ 	.word	0x0000ff30


	//   ....[37]....
        /*07d0*/ 	.word	0x0000ff40


	//   ....[38]....
        /*07d4*/ 	.word	0x0000ff50


	//   ....[39]....
        /*07d8*/ 	.word	0x0000ff60


	//   ....[40]....
        /*07dc*/ 	.word	0x000139e0


	//   ....[41]....
        /*07e0*/ 	.word	0x00013c10


	//   ....[42]....
        /*07e4*/ 	.word	0x00014940


	//   ....[43]....
        /*07e8*/ 	.word	0x00014a50


	//   ....[44]....
        /*07ec*/ 	.word	0x00014fc0


	//   ....[45]....
        /*07f0*/ 	.word	0x00015090


	//   ....[46]....
        /*07f4*/ 	.word	0x00016ea0


	//   ....[47]....
        /*07f8*/ 	.word	0x000170b0


	//   ....[48]....
        /*07fc*/ 	.word	0x00017f00


	//   ....[49]....
        /*0800*/ 	.word	0x00018020


	//   ....[50]....
        /*0804*/ 	.word	0x000185e0


	//   ....[51]....
        /*0808*/ 	.word	0x00018660


	//   ....[52]....
        /*080c*/ 	.word	0x0001a6a0


	//   ....[53]....
        /*0810*/ 	.word	0x0001a6b0


	//   ....[54]....
        /*0814*/ 	.word	0x0001a6f0


	//   ....[55]....
        /*0818*/ 	.word	0x0001a700


	//   ....[56]....
        /*081c*/ 	.word	0x0001c4f0


	//   ....[57]....
        /*0820*/ 	.word	0x0001c6b0


	//   ....[58]....
        /*0824*/ 	.word	0x0001d510


	//   ....[59]....
        /*0828*/ 	.word	0x0001d620


	//   ....[60]....
        /*082c*/ 	.word	0x0001dbe0


	//   ....[61]....
        /*0830*/ 	.word	0x0001dc40


	//   ....[62]....
        /*0834*/ 	.word	0x0001ed60


	//   ....[63]....
        /*0838*/ 	.word	0x0001ede0


	//   ....[64]....
        /*083c*/ 	.word	0x0001ee00


	//   ....[65]....
        /*0840*/ 	.word	0x0001ee10


	//   ....[66]....
        /*0844*/ 	.word	0x0001feb0


	//   ....[67]....
        /*0848*/ 	.word	0x0001fef0


	//   ....[68]....
        /*084c*/ 	.word	0x0001ff30


	//   ....[69]....
        /*0850*/ 	.word	0x0001ff70


	//   ....[70]....
        /*0854*/ 	.word	0x00020510


	//   ....[71]....
        /*0858*/ 	.word	0x00020520


	//   ....[72]....
        /*085c*/ 	.word	0x000205e0


	//   ....[73]....
        /*0860*/ 	.word	0x00020600


	//   ....[74]....
        /*0864*/ 	.word	0x000206c0


	//   ....[75]....
        /*0868*/ 	.word	0x000206e0


	//   ....[76]....
        /*086c*/ 	.word	0x000207b0


	//   ....[77]....
        /*0870*/ 	.word	0x000207d0


	//   ....[78]....
        /*0874*/ 	.word	0x00020ff0


	//   ....[79]....
        /*0878*/ 	.word	0x00021010


	//   ....[80]....
        /*087c*/ 	.word	0x000210d0


	//   ....[81]....
        /*0880*/ 	.word	0x000210f0


	//   ....[82]....
        /*0884*/ 	.word	0x000211b0


	//   ....[83]....
        /*0888*/ 	.word	0x000211d0


	//   ....[84]....
        /*088c*/ 	.word	0x000212a0


	//   ....[85]....
        /*0890*/ 	.word	0x000212c0


	//   ....[86]....
        /*0894*/ 	.word	0x00021410


	//   ....[87]....
        /*0898*/ 	.word	0x000215c0


	//   ....[88]....
        /*089c*/ 	.word	0x000215f0


	//   ....[89]....
        /*08a0*/ 	.word	0x00021620


	//   ....[90]....
        /*08a4*/ 	.word	0x00021650


	//   ....[91]....
        /*08a8*/ 	.word	0x00021680


	//   ....[92]....
        /*08ac*/ 	.word	0x000216b0


	//   ....[93]....
        /*08b0*/ 	.word	0x00021820


	//   ....[94]....
        /*08b4*/ 	.word	0x00021850


	//   ....[95]....
        /*08b8*/ 	.word	0x00021880


	//   ....[96]....
        /*08bc*/ 	.word	0x000218b0


	//   ....[97]....
        /*08c0*/ 	.word	0x000218e0


	//   ....[98]....
        /*08c4*/ 	.word	0x00021910


	//   ....[99]....
        /*08c8*/ 	.word	0x000219a0


	//   ....[100]....
        /*08cc*/ 	.word	0x00021a00


	//   ....[101]....
        /*08d0*/ 	.word	0x00021a90


	//   ....[102]....
        /*08d4*/ 	.word	0x00022b30


	//   ....[103]....
        /*08d8*/ 	.word	0x00024ea0


	//   ....[104]....
        /*08dc*/ 	.word	0x00024ec0


	//   ....[105]....
        /*08e0*/ 	.word	0x00024f70


	//   ....[106]....
        /*08e4*/ 	.word	0x00024f90


	//   ....[107]....
        /*08e8*/ 	.word	0x00025030


	//   ....[108]....
        /*08ec*/ 	.word	0x00025050


	//   ....[109]....
        /*08f0*/ 	.word	0x000250f0


	//   ....[110]....
        /*08f4*/ 	.word	0x00025110


	//   ....[111]....
        /*08f8*/ 	.word	0x000251b0


	//   ....[112]....
        /*08fc*/ 	.word	0x000251d0


	//   ....[113]....
        /*0900*/ 	.word	0x000251e0


	//   ....[114]....
        /*0904*/ 	.word	0x00025270


	//   ....[115]....
        /*0908*/ 	.word	0x00025a30


	//   ....[116]....
        /*090c*/ 	.word	0x00025a60


	//   ....[117]....
        /*0910*/ 	.word	0x00025a90


	//   ....[118]....
        /*0914*/ 	.word	0x00025b40


	//   ....[119]....
        /*0918*/ 	.word	0x00025b50


	//   ....[120]....
        /*091c*/ 	.word	0x00025c00


	//   ....[121]....
        /*0920*/ 	.word	0x00025c10


	//   ....[122]....
        /*0924*/ 	.word	0x00025cc0


	//   ....[123]....
        /*0928*/ 	.word	0x00025cd0


	//   ....[124]....
        /*092c*/ 	.word	0x00025d80


	//   ....[125]....
        /*0930*/ 	.word	0x00025d90


	//   ....[126]....
        /*0934*/ 	.word	0x00025e40


	//   ....[127]....
        /*0938*/ 	.word	0x00025e50


	//   ....[128]....
        /*093c*/ 	.word	0x00025ef0


	//   ....[129]....
        /*0940*/ 	.word	0x00025f00


	//   ....[130]....
        /*0944*/ 	.word	0x00025f10


	//   ....[131]....
        /*0948*/ 	.word	0x00026700


	//   ....[132]....
        /*094c*/ 	.word	0x00026710


	//   ....[133]....
        /*0950*/ 	.word	0x00026720


	//   ....[134]....
        /*0954*/ 	.word	0x000267b0


	//   ....[135]....
        /*0958*/ 	.word	0x000267c0


	//   ....[136]....
        /*095c*/ 	.word	0x00026820


	//   ....[137]....
        /*0960*/ 	.word	0x00026850


	//   ....[138]....
        /*0964*/ 	.word	0x00026890


	//   ....[139]....
        /*0968*/ 	.word	0x000268c0


	//   ....[140]....
        /*096c*/ 	.word	0x00026900


	//   ....[141]....
        /*0970*/ 	.word	0x00026930


	//   ....[142]....
        /*0974*/ 	.word	0x00026970


	//   ....[143]....
        /*0978*/ 	.word	0x00026bf0


	//   ....[144]....
        /*097c*/ 	.word	0x00026c10


	//   ....[145]....
        /*0980*/ 	.word	0x00026ca0


	//   ....[146]....
        /*0984*/ 	.word	0x00026cb0


	//   ....[147]....
        /*0988*/ 	.word	0x00026d20


	//   ....[148]....
        /*098c*/ 	.word	0x00026d30


	//   ....[149]....
        /*0990*/ 	.word	0x00026da0


	//   ....[150]....
        /*0994*/ 	.word	0x00026db0


	//   ....[151]....
        /*0998*/ 	.word	0x00026e20


	//   ....[152]....
        /*099c*/ 	.word	0x00026e30


	//   ....[153]....
        /*09a0*/ 	.word	0x00026e40


	//   ....[154]....
        /*09a4*/ 	.word	0x00026eb0


	//   ....[155]....
        /*09a8*/ 	.word	0x00027450


	//   ....[156]....
        /*09ac*/ 	.word	0x00027480


	//   ....[157]....
        /*09b0*/ 	.word	0x000274a0


	//   ....[158]....
        /*09b4*/ 	.word	0x000274b0


	//   ....[159]....
        /*09b8*/ 	.word	0x000274f0


	//   ....[160]....
        /*09bc*/ 	.word	0x00027510


	//   ....[161]....
        /*09c0*/ 	.word	0x00027580


	//   ....[162]....
        /*09c4*/ 	.word	0x000275a0


	//   ....[163]....
        /*09c8*/ 	.word	0x00027600


	//   ....[164]....
        /*09cc*/ 	.word	0x00027620


	//   ....[165]....
        /*09d0*/ 	.word	0x00027670


	//   ....[166]....
        /*09d4*/ 	.word	0x00027690


	//   ....[167]....
        /*09d8*/ 	.word	0x00027a80


	//   ....[168]....
        /*09dc*/ 	.word	0x00027ab0


	//   ....[169]....
        /*09e0*/ 	.word	0x00027ae0


	//   ....[170]....
        /*09e4*/ 	.word	0x00027b10


	//   ....[171]....
        /*09e8*/ 	.word	0x00027b40


	//   ....[172]....
        /*09ec*/ 	.word	0x00027b70


	//   ....[173]....
        /*09f0*/ 	.word	0x00027ba0


	//   ....[174]....
        /*09f4*/ 	.word	0x00027bd0


	//   ....[175]....
        /*09f8*/ 	.word	0x00027d50


	//   ....[176]....
        /*09fc*/ 	.word	0x00027d80


	//   ....[177]....
        /*0a00*/ 	.word	0x00027db0


	//   ....[178]....
        /*0a04*/ 	.word	0x00027de0


	//   ....[179]....
        /*0a08*/ 	.word	0x00027e10


	//   ....[180]....
        /*0a0c*/ 	.word	0x00027e40


	//   ....[181]....
        /*0a10*/ 	.word	0x00027f00


	//   ....[182]....
        /*0a14*/ 	.word	0x00027f20


	//   ....[183]....
        /*0a18*/ 	.word	0x00027f90


	//   ....[184]....
        /*0a1c*/ 	.word	0x00028630


	//   ....[185]....
        /*0a20*/ 	.word	0x00028970


	//   ....[186]....
        /*0a24*/ 	.word	0x00028a00


	//   ....[187]....
        /*0a28*/ 	.word	0x00028aa0


	//   ....[188]....
        /*0a2c*/ 	.word	0x00028b30


	//   ....[189]....
        /*0a30*/ 	.word	0x00028c20


	//   ....[190]....
        /*0a34*/ 	.word	0x00028cb0


	//   ....[191]....
        /*0a38*/ 	.word	0x00028d50


	//   ....[192]....
        /*0a3c*/ 	.word	0x00028de0


	//   ....[193]....
        /*0a40*/ 	.word	0x00028ed0


	//   ....[194]....
        /*0a44*/ 	.word	0x00028f60


	//   ....[195]....
        /*0a48*/ 	.word	0x00029000


	//   ....[196]....
        /*0a4c*/ 	.word	0x00029090


	//   ....[197]....
        /*0a50*/ 	.word	0x00029180


	//   ....[198]....
        /*0a54*/ 	.word	0x00029210


	//   ....[199]....
        /*0a58*/ 	.word	0x00029260


	//   ....[200]....
        /*0a5c*/ 	.word	0x000292b0


	//   ....[201]....
        /*0a60*/ 	.word	0x00029340


	//   ....[202]....
        /*0a64*/ 	.word	0x000293d0


	//   ....[203]....
        /*0a68*/ 	.word	0x00029420


	//   ....[204]....
        /*0a6c*/ 	.word	0x00029470


	//   ....[205]....
        /*0a70*/ 	.word	0x00029560


	//   ....[206]....
        /*0a74*/ 	.word	0x000295f0


	//   ....[207]....
        /*0a78*/ 	.word	0x00029640


	//   ....[208]....
        /*0a7c*/ 	.word	0x00029690


	//   ....[209]....
        /*0a80*/ 	.word	0x00029720


	//   ....[210]....
        /*0a84*/ 	.word	0x000297b0


	//   ....[211]....
        /*0a88*/ 	.word	0x00029800


	//   ....[212]....
        /*0a8c*/ 	.word	0x00029850


	//   ....[213]....
        /*0a90*/ 	.word	0x00029bf0


	//   ....[214]....
        /*0a94*/ 	.word	0x00029ed0


	//   ....[215]....
        /*0a98*/ 	.word	0x00029fc0


	//   ....[216]....
        /*0a9c*/ 	.word	0x0002a060


	//   ....[217]....
        /*0aa0*/ 	.word	0x0002a0c0


	//   ....[218]....
        /*0aa4*/ 	.word	0x0002a1d0


	//   ....[219]....
        /*0aa8*/ 	.word	0x0002a240


	//   ....[220]....
        /*0aac*/ 	.word	0x0002a350


	//   ....[221]....
        /*0ab0*/ 	.word	0x0002a3c0


	//   ....[222]....
        /*0ab4*/ 	.word	0x0002a4d0


	//   ....[223]....
        /*0ab8*/ 	.word	0x0002a540


	//   ....[224]....
        /*0abc*/ 	.word	0x0002a650


	//   ....[225]....
        /*0ac0*/ 	.word	0x0002a6c0


	//   ....[226]....
        /*0ac4*/ 	.word	0x0002a760


	//   ....[227]....
        /*0ac8*/ 	.word	0x0002a870


	//   ....[228]....
        /*0acc*/ 	.word	0x0002a8e0


	//   ....[229]....
        /*0ad0*/ 	.word	0x0002a940


	//   ....[230]....
        /*0ad4*/ 	.word	0x0002aa60


	//   ....[231]....
        /*0ad8*/ 	.word	0x0002aac0


	//   ....[232]....
        /*0adc*/ 	.word	0x0002abe0


	//   ....[233]....
        /*0ae0*/ 	.word	0x0002ac40


	//   ....[234]....
        /*0ae4*/ 	.word	0x0002ad60


	//   ....[235]....
        /*0ae8*/ 	.word	0x0002adc0


	//   ....[236]....
        /*0aec*/ 	.word	0x0002aee0


	//   ....[237]....
        /*0af0*/ 	.word	0x0002af40


	//   ....[238]....
        /*0af4*/ 	.word	0x0002b060


	//   ....[239]....
        /*0af8*/ 	.word	0x0002b0c0


	//   ....[240]....
        /*0afc*/ 	.word	0x0002b1d0


	//   ....[241]....
        /*0b00*/ 	.word	0x0002b230


	//   ....[242]....
        /*0b04*/ 	.word	0x0002b330


	//   ....[243]....
        /*0b08*/ 	.word	0x0002b460


	//   ....[244]....
        /*0b0c*/ 	.word	0x0002b510


	//   ....[245]....
        /*0b10*/ 	.word	0x0002b590


	//   ....[246]....
        /*0b14*/ 	.word	0x0002b670


	//   ....[247]....
        /*0b18*/ 	.word	0x0002b6d0


	//   ....[248]....
        /*0b1c*/ 	.word	0x0002b7a0


	//   ....[249]....
        /*0b20*/ 	.word	0x0002b800


	//   ....[250]....
        /*0b24*/ 	.word	0x0002b8d0


	//   ....[251]....
        /*0b28*/ 	.word	0x0002b930


	//   ....[252]....
        /*0b2c*/ 	.word	0x0002ba00


	//   ....[253]....
        /*0b30*/ 	.word	0x0002ba60


	//   ....[254]....
        /*0b34*/ 	.word	0x0002bb30


	//   ....[255]....
        /*0b38*/ 	.word	0x0002bc20


	//   ....[0]....
        /*0b3c*/ 	.word	0x0002bcc0


	//   ....[1]....
        /*0b40*/ 	.word	0x0002bd20


	//   ....[2]....
        /*0b44*/ 	.word	0x0002be10


	//   ....[3]....
        /*0b48*/ 	.word	0x0002be70


	//   ....[4]....
        /*0b4c*/ 	.word	0x0002bf50


	//   ....[5]....
        /*0b50*/ 	.word	0x0002bfb0


	//   ....[6]....
        /*0b54*/ 	.word	0x0002c090


	//   ....[7]....
        /*0b58*/ 	.word	0x0002c0f0


	//   ....[8]....
        /*0b5c*/ 	.word	0x0002c1d0


	//   ....[9]....
        /*0b60*/ 	.word	0x0002c230


	//   ....[10]....
        /*0b64*/ 	.word	0x0002c300


	//   ....[11]....
        /*0b68*/ 	.word	0x0002c430


	//   ....[12]....
        /*0b6c*/ 	.word	0x0002c530


	//   ....[13]....
        /*0b70*/ 	.word	0x0002c5c0


	//   ....[14]....
        /*0b74*/ 	.word	0x0002c690


	//   ....[15]....
        /*0b78*/ 	.word	0x0002c6f0


	//   ....[16]....
        /*0b7c*/ 	.word	0x0002c7c0


	//   ....[17]....
        /*0b80*/ 	.word	0x0002c820


	//   ....[18]....
        /*0b84*/ 	.word	0x0002c900


	//   ....[19]....
        /*0b88*/ 	.word	0x0002c960


	//   ....[20]....
        /*0b8c*/ 	.word	0x0002ca30


	//   ....[21]....
        /*0b90*/ 	.word	0x0002ca90


	//   ....[22]....
        /*0b94*/ 	.word	0x0002cb50


	//   ....[23]....
        /*0b98*/ 	.word	0x0002cbe0


	//   ....[24]....
        /*0b9c*/ 	.word	0x0002cc80


	//   ....[25]....
        /*0ba0*/ 	.word	0x0002cda0


	//   ....[26]....
        /*0ba4*/ 	.word	0x0002ce10


	//   ....[27]....
        /*0ba8*/ 	.word	0x0002ce80


	//   ....[28]....
        /*0bac*/ 	.word	0x0002cef0


	//   ....[29]....
        /*0bb0*/ 	.word	0x0002cf60


	//   ....[30]....
        /*0bb4*/ 	.word	0x0002cfe0


	//   ....[31]....
        /*0bb8*/ 	.word	0x0002d070


	//   ....[32]....
        /*0bbc*/ 	.word	0x0002d100


	//   ....[33]....
        /*0bc0*/ 	.word	0x0002d170


	//   ....[34]....
        /*0bc4*/ 	.word	0x0002d1e0


	//   ....[35]....
        /*0bc8*/ 	.word	0x0002d250


	//   ....[36]....
        /*0bcc*/ 	.word	0x0002d2d0


	//   ....[37]....
        /*0bd0*/ 	.word	0x0002d340


	//   ....[38]....
        /*0bd4*/ 	.word	0x0002d3e0


	//   ....[39]....
        /*0bd8*/ 	.word	0x0002d470


	//   ....[40]....
        /*0bdc*/ 	.word	0x0002d590


	//----- nvinfo : EIATTR_REG_RECONFIG
	.align		4
.L_476:
        /*0be0*/ 	.byte	0x01, 0x54
	.zero		2


	//----- nvinfo : EIATTR_SYSCALL_OFFSETS
	.align		4
        /*0be4*/ 	.byte	0x04, 0x46
        /*0be6*/ 	.short	(.L_478 - .L_477)


	//   ....[0]....
.L_477:
        /*0be8*/ 	.word	0x00001e00


	//   ....[1]....
        /*0bec*/ 	.word	0x00001f50


	//   ....[2]....
        /*0bf0*/ 	.word	0x0000b940


	//   ....[3]....
        /*0bf4*/ 	.word	0x0000bc60


	//   ....[4]....
        /*0bf8*/ 	.word	0x000243c0


	//   ....[5]....
        /*0bfc*/ 	.word	0x00024510


	//   ....[6]....
        /*0c00*/ 	.word	0x00024600


	//   ....[7]....
        /*0c04*/ 	.word	0x00025630


	//----- nvinfo : EIATTR_MBARRIER_INSTR_OFFSETS
	.align		4
.L_478:
        /*0c08*/ 	.byte	0x04, 0x39
        /*0c0a*/ 	.short	(.L_480 - .L_479)


	//   ....[0]....
.L_479:
        /*0c0c*/ 	.word	0x00000270
        /*0c10*/ 	.word	0x000000ff
        /*0c14*/ 	.word	0x0002a800
        /*0c18*/ 	.short	0x0100
        /*0c1a*/ 	.byte	0x08
	.zero		1


	//   ....[1]....
        /*0c1c*/ 	.word	0x00000280
        /*0c20*/ 	.word	0x000000ff
        /*0c24*/ 	.word	0x0002a820
        /*0c28*/ 	.short	0x0100
        /*0c2a*/ 	.byte	0x08
	.zero		1


	//   ....[2]....
        /*0c2c*/ 	.word	0x00000370
        /*0c30*/ 	.word	0x000000ff
        /*0c34*/ 	.word	0x0002a830
        /*0c38*/ 	.short	0x0100
        /*0c3a*/ 	.byte	0x08
	.zero		1


	//   ....[3]....
        /*0c3c*/ 	.word	0x00000380
        /*0c40*/ 	.word	0x000000ff
        /*0c44*/ 	.word	0x0002a840
        /*0c48*/ 	.short	0x0100
        /*0c4a*/ 	.byte	0x08
	.zero		1


	//   ....[4]....
        /*0c4c*/ 	.word	0x00000390
        /*0c50*/ 	.word	0x000000ff
        /*0c54*/ 	.word	0x0002a838
        /*0c58*/ 	.short	0x0100
        /*0c5a*/ 	.byte	0x08
	.zero		1


	//   ....[5]....
        /*0c5c*/ 	.word	0x000003a0
        /*0c60*/ 	.word	0x000000ff
        /*0c64*/ 	.word	0x0002a848
        /*0c68*/ 	.short	0x0100
        /*0c6a*/ 	.byte	0x08
	.zero		1


	//   ....[6]....
        /*0c6c*/ 	.word	0x000004d0
        /*0c70*/ 	.word	0x000000ff
        /*0c74*/ 	.word	0x0002a850
        /*0c78*/ 	.short	0x0100
        /*0c7a*/ 	.byte	0x08
	.zero		1


	//   ....[7]....
        /*0c7c*/ 	.word	0x000004e0
        /*0c80*/ 	.word	0x000000ff
        /*0c84*/ 	.word	0x0002a860
        /*0c88*/ 	.short	0x0100
        /*0c8a*/ 	.byte	0x08
	.zero		1


	//   ....[8]....
        /*0c8c*/ 	.word	0x000004f0
        /*0c90*/ 	.word	0x000000ff
        /*0c94*/ 	.word	0x0002a858
        /*0c98*/ 	.short	0x0100
        /*0c9a*/ 	.byte	0x08
	.zero		1


	//   ....[9]....
        /*0c9c*/ 	.word	0x00000500
        /*0ca0*/ 	.word	0x000000ff
        /*0ca4*/ 	.word	0x0002a868
        /*0ca8*/ 	.short	0x0100
        /*0caa*/ 	.byte	0x08
	.zero		1


	//   ....[10]....
        /*0cac*/ 	.word	0x000005f0
        /*0cb0*/ 	.word	0x000000ff
        /*0cb4*/ 	.word	0x0002a870
        /*0cb8*/ 	.short	0x0100
        /*0cba*/ 	.byte	0x06
	.zero		1


	//   ....[11]....
        /*0cbc*/ 	.word	0x00000600
        /*0cc0*/ 	.word	0x000000ff
        /*0cc4*/ 	.word	0x0002a880
        /*0cc8*/ 	.short	0x0100
        /*0cca*/ 	.byte	0x06
	.zero		1


	//   ....[12]....
        /*0ccc*/ 	.word	0x00000610
        /*0cd0*/ 	.word	0x000000ff
        /*0cd4*/ 	.word	0x0002a878
        /*0cd8*/ 	.short	0x0100
        /*0cda*/ 	.byte	0x06
	.zero		1


	//   ....[13]....
        /*0cdc*/ 	.word	0x00000620
        /*0ce0*/ 	.word	0x000000ff
        /*0ce4*/ 	.word	0x0002a888
        /*0ce8*/ 	.short	0x0100
        /*0cea*/ 	.byte	0x06
	.zero		1


	//   ....[14]....
        /*0cec*/ 	.word	0x00000750
        /*0cf0*/ 	.word	0x000000ff
        /*0cf4*/ 	.word	0x0002a890
        /*0cf8*/ 	.short	0x0100
        /*0cfa*/ 	.byte	0x08
	.zero		1


	//   ....[15]....
        /*0cfc*/ 	.word	0x00000760
        /*0d00*/ 	.word	0x000000ff
        /*0d04*/ 	.word	0x0002a8a0
        /*0d08*/ 	.short	0x0100
        /*0d0a*/ 	.byte	0x08
	.zero		1


	//   ....[16]....
        /*0d0c*/ 	.word	0x00000770
        /*0d10*/ 	.word	0x000000ff
        /*0d14*/ 	.word	0x0002a898
        /*0d18*/ 	.short	0x0100
        /*0d1a*/ 	.byte	0x08
	.zero		1


	//   ....[17]....
        /*0d1c*/ 	.word	0x00000780
        /*0d20*/ 	.word	0x000000ff
        /*0d24*/ 	.word	0x0002a8a8
        /*0d28*/ 	.short	0x0100
        /*0d2a*/ 	.byte	0x08
	.zero		1


	//   ....[18]....
        /*0d2c*/ 	.word	0x000008b0
        /*0d30*/ 	.word	0x000000ff
        /*0d34*/ 	.word	0x0002a8b0
        /*0d38*/ 	.short	0x0100
        /*0d3a*/ 	.byte	0x08
	.zero		1


	//   ....[19]....
        /*0d3c*/ 	.word	0x000008c0
        /*0d40*/ 	.word	0x000000ff
        /*0d44*/ 	.word	0x0002a8c0
        /*0d48*/ 	.short	0x0100
        /*0d4a*/ 	.byte	0x08
	.zero		1


	//   ....[20]....
        /*0d4c*/ 	.word	0x000008d0
        /*0d50*/ 	.word	0x000000ff
        /*0d54*/ 	.word	0x0002a8b8
        /*0d58*/ 	.short	0x0100
        /*0d5a*/ 	.byte	0x08
	.zero		1


	//   ....[21]....
        /*0d5c*/ 	.word	0x000008e0
        /*0d60*/ 	.word	0x000000ff
        /*0d64*/ 	.word	0x0002a8c8
        /*0d68*/ 	.short	0x0100
        /*0d6a*/ 	.byte	0x08
	.zero		1


	//   ....[22]....
        /*0d6c*/ 	.word	0x00003a00
        /*0d70*/ 	.word	0x00000056
        /*0d74*/ 	.word	0x0002a890
        /*0d78*/ 	.short	0x010a
        /*0d7a*/ 	.byte	0x3f
	.zero		1


	//   ....[23]....
        /*0d7c*/ 	.word	0x00007240
        /*0d80*/ 	.word	0x00000056
        /*0d84*/ 	.word	0x0002a890
        /*0d88*/ 	.short	0x010a
        /*0d8a*/ 	.byte	0x3f
	.zero		1


	//   ....[24]....
        /*0d8c*/ 	.word	0x0000a2a0
        /*0d90*/ 	.word	0x00000056
        /*0d94*/ 	.word	0x0002a890
        /*0d98*/ 	.short	0x010a
        /*0d9a*/ 	.byte	0x3f
	.zero		1


	//   ....[25]....
        /*0d9c*/ 	.word	0x0000aa60
        /*0da0*/ 	.word	0x0000000b
        /*0da4*/ 	.word	0x00000000
        /*0da8*/ 	.short	0x0101
        /*0daa*/ 	.byte	0x3f
	.zero		1


	//   ....[26]....
        /*0dac*/ 	.word	0x0000aaa0
        /*0db0*/ 	.word	0x00000056
        /*0db4*/ 	.word	0x0002a8b0
        /*0db8*/ 	.short	0x010a
        /*0dba*/ 	.byte	0x3f
	.zero		1


	//   ....[27]....
        /*0dbc*/ 	.word	0x0000b050
        /*0dc0*/ 	.word	0x00000056
        /*0dc4*/ 	.word	0x00000000
        /*0dc8*/ 	.short	0x0101
        /*0dca*/ 	.byte	0x3f
	.zero		1


	//   ....[28]....
        /*0dcc*/ 	.word	0x0000b9c0
        /*0dd0*/ 	.word	0x00000012
        /*0dd4*/ 	.word	0x0002a800
        /*0dd8*/ 	.short	0x010a
        /*0dda*/ 	.byte	0x3f
	.zero		1


	//   ....[29]....
        /*0ddc*/ 	.word	0x0000ba10
        /*0de0*/ 	.word	0x00000012
        /*0de4*/ 	.word	0x0002a800
        /*0de8*/ 	.short	0x010a
        /*0dea*/ 	.byte	0x3f
	.zero		1


	//   ....[30]....
        /*0dec*/ 	.word	0x0000ce30
        /*0df0*/ 	.word	0x00000012
        /*0df4*/ 	.word	0x0002a800
        /*0df8*/ 	.short	0x010a
        /*0dfa*/ 	.byte	0x3f
	.zero		1


	//   ....[31]....
        /*0dfc*/ 	.word	0x000103d0
        /*0e00*/ 	.word	0x00000012
        /*0e04*/ 	.word	0x0002a800
        /*0e08*/ 	.short	0x010a
        /*0e0a*/ 	.byte	0x3f
	.zero		1


	//   ....[32]....
        /*0e0c*/ 	.word	0x00012f80
        /*0e10*/ 	.word	0x00000009
        /*0e14*/ 	.word	0x0002a830
        /*0e18*/ 	.short	0x010a
        /*0e1a*/ 	.byte	0x3f
	.zero		1


	//   ....[33]....
        /*0e1c*/ 	.word	0x00012fc0
        /*0e20*/ 	.word	0x00000009
        /*0e24*/ 	.word	0x0002a830
        /*0e28*/ 	.short	0x010a
        /*0e2a*/ 	.byte	0x3f
	.zero		1


	//   ....[34]....
        /*0e2c*/ 	.word	0x00013a30
        /*0e30*/ 	.word	0x00000003
        /*0e34*/ 	.word	0x00000000
        /*0e38*/ 	.short	0x0101
        /*0e3a*/ 	.byte	0x3f
	.zero		1


	//   ....[35]....
        /*0e3c*/ 	.word	0x00015e50
        /*0e40*/ 	.word	0x00000005
        /*0e44*/ 	.word	0x0002a830
        /*0e48*/ 	.short	0x010a
        /*0e4a*/ 	.byte	0x3f
	.zero		1


	//   ....[36]....
        /*0e4c*/ 	.word	0x00015ec0
        /*0e50*/ 	.word	0x00000005
        /*0e54*/ 	.word	0x0002a830
        /*0e58*/ 	.short	0x010a
        /*0e5a*/ 	.byte	0x3f
	.zero		1


	//   ....[37]....
        /*0e5c*/ 	.word	0x00016a50
        /*0e60*/ 	.word	0x0000000e
        /*0e64*/ 	.word	0x0002a850
        /*0e68*/ 	.short	0x010a
        /*0e6a*/ 	.byte	0x3f
	.zero		1


	//   ....[38]....
        /*0e6c*/ 	.word	0x00016af0
        /*0e70*/ 	.word	0x0000000e
        /*0e74*/ 	.word	0x0002a850
        /*0e78*/ 	.short	0x010a
        /*0e7a*/ 	.byte	0x3f
	.zero		1


	//   ....[39]....
        /*0e7c*/ 	.word	0x00016e60
        /*0e80*/ 	.word	0x00000005
        /*0e84*/ 	.word	0x00000000
        /*0e88*/ 	.short	0x0101
        /*0e8a*/ 	.byte	0x3f
	.zero		1


	//   ....[40]....
        /*0e8c*/ 	.word	0x00018e80
        /*0e90*/ 	.word	0x00000003
        /*0e94*/ 	.word	0x00000000
        /*0e98*/ 	.short	0x0101
        /*0e9a*/ 	.byte	0x3f
	.zero		1


	//   ....[41]....
        /*0e9c*/ 	.word	0x00019410
        /*0ea0*/ 	.word	0x0000000f
        /*0ea4*/ 	.word	0x0002a830
        /*0ea8*/ 	.short	0x010a
        /*0eaa*/ 	.byte	0x3f
	.zero		1


	//   ....[42]....
        /*0eac*/ 	.word	0x00019480
        /*0eb0*/ 	.word	0x0000000f
        /*0eb4*/ 	.word	0x0002a830
        /*0eb8*/ 	.short	0x010a
        /*0eba*/ 	.byte	0x3f
	.zero		1


	//   ....[43]....
        /*0ebc*/ 	.word	0x0001a010
        /*0ec0*/ 	.word	0x0000000a
        /*0ec4*/ 	.word	0x0002a850
        /*0ec8*/ 	.short	0x010a
        /*0eca*/ 	.byte	0x3f
	.zero		1


	//   ....[44]....
        /*0ecc*/ 	.word	0x0001a0b0
        /*0ed0*/ 	.word	0x0000000a
        /*0ed4*/ 	.word	0x0002a850
        /*0ed8*/ 	.short	0x010a
        /*0eda*/ 	.byte	0x3f
	.zero		1


	//   ....[45]....
        /*0edc*/ 	.word	0x0001af10
        /*0ee0*/ 	.word	0x00000007
        /*0ee4*/ 	.word	0x00000000
        /*0ee8*/ 	.short	0x0101
        /*0eea*/ 	.byte	0x3f
	.zero		1


	//   ....[46]....
        /*0eec*/ 	.word	0x0001b190
        /*0ef0*/ 	.word	0x0000006b
        /*0ef4*/ 	.word	0x00000000
        /*0ef8*/ 	.short	0x0101
        /*0efa*/ 	.byte	0x3f
	.zero		1


	//   ....[47]....
        /*0efc*/ 	.word	0x0001b460
        /*0f00*/ 	.word	0x0000000e
        /*0f04*/ 	.word	0x0002a830
        /*0f08*/ 	.short	0x010a
        /*0f0a*/ 	.byte	0x3f
	.zero		1


	//   ....[48]....
        /*0f0c*/ 	.word	0x0001b4d0
        /*0f10*/ 	.word	0x0000000e
        /*0f14*/ 	.word	0x0002a830
        /*0f18*/ 	.short	0x010a
        /*0f1a*/ 	.byte	0x3f
	.zero		1


	//   ....[49]....
        /*0f1c*/ 	.word	0x0001c060
        /*0f20*/ 	.word	0x0000000c
        /*0f24*/ 	.word	0x0002a850
        /*0f28*/ 	.short	0x010a
        /*0f2a*/ 	.byte	0x3f
	.zero		1


	//   ....[50]....
        /*0f2c*/ 	.word	0x0001c100
        /*0f30*/ 	.word	0x0000000c
        /*0f34*/ 	.word	0x0002a850
        /*0f38*/ 	.short	0x010a
        /*0f3a*/ 	.byte	0x3f
	.zero		1


	//   ....[51]....
        /*0f3c*/ 	.word	0x0001c510
        /*0f40*/ 	.word	0x00000003
        /*0f44*/ 	.word	0x00000000
        /*0f48*/ 	.short	0x0101
        /*0f4a*/ 	.byte	0x3f
	.zero		1


	//   ....[52]....
        /*0f4c*/ 	.word	0x0001e480
        /*0f50*/ 	.word	0x0000000b
        /*0f54*/ 	.word	0x00000000
        /*0f58*/ 	.short	0x0101
        /*0f5a*/ 	.byte	0x3f
	.zero		1


	//   ....[53]....
        /*0f5c*/ 	.word	0x0001ea60
        /*0f60*/ 	.word	0x0000000d
        /*0f64*/ 	.word	0x0002a850
        /*0f68*/ 	.short	0x010a
        /*0f6a*/ 	.byte	0x3f
	.zero		1


	//   ....[54]....
        /*0f6c*/ 	.word	0x0001eb00
        /*0f70*/ 	.word	0x0000000d
        /*0f74*/ 	.word	0x0002a850
        /*0f78*/ 	.short	0x010a
        /*0f7a*/ 	.byte	0x3f
	.zero		1


	//   ....[55]....
        /*0f7c*/ 	.word	0x0001f000
        /*0f80*/ 	.word	0x00000003
        /*0f84*/ 	.word	0x00000000
        /*0f88*/ 	.short	0x0101
        /*0f8a*/ 	.byte	0x3f
	.zero		1


	//   ....[56]....
        /*0f8c*/ 	.word	0x00020500
        /*0f90*/ 	.word	0x00000000
        /*0f94*/ 	.word	0x00000000
        /*0f98*/ 	.short	0x0101
        /*0f9a*/ 	.byte	0x3f
	.zero		1


	//   ....[57]....
        /*0f9c*/ 	.word	0x00022c10
        /*0fa0*/ 	.word	0x00000017
        /*0fa4*/ 	.word	0x0002a820
        /*0fa8*/ 	.short	0x010a
        /*0faa*/ 	.byte	0x3f
	.zero		1


	//   ....[58]....
        /*0fac*/ 	.word	0x00022ca0
        /*0fb0*/ 	.word	0x00000003
        /*0fb4*/ 	.word	0x0002a8a0
        /*0fb8*/ 	.short	0x010a
        /*0fba*/ 	.byte	0x3f
	.zero		1


	//   ....[59]....
        /*0fbc*/ 	.word	0x000230e0
        /*0fc0*/ 	.word	0x00000003
        /*0fc4*/ 	.word	0x0002a8c0
        /*0fc8*/ 	.short	0x010a
        /*0fca*/ 	.byte	0x3f
	.zero		1


	//   ....[60]....
        /*0fcc*/ 	.word	0x00023510
        /*0fd0*/ 	.word	0x0000000b
        /*0fd4*/ 	.word	0x0002a8a0
        /*0fd8*/ 	.short	0x010a
        /*0fda*/ 	.byte	0x3f
	.zero		1


	//   ....[61]....
        /*0fdc*/ 	.word	0x00023940
        /*0fe0*/ 	.word	0x0000000b
        /*0fe4*/ 	.word	0x0002a8c0
        /*0fe8*/ 	.short	0x010a
        /*0fea*/ 	.byte	0x3f
	.zero		1


	//   ....[62]....
        /*0fec*/ 	.word	0x00024c50
        /*0ff0*/ 	.word	0x00000007
        /*0ff4*/ 	.word	0x0002a840
        /*0ff8*/ 	.short	0x010a
        /*0ffa*/ 	.byte	0x3f
	.zero		1


	//   ....[63]....
        /*0ffc*/ 	.word	0x00025330
        /*1000*/ 	.word	0x00000007
        /*1004*/ 	.word	0x0002a830
        /*1008*/ 	.short	0x0107
        /*100a*/ 	.byte	0x3f
	.zero		1


	//   ....[64]....
        /*100c*/ 	.word	0x000253e0
        /*1010*/ 	.word	0x00000007
        /*1014*/ 	.word	0x0002a830
        /*1018*/ 	.short	0x0101
        /*101a*/ 	.byte	0x3f
	.zero		1


	//   ....[65]....
        /*101c*/ 	.word	0x00026070
        /*1020*/ 	.word	0x00000017
        /*1024*/ 	.word	0x0002a800
        /*1028*/ 	.short	0x0107
        /*102a*/ 	.byte	0x3f
	.zero		1


	//   ....[66]....
        /*102c*/ 	.word	0x00026180
        /*1030*/ 	.word	0x00000017
        /*1034*/ 	.word	0x0002a800
        /*1038*/ 	.short	0x0101
        /*103a*/ 	.byte	0x3f
	.zero		1


	//   ....[67]....
        /*103c*/ 	.word	0x000261a0
        /*1040*/ 	.word	0x00000017
        /*1044*/ 	.word	0x0002a820
        /*1048*/ 	.short	0x010a
        /*104a*/ 	.byte	0x3f
	.zero		1


	//   ....[68]....
        /*104c*/ 	.word	0x00026510
        /*1050*/ 	.word	0x00000005
        /*1054*/ 	.word	0x0002a840
        /*1058*/ 	.short	0x010a
        /*105a*/ 	.byte	0x3f
	.zero		1


	//   ....[69]....
        /*105c*/ 	.word	0x00026a10
        /*1060*/ 	.word	0x00000005
        /*1064*/ 	.word	0x0002a830
        /*1068*/ 	.short	0x0107
        /*106a*/ 	.byte	0x3f
	.zero		1


	//   ....[70]....
        /*106c*/ 	.word	0x00026ac0
        /*1070*/ 	.word	0x00000005
        /*1074*/ 	.word	0x0002a830
        /*1078*/ 	.short	0x0101
        /*107a*/ 	.byte	0x3f
	.zero		1


	//   ....[71]....
        /*107c*/ 	.word	0x00026b20
        /*1080*/ 	.word	0x00000005
        /*1084*/ 	.word	0x0002a860
        /*1088*/ 	.short	0x010a
        /*108a*/ 	.byte	0x3f
	.zero		1


	//   ....[72]....
        /*108c*/ 	.word	0x00026f90
        /*1090*/ 	.word	0x00000005
        /*1094*/ 	.word	0x0002a850
        /*1098*/ 	.short	0x0107
        /*109a*/ 	.byte	0x3f
	.zero		1


	//   ....[73]....
        /*109c*/ 	.word	0x000270d0
        /*10a0*/ 	.word	0x00000005
        /*10a4*/ 	.word	0x0002a850
        /*10a8*/ 	.short	0x0101
        /*10aa*/ 	.byte	0x3f
	.zero		1


	//   ....[74]....
        /*10ac*/ 	.word	0x00027360
        /*10b0*/ 	.word	0x00000000
        /*10b4*/ 	.word	0x0002a860
        /*10b8*/ 	.short	0x010a
        /*10ba*/ 	.byte	0x3f
	.zero		1


	//   ....[75]....
        /*10bc*/ 	.word	0x000277d0
        /*10c0*/ 	.word	0x00000000
        /*10c4*/ 	.word	0x0002a850
        /*10c8*/ 	.short	0x0107
        /*10ca*/ 	.byte	0x3f
	.zero		1


	//   ....[76]....
        /*10cc*/ 	.word	0x00027890
        /*10d0*/ 	.word	0x00000000
        /*10d4*/ 	.word	0x0002a850
        /*10d8*/ 	.short	0x0101
        /*10da*/ 	.byte	0x3f
	.zero		1


	//   ....[77]....
        /*10dc*/ 	.word	0x000285b0
        /*10e0*/ 	.word	0x00000005
        /*10e4*/ 	.word	0x0002a820
        /*10e8*/ 	.short	0x010a
        /*10ea*/ 	.byte	0x3f
	.zero		1


	//   ....[78]....
        /*10ec*/ 	.word	0x00028740
        /*10f0*/ 	.word	0x00000003
        /*10f4*/ 	.word	0x0002a840
        /*10f8*/ 	.short	0x010a
        /*10fa*/ 	.byte	0x3f
	.zero		1


	//   ....[79]....
        /*10fc*/ 	.word	0x000287e0
        /*1100*/ 	.word	0x0000001b
        /*1104*/ 	.word	0x0002a840
        /*1108*/ 	.short	0x010a
        /*110a*/ 	.byte	0x3f
	.zero		1


	//   ....[80]....
        /*110c*/ 	.word	0x00028820
        /*1110*/ 	.word	0x00000003
        /*1114*/ 	.word	0x0002a860
        /*1118*/ 	.short	0x010a
        /*111a*/ 	.byte	0x3f
	.zero		1


	//   ....[81]....
        /*111c*/ 	.word	0x00028860
        /*1120*/ 	.word	0x0000001b
        /*1124*/ 	.word	0x0002a860
        /*1128*/ 	.short	0x010a
        /*112a*/ 	.byte	0x3f
	.zero		1


	//   ....[82]....
        /*112c*/ 	.word	0x000288c0
        /*1130*/ 	.word	0x00000056
        /*1134*/ 	.word	0x0002a890
        /*1138*/ 	.short	0x010a
        /*113a*/ 	.byte	0x3f
	.zero		1


	//   ....[83]....
        /*113c*/ 	.word	0x00028b70
        /*1140*/ 	.word	0x00000056
        /*1144*/ 	.word	0x0002a890
        /*1148*/ 	.short	0x010a
        /*114a*/ 	.byte	0x3f
	.zero		1


	//   ....[84]....
        /*114c*/ 	.word	0x00028e20
        /*1150*/ 	.word	0x00000056
        /*1154*/ 	.word	0x0002a890
        /*1158*/ 	.short	0x010a
        /*115a*/ 	.byte	0x3f
	.zero		1


	//   ....[85]....
        /*115c*/ 	.word	0x000290d0
        /*1160*/ 	.word	0x00000056
        /*1164*/ 	.word	0x0002a8b0
        /*1168*/ 	.short	0x010a
        /*116a*/ 	.byte	0x3f
	.zero		1


	//   ....[86]....
        /*116c*/ 	.word	0x000294b0
        /*1170*/ 	.word	0x00000012
        /*1174*/ 	.word	0x0002a800
        /*1178*/ 	.short	0x010a
        /*117a*/ 	.byte	0x3f
	.zero		1


	//   ....[87]....
        /*117c*/ 	.word	0x00029890
        /*1180*/ 	.word	0x00000012
        /*1184*/ 	.word	0x0002a800
        /*1188*/ 	.short	0x010a
        /*118a*/ 	.byte	0x3f
	.zero		1


	//   ....[88]....
        /*118c*/ 	.word	0x000298e0
        /*1190*/ 	.word	0x00000009
        /*1194*/ 	.word	0x0002a830
        /*1198*/ 	.short	0x010a
        /*119a*/ 	.byte	0x3f
	.zero		1


	//   ....[89]....
        /*119c*/ 	.word	0x00029930
        /*11a0*/ 	.word	0x00000005
        /*11a4*/ 	.word	0x0002a830
        /*11a8*/ 	.short	0x010a
        /*11aa*/ 	.byte	0x3f
	.zero		1


	//   ....[90]....
        /*11ac*/ 	.word	0x00029980
        /*11b0*/ 	.word	0x0000000e
        /*11b4*/ 	.word	0x0002a850
        /*11b8*/ 	.short	0x010a
        /*11ba*/ 	.byte	0x3f
	.zero		1


	//   ....[91]....
        /*11bc*/ 	.word	0x000299d0
        /*11c0*/ 	.word	0x0000000f
        /*11c4*/ 	.word	0x0002a830
        /*11c8*/ 	.short	0x010a
        /*11ca*/ 	.byte	0x3f
	.zero		1


	//   ....[92]....
        /*11cc*/ 	.word	0x00029a20
        /*11d0*/ 	.word	0x0000000a
        /*11d4*/ 	.word	0x0002a850
        /*11d8*/ 	.short	0x010a
        /*11da*/ 	.byte	0x3f
	.zero		1


	//   ....[93]....
        /*11dc*/ 	.word	0x00029a70
        /*11e0*/ 	.word	0x0000000e
        /*11e4*/ 	.word	0x0002a830
        /*11e8*/ 	.short	0x010a
        /*11ea*/ 	.byte	0x3f
	.zero		1


	//   ....[94]....
        /*11ec*/ 	.word	0x00029ac0
        /*11f0*/ 	.word	0x0000000c
        /*11f4*/ 	.word	0x0002a850
        /*11f8*/ 	.short	0x010a
        /*11fa*/ 	.byte	0x3f
	.zero		1


	//   ....[95]....
        /*11fc*/ 	.word	0x00029b10
        /*1200*/ 	.word	0x0000000d
        /*1204*/ 	.word	0x0002a850
        /*1208*/ 	.short	0x010a
        /*120a*/ 	.byte	0x3f
	.zero		1


	//   ....[96]....
        /*120c*/ 	.word	0x00029cb0
        /*1210*/ 	.word	0x00000017
        /*1214*/ 	.word	0x0002a820
        /*1218*/ 	.short	0x010a
        /*121a*/ 	.byte	0x3f
	.zero		1


	//   ....[97]....
        /*121c*/ 	.word	0x00029d00
        /*1220*/ 	.word	0x00000003
        /*1224*/ 	.word	0x0002a8a0
        /*1228*/ 	.short	0x010a
        /*122a*/ 	.byte	0x3f
	.zero		1


	//   ....[98]....
        /*122c*/ 	.word	0x00029d50
        /*1230*/ 	.word	0x00000003
        /*1234*/ 	.word	0x0002a8c0
        /*1238*/ 	.short	0x010a
        /*123a*/ 	.byte	0x3f
	.zero		1


	//   ....[99]....
        /*123c*/ 	.word	0x00029da0
        /*1240*/ 	.word	0x0000000b
        /*1244*/ 	.word	0x0002a8a0
        /*1248*/ 	.short	0x010a
        /*124a*/ 	.byte	0x3f
	.zero		1


	//   ....[100]....
        /*124c*/ 	.word	0x00029df0
        /*1250*/ 	.word	0x0000000b
        /*1254*/ 	.word	0x0002a8c0
        /*1258*/ 	.short	0x010a
        /*125a*/ 	.byte	0x3f
	.zero		1


	//   ....[101]....
        /*125c*/ 	.word	0x00029f10
        /*1260*/ 	.word	0x00000007
        /*1264*/ 	.word	0x0002a840
        /*1268*/ 	.short	0x010a
        /*126a*/ 	.byte	0x3f
	.zero		1


	//   ....[102]....
        /*126c*/ 	.word	0x0002b360
        /*1270*/ 	.word	0x00000017
        /*1274*/ 	.word	0x0002a820
        /*1278*/ 	.short	0x010a
        /*127a*/ 	.byte	0x3f
	.zero		1


	//   ....[103]....
        /*127c*/ 	.word	0x0002b3b0
        /*1280*/ 	.word	0x00000005
        /*1284*/ 	.word	0x0002a840
        /*1288*/ 	.short	0x010a
        /*128a*/ 	.byte	0x3f
	.zero		1


	//   ....[104]....
        /*128c*/ 	.word	0x0002bb70
        /*1290*/ 	.word	0x00000005
        /*1294*/ 	.word	0x0002a860
        /*1298*/ 	.short	0x010a
        /*129a*/ 	.byte	0x3f
	.zero		1


	//   ....[105]....
        /*129c*/ 	.word	0x0002c380
        /*12a0*/ 	.word	0x00000000
        /*12a4*/ 	.word	0x0002a860
        /*12a8*/ 	.short	0x010a
        /*12aa*/ 	.byte	0x3f
	.zero		1


	//   ....[106]....
        /*12ac*/ 	.word	0x0002d4b0
        /*12b0*/ 	.word	0x00000005
        /*12b4*/ 	.word	0x0002a820
        /*12b8*/ 	.short	0x010a
        /*12ba*/ 	.byte	0x3f
	.zero		1


	//   ....[107]....
        /*12bc*/ 	.word	0x0002d650
        /*12c0*/ 	.word	0x00000003
        /*12c4*/ 	.word	0x0002a840
        /*12c8*/ 	.short	0x010a
        /*12ca*/ 	.byte	0x3f
	.zero		1


	//   ....[108]....
        /*12cc*/ 	.word	0x0002d6a0
        /*12d0*/ 	.word	0x0000001b
        /*12d4*/ 	.word	0x0002a840
        /*12d8*/ 	.short	0x010a
        /*12da*/ 	.byte	0x3f
	.zero		1


	//   ....[109]....
        /*12dc*/ 	.word	0x0002d6f0
        /*12e0*/ 	.word	0x00000003
        /*12e4*/ 	.word	0x0002a860
        /*12e8*/ 	.short	0x010a
        /*12ea*/ 	.byte	0x3f
	.zero		1


	//----- nvinfo : EIATTR_NUM_MBARRIERS
	.align		4
.L_480:
        /*12ec*/ 	.byte	0x03, 0x38
        /*12ee*/ 	.short	0x0016


	//----- nvinfo : EIATTR_EXIT_INSTR_OFFSETS
	.align		4
        /*12f0*/ 	.byte	0x04, 0x1c
        /*12f2*/ 	.short	(.L_482 - .L_481)


	//   ....[0]....
.L_481:
        /*12f4*/ 	.word	0x000288b0


	//----- nvinfo : EIATTR_MAX_THREADS
	.align		4
.L_482:
        /*12f8*/ 	.byte	0x04, 0x05
        /*12fa*/ 	.short	(.L_484 - .L_483)
.L_483:
        /*12fc*/ 	.word	0x00000180
        /*1300*/ 	.word	0x00000001
        /*1304*/ 	.word	0x00000001


	//----- nvinfo : EIATTR_CRS_STACK_SIZE
	.align		4
.L_484:
        /*1308*/ 	.byte	0x04, 0x1e
        /*130a*/ 	.short	(.L_486 - .L_485)
.L_485:
        /*130c*/ 	.word	0x00000000


	//----- nvinfo : EIATTR_CBANK_PARAM_SIZE
	.align		4
.L_486:
        /*1310*/ 	.byte	0x03, 0x19
        /*1312*/ 	.short	0x0af0


	//----- nvinfo : EIATTR_PARAM_CBANK
	.align		4
        /*1314*/ 	.byte	0x04, 0x0a
        /*1316*/ 	.short	(.L_488 - .L_487)
	.align		4
.L_487:
        /*1318*/ 	.word	index@(.nv.constant0._ZN7cutlass13device_kernelIN5flash11enable_sm90INS1_16FlashAttnFwdSm90INS1_25CollectiveMainloopFwdSm90ILi2EN4cute5tupleIJNS5_1CILi1EEES8_S8_EEENS6_IJNS7_ILi128EEENS7_ILi96EEENS7_ILi192EEEEEELi128ENS_10bfloat16_tEfNS_4arch4Sm90ELb0ELb1ELb0ELb1ELb1ELb1ELb0ELb1ELb1ELb1ELb0ELb0EEENS1_21CollectiveEpilogueFwdINS6_IJSA_SA_SB_EEES9_SE_SG_Li256ELb1ELb1ELb0ELb0EEENS1_36VarlenDynamicPersistentTileSchedulerILi128ELi96ELi256ELi128ELb0ELb1ELb1ELb1ELb0ELb1EEEEEEEEEvNT_6ParamsE)
        /*131c*/ 	.short	0x0210
        /*131e*/ 	.short	0x0af0


	//----- nvinfo : EIATTR_SW_WAR
	.align		4
.L_488:
        /*1320*/ 	.byte	0x04, 0x36
        /*1322*/ 	.short	(.L_490 - .L_489)
.L_489:
        /*1324*/ 	.word	0x00000008
.L_490:


//--------------------- .nv.info._ZN7cutlass13device_kernelIN5flash11enable_sm90INS1_16FlashAttnFwdSm90INS1_25CollectiveMainloopFwdSm90ILi2EN4cute5tupleIJNS5_1CILi1EEES8_S8_EEENS6_IJNS7_ILi128EEENS7_ILi96EEENS7_ILi192EEEEEELi128ENS_10bfloat16_tEfNS_4arch4Sm90ELb1ELb0ELb0ELb0ELb1ELb0ELb0ELb1ELb1ELb1ELb0ELb0EEENS1_21CollectiveEpilogueFwdINS6_IJSA_SA_SB_EEES9_SE_SG_Li256ELb0ELb1ELb0ELb0EEENS1_30DynamicPersistentTileSchedulerILi256ELi128ELb0ELb1ELb1EEEEEEEEEvNT_6ParamsE --------------------------
	.section	.nv.info._ZN7cutlass13device_kernelIN5flash11enable_sm90INS1_16FlashAttnFwdSm90INS1_25CollectiveMainloopFwdSm90ILi2EN4cute5tupleIJNS5_1CILi1EEES8_S8_EEENS6_IJNS7_ILi128EEENS7_ILi96EEENS7_ILi192EEEEEELi128ENS_10bfloat16_tEfNS_4arch4Sm90ELb1ELb0ELb0ELb0ELb1ELb0ELb0ELb1ELb1ELb1ELb0ELb0EEENS1_21CollectiveEpilogueFwdINS6_IJSA_SA_SB_EEES9_SE_SG_Li256ELb0ELb1ELb0ELb0EEENS1_30DynamicPersistentTileSchedulerILi256ELi128ELb0ELb1ELb1EEEEEEEEEvNT_6ParamsE,"",@"SHT_CUDA_INFO"
	.sectionflags	@""
	.align	4


	//----- nvinfo : EIATTR_CUDA_API_VERSION
	.align		4
        /*0000*/ 	.byte	0x04, 0x37
        /*0002*/ 	.short	(.L_492 - .L_491)
.L_491:
        /*0004*/ 	.word	0x00000082


	//----- nvinfo : EIATTR_KPARAM_INFO
	.align		4
.L_492:
        /*0008*/ 	.byte	0x04, 0x17
        /*000a*/ 	.short	(.L_494 - .L_493)
.L_493:
        /*000c*/ 	.word	0x00000000
        /*0010*/ 	.short	0x0000
        /*0012*/ 	.short	0x0070
        /*0014*/ 	.byte	0x00, 0xf0, 0x01, 0x2a


	//----- nvinfo : EIATTR_SPARSE_MMA_MASK
	.align		4
.L_494:
        /*0018*/ 	.byte	0x03, 0x50
        /*001a*/ 	.short	0x0000


	//----- nvinfo : EIATTR_MAXREG_COUNT
	.align		4
        /*001c*/ 	.byte	0x03, 0x1b
        /*001e*/ 	.short	0x00a8


	//----- nvinfo : EIATTR_NUM_BARRIERS
	.align		4
        /*0020*/ 	.byte	0x02, 0x4c
        /*0022*/ 	.byte	0x09
	.zero		1


	//----- nvinfo : EIATTR_EXTERNS
	.align		4
        /*0024*/ 	.byte	0x04, 0x0f
        /*0026*/ 	.short	(.L_496 - .L_495)


	//   ....[0]....
	.align		4
.L_495:
        /*0028*/ 	.word	index@(__assertfail)


	//----- nvinfo : EIATTR_ANNOTATIONS
	.align		4
.L_496:
        /*002c*/ 	.byte	0x04, 0x55
        /*002e*/ 	.short	(.L_498 - .L_497)


	//   ....[0]....
.L_497:
        /*0030*/ 	.word	0x00000001
        /*0034*/ 	.byte	0xa0, 0x08, 0x00, 0x00, 0x01, 0x00, 0x00, 0x00, 0x60, 0x09, 0x00, 0x00, 0x01, 0x00, 0x00, 0x00
        /*0044*/ 	.byte	0xf0, 0x9f, 0x00, 0x00, 0x01, 0x00, 0x00, 0x00, 0x90, 0xa0, 0x00, 0x00, 0x01, 0x00, 0x00, 0x00
        /*0054*/ 	.byte	0x20, 0xa1, 0x00, 0x00, 0x01, 0x00, 0x00, 0x00, 0x60, 0xc4, 0x00, 0x00, 0x01, 0x00, 0x00, 0x00
        /*0064*/ 	.byte	0x80, 0xc4, 0x00, 0x00, 0x01, 0x00, 0x00, 0x00, 0xd0, 0xdc, 0x00, 0x00, 0x01, 0x00, 0x00, 0x00
        /*0074*/ 	.byte	0x70, 0xde, 0x00, 0x00


	//----- nvinfo : EIATTR_MERCURY_ISA_VERSION
	.align		4
.L_498:
        /*0078*/ 	.byte	0x03, 0x5f
        /*007a*/ 	.short	0x0101


	//----- nvinfo : EIATTR_INT_WARP_WIDE_INSTR_OFFSETS
	.align		4
        /*007c*/ 	.byte	0x04, 0x31
        /*007e*/ 	.short	(.L_500 - .L_499)


	//   ....[0]....
.L_499:
        /*0080*/ 	.word	0x000000c0


	//   ....[1]....
        /*0084*/ 	.word	0x000000d0


	//   ....[2]....
        /*0088*/ 	.word	0x00000170


	//   ....[3]....
        /*008c*/ 	.word	0x0000a960


	//   ....[4]....
        /*0090*/ 	.word	0x0000a9f0


	//   ....[5]....
        /*0094*/ 	.word	0x0000d4f0


	//   ....[6]....
        /*0098*/ 	.word	0x0000d580


	//----- nvinfo : EIATTR_COOP_GROUP_MASK_REGIDS
	.align		4
.L_500:
        /*009c*/ 	.byte	0x04, 0x29
        /*009e*/ 	.short	(.L_502 - .L_501)


	//   ....[0]....
.L_501:
        /*00a0*/ 	.word	0xffffffff


	//   ....[1]....
        /*00a4*/ 	.word	0xffffffff


	//   ....[2]....
        /*00a8*/ 	.word	0xffffffff


	//   ....[3]....
        /*00ac*/ 	.word	0xffffffff


	//   ....[4]....
        /*00b0*/ 	.word	0xffffffff


	//   ....[5]....
        /*00b4*/ 	.word	0xffffffff


	//   ....[6]....
        /*00b8*/ 	.word	0xffffffff


	//   ....[7]....
        /*00bc*/ 	.word	0xffffffff


	//   ....[8]....
        /*00c0*/ 	.word	0xffffffff


	//   ....[9]....
        /*00c4*/ 	.word	0xffffffff


	//   ....[10]....
        /*00c8*/ 	.word	0xffffffff


	//   ....[11]....
        /*00cc*/ 	.word	0xffffffff


	//   ....[12]....
        /*00d0*/ 	.word	0xffffffff


	//   ....[13]....
        /*00d4*/ 	.word	0xffffffff


	//   ....[14]....
        /*00d8*/ 	.word	0xffffffff


	//   ....[15]....
        /*00dc*/ 	.word	0xffffffff


	//   ....[16]....
        /*00e0*/ 	.word	0xffffffff


	//   ....[17]....
        /*00e4*/ 	.word	0xffffffff


	//   ....[18]....
        /*00e8*/ 	.word	0xffffffff


	//   ....[19]....
        /*00ec*/ 	.word	0xffffffff


	//   ....[20]....
        /*00f0*/ 	.word	0xffffffff


	//   ....[21]....
        /*00f4*/ 	.word	0xffffffff


	//   ....[22]....
        /*00f8*/ 	.word	0xffffffff


	//   ....[23]....
        /*00fc*/ 	.word	0xffffffff


	//   ....[24]....
        /*0100*/ 	.word	0xffffffff


	//   ....[25]....
        /*0104*/ 	.word	0xffffffff


	//   ....[26]....
        /*0108*/ 	.word	0xffffffff


	//   ....[27]....
        /*010c*/ 	.word	0xffffffff


	//   ....[28]....
        /*0110*/ 	.word	0xffffffff


	//   ....[29]....
        /*0114*/ 	.word	0xffffffff


	//   ....[30]....
        /*0118*/ 	.word	0xffffffff


	//   ....[31]....
        /*011c*/ 	.word	0xffffffff


	//   ....[32]....
        /*0120*/ 	.word	0xffffffff


	//   ....[33]....
        /*0124*/ 	.word	0xffffffff


	//   ....[34]....
        /*0128*/ 	.word	0xffffffff


	//   ....[35]....
        /*012c*/ 	.word	0xffffffff


	//   ....[36]....
        /*0130*/ 	.word	0xffffffff


	//   ....[37]....
        /*0134*/ 	.word	0xffffffff


	//   ....[38]....
        /*0138*/ 	.word	0xffffffff


	//   ....[39]....
        /*013c*/ 	.word	0xffffffff


	//   ....[40]....
        /*0140*/ 	.word	0xffffffff


	//   ....[41]....
        /*0144*/ 	.word	0xffffffff


	//   ....[42]....
        /*0148*/ 	.word	0xffffffff


	//   ....[43]....
        /*014c*/ 	.word	0xffffffff


	//   ....[44]....
        /*0150*/ 	.word	0xffffffff


	//   ....[45]....
        /*0154*/ 	.word	0xffffffff


	//   ....[46]....
        /*0158*/ 	.word	0xffffffff


	//   ....[47]....
        /*015c*/ 	.word	0xffffffff


	//   ....[48]....
        /*0160*/ 	.word	0xffffffff


	//   ....[49]....
        /*0164*/ 	.word	0xffffffff


	//   ....[50]....
        /*0168*/ 	.word	0xffffffff


	//   ....[51]....
        /*016c*/ 	.word	0xffffffff


	//   ....[52]....
        /*0170*/ 	.word	0xffffffff


	//   ....[53]....
        /*0174*/ 	.word	0xffffffff


	//   ....[54]....
        /*0178*/ 	.word	0xffffffff


	//   ....[55]....
        /*017c*/ 	.word	0xffffffff


	//   ....[56]....
        /*0180*/ 	.word	0xffffffff


	//   ....[57]....
        /*0184*/ 	.word	0xffffffff


	//   ....[58]....
        /*0188*/ 	.word	0xffffffff


	//   ....[59]....
        /*018c*/ 	.word	0xffffffff


	//   ....[60]....
        /*0190*/ 	.word	0xffffffff


	//   ....[61]....
        /*0194*/ 	.word	0xffffffff


	//   ....[62]....
        /*0198*/ 	.word	0xffffffff


	//   ....[63]....
        /*019c*/ 	.word	0xffffffff


	//   ....[64]....
        /*01a0*/ 	.word	0xffffffff


	//   ....[65]....
        /*01a4*/ 	.word	0xffffffff


	//   ....[66]....
        /*01a8*/ 	.word	0xffffffff


	//   ....[67]....
        /*01ac*/ 	.word	0xffffffff


	//   ....[68]....
        /*01b0*/ 	.word	0xffffffff


	//   ....[69]....
        /*01b4*/ 	.word	0xffffffff


	//   ....[70]....
        /*01b8*/ 	.word	0xffffffff


	//   ....[71]....
        /*01bc*/ 	.word	0xffffffff


	//   ....[72]....
        /*01c0*/ 	.word	0xffffffff


	//   ....[73]....
        /*01c4*/ 	.word	0xffffffff


	//   ....[74]....
        /*01c8*/ 	.word	0xffffffff


	//   ....[75]....
        /*01cc*/ 	.word	0xffffffff


	//   ....[76]....
        /*01d0*/ 	.word	0xffffffff


	//   ....[77]....
        /*01d4*/ 	.word	0xffffffff


	//   ....[78]....
        /*01d8*/ 	.word	0xffffffff


	//   ....[79]....
        /*01dc*/ 	.word	0xffffffff


	//   ....[80]....
        /*01e0*/ 	.word	0xffffffff


	//   ....[81]....
        /*01e4*/ 	.word	0xffffffff


	//   ....[82]....
        /*01e8*/ 	.word	0xffffffff


	//   ....[83]....
        /*01ec*/ 	.word	0xffffffff


	//   ....[84]....
        /*01f0*/ 	.word	0xffffffff


	//   ....[85]....
        /*01f4*/ 	.word	0xffffffff


	//   ....[86]....
        /*01f8*/ 	.word	0xffffffff


	//   ....[87]....
        /*01fc*/ 	.word	0xffffffff


	//   ....[88]....
        /*0200*/ 	.word	0xffffffff


	//   ....[89]....
        /*0204*/ 	.word	0xffffffff


	//   ....[90]....
        /*0208*/ 	.word	0xffffffff


	//   ....[91]....
        /*020c*/ 	.word	0xffffffff


	//   ....[92]....
        /*0210*/ 	.word	0xffffffff


	//   ....[93]....
        /*0214*/ 	.word	0xffffffff


	//   ....[94]....
        /*0218*/ 	.word	0xffffffff


	//   ....[95]....
        /*021c*/ 	.word	0xffffffff


	//   ....[96]....
        /*0220*/ 	.word	0xffffffff


	//   ....[97]....
        /*0224*/ 	.word	0xffffffff


	//   ....[98]....
        /*0228*/ 	.word	0xffffffff


	//   ....[99]....
        /*022c*/ 	.word	0xffffffff


	//   ....[100]....
        /*0230*/ 	.word	0xffffffff


	//   ....[101]....
        /*0234*/ 	.word	0xffffffff


	//   ....[102]....
        /*0238*/ 	.word	0xffffffff


	//   ....[103]....
        /*023c*/ 	.word	0xffffffff


	//   ....[104]....
        /*0240*/ 	.word	0xffffffff


	//   ....[105]....
        /*0244*/ 	.word	0xffffffff


	//   ....[106]....
        /*0248*/ 	.word	0xffffffff


	//   ....[107]....
        /*024c*/ 	.word	0xffffffff


	//   ....[108]....
        /*0250*/ 	.word	0xffffffff


	//   ....[109]....
        /*0254*/ 	.word	0xffffffff


	//   ....[110]....
        /*0258*/ 	.word	0xffffffff


	//   ....[111]....
        /*025c*/ 	.word	0xffffffff


	//   ....[112]....
        /*0260*/ 	.word	0xffffffff


	//   ....[113]....
        /*0264*/ 	.word	0xffffffff


	//   ....[114]....
        /*0268*/ 	.word	0x0500000f


	//   ....[115]....
        /*026c*/ 	.word	0x0500000f


	//   ....[116]....
        /*0270*/ 	.word	0x0500000f


	//   ....[117]....
        /*0274*/ 	.word	0x0500000f


	//   ....[118]....
        /*0278*/ 	.word	0x0500000f


	//   ....[119]....
        /*027c*/ 	.word	0x0500000f


	//   ....[120]....
        /*0280*/ 	.word	0x0500000f


	//   ....[121]....
        /*0284*/ 	.word	0x0500000f


	//   ....[122]....
        /*0288*/ 	.word	0x0500000f


	//   ....[123]....
        /*028c*/ 	.word	0x0500000f


	//   ....[124]....
        /*0290*/ 	.word	0x0500000f


	//   ....[125]....
        /*0294*/ 	.word	0x0500000f


	//   ....[126]....
        /*0298*/ 	.word	0x0500000f


	//   ....[127]....
        /*029c*/ 	.word	0x0500000f


	//   ....[128]....
        /*02a0*/ 	.word	0x0500000f


	//   ....[129]....
        /*02a4*/ 	.word	0x0500000f


	//   ....[130]....
        /*02a8*/ 	.word	0x0500000f


	//   ....[131]....
        /*02ac*/ 	.word	0x0500000f


	//   ....[132]....
        /*02b0*/ 	.word	0x0500000f


	//   ....[133]....
        /*02b4*/ 	.word	0x0500000f


	//   ....[134]....
        /*02b8*/ 	.word	0x0500000f


	//   ....[135]....
        /*02bc*/ 	.word	0x0500000f


	//   ....[136]....
        /*02c0*/ 	.word	0x0500000f


	//   ....[137]....
        /*02c4*/ 	.word	0x0500000f


	//   ....[138]....
        /*02c8*/ 	.word	0x0500000f


	//   ....[139]....
        /*02cc*/ 	.word	0x0500000f


	//   ....[140]....
        /*02d0*/ 	.word	0x0500000f


	//   ....[141]....
        /*02d4*/ 	.word	0x0500000f


	//   ....[142]....
        /*02d8*/ 	.word	0x0500000f


	//   ....[143]....
        /*02dc*/ 	.word	0x0500000f


	//   ....[144]....
        /*02e0*/ 	.word	0x0500000f


	//   ....[145]....
        /*02e4*/ 	.word	0x0500000f


	//   ....[146]....
        /*02e8*/ 	.word	0x0500000f


	//   ....[147]....
        /*02ec*/ 	.word	0x0500000f


	//   ....[148]....
        /*02f0*/ 	.word	0x0500000f


	//   ....[149]....
        /*02f4*/ 	.word	0x0500000f


	//   ....[150]....
        /*02f8*/ 	.word	0x0500000f


	//   ....[151]....
        /*02fc*/ 	.word	0x0500000f


	//   ....[152]....
        /*0300*/ 	.word	0x0500000f


	//   ....[153]....
        /*0304*/ 	.word	0x0500000f


	//   ....[154]....
        /*0308*/ 	.word	0x0500000f


	//   ....[155]....
        /*030c*/ 	.word	0x0500000f


	//   ....[156]....
        /*0310*/ 	.word	0x0500000f


	//   ....[157]....
        /*0314*/ 	.word	0x0500000f


	//   ....[158]....
        /*0318*/ 	.word	0x0500000f


	//   ....[159]....
        /*031c*/ 	.word	0x0500000f


	//   ....[160]....
        /*0320*/ 	.word	0x0500000f


	//   ....[161]....
        /*0324*/ 	.word	0x0500000f


	//   ....[162]....
        /*0328*/ 	.word	0x0500000f


	//   ....[163]....
        /*032c*/ 	.word	0x0500000f


	//   ....[164]....
        /*0330*/ 	.word	0x0500000f


	//   ....[165]....
        /*0334*/ 	.word	0x0500000f


	//   ....[166]....
        /*0338*/ 	.word	0x0500000f


	//   ....[167]....
        /*033c*/ 	.word	0x0500000f


	//   ....[168]....
        /*0340*/ 	.word	0x0500000f


	//   ....[169]....
        /*0344*/ 	.word	0x0500000f


	//   ....[170]....
        /*0348*/ 	.word	0x0500000f


	//   ....[171]....
        /*034c*/ 	.word	0x0500000f


	//   ....[172]....
        /*0350*/ 	.word	0x0500000f


	//   ....[173]....
        /*0354*/ 	.word	0x0500000f


	//   ....[174]....
        /*0358*/ 	.word	0x0500000f


	//   ....[175]....
        /*035c*/ 	.word	0x0500000f


	//   ....[176]....
        /*0360*/ 	.word	0x0500000f


	//   ....[177]....
        /*0364*/ 	.word	0x0500000f


	//   ....[178]....
        /*0368*/ 	.word	0x0500000f


	//   ....[179]....
        /*036c*/ 	.word	0x0500000f


	//   ....[180]....
        /*0370*/ 	.word	0x0500000f


	//----- nvinfo : EIATTR_COOP_GROUP_INSTR_OFFSETS
	.align		4
.L_502:
        /*0374*/ 	.byte	0x04, 0x28
        /*0376*/ 	.short	(.L_504 - .L_503)


	//   ....[0]....
.L_503:
        /*0378*/ 	.word	0x00000070


	//   ....[1]....
        /*037c*/ 	.word	0x000000b0


	//   ....[2]....
        /*0380*/ 	.word	0x000002d0


	//   ....[3]....
        /*0384*/ 	.word	0x00000430


	//   ....[4]....
        /*0388*/ 	.word	0x00000550


	//   ....[5]....
        /*038c*/ 	.word	0x000006b0


	//   ....[6]....
        /*0390*/ 	.word	0x000013e0


	//   ....[7]....
        /*0394*/ 	.word	0x00001dc0


	//   ....[8]....
        /*0398*/ 	.word	0x00001df0


	//   ....[9]....
        /*039c*/ 	.word	0x000022f0


	//   ....[10]....
        /*03a0*/ 	.word	0x00002340


	//   ....[11]....
        /*03a4*/ 	.word	0x00002b40


	//   ....[12]....
        /*03a8*/ 	.word	0x00002bc0


	//   ....[13]....
        /*03ac*/ 	.word	0x00004350


	//   ....[14]....
        /*03b0*/ 	.word	0x00004370


	//   ....[15]....
        /*03b4*/ 	.word	0x00004870


	//   ....[16]....
        /*03b8*/ 	.word	0x00004940


	//   ....[17]....
        /*03bc*/ 	.word	0x00004f70


	//   ....[18]....
        /*03c0*/ 	.word	0x00004fd0


	//   ....[19]....
        /*03c4*/ 	.word	0x000069c0


	//   ....[20]....
        /*03c8*/ 	.word	0x000069d0


	//   ....[21]....
        /*03cc*/ 	.word	0x00006a00


	//   ....[22]....
        /*03d0*/ 	.word	0x00006a20


	//   ....[23]....
        /*03d4*/ 	.word	0x00007b10


	//   ....[24]....
        /*03d8*/ 	.word	0x00007b40


	//   ....[25]....
        /*03dc*/ 	.word	0x00007bf0


	//   ....[26]....
        /*03e0*/ 	.word	0x00007c00


	//   ....[27]....
        /*03e4*/ 	.word	0x00008d20


	//   ....[28]....
        /*03e8*/ 	.word	0x00008d60


	//   ....[29]....
        /*03ec*/ 	.word	0x00008d90


	//   ....[30]....
        /*03f0*/ 	.word	0x00008df0


	//   ....[31]....
        /*03f4*/ 	.word	0x00009290


	//   ....[32]....
        /*03f8*/ 	.word	0x000092d0


	//   ....[33]....
        /*03fc*/ 	.word	0x00009390


	//   ....[34]....
        /*0400*/ 	.word	0x000093b0


	//   ....[35]....
        /*0404*/ 	.word	0x00009470


	//   ....[36]....
        /*0408*/ 	.word	0x00009490


	//   ....[37]....
        /*040c*/ 	.word	0x00009560


	//   ....[38]....
        /*0410*/ 	.word	0x00009580


	//   ....[39]....
        /*0414*/ 	.word	0x00009bd0


	//   ....[40]....
        /*0418*/ 	.word	0x00009bf0


	//   ....[41]....
        /*041c*/ 	.word	0x00009cb0


	//   ....[42]....
        /*0420*/ 	.word	0x00009cd0


	//   ....[43]....
        /*0424*/ 	.word	0x00009d90


	//   ....[44]....
        /*0428*/ 	.word	0x00009db0


	//   ....[45]....
        /*042c*/ 	.word	0x00009e80


	//   ....[46]....
        /*0430*/ 	.word	0x00009ea0


	//   ....[47]....
        /*0434*/ 	.word	0x0000a020


	//   ....[48]....
        /*0438*/ 	.word	0x0000b4d0


	//   ....[49]....
        /*043c*/ 	.word	0x0000b4f0


	//   ....[50]....
        /*0440*/ 	.word	0x0000b500


	//   ....[51]....
        /*0444*/ 	.word	0x0000b540


	//   ....[52]....
        /*0448*/ 	.word	0x0000b5d0


	//   ....[53]....
        /*044c*/ 	.word	0x0000b5f0


	//   ....[54]....
        /*0450*/ 	.word	0x0000b680


	//   ....[55]....
        /*0454*/ 	.word	0x0000b6a0


	//   ....[56]....
        /*0458*/ 	.word	0x0000b730


	//   ....[57]....
        /*045c*/ 	.word	0x0000b750


	//   ....[58]....
        /*0460*/ 	.word	0x0000b7e0


	//   ....[59]....
        /*0464*/ 	.word	0x0000b800


	//   ....[60]....
        /*0468*/ 	.word	0x0000be50


	//   ....[61]....
        /*046c*/ 	.word	0x0000be70


	//   ....[62]....
        /*0470*/ 	.word	0x0000be90


	//   ....[63]....
        /*0474*/ 	.word	0x0000bef0


	//   ....[64]....
        /*0478*/ 	.word	0x0000bf70


	//   ....[65]....
        /*047c*/ 	.word	0x0000bfa0


	//   ....[66]....
        /*0480*/ 	.word	0x0000c020


	//   ....[67]....
        /*0484*/ 	.word	0x0000c050


	//   ....[68]....
        /*0488*/ 	.word	0x0000c0d0


	//   ....[69]....
        /*048c*/ 	.word	0x0000c0f0


	//   ....[70]....
        /*0490*/ 	.word	0x0000c180


	//   ....[71]....
        /*0494*/ 	.word	0x0000c1b0


	//   ....[72]....
        /*0498*/ 	.word	0x0000c230


	//   ....[73]....
        /*049c*/ 	.word	0x0000c250


	//   ....[74]....
        /*04a0*/ 	.word	0x0000c2e0


	//   ....[75]....
        /*04a4*/ 	.word	0x0000c300


	//   ....[76]....
        /*04a8*/ 	.word	0x0000ca20


	//   ....[77]....
        /*04ac*/ 	.word	0x0000ca50


	//   ....[78]....
        /*04b0*/ 	.word	0x0000ca60


	//   ....[79]....
        /*04b4*/ 	.word	0x0000ca80


	//   ....[80]....
        /*04b8*/ 	.word	0x0000cad0


	//   ....[81]....
        /*04bc*/ 	.word	0x0000caf0


	//   ....[82]....
        /*04c0*/ 	.word	0x0000cb50


	//   ....[83]....
        /*04c4*/ 	.word	0x0000cb70


	//   ....[84]....
        /*04c8*/ 	.word	0x0000cbc0


	//   ....[85]....
        /*04cc*/ 	.word	0x0000cbe0


	//   ....[86]....
        /*04d0*/ 	.word	0x0000cc30


	//   ....[87]....
        /*04d4*/ 	.word	0x0000cc50


	//   ....[88]....
        /*04d8*/ 	.word	0x0000cee0


	//   ....[89]....
        /*04dc*/ 	.word	0x0000cf00


	//   ....[90]....
        /*04e0*/ 	.word	0x0000cf20


	//   ....[91]....
        /*04e4*/ 	.word	0x0000cf80


	//   ....[92]....
        /*04e8*/ 	.word	0x0000cfa0


	//   ....[93]....
        /*04ec*/ 	.word	0x0000d000


	//   ....[94]....
        /*04f0*/ 	.word	0x0000d020


	//   ....[95]....
        /*04f4*/ 	.word	0x0000d080


	//   ....[96]....
        /*04f8*/ 	.word	0x0000d0a0


	//   ....[97]....
        /*04fc*/ 	.word	0x0000d100


	//   ....[98]....
        /*0500*/ 	.word	0x0000d120


	//   ....[99]....
        /*0504*/ 	.word	0x0000d130


	//   ....[100]....
        /*0508*/ 	.word	0x0000d6c0


	//   ....[101]....
        /*050c*/ 	.word	0x0000d6e0


	//   ....[102]....
        /*0510*/ 	.word	0x0000d6f0


	//   ....[103]....
        /*0514*/ 	.word	0x0000d710


	//   ....[104]....
        /*0518*/ 	.word	0x0000d790


	//   ....[105]....
        /*051c*/ 	.word	0x0000d7c0


	//   ....[106]....
        /*0520*/ 	.word	0x0000d810


	//   ....[107]....
        /*0524*/ 	.word	0x0000d840


	//   ....[108]....
        /*0528*/ 	.word	0x0000d890


	//   ....[109]....
        /*052c*/ 	.word	0x0000d8c0


	//   ....[110]....
        /*0530*/ 	.word	0x0000d910


	//   ....[111]....
        /*0534*/ 	.word	0x0000d940


	//   ....[112]....
        /*0538*/ 	.word	0x0000dc10


	//   ....[113]....
        /*053c*/ 	.word	0x0000ddf0


	//   ....[114]....
        /*0540*/ 	.word	0x0000e3a0


	//   ....[115]....
        /*0544*/ 	.word	0x0000e480


	//   ....[116]....
        /*0548*/ 	.word	0x0000e520


	//   ....[117]....
        /*054c*/ 	.word	0x0000e5a0


	//   ....[118]....
        /*0550*/ 	.word	0x0000e660


	//   ....[119]....
        /*0554*/ 	.word	0x0000e6e0


	//   ....[120]....
        /*0558*/ 	.word	0x0000e7c0


	//   ....[121]....
        /*055c*/ 	.word	0x0000e840


	//   ....[122]....
        /*0560*/ 	.word	0x0000e920


	//   ....[123]....
        /*0564*/ 	.word	0x0000e9a0


	//   ....[124]....
        /*0568*/ 	.word	0x0000ea80


	//   ....[125]....
        /*056c*/ 	.word	0x0000eb00


	//   ....[126]....
        /*0570*/ 	.word	0x0000ebd0


	//   ....[127]....
        /*0574*/ 	.word	0x0000ec60


	//   ....[128]....
        /*0578*/ 	.word	0x0000ece0


	//   ....[129]....
        /*057c*/ 	.word	0x0000ed60


	//   ....[130]....
        /*0580*/ 	.word	0x0000ee20


	//   ....[131]....
        /*0584*/ 	.word	0x0000ee90


	//   ....[132]....
        /*0588*/ 	.word	0x0000ef80


	//   ....[133]....
        /*058c*/ 	.word	0x0000f000


	//   ....[134]....
        /*0590*/ 	.word	0x0000f0e0


	//   ....[135]....
        /*0594*/ 	.word	0x0000f150


	//   ....[136]....
        /*0598*/ 	.word	0x0000f240


	//   ....[137]....
        /*059c*/ 	.word	0x0000f2b0


	//   ....[138]....
        /*05a0*/ 	.word	0x0000f3a0


	//   ....[139]....
        /*05a4*/ 	.word	0x0000f420


	//   ....[140]....
        /*05a8*/ 	.word	0x0000f500


	//   ....[141]....
        /*05ac*/ 	.word	0x0000f570


	//   ....[142]....
        /*05b0*/ 	.word	0x0000f640


	//   ....[143]....
        /*05b4*/ 	.word	0x0000f770


	//   ....[144]....
        /*05b8*/ 	.word	0x0000f820


	//   ....[145]....
        /*05bc*/ 	.word	0x0000f880


	//   ....[146]....
        /*05c0*/ 	.word	0x0000f940


	//   ....[147]....
        /*05c4*/ 	.word	0x0000f9a0


	//   ....[148]....
        /*05c8*/ 	.word	0x0000fa60


	//   ....[149]....
        /*05cc*/ 	.word	0x0000fac0


	//   ....[150]....
        /*05d0*/ 	.word	0x0000fb80


	//   ....[151]....
        /*05d4*/ 	.word	0x0000fbe0


	//   ....[152]....
        /*05d8*/ 	.word	0x0000fca0


	//   ....[153]....
        /*05dc*/ 	.word	0x0000fd00


	//   ....[154]....
        /*05e0*/ 	.word	0x0000fdc0


	//   ....[155]....
        /*05e4*/ 	.word	0x0000fea0


	//   ....[156]....
        /*05e8*/ 	.word	0x0000ff40


	//   ....[157]....
        /*05ec*/ 	.word	0x0000ffa0


	//   ....[158]....
        /*05f0*/ 	.word	0x00010070


	//   ....[159]....
        /*05f4*/ 	.word	0x000100d0


	//   ....[160]....
        /*05f8*/ 	.word	0x000101a0


	//   ....[161]....
        /*05fc*/ 	.word	0x00010200


	//   ....[162]....
        /*0600*/ 	.word	0x000102d0


	//   ....[163]....
        /*0604*/ 	.word	0x00010330


	//   ....[164]....
        /*0608*/ 	.word	0x00010400


	//   ....[165]....
        /*060c*/ 	.word	0x00010460


	//   ....[166]....
        /*0610*/ 	.word	0x00010520


	//   ....[167]....
        /*0614*/ 	.word	0x00010640


	//   ....[168]....
        /*0618*/ 	.word	0x000106e0


	//   ....[169]....
        /*061c*/ 	.word	0x00010740


	//   ....[170]....
        /*0620*/ 	.word	0x00010810


	//   ....[171]....
        /*0624*/ 	.word	0x000108b0


	//   ....[172]....
        /*0628*/ 	.word	0x00010970


	//   ....[173]....
        /*062c*/ 	.word	0x00010a10


	//   ....[174]....
        /*0630*/ 	.word	0x00010ad0


	//   ....[175]....
        /*0634*/ 	.word	0x00010b70


	//   ....[176]....
        /*0638*/ 	.word	0x00010c30


	//   ....[177]....
        /*063c*/ 	.word	0x00010cd0


	//   ....[178]....
        /*0640*/ 	.word	0x00010d90


	//   ....[179]....
        /*0644*/ 	.word	0x00010e60


	//   ....[180]....
        /*0648*/ 	.word	0x00010f80


	//----- nvinfo : EIATTR_REG_RECONFIG
	.align		4
.L_504:
        /*064c*/ 	.byte	0x01, 0x54
	.zero		2


	//----- nvinfo : EIATTR_SYSCALL_OFFSETS
	.align		4
        /*0650*/ 	.byte	0x04, 0x46
        /*0652*/ 	.short	(.L_506 - .L_505)


	//   ....[0]....
.L_505:
        /*0654*/ 	.word	0x000015c0


	//   ....[1]....
        /*0658*/ 	.word	0x0000ab50


	//   ....[2]....
        /*065c*/ 	.word	0x0000aca0


	//   ....[3]....
        /*0660*/ 	.word	0x0000ad90


	//   ....[4]....
        /*0664*/ 	.word	0x0000bb00


	//----- nvinfo : EIATTR_MBARRIER_INSTR_OFFSETS
	.align		4
.L_506:
        /*0668*/ 	.byte	0x04, 0x39
        /*066a*/ 	.short	(.L_508 - .L_507)


	//   ....[0]....
.L_507:
        /*066c*/ 	.word	0x00000180
        /*0670*/ 	.word	0x000000ff
        /*0674*/ 	.word	0x0002a800
        /*0678*/ 	.short	0x0100
        /*067a*/ 	.byte	0x08
	.zero		1


	//   ....[1]....
        /*067c*/ 	.word	0x00000190
        /*0680*/ 	.word	0x000000ff
        /*0684*/ 	.word	0x0002a820
        /*0688*/ 	.short	0x0100
        /*068a*/ 	.byte	0x08
	.zero		1


	//   ....[2]....
        /*068c*/ 	.word	0x00000280
        /*0690*/ 	.word	0x000000ff
        /*0694*/ 	.word	0x0002a830
        /*0698*/ 	.short	0x0100
        /*069a*/ 	.byte	0x08
	.zero		1


	//   ....[3]....
        /*069c*/ 	.word	0x00000290
        /*06a0*/ 	.word	0x000000ff
        /*06a4*/ 	.word	0x0002a840
        /*06a8*/ 	.short	0x0100
        /*06aa*/ 	.byte	0x08
	.zero		1


	//   ....[4]....
        /*06ac*/ 	.word	0x000002a0
        /*06b0*/ 	.word	0x000000ff
        /*06b4*/ 	.word	0x0002a838
        /*06b8*/ 	.short	0x0100
        /*06ba*/ 	.byte	0x08
	.zero		1


	//   ....[5]....
        /*06bc*/ 	.word	0x000002b0
        /*06c0*/ 	.word	0x000000ff
        /*06c4*/ 	.word	0x0002a848
        /*06c8*/ 	.short	0x0100
        /*06ca*/ 	.byte	0x08
	.zero		1


	//   ....[6]....
        /*06cc*/ 	.word	0x000003e0
        /*06d0*/ 	.word	0x000000ff
        /*06d4*/ 	.word	0x0002a850
        /*06d8*/ 	.short	0x0100
        /*06da*/ 	.byte	0x08
	.zero		1


	//   ....[7]....
        /*06dc*/ 	.word	0x000003f0
        /*06e0*/ 	.word	0x000000ff
        /*06e4*/ 	.word	0x0002a860
        /*06e8*/ 	.short	0x0100
        /*06ea*/ 	.byte	0x08
	.zero		1


	//   ....[8]....
        /*06ec*/ 	.word	0x00000400
        /*06f0*/ 	.word	0x000000ff
        /*06f4*/ 	.word	0x0002a858
        /*06f8*/ 	.short	0x0100
        /*06fa*/ 	.byte	0x08
	.zero		1


	//   ....[9]....
        /*06fc*/ 	.word	0x00000410
        /*0700*/ 	.word	0x000000ff
        /*0704*/ 	.word	0x0002a868
        /*0708*/ 	.short	0x0100
        /*070a*/ 	.byte	0x08
	.zero		1


	//   ....[10]....
        /*070c*/ 	.word	0x00000500
        /*0710*/ 	.word	0x000000ff
        /*0714*/ 	.word	0x0002a870
        /*0718*/ 	.short	0x0100
        /*071a*/ 	.byte	0x06
	.zero		1


	//   ....[11]....
        /*071c*/ 	.word	0x00000510
        /*0720*/ 	.word	0x000000ff
        /*0724*/ 	.word	0x0002a880
        /*0728*/ 	.short	0x0100
        /*072a*/ 	.byte	0x06
	.zero		1


	//   ....[12]....
        /*072c*/ 	.word	0x00000520
        /*0730*/ 	.word	0x000000ff
        /*0734*/ 	.word	0x0002a878
        /*0738*/ 	.short	0x0100
        /*073a*/ 	.byte	0x06
	.zero		1


	//   ....[13]....
        /*073c*/ 	.word	0x00000530
        /*0740*/ 	.word	0x000000ff
        /*0744*/ 	.word	0x0002a888
        /*0748*/ 	.short	0x0100
        /*074a*/ 	.byte	0x06
	.zero		1


	//   ....[14]....
        /*074c*/ 	.word	0x00000660
        /*0750*/ 	.word	0x000000ff
        /*0754*/ 	.word	0x0002a890
        /*0758*/ 	.short	0x0100
        /*075a*/ 	.byte	0x08
	.zero		1


	//   ....[15]....
        /*075c*/ 	.word	0x00000670
        /*0760*/ 	.word	0x000000ff
        /*0764*/ 	.word	0x0002a8a0
        /*0768*/ 	.short	0x0100
        /*076a*/ 	.byte	0x08
	.zero		1


	//   ....[16]....
        /*076c*/ 	.word	0x00000680
        /*0770*/ 	.word	0x000000ff
        /*0774*/ 	.word	0x0002a898
        /*0778*/ 	.short	0x0100
        /*077a*/ 	.byte	0x08
	.zero		1


	//   ....[17]....
        /*077c*/ 	.word	0x00000690
        /*0780*/ 	.word	0x000000ff
        /*0784*/ 	.word	0x0002a8a8
        /*0788*/ 	.short	0x0100
        /*078a*/ 	.byte	0x08
	.zero		1


	//   ....[18]....
        /*078c*/ 	.word	0x000007d0
        /*0790*/ 	.word	0x000000ff
        /*0794*/ 	.word	0x0002a8b0
        /*0798*/ 	.short	0x0100
        /*079a*/ 	.byte	0x08
	.zero		1


	//   ....[19]....
        /*079c*/ 	.word	0x000007e0
        /*07a0*/ 	.word	0x000000ff
        /*07a4*/ 	.word	0x0002a8c0
        /*07a8*/ 	.short	0x0100
        /*07aa*/ 	.byte	0x08
	.zero		1


	//   ....[20]....
        /*07ac*/ 	.word	0x000007f0
        /*07b0*/ 	.word	0x000000ff
        /*07b4*/ 	.word	0x0002a8b8
        /*07b8*/ 	.short	0x0100
        /*07ba*/ 	.byte	0x08
	.zero		1


	//   ....[21]....
        /*07bc*/ 	.word	0x00000800
        /*07c0*/ 	.word	0x000000ff
        /*07c4*/ 	.word	0x0002a8c8
        /*07c8*/ 	.short	0x0100
        /*07ca*/ 	.byte	0x08
	.zero		1


	//   ....[22]....
        /*07cc*/ 	.word	0x00001630
        /*07d0*/ 	.word	0x000000ff
        /*07d4*/ 	.word	0x0002a800
        /*07d8*/ 	.short	0x010a
        /*07da*/ 	.byte	0x27
	.zero		1


	//   ....[23]....
        /*07dc*/ 	.word	0x000016c0
        /*07e0*/ 	.word	0x00000000
        /*07e4*/ 	.word	0x0002a830
        /*07e8*/ 	.short	0x010a
        /*07ea*/ 	.byte	0x3f
	.zero		1


	//   ....[24]....
        /*07ec*/ 	.word	0x00001700
        /*07f0*/ 	.word	0x00000000
        /*07f4*/ 	.word	0x0002a830
        /*07f8*/ 	.short	0x010a
        /*07fa*/ 	.byte	0x3f
	.zero		1


	//   ....[25]....
        /*07fc*/ 	.word	0x00002aa0
        /*0800*/ 	.word	0x000000ff
        /*0804*/ 	.word	0x00000000
        /*0808*/ 	.short	0x0101
        /*080a*/ 	.byte	0x04
	.zero		1


	//   ....[26]....
        /*080c*/ 	.word	0x00003720
        /*0810*/ 	.word	0x000000ff
        /*0814*/ 	.word	0x0002a830
        /*0818*/ 	.short	0x010a
        /*081a*/ 	.byte	0x06
	.zero		1


	//   ....[27]....
        /*081c*/ 	.word	0x00003760
        /*0820*/ 	.word	0x000000ff
        /*0824*/ 	.word	0x0002a830
        /*0828*/ 	.short	0x010a
        /*082a*/ 	.byte	0x06
	.zero		1


	//   ....[28]....
        /*082c*/ 	.word	0x00003fe0
        /*0830*/ 	.word	0x000000ff
        /*0834*/ 	.word	0x0002a850
        /*0838*/ 	.short	0x010a
        /*083a*/ 	.byte	0x05
	.zero		1


	//   ....[29]....
        /*083c*/ 	.word	0x00004020
        /*0840*/ 	.word	0x000000ff
        /*0844*/ 	.word	0x0002a850
        /*0848*/ 	.short	0x010a
        /*084a*/ 	.byte	0x05
	.zero		1


	//   ....[30]....
        /*084c*/ 	.word	0x00004430
        /*0850*/ 	.word	0x000000ff
        /*0854*/ 	.word	0x00000000
        /*0858*/ 	.short	0x0101
        /*085a*/ 	.byte	0x06
	.zero		1


	//   ....[31]....
        /*085c*/ 	.word	0x000058e0
        /*0860*/ 	.word	0x000000ff
        /*0864*/ 	.word	0x00000000
        /*0868*/ 	.short	0x0101
        /*086a*/ 	.byte	0x05
	.zero		1


	//   ....[32]....
        /*086c*/ 	.word	0x00005ab0
        /*0870*/ 	.word	0x000000ff
        /*0874*/ 	.word	0x0002a830
        /*0878*/ 	.short	0x010a
        /*087a*/ 	.byte	0x05
	.zero		1


	//   ....[33]....
        /*087c*/ 	.word	0x00005af0
        /*0880*/ 	.word	0x000000ff
        /*0884*/ 	.word	0x0002a830
        /*0888*/ 	.short	0x010a
        /*088a*/ 	.byte	0x05
	.zero		1


	//   ....[34]....
        /*088c*/ 	.word	0x00006370
        /*0890*/ 	.word	0x000000ff
        /*0894*/ 	.word	0x0002a850
        /*0898*/ 	.short	0x010a
        /*089a*/ 	.byte	0x05
	.zero		1


	//   ....[35]....
        /*089c*/ 	.word	0x000063b0
        /*08a0*/ 	.word	0x000000ff
        /*08a4*/ 	.word	0x0002a850
        /*08a8*/ 	.short	0x010a
        /*08aa*/ 	.byte	0x05
	.zero		1


	//   ....[36]....
        /*08ac*/ 	.word	0x000067d0
        /*08b0*/ 	.word	0x000000ff
        /*08b4*/ 	.word	0x00000000
        /*08b8*/ 	.short	0x0101
        /*08ba*/ 	.byte	0x04
	.zero		1


	//   ....[37]....
        /*08bc*/ 	.word	0x00007560
        /*08c0*/ 	.word	0x000000ff
        /*08c4*/ 	.word	0x00000000
        /*08c8*/ 	.short	0x0101
        /*08ca*/ 	.byte	0x05
	.zero		1


	//   ....[38]....
        /*08cc*/ 	.word	0x00007a80
        /*08d0*/ 	.word	0x000000ff
        /*08d4*/ 	.word	0x0002a850
        /*08d8*/ 	.short	0x010a
        /*08da*/ 	.byte	0x05
	.zero		1


	//   ....[39]....
        /*08dc*/ 	.word	0x00007ac0
        /*08e0*/ 	.word	0x000000ff
        /*08e4*/ 	.word	0x0002a850
        /*08e8*/ 	.short	0x010a
        /*08ea*/ 	.byte	0x05
	.zero		1


	//   ....[40]....
        /*08ec*/ 	.word	0x000080d0
        /*08f0*/ 	.word	0x000000ff
        /*08f4*/ 	.word	0x00000000
        /*08f8*/ 	.short	0x0101
        /*08fa*/ 	.byte	0x04
	.zero		1


	//   ....[41]....
        /*08fc*/ 	.word	0x000092c0
        /*0900*/ 	.word	0x00000025
        /*0904*/ 	.word	0x00000000
        /*0908*/ 	.short	0x0101
        /*090a*/ 	.byte	0x3f
	.zero		1


	//   ....[42]....
        /*090c*/ 	.word	0x0000b2e0
        /*0910*/ 	.word	0x00000000
        /*0914*/ 	.word	0x0002a840
        /*0918*/ 	.short	0x010a
        /*091a*/ 	.byte	0x3f
	.zero		1


	//   ....[43]....
        /*091c*/ 	.word	0x0000b8f0
        /*0920*/ 	.word	0x00000000
        /*0924*/ 	.word	0x0002a830
        /*0928*/ 	.short	0x0107
        /*092a*/ 	.byte	0x3f
	.zero		1


	//   ....[44]....
        /*092c*/ 	.word	0x0000b9a0
        /*0930*/ 	.word	0x00000000
        /*0934*/ 	.word	0x0002a830
        /*0938*/ 	.short	0x0101
        /*093a*/ 	.byte	0x3f
	.zero		1


	//   ....[45]....
        /*093c*/ 	.word	0x0000c3f0
        /*0940*/ 	.word	0x00000011
        /*0944*/ 	.word	0x0002a800
        /*0948*/ 	.short	0x0107
        /*094a*/ 	.byte	0x3f
	.zero		1


	//   ....[46]....
        /*094c*/ 	.word	0x0000c4e0
        /*0950*/ 	.word	0x00000011
        /*0954*/ 	.word	0x0002a800
        /*0958*/ 	.short	0x0101
        /*095a*/ 	.byte	0x3f
	.zero		1


	//   ....[47]....
        /*095c*/ 	.word	0x0000c500
        /*0960*/ 	.word	0x00000011
        /*0964*/ 	.word	0x0002a820
        /*0968*/ 	.short	0x010a
        /*096a*/ 	.byte	0x3f
	.zero		1


	//   ....[48]....
        /*096c*/ 	.word	0x0000c850
        /*0970*/ 	.word	0x00000006
        /*0974*/ 	.word	0x0002a840
        /*0978*/ 	.short	0x010a
        /*097a*/ 	.byte	0x3f
	.zero		1


	//   ....[49]....
        /*097c*/ 	.word	0x0000cd20
        /*0980*/ 	.word	0x00000006
        /*0984*/ 	.word	0x0002a830
        /*0988*/ 	.short	0x0107
        /*098a*/ 	.byte	0x3f
	.zero		1


	//   ....[50]....
        /*098c*/ 	.word	0x0000cdd0
        /*0990*/ 	.word	0x00000006
        /*0994*/ 	.word	0x0002a830
        /*0998*/ 	.short	0x0101
        /*099a*/ 	.byte	0x3f
	.zero		1


	//   ....[51]....
        /*099c*/ 	.word	0x0000ce30
        /*09a0*/ 	.word	0x00000006
        /*09a4*/ 	.word	0x0002a860
        /*09a8*/ 	.short	0x010a
        /*09aa*/ 	.byte	0x3f
	.zero		1


	//   ....[52]....
        /*09ac*/ 	.word	0x0000d260
        /*09b0*/ 	.word	0x00000006
        /*09b4*/ 	.word	0x0002a850
        /*09b8*/ 	.short	0x0107
        /*09ba*/ 	.byte	0x3f
	.zero		1


	//   ....[53]....
        /*09bc*/ 	.word	0x0000d3a0
        /*09c0*/ 	.word	0x00000006
        /*09c4*/ 	.word	0x0002a850
        /*09c8*/ 	.short	0x0101
        /*09ca*/ 	.byte	0x3f
	.zero		1


	//   ....[54]....
        /*09cc*/ 	.word	0x0000d620
        /*09d0*/ 	.word	0x00000004
        /*09d4*/ 	.word	0x0002a860
        /*09d8*/ 	.short	0x010a
        /*09da*/ 	.byte	0x3f
	.zero		1


	//   ....[55]....
        /*09dc*/ 	.word	0x0000da20
        /*09e0*/ 	.word	0x00000004
        /*09e4*/ 	.word	0x0002a850
        /*09e8*/ 	.short	0x0107
        /*09ea*/ 	.byte	0x3f
	.zero		1


	//   ....[56]....
        /*09ec*/ 	.word	0x0000dad0
        /*09f0*/ 	.word	0x00000004
        /*09f4*/ 	.word	0x0002a850
        /*09f8*/ 	.short	0x0101
        /*09fa*/ 	.byte	0x3f
	.zero		1


	//   ....[57]....
        /*09fc*/ 	.word	0x0000dd70
        /*0a00*/ 	.word	0x00000004
        /*0a04*/ 	.word	0x0002a820
        /*0a08*/ 	.short	0x010a
        /*0a0a*/ 	.byte	0x3f
	.zero		1


	//   ....[58]....
        /*0a0c*/ 	.word	0x0000df10
        /*0a10*/ 	.word	0x00000005
        /*0a14*/ 	.word	0x0002a840
        /*0a18*/ 	.short	0x010a
        /*0a1a*/ 	.byte	0x3f
	.zero		1


	//   ....[59]....
        /*0a1c*/ 	.word	0x0000dfb0
        /*0a20*/ 	.word	0x00000017
        /*0a24*/ 	.word	0x0002a840
        /*0a28*/ 	.short	0x010a
        /*0a2a*/ 	.byte	0x3f
	.zero		1


	//   ....[60]....
        /*0a2c*/ 	.word	0x0000dff0
        /*0a30*/ 	.word	0x00000005
        /*0a34*/ 	.word	0x0002a860
        /*0a38*/ 	.short	0x010a
        /*0a3a*/ 	.byte	0x3f
	.zero		1


	//   ....[61]....
        /*0a3c*/ 	.word	0x0000e030
        /*0a40*/ 	.word	0x00000017
        /*0a44*/ 	.word	0x0002a860
        /*0a48*/ 	.short	0x010a
        /*0a4a*/ 	.byte	0x3f
	.zero		1


	//   ....[62]....
        /*0a4c*/ 	.word	0x0000e0a0
        /*0a50*/ 	.word	0x00000003
        /*0a54*/ 	.word	0x0002a800
        /*0a58*/ 	.short	0x010a
        /*0a5a*/ 	.byte	0x3f
	.zero		1


	//   ....[63]....
        /*0a5c*/ 	.word	0x0000e0f0
        /*0a60*/ 	.word	0x00000000
        /*0a64*/ 	.word	0x0002a830
        /*0a68*/ 	.short	0x010a
        /*0a6a*/ 	.byte	0x3f
	.zero		1


	//   ....[64]....
        /*0a6c*/ 	.word	0x0000e150
        /*0a70*/ 	.word	0x00000003
        /*0a74*/ 	.word	0x0002a830
        /*0a78*/ 	.short	0x010a
        /*0a7a*/ 	.byte	0x3f
	.zero		1


	//   ....[65]....
        /*0a7c*/ 	.word	0x0000e1b0
        /*0a80*/ 	.word	0x00000003
        /*0a84*/ 	.word	0x0002a850
        /*0a88*/ 	.short	0x010a
        /*0a8a*/ 	.byte	0x3f
	.zero		1


	//   ....[66]....
        /*0a8c*/ 	.word	0x0000e210
        /*0a90*/ 	.word	0x00000003
        /*0a94*/ 	.word	0x0002a830
        /*0a98*/ 	.short	0x010a
        /*0a9a*/ 	.byte	0x3f
	.zero		1


	//   ....[67]....
        /*0a9c*/ 	.word	0x0000e270
        /*0aa0*/ 	.word	0x00000003
        /*0aa4*/ 	.word	0x0002a850
        /*0aa8*/ 	.short	0x010a
        /*0aaa*/ 	.byte	0x3f
	.zero		1


	//   ....[68]....
        /*0aac*/ 	.word	0x0000e2d0
        /*0ab0*/ 	.word	0x00000007
        /*0ab4*/ 	.word	0x0002a850
        /*0ab8*/ 	.short	0x010a
        /*0aba*/ 	.byte	0x3f
	.zero		1


	//   ....[69]....
        /*0abc*/ 	.word	0x0000e3d0
        /*0ac0*/ 	.word	0x00000000
        /*0ac4*/ 	.word	0x0002a840
        /*0ac8*/ 	.short	0x010a
        /*0aca*/ 	.byte	0x3f
	.zero		1


	//   ....[70]....
        /*0acc*/ 	.word	0x0000f670
        /*0ad0*/ 	.word	0x00000011
        /*0ad4*/ 	.word	0x0002a820
        /*0ad8*/ 	.short	0x010a
        /*0ada*/ 	.byte	0x3f
	.zero		1


	//   ....[71]....
        /*0adc*/ 	.word	0x0000f6c0
        /*0ae0*/ 	.word	0x00000006
        /*0ae4*/ 	.word	0x0002a840
        /*0ae8*/ 	.short	0x010a
        /*0aea*/ 	.byte	0x3f
	.zero		1


	//   ....[72]....
        /*0aec*/ 	.word	0x0000fdf0
        /*0af0*/ 	.word	0x00000006
        /*0af4*/ 	.word	0x0002a860
        /*0af8*/ 	.short	0x010a
        /*0afa*/ 	.byte	0x3f
	.zero		1


	//   ....[73]....
        /*0afc*/ 	.word	0x00010590
        /*0b00*/ 	.word	0x00000004
        /*0b04*/ 	.word	0x0002a860
        /*0b08*/ 	.short	0x010a
        /*0b0a*/ 	.byte	0x3f
	.zero		1


	//   ....[74]....
        /*0b0c*/ 	.word	0x00010ea0
        /*0b10*/ 	.word	0x00000004
        /*0b14*/ 	.word	0x0002a820
        /*0b18*/ 	.short	0x010a
        /*0b1a*/ 	.byte	0x3f
	.zero		1


	//   ....[75]....
        /*0b1c*/ 	.word	0x00011040
        /*0b20*/ 	.word	0x00000005
        /*0b24*/ 	.word	0x0002a840
        /*0b28*/ 	.short	0x010a
        /*0b2a*/ 	.byte	0x3f
	.zero		1


	//   ....[76]....
        /*0b2c*/ 	.word	0x00011090
        /*0b30*/ 	.word	0x00000017
        /*0b34*/ 	.word	0x0002a840
        /*0b38*/ 	.short	0x010a
        /*0b3a*/ 	.byte	0x3f
	.zero		1


	//   ....[77]....
        /*0b3c*/ 	.word	0x000110e0
        /*0b40*/ 	.word	0x00000005
        /*0b44*/ 	.word	0x0002a860
        /*0b48*/ 	.short	0x010a
        /*0b4a*/ 	.byte	0x3f
	.zero		1


	//----- nvinfo : EIATTR_NUM_MBARRIERS
	.align		4
.L_508:
        /*0b4c*/ 	.byte	0x03, 0x38
        /*0b4e*/ 	.short	0x0016


	//----- nvinfo : EIATTR_EXIT_INSTR_OFFSETS
	.align		4
        /*0b50*/ 	.byte	0x04, 0x1c
        /*0b52*/ 	.short	(.L_510 - .L_509)


	//   ....[0]....
.L_509:
        /*0b54*/ 	.word	0x00000950


	//   ....[1]....
        /*0b58*/ 	.word	0x00009f90


	//   ....[2]....
        /*0b5c*/ 	.word	0x0000e080


	//----- nvinfo : EIATTR_MAX_THREADS
	.align		4
.L_510:
        /*0b60*/ 	.byte	0x04, 0x05
        /*0b62*/ 	.short	(.L_512 - .L_511)
.L_511:
        /*0b64*/ 	.word	0x00000180
        /*0b68*/ 	.word	0x00000001
        /*0b6c*/ 	.word	0x00000001


	//----- nvinfo : EIATTR_CRS_STACK_SIZE
	.align		4
.L_512:
        /*0b70*/ 	.byte	0x04, 0x1e
        /*0b72*/ 	.short	(.L_514 - .L_513)
.L_513:
        /*0b74*/ 	.word	0x00000000


	//----- nvinfo : EIATTR_CBANK_PARAM_SIZE
	.align		4
.L_514:
        /*0b78*/ 	.byte	0x03, 0x19
        /*0b7a*/ 	.short	0x0af0


	//----- nvinfo : EIATTR_PARAM_CBANK
	.align		4
        /*0b7c*/ 	.byte	0x04, 0x0a
        /*0b7e*/ 	.short	(.L_516 - .L_515)
	.align		4
.L_515:
        /*0b80*/ 	.word	index@(.nv.constant0._ZN7cutlass13device_kernelIN5flash11enable_sm90INS1_16FlashAttnFwdSm90INS1_25CollectiveMainloopFwdSm90ILi2EN4cute5tupleIJNS5_1CILi1EEES8_S8_EEENS6_IJNS7_ILi128EEENS7_ILi96EEENS7_ILi192EEEEEELi128ENS_10bfloat16_tEfNS_4arch4Sm90ELb1ELb0ELb0ELb0ELb1ELb0ELb0ELb1ELb1ELb1ELb0ELb0EEENS1_21CollectiveEpilogueFwdINS6_IJSA_SA_SB_EEES9_SE_SG_Li256ELb0ELb1ELb0ELb0EEENS1_30DynamicPersistentTileSchedulerILi256ELi128ELb0ELb1ELb1EEEEEEEEEvNT_6ParamsE)
        /*0b84*/ 	.short	0x0210
        /*0b86*/ 	.short	0x0af0


	//----- nvinfo : EIATTR_SW_WAR
	.align		4
.L_516:
        /*0b88*/ 	.byte	0x04, 0x36
        /*0b8a*/ 	.short	(.L_518 - .L_517)
.L_517:
        /*0b8c*/ 	.word	0x00000008
.L_518:


//--------------------- .nv.info._ZN7cutlass13device_kernelIN5flash11enable_sm90INS1_16FlashAttnFwdSm90INS1_25CollectiveMainloopFwdSm90ILi2EN4cute5tupleIJNS5_1CILi1EEES8_S8_EEENS6_IJNS7_ILi128EEENS7_ILi96EEENS7_ILi192EEEEEELi128ENS_10bfloat16_tEfNS_4arch4Sm90ELb1ELb0ELb0ELb1ELb1ELb0ELb0ELb1ELb1ELb1ELb0ELb0EEENS1_21CollectiveEpilogueFwdINS6_IJSA_SA_SB_EEES9_SE_SG_Li256ELb1ELb1ELb0ELb0EEENS1_36VarlenDynamicPersistentTileSchedulerILi128ELi96ELi256ELi128ELb0ELb1ELb1ELb1ELb1ELb1EEEEEEEEEvNT_6ParamsE --------------------------
	.section	.nv.info._ZN7cutlass13device_kernelIN5flash11enable_sm90INS1_16FlashAttnFwdSm90INS1_25CollectiveMainloopFwdSm90ILi2EN4cute5tupleIJNS5_1CILi1EEES8_S8_EEENS6_IJNS7_ILi128EEENS7_ILi96EEENS7_ILi192EEEEEELi128ENS_10bfloat16_tEfNS_4arch4Sm90ELb1ELb0ELb0ELb1ELb1ELb0ELb0ELb1ELb1ELb1ELb0ELb0EEENS1_21CollectiveEpilogueFwdINS6_IJSA_SA_SB_EEES9_SE_SG_Li256ELb1ELb1ELb0ELb0EEENS1_36VarlenDynamicPersistentTileSchedulerILi128ELi96ELi256ELi128ELb0ELb1ELb1ELb1ELb1ELb1EEEEEEEEEvNT_6ParamsE,"",@"SHT_CUDA_INFO"
	.sectionflags	@""
	.align	4


	//----- nvinfo : EIATTR_CUDA_API_VERSION
	.align		4
        /*0000*/ 	.byte	0x04, 0x37
        /*0002*/ 	.short	(.L_520 - .L_519)
.L_519:
        /*0004*/ 	.word	0x00000082


	//----- nvinfo : EIATTR_KPARAM_INFO
	.align		4
.L_520:
        /*0008*/ 	.byte	0x04, 0x17
        /*000a*/ 	.short	(.L_522 - .L_521)
.L_521:
        /*000c*/ 	.word	0x00000000
        /*0010*/ 	.short	0x0000
        /*0012*/ 	.short	0x0070
        /*0014*/ 	.byte	0x00, 0xf0, 0x01, 0x2a


	//----- nvinfo : EIATTR_SPARSE_MMA_MASK
	.align		4
.L_522:
        /*0018*/ 	.byte	0x03, 0x50
        /*001a*/ 	.short	0x0000


	//----- nvinfo : EIATTR_MAXREG_COUNT
	.align		4
        /*001c*/ 	.byte	0x03, 0x1b
        /*001e*/ 	.short	0x00a8


	//----- nvinfo : EIATTR_NUM_BARRIERS
	.align		4
        /*0020*/ 	.byte	0x02, 0x4c
        /*0022*/ 	.byte	0x09
	.zero		1


	//----- nvinfo : EIATTR_EXTERNS
	.align		4
        /*0024*/ 	.byte	0x04, 0x0f
        /*0026*/ 	.short	(.L_524 - .L_523)


	//   ....[0]....
	.align		4
.L_523:
        /*0028*/ 	.word	index@(__assertfail)


	//----- nvinfo : EIATTR_ANNOTATIONS
	.align		4
.L_524:
        /*002c*/ 	.byte	0x04, 0x55
        /*002e*/ 	.short	(.L_526 - .L_525)


	//   ....[0]....
.L_525:
        /* <DEDUP_REMOVED lines=13> */


	//----- nvinfo : EIATTR_MERCURY_ISA_VERSION
	.align		4
.L_526:
        /*00f0*/ 	.byte	0x03, 0x5f
        /*00f2*/ 	.short	0x0101


	//----- nvinfo : EIATTR_UNUSED_LOAD_BYTE_OFFSET
	.align		4
        /*00f4*/ 	.byte	0x04, 0x44
        /*00f6*/ 	.short	(.L_528 - .L_527)


	//   ....[0]....
.L_527:
        /*00f8*/ 	.word	0x00000950
        /*00fc*/ 	.word	0x0000fff0


	//   ....[1]....
        /*0100*/ 	.word	0x000083a0
        /*0104*/ 	.word	0x0000fff0


	//----- nvinfo : EIATTR_INT_WARP_WIDE_INSTR_OFFSETS
	.align		4
.L_528:
        /*0108*/ 	.byte	0x04, 0x31
        /*010a*/ 	.short	(.L_530 - .L_529)


	//   ....[0]....
.L_529:
        /*010c*/ 	.word	0x000000c0


	//   ....[1]....
        /*0110*/ 	.word	0x000000d0


	//   ....[2]....
        /*0114*/ 	.word	0x00000170


	//   ....[3]....
        /*0118*/ 	.word	0x0000b610


	//   ....[4]....
        /*011c*/ 	.word	0x0000b6a0


	//   ....[5]....
        /*0120*/ 	.word	0x0000e580


	//   ....[6]....
        /*0124*/ 	.word	0x0000e610


	//----- nvinfo : EIATTR_COOP_GROUP_MASK_REGIDS
	.align		4
.L_530:
        /*0128*/ 	.byte	0x04, 0x29
        /*012a*/ 	.short	(.L_532 - .L_531)


	//   ....[0]....
.L_531:
        /*012c*/ 	.word	0xffffffff


	//   ....[1]....
        /*0130*/ 	.word	0xffffffff


	//   ....[2]....
        /*0134*/ 	.word	0xffffffff


	//   ....[3]....
        /*0138*/ 	.word	0xffffffff


	//   ....[4]....
        /*013c*/ 	.word	0xffffffff


	//   ....[5]....
        /*0140*/ 	.word	0xffffffff


	//   ....[6]....
        /*0144*/ 	.word	0xffffffff


	//   ....[7]....
        /*0148*/ 	.word	0xffffffff


	//   ....[8]....
        /*014c*/ 	.word	0xffffffff


	//   ....[9]....
        /*0150*/ 	.word	0xffffffff


	//   ....[10]....
        /*0154*/ 	.word	0xffffffff


	//   ....[11]....
        /*0158*/ 	.word	0xffffffff


	//   ....[12]....
        /*015c*/ 	.word	0xffffffff


	//   ....[13]....
        /*0160*/ 	.word	0xffffffff


	//   ....[14]....
        /*0164*/ 	.word	0xffffffff


	//   ....[15]....
        /*0168*/ 	.word	0xffffffff


	//   ....[16]....
        /*016c*/ 	.word	0xffffffff


	//   ....[17]....
        /*0170*/ 	.word	0xffffffff


	//   ....[18]....
        /*0174*/ 	.word	0xffffffff


	//   ....[19]....
        /*0178*/ 	.word	0xffffffff


	//   ....[20]....
        /*017c*/ 	.word	0xffffffff


	//   ....[21]....
        /*0180*/ 	.word	0xffffffff


	//   ....[22]....
        /*0184*/ 	.word	0xffffffff


	//   ....[23]....
        /*0188*/ 	.word	0xffffffff


	//   ....[24]....
        /*018c*/ 	.word	0xffffffff


	//   ....[25]....
        /*0190*/ 	.word	0xffffffff


	//   ....[26]....
        /*0194*/ 	.word	0xffffffff


	//   ....[27]....
        /*0198*/ 	.word	0xffffffff


	//   ....[28]....
        /*019c*/ 	.word	0xffffffff


	//   ....[29]....
        /*01a0*/ 	.word	0xffffffff


	//   ....[30]....
        /*01a4*/ 	.word	0xffffffff


	//   ....[31]....
        /*01a8*/ 	.word	0xffffffff


	//   ....[32]....
        /*01ac*/ 	.word	0xffffffff


	//   ....[33]....
        /*01b0*/ 	.word	0xffffffff


	//   ....[34]....
        /*01b4*/ 	.word	0xffffffff


	//   ....[35]....
        /*01b8*/ 	.word	0xffffffff


	//   ....[36]....
        /*01bc*/ 	.word	0xffffffff


	//   ....[37]....
        /*01c0*/ 	.word	0xffffffff


	//   ....[38]....
        /*01c4*/ 	.word	0xffffffff


	//   ....[39]....
        /*01c8*/ 	.word	0xffffffff


	//   ....[40]....
        /*01cc*/ 	.word	0xffffffff


	//   ....[41]....
        /*01d0*/ 	.word	0xffffffff


	//   ....[42]....
        /*01d4*/ 	.word	0xffffffff


	//   ....[43]....
        /*01d8*/ 	.word	0xffffffff


	//   ....[44]....
        /*01dc*/ 	.word	0xffffffff


	//   ....[45]....
        /*01e0*/ 	.word	0xffffffff


	//   ....[46]....
        /*01e4*/ 	.word	0xffffffff


	//   ....[47]....
        /*01e8*/ 	.word	0xffffffff


	//   ....[48]....
        /*01ec*/ 	.word	0xffffffff


	//   ....[49]....
        /*01f0*/ 	.word	0xffffffff


	//   ....[50]....
        /*01f4*/ 	.word	0xffffffff


	//   ....[51]....
        /*01f8*/ 	.word	0xffffffff


	//   ....[52]....
        /*01fc*/ 	.word	0xffffffff


	//   ....[53]....
        /*0200*/ 	.word	0xffffffff


	//   ....[54]....
        /*0204*/ 	.word	0xffffffff


	//   ....[55]....
        /*0208*/ 	.word	0xffffffff


	//   ....[56]....
        /*020c*/ 	.word	0xffffffff


	//   ....[57]....
        /*0210*/ 	.word	0xffffffff


	//   ....[58]....
        /*0214*/ 	.word	0xffffffff


	//   ....[59]....
        /*0218*/ 	.word	0xffffffff


	//   ....[60]....
        /*021c*/ 	.word	0xffffffff


	//   ....[61]....
        /*0220*/ 	.word	0xffffffff


	//   ....[62]....
        /*0224*/ 	.word	0xffffffff


	//   ....[63]....
        /*0228*/ 	.word	0xffffffff


	//   ....[64]....
        /*022c*/ 	.word	0xffffffff


	//   ....[65]....
        /*0230*/ 	.word	0xffffffff


	//   ....[66]....
        /*0234*/ 	.word	0xffffffff


	//   ....[67]....
        /*0238*/ 	.word	0xffffffff


	//   ....[68]....
        /*023c*/ 	.word	0xffffffff


	//   ....[69]....
        /*0240*/ 	.word	0xffffffff


	//   ....[70]....
        /*0244*/ 	.word	0xffffffff


	//   ....[71]....
        /*0248*/ 	.word	0xffffffff


	//   ....[72]....
        /*024c*/ 	.word	0xffffffff


	//   ....[73]....
        /*0250*/ 	.word	0xffffffff


	//   ....[74]....
        /*0254*/ 	.word	0xffffffff


	//   ....[75]....
        /*0258*/ 	.word	0xffffffff


	//   ....[76]....
        /*025c*/ 	.word	0xffffffff


	//   ....[77]....
        /*0260*/ 	.word	0xffffffff


	//   ....[78]....
        /*0264*/ 	.word	0xffffffff


	//   ....[79]....
        /*0268*/ 	.word	0xffffffff


	//   ....[80]....
        /*026c*/ 	.word	0xffffffff


	//   ....[81]....
        /*0270*/ 	.word	0xffffffff


	//   ....[82]....
        /*0274*/ 	.word	0xffffffff


	//   ....[83]....
        /*0278*/ 	.word	0xffffffff


	//   ....[84]....
        /*027c*/ 	.word	0xffffffff


	//   ....[85]....
        /*0280*/ 	.word	0xffffffff


	//   ....[86]....
        /*0284*/ 	.word	0xffffffff


	//   ....[87]....
        /*0288*/ 	.word	0xffffffff


	//   ....[88]....
        /*028c*/ 	.word	0xffffffff


	//   ....[89]....
        /*0290*/ 	.word	0xffffffff


	//   ....[90]....
        /*0294*/ 	.word	0xffffffff


	//   ....[91]....
        /*0298*/ 	.word	0xffffffff


	//   ....[92]....
        /*029c*/ 	.word	0xffffffff


	//   ....[93]....
        /*02a0*/ 	.word	0xffffffff


	//   ....[94]....
        /*02a4*/ 	.word	0xffffffff


	//   ....[95]....
        /*02a8*/ 	.word	0xffffffff


	//   ....[96]....
        /*02ac*/ 	.word	0xffffffff


	//   ....[97]....
        /*02b0*/ 	.word	0xffffffff


	//   ....[98]....
        /*02b4*/ 	.word	0xffffffff


	//   ....[99]....
        /*02b8*/ 	.word	0xffffffff


	//   ....[100]....
        /*02bc*/ 	.word	0xffffffff


	//   ....[101]....
        /*02c0*/ 	.word	0xffffffff


	//   ....[102]....
        /*02c4*/ 	.word	0xffffffff


	//   ....[103]....
        /*02c8*/ 	.word	0xffffffff


	//   ....[104]....
        /*02cc*/ 	.word	0xffffffff


	//   ....[105]....
        /*02d0*/ 	.word	0xffffffff


	//   ....[106]....
        /*02d4*/ 	.word	0xffffffff


	//   ....[107]....
        /*02d8*/ 	.word	0xffffffff


	//   ....[108]....
        /*02dc*/ 	.word	0xffffffff


	//   ....[109]....
        /*02e0*/ 	.word	0xffffffff


	//   ....[110]....
        /*02e4*/ 	.word	0xffffffff


	//   ....[111]....
        /*02e8*/ 	.word	0xffffffff


	//   ....[112]....
        /*02ec*/ 	.word	0xffffffff


	//   ....[113]....
        /*02f0*/ 	.word	0xffffffff


	//   ....[114]....
        /*02f4*/ 	.word	0xffffffff


	//   ....[115]....
        /*02f8*/ 	.word	0xffffffff


	//   ....[116]....
        /*02fc*/ 	.word	0xffffffff


	//   ....[117]....
        /*0300*/ 	.word	0xffffffff


	//   ....[118]....
        /*0304*/ 	.word	0xffffffff


	//   ....[119]....
        /*0308*/ 	.word	0xffffffff


	//   ....[120]....
        /*030c*/ 	.word	0xffffffff


	//   ....[121]....
        /*0310*/ 	.word	0xffffffff


	//   ....[122]....
        /*0314*/ 	.word	0xffffffff


	//   ....[123]....
        /*0318*/ 	.word	0xffffffff


	//   ....[124]....
        /*031c*/ 	.word	0xffffffff


	//   ....[125]....
        /*0320*/ 	.word	0xffffffff


	//   ....[126]....
        /*0324*/ 	.word	0xffffffff


	//   ....[127]....
        /*0328*/ 	.word	0xffffffff


	//   ....[128]....
        /*032c*/ 	.word	0xffffffff


	//   ....[129]....
        /*0330*/ 	.word	0xffffffff


	//   ....[130]....
        /*0334*/ 	.word	0xffffffff


	//   ....[131]....
        /*0338*/ 	.word	0xffffffff


	//   ....[132]....
        /*033c*/ 	.word	0xffffffff


	//   ....[133]....
        /*0340*/ 	.word	0xffffffff


	//   ....[134]....
        /*0344*/ 	.word	0xffffffff


	//   ....[135]....
        /*0348*/ 	.word	0xffffffff


	//   ....[136]....
        /*034c*/ 	.word	0xffffffff


	//   ....[137]....
        /*0350*/ 	.word	0xffffffff


	//   ....[138]....
        /*0354*/ 	.word	0xffffffff


	//   ....[139]....
        /*0358*/ 	.word	0xffffffff


	//   ....[140]....
        /*035c*/ 	.word	0xffffffff


	//   ....[141]....
        /*0360*/ 	.word	0xffffffff


	//   ....[142]....
        /*0364*/ 	.word	0xffffffff


	//   ....[143]....
        /*0368*/ 	.word	0xffffffff


	//   ....[144]....
        /*036c*/ 	.word	0xffffffff


	//   ....[145]....
        /*0370*/ 	.word	0x0500000f


	//   ....[146]....
        /*0374*/ 	.word	0x0500000f


	//   ....[147]....
        /*0378*/ 	.word	0x0500000f


	//   ....[148]....
        /*037c*/ 	.word	0x0500000f


	//   ....[149]....
        /*0380*/ 	.word	0x0500000f


	//   ....[150]....
        /*0384*/ 	.word	0x0500000f


	//   ....[151]....
        /*0388*/ 	.word	0x0500000f


	//   ....[152]....
        /*038c*/ 	.word	0x0500000f


	//   ....[153]....
        /*0390*/ 	.word	0x0500000f


	//   ....[154]....
        /*0394*/ 	.word	0x0500000f


	//   ....[155]....
        /*0398*/ 	.word	0x0500000f


	//   ....[156]....
        /*039c*/ 	.word	0x0500000f


	//   ....[157]....
        /*03a0*/ 	.word	0x0500000f


	//   ....[158]....
        /*03a4*/ 	.word	0x0500000f


	//   ....[159]....
        /*03a8*/ 	.word	0x0500000f


	//   ....[160]....
        /*03ac*/ 	.word	0x0500000f


	//   ....[161]....
        /*03b0*/ 	.word	0x0500000f


	//   ....[162]....
        /*03b4*/ 	.word	0x0500000f


	//   ....[163]....
        /*03b8*/ 	.word	0x0500000f


	//   ....[164]....
        /*03bc*/ 	.word	0x0500000f


	//   ....[165]....
        /*03c0*/ 	.word	0x0500000f


	//   ....[166]....
        /*03c4*/ 	.word	0x0500000f


	//   ....[167]....
        /*03c8*/ 	.word	0x0500000f


	//   ....[168]....
        /*03cc*/ 	.word	0x0500000f


	//   ....[169]....
        /*03d0*/ 	.word	0x0500000f


	//   ....[170]....
        /*03d4*/ 	.word	0x0500000f


	//   ....[171]....
        /*03d8*/ 	.word	0x0500000f


	//   ....[172]....
        /*03dc*/ 	.word	0x0500000f


	//   ....[173]....
        /*03e0*/ 	.word	0x0500000f


	//   ....[174]....
        /*03e4*/ 	.word	0x0500000f


	//   ....[175]....
        /*03e8*/ 	.word	0x0500000f


	//   ....[176]....
        /*03ec*/ 	.word	0x0500000f


	//   ....[177]....
        /*03f0*/ 	.word	0x0500000f


	//   ....[178]....
        /*03f4*/ 	.word	0x0500000f


	//   ....[179]....
        /*03f8*/ 	.word	0x0500000f


	//   ....[180]....
        /*03fc*/ 	.word	0x0500000f


	//   ....[181]....
        /*0400*/ 	.word	0x0500000f


	//   ....[182]....
        /*0404*/ 	.word	0x0500000f


	//   ....[183]....
        /*0408*/ 	.word	0x0500000f


	//   ....[184]....
        /*040c*/ 	.word	0x0500000f


	//   ....[185]....
        /*0410*/ 	.word	0x0500000f


	//   ....[186]....
        /*0414*/ 	.word	0x0500000f


	//   ....[187]....
        /*0418*/ 	.word	0x0500000f


	//   ....[188]....
        /*041c*/ 	.word	0x0500000f


	//   ....[189]....
        /*0420*/ 	.word	0x0500000f


	//   ....[190]....
        /*0424*/ 	.word	0x0500000f


	//   ....[191]....
        /*0428*/ 	.word	0x0500000f


	//   ....[192]....
        /*042c*/ 	.word	0x0500000f


	//   ....[193]....
        /*0430*/ 	.word	0x0500000f


	//   ....[194]....
        /*0434*/ 	.word	0x0500000f


	//   ....[195]....
        /*0438*/ 	.word	0x0500000f


	//   ....[196]....
        /*043c*/ 	.word	0x0500000f


	//   ....[197]....
        /*0440*/ 	.word	0x0500000f


	//   ....[198]....
        /*0444*/ 	.word	0x0500000f


	//   ....[199]....
        /*0448*/ 	.word	0x0500000f


	//   ....[200]....
        /*044c*/ 	.word	0x0500000f


	//   ....[201]....
        /*0450*/ 	.word	0x0500000f


	//   ....[202]....
        /*0454*/ 	.word	0x0500000f


	//   ....[203]....
        /*0458*/ 	.word	0x0500000f


	//   ....[204]....
        /*045c*/ 	.word	0x0500000f


	//   ....[205]....
        /*0460*/ 	.word	0x0500000f


	//   ....[206]....
        /*0464*/ 	.word	0x0500000f


	//   ....[207]....
        /*0468*/ 	.word	0x0500000f


	//   ....[208]....
        /*046c*/ 	.word	0x0500000f


	//   ....[209]....
        /*0470*/ 	.word	0x0500000f


	//   ....[210]....
        /*0474*/ 	.word	0x0500000f


	//   ....[211]....
        /*0478*/ 	.word	0x0500000f


	//   ....[212]....
        /*047c*/ 	.word	0x0500000f


	//   ....[213]....
        /*0480*/ 	.word	0x0500000f


	//   ....[214]....
        /*0484*/ 	.word	0x0500000f


	//   ....[215]....
        /*0488*/ 	.word	0x0500000f


	//   ....[216]....
        /*048c*/ 	.word	0x0500000f


	//   ....[217]....
        /*0490*/ 	.word	0x0500000f


	//   ....[218]....
        /*0494*/ 	.word	0x0500000f


	//   ....[219]....
        /*0498*/ 	.word	0x0500000f


	//   ....[220]....
        /*049c*/ 	.word	0x0500000f


	//   ....[221]....
        /*04a0*/ 	.word	0x0500000f


	//   ....[222]....
        /*04a4*/ 	.word	0x0500000f


	//   ....[223]....
        /*04a8*/ 	.word	0x0500000f


	//   ....[224]....
        /*04ac*/ 	.word	0x0500000f


	//   ....[225]....
        /*04b0*/ 	.word	0x0500000f


	//   ....[226]....
        /*04b4*/ 	.word	0x0500000f


	//   ....[227]....
        /*04b8*/ 	.word	0x0500000f


	//----- nvinfo : EIATTR_COOP_GROUP_INSTR_OFFSETS
	.align		4
.L_532:
        /*04bc*/ 	.byte	0x04, 0x28
        /*04be*/ 	.short	(.L_534 - .L_533)


	//   ....[0]....
.L_533:
        /*04c0*/ 	.word	0x00000070


	//   ....[1]....
        /*04c4*/ 	.word	0x000000b0


	//   ....[2]....
        /*04c8*/ 	.word	0x000002d0


	//   ....[3]....
        /*04cc*/ 	.word	0x00000430


	//   ....[4]....
        /*04d0*/ 	.word	0x00000550


	//   ....[5]....
        /*04d4*/ 	.word	0x000006b0


	//   ....[6]....
        /*04d8*/ 	.word	0x00001450


	//   ....[7]....
        /*04dc*/ 	.word	0x00001e20


	//   ....[8]....
        /*04e0*/ 	.word	0x00001e50


	//   ....[9]....
        /*04e4*/ 	.word	0x00002350


	//   ....[10]....
        /*04e8*/ 	.word	0x00002400


	//   ....[11]....
        /*04ec*/ 	.word	0x00002b10


	//   ....[12]....
        /*04f0*/ 	.word	0x00002ba0


	//   ....[13]....
        /*04f4*/ 	.word	0x00004360


	//   ....[14]....
        /*04f8*/ 	.word	0x00004380


	//   ....[15]....
        /*04fc*/ 	.word	0x00004850


	//   ....[16]....
        /*0500*/ 	.word	0x00004920


	//   ....[17]....
        /*0504*/ 	.word	0x00004f50


	//   ....[18]....
        /*0508*/ 	.word	0x00004fb0


	//   ....[19]....
        /*050c*/ 	.word	0x000069a0


	//   ....[20]....
        /*0510*/ 	.word	0x000069b0


	//   ....[21]....
        /*0514*/ 	.word	0x000069e0


	//   ....[22]....
        /*0518*/ 	.word	0x00006a00


	//   ....[23]....
        /*051c*/ 	.word	0x00007af0


	//   ....[24]....
        /*0520*/ 	.word	0x00007b20


	//   ....[25]....
        /*0524*/ 	.word	0x00007bd0


	//   ....[26]....
        /*0528*/ 	.word	0x00007be0


	//   ....[27]....
        /*052c*/ 	.word	0x00008df0


	//   ....[28]....
        /*0530*/ 	.word	0x00008e30


	//   ....[29]....
        /*0534*/ 	.word	0x00008e70


	//   ....[30]....
        /*0538*/ 	.word	0x00008ea0


	//   ....[31]....
        /*053c*/ 	.word	0x00009400


	//   ....[32]....
        /*0540*/ 	.word	0x00009440


	//   ....[33]....
        /*0544*/ 	.word	0x00009500


	//   ....[34]....
        /*0548*/ 	.word	0x00009520


	//   ....[35]....
        /*054c*/ 	.word	0x000095e0


	//   ....[36]....
        /*0550*/ 	.word	0x00009600


	//   ....[37]....
        /*0554*/ 	.word	0x000096d0


	//   ....[38]....
        /*0558*/ 	.word	0x000096f0


	//   ....[39]....
        /*055c*/ 	.word	0x00009f20


	//   ....[40]....
        /*0560*/ 	.word	0x00009f30


	//   ....[41]....
        /*0564*/ 	.word	0x00009ff0


	//   ....[42]....
        /*0568*/ 	.word	0x0000a010


	//   ....[43]....
        /*056c*/ 	.word	0x0000a0d0


	//   ....[44]....
        /*0570*/ 	.word	0x0000a0f0


	//   ....[45]....
        /*0574*/ 	.word	0x0000a1c0


	//   ....[46]....
        /*0578*/ 	.word	0x0000a1e0


	//   ....[47]....
        /*057c*/ 	.word	0x0000a320


	//   ....[48]....
        /*0580*/ 	.word	0x0000a4f0


	//   ....[49]....
        /*0584*/ 	.word	0x0000a520


	//   ....[50]....
        /*0588*/ 	.word	0x0000a550


	//   ....[51]....
        /*058c*/ 	.word	0x0000a580


	//   ....[52]....
        /*0590*/ 	.word	0x0000a5b0


	//   ....[53]....
        /*0594*/ 	.word	0x0000a5e0


	//   ....[54]....
        /*0598*/ 	.word	0x0000a730


	//   ....[55]....
        /*059c*/ 	.word	0x0000a760


	//   ....[56]....
        /*05a0*/ 	.word	0x0000a790


	//   ....[57]....
        /*05a4*/ 	.word	0x0000a7c0


	//   ....[58]....
        /*05a8*/ 	.word	0x0000a7f0


	//   ....[59]....
        /*05ac*/ 	.word	0x0000a820


	//   ....[60]....
        /*05b0*/ 	.word	0x0000a8b0


	//   ....[61]....
        /*05b4*/ 	.word	0x0000a910


	//   ....[62]....
        /*05b8*/ 	.word	0x0000a9a0


	//   ....[63]....
        /*05bc*/ 	.word	0x0000c2c0


	//   ....[64]....
        /*05c0*/ 	.word	0x0000c2e0


	//   ....[65]....
        /*05c4*/ 	.word	0x0000c390


	//   ....[66]....
        /*05c8*/ 	.word	0x0000c3b0


	//   ....[67]....
        /*05cc*/ 	.word	0x0000c450


	//   ....[68]....
        /*05d0*/ 	.word	0x0000c470


	//   ....[69]....
        /*05d4*/ 	.word	0x0000c510


	//   ....[70]....
        /*05d8*/ 	.word	0x0000c530


	//   ....[71]....
        /*05dc*/ 	.word	0x0000c5d0


	//   ....[72]....
        /*05e0*/ 	.word	0x0000c5f0


	//   ....[73]....
        /*05e4*/ 	.word	0x0000c600


	//   ....[74]....
        /*05e8*/ 	.word	0x0000c690


	//   ....[75]....
        /*05ec*/ 	.word	0x0000ce30


	//   ....[76]....
        /*05f0*/ 	.word	0x0000ce60


	//   ....[77]....
        /*05f4*/ 	.word	0x0000cec0


	//   ....[78]....
        /*05f8*/ 	.word	0x0000cf20


	//   ....[79]....
        /*05fc*/ 	.word	0x0000cf70


	//   ....[80]....
        /*0600*/ 	.word	0x0000cfd0


	//   ....[81]....
        /*0604*/ 	.word	0x0000d010


	//   ....[82]....
        /*0608*/ 	.word	0x0000d080


	//   ....[83]....
        /*060c*/ 	.word	0x0000d0d0


	//   ....[84]....
        /*0610*/ 	.word	0x0000d130


	//   ....[85]....
        /*0614*/ 	.word	0x0000d170


	//   ....[86]....
        /*0618*/ 	.word	0x0000d1e0


	//   ....[87]....
        /*061c*/ 	.word	0x0000d230


	//   ....[88]....
        /*0620*/ 	.word	0x0000d280


	//   ....[89]....
        /*0624*/ 	.word	0x0000d2a0


	//   ....[90]....
        /*0628*/ 	.word	0x0000d2d0


	//   ....[91]....
        /*062c*/ 	.word	0x0000da80


	//   ....[92]....
        /*0630*/ 	.word	0x0000da90


	//   ....[93]....
        /*0634*/ 	.word	0x0000dab0


	//   ....[94]....
        /*0638*/ 	.word	0x0000db30


	//   ....[95]....
        /*063c*/ 	.word	0x0000db40


	//   ....[96]....
        /*0640*/ 	.word	0x0000dba0


	//   ....[97]....
        /*0644*/ 	.word	0x0000dbd0


	//   ....[98]....
        /*0648*/ 	.word	0x0000dc10


	//   ....[99]....
        /*064c*/ 	.word	0x0000dc40


	//   ....[100]....
        /*0650*/ 	.word	0x0000dc80


	//   ....[101]....
        /*0654*/ 	.word	0x0000dcb0


	//   ....[102]....
        /*0658*/ 	.word	0x0000dcf0


	//   ....[103]....
        /*065c*/ 	.word	0x0000df60


	//   ....[104]....
        /*0660*/ 	.word	0x0000df80


	//   ....[105]....
        /*0664*/ 	.word	0x0000df90


	//   ....[106]....
        /*0668*/ 	.word	0x0000e010


	//   ....[107]....
        /*066c*/ 	.word	0x0000e020


	//   ....[108]....
        /*0670*/ 	.word	0x0000e090


	//   ....[109]....
        /*0674*/ 	.word	0x0000e0a0


	//   ....[110]....
        /*0678*/ 	.word	0x0000e110


	//   ....[111]....
        /*067c*/ 	.word	0x0000e120


	//   ....[112]....
        /*0680*/ 	.word	0x0000e190


	//   ....[113]....
        /*0684*/ 	.word	0x0000e1a0


	//   ....[114]....
        /*0688*/ 	.word	0x0000e1b0


	//   ....[115]....
        /*068c*/ 	.word	0x0000e780


	//   ....[116]....
        /*0690*/ 	.word	0x0000e7a0


	//   ....[117]....
        /*0694*/ 	.word	0x0000e7b0


	//   ....[118]....
        /*0698*/ 	.word	0x0000e7c0


	//   ....[119]....
        /*069c*/ 	.word	0x0000e830


	//   ....[120]....
        /*06a0*/ 	.word	0x0000e850


	//   ....[121]....
        /*06a4*/ 	.word	0x0000e8c0


	//   ....[122]....
        /*06a8*/ 	.word	0x0000e8e0


	//   ....[123]....
        /*06ac*/ 	.word	0x0000e940


	//   ....[124]....
        /*06b0*/ 	.word	0x0000e960


	//   ....[125]....
        /*06b4*/ 	.word	0x0000e9b0


	//   ....[126]....
        /*06b8*/ 	.word	0x0000e9d0


	//   ....[127]....
        /*06bc*/ 	.word	0x0000edc0


	//   ....[128]....
        /*06c0*/ 	.word	0x0000edf0


	//   ....[129]....
        /*06c4*/ 	.word	0x0000ee20


	//   ....[130]....
        /*06c8*/ 	.word	0x0000ee50


	//   ....[131]....
        /*06cc*/ 	.word	0x0000ee80


	//   ....[132]....
        /*06d0*/ 	.word	0x0000eeb0


	//   ....[133]....
        /*06d4*/ 	.word	0x0000eee0


	//   ....[134]....
        /*06d8*/ 	.word	0x0000ef10


	//   ....[135]....
        /*06dc*/ 	.word	0x0000f090


	//   ....[136]....
        /*06e0*/ 	.word	0x0000f0c0


	//   ....[137]....
        /*06e4*/ 	.word	0x0000f0f0


	//   ....[138]....
        /*06e8*/ 	.word	0x0000f120


	//   ....[139]....
        /*06ec*/ 	.word	0x0000f150


	//   ....[140]....
        /*06f0*/ 	.word	0x0000f180


	//   ....[141]....
        /*06f4*/ 	.word	0x0000f240


	//   ....[142]....
        /*06f8*/ 	.word	0x0000f260


	//   ....[143]....
        /*06fc*/ 	.word	0x0000f2d0


	//   ....[144]....
        /*0700*/ 	.word	0x0000f970


	//   ....[145]....
        /*0704*/ 	.word	0x0000ff20


	//   ....[146]....
        /*0708*/ 	.word	0x00010010


	//   ....[147]....
        /*070c*/ 	.word	0x000100b0


	//   ....[148]....
        /*0710*/ 	.word	0x00010110


	//   ....[149]....
        /*0714*/ 	.word	0x00010220


	//   ....[150]....
        /*0718*/ 	.word	0x00010290


	//   ....[151]....
        /*071c*/ 	.word	0x000103a0


	//   ....[152]....
        /*0720*/ 	.word	0x00010410


	//   ....[153]....
        /*0724*/ 	.word	0x00010520


	//   ....[154]....
        /*0728*/ 	.word	0x00010590


	//   ....[155]....
        /*072c*/ 	.word	0x000106a0


	//   ....[156]....
        /*0730*/ 	.word	0x00010710


	//   ....[157]....
        /*0734*/ 	.word	0x000107b0


	//   ....[158]....
        /*0738*/ 	.word	0x000108c0


	//   ....[159]....
        /*073c*/ 	.word	0x00010930


	//   ....[160]....
        /*0740*/ 	.word	0x000109b0


	//   ....[161]....
        /*0744*/ 	.word	0x00010a80


	//   ....[162]....
        /*0748*/ 	.word	0x00010b00


	//   ....[163]....
        /*074c*/ 	.word	0x00010be0


	//   ....[164]....
        /*0750*/ 	.word	0x00010c60


	//   ....[165]....
        /*0754*/ 	.word	0x00010d40


	//   ....[166]....
        /*0758*/ 	.word	0x00010dc0


	//   ....[167]....
        /*075c*/ 	.word	0x00010ea0


	//   ....[168]....
        /*0760*/ 	.word	0x00010f20


	//   ....[169]....
        /*0764*/ 	.word	0x00011000


	//   ....[170]....
        /*0768*/ 	.word	0x00011080


	//   ....[171]....
        /*076c*/ 	.word	0x00011150


	//   ....[172]....
        /*0770*/ 	.word	0x000111d0


	//   ....[173]....
        /*0774*/ 	.word	0x00011290


	//   ....[174]....
        /*0778*/ 	.word	0x000113c0


	//   ....[175]....
        /*077c*/ 	.word	0x00011470


	//   ....[176]....
        /*0780*/ 	.word	0x000114e0


	//   ....[177]....
        /*0784*/ 	.word	0x000115d0


	//   ....[178]....
        /*0788*/ 	.word	0x00011630


	//   ....[179]....
        /*078c*/ 	.word	0x00011700


	//   ....[180]....
        /*0790*/ 	.word	0x00011760


	//   ....[181]....
        /*0794*/ 	.word	0x00011830


	//   ....[182]....
        /*0798*/ 	.word	0x00011890


	//   ....[183]....
        /*079c*/ 	.word	0x00011960


	//   ....[184]....
        /*07a0*/ 	.word	0x000119c0


	//   ....[185]....
        /*07a4*/ 	.word	0x00011a90


	//   ....[186]....
        /*07a8*/ 	.word	0x00011b80


	//   ....[187]....
        /*07ac*/ 	.word	0x00011c20


	//   ....[188]....
        /*07b0*/ 	.word	0x00011c80


	//   ....[189]....
        /*07b4*/ 	.word	0x00011d70


	//   ....[190]....
        /*07b8*/ 	.word	0x00011dd0


	//   ....[191]....
        /*07bc*/ 	.word	0x00011eb0


	//   ....[192]....
        /*07c0*/ 	.word	0x00011f10


	//   ....[193]....
        /*07c4*/ 	.word	0x00011ff0


	//   ....[194]....
        /*07c8*/ 	.word	0x00012050


	//   ....[195]....
        /*07cc*/ 	.word	0x00012130


	//   ....[196]....
        /*07d0*/ 	.word	0x00012190


	//   ....[197]....
        /*07d4*/ 	.word	0x00012260


	//   ....[198]....
        /*07d8*/ 	.word	0x00012380


	//   ....[199]....
        /*07dc*/ 	.word	0x00012470


	//   ....[200]....
        /*07e0*/ 	.word	0x00012510


	//   ....[201]....
        /*07e4*/ 	.word	0x000125e0


	//   ....[202]....
        /*07e8*/ 	.word	0x00012640


	//   ....[203]....
        /*07ec*/ 	.word	0x00012710


	//   ....[204]....
        /*07f0*/ 	.word	0x00012770


	//   ....[205]....
        /*07f4*/ 	.word	0x00012850


	//   ....[206]....
        /*07f8*/ 	.word	0x000128b0


	//   ....[207]....
        /*07fc*/ 	.word	0x00012980


	//   ....[208]....
        /*0800*/ 	.word	0x000129e0


	//   ....[209]....
        /*0804*/ 	.word	0x00012aa0


	//   ....[210]....
        /*0808*/ 	.word	0x00012b30


	//   ....[211]....
        /*080c*/ 	.word	0x00012bd0


	//   ....[212]....
        /*0810*/ 	.word	0x00012cf0


	//   ....[213]....
        /*0814*/ 	.word	0x00012d60


	//   ....[214]....
        /*0818*/ 	.word	0x00012dd0


	//   ....[215]....
        /*081c*/ 	.word	0x00012e40


	//   ....[216]....
        /*0820*/ 	.word	0x00012eb0


	//   ....[217]....
        /*0824*/ 	.word	0x00012f30


	//   ....[218]....
        /*0828*/ 	.word	0x00012fc0


	//   ....[219]....
        /*082c*/ 	.word	0x00013050


	//   ....[220]....
        /*0830*/ 	.word	0x000130c0


	//   ....[221]....
        /*0834*/ 	.word	0x00013130


	//   ....[222]....
        /*0838*/ 	.word	0x000131a0


	//   ....[223]....
        /*083c*/ 	.word	0x00013220


	//   ....[224]....
        /*0840*/ 	.word	0x00013290


	//   ....[225]....
        /*0844*/ 	.word	0x00013330


	//   ....[226]....
        /*0848*/ 	.word	0x000133c0


	//   ....[227]....
        /*084c*/ 	.word	0x000134e0


	//----- nvinfo : EIATTR_REG_RECONFIG
	.align		4
.L_534:
        /*0850*/ 	.byte	0x01, 0x54
	.zero		2


	//----- nvinfo : EIATTR_SYSCALL_OFFSETS
	.align		4
        /*0854*/ 	.byte	0x04, 0x46
        /*0856*/ 	.short	(.L_536 - .L_535)


	//   ....[0]....
.L_535:
        /*0858*/ 	.word	0x00001630


	//   ....[1]....
        /*085c*/ 	.word	0x0000b800


	//   ....[2]....
        /*0860*/ 	.word	0x0000b950


	//   ....[3]....
        /*0864*/ 	.word	0x0000ba40


	//   ....[4]....
        /*0868*/ 	.word	0x0000ca20


	//----- nvinfo : EIATTR_MBARRIER_INSTR_OFFSETS
	.align		4
.L_536:
        /*086c*/ 	.byte	0x04, 0x39
        /*086e*/ 	.short	(.L_538 - .L_537)


	//   ....[0]....
.L_537:
        /*0870*/ 	.word	0x00000180
        /*0874*/ 	.word	0x000000ff
        /*0878*/ 	.word	0x0002a800
        /*087c*/ 	.short	0x0100
        /*087e*/ 	.byte	0x08
	.zero		1


	//   ....[1]....
        /*0880*/ 	.word	0x00000190
        /*0884*/ 	.word	0x000000ff
        /*0888*/ 	.word	0x0002a820
        /*088c*/ 	.short	0x0100
        /*088e*/ 	.byte	0x08
	.zero		1


	//   ....[2]....
        /*0890*/ 	.word	0x00000280
        /*0894*/ 	.word	0x000000ff
        /*0898*/ 	.word	0x0002a830
        /*089c*/ 	.short	0x0100
        /*089e*/ 	.byte	0x08
	.zero		1


	//   ....[3]....
        /*08a0*/ 	.word	0x00000290
        /*08a4*/ 	.word	0x000000ff
        /*08a8*/ 	.word	0x0002a840
        /*08ac*/ 	.short	0x0100
        /*08ae*/ 	.byte	0x08
	.zero		1


	//   ....[4]....
        /*08b0*/ 	.word	0x000002a0
        /*08b4*/ 	.word	0x000000ff
        /*08b8*/ 	.word	0x0002a838
        /*08bc*/ 	.short	0x0100
        /*08be*/ 	.byte	0x08
	.zero		1


	//   ....[5]....
        /*08c0*/ 	.word	0x000002b0
        /*08c4*/ 	.word	0x000000ff
        /*08c8*/ 	.word	0x0002a848
        /*08cc*/ 	.short	0x0100
        /*08ce*/ 	.byte	0x08
	.zero		1


	//   ....[6]....
        /*08d0*/ 	.word	0x000003e0
        /*08d4*/ 	.word	0x000000ff
        /*08d8*/ 	.word	0x0002a850
        /*08dc*/ 	.short	0x0100
        /*08de*/ 	.byte	0x08
	.zero		1


	//   ....[7]....
        /*08e0*/ 	.word	0x000003f0
        /*08e4*/ 	.word	0x000000ff
        /*08e8*/ 	.word	0x0002a860
        /*08ec*/ 	.short	0x0100
        /*08ee*/ 	.byte	0x08
	.zero		1


	//   ....[8]....
        /*08f0*/ 	.word	0x00000400
        /*08f4*/ 	.word	0x000000ff
        /*08f8*/ 	.word	0x0002a858
        /*08fc*/ 	.short	0x0100
        /*08fe*/ 	.byte	0x08
	.zero		1


	//   ....[9]....
        /*0900*/ 	.word	0x00000410
        /*0904*/ 	.word	0x000000ff
        /*0908*/ 	.word	0x0002a868
        /*090c*/ 	.short	0x0100
        /*090e*/ 	.byte	0x08
	.zero		1


	//   ....[10]....
        /*0910*/ 	.word	0x00000500
        /*0914*/ 	.word	0x000000ff
        /*0918*/ 	.word	0x0002a870
        /*091c*/ 	.short	0x0100
        /*091e*/ 	.byte	0x06
	.zero		1


	//   ....[11]....
        /*0920*/ 	.word	0x00000510
        /*0924*/ 	.word	0x000000ff
        /*0928*/ 	.word	0x0002a880
        /*092c*/ 	.short	0x0100
        /*092e*/ 	.byte	0x06
	.zero		1


	//   ....[12]....
        /*0930*/ 	.word	0x00000520
        /*0934*/ 	.word	0x000000ff
        /*0938*/ 	.word	0x0002a878
        /*093c*/ 	.short	0x0100
        /*093e*/ 	.byte	0x06
	.zero		1


	//   ....[13]....
        /*0940*/ 	.word	0x00000530
        /*0944*/ 	.word	0x000000ff
        /*0948*/ 	.word	0x0002a888
        /*094c*/ 	.short	0x0100
        /*094e*/ 	.byte	0x06
	.zero		1


	//   ....[14]....
        /*0950*/ 	.word	0x00000660
        /*0954*/ 	.word	0x000000ff
        /*0958*/ 	.word	0x0002a890
        /*095c*/ 	.short	0x0100
        /*095e*/ 	.byte	0x08
	.zero		1


	//   ....[15]....
        /*0960*/ 	.word	0x00000670
        /*0964*/ 	.word	0x000000ff
        /*0968*/ 	.word	0x0002a8a0
        /*096c*/ 	.short	0x0100
        /*096e*/ 	.byte	0x08
	.zero		1


	//   ....[16]....
        /*0970*/ 	.word	0x00000680
        /*0974*/ 	.word	0x000000ff
        /*0978*/ 	.word	0x0002a898
        /*097c*/ 	.short	0x0100
        /*097e*/ 	.byte	0x08
	.zero		1


	//   ....[17]....
        /*0980*/ 	.word	0x00000690
        /*0984*/ 	.word	0x000000ff
        /*0988*/ 	.word	0x0002a8a8
        /*098c*/ 	.short	0x0100
        /*098e*/ 	.byte	0x08
	.zero		1


	//   ....[18]....
        /*0990*/ 	.word	0x000007d0
        /*0994*/ 	.word	0x000000ff
        /*0998*/ 	.word	0x0002a8b0
        /*099c*/ 	.short	0x0100
        /*099e*/ 	.byte	0x08
	.zero		1


	//   ....[19]....
        /*09a0*/ 	.word	0x000007e0
        /*09a4*/ 	.word	0x000000ff
        /*09a8*/ 	.word	0x0002a8c0
        /*09ac*/ 	.short	0x0100
        /*09ae*/ 	.byte	0x08
	.zero		1


	//   ....[20]....
        /*09b0*/ 	.word	0x000007f0
        /*09b4*/ 	.word	0x000000ff
        /*09b8*/ 	.word	0x0002a8b8
        /*09bc*/ 	.short	0x0100
        /*09be*/ 	.byte	0x08
	.zero		1


	//   ....[21]....
        /*09c0*/ 	.word	0x00000800
        /*09c4*/ 	.word	0x000000ff
        /*09c8*/ 	.word	0x0002a8c8
        /*09cc*/ 	.short	0x0100
        /*09ce*/ 	.byte	0x08
	.zero		1


	//   ....[22]....
        /*09d0*/ 	.word	0x000016a0
        /*09d4*/ 	.word	0x000000ff
        /*09d8*/ 	.word	0x0002a800
        /*09dc*/ 	.short	0x010a
        /*09de*/ 	.byte	0x27
	.zero		1


	//   ....[23]....
        /*09e0*/ 	.word	0x00001730
        /*09e4*/ 	.word	0x00000000
        /*09e8*/ 	.word	0x0002a830
        /*09ec*/ 	.short	0x010a
        /*09ee*/ 	.byte	0x3f
	.zero		1


	//   ....[24]....
        /*09f0*/ 	.word	0x00001770
        /*09f4*/ 	.word	0x00000000
        /*09f8*/ 	.word	0x0002a830
        /*09fc*/ 	.short	0x010a
        /*09fe*/ 	.byte	0x3f
	.zero		1


	//   ....[25]....
        /*0a00*/ 	.word	0x00002420
        /*0a04*/ 	.word	0x000000ff
        /*0a08*/ 	.word	0x00000000
        /*0a0c*/ 	.short	0x0101
        /*0a0e*/ 	.byte	0x04
	.zero		1


	//   ....[26]....
        /*0a10*/ 	.word	0x00003720
        /*0a14*/ 	.word	0x000000ff
        /*0a18*/ 	.word	0x0002a830
        /*0a1c*/ 	.short	0x010a
        /*0a1e*/ 	.byte	0x06
	.zero		1


	//   ....[27]....
        /*0a20*/ 	.word	0x00003760
        /*0a24*/ 	.word	0x000000ff
        /*0a28*/ 	.word	0x0002a830
        /*0a2c*/ 	.short	0x010a
        /*0a2e*/ 	.byte	0x06
	.zero		1


	//   ....[28]....
        /*0a30*/ 	.word	0x00003fe0
        /*0a34*/ 	.word	0x000000ff
        /*0a38*/ 	.word	0x0002a850
        /*0a3c*/ 	.short	0x010a
        /*0a3e*/ 	.byte	0x05
	.zero		1


	//   ....[29]....
        /*0a40*/ 	.word	0x00004020
        /*0a44*/ 	.word	0x000000ff
        /*0a48*/ 	.word	0x0002a850
        /*0a4c*/ 	.short	0x010a
        /*0a4e*/ 	.byte	0x05
	.zero		1


	//   ....[30]....
        /*0a50*/ 	.word	0x00004310
        /*0a54*/ 	.word	0x000000ff
        /*0a58*/ 	.word	0x00000000
        /*0a5c*/ 	.short	0x0101
        /*0a5e*/ 	.byte	0x06
	.zero		1


	//   ....[31]....
        /*0a60*/ 	.word	0x000058c0
        /*0a64*/ 	.word	0x000000ff
        /*0a68*/ 	.word	0x00000000
        /*0a6c*/ 	.short	0x0101
        /*0a6e*/ 	.byte	0x05
	.zero		1


	//   ....[32]....
        /*0a70*/ 	.word	0x00005a90
        /*0a74*/ 	.word	0x000000ff
        /*0a78*/ 	.word	0x0002a830
        /*0a7c*/ 	.short	0x010a
        /*0a7e*/ 	.byte	0x05
	.zero		1


	//   ....[33]....
        /*0a80*/ 	.word	0x00005ad0
        /*0a84*/ 	.word	0x000000ff
        /*0a88*/ 	.word	0x0002a830
        /*0a8c*/ 	.short	0x010a
        /*0a8e*/ 	.byte	0x05
	.zero		1


	//   ....[34]....
        /*0a90*/ 	.word	0x00006350
        /*0a94*/ 	.word	0x000000ff
        /*0a98*/ 	.word	0x0002a850
        /*0a9c*/ 	.short	0x010a
        /*0a9e*/ 	.byte	0x05
	.zero		1


	//   ....[35]....
        /*0aa0*/ 	.word	0x00006390
        /*0aa4*/ 	.word	0x000000ff
        /*0aa8*/ 	.word	0x0002a850
        /*0aac*/ 	.short	0x010a
        /*0aae*/ 	.byte	0x05
	.zero		1


	//   ....[36]....
        /*0ab0*/ 	.word	0x000067b0
        /*0ab4*/ 	.word	0x000000ff
        /*0ab8*/ 	.word	0x00000000
        /*0abc*/ 	.short	0x0101
        /*0abe*/ 	.byte	0x04
	.zero		1


	//   ....[37]....
        /*0ac0*/ 	.word	0x00007540
        /*0ac4*/ 	.word	0x000000ff
        /*0ac8*/ 	.word	0x00000000
        /*0acc*/ 	.short	0x0101
        /*0ace*/ 	.byte	0x05
	.zero		1


	//   ....[38]....
        /*0ad0*/ 	.word	0x00007a60
        /*0ad4*/ 	.word	0x000000ff
        /*0ad8*/ 	.word	0x0002a850
        /*0adc*/ 	.short	0x010a
        /*0ade*/ 	.byte	0x05
	.zero		1


	//   ....[39]....
        /*0ae0*/ 	.word	0x00007aa0
        /*0ae4*/ 	.word	0x000000ff
        /*0ae8*/ 	.word	0x0002a850
        /*0aec*/ 	.short	0x010a
        /*0aee*/ 	.byte	0x05
	.zero		1


	//   ....[40]....
        /*0af0*/ 	.word	0x000080b0
        /*0af4*/ 	.word	0x000000ff
        /*0af8*/ 	.word	0x00000000
        /*0afc*/ 	.short	0x0101
        /*0afe*/ 	.byte	0x04
	.zero		1


	//   ....[41]....
        /*0b00*/ 	.word	0x00009420
        /*0b04*/ 	.word	0x00000015
        /*0b08*/ 	.word	0x00000000
        /*0b0c*/ 	.short	0x0101
        /*0b0e*/ 	.byte	0x3f
	.zero		1


	//   ....[42]....
        /*0b10*/ 	.word	0x0000c080
        /*0b14*/ 	.word	0x00000007
        /*0b18*/ 	.word	0x0002a840
        /*0b1c*/ 	.short	0x010a
        /*0b1e*/ 	.byte	0x3f
	.zero		1


	//   ....[43]....
        /*0b20*/ 	.word	0x0000c750
        /*0b24*/ 	.word	0x00000007
        /*0b28*/ 	.word	0x0002a830
        /*0b2c*/ 	.short	0x0107
        /*0b2e*/ 	.byte	0x3f
	.zero		1


	//   ....[44]....
        /*0b30*/ 	.word	0x0000c820
        /*0b34*/ 	.word	0x00000007
        /*0b38*/ 	.word	0x0002a830
        /*0b3c*/ 	.short	0x0101
        /*0b3e*/ 	.byte	0x3f
	.zero		1


	//   ....[45]....
        /*0b40*/ 	.word	0x0000d3f0
        /*0b44*/ 	.word	0x00000016
        /*0b48*/ 	.word	0x0002a800
        /*0b4c*/ 	.short	0x0107
        /*0b4e*/ 	.byte	0x3f
	.zero		1


	//   ....[46]....
        /*0b50*/ 	.word	0x0000d4f0
        /*0b54*/ 	.word	0x00000016
        /*0b58*/ 	.word	0x0002a800
        /*0b5c*/ 	.short	0x0101
        /*0b5e*/ 	.byte	0x3f
	.zero		1


	//   ....[47]....
        /*0b60*/ 	.word	0x0000d510
        /*0b64*/ 	.word	0x00000016
        /*0b68*/ 	.word	0x0002a820
        /*0b6c*/ 	.short	0x010a
        /*0b6e*/ 	.byte	0x3f
	.zero		1


	//   ....[48]....
        /*0b70*/ 	.word	0x0000d890
        /*0b74*/ 	.word	0x00000005
        /*0b78*/ 	.word	0x0002a840
        /*0b7c*/ 	.short	0x010a
        /*0b7e*/ 	.byte	0x3f
	.zero		1


	//   ....[49]....
        /*0b80*/ 	.word	0x0000dd90
        /*0b84*/ 	.word	0x00000005
        /*0b88*/ 	.word	0x0002a830
        /*0b8c*/ 	.short	0x0107
        /*0b8e*/ 	.byte	0x3f
	.zero		1


	//   ....[50]....
        /*0b90*/ 	.word	0x0000de40
        /*0b94*/ 	.word	0x00000005
        /*0b98*/ 	.word	0x0002a830
        /*0b9c*/ 	.short	0x0101
        /*0b9e*/ 	.byte	0x3f
	.zero		1


	//   ....[51]....
        /*0ba0*/ 	.word	0x0000dea0
        /*0ba4*/ 	.word	0x00000005
        /*0ba8*/ 	.word	0x0002a860
        /*0bac*/ 	.short	0x010a
        /*0bae*/ 	.byte	0x3f
	.zero		1


	//   ....[52]....
        /*0bb0*/ 	.word	0x0000e2f0
        /*0bb4*/ 	.word	0x00000005
        /*0bb8*/ 	.word	0x0002a850
        /*0bbc*/ 	.short	0x0107
        /*0bbe*/ 	.byte	0x3f
	.zero		1


	//   ....[53]....
        /*0bc0*/ 	.word	0x0000e430
        /*0bc4*/ 	.word	0x00000005
        /*0bc8*/ 	.word	0x0002a850
        /*0bcc*/ 	.short	0x0101
        /*0bce*/ 	.byte	0x3f
	.zero		1


	//   ....[54]....
        /*0bd0*/ 	.word	0x0000e6b0
        /*0bd4*/ 	.word	0x00000000
        /*0bd8*/ 	.word	0x0002a860
        /*0bdc*/ 	.short	0x010a
        /*0bde*/ 	.byte	0x3f
	.zero		1


	//   ....[55]....
        /*0be0*/ 	.word	0x0000eb10
        /*0be4*/ 	.word	0x00000000
        /*0be8*/ 	.word	0x0002a850
        /*0bec*/ 	.short	0x0107
        /*0bee*/ 	.byte	0x3f
	.zero		1


	//   ....[56]....
        /*0bf0*/ 	.word	0x0000ebc0
        /*0bf4*/ 	.word	0x00000000
        /*0bf8*/ 	.word	0x0002a850
        /*0bfc*/ 	.short	0x0101
        /*0bfe*/ 	.byte	0x3f
	.zero		1


	//   ....[57]....
        /*0c00*/ 	.word	0x0000f8f0
        /*0c04*/ 	.word	0x00000004
        /*0c08*/ 	.word	0x0002a820
        /*0c0c*/ 	.short	0x010a
        /*0c0e*/ 	.byte	0x3f
	.zero		1


	//   ....[58]....
        /*0c10*/ 	.word	0x0000fa90
        /*0c14*/ 	.word	0x00000005
        /*0c18*/ 	.word	0x0002a840
        /*0c1c*/ 	.short	0x010a
        /*0c1e*/ 	.byte	0x3f
	.zero		1


	//   ....[59]....
        /*0c20*/ 	.word	0x0000fb30
        /*0c24*/ 	.word	0x0000001b
        /*0c28*/ 	.word	0x0002a840
        /*0c2c*/ 	.short	0x010a
        /*0c2e*/ 	.byte	0x3f
	.zero		1


	//   ....[60]....
        /*0c30*/ 	.word	0x0000fb70
        /*0c34*/ 	.word	0x00000005
        /*0c38*/ 	.word	0x0002a860
        /*0c3c*/ 	.short	0x010a
        /*0c3e*/ 	.byte	0x3f
	.zero		1


	//   ....[61]....
        /*0c40*/ 	.word	0x0000fbb0
        /*0c44*/ 	.word	0x0000001b
        /*0c48*/ 	.word	0x0002a860
        /*0c4c*/ 	.short	0x010a
        /*0c4e*/ 	.byte	0x3f
	.zero		1


	//   ....[62]....
        /*0c50*/ 	.word	0x0000fc20
        /*0c54*/ 	.word	0x00000003
        /*0c58*/ 	.word	0x0002a800
        /*0c5c*/ 	.short	0x010a
        /*0c5e*/ 	.byte	0x3f
	.zero		1


	//   ....[63]....
        /*0c60*/ 	.word	0x0000fc70
        /*0c64*/ 	.word	0x00000000
        /*0c68*/ 	.word	0x0002a830
        /*0c6c*/ 	.short	0x010a
        /*0c6e*/ 	.byte	0x3f
	.zero		1


	//   ....[64]....
        /*0c70*/ 	.word	0x0000fcd0
        /*0c74*/ 	.word	0x00000003
        /*0c78*/ 	.word	0x0002a830
        /*0c7c*/ 	.short	0x010a
        /*0c7e*/ 	.byte	0x3f
	.zero		1


	//   ....[65]....
        /*0c80*/ 	.word	0x0000fd30
        /*0c84*/ 	.word	0x00000003
        /*0c88*/ 	.word	0x0002a850
        /*0c8c*/ 	.short	0x010a
        /*0c8e*/ 	.byte	0x3f
	.zero		1


	//   ....[66]....
        /*0c90*/ 	.word	0x0000fd90
        /*0c94*/ 	.word	0x00000003
        /*0c98*/ 	.word	0x0002a830
        /*0c9c*/ 	.short	0x010a
        /*0c9e*/ 	.byte	0x3f
	.zero		1


	//   ....[67]....
        /*0ca0*/ 	.word	0x0000fdf0
        /*0ca4*/ 	.word	0x00000003
        /*0ca8*/ 	.word	0x0002a850
        /*0cac*/ 	.short	0x010a
        /*0cae*/ 	.byte	0x3f
	.zero		1


	//   ....[68]....
        /*0cb0*/ 	.word	0x0000fe50
        /*0cb4*/ 	.word	0x00000007
        /*0cb8*/ 	.word	0x0002a850
        /*0cbc*/ 	.short	0x010a
        /*0cbe*/ 	.byte	0x3f
	.zero		1


	//   ....[69]....
        /*0cc0*/ 	.word	0x0000ff60
        /*0cc4*/ 	.word	0x00000007
        /*0cc8*/ 	.word	0x0002a840
        /*0ccc*/ 	.short	0x010a
        /*0cce*/ 	.byte	0x3f
	.zero		1


	//   ....[70]....
        /*0cd0*/ 	.word	0x000112c0
        /*0cd4*/ 	.word	0x00000016
        /*0cd8*/ 	.word	0x0002a820
        /*0cdc*/ 	.short	0x010a
        /*0cde*/ 	.byte	0x3f
	.zero		1


	//   ....[71]....
        /*0ce0*/ 	.word	0x00011310
        /*0ce4*/ 	.word	0x00000005
        /*0ce8*/ 	.word	0x0002a840
        /*0cec*/ 	.short	0x010a
        /*0cee*/ 	.byte	0x3f
	.zero		1


	//   ....[72]....
        /*0cf0*/ 	.word	0x00011ad0
        /*0cf4*/ 	.word	0x00000005
        /*0cf8*/ 	.word	0x0002a860
        /*0cfc*/ 	.short	0x010a
        /*0cfe*/ 	.byte	0x3f
	.zero		1


	//   ....[73]....
        /*0d00*/ 	.word	0x000122d0
        /*0d04*/ 	.word	0x00000000
        /*0d08*/ 	.word	0x0002a860
        /*0d0c*/ 	.short	0x010a
        /*0d0e*/ 	.byte	0x3f
	.zero		1


	//   ....[74]....
        /*0d10*/ 	.word	0x00013400
        /*0d14*/ 	.word	0x00000004
        /*0d18*/ 	.word	0x0002a820
        /*0d1c*/ 	.short	0x010a
        /*0d1e*/ 	.byte	0x3f
	.zero		1


	//   ....[75]....
        /*0d20*/ 	.word	0x000135a0
        /*0d24*/ 	.word	0x00000005
        /*0d28*/ 	.word	0x0002a840
        /*0d2c*/ 	.short	0x010a
        /*0d2e*/ 	.byte	0x3f
	.zero		1


	//   ....[76]....
        /*0d30*/ 	.word	0x000135f0
        /*0d34*/ 	.word	0x0000001b
        /*0d38*/ 	.word	0x0002a840
        /*0d3c*/ 	.short	0x010a
        /*0d3e*/ 	.byte	0x3f
	.zero		1


	//   ....[77]....
        /*0d40*/ 	.word	0x00013640
        /*0d44*/ 	.word	0x00000005
        /*0d48*/ 	.word	0x0002a860
        /*0d4c*/ 	.short	0x010a
        /*0d4e*/ 	.byte	0x3f
	.zero		1


	//----- nvinfo : EIATTR_NUM_MBARRIERS
	.align		4
.L_538:
        /*0d50*/ 	.byte	0x03, 0x38
        /*0d52*/ 	.short	0x0016


	//----- nvinfo : EIATTR_EXIT_INSTR_OFFSETS
	.align		4
        /*0d54*/ 	.byte	0x04, 0x1c
        /*0d56*/ 	.short	(.L_540 - .L_539)


	//   ....[0]....
.L_539:
        /*0d58*/ 	.word	0x00000990


	//   ....[1]....
        /*0d5c*/ 	.word	0x0000a2d0


	//   ....[2]....
        /*0d60*/ 	.word	0x0000fc00


	//----- nvinfo : EIATTR_MAX_THREADS
	.align		4
.L_540:
        /*0d64*/ 	.byte	0x04, 0x05
        /*0d66*/ 	.short	(.L_542 - .L_541)
.L_541:
        /*0d68*/ 	.word	0x00000180
        /*0d6c*/ 	.word	0x00000001
        /*0d70*/ 	.word	0x00000001


	//----- nvinfo : EIATTR_CRS_STACK_SIZE
	.align		4
.L_542:
        /*0d74*/ 	.byte	0x04, 0x1e
        /*0d76*/ 	.short	(.L_544 - .L_543)
.L_543:
        /*0d78*/ 	.word	0x00000000


	//----- nvinfo : EIATTR_CBANK_PARAM_SIZE
	.align		4
.L_544:
        /*0d7c*/ 	.byte	0x03, 0x19
        /*0d7e*/ 	.short	0x0af0


	//----- nvinfo : EIATTR_PARAM_CBANK
	.align		4
        /*0d80*/ 	.byte	0x04, 0x0a
        /*0d82*/ 	.short	(.L_546 - .L_545)
	.align		4
.L_545:
        /*0d84*/ 	.word	index@(.nv.constant0._ZN7cutlass13device_kernelIN5flash11enable_sm90INS1_16FlashAttnFwdSm90INS1_25CollectiveMainloopFwdSm90ILi2EN4cute5tupleIJNS5_1CILi1EEES8_S8_EEENS6_IJNS7_ILi128EEENS7_ILi96EEENS7_ILi192EEEEEELi128ENS_10bfloat16_tEfNS_4arch4Sm90ELb1ELb0ELb0ELb1ELb1ELb0ELb0ELb1ELb1ELb1ELb0ELb0EEENS1_21CollectiveEpilogueFwdINS6_IJSA_SA_SB_EEES9_SE_SG_Li256ELb1ELb1ELb0ELb0EEENS1_36VarlenDynamicPersistentTileSchedulerILi128ELi96ELi256ELi128ELb0ELb1ELb1ELb1ELb1ELb1EEEEEEEEEvNT_6ParamsE)
        /*0d88*/ 	.short	0x0210
        /*0d8a*/ 	.short	0x0af0


	//----- nvinfo : EIATTR_SW_WAR
	.align		4
.L_546:
        /*0d8c*/ 	.byte	0x04, 0x36
        /*0d8e*/ 	.short	(.L_548 - .L_547)
.L_547:
        /*0d90*/ 	.word	0x00000008
.L_548:


//--------------------- .nv.info._ZN7cutlass13device_kernelIN5flash11enable_sm90INS1_16FlashAttnFwdSm90INS1_25CollectiveMainloopFwdSm90ILi2EN4cute5tupleIJNS5_1CILi1EEES8_S8_EEENS6_IJNS7_ILi128EEENS7_ILi96EEENS7_ILi192EEEEEELi128ENS_10bfloat16_tEfNS_4arch4Sm90ELb1ELb0ELb0ELb1ELb1ELb1ELb0ELb1ELb1ELb1ELb0ELb0EEENS1_21CollectiveEpilogueFwdINS6_IJSA_SA_SB_EEES9_SE_SG_Li256ELb1ELb1ELb0ELb0EEENS1_36VarlenDynamicPersistentTileSchedulerILi128ELi96ELi256ELi128ELb0ELb1ELb1ELb1ELb1ELb1EEEEEEEEEvNT_6ParamsE --------------------------
	.section	.nv.info._ZN7cutlass13device_kernelIN5flash11enable_sm90INS1_16FlashAttnFwdSm90INS1_25CollectiveMainloopFwdSm90ILi2EN4cute5tupleIJNS5_1CILi1EEES8_S8_EEENS6_IJNS7_ILi128EEENS7_ILi96EEENS7_ILi192EEEEEELi128ENS_10bfloat16_tEfNS_4arch4Sm90ELb1ELb0ELb0ELb1ELb1ELb1ELb0ELb1ELb1ELb1ELb0ELb0EEENS1_21CollectiveEpilogueFwdINS6_IJSA_SA_SB_EEES9_SE_SG_Li256ELb1ELb1ELb0ELb0EEENS1_36VarlenDynamicPersistentTileSchedulerILi128ELi96ELi256ELi128ELb0ELb1ELb1ELb1ELb1ELb1EEEEEEEEEvNT_6ParamsE,"",@"SHT_CUDA_INFO"
	.sectionflags	@""
	.align	4


	//----- nvinfo : EIATTR_CUDA_API_VERSION
	.align		4
        /*0000*/ 	.byte	0x04, 0x37
        /*0002*/ 	.short	(.L_550 - .L_549)
.L_549:
        /*0004*/ 	.word	0x00000082


	//----- nvinfo : EIATTR_KPARAM_INFO
	.align		4
.L_550:
        /*0008*/ 	.byte	0x04, 0x17
        /*000a*/ 	.short	(.L_552 - .L_551)
.L_551:
        /*000c*/ 	.word	0x00000000
        /*0010*/ 	.short	0x0000
        /*0012*/ 	.short	0x0070
        /*0014*/ 	.byte	0x00, 0xf0, 0x01, 0x2a


	//----- nvinfo : EIATTR_SPARSE_MMA_MASK
	.align		4
.L_552:
        /*0018*/ 	.byte	0x03, 0x50
        /*001a*/ 	.short	0x0000


	//----- nvinfo : EIATTR_MAXREG_COUNT
	.align		4
        /*001c*/ 	.byte	0x03, 0x1b
        /*001e*/ 	.short	0x00a8


	//----- nvinfo : EIATTR_NUM_BARRIERS
	.align		4
        /*0020*/ 	.byte	0x02, 0x4c
        /*0022*/ 	.byte	0x10
	.zero		1


	//----- nvinfo : EIATTR_EXTERNS
	.align		4
        /*0024*/ 	.byte	0x04, 0x0f
        /*0026*/ 	.short	(.L_554 - .L_553)


	//   ....[0]....
	.align		4
.L_553:
        /*0028*/ 	.word	index@(__assertfail)


	//----- nvinfo : EIATTR_ANNOTATIONS
	.align		4
.L_554:
        /*002c*/ 	.byte	0x04, 0x55
        /*002e*/ 	.short	(.L_556 - .L_555)


	//   ....[0]....
.L_555:
        /* <DEDUP_REMOVED lines=32> */


	//----- nvinfo : EIATTR_MERCURY_ISA_VERSION
	.align		4
.L_556:
        /*0218*/ 	.byte	0x03, 0x5f
        /*021a*/ 	.short	0x0101


	//----- nvinfo : EIATTR_UNUSED_LOAD_BYTE_OFFSET
	.align		4
        /*021c*/ 	.byte	0x04, 0x44
        /*021e*/ 	.short	(.L_558 - .L_557)


	//   ....[0]....
.L_557:
        /*0220*/ 	.word	0x00000a50
        /*0224*/ 	.word	0x0000fff0


	//   ....[1]....
        /*0228*/ 	.word	0x0001a0c0
        /*022c*/ 	.word	0x0000fff0


	//----- nvinfo : EIATTR_INT_WARP_WIDE_INSTR_OFFSETS
	.align		4
.L_558:
        /*0230*/ 	.byte	0x04, 0x31
        /*0232*/ 	.short	(.L_560 - .L_559)


	//   ....[0]....
.L_559:
        /*0234*/ 	.word	0x00000130


	//   ....[1]....
        /*0238*/ 	.word	0x00000170


	//   ....[2]....
        /*023c*/ 	.word	0x000001e0


	//   ....[3]....
        /*0240*/ 	.word	0x0001e7f0


	//   ....[4]....
        /*0244*/ 	.word	0x0001e880


	//   ....[5]....
        /*0248*/ 	.word	0x00021790


	//   ....[6]....
        /*024c*/ 	.word	0x00021820


	//----- nvinfo : EIATTR_COOP_GROUP_MASK_REGIDS
	.align		4
.L_560:
        /*0250*/ 	.byte	0x04, 0x29
        /*0252*/ 	.short	(.L_562 - .L_561)


	//   ....[0]....
.L_561:
        /*0254*/ 	.word	0xffffffff


	//   ....[1]....
        /*0258*/ 	.word	0xffffffff


	//   ....[2]....
        /*025c*/ 	.word	0xffffffff


	//   ....[3]....
        /*0260*/ 	.word	0xffffffff


	//   ....[4]....
        /*0264*/ 	.word	0xffffffff


	//   ....[5]....
        /*0268*/ 	.word	0xffffffff


	//   ....[6]....
        /*026c*/ 	.word	0xffffffff


	//   ....[7]....
        /*0270*/ 	.word	0xffffffff


	//   ....[8]....
        /*0274*/ 	.word	0xffffffff


	//   ....[9]....
        /*0278*/ 	.word	0xffffffff


	//   ....[10]....
        /*027c*/ 	.word	0xffffffff


	//   ....[11]....
        /*0280*/ 	.word	0xffffffff


	//   ....[12]....
        /*0284*/ 	.word	0xffffffff


	//   ....[13]....
        /*0288*/ 	.word	0xffffffff


	//   ....[14]....
        /*028c*/ 	.word	0xffffffff


	//   ....[15]....
        /*0290*/ 	.word	0xffffffff


	//   ....[16]....
        /*0294*/ 	.word	0xffffffff


	//   ....[17]....
        /*0298*/ 	.word	0xffffffff


	//   ....[18]....
        /*029c*/ 	.word	0xffffffff


	//   ....[19]....
        /*02a0*/ 	.word	0xffffffff


	//   ....[20]....
        /*02a4*/ 	.word	0xffffffff


	//   ....[21]....
        /*02a8*/ 	.word	0xffffffff


	//   ....[22]....
        /*02ac*/ 	.word	0xffffffff


	//   ....[23]....
        /*02b0*/ 	.word	0xffffffff


	//   ....[24]....
        /*02b4*/ 	.word	0xffffffff


	//   ....[25]....
        /*02b8*/ 	.word	0xffffffff


	//   ....[26]....
        /*02bc*/ 	.word	0xffffffff


	//   ....[27]....
        /*02c0*/ 	.word	0xffffffff


	//   ....[28]....
        /*02c4*/ 	.word	0xffffffff


	//   ....[29]....
        /*02c8*/ 	.word	0xffffffff


	//   ....[30]....
        /*02cc*/ 	.word	0xffffffff


	//   ....[31]....
        /*02d0*/ 	.word	0xffffffff


	//   ....[32]....
        /*02d4*/ 	.word	0xffffffff


	//   ....[33]....
        /*02d8*/ 	.word	0xffffffff


	//   ....[34]....
        /*02dc*/ 	.word	0xffffffff


	//   ....[35]....
        /*02e0*/ 	.word	0xffffffff


	//   ....[36]....
        /*02e4*/ 	.word	0xffffffff


	//   ....[37]....
        /*02e8*/ 	.word	0xffffffff


	//   ....[38]....
        /*02ec*/ 	.word	0xffffffff


	//   ....[39]....
        /*02f0*/ 	.word	0xffffffff


	//   ....[40]....
        /*02f4*/ 	.word	0xffffffff


	//   ....[41]....
        /*02f8*/ 	.word	0xffffffff


	//   ....[42]....
        /*02fc*/ 	.word	0xffffffff


	//   ....[43]....
        /*0300*/ 	.word	0xffffffff


	//   ....[44]....
        /*0304*/ 	.word	0xffffffff


	//   ....[45]....
        /*0308*/ 	.word	0xffffffff


	//   ....[46]....
        /*030c*/ 	.word	0xffffffff


	//   ....[47]....
        /*0310*/ 	.word	0xffffffff


	//   ....[48]....
        /*0314*/ 	.word	0xffffffff


	//   ....[49]....
        /*0318*/ 	.word	0xffffffff


	//   ....[50]....
        /*031c*/ 	.word	0xffffffff


	//   ....[51]....
        /*0320*/ 	.word	0xffffffff


	//   ....[52]....
        /*0324*/ 	.word	0xffffffff


	//   ....[53]....
        /*0328*/ 	.word	0xffffffff


	//   ....[54]....
        /*032c*/ 	.word	0xffffffff


	//   ....[55]....
        /*0330*/ 	.word	0xffffffff


	//   ....[56]....
        /*0334*/ 	.word	0xffffffff


	//   ....[57]....
        /*0338*/ 	.word	0xffffffff


	//   ....[58]....
        /*033c*/ 	.word	0xffffffff


	//   ....[59]....
        /*0340*/ 	.word	0xffffffff


	//   ....[60]....
        /*0344*/ 	.word	0xffffffff


	//   ....[61]....
        /*0348*/ 	.word	0xffffffff


	//   ....[62]....
        /*034c*/ 	.word	0xffffffff


	//   ....[63]....
        /*0350*/ 	.word	0xffffffff


	//   ....[64]....
        /*0354*/ 	.word	0xffffffff


	//   ....[65]....
        /*0358*/ 	.word	0xffffffff


	//   ....[66]....
        /*035c*/ 	.word	0xffffffff


	//   ....[67]....
        /*0360*/ 	.word	0xffffffff


	//   ....[68]....
        /*0364*/ 	.word	0xffffffff


	//   ....[69]....
        /*0368*/ 	.word	0xffffffff


	//   ....[70]....
        /*036c*/ 	.word	0xffffffff


	//   ....[71]....
        /*0370*/ 	.word	0xffffffff


	//   ....[72]....
        /*0374*/ 	.word	0xffffffff


	//   ....[73]....
        /*0378*/ 	.word	0xffffffff


	//   ....[74]....
        /*037c*/ 	.word	0xffffffff


	//   ....[75]....
        /*0380*/ 	.word	0xffffffff


	//   ....[76]....
        /*0384*/ 	.word	0xffffffff


	//   ....[77]....
        /*0388*/ 	.word	0xffffffff


	//   ....[78]....
        /*038c*/ 	.word	0xffffffff


	//   ....[79]....
        /*0390*/ 	.word	0xffffffff


	//   ....[80]....
        /*0394*/ 	.word	0xffffffff


	//   ....[81]....
        /*0398*/ 	.word	0xffffffff


	//   ....[82]....
        /*039c*/ 	.word	0xffffffff


	//   ....[83]....
        /*03a0*/ 	.word	0xffffffff


	//   ....[84]....
        /*03a4*/ 	.word	0xffffffff


	//   ....[85]....
        /*03a8*/ 	.word	0xffffffff


	//   ....[86]....
        /*03ac*/ 	.word	0xffffffff


	//   ....[87]....
        /*03b0*/ 	.word	0xffffffff


	//   ....[88]....
        /*03b4*/ 	.word	0xffffffff


	//   ....[89]....
        /*03b8*/ 	.word	0xffffffff


	//   ....[90]....
        /*03bc*/ 	.word	0xffffffff


	//   ....[91]....
        /*03c0*/ 	.word	0xffffffff


	//   ....[92]....
        /*03c4*/ 	.word	0xffffffff


	//   ....[93]....
        /*03c8*/ 	.word	0xffffffff


	//   ....[94]....
        /*03cc*/ 	.word	0xffffffff


	//   ....[95]....
        /*03d0*/ 	.word	0xffffffff


	//   ....[96]....
        /*03d4*/ 	.word	0xffffffff


	//   ....[97]....
        /*03d8*/ 	.word	0xffffffff


	//   ....[98]....
        /*03dc*/ 	.word	0xffffffff


	//   ....[99]....
        /*03e0*/ 	.word	0xffffffff


	//   ....[100]....
        /*03e4*/ 	.word	0xffffffff


	//   ....[101]....
        /*03e8*/ 	.word	0xffffffff


	//   ....[102]....
        /*03ec*/ 	.word	0xffffffff


	//   ....[103]....
        /*03f0*/ 	.word	0xffffffff


	//   ....[104]....
        /*03f4*/ 	.word	0xffffffff


	//   ....[105]....
        /*03f8*/ 	.word	0xffffffff


	//   ....[106]....
        /*03fc*/ 	.word	0xffffffff


	//   ....[107]....
        /*0400*/ 	.word	0xffffffff


	//   ....[108]....
        /*0404*/ 	.word	0xffffffff


	//   ....[109]....
        /*0408*/ 	.word	0xffffffff


	//   ....[110]....
        /*040c*/ 	.word	0xffffffff


	//   ....[111]....
        /*0410*/ 	.word	0xffffffff


	//   ....[112]....
        /*0414*/ 	.word	0xffffffff


	//   ....[113]....
        /*0418*/ 	.word	0xffffffff


	//   ....[114]....
        /*041c*/ 	.word	0xffffffff


	//   ....[115]....
        /*0420*/ 	.word	0xffffffff


	//   ....[116]....
        /*0424*/ 	.word	0xffffffff


	//   ....[117]....
        /*0428*/ 	.word	0xffffffff


	//   ....[118]....
        /*042c*/ 	.word	0xffffffff


	//   ....[119]....
        /*0430*/ 	.word	0xffffffff


	//   ....[120]....
        /*0434*/ 	.word	0xffffffff


	//   ....[121]....
        /*0438*/ 	.word	0xffffffff


	//   ....[122]....
        /*043c*/ 	.word	0xffffffff


	//   ....[123]....
        /*0440*/ 	.word	0xffffffff


	//   ....[124]....
        /*0444*/ 	.word	0xffffffff


	//   ....[125]....
        /*0448*/ 	.word	0xffffffff


	//   ....[126]....
        /*044c*/ 	.word	0xffffffff


	//   ....[127]....
        /*0450*/ 	.word	0xffffffff


	//   ....[128]....
        /*0454*/ 	.word	0xffffffff


	//   ....[129]....
        /*0458*/ 	.word	0xffffffff


	//   ....[130]....
        /*045c*/ 	.word	0xffffffff


	//   ....[131]....
        /*0460*/ 	.word	0xffffffff


	//   ....[132]....
        /*0464*/ 	.word	0xffffffff


	//   ....[133]....
        /*0468*/ 	.word	0xffffffff


	//   ....[134]....
        /*046c*/ 	.word	0xffffffff


	//   ....[135]....
        /*0470*/ 	.word	0xffffffff


	//   ....[136]....
        /*0474*/ 	.word	0xffffffff


	//   ....[137]....
        /*0478*/ 	.word	0xffffffff


	//   ....[138]....
        /*047c*/ 	.word	0xffffffff


	//   ....[139]....
        /*0480*/ 	.word	0xffffffff


	//   ....[140]....
        /*0484*/ 	.word	0xffffffff


	//   ....[141]....
        /*0488*/ 	.word	0xffffffff


	//   ....[142]....
        /*048c*/ 	.word	0xffffffff


	//   ....[143]....
        /*0490*/ 	.word	0xffffffff


	//   ....[144]....
        /*0494*/ 	.word	0xffffffff


	//   ....[145]....
        /*0498*/ 	.word	0xffffffff


	//   ....[146]....
        /*049c*/ 	.word	0xffffffff


	//   ....[147]....
        /*04a0*/ 	.word	0xffffffff


	//   ....[148]....
        /*04a4*/ 	.word	0xffffffff


	//   ....[149]....
        /*04a8*/ 	.word	0xffffffff


	//   ....[150]....
        /*04ac*/ 	.word	0xffffffff


	//   ....[151]....
        /*04b0*/ 	.word	0xffffffff


	//   ....[152]....
        /*04b4*/ 	.word	0xffffffff


	//   ....[153]....
        /*04b8*/ 	.word	0xffffffff


	//   ....[154]....
        /*04bc*/ 	.word	0xffffffff


	//   ....[155]....
        /*04c0*/ 	.word	0xffffffff


	//   ....[156]....
        /*04c4*/ 	.word	0xffffffff


	//   ....[157]....
        /*04c8*/ 	.word	0xffffffff


	//   ....[158]....
        /*04cc*/ 	.word	0xffffffff


	//   ....[159]....
        /*04d0*/ 	.word	0xffffffff


	//   ....[160]....
        /*04d4*/ 	.word	0xffffffff


	//   ....[161]....
        /*04d8*/ 	.word	0xffffffff


	//   ....[162]....
        /*04dc*/ 	.word	0xffffffff


	//   ....[163]....
        /*04e0*/ 	.word	0xffffffff


	//   ....[164]....
        /*04e4*/ 	.word	0xffffffff


	//   ....[165]....
        /*04e8*/ 	.word	0xffffffff


	//   ....[166]....
        /*04ec*/ 	.word	0xffffffff


	//   ....[167]....
        /*04f0*/ 	.word	0xffffffff


	//   ....[168]....
        /*04f4*/ 	.word	0xffffffff


	//   ....[169]....
        /*04f8*/ 	.word	0xffffffff


	//   ....[170]....
        /*04fc*/ 	.word	0xffffffff


	//   ....[171]....
        /*0500*/ 	.word	0xffffffff


	//   ....[172]....
        /*0504*/ 	.word	0xffffffff


	//   ....[173]....
        /*0508*/ 	.word	0xffffffff


	//   ....[174]....
        /*050c*/ 	.word	0xffffffff


	//   ....[175]....
        /*0510*/ 	.word	0xffffffff


	//   ....[176]....
        /*0514*/ 	.word	0xffffffff


	//   ....[177]....
        /*0518*/ 	.word	0xffffffff


	//   ....[178]....
        /*051c*/ 	.word	0xffffffff


	//   ....[179]....
        /*0520*/ 	.word	0x0500000f


	//   ....[180]....
        /*0524*/ 	.word	0x0500000f


	//   ....[181]....
        /*0528*/ 	.word	0x0500000f


	//   ....[182]....
        /*052c*/ 	.word	0x0500000f


	//   ....[183]....
        /*0530*/ 	.word	0x0500000f


	//   ....[184]....
        /*0534*/ 	.word	0x0500000f


	//   ....[185]....
        /*0538*/ 	.word	0x0500000f


	//   ....[186]....
        /*053c*/ 	.word	0x0500000f


	//   ....[187]....
        /*0540*/ 	.word	0x0500000f


	//   ....[188]....
        /*0544*/ 	.word	0x0500000f


	//   ....[189]....
        /*0548*/ 	.word	0x0500000f


	//   ....[190]....
        /*054c*/ 	.word	0x0500000f


	//   ....[191]....
        /*0550*/ 	.word	0x0500000f


	//   ....[192]....
        /*0554*/ 	.word	0x0500000f


	//   ....[193]....
        /*0558*/ 	.word	0x0500000f


	//   ....[194]....
        /*055c*/ 	.word	0x0500000f


	//   ....[195]....
        /*0560*/ 	.word	0x0500000f


	//   ....[196]....
        /*0564*/ 	.word	0x0500000f


	//   ....[197]....
        /*0568*/ 	.word	0x0500000f


	//   ....[198]....
        /*056c*/ 	.word	0x0500000f


	//   ....[199]....
        /*0570*/ 	.word	0x0500000f


	//   ....[200]....
        /*0574*/ 	.word	0x0500000f


	//   ....[201]....
        /*0578*/ 	.word	0x0500000f


	//   ....[202]....
        /*057c*/ 	.word	0x0500000f


	//   ....[203]....
        /*0580*/ 	.word	0x0500000f


	//   ....[204]....
        /*0584*/ 	.word	0x0500000f


	//   ....[205]....
        /*0588*/ 	.word	0x0500000f


	//   ....[206]....
        /*058c*/ 	.word	0x0500000f


	//   ....[207]....
        /*0590*/ 	.word	0x0500000f


	//   ....[208]....
        /*0594*/ 	.word	0x0500000f


	//   ....[209]....
        /*0598*/ 	.word	0x0500000f


	//   ....[210]....
        /*059c*/ 	.word	0x0500000f


	//   ....[211]....
        /*05a0*/ 	.word	0x0500000f


	//   ....[212]....
        /*05a4*/ 	.word	0x0500000f


	//   ....[213]....
        /*05a8*/ 	.word	0x0500000f


	//   ....[214]....
        /*05ac*/ 	.word	0x0500000f


	//   ....[215]....
        /*05b0*/ 	.word	0x0500000f


	//   ....[216]....
        /*05b4*/ 	.word	0x0500000f


	//   ....[217]....
        /*05b8*/ 	.word	0x0500000f


	//   ....[218]....
        /*05bc*/ 	.word	0x0500000f


	//   ....[219]....
        /*05c0*/ 	.word	0x0500000f


	//   ....[220]....
        /*05c4*/ 	.word	0x0500000f


	//   ....[221]....
        /*05c8*/ 	.word	0x0500000f


	//   ....[222]....
        /*05cc*/ 	.word	0x0500000f


	//   ....[223]....
        /*05d0*/ 	.word	0x0500000f


	//   ....[224]....
        /*05d4*/ 	.word	0x0500000f


	//   ....[225]....
        /*05d8*/ 	.word	0x0500000f


	//   ....[226]....
        /*05dc*/ 	.word	0x0500000f


	//   ....[227]....
        /*05e0*/ 	.word	0x0500000f


	//   ....[228]....
        /*05e4*/ 	.word	0x0500000f


	//   ....[229]....
        /*05e8*/ 	.word	0x0500000f


	//   ....[230]....
        /*05ec*/ 	.word	0x0500000f


	//   ....[231]....
        /*05f0*/ 	.word	0x0500000f


	//   ....[232]....
        /*05f4*/ 	.word	0x0500000f


	//   ....[233]....
        /*05f8*/ 	.word	0x0500000f


	//   ....[234]....
        /*05fc*/ 	.word	0x0500000f


	//   ....[235]....
        /*0600*/ 	.word	0x0500000f


	//   ....[236]....
        /*0604*/ 	.word	0x0500000f


	//   ....[237]....
        /*0608*/ 	.word	0x0500000f


	//   ....[238]....
        /*060c*/ 	.word	0x0500000f


	//   ....[239]....
        /*0610*/ 	.word	0x0500000f


	//   ....[240]....
        /*0614*/ 	.word	0x0500000f


	//   ....[241]....
        /*0618*/ 	.word	0x0500000f


	//   ....[242]....
        /*061c*/ 	.word	0x0500000f


	//   ....[243]....
        /*0620*/ 	.word	0x0500000f


	//   ....[244]....
        /*0624*/ 	.word	0x0500000f


	//   ....[245]....
        /*0628*/ 	.word	0x0500000f


	//   ....[246]....
        /*062c*/ 	.word	0x0500000f


	//   ....[247]....
        /*0630*/ 	.word	0x0500000f


	//   ....[248]....
        /*0634*/ 	.word	0x0500000f


	//   ....[249]....
        /*0638*/ 	.word	0x0500000f


	//   ....[250]....
        /*063c*/ 	.word	0x0500000f


	//   ....[251]....
        /*0640*/ 	.word	0x0500000f


	//   ....[252]....
        /*0644*/ 	.word	0x0500000f


	//   ....[253]....
        /*0648*/ 	.word	0x0500000f


	//   ....[254]....
        /*064c*/ 	.word	0x0500000f


	//   ....[255]....
        /*0650*/ 	.word	0x0500000f


	//   ....[0]....
        /*0654*/ 	.word	0x0500000f


	//   ....[1]....
        /*0658*/ 	.word	0x0500000f


	//   ....[2]....
        /*065c*/ 	.word	0x0500000f


	//   ....[3]....
        /*0660*/ 	.word	0x0500000f


	//   ....[4]....
        /*0664*/ 	.word	0x0500000f


	//   ....[5]....
        /*0668*/ 	.word	0x0500000f


	//   ....[6]....
        /*066c*/ 	.word	0x0500000f


	//   ....[7]....
        /*0670*/ 	.word	0x0500000f


	//   ....[8]....
        /*0674*/ 	.word	0x0500000f


	//   ....[9]....
        /*0678*/ 	.word	0x0500000f


	//   ....[10]....
        /*067c*/ 	.word	0x0500000f


	//   ....[11]....
        /*0680*/ 	.word	0x0500000f


	//   ....[12]....
        /*0684*/ 	.word	0x0500000f


	//   ....[13]....
        /*0688*/ 	.word	0x0500000f


	//   ....[14]....
        /*068c*/ 	.word	0x0500000f


	//   ....[15]....
        /*0690*/ 	.word	0x0500000f


	//   ....[16]....
        /*0694*/ 	.word	0x0500000f


	//   ....[17]....
        /*0698*/ 	.word	0x0500000f


	//   ....[18]....
        /*069c*/ 	.word	0x0500000f


	//   ....[19]....
        /*06a0*/ 	.word	0x0500000f


	//   ....[20]....
        /*06a4*/ 	.word	0x0500000f


	//   ....[21]....
        /*06a8*/ 	.word	0x0500000f


	//   ....[22]....
        /*06ac*/ 	.word	0x0500000f


	//   ....[23]....
        /*06b0*/ 	.word	0x0500000f


	//   ....[24]....
        /*06b4*/ 	.word	0x0500000f


	//   ....[25]....
        /*06b8*/ 	.word	0x0500000f


	//   ....[26]....
        /*06bc*/ 	.word	0x0500000f


	//   ....[27]....
        /*06c0*/ 	.word	0x0500000f


	//   ....[28]....
        /*06c4*/ 	.word	0x0500000f


	//   ....[29]....
        /*06c8*/ 	.word	0x0500000f


	//   ....[30]....
        /*06cc*/ 	.word	0x0500000f


	//   ....[31]....
        /*06d0*/ 	.word	0x0500000f


	//   ....[32]....
        /*06d4*/ 	.word	0x0500000f


	//   ....[33]....
        /*06d8*/ 	.word	0x0500000f


	//   ....[34]....
        /*06dc*/ 	.word	0x0500000f


	//----- nvinfo : EIATTR_COOP_GROUP_INSTR_OFFSETS
	.align		4
.L_562:
        /*06e0*/ 	.byte	0x04, 0x28
        /*06e2*/ 	.short	(.L_564 - .L_563)


	//   ....[0]....
.L_563:
        /*06e4*/ 	.word	0x00000060


	//   ....[1]....
        /*06e8*/ 	.word	0x00000140


	//   ....[2]....
        /*06ec*/ 	.word	0x00000190


	//   ....[3]....
        /*06f0*/ 	.word	0x000003c0


	//   ....[4]....
        /*06f4*/ 	.word	0x00000520


	//   ....[5]....
        /*06f8*/ 	.word	0x00000640


	//   ....[6]....
        /*06fc*/ 	.word	0x000007a0


	//   ....[7]....
        /*0700*/ 	.word	0x00003760


	//   ....[8]....
        /*0704*/ 	.word	0x00003770


	//   ....[9]....
        /*0708*/ 	.word	0x00004e00


	//   ....[10]....
        /*070c*/ 	.word	0x00004e10


	//   ....[11]....
        /*0710*/ 	.word	0x00006f70


	//   ....[12]....
        /*0714*/ 	.word	0x00006f80


	//   ....[13]....
        /*0718*/ 	.word	0x00008780


	//   ....[14]....
        /*071c*/ 	.word	0x00008790


	//   ....[15]....
        /*0720*/ 	.word	0x0000a160


	//   ....[16]....
        /*0724*/ 	.word	0x0000a170


	//   ....[17]....
        /*0728*/ 	.word	0x0000a400


	//   ....[18]....
        /*072c*/ 	.word	0x0000a410


	//   ....[19]....
        /*0730*/ 	.word	0x0000a970


	//   ....[20]....
        /*0734*/ 	.word	0x0000a980


	//   ....[21]....
        /*0738*/ 	.word	0x0000ab00


	//   ....[22]....
        /*073c*/ 	.word	0x0000ab20


	//   ....[23]....
        /*0740*/ 	.word	0x0000b150


	//   ....[24]....
        /*0744*/ 	.word	0x0000b850


	//   ....[25]....
        /*0748*/ 	.word	0x0000b860


	//   ....[26]....
        /*074c*/ 	.word	0x0000b870


	//   ....[27]....
        /*0750*/ 	.word	0x0000b880


	//   ....[28]....
        /*0754*/ 	.word	0x0000c0f0


	//   ....[29]....
        /*0758*/ 	.word	0x0000c100


	//   ....[30]....
        /*075c*/ 	.word	0x0000c110


	//   ....[31]....
        /*0760*/ 	.word	0x0000c120


	//   ....[32]....
        /*0764*/ 	.word	0x0000f200


	//   ....[33]....
        /*0768*/ 	.word	0x0000f210


	//   ....[34]....
        /*076c*/ 	.word	0x0000f220


	//   ....[35]....
        /*0770*/ 	.word	0x0000f230


	//   ....[36]....
        /*0774*/ 	.word	0x0000f8e0


	//   ....[37]....
        /*0778*/ 	.word	0x0000f8f0


	//   ....[38]....
        /*077c*/ 	.word	0x0000f900


	//   ....[39]....
        /*0780*/ 	.word	0x0000f910


	//   ....[40]....
        /*0784*/ 	.word	0x00013350


	//   ....[41]....
        /*0788*/ 	.word	0x00013370


	//   ....[42]....
        /*078c*/ 	.word	0x00013850


	//   ....[43]....
        /*0790*/ 	.word	0x00013950


	//   ....[44]....
        /*0794*/ 	.word	0x00013f80


	//   ....[45]....
        /*0798*/ 	.word	0x00014010


	//   ....[46]....
        /*079c*/ 	.word	0x00015c10


	//   ....[47]....
        /*07a0*/ 	.word	0x00015c30


	//   ....[48]....
        /*07a4*/ 	.word	0x00016130


	//   ....[49]....
        /*07a8*/ 	.word	0x00016220


	//   ....[50]....
        /*07ac*/ 	.word	0x00016750


	//   ....[51]....
        /*07b0*/ 	.word	0x000167e0


	//   ....[52]....
        /*07b4*/ 	.word	0x000185c0


	//   ....[53]....
        /*07b8*/ 	.word	0x000185d0


	//   ....[54]....
        /*07bc*/ 	.word	0x00018600


	//   ....[55]....
        /*07c0*/ 	.word	0x00018620


	//   ....[56]....
        /*07c4*/ 	.word	0x000197b0


	//   ....[57]....
        /*07c8*/ 	.word	0x000199b0


	//   ....[58]....
        /*07cc*/ 	.word	0x00019a30


	//   ....[59]....
        /*07d0*/ 	.word	0x00019a50


	//   ....[60]....
        /*07d4*/ 	.word	0x0001ab00


	//   ....[61]....
        /*07d8*/ 	.word	0x0001ab40


	//   ....[62]....
        /*07dc*/ 	.word	0x0001ab80


	//   ....[63]....
        /*07e0*/ 	.word	0x0001abc0


	//   ....[64]....
        /*07e4*/ 	.word	0x0001b150


	//   ....[65]....
        /*07e8*/ 	.word	0x0001b160


	//   ....[66]....
        /*07ec*/ 	.word	0x0001b220


	//   ....[67]....
        /*07f0*/ 	.word	0x0001b240


	//   ....[68]....
        /*07f4*/ 	.word	0x0001b300


	//   ....[69]....
        /*07f8*/ 	.word	0x0001b320


	//   ....[70]....
        /*07fc*/ 	.word	0x0001b3f0


	//   ....[71]....
        /*0800*/ 	.word	0x0001b410


	//   ....[72]....
        /*0804*/ 	.word	0x0001bc20


	//   ....[73]....
        /*0808*/ 	.word	0x0001bc40


	//   ....[74]....
        /*080c*/ 	.word	0x0001bd00


	//   ....[75]....
        /*0810*/ 	.word	0x0001bd20


	//   ....[76]....
        /*0814*/ 	.word	0x0001bde0


	//   ....[77]....
        /*0818*/ 	.word	0x0001be00


	//   ....[78]....
        /*081c*/ 	.word	0x0001bed0


	//   ....[79]....
        /*0820*/ 	.word	0x0001bef0


	//   ....[80]....
        /*0824*/ 	.word	0x0001c040


	//   ....[81]....
        /*0828*/ 	.word	0x0001c1f0


	//   ....[82]....
        /*082c*/ 	.word	0x0001c220


	//   ....[83]....
        /*0830*/ 	.word	0x0001c250


	//   ....[84]....
        /*0834*/ 	.word	0x0001c280


	//   ....[85]....
        /*0838*/ 	.word	0x0001c2b0


	//   ....[86]....
        /*083c*/ 	.word	0x0001c2e0


	//   ....[87]....
        /*0840*/ 	.word	0x0001c450


	//   ....[88]....
        /*0844*/ 	.word	0x0001c480


	//   ....[89]....
        /*0848*/ 	.word	0x0001c4b0


	//   ....[90]....
        /*084c*/ 	.word	0x0001c4e0


	//   ....[91]....
        /*0850*/ 	.word	0x0001c510


	//   ....[92]....
        /*0854*/ 	.word	0x0001c540


	//   ....[93]....
        /*0858*/ 	.word	0x0001c5d0


	//   ....[94]....
        /*085c*/ 	.word	0x0001c630


	//   ....[95]....
        /*0860*/ 	.word	0x0001c6c0


	//   ....[96]....
        /*0864*/ 	.word	0x0001d4b0


	//   ....[97]....
        /*0868*/ 	.word	0x0001f4b0


	//   ....[98]....
        /*086c*/ 	.word	0x0001f4d0


	//   ....[99]....
        /*0870*/ 	.word	0x0001f580


	//   ....[100]....
        /*0874*/ 	.word	0x0001f5a0


	//   ....[101]....
        /*0878*/ 	.word	0x0001f640


	//   ....[102]....
        /*087c*/ 	.word	0x0001f660


	//   ....[103]....
        /*0880*/ 	.word	0x0001f700


	//   ....[104]....
        /*0884*/ 	.word	0x0001f720


	//   ....[105]....
        /*0888*/ 	.word	0x0001f7c0


	//   ....[106]....
        /*088c*/ 	.word	0x0001f7e0


	//   ....[107]....
        /*0890*/ 	.word	0x0001f7f0


	//   ....[108]....
        /*0894*/ 	.word	0x0001f880


	//   ....[109]....
        /*0898*/ 	.word	0x00020030


	//   ....[110]....
        /*089c*/ 	.word	0x00020060


	//   ....[111]....
        /*08a0*/ 	.word	0x00020080


	//   ....[112]....
        /*08a4*/ 	.word	0x00020110


	//   ....[113]....
        /*08a8*/ 	.word	0x00020120


	//   ....[114]....
        /*08ac*/ 	.word	0x000201c0


	//   ....[115]....
        /*08b0*/ 	.word	0x000201d0


	//   ....[116]....
        /*08b4*/ 	.word	0x00020270


	//   ....[117]....
        /*08b8*/ 	.word	0x00020280


	//   ....[118]....
        /*08bc*/ 	.word	0x00020320


	//   ....[119]....
        /*08c0*/ 	.word	0x00020330


	//   ....[120]....
        /*08c4*/ 	.word	0x000203d0


	//   ....[121]....
        /*08c8*/ 	.word	0x000203e0


	//   ....[122]....
        /*08cc*/ 	.word	0x00020480


	//   ....[123]....
        /*08d0*/ 	.word	0x00020490


	//   ....[124]....
        /*08d4*/ 	.word	0x000204a0


	//   ....[125]....
        /*08d8*/ 	.word	0x00020c70


	//   ....[126]....
        /*08dc*/ 	.word	0x00020c80


	//   ....[127]....
        /*08e0*/ 	.word	0x00020c90


	//   ....[128]....
        /*08e4*/ 	.word	0x00020d20


	//   ....[129]....
        /*08e8*/ 	.word	0x00020d30


	//   ....[130]....
        /*08ec*/ 	.word	0x00020d90


	//   ....[131]....
        /*08f0*/ 	.word	0x00020dc0


	//   ....[132]....
        /*08f4*/ 	.word	0x00020e00


	//   ....[133]....
        /*08f8*/ 	.word	0x00020e30


	//   ....[134]....
        /*08fc*/ 	.word	0x00020e70


	//   ....[135]....
        /*0900*/ 	.word	0x00020ea0


	//   ....[136]....
        /*0904*/ 	.word	0x00020ee0


	//   ....[137]....
        /*0908*/ 	.word	0x00021160


	//   ....[138]....
        /*090c*/ 	.word	0x00021180


	//   ....[139]....
        /*0910*/ 	.word	0x00021210


	//   ....[140]....
        /*0914*/ 	.word	0x00021220


	//   ....[141]....
        /*0918*/ 	.word	0x00021290


	//   ....[142]....
        /*091c*/ 	.word	0x000212a0


	//   ....[143]....
        /*0920*/ 	.word	0x00021310


	//   ....[144]....
        /*0924*/ 	.word	0x00021320


	//   ....[145]....
        /*0928*/ 	.word	0x00021390


	//   ....[146]....
        /*092c*/ 	.word	0x000213a0


	//   ....[147]....
        /*0930*/ 	.word	0x000213b0


	//   ....[148]....
        /*0934*/ 	.word	0x00021420


	//   ....[149]....
        /*0938*/ 	.word	0x000219b0


	//   ....[150]....
        /*093c*/ 	.word	0x000219e0


	//   ....[151]....
        /*0940*/ 	.word	0x00021a00


	//   ....[152]....
        /*0944*/ 	.word	0x00021a10


	//   ....[153]....
        /*0948*/ 	.word	0x00021a50


	//   ....[154]....
        /*094c*/ 	.word	0x00021a70


	//   ....[155]....
        /*0950*/ 	.word	0x00021ae0


	//   ....[156]....
        /*0954*/ 	.word	0x00021b00


	//   ....[157]....
        /*0958*/ 	.word	0x00021b60


	//   ....[158]....
        /*095c*/ 	.word	0x00021b80


	//   ....[159]....
        /*0960*/ 	.word	0x00021bd0


	//   ....[160]....
        /*0964*/ 	.word	0x00021bf0


	//   ....[161]....
        /*0968*/ 	.word	0x00021fe0


	//   ....[162]....
        /*096c*/ 	.word	0x00022010


	//   ....[163]....
        /*0970*/ 	.word	0x00022040


	//   ....[164]....
        /*0974*/ 	.word	0x00022070


	//   ....[165]....
        /*0978*/ 	.word	0x000220a0


	//   ....[166]....
        /*097c*/ 	.word	0x000220d0


	//   ....[167]....
        /*0980*/ 	.word	0x00022100


	//   ....[168]....
        /*0984*/ 	.word	0x00022130


	//   ....[169]....
        /*0988*/ 	.word	0x000222b0


	//   ....[170]....
        /*098c*/ 	.word	0x000222e0


	//   ....[171]....
        /*0990*/ 	.word	0x00022310


	//   ....[172]....
        /*0994*/ 	.word	0x00022340


	//   ....[173]....
        /*0998*/ 	.word	0x00022370


	//   ....[174]....
        /*099c*/ 	.word	0x000223a0


	//   ....[175]....
        /*09a0*/ 	.word	0x00022460


	//   ....[176]....
        /*09a4*/ 	.word	0x00022480


	//   ....[177]....
        /*09a8*/ 	.word	0x000224f0


	//   ....[178]....
        /*09ac*/ 	.word	0x00022b90


	//   ....[179]....
        /*09b0*/ 	.word	0x00022ed0


	//   ....[180]....
        /*09b4*/ 	.word	0x00022f60


	//   ....[181]....
        /*09b8*/ 	.word	0x00023000


	//   ....[182]....
        /*09bc*/ 	.word	0x00023090


	//   ....[183]....
        /*09c0*/ 	.word	0x00023180


	//   ....[184]....
        /*09c4*/ 	.word	0x00023210


	//   ....[185]....
        /*09c8*/ 	.word	0x000232b0


	//   ....[186]....
        /*09cc*/ 	.word	0x00023340


	//   ....[187]....
        /*09d0*/ 	.word	0x00023430


	//   ....[188]....
        /*09d4*/ 	.word	0x000234c0


	//   ....[189]....
        /*09d8*/ 	.word	0x00023560


	//   ....[190]....
        /*09dc*/ 	.word	0x000235f0


	//   ....[191]....
        /*09e0*/ 	.word	0x000236e0


	//   ....[192]....
        /*09e4*/ 	.word	0x00023770


	//   ....[193]....
        /*09e8*/ 	.word	0x000237c0


	//   ....[194]....
        /*09ec*/ 	.word	0x00023810


	//   ....[195]....
        /*09f0*/ 	.word	0x000238a0


	//   ....[196]....
        /*09f4*/ 	.word	0x00023930


	//   ....[197]....
        /*09f8*/ 	.word	0x00023980


	//   ....[198]....
        /*09fc*/ 	.word	0x000239d0


	//   ....[199]....
        /*0a00*/ 	.word	0x00023ac0


	//   ....[200]....
        /*0a04*/ 	.word	0x00023b50


	//   ....[201]....
        /*0a08*/ 	.word	0x00023ba0


	//   ....[202]....
        /*0a0c*/ 	.word	0x00023bf0


	//   ....[203]....
        /*0a10*/ 	.word	0x00023c80


	//   ....[204]....
        /*0a14*/ 	.word	0x00023d10


	//   ....[205]....
        /*0a18*/ 	.word	0x00023d60


	//   ....[206]....
        /*0a1c*/ 	.word	0x00023db0


	//   ....[207]....
        /*0a20*/ 	.word	0x000240b0


	//   ....[208]....
        /*0a24*/ 	.word	0x00024390


	//   ....[209]....
        /*0a28*/ 	.word	0x00024480


	//   ....[210]....
        /*0a2c*/ 	.word	0x00024520


	//   ....[211]....
        /*0a30*/ 	.word	0x00024580


	//   ....[212]....
        /*0a34*/ 	.word	0x00024690


	//   ....[213]....
        /*0a38*/ 	.word	0x00024700


	//   ....[214]....
        /*0a3c*/ 	.word	0x00024810


	//   ....[215]....
        /*0a40*/ 	.word	0x00024880


	//   ....[216]....
        /*0a44*/ 	.word	0x00024990


	//   ....[217]....
        /*0a48*/ 	.word	0x00024a00


	//   ....[218]....
        /*0a4c*/ 	.word	0x00024b10


	//   ....[219]....
        /*0a50*/ 	.word	0x00024b80


	//   ....[220]....
        /*0a54*/ 	.word	0x00024c20


	//   ....[221]....
        /*0a58*/ 	.word	0x00024d30


	//   ....[222]....
        /*0a5c*/ 	.word	0x00024d90


	//   ....[223]....
        /*0a60*/ 	.word	0x00024df0


	//   ....[224]....
        /*0a64*/ 	.word	0x00024ef0


	//   ....[225]....
        /*0a68*/ 	.word	0x00024f50


	//   ....[226]....
        /*0a6c*/ 	.word	0x00025060


	//   ....[227]....
        /*0a70*/ 	.word	0x000250c0


	//   ....[228]....
        /*0a74*/ 	.word	0x000251d0


	//   ....[229]....
        /*0a78*/ 	.word	0x00025230


	//   ....[230]....
        /*0a7c*/ 	.word	0x00025340


	//   ....[231]....
        /*0a80*/ 	.word	0x000253a0


	//   ....[232]....
        /*0a84*/ 	.word	0x000254b0


	//   ....[233]....
        /*0a88*/ 	.word	0x00025510


	//   ....[234]....
        /*0a8c*/ 	.word	0x00025620


	//   ....[235]....
        /*0a90*/ 	.word	0x00025680


	//   ....[236]....
        /*0a94*/ 	.word	0x00025770


	//   ....[237]....
        /*0a98*/ 	.word	0x000258a0


	//   ....[238]....
        /*0a9c*/ 	.word	0x00025950


	//   ....[239]....
        /*0aa0*/ 	.word	0x000259d0


	//   ....[240]....
        /*0aa4*/ 	.word	0x00025ab0


	//   ....[241]....
        /*0aa8*/ 	.word	0x00025b10


	//   ....[242]....
        /*0aac*/ 	.word	0x00025be0


	//   ....[243]....
        /*0ab0*/ 	.word	0x00025c40


	//   ....[244]....
        /*0ab4*/ 	.word	0x00025d10


	//   ....[245]....
        /*0ab8*/ 	.word	0x00025d70


	//   ....[246]....
        /*0abc*/ 	.word	0x00025e40


	//   ....[247]....
        /*0ac0*/ 	.word	0x00025ea0


	//   ....[248]....
        /*0ac4*/ 	.word	0x00025f70


	//   ....[249]....
        /*0ac8*/ 	.word	0x00026060


	//   ....[250]....
        /*0acc*/ 	.word	0x00026100


	//   ....[251]....
        /*0ad0*/ 	.word	0x00026160


	//   ....[252]....
        /*0ad4*/ 	.word	0x00026250


	//   ....[253]....
        /*0ad8*/ 	.word	0x000262b0


	//   ....[254]....
        /*0adc*/ 	.word	0x00026390


	//   ....[255]....
        /*0ae0*/ 	.word	0x000263f0


	//   ....[0]....
        /*0ae4*/ 	.word	0x000264d0


	//   ....[1]....
        /*0ae8*/ 	.word	0x00026530


	//   ....[2]....
        /*0aec*/ 	.word	0x00026610


	//   ....[3]....
        /*0af0*/ 	.word	0x00026670


	//   ....[4]....
        /*0af4*/ 	.word	0x00026740


	//   ....[5]....
        /*0af8*/ 	.word	0x00026870


	//   ....[6]....
        /*0afc*/ 	.word	0x00026970


	//   ....[7]....
        /*0b00*/ 	.word	0x00026a00


	//   ....[8]....
        /*0b04*/ 	.word	0x00026ad0


	//   ....[9]....
        /*0b08*/ 	.word	0x00026b30


	//   ....[10]....
        /*0b0c*/ 	.word	0x00026c00


	//   ....[11]....
        /*0b10*/ 	.word	0x00026c60


	//   ....[12]....
        /*0b14*/ 	.word	0x00026d40


	//   ....[13]....
        /*0b18*/ 	.word	0x00026da0


	//   ....[14]....
        /*0b1c*/ 	.word	0x00026e70


	//   ....[15]....
        /*0b20*/ 	.word	0x00026ed0


	//   ....[16]....
        /*0b24*/ 	.word	0x00026f90


	//   ....[17]....
        /*0b28*/ 	.word	0x00027020


	//   ....[18]....
        /*0b2c*/ 	.word	0x000270c0


	//   ....[19]....
        /*0b30*/ 	.word	0x000271e0


	//   ....[20]....
        /*0b34*/ 	.word	0x00027250


	//   ....[21]....
        /*0b38*/ 	.word	0x000272c0


	//   ....[22]....
        /*0b3c*/ 	.word	0x00027330


	//   ....[23]....
        /*0b40*/ 	.word	0x000273a0


	//   ....[24]....
        /*0b44*/ 	.word	0x00027420


	//   ....[25]....
        /*0b48*/ 	.word	0x000274b0


	//   ....[26]....
        /*0b4c*/ 	.word	0x00027540


	//   ....[27]....
        /*0b50*/ 	.word	0x000275b0


	//   ....[28]....
        /*0b54*/ 	.word	0x00027620


	//   ....[29]....
        /*0b58*/ 	.word	0x00027690


	//   ....[30]....
        /*0b5c*/ 	.word	0x00027710


	//   ....[31]....
        /*0b60*/ 	.word	0x00027780


	//   ....[32]....
        /*0b64*/ 	.word	0x00027820


	//   ....[33]....
        /*0b68*/ 	.word	0x000278b0


	//   ....[34]....
        /*0b6c*/ 	.word	0x000279d0


	//----- nvinfo : EIATTR_REG_RECONFIG
	.align		4
.L_564:
        /*0b70*/ 	.byte	0x01, 0x54
	.zero		2


	//----- nvinfo : EIATTR_SYSCALL_OFFSETS
	.align		4
        /*0b74*/ 	.byte	0x04, 0x46
        /*0b76*/ 	.short	(.L_566 - .L_565)


	//   ....[0]....
.L_565:
        /*0b78*/ 	.word	0x00001b00


	//   ....[1]....
        /*0b7c*/ 	.word	0x00001c50


	//   ....[2]....
        /*0b80*/ 	.word	0x0000b2f0


	//   ....[3]....
        /*0b84*/ 	.word	0x0000b610


	//   ....[4]....
        /*0b88*/ 	.word	0x0001e9e0


	//   ....[5]....
        /*0b8c*/ 	.word	0x0001eb30


	//   ....[6]....
        /*0b90*/ 	.word	0x0001ec20


	//   ....[7]....
        /*0b94*/ 	.word	0x0001fc30


	//----- nvinfo : EIATTR_MBARRIER_INSTR_OFFSETS
	.align		4
.L_566:
        /*0b98*/ 	.byte	0x04, 0x39
        /*0b9a*/ 	.short	(.L_568 - .L_567)


	//   ....[0]....
.L_567:
        /*0b9c*/ 	.word	0x00000270
        /*0ba0*/ 	.word	0x000000ff
        /*0ba4*/ 	.word	0x0002a800
        /*0ba8*/ 	.short	0x0100
        /*0baa*/ 	.byte	0x08
	.zero		1


	//   ....[1]....
        /*0bac*/ 	.word	0x00000280
        /*0bb0*/ 	.word	0x000000ff
        /*0bb4*/ 	.word	0x0002a820
        /*0bb8*/ 	.short	0x0100
        /*0bba*/ 	.byte	0x08
	.zero		1


	//   ....[2]....
        /*0bbc*/ 	.word	0x00000370
        /*0bc0*/ 	.word	0x000000ff
        /*0bc4*/ 	.word	0x0002a830
        /*0bc8*/ 	.short	0x0100
        /*0bca*/ 	.byte	0x08
	.zero		1


	//   ....[3]....
        /*0bcc*/ 	.word	0x00000380
        /*0bd0*/ 	.word	0x000000ff
        /*0bd4*/ 	.word	0x0002a840
        /*0bd8*/ 	.short	0x0100
        /*0bda*/ 	.byte	0x08
	.zero		1


	//   ....[4]....
        /*0bdc*/ 	.word	0x00000390
        /*0be0*/ 	.word	0x000000ff
        /*0be4*/ 	.word	0x0002a838
        /*0be8*/ 	.short	0x0100
        /*0bea*/ 	.byte	0x08
	.zero		1


	//   ....[5]....
        /*0bec*/ 	.word	0x000003a0
        /*0bf0*/ 	.word	0x000000ff
        /*0bf4*/ 	.word	0x0002a848
        /*0bf8*/ 	.short	0x0100
        /*0bfa*/ 	.byte	0x08
	.zero		1


	//   ....[6]....
        /*0bfc*/ 	.word	0x000004d0
        /*0c00*/ 	.word	0x000000ff
        /*0c04*/ 	.word	0x0002a850
        /*0c08*/ 	.short	0x0100
        /*0c0a*/ 	.byte	0x08
	.zero		1


	//   ....[7]....
        /*0c0c*/ 	.word	0x000004e0
        /*0c10*/ 	.word	0x000000ff
        /*0c14*/ 	.word	0x0002a860
        /*0c18*/ 	.short	0x0100
        /*0c1a*/ 	.byte	0x08
	.zero		1


	//   ....[8]....
        /*0c1c*/ 	.word	0x000004f0
        /*0c20*/ 	.word	0x000000ff
        /*0c24*/ 	.word	0x0002a858
        /*0c28*/ 	.short	0x0100
        /*0c2a*/ 	.byte	0x08
	.zero		1


	//   ....[9]....
        /*0c2c*/ 	.word	0x00000500
        /*0c30*/ 	.word	0x000000ff
        /*0c34*/ 	.word	0x0002a868
        /*0c38*/ 	.short	0x0100
        /*0c3a*/ 	.byte	0x08
	.zero		1


	//   ....[10]....
        /*0c3c*/ 	.word	0x000005f0
        /*0c40*/ 	.word	0x000000ff
        /*0c44*/ 	.word	0x0002a870
        /*0c48*/ 	.short	0x0100
        /*0c4a*/ 	.byte	0x06
	.zero		1


	//   ....[11]....
        /*0c4c*/ 	.word	0x00000600
        /*0c50*/ 	.word	0x000000ff
        /*0c54*/ 	.word	0x0002a880
        /*0c58*/ 	.short	0x0100
        /*0c5a*/ 	.byte	0x06
	.zero		1


	//   ....[12]....
        /*0c5c*/ 	.word	0x00000610
        /*0c60*/ 	.word	0x000000ff
        /*0c64*/ 	.word	0x0002a878
        /*0c68*/ 	.short	0x0100
        /*0c6a*/ 	.byte	0x06
	.zero		1


	//   ....[13]....
        /*0c6c*/ 	.word	0x00000620
        /*0c70*/ 	.word	0x000000ff
        /*0c74*/ 	.word	0x0002a888
        /*0c78*/ 	.short	0x0100
        /*0c7a*/ 	.byte	0x06
	.zero		1


	//   ....[14]....
        /*0c7c*/ 	.word	0x00000750
        /*0c80*/ 	.word	0x000000ff
        /*0c84*/ 	.word	0x0002a890
        /*0c88*/ 	.short	0x0100
        /*0c8a*/ 	.byte	0x08
	.zero		1


	//   ....[15]....
        /*0c8c*/ 	.word	0x00000760
        /*0c90*/ 	.word	0x000000ff
        /*0c94*/ 	.word	0x0002a8a0
        /*0c98*/ 	.short	0x0100
        /*0c9a*/ 	.byte	0x08
	.zero		1


	//   ....[16]....
        /*0c9c*/ 	.word	0x00000770
        /*0ca0*/ 	.word	0x000000ff
        /*0ca4*/ 	.word	0x0002a898
        /*0ca8*/ 	.short	0x0100
        /*0caa*/ 	.byte	0x08
	.zero		1


	//   ....[17]....
        /*0cac*/ 	.word	0x00000780
        /*0cb0*/ 	.word	0x000000ff
        /*0cb4*/ 	.word	0x0002a8a8
        /*0cb8*/ 	.short	0x0100
        /*0cba*/ 	.byte	0x08
	.zero		1


	//   ....[18]....
        /*0cbc*/ 	.word	0x000008b0
        /*0cc0*/ 	.word	0x000000ff
        /*0cc4*/ 	.word	0x0002a8b0
        /*0cc8*/ 	.short	0x0100
        /*0cca*/ 	.byte	0x08
	.zero		1


	//   ....[19]....
        /*0ccc*/ 	.word	0x000008c0
        /*0cd0*/ 	.word	0x000000ff
        /*0cd4*/ 	.word	0x0002a8c0
        /*0cd8*/ 	.short	0x0100
        /*0cda*/ 	.byte	0x08
	.zero		1


	//   ....[20]....
        /*0cdc*/ 	.word	0x000008d0
        /*0ce0*/ 	.word	0x000000ff
        /*0ce4*/ 	.word	0x0002a8b8
        /*0ce8*/ 	.short	0x0100
        /*0cea*/ 	.byte	0x08
	.zero		1


	//   ....[21]....
        /*0cec*/ 	.word	0x000008e0
        /*0cf0*/ 	.word	0x000000ff
        /*0cf4*/ 	.word	0x0002a8c8
        /*0cf8*/ 	.short	0x0100
        /*0cfa*/ 	.byte	0x08
	.zero		1


	//   ....[22]....
        /*0cfc*/ 	.word	0x00003710
        /*0d00*/ 	.word	0x00000055
        /*0d04*/ 	.word	0x0002a890
        /*0d08*/ 	.short	0x010a
        /*0d0a*/ 	.byte	0x3f
	.zero		1


	//   ....[23]....
        /*0d0c*/ 	.word	0x00006f10
        /*0d10*/ 	.word	0x00000055
        /*0d14*/ 	.word	0x0002a890
        /*0d18*/ 	.short	0x010a
        /*0d1a*/ 	.byte	0x3f
	.zero		1


	//   ....[24]....
        /*0d1c*/ 	.word	0x00009fa0
        /*0d20*/ 	.word	0x00000055
        /*0d24*/ 	.word	0x0002a890
        /*0d28*/ 	.short	0x010a
        /*0d2a*/ 	.byte	0x3f
	.zero		1


	//   ....[25]....
        /*0d2c*/ 	.word	0x0000a760
        /*0d30*/ 	.word	0x0000000b
        /*0d34*/ 	.word	0x00000000
        /*0d38*/ 	.short	0x0101
        /*0d3a*/ 	.byte	0x3f
	.zero		1


	//   ....[26]....
        /*0d3c*/ 	.word	0x0000a7a0
        /*0d40*/ 	.word	0x00000055
        /*0d44*/ 	.word	0x0002a8b0
        /*0d48*/ 	.short	0x010a
        /*0d4a*/ 	.byte	0x3f
	.zero		1


	//   ....[27]....
        /*0d4c*/ 	.word	0x0000ad50
        /*0d50*/ 	.word	0x00000055
        /*0d54*/ 	.word	0x00000000
        /*0d58*/ 	.short	0x0101
        /*0d5a*/ 	.byte	0x3f
	.zero		1


	//   ....[28]....
        /*0d5c*/ 	.word	0x0000b370
        /*0d60*/ 	.word	0x00000012
        /*0d64*/ 	.word	0x0002a800
        /*0d68*/ 	.short	0x010a
        /*0d6a*/ 	.byte	0x3f
	.zero		1


	//   ....[29]....
        /*0d6c*/ 	.word	0x0000b3c0
        /*0d70*/ 	.word	0x00000012
        /*0d74*/ 	.word	0x0002a800
        /*0d78*/ 	.short	0x010a
        /*0d7a*/ 	.byte	0x3f
	.zero		1


	//   ....[30]....
        /*0d7c*/ 	.word	0x0000c7e0
        /*0d80*/ 	.word	0x00000012
        /*0d84*/ 	.word	0x0002a800
        /*0d88*/ 	.short	0x010a
        /*0d8a*/ 	.byte	0x3f
	.zero		1


	//   ....[31]....
        /*0d8c*/ 	.word	0x0000fd80
        /*0d90*/ 	.word	0x00000012
        /*0d94*/ 	.word	0x0002a800
        /*0d98*/ 	.short	0x010a
        /*0d9a*/ 	.byte	0x3f
	.zero		1


	//   ....[32]....
        /*0d9c*/ 	.word	0x00012920
        /*0da0*/ 	.word	0x00000000
        /*0da4*/ 	.word	0x0002a830
        /*0da8*/ 	.short	0x010a
        /*0daa*/ 	.byte	0x3f
	.zero		1


	//   ....[33]....
        /*0dac*/ 	.word	0x00012960
        /*0db0*/ 	.word	0x00000000
        /*0db4*/ 	.word	0x0002a830
        /*0db8*/ 	.short	0x010a
        /*0dba*/ 	.byte	0x3f
	.zero		1


	//   ....[34]....
        /*0dbc*/ 	.word	0x00014090
        /*0dc0*/ 	.word	0x00000007
        /*0dc4*/ 	.word	0x00000000
        /*0dc8*/ 	.short	0x0101
        /*0dca*/ 	.byte	0x3f
	.zero		1


	//   ....[35]....
        /*0dcc*/ 	.word	0x00014c00
        /*0dd0*/ 	.word	0x0000000f
        /*0dd4*/ 	.word	0x0002a830
        /*0dd8*/ 	.short	0x010a
        /*0dda*/ 	.byte	0x3f
	.zero		1


	//   ....[36]....
        /*0ddc*/ 	.word	0x00014c70
        /*0de0*/ 	.word	0x0000000f
        /*0de4*/ 	.word	0x0002a830
        /*0de8*/ 	.short	0x010a
        /*0dea*/ 	.byte	0x3f
	.zero		1


	//   ....[37]....
        /*0dec*/ 	.word	0x000157e0
        /*0df0*/ 	.word	0x0000000a
        /*0df4*/ 	.word	0x0002a850
        /*0df8*/ 	.short	0x010a
        /*0dfa*/ 	.byte	0x3f
	.zero		1


	//   ....[38]....
        /*0dfc*/ 	.word	0x00015880
        /*0e00*/ 	.word	0x0000000a
        /*0e04*/ 	.word	0x0002a850
        /*0e08*/ 	.short	0x010a
        /*0e0a*/ 	.byte	0x3f
	.zero		1


	//   ....[39]....
        /*0e0c*/ 	.word	0x00015bd0
        /*0e10*/ 	.word	0x0000000f
        /*0e14*/ 	.word	0x00000000
        /*0e18*/ 	.short	0x0101
        /*0e1a*/ 	.byte	0x3f
	.zero		1


	//   ....[40]....
        /*0e1c*/ 	.word	0x000170a0
        /*0e20*/ 	.word	0x0000000d
        /*0e24*/ 	.word	0x00000000
        /*0e28*/ 	.short	0x0101
        /*0e2a*/ 	.byte	0x3f
	.zero		1


	//   ....[41]....
        /*0e2c*/ 	.word	0x00017350
        /*0e30*/ 	.word	0x00000004
        /*0e34*/ 	.word	0x0002a830
        /*0e38*/ 	.short	0x010a
        /*0e3a*/ 	.byte	0x3f
	.zero		1


	//   ....[42]....
        /*0e3c*/ 	.word	0x000173c0
        /*0e40*/ 	.word	0x00000004
        /*0e44*/ 	.word	0x0002a830
        /*0e48*/ 	.short	0x010a
        /*0e4a*/ 	.byte	0x3f
	.zero		1


	//   ....[43]....
        /*0e4c*/ 	.word	0x00017f30
        /*0e50*/ 	.word	0x0000000a
        /*0e54*/ 	.word	0x0002a850
        /*0e58*/ 	.short	0x010a
        /*0e5a*/ 	.byte	0x3f
	.zero		1


	//   ....[44]....
        /*0e5c*/ 	.word	0x00017fd0
        /*0e60*/ 	.word	0x0000000a
        /*0e64*/ 	.word	0x0002a850
        /*0e68*/ 	.short	0x010a
        /*0e6a*/ 	.byte	0x3f
	.zero		1


	//   ....[45]....
        /*0e6c*/ 	.word	0x00018e80
        /*0e70*/ 	.word	0x00000007
        /*0e74*/ 	.word	0x00000000
        /*0e78*/ 	.short	0x0101
        /*0e7a*/ 	.byte	0x3f
	.zero		1


	//   ....[46]....
        /*0e7c*/ 	.word	0x000190a0
        /*0e80*/ 	.word	0x00000067
        /*0e84*/ 	.word	0x00000000
        /*0e88*/ 	.short	0x0101
        /*0e8a*/ 	.byte	0x3f
	.zero		1


	//   ....[47]....
        /*0e8c*/ 	.word	0x000196b0
        /*0e90*/ 	.word	0x0000000c
        /*0e94*/ 	.word	0x0002a850
        /*0e98*/ 	.short	0x010a
        /*0e9a*/ 	.byte	0x3f
	.zero		1


	//   ....[48]....
        /*0e9c*/ 	.word	0x00019750
        /*0ea0*/ 	.word	0x0000000c
        /*0ea4*/ 	.word	0x0002a850
        /*0ea8*/ 	.short	0x010a
        /*0eaa*/ 	.byte	0x3f
	.zero		1


	//   ....[49]....
        /*0eac*/ 	.word	0x00019c50
        /*0eb0*/ 	.word	0x00000003
        /*0eb4*/ 	.word	0x00000000
        /*0eb8*/ 	.short	0x0101
        /*0eba*/ 	.byte	0x3f
	.zero		1


	//   ....[50]....
        /*0ebc*/ 	.word	0x0001b140
        /*0ec0*/ 	.word	0x00000000
        /*0ec4*/ 	.word	0x00000000
        /*0ec8*/ 	.short	0x0101
        /*0eca*/ 	.byte	0x3f
	.zero		1


	//   ....[51]....
        /*0ecc*/ 	.word	0x0001d590
        /*0ed0*/ 	.word	0x00000016
        /*0ed4*/ 	.word	0x0002a820
        /*0ed8*/ 	.short	0x010a
        /*0eda*/ 	.byte	0x3f
	.zero		1


	//   ....[52]....
        /*0edc*/ 	.word	0x0001d620
        /*0ee0*/ 	.word	0x0000000b
        /*0ee4*/ 	.word	0x0002a8a0
        /*0ee8*/ 	.short	0x010a
        /*0eea*/ 	.byte	0x3f
	.zero		1


	//   ....[53]....
        /*0eec*/ 	.word	0x0001da60
        /*0ef0*/ 	.word	0x0000000b
        /*0ef4*/ 	.word	0x0002a8c0
        /*0ef8*/ 	.short	0x010a
        /*0efa*/ 	.byte	0x3f
	.zero		1


	//   ....[54]....
        /*0efc*/ 	.word	0x0001de90
        /*0f00*/ 	.word	0x0000000a
        /*0f04*/ 	.word	0x0002a8a0
        /*0f08*/ 	.short	0x010a
        /*0f0a*/ 	.byte	0x3f
	.zero		1


	//   ....[55]....
        /*0f0c*/ 	.word	0x0001e2c0
        /*0f10*/ 	.word	0x0000000a
        /*0f14*/ 	.word	0x0002a8c0
        /*0f18*/ 	.short	0x010a
        /*0f1a*/ 	.byte	0x3f
	.zero		1


	//   ....[56]....
        /*0f1c*/ 	.word	0x0001f260
        /*0f20*/ 	.word	0x00000007
        /*0f24*/ 	.word	0x0002a840
        /*0f28*/ 	.short	0x010a
        /*0f2a*/ 	.byte	0x3f
	.zero		1


	//   ....[57]....
        /*0f2c*/ 	.word	0x0001f940
        /*0f30*/ 	.word	0x00000007
        /*0f34*/ 	.word	0x0002a830
        /*0f38*/ 	.short	0x0107
        /*0f3a*/ 	.byte	0x3f
	.zero		1


	//   ....[58]....
        /*0f3c*/ 	.word	0x0001fa00
        /*0f40*/ 	.word	0x00000007
        /*0f44*/ 	.word	0x0002a830
        /*0f48*/ 	.short	0x0101
        /*0f4a*/ 	.byte	0x3f
	.zero		1


	//   ....[59]....
        /*0f4c*/ 	.word	0x000205f0
        /*0f50*/ 	.word	0x00000016
        /*0f54*/ 	.word	0x0002a800
        /*0f58*/ 	.short	0x0107
        /*0f5a*/ 	.byte	0x3f
	.zero		1


	//   ....[60]....
        /*0f5c*/ 	.word	0x000206f0
        /*0f60*/ 	.word	0x00000016
        /*0f64*/ 	.word	0x0002a800
        /*0f68*/ 	.short	0x0101
        /*0f6a*/ 	.byte	0x3f
	.zero		1


	//   ....[61]....
        /*0f6c*/ 	.word	0x00020710
        /*0f70*/ 	.word	0x00000016
        /*0f74*/ 	.word	0x0002a820
        /*0f78*/ 	.short	0x010a
        /*0f7a*/ 	.byte	0x3f
	.zero		1


	//   ....[62]....
        /*0f7c*/ 	.word	0x00020a80
        /*0f80*/ 	.word	0x00000005
        /*0f84*/ 	.word	0x0002a840
        /*0f88*/ 	.short	0x010a
        /*0f8a*/ 	.byte	0x3f
	.zero		1


	//   ....[63]....
        /*0f8c*/ 	.word	0x00020f80
        /*0f90*/ 	.word	0x00000005
        /*0f94*/ 	.word	0x0002a830
        /*0f98*/ 	.short	0x0107
        /*0f9a*/ 	.byte	0x3f
	.zero		1


	//   ....[64]....
        /*0f9c*/ 	.word	0x00021030
        /*0fa0*/ 	.word	0x00000005
        /*0fa4*/ 	.word	0x0002a830
        /*0fa8*/ 	.short	0x0101
        /*0faa*/ 	.byte	0x3f
	.zero		1


	//   ....[65]....
        /*0fac*/ 	.word	0x00021090
        /*0fb0*/ 	.word	0x00000005
        /*0fb4*/ 	.word	0x0002a860
        /*0fb8*/ 	.short	0x010a
        /*0fba*/ 	.byte	0x3f
	.zero		1


	//   ....[66]....
        /*0fbc*/ 	.word	0x00021500
        /*0fc0*/ 	.word	0x00000005
        /*0fc4*/ 	.word	0x0002a850
        /*0fc8*/ 	.short	0x0107
        /*0fca*/ 	.byte	0x3f
	.zero		1


	//   ....[67]....
        /*0fcc*/ 	.word	0x00021630
        /*0fd0*/ 	.word	0x00000005
        /*0fd4*/ 	.word	0x0002a850
        /*0fd8*/ 	.short	0x0101
        /*0fda*/ 	.byte	0x3f
	.zero		1


	//   ....[68]....
        /*0fdc*/ 	.word	0x000218c0
        /*0fe0*/ 	.word	0x00000000
        /*0fe4*/ 	.word	0x0002a860
        /*0fe8*/ 	.short	0x010a
        /*0fea*/ 	.byte	0x3f
	.zero		1


	//   ....[69]....
        /*0fec*/ 	.word	0x00021d30
        /*0ff0*/ 	.word	0x00000000
        /*0ff4*/ 	.word	0x0002a850
        /*0ff8*/ 	.short	0x0107
        /*0ffa*/ 	.byte	0x3f
	.zero		1


	//   ....[70]....
        /*0ffc*/ 	.word	0x00021df0
        /*1000*/ 	.word	0x00000000
        /*1004*/ 	.word	0x0002a850
        /*1008*/ 	.short	0x0101
        /*100a*/ 	.byte	0x3f
	.zero		1


	//   ....[71]....
        /*100c*/ 	.word	0x00022b10
        /*1010*/ 	.word	0x00000005
        /*1014*/ 	.word	0x0002a820
        /*1018*/ 	.short	0x010a
        /*101a*/ 	.byte	0x3f
	.zero		1


	//   ....[72]....
        /*101c*/ 	.word	0x00022ca0
        /*1020*/ 	.word	0x00000003
        /*1024*/ 	.word	0x0002a840
        /*1028*/ 	.short	0x010a
        /*102a*/ 	.byte	0x3f
	.zero		1


	//   ....[73]....
        /*102c*/ 	.word	0x00022d40
        /*1030*/ 	.word	0x00000005
        /*1034*/ 	.word	0x0002a840
        /*1038*/ 	.short	0x010a
        /*103a*/ 	.byte	0x3f
	.zero		1


	//   ....[74]....
        /*103c*/ 	.word	0x00022d80
        /*1040*/ 	.word	0x00000003
        /*1044*/ 	.word	0x0002a860
        /*1048*/ 	.short	0x010a
        /*104a*/ 	.byte	0x3f
	.zero		1


	//   ....[75]....
        /*104c*/ 	.word	0x00022dc0
        /*1050*/ 	.word	0x00000005
        /*1054*/ 	.word	0x0002a860
        /*1058*/ 	.short	0x010a
        /*105a*/ 	.byte	0x3f
	.zero		1


	//   ....[76]....
        /*105c*/ 	.word	0x00022e20
        /*1060*/ 	.word	0x00000055
        /*1064*/ 	.word	0x0002a890
        /*1068*/ 	.short	0x010a
        /*106a*/ 	.byte	0x3f
	.zero		1


	//   ....[77]....
        /*106c*/ 	.word	0x000230d0
        /*1070*/ 	.word	0x00000055
        /*1074*/ 	.word	0x0002a890
        /*1078*/ 	.short	0x010a
        /*107a*/ 	.byte	0x3f
	.zero		1


	//   ....[78]....
        /*107c*/ 	.word	0x00023380
        /*1080*/ 	.word	0x00000055
        /*1084*/ 	.word	0x0002a890
        /*1088*/ 	.short	0x010a
        /*108a*/ 	.byte	0x3f
	.zero		1


	//   ....[79]....
        /*108c*/ 	.word	0x00023630
        /*1090*/ 	.word	0x00000055
        /*1094*/ 	.word	0x0002a8b0
        /*1098*/ 	.short	0x010a
        /*109a*/ 	.byte	0x3f
	.zero		1


	//   ....[80]....
        /*109c*/ 	.word	0x00023a10
        /*10a0*/ 	.word	0x00000012
        /*10a4*/ 	.word	0x0002a800
        /*10a8*/ 	.short	0x010a
        /*10aa*/ 	.byte	0x3f
	.zero		1


	//   ....[81]....
        /*10ac*/ 	.word	0x00023df0
        /*10b0*/ 	.word	0x00000012
        /*10b4*/ 	.word	0x0002a800
        /*10b8*/ 	.short	0x010a
        /*10ba*/ 	.byte	0x3f
	.zero		1


	//   ....[82]....
        /*10bc*/ 	.word	0x00023e40
        /*10c0*/ 	.word	0x00000000
        /*10c4*/ 	.word	0x0002a830
        /*10c8*/ 	.short	0x010a
        /*10ca*/ 	.byte	0x3f
	.zero		1


	//   ....[83]....
        /*10cc*/ 	.word	0x00023e90
        /*10d0*/ 	.word	0x0000000f
        /*10d4*/ 	.word	0x0002a830
        /*10d8*/ 	.short	0x010a
        /*10da*/ 	.byte	0x3f
	.zero		1


	//   ....[84]....
        /*10dc*/ 	.word	0x00023ee0
        /*10e0*/ 	.word	0x0000000a
        /*10e4*/ 	.word	0x0002a850
        /*10e8*/ 	.short	0x010a
        /*10ea*/ 	.byte	0x3f
	.zero		1


	//   ....[85]....
        /*10ec*/ 	.word	0x00023f30
        /*10f0*/ 	.word	0x00000004
        /*10f4*/ 	.word	0x0002a830
        /*10f8*/ 	.short	0x010a
        /*10fa*/ 	.byte	0x3f
	.zero		1


	//   ....[86]....
        /*10fc*/ 	.word	0x00023f80
        /*1100*/ 	.word	0x0000000a
        /*1104*/ 	.word	0x0002a850
        /*1108*/ 	.short	0x010a
        /*110a*/ 	.byte	0x3f
	.zero		1


	//   ....[87]....
        /*110c*/ 	.word	0x00023fd0
        /*1110*/ 	.word	0x0000000c
        /*1114*/ 	.word	0x0002a850
        /*1118*/ 	.short	0x010a
        /*111a*/ 	.byte	0x3f
	.zero		1


	//   ....[88]....
        /*111c*/ 	.word	0x00024170
        /*1120*/ 	.word	0x00000016
        /*1124*/ 	.word	0x0002a820
        /*1128*/ 	.short	0x010a
        /*112a*/ 	.byte	0x3f
	.zero		1


	//   ....[89]....
        /*112c*/ 	.word	0x000241c0
        /*1130*/ 	.word	0x0000000b
        /*1134*/ 	.word	0x0002a8a0
        /*1138*/ 	.short	0x010a
        /*113a*/ 	.byte	0x3f
	.zero		1


	//   ....[90]....
        /*113c*/ 	.word	0x00024210
        /*1140*/ 	.word	0x0000000b
        /*1144*/ 	.word	0x0002a8c0
        /*1148*/ 	.short	0x010a
        /*114a*/ 	.byte	0x3f
	.zero		1


	//   ....[91]....
        /*114c*/ 	.word	0x00024260
        /*1150*/ 	.word	0x0000000a
        /*1154*/ 	.word	0x0002a8a0
        /*1158*/ 	.short	0x010a
        /*115a*/ 	.byte	0x3f
	.zero		1


	//   ....[92]....
        /*115c*/ 	.word	0x000242b0
        /*1160*/ 	.word	0x0000000a
        /*1164*/ 	.word	0x0002a8c0
        /*1168*/ 	.short	0x010a
        /*116a*/ 	.byte	0x3f
	.zero		1


	//   ....[93]....
        /*116c*/ 	.word	0x000243d0
        /*1170*/ 	.word	0x00000007
        /*1174*/ 	.word	0x0002a840
        /*1178*/ 	.short	0x010a
        /*117a*/ 	.byte	0x3f
	.zero		1


	//   ....[94]....
        /*117c*/ 	.word	0x000257a0
        /*1180*/ 	.word	0x00000016
        /*1184*/ 	.word	0x0002a820
        /*1188*/ 	.short	0x010a
        /*118a*/ 	.byte	0x3f
	.zero		1


	//   ....[95]....
        /*118c*/ 	.word	0x000257f0
        /*1190*/ 	.word	0x00000005
        /*1194*/ 	.word	0x0002a840
        /*1198*/ 	.short	0x010a
        /*119a*/ 	.byte	0x3f
	.zero		1


	//   ....[96]....
        /*119c*/ 	.word	0x00025fb0
        /*11a0*/ 	.word	0x00000005
        /*11a4*/ 	.word	0x0002a860
        /*11a8*/ 	.short	0x010a
        /*11aa*/ 	.byte	0x3f
	.zero		1


	//   ....[97]....
        /*11ac*/ 	.word	0x000267c0
        /*11b0*/ 	.word	0x00000000
        /*11b4*/ 	.word	0x0002a860
        /*11b8*/ 	.short	0x010a
        /*11ba*/ 	.byte	0x3f
	.zero		1


	//   ....[98]....
        /*11bc*/ 	.word	0x000278f0
        /*11c0*/ 	.word	0x00000005
        /*11c4*/ 	.word	0x0002a820
        /*11c8*/ 	.short	0x010a
        /*11ca*/ 	.byte	0x3f
	.zero		1


	//   ....[99]....
        /*11cc*/ 	.word	0x00027a90
        /*11d0*/ 	.word	0x00000003
        /*11d4*/ 	.word	0x0002a840
        /*11d8*/ 	.short	0x010a
        /*11da*/ 	.byte	0x3f
	.zero		1


	//   ....[100]....
        /*11dc*/ 	.word	0x00027ae0
        /*11e0*/ 	.word	0x00000005
        /*11e4*/ 	.word	0x0002a840
        /*11e8*/ 	.short	0x010a
        /*11ea*/ 	.byte	0x3f
	.zero		1


	//   ....[101]....
        /*11ec*/ 	.word	0x00027b30
        /*11f0*/ 	.word	0x00000003
        /*11f4*/ 	.word	0x0002a860
        /*11f8*/ 	.short	0x010a
        /*11fa*/ 	.byte	0x3f
	.zero		1


	//----- nvinfo : EIATTR_NUM_MBARRIERS
	.align		4
.L_568:
        /*11fc*/ 	.byte	0x03, 0x38
        /*11fe*/ 	.short	0x0016


	//----- nvinfo : EIATTR_EXIT_INSTR_OFFSETS
	.align		4
        /*1200*/ 	.byte	0x04, 0x1c
        /*1202*/ 	.short	(.L_570 - .L_569)


	//   ....[0]....
.L_569:
        /*1204*/ 	.word	0x00022e10


	//----- nvinfo : EIATTR_MAX_THREADS
	.align		4
.L_570:
        /*1208*/ 	.byte	0x04, 0x05
        /*120a*/ 	.short	(.L_572 - .L_571)
.L_571:
        /*120c*/ 	.word	0x00000180
        /*1210*/ 	.word	0x00000001
        /*1214*/ 	.word	0x00000001


	//----- nvinfo : EIATTR_CRS_STACK_SIZE
	.align		4
.L_572:
        /*1218*/ 	.byte	0x04, 0x1e
        /*121a*/ 	.short	(.L_574 - .L_573)
.L_573:
        /*121c*/ 	.word	0x00000000


	//----- nvinfo : EIATTR_CBANK_PARAM_SIZE
	.align		4
.L_574:
        /*1220*/ 	.byte	0x03, 0x19
        /*1222*/ 	.short	0x0af0


	//----- nvinfo : EIATTR_PARAM_CBANK
	.align		4
        /*1224*/ 	.byte	0x04, 0x0a
        /*1226*/ 	.short	(.L_576 - .L_575)
	.align		4
.L_575:
        /*1228*/ 	.word	index@(.nv.constant0._ZN7cutlass13device_kernelIN5flash11enable_sm90INS1_16FlashAttnFwdSm90INS1_25CollectiveMainloopFwdSm90ILi2EN4cute5tupleIJNS5_1CILi1EEES8_S8_EEENS6_IJNS7_ILi128EEENS7_ILi96EEENS7_ILi192EEEEEELi128ENS_10bfloat16_tEfNS_4arch4Sm90ELb1ELb0ELb0ELb1ELb1ELb1ELb0ELb1ELb1ELb1ELb0ELb0EEENS1_21CollectiveEpilogueFwdINS6_IJSA_SA_SB_EEES9_SE_SG_Li256ELb1ELb1ELb0ELb0EEENS1_36VarlenDynamicPersistentTileSchedulerILi128ELi96ELi256ELi128ELb0ELb1ELb1ELb1ELb1ELb1EEEEEEEEEvNT_6ParamsE)
        /*122c*/ 	.short	0x0210
        /*122e*/ 	.short	0x0af0


	//----- nvinfo : EIATTR_SW_WAR
	.align		4
.L_576:
        /*1230*/ 	.byte	0x04, 0x36
        /*1232*/ 	.short	(.L_578 - .L_577)
.L_577:
        /*1234*/ 	.word	0x00000008
.L_578:


//--------------------- .nv.info._ZN7cutlass13device_kernelIN5flash11enable_sm90INS1_16FlashAttnFwdSm90INS1_25CollectiveMainloopFwdSm90ILi2EN4cute5tupleIJNS5_1CILi1EEES8_S8_EEENS6_IJNS7_ILi64EEESA_SA_EEELi512ENS_10bfloat16_tEfNS_4arch4Sm90ELb0ELb0ELb0ELb0ELb1ELb0ELb0ELb0ELb0ELb1ELb0ELb0EEENS1_21CollectiveEpilogueFwdINS6_IJSA_NS7_ILi512EEESA_EEES9_SC_SE_Li256ELb0ELb1ELb0ELb0EEENS1_29StaticPersistentTileSchedulerILb0EEEEEEEEEvNT_6ParamsE --------------------------
	.section	.nv.info._ZN7cutlass13device_kernelIN5flash11enable_sm90INS1_16FlashAttnFwdSm90INS1_25CollectiveMainloopFwdSm90ILi2EN4cute5tupleIJNS5_1CILi1EEES8_S8_EEENS6_IJNS7_ILi64EEESA_SA_EEELi512ENS_10bfloat16_tEfNS_4arch4Sm90ELb0ELb0ELb0ELb0ELb1ELb0ELb0ELb0ELb0ELb1ELb0ELb0EEENS1_21CollectiveEpilogueFwdINS6_IJSA_NS7_ILi512EEESA_EEES9_SC_SE_Li256ELb0ELb1ELb0ELb0EEENS1_29StaticPersistentTileSchedulerILb0EEEEEEEEEvNT_6ParamsE,"",@"SHT_CUDA_INFO"
	.sectionflags	@""
	.align	4


	//----- nvinfo : EIATTR_CUDA_API_VERSION
	.align		4
        /*0000*/ 	.byte	0x04, 0x37
        /*0002*/ 	.short	(.L_580 - .L_579)
.L_579:
        /*0004*/ 	.word	0x00000082


	//----- nvinfo : EIATTR_KPARAM_INFO
	.align		4
.L_580:
        /*0008*/ 	.byte	0x04, 0x17
        /*000a*/ 	.short	(.L_582 - .L_581)
.L_581:
        /*000c*/ 	.word	0x00000000
        /*0010*/ 	.short	0x0000
        /*0012*/ 	.short	0x0070
        /*0014*/ 	.byte	0x00, 0xf0, 0x01, 0x28


	//----- nvinfo : EIATTR_SPARSE_MMA_MASK
	.align		4
.L_582:
        /*0018*/ 	.byte	0x03, 0x50
        /*001a*/ 	.short	0x0000


	//----- nvinfo : EIATTR_MAXREG_COUNT
	.align		4
        /*001c*/ 	.byte	0x03, 0x1b
        /*001e*/ 	.short	0x00a8


	//----- nvinfo : EIATTR_NUM_BARRIERS
	.align		4
        /*0020*/ 	.byte	0x02, 0x4c
        /*0022*/ 	.byte	0x10
	.zero		1


	//----- nvinfo : EIATTR_EXTERNS
	.align		4
        /*0024*/ 	.byte	0x04, 0x0f
        /*0026*/ 	.short	(.L_584 - .L_583)


	//   ....[0]....
	.align		4
.L_583:
        /*0028*/ 	.word	index@(__assertfail)


	//----- nvinfo : EIATTR_ANNOTATIONS
	.align		4
.L_584:
        /*002c*/ 	.byte	0x04, 0x55
        /*002e*/ 	.short	(.L_586 - .L_585)


	//   ....[0]....
.L_585:
        /* <DEDUP_REMOVED lines=15> */


	//----- nvinfo : EIATTR_MERCURY_ISA_VERSION
	.align		4
.L_586:
        /*0108*/ 	.byte	0x03, 0x5f
        /*010a*/ 	.short	0x0101


	//----- nvinfo : EIATTR_INT_WARP_WIDE_INSTR_OFFSETS
	.align		4
        /*010c*/ 	.byte	0x04, 0x31
        /*010e*/ 	.short	(.L_588 - .L_587)


	//   ....[0]....
.L_587:
        /*0110*/ 	.word	0x000000c0


	//   ....[1]....
        /*0114*/ 	.word	0x000000d0


	//   ....[2]....
        /*0118*/ 	.word	0x00000170


	//----- nvinfo : EIATTR_COOP_GROUP_MASK_REGIDS
	.align		4
.L_588:
        /*011c*/ 	.byte	0x04, 0x29
        /*011e*/ 	.short	(.L_590 - .L_589)


	//   ....[0]....
.L_589:
        /*0120*/ 	.word	0xffffffff


	//   ....[1]....
        /*0124*/ 	.word	0xffffffff


	//   ....[2]....
        /*0128*/ 	.word	0xffffffff


	//   ....[3]....
        /*012c*/ 	.word	0xffffffff


	//   ....[4]....
        /*0130*/ 	.word	0xffffffff


	//   ....[5]....
        /*0134*/ 	.word	0xffffffff


	//   ....[6]....
        /*0138*/ 	.word	0xffffffff


	//   ....[7]....
        /*013c*/ 	.word	0xffffffff


	//   ....[8]....
        /*0140*/ 	.word	0xffffffff


	//   ....[9]....
        /*0144*/ 	.word	0xffffffff


	//   ....[10]....
        /*0148*/ 	.word	0xffffffff


	//   ....[11]....
        /*014c*/ 	.word	0xffffffff


	//   ....[12]....
        /*0150*/ 	.word	0xffffffff


	//   ....[13]....
        /*0154*/ 	.word	0xffffffff


	//   ....[14]....
        /*0158*/ 	.word	0xffffffff


	//   ....[15]....
        /*015c*/ 	.word	0xffffffff


	//   ....[16]....
        /*0160*/ 	.word	0xffffffff


	//   ....[17]....
        /*0164*/ 	.word	0xffffffff


	//   ....[18]....
        /*0168*/ 	.word	0xffffffff


	//   ....[19]....
        /*016c*/ 	.word	0xffffffff


	//   ....[20]....
        /*0170*/ 	.word	0xffffffff


	//   ....[21]....
        /*0174*/ 	.word	0xffffffff


	//   ....[22]....
        /*0178*/ 	.word	0xffffffff


	//   ....[23]....
        /*017c*/ 	.word	0xffffffff


	//   ....[24]....
        /*0180*/ 	.word	0xffffffff


	//   ....[25]....
        /*0184*/ 	.word	0xffffffff


	//   ....[26]....
        /*0188*/ 	.word	0xffffffff


	//   ....[27]....
        /*018c*/ 	.word	0xffffffff


	//   ....[28]....
        /*0190*/ 	.word	0xffffffff


	//   ....[29]....
        /*0194*/ 	.word	0xffffffff


	//   ....[30]....
        /*0198*/ 	.word	0xffffffff


	//   ....[31]....
        /*019c*/ 	.word	0xffffffff


	//   ....[32]....
        /*01a0*/ 	.word	0xffffffff


	//   ....[33]....
        /*01a4*/ 	.word	0xffffffff


	//   ....[34]....
        /*01a8*/ 	.word	0xffffffff


	//   ....[35]....
        /*01ac*/ 	.word	0xffffffff


	//   ....[36]....
        /*01b0*/ 	.word	0xffffffff


	//   ....[37]....
        /*01b4*/ 	.word	0xffffffff


	//   ....[38]....
        /*01b8*/ 	.word	0xffffffff


	//   ....[39]....
        /*01bc*/ 	.word	0xffffffff


	//   ....[40]....
        /*01c0*/ 	.word	0xffffffff


	//   ....[41]....
        /*01c4*/ 	.word	0xffffffff


	//   ....[42]....
        /*01c8*/ 	.word	0xffffffff


	//   ....[43]....
        /*01cc*/ 	.word	0xffffffff


	//   ....[44]....
        /*01d0*/ 	.word	0xffffffff


	//   ....[45]....
        /*01d4*/ 	.word	0xffffffff


	//   ....[46]....
        /*01d8*/ 	.word	0xffffffff


	//   ....[47]....
        /*01dc*/ 	.word	0xffffffff


	//   ....[48]....
        /*01e0*/ 	.word	0xffffffff


	//   ....[49]....
        /*01e4*/ 	.word	0xffffffff


	//   ....[50]....
        /*01e8*/ 	.word	0xffffffff


	//   ....[51]....
        /*01ec*/ 	.word	0xffffffff


	//   ....[52]....
        /*01f0*/ 	.word	0xffffffff


	//   ....[53]....
        /*01f4*/ 	.word	0xffffffff


	//   ....[54]....
        /*01f8*/ 	.word	0xffffffff


	//   ....[55]....
        /*01fc*/ 	.word	0xffffffff


	//   ....[56]....
        /*0200*/ 	.word	0xffffffff


	//   ....[57]....
        /*0204*/ 	.word	0xffffffff


	//   ....[58]....
        /*0208*/ 	.word	0xffffffff


	//   ....[59]....
        /*020c*/ 	.word	0xffffffff


	//   ....[60]....
        /*0210*/ 	.word	0xffffffff


	//   ....[61]....
        /*0214*/ 	.word	0xffffffff


	//   ....[62]....
        /*0218*/ 	.word	0xffffffff


	//   ....[63]....
        /*021c*/ 	.word	0xffffffff


	//   ....[64]....
        /*0220*/ 	.word	0xffffffff


	//   ....[65]....
        /*0224*/ 	.word	0xffffffff


	//   ....[66]....
        /*0228*/ 	.word	0xffffffff


	//   ....[67]....
        /*022c*/ 	.word	0xffffffff


	//   ....[68]....
        /*0230*/ 	.word	0xffffffff


	//   ....[69]....
        /*0234*/ 	.word	0xffffffff


	//   ....[70]....
        /*0238*/ 	.word	0xffffffff


	//   ....[71]....
        /*023c*/ 	.word	0xffffffff


	//   ....[72]....
        /*0240*/ 	.word	0x0500000f


	//   ....[73]....
        /*0244*/ 	.word	0x0500000f


	//   ....[74]....
        /*0248*/ 	.word	0x0500000f


	//   ....[75]....
        /*024c*/ 	.word	0x0500000f


	//   ....[76]....
        /*0250*/ 	.word	0x0500000f


	//   ....[77]....
        /*0254*/ 	.word	0x0500000f


	//   ....[78]....
        /*0258*/ 	.word	0x0500000f


	//   ....[79]....
        /*025c*/ 	.word	0x0500000f


	//   ....[80]....
        /*0260*/ 	.word	0x0500000f


	//   ....[81]....
        /*0264*/ 	.word	0x0500000f


	//   ....[82]....
        /*0268*/ 	.word	0x0500000f


	//   ....[83]....
        /*026c*/ 	.word	0x0500000f


	//   ....[84]....
        /*0270*/ 	.word	0x0500000f


	//   ....[85]....
        /*0274*/ 	.word	0x0500000f


	//   ....[86]....
        /*0278*/ 	.word	0x0500000f


	//   ....[87]....
        /*027c*/ 	.word	0x0500000f


	//   ....[88]....
        /*0280*/ 	.word	0x0500000f


	//   ....[89]....
        /*0284*/ 	.word	0x0500000f


	//   ....[90]....
        /*0288*/ 	.word	0x0500000f


	//   ....[91]....
        /*028c*/ 	.word	0x0500000f


	//   ....[92]....
        /*0290*/ 	.word	0x0500000f


	//   ....[93]....
        /*0294*/ 	.word	0x0500000f


	//   ....[94]....
        /*0298*/ 	.word	0x0500000f


	//   ....[95]....
        /*029c*/ 	.word	0x0500000f


	//   ....[96]....
        /*02a0*/ 	.word	0x0500000f


	//   ....[97]....
        /*02a4*/ 	.word	0x0500000f


	//   ....[98]....
        /*02a8*/ 	.word	0x0500000f


	//   ....[99]....
        /*02ac*/ 	.word	0x0500000f


	//   ....[100]....
        /*02b0*/ 	.word	0x0500000f


	//   ....[101]....
        /*02b4*/ 	.word	0x0500000f


	//   ....[102]....
        /*02b8*/ 	.word	0x0500000f


	//   ....[103]....
        /*02bc*/ 	.word	0x0500000f


	//   ....[104]....
        /*02c0*/ 	.word	0x0500000f


	//   ....[105]....
        /*02c4*/ 	.word	0x0500000f


	//   ....[106]....
        /*02c8*/ 	.word	0x0500000f


	//   ....[107]....
        /*02cc*/ 	.word	0x0500000f


	//   ....[108]....
        /*02d0*/ 	.word	0x0500000f


	//   ....[109]....
        /*02d4*/ 	.word	0x0500000f


	//   ....[110]....
        /*02d8*/ 	.word	0x0500000f


	//   ....[111]....
        /*02dc*/ 	.word	0x0500000f


	//   ....[112]....
        /*02e0*/ 	.word	0x0500000f


	//   ....[113]....
        /*02e4*/ 	.word	0x0500000f


	//----- nvinfo : EIATTR_COOP_GROUP_INSTR_OFFSETS
	.align		4
.L_590:
        /*02e8*/ 	.byte	0x04, 0x28
        /*02ea*/ 	.short	(.L_592 - .L_591)


	//   ....[0]....
.L_591:
        /*02ec*/ 	.word	0x00000070


	//   ....[1]....
        /*02f0*/ 	.word	0x000000b0


	//   ....[2]....
        /*02f4*/ 	.word	0x00000290


	//   ....[3]....
        /*02f8*/ 	.word	0x000003f0


	//   ....[4]....
        /*02fc*/ 	.word	0x00000510


	//   ....[5]....
        /*0300*/ 	.word	0x00000670


	//   ....[6]....
        /*0304*/ 	.word	0x000010e0


	//   ....[7]....
        /*0308*/ 	.word	0x000029b0


	//   ....[8]....
        /*030c*/ 	.word	0x000033b0


	//   ....[9]....
        /*0310*/ 	.word	0x00003420


	//   ....[10]....
        /*0314*/ 	.word	0x00003600


	//   ....[11]....
        /*0318*/ 	.word	0x000036e0


	//   ....[12]....
        /*031c*/ 	.word	0x00003f50


	//   ....[13]....
        /*0320*/ 	.word	0x00004470


	//   ....[14]....
        /*0324*/ 	.word	0x000044a0


	//   ....[15]....
        /*0328*/ 	.word	0x000046e0


	//   ....[16]....
        /*032c*/ 	.word	0x00004880


	//   ....[17]....
        /*0330*/ 	.word	0x00005890


	//   ....[18]....
        /*0334*/ 	.word	0x00005940


	//   ....[19]....
        /*0338*/ 	.word	0x00005980


	//   ....[20]....
        /*033c*/ 	.word	0x00005a10


	//   ....[21]....
        /*0340*/ 	.word	0x00005a40


	//   ....[22]....
        /*0344*/ 	.word	0x00006470


	//   ....[23]....
        /*0348*/ 	.word	0x00007770


	//   ....[24]....
        /*034c*/ 	.word	0x000077a0


	//   ....[25]....
        /*0350*/ 	.word	0x000077d0


	//   ....[26]....
        /*0354*/ 	.word	0x000077e0


	//   ....[27]....
        /*0358*/ 	.word	0x00007e00


	//   ....[28]....
        /*035c*/ 	.word	0x00007e20


	//   ....[29]....
        /*0360*/ 	.word	0x00008070


	//   ....[30]....
        /*0364*/ 	.word	0x000080a0


	//   ....[31]....
        /*0368*/ 	.word	0x00009ad0


	//   ....[32]....
        /*036c*/ 	.word	0x00009b00


	//   ....[33]....
        /*0370*/ 	.word	0x00009b20


	//   ....[34]....
        /*0374*/ 	.word	0x00009b60


	//   ....[35]....
        /*0378*/ 	.word	0x00009bd0


	//   ....[36]....
        /*037c*/ 	.word	0x00009bf0


	//   ....[37]....
        /*0380*/ 	.word	0x00009c10


	//   ....[38]....
        /*0384*/ 	.word	0x00009c30


	//   ....[39]....
        /*0388*/ 	.word	0x0000a260


	//   ....[40]....
        /*038c*/ 	.word	0x0000a280


	//   ....[41]....
        /*0390*/ 	.word	0x0000a2b0


	//   ....[42]....
        /*0394*/ 	.word	0x0000a2f0


	//   ....[43]....
        /*0398*/ 	.word	0x0000a340


	//   ....[44]....
        /*039c*/ 	.word	0x0000a360


	//   ....[45]....
        /*03a0*/ 	.word	0x0000a390


	//   ....[46]....
        /*03a4*/ 	.word	0x0000a3b0


	//   ....[47]....
        /*03a8*/ 	.word	0x0000a880


	//   ....[48]....
        /*03ac*/ 	.word	0x0000a8b0


	//   ....[49]....
        /*03b0*/ 	.word	0x0000a990


	//   ....[50]....
        /*03b4*/ 	.word	0x0000a9d0


	//   ....[51]....
        /*03b8*/ 	.word	0x0000aa70


	//   ....[52]....
        /*03bc*/ 	.word	0x0000aaa0


	//   ....[53]....
        /*03c0*/ 	.word	0x0000adb0


	//   ....[54]....
        /*03c4*/ 	.word	0x0000ae20


	//   ....[55]....
        /*03c8*/ 	.word	0x0000b4d0


	//   ....[56]....
        /*03cc*/ 	.word	0x0000b4f0


	//   ....[57]....
        /*03d0*/ 	.word	0x0000b500


	//   ....[58]....
        /*03d4*/ 	.word	0x0000b510


	//   ....[59]....
        /*03d8*/ 	.word	0x0000b530


	//   ....[60]....
        /*03dc*/ 	.word	0x0000b590


	//   ....[61]....
        /*03e0*/ 	.word	0x0000b5a0


	//   ....[62]....
        /*03e4*/ 	.word	0x0000b5b0


	//   ....[63]....
        /*03e8*/ 	.word	0x0000b910


	//   ....[64]....
        /*03ec*/ 	.word	0x0000b940


	//   ....[65]....
        /*03f0*/ 	.word	0x0000b990


	//   ....[66]....
        /*03f4*/ 	.word	0x0000b9b0


	//   ....[67]....
        /*03f8*/ 	.word	0x0000ba40


	//   ....[68]....
        /*03fc*/ 	.word	0x0000ba60


	//   ....[69]....
        /*0400*/ 	.word	0x0000ba80


	//   ....[70]....
        /*0404*/ 	.word	0x0000baa0


	//   ....[71]....
        /*0408*/ 	.word	0x0000c040


	//   ....[72]....
        /*040c*/ 	.word	0x0000c5d0


	//   ....[73]....
        /*0410*/ 	.word	0x0000c6c0


	//   ....[74]....
        /*0414*/ 	.word	0x0000c760


	//   ....[75]....
        /*0418*/ 	.word	0x0000c7d0


	//   ....[76]....
        /*041c*/ 	.word	0x0000c8b0


	//   ....[77]....
        /*0420*/ 	.word	0x0000c920


	//   ....[78]....
        /*0424*/ 	.word	0x0000c9f0


	//   ....[79]....
        /*0428*/ 	.word	0x0000ca60


	//   ....[80]....
        /*042c*/ 	.word	0x0000cb20


	//   ....[81]....
        /*0430*/ 	.word	0x0000cbd0


	//   ....[82]....
        /*0434*/ 	.word	0x0000cc20


	//   ....[83]....
        /*0438*/ 	.word	0x0000cca0


	//   ....[84]....
        /*043c*/ 	.word	0x0000cd40


	//   ....[85]....
        /*0440*/ 	.word	0x0000cda0


	//   ....[86]....
        /*0444*/ 	.word	0x0000ce60


	//   ....[87]....
        /*0448*/ 	.word	0x0000cec0


	//   ....[88]....
        /*044c*/ 	.word	0x0000cf60


	//   ....[89]....
        /*0450*/ 	.word	0x0000d0a0


	//   ....[90]....
        /*0454*/ 	.word	0x0000d170


	//   ....[91]....
        /*0458*/ 	.word	0x0000d300


	//   ....[92]....
        /*045c*/ 	.word	0x0000d440


	//   ....[93]....
        /*0460*/ 	.word	0x0000d550


	//   ....[94]....
        /*0464*/ 	.word	0x0000d690


	//   ....[95]....
        /*0468*/ 	.word	0x0000d7a0


	//   ....[96]....
        /*046c*/ 	.word	0x0000d870


	//   ....[97]....
        /*0470*/ 	.word	0x0000d950


	//   ....[98]....
        /*0474*/ 	.word	0x0000d9f0


	//   ....[99]....
        /*0478*/ 	.word	0x0000da50


	//   ....[100]....
        /*047c*/ 	.word	0x0000daf0


	//   ....[101]....
        /*0480*/ 	.word	0x0000db50


	//   ....[102]....
        /*0484*/ 	.word	0x0000dc00


	//   ....[103]....
        /*0488*/ 	.word	0x0000dc60


	//   ....[104]....
        /*048c*/ 	.word	0x0000dd10


	//   ....[105]....
        /*0490*/ 	.word	0x0000ddf0


	//   ....[106]....
        /*0494*/ 	.word	0x0000dec0


	//   ....[107]....
        /*0498*/ 	.word	0x0000df90


	//   ....[108]....
        /*049c*/ 	.word	0x0000e0a0


	//   ....[109]....
        /*04a0*/ 	.word	0x0000e1b0


	//   ....[110]....
        /*04a4*/ 	.word	0x0000e290


	//   ....[111]....
        /*04a8*/ 	.word	0x0000e390


	//   ....[112]....
        /*04ac*/ 	.word	0x0000e460


	//   ....[113]....
        /*04b0*/ 	.word	0x0000e570


	//----- nvinfo : EIATTR_REG_RECONFIG
	.align		4
.L_592:
        /*04b4*/ 	.byte	0x01, 0x54
	.zero		2


	//----- nvinfo : EIATTR_SYSCALL_OFFSETS
	.align		4
        /*04b8*/ 	.byte	0x04, 0x46
        /*04ba*/ 	.short	(.L_594 - .L_593)


	//   ....[0]....
.L_593:
        /*04bc*/ 	.word	0x00002b70


	//   ....[1]....
        /*04c0*/ 	.word	0x00009380


	//   ....[2]....
        /*04c4*/ 	.word	0x000094c0


	//   ....[3]....
        /*04c8*/ 	.word	0x000095b0


	//   ....[4]....
        /*04cc*/ 	.word	0x00009f60


	//----- nvinfo : EIATTR_MBARRIER_INSTR_OFFSETS
	.align		4
.L_594:
        /*04d0*/ 	.byte	0x04, 0x39
        /*04d2*/ 	.short	(.L_596 - .L_595)


	//   ....[0]....
.L_595:
        /*04d4*/ 	.word	0x00000180
        /*04d8*/ 	.word	0x000000ff
        /*04dc*/ 	.word	0x00028c00
        /*04e0*/ 	.short	0x0100
        /*04e2*/ 	.byte	0x08
	.zero		1


	//   ....[1]....
        /*04e4*/ 	.word	0x00000190
        /*04e8*/ 	.word	0x000000ff
        /*04ec*/ 	.word	0x00028c20
        /*04f0*/ 	.short	0x0100
        /*04f2*/ 	.byte	0x08
	.zero		1


	//   ....[2]....
        /*04f4*/ 	.word	0x00000240
        /*04f8*/ 	.word	0x000000ff
        /*04fc*/ 	.word	0x00028c30
        /*0500*/ 	.short	0x0100
        /*0502*/ 	.byte	0x06
	.zero		1


	//   ....[3]....
        /*0504*/ 	.word	0x00000250
        /*0508*/ 	.word	0x000000ff
        /*050c*/ 	.word	0x00028c40
        /*0510*/ 	.short	0x0100
        /*0512*/ 	.byte	0x06
	.zero		1


	//   ....[4]....
        /*0514*/ 	.word	0x00000260
        /*0518*/ 	.word	0x000000ff
        /*051c*/ 	.word	0x00028c38
        /*0520*/ 	.short	0x0100
        /*0522*/ 	.byte	0x06
	.zero		1


	//   ....[5]....
        /*0524*/ 	.word	0x00000270
        /*0528*/ 	.word	0x000000ff
        /*052c*/ 	.word	0x00028c48
        /*0530*/ 	.short	0x0100
        /*0532*/ 	.byte	0x06
	.zero		1


	//   ....[6]....
        /*0534*/ 	.word	0x000003a0
        /*0538*/ 	.word	0x000000ff
        /*053c*/ 	.word	0x00028c50
        /*0540*/ 	.short	0x0100
        /*0542*/ 	.byte	0x08
	.zero		1


	//   ....[7]....
        /*0544*/ 	.word	0x000003b0
        /*0548*/ 	.word	0x000000ff
        /*054c*/ 	.word	0x00028c60
        /*0550*/ 	.short	0x0100
        /*0552*/ 	.byte	0x08
	.zero		1


	//   ....[8]....
        /*0554*/ 	.word	0x000003c0
        /*0558*/ 	.word	0x000000ff
        /*055c*/ 	.word	0x00028c58
        /*0560*/ 	.short	0x0100
        /*0562*/ 	.byte	0x08
	.zero		1


	//   ....[9]....
        /*0564*/ 	.word	0x000003d0
        /*0568*/ 	.word	0x000000ff
        /*056c*/ 	.word	0x00028c68
        /*0570*/ 	.short	0x0100
        /*0572*/ 	.byte	0x08
	.zero		1


	//   ....[10]....
        /*0574*/ 	.word	0x000004c0
        /*0578*/ 	.word	0x000000ff
        /*057c*/ 	.word	0x00028c70
        /*0580*/ 	.short	0x0100
        /*0582*/ 	.byte	0x06
	.zero		1


	//   ....[11]....
        /*0584*/ 	.word	0x000004d0
        /*0588*/ 	.word	0x000000ff
        /*058c*/ 	.word	0x00028c80
        /*0590*/ 	.short	0x0100
        /*0592*/ 	.byte	0x06
	.zero		1


	//   ....[12]....
        /*0594*/ 	.word	0x000004e0
        /*0598*/ 	.word	0x000000ff
        /*059c*/ 	.word	0x00028c78
        /*05a0*/ 	.short	0x0100
        /*05a2*/ 	.byte	0x06
	.zero		1


	//   ....[13]....
        /*05a4*/ 	.word	0x000004f0
        /*05a8*/ 	.word	0x000000ff
        /*05ac*/ 	.word	0x00028c88
        /*05b0*/ 	.short	0x0100
        /*05b2*/ 	.byte	0x06
	.zero		1


	//   ....[14]....
        /*05b4*/ 	.word	0x00000620
        /*05b8*/ 	.word	0x000000ff
        /*05bc*/ 	.word	0x00028c90
        /*05c0*/ 	.short	0x0100
        /*05c2*/ 	.byte	0x08
	.zero		1


	//   ....[15]....
        /*05c4*/ 	.word	0x00000630
        /*05c8*/ 	.word	0x000000ff
        /*05cc*/ 	.word	0x00028ca0
        /*05d0*/ 	.short	0x0100
        /*05d2*/ 	.byte	0x08
	.zero		1


	//   ....[16]....
        /*05d4*/ 	.word	0x00000640
        /*05d8*/ 	.word	0x000000ff
        /*05dc*/ 	.word	0x00028c98
        /*05e0*/ 	.short	0x0100
        /*05e2*/ 	.byte	0x08
	.zero		1


	//   ....[17]....
        /*05e4*/ 	.word	0x00000650
        /*05e8*/ 	.word	0x000000ff
        /*05ec*/ 	.word	0x00028ca8
        /*05f0*/ 	.short	0x0100
        /*05f2*/ 	.byte	0x08
	.zero		1


	//   ....[18]....
        /*05f4*/ 	.word	0x00000790
        /*05f8*/ 	.word	0x000000ff
        /*05fc*/ 	.word	0x00028cb0
        /*0600*/ 	.short	0x0100
        /*0602*/ 	.byte	0x08
	.zero		1


	//   ....[19]....
        /*0604*/ 	.word	0x000007a0
        /*0608*/ 	.word	0x000000ff
        /*060c*/ 	.word	0x00028cc0
        /*0610*/ 	.short	0x0100
        /*0612*/ 	.byte	0x08
	.zero		1


	//   ....[20]....
        /*0614*/ 	.word	0x000007b0
        /*0618*/ 	.word	0x000000ff
        /*061c*/ 	.word	0x00028cb8
        /*0620*/ 	.short	0x0100
        /*0622*/ 	.byte	0x08
	.zero		1


	//   ....[21]....
        /*0624*/ 	.word	0x000007c0
        /*0628*/ 	.word	0x000000ff
        /*062c*/ 	.word	0x00028cc8
        /*0630*/ 	.short	0x0100
        /*0632*/ 	.byte	0x08
	.zero		1


	//   ....[22]....
        /*0634*/ 	.word	0x000011f0
        /*0638*/ 	.word	0x000000ff
        /*063c*/ 	.word	0x00028c50
        /*0640*/ 	.short	0x010a
        /*0642*/ 	.byte	0x10
	.zero		1


	//   ....[23]....
        /*0644*/ 	.word	0x000014d0
        /*0648*/ 	.word	0x000000ff
        /*064c*/ 	.word	0x00000000
        /*0650*/ 	.short	0x0101
        /*0652*/ 	.byte	0x06
	.zero		1


	//   ....[24]....
        /*0654*/ 	.word	0x00001e10
        /*0658*/ 	.word	0x000000ff
        /*065c*/ 	.word	0x00028c50
        /*0660*/ 	.short	0x010a
        /*0662*/ 	.byte	0x06
	.zero		1


	//   ....[25]....
        /*0664*/ 	.word	0x00001e50
        /*0668*/ 	.word	0x000000ff
        /*066c*/ 	.word	0x00028c50
        /*0670*/ 	.short	0x010a
        /*0672*/ 	.byte	0x06
	.zero		1


	//   ....[26]....
        /*0674*/ 	.word	0x000020b0
        /*0678*/ 	.word	0x000000ff
        /*067c*/ 	.word	0x00000000
        /*0680*/ 	.short	0x0101
        /*0682*/ 	.byte	0x06
	.zero		1


	//   ....[27]....
        /*0684*/ 	.word	0x00002bf0
        /*0688*/ 	.word	0x000000ff
        /*068c*/ 	.word	0x00028c00
        /*0690*/ 	.short	0x010a
        /*0692*/ 	.byte	0x2a
	.zero		1


	//   ....[28]....
        /*0694*/ 	.word	0x00002c70
        /*0698*/ 	.word	0x00000007
        /*069c*/ 	.word	0x00028c30
        /*06a0*/ 	.short	0x010a
        /*06a2*/ 	.byte	0x3f
	.zero		1


	//   ....[29]....
        /*06a4*/ 	.word	0x00002cb0
        /*06a8*/ 	.word	0x00000007
        /*06ac*/ 	.word	0x00028c30
        /*06b0*/ 	.short	0x010a
        /*06b2*/ 	.byte	0x3f
	.zero		1


	//   ....[30]....
        /*06b4*/ 	.word	0x00003080
        /*06b8*/ 	.word	0x000000ff
        /*06bc*/ 	.word	0x00000000
        /*06c0*/ 	.short	0x0101
        /*06c2*/ 	.byte	0x06
	.zero		1


	//   ....[31]....
        /*06c4*/ 	.word	0x00003d00
        /*06c8*/ 	.word	0x00000007
        /*06cc*/ 	.word	0x00028c50
        /*06d0*/ 	.short	0x010a
        /*06d2*/ 	.byte	0x3f
	.zero		1


	//   ....[32]....
        /*06d4*/ 	.word	0x00003d50
        /*06d8*/ 	.word	0x00000007
        /*06dc*/ 	.word	0x00028c50
        /*06e0*/ 	.short	0x010a
        /*06e2*/ 	.byte	0x3f
	.zero		1


	//   ....[33]....
        /*06e4*/ 	.word	0x00003fe0
        /*06e8*/ 	.word	0x000000ff
        /*06ec*/ 	.word	0x00000000
        /*06f0*/ 	.short	0x0101
        /*06f2*/ 	.byte	0x06
	.zero		1


	//   ....[34]....
        /*06f4*/ 	.word	0x00004120
        /*06f8*/ 	.word	0x000000ff
        /*06fc*/ 	.word	0x00028c30
        /*0700*/ 	.short	0x010a
        /*0702*/ 	.byte	0x15
	.zero		1


	//   ....[35]....
        /*0704*/ 	.word	0x00004160
        /*0708*/ 	.word	0x000000ff
        /*070c*/ 	.word	0x00028c30
        /*0710*/ 	.short	0x010a
        /*0712*/ 	.byte	0x15
	.zero		1


	//   ....[36]....
        /*0714*/ 	.word	0x000043a0
        /*0718*/ 	.word	0x000000ff
        /*071c*/ 	.word	0x00000000
        /*0720*/ 	.short	0x0101
        /*0722*/ 	.byte	0x06
	.zero		1


	//   ....[37]....
        /*0724*/ 	.word	0x00005650
        /*0728*/ 	.word	0x000000ff
        /*072c*/ 	.word	0x00028c50
        /*0730*/ 	.short	0x010a
        /*0732*/ 	.byte	0x15
	.zero		1


	//   ....[38]....
        /*0734*/ 	.word	0x00005690
        /*0738*/ 	.word	0x000000ff
        /*073c*/ 	.word	0x00028c50
        /*0740*/ 	.short	0x010a
        /*0742*/ 	.byte	0x15
	.zero		1


	//   ....[39]....
        /*0744*/ 	.word	0x00005920
        /*0748*/ 	.word	0x000000ff
        /*074c*/ 	.word	0x00000000
        /*0750*/ 	.short	0x0101
        /*0752*/ 	.byte	0x15
	.zero		1


	//   ....[40]....
        /*0754*/ 	.word	0x00007e30
        /*0758*/ 	.word	0x000000ff
        /*075c*/ 	.word	0x00000000
        /*0760*/ 	.short	0x0101
        /*0762*/ 	.byte	0x04
	.zero		1


	//   ....[41]....
        /*0764*/ 	.word	0x000098d0
        /*0768*/ 	.word	0x00000013
        /*076c*/ 	.word	0x00028c40
        /*0770*/ 	.short	0x010a
        /*0772*/ 	.byte	0x3f
	.zero		1


	//   ....[42]....
        /*0774*/ 	.word	0x00009d40
        /*0778*/ 	.word	0x00000013
        /*077c*/ 	.word	0x00028c30
        /*0780*/ 	.short	0x0107
        /*0782*/ 	.byte	0x3f
	.zero		1


	//   ....[43]....
        /*0784*/ 	.word	0x00009e00
        /*0788*/ 	.word	0x00000013
        /*078c*/ 	.word	0x00028c30
        /*0790*/ 	.short	0x0101
        /*0792*/ 	.byte	0x3f
	.zero		1


	//   ....[44]....
        /*0794*/ 	.word	0x0000a470
        /*0798*/ 	.word	0x000000ff
        /*079c*/ 	.word	0x00028c00
        /*07a0*/ 	.short	0x0107
        /*07a2*/ 	.byte	0x27
	.zero		1


	//   ....[45]....
        /*07a4*/ 	.word	0x0000a4d0
        /*07a8*/ 	.word	0x000000ff
        /*07ac*/ 	.word	0x00028c00
        /*07b0*/ 	.short	0x0101
        /*07b2*/ 	.byte	0x27
	.zero		1


	//   ....[46]....
        /*07b4*/ 	.word	0x0000a4f0
        /*07b8*/ 	.word	0x000000ff
        /*07bc*/ 	.word	0x00028c20
        /*07c0*/ 	.short	0x010a
        /*07c2*/ 	.byte	0x27
	.zero		1


	//   ....[47]....
        /*07c4*/ 	.word	0x0000a580
        /*07c8*/ 	.word	0x00000013
        /*07cc*/ 	.word	0x00028c60
        /*07d0*/ 	.short	0x010a
        /*07d2*/ 	.byte	0x3f
	.zero		1


	//   ....[48]....
        /*07d4*/ 	.word	0x0000afb0
        /*07d8*/ 	.word	0x00000013
        /*07dc*/ 	.word	0x00028c50
        /*07e0*/ 	.short	0x0107
        /*07e2*/ 	.byte	0x3f
	.zero		1


	//   ....[49]....
        /*07e4*/ 	.word	0x0000b090
        /*07e8*/ 	.word	0x00000013
        /*07ec*/ 	.word	0x00028c50
        /*07f0*/ 	.short	0x0101
        /*07f2*/ 	.byte	0x3f
	.zero		1


	//   ....[50]....
        /*07f4*/ 	.word	0x0000b330
        /*07f8*/ 	.word	0x00000009
        /*07fc*/ 	.word	0x00028c40
        /*0800*/ 	.short	0x010a
        /*0802*/ 	.byte	0x3f
	.zero		1


	//   ....[51]....
        /*0804*/ 	.word	0x0000b660
        /*0808*/ 	.word	0x00000009
        /*080c*/ 	.word	0x00028c30
        /*0810*/ 	.short	0x0107
        /*0812*/ 	.byte	0x3f
	.zero		1


	//   ....[52]....
        /*0814*/ 	.word	0x0000b720
        /*0818*/ 	.word	0x00000009
        /*081c*/ 	.word	0x00028c30
        /*0820*/ 	.short	0x0101
        /*0822*/ 	.byte	0x3f
	.zero		1


	//   ....[53]....
        /*0824*/ 	.word	0x0000b750
        /*0828*/ 	.word	0x00000009
        /*082c*/ 	.word	0x00028c60
        /*0830*/ 	.short	0x010a
        /*0832*/ 	.byte	0x3f
	.zero		1


	//   ....[54]....
        /*0834*/ 	.word	0x0000bd60
        /*0838*/ 	.word	0x00000009
        /*083c*/ 	.word	0x00028c50
        /*0840*/ 	.short	0x0107
        /*0842*/ 	.byte	0x3f
	.zero		1


	//   ....[55]....
        /*0844*/ 	.word	0x0000be30
        /*0848*/ 	.word	0x00000009
        /*084c*/ 	.word	0x00028c50
        /*0850*/ 	.short	0x0101
        /*0852*/ 	.byte	0x3f
	.zero		1


	//   ....[56]....
        /*0854*/ 	.word	0x0000bfc0
        /*0858*/ 	.word	0x00000004
        /*085c*/ 	.word	0x00028c20
        /*0860*/ 	.short	0x010a
        /*0862*/ 	.byte	0x3f
	.zero		1


	//   ....[57]....
        /*0864*/ 	.word	0x0000c140
        /*0868*/ 	.word	0x00000005
        /*086c*/ 	.word	0x00028c40
        /*0870*/ 	.short	0x010a
        /*0872*/ 	.byte	0x3f
	.zero		1


	//   ....[58]....
        /*0874*/ 	.word	0x0000c1e0
        /*0878*/ 	.word	0x00000011
        /*087c*/ 	.word	0x00028c40
        /*0880*/ 	.short	0x010a
        /*0882*/ 	.byte	0x3f
	.zero		1


	//   ....[59]....
        /*0884*/ 	.word	0x0000c220
        /*0888*/ 	.word	0x00000005
        /*088c*/ 	.word	0x00028c60
        /*0890*/ 	.short	0x010a
        /*0892*/ 	.byte	0x3f
	.zero		1


	//   ....[60]....
        /*0894*/ 	.word	0x0000c260
        /*0898*/ 	.word	0x00000011
        /*089c*/ 	.word	0x00028c60
        /*08a0*/ 	.short	0x010a
        /*08a2*/ 	.byte	0x3f
	.zero		1


	//   ....[61]....
        /*08a4*/ 	.word	0x0000c2d0
        /*08a8*/ 	.word	0x00000003
        /*08ac*/ 	.word	0x00028c50
        /*08b0*/ 	.short	0x010a
        /*08b2*/ 	.byte	0x3f
	.zero		1


	//   ....[62]....
        /*08b4*/ 	.word	0x0000c330
        /*08b8*/ 	.word	0x00000004
        /*08bc*/ 	.word	0x00028c50
        /*08c0*/ 	.short	0x010a
        /*08c2*/ 	.byte	0x3f
	.zero		1


	//   ....[63]....
        /*08c4*/ 	.word	0x0000c390
        /*08c8*/ 	.word	0x00000003
        /*08cc*/ 	.word	0x00028c00
        /*08d0*/ 	.short	0x010a
        /*08d2*/ 	.byte	0x3f
	.zero		1


	//   ....[64]....
        /*08d4*/ 	.word	0x0000c3e0
        /*08d8*/ 	.word	0x00000007
        /*08dc*/ 	.word	0x00028c30
        /*08e0*/ 	.short	0x010a
        /*08e2*/ 	.byte	0x3f
	.zero		1


	//   ....[65]....
        /*08e4*/ 	.word	0x0000c430
        /*08e8*/ 	.word	0x00000007
        /*08ec*/ 	.word	0x00028c50
        /*08f0*/ 	.short	0x010a
        /*08f2*/ 	.byte	0x3f
	.zero		1


	//   ....[66]....
        /*08f4*/ 	.word	0x0000c490
        /*08f8*/ 	.word	0x00000003
        /*08fc*/ 	.word	0x00028c30
        /*0900*/ 	.short	0x010a
        /*0902*/ 	.byte	0x3f
	.zero		1


	//   ....[67]....
        /*0904*/ 	.word	0x0000c4f0
        /*0908*/ 	.word	0x00000007
        /*090c*/ 	.word	0x00028c50
        /*0910*/ 	.short	0x010a
        /*0912*/ 	.byte	0x3f
	.zero		1


	//   ....[68]....
        /*0914*/ 	.word	0x0000c610
        /*0918*/ 	.word	0x00000013
        /*091c*/ 	.word	0x00028c40
        /*0920*/ 	.short	0x010a
        /*0922*/ 	.byte	0x3f
	.zero		1


	//   ....[69]....
        /*0924*/ 	.word	0x0000cfa0
        /*0928*/ 	.word	0x00000003
        /*092c*/ 	.word	0x00028c20
        /*0930*/ 	.short	0x010a
        /*0932*/ 	.byte	0x3f
	.zero		1


	//   ....[70]....
        /*0934*/ 	.word	0x0000cff0
        /*0938*/ 	.word	0x00000013
        /*093c*/ 	.word	0x00028c60
        /*0940*/ 	.short	0x010a
        /*0942*/ 	.byte	0x3f
	.zero		1


	//   ....[71]....
        /*0944*/ 	.word	0x0000d8a0
        /*0948*/ 	.word	0x00000009
        /*094c*/ 	.word	0x00028c40
        /*0950*/ 	.short	0x010a
        /*0952*/ 	.byte	0x3f
	.zero		1


	//   ....[72]....
        /*0954*/ 	.word	0x0000dd40
        /*0958*/ 	.word	0x00000009
        /*095c*/ 	.word	0x00028c60
        /*0960*/ 	.short	0x010a
        /*0962*/ 	.byte	0x3f
	.zero		1


	//   ....[73]....
        /*0964*/ 	.word	0x0000e490
        /*0968*/ 	.word	0x00000004
        /*096c*/ 	.word	0x00028c20
        /*0970*/ 	.short	0x010a
        /*0972*/ 	.byte	0x3f
	.zero		1


	//   ....[74]....
        /*0974*/ 	.word	0x0000e630
        /*0978*/ 	.word	0x00000005
        /*097c*/ 	.word	0x00028c40
        /*0980*/ 	.short	0x010a
        /*0982*/ 	.byte	0x3f
	.zero		1


	//   ....[75]....
        /*0984*/ 	.word	0x0000e680
        /*0988*/ 	.word	0x00000011
        /*098c*/ 	.word	0x00028c40
        /*0990*/ 	.short	0x010a
        /*0992*/ 	.byte	0x3f
	.zero		1


	//   ....[76]....
        /*0994*/ 	.word	0x0000e6d0
        /*0998*/ 	.word	0x00000005
        /*099c*/ 	.word	0x00028c60
        /*09a0*/ 	.short	0x010a
        /*09a2*/ 	.byte	0x3f
	.zero		1


	//----- nvinfo : EIATTR_NUM_MBARRIERS
	.align		4
.L_596:
        /*09a4*/ 	.byte	0x03, 0x38
        /*09a6*/ 	.short	0x0016


	//----- nvinfo : EIATTR_EXIT_INSTR_OFFSETS
	.align		4
        /*09a8*/ 	.byte	0x04, 0x1c
        /*09aa*/ 	.short	(.L_598 - .L_597)


	//   ....[0]....
.L_597:
        /*09ac*/ 	.word	0x00000920


	//   ....[1]....
        /*09b0*/ 	.word	0x000082f0


	//   ....[2]....
        /*09b4*/ 	.word	0x0000c2b0


	//----- nvinfo : EIATTR_MAX_THREADS
	.align		4
.L_598:
        /*09b8*/ 	.byte	0x04, 0x05
        /*09ba*/ 	.short	(.L_600 - .L_599)
.L_599:
        /*09bc*/ 	.word	0x00000180
        /*09c0*/ 	.word	0x00000001
        /*09c4*/ 	.word	0x00000001


	//----- nvinfo : EIATTR_CRS_STACK_SIZE
	.align		4
.L_600:
        /*09c8*/ 	.byte	0x04, 0x1e
        /*09ca*/ 	.short	(.L_602 - .L_601)
.L_601:
        /*09cc*/ 	.word	0x00000000


	//----- nvinfo : EIATTR_CBANK_PARAM_SIZE
	.align		4
.L_602:
        /*09d0*/ 	.byte	0x03, 0x19
        /*09d2*/ 	.short	0x0a70


	//----- nvinfo : EIATTR_PARAM_CBANK
	.align		4
        /*09d4*/ 	.byte	0x04, 0x0a
        /*09d6*/ 	.short	(.L_604 - .L_603)
	.align		4
.L_603:
        /*09d8*/ 	.word	index@(.nv.constant0._ZN7cutlass13device_kernelIN5flash11enable_sm90INS1_16FlashAttnFwdSm90INS1_25CollectiveMainloopFwdSm90ILi2EN4cute5tupleIJNS5_1CILi1EEES8_S8_EEENS6_IJNS7_ILi64EEESA_SA_EEELi512ENS_10bfloat16_tEfNS_4arch4Sm90ELb0ELb0ELb0ELb0ELb1ELb0ELb0ELb0ELb0ELb1ELb0ELb0EEENS1_21CollectiveEpilogueFwdINS6_IJSA_NS7_ILi512EEESA_EEES9_SC_SE_Li256ELb0ELb1ELb0ELb0EEENS1_29StaticPersistentTileSchedulerILb0EEEEEEEEEvNT_6ParamsE)
        /*09dc*/ 	.short	0x0210
        /*09de*/ 	.short	0x0a70


	//----- nvinfo : EIATTR_SW_WAR
	.align		4
.L_604:
        /*09e0*/ 	.byte	0x04, 0x36
        /*09e2*/ 	.short	(.L_606 - .L_605)
.L_605:
        /*09e4*/ 	.word	0x00000008
.L_606:


//--------------------- .nv.info._ZN7cutlass13device_kernelIN5flash11enable_sm90INS1_16FlashAttnFwdSm90INS1_25CollectiveMainloopFwdSm90ILi2EN4cute5tupleIJNS5_1CILi1EEES8_S8_EEENS6_IJNS7_ILi64EEESA_SA_EEELi512ENS_10bfloat16_tEfNS_4arch4Sm90ELb0ELb0ELb0ELb0ELb1ELb0ELb1ELb0ELb0ELb1ELb0ELb0EEENS1_21CollectiveEpilogueFwdINS6_IJSA_NS7_ILi512EEESA_EEES9_SC_SE_Li256ELb0ELb1ELb0ELb0EEENS1_29StaticPersistentTileSchedulerILb0EEEEEEEEEvNT_6ParamsE --------------------------
	.section	.nv.info._ZN7cutlass13device_kernelIN5flash11enable_sm90INS1_16FlashAttnFwdSm90INS1_25CollectiveMainloopFwdSm90ILi2EN4cute5tupleIJNS5_1CILi1EEES8_S8_EEENS6_IJNS7_ILi64EEESA_SA_EEELi512ENS_10bfloat16_tEfNS_4arch4Sm90ELb0ELb0ELb0ELb0ELb1ELb0ELb1ELb0ELb0ELb1ELb0ELb0EEENS1_21CollectiveEpilogueFwdINS6_IJSA_NS7_ILi512EEESA_EEES9_SC_SE_Li256ELb0ELb1ELb0ELb0EEENS1_29StaticPersistentTileSchedulerILb0EEEEEEEEEvNT_6ParamsE,"",@"SHT_CUDA_INFO"
	.sectionflags	@""
	.align	4


	//----- nvinfo : EIATTR_CUDA_API_VERSION
	.align		4
        /*0000*/ 	.byte	0x04, 0x37
        /*0002*/ 	.short	(.L_608 - .L_607)
.L_607:
        /*0004*/ 	.word	0x00000082


	//----- nvinfo : EIATTR_KPARAM_INFO
	.align		4
.L_608:
        /*0008*/ 	.byte	0x04, 0x17
        /*000a*/ 	.short	(.L_610 - .L_609)
.L_609:
        /*000c*/ 	.word	0x00000000
        /*0010*/ 	.short	0x0000
        /*0012*/ 	.short	0x0070
        /*0014*/ 	.byte	0x00, 0xf0, 0x01, 0x2c


	//----- nvinfo : EIATTR_SPARSE_MMA_MASK
	.align		4
.L_610:
        /*0018*/ 	.byte	0x03, 0x50
        /*001a*/ 	.short	0x0000


	//----- nvinfo : EIATTR_MAXREG_COUNT
	.align		4
        /*001c*/ 	.byte	0x03, 0x1b
        /*001e*/ 	.short	0x00a8


	//----- nvinfo : EIATTR_NUM_BARRIERS
	.align		4
        /*0020*/ 	.byte	0x02, 0x4c
        /*0022*/ 	.byte	0x10
	.zero		1


	//----- nvinfo : EIATTR_EXTERNS
	.align		4
        /*0024*/ 	.byte	0x04, 0x0f
        /*0026*/ 	.short	(.L_612 - .L_611)


	//   ....[0]....
	.align		4
.L_611:
        /*0028*/ 	.word	index@(__assertfail)


	//----- nvinfo : EIATTR_ANNOTATIONS
	.align		4
.L_612:
        /*002c*/ 	.byte	0x04, 0x55
        /*002e*/ 	.short	(.L_614 - .L_613)


	//   ....[0]....
.L_613:
        /* <DEDUP_REMOVED lines=17> */


	//----- nvinfo : EIATTR_MERCURY_ISA_VERSION
	.align		4
.L_614:
        /*0128*/ 	.byte	0x03, 0x5f
        /*012a*/ 	.short	0x0101


	//----- nvinfo : EIATTR_INT_WARP_WIDE_INSTR_OFFSETS
	.align		4
        /*012c*/ 	.byte	0x04, 0x31
        /*012e*/ 	.short	(.L_616 - .L_615)


	//   ....[0]....
.L_615:
        /*0130*/ 	.word	0x000000d0


	//   ....[1]....
        /*0134*/ 	.word	0x000000e0


	//   ....[2]....
        /*0138*/ 	.word	0x000000f0


	//   ....[3]....
        /*013c*/ 	.word	0x00000190


	//----- nvinfo : EIATTR_COOP_GROUP_MASK_REGIDS
	.align		4
.L_616:
        /*0140*/ 	.byte	0x04, 0x29
        /*0142*/ 	.short	(.L_618 - .L_617)


	//   ....[0]....
.L_617:
        /*0144*/ 	.word	0xffffffff


	//   ....[1]....
        /*0148*/ 	.word	0xffffffff


	//   ....[2]....
        /*014c*/ 	.word	0xffffffff


	//   ....[3]....
        /*0150*/ 	.word	0xffffffff


	//   ....[4]....
        /*0154*/ 	.word	0xffffffff


	//   ....[5]....
        /*0158*/ 	.word	0xffffffff


	//   ....[6]....
        /*015c*/ 	.word	0xffffffff


	//   ....[7]....
        /*0160*/ 	.word	0xffffffff


	//   ....[8]....
        /*0164*/ 	.word	0xffffffff


	//   ....[9]....
        /*0168*/ 	.word	0xffffffff


	//   ....[10]....
        /*016c*/ 	.word	0xffffffff


	//   ....[11]....
        /*0170*/ 	.word	0xffffffff


	//   ....[12]....
        /*0174*/ 	.word	0xffffffff


	//   ....[13]....
        /*0178*/ 	.word	0xffffffff


	//   ....[14]....
        /*017c*/ 	.word	0xffffffff


	//   ....[15]....
        /*0180*/ 	.word	0xffffffff


	//   ....[16]....
        /*0184*/ 	.word	0xffffffff


	//   ....[17]....
        /*0188*/ 	.word	0xffffffff


	//   ....[18]....
        /*018c*/ 	.word	0xffffffff


	//   ....[19]....
        /*0190*/ 	.word	0xffffffff


	//   ....[20]....
        /*0194*/ 	.word	0xffffffff


	//   ....[21]....
        /*0198*/ 	.word	0xffffffff


	//   ....[22]....
        /*019c*/ 	.word	0xffffffff


	//   ....[23]....
        /*01a0*/ 	.word	0xffffffff


	//   ....[24]....
        /*01a4*/ 	.word	0xffffffff


	//   ....[25]....
        /*01a8*/ 	.word	0xffffffff


	//   ....[26]....
        /*01ac*/ 	.word	0xffffffff


	//   ....[27]....
        /*01b0*/ 	.word	0xffffffff


	//   ....[28]....
        /*01b4*/ 	.word	0xffffffff


	//   ....[29]....
        /*01b8*/ 	.word	0xffffffff


	//   ....[30]....
        /*01bc*/ 	.word	0xffffffff


	//   ....[31]....
        /*01c0*/ 	.word	0xffffffff


	//   ....[32]....
        /*01c4*/ 	.word	0xffffffff


	//   ....[33]....
        /*01c8*/ 	.word	0xffffffff


	//   ....[34]....
        /*01cc*/ 	.word	0xffffffff


	//   ....[35]....
        /*01d0*/ 	.word	0xffffffff


	//   ....[36]....
        /*01d4*/ 	.word	0xffffffff


	//   ....[37]....
        /*01d8*/ 	.word	0xffffffff


	//   ....[38]....
        /*01dc*/ 	.word	0xffffffff


	//   ....[39]....
        /*01e0*/ 	.word	0xffffffff


	//   ....[40]....
        /*01e4*/ 	.word	0xffffffff


	//   ....[41]....
        /*01e8*/ 	.word	0xffffffff


	//   ....[42]....
        /*01ec*/ 	.word	0xffffffff


	//   ....[43]....
        /*01f0*/ 	.word	0xffffffff


	//   ....[44]....
        /*01f4*/ 	.word	0xffffffff


	//   ....[45]....
        /*01f8*/ 	.word	0xffffffff


	//   ....[46]....
        /*01fc*/ 	.word	0xffffffff


	//   ....[47]....
        /*0200*/ 	.word	0xffffffff


	//   ....[48]....
        /*0204*/ 	.word	0xffffffff


	//   ....[49]....
        /*0208*/ 	.word	0xffffffff


	//   ....[50]....
        /*020c*/ 	.word	0xffffffff


	//   ....[51]....
        /*0210*/ 	.word	0xffffffff


	//   ....[52]....
        /*0214*/ 	.word	0xffffffff


	//   ....[53]....
        /*0218*/ 	.word	0xffffffff


	//   ....[54]....
        /*021c*/ 	.word	0xffffffff


	//   ....[55]....
        /*0220*/ 	.word	0xffffffff


	//   ....[56]....
        /*0224*/ 	.word	0xffffffff


	//   ....[57]....
        /*0228*/ 	.word	0xffffffff


	//   ....[58]....
        /*022c*/ 	.word	0xffffffff


	//   ....[59]....
        /*0230*/ 	.word	0xffffffff


	//   ....[60]....
        /*0234*/ 	.word	0xffffffff


	//   ....[61]....
        /*0238*/ 	.word	0xffffffff


	//   ....[62]....
        /*023c*/ 	.word	0xffffffff


	//   ....[63]....
        /*0240*/ 	.word	0xffffffff


	//   ....[64]....
        /*0244*/ 	.word	0xffffffff


	//   ....[65]....
        /*0248*/ 	.word	0xffffffff


	//   ....[66]....
        /*024c*/ 	.word	0xffffffff


	//   ....[67]....
        /*0250*/ 	.word	0xffffffff


	//   ....[68]....
        /*0254*/ 	.word	0xffffffff


	//   ....[69]....
        /*0258*/ 	.word	0xffffffff


	//   ....[70]....
        /*025c*/ 	.word	0xffffffff


	//   ....[71]....
        /*0260*/ 	.word	0xffffffff


	//   ....[72]....
        /*0264*/ 	.word	0xffffffff


	//   ....[73]....
        /*0268*/ 	.word	0xffffffff


	//   ....[74]....
        /*026c*/ 	.word	0xffffffff


	//   ....[75]....
        /*0270*/ 	.word	0xffffffff


	//   ....[76]....
        /*0274*/ 	.word	0xffffffff


	//   ....[77]....
        /*0278*/ 	.word	0xffffffff


	//   ....[78]....
        /*027c*/ 	.word	0xffffffff


	//   ....[79]....
        /*0280*/ 	.word	0xffffffff


	//   ....[80]....
        /*0284*/ 	.word	0xffffffff


	//   ....[81]....
        /*0288*/ 	.word	0xffffffff


	//   ....[82]....
        /*028c*/ 	.word	0x0500000f


	//   ....[83]....
        /*0290*/ 	.word	0x0500000f


	//   ....[84]....
        /*0294*/ 	.word	0x0500000f


	//   ....[85]....
        /*0298*/ 	.word	0x0500000f


	//   ....[86]....
        /*029c*/ 	.word	0x0500000f


	//   ....[87]....
        /*02a0*/ 	.word	0x0500000f


	//   ....[88]....
        /*02a4*/ 	.word	0x0500000f


	//   ....[89]....
        /*02a8*/ 	.word	0x0500000f


	//   ....[90]....
        /*02ac*/ 	.word	0x0500000f


	//   ....[91]....
        /*02b0*/ 	.word	0x0500000f


	//   ....[92]....
        /*02b4*/ 	.word	0x0500000f


	//   ....[93]....
        /*02b8*/ 	.word	0x0500000f


	//   ....[94]....
        /*02bc*/ 	.word	0x0500000f


	//   ....[95]....
        /*02c0*/ 	.word	0x0500000f


	//   ....[96]....
        /*02c4*/ 	.word	0x0500000f


	//   ....[97]....
        /*02c8*/ 	.word	0x0500000f


	//   ....[98]....
        /*02cc*/ 	.word	0x0500000f


	//   ....[99]....
        /*02d0*/ 	.word	0x0500000f


	//   ....[100]....
        /*02d4*/ 	.word	0x0500000f


	//   ....[101]....
        /*02d8*/ 	.word	0x0500000f


	//   ....[102]....
        /*02dc*/ 	.word	0x0500000f


	//   ....[103]....
        /*02e0*/ 	.word	0x0500000f


	//   ....[104]....
        /*02e4*/ 	.word	0x0500000f


	//   ....[105]....
        /*02e8*/ 	.word	0x0500000f


	//   ....[106]....
        /*02ec*/ 	.word	0x0500000f


	//   ....[107]....
        /*02f0*/ 	.word	0x0500000f


	//   ....[108]....
        /*02f4*/ 	.word	0x0500000f


	//   ....[109]....
        /*02f8*/ 	.word	0x0500000f


	//   ....[110]....
        /*02fc*/ 	.word	0x0500000f


	//   ....[111]....
        /*0300*/ 	.word	0x0500000f


	//   ....[112]....
        /*0304*/ 	.word	0x0500000f


	//   ....[113]....
        /*0308*/ 	.word	0x0500000f


	//   ....[114]....
        /*030c*/ 	.word	0x0500000f


	//   ....[115]....
        /*0310*/ 	.word	0x0500000f


	//   ....[116]....
        /*0314*/ 	.word	0x0500000f


	//   ....[117]....
        /*0318*/ 	.word	0x0500000f


	//   ....[118]....
        /*031c*/ 	.word	0x0500000f


	//   ....[119]....
        /*0320*/ 	.word	0x0500000f


	//   ....[120]....
        /*0324*/ 	.word	0x0500000f


	//   ....[121]....
        /*0328*/ 	.word	0x0500000f


	//   ....[122]....
        /*032c*/ 	.word	0x0500000f


	//   ....[123]....
        /*0330*/ 	.word	0x0500000f


	//   ....[124]....
        /*0334*/ 	.word	0x0500000f


	//   ....[125]....
        /*0338*/ 	.word	0x0500000f


	//   ....[126]....
        /*033c*/ 	.word	0x0500000f


	//   ....[127]....
        /*0340*/ 	.word	0x0500000f


	//   ....[128]....
        /*0344*/ 	.word	0x0500000f


	//   ....[129]....
        /*0348*/ 	.word	0x0500000f


	//   ....[130]....
        /*034c*/ 	.word	0x0500000f


	//   ....[131]....
        /*0350*/ 	.word	0x0500000f


	//----- nvinfo : EIATTR_COOP_GROUP_INSTR_OFFSETS
	.align		4
.L_618:
        /*0354*/ 	.byte	0x04, 0x28
        /*0356*/ 	.short	(.L_620 - .L_619)


	//   ....[0]....
.L_619:
        /*0358*/ 	.word	0x00000080


	//   ....[1]....
        /*035c*/ 	.word	0x00000090


	//   ....[2]....
        /*0360*/ 	.word	0x000002c0


	//   ....[3]....
        /*0364*/ 	.word	0x00000420


	//   ....[4]....
        /*0368*/ 	.word	0x00000540


	//   ....[5]....
        /*036c*/ 	.word	0x000006a0


	//   ....[6]....
        /*0370*/ 	.word	0x000010b0


	//   ....[7]....
        /*0374*/ 	.word	0x00002810


	//   ....[8]....
        /*0378*/ 	.word	0x00002fb0


	//   ....[9]....
        /*037c*/ 	.word	0x000043e0


	//   ....[10]....
        /*0380*/ 	.word	0x00004500


	//   ....[11]....
        /*0384*/ 	.word	0x00004690


	//   ....[12]....
        /*0388*/ 	.word	0x00004740


	//   ....[13]....
        /*038c*/ 	.word	0x00004e90


	//   ....[14]....
        /*0390*/ 	.word	0x00005430


	//   ....[15]....
        /*0394*/ 	.word	0x000065f0


	//   ....[16]....
        /*0398*/ 	.word	0x00006640


	//   ....[17]....
        /*039c*/ 	.word	0x000068f0


	//   ....[18]....
        /*03a0*/ 	.word	0x00006ac0


	//   ....[19]....
        /*03a4*/ 	.word	0x00007940


	//   ....[20]....
        /*03a8*/ 	.word	0x000079f0


	//   ....[21]....
        /*03ac*/ 	.word	0x00007a20


	//   ....[22]....
        /*03b0*/ 	.word	0x00007a90


	//   ....[23]....
        /*03b4*/ 	.word	0x00007ac0


	//   ....[24]....
        /*03b8*/ 	.word	0x00008af0


	//   ....[25]....
        /*03bc*/ 	.word	0x000097b0


	//   ....[26]....
        /*03c0*/ 	.word	0x000097f0


	//   ....[27]....
        /*03c4*/ 	.word	0x00009820


	//   ....[28]....
        /*03c8*/ 	.word	0x00009840


	//   ....[29]....
        /*03cc*/ 	.word	0x00009e70


	//   ....[30]....
        /*03d0*/ 	.word	0x00009e90


	//   ....[31]....
        /*03d4*/ 	.word	0x0000a0d0


	//   ....[32]....
        /*03d8*/ 	.word	0x0000a100


	//   ....[33]....
        /*03dc*/ 	.word	0x0000bde0


	//   ....[34]....
        /*03e0*/ 	.word	0x0000be10


	//   ....[35]....
        /*03e4*/ 	.word	0x0000beb0


	//   ....[36]....
        /*03e8*/ 	.word	0x0000bed0


	//   ....[37]....
        /*03ec*/ 	.word	0x0000bf40


	//   ....[38]....
        /*03f0*/ 	.word	0x0000bf60


	//   ....[39]....
        /*03f4*/ 	.word	0x0000bf70


	//   ....[40]....
        /*03f8*/ 	.word	0x0000bf80


	//   ....[41]....
        /*03fc*/ 	.word	0x0000c620


	//   ....[42]....
        /*0400*/ 	.word	0x0000c650


	//   ....[43]....
        /*0404*/ 	.word	0x0000c710


	//   ....[44]....
        /*0408*/ 	.word	0x0000c720


	//   ....[45]....
        /*040c*/ 	.word	0x0000c7b0


	//   ....[46]....
        /*0410*/ 	.word	0x0000c7c0


	//   ....[47]....
        /*0414*/ 	.word	0x0000c7e0


	//   ....[48]....
        /*0418*/ 	.word	0x0000c820


	//   ....[49]....
        /*041c*/ 	.word	0x0000cd80


	//   ....[50]....
        /*0420*/ 	.word	0x0000cdb0


	//   ....[51]....
        /*0424*/ 	.word	0x0000cdc0


	//   ....[52]....
        /*0428*/ 	.word	0x0000cde0


	//   ....[53]....
        /*042c*/ 	.word	0x0000cf50


	//   ....[54]....
        /*0430*/ 	.word	0x0000cf90


	//   ....[55]....
        /*0434*/ 	.word	0x0000cfb0


	//   ....[56]....
        /*0438*/ 	.word	0x0000d080


	//   ....[57]....
        /*043c*/ 	.word	0x0000d5a0


	//   ....[58]....
        /*0440*/ 	.word	0x0000d5d0


	//   ....[59]....
        /*0444*/ 	.word	0x0000d600


	//   ....[60]....
        /*0448*/ 	.word	0x0000d6c0


	//   ....[61]....
        /*044c*/ 	.word	0x0000d700


	//   ....[62]....
        /*0450*/ 	.word	0x0000d720


	//   ....[63]....
        /*0454*/ 	.word	0x0000d740


	//   ....[64]....
        /*0458*/ 	.word	0x0000dad0


	//   ....[65]....
        /*045c*/ 	.word	0x0000e330


	//   ....[66]....
        /*0460*/ 	.word	0x0000e350


	//   ....[67]....
        /*0464*/ 	.word	0x0000e3a0


	//   ....[68]....
        /*0468*/ 	.word	0x0000e3b0


	//   ....[69]....
        /*046c*/ 	.word	0x0000e3f0


	//   ....[70]....
        /*0470*/ 	.word	0x0000e400


	//   ....[71]....
        /*0474*/ 	.word	0x0000e410


	//   ....[72]....
        /*0478*/ 	.word	0x0000e450


	//   ....[73]....
        /*047c*/ 	.word	0x0000e780


	//   ....[74]....
        /*0480*/ 	.word	0x0000e7b0


	//   ....[75]....
        /*0484*/ 	.word	0x0000e7e0


	//   ....[76]....
        /*0488*/ 	.word	0x0000e820


	//   ....[77]....
        /*048c*/ 	.word	0x0000e840


	//   ....[78]....
        /*0490*/ 	.word	0x0000e900


	//   ....[79]....
        /*0494*/ 	.word	0x0000e920


	//   ....[80]....
        /*0498*/ 	.word	0x0000e9a0


	//   ....[81]....
        /*049c*/ 	.word	0x0000eee0


	//   ....[82]....
        /*04a0*/ 	.word	0x0000f400


	//   ....[83]....
        /*04a4*/ 	.word	0x0000f4f0


	//   ....[84]....
        /*04a8*/ 	.word	0x0000f590


	//   ....[85]....
        /*04ac*/ 	.word	0x0000f600


	//   ....[86]....
        /*04b0*/ 	.word	0x0000f6f0


	//   ....[87]....
        /*04b4*/ 	.word	0x0000f760


	//   ....[88]....
        /*04b8*/ 	.word	0x0000f850


	//   ....[89]....
        /*04bc*/ 	.word	0x0000f8c0


	//   ....[90]....
        /*04c0*/ 	.word	0x0000f960


	//   ....[91]....
        /*04c4*/ 	.word	0x0000fa50


	//   ....[92]....
        /*04c8*/ 	.word	0x0000fad0


	//   ....[93]....
        /*04cc*/ 	.word	0x0000fb30


	//   ....[94]....
        /*04d0*/ 	.word	0x0000fc20


	//   ....[95]....
        /*04d4*/ 	.word	0x0000fca0


	//   ....[96]....
        /*04d8*/ 	.word	0x0000fd80


	//   ....[97]....
        /*04dc*/ 	.word	0x0000fdf0


	//   ....[98]....
        /*04e0*/ 	.word	0x0000feb0


	//   ....[99]....
        /*04e4*/ 	.word	0x0000ff50


	//   ....[100]....
        /*04e8*/ 	.word	0x00010010


	//   ....[101]....
        /*04ec*/ 	.word	0x00010140


	//   ....[102]....
        /*04f0*/ 	.word	0x00010230


	//   ....[103]....
        /*04f4*/ 	.word	0x000103e0


	//   ....[104]....
        /*04f8*/ 	.word	0x00010430


	//   ....[105]....
        /*04fc*/ 	.word	0x00010540


	//   ....[106]....
        /*0500*/ 	.word	0x00010620


	//   ....[107]....
        /*0504*/ 	.word	0x000107a0


	//   ....[108]....
        /*0508*/ 	.word	0x00010890


	//   ....[109]....
        /*050c*/ 	.word	0x000109f0


	//   ....[110]....
        /*0510*/ 	.word	0x00010b30


	//   ....[111]....
        /*0514*/ 	.word	0x00010c40


	//   ....[112]....
        /*0518*/ 	.word	0x00010d80


	//   ....[113]....
        /*051c*/ 	.word	0x00010e80


	//   ....[114]....
        /*0520*/ 	.word	0x00010f50


	//   ....[115]....
        /*0524*/ 	.word	0x00011030


	//   ....[116]....
        /*0528*/ 	.word	0x000110d0


	//   ....[117]....
        /*052c*/ 	.word	0x00011130


	//   ....[118]....
        /*0530*/ 	.word	0x000111e0


	//   ....[119]....
        /*0534*/ 	.word	0x00011240


	//   ....[120]....
        /*0538*/ 	.word	0x000112f0


	//   ....[121]....
        /*053c*/ 	.word	0x00011350


	//   ....[122]....
        /*0540*/ 	.word	0x00011400


	//   ....[123]....
        /*0544*/ 	.word	0x000114f0


	//   ....[124]....
        /*0548*/ 	.word	0x000115c0


	//   ....[125]....
        /*054c*/ 	.word	0x00011690


	//   ....[126]....
        /*0550*/ 	.word	0x000117a0


	//   ....[127]....
        /*0554*/ 	.word	0x000118c0


	//   ....[128]....
        /*0558*/ 	.word	0x000119a0


	//   ....[129]....
        /*055c*/ 	.word	0x00011aa0


	//   ....[130]....
        /*0560*/ 	.word	0x00011b70


	//   ....[131]....
        /*0564*/ 	.word	0x00011c80


	//----- nvinfo : EIATTR_REG_RECONFIG
	.align		4
.L_620:
        /*0568*/ 	.byte	0x01, 0x54
	.zero		2


	//----- nvinfo : EIATTR_SYSCALL_OFFSETS
	.align		4
        /*056c*/ 	.byte	0x04, 0x46
        /*056e*/ 	.short	(.L_622 - .L_621)


	//   ....[0]....
.L_621:
        /*0570*/ 	.word	0x00002a10


	//   ....[1]....
        /*0574*/ 	.word	0x0000b680


	//   ....[2]....
        /*0578*/ 	.word	0x0000b7c0


	//   ....[3]....
        /*057c*/ 	.word	0x0000b8b0


	//   ....[4]....
        /*0580*/ 	.word	0x0000c2c0


	//   ....[5]....
        /*0584*/ 	.word	0x0000ca60


	//----- nvinfo : EIATTR_MBARRIER_INSTR_OFFSETS
	.align		4
.L_622:
        /*0588*/ 	.byte	0x04, 0x39
        /*058a*/ 	.short	(.L_624 - .L_623)


	//   ....[0]....
.L_623:
        /*058c*/ 	.word	0x000001a0
        /*0590*/ 	.word	0x000000ff
        /*0594*/ 	.word	0x00038800
        /*0598*/ 	.short	0x0100
        /*059a*/ 	.byte	0x08
	.zero		1


	//   ....[1]....
        /*059c*/ 	.word	0x000001b0
        /*05a0*/ 	.word	0x000000ff
        /*05a4*/ 	.word	0x00038810
        /*05a8*/ 	.short	0x0100
        /*05aa*/ 	.byte	0x08
	.zero		1


	//   ....[2]....
        /*05ac*/ 	.word	0x000001c0
        /*05b0*/ 	.word	0x000000ff
        /*05b4*/ 	.word	0x00038820
        /*05b8*/ 	.short	0x0100
        /*05ba*/ 	.byte	0x08
	.zero		1


	//   ....[3]....
        /*05bc*/ 	.word	0x00000270
        /*05c0*/ 	.word	0x000000ff
        /*05c4*/ 	.word	0x00038830
        /*05c8*/ 	.short	0x0100
        /*05ca*/ 	.byte	0x06
	.zero		1


	//   ....[4]....
        /*05cc*/ 	.word	0x00000280
        /*05d0*/ 	.word	0x000000ff
        /*05d4*/ 	.word	0x00038840
        /*05d8*/ 	.short	0x0100
        /*05da*/ 	.byte	0x06
	.zero		1


	//   ....[5]....
        /*05dc*/ 	.word	0x00000290
        /*05e0*/ 	.word	0x000000ff
        /*05e4*/ 	.word	0x00038838
        /*05e8*/ 	.short	0x0100
        /*05ea*/ 	.byte	0x06
	.zero		1


	//   ....[6]....
        /*05ec*/ 	.word	0x000002a0
        /*05f0*/ 	.word	0x000000ff
        /*05f4*/ 	.word	0x00038848
        /*05f8*/ 	.short	0x0100
        /*05fa*/ 	.byte	0x06
	.zero		1


	//   ....[7]....
        /*05fc*/ 	.word	0x000003d0
        /*0600*/ 	.word	0x000000ff
        /*0604*/ 	.word	0x00038850
        /*0608*/ 	.short	0x0100
        /*060a*/ 	.byte	0x08
	.zero		1


	//   ....[8]....
        /*060c*/ 	.word	0x000003e0
        /*0610*/ 	.word	0x000000ff
        /*0614*/ 	.word	0x00038860
        /*0618*/ 	.short	0x0100
        /*061a*/ 	.byte	0x08
	.zero		1


	//   ....[9]....
        /*061c*/ 	.word	0x000003f0
        /*0620*/ 	.word	0x000000ff
        /*0624*/ 	.word	0x00038858
        /*0628*/ 	.short	0x0100
        /*062a*/ 	.byte	0x08
	.zero		1


	//   ....[10]....
        /*062c*/ 	.word	0x00000400
        /*0630*/ 	.word	0x000000ff
        /*0634*/ 	.word	0x00038868
        /*0638*/ 	.short	0x0100
        /*063a*/ 	.byte	0x08
	.zero		1


	//   ....[11]....
        /*063c*/ 	.word	0x000004f0
        /*0640*/ 	.word	0x000000ff
        /*0644*/ 	.word	0x00038870
        /*0648*/ 	.short	0x0100
        /*064a*/ 	.byte	0x06
	.zero		1


	//   ....[12]....
        /*064c*/ 	.word	0x00000500
        /*0650*/ 	.word	0x000000ff
        /*0654*/ 	.word	0x00038880
        /*0658*/ 	.short	0x0100
        /*065a*/ 	.byte	0x06
	.zero		1


	//   ....[13]....
        /*065c*/ 	.word	0x00000510
        /*0660*/ 	.word	0x000000ff
        /*0664*/ 	.word	0x00038878
        /*0668*/ 	.short	0x0100
        /*066a*/ 	.byte	0x06
	.zero		1


	//   ....[14]....
        /*066c*/ 	.word	0x00000520
        /*0670*/ 	.word	0x000000ff
        /*0674*/ 	.word	0x00038888
        /*0678*/ 	.short	0x0100
        /*067a*/ 	.byte	0x06
	.zero		1


	//   ....[15]....
        /*067c*/ 	.word	0x00000650
        /*0680*/ 	.word	0x000000ff
        /*0684*/ 	.word	0x00038890
        /*0688*/ 	.short	0x0100
        /*068a*/ 	.byte	0x08
	.zero		1


	//   ....[16]....
        /*068c*/ 	.word	0x00000660
        /*0690*/ 	.word	0x000000ff
        /*0694*/ 	.word	0x000388a0
        /*0698*/ 	.short	0x0100
        /*069a*/ 	.byte	0x08
	.zero		1


	//   ....[17]....
        /*069c*/ 	.word	0x00000670
        /*06a0*/ 	.word	0x000000ff
        /*06a4*/ 	.word	0x00038898
        /*06a8*/ 	.short	0x0100
        /*06aa*/ 	.byte	0x08
	.zero		1


	//   ....[18]....
        /*06ac*/ 	.word	0x00000680
        /*06b0*/ 	.word	0x000000ff
        /*06b4*/ 	.word	0x000388a8
        /*06b8*/ 	.short	0x0100
        /*06ba*/ 	.byte	0x08
	.zero		1


	//   ....[19]....
        /*06bc*/ 	.word	0x000007b0
        /*06c0*/ 	.word	0x000000ff
        /*06c4*/ 	.word	0x000388b0
        /*06c8*/ 	.short	0x0100
        /*06ca*/ 	.byte	0x08
	.zero		1


	//   ....[20]....
        /*06cc*/ 	.word	0x000007c0
        /*06d0*/ 	.word	0x000000ff
        /*06d4*/ 	.word	0x000388c0
        /*06d8*/ 	.short	0x0100
        /*06da*/ 	.byte	0x08
	.zero		1


	//   ....[21]....
        /*06dc*/ 	.word	0x000007d0
        /*06e0*/ 	.word	0x000000ff
        /*06e4*/ 	.word	0x000388b8
        /*06e8*/ 	.short	0x0100
        /*06ea*/ 	.byte	0x08
	.zero		1


	//   ....[22]....
        /*06ec*/ 	.word	0x000007e0
        /*06f0*/ 	.word	0x000000ff
        /*06f4*/ 	.word	0x000388c8
        /*06f8*/ 	.short	0x0100
        /*06fa*/ 	.byte	0x08
	.zero		1


	//   ....[23]....
        /*06fc*/ 	.word	0x00001400
        /*0700*/ 	.word	0x000000ff
        /*0704*/ 	.word	0x00000000
        /*0708*/ 	.short	0x0101
        /*070a*/ 	.byte	0x06
	.zero		1


	//   ....[24]....
        /*070c*/ 	.word	0x00001f00
        /*0710*/ 	.word	0x000000ff
        /*0714*/ 	.word	0x00000000
        /*0718*/ 	.short	0x0101
        /*071a*/ 	.byte	0x06
	.zero		1


	//   ....[25]....
        /*071c*/ 	.word	0x00002a70
        /*0720*/ 	.word	0x000000ff
        /*0724*/ 	.word	0x00038800
        /*0728*/ 	.short	0x010a
        /*072a*/ 	.byte	0x26
	.zero		1


	//   ....[26]....
        /*072c*/ 	.word	0x00002ae0
        /*0730*/ 	.word	0x00000008
        /*0734*/ 	.word	0x00038830
        /*0738*/ 	.short	0x010a
        /*073a*/ 	.byte	0x3f
	.zero		1


	//   ....[27]....
        /*073c*/ 	.word	0x00002b20
        /*0740*/ 	.word	0x00000008
        /*0744*/ 	.word	0x00038830
        /*0748*/ 	.short	0x010a
        /*074a*/ 	.byte	0x3f
	.zero		1


	//   ....[28]....
        /*074c*/ 	.word	0x00002da0
        /*0750*/ 	.word	0x000000ff
        /*0754*/ 	.word	0x00038810
        /*0758*/ 	.short	0x010a
        /*075a*/ 	.byte	0x26
	.zero		1


	//   ....[29]....
        /*075c*/ 	.word	0x00002de0
        /*0760*/ 	.word	0x00000008
        /*0764*/ 	.word	0x00038850
        /*0768*/ 	.short	0x010a
        /*076a*/ 	.byte	0x3f
	.zero		1


	//   ....[30]....
        /*076c*/ 	.word	0x00002e20
        /*0770*/ 	.word	0x00000008
        /*0774*/ 	.word	0x00038850
        /*0778*/ 	.short	0x010a
        /*077a*/ 	.byte	0x3f
	.zero		1


	//   ....[31]....
        /*077c*/ 	.word	0x000040b0
        /*0780*/ 	.word	0x000000ff
        /*0784*/ 	.word	0x00000000
        /*0788*/ 	.short	0x0101
        /*078a*/ 	.byte	0x07
	.zero		1


	//   ....[32]....
        /*078c*/ 	.word	0x00004f10
        /*0790*/ 	.word	0x000000ff
        /*0794*/ 	.word	0x00000000
        /*0798*/ 	.short	0x0101
        /*079a*/ 	.byte	0x07
	.zero		1


	//   ....[33]....
        /*079c*/ 	.word	0x00005020
        /*07a0*/ 	.word	0x000000ff
        /*07a4*/ 	.word	0x00038830
        /*07a8*/ 	.short	0x010a
        /*07aa*/ 	.byte	0x07
	.zero		1


	//   ....[34]....
        /*07ac*/ 	.word	0x00005060
        /*07b0*/ 	.word	0x000000ff
        /*07b4*/ 	.word	0x00038830
        /*07b8*/ 	.short	0x010a
        /*07ba*/ 	.byte	0x07
	.zero		1


	//   ....[35]....
        /*07bc*/ 	.word	0x00005270
        /*07c0*/ 	.word	0x000000ff
        /*07c4*/ 	.word	0x00038850
        /*07c8*/ 	.short	0x010a
        /*07ca*/ 	.byte	0x07
	.zero		1


	//   ....[36]....
        /*07cc*/ 	.word	0x000052b0
        /*07d0*/ 	.word	0x000000ff
        /*07d4*/ 	.word	0x00038850
        /*07d8*/ 	.short	0x010a
        /*07da*/ 	.byte	0x07
	.zero		1


	//   ....[37]....
        /*07dc*/ 	.word	0x000064f0
        /*07e0*/ 	.word	0x000000ff
        /*07e4*/ 	.word	0x00000000
        /*07e8*/ 	.short	0x0101
        /*07ea*/ 	.byte	0x0b
	.zero		1


	//   ....[38]....
        /*07ec*/ 	.word	0x000079d0
        /*07f0*/ 	.word	0x000000ff
        /*07f4*/ 	.word	0x00000000
        /*07f8*/ 	.short	0x0101
        /*07fa*/ 	.byte	0x07
	.zero		1


	//   ....[39]....
        /*07fc*/ 	.word	0x00009e80
        /*0800*/ 	.word	0x000000ff
        /*0804*/ 	.word	0x00000000
        /*0808*/ 	.short	0x0101
        /*080a*/ 	.byte	0x04
	.zero		1


	//   ....[40]....
        /*080c*/ 	.word	0x0000bbd0
        /*0810*/ 	.word	0x00000019
        /*0814*/ 	.word	0x00038840
        /*0818*/ 	.short	0x010a
        /*081a*/ 	.byte	0x3f
	.zero		1


	//   ....[41]....
        /*081c*/ 	.word	0x0000c080
        /*0820*/ 	.word	0x00000019
        /*0824*/ 	.word	0x00038830
        /*0828*/ 	.short	0x0107
        /*082a*/ 	.byte	0x3f
	.zero		1


	//   ....[42]....
        /*082c*/ 	.word	0x0000c140
        /*0830*/ 	.word	0x00000019
        /*0834*/ 	.word	0x00038830
        /*0838*/ 	.short	0x0101
        /*083a*/ 	.byte	0x3f
	.zero		1


	//   ....[43]....
        /*083c*/ 	.word	0x0000c8e0
        /*0840*/ 	.word	0x000000ff
        /*0844*/ 	.word	0x00038800
        /*0848*/ 	.short	0x0107
        /*084a*/ 	.byte	0x25
	.zero		1


	//   ....[44]....
        /*084c*/ 	.word	0x0000c930
        /*0850*/ 	.word	0x000000ff
        /*0854*/ 	.word	0x00038800
        /*0858*/ 	.short	0x0101
        /*085a*/ 	.byte	0x25
	.zero		1


	//   ....[45]....
        /*085c*/ 	.word	0x0000d2a0
        /*0860*/ 	.word	0x000000ff
        /*0864*/ 	.word	0x00038810
        /*0868*/ 	.short	0x0107
        /*086a*/ 	.byte	0x25
	.zero		1


	//   ....[46]....
        /*086c*/ 	.word	0x0000d300
        /*0870*/ 	.word	0x000000ff
        /*0874*/ 	.word	0x00038810
        /*0878*/ 	.short	0x0101
        /*087a*/ 	.byte	0x25
	.zero		1


	//   ....[47]....
        /*087c*/ 	.word	0x0000d320
        /*0880*/ 	.word	0x000000ff
        /*0884*/ 	.word	0x00038820
        /*0888*/ 	.short	0x010a
        /*088a*/ 	.byte	0x25
	.zero		1


	//   ....[48]....
        /*088c*/ 	.word	0x0000d3b0
        /*0890*/ 	.word	0x00000019
        /*0894*/ 	.word	0x00038860
        /*0898*/ 	.short	0x010a
        /*089a*/ 	.byte	0x3f
	.zero		1


	//   ....[49]....
        /*089c*/ 	.word	0x0000de10
        /*08a0*/ 	.word	0x00000019
        /*08a4*/ 	.word	0x00038850
        /*08a8*/ 	.short	0x0107
        /*08aa*/ 	.byte	0x3f
	.zero		1


	//   ....[50]....
        /*08ac*/ 	.word	0x0000def0
        /*08b0*/ 	.word	0x00000019
        /*08b4*/ 	.word	0x00038850
        /*08b8*/ 	.short	0x0101
        /*08ba*/ 	.byte	0x3f
	.zero		1


	//   ....[51]....
        /*08bc*/ 	.word	0x0000e190
        /*08c0*/ 	.word	0x00000008
        /*08c4*/ 	.word	0x00038840
        /*08c8*/ 	.short	0x010a
        /*08ca*/ 	.byte	0x3f
	.zero		1


	//   ....[52]....
        /*08cc*/ 	.word	0x0000e4d0
        /*08d0*/ 	.word	0x00000008
        /*08d4*/ 	.word	0x00038830
        /*08d8*/ 	.short	0x0107
        /*08da*/ 	.byte	0x3f
	.zero		1


	//   ....[53]....
        /*08dc*/ 	.word	0x0000e590
        /*08e0*/ 	.word	0x00000008
        /*08e4*/ 	.word	0x00038830
        /*08e8*/ 	.short	0x0101
        /*08ea*/ 	.byte	0x3f
	.zero		1


	//   ....[54]....
        /*08ec*/ 	.word	0x0000e5c0
        /*08f0*/ 	.word	0x00000008
        /*08f4*/ 	.word	0x00038860
        /*08f8*/ 	.short	0x010a
        /*08fa*/ 	.byte	0x3f
	.zero		1


	//   ....[55]....
        /*08fc*/ 	.word	0x0000ec00
        /*0900*/ 	.word	0x00000008
        /*0904*/ 	.word	0x00038850
        /*0908*/ 	.short	0x0107
        /*090a*/ 	.byte	0x3f
	.zero		1


	//   ....[56]....
        /*090c*/ 	.word	0x0000ecd0
        /*0910*/ 	.word	0x00000008
        /*0914*/ 	.word	0x00038850
        /*0918*/ 	.short	0x0101
        /*091a*/ 	.byte	0x3f
	.zero		1


	//   ....[57]....
        /*091c*/ 	.word	0x0000ee60
        /*0920*/ 	.word	0x00000005
        /*0924*/ 	.word	0x00038820
        /*0928*/ 	.short	0x010a
        /*092a*/ 	.byte	0x3f
	.zero		1


	//   ....[58]....
        /*092c*/ 	.word	0x0000efd0
        /*0930*/ 	.word	0x00000003
        /*0934*/ 	.word	0x00038840
        /*0938*/ 	.short	0x010a
        /*093a*/ 	.byte	0x3f
	.zero		1


	//   ....[59]....
        /*093c*/ 	.word	0x0000f070
        /*0940*/ 	.word	0x00000005
        /*0944*/ 	.word	0x00038840
        /*0948*/ 	.short	0x010a
        /*094a*/ 	.byte	0x3f
	.zero		1


	//   ....[60]....
        /*094c*/ 	.word	0x0000f0b0
        /*0950*/ 	.word	0x00000003
        /*0954*/ 	.word	0x00038860
        /*0958*/ 	.short	0x010a
        /*095a*/ 	.byte	0x3f
	.zero		1


	//   ....[61]....
        /*095c*/ 	.word	0x0000f0f0
        /*0960*/ 	.word	0x00000005
        /*0964*/ 	.word	0x00038860
        /*0968*/ 	.short	0x010a
        /*096a*/ 	.byte	0x3f
	.zero		1


	//   ....[62]....
        /*096c*/ 	.word	0x0000f160
        /*0970*/ 	.word	0x00000000
        /*0974*/ 	.word	0x00038800
        /*0978*/ 	.short	0x010a
        /*097a*/ 	.byte	0x3f
	.zero		1


	//   ....[63]....
        /*097c*/ 	.word	0x0000f1b0
        /*0980*/ 	.word	0x00000008
        /*0984*/ 	.word	0x00038830
        /*0988*/ 	.short	0x010a
        /*098a*/ 	.byte	0x3f
	.zero		1


	//   ....[64]....
        /*098c*/ 	.word	0x0000f210
        /*0990*/ 	.word	0x00000004
        /*0994*/ 	.word	0x00038810
        /*0998*/ 	.short	0x010a
        /*099a*/ 	.byte	0x3f
	.zero		1


	//   ....[65]....
        /*099c*/ 	.word	0x0000f260
        /*09a0*/ 	.word	0x00000008
        /*09a4*/ 	.word	0x00038850
        /*09a8*/ 	.short	0x010a
        /*09aa*/ 	.byte	0x3f
	.zero		1


	//   ....[66]....
        /*09ac*/ 	.word	0x0000f2c0
        /*09b0*/ 	.word	0x00000004
        /*09b4*/ 	.word	0x00038830
        /*09b8*/ 	.short	0x010a
        /*09ba*/ 	.byte	0x3f
	.zero		1


	//   ....[67]....
        /*09bc*/ 	.word	0x0000f320
        /*09c0*/ 	.word	0x00000004
        /*09c4*/ 	.word	0x00038850
        /*09c8*/ 	.short	0x010a
        /*09ca*/ 	.byte	0x3f
	.zero		1


	//   ....[68]....
        /*09cc*/ 	.word	0x0000f440
        /*09d0*/ 	.word	0x00000019
        /*09d4*/ 	.word	0x00038840
        /*09d8*/ 	.short	0x010a
        /*09da*/ 	.byte	0x3f
	.zero		1


	//   ....[69]....
        /*09dc*/ 	.word	0x000106a0
        /*09e0*/ 	.word	0x00000003
        /*09e4*/ 	.word	0x00038820
        /*09e8*/ 	.short	0x010a
        /*09ea*/ 	.byte	0x3f
	.zero		1


	//   ....[70]....
        /*09ec*/ 	.word	0x000106f0
        /*09f0*/ 	.word	0x00000019
        /*09f4*/ 	.word	0x00038860
        /*09f8*/ 	.short	0x010a
        /*09fa*/ 	.byte	0x3f
	.zero		1


	//   ....[71]....
        /*09fc*/ 	.word	0x00010f80
        /*0a00*/ 	.word	0x00000008
        /*0a04*/ 	.word	0x00038840
        /*0a08*/ 	.short	0x010a
        /*0a0a*/ 	.byte	0x3f
	.zero		1


	//   ....[72]....
        /*0a0c*/ 	.word	0x00011440
        /*0a10*/ 	.word	0x00000008
        /*0a14*/ 	.word	0x00038860
        /*0a18*/ 	.short	0x010a
        /*0a1a*/ 	.byte	0x3f
	.zero		1


	//   ....[73]....
        /*0a1c*/ 	.word	0x00011ba0
        /*0a20*/ 	.word	0x00000005
        /*0a24*/ 	.word	0x00038820
        /*0a28*/ 	.short	0x010a
        /*0a2a*/ 	.byte	0x3f
	.zero		1


	//   ....[74]....
        /*0a2c*/ 	.word	0x00011d40
        /*0a30*/ 	.word	0x00000003
        /*0a34*/ 	.word	0x00038840
        /*0a38*/ 	.short	0x010a
        /*0a3a*/ 	.byte	0x3f
	.zero		1


	//   ....[75]....
        /*0a3c*/ 	.word	0x00011d90
        /*0a40*/ 	.word	0x00000005
        /*0a44*/ 	.word	0x00038840
        /*0a48*/ 	.short	0x010a
        /*0a4a*/ 	.byte	0x3f
	.zero		1


	//   ....[76]....
        /*0a4c*/ 	.word	0x00011de0
        /*0a50*/ 	.word	0x00000003
        /*0a54*/ 	.word	0x00038860
        /*0a58*/ 	.short	0x010a
        /*0a5a*/ 	.byte	0x3f
	.zero		1


	//----- nvinfo : EIATTR_NUM_MBARRIERS
	.align		4
.L_624:
        /*0a5c*/ 	.byte	0x03, 0x38
        /*0a5e*/ 	.short	0x0017


	//----- nvinfo : EIATTR_EXIT_INSTR_OFFSETS
	.align		4
        /*0a60*/ 	.byte	0x04, 0x1c
        /*0a62*/ 	.short	(.L_626 - .L_625)


	//   ....[0]....
.L_625:
        /*0a64*/ 	.word	0x00000930


	//   ....[1]....
        /*0a68*/ 	.word	0x0000a350


	//   ....[2]....
        /*0a6c*/ 	.word	0x0000f140


	//----- nvinfo : EIATTR_MAX_THREADS
	.align		4
.L_626:
        /*0a70*/ 	.byte	0x04, 0x05
        /*0a72*/ 	.short	(.L_628 - .L_627)
.L_627:
        /*0a74*/ 	.word	0x00000180
        /*0a78*/ 	.word	0x00000001
        /*0a7c*/ 	.word	0x00000001


	//----- nvinfo : EIATTR_CRS_STACK_SIZE
	.align		4
.L_628:
        /*0a80*/ 	.byte	0x04, 0x1e
        /*0a82*/ 	.short	(.L_630 - .L_629)
.L_629:
        /*0a84*/ 	.word	0x00000000


	//----- nvinfo : EIATTR_CBANK_PARAM_SIZE
	.align		4
.L_630:
        /*0a88*/ 	.byte	0x03, 0x19
        /*0a8a*/ 	.short	0x0b70


	//----- nvinfo : EIATTR_PARAM_CBANK
	.align		4
        /*0a8c*/ 	.byte	0x04, 0x0a
        /*0a8e*/ 	.short	(.L_632 - .L_631)
	.align		4
.L_631:
        /*0a90*/ 	.word	index@(.nv.constant0._ZN7cutlass13device_kernelIN5flash11enable_sm90INS1_16FlashAttnFwdSm90INS1_25CollectiveMainloopFwdSm90ILi2EN4cute5tupleIJNS5_1CILi1EEES8_S8_EEENS6_IJNS7_ILi64EEESA_SA_EEELi512ENS_10bfloat16_tEfNS_4arch4Sm90ELb0ELb0ELb0ELb0ELb1ELb0ELb1ELb0ELb0ELb1ELb0ELb0EEENS1_21CollectiveEpilogueFwdINS6_IJSA_NS7_ILi512EEESA_EEES9_SC_SE_Li256ELb0ELb1ELb0ELb0EEENS1_29StaticPersistentTileSchedulerILb0EEEEEEEEEvNT_6ParamsE)
        /*0a94*/ 	.short	0x0210
        /*0a96*/ 	.short	0x0b70


	//----- nvinfo : EIATTR_SW_WAR
	.align		4
.L_632:
        /*0a98*/ 	.byte	0x04, 0x36
        /*0a9a*/ 	.short	(.L_634 - .L_633)
.L_633:
        /*0a9c*/ 	.word	0x00000008
.L_634:


//--------------------- .nv.info._ZN7cutlass13device_kernelIN5flash11enable_sm90INS1_16FlashAttnFwdSm90INS1_25CollectiveMainloopFwdSm90ILi2EN4cute5tupleIJNS5_1CILi1EEES8_S8_EEENS6_IJNS7_ILi64EEESA_SA_EEELi512ENS_10bfloat16_tEfNS_4arch4Sm90ELb0ELb0ELb0ELb1ELb1ELb0ELb0ELb0ELb0ELb1ELb0ELb0EEENS1_21CollectiveEpilogueFwdINS6_IJSA_NS7_ILi512EEESA_EEES9_SC_SE_Li256ELb1ELb1ELb0ELb0EEENS1_36VarlenDynamicPersistentTileSchedulerILi64ELi64ELi256ELi128ELb0ELb1ELb1ELb0ELb1ELb1EEEEEEEEEvNT_6ParamsE --------------------------
	.section	.nv.info._ZN7cutlass13device_kernelIN5flash11enable_sm90INS1_16FlashAttnFwdSm90INS1_25CollectiveMainloopFwdSm90ILi2EN4cute5tupleIJNS5_1CILi1EEES8_S8_EEENS6_IJNS7_ILi64EEESA_SA_EEELi512ENS_10bfloat16_tEfNS_4arch4Sm90ELb0ELb0ELb0ELb1ELb1ELb0ELb0ELb0ELb0ELb1ELb0ELb0EEENS1_21CollectiveEpilogueFwdINS6_IJSA_NS7_ILi512EEESA_EEES9_SC_SE_Li256ELb1ELb1ELb0ELb0EEENS1_36VarlenDynamicPersistentTileSchedulerILi64ELi64ELi256ELi128ELb0ELb1ELb1ELb0ELb1ELb1EEEEEEEEEvNT_6ParamsE,"",@"SHT_CUDA_INFO"
	.sectionflags	@""
	.align	4


	//----- nvinfo : EIATTR_CUDA_API_VERSION
	.align		4
        /*0000*/ 	.byte	0x04, 0x37
        /*0002*/ 	.short	(.L_636 - .L_635)
.L_635:
        /*0004*/ 	.word	0x00000082


	//----- nvinfo : EIATTR_KPARAM_INFO
	.align		4
.L_636:
        /*0008*/ 	.byte	0x04, 0x17
        /*000a*/ 	.short	(.L_638 - .L_637)
.L_637:
        /*000c*/ 	.word	0x00000000
        /*0010*/ 	.short	0x0000
        /*0012*/ 	.short	0x0070
        /*0014*/ 	.byte	0x00, 0xf0, 0x01, 0x2a


	//----- nvinfo : EIATTR_SPARSE_MMA_MASK
	.align		4
.L_638:
        /*0018*/ 	.byte	0x03, 0x50
        /*001a*/ 	.short	0x0000


	//----- nvinfo : EIATTR_MAXREG_COUNT
	.align		4
        /*001c*/ 	.byte	0x03, 0x1b
        /*001e*/ 	.short	0x00a8


	//----- nvinfo : EIATTR_NUM_BARRIERS
	.align		4
        /*0020*/ 	.byte	0x02, 0x4c
        /*0022*/ 	.byte	0x10
	.zero		1


	//----- nvinfo : EIATTR_EXTERNS
	.align		4
        /*0024*/ 	.byte	0x04, 0x0f
        /*0026*/ 	.short	(.L_640 - .L_639)


	//   ....[0]....
	.align		4
.L_639:
        /*0028*/ 	.word	index@(__assertfail)


	//----- nvinfo : EIATTR_ANNOTATIONS
	.align		4
.L_640:
        /*002c*/ 	.byte	0x04, 0x55
        /*002e*/ 	.short	(.L_642 - .L_641)


	//   ....[0]....
.L_641:
        /* <DEDUP_REMOVED lines=19> */


	//----- nvinfo : EIATTR_MERCURY_ISA_VERSION
	.align		4
.L_642:
        /*0150*/ 	.byte	0x03, 0x5f
        /*0152*/ 	.short	0x0101


	//----- nvinfo : EIATTR_UNUSED_LOAD_BYTE_OFFSET
	.align		4
        /*0154*/ 	.byte	0x04, 0x44
        /*0156*/ 	.short	(.L_644 - .L_643)


	//   ....[0]....
.L_643:
        /*0158*/ 	.word	0x00000950
        /*015c*/ 	.word	0x0000fff0


	//   ....[1]....
        /*0160*/ 	.word	0x00006b60
        /*0164*/ 	.word	0x0000fff0


	//----- nvinfo : EIATTR_INT_WARP_WIDE_INSTR_OFFSETS
	.align		4
.L_644:
        /*0168*/ 	.byte	0x04, 0x31
        /*016a*/ 	.short	(.L_646 - .L_645)


	//   ....[0]....
.L_645:
        /*016c*/ 	.word	0x000000c0


	//   ....[1]....
        /*0170*/ 	.word	0x000000d0


	//   ....[2]....
        /*0174*/ 	.word	0x00000170


	//   ....[3]....
        /*0178*/ 	.word	0x0000ab70


	//   ....[4]....
        /*017c*/ 	.word	0x0000ac00


	//   ....[5]....
        /*0180*/ 	.word	0x0000e090


	//   ....[6]....
        /*0184*/ 	.word	0x0000e120


	//----- nvinfo : EIATTR_COOP_GROUP_MASK_REGIDS
	.align		4
.L_646:
        /*0188*/ 	.byte	0x04, 0x29
        /*018a*/ 	.short	(.L_648 - .L_647)


	//   ....[0]....
.L_647:
        /*018c*/ 	.word	0xffffffff


	//   ....[1]....
        /*0190*/ 	.word	0xffffffff


	//   ....[2]....
        /*0194*/ 	.word	0xffffffff


	//   ....[3]....
        /*0198*/ 	.word	0xffffffff


	//   ....[4]....
        /*019c*/ 	.word	0xffffffff


	//   ....[5]....
        /*01a0*/ 	.word	0xffffffff


	//   ....[6]....
        /*01a4*/ 	.word	0xffffffff


	//   ....[7]....
        /*01a8*/ 	.word	0xffffffff


	//   ....[8]....
        /*01ac*/ 	.word	0xffffffff


	//   ....[9]....
        /*01b0*/ 	.word	0xffffffff


	//   ....[10]....
        /*01b4*/ 	.word	0xffffffff


	//   ....[11]....
        /*01b8*/ 	.word	0xffffffff


	//   ....[12]....
        /*01bc*/ 	.word	0xffffffff


	//   ....[13]....
        /*01c0*/ 	.word	0xffffffff


	//   ....[14]....
        /*01c4*/ 	.word	0xffffffff


	//   ....[15]....
        /*01c8*/ 	.word	0xffffffff


	//   ....[16]....
        /*01cc*/ 	.word	0xffffffff


	//   ....[17]....
        /*01d0*/ 	.word	0xffffffff


	//   ....[18]....
        /*01d4*/ 	.word	0xffffffff


	//   ....[19]....
        /*01d8*/ 	.word	0xffffffff


	//   ....[20]....
        /*01dc*/ 	.word	0xffffffff


	//   ....[21]....
        /*01e0*/ 	.word	0xffffffff


	//   ....[22]....
        /*01e4*/ 	.word	0xffffffff


	//   ....[23]....
        /*01e8*/ 	.word	0xffffffff


	//   ....[24]....
        /*01ec*/ 	.word	0xffffffff


	//   ....[25]....
        /*01f0*/ 	.word	0xffffffff


	//   ....[26]....
        /*01f4*/ 	.word	0xffffffff


	//   ....[27]....
        /*01f8*/ 	.word	0xffffffff


	//   ....[28]....
        /*01fc*/ 	.word	0xffffffff


	//   ....[29]....
        /*0200*/ 	.word	0xffffffff


	//   ....[30]....
        /*0204*/ 	.word	0xffffffff


	//   ....[31]....
        /*0208*/ 	.word	0xffffffff


	//   ....[32]....
        /*020c*/ 	.word	0xffffffff


	//   ....[33]....
        /*0210*/ 	.word	0xffffffff


	//   ....[34]....
        /*0214*/ 	.word	0xffffffff


	//   ....[35]....
        /*0218*/ 	.word	0xffffffff


	//   ....[36]....
        /*021c*/ 	.word	0xffffffff


	//   ....[37]....
        /*0220*/ 	.word	0xffffffff


	//   ....[38]....
        /*0224*/ 	.word	0xffffffff


	//   ....[39]....
        /*0228*/ 	.word	0xffffffff


	//   ....[40]....
        /*022c*/ 	.word	0xffffffff


	//   ....[41]....
        /*0230*/ 	.word	0xffffffff


	//   ....[42]....
        /*0234*/ 	.word	0xffffffff


	//   ....[43]....
        /*0238*/ 	.word	0xffffffff


	//   ....[44]....
        /*023c*/ 	.word	0xffffffff


	//   ....[45]....
        /*0240*/ 	.word	0xffffffff


	//   ....[46]....
        /*0244*/ 	.word	0xffffffff


	//   ....[47]....
        /*0248*/ 	.word	0xffffffff


	//   ....[48]....
        /*024c*/ 	.word	0xffffffff


	//   ....[49]....
        /*0250*/ 	.word	0xffffffff


	//   ....[50]....
        /*0254*/ 	.word	0xffffffff


	//   ....[51]....
        /*0258*/ 	.word	0xffffffff


	//   ....[52]....
        /*025c*/ 	.word	0xffffffff


	//   ....[53]....
        /*0260*/ 	.word	0xffffffff


	//   ....[54]....
        /*0264*/ 	.word	0xffffffff


	//   ....[55]....
        /*0268*/ 	.word	0xffffffff


	//   ....[56]....
        /*026c*/ 	.word	0xffffffff


	//   ....[57]....
        /*0270*/ 	.word	0xffffffff


	//   ....[58]....
        /*0274*/ 	.word	0xffffffff


	//   ....[59]....
        /*0278*/ 	.word	0xffffffff


	//   ....[60]....
        /*027c*/ 	.word	0xffffffff


	//   ....[61]....
        /*0280*/ 	.word	0xffffffff


	//   ....[62]....
        /*0284*/ 	.word	0xffffffff


	//   ....[63]....
        /*0288*/ 	.word	0xffffffff


	//   ....[64]....
        /*028c*/ 	.word	0xffffffff


	//   ....[65]....
        /*0290*/ 	.word	0xffffffff


	//   ....[66]....
        /*0294*/ 	.word	0xffffffff


	//   ....[67]....
        /*0298*/ 	.word	0xffffffff


	//   ....[68]....
        /*029c*/ 	.word	0xffffffff


	//   ....[69]....
        /*02a0*/ 	.word	0xffffffff


	//   ....[70]....
        /*02a4*/ 	.word	0xffffffff


	//   ....[71]....
        /*02a8*/ 	.word	0xffffffff


	//   ....[72]....
        /*02ac*/ 	.word	0xffffffff


	//   ....[73]....
        /*02b0*/ 	.word	0xffffffff


	//   ....[74]....
        /*02b4*/ 	.word	0xffffffff


	//   ....[75]....
        /*02b8*/ 	.word	0xffffffff


	//   ....[76]....
        /*02bc*/ 	.word	0xffffffff


	//   ....[77]....
        /*02c0*/ 	.word	0xffffffff


	//   ....[78]....
        /*02c4*/ 	.word	0xffffffff


	//   ....[79]....
        /*02c8*/ 	.word	0xffffffff


	//   ....[80]....
        /*02cc*/ 	.word	0xffffffff


	//   ....[81]....
        /*02d0*/ 	.word	0xffffffff


	//   ....[82]....
        /*02d4*/ 	.word	0xffffffff


	//   ....[83]....
        /*02d8*/ 	.word	0xffffffff


	//   ....[84]....
        /*02dc*/ 	.word	0xffffffff


	//   ....[85]....
        /*02e0*/ 	.word	0xffffffff


	//   ....[86]....
        /*02e4*/ 	.word	0xffffffff


	//   ....[87]....
        /*02e8*/ 	.word	0xffffffff


	//   ....[88]....
        /*02ec*/ 	.word	0xffffffff


	//   ....[89]....
        /*02f0*/ 	.word	0xffffffff


	//   ....[90]....
        /*02f4*/ 	.word	0xffffffff


	//   ....[91]....
        /*02f8*/ 	.word	0xffffffff


	//   ....[92]....
        /*02fc*/ 	.word	0xffffffff


	//   ....[93]....
        /*0300*/ 	.word	0xffffffff


	//   ....[94]....
        /*0304*/ 	.word	0xffffffff


	//   ....[95]....
        /*0308*/ 	.word	0xffffffff


	//   ....[96]....
        /*030c*/ 	.word	0xffffffff


	//   ....[97]....
        /*0310*/ 	.word	0xffffffff


	//   ....[98]....
        /*0314*/ 	.word	0xffffffff


	//   ....[99]....
        /*0318*/ 	.word	0xffffffff


	//   ....[100]....
        /*031c*/ 	.word	0xffffffff


	//   ....[101]....
        /*0320*/ 	.word	0xffffffff


	//   ....[102]....
        /*0324*/ 	.word	0xffffffff


	//   ....[103]....
        /*0328*/ 	.word	0xffffffff


	//   ....[104]....
        /*032c*/ 	.word	0xffffffff


	//   ....[105]....
        /*0330*/ 	.word	0xffffffff


	//   ....[106]....
        /*0334*/ 	.word	0xffffffff


	//   ....[107]....
        /*0338*/ 	.word	0xffffffff


	//   ....[108]....
        /*033c*/ 	.word	0xffffffff


	//   ....[109]....
        /*0340*/ 	.word	0x0500000f


	//   ....[110]....
        /*0344*/ 	.word	0x0500000f


	//   ....[111]....
        /*0348*/ 	.word	0x0500000f


	//   ....[112]....
        /*034c*/ 	.word	0x0500000f


	//   ....[113]....
        /*0350*/ 	.word	0x0500000f


	//   ....[114]....
        /*0354*/ 	.word	0x0500000f


	//   ....[115]....
        /*0358*/ 	.word	0x0500000f


	//   ....[116]....
        /*035c*/ 	.word	0x0500000f


	//   ....[117]....
        /*0360*/ 	.word	0x0500000f


	//   ....[118]....
        /*0364*/ 	.word	0x0500000f


	//   ....[119]....
        /*0368*/ 	.word	0x0500000f


	//   ....[120]....
        /*036c*/ 	.word	0x0500000f


	//   ....[121]....
        /*0370*/ 	.word	0x0500000f


	//   ....[122]....
        /*0374*/ 	.word	0x0500000f


	//   ....[123]....
        /*0378*/ 	.word	0x0500000f


	//   ....[124]....
        /*037c*/ 	.word	0x0500000f


	//   ....[125]....
        /*0380*/ 	.word	0x0500000f


	//   ....[126]....
        /*0384*/ 	.word	0x0500000f


	//   ....[127]....
        /*0388*/ 	.word	0x0500000f


	//   ....[128]....
        /*038c*/ 	.word	0x0500000f


	//   ....[129]....
        /*0390*/ 	.word	0x0500000f


	//   ....[130]....
        /*0394*/ 	.word	0x0500000f


	//   ....[131]....
        /*0398*/ 	.word	0x0500000f


	//   ....[132]....
        /*039c*/ 	.word	0x0500000f


	//   ....[133]....
        /*03a0*/ 	.word	0x0500000f


	//   ....[134]....
        /*03a4*/ 	.word	0x0500000f


	//   ....[135]....
        /*03a8*/ 	.word	0x0500000f


	//   ....[136]....
        /*03ac*/ 	.word	0x0500000f


	//   ....[137]....
        /*03b0*/ 	.word	0x0500000f


	//   ....[138]....
        /*03b4*/ 	.word	0x0500000f


	//   ....[139]....
        /*03b8*/ 	.word	0x0500000f


	//   ....[140]....
        /*03bc*/ 	.word	0x0500000f


	//   ....[141]....
        /*03c0*/ 	.word	0x0500000f


	//   ....[142]....
        /*03c4*/ 	.word	0x0500000f


	//   ....[143]....
        /*03c8*/ 	.word	0x0500000f


	//   ....[144]....
        /*03cc*/ 	.word	0x0500000f


	//   ....[145]....
        /*03d0*/ 	.word	0x0500000f


	//   ....[146]....
        /*03d4*/ 	.word	0x0500000f


	//   ....[147]....
        /*03d8*/ 	.word	0x0500000f


	//   ....[148]....
        /*03dc*/ 	.word	0x0500000f


	//   ....[149]....
        /*03e0*/ 	.word	0x0500000f


	//   ....[150]....
        /*03e4*/ 	.word	0x0500000f


	//   ....[151]....
        /*03e8*/ 	.word	0x0500000f


	//   ....[152]....
        /*03ec*/ 	.word	0x0500000f


	//   ....[153]....
        /*03f0*/ 	.word	0x0500000f


	//   ....[154]....
        /*03f4*/ 	.word	0x0500000f


	//   ....[155]....
        /*03f8*/ 	.word	0x0500000f


	//   ....[156]....
        /*03fc*/ 	.word	0x0500000f


	//   ....[157]....
        /*0400*/ 	.word	0x0500000f


	//   ....[158]....
        /*0404*/ 	.word	0x0500000f


	//   ....[159]....
        /*0408*/ 	.word	0x0500000f


	//   ....[160]....
        /*040c*/ 	.word	0x0500000f


	//   ....[161]....
        /*0410*/ 	.word	0x0500000f


	//   ....[162]....
        /*0414*/ 	.word	0x0500000f


	//   ....[163]....
        /*0418*/ 	.word	0x0500000f


	//   ....[164]....
        /*041c*/ 	.word	0x0500000f


	//   ....[165]....
        /*0420*/ 	.word	0x0500000f


	//   ....[166]....
        /*0424*/ 	.word	0x0500000f


	//   ....[167]....
        /*0428*/ 	.word	0x0500000f


	//----- nvinfo : EIATTR_COOP_GROUP_INSTR_OFFSETS
	.align		4
.L_648:
        /*042c*/ 	.byte	0x04, 0x28
        /*042e*/ 	.short	(.L_650 - .L_649)


	//   ....[0]....
.L_649:
        /*0430*/ 	.word	0x00000070


	//   ....[1]....
        /*0434*/ 	.word	0x000000b0


	//   ....[2]....
        /*0438*/ 	.word	0x00000290


	//   ....[3]....
        /*043c*/ 	.word	0x000003f0


	//   ....[4]....
        /*0440*/ 	.word	0x00000510


	//   ....[5]....
        /*0444*/ 	.word	0x00000670


	//   ....[6]....
        /*0448*/ 	.word	0x000017c0


	//   ....[7]....
        /*044c*/ 	.word	0x000030d0


	//   ....[8]....
        /*0450*/ 	.word	0x00003ae0


	//   ....[9]....
        /*0454*/ 	.word	0x00003b40


	//   ....[10]....
        /*0458*/ 	.word	0x00003d50


	//   ....[11]....
        /*045c*/ 	.word	0x00003e10


	//   ....[12]....
        /*0460*/ 	.word	0x00004670


	//   ....[13]....
        /*0464*/ 	.word	0x00004ba0


	//   ....[14]....
        /*0468*/ 	.word	0x00004bd0


	//   ....[15]....
        /*046c*/ 	.word	0x00004ea0


	//   ....[16]....
        /*0470*/ 	.word	0x00005070


	//   ....[17]....
        /*0474*/ 	.word	0x00005fb0


	//   ....[18]....
        /*0478*/ 	.word	0x00006060


	//   ....[19]....
        /*047c*/ 	.word	0x000060a0


	//   ....[20]....
        /*0480*/ 	.word	0x00006120


	//   ....[21]....
        /*0484*/ 	.word	0x00006140


	//   ....[22]....
        /*0488*/ 	.word	0x00007a80


	//   ....[23]....
        /*048c*/ 	.word	0x000080c0


	//   ....[24]....
        /*0490*/ 	.word	0x00008100


	//   ....[25]....
        /*0494*/ 	.word	0x00008120


	//   ....[26]....
        /*0498*/ 	.word	0x00008140


	//   ....[27]....
        /*049c*/ 	.word	0x000087f0


	//   ....[28]....
        /*04a0*/ 	.word	0x00008800


	//   ....[29]....
        /*04a4*/ 	.word	0x00008a30


	//   ....[30]....
        /*04a8*/ 	.word	0x00008a50


	//   ....[31]....
        /*04ac*/ 	.word	0x00009640


	//   ....[32]....
        /*04b0*/ 	.word	0x00009660


	//   ....[33]....
        /*04b4*/ 	.word	0x000098a0


	//   ....[34]....
        /*04b8*/ 	.word	0x000098c0


	//   ....[35]....
        /*04bc*/ 	.word	0x00009b70


	//   ....[36]....
        /*04c0*/ 	.word	0x00009d40


	//   ....[37]....
        /*04c4*/ 	.word	0x00009d70


	//   ....[38]....
        /*04c8*/ 	.word	0x00009da0


	//   ....[39]....
        /*04cc*/ 	.word	0x00009dd0


	//   ....[40]....
        /*04d0*/ 	.word	0x00009e00


	//   ....[41]....
        /*04d4*/ 	.word	0x00009e30


	//   ....[42]....
        /*04d8*/ 	.word	0x00009f80


	//   ....[43]....
        /*04dc*/ 	.word	0x00009fb0


	//   ....[44]....
        /*04e0*/ 	.word	0x00009fe0


	//   ....[45]....
        /*04e4*/ 	.word	0x0000a010


	//   ....[46]....
        /*04e8*/ 	.word	0x0000a040


	//   ....[47]....
        /*04ec*/ 	.word	0x0000a070


	//   ....[48]....
        /*04f0*/ 	.word	0x0000a100


	//   ....[49]....
        /*04f4*/ 	.word	0x0000a130


	//   ....[50]....
        /*04f8*/ 	.word	0x0000a1b0


	//   ....[51]....
        /*04fc*/ 	.word	0x0000b900


	//   ....[52]....
        /*0500*/ 	.word	0x0000b920


	//   ....[53]....
        /*0504*/ 	.word	0x0000b9b0


	//   ....[54]....
        /*0508*/ 	.word	0x0000b9d0


	//   ....[55]....
        /*050c*/ 	.word	0x0000ba50


	//   ....[56]....
        /*0510*/ 	.word	0x0000ba70


	//   ....[57]....
        /*0514*/ 	.word	0x0000ba80


	//   ....[58]....
        /*0518*/ 	.word	0x0000ba90


	//   ....[59]....
        /*051c*/ 	.word	0x0000c230


	//   ....[60]....
        /*0520*/ 	.word	0x0000c260


	//   ....[61]....
        /*0524*/ 	.word	0x0000c300


	//   ....[62]....
        /*0528*/ 	.word	0x0000c320


	//   ....[63]....
        /*052c*/ 	.word	0x0000c3a0


	//   ....[64]....
        /*0530*/ 	.word	0x0000c3c0


	//   ....[65]....
        /*0534*/ 	.word	0x0000c3d0


	//   ....[66]....
        /*0538*/ 	.word	0x0000c3e0


	//   ....[67]....
        /*053c*/ 	.word	0x0000c880


	//   ....[68]....
        /*0540*/ 	.word	0x0000c940


	//   ....[69]....
        /*0544*/ 	.word	0x0000ca90


	//   ....[70]....
        /*0548*/ 	.word	0x0000cad0


	//   ....[71]....
        /*054c*/ 	.word	0x0000cae0


	//   ....[72]....
        /*0550*/ 	.word	0x0000caf0


	//   ....[73]....
        /*0554*/ 	.word	0x0000cc40


	//   ....[74]....
        /*0558*/ 	.word	0x0000cd90


	//   ....[75]....
        /*055c*/ 	.word	0x0000d5a0


	//   ....[76]....
        /*0560*/ 	.word	0x0000d5c0


	//   ....[77]....
        /*0564*/ 	.word	0x0000d610


	//   ....[78]....
        /*0568*/ 	.word	0x0000d620


	//   ....[79]....
        /*056c*/ 	.word	0x0000d660


	//   ....[80]....
        /*0570*/ 	.word	0x0000d670


	//   ....[81]....
        /*0574*/ 	.word	0x0000d680


	//   ....[82]....
        /*0578*/ 	.word	0x0000d6c0


	//   ....[83]....
        /*057c*/ 	.word	0x0000d9e0


	//   ....[84]....
        /*0580*/ 	.word	0x0000da20


	//   ....[85]....
        /*0584*/ 	.word	0x0000da40


	//   ....[86]....
        /*0588*/ 	.word	0x0000da60


	//   ....[87]....
        /*058c*/ 	.word	0x0000da90


	//   ....[88]....
        /*0590*/ 	.word	0x0000dab0


	//   ....[89]....
        /*0594*/ 	.word	0x0000dbb0


	//   ....[90]....
        /*0598*/ 	.word	0x0000dd00


	//   ....[91]....
        /*059c*/ 	.word	0x0000e300


	//   ....[92]....
        /*05a0*/ 	.word	0x0000e330


	//   ....[93]....
        /*05a4*/ 	.word	0x0000e360


	//   ....[94]....
        /*05a8*/ 	.word	0x0000e390


	//   ....[95]....
        /*05ac*/ 	.word	0x0000e3c0


	//   ....[96]....
        /*05b0*/ 	.word	0x0000e3f0


	//   ....[97]....
        /*05b4*/ 	.word	0x0000e420


	//   ....[98]....
        /*05b8*/ 	.word	0x0000e450


	//   ....[99]....
        /*05bc*/ 	.word	0x0000e5d0


	//   ....[100]....
        /*05c0*/ 	.word	0x0000e600


	//   ....[101]....
        /*05c4*/ 	.word	0x0000e630


	//   ....[102]....
        /*05c8*/ 	.word	0x0000e660


	//   ....[103]....
        /*05cc*/ 	.word	0x0000e690


	//   ....[104]....
        /*05d0*/ 	.word	0x0000e6c0


	//   ....[105]....
        /*05d4*/ 	.word	0x0000e780


	//   ....[106]....
        /*05d8*/ 	.word	0x0000e7a0


	//   ....[107]....
        /*05dc*/ 	.word	0x0000e810


	//   ....[108]....
        /*05e0*/ 	.word	0x0000ec80


	//   ....[109]....
        /*05e4*/ 	.word	0x0000f200


	//   ....[110]....
        /*05e8*/ 	.word	0x0000f2f0


	//   ....[111]....
        /*05ec*/ 	.word	0x0000f390


	//   ....[112]....
        /*05f0*/ 	.word	0x0000f3f0


	//   ....[113]....
        /*05f4*/ 	.word	0x0000f4e0


	//   ....[114]....
        /*05f8*/ 	.word	0x0000f550


	//   ....[115]....
        /*05fc*/ 	.word	0x0000f640


	//   ....[116]....
        /*0600*/ 	.word	0x0000f6b0


	//   ....[117]....
        /*0604*/ 	.word	0x0000f790


	//   ....[118]....
        /*0608*/ 	.word	0x0000f840


	//   ....[119]....
        /*060c*/ 	.word	0x0000f8b0


	//   ....[120]....
        /*0610*/ 	.word	0x0000f910


	//   ....[121]....
        /*0614*/ 	.word	0x0000fa00


	//   ....[122]....
        /*0618*/ 	.word	0x0000fa60


	//   ....[123]....
        /*061c*/ 	.word	0x0000fb60


	//   ....[124]....
        /*0620*/ 	.word	0x0000fbc0


	//   ....[125]....
        /*0624*/ 	.word	0x0000fc60


	//   ....[126]....
        /*0628*/ 	.word	0x0000fde0


	//   ....[127]....
        /*062c*/ 	.word	0x0000fee0


	//   ....[128]....
        /*0630*/ 	.word	0x00010160


	//   ....[129]....
        /*0634*/ 	.word	0x000101b0


	//   ....[130]....
        /*0638*/ 	.word	0x00010380


	//   ....[131]....
        /*063c*/ 	.word	0x000103d0


	//   ....[132]....
        /*0640*/ 	.word	0x000105a0


	//   ....[133]....
        /*0644*/ 	.word	0x000105f0


	//   ....[134]....
        /*0648*/ 	.word	0x000106e0


	//   ....[135]....
        /*064c*/ 	.word	0x00010780


	//   ....[136]....
        /*0650*/ 	.word	0x000107e0


	//   ....[137]....
        /*0654*/ 	.word	0x00010890


	//   ....[138]....
        /*0658*/ 	.word	0x000108f0


	//   ....[139]....
        /*065c*/ 	.word	0x000109a0


	//   ....[140]....
        /*0660*/ 	.word	0x00010a00


	//   ....[141]....
        /*0664*/ 	.word	0x00010ab0


	//   ....[142]....
        /*0668*/ 	.word	0x00010ba0


	//   ....[143]....
        /*066c*/ 	.word	0x00010c70


	//   ....[144]....
        /*0670*/ 	.word	0x00010d90


	//   ....[145]....
        /*0674*/ 	.word	0x00010e90


	//   ....[146]....
        /*0678*/ 	.word	0x00010fc0


	//   ....[147]....
        /*067c*/ 	.word	0x000110a0


	//   ....[148]....
        /*0680*/ 	.word	0x000111a0


	//   ....[149]....
        /*0684*/ 	.word	0x00011280


	//   ....[150]....
        /*0688*/ 	.word	0x00011310


	//   ....[151]....
        /*068c*/ 	.word	0x000113b0


	//   ....[152]....
        /*0690*/ 	.word	0x000114d0


	//   ....[153]....
        /*0694*/ 	.word	0x00011540


	//   ....[154]....
        /*0698*/ 	.word	0x000115b0


	//   ....[155]....
        /*069c*/ 	.word	0x00011620


	//   ....[156]....
        /*06a0*/ 	.word	0x00011690


	//   ....[157]....
        /*06a4*/ 	.word	0x00011710


	//   ....[158]....
        /*06a8*/ 	.word	0x000117a0


	//   ....[159]....
        /*06ac*/ 	.word	0x00011830


	//   ....[160]....
        /*06b0*/ 	.word	0x000118a0


	//   ....[161]....
        /*06b4*/ 	.word	0x00011910


	//   ....[162]....
        /*06b8*/ 	.word	0x00011980


	//   ....[163]....
        /*06bc*/ 	.word	0x00011a00


	//   ....[164]....
        /*06c0*/ 	.word	0x00011a70


	//   ....[165]....
        /*06c4*/ 	.word	0x00011b10


	//   ....[166]....
        /*06c8*/ 	.word	0x00011ba0


	//   ....[167]....
        /*06cc*/ 	.word	0x00011cc0


	//----- nvinfo : EIATTR_REG_RECONFIG
	.align		4
.L_650:
        /*06d0*/ 	.byte	0x01, 0x54
	.zero		2


	//----- nvinfo : EIATTR_SYSCALL_OFFSETS
	.align		4
        /*06d4*/ 	.byte	0x04, 0x46
        /*06d6*/ 	.short	(.L_652 - .L_651)


	//   ....[0]....
.L_651:
        /*06d8*/ 	.word	0x00003290


	//   ....[1]....
        /*06dc*/ 	.word	0x0000ad60


	//   ....[2]....
        /*06e0*/ 	.word	0x0000aeb0


	//   ....[3]....
        /*06e4*/ 	.word	0x0000afa0


	//   ....[4]....
        /*06e8*/ 	.word	0x0000bed0


	//----- nvinfo : EIATTR_MBARRIER_INSTR_OFFSETS
	.align		4
.L_652:
        /*06ec*/ 	.byte	0x04, 0x39
        /*06ee*/ 	.short	(.L_654 - .L_653)


	//   ....[0]....
.L_653:
        /*06f0*/ 	.word	0x00000180
        /*06f4*/ 	.word	0x000000ff
        /*06f8*/ 	.word	0x00028c00
        /*06fc*/ 	.short	0x0100
        /*06fe*/ 	.byte	0x08
	.zero		1


	//   ....[1]....
        /*0700*/ 	.word	0x00000190
        /*0704*/ 	.word	0x000000ff
        /*0708*/ 	.word	0x00028c20
        /*070c*/ 	.short	0x0100
        /*070e*/ 	.byte	0x08
	.zero		1


	//   ....[2]....
        /*0710*/ 	.word	0x00000240
        /*0714*/ 	.word	0x000000ff
        /*0718*/ 	.word	0x00028c30
        /*071c*/ 	.short	0x0100
        /*071e*/ 	.byte	0x06
	.zero		1


	//   ....[3]....
        /*0720*/ 	.word	0x00000250
        /*0724*/ 	.word	0x000000ff
        /*0728*/ 	.word	0x00028c40
        /*072c*/ 	.short	0x0100
        /*072e*/ 	.byte	0x06
	.zero		1


	//   ....[4]....
        /*0730*/ 	.word	0x00000260
        /*0734*/ 	.word	0x000000ff
        /*0738*/ 	.word	0x00028c38
        /*073c*/ 	.short	0x0100
        /*073e*/ 	.byte	0x06
	.zero		1


	//   ....[5]....
        /*0740*/ 	.word	0x00000270
        /*0744*/ 	.word	0x000000ff
        /*0748*/ 	.word	0x00028c48
        /*074c*/ 	.short	0x0100
        /*074e*/ 	.byte	0x06
	.zero		1


	//   ....[6]....
        /*0750*/ 	.word	0x000003a0
        /*0754*/ 	.word	0x000000ff
        /*0758*/ 	.word	0x00028c50
        /*075c*/ 	.short	0x0100
        /*075e*/ 	.byte	0x08
	.zero		1


	//   ....[7]....
        /*0760*/ 	.word	0x000003b0
        /*0764*/ 	.word	0x000000ff
        /*0768*/ 	.word	0x00028c60
        /*076c*/ 	.short	0x0100
        /*076e*/ 	.byte	0x08
	.zero		1


	//   ....[8]....
        /*0770*/ 	.word	0x000003c0
        /*0774*/ 	.word	0x000000ff
        /*0778*/ 	.word	0x00028c58
        /*077c*/ 	.short	0x0100
        /*077e*/ 	.byte	0x08
	.zero		1


	//   ....[9]....
        /*0780*/ 	.word	0x000003d0
        /*0784*/ 	.word	0x000000ff
        /*0788*/ 	.word	0x00028c68
        /*078c*/ 	.short	0x0100
        /*078e*/ 	.byte	0x08
	.zero		1


	//   ....[10]....
        /*0790*/ 	.word	0x000004c0
        /*0794*/ 	.word	0x000000ff
        /*0798*/ 	.word	0x00028c70
        /*079c*/ 	.short	0x0100
        /*079e*/ 	.byte	0x06
	.zero		1


	//   ....[11]....
        /*07a0*/ 	.word	0x000004d0
        /*07a4*/ 	.word	0x000000ff
        /*07a8*/ 	.word	0x00028c80
        /*07ac*/ 	.short	0x0100
        /*07ae*/ 	.byte	0x06
	.zero		1


	//   ....[12]....
        /*07b0*/ 	.word	0x000004e0
        /*07b4*/ 	.word	0x000000ff
        /*07b8*/ 	.word	0x00028c78
        /*07bc*/ 	.short	0x0100
        /*07be*/ 	.byte	0x06
	.zero		1


	//   ....[13]....
        /*07c0*/ 	.word	0x000004f0
        /*07c4*/ 	.word	0x000000ff
        /*07c8*/ 	.word	0x00028c88
        /*07cc*/ 	.short	0x0100
        /*07ce*/ 	.byte	0x06
	.zero		1


	//   ....[14]....
        /*07d0*/ 	.word	0x00000620
        /*07d4*/ 	.word	0x000000ff
        /*07d8*/ 	.word	0x00028c90
        /*07dc*/ 	.short	0x0100
        /*07de*/ 	.byte	0x08
	.zero		1


	//   ....[15]....
        /*07e0*/ 	.word	0x00000630
        /*07e4*/ 	.word	0x000000ff
        /*07e8*/ 	.word	0x00028ca0
        /*07ec*/ 	.short	0x0100
        /*07ee*/ 	.byte	0x08
	.zero		1


	//   ....[16]....
        /*07f0*/ 	.word	0x00000640
        /*07f4*/ 	.word	0x000000ff
        /*07f8*/ 	.word	0x00028c98
        /*07fc*/ 	.short	0x0100
        /*07fe*/ 	.byte	0x08
	.zero		1


	//   ....[17]....
        /*0800*/ 	.word	0x00000650
        /*0804*/ 	.word	0x000000ff
        /*0808*/ 	.word	0x00028ca8
        /*080c*/ 	.short	0x0100
        /*080e*/ 	.byte	0x08
	.zero		1


	//   ....[18]....
        /*0810*/ 	.word	0x00000790
        /*0814*/ 	.word	0x000000ff
        /*0818*/ 	.word	0x00028cb0
        /*081c*/ 	.short	0x0100
        /*081e*/ 	.byte	0x08
	.zero		1


	//   ....[19]....
        /*0820*/ 	.word	0x000007a0
        /*0824*/ 	.word	0x000000ff
        /*0828*/ 	.word	0x00028cc0
        /*082c*/ 	.short	0x0100
        /*082e*/ 	.byte	0x08
	.zero		1


	//   ....[20]....
        /*0830*/ 	.word	0x000007b0
        /*0834*/ 	.word	0x000000ff
        /*0838*/ 	.word	0x00028cb8
        /*083c*/ 	.short	0x0100
        /*083e*/ 	.byte	0x08
	.zero		1


	//   ....[21]....
        /*0840*/ 	.word	0x000007c0
        /*0844*/ 	.word	0x000000ff
        /*0848*/ 	.word	0x00028cc8
        /*084c*/ 	.short	0x0100
        /*084e*/ 	.byte	0x08
	.zero		1


	//   ....[22]....
        /*0850*/ 	.word	0x000018d0
        /*0854*/ 	.word	0x000000ff
        /*0858*/ 	.word	0x00028c50
        /*085c*/ 	.short	0x010a
        /*085e*/ 	.byte	0x10
	.zero		1


	//   ....[23]....
        /*0860*/ 	.word	0x00001bb0
        /*0864*/ 	.word	0x000000ff
        /*0868*/ 	.word	0x00000000
        /*086c*/ 	.short	0x0101
        /*086e*/ 	.byte	0x06
	.zero		1


	//   ....[24]....
        /*0870*/ 	.word	0x00002510
        /*0874*/ 	.word	0x000000ff
        /*0878*/ 	.word	0x00028c50
        /*087c*/ 	.short	0x010a
        /*087e*/ 	.byte	0x15
	.zero		1


	//   ....[25]....
        /*0880*/ 	.word	0x00002550
        /*0884*/ 	.word	0x000000ff
        /*0888*/ 	.word	0x00028c50
        /*088c*/ 	.short	0x010a
        /*088e*/ 	.byte	0x15
	.zero		1


	//   ....[26]....
        /*0890*/ 	.word	0x00002780
        /*0894*/ 	.word	0x000000ff
        /*0898*/ 	.word	0x00000000
        /*089c*/ 	.short	0x0101
        /*089e*/ 	.byte	0x06
	.zero		1


	//   ....[27]....
        /*08a0*/ 	.word	0x00003310
        /*08a4*/ 	.word	0x000000ff
        /*08a8*/ 	.word	0x00028c00
        /*08ac*/ 	.short	0x010a
        /*08ae*/ 	.byte	0x29
	.zero		1


	//   ....[28]....
        /*08b0*/ 	.word	0x00003390
        /*08b4*/ 	.word	0x00000007
        /*08b8*/ 	.word	0x00028c30
        /*08bc*/ 	.short	0x010a
        /*08be*/ 	.byte	0x3f
	.zero		1


	//   ....[29]....
        /*08c0*/ 	.word	0x000033d0
        /*08c4*/ 	.word	0x00000007
        /*08c8*/ 	.word	0x00028c30
        /*08cc*/ 	.short	0x010a
        /*08ce*/ 	.byte	0x3f
	.zero		1


	//   ....[30]....
        /*08d0*/ 	.word	0x000037a0
        /*08d4*/ 	.word	0x000000ff
        /*08d8*/ 	.word	0x00000000
        /*08dc*/ 	.short	0x0101
        /*08de*/ 	.byte	0x06
	.zero		1


	//   ....[31]....
        /*08e0*/ 	.word	0x00004420
        /*08e4*/ 	.word	0x00000007
        /*08e8*/ 	.word	0x00028c50
        /*08ec*/ 	.short	0x010a
        /*08ee*/ 	.byte	0x3f
	.zero		1


	//   ....[32]....
        /*08f0*/ 	.word	0x00004470
        /*08f4*/ 	.word	0x00000007
        /*08f8*/ 	.word	0x00028c50
        /*08fc*/ 	.short	0x010a
        /*08fe*/ 	.byte	0x3f
	.zero		1


	//   ....[33]....
        /*0900*/ 	.word	0x00004700
        /*0904*/ 	.word	0x000000ff
        /*0908*/ 	.word	0x00000000
        /*090c*/ 	.short	0x0101
        /*090e*/ 	.byte	0x06
	.zero		1


	//   ....[34]....
        /*0910*/ 	.word	0x00004840
        /*0914*/ 	.word	0x000000ff
        /*0918*/ 	.word	0x00028c30
        /*091c*/ 	.short	0x010a
        /*091e*/ 	.byte	0x15
	.zero		1


	//   ....[35]....
        /*0920*/ 	.word	0x00004880
        /*0924*/ 	.word	0x000000ff
        /*0928*/ 	.word	0x00028c30
        /*092c*/ 	.short	0x010a
        /*092e*/ 	.byte	0x15
	.zero		1


	//   ....[36]....
        /*0930*/ 	.word	0x00004ac0
        /*0934*/ 	.word	0x000000ff
        /*0938*/ 	.word	0x00000000
        /*093c*/ 	.short	0x0101
        /*093e*/ 	.byte	0x06
	.zero		1


	//   ....[37]....
        /*0940*/ 	.word	0x00005d70
        /*0944*/ 	.word	0x000000ff
        /*0948*/ 	.word	0x00028c50
        /*094c*/ 	.short	0x010a
        /*094e*/ 	.byte	0x15
	.zero		1


	//   ....[38]....
        /*0950*/ 	.word	0x00005db0
        /*0954*/ 	.word	0x000000ff
        /*0958*/ 	.word	0x00028c50
        /*095c*/ 	.short	0x010a
        /*095e*/ 	.byte	0x15
	.zero		1


	//   ....[39]....
        /*0960*/ 	.word	0x00006040
        /*0964*/ 	.word	0x000000ff
        /*0968*/ 	.word	0x00000000
        /*096c*/ 	.short	0x0101
        /*096e*/ 	.byte	0x15
	.zero		1


	//   ....[40]....
        /*0970*/ 	.word	0x000087e0
        /*0974*/ 	.word	0x000000ff
        /*0978*/ 	.word	0x00000000
        /*097c*/ 	.short	0x0101
        /*097e*/ 	.byte	0x04
	.zero		1


	//   ....[41]....
        /*0980*/ 	.word	0x0000b6b0
        /*0984*/ 	.word	0x0000001b
        /*0988*/ 	.word	0x00028c40
        /*098c*/ 	.short	0x010a
        /*098e*/ 	.byte	0x3f
	.zero		1


	//   ....[42]....
        /*0990*/ 	.word	0x0000bb90
        /*0994*/ 	.word	0x0000001b
        /*0998*/ 	.word	0x00028c30
        /*099c*/ 	.short	0x0107
        /*099e*/ 	.byte	0x3f
	.zero		1


	//   ....[43]....
        /*09a0*/ 	.word	0x0000bc70
        /*09a4*/ 	.word	0x0000001b
        /*09a8*/ 	.word	0x00028c30
        /*09ac*/ 	.short	0x0101
        /*09ae*/ 	.byte	0x3f
	.zero		1


	//   ....[44]....
        /*09b0*/ 	.word	0x0000c4e0
        /*09b4*/ 	.word	0x00000017
        /*09b8*/ 	.word	0x00028c00
        /*09bc*/ 	.short	0x0107
        /*09be*/ 	.byte	0x3f
	.zero		1


	//   ....[45]....
        /*09c0*/ 	.word	0x0000c5d0
        /*09c4*/ 	.word	0x00000017
        /*09c8*/ 	.word	0x00028c00
        /*09cc*/ 	.short	0x0101
        /*09ce*/ 	.byte	0x3f
	.zero		1


	//   ....[46]....
        /*09d0*/ 	.word	0x0000c5f0
        /*09d4*/ 	.word	0x00000017
        /*09d8*/ 	.word	0x00028c20
        /*09dc*/ 	.short	0x010a
        /*09de*/ 	.byte	0x3f
	.zero		1


	//   ....[47]....
        /*09e0*/ 	.word	0x0000c680
        /*09e4*/ 	.word	0x0000001b
        /*09e8*/ 	.word	0x00028c60
        /*09ec*/ 	.short	0x010a
        /*09ee*/ 	.byte	0x3f
	.zero		1


	//   ....[48]....
        /*09f0*/ 	.word	0x0000cfb0
        /*09f4*/ 	.word	0x0000001b
        /*09f8*/ 	.word	0x00028c50
        /*09fc*/ 	.short	0x0107
        /*09fe*/ 	.byte	0x3f
	.zero		1


	//   ....[49]....
        /*0a00*/ 	.word	0x0000d080
        /*0a04*/ 	.word	0x0000001b
        /*0a08*/ 	.word	0x00028c50
        /*0a0c*/ 	.short	0x0101
        /*0a0e*/ 	.byte	0x3f
	.zero		1


	//   ....[50]....
        /*0a10*/ 	.word	0x0000d400
        /*0a14*/ 	.word	0x00000006
        /*0a18*/ 	.word	0x00028c40
        /*0a1c*/ 	.short	0x010a
        /*0a1e*/ 	.byte	0x3f
	.zero		1


	//   ....[51]....
        /*0a20*/ 	.word	0x0000d740
        /*0a24*/ 	.word	0x00000006
        /*0a28*/ 	.word	0x00028c30
        /*0a2c*/ 	.short	0x0107
        /*0a2e*/ 	.byte	0x3f
	.zero		1


	//   ....[52]....
        /*0a30*/ 	.word	0x0000d800
        /*0a34*/ 	.word	0x00000006
        /*0a38*/ 	.word	0x00028c30
        /*0a3c*/ 	.short	0x0101
        /*0a3e*/ 	.byte	0x3f
	.zero		1


	//   ....[53]....
        /*0a40*/ 	.word	0x0000d830
        /*0a44*/ 	.word	0x00000006
        /*0a48*/ 	.word	0x00028c60
        /*0a4c*/ 	.short	0x010a
        /*0a4e*/ 	.byte	0x3f
	.zero		1


	//   ....[54]....
        /*0a50*/ 	.word	0x0000df00
        /*0a54*/ 	.word	0x00000006
        /*0a58*/ 	.word	0x00028c50
        /*0a5c*/ 	.short	0x0107
        /*0a5e*/ 	.byte	0x3f
	.zero		1


	//   ....[55]....
        /*0a60*/ 	.word	0x0000dfc0
        /*0a64*/ 	.word	0x00000006
        /*0a68*/ 	.word	0x00028c50
        /*0a6c*/ 	.short	0x0101
        /*0a6e*/ 	.byte	0x3f
	.zero		1


	//   ....[56]....
        /*0a70*/ 	.word	0x0000ec00
        /*0a74*/ 	.word	0x00000005
        /*0a78*/ 	.word	0x00028c20
        /*0a7c*/ 	.short	0x010a
        /*0a7e*/ 	.byte	0x3f
	.zero		1


	//   ....[57]....
        /*0a80*/ 	.word	0x0000ed80
        /*0a84*/ 	.word	0x00000003
        /*0a88*/ 	.word	0x00028c40
        /*0a8c*/ 	.short	0x010a
        /*0a8e*/ 	.byte	0x3f
	.zero		1


	//   ....[58]....
        /*0a90*/ 	.word	0x0000ee20
        /*0a94*/ 	.word	0x00000005
        /*0a98*/ 	.word	0x00028c40
        /*0a9c*/ 	.short	0x010a
        /*0a9e*/ 	.byte	0x3f
	.zero		1


	//   ....[59]....
        /*0aa0*/ 	.word	0x0000ee60
        /*0aa4*/ 	.word	0x00000003
        /*0aa8*/ 	.word	0x00028c60
        /*0aac*/ 	.short	0x010a
        /*0aae*/ 	.byte	0x3f
	.zero		1


	//   ....[60]....
        /*0ab0*/ 	.word	0x0000eea0
        /*0ab4*/ 	.word	0x00000005
        /*0ab8*/ 	.word	0x00028c60
        /*0abc*/ 	.short	0x010a
        /*0abe*/ 	.byte	0x3f
	.zero		1


	//   ....[61]....
        /*0ac0*/ 	.word	0x0000ef10
        /*0ac4*/ 	.word	0x00000003
        /*0ac8*/ 	.word	0x00028c50
        /*0acc*/ 	.short	0x010a
        /*0ace*/ 	.byte	0x3f
	.zero		1


	//   ....[62]....
        /*0ad0*/ 	.word	0x0000ef70
        /*0ad4*/ 	.word	0x00000004
        /*0ad8*/ 	.word	0x00028c50
        /*0adc*/ 	.short	0x010a
        /*0ade*/ 	.byte	0x3f
	.zero		1


	//   ....[63]....
        /*0ae0*/ 	.word	0x0000efd0
        /*0ae4*/ 	.word	0x00000003
        /*0ae8*/ 	.word	0x00028c00
        /*0aec*/ 	.short	0x010a
        /*0aee*/ 	.byte	0x3f
	.zero		1


	//   ....[64]....
        /*0af0*/ 	.word	0x0000f020
        /*0af4*/ 	.word	0x00000007
        /*0af8*/ 	.word	0x00028c30
        /*0afc*/ 	.short	0x010a
        /*0afe*/ 	.byte	0x3f
	.zero		1


	//   ....[65]....
        /*0b00*/ 	.word	0x0000f070
        /*0b04*/ 	.word	0x00000007
        /*0b08*/ 	.word	0x00028c50
        /*0b0c*/ 	.short	0x010a
        /*0b0e*/ 	.byte	0x3f
	.zero		1


	//   ....[66]....
        /*0b10*/ 	.word	0x0000f0d0
        /*0b14*/ 	.word	0x00000004
        /*0b18*/ 	.word	0x00028c30
        /*0b1c*/ 	.short	0x010a
        /*0b1e*/ 	.byte	0x3f
	.zero		1


	//   ....[67]....
        /*0b20*/ 	.word	0x0000f130
        /*0b24*/ 	.word	0x00000008
        /*0b28*/ 	.word	0x00028c50
        /*0b2c*/ 	.short	0x010a
        /*0b2e*/ 	.byte	0x3f
	.zero		1


	//   ....[68]....
        /*0b30*/ 	.word	0x0000f240
        /*0b34*/ 	.word	0x0000001b
        /*0b38*/ 	.word	0x00028c40
        /*0b3c*/ 	.short	0x010a
        /*0b3e*/ 	.byte	0x3f
	.zero		1


	//   ....[69]....
        /*0b40*/ 	.word	0x0000fce0
        /*0b44*/ 	.word	0x00000017
        /*0b48*/ 	.word	0x00028c20
        /*0b4c*/ 	.short	0x010a
        /*0b4e*/ 	.byte	0x3f
	.zero		1


	//   ....[70]....
        /*0b50*/ 	.word	0x0000fd30
        /*0b54*/ 	.word	0x0000001b
        /*0b58*/ 	.word	0x00028c60
        /*0b5c*/ 	.short	0x010a
        /*0b5e*/ 	.byte	0x3f
	.zero		1


	//   ....[71]....
        /*0b60*/ 	.word	0x00010630
        /*0b64*/ 	.word	0x00000006
        /*0b68*/ 	.word	0x00028c40
        /*0b6c*/ 	.short	0x010a
        /*0b6e*/ 	.byte	0x3f
	.zero		1


	//   ....[72]....
        /*0b70*/ 	.word	0x00010af0
        /*0b74*/ 	.word	0x00000006
        /*0b78*/ 	.word	0x00028c60
        /*0b7c*/ 	.short	0x010a
        /*0b7e*/ 	.byte	0x3f
	.zero		1


	//   ....[73]....
        /*0b80*/ 	.word	0x00011be0
        /*0b84*/ 	.word	0x00000005
        /*0b88*/ 	.word	0x00028c20
        /*0b8c*/ 	.short	0x010a
        /*0b8e*/ 	.byte	0x3f
	.zero		1


	//   ....[74]....
        /*0b90*/ 	.word	0x00011d80
        /*0b94*/ 	.word	0x00000003
        /*0b98*/ 	.word	0x00028c40
        /*0b9c*/ 	.short	0x010a
        /*0b9e*/ 	.byte	0x3f
	.zero		1


	//   ....[75]....
        /*0ba0*/ 	.word	0x00011dd0
        /*0ba4*/ 	.word	0x00000005
        /*0ba8*/ 	.word	0x00028c40
        /*0bac*/ 	.short	0x010a
        /*0bae*/ 	.byte	0x3f
	.zero		1


	//   ....[76]....
        /*0bb0*/ 	.word	0x00011e20
        /*0bb4*/ 	.word	0x00000003
        /*0bb8*/ 	.word	0x00028c60
        /*0bbc*/ 	.short	0x010a
        /*0bbe*/ 	.byte	0x3f
	.zero		1


	//----- nvinfo : EIATTR_NUM_MBARRIERS
	.align		4
.L_654:
        /*0bc0*/ 	.byte	0x03, 0x38
        /*0bc2*/ 	.short	0x0016


	//----- nvinfo : EIATTR_EXIT_INSTR_OFFSETS
	.align		4
        /*0bc4*/ 	.byte	0x04, 0x1c
        /*0bc6*/ 	.short	(.L_656 - .L_655)


	//   ....[0]....
.L_655:
        /*0bc8*/ 	.word	0x00000980


	//   ....[1]....
        /*0bcc*/ 	.word	0x00009b20


	//   ....[2]....
        /*0bd0*/ 	.word	0x0000eef0


	//----- nvinfo : EIATTR_MAX_THREADS
	.align		4
.L_656:
        /*0bd4*/ 	.byte	0x04, 0x05
        /*0bd6*/ 	.short	(.L_658 - .L_657)
.L_657:
        /*0bd8*/ 	.word	0x00000180
        /*0bdc*/ 	.word	0x00000001
        /*0be0*/ 	.word	0x00000001


	//----- nvinfo : EIATTR_CRS_STACK_SIZE
	.align		4
.L_658:
        /*0be4*/ 	.byte	0x04, 0x1e
        /*0be6*/ 	.short	(.L_660 - .L_659)
.L_659:
        /*0be8*/ 	.word	0x00000000


	//----- nvinfo : EIATTR_CBANK_PARAM_SIZE
	.align		4
.L_660:
        /*0bec*/ 	.byte	0x03, 0x19
        /*0bee*/ 	.short	0x0af0


	//----- nvinfo : EIATTR_PARAM_CBANK
	.align		4
        /*0bf0*/ 	.byte	0x04, 0x0a
        /*0bf2*/ 	.short	(.L_662 - .L_661)
	.align		4
.L_661:
        /*0bf4*/ 	.word	index@(.nv.constant0._ZN7cutlass13device_kernelIN5flash11enable_sm90INS1_16FlashAttnFwdSm90INS1_25CollectiveMainloopFwdSm90ILi2EN4cute5tupleIJNS5_1CILi1EEES8_S8_EEENS6_IJNS7_ILi64EEESA_SA_EEELi512ENS_10bfloat16_tEfNS_4arch4Sm90ELb0ELb0ELb0ELb1ELb1ELb0ELb0ELb0ELb0ELb1ELb0ELb0EEENS1_21CollectiveEpilogueFwdINS6_IJSA_NS7_ILi512EEESA_EEES9_SC_SE_Li256ELb1ELb1ELb0ELb0EEENS1_36VarlenDynamicPersistentTileSchedulerILi64ELi64ELi256ELi128ELb0ELb1ELb1ELb0ELb1ELb1EEEEEEEEEvNT_6ParamsE)
        /*0bf8*/ 	.short	0x0210
        /*0bfa*/ 	.short	0x0af0


	//----- nvinfo : EIATTR_SW_WAR
	.align		4
.L_662:
        /*0bfc*/ 	.byte	0x04, 0x36
        /*0bfe*/ 	.short	(.L_664 - .L_663)
.L_663:
        /*0c00*/ 	.word	0x00000008
.L_664:


//--------------------- .nv.info._ZN7cutlass13device_kernelIN5flash11enable_sm90INS1_16FlashAttnFwdSm90INS1_25CollectiveMainloopFwdSm90ILi2EN4cute5tupleIJNS5_1CILi1EEES8_S8_EEENS6_IJNS7_ILi64EEESA_SA_EEELi512ENS_10bfloat16_tEfNS_4arch4Sm90ELb0ELb0ELb0ELb1ELb1ELb1ELb0ELb0ELb0ELb1ELb0ELb0EEENS1_21CollectiveEpilogueFwdINS6_IJSA_NS7_ILi512EEESA_EEES9_SC_SE_Li256ELb1ELb1ELb0ELb0EEENS1_36VarlenDynamicPersistentTileSchedulerILi64ELi64ELi256ELi128ELb0ELb1ELb1ELb0ELb1ELb1EEEEEEEEEvNT_6ParamsE --------------------------
	.section	.nv.info._ZN7cutlass13device_kernelIN5flash11enable_sm90INS1_16FlashAttnFwdSm90INS1_25CollectiveMainloopFwdSm90ILi2EN4cute5tupleIJNS5_1CILi1EEES8_S8_EEENS6_IJNS7_ILi64EEESA_SA_EEELi512ENS_10bfloat16_tEfNS_4arch4Sm90ELb0ELb0ELb0ELb1ELb1ELb1ELb0ELb0ELb0ELb1ELb0ELb0EEENS1_21CollectiveEpilogueFwdINS6_IJSA_NS7_ILi512EEESA_EEES9_SC_SE_Li256ELb1ELb1ELb0ELb0EEENS1_36VarlenDynamicPersistentTileSchedulerILi64ELi64ELi256ELi128ELb0ELb1ELb1ELb0ELb1ELb1EEEEEEEEEvNT_6ParamsE,"",@"SHT_CUDA_INFO"
	.sectionflags	@""
	.align	4


	//----- nvinfo : EIATTR_CUDA_API_VERSION
	.align		4
        /*0000*/ 	.byte	0x04, 0x37
        /*0002*/ 	.short	(.L_666 - .L_665)
.L_665:
        /*0004*/ 	.word	0x00000082


	//----- nvinfo : EIATTR_KPARAM_INFO
	.align		4
.L_666:
        /*0008*/ 	.byte	0x04, 0x17
        /*000a*/ 	.short	(.L_668 - .L_667)
.L_667:
        /*000c*/ 	.word	0x00000000
        /*0010*/ 	.short	0x0000
        /*0012*/ 	.short	0x0070
        /*0014*/ 	.byte	0x00, 0xf0, 0x01, 0x2a


	//----- nvinfo : EIATTR_SPARSE_MMA_MASK
	.align		4
.L_668:
        /*0018*/ 	.byte	0x03, 0x50
        /*001a*/ 	.short	0x0000


	//----- nvinfo : EIATTR_MAXREG_COUNT
	.align		4
        /*001c*/ 	.byte	0x03, 0x1b
        /*001e*/ 	.short	0x00a8


	//----- nvinfo : EIATTR_NUM_BARRIERS
	.align		4
        /*0020*/ 	.byte	0x02, 0x4c
        /*0022*/ 	.byte	0x10
	.zero		1


	//----- nvinfo : EIATTR_EXTERNS
	.align		4
        /*0024*/ 	.byte	0x04, 0x0f
        /*0026*/ 	.short	(.L_670 - .L_669)


	//   ....[0]....
	.align		4
.L_669:
        /*0028*/ 	.word	index@(__assertfail)


	//----- nvinfo : EIATTR_ANNOTATIONS
	.align		4
.L_670:
        /*002c*/ 	.byte	0x04, 0x55
        /*002e*/ 	.short	(.L_672 - .L_671)


	//   ....[0]....
.L_671:
        /* <DEDUP_REMOVED lines=47> */


	//----- nvinfo : EIATTR_MERCURY_ISA_VERSION
	.align		4
.L_672:
        /*0310*/ 	.byte	0x03, 0x5f
        /*0312*/ 	.short	0x0101


	//----- nvinfo : EIATTR_UNUSED_LOAD_BYTE_OFFSET
	.align		4
        /*0314*/ 	.byte	0x04, 0x44
        /*0316*/ 	.short	(.L_674 - .L_673)


	//   ....[0]....
.L_673:
        /*0318*/ 	.word	0x00000a20
        /*031c*/ 	.word	0x0000fff0


	//   ....[1]....
        /*0320*/ 	.word	0x0000cb80
        /*0324*/ 	.word	0x0000fff0


	//----- nvinfo : EIATTR_INT_WARP_WIDE_INSTR_OFFSETS
	.align		4
.L_674:
        /*0328*/ 	.byte	0x04, 0x31
        /*032a*/ 	.short	(.L_676 - .L_675)


	//   ....[0]....
.L_675:
        /*032c*/ 	.word	0x00000130


	//   ....[1]....
        /*0330*/ 	.word	0x00000170


	//   ....[2]....
        /*0334*/ 	.word	0x00000240


	//   ....[3]....
        /*0338*/ 	.word	0x000129b0


	//   ....[4]....
        /*033c*/ 	.word	0x00012a40


	//   ....[5]....
        /*0340*/ 	.word	0x00016020


	//   ....[6]....
        /*0344*/ 	.word	0x000160b0


	//----- nvinfo : EIATTR_COOP_GROUP_MASK_REGIDS
	.align		4
.L_676:
        /*0348*/ 	.byte	0x04, 0x29
        /*034a*/ 	.short	(.L_678 - .L_677)


	//   ....[0]....
.L_677:
        /*034c*/ 	.word	0xffffffff


	//   ....[1]....
        /*0350*/ 	.word	0xffffffff


	//   ....[2]....
        /*0354*/ 	.word	0xffffffff


	//   ....[3]....
        /*0358*/ 	.word	0xffffffff


	//   ....[4]....
        /*035c*/ 	.word	0xffffffff


	//   ....[5]....
        /*0360*/ 	.word	0xffffffff


	//   ....[6]....
        /*0364*/ 	.word	0xffffffff


	//   ....[7]....
        /*0368*/ 	.word	0xffffffff


	//   ....[8]....
        /*036c*/ 	.word	0xffffffff


	//   ....[9]....
        /*0370*/ 	.word	0xffffffff


	//   ....[10]....
        /*0374*/ 	.word	0xffffffff


	//   ....[11]....
        /*0378*/ 	.word	0xffffffff


	//   ....[12]....
        /*037c*/ 	.word	0xffffffff


	//   ....[13]....
        /*0380*/ 	.word	0xffffffff


	//   ....[14]....
        /*0384*/ 	.word	0xffffffff


	//   ....[15]....
        /*0388*/ 	.word	0xffffffff


	//   ....[16]....
        /*038c*/ 	.word	0xffffffff


	//   ....[17]....
        /*0390*/ 	.word	0xffffffff


	//   ....[18]....
        /*0394*/ 	.word	0xffffffff


	//   ....[19]....
        /*0398*/ 	.word	0xffffffff


	//   ....[20]....
        /*039c*/ 	.word	0xffffffff


	//   ....[21]....
        /*03a0*/ 	.word	0xffffffff


	//   ....[22]....
        /*03a4*/ 	.word	0xffffffff


	//   ....[23]....
        /*03a8*/ 	.word	0xffffffff


	//   ....[24]....
        /*03ac*/ 	.word	0xffffffff


	//   ....[25]....
        /*03b0*/ 	.word	0xffffffff


	//   ....[26]....
        /*03b4*/ 	.word	0xffffffff


	//   ....[27]....
        /*03b8*/ 	.word	0xffffffff


	//   ....[28]....
        /*03bc*/ 	.word	0xffffffff


	//   ....[29]....
        /*03c0*/ 	.word	0xffffffff


	//   ....[30]....
        /*03c4*/ 	.word	0xffffffff


	//   ....[31]....
        /*03c8*/ 	.word	0xffffffff


	//   ....[32]....
        /*03cc*/ 	.word	0xffffffff


	//   ....[33]....
        /*03d0*/ 	.word	0xffffffff


	//   ....[34]....
        /*03d4*/ 	.word	0xffffffff


	//   ....[35]....
        /*03d8*/ 	.word	0xffffffff


	//   ....[36]....
        /*03dc*/ 	.word	0xffffffff


	//   ....[37]....
        /*03e0*/ 	.word	0xffffffff


	//   ....[38]....
        /*03e4*/ 	.word	0xffffffff


	//   ....[39]....
        /*03e8*/ 	.word	0xffffffff


	//   ....[40]....
        /*03ec*/ 	.word	0xffffffff


	//   ....[41]....
        /*03f0*/ 	.word	0xffffffff


	//   ....[42]....
        /*03f4*/ 	.word	0xffffffff


	//   ....[43]....
        /*03f8*/ 	.word	0xffffffff


	//   ....[44]....
        /*03fc*/ 	.word	0xffffffff


	//   ....[45]....
        /*0400*/ 	.word	0xffffffff


	//   ....[46]....
        /*0404*/ 	.word	0xffffffff


	//   ....[47]....
        /*0408*/ 	.word	0xffffffff


	//   ....[48]....
        /*040c*/ 	.word	0xffffffff


	//   ....[49]....
        /*0410*/ 	.word	0xffffffff


	//   ....[50]....
        /*0414*/ 	.word	0xffffffff


	//   ....[51]....
        /*0418*/ 	.word	0xffffffff


	//   ....[52]....
        /*041c*/ 	.word	0xffffffff


	//   ....[53]....
        /*0420*/ 	.word	0xffffffff


	//   ....[54]....
        /*0424*/ 	.word	0xffffffff


	//   ....[55]....
        /*0428*/ 	.word	0xffffffff


	//   ....[56]....
        /*042c*/ 	.word	0xffffffff


	//   ....[57]....
        /*0430*/ 	.word	0xffffffff


	//   ....[58]....
        /*0434*/ 	.word	0xffffffff


	//   ....[59]....
        /*0438*/ 	.word	0xffffffff


	//   ....[60]....
        /*043c*/ 	.word	0xffffffff


	//   ....[61]....
        /*0440*/ 	.word	0xffffffff


	//   ....[62]....
        /*0444*/ 	.word	0xffffffff


	//   ....[63]....
        /*0448*/ 	.word	0xffffffff


	//   ....[64]....
        /*044c*/ 	.word	0xffffffff


	//   ....[65]....
        /*0450*/ 	.word	0xffffffff


	//   ....[66]....
        /*0454*/ 	.word	0xffffffff


	//   ....[67]....
        /*0458*/ 	.word	0xffffffff


	//   ....[68]....
        /*045c*/ 	.word	0xffffffff


	//   ....[69]....
        /*0460*/ 	.word	0xffffffff


	//   ....[70]....
        /*0464*/ 	.word	0xffffffff


	//   ....[71]....
        /*0468*/ 	.word	0xffffffff


	//   ....[72]....
        /*046c*/ 	.word	0xffffffff


	//   ....[73]....
        /*0470*/ 	.word	0xffffffff


	//   ....[74]....
        /*0474*/ 	.word	0xffffffff


	//   ....[75]....
        /*0478*/ 	.word	0xffffffff


	//   ....[76]....
        /*047c*/ 	.word	0xffffffff


	//   ....[77]....
        /*0480*/ 	.word	0xffffffff


	//   ....[78]....
        /*0484*/ 	.word	0xffffffff


	//   ....[79]....
        /*0488*/ 	.word	0xffffffff


	//   ....[80]....
        /*048c*/ 	.word	0xffffffff


	//   ....[81]....
        /*0490*/ 	.word	0xffffffff


	//   ....[82]....
        /*0494*/ 	.word	0xffffffff


	//   ....[83]....
        /*0498*/ 	.word	0xffffffff


	//   ....[84]....
        /*049c*/ 	.word	0xffffffff


	//   ....[85]....
        /*04a0*/ 	.word	0xffffffff


	//   ....[86]....
        /*04a4*/ 	.word	0xffffffff


	//   ....[87]....
        /*04a8*/ 	.word	0xffffffff


	//   ....[88]....
        /*04ac*/ 	.word	0xffffffff


	//   ....[89]....
        /*04b0*/ 	.word	0xffffffff


	//   ....[90]....
        /*04b4*/ 	.word	0xffffffff


	//   ....[91]....
        /*04b8*/ 	.word	0xffffffff


	//   ....[92]....
        /*04bc*/ 	.word	0xffffffff


	//   ....[93]....
        /*04c0*/ 	.word	0xffffffff


	//   ....[94]....
        /*04c4*/ 	.word	0xffffffff


	//   ....[95]....
        /*04c8*/ 	.word	0xffffffff


	//   ....[96]....
        /*04cc*/ 	.word	0xffffffff


	//   ....[97]....
        /*04d0*/ 	.word	0xffffffff


	//   ....[98]....
        /*04d4*/ 	.word	0xffffffff


	//   ....[99]....
        /*04d8*/ 	.word	0xffffffff


	//   ....[100]....
        /*04dc*/ 	.word	0xffffffff


	//   ....[101]....
        /*04e0*/ 	.word	0xffffffff


	//   ....[102]....
        /*04e4*/ 	.word	0xffffffff


	//   ....[103]....
        /*04e8*/ 	.word	0xffffffff


	//   ....[104]....
        /*04ec*/ 	.word	0xffffffff


	//   ....[105]....
        /*04f0*/ 	.word	0xffffffff


	//   ....[106]....
        /*04f4*/ 	.word	0xffffffff


	//   ....[107]....
        /*04f8*/ 	.word	0xffffffff


	//   ....[108]....
        /*04fc*/ 	.word	0xffffffff


	//   ....[109]....
        /*0500*/ 	.word	0xffffffff


	//   ....[110]....
        /*0504*/ 	.word	0xffffffff


	//   ....[111]....
        /*0508*/ 	.word	0xffffffff


	//   ....[112]....
        /*050c*/ 	.word	0xffffffff


	//   ....[113]....
        /*0510*/ 	.word	0xffffffff


	//   ....[114]....
        /*0514*/ 	.word	0xffffffff


	//   ....[115]....
        /*0518*/ 	.word	0xffffffff


	//   ....[116]....
        /*051c*/ 	.word	0xffffffff


	//   ....[117]....
        /*0520*/ 	.word	0xffffffff


	//   ....[118]....
        /*0524*/ 	.word	0xffffffff


	//   ....[119]....
        /*0528*/ 	.word	0xffffffff


	//   ....[120]....
        /*052c*/ 	.word	0xffffffff


	//   ....[121]....
        /*0530*/ 	.word	0xffffffff


	//   ....[122]....
        /*0534*/ 	.word	0xffffffff


	//   ....[123]....
        /*0538*/ 	.word	0xffffffff


	//   ....[124]....
        /*053c*/ 	.word	0xffffffff


	//   ....[125]....
        /*0540*/ 	.word	0xffffffff


	//   ....[126]....
        /*0544*/ 	.word	0xffffffff


	//   ....[127]....
        /*0548*/ 	.word	0x0500000f


	//   ....[128]....
        /*054c*/ 	.word	0x0500000f


	//   ....[129]....
        /*0550*/ 	.word	0x0500000f


	//   ....[130]....
        /*0554*/ 	.word	0x0500000f


	//   ....[131]....
        /*0558*/ 	.word	0x0500000f


	//   ....[132]....
        /*055c*/ 	.word	0x0500000f


	//   ....[133]....
        /*0560*/ 	.word	0x0500000f


	//   ....[134]....
        /*0564*/ 	.word	0x0500000f


	//   ....[135]....
        /*0568*/ 	.word	0x0500000f


	//   ....[136]....
        /*056c*/ 	.word	0x0500000f


	//   ....[137]....
        /*0570*/ 	.word	0x0500000f


	//   ....[138]....
        /*0574*/ 	.word	0x0500000f


	//   ....[139]....
        /*0578*/ 	.word	0x0500000f


	//   ....[140]....
        /*057c*/ 	.word	0x0500000f


	//   ....[141]....
        /*0580*/ 	.word	0x0500000f


	//   ....[142]....
        /*0584*/ 	.word	0x0500000f


	//   ....[143]....
        /*0588*/ 	.word	0x0500000f


	//   ....[144]....
        /*058c*/ 	.word	0x0500000f


	//   ....[145]....
        /*0590*/ 	.word	0x0500000f


	//   ....[146]....
        /*0594*/ 	.word	0x0500000f


	//   ....[147]....
        /*0598*/ 	.word	0x0500000f


	//   ....[148]....
        /*059c*/ 	.word	0x0500000f


	//   ....[149]....
        /*05a0*/ 	.word	0x0500000f


	//   ....[150]....
        /*05a4*/ 	.word	0x0500000f


	//   ....[151]....
        /*05a8*/ 	.word	0x0500000f


	//   ....[152]....
        /*05ac*/ 	.word	0x0500000f


	//   ....[153]....
        /*05b0*/ 	.word	0x0500000f


	//   ....[154]....
        /*05b4*/ 	.word	0x0500000f


	//   ....[155]....
        /*05b8*/ 	.word	0x0500000f


	//   ....[156]....
        /*05bc*/ 	.word	0x0500000f


	//   ....[157]....
        /*05c0*/ 	.word	0x0500000f


	//   ....[158]....
        /*05c4*/ 	.word	0x0500000f


	//   ....[159]....
        /*05c8*/ 	.word	0x0500000f


	//   ....[160]....
        /*05cc*/ 	.word	0x0500000f


	//   ....[161]....
        /*05d0*/ 	.word	0x0500000f


	//   ....[162]....
        /*05d4*/ 	.word	0x0500000f


	//   ....[163]....
        /*05d8*/ 	.word	0x0500000f


	//   ....[164]....
        /*05dc*/ 	.word	0x0500000f


	//   ....[165]....
        /*05e0*/ 	.word	0x0500000f


	//   ....[166]....
        /*05e4*/ 	.word	0x0500000f


	//   ....[167]....
        /*05e8*/ 	.word	0x0500000f


	//   ....[168]....
        /*05ec*/ 	.word	0x0500000f


	//   ....[169]....
        /*05f0*/ 	.word	0x0500000f


	//   ....[170]....
        /*05f4*/ 	.word	0x0500000f


	//   ....[171]....
        /*05f8*/ 	.word	0x0500000f


	//   ....[172]....
        /*05fc*/ 	.word	0x0500000f


	//   ....[173]....
        /*0600*/ 	.word	0x0500000f


	//   ....[174]....
        /*0604*/ 	.word	0x0500000f


	//   ....[175]....
        /*0608*/ 	.word	0x0500000f


	//   ....[176]....
        /*060c*/ 	.word	0x0500000f


	//   ....[177]....
        /*0610*/ 	.word	0x0500000f


	//   ....[178]....
        /*0614*/ 	.word	0x0500000f


	//   ....[179]....
        /*0618*/ 	.word	0x0500000f


	//   ....[180]....
        /*061c*/ 	.word	0x0500000f


	//   ....[181]....
        /*0620*/ 	.word	0x0500000f


	//   ....[182]....
        /*0624*/ 	.word	0x0500000f


	//   ....[183]....
        /*0628*/ 	.word	0x0500000f


	//   ....[184]....
        /*062c*/ 	.word	0x0500000f


	//   ....[185]....
        /*0630*/ 	.word	0x0500000f


	//   ....[186]....
        /*0634*/ 	.word	0x0500000f


	//   ....[187]....
        /*0638*/ 	.word	0x0500000f


	//   ....[188]....
        /*063c*/ 	.word	0x0500000f


	//   ....[189]....
        /*0640*/ 	.word	0x0500000f


	//   ....[190]....
        /*0644*/ 	.word	0x0500000f


	//   ....[191]....
        /*0648*/ 	.word	0x0500000f


	//   ....[192]....
        /*064c*/ 	.word	0x0500000f


	//   ....[193]....
        /*0650*/ 	.word	0x0500000f


	//   ....[194]....
        /*0654*/ 	.word	0x0500000f


	//   ....[195]....
        /*0658*/ 	.word	0x0500000f


	//   ....[196]....
        /*065c*/ 	.word	0x0500000f


	//   ....[197]....
        /*0660*/ 	.word	0x0500000f


	//   ....[198]....
        /*0664*/ 	.word	0x0500000f


	//   ....[199]....
        /*0668*/ 	.word	0x0500000f


	//   ....[200]....
        /*066c*/ 	.word	0x0500000f


	//----- nvinfo : EIATTR_COOP_GROUP_INSTR_OFFSETS
	.align		4
.L_678:
        /*0670*/ 	.byte	0x04, 0x28
        /*0672*/ 	.short	(.L_680 - .L_679)


	//   ....[0]....
.L_679:
        /*0674*/ 	.word	0x00000060


	//   ....[1]....
        /*0678*/ 	.word	0x00000140


	//   ....[2]....
        /*067c*/ 	.word	0x00000180


	//   ....[3]....
        /*0680*/ 	.word	0x00000370


	//   ....[4]....
        /*0684*/ 	.word	0x000004d0


	//   ....[5]....
        /*0688*/ 	.word	0x000005f0


	//   ....[6]....
        /*068c*/ 	.word	0x00000750


	//   ....[7]....
        /*0690*/ 	.word	0x00002a20


	//   ....[8]....
        /*0694*/ 	.word	0x00002a30


	//   ....[9]....
        /*0698*/ 	.word	0x000034e0


	//   ....[10]....
        /*069c*/ 	.word	0x000034f0


	//   ....[11]....
        /*06a0*/ 	.word	0x00003ee0


	//   ....[12]....
        /*06a4*/ 	.word	0x00003ef0


	//   ....[13]....
        /*06a8*/ 	.word	0x000042d0


	//   ....[14]....
        /*06ac*/ 	.word	0x000042e0


	//   ....[15]....
        /*06b0*/ 	.word	0x00004fe0


	//   ....[16]....
        /*06b4*/ 	.word	0x00006ac0


	//   ....[17]....
        /*06b8*/ 	.word	0x00007080


	//   ....[18]....
        /*06bc*/ 	.word	0x00007090


	//   ....[19]....
        /*06c0*/ 	.word	0x000070a0


	//   ....[20]....
        /*06c4*/ 	.word	0x000070b0


	//   ....[21]....
        /*06c8*/ 	.word	0x00008080


	//   ....[22]....
        /*06cc*/ 	.word	0x00008090


	//   ....[23]....
        /*06d0*/ 	.word	0x000080a0


	//   ....[24]....
        /*06d4*/ 	.word	0x000080b0


	//   ....[25]....
        /*06d8*/ 	.word	0x00009890


	//   ....[26]....
        /*06dc*/ 	.word	0x00009970


	//   ....[27]....
        /*06e0*/ 	.word	0x00009b10


	//   ....[28]....
        /*06e4*/ 	.word	0x00009be0


	//   ....[29]....
        /*06e8*/ 	.word	0x0000a510


	//   ....[30]....
        /*06ec*/ 	.word	0x0000aad0


	//   ....[31]....
        /*06f0*/ 	.word	0x0000aaf0


	//   ....[32]....
        /*06f4*/ 	.word	0x0000b0c0


	//   ....[33]....
        /*06f8*/ 	.word	0x0000b290


	//   ....[34]....
        /*06fc*/ 	.word	0x0000bfb0


	//   ....[35]....
        /*0700*/ 	.word	0x0000c090


	//   ....[36]....
        /*0704*/ 	.word	0x0000c0a0


	//   ....[37]....
        /*0708*/ 	.word	0x0000c0d0


	//   ....[38]....
        /*070c*/ 	.word	0x0000c0e0


	//   ....[39]....
        /*0710*/ 	.word	0x0000dc70


	//   ....[40]....
        /*0714*/ 	.word	0x0000e150


	//   ....[41]....
        /*0718*/ 	.word	0x0000e170


	//   ....[42]....
        /*071c*/ 	.word	0x0000e1a0


	//   ....[43]....
        /*0720*/ 	.word	0x0000e1b0


	//   ....[44]....
        /*0724*/ 	.word	0x0000e900


	//   ....[45]....
        /*0728*/ 	.word	0x0000e940


	//   ....[46]....
        /*072c*/ 	.word	0x0000ebe0


	//   ....[47]....
        /*0730*/ 	.word	0x0000ec00


	//   ....[48]....
        /*0734*/ 	.word	0x0000f8b0


	//   ....[49]....
        /*0738*/ 	.word	0x0000f8f0


	//   ....[50]....
        /*073c*/ 	.word	0x0000fb90


	//   ....[51]....
        /*0740*/ 	.word	0x0000fbb0


	//   ....[52]....
        /*0744*/ 	.word	0x0000fe60


	//   ....[53]....
        /*0748*/ 	.word	0x00010010


	//   ....[54]....
        /*074c*/ 	.word	0x00010040


	//   ....[55]....
        /*0750*/ 	.word	0x00010070


	//   ....[56]....
        /*0754*/ 	.word	0x000100a0


	//   ....[57]....
        /*0758*/ 	.word	0x000100d0


	//   ....[58]....
        /*075c*/ 	.word	0x00010100


	//   ....[59]....
        /*0760*/ 	.word	0x00010270


	//   ....[60]....
        /*0764*/ 	.word	0x000102a0


	//   ....[61]....
        /*0768*/ 	.word	0x000102d0


	//   ....[62]....
        /*076c*/ 	.word	0x00010300


	//   ....[63]....
        /*0770*/ 	.word	0x00010330


	//   ....[64]....
        /*0774*/ 	.word	0x00010360


	//   ....[65]....
        /*0778*/ 	.word	0x000103f0


	//   ....[66]....
        /*077c*/ 	.word	0x00010420


	//   ....[67]....
        /*0780*/ 	.word	0x000104a0


	//   ....[68]....
        /*0784*/ 	.word	0x00010fd0


	//   ....[69]....
        /*0788*/ 	.word	0x000137e0


	//   ....[70]....
        /*078c*/ 	.word	0x00013800


	//   ....[71]....
        /*0790*/ 	.word	0x00013890


	//   ....[72]....
        /*0794*/ 	.word	0x000138b0


	//   ....[73]....
        /*0798*/ 	.word	0x00013930


	//   ....[74]....
        /*079c*/ 	.word	0x00013950


	//   ....[75]....
        /*07a0*/ 	.word	0x00013960


	//   ....[76]....
        /*07a4*/ 	.word	0x00013970


	//   ....[77]....
        /*07a8*/ 	.word	0x00014190


	//   ....[78]....
        /*07ac*/ 	.word	0x000141c0


	//   ....[79]....
        /*07b0*/ 	.word	0x00014260


	//   ....[80]....
        /*07b4*/ 	.word	0x00014280


	//   ....[81]....
        /*07b8*/ 	.word	0x00014300


	//   ....[82]....
        /*07bc*/ 	.word	0x00014320


	//   ....[83]....
        /*07c0*/ 	.word	0x00014330


	//   ....[84]....
        /*07c4*/ 	.word	0x000143a0


	//   ....[85]....
        /*07c8*/ 	.word	0x000147f0


	//   ....[86]....
        /*07cc*/ 	.word	0x000148b0


	//   ....[87]....
        /*07d0*/ 	.word	0x00014a00


	//   ....[88]....
        /*07d4*/ 	.word	0x00014a40


	//   ....[89]....
        /*07d8*/ 	.word	0x00014a50


	//   ....[90]....
        /*07dc*/ 	.word	0x00014a60


	//   ....[91]....
        /*07e0*/ 	.word	0x00014bb0


	//   ....[92]....
        /*07e4*/ 	.word	0x00014d00


	//   ....[93]....
        /*07e8*/ 	.word	0x00015530


	//   ....[94]....
        /*07ec*/ 	.word	0x00015550


	//   ....[95]....
        /*07f0*/ 	.word	0x000155a0


	//   ....[96]....
        /*07f4*/ 	.word	0x000155b0


	//   ....[97]....
        /*07f8*/ 	.word	0x000155f0


	//   ....[98]....
        /*07fc*/ 	.word	0x00015600


	//   ....[99]....
        /*0800*/ 	.word	0x00015610


	//   ....[100]....
        /*0804*/ 	.word	0x00015650


	//   ....[101]....
        /*0808*/ 	.word	0x00015970


	//   ....[102]....
        /*080c*/ 	.word	0x000159b0


	//   ....[103]....
        /*0810*/ 	.word	0x000159d0


	//   ....[104]....
        /*0814*/ 	.word	0x000159f0


	//   ....[105]....
        /*0818*/ 	.word	0x00015a20


	//   ....[106]....
        /*081c*/ 	.word	0x00015a40


	//   ....[107]....
        /*0820*/ 	.word	0x00015b40


	//   ....[108]....
        /*0824*/ 	.word	0x00015c90


	//   ....[109]....
        /*0828*/ 	.word	0x00016280


	//   ....[110]....
        /*082c*/ 	.word	0x000162b0


	//   ....[111]....
        /*0830*/ 	.word	0x000162f0


	//   ....[112]....
        /*0834*/ 	.word	0x00016320


	//   ....[113]....
        /*0838*/ 	.word	0x00016350


	//   ....[114]....
        /*083c*/ 	.word	0x00016380


	//   ....[115]....
        /*0840*/ 	.word	0x000163b0


	//   ....[116]....
        /*0844*/ 	.word	0x000163e0


	//   ....[117]....
        /*0848*/ 	.word	0x00016560


	//   ....[118]....
        /*084c*/ 	.word	0x00016590


	//   ....[119]....
        /*0850*/ 	.word	0x000165c0


	//   ....[120]....
        /*0854*/ 	.word	0x000165f0


	//   ....[121]....
        /*0858*/ 	.word	0x00016620


	//   ....[122]....
        /*085c*/ 	.word	0x00016650


	//   ....[123]....
        /*0860*/ 	.word	0x00016710


	//   ....[124]....
        /*0864*/ 	.word	0x00016730


	//   ....[125]....
        /*0868*/ 	.word	0x000167a0


	//   ....[126]....
        /*086c*/ 	.word	0x00016c10


	//   ....[127]....
        /*0870*/ 	.word	0x00016f20


	//   ....[128]....
        /*0874*/ 	.word	0x00016fb0


	//   ....[129]....
        /*0878*/ 	.word	0x00017090


	//   ....[130]....
        /*087c*/ 	.word	0x00017120


	//   ....[131]....
        /*0880*/ 	.word	0x00017200


	//   ....[132]....
        /*0884*/ 	.word	0x00017290


	//   ....[133]....
        /*0888*/ 	.word	0x00017410


	//   ....[134]....
        /*088c*/ 	.word	0x000174a0


	//   ....[135]....
        /*0890*/ 	.word	0x000174f0


	//   ....[136]....
        /*0894*/ 	.word	0x00017540


	//   ....[137]....
        /*0898*/ 	.word	0x00017620


	//   ....[138]....
        /*089c*/ 	.word	0x000176b0


	//   ....[139]....
        /*08a0*/ 	.word	0x00017700


	//   ....[140]....
        /*08a4*/ 	.word	0x00017750


	//   ....[141]....
        /*08a8*/ 	.word	0x000179a0


	//   ....[142]....
        /*08ac*/ 	.word	0x00017c80


	//   ....[143]....
        /*08b0*/ 	.word	0x00017d70


	//   ....[144]....
        /*08b4*/ 	.word	0x00017e10


	//   ....[145]....
        /*08b8*/ 	.word	0x00017e70


	//   ....[146]....
        /*08bc*/ 	.word	0x00017f60


	//   ....[147]....
        /*08c0*/ 	.word	0x00017fd0


	//   ....[148]....
        /*08c4*/ 	.word	0x000180c0


	//   ....[149]....
        /*08c8*/ 	.word	0x00018130


	//   ....[150]....
        /*08cc*/ 	.word	0x000181d0


	//   ....[151]....
        /*08d0*/ 	.word	0x000182c0


	//   ....[152]....
        /*08d4*/ 	.word	0x00018330


	//   ....[153]....
        /*08d8*/ 	.word	0x00018390


	//   ....[154]....
        /*08dc*/ 	.word	0x00018480


	//   ....[155]....
        /*08e0*/ 	.word	0x000184e0


	//   ....[156]....
        /*08e4*/ 	.word	0x000185e0


	//   ....[157]....
        /*08e8*/ 	.word	0x00018640


	//   ....[158]....
        /*08ec*/ 	.word	0x00018720


	//   ....[159]....
        /*08f0*/ 	.word	0x00018860


	//   ....[160]....
        /*08f4*/ 	.word	0x00018950


	//   ....[161]....
        /*08f8*/ 	.word	0x00018be0


	//   ....[162]....
        /*08fc*/ 	.word	0x00018c30


	//   ....[163]....
        /*0900*/ 	.word	0x00018e00


	//   ....[164]....
        /*0904*/ 	.word	0x00018e50


	//   ....[165]....
        /*0908*/ 	.word	0x00019020


	//   ....[166]....
        /*090c*/ 	.word	0x00019070


	//   ....[167]....
        /*0910*/ 	.word	0x00019160


	//   ....[168]....
        /*0914*/ 	.word	0x00019200


	//   ....[169]....
        /*0918*/ 	.word	0x00019260


	//   ....[170]....
        /*091c*/ 	.word	0x00019310


	//   ....[171]....
        /*0920*/ 	.word	0x00019370


	//   ....[172]....
        /*0924*/ 	.word	0x00019420


	//   ....[173]....
        /*0928*/ 	.word	0x00019480


	//   ....[174]....
        /*092c*/ 	.word	0x00019530


	//   ....[175]....
        /*0930*/ 	.word	0x00019620


	//   ....[176]....
        /*0934*/ 	.word	0x00019700


	//   ....[177]....
        /*0938*/ 	.word	0x00019810


	//   ....[178]....
        /*093c*/ 	.word	0x00019910


	//   ....[179]....
        /*0940*/ 	.word	0x00019a40


	//   ....[180]....
        /*0944*/ 	.word	0x00019b20


	//   ....[181]....
        /*0948*/ 	.word	0x00019c20


	//   ....[182]....
        /*094c*/ 	.word	0x00019d00


	//   ....[183]....
        /*0950*/ 	.word	0x00019d90


	//   ....[184]....
        /*0954*/ 	.word	0x00019e30


	//   ....[185]....
        /*0958*/ 	.word	0x00019f50


	//   ....[186]....
        /*095c*/ 	.word	0x00019fc0


	//   ....[187]....
        /*0960*/ 	.word	0x0001a030


	//   ....[188]....
        /*0964*/ 	.word	0x0001a0a0


	//   ....[189]....
        /*0968*/ 	.word	0x0001a110


	//   ....[190]....
        /*096c*/ 	.word	0x0001a190


	//   ....[191]....
        /*0970*/ 	.word	0x0001a220


	//   ....[192]....
        /*0974*/ 	.word	0x0001a2b0


	//   ....[193]....
        /*0978*/ 	.word	0x0001a320


	//   ....[194]....
        /*097c*/ 	.word	0x0001a390


	//   ....[195]....
        /*0980*/ 	.word	0x0001a400


	//   ....[196]....
        /*0984*/ 	.word	0x0001a480


	//   ....[197]....
        /*0988*/ 	.word	0x0001a4f0


	//   ....[198]....
        /*098c*/ 	.word	0x0001a590


	//   ....[199]....
        /*0990*/ 	.word	0x0001a620


	//   ....[200]....
        /*0994*/ 	.word	0x0001a740


	//----- nvinfo : EIATTR_REG_RECONFIG
	.align		4
.L_680:
        /*0998*/ 	.byte	0x01, 0x54
	.zero		2


	//----- nvinfo : EIATTR_SYSCALL_OFFSETS
	.align		4
        /*099c*/ 	.byte	0x04, 0x46
        /*099e*/ 	.short	(.L_682 - .L_681)


	//   ....[0]....
.L_681:
        /*09a0*/ 	.word	0x00001ca0


	//   ....[1]....
        /*09a4*/ 	.word	0x00001df0


	//   ....[2]....
        /*09a8*/ 	.word	0x00006c60


	//   ....[3]....
        /*09ac*/ 	.word	0x00006ff0


	//   ....[4]....
        /*09b0*/ 	.word	0x00012ba0


	//   ....[5]....
        /*09b4*/ 	.word	0x00012cf0


	//   ....[6]....
        /*09b8*/ 	.word	0x00012de0


	//   ....[7]....
        /*09bc*/ 	.word	0x00013dd0


	//----- nvinfo : EIATTR_MBARRIER_INSTR_OFFSETS
	.align		4
.L_682:
        /*09c0*/ 	.byte	0x04, 0x39
        /*09c2*/ 	.short	(.L_684 - .L_683)


	//   ....[0]....
.L_683:
        /*09c4*/ 	.word	0x00000260
        /*09c8*/ 	.word	0x000000ff
        /*09cc*/ 	.word	0x00028c00
        /*09d0*/ 	.short	0x0100
        /*09d2*/ 	.byte	0x08
	.zero		1


	//   ....[1]....
        /*09d4*/ 	.word	0x00000270
        /*09d8*/ 	.word	0x000000ff
        /*09dc*/ 	.word	0x00028c20
        /*09e0*/ 	.short	0x0100
        /*09e2*/ 	.byte	0x08
	.zero		1


	//   ....[2]....
        /*09e4*/ 	.word	0x00000320
        /*09e8*/ 	.word	0x000000ff
        /*09ec*/ 	.word	0x00028c30
        /*09f0*/ 	.short	0x0100
        /*09f2*/ 	.byte	0x06
	.zero		1


	//   ....[3]....
        /*09f4*/ 	.word	0x00000330
        /*09f8*/ 	.word	0x000000ff
        /*09fc*/ 	.word	0x00028c40
        /*0a00*/ 	.short	0x0100
        /*0a02*/ 	.byte	0x06
	.zero		1


	//   ....[4]....
        /*0a04*/ 	.word	0x00000340
        /*0a08*/ 	.word	0x000000ff
        /*0a0c*/ 	.word	0x00028c38
        /*0a10*/ 	.short	0x0100
        /*0a12*/ 	.byte	0x06
	.zero		1


	//   ....[5]....
        /*0a14*/ 	.word	0x00000350
        /*0a18*/ 	.word	0x000000ff
        /*0a1c*/ 	.word	0x00028c48
        /*0a20*/ 	.short	0x0100
        /*0a22*/ 	.byte	0x06
	.zero		1


	//   ....[6]....
        /*0a24*/ 	.word	0x00000480
        /*0a28*/ 	.word	0x000000ff
        /*0a2c*/ 	.word	0x00028c50
        /*0a30*/ 	.short	0x0100
        /*0a32*/ 	.byte	0x08
	.zero		1


	//   ....[7]....
        /*0a34*/ 	.word	0x00000490
        /*0a38*/ 	.word	0x000000ff
        /*0a3c*/ 	.word	0x00028c60
        /*0a40*/ 	.short	0x0100
        /*0a42*/ 	.byte	0x08
	.zero		1


	//   ....[8]....
        /*0a44*/ 	.word	0x000004a0
        /*0a48*/ 	.word	0x000000ff
        /*0a4c*/ 	.word	0x00028c58
        /*0a50*/ 	.short	0x0100
        /*0a52*/ 	.byte	0x08
	.zero		1


	//   ....[9]....
        /*0a54*/ 	.word	0x000004b0
        /*0a58*/ 	.word	0x000000ff
        /*0a5c*/ 	.word	0x00028c68
        /*0a60*/ 	.short	0x0100
        /*0a62*/ 	.byte	0x08
	.zero		1


	//   ....[10]....
        /*0a64*/ 	.word	0x000005a0
        /*0a68*/ 	.word	0x000000ff
        /*0a6c*/ 	.word	0x00028c70
        /*0a70*/ 	.short	0x0100
        /*0a72*/ 	.byte	0x06
	.zero		1


	//   ....[11]....
        /*0a74*/ 	.word	0x000005b0
        /*0a78*/ 	.word	0x000000ff
        /*0a7c*/ 	.word	0x00028c80
        /*0a80*/ 	.short	0x0100
        /*0a82*/ 	.byte	0x06
	.zero		1


	//   ....[12]....
        /*0a84*/ 	.word	0x000005c0
        /*0a88*/ 	.word	0x000000ff
        /*0a8c*/ 	.word	0x00028c78
        /*0a90*/ 	.short	0x0100
        /*0a92*/ 	.byte	0x06
	.zero		1


	//   ....[13]....
        /*0a94*/ 	.word	0x000005d0
        /*0a98*/ 	.word	0x000000ff
        /*0a9c*/ 	.word	0x00028c88
        /*0aa0*/ 	.short	0x0100
        /*0aa2*/ 	.byte	0x06
	.zero		1


	//   ....[14]....
        /*0aa4*/ 	.word	0x00000700
        /*0aa8*/ 	.word	0x000000ff
        /*0aac*/ 	.word	0x00028c90
        /*0ab0*/ 	.short	0x0100
        /*0ab2*/ 	.byte	0x08
	.zero		1


	//   ....[15]....
        /*0ab4*/ 	.word	0x00000710
        /*0ab8*/ 	.word	0x000000ff
        /*0abc*/ 	.word	0x00028ca0
        /*0ac0*/ 	.short	0x0100
        /*0ac2*/ 	.byte	0x08
	.zero		1


	//   ....[16]....
        /*0ac4*/ 	.word	0x00000720
        /*0ac8*/ 	.word	0x000000ff
        /*0acc*/ 	.word	0x00028c98
        /*0ad0*/ 	.short	0x0100
        /*0ad2*/ 	.byte	0x08
	.zero		1


	//   ....[17]....
        /*0ad4*/ 	.word	0x00000730
        /*0ad8*/ 	.word	0x000000ff
        /*0adc*/ 	.word	0x00028ca8
        /*0ae0*/ 	.short	0x0100
        /*0ae2*/ 	.byte	0x08
	.zero		1


	//   ....[18]....
        /*0ae4*/ 	.word	0x00000860
        /*0ae8*/ 	.word	0x000000ff
        /*0aec*/ 	.word	0x00028cb0
        /*0af0*/ 	.short	0x0100
        /*0af2*/ 	.byte	0x08
	.zero		1


	//   ....[19]....
        /*0af4*/ 	.word	0x00000870
        /*0af8*/ 	.word	0x000000ff
        /*0afc*/ 	.word	0x00028cc0
        /*0b00*/ 	.short	0x0100
        /*0b02*/ 	.byte	0x08
	.zero		1


	//   ....[20]....
        /*0b04*/ 	.word	0x00000880
        /*0b08*/ 	.word	0x000000ff
        /*0b0c*/ 	.word	0x00028cb8
        /*0b10*/ 	.short	0x0100
        /*0b12*/ 	.byte	0x08
	.zero		1


	//   ....[21]....
        /*0b14*/ 	.word	0x00000890
        /*0b18*/ 	.word	0x000000ff
        /*0b1c*/ 	.word	0x00028cc8
        /*0b20*/ 	.short	0x0100
        /*0b22*/ 	.byte	0x08
	.zero		1


	//   ....[22]....
        /*0b24*/ 	.word	0x000029d0
        /*0b28*/ 	.word	0x00000040
        /*0b2c*/ 	.word	0x00028c90
        /*0b30*/ 	.short	0x010a
        /*0b32*/ 	.byte	0x3f
	.zero		1


	//   ....[23]....
        /*0b34*/ 	.word	0x00003490
        /*0b38*/ 	.word	0x00000040
        /*0b3c*/ 	.word	0x00028c90
        /*0b40*/ 	.short	0x010a
        /*0b42*/ 	.byte	0x3f
	.zero		1


	//   ....[24]....
        /*0b44*/ 	.word	0x00003d30
        /*0b48*/ 	.word	0x00000040
        /*0b4c*/ 	.word	0x00028c90
        /*0b50*/ 	.short	0x010a
        /*0b52*/ 	.byte	0x3f
	.zero		1


	//   ....[25]....
        /*0b54*/ 	.word	0x00004110
        /*0b58*/ 	.word	0x00000004
        /*0b5c*/ 	.word	0x00000000
        /*0b60*/ 	.short	0x0101
        /*0b62*/ 	.byte	0x3f
	.zero		1


	//   ....[26]....
        /*0b64*/ 	.word	0x00004150
        /*0b68*/ 	.word	0x00000040
        /*0b6c*/ 	.word	0x00028cb0
        /*0b70*/ 	.short	0x010a
        /*0b72*/ 	.byte	0x3f
	.zero		1


	//   ....[27]....
        /*0b74*/ 	.word	0x00004980
        /*0b78*/ 	.word	0x00000040
        /*0b7c*/ 	.word	0x00000000
        /*0b80*/ 	.short	0x0101
        /*0b82*/ 	.byte	0x3f
	.zero		1


	//   ....[28]....
        /*0b84*/ 	.word	0x000050d0
        /*0b88*/ 	.word	0x00000003
        /*0b8c*/ 	.word	0x00028c50
        /*0b90*/ 	.short	0x010a
        /*0b92*/ 	.byte	0x3f
	.zero		1


	//   ....[29]....
        /*0b94*/ 	.word	0x00005480
        /*0b98*/ 	.word	0x0000000a
        /*0b9c*/ 	.word	0x00000000
        /*0ba0*/ 	.short	0x0101
        /*0ba2*/ 	.byte	0x3f
	.zero		1


	//   ....[30]....
        /*0ba4*/ 	.word	0x00005db0
        /*0ba8*/ 	.word	0x00000003
        /*0bac*/ 	.word	0x00028c50
        /*0bb0*/ 	.short	0x010a
        /*0bb2*/ 	.byte	0x3f
	.zero		1


	//   ....[31]....
        /*0bb4*/ 	.word	0x00005e00
        /*0bb8*/ 	.word	0x00000003
        /*0bbc*/ 	.word	0x00028c50
        /*0bc0*/ 	.short	0x010a
        /*0bc2*/ 	.byte	0x3f
	.zero		1


	//   ....[32]....
        /*0bc4*/ 	.word	0x00006110
        /*0bc8*/ 	.word	0x0000000a
        /*0bcc*/ 	.word	0x00000000
        /*0bd0*/ 	.short	0x0101
        /*0bd2*/ 	.byte	0x3f
	.zero		1


	//   ....[33]....
        /*0bd4*/ 	.word	0x00006d00
        /*0bd8*/ 	.word	0x00000002
        /*0bdc*/ 	.word	0x00028c00
        /*0be0*/ 	.short	0x010a
        /*0be2*/ 	.byte	0x3f
	.zero		1


	//   ....[34]....
        /*0be4*/ 	.word	0x00006d50
        /*0be8*/ 	.word	0x00000002
        /*0bec*/ 	.word	0x00028c00
        /*0bf0*/ 	.short	0x010a
        /*0bf2*/ 	.byte	0x3f
	.zero		1


	//   ....[35]....
        /*0bf4*/ 	.word	0x00007310
        /*0bf8*/ 	.word	0x00000002
        /*0bfc*/ 	.word	0x00028c00
        /*0c00*/ 	.short	0x010a
        /*0c02*/ 	.byte	0x3f
	.zero		1


	//   ....[36]....
        /*0c04*/ 	.word	0x00008280
        /*0c08*/ 	.word	0x00000002
        /*0c0c*/ 	.word	0x00028c00
        /*0c10*/ 	.short	0x010a
        /*0c12*/ 	.byte	0x3f
	.zero		1


	//   ....[37]....
        /*0c14*/ 	.word	0x000090e0
        /*0c18*/ 	.word	0x0000000e
        /*0c1c*/ 	.word	0x00028c30
        /*0c20*/ 	.short	0x010a
        /*0c22*/ 	.byte	0x3f
	.zero		1


	//   ....[38]....
        /*0c24*/ 	.word	0x00009190
        /*0c28*/ 	.word	0x0000000e
        /*0c2c*/ 	.word	0x00028c30
        /*0c30*/ 	.short	0x010a
        /*0c32*/ 	.byte	0x3f
	.zero		1


	//   ....[39]....
        /*0c34*/ 	.word	0x00009e40
        /*0c38*/ 	.word	0x0000000a
        /*0c3c*/ 	.word	0x00000000
        /*0c40*/ 	.short	0x0101
        /*0c42*/ 	.byte	0x3f
	.zero		1


	//   ....[40]....
        /*0c44*/ 	.word	0x0000a220
        /*0c48*/ 	.word	0x0000000e
        /*0c4c*/ 	.word	0x00028c50
        /*0c50*/ 	.short	0x010a
        /*0c52*/ 	.byte	0x3f
	.zero		1


	//   ....[41]....
        /*0c54*/ 	.word	0x0000a2b0
        /*0c58*/ 	.word	0x0000000e
        /*0c5c*/ 	.word	0x00028c50
        /*0c60*/ 	.short	0x010a
        /*0c62*/ 	.byte	0x3f
	.zero		1


	//   ....[42]....
        /*0c64*/ 	.word	0x0000a590
        /*0c68*/ 	.word	0x0000000e
        /*0c6c*/ 	.word	0x00000000
        /*0c70*/ 	.short	0x0101
        /*0c72*/ 	.byte	0x3f
	.zero		1


	//   ....[43]....
        /*0c74*/ 	.word	0x0000a6b0
        /*0c78*/ 	.word	0x00000015
        /*0c7c*/ 	.word	0x00028c30
        /*0c80*/ 	.short	0x010a
        /*0c82*/ 	.byte	0x3f
	.zero		1


	//   ....[44]....
        /*0c84*/ 	.word	0x0000a760
        /*0c88*/ 	.word	0x00000015
        /*0c8c*/ 	.word	0x00028c30
        /*0c90*/ 	.short	0x010a
        /*0c92*/ 	.byte	0x3f
	.zero		1


	//   ....[45]....
        /*0c94*/ 	.word	0x0000acb0
        /*0c98*/ 	.word	0x00000014
        /*0c9c*/ 	.word	0x00000000
        /*0ca0*/ 	.short	0x0101
        /*0ca2*/ 	.byte	0x3f
	.zero		1


	//   ....[46]....
        /*0ca4*/ 	.word	0x0000bce0
        /*0ca8*/ 	.word	0x00000015
        /*0cac*/ 	.word	0x00028c50
        /*0cb0*/ 	.short	0x010a
        /*0cb2*/ 	.byte	0x3f
	.zero		1


	//   ....[47]....
        /*0cb4*/ 	.word	0x0000bd30
        /*0cb8*/ 	.word	0x00000015
        /*0cbc*/ 	.word	0x00028c50
        /*0cc0*/ 	.short	0x010a
        /*0cc2*/ 	.byte	0x3f
	.zero		1


	//   ....[48]....
        /*0cc4*/ 	.word	0x0000c040
        /*0cc8*/ 	.word	0x00000015
        /*0ccc*/ 	.word	0x00000000
        /*0cd0*/ 	.short	0x0101
        /*0cd2*/ 	.byte	0x3f
	.zero		1


	//   ....[49]....
        /*0cd4*/ 	.word	0x0000e8e0
        /*0cd8*/ 	.word	0x00000000
        /*0cdc*/ 	.word	0x00000000
        /*0ce0*/ 	.short	0x0101
        /*0ce2*/ 	.byte	0x3f
	.zero		1


	//   ....[50]....
        /*0ce4*/ 	.word	0x000110b0
        /*0ce8*/ 	.word	0x00000017
        /*0cec*/ 	.word	0x00028c20
        /*0cf0*/ 	.short	0x010a
        /*0cf2*/ 	.byte	0x3f
	.zero		1


	//   ....[51]....
        /*0cf4*/ 	.word	0x00011140
        /*0cf8*/ 	.word	0x00000003
        /*0cfc*/ 	.word	0x00028ca0
        /*0d00*/ 	.short	0x010a
        /*0d02*/ 	.byte	0x3f
	.zero		1


	//   ....[52]....
        /*0d04*/ 	.word	0x00011390
        /*0d08*/ 	.word	0x00000003
        /*0d0c*/ 	.word	0x00028cc0
        /*0d10*/ 	.short	0x010a
        /*0d12*/ 	.byte	0x3f
	.zero		1


	//   ....[53]....
        /*0d14*/ 	.word	0x00011d60
        /*0d18*/ 	.word	0x00000006
        /*0d1c*/ 	.word	0x00028ca0
        /*0d20*/ 	.short	0x010a
        /*0d22*/ 	.byte	0x3f
	.zero		1


	//   ....[54]....
        /*0d24*/ 	.word	0x00011fa0
        /*0d28*/ 	.word	0x00000006
        /*0d2c*/ 	.word	0x00028cc0
        /*0d30*/ 	.short	0x010a
        /*0d32*/ 	.byte	0x3f
	.zero		1


	//   ....[55]....
        /*0d34*/ 	.word	0x00013570
        /*0d38*/ 	.word	0x0000001b
        /*0d3c*/ 	.word	0x00028c40
        /*0d40*/ 	.short	0x010a
        /*0d42*/ 	.byte	0x3f
	.zero		1


	//   ....[56]....
        /*0d44*/ 	.word	0x00013a70
        /*0d48*/ 	.word	0x0000001b
        /*0d4c*/ 	.word	0x00028c30
        /*0d50*/ 	.short	0x0107
        /*0d52*/ 	.byte	0x3f
	.zero		1


	//   ....[57]....
        /*0d54*/ 	.word	0x00013b40
        /*0d58*/ 	.word	0x0000001b
        /*0d5c*/ 	.word	0x00028c30
        /*0d60*/ 	.short	0x0101
        /*0d62*/ 	.byte	0x3f
	.zero		1


	//   ....[58]....
        /*0d64*/ 	.word	0x00014440
        /*0d68*/ 	.word	0x00000017
        /*0d6c*/ 	.word	0x00028c00
        /*0d70*/ 	.short	0x0107
        /*0d72*/ 	.byte	0x3f
	.zero		1


	//   ....[59]....
        /*0d74*/ 	.word	0x00014530
        /*0d78*/ 	.word	0x00000017
        /*0d7c*/ 	.word	0x00028c00
        /*0d80*/ 	.short	0x0101
        /*0d82*/ 	.byte	0x3f
	.zero		1


	//   ....[60]....
        /*0d84*/ 	.word	0x00014550
        /*0d88*/ 	.word	0x00000017
        /*0d8c*/ 	.word	0x00028c20
        /*0d90*/ 	.short	0x010a
        /*0d92*/ 	.byte	0x3f
	.zero		1


	//   ....[61]....
        /*0d94*/ 	.word	0x000145e0
        /*0d98*/ 	.word	0x0000001b
        /*0d9c*/ 	.word	0x00028c60
        /*0da0*/ 	.short	0x010a
        /*0da2*/ 	.byte	0x3f
	.zero		1


	//   ....[62]....
        /*0da4*/ 	.word	0x00014f20
        /*0da8*/ 	.word	0x0000001b
        /*0dac*/ 	.word	0x00028c50
        /*0db0*/ 	.short	0x0107
        /*0db2*/ 	.byte	0x3f
	.zero		1


	//   ....[63]....
        /*0db4*/ 	.word	0x00014ff0
        /*0db8*/ 	.word	0x0000001b
        /*0dbc*/ 	.word	0x00028c50
        /*0dc0*/ 	.short	0x0101
        /*0dc2*/ 	.byte	0x3f
	.zero		1


	//   ....[64]....
        /*0dc4*/ 	.word	0x00015390
        /*0dc8*/ 	.word	0x00000006
        /*0dcc*/ 	.word	0x00028c40
        /*0dd0*/ 	.short	0x010a
        /*0dd2*/ 	.byte	0x3f
	.zero		1


	//   ....[65]....
        /*0dd4*/ 	.word	0x000156d0
        /*0dd8*/ 	.word	0x00000006
        /*0ddc*/ 	.word	0x00028c30
        /*0de0*/ 	.short	0x0107
        /*0de2*/ 	.byte	0x3f
	.zero		1


	//   ....[66]....
        /*0de4*/ 	.word	0x00015790
        /*0de8*/ 	.word	0x00000006
        /*0dec*/ 	.word	0x00028c30
        /*0df0*/ 	.short	0x0101
        /*0df2*/ 	.byte	0x3f
	.zero		1


	//   ....[67]....
        /*0df4*/ 	.word	0x000157c0
        /*0df8*/ 	.word	0x00000006
        /*0dfc*/ 	.word	0x00028c60
        /*0e00*/ 	.short	0x010a
        /*0e02*/ 	.byte	0x3f
	.zero		1


	//   ....[68]....
        /*0e04*/ 	.word	0x00015e90
        /*0e08*/ 	.word	0x00000006
        /*0e0c*/ 	.word	0x00028c50
        /*0e10*/ 	.short	0x0107
        /*0e12*/ 	.byte	0x3f
	.zero		1


	//   ....[69]....
        /*0e14*/ 	.word	0x00015f50
        /*0e18*/ 	.word	0x00000006
        /*0e1c*/ 	.word	0x00028c50
        /*0e20*/ 	.short	0x0101
        /*0e22*/ 	.byte	0x3f
	.zero		1


	//   ....[70]....
        /*0e24*/ 	.word	0x00016b90
        /*0e28*/ 	.word	0x00000004
        /*0e2c*/ 	.word	0x00028c20
        /*0e30*/ 	.short	0x010a
        /*0e32*/ 	.byte	0x3f
	.zero		1


	//   ....[71]....
        /*0e34*/ 	.word	0x00016cf0
        /*0e38*/ 	.word	0x00000005
        /*0e3c*/ 	.word	0x00028c40
        /*0e40*/ 	.short	0x010a
        /*0e42*/ 	.byte	0x3f
	.zero		1


	//   ....[72]....
        /*0e44*/ 	.word	0x00016d90
        /*0e48*/ 	.word	0x00000019
        /*0e4c*/ 	.word	0x00028c40
        /*0e50*/ 	.short	0x010a
        /*0e52*/ 	.byte	0x3f
	.zero		1


	//   ....[73]....
        /*0e54*/ 	.word	0x00016dd0
        /*0e58*/ 	.word	0x00000005
        /*0e5c*/ 	.word	0x00028c60
        /*0e60*/ 	.short	0x010a
        /*0e62*/ 	.byte	0x3f
	.zero		1


	//   ....[74]....
        /*0e64*/ 	.word	0x00016e10
        /*0e68*/ 	.word	0x00000019
        /*0e6c*/ 	.word	0x00028c60
        /*0e70*/ 	.short	0x010a
        /*0e72*/ 	.byte	0x3f
	.zero		1


	//   ....[75]....
        /*0e74*/ 	.word	0x00016e70
        /*0e78*/ 	.word	0x00000040
        /*0e7c*/ 	.word	0x00028c90
        /*0e80*/ 	.short	0x010a
        /*0e82*/ 	.byte	0x3f
	.zero		1


	//   ....[76]....
        /*0e84*/ 	.word	0x00016fe0
        /*0e88*/ 	.word	0x00000040
        /*0e8c*/ 	.word	0x00028c90
        /*0e90*/ 	.short	0x010a
        /*0e92*/ 	.byte	0x3f
	.zero		1


	//   ....[77]....
        /*0e94*/ 	.word	0x00017160
        /*0e98*/ 	.word	0x00000040
        /*0e9c*/ 	.word	0x00028c90
        /*0ea0*/ 	.short	0x010a
        /*0ea2*/ 	.byte	0x3f
	.zero		1


	//   ....[78]....
        /*0ea4*/ 	.word	0x000172c0
        /*0ea8*/ 	.word	0x00000040
        /*0eac*/ 	.word	0x00028cb0
        /*0eb0*/ 	.short	0x010a
        /*0eb2*/ 	.byte	0x3f
	.zero		1


	//   ....[79]....
        /*0eb4*/ 	.word	0x00017310
        /*0eb8*/ 	.word	0x00000003
        /*0ebc*/ 	.word	0x00028c50
        /*0ec0*/ 	.short	0x010a
        /*0ec2*/ 	.byte	0x3f
	.zero		1


	//   ....[80]....
        /*0ec4*/ 	.word	0x00017360
        /*0ec8*/ 	.word	0x00000003
        /*0ecc*/ 	.word	0x00028c50
        /*0ed0*/ 	.short	0x010a
        /*0ed2*/ 	.byte	0x3f
	.zero		1


	//   ....[81]....
        /*0ed4*/ 	.word	0x00017570
        /*0ed8*/ 	.word	0x00000002
        /*0edc*/ 	.word	0x00028c00
        /*0ee0*/ 	.short	0x010a
        /*0ee2*/ 	.byte	0x3f
	.zero		1


	//   ....[82]....
        /*0ee4*/ 	.word	0x00017780
        /*0ee8*/ 	.word	0x00000002
        /*0eec*/ 	.word	0x00028c00
        /*0ef0*/ 	.short	0x010a
        /*0ef2*/ 	.byte	0x3f
	.zero		1


	//   ....[83]....
        /*0ef4*/ 	.word	0x000177d0
        /*0ef8*/ 	.word	0x0000000e
        /*0efc*/ 	.word	0x00028c30
        /*0f00*/ 	.short	0x010a
        /*0f02*/ 	.byte	0x3f
	.zero		1


	//   ....[84]....
        /*0f04*/ 	.word	0x00017820
        /*0f08*/ 	.word	0x0000000e
        /*0f0c*/ 	.word	0x00028c50
        /*0f10*/ 	.short	0x010a
        /*0f12*/ 	.byte	0x3f
	.zero		1


	//   ....[85]....
        /*0f14*/ 	.word	0x00017870
        /*0f18*/ 	.word	0x00000015
        /*0f1c*/ 	.word	0x00028c30
        /*0f20*/ 	.short	0x010a
        /*0f22*/ 	.byte	0x3f
	.zero		1


	//   ....[86]....
        /*0f24*/ 	.word	0x000178c0
        /*0f28*/ 	.word	0x00000015
        /*0f2c*/ 	.word	0x00028c50
        /*0f30*/ 	.short	0x010a
        /*0f32*/ 	.byte	0x3f
	.zero		1


	//   ....[87]....
        /*0f34*/ 	.word	0x00017a60
        /*0f38*/ 	.word	0x00000017
        /*0f3c*/ 	.word	0x00028c20
        /*0f40*/ 	.short	0x010a
        /*0f42*/ 	.byte	0x3f
	.zero		1


	//   ....[88]....
        /*0f44*/ 	.word	0x00017ab0
        /*0f48*/ 	.word	0x00000003
        /*0f4c*/ 	.word	0x00028ca0
        /*0f50*/ 	.short	0x010a
        /*0f52*/ 	.byte	0x3f
	.zero		1


	//   ....[89]....
        /*0f54*/ 	.word	0x00017b00
        /*0f58*/ 	.word	0x00000003
        /*0f5c*/ 	.word	0x00028cc0
        /*0f60*/ 	.short	0x010a
        /*0f62*/ 	.byte	0x3f
	.zero		1


	//   ....[90]....
        /*0f64*/ 	.word	0x00017b50
        /*0f68*/ 	.word	0x00000006
        /*0f6c*/ 	.word	0x00028ca0
        /*0f70*/ 	.short	0x010a
        /*0f72*/ 	.byte	0x3f
	.zero		1


	//   ....[91]....
        /*0f74*/ 	.word	0x00017ba0
        /*0f78*/ 	.word	0x00000006
        /*0f7c*/ 	.word	0x00028cc0
        /*0f80*/ 	.short	0x010a
        /*0f82*/ 	.byte	0x3f
	.zero		1


	//   ....[92]....
        /*0f84*/ 	.word	0x00017cc0
        /*0f88*/ 	.word	0x0000001b
        /*0f8c*/ 	.word	0x00028c40
        /*0f90*/ 	.short	0x010a
        /*0f92*/ 	.byte	0x3f
	.zero		1


	//   ....[93]....
        /*0f94*/ 	.word	0x00018760
        /*0f98*/ 	.word	0x00000017
        /*0f9c*/ 	.word	0x00028c20
        /*0fa0*/ 	.short	0x010a
        /*0fa2*/ 	.byte	0x3f
	.zero		1


	//   ....[94]....
        /*0fa4*/ 	.word	0x000187b0
        /*0fa8*/ 	.word	0x0000001b
        /*0fac*/ 	.word	0x00028c60
        /*0fb0*/ 	.short	0x010a
        /*0fb2*/ 	.byte	0x3f
	.zero		1


	//   ....[95]....
        /*0fb4*/ 	.word	0x000190b0
        /*0fb8*/ 	.word	0x00000006
        /*0fbc*/ 	.word	0x00028c40
        /*0fc0*/ 	.short	0x010a
        /*0fc2*/ 	.byte	0x3f
	.zero		1


	//   ....[96]....
        /*0fc4*/ 	.word	0x00019570
        /*0fc8*/ 	.word	0x00000006
        /*0fcc*/ 	.word	0x00028c60
        /*0fd0*/ 	.short	0x010a
        /*0fd2*/ 	.byte	0x3f
	.zero		1


	//   ....[97]....
        /*0fd4*/ 	.word	0x0001a660
        /*0fd8*/ 	.word	0x00000004
        /*0fdc*/ 	.word	0x00028c20
        /*0fe0*/ 	.short	0x010a
        /*0fe2*/ 	.byte	0x3f
	.zero		1


	//   ....[98]....
        /*0fe4*/ 	.word	0x0001a800
        /*0fe8*/ 	.word	0x00000005
        /*0fec*/ 	.word	0x00028c40
        /*0ff0*/ 	.short	0x010a
        /*0ff2*/ 	.byte	0x3f
	.zero		1


	//   ....[99]....
        /*0ff4*/ 	.word	0x0001a850
        /*0ff8*/ 	.word	0x00000019
        /*0ffc*/ 	.word	0x00028c40
        /*1000*/ 	.short	0x010a
        /*1002*/ 	.byte	0x3f
	.zero		1


	//   ....[100]....
        /*1004*/ 	.word	0x0001a8a0
        /*1008*/ 	.word	0x00000005
        /*100c*/ 	.word	0x00028c60
        /*1010*/ 	.short	0x010a
        /*1012*/ 	.byte	0x3f
	.zero		1


	//----- nvinfo : EIATTR_NUM_MBARRIERS
	.align		4
.L_684:
        /*1014*/ 	.byte	0x03, 0x38
        /*1016*/ 	.short	0x0016


	//----- nvinfo : EIATTR_EXIT_INSTR_OFFSETS
	.align		4
        /*1018*/ 	.byte	0x04, 0x1c
        /*101a*/ 	.short	(.L_686 - .L_685)


	//   ....[0]....
.L_685:
        /*101c*/ 	.word	0x00016e60


	//----- nvinfo : EIATTR_MAX_THREADS
	.align		4
.L_686:
        /*1020*/ 	.byte	0x04, 0x05
        /*1022*/ 	.short	(.L_688 - .L_687)
.L_687:
        /*1024*/ 	.word	0x00000180
        /*1028*/ 	.word	0x00000001
        /*102c*/ 	.word	0x00000001


	//----- nvinfo : EIATTR_CRS_STACK_SIZE
	.align		4
.L_688:
        /*1030*/ 	.byte	0x04, 0x1e
        /*1032*/ 	.short	(.L_690 - .L_689)
.L_689:
        /*1034*/ 	.word	0x00000000


	//----- nvinfo : EIATTR_CBANK_PARAM_SIZE
	.align		4
.L_690:
        /*1038*/ 	.byte	0x03, 0x19
        /*103a*/ 	.short	0x0af0


	//----- nvinfo : EIATTR_PARAM_CBANK
	.align		4
        /*103c*/ 	.byte	0x04, 0x0a
        /*103e*/ 	.short	(.L_692 - .L_691)
	.align		4
.L_691:
        /*1040*/ 	.word	index@(.nv.constant0._ZN7cutlass13device_kernelIN5flash11enable_sm90INS1_16FlashAttnFwdSm90INS1_25CollectiveMainloopFwdSm90ILi2EN4cute5tupleIJNS5_1CILi1EEES8_S8_EEENS6_IJNS7_ILi64EEESA_SA_EEELi512ENS_10bfloat16_tEfNS_4arch4Sm90ELb0ELb0ELb0ELb1ELb1ELb1ELb0ELb0ELb0ELb1ELb0ELb0EEENS1_21CollectiveEpilogueFwdINS6_IJSA_NS7_ILi512EEESA_EEES9_SC_SE_Li256ELb1ELb1ELb0ELb0EEENS1_36VarlenDynamicPersistentTileSchedulerILi64ELi64ELi256ELi128ELb0ELb1ELb1ELb0ELb1ELb1EEEEEEEEEvNT_6ParamsE)
        /*1044*/ 	.short	0x0210
        /*1046*/ 	.short	0x0af0


	//----- nvinfo : EIATTR_SW_WAR
	.align		4
.L_692:
        /*1048*/ 	.byte	0x04, 0x36
        /*104a*/ 	.short	(.L_694 - .L_693)
.L_693:
        /*104c*/ 	.word	0x00000008
.L_694:


//--------------------- .nv.info._ZN7cutlass13device_kernelIN5flash11enable_sm90INS1_16FlashAttnFwdSm90INS1_25CollectiveMainloopFwdSm90ILi2EN4cute5tupleIJNS5_1CILi1EEES8_S8_EEENS6_IJNS7_ILi64EEESA_SA_EEELi512ENS_10bfloat16_tEfNS_4arch4Sm90ELb0ELb0ELb0ELb1ELb1ELb0ELb1ELb0ELb0ELb1ELb0ELb0EEENS1_21CollectiveEpilogueFwdINS6_IJSA_NS7_ILi512EEESA_EEES9_SC_SE_Li256ELb1ELb1ELb0ELb0EEENS1_36VarlenDynamicPersistentTileSchedulerILi64ELi64ELi256ELi128ELb0ELb1ELb1ELb0ELb1ELb1EEEEEEEEEvNT_6ParamsE --------------------------
	.section	.nv.info._ZN7cutlass13device_kernelIN5flash11enable_sm90INS1_16FlashAttnFwdSm90INS1_25CollectiveMainloopFwdSm90ILi2EN4cute5tupleIJNS5_1CILi1EEES8_S8_EEENS6_IJNS7_ILi64EEESA_SA_EEELi512ENS_10bfloat16_tEfNS_4arch4Sm90ELb0ELb0ELb0ELb1ELb1ELb0ELb1ELb0ELb0ELb1ELb0ELb0EEENS1_21CollectiveEpilogueFwdINS6_IJSA_NS7_ILi512EEESA_EEES9_SC_SE_Li256ELb1ELb1ELb0ELb0EEENS1_36VarlenDynamicPersistentTileSchedulerILi64ELi64ELi256ELi128ELb0ELb1ELb1ELb0ELb1ELb1EEEEEEEEEvNT_6ParamsE,"",@"SHT_CUDA_INFO"
	.sectionflags	@""
	.align	4


	//----- nvinfo : EIATTR_CUDA_API_VERSION
	.align		4
        /*0000*/ 	.byte	0x04, 0x37
        /*0002*/ 	.short	(.L_696 - .L_695)
.L_695:
        /*0004*/ 	.word	0x00000082


	//----- nvinfo : EIATTR_KPARAM_INFO
	.align		4
.L_696:
        /*0008*/ 	.byte	0x04, 0x17
        /*000a*/ 	.short	(.L_698 - .L_697)
.L_697:
        /*000c*/ 	.word	0x00000000
        /*0010*/ 	.short	0x0000
        /*0012*/ 	.short	0x0070
        /*0014*/ 	.byte	0x00, 0xf0, 0x01, 0x2e


	//----- nvinfo : EIATTR_SPARSE_MMA_MASK
	.align		4
.L_698:
        /*0018*/ 	.byte	0x03, 0x50
        /*001a*/ 	.short	0x0000


	//----- nvinfo : EIATTR_MAXREG_COUNT
	.align		4
        /*001c*/ 	.byte	0x03, 0x1b
        /*001e*/ 	.short	0x00a8


	//----- nvinfo : EIATTR_NUM_BARRIERS
	.align		4
        /*0020*/ 	.byte	0x02, 0x4c
        /*0022*/ 	.byte	0x10
	.zero		1


	//----- nvinfo : EIATTR_EXTERNS
	.align		4
        /*0024*/ 	.byte	0x04, 0x0f
        /*0026*/ 	.short	(.L_700 - .L_699)


	//   ....[0]....
	.align		4
.L_699:
        /*0028*/ 	.word	index@(__assertfail)


	//----- nvinfo : EIATTR_ANNOTATIONS
	.align		4
.L_700:
        /*002c*/ 	.byte	0x04, 0x55
        /*002e*/ 	.short	(.L_702 - .L_701)


	//   ....[0]....
.L_701:
        /* <DEDUP_REMOVED lines=18> */


	//----- nvinfo : EIATTR_MERCURY_ISA_VERSION
	.align		4
.L_702:
        /*0140*/ 	.byte	0x03, 0x5f
        /*0142*/ 	.short	0x0101


	//----- nvinfo : EIATTR_UNUSED_LOAD_BYTE_OFFSET
	.align		4
        /*0144*/ 	.byte	0x04, 0x44
        /*0146*/ 	.short	(.L_704 - .L_703)


	//   ....[0]....
.L_703:
        /*0148*/ 	.word	0x00000970
        /*014c*/ 	.word	0x0000fff0


	//   ....[1]....
        /*0150*/ 	.word	0x00008a60
        /*0154*/ 	.word	0x0000fff0


	//----- nvinfo : EIATTR_INT_WARP_WIDE_INSTR_OFFSETS
	.align		4
.L_704:
        /*0158*/ 	.byte	0x04, 0x31
        /*015a*/ 	.short	(.L_706 - .L_705)


	//   ....[0]....
.L_705:
        /*015c*/ 	.word	0x000000c0


	//   ....[1]....
        /*0160*/ 	.word	0x000000d0


	//   ....[2]....
        /*0164*/ 	.word	0x000000e0


	//   ....[3]....
        /*0168*/ 	.word	0x00000180


	//   ....[4]....
        /*016c*/ 	.word	0x0000c8e0


	//   ....[5]....
        /*0170*/ 	.word	0x0000c970


	//   ....[6]....
        /*0174*/ 	.word	0x00010cd0


	//   ....[7]....
        /*0178*/ 	.word	0x00010d60


	//----- nvinfo : EIATTR_COOP_GROUP_MASK_REGIDS
	.align		4
.L_706:
        /*017c*/ 	.byte	0x04, 0x29
        /*017e*/ 	.short	(.L_708 - .L_707)


	//   ....[0]....
.L_707:
        /*0180*/ 	.word	0xffffffff


	//   ....[1]....
        /*0184*/ 	.word	0xffffffff


	//   ....[2]....
        /*0188*/ 	.word	0xffffffff


	//   ....[3]....
        /*018c*/ 	.word	0xffffffff


	//   ....[4]....
        /*0190*/ 	.word	0xffffffff


	//   ....[5]....
        /*0194*/ 	.word	0xffffffff


	//   ....[6]....
        /*0198*/ 	.word	0xffffffff


	//   ....[7]....
        /*019c*/ 	.word	0xffffffff


	//   ....[8]....
        /*01a0*/ 	.word	0xffffffff


	//   ....[9]....
        /*01a4*/ 	.word	0xffffffff


	//   ....[10]....
        /*01a8*/ 	.word	0xffffffff


	//   ....[11]....
        /*01ac*/ 	.word	0xffffffff


	//   ....[12]....
        /*01b0*/ 	.word	0xffffffff


	//   ....[13]....
        /*01b4*/ 	.word	0xffffffff


	//   ....[14]....
        /*01b8*/ 	.word	0xffffffff


	//   ....[15]....
        /*01bc*/ 	.word	0xffffffff


	//   ....[16]....
        /*01c0*/ 	.word	0xffffffff


	//   ....[17]....
        /*01c4*/ 	.word	0xffffffff


	//   ....[18]....
        /*01c8*/ 	.word	0xffffffff


	//   ....[19]....
        /*01cc*/ 	.word	0xffffffff


	//   ....[20]....
        /*01d0*/ 	.word	0xffffffff


	//   ....[21]....
        /*01d4*/ 	.word	0xffffffff


	//   ....[22]....
        /*01d8*/ 	.word	0xffffffff


	//   ....[23]....
        /*01dc*/ 	.word	0xffffffff


	//   ....[24]....
        /*01e0*/ 	.word	0xffffffff


	//   ....[25]....
        /*01e4*/ 	.word	0xffffffff


	//   ....[26]....
        /*01e8*/ 	.word	0xffffffff


	//   ....[27]....
        /*01ec*/ 	.word	0xffffffff


	//   ....[28]....
        /*01f0*/ 	.word	0xffffffff


	//   ....[29]....
        /*01f4*/ 	.word	0xffffffff


	//   ....[30]....
        /*01f8*/ 	.word	0xffffffff


	//   ....[31]....
        /*01fc*/ 	.word	0xffffffff


	//   ....[32]....
        /*0200*/ 	.word	0xffffffff


	//   ....[33]....
        /*0204*/ 	.word	0xffffffff


	//   ....[34]....
        /*0208*/ 	.word	0xffffffff


	//   ....[35]....
        /*020c*/ 	.word	0xffffffff


	//   ....[36]....
        /*0210*/ 	.word	0xffffffff


	//   ....[37]....
        /*0214*/ 	.word	0xffffffff


	//   ....[38]....
        /*0218*/ 	.word	0xffffffff


	//   ....[39]....
        /*021c*/ 	.word	0xffffffff


	//   ....[40]....
        /*0220*/ 	.word	0xffffffff


	//   ....[41]....
        /*0224*/ 	.word	0xffffffff


	//   ....[42]....
        /*0228*/ 	.word	0xffffffff


	//   ....[43]....
        /*022c*/ 	.word	0xffffffff


	//   ....[44]....
        /*0230*/ 	.word	0xffffffff


	//   ....[45]....
        /*0234*/ 	.word	0xffffffff


	//   ....[46]....
        /*0238*/ 	.word	0xffffffff


	//   ....[47]....
        /*023c*/ 	.word	0xffffffff


	//   ....[48]....
        /*0240*/ 	.word	0xffffffff


	//   ....[49]....
        /*0244*/ 	.word	0xffffffff


	//   ....[50]....
        /*0248*/ 	.word	0xffffffff


	//   ....[51]....
        /*024c*/ 	.word	0xffffffff


	//   ....[52]....
        /*0250*/ 	.word	0xffffffff


	//   ....[53]....
        /*0254*/ 	.word	0xffffffff


	//   ....[54]....
        /*0258*/ 	.word	0xffffffff


	//   ....[55]....
        /*025c*/ 	.word	0xffffffff


	//   ....[56]....
        /*0260*/ 	.word	0xffffffff


	//   ....[57]....
        /*0264*/ 	.word	0xffffffff


	//   ....[58]....
        /*0268*/ 	.word	0xffffffff


	//   ....[59]....
        /*026c*/ 	.word	0xffffffff


	//   ....[60]....
        /*0270*/ 	.word	0xffffffff


	//   ....[61]....
        /*0274*/ 	.word	0xffffffff


	//   ....[62]....
        /*0278*/ 	.word	0xffffffff


	//   ....[63]....
        /*027c*/ 	.word	0xffffffff


	//   ....[64]....
        /*0280*/ 	.word	0xffffffff


	//   ....[65]....
        /*0284*/ 	.word	0xffffffff


	//   ....[66]....
        /*0288*/ 	.word	0xffffffff


	//   ....[67]....
        /*028c*/ 	.word	0xffffffff


	//   ....[68]....
        /*0290*/ 	.word	0xffffffff


	//   ....[69]....
        /*0294*/ 	.word	0xffffffff


	//   ....[70]....
        /*0298*/ 	.word	0xffffffff


	//   ....[71]....
        /*029c*/ 	.word	0xffffffff


	//   ....[72]....
        /*02a0*/ 	.word	0xffffffff


	//   ....[73]....
        /*02a4*/ 	.word	0xffffffff


	//   ....[74]....
        /*02a8*/ 	.word	0xffffffff


	//   ....[75]....
        /*02ac*/ 	.word	0xffffffff


	//   ....[76]....
        /*02b0*/ 	.word	0xffffffff


	//   ....[77]....
        /*02b4*/ 	.word	0xffffffff


	//   ....[78]....
        /*02b8*/ 	.word	0xffffffff


	//   ....[79]....
        /*02bc*/ 	.word	0xffffffff


	//   ....[80]....
        /*02c0*/ 	.word	0xffffffff


	//   ....[81]....
        /*02c4*/ 	.word	0xffffffff


	//   ....[82]....
        /*02c8*/ 	.word	0xffffffff


	//   ....[83]....
        /*02cc*/ 	.word	0xffffffff


	//   ....[84]....
        /*02d0*/ 	.word	0xffffffff


	//   ....[85]....
        /*02d4*/ 	.word	0xffffffff


	//   ....[86]....
        /*02d8*/ 	.word	0xffffffff


	//   ....[87]....
        /*02dc*/ 	.word	0xffffffff


	//   ....[88]....
        /*02e0*/ 	.word	0xffffffff


	//   ....[89]....
        /*02e4*/ 	.word	0xffffffff


	//   ....[90]....
        /*02e8*/ 	.word	0xffffffff


	//   ....[91]....
        /*02ec*/ 	.word	0xffffffff


	//   ....[92]....
        /*02f0*/ 	.word	0xffffffff


	//   ....[93]....
        /*02f4*/ 	.word	0xffffffff


	//   ....[94]....
        /*02f8*/ 	.word	0xffffffff


	//   ....[95]....
        /*02fc*/ 	.word	0xffffffff


	//   ....[96]....
        /*0300*/ 	.word	0xffffffff


	//   ....[97]....
        /*0304*/ 	.word	0xffffffff


	//   ....[98]....
        /*0308*/ 	.word	0xffffffff


	//   ....[99]....
        /*030c*/ 	.word	0xffffffff


	//   ....[100]....
        /*0310*/ 	.word	0xffffffff


	//   ....[101]....
        /*0314*/ 	.word	0xffffffff


	//   ....[102]....
        /*0318*/ 	.word	0xffffffff


	//   ....[103]....
        /*031c*/ 	.word	0xffffffff


	//   ....[104]....
        /*0320*/ 	.word	0xffffffff


	//   ....[105]....
        /*0324*/ 	.word	0xffffffff


	//   ....[106]....
        /*0328*/ 	.word	0xffffffff


	//   ....[107]....
        /*032c*/ 	.word	0xffffffff


	//   ....[108]....
        /*0330*/ 	.word	0xffffffff


	//   ....[109]....
        /*0334*/ 	.word	0xffffffff


	//   ....[110]....
        /*0338*/ 	.word	0xffffffff


	//   ....[111]....
        /*033c*/ 	.word	0xffffffff


	//   ....[112]....
        /*0340*/ 	.word	0xffffffff


	//   ....[113]....
        /*0344*/ 	.word	0xffffffff


	//   ....[114]....
        /*0348*/ 	.word	0xffffffff


	//   ....[115]....
        /*034c*/ 	.word	0xffffffff


	//   ....[116]....
        /*0350*/ 	.word	0xffffffff


	//   ....[117]....
        /*0354*/ 	.word	0xffffffff


	//   ....[118]....
        /*0358*/ 	.word	0xffffffff


	//   ....[119]....
        /*035c*/ 	.word	0x0500000f


	//   ....[120]....
        /*0360*/ 	.word	0x0500000f


	//   ....[121]....
        /*0364*/ 	.word	0x0500000f


	//   ....[122]....
        /*0368*/ 	.word	0x0500000f


	//   ....[123]....
        /*036c*/ 	.word	0x0500000f


	//   ....[124]....
        /*0370*/ 	.word	0x0500000f


	//   ....[125]....
        /*0374*/ 	.word	0x0500000f


	//   ....[126]....
        /*0378*/ 	.word	0x0500000f


	//   ....[127]....
        /*037c*/ 	.word	0x0500000f


	//   ....[128]....
        /*0380*/ 	.word	0x0500000f


	//   ....[129]....
        /*0384*/ 	.word	0x0500000f


	//   ....[130]....
        /*0388*/ 	.word	0x0500000f


	//   ....[131]....
        /*038c*/ 	.word	0x0500000f


	//   ....[132]....
        /*0390*/ 	.word	0x0500000f


	//   ....[133]....
        /*0394*/ 	.word	0x0500000f


	//   ....[134]....
        /*0398*/ 	.word	0x0500000f


	//   ....[135]....
        /*039c*/ 	.word	0x0500000f


	//   ....[136]....
        /*03a0*/ 	.word	0x0500000f


	//   ....[137]....
        /*03a4*/ 	.word	0x0500000f


	//   ....[138]....
        /*03a8*/ 	.word	0x0500000f


	//   ....[139]....
        /*03ac*/ 	.word	0x0500000f


	//   ....[140]....
        /*03b0*/ 	.word	0x0500000f


	//   ....[141]....
        /*03b4*/ 	.word	0x0500000f


	//   ....[142]....
        /*03b8*/ 	.word	0x0500000f


	//   ....[143]....
        /*03bc*/ 	.word	0x0500000f


	//   ....[144]....
        /*03c0*/ 	.word	0x0500000f


	//   ....[145]....
        /*03c4*/ 	.word	0x0500000f


	//   ....[146]....
        /*03c8*/ 	.word	0x0500000f


	//   ....[147]....
        /*03cc*/ 	.word	0x0500000f


	//   ....[148]....
        /*03d0*/ 	.word	0x0500000f


	//   ....[149]....
        /*03d4*/ 	.word	0x0500000f


	//   ....[150]....
        /*03d8*/ 	.word	0x0500000f


	//   ....[151]....
        /*03dc*/ 	.word	0x0500000f


	//   ....[152]....
        /*03e0*/ 	.word	0x0500000f


	//   ....[153]....
        /*03e4*/ 	.word	0x0500000f


	//   ....[154]....
        /*03e8*/ 	.word	0x0500000f


	//   ....[155]....
        /*03ec*/ 	.word	0x0500000f


	//   ....[156]....
        /*03f0*/ 	.word	0x0500000f


	//   ....[157]....
        /*03f4*/ 	.word	0x0500000f


	//   ....[158]....
        /*03f8*/ 	.word	0x0500000f


	//   ....[159]....
        /*03fc*/ 	.word	0x0500000f


	//   ....[160]....
        /*0400*/ 	.word	0x0500000f


	//   ....[161]....
        /*0404*/ 	.word	0x0500000f


	//   ....[162]....
        /*0408*/ 	.word	0x0500000f


	//   ....[163]....
        /*040c*/ 	.word	0x0500000f


	//   ....[164]....
        /*0410*/ 	.word	0x0500000f


	//   ....[165]....
        /*0414*/ 	.word	0x0500000f


	//   ....[166]....
        /*0418*/ 	.word	0x0500000f


	//   ....[167]....
        /*041c*/ 	.word	0x0500000f


	//   ....[168]....
        /*0420*/ 	.word	0x0500000f


	//   ....[169]....
        /*0424*/ 	.word	0x0500000f


	//   ....[170]....
        /*0428*/ 	.word	0x0500000f


	//   ....[171]....
        /*042c*/ 	.word	0x0500000f


	//   ....[172]....
        /*0430*/ 	.word	0x0500000f


	//   ....[173]....
        /*0434*/ 	.word	0x0500000f


	//   ....[174]....
        /*0438*/ 	.word	0x0500000f


	//   ....[175]....
        /*043c*/ 	.word	0x0500000f


	//   ....[176]....
        /*0440*/ 	.word	0x0500000f


	//   ....[177]....
        /*0444*/ 	.word	0x0500000f


	//   ....[178]....
        /*0448*/ 	.word	0x0500000f


	//   ....[179]....
        /*044c*/ 	.word	0x0500000f


	//   ....[180]....
        /*0450*/ 	.word	0x0500000f


	//   ....[181]....
        /*0454*/ 	.word	0x0500000f


	//   ....[182]....
        /*0458*/ 	.word	0x0500000f


	//   ....[183]....
        /*045c*/ 	.word	0x0500000f


	//   ....[184]....
        /*0460*/ 	.word	0x0500000f


	//   ....[185]....
        /*0464*/ 	.word	0x0500000f


	//----- nvinfo : EIATTR_COOP_GROUP_INSTR_OFFSETS
	.align		4
.L_708:
        /*0468*/ 	.byte	0x04, 0x28
        /*046a*/ 	.short	(.L_710 - .L_709)


	//   ....[0]....
.L_709:
        /*046c*/ 	.word	0x00000080


	//   ....[1]....
        /*0470*/ 	.word	0x00000090


	//   ....[2]....
        /*0474*/ 	.word	0x000002b0


	//   ....[3]....
        /*0478*/ 	.word	0x00000410


	//   ....[4]....
        /*047c*/ 	.word	0x00000530


	//   ....[5]....
        /*0480*/ 	.word	0x00000690


	//   ....[6]....
        /*0484*/ 	.word	0x000016f0


	//   ....[7]....
        /*0488*/ 	.word	0x00002e50


	//   ....[8]....
        /*048c*/ 	.word	0x000035c0


	//   ....[9]....
        /*0490*/ 	.word	0x00004a20


	//   ....[10]....
        /*0494*/ 	.word	0x00004a80


	//   ....[11]....
        /*0498*/ 	.word	0x00004cb0


	//   ....[12]....
        /*049c*/ 	.word	0x00004d30


	//   ....[13]....
        /*04a0*/ 	.word	0x00005490


	//   ....[14]....
        /*04a4*/ 	.word	0x00005a10


	//   ....[15]....
        /*04a8*/ 	.word	0x00006b70


	//   ....[16]....
        /*04ac*/ 	.word	0x00006ba0


	//   ....[17]....
        /*04b0*/ 	.word	0x00006de0


	//   ....[18]....
        /*04b4*/ 	.word	0x00006f30


	//   ....[19]....
        /*04b8*/ 	.word	0x00007eb0


	//   ....[20]....
        /*04bc*/ 	.word	0x00007f60


	//   ....[21]....
        /*04c0*/ 	.word	0x00007f90


	//   ....[22]....
        /*04c4*/ 	.word	0x00008010


	//   ....[23]....
        /*04c8*/ 	.word	0x00008040


	//   ....[24]....
        /*04cc*/ 	.word	0x00009a60


	//   ....[25]....
        /*04d0*/ 	.word	0x00009f10


	//   ....[26]....
        /*04d4*/ 	.word	0x00009f40


	//   ....[27]....
        /*04d8*/ 	.word	0x00009f60


	//   ....[28]....
        /*04dc*/ 	.word	0x00009f90


	//   ....[29]....
        /*04e0*/ 	.word	0x0000a610


	//   ....[30]....
        /*04e4*/ 	.word	0x0000a630


	//   ....[31]....
        /*04e8*/ 	.word	0x0000a860


	//   ....[32]....
        /*04ec*/ 	.word	0x0000a880


	//   ....[33]....
        /*04f0*/ 	.word	0x0000b3b0


	//   ....[34]....
        /*04f4*/ 	.word	0x0000b3e0


	//   ....[35]....
        /*04f8*/ 	.word	0x0000b620


	//   ....[36]....
        /*04fc*/ 	.word	0x0000b640


	//   ....[37]....
        /*0500*/ 	.word	0x0000b8f0


	//   ....[38]....
        /*0504*/ 	.word	0x0000bac0


	//   ....[39]....
        /*0508*/ 	.word	0x0000baf0


	//   ....[40]....
        /*050c*/ 	.word	0x0000bb20


	//   ....[41]....
        /*0510*/ 	.word	0x0000bb50


	//   ....[42]....
        /*0514*/ 	.word	0x0000bb80


	//   ....[43]....
        /*0518*/ 	.word	0x0000bbb0


	//   ....[44]....
        /*051c*/ 	.word	0x0000bd00


	//   ....[45]....
        /*0520*/ 	.word	0x0000bd30


	//   ....[46]....
        /*0524*/ 	.word	0x0000bd60


	//   ....[47]....
        /*0528*/ 	.word	0x0000bd90


	//   ....[48]....
        /*052c*/ 	.word	0x0000bdc0


	//   ....[49]....
        /*0530*/ 	.word	0x0000bdf0


	//   ....[50]....
        /*0534*/ 	.word	0x0000be80


	//   ....[51]....
        /*0538*/ 	.word	0x0000beb0


	//   ....[52]....
        /*053c*/ 	.word	0x0000bf30


	//   ....[53]....
        /*0540*/ 	.word	0x0000d700


	//   ....[54]....
        /*0544*/ 	.word	0x0000d720


	//   ....[55]....
        /*0548*/ 	.word	0x0000d7b0


	//   ....[56]....
        /*054c*/ 	.word	0x0000d7d0


	//   ....[57]....
        /*0550*/ 	.word	0x0000d850


	//   ....[58]....
        /*0554*/ 	.word	0x0000d870


	//   ....[59]....
        /*0558*/ 	.word	0x0000d880


	//   ....[60]....
        /*055c*/ 	.word	0x0000d890


	//   ....[61]....
        /*0560*/ 	.word	0x0000e020


	//   ....[62]....
        /*0564*/ 	.word	0x0000e060


	//   ....[63]....
        /*0568*/ 	.word	0x0000e120


	//   ....[64]....
        /*056c*/ 	.word	0x0000e140


	//   ....[65]....
        /*0570*/ 	.word	0x0000e1e0


	//   ....[66]....
        /*0574*/ 	.word	0x0000e200


	//   ....[67]....
        /*0578*/ 	.word	0x0000e210


	//   ....[68]....
        /*057c*/ 	.word	0x0000e290


	//   ....[69]....
        /*0580*/ 	.word	0x0000eb00


	//   ....[70]....
        /*0584*/ 	.word	0x0000eb20


	//   ....[71]....
        /*0588*/ 	.word	0x0000ecc0


	//   ....[72]....
        /*058c*/ 	.word	0x0000ecf0


	//   ....[73]....
        /*0590*/ 	.word	0x0000ee00


	//   ....[74]....
        /*0594*/ 	.word	0x0000ee10


	//   ....[75]....
        /*0598*/ 	.word	0x0000ee40


	//   ....[76]....
        /*059c*/ 	.word	0x0000ee50


	//   ....[77]....
        /*05a0*/ 	.word	0x0000f480


	//   ....[78]....
        /*05a4*/ 	.word	0x0000f4e0


	//   ....[79]....
        /*05a8*/ 	.word	0x0000f6a0


	//   ....[80]....
        /*05ac*/ 	.word	0x0000f6e0


	//   ....[81]....
        /*05b0*/ 	.word	0x0000f6f0


	//   ....[82]....
        /*05b4*/ 	.word	0x0000f700


	//   ....[83]....
        /*05b8*/ 	.word	0x0000f850


	//   ....[84]....
        /*05bc*/ 	.word	0x0000f9a0


	//   ....[85]....
        /*05c0*/ 	.word	0x000101e0


	//   ....[86]....
        /*05c4*/ 	.word	0x00010200


	//   ....[87]....
        /*05c8*/ 	.word	0x00010250


	//   ....[88]....
        /*05cc*/ 	.word	0x00010260


	//   ....[89]....
        /*05d0*/ 	.word	0x000102a0


	//   ....[90]....
        /*05d4*/ 	.word	0x000102b0


	//   ....[91]....
        /*05d8*/ 	.word	0x000102c0


	//   ....[92]....
        /*05dc*/ 	.word	0x00010300


	//   ....[93]....
        /*05e0*/ 	.word	0x00010620


	//   ....[94]....
        /*05e4*/ 	.word	0x00010660


	//   ....[95]....
        /*05e8*/ 	.word	0x00010680


	//   ....[96]....
        /*05ec*/ 	.word	0x000106a0


	//   ....[97]....
        /*05f0*/ 	.word	0x000106d0


	//   ....[98]....
        /*05f4*/ 	.word	0x000106f0


	//   ....[99]....
        /*05f8*/ 	.word	0x000107f0


	//   ....[100]....
        /*05fc*/ 	.word	0x00010940


	//   ....[101]....
        /*0600*/ 	.word	0x00010f40


	//   ....[102]....
        /*0604*/ 	.word	0x00010f70


	//   ....[103]....
        /*0608*/ 	.word	0x00010fa0


	//   ....[104]....
        /*060c*/ 	.word	0x00010fd0


	//   ....[105]....
        /*0610*/ 	.word	0x00011000


	//   ....[106]....
        /*0614*/ 	.word	0x00011030


	//   ....[107]....
        /*0618*/ 	.word	0x00011060


	//   ....[108]....
        /*061c*/ 	.word	0x00011090


	//   ....[109]....
        /*0620*/ 	.word	0x00011210


	//   ....[110]....
        /*0624*/ 	.word	0x00011240


	//   ....[111]....
        /*0628*/ 	.word	0x00011270


	//   ....[112]....
        /*062c*/ 	.word	0x000112a0


	//   ....[113]....
        /*0630*/ 	.word	0x000112d0


	//   ....[114]....
        /*0634*/ 	.word	0x00011300


	//   ....[115]....
        /*0638*/ 	.word	0x000113c0


	//   ....[116]....
        /*063c*/ 	.word	0x000113e0


	//   ....[117]....
        /*0640*/ 	.word	0x00011450


	//   ....[118]....
        /*0644*/ 	.word	0x000118c0


	//   ....[119]....
        /*0648*/ 	.word	0x00011de0


	//   ....[120]....
        /*064c*/ 	.word	0x00011ed0


	//   ....[121]....
        /*0650*/ 	.word	0x00011f70


	//   ....[122]....
        /*0654*/ 	.word	0x00011fd0


	//   ....[123]....
        /*0658*/ 	.word	0x000120c0


	//   ....[124]....
        /*065c*/ 	.word	0x00012130


	//   ....[125]....
        /*0660*/ 	.word	0x00012220


	//   ....[126]....
        /*0664*/ 	.word	0x00012290


	//   ....[127]....
        /*0668*/ 	.word	0x00012330


	//   ....[128]....
        /*066c*/ 	.word	0x00012430


	//   ....[129]....
        /*0670*/ 	.word	0x000124c0


	//   ....[130]....
        /*0674*/ 	.word	0x00012520


	//   ....[131]....
        /*0678*/ 	.word	0x00012610


	//   ....[132]....
        /*067c*/ 	.word	0x00012690


	//   ....[133]....
        /*0680*/ 	.word	0x00012790


	//   ....[134]....
        /*0684*/ 	.word	0x00012800


	//   ....[135]....
        /*0688*/ 	.word	0x000128e0


	//   ....[136]....
        /*068c*/ 	.word	0x00012bf0


	//   ....[137]....
        /*0690*/ 	.word	0x00012cb0


	//   ....[138]....
        /*0694*/ 	.word	0x00012f20


	//   ....[139]....
        /*0698*/ 	.word	0x00012f70


	//   ....[140]....
        /*069c*/ 	.word	0x00013180


	//   ....[141]....
        /*06a0*/ 	.word	0x000131d0


	//   ....[142]....
        /*06a4*/ 	.word	0x00013380


	//   ....[143]....
        /*06a8*/ 	.word	0x000133d0


	//   ....[144]....
        /*06ac*/ 	.word	0x00013510


	//   ....[145]....
        /*06b0*/ 	.word	0x00013610


	//   ....[146]....
        /*06b4*/ 	.word	0x00013880


	//   ....[147]....
        /*06b8*/ 	.word	0x000138d0


	//   ....[148]....
        /*06bc*/ 	.word	0x00013aa0


	//   ....[149]....
        /*06c0*/ 	.word	0x00013af0


	//   ....[150]....
        /*06c4*/ 	.word	0x00013cc0


	//   ....[151]....
        /*06c8*/ 	.word	0x00013d10


	//   ....[152]....
        /*06cc*/ 	.word	0x00013e00


	//   ....[153]....
        /*06d0*/ 	.word	0x00013ea0


	//   ....[154]....
        /*06d4*/ 	.word	0x00013f00


	//   ....[155]....
        /*06d8*/ 	.word	0x00013fb0


	//   ....[156]....
        /*06dc*/ 	.word	0x00014010


	//   ....[157]....
        /*06e0*/ 	.word	0x000140c0


	//   ....[158]....
        /*06e4*/ 	.word	0x00014120


	//   ....[159]....
        /*06e8*/ 	.word	0x000141d0


	//   ....[160]....
        /*06ec*/ 	.word	0x000142c0


	//   ....[161]....
        /*06f0*/ 	.word	0x000143a0


	//   ....[162]....
        /*06f4*/ 	.word	0x000144b0


	//   ....[163]....
        /*06f8*/ 	.word	0x000145b0


	//   ....[164]....
        /*06fc*/ 	.word	0x000146e0


	//   ....[165]....
        /*0700*/ 	.word	0x000147c0


	//   ....[166]....
        /*0704*/ 	.word	0x000148c0


	//   ....[167]....
        /*0708*/ 	.word	0x000149a0


	//   ....[168]....
        /*070c*/ 	.word	0x00014a30


	//   ....[169]....
        /*0710*/ 	.word	0x00014ad0


	//   ....[170]....
        /*0714*/ 	.word	0x00014bf0


	//   ....[171]....
        /*0718*/ 	.word	0x00014c60


	//   ....[172]....
        /*071c*/ 	.word	0x00014cd0


	//   ....[173]....
        /*0720*/ 	.word	0x00014d40


	//   ....[174]....
        /*0724*/ 	.word	0x00014db0


	//   ....[175]....
        /*0728*/ 	.word	0x00014e30


	//   ....[176]....
        /*072c*/ 	.word	0x00014ec0


	//   ....[177]....
        /*0730*/ 	.word	0x00014f50


	//   ....[178]....
        /*0734*/ 	.word	0x00014fc0


	//   ....[179]....
        /*0738*/ 	.word	0x00015030


	//   ....[180]....
        /*073c*/ 	.word	0x000150a0


	//   ....[181]....
        /*0740*/ 	.word	0x00015120


	//   ....[182]....
        /*0744*/ 	.word	0x00015190


	//   ....[183]....
        /*0748*/ 	.word	0x00015230


	//   ....[184]....
        /*074c*/ 	.word	0x000152c0


	//   ....[185]....
        /*0750*/ 	.word	0x000153e0


	//----- nvinfo : EIATTR_REG_RECONFIG
	.align		4
.L_710:
        /*0754*/ 	.byte	0x01, 0x54
	.zero		2


	//----- nvinfo : EIATTR_SYSCALL_OFFSETS
	.align		4
        /*0758*/ 	.byte	0x04, 0x46
        /*075a*/ 	.short	(.L_712 - .L_711)


	//   ....[0]....
.L_711:
        /*075c*/ 	.word	0x00003010


	//   ....[1]....
        /*0760*/ 	.word	0x0000cad0


	//   ....[2]....
        /*0764*/ 	.word	0x0000cc20


	//   ....[3]....
        /*0768*/ 	.word	0x0000cd10


	//   ....[4]....
        /*076c*/ 	.word	0x0000dc30


	//   ....[5]....
        /*0770*/ 	.word	0x0000e510


	//----- nvinfo : EIATTR_MBARRIER_INSTR_OFFSETS
	.align		4
.L_712:
        /*0774*/ 	.byte	0x04, 0x39
        /*0776*/ 	.short	(.L_714 - .L_713)


	//   ....[0]....
.L_713:
        /*0778*/ 	.word	0x00000190
        /*077c*/ 	.word	0x000000ff
        /*0780*/ 	.word	0x00038800
        /*0784*/ 	.short	0x0100
        /*0786*/ 	.byte	0x08
	.zero		1


	//   ....[1]....
        /*0788*/ 	.word	0x000001a0
        /*078c*/ 	.word	0x000000ff
        /*0790*/ 	.word	0x00038810
        /*0794*/ 	.short	0x0100
        /*0796*/ 	.byte	0x08
	.zero		1


	//   ....[2]....
        /*0798*/ 	.word	0x000001b0
        /*079c*/ 	.word	0x000000ff
        /*07a0*/ 	.word	0x00038820
        /*07a4*/ 	.short	0x0100
        /*07a6*/ 	.byte	0x08
	.zero		1


	//   ....[3]....
        /*07a8*/ 	.word	0x00000260
        /*07ac*/ 	.word	0x000000ff
        /*07b0*/ 	.word	0x00038830
        /*07b4*/ 	.short	0x0100
        /*07b6*/ 	.byte	0x06
	.zero		1


	//   ....[4]....
        /*07b8*/ 	.word	0x00000270
        /*07bc*/ 	.word	0x000000ff
        /*07c0*/ 	.word	0x00038840
        /*07c4*/ 	.short	0x0100
        /*07c6*/ 	.byte	0x06
	.zero		1


	//   ....[5]....
        /*07c8*/ 	.word	0x00000280
        /*07cc*/ 	.word	0x000000ff
        /*07d0*/ 	.word	0x00038838
        /*07d4*/ 	.short	0x0100
        /*07d6*/ 	.byte	0x06
	.zero		1


	//   ....[6]....
        /*07d8*/ 	.word	0x00000290
        /*07dc*/ 	.word	0x000000ff
        /*07e0*/ 	.word	0x00038848
        /*07e4*/ 	.short	0x0100
        /*07e6*/ 	.byte	0x06
	.zero		1


	//   ....[7]....
        /*07e8*/ 	.word	0x000003c0
        /*07ec*/ 	.word	0x000000ff
        /*07f0*/ 	.word	0x00038850
        /*07f4*/ 	.short	0x0100
        /*07f6*/ 	.byte	0x08
	.zero		1


	//   ....[8]....
        /*07f8*/ 	.word	0x000003d0
        /*07fc*/ 	.word	0x000000ff
        /*0800*/ 	.word	0x00038860
        /*0804*/ 	.short	0x0100
        /*0806*/ 	.byte	0x08
	.zero		1


	//   ....[9]....
        /*0808*/ 	.word	0x000003e0
        /*080c*/ 	.word	0x000000ff
        /*0810*/ 	.word	0x00038858
        /*0814*/ 	.short	0x0100
        /*0816*/ 	.byte	0x08
	.zero		1


	//   ....[10]....
        /*0818*/ 	.word	0x000003f0
        /*081c*/ 	.word	0x000000ff
        /*0820*/ 	.word	0x00038868
        /*0824*/ 	.short	0x0100
        /*0826*/ 	.byte	0x08
	.zero		1


	//   ....[11]....
        /*0828*/ 	.word	0x000004e0
        /*082c*/ 	.word	0x000000ff
        /*0830*/ 	.word	0x00038870
        /*0834*/ 	.short	0x0100
        /*0836*/ 	.byte	0x06
	.zero		1


	//   ....[12]....
        /*0838*/ 	.word	0x000004f0
        /*083c*/ 	.word	0x000000ff
        /*0840*/ 	.word	0x00038880
        /*0844*/ 	.short	0x0100
        /*0846*/ 	.byte	0x06
	.zero		1


	//   ....[13]....
        /*0848*/ 	.word	0x00000500
        /*084c*/ 	.word	0x000000ff
        /*0850*/ 	.word	0x00038878
        /*0854*/ 	.short	0x0100
        /*0856*/ 	.byte	0x06
	.zero		1


	//   ....[14]....
        /*0858*/ 	.word	0x00000510
        /*085c*/ 	.word	0x000000ff
        /*0860*/ 	.word	0x00038888
        /*0864*/ 	.short	0x0100
        /*0866*/ 	.byte	0x06
	.zero		1


	//   ....[15]....
        /*0868*/ 	.word	0x00000640
        /*086c*/ 	.word	0x000000ff
        /*0870*/ 	.word	0x00038890
        /*0874*/ 	.short	0x0100
        /*0876*/ 	.byte	0x08
	.zero		1


	//   ....[16]....
        /*0878*/ 	.word	0x00000650
        /*087c*/ 	.word	0x000000ff
        /*0880*/ 	.word	0x000388a0
        /*0884*/ 	.short	0x0100
        /*0886*/ 	.byte	0x08
	.zero		1


	//   ....[17]....
        /*0888*/ 	.word	0x00000660
        /*088c*/ 	.word	0x000000ff
        /*0890*/ 	.word	0x00038898
        /*0894*/ 	.short	0x0100
        /*0896*/ 	.byte	0x08
	.zero		1


	//   ....[18]....
        /*0898*/ 	.word	0x00000670
        /*089c*/ 	.word	0x000000ff
        /*08a0*/ 	.word	0x000388a8
        /*08a4*/ 	.short	0x0100
        /*08a6*/ 	.byte	0x08
	.zero		1


	//   ....[19]....
        /*08a8*/ 	.word	0x000007b0
        /*08ac*/ 	.word	0x000000ff
        /*08b0*/ 	.word	0x000388b0
        /*08b4*/ 	.short	0x0100
        /*08b6*/ 	.byte	0x08
	.zero		1


	//   ....[20]....
        /*08b8*/ 	.word	0x000007c0
        /*08bc*/ 	.word	0x000000ff
        /*08c0*/ 	.word	0x000388c0
        /*08c4*/ 	.short	0x0100
        /*08c6*/ 	.byte	0x08
	.zero		1


	//   ....[21]....
        /*08c8*/ 	.word	0x000007d0
        /*08cc*/ 	.word	0x000000ff
        /*08d0*/ 	.word	0x000388b8
        /*08d4*/ 	.short	0x0100
        /*08d6*/ 	.byte	0x08
	.zero		1


	//   ....[22]....
        /*08d8*/ 	.word	0x000007e0
        /*08dc*/ 	.word	0x000000ff
        /*08e0*/ 	.word	0x000388c8
        /*08e4*/ 	.short	0x0100
        /*08e6*/ 	.byte	0x08
	.zero		1


	//   ....[23]....
        /*08e8*/ 	.word	0x00001a50
        /*08ec*/ 	.word	0x000000ff
        /*08f0*/ 	.word	0x00000000
        /*08f4*/ 	.short	0x0101
        /*08f6*/ 	.byte	0x06
	.zero		1


	//   ....[24]....
        /*08f8*/ 	.word	0x00002520
        /*08fc*/ 	.word	0x000000ff
        /*0900*/ 	.word	0x00000000
        /*0904*/ 	.short	0x0101
        /*0906*/ 	.byte	0x06
	.zero		1


	//   ....[25]....
        /*0908*/ 	.word	0x00003080
        /*090c*/ 	.word	0x000000ff
        /*0910*/ 	.word	0x00038800
        /*0914*/ 	.short	0x010a
        /*0916*/ 	.byte	0x28
	.zero		1


	//   ....[26]....
        /*0918*/ 	.word	0x000030f0
        /*091c*/ 	.word	0x00000007
        /*0920*/ 	.word	0x00038830
        /*0924*/ 	.short	0x010a
        /*0926*/ 	.byte	0x3f
	.zero		1


	//   ....[27]....
        /*0928*/ 	.word	0x00003130
        /*092c*/ 	.word	0x00000007
        /*0930*/ 	.word	0x00038830
        /*0934*/ 	.short	0x010a
        /*0936*/ 	.byte	0x3f
	.zero		1


	//   ....[28]....
        /*0938*/ 	.word	0x000033b0
        /*093c*/ 	.word	0x000000ff
        /*0940*/ 	.word	0x00038810
        /*0944*/ 	.short	0x010a
        /*0946*/ 	.byte	0x28
	.zero		1


	//   ....[29]....
        /*0948*/ 	.word	0x000033f0
        /*094c*/ 	.word	0x00000007
        /*0950*/ 	.word	0x00038850
        /*0954*/ 	.short	0x010a
        /*0956*/ 	.byte	0x3f
	.zero		1


	//   ....[30]....
        /*0958*/ 	.word	0x00003430
        /*095c*/ 	.word	0x00000007
        /*0960*/ 	.word	0x00038850
        /*0964*/ 	.short	0x010a
        /*0966*/ 	.byte	0x3f
	.zero		1


	//   ....[31]....
        /*0968*/ 	.word	0x000046f0
        /*096c*/ 	.word	0x000000ff
        /*0970*/ 	.word	0x00000000
        /*0974*/ 	.short	0x0101
        /*0976*/ 	.byte	0x05
	.zero		1


	//   ....[32]....
        /*0978*/ 	.word	0x00005510
        /*097c*/ 	.word	0x000000ff
        /*0980*/ 	.word	0x00000000
        /*0984*/ 	.short	0x0101
        /*0986*/ 	.byte	0x05
	.zero		1


	//   ....[33]....
        /*0988*/ 	.word	0x00005620
        /*098c*/ 	.word	0x000000ff
        /*0990*/ 	.word	0x00038830
        /*0994*/ 	.short	0x010a
        /*0996*/ 	.byte	0x05
	.zero		1


	//   ....[34]....
        /*0998*/ 	.word	0x00005660
        /*099c*/ 	.word	0x000000ff
        /*09a0*/ 	.word	0x00038830
        /*09a4*/ 	.short	0x010a
        /*09a6*/ 	.byte	0x05
	.zero		1


	//   ....[35]....
        /*09a8*/ 	.word	0x00005840
        /*09ac*/ 	.word	0x000000ff
        /*09b0*/ 	.word	0x00038850
        /*09b4*/ 	.short	0x010a
        /*09b6*/ 	.byte	0x05
	.zero		1


	//   ....[36]....
        /*09b8*/ 	.word	0x00005880
        /*09bc*/ 	.word	0x000000ff
        /*09c0*/ 	.word	0x00038850
        /*09c4*/ 	.short	0x010a
        /*09c6*/ 	.byte	0x05
	.zero		1


	//   ....[37]....
        /*09c8*/ 	.word	0x00006a90
        /*09cc*/ 	.word	0x000000ff
        /*09d0*/ 	.word	0x00000000
        /*09d4*/ 	.short	0x0101
        /*09d6*/ 	.byte	0x0a
	.zero		1


	//   ....[38]....
        /*09d8*/ 	.word	0x00007f40
        /*09dc*/ 	.word	0x000000ff
        /*09e0*/ 	.word	0x00000000
        /*09e4*/ 	.short	0x0101
        /*09e6*/ 	.byte	0x05
	.zero		1


	//   ....[39]....
        /*09e8*/ 	.word	0x0000a620
        /*09ec*/ 	.word	0x000000ff
        /*09f0*/ 	.word	0x00000000
        /*09f4*/ 	.short	0x0101
        /*09f6*/ 	.byte	0x06
	.zero		1


	//   ....[40]....
        /*09f8*/ 	.word	0x0000d460
        /*09fc*/ 	.word	0x0000001e
        /*0a00*/ 	.word	0x00038840
        /*0a04*/ 	.short	0x010a
        /*0a06*/ 	.byte	0x3f
	.zero		1


	//   ....[41]....
        /*0a08*/ 	.word	0x0000d990
        /*0a0c*/ 	.word	0x0000001e
        /*0a10*/ 	.word	0x00038830
        /*0a14*/ 	.short	0x0107
        /*0a16*/ 	.byte	0x3f
	.zero		1


	//   ....[42]....
        /*0a18*/ 	.word	0x0000da70
        /*0a1c*/ 	.word	0x0000001e
        /*0a20*/ 	.word	0x00038830
        /*0a24*/ 	.short	0x0101
        /*0a26*/ 	.byte	0x3f
	.zero		1


	//   ....[43]....
        /*0a28*/ 	.word	0x0000e350
        /*0a2c*/ 	.word	0x00000017
        /*0a30*/ 	.word	0x00038800
        /*0a34*/ 	.short	0x0107
        /*0a36*/ 	.byte	0x3f
	.zero		1


	//   ....[44]....
        /*0a38*/ 	.word	0x0000e3e0
        /*0a3c*/ 	.word	0x00000017
        /*0a40*/ 	.word	0x00038800
        /*0a44*/ 	.short	0x0101
        /*0a46*/ 	.byte	0x3f
	.zero		1


	//   ....[45]....
        /*0a48*/ 	.word	0x0000f0f0
        /*0a4c*/ 	.word	0x00000017
        /*0a50*/ 	.word	0x00038810
        /*0a54*/ 	.short	0x0107
        /*0a56*/ 	.byte	0x3f
	.zero		1


	//   ....[46]....
        /*0a58*/ 	.word	0x0000f1f0
        /*0a5c*/ 	.word	0x00000017
        /*0a60*/ 	.word	0x00038810
        /*0a64*/ 	.short	0x0101
        /*0a66*/ 	.byte	0x3f
	.zero		1


	//   ....[47]....
        /*0a68*/ 	.word	0x0000f210
        /*0a6c*/ 	.word	0x00000017
        /*0a70*/ 	.word	0x00038820
        /*0a74*/ 	.short	0x010a
        /*0a76*/ 	.byte	0x3f
	.zero		1


	//   ....[48]....
        /*0a78*/ 	.word	0x0000f2a0
        /*0a7c*/ 	.word	0x0000001e
        /*0a80*/ 	.word	0x00038860
        /*0a84*/ 	.short	0x010a
        /*0a86*/ 	.byte	0x3f
	.zero		1


	//   ....[49]....
        /*0a88*/ 	.word	0x0000fbc0
        /*0a8c*/ 	.word	0x0000001e
        /*0a90*/ 	.word	0x00038850
        /*0a94*/ 	.short	0x0107
        /*0a96*/ 	.byte	0x3f
	.zero		1


	//   ....[50]....
        /*0a98*/ 	.word	0x0000fc90
        /*0a9c*/ 	.word	0x0000001e
        /*0aa0*/ 	.word	0x00038850
        /*0aa4*/ 	.short	0x0101
        /*0aa6*/ 	.byte	0x3f
	.zero		1


	//   ....[51]....
        /*0aa8*/ 	.word	0x00010040
        /*0aac*/ 	.word	0x00000006
        /*0ab0*/ 	.word	0x00038840
        /*0ab4*/ 	.short	0x010a
        /*0ab6*/ 	.byte	0x3f
	.zero		1


	//   ....[52]....
        /*0ab8*/ 	.word	0x00010380
        /*0abc*/ 	.word	0x00000006
        /*0ac0*/ 	.word	0x00038830
        /*0ac4*/ 	.short	0x0107
        /*0ac6*/ 	.byte	0x3f
	.zero		1


	//   ....[53]....
        /*0ac8*/ 	.word	0x00010440
        /*0acc*/ 	.word	0x00000006
        /*0ad0*/ 	.word	0x00038830
        /*0ad4*/ 	.short	0x0101
        /*0ad6*/ 	.byte	0x3f
	.zero		1


	//   ....[54]....
        /*0ad8*/ 	.word	0x00010470
        /*0adc*/ 	.word	0x00000006
        /*0ae0*/ 	.word	0x00038860
        /*0ae4*/ 	.short	0x010a
        /*0ae6*/ 	.byte	0x3f
	.zero		1


	//   ....[55]....
        /*0ae8*/ 	.word	0x00010b40
        /*0aec*/ 	.word	0x00000006
        /*0af0*/ 	.word	0x00038850
        /*0af4*/ 	.short	0x0107
        /*0af6*/ 	.byte	0x3f
	.zero		1


	//   ....[56]....
        /*0af8*/ 	.word	0x00010c00
        /*0afc*/ 	.word	0x00000006
        /*0b00*/ 	.word	0x00038850
        /*0b04*/ 	.short	0x0101
        /*0b06*/ 	.byte	0x3f
	.zero		1


	//   ....[57]....
        /*0b08*/ 	.word	0x00011840
        /*0b0c*/ 	.word	0x00000007
        /*0b10*/ 	.word	0x00038820
        /*0b14*/ 	.short	0x010a
        /*0b16*/ 	.byte	0x3f
	.zero		1


	//   ....[58]....
        /*0b18*/ 	.word	0x000119c0
        /*0b1c*/ 	.word	0x00000005
        /*0b20*/ 	.word	0x00038840
        /*0b24*/ 	.short	0x010a
        /*0b26*/ 	.byte	0x3f
	.zero		1


	//   ....[59]....
        /*0b28*/ 	.word	0x00011a60
        /*0b2c*/ 	.word	0x00000003
        /*0b30*/ 	.word	0x00038840
        /*0b34*/ 	.short	0x010a
        /*0b36*/ 	.byte	0x3f
	.zero		1


	//   ....[60]....
        /*0b38*/ 	.word	0x00011aa0
        /*0b3c*/ 	.word	0x00000005
        /*0b40*/ 	.word	0x00038860
        /*0b44*/ 	.short	0x010a
        /*0b46*/ 	.byte	0x3f
	.zero		1


	//   ....[61]....
        /*0b48*/ 	.word	0x00011ae0
        /*0b4c*/ 	.word	0x00000003
        /*0b50*/ 	.word	0x00038860
        /*0b54*/ 	.short	0x010a
        /*0b56*/ 	.byte	0x3f
	.zero		1


	//   ....[62]....
        /*0b58*/ 	.word	0x00011b50
        /*0b5c*/ 	.word	0x00000000
        /*0b60*/ 	.word	0x00038800
        /*0b64*/ 	.short	0x010a
        /*0b66*/ 	.byte	0x3f
	.zero		1


	//   ....[63]....
        /*0b68*/ 	.word	0x00011ba0
        /*0b6c*/ 	.word	0x00000007
        /*0b70*/ 	.word	0x00038830
        /*0b74*/ 	.short	0x010a
        /*0b76*/ 	.byte	0x3f
	.zero		1


	//   ....[64]....
        /*0b78*/ 	.word	0x00011c00
        /*0b7c*/ 	.word	0x00000006
        /*0b80*/ 	.word	0x00038810
        /*0b84*/ 	.short	0x010a
        /*0b86*/ 	.byte	0x3f
	.zero		1


	//   ....[65]....
        /*0b88*/ 	.word	0x00011c50
        /*0b8c*/ 	.word	0x00000007
        /*0b90*/ 	.word	0x00038850
        /*0b94*/ 	.short	0x010a
        /*0b96*/ 	.byte	0x3f
	.zero		1


	//   ....[66]....
        /*0b98*/ 	.word	0x00011cb0
        /*0b9c*/ 	.word	0x00000004
        /*0ba0*/ 	.word	0x00038830
        /*0ba4*/ 	.short	0x010a
        /*0ba6*/ 	.byte	0x3f
	.zero		1


	//   ....[67]....
        /*0ba8*/ 	.word	0x00011d10
        /*0bac*/ 	.word	0x00000004
        /*0bb0*/ 	.word	0x00038850
        /*0bb4*/ 	.short	0x010a
        /*0bb6*/ 	.byte	0x3f
	.zero		1


	//   ....[68]....
        /*0bb8*/ 	.word	0x00011e20
        /*0bbc*/ 	.word	0x0000001e
        /*0bc0*/ 	.word	0x00038840
        /*0bc4*/ 	.short	0x010a
        /*0bc6*/ 	.byte	0x3f
	.zero		1


	//   ....[69]....
        /*0bc8*/ 	.word	0x00013410
        /*0bcc*/ 	.word	0x00000017
        /*0bd0*/ 	.word	0x00038820
        /*0bd4*/ 	.short	0x010a
        /*0bd6*/ 	.byte	0x3f
	.zero		1


	//   ....[70]....
        /*0bd8*/ 	.word	0x00013460
        /*0bdc*/ 	.word	0x0000001e
        /*0be0*/ 	.word	0x00038860
        /*0be4*/ 	.short	0x010a
        /*0be6*/ 	.byte	0x3f
	.zero		1


	//   ....[71]....
        /*0be8*/ 	.word	0x00013d50
        /*0bec*/ 	.word	0x00000006
        /*0bf0*/ 	.word	0x00038840
        /*0bf4*/ 	.short	0x010a
        /*0bf6*/ 	.byte	0x3f
	.zero		1


	//   ....[72]....
        /*0bf8*/ 	.word	0x00014210
        /*0bfc*/ 	.word	0x00000006
        /*0c00*/ 	.word	0x00038860
        /*0c04*/ 	.short	0x010a
        /*0c06*/ 	.byte	0x3f
	.zero		1


	//   ....[73]....
        /*0c08*/ 	.word	0x00015300
        /*0c0c*/ 	.word	0x00000007
        /*0c10*/ 	.word	0x00038820
        /*0c14*/ 	.short	0x010a
        /*0c16*/ 	.byte	0x3f
	.zero		1


	//   ....[74]....
        /*0c18*/ 	.word	0x000154a0
        /*0c1c*/ 	.word	0x00000005
        /*0c20*/ 	.word	0x00038840
        /*0c24*/ 	.short	0x010a
        /*0c26*/ 	.byte	0x3f
	.zero		1


	//   ....[75]....
        /*0c28*/ 	.word	0x000154f0
        /*0c2c*/ 	.word	0x00000003
        /*0c30*/ 	.word	0x00038840
        /*0c34*/ 	.short	0x010a
        /*0c36*/ 	.byte	0x3f
	.zero		1


	//   ....[76]....
        /*0c38*/ 	.word	0x00015540
        /*0c3c*/ 	.word	0x00000005
        /*0c40*/ 	.word	0x00038860
        /*0c44*/ 	.short	0x010a
        /*0c46*/ 	.byte	0x3f
	.zero		1


	//----- nvinfo : EIATTR_NUM_MBARRIERS
	.align		4
.L_714:
        /*0c48*/ 	.byte	0x03, 0x38
        /*0c4a*/ 	.short	0x0017


	//----- nvinfo : EIATTR_EXIT_INSTR_OFFSETS
	.align		4
        /*0c4c*/ 	.byte	0x04, 0x1c
        /*0c4e*/ 	.short	(.L_716 - .L_715)


	//   ....[0]....
.L_715:
        /*0c50*/ 	.word	0x000009a0


	//   ....[1]....
        /*0c54*/ 	.word	0x0000b8a0


	//   ....[2]....
        /*0c58*/ 	.word	0x00011b30


	//----- nvinfo : EIATTR_MAX_THREADS
	.align		4
.L_716:
        /*0c5c*/ 	.byte	0x04, 0x05
        /*0c5e*/ 	.short	(.L_718 - .L_717)
.L_717:
        /*0c60*/ 	.word	0x00000180
        /*0c64*/ 	.word	0x00000001
        /*0c68*/ 	.word	0x00000001


	//----- nvinfo : EIATTR_CRS_STACK_SIZE
	.align		4
.L_718:
        /*0c6c*/ 	.byte	0x04, 0x1e
        /*0c6e*/ 	.short	(.L_720 - .L_719)
.L_719:
        /*0c70*/ 	.word	0x00000000


	//----- nvinfo : EIATTR_CBANK_PARAM_SIZE
	.align		4
.L_720:
        /*0c74*/ 	.byte	0x03, 0x19
        /*0c76*/ 	.short	0x0bf0


	//----- nvinfo : EIATTR_PARAM_CBANK
	.align		4
        /*0c78*/ 	.byte	0x04, 0x0a
        /*0c7a*/ 	.short	(.L_722 - .L_721)
	.align		4
.L_721:
        /*0c7c*/ 	.word	index@(.nv.constant0._ZN7cutlass13device_kernelIN5flash11enable_sm90INS1_16FlashAttnFwdSm90INS1_25CollectiveMainloopFwdSm90ILi2EN4cute5tupleIJNS5_1CILi1EEES8_S8_EEENS6_IJNS7_ILi64EEESA_SA_EEELi512ENS_10bfloat16_tEfNS_4arch4Sm90ELb0ELb0ELb0ELb1ELb1ELb0ELb1ELb0ELb0ELb1ELb0ELb0EEENS1_21CollectiveEpilogueFwdINS6_IJSA_NS7_ILi512EEESA_EEES9_SC_SE_Li256ELb1ELb1ELb0ELb0EEENS1_36VarlenDynamicPersistentTileSchedulerILi64ELi64ELi256ELi128ELb0ELb1ELb1ELb0ELb1ELb1EEEEEEEEEvNT_6ParamsE)
        /*0c80*/ 	.short	0x0210
        /*0c82*/ 	.short	0x0bf0


	//----- nvinfo : EIATTR_SW_WAR
	.align		4
.L_722:
        /*0c84*/ 	.byte	0x04, 0x36
        /*0c86*/ 	.short	(.L_724 - .L_723)
.L_723:
        /*0c88*/ 	.word	0x00000008
.L_724:


//--------------------- .nv.info._ZN7cutlass13device_kernelIN5flash11enable_sm90INS1_16FlashAttnFwdSm90INS1_25CollectiveMainloopFwdSm90ILi2EN4cute5tupleIJNS5_1CILi1EEES8_S8_EEENS6_IJNS7_ILi64EEESA_SA_EEELi512ENS_10bfloat16_tEfNS_4arch4Sm90ELb0ELb0ELb0ELb1ELb1ELb1ELb1ELb0ELb0ELb1ELb0ELb0EEENS1_21CollectiveEpilogueFwdINS6_IJSA_NS7_ILi512EEESA_EEES9_SC_SE_Li256ELb1ELb1ELb0ELb0EEENS1_36VarlenDynamicPersistentTileSchedulerILi64ELi64ELi256ELi128ELb0ELb1ELb1ELb0ELb1ELb1EEEEEEEEEvNT_6ParamsE --------------------------
	.section	.nv.info._ZN7cutlass13device_kernelIN5flash11enable_sm90INS1_16FlashAttnFwdSm90INS1_25CollectiveMainloopFwdSm90ILi2EN4cute5tupleIJNS5_1CILi1EEES8_S8_EEENS6_IJNS7_ILi64EEESA_SA_EEELi512ENS_10bfloat16_tEfNS_4arch4Sm90ELb0ELb0ELb0ELb1ELb1ELb1ELb1ELb0ELb0ELb1ELb0ELb0EEENS1_21CollectiveEpilogueFwdINS6_IJSA_NS7_ILi512EEESA_EEES9_SC_SE_Li256ELb1ELb1ELb0ELb0EEENS1_36VarlenDynamicPersistentTileSchedulerILi64ELi64ELi256ELi128ELb0ELb1ELb1ELb0ELb1ELb1EEEEEEEEEvNT_6ParamsE,"",@"SHT_CUDA_INFO"
	.sectionflags	@""
	.align	4


	//----- nvinfo : EIATTR_CUDA_API_VERSION
	.align		4
        /*0000*/ 	.byte	0x04, 0x37
        /*0002*/ 	.short	(.L_726 - .L_725)
.L_725:
        /*0004*/ 	.word	0x00000082


	//----- nvinfo : EIATTR_KPARAM_INFO
	.align		4
.L_726:
        /*0008*/ 	.byte	0x04, 0x17
        /*000a*/ 	.short	(.L_728 - .L_727)
.L_727:
        /*000c*/ 	.word	0x00000000
        /*0010*/ 	.short	0x0000
        /*0012*/ 	.short	0x0070
        /*0014*/ 	.byte	0x00, 0xf0, 0x01, 0x2e


	//----- nvinfo : EIATTR_SPARSE_MMA_MASK
	.align		4
.L_728:
        /*0018*/ 	.byte	0x03, 0x50
        /*001a*/ 	.short	0x0000


	//----- nvinfo : EIATTR_MAXREG_COUNT
	.align		4
        /*001c*/ 	.byte	0x03, 0x1b
        /*001e*/ 	.short	0x00a8


	//----- nvinfo : EIATTR_NUM_BARRIERS
	.align		4
        /*0020*/ 	.byte	0x02, 0x4c
        /*0022*/ 	.byte	0x10
	.zero		1


	//----- nvinfo : EIATTR_EXTERNS
	.align		4
        /*0024*/ 	.byte	0x04, 0x0f
        /*0026*/ 	.short	(.L_730 - .L_729)


	//   ....[0]....
	.align		4
.L_729:
        /*0028*/ 	.word	index@(__assertfail)


	//----- nvinfo : EIATTR_ANNOTATIONS
	.align		4
.L_730:
        /*002c*/ 	.byte	0x04, 0x55
        /*002e*/ 	.short	(.L_732 - .L_731)


	//   ....[0]....
.L_731:
        /* <DEDUP_REMOVED lines=66> */


	//----- nvinfo : EIATTR_MERCURY_ISA_VERSION
	.align		4
.L_732:
        /*0440*/ 	.byte	0x03, 0x5f
        /*0442*/ 	.short	0x0101


	//----- nvinfo : EIATTR_UNUSED_LOAD_BYTE_OFFSET
	.align		4
        /*0444*/ 	.byte	0x04, 0x44
        /*0446*/ 	.short	(.L_734 - .L_733)


	//   ....[0]....
.L_733:
        /*0448*/ 	.word	0x00000a50
        /*044c*/ 	.word	0x0000fff0


	//   ....[1]....
        /*0450*/ 	.word	0x0000fd40
        /*0454*/ 	.word	0x0000fff0


	//----- nvinfo : EIATTR_INT_WARP_WIDE_INSTR_OFFSETS
	.align		4
.L_734:
        /*0458*/ 	.byte	0x04, 0x31
        /*045a*/ 	.short	(.L_736 - .L_735)


	//   ....[0]....
.L_735:
        /*045c*/ 	.word	0x00000130


	//   ....[1]....
        /*0460*/ 	.word	0x00000170


	//   ....[2]....
        /*0464*/ 	.word	0x000001e0


	//   ....[3]....
        /*0468*/ 	.word	0x00000250


	//   ....[4]....
        /*046c*/ 	.word	0x00015b80


	//   ....[5]....
        /*0470*/ 	.word	0x00015c10


	//   ....[6]....
        /*0474*/ 	.word	0x0001a130


	//   ....[7]....
        /*0478*/ 	.word	0x0001a1c0


	//----- nvinfo : EIATTR_COOP_GROUP_MASK_REGIDS
	.align		4
.L_736:
        /*047c*/ 	.byte	0x04, 0x29
        /*047e*/ 	.short	(.L_738 - .L_737)


	//   ....[0]....
.L_737:
        /*0480*/ 	.word	0xffffffff


	//   ....[1]....
        /*0484*/ 	.word	0xffffffff


	//   ....[2]....
        /*0488*/ 	.word	0xffffffff


	//   ....[3]....
        /*048c*/ 	.word	0xffffffff


	//   ....[4]....
        /*0490*/ 	.word	0xffffffff


	//   ....[5]....
        /*0494*/ 	.word	0xffffffff


	//   ....[6]....
        /*0498*/ 	.word	0xffffffff


	//   ....[7]....
        /*049c*/ 	.word	0xffffffff


	//   ....[8]....
        /*04a0*/ 	.word	0xffffffff


	//   ....[9]....
        /*04a4*/ 	.word	0xffffffff


	//   ....[10]....
        /*04a8*/ 	.word	0xffffffff


	//   ....[11]....
        /*04ac*/ 	.word	0xffffffff


	//   ....[12]....
        /*04b0*/ 	.word	0xffffffff


	//   ....[13]....
        /*04b4*/ 	.word	0xffffffff


	//   ....[14]....
        /*04b8*/ 	.word	0xffffffff


	//   ....[15]....
        /*04bc*/ 	.word	0xffffffff


	//   ....[16]....
        /*04c0*/ 	.word	0xffffffff


	//   ....[17]....
        /*04c4*/ 	.word	0xffffffff


	//   ....[18]....
        /*04c8*/ 	.word	0xffffffff


	//   ....[19]....
        /*04cc*/ 	.word	0xffffffff


	//   ....[20]....
        /*04d0*/ 	.word	0xffffffff


	//   ....[21]....
        /*04d4*/ 	.word	0xffffffff


	//   ....[22]....
        /*04d8*/ 	.word	0xffffffff


	//   ....[23]....
        /*04dc*/ 	.word	0xffffffff


	//   ....[24]....
        /*04e0*/ 	.word	0xffffffff


	//   ....[25]....
        /*04e4*/ 	.word	0xffffffff


	//   ....[26]....
        /*04e8*/ 	.word	0xffffffff


	//   ....[27]....
        /*04ec*/ 	.word	0xffffffff


	//   ....[28]....
        /*04f0*/ 	.word	0xffffffff


	//   ....[29]....
        /*04f4*/ 	.word	0xffffffff


	//   ....[30]....
        /*04f8*/ 	.word	0xffffffff


	//   ....[31]....
        /*04fc*/ 	.word	0xffffffff


	//   ....[32]....
        /*0500*/ 	.word	0xffffffff


	//   ....[33]....
        /*0504*/ 	.word	0xffffffff


	//   ....[34]....
        /*0508*/ 	.word	0xffffffff


	//   ....[35]....
        /*050c*/ 	.word	0xffffffff


	//   ....[36]....
        /*0510*/ 	.word	0xffffffff


	//   ....[37]....
        /*0514*/ 	.word	0xffffffff


	//   ....[38]....
        /*0518*/ 	.word	0xffffffff


	//   ....[39]....
        /*051c*/ 	.word	0xffffffff


	//   ....[40]....
        /*0520*/ 	.word	0xffffffff


	//   ....[41]....
        /*0524*/ 	.word	0xffffffff


	//   ....[42]....
        /*0528*/ 	.word	0xffffffff


	//   ....[43]....
        /*052c*/ 	.word	0xffffffff


	//   ....[44]....
        /*0530*/ 	.word	0xffffffff


	//   ....[45]....
        /*0534*/ 	.word	0xffffffff


	//   ....[46]....
        /*0538*/ 	.word	0xffffffff


	//   ....[47]....
        /*053c*/ 	.word	0xffffffff


	//   ....[48]....
        /*0540*/ 	.word	0xffffffff


	//   ....[49]....
        /*0544*/ 	.word	0xffffffff


	//   ....[50]....
        /*0548*/ 	.word	0xffffffff


	//   ....[51]....
        /*054c*/ 	.word	0xffffffff


	//   ....[52]....
        /*0550*/ 	.word	0xffffffff


	//   ....[53]....
        /*0554*/ 	.word	0xffffffff


	//   ....[54]....
        /*0558*/ 	.word	0xffffffff


	//   ....[55]....
        /*055c*/ 	.word	0xffffffff


	//   ....[56]....
        /*0560*/ 	.word	0xffffffff


	//   ....[57]....
        /*0564*/ 	.word	0xffffffff


	//   ....[58]....
        /*0568*/ 	.word	0xffffffff


	//   ....[59]....
        /*056c*/ 	.word	0xffffffff


	//   ....[60]....
        /*0570*/ 	.word	0xffffffff


	//   ....[61]....
        /*0574*/ 	.word	0xffffffff


	//   ....[62]....
        /*0578*/ 	.word	0xffffffff


	//   ....[63]....
        /*057c*/ 	.word	0xffffffff


	//   ....[64]....
        /*0580*/ 	.word	0xffffffff


	//   ....[65]....
        /*0584*/ 	.word	0xffffffff


	//   ....[66]....
        /*0588*/ 	.word	0xffffffff


	//   ....[67]....
        /*058c*/ 	.word	0xffffffff


	//   ....[68]....
        /*0590*/ 	.word	0xffffffff


	//   ....[69]....
        /*0594*/ 	.word	0xffffffff


	//   ....[70]....
        /*0598*/ 	.word	0xffffffff


	//   ....[71]....
        /*059c*/ 	.word	0xffffffff


	//   ....[72]....
        /*05a0*/ 	.word	0xffffffff


	//   ....[73]....
        /*05a4*/ 	.word	0xffffffff


	//   ....[74]....
        /*05a8*/ 	.word	0xffffffff


	//   ....[75]....
        /*05ac*/ 	.word	0xffffffff


	//   ....[76]....
        /*05b0*/ 	.word	0xffffffff


	//   ....[77]....
        /*05b4*/ 	.word	0xffffffff


	//   ....[78]....
        /*05b8*/ 	.word	0xffffffff


	//   ....[79]....
        /*05bc*/ 	.word	0xffffffff


	//   ....[80]....
        /*05c0*/ 	.word	0xffffffff


	//   ....[81]....
        /*05c4*/ 	.word	0xffffffff


	//   ....[82]....
        /*05c8*/ 	.word	0xffffffff


	//   ....[83]....
        /*05cc*/ 	.word	0xffffffff


	//   ....[84]....
        /*05d0*/ 	.word	0xffffffff


	//   ....[85]....
        /*05d4*/ 	.word	0xffffffff


	//   ....[86]....
        /*05d8*/ 	.word	0xffffffff


	//   ....[87]....
        /*05dc*/ 	.word	0xffffffff


	//   ....[88]....
        /*05e0*/ 	.word	0xffffffff


	//   ....[89]....
        /*05e4*/ 	.word	0xffffffff


	//   ....[90]....
        /*05e8*/ 	.word	0xffffffff


	//   ....[91]....
        /*05ec*/ 	.word	0xffffffff


	//   ....[92]....
        /*05f0*/ 	.word	0xffffffff


	//   ....[93]....
        /*05f4*/ 	.word	0xffffffff


	//   ....[94]....
        /*05f8*/ 	.word	0xffffffff


	//   ....[95]....
        /*05fc*/ 	.word	0xffffffff


	//   ....[96]....
        /*0600*/ 	.word	0xffffffff


	//   ....[97]....
        /*0604*/ 	.word	0xffffffff


	//   ....[98]....
        /*0608*/ 	.word	0xffffffff


	//   ....[99]....
        /*060c*/ 	.word	0xffffffff


	//   ....[100]....
        /*0610*/ 	.word	0xffffffff


	//   ....[101]....
        /*0614*/ 	.word	0xffffffff


	//   ....[102]....
        /*0618*/ 	.word	0xffffffff


	//   ....[103]....
        /*061c*/ 	.word	0xffffffff


	//   ....[104]....
        /*0620*/ 	.word	0xffffffff


	//   ....[105]....
        /*0624*/ 	.word	0xffffffff


	//   ....[106]....
        /*0628*/ 	.word	0xffffffff


	//   ....[107]....
        /*062c*/ 	.word	0xffffffff


	//   ....[108]....
        /*0630*/ 	.word	0xffffffff


	//   ....[109]....
        /*0634*/ 	.word	0xffffffff


	//   ....[110]....
        /*0638*/ 	.word	0xffffffff


	//   ....[111]....
        /*063c*/ 	.word	0xffffffff


	//   ....[112]....
        /*0640*/ 	.word	0xffffffff


	//   ....[113]....
        /*0644*/ 	.word	0xffffffff


	//   ....[114]....
        /*0648*/ 	.word	0xffffffff


	//   ....[115]....
        /*064c*/ 	.word	0xffffffff


	//   ....[116]....
        /*0650*/ 	.word	0xffffffff


	//   ....[117]....
        /*0654*/ 	.word	0xffffffff


	//   ....[118]....
        /*0658*/ 	.word	0xffffffff


	//   ....[119]....
        /*065c*/ 	.word	0xffffffff


	//   ....[120]....
        /*0660*/ 	.word	0xffffffff


	//   ....[121]....
        /*0664*/ 	.word	0xffffffff


	//   ....[122]....
        /*0668*/ 	.word	0xffffffff


	//   ....[123]....
        /*066c*/ 	.word	0xffffffff


	//   ....[124]....
        /*0670*/ 	.word	0xffffffff


	//   ....[125]....
        /*0674*/ 	.word	0xffffffff


	//   ....[126]....
        /*0678*/ 	.word	0xffffffff


	//   ....[127]....
        /*067c*/ 	.word	0xffffffff


	//   ....[128]....
        /*0680*/ 	.word	0xffffffff


	//   ....[129]....
        /*0684*/ 	.word	0xffffffff


	//   ....[130]....
        /*0688*/ 	.word	0xffffffff


	//   ....[131]....
        /*068c*/ 	.word	0xffffffff


	//   ....[132]....
        /*0690*/ 	.word	0xffffffff


	//   ....[133]....
        /*0694*/ 	.word	0xffffffff


	//   ....[134]....
        /*0698*/ 	.word	0xffffffff


	//   ....[135]....
        /*069c*/ 	.word	0xffffffff


	//   ....[136]....
        /*06a0*/ 	.word	0xffffffff


	//   ....[137]....
        /*06a4*/ 	.word	0x0500000f


	//   ....[138]....
        /*06a8*/ 	.word	0x0500000f


	//   ....[139]....
        /*06ac*/ 	.word	0x0500000f


	//   ....[140]....
        /*06b0*/ 	.word	0x0500000f


	//   ....[141]....
        /*06b4*/ 	.word	0x0500000f


	//   ....[142]....
        /*06b8*/ 	.word	0x0500000f


	//   ....[143]....
        /*06bc*/ 	.word	0x0500000f


	//   ....[144]....
        /*06c0*/ 	.word	0x0500000f


	//   ....[145]....
        /*06c4*/ 	.word	0x0500000f


	//   ....[146]....
        /*06c8*/ 	.word	0x0500000f


	//   ....[147]....
        /*06cc*/ 	.word	0x0500000f


	//   ....[148]....
        /*06d0*/ 	.word	0x0500000f


	//   ....[149]....
        /*06d4*/ 	.word	0x0500000f


	//   ....[150]....
        /*06d8*/ 	.word	0x0500000f


	//   ....[151]....
        /*06dc*/ 	.word	0x0500000f


	//   ....[152]....
        /*06e0*/ 	.word	0x0500000f


	//   ....[153]....
        /*06e4*/ 	.word	0x0500000f


	//   ....[154]....
        /*06e8*/ 	.word	0x0500000f


	//   ....[155]....
        /*06ec*/ 	.word	0x0500000f


	//   ....[156]....
        /*06f0*/ 	.word	0x0500000f


	//   ....[157]....
        /*06f4*/ 	.word	0x0500000f


	//   ....[158]....
        /*06f8*/ 	.word	0x0500000f


	//   ....[159]....
        /*06fc*/ 	.word	0x0500000f


	//   ....[160]....
        /*0700*/ 	.word	0x0500000f


	//   ....[161]....
        /*0704*/ 	.word	0x0500000f


	//   ....[162]....
        /*0708*/ 	.word	0x0500000f


	//   ....[163]....
        /*070c*/ 	.word	0x0500000f


	//   ....[164]....
        /*0710*/ 	.word	0x0500000f


	//   ....[165]....
        /*0714*/ 	.word	0x0500000f


	//   ....[166]....
        /*0718*/ 	.word	0x0500000f


	//   ....[167]....
        /*071c*/ 	.word	0x0500000f


	//   ....[168]....
        /*0720*/ 	.word	0x0500000f


	//   ....[169]....
        /*0724*/ 	.word	0x0500000f


	//   ....[170]....
        /*0728*/ 	.word	0x0500000f


	//   ....[171]....
        /*072c*/ 	.word	0x0500000f


	//   ....[172]....
        /*0730*/ 	.word	0x0500000f


	//   ....[173]....
        /*0734*/ 	.word	0x0500000f


	//   ....[174]....
        /*0738*/ 	.word	0x0500000f


	//   ....[175]....
        /*073c*/ 	.word	0x0500000f


	//   ....[176]....
        /*0740*/ 	.word	0x0500000f


	//   ....[177]....
        /*0744*/ 	.word	0x0500000f


	//   ....[178]....
        /*0748*/ 	.word	0x0500000f


	//   ....[179]....
        /*074c*/ 	.word	0x0500000f


	//   ....[180]....
        /*0750*/ 	.word	0x0500000f


	//   ....[181]....
        /*0754*/ 	.word	0x0500000f


	//   ....[182]....
        /*0758*/ 	.word	0x0500000f


	//   ....[183]....
        /*075c*/ 	.word	0x0500000f


	//   ....[184]....
        /*0760*/ 	.word	0x0500000f


	//   ....[185]....
        /*0764*/ 	.word	0x0500000f


	//   ....[186]....
        /*0768*/ 	.word	0x0500000f


	//   ....[187]....
        /*076c*/ 	.word	0x0500000f


	//   ....[188]....
        /*0770*/ 	.word	0x0500000f


	//   ....[189]....
        /*0774*/ 	.word	0x0500000f


	//   ....[190]....
        /*0778*/ 	.word	0x0500000f


	//   ....[191]....
        /*077c*/ 	.word	0x0500000f


	//   ....[192]....
        /*0780*/ 	.word	0x0500000f


	//   ....[193]....
        /*0784*/ 	.word	0x0500000f


	//   ....[194]....
        /*0788*/ 	.word	0x0500000f


	//   ....[195]....
        /*078c*/ 	.word	0x0500000f


	//   ....[196]....
        /*0790*/ 	.word	0x0500000f


	//   ....[197]....
        /*0794*/ 	.word	0x0500000f


	//   ....[198]....
        /*0798*/ 	.word	0x0500000f


	//   ....[199]....
        /*079c*/ 	.word	0x0500000f


	//   ....[200]....
        /*07a0*/ 	.word	0x0500000f


	//   ....[201]....
        /*07a4*/ 	.word	0x0500000f


	//   ....[202]....
        /*07a8*/ 	.word	0x0500000f


	//   ....[203]....
        /*07ac*/ 	.word	0x0500000f


	//   ....[204]....
        /*07b0*/ 	.word	0x0500000f


	//   ....[205]....
        /*07b4*/ 	.word	0x0500000f


	//   ....[206]....
        /*07b8*/ 	.word	0x0500000f


	//   ....[207]....
        /*07bc*/ 	.word	0x0500000f


	//   ....[208]....
        /*07c0*/ 	.word	0x0500000f


	//   ....[209]....
        /*07c4*/ 	.word	0x0500000f


	//   ....[210]....
        /*07c8*/ 	.word	0x0500000f


	//   ....[211]....
        /*07cc*/ 	.word	0x0500000f


	//   ....[212]....
        /*07d0*/ 	.word	0x0500000f


	//   ....[213]....
        /*07d4*/ 	.word	0x0500000f


	//   ....[214]....
        /*07d8*/ 	.word	0x0500000f


	//   ....[215]....
        /*07dc*/ 	.word	0x0500000f


	//   ....[216]....
        /*07e0*/ 	.word	0x0500000f


	//   ....[217]....
        /*07e4*/ 	.word	0x0500000f


	//   ....[218]....
        /*07e8*/ 	.word	0x0500000f


	//----- nvinfo : EIATTR_COOP_GROUP_INSTR_OFFSETS
	.align		4
.L_738:
        /*07ec*/ 	.byte	0x04, 0x28
        /*07ee*/ 	.short	(.L_740 - .L_739)


	//   ....[0]....
.L_739:
        /*07f0*/ 	.word	0x00000060


	//   ....[1]....
        /*07f4*/ 	.word	0x00000140


	//   ....[2]....
        /*07f8*/ 	.word	0x00000180


	//   ....[3]....
        /*07fc*/ 	.word	0x00000390


	//   ....[4]....
        /*0800*/ 	.word	0x000004f0


	//   ....[5]....
        /*0804*/ 	.word	0x00000610


	//   ....[6]....
        /*0808*/ 	.word	0x00000770


	//   ....[7]....
        /*080c*/ 	.word	0x00002ae0


	//   ....[8]....
        /*0810*/ 	.word	0x00002af0


	//   ....[9]....
        /*0814*/ 	.word	0x000035a0


	//   ....[10]....
        /*0818*/ 	.word	0x000035b0


	//   ....[11]....
        /*081c*/ 	.word	0x00003fa0


	//   ....[12]....
        /*0820*/ 	.word	0x00003fb0


	//   ....[13]....
        /*0824*/ 	.word	0x00004390


	//   ....[14]....
        /*0828*/ 	.word	0x000043a0


	//   ....[15]....
        /*082c*/ 	.word	0x000051f0


	//   ....[16]....
        /*0830*/ 	.word	0x00006aa0


	//   ....[17]....
        /*0834*/ 	.word	0x00007060


	//   ....[18]....
        /*0838*/ 	.word	0x00007070


	//   ....[19]....
        /*083c*/ 	.word	0x00007080


	//   ....[20]....
        /*0840*/ 	.word	0x00007090


	//   ....[21]....
        /*0844*/ 	.word	0x00008060


	//   ....[22]....
        /*0848*/ 	.word	0x00008070


	//   ....[23]....
        /*084c*/ 	.word	0x00008080


	//   ....[24]....
        /*0850*/ 	.word	0x00008090


	//   ....[25]....
        /*0854*/ 	.word	0x00009760


	//   ....[26]....
        /*0858*/ 	.word	0x0000b260


	//   ....[27]....
        /*085c*/ 	.word	0x0000b330


	//   ....[28]....
        /*0860*/ 	.word	0x0000b4e0


	//   ....[29]....
        /*0864*/ 	.word	0x0000b580


	//   ....[30]....
        /*0868*/ 	.word	0x0000be10


	//   ....[31]....
        /*086c*/ 	.word	0x0000c540


	//   ....[32]....
        /*0870*/ 	.word	0x0000dd40


	//   ....[33]....
        /*0874*/ 	.word	0x0000dd60


	//   ....[34]....
        /*0878*/ 	.word	0x0000e520


	//   ....[35]....
        /*087c*/ 	.word	0x0000e650


	//   ....[36]....
        /*0880*/ 	.word	0x0000f170


	//   ....[37]....
        /*0884*/ 	.word	0x0000f260


	//   ....[38]....
        /*0888*/ 	.word	0x0000f270


	//   ....[39]....
        /*088c*/ 	.word	0x0000f2a0


	//   ....[40]....
        /*0890*/ 	.word	0x0000f2b0


	//   ....[41]....
        /*0894*/ 	.word	0x00010e30


	//   ....[42]....
        /*0898*/ 	.word	0x00011300


	//   ....[43]....
        /*089c*/ 	.word	0x00011330


	//   ....[44]....
        /*08a0*/ 	.word	0x00011360


	//   ....[45]....
        /*08a4*/ 	.word	0x00011370


	//   ....[46]....
        /*08a8*/ 	.word	0x00011ae0


	//   ....[47]....
        /*08ac*/ 	.word	0x00011b10


	//   ....[48]....
        /*08b0*/ 	.word	0x00011da0


	//   ....[49]....
        /*08b4*/ 	.word	0x00011dc0


	//   ....[50]....
        /*08b8*/ 	.word	0x00012a70


	//   ....[51]....
        /*08bc*/ 	.word	0x00012ab0


	//   ....[52]....
        /*08c0*/ 	.word	0x00012d50


	//   ....[53]....
        /*08c4*/ 	.word	0x00012d70


	//   ....[54]....
        /*08c8*/ 	.word	0x00013020


	//   ....[55]....
        /*08cc*/ 	.word	0x000131d0


	//   ....[56]....
        /*08d0*/ 	.word	0x00013200


	//   ....[57]....
        /*08d4*/ 	.word	0x00013230


	//   ....[58]....
        /*08d8*/ 	.word	0x00013260


	//   ....[59]....
        /*08dc*/ 	.word	0x00013290


	//   ....[60]....
        /*08e0*/ 	.word	0x000132c0


	//   ....[61]....
        /*08e4*/ 	.word	0x00013430


	//   ....[62]....
        /*08e8*/ 	.word	0x00013460


	//   ....[63]....
        /*08ec*/ 	.word	0x00013490


	//   ....[64]....
        /*08f0*/ 	.word	0x000134c0


	//   ....[65]....
        /*08f4*/ 	.word	0x000134f0


	//   ....[66]....
        /*08f8*/ 	.word	0x00013520


	//   ....[67]....
        /*08fc*/ 	.word	0x000135b0


	//   ....[68]....
        /*0900*/ 	.word	0x000135e0


	//   ....[69]....
        /*0904*/ 	.word	0x00013660


	//   ....[70]....
        /*0908*/ 	.word	0x000141a0


	//   ....[71]....
        /*090c*/ 	.word	0x000169b0


	//   ....[72]....
        /*0910*/ 	.word	0x000169d0


	//   ....[73]....
        /*0914*/ 	.word	0x00016a60


	//   ....[74]....
        /*0918*/ 	.word	0x00016a80


	//   ....[75]....
        /*091c*/ 	.word	0x00016b00


	//   ....[76]....
        /*0920*/ 	.word	0x00016b20


	//   ....[77]....
        /*0924*/ 	.word	0x00016b30


	//   ....[78]....
        /*0928*/ 	.word	0x00016b40


	//   ....[79]....
        /*092c*/ 	.word	0x00017310


	//   ....[80]....
        /*0930*/ 	.word	0x00017340


	//   ....[81]....
        /*0934*/ 	.word	0x000173f0


	//   ....[82]....
        /*0938*/ 	.word	0x00017400


	//   ....[83]....
        /*093c*/ 	.word	0x00017410


	//   ....[84]....
        /*0940*/ 	.word	0x00017420


	//   ....[85]....
        /*0944*/ 	.word	0x000174a0


	//   ....[86]....
        /*0948*/ 	.word	0x000174b0


	//   ....[87]....
        /*094c*/ 	.word	0x00017e20


	//   ....[88]....
        /*0950*/ 	.word	0x00017eb0


	//   ....[89]....
        /*0954*/ 	.word	0x00017f30


	//   ....[90]....
        /*0958*/ 	.word	0x00018080


	//   ....[91]....
        /*095c*/ 	.word	0x000180e0


	//   ....[92]....
        /*0960*/ 	.word	0x00018100


	//   ....[93]....
        /*0964*/ 	.word	0x00018110


	//   ....[94]....
        /*0968*/ 	.word	0x000183a0


	//   ....[95]....
        /*096c*/ 	.word	0x00018900


	//   ....[96]....
        /*0970*/ 	.word	0x00018930


	//   ....[97]....
        /*0974*/ 	.word	0x00018b20


	//   ....[98]....
        /*0978*/ 	.word	0x00018b60


	//   ....[99]....
        /*097c*/ 	.word	0x00018b70


	//   ....[100]....
        /*0980*/ 	.word	0x00018b80


	//   ....[101]....
        /*0984*/ 	.word	0x00018cd0


	//   ....[102]....
        /*0988*/ 	.word	0x00018e20


	//   ....[103]....
        /*098c*/ 	.word	0x00019640


	//   ....[104]....
        /*0990*/ 	.word	0x00019660


	//   ....[105]....
        /*0994*/ 	.word	0x000196b0


	//   ....[106]....
        /*0998*/ 	.word	0x000196c0


	//   ....[107]....
        /*099c*/ 	.word	0x00019700


	//   ....[108]....
        /*09a0*/ 	.word	0x00019710


	//   ....[109]....
        /*09a4*/ 	.word	0x00019720


	//   ....[110]....
        /*09a8*/ 	.word	0x00019760


	//   ....[111]....
        /*09ac*/ 	.word	0x00019a80


	//   ....[112]....
        /*09b0*/ 	.word	0x00019ac0


	//   ....[113]....
        /*09b4*/ 	.word	0x00019ae0


	//   ....[114]....
        /*09b8*/ 	.word	0x00019b00


	//   ....[115]....
        /*09bc*/ 	.word	0x00019b30


	//   ....[116]....
        /*09c0*/ 	.word	0x00019b50


	//   ....[117]....
        /*09c4*/ 	.word	0x00019c50


	//   ....[118]....
        /*09c8*/ 	.word	0x00019da0


	//   ....[119]....
        /*09cc*/ 	.word	0x0001a390


	//   ....[120]....
        /*09d0*/ 	.word	0x0001a3c0


	//   ....[121]....
        /*09d4*/ 	.word	0x0001a400


	//   ....[122]....
        /*09d8*/ 	.word	0x0001a430


	//   ....[123]....
        /*09dc*/ 	.word	0x0001a460


	//   ....[124]....
        /*09e0*/ 	.word	0x0001a490


	//   ....[125]....
        /*09e4*/ 	.word	0x0001a4c0


	//   ....[126]....
        /*09e8*/ 	.word	0x0001a4f0


	//   ....[127]....
        /*09ec*/ 	.word	0x0001a670


	//   ....[128]....
        /*09f0*/ 	.word	0x0001a6a0


	//   ....[129]....
        /*09f4*/ 	.word	0x0001a6d0


	//   ....[130]....
        /*09f8*/ 	.word	0x0001a700


	//   ....[131]....
        /*09fc*/ 	.word	0x0001a730


	//   ....[132]....
        /*0a00*/ 	.word	0x0001a760


	//   ....[133]....
        /*0a04*/ 	.word	0x0001a820


	//   ....[134]....
        /*0a08*/ 	.word	0x0001a840


	//   ....[135]....
        /*0a0c*/ 	.word	0x0001a8b0


	//   ....[136]....
        /*0a10*/ 	.word	0x0001ad20


	//   ....[137]....
        /*0a14*/ 	.word	0x0001b040


	//   ....[138]....
        /*0a18*/ 	.word	0x0001b0d0


	//   ....[139]....
        /*0a1c*/ 	.word	0x0001b1b0


	//   ....[140]....
        /*0a20*/ 	.word	0x0001b240


	//   ....[141]....
        /*0a24*/ 	.word	0x0001b320


	//   ....[142]....
        /*0a28*/ 	.word	0x0001b3b0


	//   ....[143]....
        /*0a2c*/ 	.word	0x0001b490


	//   ....[144]....
        /*0a30*/ 	.word	0x0001b520


	//   ....[145]....
        /*0a34*/ 	.word	0x0001b570


	//   ....[146]....
        /*0a38*/ 	.word	0x0001b5c0


	//   ....[147]....
        /*0a3c*/ 	.word	0x0001b6a0


	//   ....[148]....
        /*0a40*/ 	.word	0x0001b730


	//   ....[149]....
        /*0a44*/ 	.word	0x0001b780


	//   ....[150]....
        /*0a48*/ 	.word	0x0001b7d0


	//   ....[151]....
        /*0a4c*/ 	.word	0x0001ba70


	//   ....[152]....
        /*0a50*/ 	.word	0x0001bd50


	//   ....[153]....
        /*0a54*/ 	.word	0x0001be40


	//   ....[154]....
        /*0a58*/ 	.word	0x0001bee0


	//   ....[155]....
        /*0a5c*/ 	.word	0x0001bf40


	//   ....[156]....
        /*0a60*/ 	.word	0x0001c030


	//   ....[157]....
        /*0a64*/ 	.word	0x0001c0a0


	//   ....[158]....
        /*0a68*/ 	.word	0x0001c190


	//   ....[159]....
        /*0a6c*/ 	.word	0x0001c200


	//   ....[160]....
        /*0a70*/ 	.word	0x0001c2a0


	//   ....[161]....
        /*0a74*/ 	.word	0x0001c390


	//   ....[162]....
        /*0a78*/ 	.word	0x0001c430


	//   ....[163]....
        /*0a7c*/ 	.word	0x0001c490


	//   ....[164]....
        /*0a80*/ 	.word	0x0001c550


	//   ....[165]....
        /*0a84*/ 	.word	0x0001c5b0


	//   ....[166]....
        /*0a88*/ 	.word	0x0001c650


	//   ....[167]....
        /*0a8c*/ 	.word	0x0001c700


	//   ....[168]....
        /*0a90*/ 	.word	0x0001c7a0


	//   ....[169]....
        /*0a94*/ 	.word	0x0001cad0


	//   ....[170]....
        /*0a98*/ 	.word	0x0001cb90


	//   ....[171]....
        /*0a9c*/ 	.word	0x0001ce00


	//   ....[172]....
        /*0aa0*/ 	.word	0x0001ce80


	//   ....[173]....
        /*0aa4*/ 	.word	0x0001d090


	//   ....[174]....
        /*0aa8*/ 	.word	0x0001d0e0


	//   ....[175]....
        /*0aac*/ 	.word	0x0001d250


	//   ....[176]....
        /*0ab0*/ 	.word	0x0001d2e0


	//   ....[177]....
        /*0ab4*/ 	.word	0x0001d420


	//   ....[178]....
        /*0ab8*/ 	.word	0x0001d520


	//   ....[179]....
        /*0abc*/ 	.word	0x0001d790


	//   ....[180]....
        /*0ac0*/ 	.word	0x0001d7e0


	//   ....[181]....
        /*0ac4*/ 	.word	0x0001d9b0


	//   ....[182]....
        /*0ac8*/ 	.word	0x0001da00


	//   ....[183]....
        /*0acc*/ 	.word	0x0001dbd0


	//   ....[184]....
        /*0ad0*/ 	.word	0x0001dc20


	//   ....[185]....
        /*0ad4*/ 	.word	0x0001dd10


	//   ....[186]....
        /*0ad8*/ 	.word	0x0001ddb0


	//   ....[187]....
        /*0adc*/ 	.word	0x0001de10


	//   ....[188]....
        /*0ae0*/ 	.word	0x0001dec0


	//   ....[189]....
        /*0ae4*/ 	.word	0x0001df20


	//   ....[190]....
        /*0ae8*/ 	.word	0x0001dfd0


	//   ....[191]....
        /*0aec*/ 	.word	0x0001e030


	//   ....[192]....
        /*0af0*/ 	.word	0x0001e0e0


	//   ....[193]....
        /*0af4*/ 	.word	0x0001e1d0


	//   ....[194]....
        /*0af8*/ 	.word	0x0001e2b0


	//   ....[195]....
        /*0afc*/ 	.word	0x0001e3c0


	//   ....[196]....
        /*0b00*/ 	.word	0x0001e4c0


	//   ....[197]....
        /*0b04*/ 	.word	0x0001e5f0


	//   ....[198]....
        /*0b08*/ 	.word	0x0001e6d0


	//   ....[199]....
        /*0b0c*/ 	.word	0x0001e7d0


	//   ....[200]....
        /*0b10*/ 	.word	0x0001e8b0


	//   ....[201]....
        /*0b14*/ 	.word	0x0001e940


	//   ....[202]....
        /*0b18*/ 	.word	0x0001e9e0


	//   ....[203]....
        /*0b1c*/ 	.word	0x0001eb00


	//   ....[204]....
        /*0b20*/ 	.word	0x0001eb70


	//   ....[205]....
        /*0b24*/ 	.word	0x0001ebe0


	//   ....[206]....
        /*0b28*/ 	.word	0x0001ec50


	//   ....[207]....
        /*0b2c*/ 	.word	0x0001ecc0


	//   ....[208]....
        /*0b30*/ 	.word	0x0001ed40


	//   ....[209]....
        /*0b34*/ 	.word	0x0001edd0


	//   ....[210]....
        /*0b38*/ 	.word	0x0001ee60


	//   ....[211]....
        /*0b3c*/ 	.word	0x0001eed0


	//   ....[212]....
        /*0b40*/ 	.word	0x0001ef40


	//   ....[213]....
        /*0b44*/ 	.word	0x0001efb0


	//   ....[214]....
        /*0b48*/ 	.word	0x0001f030


	//   ....[215]....
        /*0b4c*/ 	.word	0x0001f0a0


	//   ....[216]....
        /*0b50*/ 	.word	0x0001f140


	//   ....[217]....
        /*0b54*/ 	.word	0x0001f1d0


	//   ....[218]....
        /*0b58*/ 	.word	0x0001f2f0


	//----- nvinfo : EIATTR_REG_RECONFIG
	.align		4
.L_740:
        /*0b5c*/ 	.byte	0x01, 0x54
	.zero		2


	//----- nvinfo : EIATTR_SYSCALL_OFFSETS
	.align		4
        /*0b60*/ 	.byte	0x04, 0x46
        /*0b62*/ 	.short	(.L_742 - .L_741)


	//   ....[0]....
.L_741:
        /*0b64*/ 	.word	0x00001d60


	//   ....[1]....
        /*0b68*/ 	.word	0x00001eb0


	//   ....[2]....
        /*0b6c*/ 	.word	0x00006c40


	//   ....[3]....
        /*0b70*/ 	.word	0x00006fd0


	//   ....[4]....
        /*0b74*/ 	.word	0x00015d70


	//   ....[5]....
        /*0b78*/ 	.word	0x00015ec0


	//   ....[6]....
        /*0b7c*/ 	.word	0x00015fb0


	//   ....[7]....
        /*0b80*/ 	.word	0x00016f10


	//   ....[8]....
        /*0b84*/ 	.word	0x00017780


	//----- nvinfo : EIATTR_MBARRIER_INSTR_OFFSETS
	.align		4
.L_742:
        /*0b88*/ 	.byte	0x04, 0x39
        /*0b8a*/ 	.short	(.L_744 - .L_743)


	//   ....[0]....
.L_743:
        /*0b8c*/ 	.word	0x00000270
        /*0b90*/ 	.word	0x000000ff
        /*0b94*/ 	.word	0x00038800
        /*0b98*/ 	.short	0x0100
        /*0b9a*/ 	.byte	0x08
	.zero		1


	//   ....[1]....
        /*0b9c*/ 	.word	0x00000280
        /*0ba0*/ 	.word	0x000000ff
        /*0ba4*/ 	.word	0x00038810
        /*0ba8*/ 	.short	0x0100
        /*0baa*/ 	.byte	0x08
	.zero		1


	//   ....[2]....
        /*0bac*/ 	.word	0x00000290
        /*0bb0*/ 	.word	0x000000ff
        /*0bb4*/ 	.word	0x00038820
        /*0bb8*/ 	.short	0x0100
        /*0bba*/ 	.byte	0x08
	.zero		1


	//   ....[3]....
        /*0bbc*/ 	.word	0x00000340
        /*0bc0*/ 	.word	0x000000ff
        /*0bc4*/ 	.word	0x00038830
        /*0bc8*/ 	.short	0x0100
        /*0bca*/ 	.byte	0x06
	.zero		1


	//   ....[4]....
        /*0bcc*/ 	.word	0x00000350
        /*0bd0*/ 	.word	0x000000ff
        /*0bd4*/ 	.word	0x00038840
        /*0bd8*/ 	.short	0x0100
        /*0bda*/ 	.byte	0x06
	.zero		1


	//   ....[5]....
        /*0bdc*/ 	.word	0x00000360
        /*0be0*/ 	.word	0x000000ff
        /*0be4*/ 	.word	0x00038838
        /*0be8*/ 	.short	0x0100
        /*0bea*/ 	.byte	0x06
	.zero		1


	//   ....[6]....
        /*0bec*/ 	.word	0x00000370
        /*0bf0*/ 	.word	0x000000ff
        /*0bf4*/ 	.word	0x00038848
        /*0bf8*/ 	.short	0x0100
        /*0bfa*/ 	.byte	0x06
	.zero		1


	//   ....[7]....
        /*0bfc*/ 	.word	0x000004a0
        /*0c00*/ 	.word	0x000000ff
        /*0c04*/ 	.word	0x00038850
        /*0c08*/ 	.short	0x0100
        /*0c0a*/ 	.byte	0x08
	.zero		1


	//   ....[8]....
        /*0c0c*/ 	.word	0x000004b0
        /*0c10*/ 	.word	0x000000ff
        /*0c14*/ 	.word	0x00038860
        /*0c18*/ 	.short	0x0100
        /*0c1a*/ 	.byte	0x08
	.zero		1


	//   ....[9]....
        /*0c1c*/ 	.word	0x000004c0
        /*0c20*/ 	.word	0x000000ff
        /*0c24*/ 	.word	0x00038858
        /*0c28*/ 	.short	0x0100
        /*0c2a*/ 	.byte	0x08
	.zero		1


	//   ....[10]....
        /*0c2c*/ 	.word	0x000004d0
        /*0c30*/ 	.word	0x000000ff
        /*0c34*/ 	.word	0x00038868
        /*0c38*/ 	.short	0x0100
        /*0c3a*/ 	.byte	0x08
	.zero		1


	//   ....[11]....
        /*0c3c*/ 	.word	0x000005c0
        /*0c40*/ 	.word	0x000000ff
        /*0c44*/ 	.word	0x00038870
        /*0c48*/ 	.short	0x0100
        /*0c4a*/ 	.byte	0x06
	.zero		1


	//   ....[12]....
        /*0c4c*/ 	.word	0x000005d0
        /*0c50*/ 	.word	0x000000ff
        /*0c54*/ 	.word	0x00038880
        /*0c58*/ 	.short	0x0100
        /*0c5a*/ 	.byte	0x06
	.zero		1


	//   ....[13]....
        /*0c5c*/ 	.word	0x000005e0
        /*0c60*/ 	.word	0x000000ff
        /*0c64*/ 	.word	0x00038878
        /*0c68*/ 	.short	0x0100
        /*0c6a*/ 	.byte	0x06
	.zero		1


	//   ....[14]....
        /*0c6c*/ 	.word	0x000005f0
        /*0c70*/ 	.word	0x000000ff
        /*0c74*/ 	.word	0x00038888
        /*0c78*/ 	.short	0x0100
        /*0c7a*/ 	.byte	0x06
	.zero		1


	//   ....[15]....
        /*0c7c*/ 	.word	0x00000720
        /*0c80*/ 	.word	0x000000ff
        /*0c84*/ 	.word	0x00038890
        /*0c88*/ 	.short	0x0100
        /*0c8a*/ 	.byte	0x08
	.zero		1


	//   ....[16]....
        /*0c8c*/ 	.word	0x00000730
        /*0c90*/ 	.word	0x000000ff
        /*0c94*/ 	.word	0x000388a0
        /*0c98*/ 	.short	0x0100
        /*0c9a*/ 	.byte	0x08
	.zero		1


	//   ....[17]....
        /*0c9c*/ 	.word	0x00000740
        /*0ca0*/ 	.word	0x000000ff
        /*0ca4*/ 	.word	0x00038898
        /*0ca8*/ 	.short	0x0100
        /*0caa*/ 	.byte	0x08
	.zero		1


	//   ....[18]....
        /*0cac*/ 	.word	0x00000750
        /*0cb0*/ 	.word	0x000000ff
        /*0cb4*/ 	.word	0x000388a8
        /*0cb8*/ 	.short	0x0100
        /*0cba*/ 	.byte	0x08
	.zero		1


	//   ....[19]....
        /*0cbc*/ 	.word	0x00000880
        /*0cc0*/ 	.word	0x000000ff
        /*0cc4*/ 	.word	0x000388b0
        /*0cc8*/ 	.short	0x0100
        /*0cca*/ 	.byte	0x08
	.zero		1


	//   ....[20]....
        /*0ccc*/ 	.word	0x00000890
        /*0cd0*/ 	.word	0x000000ff
        /*0cd4*/ 	.word	0x000388c0
        /*0cd8*/ 	.short	0x0100
        /*0cda*/ 	.byte	0x08
	.zero		1


	//   ....[21]....
        /*0cdc*/ 	.word	0x000008a0
        /*0ce0*/ 	.word	0x000000ff
        /*0ce4*/ 	.word	0x000388b8
        /*0ce8*/ 	.short	0x0100
        /*0cea*/ 	.byte	0x08
	.zero		1


	//   ....[22]....
        /*0cec*/ 	.word	0x000008b0
        /*0cf0*/ 	.word	0x000000ff
        /*0cf4*/ 	.word	0x000388c8
        /*0cf8*/ 	.short	0x0100
        /*0cfa*/ 	.byte	0x08
	.zero		1


	//   ....[23]....
        /*0cfc*/ 	.word	0x00002a90
        /*0d00*/ 	.word	0x00000040
        /*0d04*/ 	.word	0x00038890
        /*0d08*/ 	.short	0x010a
        /*0d0a*/ 	.byte	0x3f
	.zero		1


	//   ....[24]....
        /*0d0c*/ 	.word	0x00003550
        /*0d10*/ 	.word	0x00000040
        /*0d14*/ 	.word	0x00038890
        /*0d18*/ 	.short	0x010a
        /*0d1a*/ 	.byte	0x3f
	.zero		1


	//   ....[25]....
        /*0d1c*/ 	.word	0x00003df0
        /*0d20*/ 	.word	0x00000040
        /*0d24*/ 	.word	0x00038890
        /*0d28*/ 	.short	0x010a
        /*0d2a*/ 	.byte	0x3f
	.zero		1


	//   ....[26]....
        /*0d2c*/ 	.word	0x000041d0
        /*0d30*/ 	.word	0x00000004
        /*0d34*/ 	.word	0x00000000
        /*0d38*/ 	.short	0x0101
        /*0d3a*/ 	.byte	0x3f
	.zero		1


	//   ....[27]....
        /*0d3c*/ 	.word	0x00004210
        /*0d40*/ 	.word	0x00000040
        /*0d44*/ 	.word	0x000388b0
        /*0d48*/ 	.short	0x010a
        /*0d4a*/ 	.byte	0x3f
	.zero		1


	//   ....[28]....
        /*0d4c*/ 	.word	0x00004ac0
        /*0d50*/ 	.word	0x00000040
        /*0d54*/ 	.word	0x00000000
        /*0d58*/ 	.short	0x0101
        /*0d5a*/ 	.byte	0x3f
	.zero		1


	//   ....[29]....
        /*0d5c*/ 	.word	0x00005540
        /*0d60*/ 	.word	0x00000003
        /*0d64*/ 	.word	0x00000000
        /*0d68*/ 	.short	0x0101
        /*0d6a*/ 	.byte	0x3f
	.zero		1


	//   ....[30]....
        /*0d6c*/ 	.word	0x00006110
        /*0d70*/ 	.word	0x00000003
        /*0d74*/ 	.word	0x00000000
        /*0d78*/ 	.short	0x0101
        /*0d7a*/ 	.byte	0x3f
	.zero		1


	//   ....[31]....
        /*0d7c*/ 	.word	0x00006ce0
        /*0d80*/ 	.word	0x00000002
        /*0d84*/ 	.word	0x00038800
        /*0d88*/ 	.short	0x010a
        /*0d8a*/ 	.byte	0x3f
	.zero		1


	//   ....[32]....
        /*0d8c*/ 	.word	0x00006d30
        /*0d90*/ 	.word	0x00000002
        /*0d94*/ 	.word	0x00038800
        /*0d98*/ 	.short	0x010a
        /*0d9a*/ 	.byte	0x3f
	.zero		1


	//   ....[33]....
        /*0d9c*/ 	.word	0x000072f0
        /*0da0*/ 	.word	0x00000002
        /*0da4*/ 	.word	0x00038800
        /*0da8*/ 	.short	0x010a
        /*0daa*/ 	.byte	0x3f
	.zero		1


	//   ....[34]....
        /*0dac*/ 	.word	0x00008260
        /*0db0*/ 	.word	0x00000002
        /*0db4*/ 	.word	0x00038800
        /*0db8*/ 	.short	0x010a
        /*0dba*/ 	.byte	0x3f
	.zero		1


	//   ....[35]....
        /*0dbc*/ 	.word	0x000090c0
        /*0dc0*/ 	.word	0x0000000d
        /*0dc4*/ 	.word	0x00038830
        /*0dc8*/ 	.short	0x010a
        /*0dca*/ 	.byte	0x3f
	.zero		1


	//   ....[36]....
        /*0dcc*/ 	.word	0x00009170
        /*0dd0*/ 	.word	0x0000000d
        /*0dd4*/ 	.word	0x00038830
        /*0dd8*/ 	.short	0x010a
        /*0dda*/ 	.byte	0x3f
	.zero		1


	//   ....[37]....
        /*0ddc*/ 	.word	0x00009480
        /*0de0*/ 	.word	0x00000002
        /*0de4*/ 	.word	0x00038810
        /*0de8*/ 	.short	0x010a
        /*0dea*/ 	.byte	0x3f
	.zero		1


	//   ....[38]....
        /*0dec*/ 	.word	0x000094d0
        /*0df0*/ 	.word	0x0000000d
        /*0df4*/ 	.word	0x00038850
        /*0df8*/ 	.short	0x010a
        /*0dfa*/ 	.byte	0x3f
	.zero		1


	//   ....[39]....
        /*0dfc*/ 	.word	0x00009580
        /*0e00*/ 	.word	0x0000000d
        /*0e04*/ 	.word	0x00038850
        /*0e08*/ 	.short	0x010a
        /*0e0a*/ 	.byte	0x3f
	.zero		1


	//   ....[40]....
        /*0e0c*/ 	.word	0x0000b710
        /*0e10*/ 	.word	0x0000000c
        /*0e14*/ 	.word	0x00000000
        /*0e18*/ 	.short	0x0101
        /*0e1a*/ 	.byte	0x3f
	.zero		1


	//   ....[41]....
        /*0e1c*/ 	.word	0x0000bea0
        /*0e20*/ 	.word	0x0000000d
        /*0e24*/ 	.word	0x00000000
        /*0e28*/ 	.short	0x0101
        /*0e2a*/ 	.byte	0x3f
	.zero		1


	//   ....[42]....
        /*0e2c*/ 	.word	0x0000bfc0
        /*0e30*/ 	.word	0x0000000e
        /*0e34*/ 	.word	0x00038830
        /*0e38*/ 	.short	0x010a
        /*0e3a*/ 	.byte	0x3f
	.zero		1


	//   ....[43]....
        /*0e3c*/ 	.word	0x0000c070
        /*0e40*/ 	.word	0x0000000e
        /*0e44*/ 	.word	0x00038830
        /*0e48*/ 	.short	0x010a
        /*0e4a*/ 	.byte	0x3f
	.zero		1


	//   ....[44]....
        /*0e4c*/ 	.word	0x0000c2e0
        /*0e50*/ 	.word	0x0000000e
        /*0e54*/ 	.word	0x00038850
        /*0e58*/ 	.short	0x010a
        /*0e5a*/ 	.byte	0x3f
	.zero		1


	//   ....[45]....
        /*0e5c*/ 	.word	0x0000c350
        /*0e60*/ 	.word	0x0000000e
        /*0e64*/ 	.word	0x00038850
        /*0e68*/ 	.short	0x010a
        /*0e6a*/ 	.byte	0x3f
	.zero		1


	//   ....[46]....
        /*0e6c*/ 	.word	0x0000e090
        /*0e70*/ 	.word	0x00000099
        /*0e74*/ 	.word	0x00000000
        /*0e78*/ 	.short	0x0101
        /*0e7a*/ 	.byte	0x3f
	.zero		1


	//   ....[47]....
        /*0e7c*/ 	.word	0x0000f200
        /*0e80*/ 	.word	0x0000000e
        /*0e84*/ 	.word	0x00000000
        /*0e88*/ 	.short	0x0101
        /*0e8a*/ 	.byte	0x3f
	.zero		1


	//   ....[48]....
        /*0e8c*/ 	.word	0x00011ac0
        /*0e90*/ 	.word	0x00000000
        /*0e94*/ 	.word	0x00000000
        /*0e98*/ 	.short	0x0101
        /*0e9a*/ 	.byte	0x3f
	.zero		1


	//   ....[49]....
        /*0e9c*/ 	.word	0x00014280
        /*0ea0*/ 	.word	0x00000017
        /*0ea4*/ 	.word	0x00038820
        /*0ea8*/ 	.short	0x010a
        /*0eaa*/ 	.byte	0x3f
	.zero		1


	//   ....[50]....
        /*0eac*/ 	.word	0x00014310
        /*0eb0*/ 	.word	0x00000003
        /*0eb4*/ 	.word	0x000388a0
        /*0eb8*/ 	.short	0x010a
        /*0eba*/ 	.byte	0x3f
	.zero		1


	//   ....[51]....
        /*0ebc*/ 	.word	0x00014560
        /*0ec0*/ 	.word	0x00000003
        /*0ec4*/ 	.word	0x000388c0
        /*0ec8*/ 	.short	0x010a
        /*0eca*/ 	.byte	0x3f
	.zero		1


	//   ....[52]....
        /*0ecc*/ 	.word	0x00014f30
        /*0ed0*/ 	.word	0x00000006
        /*0ed4*/ 	.word	0x000388a0
        /*0ed8*/ 	.short	0x010a
        /*0eda*/ 	.byte	0x3f
	.zero		1


	//   ....[53]....
        /*0edc*/ 	.word	0x00015170
        /*0ee0*/ 	.word	0x00000006
        /*0ee4*/ 	.word	0x000388c0
        /*0ee8*/ 	.short	0x010a
        /*0eea*/ 	.byte	0x3f
	.zero		1


	//   ....[54]....
        /*0eec*/ 	.word	0x00016730
        /*0ef0*/ 	.word	0x0000001b
        /*0ef4*/ 	.word	0x00038840
        /*0ef8*/ 	.short	0x010a
        /*0efa*/ 	.byte	0x3f
	.zero		1


	//   ....[55]....
        /*0efc*/ 	.word	0x00016c40
        /*0f00*/ 	.word	0x0000001b
        /*0f04*/ 	.word	0x00038830
        /*0f08*/ 	.short	0x0107
        /*0f0a*/ 	.byte	0x3f
	.zero		1


	//   ....[56]....
        /*0f0c*/ 	.word	0x00016d10
        /*0f10*/ 	.word	0x0000001b
        /*0f14*/ 	.word	0x00038830
        /*0f18*/ 	.short	0x0101
        /*0f1a*/ 	.byte	0x3f
	.zero		1


	//   ....[57]....
        /*0f1c*/ 	.word	0x000175c0
        /*0f20*/ 	.word	0x00000017
        /*0f24*/ 	.word	0x00038800
        /*0f28*/ 	.short	0x0107
        /*0f2a*/ 	.byte	0x3f
	.zero		1


	//   ....[58]....
        /*0f2c*/ 	.word	0x00017650
        /*0f30*/ 	.word	0x00000017
        /*0f34*/ 	.word	0x00038800
        /*0f38*/ 	.short	0x0101
        /*0f3a*/ 	.byte	0x3f
	.zero		1


	//   ....[59]....
        /*0f3c*/ 	.word	0x00018560
        /*0f40*/ 	.word	0x00000017
        /*0f44*/ 	.word	0x00038810
        /*0f48*/ 	.short	0x0107
        /*0f4a*/ 	.byte	0x3f
	.zero		1


	//   ....[60]....
        /*0f4c*/ 	.word	0x00018660
        /*0f50*/ 	.word	0x00000017
        /*0f54*/ 	.word	0x00038810
        /*0f58*/ 	.short	0x0101
        /*0f5a*/ 	.byte	0x3f
	.zero		1


	//   ....[61]....
        /*0f5c*/ 	.word	0x00018680
        /*0f60*/ 	.word	0x00000017
        /*0f64*/ 	.word	0x00038820
        /*0f68*/ 	.short	0x010a
        /*0f6a*/ 	.byte	0x3f
	.zero		1


	//   ....[62]....
        /*0f6c*/ 	.word	0x00018710
        /*0f70*/ 	.word	0x0000001b
        /*0f74*/ 	.word	0x00038860
        /*0f78*/ 	.short	0x010a
        /*0f7a*/ 	.byte	0x3f
	.zero		1


	//   ....[63]....
        /*0f7c*/ 	.word	0x00019040
        /*0f80*/ 	.word	0x0000001b
        /*0f84*/ 	.word	0x00038850
        /*0f88*/ 	.short	0x0107
        /*0f8a*/ 	.byte	0x3f
	.zero		1


	//   ....[64]....
        /*0f8c*/ 	.word	0x00019110
        /*0f90*/ 	.word	0x0000001b
        /*0f94*/ 	.word	0x00038850
        /*0f98*/ 	.short	0x0101
        /*0f9a*/ 	.byte	0x3f
	.zero		1


	//   ....[65]....
        /*0f9c*/ 	.word	0x000194a0
        /*0fa0*/ 	.word	0x00000006
        /*0fa4*/ 	.word	0x00038840
        /*0fa8*/ 	.short	0x010a
        /*0faa*/ 	.byte	0x3f
	.zero		1


	//   ....[66]....
        /*0fac*/ 	.word	0x000197e0
        /*0fb0*/ 	.word	0x00000006
        /*0fb4*/ 	.word	0x00038830
        /*0fb8*/ 	.short	0x0107
        /*0fba*/ 	.byte	0x3f
	.zero		1


	//   ....[67]....
        /*0fbc*/ 	.word	0x000198a0
        /*0fc0*/ 	.word	0x00000006
        /*0fc4*/ 	.word	0x00038830
        /*0fc8*/ 	.short	0x0101
        /*0fca*/ 	.byte	0x3f
	.zero		1


	//   ....[68]....
        /*0fcc*/ 	.word	0x000198d0
        /*0fd0*/ 	.word	0x00000006
        /*0fd4*/ 	.word	0x00038860
        /*0fd8*/ 	.short	0x010a
        /*0fda*/ 	.byte	0x3f
	.zero		1


	//   ....[69]....
        /*0fdc*/ 	.word	0x00019fa0
        /*0fe0*/ 	.word	0x00000006
        /*0fe4*/ 	.word	0x00038850
        /*0fe8*/ 	.short	0x0107
        /*0fea*/ 	.byte	0x3f
	.zero		1


	//   ....[70]....
        /*0fec*/ 	.word	0x0001a060
        /*0ff0*/ 	.word	0x00000006
        /*0ff4*/ 	.word	0x00038850
        /*0ff8*/ 	.short	0x0101
        /*0ffa*/ 	.byte	0x3f
	.zero		1


	//   ....[71]....
        /*0ffc*/ 	.word	0x0001aca0
        /*1000*/ 	.word	0x00000004
        /*1004*/ 	.word	0x00038820
        /*1008*/ 	.short	0x010a
        /*100a*/ 	.byte	0x3f
	.zero		1


	//   ....[72]....
        /*100c*/ 	.word	0x0001ae10
        /*1010*/ 	.word	0x00000005
        /*1014*/ 	.word	0x00038840
        /*1018*/ 	.short	0x010a
        /*101a*/ 	.byte	0x3f
	.zero		1


	//   ....[73]....
        /*101c*/ 	.word	0x0001aeb0
        /*1020*/ 	.word	0x00000019
        /*1024*/ 	.word	0x00038840
        /*1028*/ 	.short	0x010a
        /*102a*/ 	.byte	0x3f
	.zero		1


	//   ....[74]....
        /*102c*/ 	.word	0x0001aef0
        /*1030*/ 	.word	0x00000005
        /*1034*/ 	.word	0x00038860
        /*1038*/ 	.short	0x010a
        /*103a*/ 	.byte	0x3f
	.zero		1


	//   ....[75]....
        /*103c*/ 	.word	0x0001af30
        /*1040*/ 	.word	0x00000019
        /*1044*/ 	.word	0x00038860
        /*1048*/ 	.short	0x010a
        /*104a*/ 	.byte	0x3f
	.zero		1


	//   ....[76]....
        /*104c*/ 	.word	0x0001af90
        /*1050*/ 	.word	0x00000040
        /*1054*/ 	.word	0x00038890
        /*1058*/ 	.short	0x010a
        /*105a*/ 	.byte	0x3f
	.zero		1


	//   ....[77]....
        /*105c*/ 	.word	0x0001b100
        /*1060*/ 	.word	0x00000040
        /*1064*/ 	.word	0x00038890
        /*1068*/ 	.short	0x010a
        /*106a*/ 	.byte	0x3f
	.zero		1


	//   ....[78]....
        /*106c*/ 	.word	0x0001b280
        /*1070*/ 	.word	0x00000040
        /*1074*/ 	.word	0x00038890
        /*1078*/ 	.short	0x010a
        /*107a*/ 	.byte	0x3f
	.zero		1


	//   ....[79]....
        /*107c*/ 	.word	0x0001b3e0
        /*1080*/ 	.word	0x00000040
        /*1084*/ 	.word	0x000388b0
        /*1088*/ 	.short	0x010a
        /*108a*/ 	.byte	0x3f
	.zero		1


	//   ....[80]....
        /*108c*/ 	.word	0x0001b5f0
        /*1090*/ 	.word	0x00000002
        /*1094*/ 	.word	0x00038800
        /*1098*/ 	.short	0x010a
        /*109a*/ 	.byte	0x3f
	.zero		1


	//   ....[81]....
        /*109c*/ 	.word	0x0001b800
        /*10a0*/ 	.word	0x00000002
        /*10a4*/ 	.word	0x00038800
        /*10a8*/ 	.short	0x010a
        /*10aa*/ 	.byte	0x3f
	.zero		1


	//   ....[82]....
        /*10ac*/ 	.word	0x0001b850
        /*10b0*/ 	.word	0x0000000d
        /*10b4*/ 	.word	0x00038830
        /*10b8*/ 	.short	0x010a
        /*10ba*/ 	.byte	0x3f
	.zero		1


	//   ....[83]....
        /*10bc*/ 	.word	0x0001b8a0
        /*10c0*/ 	.word	0x00000002
        /*10c4*/ 	.word	0x00038810
        /*10c8*/ 	.short	0x010a
        /*10ca*/ 	.byte	0x3f
	.zero		1


	//   ....[84]....
        /*10cc*/ 	.word	0x0001b8f0
        /*10d0*/ 	.word	0x0000000d
        /*10d4*/ 	.word	0x00038850
        /*10d8*/ 	.short	0x010a
        /*10da*/ 	.byte	0x3f
	.zero		1


	//   ....[85]....
        /*10dc*/ 	.word	0x0001b940
        /*10e0*/ 	.word	0x0000000e
        /*10e4*/ 	.word	0x00038830
        /*10e8*/ 	.short	0x010a
        /*10ea*/ 	.byte	0x3f
	.zero		1


	//   ....[86]....
        /*10ec*/ 	.word	0x0001b990
        /*10f0*/ 	.word	0x0000000e
        /*10f4*/ 	.word	0x00038850
        /*10f8*/ 	.short	0x010a
        /*10fa*/ 	.byte	0x3f
	.zero		1


	//   ....[87]....
        /*10fc*/ 	.word	0x0001bb30
        /*1100*/ 	.word	0x00000017
        /*1104*/ 	.word	0x00038820
        /*1108*/ 	.short	0x010a
        /*110a*/ 	.byte	0x3f
	.zero		1


	//   ....[88]....
        /*110c*/ 	.word	0x0001bb80
        /*1110*/ 	.word	0x00000003
        /*1114*/ 	.word	0x000388a0
        /*1118*/ 	.short	0x010a
        /*111a*/ 	.byte	0x3f
	.zero		1


	//   ....[89]....
        /*111c*/ 	.word	0x0001bbd0
        /*1120*/ 	.word	0x00000003
        /*1124*/ 	.word	0x000388c0
        /*1128*/ 	.short	0x010a
        /*112a*/ 	.byte	0x3f
	.zero		1


	//   ....[90]....
        /*112c*/ 	.word	0x0001bc20
        /*1130*/ 	.word	0x00000006
        /*1134*/ 	.word	0x000388a0
        /*1138*/ 	.short	0x010a
        /*113a*/ 	.byte	0x3f
	.zero		1


	//   ....[91]....
        /*113c*/ 	.word	0x0001bc70
        /*1140*/ 	.word	0x00000006
        /*1144*/ 	.word	0x000388c0
        /*1148*/ 	.short	0x010a
        /*114a*/ 	.byte	0x3f
	.zero		1


	//   ....[92]....
        /*114c*/ 	.word	0x0001bd90
        /*1150*/ 	.word	0x0000001b
        /*1154*/ 	.word	0x00038840
        /*1158*/ 	.short	0x010a
        /*115a*/ 	.byte	0x3f
	.zero		1


	//   ....[93]....
        /*115c*/ 	.word	0x0001d320
        /*1160*/ 	.word	0x00000017
        /*1164*/ 	.word	0x00038820
        /*1168*/ 	.short	0x010a
        /*116a*/ 	.byte	0x3f
	.zero		1


	//   ....[94]....
        /*116c*/ 	.word	0x0001d370
        /*1170*/ 	.word	0x0000001b
        /*1174*/ 	.word	0x00038860
        /*1178*/ 	.short	0x010a
        /*117a*/ 	.byte	0x3f
	.zero		1


	//   ....[95]....
        /*117c*/ 	.word	0x0001dc60
        /*1180*/ 	.word	0x00000006
        /*1184*/ 	.word	0x00038840
        /*1188*/ 	.short	0x010a
        /*118a*/ 	.byte	0x3f
	.zero		1


	//   ....[96]....
        /*118c*/ 	.word	0x0001e120
        /*1190*/ 	.word	0x00000006
        /*1194*/ 	.word	0x00038860
        /*1198*/ 	.short	0x010a
        /*119a*/ 	.byte	0x3f
	.zero		1


	//   ....[97]....
        /*119c*/ 	.word	0x0001f210
        /*11a0*/ 	.word	0x00000004
        /*11a4*/ 	.word	0x00038820
        /*11a8*/ 	.short	0x010a
        /*11aa*/ 	.byte	0x3f
	.zero		1


	//   ....[98]....
        /*11ac*/ 	.word	0x0001f3b0
        /*11b0*/ 	.word	0x00000005
        /*11b4*/ 	.word	0x00038840
        /*11b8*/ 	.short	0x010a
        /*11ba*/ 	.byte	0x3f
	.zero		1


	//   ....[99]....
        /*11bc*/ 	.word	0x0001f400
        /*11c0*/ 	.word	0x00000019
        /*11c4*/ 	.word	0x00038840
        /*11c8*/ 	.short	0x010a
        /*11ca*/ 	.byte	0x3f
	.zero		1


	//   ....[100]....
        /*11cc*/ 	.word	0x0001f450
        /*11d0*/ 	.word	0x00000005
        /*11d4*/ 	.word	0x00038860
        /*11d8*/ 	.short	0x010a
        /*11da*/ 	.byte	0x3f
	.zero		1


	//----- nvinfo : EIATTR_NUM_MBARRIERS
	.align		4
.L_744:
        /*11dc*/ 	.byte	0x03, 0x38
        /*11de*/ 	.short	0x0017


	//----- nvinfo : EIATTR_EXIT_INSTR_OFFSETS
	.align		4
        /*11e0*/ 	.byte	0x04, 0x1c
        /*11e2*/ 	.short	(.L_746 - .L_745)


	//   ....[0]....
.L_745:
        /*11e4*/ 	.word	0x0001af80


	//----- nvinfo : EIATTR_MAX_THREADS
	.align		4
.L_746:
        /*11e8*/ 	.byte	0x04, 0x05
        /*11ea*/ 	.short	(.L_748 - .L_747)
.L_747:
        /*11ec*/ 	.word	0x00000180
        /*11f0*/ 	.word	0x00000001
        /*11f4*/ 	.word	0x00000001


	//----- nvinfo : EIATTR_CRS_STACK_SIZE
	.align		4
.L_748:
        /*11f8*/ 	.byte	0x04, 0x1e
        /*11fa*/ 	.short	(.L_750 - .L_749)
.L_749:
        /*11fc*/ 	.word	0x00000000


	//----- nvinfo : EIATTR_CBANK_PARAM_SIZE
	.align		4
.L_750:
        /*1200*/ 	.byte	0x03, 0x19
        /*1202*/ 	.short	0x0bf0


	//----- nvinfo : EIATTR_PARAM_CBANK
	.align		4
        /*1204*/ 	.byte	0x04, 0x0a
        /*1206*/ 	.short	(.L_752 - .L_751)
	.align		4
.L_751:
        /*1208*/ 	.word	index@(.nv.constant0._ZN7cutlass13device_kernelIN5flash11enable_sm90INS1_16FlashAttnFwdSm90INS1_25CollectiveMainloopFwdSm90ILi2EN4cute5tupleIJNS5_1CILi1EEES8_S8_EEENS6_IJNS7_ILi64EEESA_SA_EEELi512ENS_10bfloat16_tEfNS_4arch4Sm90ELb0ELb0ELb0ELb1ELb1ELb1ELb1ELb0ELb0ELb1ELb0ELb0EEENS1_21CollectiveEpilogueFwdINS6_IJSA_NS7_ILi512EEESA_EEES9_SC_SE_Li256ELb1ELb1ELb0ELb0EEENS1_36VarlenDynamicPersistentTileSchedulerILi64ELi64ELi256ELi128ELb0ELb1ELb1ELb0ELb1ELb1EEEEEEEEEvNT_6ParamsE)
        /*120c*/ 	.short	0x0210
        /*120e*/ 	.short	0x0bf0


	//----- nvinfo : EIATTR_SW_WAR
	.align		4
.L_752:
        /*1210*/ 	.byte	0x04, 0x36
        /*1212*/ 	.short	(.L_754 - .L_753)
.L_753:
        /*1214*/ 	.word	0x00000008
.L_754:


//--------------------- .nv.info._ZN7cutlass13device_kernelIN5flash11enable_sm90INS1_16FlashAttnFwdSm90INS1_25CollectiveMainloopFwdSm90ILi2EN4cute5tupleIJNS5_1CILi1EEES8_S8_EEENS6_IJNS7_ILi64EEESA_SA_EEELi512ENS_10bfloat16_tEfNS_4arch4Sm90ELb0ELb1ELb0ELb0ELb1ELb0ELb0ELb0ELb0ELb1ELb0ELb0EEENS1_21CollectiveEpilogueFwdINS6_IJSA_NS7_ILi512EEESA_EEES9_SC_SE_Li256ELb0ELb1ELb0ELb0EEENS1_30DynamicPersistentTileSchedulerILi256ELi128ELb0ELb1ELb1EEEEEEEEEvNT_6ParamsE --------------------------
	.section	.nv.info._ZN7cutlass13device_kernelIN5flash11enable_sm90INS1_16FlashAttnFwdSm90INS1_25CollectiveMainloopFwdSm90ILi2EN4cute5tupleIJNS5_1CILi1EEES8_S8_EEENS6_IJNS7_ILi64EEESA_SA_EEELi512ENS_10bfloat16_tEfNS_4arch4Sm90ELb0ELb1ELb0ELb0ELb1ELb0ELb0ELb0ELb0ELb1ELb0ELb0EEENS1_21CollectiveEpilogueFwdINS6_IJSA_NS7_ILi512EEESA_EEES9_SC_SE_Li256ELb0ELb1ELb0ELb0EEENS1_30DynamicPersistentTileSchedulerILi256ELi128ELb0ELb1ELb1EEEEEEEEEvNT_6ParamsE,"",@"SHT_CUDA_INFO"
	.sectionflags	@""
	.align	4


	//----- nvinfo : EIATTR_CUDA_API_VERSION
	.align		4
        /*0000*/ 	.byte	0x04, 0x37
        /*0002*/ 	.short	(.L_756 - .L_755)
.L_755:
        /*0004*/ 	.word	0x00000082


	//----- nvinfo : EIATTR_KPARAM_INFO
	.align		4
.L_756:
        /*0008*/ 	.byte	0x04, 0x17
        /*000a*/ 	.short	(.L_758 - .L_757)
.L_757:
        /*000c*/ 	.word	0x00000000
        /*0010*/ 	.short	0x0000
        /*0012*/ 	.short	0x0070
        /*0014*/ 	.byte	0x00, 0xf0, 0x01, 0x2a


	//----- nvinfo : EIATTR_SPARSE_MMA_MASK
	.align		4
.L_758:
        /*0018*/ 	.byte	0x03, 0x50
        /*001a*/ 	.short	0x0000


	//----- nvinfo : EIATTR_MAXREG_COUNT
	.align		4
        /*001c*/ 	.byte	0x03, 0x1b
        /*001e*/ 	.short	0x00a8


	//----- nvinfo : EIATTR_NUM_BARRIERS
	.align		4
        /*0020*/ 	.byte	0x02, 0x4c
        /*0022*/ 	.byte	0x10
	.zero		1


	//----- nvinfo : EIATTR_EXTERNS
	.align		4
        /*0024*/ 	.byte	0x04, 0x0f
        /*0026*/ 	.short	(.L_760 - .L_759)


	//   ....[0]....
	.align		4
.L_759:
        /*0028*/ 	.word	index@(__assertfail)


	//----- nvinfo : EIATTR_ANNOTATIONS
	.align		4
.L_760:
        /*002c*/ 	.byte	0x04, 0x55
        /*002e*/ 	.short	(.L_762 - .L_761)


	//   ....[0]....
.L_761:
        /*0030*/ 	.word	0x00000001
        /*0034*/ 	.byte	0xd0, 0xf9, 0x00, 0x00, 0x01, 0x00, 0x00, 0x00, 0xe0, 0xfa, 0x00, 0x00, 0x01, 0x00, 0x00, 0x00
        /*0044*/ 	.byte	0xe0, 0xfe, 0x00, 0x00, 0x01, 0x00, 0x00, 0x00, 0x30, 0x11, 0x01, 0x00, 0x01, 0x00, 0x00, 0x00
        /*0054*/ 	.byte	0xf0, 0x16, 0x01, 0x00, 0x01, 0x00, 0x00, 0x00, 0xd0, 0x1c, 0x01, 0x00, 0x01, 0x00, 0x00, 0x00
        /*0064*/ 	.byte	0xf0, 0x1c, 0x01, 0x00, 0x01, 0x00, 0x00, 0x00, 0x30, 0x1e, 0x01, 0x00, 0x01, 0x00, 0x00, 0x00
        /*0074*/ 	.byte	0xe0, 0x38, 0x01, 0x00


	//----- nvinfo : EIATTR_MERCURY_ISA_VERSION
	.align		4
.L_762:
        /*0078*/ 	.byte	0x03, 0x5f
        /*007a*/ 	.short	0x0101


	//----- nvinfo : EIATTR_INT_WARP_WIDE_INSTR_OFFSETS
	.align		4
        /*007c*/ 	.byte	0x04, 0x31
        /*007e*/ 	.short	(.L_764 - .L_763)


	//   ....[0]....
.L_763:
        /*0080*/ 	.word	0x000000c0


	//   ....[1]....
        /*0084*/ 	.word	0x000000d0


	//   ....[2]....
        /*0088*/ 	.word	0x00000170


	//   ....[3]....
        /*008c*/ 	.word	0x00010850


	//   ....[4]....
        /*0090*/ 	.word	0x000108e0


	//   ....[5]....
        /*0094*/ 	.word	0x00013670


	//   ....[6]....
        /*0098*/ 	.word	0x00013700


	//----- nvinfo : EIATTR_COOP_GROUP_MASK_REGIDS
	.align		4
.L_764:
        /*009c*/ 	.byte	0x04, 0x29
        /*009e*/ 	.short	(.L_766 - .L_765)


	//   ....[0]....
.L_765:
        /*00a0*/ 	.word	0xffffffff


	//   ....[1]....
        /*00a4*/ 	.word	0xffffffff


	//   ....[2]....
        /*00a8*/ 	.word	0xffffffff


	//   ....[3]....
        /*00ac*/ 	.word	0xffffffff


	//   ....[4]....
        /*00b0*/ 	.word	0xffffffff


	//   ....[5]....
        /*00b4*/ 	.word	0xffffffff


	//   ....[6]....
        /*00b8*/ 	.word	0xffffffff


	//   ....[7]....
        /*00bc*/ 	.word	0xffffffff


	//   ....[8]....
        /*00c0*/ 	.word	0xffffffff


	//   ....[9]....
        /*00c4*/ 	.word	0xffffffff


	//   ....[10]....
        /*00c8*/ 	.word	0xffffffff


	//   ....[11]....
        /*00cc*/ 	.word	0xffffffff


	//   ....[12]....
        /*00d0*/ 	.word	0xffffffff


	//   ....[13]....
        /*00d4*/ 	.word	0xffffffff


	//   ....[14]....
        /*00d8*/ 	.word	0xffffffff


	//   ....[15]....
        /*00dc*/ 	.word	0xffffffff


	//   ....[16]....
        /*00e0*/ 	.word	0xffffffff


	//   ....[17]....
        /*00e4*/ 	.word	0xffffffff


	//   ....[18]....
        /*00e8*/ 	.word	0xffffffff


	//   ....[19]....
        /*00ec*/ 	.word	0xffffffff


	//   ....[20]....
        /*00f0*/ 	.word	0xffffffff


	//   ....[21]....
        /*00f4*/ 	.word	0xffffffff


	//   ....[22]....
        /*00f8*/ 	.word	0xffffffff


	//   ....[23]....
        /*00fc*/ 	.word	0xffffffff


	//   ....[24]....
        /*0100*/ 	.word	0xffffffff


	//   ....[25]....
        /*0104*/ 	.word	0xffffffff


	//   ....[26]....
        /*0108*/ 	.word	0xffffffff


	//   ....[27]....
        /*010c*/ 	.word	0xffffffff


	//   ....[28]....
        /*0110*/ 	.word	0xffffffff


	//   ....[29]....
        /*0114*/ 	.word	0xffffffff


	//   ....[30]....
        /*0118*/ 	.word	0xffffffff


	//   ....[31]....
        /*011c*/ 	.word	0xffffffff


	//   ....[32]....
        /*0120*/ 	.word	0xffffffff


	//   ....[33]....
        /*0124*/ 	.word	0xffffffff


	//   ....[34]....
        /*0128*/ 	.word	0xffffffff


	//   ....[35]....
        /*012c*/ 	.word	0xffffffff


	//   ....[36]....
        /*0130*/ 	.word	0xffffffff


	//   ....[37]....
        /*0134*/ 	.word	0xffffffff


	//   ....[38]....
        /*0138*/ 	.word	0xffffffff


	//   ....[39]....
        /*013c*/ 	.word	0xffffffff


	//   ....[40]....
        /*0140*/ 	.word	0xffffffff


	//   ....[41]....
        /*0144*/ 	.word	0xffffffff


	//   ....[42]....
        /*0148*/ 	.word	0xffffffff


	//   ....[43]....
        /*014c*/ 	.word	0xffffffff


	//   ....[44]....
        /*0150*/ 	.word	0xffffffff


	//   ....[45]....
        /*0154*/ 	.word	0xffffffff


	//   ....[46]....
        /*0158*/ 	.word	0xffffffff


	//   ....[47]....
        /*015c*/ 	.word	0xffffffff


	//   ....[48]....
        /*0160*/ 	.word	0xffffffff


	//   ....[49]....
        /*0164*/ 	.word	0xffffffff


	//   ....[50]....
        /*0168*/ 	.word	0xffffffff


	//   ....[51]....
        /*016c*/ 	.word	0xffffffff


	//   ....[52]....
        /*0170*/ 	.word	0xffffffff


	//   ....[53]....
        /*0174*/ 	.word	0xffffffff


	//   ....[54]....
        /*0178*/ 	.word	0xffffffff


	//   ....[55]....
        /*017c*/ 	.word	0xffffffff


	//   ....[56]....
        /*0180*/ 	.word	0xffffffff


	//   ....[57]....
        /*0184*/ 	.word	0xffffffff


	//   ....[58]....
        /*0188*/ 	.word	0xffffffff


	//   ....[59]....
        /*018c*/ 	.word	0xffffffff


	//   ....[60]....
        /*0190*/ 	.word	0xffffffff


	//   ....[61]....
        /*0194*/ 	.word	0xffffffff


	//   ....[62]....
        /*0198*/ 	.word	0xffffffff


	//   ....[63]....
        /*019c*/ 	.word	0xffffffff


	//   ....[64]....
        /*01a0*/ 	.word	0xffffffff


	//   ....[65]....
        /*01a4*/ 	.word	0xffffffff


	//   ....[66]....
        /*01a8*/ 	.word	0xffffffff


	//   ....[67]....
        /*01ac*/ 	.word	0xffffffff


	//   ....[68]....
        /*01b0*/ 	.word	0xffffffff


	//   ....[69]....
        /*01b4*/ 	.word	0xffffffff


	//   ....[70]....
        /*01b8*/ 	.word	0xffffffff


	//   ....[71]....
        /*01bc*/ 	.word	0xffffffff


	//   ....[72]....
        /*01c0*/ 	.word	0xffffffff


	//   ....[73]....
        /*01c4*/ 	.word	0xffffffff


	//   ....[74]....
        /*01c8*/ 	.word	0xffffffff


	//   ....[75]....
        /*01cc*/ 	.word	0xffffffff


	//   ....[76]....
        /*01d0*/ 	.word	0xffffffff


	//   ....[77]....
        /*01d4*/ 	.word	0xffffffff


	//   ....[78]....
        /*01d8*/ 	.word	0xffffffff


	//   ....[79]....
        /*01dc*/ 	.word	0xffffffff


	//   ....[80]....
        /*01e0*/ 	.word	0xffffffff


	//   ....[81]....
        /*01e4*/ 	.word	0xffffffff


	//   ....[82]....
        /*01e8*/ 	.word	0xffffffff


	//   ....[83]....
        /*01ec*/ 	.word	0xffffffff


	//   ....[84]....
        /*01f0*/ 	.word	0xffffffff


	//   ....[85]....
        /*01f4*/ 	.word	0xffffffff


	//   ....[86]....
        /*01f8*/ 	.word	0xffffffff


	//   ....[87]....
        /*01fc*/ 	.word	0xffffffff


	//   ....[88]....
        /*0200*/ 	.word	0xffffffff


	//   ....[89]....
        /*0204*/ 	.word	0xffffffff


	//   ....[90]....
        /*0208*/ 	.word	0xffffffff


	//   ....[91]....
        /*020c*/ 	.word	0xffffffff


	//   ....[92]....
        /*0210*/ 	.word	0xffffffff


	//   ....[93]....
        /*0214*/ 	.word	0xffffffff


	//   ....[94]....
        /*0218*/ 	.word	0x0500000f


	//   ....[95]....
        /*021c*/ 	.word	0x0500000f


	//   ....[96]....
        /*0220*/ 	.word	0x0500000f


	//   ....[97]....
        /*0224*/ 	.word	0x0500000f


	//   ....[98]....
        /*0228*/ 	.word	0x0500000f


	//   ....[99]....
        /*022c*/ 	.word	0x0500000f


	//   ....[100]....
        /*0230*/ 	.word	0x0500000f


	//   ....[101]....
        /*0234*/ 	.word	0x0500000f


	//   ....[102]....
        /*0238*/ 	.word	0x0500000f


	//   ....[103]....
        /*023c*/ 	.word	0x0500000f


	//   ....[104]....
        /*0240*/ 	.word	0x0500000f


	//   ....[105]....
        /*0244*/ 	.word	0x0500000f


	//   ....[106]....
        /*0248*/ 	.word	0x0500000f


	//   ....[107]....
        /*024c*/ 	.word	0x0500000f


	//   ....[108]....
        /*0250*/ 	.word	0x0500000f


	//   ....[109]....
        /*0254*/ 	.word	0x0500000f


	//   ....[110]....
        /*0258*/ 	.word	0x0500000f


	//   ....[111]....
        /*025c*/ 	.word	0x0500000f


	//   ....[112]....
        /*0260*/ 	.word	0x0500000f


	//   ....[113]....
        /*0264*/ 	.word	0x0500000f


	//   ....[114]....
        /*0268*/ 	.word	0x0500000f


	//   ....[115]....
        /*026c*/ 	.word	0x0500000f


	//   ....[116]....
        /*0270*/ 	.word	0x0500000f


	//   ....[117]....
        /*0274*/ 	.word	0x0500000f


	//   ....[118]....
        /*0278*/ 	.word	0x0500000f


	//   ....[119]....
        /*027c*/ 	.word	0x0500000f


	//   ....[120]....
        /*0280*/ 	.word	0x0500000f


	//   ....[121]....
        /*0284*/ 	.word	0x0500000f


	//   ....[122]....
        /*0288*/ 	.word	0x0500000f


	//   ....[123]....
        /*028c*/ 	.word	0x0500000f


	//   ....[124]....
        /*0290*/ 	.word	0x0500000f


	//   ....[125]....
        /*0294*/ 	.word	0x0500000f


	//   ....[126]....
        /*0298*/ 	.word	0x0500000f


	//   ....[127]....
        /*029c*/ 	.word	0x0500000f


	//   ....[128]....
        /*02a0*/ 	.word	0x0500000f


	//   ....[129]....
        /*02a4*/ 	.word	0x0500000f


	//   ....[130]....
        /*02a8*/ 	.word	0x0500000f


	//   ....[131]....
        /*02ac*/ 	.word	0x0500000f


	//   ....[132]....
        /*02b0*/ 	.word	0x0500000f


	//   ....[133]....
        /*02b4*/ 	.word	0x0500000f


	//   ....[134]....
        /*02b8*/ 	.word	0x0500000f


	//   ....[135]....
        /*02bc*/ 	.word	0x0500000f


	//   ....[136]....
        /*02c0*/ 	.word	0x0500000f


	//----- nvinfo : EIATTR_COOP_GROUP_INSTR_OFFSETS
	.align		4
.L_766:
        /*02c4*/ 	.byte	0x04, 0x28
        /*02c6*/ 	.short	(.L_768 - .L_767)


	//   ....[0]....
.L_767:
        /*02c8*/ 	.word	0x00000070


	//   ....[1]....
        /*02cc*/ 	.word	0x000000b0


	//   ....[2]....
        /*02d0*/ 	.word	0x00000290


	//   ....[3]....
        /*02d4*/ 	.word	0x000003f0


	//   ....[4]....
        /*02d8*/ 	.word	0x00000510


	//   ....[5]....
        /*02dc*/ 	.word	0x00000670


	//   ....[6]....
        /*02e0*/ 	.word	0x00001b50


	//   ....[7]....
        /*02e4*/ 	.word	0x00003cc0


	//   ....[8]....
        /*02e8*/ 	.word	0x000043c0


	//   ....[9]....
        /*02ec*/ 	.word	0x00004630


	//   ....[10]....
        /*02f0*/ 	.word	0x00004f70


	//   ....[11]....
        /*02f4*/ 	.word	0x00005070


	//   ....[12]....
        /*02f8*/ 	.word	0x000053c0


	//   ....[13]....
        /*02fc*/ 	.word	0x00005490


	//   ....[14]....
        /*0300*/ 	.word	0x00005cd0


	//   ....[15]....
        /*0304*/ 	.word	0x000063c0


	//   ....[16]....
        /*0308*/ 	.word	0x00006600


	//   ....[17]....
        /*030c*/ 	.word	0x00006cf0


	//   ....[18]....
        /*0310*/ 	.word	0x00006df0


	//   ....[19]....
        /*0314*/ 	.word	0x000071a0


	//   ....[20]....
        /*0318*/ 	.word	0x000072b0


	//   ....[21]....
        /*031c*/ 	.word	0x00008360


	//   ....[22]....
        /*0320*/ 	.word	0x00008aa0


	//   ....[23]....
        /*0324*/ 	.word	0x00008ad0


	//   ....[24]....
        /*0328*/ 	.word	0x00008d70


	//   ....[25]....
        /*032c*/ 	.word	0x00008f40


	//   ....[26]....
        /*0330*/ 	.word	0x00009eb0


	//   ....[27]....
        /*0334*/ 	.word	0x0000a350


	//   ....[28]....
        /*0338*/ 	.word	0x0000a580


	//   ....[29]....
        /*033c*/ 	.word	0x0000ac70


	//   ....[30]....
        /*0340*/ 	.word	0x0000ad70


	//   ....[31]....
        /*0344*/ 	.word	0x0000b160


	//   ....[32]....
        /*0348*/ 	.word	0x0000b2f0


	//   ....[33]....
        /*034c*/ 	.word	0x0000c2e0


	//   ....[34]....
        /*0350*/ 	.word	0x0000c3b0


	//   ....[35]....
        /*0354*/ 	.word	0x0000c3f0


	//   ....[36]....
        /*0358*/ 	.word	0x0000c480


	//   ....[37]....
        /*035c*/ 	.word	0x0000c4c0


	//   ....[38]....
        /*0360*/ 	.word	0x0000d760


	//   ....[39]....
        /*0364*/ 	.word	0x0000e1d0


	//   ....[40]....
        /*0368*/ 	.word	0x0000e200


	//   ....[41]....
        /*036c*/ 	.word	0x0000e230


	//   ....[42]....
        /*0370*/ 	.word	0x0000e250


	//   ....[43]....
        /*0374*/ 	.word	0x0000e8a0


	//   ....[44]....
        /*0378*/ 	.word	0x0000e8b0


	//   ....[45]....
        /*037c*/ 	.word	0x0000eae0


	//   ....[46]....
        /*0380*/ 	.word	0x0000eb00


	//   ....[47]....
        /*0384*/ 	.word	0x0000f470


	//   ....[48]....
        /*0388*/ 	.word	0x0000f4b0


	//   ....[49]....
        /*038c*/ 	.word	0x0000f6f0


	//   ....[50]....
        /*0390*/ 	.word	0x0000f710


	//   ....[51]....
        /*0394*/ 	.word	0x0000fa00


	//   ....[52]....
        /*0398*/ 	.word	0x00011290


	//   ....[53]....
        /*039c*/ 	.word	0x000112b0


	//   ....[54]....
        /*03a0*/ 	.word	0x000112f0


	//   ....[55]....
        /*03a4*/ 	.word	0x00011320


	//   ....[56]....
        /*03a8*/ 	.word	0x00011370


	//   ....[57]....
        /*03ac*/ 	.word	0x000113a0


	//   ....[58]....
        /*03b0*/ 	.word	0x000113c0


	//   ....[59]....
        /*03b4*/ 	.word	0x00011400


	//   ....[60]....
        /*03b8*/ 	.word	0x00011a30


	//   ....[61]....
        /*03bc*/ 	.word	0x00011a50


	//   ....[62]....
        /*03c0*/ 	.word	0x00011ab0


	//   ....[63]....
        /*03c4*/ 	.word	0x00011af0


	//   ....[64]....
        /*03c8*/ 	.word	0x00011b30


	//   ....[65]....
        /*03cc*/ 	.word	0x00011b60


	//   ....[66]....
        /*03d0*/ 	.word	0x00011b70


	//   ....[67]....
        /*03d4*/ 	.word	0x00011bb0


	//   ....[68]....
        /*03d8*/ 	.word	0x00012010


	//   ....[69]....
        /*03dc*/ 	.word	0x00012040


	//   ....[70]....
        /*03e0*/ 	.word	0x00012070


	//   ....[71]....
        /*03e4*/ 	.word	0x000120d0


	//   ....[72]....
        /*03e8*/ 	.word	0x00012220


	//   ....[73]....
        /*03ec*/ 	.word	0x00012240


	//   ....[74]....
        /*03f0*/ 	.word	0x00012250


	//   ....[75]....
        /*03f4*/ 	.word	0x000123a0


	//   ....[76]....
        /*03f8*/ 	.word	0x00012c00


	//   ....[77]....
        /*03fc*/ 	.word	0x00012c20


	//   ....[78]....
        /*0400*/ 	.word	0x00012c40


	//   ....[79]....
        /*0404*/ 	.word	0x00012c70


	//   ....[80]....
        /*0408*/ 	.word	0x00012c90


	//   ....[81]....
        /*040c*/ 	.word	0x00012cc0


	//   ....[82]....
        /*0410*/ 	.word	0x00012ce0


	//   ....[83]....
        /*0414*/ 	.word	0x00012cf0


	//   ....[84]....
        /*0418*/ 	.word	0x00013030


	//   ....[85]....
        /*041c*/ 	.word	0x00013070


	//   ....[86]....
        /*0420*/ 	.word	0x000130a0


	//   ....[87]....
        /*0424*/ 	.word	0x000130e0


	//   ....[88]....
        /*0428*/ 	.word	0x00013100


	//   ....[89]....
        /*042c*/ 	.word	0x000131b0


	//   ....[90]....
        /*0430*/ 	.word	0x000131d0


	//   ....[91]....
        /*0434*/ 	.word	0x000131e0


	//   ....[92]....
        /*0438*/ 	.word	0x00013820


	//   ....[93]....
        /*043c*/ 	.word	0x00013a00


	//   ....[94]....
        /*0440*/ 	.word	0x00014100


	//   ....[95]....
        /*0444*/ 	.word	0x000141e0


	//   ....[96]....
        /*0448*/ 	.word	0x00014280


	//   ....[97]....
        /*044c*/ 	.word	0x00014300


	//   ....[98]....
        /*0450*/ 	.word	0x000143b0


	//   ....[99]....
        /*0454*/ 	.word	0x00014430


	//   ....[100]....
        /*0458*/ 	.word	0x000144e0


	//   ....[101]....
        /*045c*/ 	.word	0x00014560


	//   ....[102]....
        /*0460*/ 	.word	0x000145f0


	//   ....[103]....
        /*0464*/ 	.word	0x00014680


	//   ....[104]....
        /*0468*/ 	.word	0x000146f0


	//   ....[105]....
        /*046c*/ 	.word	0x00014770


	//   ....[106]....
        /*0470*/ 	.word	0x00014820


	//   ....[107]....
        /*0474*/ 	.word	0x000148a0


	//   ....[108]....
        /*0478*/ 	.word	0x00014940


	//   ....[109]....
        /*047c*/ 	.word	0x000149c0


	//   ....[110]....
        /*0480*/ 	.word	0x00014a50


	//   ....[111]....
        /*0484*/ 	.word	0x00014b80


	//   ....[112]....
        /*0488*/ 	.word	0x00014c80


	//   ....[113]....
        /*048c*/ 	.word	0x00014ea0


	//   ....[114]....
        /*0490*/ 	.word	0x00014ef0


	//   ....[115]....
        /*0494*/ 	.word	0x000150b0


	//   ....[116]....
        /*0498*/ 	.word	0x00015100


	//   ....[117]....
        /*049c*/ 	.word	0x000152c0


	//   ....[118]....
        /*04a0*/ 	.word	0x00015310


	//   ....[119]....
        /*04a4*/ 	.word	0x000153f0


	//   ....[120]....
        /*04a8*/ 	.word	0x00015490


	//   ....[121]....
        /*04ac*/ 	.word	0x000154f0


	//   ....[122]....
        /*04b0*/ 	.word	0x00015590


	//   ....[123]....
        /*04b4*/ 	.word	0x000155f0


	//   ....[124]....
        /*04b8*/ 	.word	0x00015690


	//   ....[125]....
        /*04bc*/ 	.word	0x000156f0


	//   ....[126]....
        /*04c0*/ 	.word	0x00015790


	//   ....[127]....
        /*04c4*/ 	.word	0x00015870


	//   ....[128]....
        /*04c8*/ 	.word	0x00015940


	//   ....[129]....
        /*04cc*/ 	.word	0x00015a30


	//   ....[130]....
        /*04d0*/ 	.word	0x00015b40


	//   ....[131]....
        /*04d4*/ 	.word	0x00015c50


	//   ....[132]....
        /*04d8*/ 	.word	0x00015d30


	//   ....[133]....
        /*04dc*/ 	.word	0x00015e40


	//   ....[134]....
        /*04e0*/ 	.word	0x00015f20


	//   ....[135]....
        /*04e4*/ 	.word	0x00015fb0


	//   ....[136]....
        /*04e8*/ 	.word	0x000160d0


	//----- nvinfo : EIATTR_REG_RECONFIG
	.align		4
.L_768:
        /*04ec*/ 	.byte	0x01, 0x54
	.zero		2


	//----- nvinfo : EIATTR_SYSCALL_OFFSETS
	.align		4
        /*04f0*/ 	.byte	0x04, 0x46
        /*04f2*/ 	.short	(.L_770 - .L_769)


	//   ....[0]....
.L_769:
        /*04f4*/ 	.word	0x00003e90


	//   ....[1]....
        /*04f8*/ 	.word	0x00010a40


	//   ....[2]....
        /*04fc*/ 	.word	0x00010b90


	//   ....[3]....
        /*0500*/ 	.word	0x00010c80


	//   ....[4]....
        /*0504*/ 	.word	0x000116d0


	//----- nvinfo : EIATTR_MBARRIER_INSTR_OFFSETS
	.align		4
.L_770:
        /*0508*/ 	.byte	0x04, 0x39
        /*050a*/ 	.short	(.L_772 - .L_771)


	//   ....[0]....
.L_771:
        /*050c*/ 	.word	0x00000180
        /*0510*/ 	.word	0x000000ff
        /*0514*/ 	.word	0x00028c00
        /*0518*/ 	.short	0x0100
        /*051a*/ 	.byte	0x08
	.zero		1


	//   ....[1]....
        /*051c*/ 	.word	0x00000190
        /*0520*/ 	.word	0x000000ff
        /*0524*/ 	.word	0x00028c20
        /*0528*/ 	.short	0x0100
        /*052a*/ 	.byte	0x08
	.zero		1


	//   ....[2]....
        /*052c*/ 	.word	0x00000240
        /*0530*/ 	.word	0x000000ff
        /*0534*/ 	.word	0x00028c30
        /*0538*/ 	.short	0x0100
        /*053a*/ 	.byte	0x06
	.zero		1


	//   ....[3]....
        /*053c*/ 	.word	0x00000250
        /*0540*/ 	.word	0x000000ff
        /*0544*/ 	.word	0x00028c40
        /*0548*/ 	.short	0x0100
        /*054a*/ 	.byte	0x06
	.zero		1


	//   ....[4]....
        /*054c*/ 	.word	0x00000260
        /*0550*/ 	.word	0x000000ff
        /*0554*/ 	.word	0x00028c38
        /*0558*/ 	.short	0x0100
        /*055a*/ 	.byte	0x06
	.zero		1


	//   ....[5]....
        /*055c*/ 	.word	0x00000270
        /*0560*/ 	.word	0x000000ff
        /*0564*/ 	.word	0x00028c48
        /*0568*/ 	.short	0x0100
        /*056a*/ 	.byte	0x06
	.zero		1


	//   ....[6]....
        /*056c*/ 	.word	0x000003a0
        /*0570*/ 	.word	0x000000ff
        /*0574*/ 	.word	0x00028c50
        /*0578*/ 	.short	0x0100
        /*057a*/ 	.byte	0x08
	.zero		1


	//   ....[7]....
        /*057c*/ 	.word	0x000003b0
        /*0580*/ 	.word	0x000000ff
        /*0584*/ 	.word	0x00028c60
        /*0588*/ 	.short	0x0100
        /*058a*/ 	.byte	0x08
	.zero		1


	//   ....[8]....
        /*058c*/ 	.word	0x000003c0
        /*0590*/ 	.word	0x000000ff
        /*0594*/ 	.word	0x00028c58
        /*0598*/ 	.short	0x0100
        /*059a*/ 	.byte	0x08
	.zero		1


	//   ....[9]....
        /*059c*/ 	.word	0x000003d0
        /*05a0*/ 	.word	0x000000ff
        /*05a4*/ 	.word	0x00028c68
        /*05a8*/ 	.short	0x0100
        /*05aa*/ 	.byte	0x08
	.zero		1


	//   ....[10]....
        /*05ac*/ 	.word	0x000004c0
        /*05b0*/ 	.word	0x000000ff
        /*05b4*/ 	.word	0x00028c70
        /*05b8*/ 	.short	0x0100
        /*05ba*/ 	.byte	0x06
	.zero		1


	//   ....[11]....
        /*05bc*/ 	.word	0x000004d0
        /*05c0*/ 	.word	0x000000ff
        /*05c4*/ 	.word	0x00028c80
        /*05c8*/ 	.short	0x0100
        /*05ca*/ 	.byte	0x06
	.zero		1


	//   ....[12]....
        /*05cc*/ 	.word	0x000004e0
        /*05d0*/ 	.word	0x000000ff
        /*05d4*/ 	.word	0x00028c78
        /*05d8*/ 	.short	0x0100
        /*05da*/ 	.byte	0x06
	.zero		1


	//   ....[13]....
        /*05dc*/ 	.word	0x000004f0
        /*05e0*/ 	.word	0x000000ff
        /*05e4*/ 	.word	0x00028c88
        /*05e8*/ 	.short	0x0100
        /*05ea*/ 	.byte	0x06
	.zero		1


	//   ....[14]....
        /*05ec*/ 	.word	0x00000620
        /*05f0*/ 	.word	0x000000ff
        /*05f4*/ 	.word	0x00028c90
        /*05f8*/ 	.short	0x0100
        /*05fa*/ 	.byte	0x08
	.zero		1


	//   ....[15]....
        /*05fc*/ 	.word	0x00000630
        /*0600*/ 	.word	0x000000ff
        /*0604*/ 	.word	0x00028ca0
        /*0608*/ 	.short	0x0100
        /*060a*/ 	.byte	0x08
	.zero		1


	//   ....[16]....
        /*060c*/ 	.word	0x00000640
        /*0610*/ 	.word	0x000000ff
        /*0614*/ 	.word	0x00028c98
        /*0618*/ 	.short	0x0100
        /*061a*/ 	.byte	0x08
	.zero		1


	//   ....[17]....
        /*061c*/ 	.word	0x00000650
        /*0620*/ 	.word	0x000000ff
        /*0624*/ 	.word	0x00028ca8
        /*0628*/ 	.short	0x0100
        /*062a*/ 	.byte	0x08
	.zero		1


	//   ....[18]....
        /*062c*/ 	.word	0x00000790
        /*0630*/ 	.word	0x000000ff
        /*0634*/ 	.word	0x00028cb0
        /*0638*/ 	.short	0x0100
        /*063a*/ 	.byte	0x08
	.zero		1


	//   ....[19]....
        /*063c*/ 	.word	0x000007a0
        /*0640*/ 	.word	0x000000ff
        /*0644*/ 	.word	0x00028cc0
        /*0648*/ 	.short	0x0100
        /*064a*/ 	.byte	0x08
	.zero		1


	//   ....[20]....
        /*064c*/ 	.word	0x000007b0
        /*0650*/ 	.word	0x000000ff
        /*0654*/ 	.word	0x00028cb8
        /*0658*/ 	.short	0x0100
        /*065a*/ 	.byte	0x08
	.zero		1


	//   ....[21]....
        /*065c*/ 	.word	0x000007c0
        /*0660*/ 	.word	0x000000ff
        /*0664*/ 	.word	0x00028cc8
        /*0668*/ 	.short	0x0100
        /*066a*/ 	.byte	0x08
	.zero		1


	//   ....[22]....
        /*066c*/ 	.word	0x00001c60
        /*0670*/ 	.word	0x000000ff
        /*0674*/ 	.word	0x00028c50
        /*0678*/ 	.short	0x010a
        /*067a*/ 	.byte	0x15
	.zero		1


	//   ....[23]....
        /*067c*/ 	.word	0x00001f20
        /*0680*/ 	.word	0x000000ff
        /*0684*/ 	.word	0x00000000
        /*0688*/ 	.short	0x0101
        /*068a*/ 	.byte	0x06
	.zero		1


	//   ....[24]....
        /*068c*/ 	.word	0x00002860
        /*0690*/ 	.word	0x000000ff
        /*0694*/ 	.word	0x00028c50
        /*0698*/ 	.short	0x010a
        /*069a*/ 	.byte	0x15
	.zero		1


	//   ....[25]....
        /*069c*/ 	.word	0x000028a0
        /*06a0*/ 	.word	0x000000ff
        /*06a4*/ 	.word	0x00028c50
        /*06a8*/ 	.short	0x010a
        /*06aa*/ 	.byte	0x15
	.zero		1


	//   ....[26]....
        /*06ac*/ 	.word	0x00002a80
        /*06b0*/ 	.word	0x000000ff
        /*06b4*/ 	.word	0x00000000
        /*06b8*/ 	.short	0x0101
        /*06ba*/ 	.byte	0x06
	.zero		1


	//   ....[27]....
        /*06bc*/ 	.word	0x00003f10
        /*06c0*/ 	.word	0x000000ff
        /*06c4*/ 	.word	0x00028c00
        /*06c8*/ 	.short	0x010a
        /*06ca*/ 	.byte	0x2a
	.zero		1


	//   ....[28]....
        /*06cc*/ 	.word	0x00003f90
        /*06d0*/ 	.word	0x00000009
        /*06d4*/ 	.word	0x00028c30
        /*06d8*/ 	.short	0x010a
        /*06da*/ 	.byte	0x3f
	.zero		1


	//   ....[29]....
        /*06dc*/ 	.word	0x00003fd0
        /*06e0*/ 	.word	0x00000009
        /*06e4*/ 	.word	0x00028c30
        /*06e8*/ 	.short	0x010a
        /*06ea*/ 	.byte	0x3f
	.zero		1


	//   ....[30]....
        /*06ec*/ 	.word	0x000043d0
        /*06f0*/ 	.word	0x000000ff
        /*06f4*/ 	.word	0x00000000
        /*06f8*/ 	.short	0x0101
        /*06fa*/ 	.byte	0x06
	.zero		1


	//   ....[31]....
        /*06fc*/ 	.word	0x00005a90
        /*0700*/ 	.word	0x00000009
        /*0704*/ 	.word	0x00028c50
        /*0708*/ 	.short	0x010a
        /*070a*/ 	.byte	0x3f
	.zero		1


	//   ....[32]....
        /*070c*/ 	.word	0x00005ad0
        /*0710*/ 	.word	0x00000009
        /*0714*/ 	.word	0x00028c50
        /*0718*/ 	.short	0x010a
        /*071a*/ 	.byte	0x3f
	.zero		1


	//   ....[33]....
        /*071c*/ 	.word	0x00005e00
        /*0720*/ 	.word	0x000000ff
        /*0724*/ 	.word	0x00000000
        /*0728*/ 	.short	0x0101
        /*072a*/ 	.byte	0x0e
	.zero		1


	//   ....[34]....
        /*072c*/ 	.word	0x00006100
        /*0730*/ 	.word	0x000000ff
        /*0734*/ 	.word	0x00028c30
        /*0738*/ 	.short	0x010a
        /*073a*/ 	.byte	0x15
	.zero		1


	//   ....[35]....
        /*073c*/ 	.word	0x00006140
        /*0740*/ 	.word	0x000000ff
        /*0744*/ 	.word	0x00028c30
        /*0748*/ 	.short	0x010a
        /*074a*/ 	.byte	0x15
	.zero		1


	//   ....[36]....
        /*074c*/ 	.word	0x00006400
        /*0750*/ 	.word	0x000000ff
        /*0754*/ 	.word	0x00000000
        /*0758*/ 	.short	0x0101
        /*075a*/ 	.byte	0x06
	.zero		1


	//   ....[37]....
        /*075c*/ 	.word	0x00008120
        /*0760*/ 	.word	0x000000ff
        /*0764*/ 	.word	0x00028c50
        /*0768*/ 	.short	0x010a
        /*076a*/ 	.byte	0x15
	.zero		1


	//   ....[38]....
        /*076c*/ 	.word	0x00008160
        /*0770*/ 	.word	0x000000ff
        /*0774*/ 	.word	0x00028c50
        /*0778*/ 	.short	0x010a
        /*077a*/ 	.byte	0x15
	.zero		1


	//   ....[39]....
        /*077c*/ 	.word	0x00008410
        /*0780*/ 	.word	0x000000ff
        /*0784*/ 	.word	0x00000000
        /*0788*/ 	.short	0x0101
        /*078a*/ 	.byte	0x15
	.zero		1


	//   ....[40]....
        /*078c*/ 	.word	0x00008780
        /*0790*/ 	.word	0x000000ff
        /*0794*/ 	.word	0x00028c30
        /*0798*/ 	.short	0x010a
        /*079a*/ 	.byte	0x15
	.zero		1


	//   ....[41]....
        /*079c*/ 	.word	0x000087c0
        /*07a0*/ 	.word	0x000000ff
        /*07a4*/ 	.word	0x00028c30
        /*07a8*/ 	.short	0x010a
        /*07aa*/ 	.byte	0x15
	.zero		1


	//   ....[42]....
        /*07ac*/ 	.word	0x000089c0
        /*07b0*/ 	.word	0x000000ff
        /*07b4*/ 	.word	0x00000000
        /*07b8*/ 	.short	0x0101
        /*07ba*/ 	.byte	0x06
	.zero		1


	//   ....[43]....
        /*07bc*/ 	.word	0x00009c70
        /*07c0*/ 	.word	0x000000ff
        /*07c4*/ 	.word	0x00028c50
        /*07c8*/ 	.short	0x010a
        /*07ca*/ 	.byte	0x15
	.zero		1


	//   ....[44]....
        /*07cc*/ 	.word	0x00009cb0
        /*07d0*/ 	.word	0x000000ff
        /*07d4*/ 	.word	0x00028c50
        /*07d8*/ 	.short	0x010a
        /*07da*/ 	.byte	0x15
	.zero		1


	//   ....[45]....
        /*07dc*/ 	.word	0x00009f40
        /*07e0*/ 	.word	0x000000ff
        /*07e4*/ 	.word	0x00000000
        /*07e8*/ 	.short	0x0101
        /*07ea*/ 	.byte	0x15
	.zero		1


	//   ....[46]....
        /*07ec*/ 	.word	0x0000a0a0
        /*07f0*/ 	.word	0x000000ff
        /*07f4*/ 	.word	0x00028c30
        /*07f8*/ 	.short	0x010a
        /*07fa*/ 	.byte	0x15
	.zero		1


	//   ....[47]....
        /*07fc*/ 	.word	0x0000a0e0
        /*0800*/ 	.word	0x000000ff
        /*0804*/ 	.word	0x00028c30
        /*0808*/ 	.short	0x010a
        /*080a*/ 	.byte	0x15
	.zero		1


	//   ....[48]....
        /*080c*/ 	.word	0x0000a380
        /*0810*/ 	.word	0x000000ff
        /*0814*/ 	.word	0x00000000
        /*0818*/ 	.short	0x0101
        /*081a*/ 	.byte	0x06
	.zero		1


	//   ....[49]....
        /*081c*/ 	.word	0x0000c0a0
        /*0820*/ 	.word	0x000000ff
        /*0824*/ 	.word	0x00028c50
        /*0828*/ 	.short	0x010a
        /*082a*/ 	.byte	0x15
	.zero		1


	//   ....[50]....
        /*082c*/ 	.word	0x0000c0e0
        /*0830*/ 	.word	0x000000ff
        /*0834*/ 	.word	0x00028c50
        /*0838*/ 	.short	0x010a
        /*083a*/ 	.byte	0x15
	.zero		1


	//   ....[51]....
        /*083c*/ 	.word	0x0000c390
        /*0840*/ 	.word	0x000000ff
        /*0844*/ 	.word	0x00000000
        /*0848*/ 	.short	0x0101
        /*084a*/ 	.byte	0x15
	.zero		1


	//   ....[52]....
        /*084c*/ 	.word	0x0000e870
        /*0850*/ 	.word	0x000000ff
        /*0854*/ 	.word	0x00000000
        /*0858*/ 	.short	0x0101
        /*085a*/ 	.byte	0x05
	.zero		1


	//   ....[53]....
        /*085c*/ 	.word	0x00011080
        /*0860*/ 	.word	0x00000019
        /*0864*/ 	.word	0x00028c40
        /*0868*/ 	.short	0x010a
        /*086a*/ 	.byte	0x3f
	.zero		1


	//   ....[54]....
        /*086c*/ 	.word	0x000114b0
        /*0870*/ 	.word	0x00000019
        /*0874*/ 	.word	0x00028c30
        /*0878*/ 	.short	0x0107
        /*087a*/ 	.byte	0x3f
	.zero		1


	//   ....[55]....
        /*087c*/ 	.word	0x00011580
        /*0880*/ 	.word	0x00000019
        /*0884*/ 	.word	0x00028c30
        /*0888*/ 	.short	0x0101
        /*088a*/ 	.byte	0x3f
	.zero		1


	//   ....[56]....
        /*088c*/ 	.word	0x00011c60
        /*0890*/ 	.word	0x00000011
        /*0894*/ 	.word	0x00028c00
        /*0898*/ 	.short	0x0107
        /*089a*/ 	.byte	0x3f
	.zero		1


	//   ....[57]....
        /*089c*/ 	.word	0x00011d50
        /*08a0*/ 	.word	0x00000011
        /*08a4*/ 	.word	0x00028c00
        /*08a8*/ 	.short	0x0101
        /*08aa*/ 	.byte	0x3f
	.zero		1


	//   ....[58]....
        /*08ac*/ 	.word	0x00011d70
        /*08b0*/ 	.word	0x00000011
        /*08b4*/ 	.word	0x00028c20
        /*08b8*/ 	.short	0x010a
        /*08ba*/ 	.byte	0x3f
	.zero		1


	//   ....[59]....
        /*08bc*/ 	.word	0x00011e00
        /*08c0*/ 	.word	0x00000019
        /*08c4*/ 	.word	0x00028c60
        /*08c8*/ 	.short	0x010a
        /*08ca*/ 	.byte	0x3f
	.zero		1


	//   ....[60]....
        /*08cc*/ 	.word	0x00012660
        /*08d0*/ 	.word	0x00000019
        /*08d4*/ 	.word	0x00028c50
        /*08d8*/ 	.short	0x0107
        /*08da*/ 	.byte	0x3f
	.zero		1


	//   ....[61]....
        /*08dc*/ 	.word	0x00012730
        /*08e0*/ 	.word	0x00000019
        /*08e4*/ 	.word	0x00028c50
        /*08e8*/ 	.short	0x0101
        /*08ea*/ 	.byte	0x3f
	.zero		1


	//   ....[62]....
        /*08ec*/ 	.word	0x00012a60
        /*08f0*/ 	.word	0x00000008
        /*08f4*/ 	.word	0x00028c40
        /*08f8*/ 	.short	0x010a
        /*08fa*/ 	.byte	0x3f
	.zero		1


	//   ....[63]....
        /*08fc*/ 	.word	0x00012d90
        /*0900*/ 	.word	0x00000008
        /*0904*/ 	.word	0x00028c30
        /*0908*/ 	.short	0x0107
        /*090a*/ 	.byte	0x3f
	.zero		1


	//   ....[64]....
        /*090c*/ 	.word	0x00012e50
        /*0910*/ 	.word	0x00000008
        /*0914*/ 	.word	0x00028c30
        /*0918*/ 	.short	0x0101
        /*091a*/ 	.byte	0x3f
	.zero		1


	//   ....[65]....
        /*091c*/ 	.word	0x00012e80
        /*0920*/ 	.word	0x00000008
        /*0924*/ 	.word	0x00028c60
        /*0928*/ 	.short	0x010a
        /*092a*/ 	.byte	0x3f
	.zero		1


	//   ....[66]....
        /*092c*/ 	.word	0x000134e0
        /*0930*/ 	.word	0x00000008
        /*0934*/ 	.word	0x00028c50
        /*0938*/ 	.short	0x0107
        /*093a*/ 	.byte	0x3f
	.zero		1


	//   ....[67]....
        /*093c*/ 	.word	0x000135a0
        /*0940*/ 	.word	0x00000008
        /*0944*/ 	.word	0x00028c50
        /*0948*/ 	.short	0x0101
        /*094a*/ 	.byte	0x3f
	.zero		1


	//   ....[68]....
        /*094c*/ 	.word	0x00013980
        /*0950*/ 	.word	0x00000007
        /*0954*/ 	.word	0x00028c20
        /*0958*/ 	.short	0x010a
        /*095a*/ 	.byte	0x3f
	.zero		1


	//   ....[69]....
        /*095c*/ 	.word	0x00013b00
        /*0960*/ 	.word	0x00000005
        /*0964*/ 	.word	0x00028c40
        /*0968*/ 	.short	0x010a
        /*096a*/ 	.byte	0x3f
	.zero		1


	//   ....[70]....
        /*096c*/ 	.word	0x00013ba0
        /*0970*/ 	.word	0x00000003
        /*0974*/ 	.word	0x00028c40
        /*0978*/ 	.short	0x010a
        /*097a*/ 	.byte	0x3f
	.zero		1


	//   ....[71]....
        /*097c*/ 	.word	0x00013be0
        /*0980*/ 	.word	0x00000005
        /*0984*/ 	.word	0x00028c60
        /*0988*/ 	.short	0x010a
        /*098a*/ 	.byte	0x3f
	.zero		1


	//   ....[72]....
        /*098c*/ 	.word	0x00013c20
        /*0990*/ 	.word	0x00000003
        /*0994*/ 	.word	0x00028c60
        /*0998*/ 	.short	0x010a
        /*099a*/ 	.byte	0x3f
	.zero		1


	//   ....[73]....
        /*099c*/ 	.word	0x00013c90
        /*09a0*/ 	.word	0x00000003
        /*09a4*/ 	.word	0x00028c50
        /*09a8*/ 	.short	0x010a
        /*09aa*/ 	.byte	0x3f
	.zero		1


	//   ....[74]....
        /*09ac*/ 	.word	0x00013cf0
        /*09b0*/ 	.word	0x00000003
        /*09b4*/ 	.word	0x00028c50
        /*09b8*/ 	.short	0x010a
        /*09ba*/ 	.byte	0x3f
	.zero		1


	//   ....[75]....
        /*09bc*/ 	.word	0x00013d50
        /*09c0*/ 	.word	0x00000003
        /*09c4*/ 	.word	0x00028c00
        /*09c8*/ 	.short	0x010a
        /*09ca*/ 	.byte	0x3f
	.zero		1


	//   ....[76]....
        /*09cc*/ 	.word	0x00013da0
        /*09d0*/ 	.word	0x00000009
        /*09d4*/ 	.word	0x00028c30
        /*09d8*/ 	.short	0x010a
        /*09da*/ 	.byte	0x3f
	.zero		1


	//   ....[77]....
        /*09dc*/ 	.word	0x00013df0
        /*09e0*/ 	.word	0x00000009
        /*09e4*/ 	.word	0x00028c50
        /*09e8*/ 	.short	0x010a
        /*09ea*/ 	.byte	0x3f
	.zero		1


	//   ....[78]....
        /*09ec*/ 	.word	0x00013e50
        /*09f0*/ 	.word	0x00000006
        /*09f4*/ 	.word	0x00028c30
        /*09f8*/ 	.short	0x010a
        /*09fa*/ 	.byte	0x3f
	.zero		1


	//   ....[79]....
        /*09fc*/ 	.word	0x00013eb0
        /*0a00*/ 	.word	0x0000000a
        /*0a04*/ 	.word	0x00028c50
        /*0a08*/ 	.short	0x010a
        /*0a0a*/ 	.byte	0x3f
	.zero		1


	//   ....[80]....
        /*0a0c*/ 	.word	0x00013f10
        /*0a10*/ 	.word	0x00000006
        /*0a14*/ 	.word	0x00028c30
        /*0a18*/ 	.short	0x010a
        /*0a1a*/ 	.byte	0x3f
	.zero		1


	//   ....[81]....
        /*0a1c*/ 	.word	0x00013f70
        /*0a20*/ 	.word	0x00000008
        /*0a24*/ 	.word	0x00028c50
        /*0a28*/ 	.short	0x010a
        /*0a2a*/ 	.byte	0x3f
	.zero		1


	//   ....[82]....
        /*0a2c*/ 	.word	0x00013fd0
        /*0a30*/ 	.word	0x00000005
        /*0a34*/ 	.word	0x00028c30
        /*0a38*/ 	.short	0x010a
        /*0a3a*/ 	.byte	0x3f
	.zero		1


	//   ....[83]....
        /*0a3c*/ 	.word	0x00014030
        /*0a40*/ 	.word	0x00000007
        /*0a44*/ 	.word	0x00028c50
        /*0a48*/ 	.short	0x010a
        /*0a4a*/ 	.byte	0x3f
	.zero		1


	//   ....[84]....
        /*0a4c*/ 	.word	0x00014130
        /*0a50*/ 	.word	0x00000019
        /*0a54*/ 	.word	0x00028c40
        /*0a58*/ 	.short	0x010a
        /*0a5a*/ 	.byte	0x3f
	.zero		1


	//   ....[85]....
        /*0a5c*/ 	.word	0x00014a80
        /*0a60*/ 	.word	0x00000011
        /*0a64*/ 	.word	0x00028c20
        /*0a68*/ 	.short	0x010a
        /*0a6a*/ 	.byte	0x3f
	.zero		1


	//   ....[86]....
        /*0a6c*/ 	.word	0x00014ad0
        /*0a70*/ 	.word	0x00000019
        /*0a74*/ 	.word	0x00028c60
        /*0a78*/ 	.short	0x010a
        /*0a7a*/ 	.byte	0x3f
	.zero		1


	//   ....[87]....
        /*0a7c*/ 	.word	0x00015340
        /*0a80*/ 	.word	0x00000008
        /*0a84*/ 	.word	0x00028c40
        /*0a88*/ 	.short	0x010a
        /*0a8a*/ 	.byte	0x3f
	.zero		1


	//   ....[88]....
        /*0a8c*/ 	.word	0x000157c0
        /*0a90*/ 	.word	0x00000008
        /*0a94*/ 	.word	0x00028c60
        /*0a98*/ 	.short	0x010a
        /*0a9a*/ 	.byte	0x3f
	.zero		1


	//   ....[89]....
        /*0a9c*/ 	.word	0x00015ff0
        /*0aa0*/ 	.word	0x00000007
        /*0aa4*/ 	.word	0x00028c20
        /*0aa8*/ 	.short	0x010a
        /*0aaa*/ 	.byte	0x3f
	.zero		1


	//   ....[90]....
        /*0aac*/ 	.word	0x00016190
        /*0ab0*/ 	.word	0x00000005
        /*0ab4*/ 	.word	0x00028c40
        /*0ab8*/ 	.short	0x010a
        /*0aba*/ 	.byte	0x3f
	.zero		1


	//   ....[91]....
        /*0abc*/ 	.word	0x000161e0
        /*0ac0*/ 	.word	0x00000003
        /*0ac4*/ 	.word	0x00028c40
        /*0ac8*/ 	.short	0x010a
        /*0aca*/ 	.byte	0x3f
	.zero		1


	//   ....[92]....
        /*0acc*/ 	.word	0x00016230
        /*0ad0*/ 	.word	0x00000005
        /*0ad4*/ 	.word	0x00028c60
        /*0ad8*/ 	.short	0x010a
        /*0ada*/ 	.byte	0x3f
	.zero		1


	//----- nvinfo : EIATTR_NUM_MBARRIERS
	.align		4
.L_772:
        /*0adc*/ 	.byte	0x03, 0x38
        /*0ade*/ 	.short	0x0016


	//----- nvinfo : EIATTR_EXIT_INSTR_OFFSETS
	.align		4
        /*0ae0*/ 	.byte	0x04, 0x1c
        /*0ae2*/ 	.short	(.L_774 - .L_773)


	//   ....[0]....
.L_773:
        /*0ae4*/ 	.word	0x00000930


	//   ....[1]....
        /*0ae8*/ 	.word	0x0000f970


	//   ....[2]....
        /*0aec*/ 	.word	0x00013c70


	//----- nvinfo : EIATTR_MAX_THREADS
	.align		4
.L_774:
        /*0af0*/ 	.byte	0x04, 0x05
        /*0af2*/ 	.short	(.L_776 - .L_775)
.L_775:
        /*0af4*/ 	.word	0x00000180
        /*0af8*/ 	.word	0x00000001
        /*0afc*/ 	.word	0x00000001


	//----- nvinfo : EIATTR_CRS_STACK_SIZE
	.align		4
.L_776:
        /*0b00*/ 	.byte	0x04, 0x1e
        /*0b02*/ 	.short	(.L_778 - .L_777)
.L_777:
        /*0b04*/ 	.word	0x00000000


	//----- nvinfo : EIATTR_CBANK_PARAM_SIZE
	.align		4
.L_778:
        /*0b08*/ 	.byte	0x03, 0x19
        /*0b0a*/ 	.short	0x0af0


	//----- nvinfo : EIATTR_PARAM_CBANK
	.align		4
        /*0b0c*/ 	.byte	0x04, 0x0a
        /*0b0e*/ 	.short	(.L_780 - .L_779)
	.align		4
.L_779:
        /*0b10*/ 	.word	index@(.nv.constant0._ZN7cutlass13device_kernelIN5flash11enable_sm90INS1_16FlashAttnFwdSm90INS1_25CollectiveMainloopFwdSm90ILi2EN4cute5tupleIJNS5_1CILi1EEES8_S8_EEENS6_IJNS7_ILi64EEESA_SA_EEELi512ENS_10bfloat16_tEfNS_4arch4Sm90ELb0ELb1ELb0ELb0ELb1ELb0ELb0ELb0ELb0ELb1ELb0ELb0EEENS1_21CollectiveEpilogueFwdINS6_IJSA_NS7_ILi512EEESA_EEES9_SC_SE_Li256ELb0ELb1ELb0ELb0EEENS1_30DynamicPersistentTileSchedulerILi256ELi128ELb0ELb1ELb1EEEEEEEEEvNT_6ParamsE)
        /*0b14*/ 	.short	0x0210
        /*0b16*/ 	.short	0x0af0


	//----- nvinfo : EIATTR_SW_WAR
	.align		4
.L_780:
        /*0b18*/ 	.byte	0x04, 0x36
        /*0b1a*/ 	.short	(.L_782 - .L_781)
.L_781:
        /*0b1c*/ 	.word	0x00000008
.L_782:


//--------------------- .nv.info._ZN7cutlass13device_kernelIN5flash11enable_sm90INS1_16FlashAttnFwdSm90INS1_25CollectiveMainloopFwdSm90ILi2EN4cute5tupleIJNS5_1CILi1EEES8_S8_EEENS6_IJNS7_ILi64EEESA_SA_EEELi512ENS_10bfloat16_tEfNS_4arch4Sm90ELb0ELb1ELb0ELb0ELb1ELb0ELb1ELb0ELb0ELb1ELb0ELb0EEENS1_21CollectiveEpilogueFwdINS6_IJSA_NS7_ILi512EEESA_EEES9_SC_SE_Li256ELb0ELb1ELb0ELb0EEENS1_30DynamicPersistentTileSchedulerILi256ELi128ELb0ELb1ELb1EEEEEEEEEvNT_6ParamsE --------------------------
	.section	.nv.info._ZN7cutlass13device_kernelIN5flash11enable_sm90INS1_16FlashAttnFwdSm90INS1_25CollectiveMainloopFwdSm90ILi2EN4cute5tupleIJNS5_1CILi1EEES8_S8_EEENS6_IJNS7_ILi64EEESA_SA_EEELi512ENS_10bfloat16_tEfNS_4arch4Sm90ELb0ELb1ELb0ELb0ELb1ELb0ELb1ELb0ELb0ELb1ELb0ELb0EEENS1_21CollectiveEpilogueFwdINS6_IJSA_NS7_ILi512EEESA_EEES9_SC_SE_Li256ELb0ELb1ELb0ELb0EEENS1_30DynamicPersistentTileSchedulerILi256ELi128ELb0ELb1ELb1EEEEEEEEEvNT_6ParamsE,"",@"SHT_CUDA_INFO"
	.sectionflags	@""
	.align	4


	//----- nvinfo : EIATTR_CUDA_API_VERSION
	.align		4
        /*0000*/ 	.byte	0x04, 0x37
        /*0002*/ 	.short	(.L_784 - .L_783)
.L_783:
        /*0004*/ 	.word	0x00000082


	//----- nvinfo : EIATTR_KPARAM_INFO
	.align		4
.L_784:
        /*0008*/ 	.byte	0x04, 0x17
        /*000a*/ 	.short	(.L_786 - .L_785)
.L_785:
        /*000c*/ 	.word	0x00000000
        /*0010*/ 	.short	0x0000
        /*0012*/ 	.short	0x0070
        /*0014*/ 	.byte	0x00, 0xf0, 0x01, 0x2e


	//----- nvinfo : EIATTR_SPARSE_MMA_MASK
	.align		4
.L_786:
        /*0018*/ 	.byte	0x03, 0x50
        /*001a*/ 	.short	0x0000


	//----- nvinfo : EIATTR_MAXREG_COUNT
	.align		4
        /*001c*/ 	.byte	0x03, 0x1b
        /*001e*/ 	.short	0x00a8


	//----- nvinfo : EIATTR_NUM_BARRIERS
	.align		4
        /*0020*/ 	.byte	0x02, 0x4c
        /*0022*/ 	.byte	0x10
	.zero		1


	//----- nvinfo : EIATTR_EXTERNS
	.align		4
        /*0024*/ 	.byte	0x04, 0x0f
        /*0026*/ 	.short	(.L_788 - .L_787)


	//   ....[0]....
	.align		4
.L_787:
        /*0028*/ 	.word	index@(__assertfail)


	//----- nvinfo : EIATTR_ANNOTATIONS
	.align		4
.L_788:
        /*002c*/ 	.byte	0x04, 0x55
        /*002e*/ 	.short	(.L_790 - .L_789)


	//   ....[0]....
.L_789:
        /* <DEDUP_REMOVED lines=12> */


	//----- nvinfo : EIATTR_MERCURY_ISA_VERSION
	.align		4
.L_790:
        /*00d8*/ 	.byte	0x03, 0x5f
        /*00da*/ 	.short	0x0101


	//----- nvinfo : EIATTR_INT_WARP_WIDE_INSTR_OFFSETS
	.align		4
        /*00dc*/ 	.byte	0x04, 0x31
        /*00de*/ 	.short	(.L_792 - .L_791)


	//   ....[0]....
.L_791:
        /*00e0*/ 	.word	0x000000c0


	//   ....[1]....
        /*00e4*/ 	.word	0x000000d0


	//   ....[2]....
        /*00e8*/ 	.word	0x000000e0


	//   ....[3]....
        /*00ec*/ 	.word	0x00000180


	//   ....[4]....
        /*00f0*/ 	.word	0x00025390


	//   ....[5]....
        /*00f4*/ 	.word	0x00025420


	//   ....[6]....
        /*00f8*/ 	.word	0x00028d30


	//   ....[7]....
        /*00fc*/ 	.word	0x00028dc0


	//----- nvinfo : EIATTR_COOP_GROUP_MASK_REGIDS
	.align		4
.L_792:
        /*0100*/ 	.byte	0x04, 0x29
        /*0102*/ 	.short	(.L_794 - .L_793)


	//   ....[0]....
.L_793:
        /*0104*/ 	.word	0xffffffff


	//   ....[1]....
        /*0108*/ 	.word	0xffffffff


	//   ....[2]....
        /*010c*/ 	.word	0xffffffff


	//   ....[3]....
        /*0110*/ 	.word	0xffffffff


	//   ....[4]....
        /*0114*/ 	.word	0xffffffff


	//   ....[5]....
        /*0118*/ 	.word	0xffffffff


	//   ....[6]....
        /*011c*/ 	.word	0xffffffff


	//   ....[7]....
        /*0120*/ 	.word	0xffffffff


	//   ....[8]....
        /*0124*/ 	.word	0xffffffff


	//   ....[9]....
        /*0128*/ 	.word	0xffffffff


	//   ....[10]....
        /*012c*/ 	.word	0xffffffff


	//   ....[11]....
        /*0130*/ 	.word	0xffffffff


	//   ....[12]....
        /*0134*/ 	.word	0xffffffff


	//   ....[13]....
        /*0138*/ 	.word	0xffffffff


	//   ....[14]....
        /*013c*/ 	.word	0xffffffff


	//   ....[15]....
        /*0140*/ 	.word	0xffffffff


	//   ....[16]....
        /*0144*/ 	.word	0xffffffff


	//   ....[17]....
        /*0148*/ 	.word	0xffffffff


	//   ....[18]....
        /*014c*/ 	.word	0xffffffff


	//   ....[19]....
        /*0150*/ 	.word	0xffffffff


	//   ....[20]....
        /*0154*/ 	.word	0xffffffff


	//   ....[21]....
        /*0158*/ 	.word	0xffffffff


	//   ....[22]....
        /*015c*/ 	.word	0xffffffff


	//   ....[23]....
        /*0160*/ 	.word	0xffffffff


	//   ....[24]....
        /*0164*/ 	.word	0xffffffff


	//   ....[25]....
        /*0168*/ 	.word	0xffffffff


	//   ....[26]....
        /*016c*/ 	.word	0xffffffff


	//   ....[27]....
        /*0170*/ 	.word	0xffffffff


	//   ....[28]....
        /*0174*/ 	.word	0xffffffff


	//   ....[29]....
        /*0178*/ 	.word	0xffffffff


	//   ....[30]....
        /*017c*/ 	.word	0xffffffff


	//   ....[31]....
        /*0180*/ 	.word	0xffffffff


	//   ....[32]....
        /*0184*/ 	.word	0xffffffff


	//   ....[33]....
        /*0188*/ 	.word	0xffffffff


	//   ....[34]....
        /*018c*/ 	.word	0xffffffff


	//   ....[35]....
        /*0190*/ 	.word	0xffffffff


	//   ....[36]....
        /*0194*/ 	.word	0xffffffff


	//   ....[37]....
        /*0198*/ 	.word	0xffffffff


	//   ....[38]....
        /*019c*/ 	.word	0xffffffff


	//   ....[39]....
        /*01a0*/ 	.word	0xffffffff


	//   ....[40]....
        /*01a4*/ 	.word	0xffffffff


	//   ....[41]....
        /*01a8*/ 	.word	0xffffffff


	//   ....[42]....
        /*01ac*/ 	.word	0xffffffff


	//   ....[43]....
        /*01b0*/ 	.word	0xffffffff


	//   ....[44]....
        /*01b4*/ 	.word	0xffffffff


	//   ....[45]....
        /*01b8*/ 	.word	0xffffffff


	//   ....[46]....
        /*01bc*/ 	.word	0xffffffff


	//   ....[47]....
        /*01c0*/ 	.word	0xffffffff


	//   ....[48]....
        /*01c4*/ 	.word	0xffffffff


	//   ....[49]....
        /*01c8*/ 	.word	0xffffffff


	//   ....[50]....
        /*01cc*/ 	.word	0xffffffff


	//   ....[51]....
        /*01d0*/ 	.word	0xffffffff


	//   ....[52]....
        /*01d4*/ 	.word	0xffffffff


	//   ....[53]....
        /*01d8*/ 	.word	0xffffffff


	//   ....[54]....
        /*01dc*/ 	.word	0xffffffff


	//   ....[55]....
        /*01e0*/ 	.word	0xffffffff


	//   ....[56]....
        /*01e4*/ 	.word	0xffffffff


	//   ....[57]....
        /*01e8*/ 	.word	0xffffffff


	//   ....[58]....
        /*01ec*/ 	.word	0xffffffff


	//   ....[59]....
        /*01f0*/ 	.word	0xffffffff


	//   ....[60]....
        /*01f4*/ 	.word	0xffffffff


	//   ....[61]....
        /*01f8*/ 	.word	0xffffffff


	//   ....[62]....
        /*01fc*/ 	.word	0xffffffff


	//   ....[63]....
        /*0200*/ 	.word	0xffffffff


	//   ....[64]....
        /*0204*/ 	.word	0xffffffff


	//   ....[65]....
        /*0208*/ 	.word	0xffffffff


	//   ....[66]....
        /*020c*/ 	.word	0xffffffff


	//   ....[67]....
        /*0210*/ 	.word	0xffffffff


	//   ....[68]....
        /*0214*/ 	.word	0xffffffff


	//   ....[69]....
        /*0218*/ 	.word	0xffffffff


	//   ....[70]....
        /*021c*/ 	.word	0xffffffff


	//   ....[71]....
        /*0220*/ 	.word	0xffffffff


	//   ....[72]....
        /*0224*/ 	.word	0xffffffff


	//   ....[73]....
        /*0228*/ 	.word	0xffffffff


	//   ....[74]....
        /*022c*/ 	.word	0xffffffff


	//   ....[75]....
        /*0230*/ 	.word	0xffffffff


	//   ....[76]....
        /*0234*/ 	.word	0xffffffff


	//   ....[77]....
        /*0238*/ 	.word	0xffffffff


	//   ....[78]....
        /*023c*/ 	.word	0xffffffff


	//   ....[79]....
        /*0240*/ 	.word	0xffffffff


	//   ....[80]....
        /*0244*/ 	.word	0xffffffff


	//   ....[81]....
        /*0248*/ 	.word	0xffffffff


	//   ....[82]....
        /*024c*/ 	.word	0xffffffff


	//   ....[83]....
        /*0250*/ 	.word	0xffffffff


	//   ....[84]....
        /*0254*/ 	.word	0xffffffff


	//   ....[85]....
        /*0258*/ 	.word	0xffffffff


	//   ....[86]....
        /*025c*/ 	.word	0xffffffff


	//   ....[87]....
        /*0260*/ 	.word	0xffffffff


	//   ....[88]....
        /*0264*/ 	.word	0xffffffff


	//   ....[89]....
        /*0268*/ 	.word	0xffffffff


	//   ....[90]....
        /*026c*/ 	.word	0xffffffff


	//   ....[91]....
        /*0270*/ 	.word	0xffffffff


	//   ....[92]....
        /*0274*/ 	.word	0xffffffff


	//   ....[93]....
        /*0278*/ 	.word	0xffffffff


	//   ....[94]....
        /*027c*/ 	.word	0xffffffff


	//   ....[95]....
        /*0280*/ 	.word	0xffffffff


	//   ....[96]....
        /*0284*/ 	.word	0xffffffff


	//   ....[97]....
        /*0288*/ 	.word	0xffffffff


	//   ....[98]....
        /*028c*/ 	.word	0x0500000f


	//   ....[99]....
        /*0290*/ 	.word	0x0500000f


	//   ....[100]....
        /*0294*/ 	.word	0x0500000f


	//   ....[101]....
        /*0298*/ 	.word	0x0500000f


	//   ....[102]....
        /*029c*/ 	.word	0x0500000f


	//   ....[103]....
        /*02a0*/ 	.word	0x0500000f


	//   ....[104]....
        /*02a4*/ 	.word	0x0500000f


	//   ....[105]....
        /*02a8*/ 	.word	0x0500000f


	//   ....[106]....
        /*02ac*/ 	.word	0x0500000f


	//   ....[107]....
        /*02b0*/ 	.word	0x0500000f


	//   ....[108]....
        /*02b4*/ 	.word	0x0500000f


	//   ....[109]....
        /*02b8*/ 	.word	0x0500000f


	//   ....[110]....
        /*02bc*/ 	.word	0x0500000f


	//   ....[111]....
        /*02c0*/ 	.word	0x0500000f


	//   ....[112]....
        /*02c4*/ 	.word	0x0500000f


	//   ....[113]....
        /*02c8*/ 	.word	0x0500000f


	//   ....[114]....
        /*02cc*/ 	.word	0x0500000f


	//   ....[115]....
        /*02d0*/ 	.word	0x0500000f


	//   ....[116]....
        /*02d4*/ 	.word	0x0500000f


	//   ....[117]....
        /*02d8*/ 	.word	0x0500000f


	//   ....[118]....
        /*02dc*/ 	.word	0x0500000f


	//   ....[119]....
        /*02e0*/ 	.word	0x0500000f


	//   ....[120]....
        /*02e4*/ 	.word	0x0500000f


	//   ....[121]....
        /*02e8*/ 	.word	0x0500000f


	//   ....[122]....
        /*02ec*/ 	.word	0x0500000f


	//   ....[123]....
        /*02f0*/ 	.word	0x0500000f


	//   ....[124]....
        /*02f4*/ 	.word	0x0500000f


	//   ....[125]....
        /*02f8*/ 	.word	0x0500000f


	//   ....[126]....
        /*02fc*/ 	.word	0x0500000f


	//   ....[127]....
        /*0300*/ 	.word	0x0500000f


	//   ....[128]....
        /*0304*/ 	.word	0x0500000f


	//   ....[129]....
        /*0308*/ 	.word	0x0500000f


	//   ....[130]....
        /*030c*/ 	.word	0x0500000f


	//   ....[131]....
        /*0310*/ 	.word	0x0500000f


	//   ....[132]....
        /*0314*/ 	.word	0x0500000f


	//   ....[133]....
        /*0318*/ 	.word	0x0500000f


	//   ....[134]....
        /*031c*/ 	.word	0x0500000f


	//   ....[135]....
        /*0320*/ 	.word	0x0500000f


	//   ....[136]....
        /*0324*/ 	.word	0x0500000f


	//   ....[137]....
        /*0328*/ 	.word	0x0500000f


	//   ....[138]....
        /*032c*/ 	.word	0x0500000f


	//   ....[139]....
        /*0330*/ 	.word	0x0500000f


	//   ....[140]....
        /*0334*/ 	.word	0x0500000f


	//   ....[141]....
        /*0338*/ 	.word	0x0500000f


	//   ....[142]....
        /*033c*/ 	.word	0x0500000f


	//   ....[143]....
        /*0340*/ 	.word	0x0500000f


	//   ....[144]....
        /*0344*/ 	.word	0x0500000f


	//   ....[145]....
        /*0348*/ 	.word	0x0500000f


	//   ....[146]....
        /*034c*/ 	.word	0x0500000f


	//   ....[147]....
        /*0350*/ 	.word	0x0500000f


	//   ....[148]....
        /*0354*/ 	.word	0x0500000f


	//   ....[149]....
        /*0358*/ 	.word	0xffffffff


	//   ....[150]....
        /*035c*/ 	.word	0xffffffff


	//   ....[151]....
        /*0360*/ 	.word	0xffffffff


	//   ....[152]....
        /*0364*/ 	.word	0xffffffff


	//   ....[153]....
        /*0368*/ 	.word	0xffffffff


	//   ....[154]....
        /*036c*/ 	.word	0xffffffff


	//   ....[155]....
        /*0370*/ 	.word	0xffffffff


	//   ....[156]....
        /*0374*/ 	.word	0xffffffff


	//----- nvinfo : EIATTR_COOP_GROUP_INSTR_OFFSETS
	.align		4
.L_794:
        /*0378*/ 	.byte	0x04, 0x28
        /*037a*/ 	.short	(.L_796 - .L_795)


	//   ....[0]....
.L_795:
        /*037c*/ 	.word	0x00000080


	//   ....[1]....
        /*0380*/ 	.word	0x00000090


	//   ....[2]....
        /*0384*/ 	.word	0x000002b0


	//   ....[3]....
        /*0388*/ 	.word	0x00000410


	//   ....[4]....
        /*038c*/ 	.word	0x00000530


	//   ....[5]....
        /*0390*/ 	.word	0x00000690


	//   ....[6]....
        /*0394*/ 	.word	0x000021c0


	//   ....[7]....
        /*0398*/ 	.word	0x00009c50


	//   ....[8]....
        /*039c*/ 	.word	0x0000bd00


	//   ....[9]....
        /*03a0*/ 	.word	0x0000cf10


	//   ....[10]....
        /*03a4*/ 	.word	0x0000d150


	//   ....[11]....
        /*03a8*/ 	.word	0x0000dc00


	//   ....[12]....
        /*03ac*/ 	.word	0x0000dea0


	//   ....[13]....
        /*03b0*/ 	.word	0x0000e350


	//   ....[14]....
        /*03b4*/ 	.word	0x0000e450


	//   ....[15]....
        /*03b8*/ 	.word	0x00011000


	//   ....[16]....
        /*03bc*/ 	.word	0x00012960


	//   ....[17]....
        /*03c0*/ 	.word	0x00013be0


	//   ....[18]....
        /*03c4*/ 	.word	0x00013c20


	//   ....[19]....
        /*03c8*/ 	.word	0x00013c60


	//   ....[20]....
        /*03cc*/ 	.word	0x00013c80


	//   ....[21]....
        /*03d0*/ 	.word	0x00018300


	//   ....[22]....
        /*03d4*/ 	.word	0x000196c0


	//   ....[23]....
        /*03d8*/ 	.word	0x0001a920


	//   ....[24]....
        /*03dc*/ 	.word	0x0001ab30


	//   ....[25]....
        /*03e0*/ 	.word	0x0001b710


	//   ....[26]....
        /*03e4*/ 	.word	0x0001b770


	//   ....[27]....
        /*03e8*/ 	.word	0x0001b7b0


	//   ....[28]....
        /*03ec*/ 	.word	0x0001b7d0


	//   ....[29]....
        /*03f0*/ 	.word	0x0001fed0


	//   ....[30]....
        /*03f4*/ 	.word	0x00020060


	//   ....[31]....
        /*03f8*/ 	.word	0x00020080


	//   ....[32]....
        /*03fc*/ 	.word	0x000200c0


	//   ....[33]....
        /*0400*/ 	.word	0x000200e0


	//   ....[34]....
        /*0404*/ 	.word	0x00021a80


	//   ....[35]....
        /*0408*/ 	.word	0x00022a50


	//   ....[36]....
        /*040c*/ 	.word	0x00022a80


	//   ....[37]....
        /*0410*/ 	.word	0x00022ac0


	//   ....[38]....
        /*0414*/ 	.word	0x00022ad0


	//   ....[39]....
        /*0418*/ 	.word	0x00023130


	//   ....[40]....
        /*041c*/ 	.word	0x00023140


	//   ....[41]....
        /*0420*/ 	.word	0x00023370


	//   ....[42]....
        /*0424*/ 	.word	0x00023390


	//   ....[43]....
        /*0428*/ 	.word	0x00023d40


	//   ....[44]....
        /*042c*/ 	.word	0x00023d60


	//   ....[45]....
        /*0430*/ 	.word	0x00023fa0


	//   ....[46]....
        /*0434*/ 	.word	0x00023fc0


	//   ....[47]....
        /*0438*/ 	.word	0x000242b0


	//   ....[48]....
        /*043c*/ 	.word	0x00025e30


	//   ....[49]....
        /*0440*/ 	.word	0x00025e50


	//   ....[50]....
        /*0444*/ 	.word	0x00025e70


	//   ....[51]....
        /*0448*/ 	.word	0x00025ec0


	//   ....[52]....
        /*044c*/ 	.word	0x00025ef0


	//   ....[53]....
        /*0450*/ 	.word	0x00025f40


	//   ....[54]....
        /*0454*/ 	.word	0x00025f70


	//   ....[55]....
        /*0458*/ 	.word	0x00025f80


	//   ....[56]....
        /*045c*/ 	.word	0x00026620


	//   ....[57]....
        /*0460*/ 	.word	0x00026650


	//   ....[58]....
        /*0464*/ 	.word	0x000266a0


	//   ....[59]....
        /*0468*/ 	.word	0x00026700


	//   ....[60]....
        /*046c*/ 	.word	0x00026720


	//   ....[61]....
        /*0470*/ 	.word	0x000267a0


	//   ....[62]....
        /*0474*/ 	.word	0x000267c0


	//   ....[63]....
        /*0478*/ 	.word	0x000267e0


	//   ....[64]....
        /*047c*/ 	.word	0x00026e30


	//   ....[65]....
        /*0480*/ 	.word	0x00026e60


	//   ....[66]....
        /*0484*/ 	.word	0x00026e70


	//   ....[67]....
        /*0488*/ 	.word	0x00026f10


	//   ....[68]....
        /*048c*/ 	.word	0x00027020


	//   ....[69]....
        /*0490*/ 	.word	0x00027030


	//   ....[70]....
        /*0494*/ 	.word	0x00027040


	//   ....[71]....
        /*0498*/ 	.word	0x00027150


	//   ....[72]....
        /*049c*/ 	.word	0x000276e0


	//   ....[73]....
        /*04a0*/ 	.word	0x00027710


	//   ....[74]....
        /*04a4*/ 	.word	0x00027740


	//   ....[75]....
        /*04a8*/ 	.word	0x000277a0


	//   ....[76]....
        /*04ac*/ 	.word	0x000278f0


	//   ....[77]....
        /*04b0*/ 	.word	0x00027910


	//   ....[78]....
        /*04b4*/ 	.word	0x00027920


	//   ....[79]....
        /*04b8*/ 	.word	0x00027a70


	//   ....[80]....
        /*04bc*/ 	.word	0x000282c0


	//   ....[81]....
        /*04c0*/ 	.word	0x000282e0


	//   ....[82]....
        /*04c4*/ 	.word	0x00028300


	//   ....[83]....
        /*04c8*/ 	.word	0x00028330


	//   ....[84]....
        /*04cc*/ 	.word	0x00028340


	//   ....[85]....
        /*04d0*/ 	.word	0x00028380


	//   ....[86]....
        /*04d4*/ 	.word	0x00028390


	//   ....[87]....
        /*04d8*/ 	.word	0x000283a0


	//   ....[88]....
        /*04dc*/ 	.word	0x000286e0


	//   ....[89]....
        /*04e0*/ 	.word	0x00028720


	//   ....[90]....
        /*04e4*/ 	.word	0x00028740


	//   ....[91]....
        /*04e8*/ 	.word	0x000287a0


	//   ....[92]....
        /*04ec*/ 	.word	0x000287d0


	//   ....[93]....
        /*04f0*/ 	.word	0x00028880


	//   ....[94]....
        /*04f4*/ 	.word	0x000288a0


	//   ....[95]....
        /*04f8*/ 	.word	0x000288b0


	//   ....[96]....
        /*04fc*/ 	.word	0x00028ee0


	//   ....[97]....
        /*0500*/ 	.word	0x000290c0


	//   ....[98]....
        /*0504*/ 	.word	0x00029660


	//   ....[99]....
        /*0508*/ 	.word	0x00029740


	//   ....[100]....
        /*050c*/ 	.word	0x000297e0


	//   ....[101]....
        /*0510*/ 	.word	0x00029840


	//   ....[102]....
        /*0514*/ 	.word	0x00029900


	//   ....[103]....
        /*0518*/ 	.word	0x00029970


	//   ....[104]....
        /*051c*/ 	.word	0x00029a30


	//   ....[105]....
        /*0520*/ 	.word	0x00029aa0


	//   ....[106]....
        /*0524*/ 	.word	0x00029b50


	//   ....[107]....
        /*0528*/ 	.word	0x00029bf0


	//   ....[108]....
        /*052c*/ 	.word	0x00029c70


	//   ....[109]....
        /*0530*/ 	.word	0x00029cd0


	//   ....[110]....
        /*0534*/ 	.word	0x00029db0


	//   ....[111]....
        /*0538*/ 	.word	0x00029e20


	//   ....[112]....
        /*053c*/ 	.word	0x00029f00


	//   ....[113]....
        /*0540*/ 	.word	0x00029f60


	//   ....[114]....
        /*0544*/ 	.word	0x0002a010


	//   ....[115]....
        /*0548*/ 	.word	0x0002a0a0


	//   ....[116]....
        /*054c*/ 	.word	0x0002a140


	//   ....[117]....
        /*0550*/ 	.word	0x0002a260


	//   ....[118]....
        /*0554*/ 	.word	0x0002a350


	//   ....[119]....
        /*0558*/ 	.word	0x0002a500


	//   ....[120]....
        /*055c*/ 	.word	0x0002a550


	//   ....[121]....
        /*0560*/ 	.word	0x0002a660


	//   ....[122]....
        /*0564*/ 	.word	0x0002a740


	//   ....[123]....
        /*0568*/ 	.word	0x0002a8b0


	//   ....[124]....
        /*056c*/ 	.word	0x0002a9b0


	//   ....[125]....
        /*0570*/ 	.word	0x0002abd0


	//   ....[126]....
        /*0574*/ 	.word	0x0002ac20


	//   ....[127]....
        /*0578*/ 	.word	0x0002ade0


	//   ....[128]....
        /*057c*/ 	.word	0x0002ae30


	//   ....[129]....
        /*0580*/ 	.word	0x0002aff0


	//   ....[130]....
        /*0584*/ 	.word	0x0002b040


	//   ....[131]....
        /*0588*/ 	.word	0x0002b120


	//   ....[132]....
        /*058c*/ 	.word	0x0002b1c0


	//   ....[133]....
        /*0590*/ 	.word	0x0002b220


	//   ....[134]....
        /*0594*/ 	.word	0x0002b2c0


	//   ....[135]....
        /*0598*/ 	.word	0x0002b320


	//   ....[136]....
        /*059c*/ 	.word	0x0002b3d0


	//   ....[137]....
        /*05a0*/ 	.word	0x0002b430


	//   ....[138]....
        /*05a4*/ 	.word	0x0002b4e0


	//   ....[139]....
        /*05a8*/ 	.word	0x0002b5c0


	//   ....[140]....
        /*05ac*/ 	.word	0x0002b6a0


	//   ....[141]....
        /*05b0*/ 	.word	0x0002b780


	//   ....[142]....
        /*05b4*/ 	.word	0x0002b890


	//   ....[143]....
        /*05b8*/ 	.word	0x0002b9a0


	//   ....[144]....
        /*05bc*/ 	.word	0x0002ba80


	//   ....[145]....
        /*05c0*/ 	.word	0x0002bb90


	//   ....[146]....
        /*05c4*/ 	.word	0x0002bc70


	//   ....[147]....
        /*05c8*/ 	.word	0x0002bd00


	//   ....[148]....
        /*05cc*/ 	.word	0x0002be20


	//   ....[149]....
        /*05d0*/ 	.word	0x0002de20


	//   ....[150]....
        /*05d4*/ 	.word	0x0002f520


	//   ....[151]....
        /*05d8*/ 	.word	0x0002f7d0


	//   ....[152]....
        /*05dc*/ 	.word	0x00030510


	//   ....[153]....
        /*05e0*/ 	.word	0x00030550


	//   ....[154]....
        /*05e4*/ 	.word	0x000305c0


	//   ....[155]....
        /*05e8*/ 	.word	0x000305e0


	//   ....[156]....
        /*05ec*/ 	.word	0x0003d700


	//----- nvinfo : EIATTR_REG_RECONFIG
	.align		4
.L_796:
        /*05f0*/ 	.byte	0x01, 0x54
	.zero		2


	//----- nvinfo : EIATTR_SYSCALL_OFFSETS
	.align		4
        /*05f4*/ 	.byte	0x04, 0x46
        /*05f6*/ 	.short	(.L_798 - .L_797)


	//   ....[0]....
.L_797:
        /*05f8*/ 	.word	0x0000a200


	//   ....[1]....
        /*05fc*/ 	.word	0x00025580


	//   ....[2]....
        /*0600*/ 	.word	0x000256d0


	//   ....[3]....
        /*0604*/ 	.word	0x000257c0


	//   ....[4]....
        /*0608*/ 	.word	0x00026270


	//   ....[5]....
        /*060c*/ 	.word	0x00026b00


	//----- nvinfo : EIATTR_MBARRIER_INSTR_OFFSETS
	.align		4
.L_798:
        /*0610*/ 	.byte	0x04, 0x39
        /*0612*/ 	.short	(.L_800 - .L_799)


	//   ....[0]....
.L_799:
        /*0614*/ 	.word	0x00000190
        /*0618*/ 	.word	0x000000ff
        /*061c*/ 	.word	0x00038800
        /*0620*/ 	.short	0x0100
        /*0622*/ 	.byte	0x08
	.zero		1


	//   ....[1]....
        /*0624*/ 	.word	0x000001a0
        /*0628*/ 	.word	0x000000ff
        /*062c*/ 	.word	0x00038810
        /*0630*/ 	.short	0x0100
        /*0632*/ 	.byte	0x08
	.zero		1


	//   ....[2]....
        /*0634*/ 	.word	0x000001b0
        /*0638*/ 	.word	0x000000ff
        /*063c*/ 	.word	0x00038820
        /*0640*/ 	.short	0x0100
        /*0642*/ 	.byte	0x08
	.zero		1


	//   ....[3]....
        /*0644*/ 	.word	0x00000260
        /*0648*/ 	.word	0x000000ff
        /*064c*/ 	.word	0x00038830
        /*0650*/ 	.short	0x0100
        /*0652*/ 	.byte	0x06
	.zero		1


	//   ....[4]....
        /*0654*/ 	.word	0x00000270
        /*0658*/ 	.word	0x000000ff
        /*065c*/ 	.word	0x00038840
        /*0660*/ 	.short	0x0100
        /*0662*/ 	.byte	0x06
	.zero		1


	//   ....[5]....
        /*0664*/ 	.word	0x00000280
        /*0668*/ 	.word	0x000000ff
        /*066c*/ 	.word	0x00038838
        /*0670*/ 	.short	0x0100
        /*0672*/ 	.byte	0x06
	.zero		1


	//   ....[6]....
        /*0674*/ 	.word	0x00000290
        /*0678*/ 	.word	0x000000ff
        /*067c*/ 	.word	0x00038848
        /*0680*/ 	.short	0x0100
        /*0682*/ 	.byte	0x06
	.zero		1


	//   ....[7]....
        /*0684*/ 	.word	0x000003c0
        /*0688*/ 	.word	0x000000ff
        /*068c*/ 	.word	0x00038850
        /*0690*/ 	.short	0x0100
        /*0692*/ 	.byte	0x08
	.zero		1


	//   ....[8]....
        /*0694*/ 	.word	0x000003d0
        /*0698*/ 	.word	0x000000ff
        /*069c*/ 	.word	0x00038860
        /*06a0*/ 	.short	0x0100
        /*06a2*/ 	.byte	0x08
	.zero		1


	//   ....[9]....
        /*06a4*/ 	.word	0x000003e0
        /*06a8*/ 	.word	0x000000ff
        /*06ac*/ 	.word	0x00038858
        /*06b0*/ 	.short	0x0100
        /*06b2*/ 	.byte	0x08
	.zero		1


	//   ....[10]....
        /*06b4*/ 	.word	0x000003f0
        /*06b8*/ 	.word	0x000000ff
        /*06bc*/ 	.word	0x00038868
        /*06c0*/ 	.short	0x0100
        /*06c2*/ 	.byte	0x08
	.zero		1


	//   ....[11]....
        /*06c4*/ 	.word	0x000004e0
        /*06c8*/ 	.word	0x000000ff
        /*06cc*/ 	.word	0x00038870
        /*06d0*/ 	.short	0x0100
        /*06d2*/ 	.byte	0x06
	.zero		1


	//   ....[12]....
        /*06d4*/ 	.word	0x000004f0
        /*06d8*/ 	.word	0x000000ff
        /*06dc*/ 	.word	0x00038880
        /*06e0*/ 	.short	0x0100
        /*06e2*/ 	.byte	0x06
	.zero		1


	//   ....[13]....
        /*06e4*/ 	.word	0x00000500
        /*06e8*/ 	.word	0x000000ff
        /*06ec*/ 	.word	0x00038878
        /*06f0*/ 	.short	0x0100
        /*06f2*/ 	.byte	0x06
	.zero		1


	//   ....[14]....
        /*06f4*/ 	.word	0x00000510
        /*06f8*/ 	.word	0x000000ff
        /*06fc*/ 	.word	0x00038888
        /*0700*/ 	.short	0x0100
        /*0702*/ 	.byte	0x06
	.zero		1


	//   ....[15]....
        /*0704*/ 	.word	0x00000640
        /*0708*/ 	.word	0x000000ff
        /*070c*/ 	.word	0x00038890
        /*0710*/ 	.short	0x0100
        /*0712*/ 	.byte	0x08
	.zero		1


	//   ....[16]....
        /*0714*/ 	.word	0x00000650
        /*0718*/ 	.word	0x000000ff
        /*071c*/ 	.word	0x000388a0
        /*0720*/ 	.short	0x0100
        /*0722*/ 	.byte	0x08
	.zero		1


	//   ....[17]....
        /*0724*/ 	.word	0x00000660
        /*0728*/ 	.word	0x000000ff
        /*072c*/ 	.word	0x00038898
        /*0730*/ 	.short	0x0100
        /*0732*/ 	.byte	0x08
	.zero		1


	//   ....[18]....
        /*0734*/ 	.word	0x00000670
        /*0738*/ 	.word	0x000000ff
        /*073c*/ 	.word	0x000388a8
        /*0740*/ 	.short	0x0100
        /*0742*/ 	.byte	0x08
	.zero		1


	//   ....[19]....
        /*0744*/ 	.word	0x000007d0
        /*0748*/ 	.word	0x000000ff
        /*074c*/ 	.word	0x000388b0
        /*0750*/ 	.short	0x0100
        /*0752*/ 	.byte	0x08
	.zero		1


	//   ....[20]....
        /*0754*/ 	.word	0x000007e0
        /*0758*/ 	.word	0x000000ff
        /*075c*/ 	.word	0x000388c0
        /*0760*/ 	.short	0x0100
        /*0762*/ 	.byte	0x08
	.zero		1


	//   ....[21]....
        /*0764*/ 	.word	0x000007f0
        /*0768*/ 	.word	0x000000ff
        /*076c*/ 	.word	0x000388b8
        /*0770*/ 	.short	0x0100
        /*0772*/ 	.byte	0x08
	.zero		1


	//   ....[22]....
        /*0774*/ 	.word	0x00000800
        /*0778*/ 	.word	0x000000ff
        /*077c*/ 	.word	0x000388c8
        /*0780*/ 	.short	0x0100
        /*0782*/ 	.byte	0x08
	.zero		1


	//   ....[23]....
        /*0784*/ 	.word	0x00004570
        /*0788*/ 	.word	0x00000004
        /*078c*/ 	.word	0x00000000
        /*0790*/ 	.short	0x0101
        /*0792*/ 	.byte	0x3f
	.zero		1


	//   ....[24]....
        /*0794*/ 	.word	0x00008300
        /*0798*/ 	.word	0x00000006
        /*079c*/ 	.word	0x00000000
        /*07a0*/ 	.short	0x0101
        /*07a2*/ 	.byte	0x3f
	.zero		1


	//   ....[25]....
        /*07a4*/ 	.word	0x0000a6f0
        /*07a8*/ 	.word	0x000000ff
        /*07ac*/ 	.word	0x00038800
        /*07b0*/ 	.short	0x010a
        /*07b2*/ 	.byte	0x2c
	.zero		1


	//   ....[26]....
        /*07b4*/ 	.word	0x0000ab70
        /*07b8*/ 	.word	0x0000000a
        /*07bc*/ 	.word	0x00000000
        /*07c0*/ 	.short	0x010a
        /*07c2*/ 	.byte	0x3f
	.zero		1


	//   ....[27]....
        /*07c4*/ 	.word	0x0000abd0
        /*07c8*/ 	.word	0x0000000a
        /*07cc*/ 	.word	0x00000000
        /*07d0*/ 	.short	0x010a
        /*07d2*/ 	.byte	0x3f
	.zero		1


	//   ....[28]....
        /*07d4*/ 	.word	0x0000af80
        /*07d8*/ 	.word	0x000000ff
        /*07dc*/ 	.word	0x00038810
        /*07e0*/ 	.short	0x010a
        /*07e2*/ 	.byte	0x2c
	.zero		1


	//   ....[29]....
        /*07e4*/ 	.word	0x0000b080
        /*07e8*/ 	.word	0x0000000a
        /*07ec*/ 	.word	0x00000000
        /*07f0*/ 	.short	0x010a
        /*07f2*/ 	.byte	0x3f
	.zero		1


	//   ....[30]....
        /*07f4*/ 	.word	0x0000b0e0
        /*07f8*/ 	.word	0x0000000a
        /*07fc*/ 	.word	0x00000000
        /*0800*/ 	.short	0x010a
        /*0802*/ 	.byte	0x3f
	.zero		1


	//   ....[31]....
        /*0804*/ 	.word	0x0000ccd0
        /*0808*/ 	.word	0x00000003
        /*080c*/ 	.word	0x00000000
        /*0810*/ 	.short	0x0101
        /*0812*/ 	.byte	0x3f
	.zero		1


	//   ....[32]....
        /*0814*/ 	.word	0x00011110
        /*0818*/ 	.word	0x00000000
        /*081c*/ 	.word	0x00000000
        /*0820*/ 	.short	0x0101
        /*0822*/ 	.byte	0x3f
	.zero		1


	//   ....[33]....
        /*0824*/ 	.word	0x00011880
        /*0828*/ 	.word	0x00000006
        /*082c*/ 	.word	0x00000000
        /*0830*/ 	.short	0x010a
        /*0832*/ 	.byte	0x3f
	.zero		1


	//   ....[34]....
        /*0834*/ 	.word	0x00011920
        /*0838*/ 	.word	0x00000008
        /*083c*/ 	.word	0x00000000
        /*0840*/ 	.short	0x010a
        /*0842*/ 	.byte	0x3f
	.zero		1


	//   ....[35]....
        /*0844*/ 	.word	0x00011d40
        /*0848*/ 	.word	0x0000000e
        /*084c*/ 	.word	0x00000000
        /*0850*/ 	.short	0x010a
        /*0852*/ 	.byte	0x3f
	.zero		1


	//   ....[36]....
        /*0854*/ 	.word	0x00011da0
        /*0858*/ 	.word	0x0000000e
        /*085c*/ 	.word	0x00000000
        /*0860*/ 	.short	0x010a
        /*0862*/ 	.byte	0x3f
	.zero		1


	//   ....[37]....
        /*0864*/ 	.word	0x00013990
        /*0868*/ 	.word	0x00000003
        /*086c*/ 	.word	0x00000000
        /*0870*/ 	.short	0x0101
        /*0872*/ 	.byte	0x3f
	.zero		1


	//   ....[38]....
        /*0874*/ 	.word	0x00018410
        /*0878*/ 	.word	0x00000003
        /*087c*/ 	.word	0x00000000
        /*0880*/ 	.short	0x0101
        /*0882*/ 	.byte	0x3f
	.zero		1


	//   ....[39]....
        /*0884*/ 	.word	0x000185e0
        /*0888*/ 	.word	0x00000006
        /*088c*/ 	.word	0x00000000
        /*0890*/ 	.short	0x010a
        /*0892*/ 	.byte	0x3f
	.zero		1


	//   ....[40]....
        /*0894*/ 	.word	0x00018680
        /*0898*/ 	.word	0x00000008
        /*089c*/ 	.word	0x00000000
        /*08a0*/ 	.short	0x010a
        /*08a2*/ 	.byte	0x3f
	.zero		1


	//   ....[41]....
        /*08a4*/ 	.word	0x00018aa0
        /*08a8*/ 	.word	0x0000000e
        /*08ac*/ 	.word	0x00000000
        /*08b0*/ 	.short	0x010a
        /*08b2*/ 	.byte	0x3f
	.zero		1


	//   ....[42]....
        /*08b4*/ 	.word	0x00018b00
        /*08b8*/ 	.word	0x0000000e
        /*08bc*/ 	.word	0x00000000
        /*08c0*/ 	.short	0x010a
        /*08c2*/ 	.byte	0x3f
	.zero		1


	//   ....[43]....
        /*08c4*/ 	.word	0x0001a6f0
        /*08c8*/ 	.word	0x00000003
        /*08cc*/ 	.word	0x00000000
        /*08d0*/ 	.short	0x0101
        /*08d2*/ 	.byte	0x3f
	.zero		1


	//   ....[44]....
        /*08d4*/ 	.word	0x0001ffe0
        /*08d8*/ 	.word	0x00000003
        /*08dc*/ 	.word	0x00000000
        /*08e0*/ 	.short	0x0101
        /*08e2*/ 	.byte	0x3f
	.zero		1


	//   ....[45]....
        /*08e4*/ 	.word	0x00023110
        /*08e8*/ 	.word	0x000000ff
        /*08ec*/ 	.word	0x00000000
        /*08f0*/ 	.short	0x0101
        /*08f2*/ 	.byte	0x05
	.zero		1


	//   ....[46]....
        /*08f4*/ 	.word	0x00025be0
        /*08f8*/ 	.word	0x0000001b
        /*08fc*/ 	.word	0x00038840
        /*0900*/ 	.short	0x010a
        /*0902*/ 	.byte	0x3f
	.zero		1


	//   ....[47]....
        /*0904*/ 	.word	0x00026050
        /*0908*/ 	.word	0x0000001b
        /*090c*/ 	.word	0x00038830
        /*0910*/ 	.short	0x0107
        /*0912*/ 	.byte	0x3f
	.zero		1


	//   ....[48]....
        /*0914*/ 	.word	0x00026100
        /*0918*/ 	.word	0x0000001b
        /*091c*/ 	.word	0x00038830
        /*0920*/ 	.short	0x0101
        /*0922*/ 	.byte	0x3f
	.zero		1


	//   ....[49]....
        /*0924*/ 	.word	0x000268d0
        /*0928*/ 	.word	0x00000011
        /*092c*/ 	.word	0x00038800
        /*0930*/ 	.short	0x0107
        /*0932*/ 	.byte	0x3f
	.zero		1


	//   ....[50]....
        /*0934*/ 	.word	0x00026970
        /*0938*/ 	.word	0x00000011
        /*093c*/ 	.word	0x00038800
        /*0940*/ 	.short	0x0101
        /*0942*/ 	.byte	0x3f
	.zero		1


	//   ....[51]....
        /*0944*/ 	.word	0x00027330
        /*0948*/ 	.word	0x00000011
        /*094c*/ 	.word	0x00038810
        /*0950*/ 	.short	0x0107
        /*0952*/ 	.byte	0x3f
	.zero		1


	//   ....[52]....
        /*0954*/ 	.word	0x00027420
        /*0958*/ 	.word	0x00000011
        /*095c*/ 	.word	0x00038810
        /*0960*/ 	.short	0x0101
        /*0962*/ 	.byte	0x3f
	.zero		1


	//   ....[53]....
        /*0964*/ 	.word	0x00027440
        /*0968*/ 	.word	0x00000011
        /*096c*/ 	.word	0x00038820
        /*0970*/ 	.short	0x010a
        /*0972*/ 	.byte	0x3f
	.zero		1


	//   ....[54]....
        /*0974*/ 	.word	0x000274c0
        /*0978*/ 	.word	0x0000001b
        /*097c*/ 	.word	0x00038860
        /*0980*/ 	.short	0x010a
        /*0982*/ 	.byte	0x3f
	.zero		1


	//   ....[55]....
        /*0984*/ 	.word	0x00027d30
        /*0988*/ 	.word	0x0000001b
        /*098c*/ 	.word	0x00038850
        /*0990*/ 	.short	0x0107
        /*0992*/ 	.byte	0x3f
	.zero		1


	//   ....[56]....
        /*0994*/ 	.word	0x00027df0
        /*0998*/ 	.word	0x0000001b
        /*099c*/ 	.word	0x00038850
        /*09a0*/ 	.short	0x0101
        /*09a2*/ 	.byte	0x3f
	.zero		1


	//   ....[57]....
        /*09a4*/ 	.word	0x00028120
        /*09a8*/ 	.word	0x00000008
        /*09ac*/ 	.word	0x00038840
        /*09b0*/ 	.short	0x010a
        /*09b2*/ 	.byte	0x3f
	.zero		1


	//   ....[58]....
        /*09b4*/ 	.word	0x00028450
        /*09b8*/ 	.word	0x00000008
        /*09bc*/ 	.word	0x00038830
        /*09c0*/ 	.short	0x0107
        /*09c2*/ 	.byte	0x3f
	.zero		1


	//   ....[59]....
        /*09c4*/ 	.word	0x00028500
        /*09c8*/ 	.word	0x00000008
        /*09cc*/ 	.word	0x00038830
        /*09d0*/ 	.short	0x0101
        /*09d2*/ 	.byte	0x3f
	.zero		1


	//   ....[60]....
        /*09d4*/ 	.word	0x00028530
        /*09d8*/ 	.word	0x00000008
        /*09dc*/ 	.word	0x00038860
        /*09e0*/ 	.short	0x010a
        /*09e2*/ 	.byte	0x3f
	.zero		1


	//   ....[61]....
        /*09e4*/ 	.word	0x00028bb0
        /*09e8*/ 	.word	0x00000008
        /*09ec*/ 	.word	0x00038850
        /*09f0*/ 	.short	0x0107
        /*09f2*/ 	.byte	0x3f
	.zero		1


	//   ....[62]....
        /*09f4*/ 	.word	0x00028c60
        /*09f8*/ 	.word	0x00000008
        /*09fc*/ 	.word	0x00038850
        /*0a00*/ 	.short	0x0101
        /*0a02*/ 	.byte	0x3f
	.zero		1


	//   ....[63]....
        /*0a04*/ 	.word	0x00029040
        /*0a08*/ 	.word	0x00000005
        /*0a0c*/ 	.word	0x00038820
        /*0a10*/ 	.short	0x010a
        /*0a12*/ 	.byte	0x3f
	.zero		1


	//   ....[64]....
        /*0a14*/ 	.word	0x000291c0
        /*0a18*/ 	.word	0x00000003
        /*0a1c*/ 	.word	0x00038840
        /*0a20*/ 	.short	0x010a
        /*0a22*/ 	.byte	0x3f
	.zero		1


	//   ....[65]....
        /*0a24*/ 	.word	0x00029260
        /*0a28*/ 	.word	0x00000005
        /*0a2c*/ 	.word	0x00038840
        /*0a30*/ 	.short	0x010a
        /*0a32*/ 	.byte	0x3f
	.zero		1


	//   ....[66]....
        /*0a34*/ 	.word	0x000292a0
        /*0a38*/ 	.word	0x00000003
        /*0a3c*/ 	.word	0x00038860
        /*0a40*/ 	.short	0x010a
        /*0a42*/ 	.byte	0x3f
	.zero		1


	//   ....[67]....
        /*0a44*/ 	.word	0x000292e0
        /*0a48*/ 	.word	0x00000005
        /*0a4c*/ 	.word	0x00038860
        /*0a50*/ 	.short	0x010a
        /*0a52*/ 	.byte	0x3f
	.zero		1


	//   ....[68]....
        /*0a54*/ 	.word	0x00029350
        /*0a58*/ 	.word	0x00000003
        /*0a5c*/ 	.word	0x00038800
        /*0a60*/ 	.short	0x010a
        /*0a62*/ 	.byte	0x3f
	.zero		1


	//   ....[69]....
        /*0a64*/ 	.word	0x000293a0
        /*0a68*/ 	.word	0x0000000a
        /*0a6c*/ 	.word	0x00000000
        /*0a70*/ 	.short	0x010a
        /*0a72*/ 	.byte	0x3f
	.zero		1


	//   ....[70]....
        /*0a74*/ 	.word	0x00029400
        /*0a78*/ 	.word	0x00000008
        /*0a7c*/ 	.word	0x00038810
        /*0a80*/ 	.short	0x010a
        /*0a82*/ 	.byte	0x3f
	.zero		1


	//   ....[71]....
        /*0a84*/ 	.word	0x00029450
        /*0a88*/ 	.word	0x0000000a
        /*0a8c*/ 	.word	0x00000000
        /*0a90*/ 	.short	0x010a
        /*0a92*/ 	.byte	0x3f
	.zero		1


	//   ....[72]....
        /*0a94*/ 	.word	0x000294a0
        /*0a98*/ 	.word	0x00000008
        /*0a9c*/ 	.word	0x00000000
        /*0aa0*/ 	.short	0x010a
        /*0aa2*/ 	.byte	0x3f
	.zero		1


	//   ....[73]....
        /*0aa4*/ 	.word	0x000294f0
        /*0aa8*/ 	.word	0x0000000e
        /*0aac*/ 	.word	0x00000000
        /*0ab0*/ 	.short	0x010a
        /*0ab2*/ 	.byte	0x3f
	.zero		1


	//   ....[74]....
        /*0ab4*/ 	.word	0x00029540
        /*0ab8*/ 	.word	0x00000008
        /*0abc*/ 	.word	0x00000000
        /*0ac0*/ 	.short	0x010a
        /*0ac2*/ 	.byte	0x3f
	.zero		1


	//   ....[75]....
        /*0ac4*/ 	.word	0x00029590
        /*0ac8*/ 	.word	0x0000000e
        /*0acc*/ 	.word	0x00000000
        /*0ad0*/ 	.short	0x010a
        /*0ad2*/ 	.byte	0x3f
	.zero		1


	//   ....[76]....
        /*0ad4*/ 	.word	0x00029690
        /*0ad8*/ 	.word	0x0000001b
        /*0adc*/ 	.word	0x00038840
        /*0ae0*/ 	.short	0x010a
        /*0ae2*/ 	.byte	0x3f
	.zero		1


	//   ....[77]....
        /*0ae4*/ 	.word	0x0002a7b0
        /*0ae8*/ 	.word	0x00000011
        /*0aec*/ 	.word	0x00038820
        /*0af0*/ 	.short	0x010a
        /*0af2*/ 	.byte	0x3f
	.zero		1


	//   ....[78]....
        /*0af4*/ 	.word	0x0002a800
        /*0af8*/ 	.word	0x0000001b
        /*0afc*/ 	.word	0x00038860
        /*0b00*/ 	.short	0x010a
        /*0b02*/ 	.byte	0x3f
	.zero		1


	//   ....[79]....
        /*0b04*/ 	.word	0x0002b070
        /*0b08*/ 	.word	0x00000008
        /*0b0c*/ 	.word	0x00038840
        /*0b10*/ 	.short	0x010a
        /*0b12*/ 	.byte	0x3f
	.zero		1


	//   ....[80]....
        /*0b14*/ 	.word	0x0002b510
        /*0b18*/ 	.word	0x00000008
        /*0b1c*/ 	.word	0x00038860
        /*0b20*/ 	.short	0x010a
        /*0b22*/ 	.byte	0x3f
	.zero		1


	//   ....[81]....
        /*0b24*/ 	.word	0x0002bd40
        /*0b28*/ 	.word	0x00000005
        /*0b2c*/ 	.word	0x00038820
        /*0b30*/ 	.short	0x010a
        /*0b32*/ 	.byte	0x3f
	.zero		1


	//   ....[82]....
        /*0b34*/ 	.word	0x0002bee0
        /*0b38*/ 	.word	0x00000003
        /*0b3c*/ 	.word	0x00038840
        /*0b40*/ 	.short	0x010a
        /*0b42*/ 	.byte	0x3f
	.zero		1


	//   ....[83]....
        /*0b44*/ 	.word	0x0002bf30
        /*0b48*/ 	.word	0x00000005
        /*0b4c*/ 	.word	0x00038840
        /*0b50*/ 	.short	0x010a
        /*0b52*/ 	.byte	0x3f
	.zero		1


	//   ....[84]....
        /*0b54*/ 	.word	0x0002bf80
        /*0b58*/ 	.word	0x00000003
        /*0b5c*/ 	.word	0x00038860
        /*0b60*/ 	.short	0x010a
        /*0b62*/ 	.byte	0x3f
	.zero		1


	//   ....[85]....
        /*0b64*/ 	.word	0x0002c340
        /*0b68*/ 	.word	0x0000001a
        /*0b6c*/ 	.word	0x00000000
        /*0b70*/ 	.short	0x010a
        /*0b72*/ 	.byte	0x3f
	.zero		1


	//   ....[86]....
        /*0b74*/ 	.word	0x0002c480
        /*0b78*/ 	.word	0x00000009
        /*0b7c*/ 	.word	0x00000000
        /*0b80*/ 	.short	0x010a
        /*0b82*/ 	.byte	0x3f
	.zero		1


	//   ....[87]....
        /*0b84*/ 	.word	0x0002cae0
        /*0b88*/ 	.word	0x0000003a
        /*0b8c*/ 	.word	0x00000000
        /*0b90*/ 	.short	0x010a
        /*0b92*/ 	.byte	0x3f
	.zero		1


	//   ....[88]....
        /*0b94*/ 	.word	0x0002cc20
        /*0b98*/ 	.word	0x00000038
        /*0b9c*/ 	.word	0x00000000
        /*0ba0*/ 	.short	0x010a
        /*0ba2*/ 	.byte	0x3f
	.zero		1


	//   ....[89]....
        /*0ba4*/ 	.word	0x0002f140
        /*0ba8*/ 	.word	0x00000009
        /*0bac*/ 	.word	0x00000000
        /*0bb0*/ 	.short	0x0101
        /*0bb2*/ 	.byte	0x3f
	.zero		1


	//   ....[90]....
        /*0bb4*/ 	.word	0x0003d8a0
        /*0bb8*/ 	.word	0x00000005
        /*0bbc*/ 	.word	0x00000000
        /*0bc0*/ 	.short	0x0101
        /*0bc2*/ 	.byte	0x3f
	.zero		1


	//   ....[91]....
        /*0bc4*/ 	.word	0x0003d8d0
        /*0bc8*/ 	.word	0x00000009
        /*0bcc*/ 	.word	0x00000000
        /*0bd0*/ 	.short	0x010a
        /*0bd2*/ 	.byte	0x3f
	.zero		1


	//   ....[92]....
        /*0bd4*/ 	.word	0x0003d920
        /*0bd8*/ 	.word	0x00000038
        /*0bdc*/ 	.word	0x00000000
        /*0be0*/ 	.short	0x010a
        /*0be2*/ 	.byte	0x3f
	.zero		1


	//----- nvinfo : EIATTR_NUM_MBARRIERS
	.align		4
.L_800:
        /*0be4*/ 	.byte	0x03, 0x38
        /*0be6*/ 	.short	0x0017


	//----- nvinfo : EIATTR_EXIT_INSTR_OFFSETS
	.align		4
        /*0be8*/ 	.byte	0x04, 0x1c
        /*0bea*/ 	.short	(.L_802 - .L_801)


	//   ....[0]....
.L_801:
        /*0bec*/ 	.word	0x00000a40


	//   ....[1]....
        /*0bf0*/ 	.word	0x00024220


	//   ....[2]....
        /*0bf4*/ 	.word	0x00029330


	//----- nvinfo : EIATTR_MAX_THREADS
	.align		4
.L_802:
        /*0bf8*/ 	.byte	0x04, 0x05
        /*0bfa*/ 	.short	(.L_804 - .L_803)
.L_803:
        /*0bfc*/ 	.word	0x00000180
        /*0c00*/ 	.word	0x00000001
        /*0c04*/ 	.word	0x00000001


	//----- nvinfo : EIATTR_CRS_STACK_SIZE
	.align		4
.L_804:
        /*0c08*/ 	.byte	0x04, 0x1e
        /*0c0a*/ 	.short	(.L_806 - .L_805)
.L_805:
        /*0c0c*/ 	.word	0x00000000


	//----- nvinfo : EIATTR_CBANK_PARAM_SIZE
	.align		4
.L_806:
        /*0c10*/ 	.byte	0x03, 0x19
        /*0c12*/ 	.short	0x0bf0


	//----- nvinfo : EIATTR_PARAM_CBANK
	.align		4
        /*0c14*/ 	.byte	0x04, 0x0a
        /*0c16*/ 	.short	(.L_808 - .L_807)
	.align		4
.L_807:
        /*0c18*/ 	.word	index@(.nv.constant0._ZN7cutlass13device_kernelIN5flash11enable_sm90INS1_16FlashAttnFwdSm90INS1_25CollectiveMainloopFwdSm90ILi2EN4cute5tupleIJNS5_1CILi1EEES8_S8_EEENS6_IJNS7_ILi64EEESA_SA_EEELi512ENS_10bfloat16_tEfNS_4arch4Sm90ELb0ELb1ELb0ELb0ELb1ELb0ELb1ELb0ELb0ELb1ELb0ELb0EEENS1_21CollectiveEpilogueFwdINS6_IJSA_NS7_ILi512EEESA_EEES9_SC_SE_Li256ELb0ELb1ELb0ELb0EEENS1_30DynamicPersistentTileSchedulerILi256ELi128ELb0ELb1ELb1EEEEEEEEEvNT_6ParamsE)
        /*0c1c*/ 	.short	0x0210
        /*0c1e*/ 	.short	0x0bf0


	//----- nvinfo : EIATTR_SW_WAR
	.align		4
.L_808:
        /*0c20*/ 	.byte	0x04, 0x36
        /*0c22*/ 	.short	(.L_810 - .L_809)
.L_809:
        /*0c24*/ 	.word	0x00000008
.L_810:


//--------------------- .nv.info._ZN7cutlass13device_kernelIN5flash11enable_sm90INS1_16FlashAttnFwdSm90INS1_25CollectiveMainloopFwdSm90ILi2EN4cute5tupleIJNS5_1CILi1EEES8_S8_EEENS6_IJNS7_ILi64EEESA_SA_EEELi512ENS_10bfloat16_tEfNS_4arch4Sm90ELb0ELb1ELb0ELb1ELb1ELb0ELb0ELb0ELb0ELb1ELb0ELb0EEENS1_21CollectiveEpilogueFwdINS6_IJSA_NS7_ILi512EEESA_EEES9_SC_SE_Li256ELb1ELb1ELb0ELb0EEENS1_36VarlenDynamicPersistentTileSchedulerILi64ELi64ELi256ELi128ELb0ELb1ELb1ELb1ELb0ELb1EEEEEEEEEvNT_6ParamsE --------------------------
	.section	.nv.info._ZN7cutlass13device_kernelIN5flash11enable_sm90INS1_16FlashAttnFwdSm90INS1_25CollectiveMainloopFwdSm90ILi2EN4cute5tupleIJNS5_1CILi1EEES8_S8_EEENS6_IJNS7_ILi64EEESA_SA_EEELi512ENS_10bfloat16_tEfNS_4arch4Sm90ELb0ELb1ELb0ELb1ELb1ELb0ELb0ELb0ELb0ELb1ELb0ELb0EEENS1_21CollectiveEpilogueFwdINS6_IJSA_NS7_ILi512EEESA_EEES9_SC_SE_Li256ELb1ELb1ELb0ELb0EEENS1_36VarlenDynamicPersistentTileSchedulerILi64ELi64ELi256ELi128ELb0ELb1ELb1ELb1ELb0ELb1EEEEEEEEEvNT_6ParamsE,"",@"SHT_CUDA_INFO"
	.sectionflags	@""
	.align	4


	//----- nvinfo : EIATTR_CUDA_API_VERSION
	.align		4
        /*0000*/ 	.byte	0x04, 0x37
        /*0002*/ 	.short	(.L_812 - .L_811)
.L_811:
        /*0004*/ 	.word	0x00000082


	//----- nvinfo : EIATTR_KPARAM_INFO
	.align		4
.L_812:
        /*0008*/ 	.byte	0x04, 0x17
        /*000a*/ 	.short	(.L_814 - .L_813)
.L_813:
        /*000c*/ 	.word	0x00000000
        /*0010*/ 	.short	0x0000
        /*0012*/ 	.short	0x0070
        /*0014*/ 	.byte	0x00, 0xf0, 0x01, 0x2a


	//----- nvinfo : EIATTR_SPARSE_MMA_MASK
	.align		4
.L_814:
        /*0018*/ 	.byte	0x03, 0x50
        /*001a*/ 	.short	0x0000


	//----- nvinfo : EIATTR_MAXREG_COUNT
	.align		4
        /*001c*/ 	.byte	0x03, 0x1b
        /*001e*/ 	.short	0x00a8


	//----- nvinfo : EIATTR_NUM_BARRIERS
	.align		4
        /*0020*/ 	.byte	0x02, 0x4c
        /*0022*/ 	.byte	0x10
	.zero		1


	//----- nvinfo : EIATTR_EXTERNS
	.align		4
        /*0024*/ 	.byte	0x04, 0x0f
        /*0026*/ 	.short	(.L_816 - .L_815)


	//   ....[0]....
	.align		4
.L_815:
        /*0028*/ 	.word	index@(__assertfail)


	//----- nvinfo : EIATTR_ANNOTATIONS
	.align		4
.L_816:
        /*002c*/ 	.byte	0x04, 0x55
        /*002e*/ 	.short	(.L_818 - .L_817)


	//   ....[0]....
.L_817:
        /* <DEDUP_REMOVED lines=10> */


	//----- nvinfo : EIATTR_MERCURY_ISA_VERSION
	.align		4
.L_818:
        /*00b8*/ 	.byte	0x03, 0x5f
        /*00ba*/ 	.short	0x0101


	//----- nvinfo : EIATTR_UNUSED_LOAD_BYTE_OFFSET
	.align		4
        /*00bc*/ 	.byte	0x04, 0x44
        /*00be*/ 	.short	(.L_820 - .L_819)


	//   ....[0]....
.L_819:
        /*00c0*/ 	.word	0x00000940
        /*00c4*/ 	.word	0x0000fff0


	//   ....[1]....
        /*00c8*/ 	.word	0x0000cf30
        /*00cc*/ 	.word	0x0000fff0


	//----- nvinfo : EIATTR_INT_WARP_WIDE_INSTR_OFFSETS
	.align		4
.L_820:
        /*00d0*/ 	.byte	0x04, 0x31
        /*00d2*/ 	.short	(.L_822 - .L_821)


	//   ....[0]....
.L_821:
        /*00d4*/ 	.word	0x000000c0


	//   ....[1]....
        /*00d8*/ 	.word	0x000000d0


	//   ....[2]....
        /*00dc*/ 	.word	0x00000170


	//   ....[3]....
        /*00e0*/ 	.word	0x00011480


	//   ....[4]....
        /*00e4*/ 	.word	0x00011510


	//   ....[5]....
        /*00e8*/ 	.word	0x000149d0


	//   ....[6]....
        /*00ec*/ 	.word	0x00014a60


	//----- nvinfo : EIATTR_COOP_GROUP_MASK_REGIDS
	.align		4
.L_822:
        /*00f0*/ 	.byte	0x04, 0x29
        /*00f2*/ 	.short	(.L_824 - .L_823)


	//   ....[0]....
.L_823:
        /*00f4*/ 	.word	0xffffffff


	//   ....[1]....
        /*00f8*/ 	.word	0xffffffff


	//   ....[2]....
        /*00fc*/ 	.word	0xffffffff


	//   ....[3]....
        /*0100*/ 	.word	0xffffffff


	//   ....[4]....
        /*0104*/ 	.word	0xffffffff


	//   ....[5]....
        /*0108*/ 	.word	0xffffffff


	//   ....[6]....
        /*010c*/ 	.word	0xffffffff


	//   ....[7]....
        /*0110*/ 	.word	0xffffffff


	//   ....[8]....
        /*0114*/ 	.word	0xffffffff


	//   ....[9]....
        /*0118*/ 	.word	0xffffffff


	//   ....[10]....
        /*011c*/ 	.word	0xffffffff


	//   ....[11]....
        /*0120*/ 	.word	0xffffffff


	//   ....[12]....
        /*0124*/ 	.word	0xffffffff


	//   ....[13]....
        /*0128*/ 	.word	0xffffffff


	//   ....[14]....
        /*012c*/ 	.word	0xffffffff


	//   ....[15]....
        /*0130*/ 	.word	0xffffffff


	//   ....[16]....
        /*0134*/ 	.word	0xffffffff


	//   ....[17]....
        /*0138*/ 	.word	0xffffffff


	//   ....[18]....
        /*013c*/ 	.word	0xffffffff


	//   ....[19]....
        /*0140*/ 	.word	0xffffffff


	//   ....[20]....
        /*0144*/ 	.word	0xffffffff


	//   ....[21]....
        /*0148*/ 	.word	0xffffffff


	//   ....[22]....
        /*014c*/ 	.word	0xffffffff


	//   ....[23]....
        /*0150*/ 	.word	0xffffffff


	//   ....[24]....
        /*0154*/ 	.word	0xffffffff


	//   ....[25]....
        /*0158*/ 	.word	0xffffffff


	//   ....[26]....
        /*015c*/ 	.word	0xffffffff


	//   ....[27]....
        /*0160*/ 	.word	0xffffffff


	//   ....[28]....
        /*0164*/ 	.word	0xffffffff


	//   ....[29]....
        /*0168*/ 	.word	0xffffffff


	//   ....[30]....
        /*016c*/ 	.word	0xffffffff


	//   ....[31]....
        /*0170*/ 	.word	0xffffffff


	//   ....[32]....
        /*0174*/ 	.word	0xffffffff


	//   ....[33]....
        /*0178*/ 	.word	0xffffffff


	//   ....[34]....
        /*017c*/ 	.word	0xffffffff


	//   ....[35]....
        /*0180*/ 	.word	0xffffffff


	//   ....[36]....
        /*0184*/ 	.word	0xffffffff


	//   ....[37]....
        /*0188*/ 	.word	0xffffffff


	//   ....[38]....
        /*018c*/ 	.word	0xffffffff


	//   ....[39]....
        /*0190*/ 	.word	0xffffffff


	//   ....[40]....
        /*0194*/ 	.word	0xffffffff


	//   ....[41]....
        /*0198*/ 	.word	0xffffffff


	//   ....[42]....
        /*019c*/ 	.word	0xffffffff


	//   ....[43]....
        /*01a0*/ 	.word	0xffffffff


	//   ....[44]....
        /*01a4*/ 	.word	0xffffffff


	//   ....[45]....
        /*01a8*/ 	.word	0xffffffff


	//   ....[46]....
        /*01ac*/ 	.word	0xffffffff


	//   ....[47]....
        /*01b0*/ 	.word	0xffffffff


	//   ....[48]....
        /*01b4*/ 	.word	0xffffffff


	//   ....[49]....
        /*01b8*/ 	.word	0xffffffff


	//   ....[50]....
        /*01bc*/ 	.word	0xffffffff


	//   ....[51]....
        /*01c0*/ 	.word	0xffffffff


	//   ....[52]....
        /*01c4*/ 	.word	0xffffffff


	//   ....[53]....
        /*01c8*/ 	.word	0xffffffff


	//   ....[54]....
        /*01cc*/ 	.word	0xffffffff


	//   ....[55]....
        /*01d0*/ 	.word	0xffffffff


	//   ....[56]....
        /*01d4*/ 	.word	0xffffffff


	//   ....[57]....
        /*01d8*/ 	.word	0xffffffff


	//   ....[58]....
        /*01dc*/ 	.word	0xffffffff


	//   ....[59]....
        /*01e0*/ 	.word	0xffffffff


	//   ....[60]....
        /*01e4*/ 	.word	0xffffffff


	//   ....[61]....
        /*01e8*/ 	.word	0xffffffff


	//   ....[62]....
        /*01ec*/ 	.word	0xffffffff


	//   ....[63]....
        /*01f0*/ 	.word	0xffffffff


	//   ....[64]....
        /*01f4*/ 	.word	0xffffffff


	//   ....[65]....
        /*01f8*/ 	.word	0xffffffff


	//   ....[66]....
        /*01fc*/ 	.word	0xffffffff


	//   ....[67]....
        /*0200*/ 	.word	0xffffffff


	//   ....[68]....
        /*0204*/ 	.word	0xffffffff


	//   ....[69]....
        /*0208*/ 	.word	0xffffffff


	//   ....[70]....
        /*020c*/ 	.word	0xffffffff


	//   ....[71]....
        /*0210*/ 	.word	0xffffffff


	//   ....[72]....
        /*0214*/ 	.word	0xffffffff


	//   ....[73]....
        /*0218*/ 	.word	0xffffffff


	//   ....[74]....
        /*021c*/ 	.word	0xffffffff


	//   ....[75]....
        /*0220*/ 	.word	0xffffffff


	//   ....[76]....
        /*0224*/ 	.word	0xffffffff


	//   ....[77]....
        /*0228*/ 	.word	0xffffffff


	//   ....[78]....
        /*022c*/ 	.word	0xffffffff


	//   ....[79]....
        /*0230*/ 	.word	0xffffffff


	//   ....[80]....
        /*0234*/ 	.word	0xffffffff


	//   ....[81]....
        /*0238*/ 	.word	0xffffffff


	//   ....[82]....
        /*023c*/ 	.word	0xffffffff


	//   ....[83]....
        /*0240*/ 	.word	0xffffffff


	//   ....[84]....
        /*0244*/ 	.word	0xffffffff


	//   ....[85]....
        /*0248*/ 	.word	0xffffffff


	//   ....[86]....
        /*024c*/ 	.word	0xffffffff


	//   ....[87]....
        /*0250*/ 	.word	0xffffffff


	//   ....[88]....
        /*0254*/ 	.word	0xffffffff


	//   ....[89]....
        /*0258*/ 	.word	0xffffffff


	//   ....[90]....
        /*025c*/ 	.word	0xffffffff


	//   ....[91]....
        /*0260*/ 	.word	0xffffffff


	//   ....[92]....
        /*0264*/ 	.word	0xffffffff


	//   ....[93]....
        /*0268*/ 	.word	0xffffffff


	//   ....[94]....
        /*026c*/ 	.word	0xffffffff


	//   ....[95]....
        /*0270*/ 	.word	0xffffffff


	//   ....[96]....
        /*0274*/ 	.word	0xffffffff


	//   ....[97]....
        /*0278*/ 	.word	0xffffffff


	//   ....[98]....
        /*027c*/ 	.word	0xffffffff


	//   ....[99]....
        /*0280*/ 	.word	0xffffffff


	//   ....[100]....
        /*0284*/ 	.word	0xffffffff


	//   ....[101]....
        /*0288*/ 	.word	0xffffffff


	//   ....[102]....
        /*028c*/ 	.word	0xffffffff


	//   ....[103]....
        /*0290*/ 	.word	0xffffffff


	//   ....[104]....
        /*0294*/ 	.word	0xffffffff


	//   ....[105]....
        /*0298*/ 	.word	0xffffffff


	//   ....[106]....
        /*029c*/ 	.word	0xffffffff


	//   ....[107]....
        /*02a0*/ 	.word	0xffffffff


	//   ....[108]....
        /*02a4*/ 	.word	0xffffffff


	//   ....[109]....
        /*02a8*/ 	.word	0xffffffff


	//   ....[110]....
        /*02ac*/ 	.word	0xffffffff


	//   ....[111]....
        /*02b0*/ 	.word	0xffffffff


	//   ....[112]....
        /*02b4*/ 	.word	0xffffffff


	//   ....[113]....
        /*02b8*/ 	.word	0xffffffff


	//   ....[114]....
        /*02bc*/ 	.word	0xffffffff


	//   ....[115]....
        /*02c0*/ 	.word	0xffffffff


	//   ....[116]....
        /*02c4*/ 	.word	0xffffffff


	//   ....[117]....
        /*02c8*/ 	.word	0xffffffff


	//   ....[118]....
        /*02cc*/ 	.word	0xffffffff


	//   ....[119]....
        /*02d0*/ 	.word	0xffffffff


	//   ....[120]....
        /*02d4*/ 	.word	0xffffffff


	//   ....[121]....
        /*02d8*/ 	.word	0xffffffff


	//   ....[122]....
        /*02dc*/ 	.word	0xffffffff


	//   ....[123]....
        /*02e0*/ 	.word	0xffffffff


	//   ....[124]....
        /*02e4*/ 	.word	0xffffffff


	//   ....[125]....
        /*02e8*/ 	.word	0x0500000f


	//   ....[126]....
        /*02ec*/ 	.word	0x0500000f


	//   ....[127]....
        /*02f0*/ 	.word	0x0500000f


	//   ....[128]....
        /*02f4*/ 	.word	0x0500000f


	//   ....[129]....
        /*02f8*/ 	.word	0x0500000f


	//   ....[130]....
        /*02fc*/ 	.word	0x0500000f


	//   ....[131]....
        /*0300*/ 	.word	0x0500000f


	//   ....[132]....
        /*0304*/ 	.word	0x0500000f


	//   ....[133]....
        /*0308*/ 	.word	0x0500000f


	//   ....[134]....
        /*030c*/ 	.word	0x0500000f


	//   ....[135]....
        /*0310*/ 	.word	0x0500000f


	//   ....[136]....
        /*0314*/ 	.word	0x0500000f


	//   ....[137]....
        /*0318*/ 	.word	0x0500000f


	//   ....[138]....
        /*031c*/ 	.word	0x0500000f


	//   ....[139]....
        /*0320*/ 	.word	0x0500000f


	//   ....[140]....
        /*0324*/ 	.word	0x0500000f


	//   ....[141]....
        /*0328*/ 	.word	0x0500000f


	//   ....[142]....
        /*032c*/ 	.word	0x0500000f


	//   ....[143]....
        /*0330*/ 	.word	0x0500000f


	//   ....[144]....
        /*0334*/ 	.word	0x0500000f


	//   ....[145]....
        /*0338*/ 	.word	0x0500000f


	//   ....[146]....
        /*033c*/ 	.word	0x0500000f


	//   ....[147]....
        /*0340*/ 	.word	0x0500000f


	//   ....[148]....
        /*0344*/ 	.word	0x0500000f


	//   ....[149]....
        /*0348*/ 	.word	0x0500000f


	//   ....[150]....
        /*034c*/ 	.word	0x0500000f


	//   ....[151]....
        /*0350*/ 	.word	0x0500000f


	//   ....[152]....
        /*0354*/ 	.word	0x0500000f


	//   ....[153]....
        /*0358*/ 	.word	0x0500000f


	//   ....[154]....
        /*035c*/ 	.word	0x0500000f


	//   ....[155]....
        /*0360*/ 	.word	0x0500000f


	//   ....[156]....
        /*0364*/ 	.word	0x0500000f


	//   ....[157]....
        /*0368*/ 	.word	0x0500000f


	//   ....[158]....
        /*036c*/ 	.word	0x0500000f


	//   ....[159]....
        /*0370*/ 	.word	0x0500000f


	//   ....[160]....
        /*0374*/ 	.word	0x0500000f


	//   ....[161]....
        /*0378*/ 	.word	0x0500000f


	//   ....[162]....
        /*037c*/ 	.word	0x0500000f


	//   ....[163]....
        /*0380*/ 	.word	0x0500000f


	//   ....[164]....
        /*0384*/ 	.word	0x0500000f


	//   ....[165]....
        /*0388*/ 	.word	0x0500000f


	//   ....[166]....
        /*038c*/ 	.word	0x0500000f


	//   ....[167]....
        /*0390*/ 	.word	0x0500000f


	//   ....[168]....
        /*0394*/ 	.word	0x0500000f


	//   ....[169]....
        /*0398*/ 	.word	0x0500000f


	//   ....[170]....
        /*039c*/ 	.word	0x0500000f


	//   ....[171]....
        /*03a0*/ 	.word	0x0500000f


	//   ....[172]....
        /*03a4*/ 	.word	0x0500000f


	//   ....[173]....
        /*03a8*/ 	.word	0x0500000f


	//   ....[174]....
        /*03ac*/ 	.word	0x0500000f


	//   ....[175]....
        /*03b0*/ 	.word	0x0500000f


	//   ....[176]....
        /*03b4*/ 	.word	0x0500000f


	//   ....[177]....
        /*03b8*/ 	.word	0x0500000f


	//   ....[178]....
        /*03bc*/ 	.word	0x0500000f


	//   ....[179]....
        /*03c0*/ 	.word	0x0500000f


	//   ....[180]....
        /*03c4*/ 	.word	0x0500000f


	//   ....[181]....
        /*03c8*/ 	.word	0x0500000f


	//   ....[182]....
        /*03cc*/ 	.word	0x0500000f


	//   ....[183]....
        /*03d0*/ 	.word	0x0500000f


	//----- nvinfo : EIATTR_COOP_GROUP_INSTR_OFFSETS
	.align		4
.L_824:
        /*03d4*/ 	.byte	0x04, 0x28
        /*03d6*/ 	.short	(.L_826 - .L_825)


	//   ....[0]....
.L_825:
        /*03d8*/ 	.word	0x00000070


	//   ....[1]....
        /*03dc*/ 	.word	0x000000b0


	//   ....[2]....
        /*03e0*/ 	.word	0x00000290


	//   ....[3]....
        /*03e4*/ 	.word	0x000003f0


	//   ....[4]....
        /*03e8*/ 	.word	0x00000510


	//   ....[5]....
        /*03ec*/ 	.word	0x00000670


	//   ....[6]....
        /*03f0*/ 	.word	0x00001cc0


	//   ....[7]....
        /*03f4*/ 	.word	0x00003df0


	//   ....[8]....
        /*03f8*/ 	.word	0x00004510


	//   ....[9]....
        /*03fc*/ 	.word	0x00004b90


	//   ....[10]....
        /*0400*/ 	.word	0x00005060


	//   ....[11]....
        /*0404*/ 	.word	0x00005160


	//   ....[12]....
        /*0408*/ 	.word	0x000054f0


	//   ....[13]....
        /*040c*/ 	.word	0x00005560


	//   ....[14]....
        /*0410*/ 	.word	0x00005dc0


	//   ....[15]....
        /*0414*/ 	.word	0x00006460


	//   ....[16]....
        /*0418*/ 	.word	0x00006680


	//   ....[17]....
        /*041c*/ 	.word	0x00006d70


	//   ....[18]....
        /*0420*/ 	.word	0x00006e70


	//   ....[19]....
        /*0424*/ 	.word	0x00007240


	//   ....[20]....
        /*0428*/ 	.word	0x000072c0


	//   ....[21]....
        /*042c*/ 	.word	0x000083e0


	//   ....[22]....
        /*0430*/ 	.word	0x00008b40


	//   ....[23]....
        /*0434*/ 	.word	0x00008b70


	//   ....[24]....
        /*0438*/ 	.word	0x00008dd0


	//   ....[25]....
        /*043c*/ 	.word	0x00008fa0


	//   ....[26]....
        /*0440*/ 	.word	0x00009f50


	//   ....[27]....
        /*0444*/ 	.word	0x0000a3e0


	//   ....[28]....
        /*0448*/ 	.word	0x0000a600


	//   ....[29]....
        /*044c*/ 	.word	0x0000acf0


	//   ....[30]....
        /*0450*/ 	.word	0x0000adf0


	//   ....[31]....
        /*0454*/ 	.word	0x0000b1c0


	//   ....[32]....
        /*0458*/ 	.word	0x0000b240


	//   ....[33]....
        /*045c*/ 	.word	0x0000c360


	//   ....[34]....
        /*0460*/ 	.word	0x0000c430


	//   ....[35]....
        /*0464*/ 	.word	0x0000c470


	//   ....[36]....
        /*0468*/ 	.word	0x0000c510


	//   ....[37]....
        /*046c*/ 	.word	0x0000c540


	//   ....[38]....
        /*0470*/ 	.word	0x0000de50


	//   ....[39]....
        /*0474*/ 	.word	0x0000e490


	//   ....[40]....
        /*0478*/ 	.word	0x0000e4c0


	//   ....[41]....
        /*047c*/ 	.word	0x0000e4e0


	//   ....[42]....
        /*0480*/ 	.word	0x0000e500


	//   ....[43]....
        /*0484*/ 	.word	0x0000eb90


	//   ....[44]....
        /*0488*/ 	.word	0x0000eba0


	//   ....[45]....
        /*048c*/ 	.word	0x0000edd0


	//   ....[46]....
        /*0490*/ 	.word	0x0000edf0


	//   ....[47]....
        /*0494*/ 	.word	0x0000f990


	//   ....[48]....
        /*0498*/ 	.word	0x0000f9c0


	//   ....[49]....
        /*049c*/ 	.word	0x0000fc00


	//   ....[50]....
        /*04a0*/ 	.word	0x0000fc20


	//   ....[51]....
        /*04a4*/ 	.word	0x0000fee0


	//   ....[52]....
        /*04a8*/ 	.word	0x00010090


	//   ....[53]....
        /*04ac*/ 	.word	0x000100c0


	//   ....[54]....
        /*04b0*/ 	.word	0x000100f0


	//   ....[55]....
        /*04b4*/ 	.word	0x00010120


	//   ....[56]....
        /*04b8*/ 	.word	0x00010150


	//   ....[57]....
        /*04bc*/ 	.word	0x00010180


	//   ....[58]....
        /*04c0*/ 	.word	0x000102d0


	//   ....[59]....
        /*04c4*/ 	.word	0x00010300


	//   ....[60]....
        /*04c8*/ 	.word	0x00010330


	//   ....[61]....
        /*04cc*/ 	.word	0x00010360


	//   ....[62]....
        /*04d0*/ 	.word	0x00010390


	//   ....[63]....
        /*04d4*/ 	.word	0x000103c0


	//   ....[64]....
        /*04d8*/ 	.word	0x00010450


	//   ....[65]....
        /*04dc*/ 	.word	0x000104b0


	//   ....[66]....
        /*04e0*/ 	.word	0x00010540


	//   ....[67]....
        /*04e4*/ 	.word	0x000122a0


	//   ....[68]....
        /*04e8*/ 	.word	0x000122c0


	//   ....[69]....
        /*04ec*/ 	.word	0x00012350


	//   ....[70]....
        /*04f0*/ 	.word	0x00012370


	//   ....[71]....
        /*04f4*/ 	.word	0x000123f0


	//   ....[72]....
        /*04f8*/ 	.word	0x00012410


	//   ....[73]....
        /*04fc*/ 	.word	0x00012420


	//   ....[74]....
        /*0500*/ 	.word	0x00012430


	//   ....[75]....
        /*0504*/ 	.word	0x00012b70


	//   ....[76]....
        /*0508*/ 	.word	0x00012ba0


	//   ....[77]....
        /*050c*/ 	.word	0x00012c40


	//   ....[78]....
        /*0510*/ 	.word	0x00012c60


	//   ....[79]....
        /*0514*/ 	.word	0x00012ce0


	//   ....[80]....
        /*0518*/ 	.word	0x00012d00


	//   ....[81]....
        /*051c*/ 	.word	0x00012d10


	//   ....[82]....
        /*0520*/ 	.word	0x00012d20


	//   ....[83]....
        /*0524*/ 	.word	0x00013190


	//   ....[84]....
        /*0528*/ 	.word	0x000131c0


	//   ....[85]....
        /*052c*/ 	.word	0x000133b0


	//   ....[86]....
        /*0530*/ 	.word	0x000133f0


	//   ....[87]....
        /*0534*/ 	.word	0x00013400


	//   ....[88]....
        /*0538*/ 	.word	0x00013410


	//   ....[89]....
        /*053c*/ 	.word	0x00013560


	//   ....[90]....
        /*0540*/ 	.word	0x000136b0


	//   ....[91]....
        /*0544*/ 	.word	0x00013ee0


	//   ....[92]....
        /*0548*/ 	.word	0x00013f00


	//   ....[93]....
        /*054c*/ 	.word	0x00013f50


	//   ....[94]....
        /*0550*/ 	.word	0x00013f60


	//   ....[95]....
        /*0554*/ 	.word	0x00013fa0


	//   ....[96]....
        /*0558*/ 	.word	0x00013fb0


	//   ....[97]....
        /*055c*/ 	.word	0x00013fc0


	//   ....[98]....
        /*0560*/ 	.word	0x00014000


	//   ....[99]....
        /*0564*/ 	.word	0x00014320


	//   ....[100]....
        /*0568*/ 	.word	0x00014360


	//   ....[101]....
        /*056c*/ 	.word	0x00014380


	//   ....[102]....
        /*0570*/ 	.word	0x000143a0


	//   ....[103]....
        /*0574*/ 	.word	0x000143d0


	//   ....[104]....
        /*0578*/ 	.word	0x000143f0


	//   ....[105]....
        /*057c*/ 	.word	0x000144f0


	//   ....[106]....
        /*0580*/ 	.word	0x00014640


	//   ....[107]....
        /*0584*/ 	.word	0x00014c40


	//   ....[108]....
        /*0588*/ 	.word	0x00014c90


	//   ....[109]....
        /*058c*/ 	.word	0x00014cc0


	//   ....[110]....
        /*0590*/ 	.word	0x00014cf0


	//   ....[111]....
        /*0594*/ 	.word	0x00014d00


	//   ....[112]....
        /*0598*/ 	.word	0x00014d30


	//   ....[113]....
        /*059c*/ 	.word	0x00014d60


	//   ....[114]....
        /*05a0*/ 	.word	0x00014d90


	//   ....[115]....
        /*05a4*/ 	.word	0x00014f10


	//   ....[116]....
        /*05a8*/ 	.word	0x00014f40


	//   ....[117]....
        /*05ac*/ 	.word	0x00014f70


	//   ....[118]....
        /*05b0*/ 	.word	0x00014fa0


	//   ....[119]....
        /*05b4*/ 	.word	0x00014fd0


	//   ....[120]....
        /*05b8*/ 	.word	0x00015000


	//   ....[121]....
        /*05bc*/ 	.word	0x000150c0


	//   ....[122]....
        /*05c0*/ 	.word	0x000150e0


	//   ....[123]....
        /*05c4*/ 	.word	0x00015150


	//   ....[124]....
        /*05c8*/ 	.word	0x000157f0


	//   ....[125]....
        /*05cc*/ 	.word	0x00015f00


	//   ....[126]....
        /*05d0*/ 	.word	0x00015ff0


	//   ....[127]....
        /*05d4*/ 	.word	0x00016090


	//   ....[128]....
        /*05d8*/ 	.word	0x000160f0


	//   ....[129]....
        /*05dc*/ 	.word	0x000161e0


	//   ....[130]....
        /*05e0*/ 	.word	0x00016250


	//   ....[131]....
        /*05e4*/ 	.word	0x00016340


	//   ....[132]....
        /*05e8*/ 	.word	0x000163b0


	//   ....[133]....
        /*05ec*/ 	.word	0x00016450


	//   ....[134]....
        /*05f0*/ 	.word	0x00016540


	//   ....[135]....
        /*05f4*/ 	.word	0x000165b0


	//   ....[136]....
        /*05f8*/ 	.word	0x00016610


	//   ....[137]....
        /*05fc*/ 	.word	0x00016700


	//   ....[138]....
        /*0600*/ 	.word	0x00016760


	//   ....[139]....
        /*0604*/ 	.word	0x00016860


	//   ....[140]....
        /*0608*/ 	.word	0x000168c0


	//   ....[141]....
        /*060c*/ 	.word	0x00016960


	//   ....[142]....
        /*0610*/ 	.word	0x00016ae0


	//   ....[143]....
        /*0614*/ 	.word	0x00016be0


	//   ....[144]....
        /*0618*/ 	.word	0x00016e50


	//   ....[145]....
        /*061c*/ 	.word	0x00016ea0


	//   ....[146]....
        /*0620*/ 	.word	0x00017070


	//   ....[147]....
        /*0624*/ 	.word	0x000170c0


	//   ....[148]....
        /*0628*/ 	.word	0x00017290


	//   ....[149]....
        /*062c*/ 	.word	0x000172e0


	//   ....[150]....
        /*0630*/ 	.word	0x000173d0


	//   ....[151]....
        /*0634*/ 	.word	0x00017470


	//   ....[152]....
        /*0638*/ 	.word	0x000174d0


	//   ....[153]....
        /*063c*/ 	.word	0x00017580


	//   ....[154]....
        /*0640*/ 	.word	0x000175e0


	//   ....[155]....
        /*0644*/ 	.word	0x00017690


	//   ....[156]....
        /*0648*/ 	.word	0x000176f0


	//   ....[157]....
        /*064c*/ 	.word	0x000177a0


	//   ....[158]....
        /*0650*/ 	.word	0x00017890


	//   ....[159]....
        /*0654*/ 	.word	0x00017970


	//   ....[160]....
        /*0658*/ 	.word	0x00017a80


	//   ....[161]....
        /*065c*/ 	.word	0x00017b80


	//   ....[162]....
        /*0660*/ 	.word	0x00017cb0


	//   ....[163]....
        /*0664*/ 	.word	0x00017d90


	//   ....[164]....
        /*0668*/ 	.word	0x00017e90


	//   ....[165]....
        /*066c*/ 	.word	0x00017f70


	//   ....[166]....
        /*0670*/ 	.word	0x00018000


	//   ....[167]....
        /*0674*/ 	.word	0x000180a0


	//   ....[168]....
        /*0678*/ 	.word	0x000181c0


	//   ....[169]....
        /*067c*/ 	.word	0x00018230


	//   ....[170]....
        /*0680*/ 	.word	0x000182a0


	//   ....[171]....
        /*0684*/ 	.word	0x00018310


	//   ....[172]....
        /*0688*/ 	.word	0x00018380


	//   ....[173]....
        /*068c*/ 	.word	0x00018400


	//   ....[174]....
        /*0690*/ 	.word	0x00018490


	//   ....[175]....
        /*0694*/ 	.word	0x00018520


	//   ....[176]....
        /*0698*/ 	.word	0x00018590


	//   ....[177]....
        /*069c*/ 	.word	0x00018600


	//   ....[178]....
        /*06a0*/ 	.word	0x00018670


	//   ....[179]....
        /*06a4*/ 	.word	0x000186f0


	//   ....[180]....
        /*06a8*/ 	.word	0x00018760


	//   ....[181]....
        /*06ac*/ 	.word	0x00018800


	//   ....[182]....
        /*06b0*/ 	.word	0x00018890


	//   ....[183]....
        /*06b4*/ 	.word	0x000189b0


	//----- nvinfo : EIATTR_REG_RECONFIG
	.align		4
.L_826:
        /*06b8*/ 	.byte	0x01, 0x54
	.zero		2


	//----- nvinfo : EIATTR_SYSCALL_OFFSETS
	.align		4
        /*06bc*/ 	.byte	0x04, 0x46
        /*06be*/ 	.short	(.L_828 - .L_827)


	//   ....[0]....
.L_827:
        /*06c0*/ 	.word	0x00003fc0


	//   ....[1]....
        /*06c4*/ 	.word	0x00011670


	//   ....[2]....
        /*06c8*/ 	.word	0x000117c0


	//   ....[3]....
        /*06cc*/ 	.word	0x000118b0


	//   ....[4]....
        /*06d0*/ 	.word	0x00012750


	//----- nvinfo : EIATTR_MBARRIER_INSTR_OFFSETS
	.align		4
.L_828:
        /*06d4*/ 	.byte	0x04, 0x39
        /*06d6*/ 	.short	(.L_830 - .L_829)


	//   ....[0]....
.L_829:
        /*06d8*/ 	.word	0x00000180
        /*06dc*/ 	.word	0x000000ff
        /*06e0*/ 	.word	0x00028c00
        /*06e4*/ 	.short	0x0100
        /*06e6*/ 	.byte	0x08
	.zero		1


	//   ....[1]....
        /*06e8*/ 	.word	0x00000190
        /*06ec*/ 	.word	0x000000ff
        /*06f0*/ 	.word	0x00028c20
        /*06f4*/ 	.short	0x0100
        /*06f6*/ 	.byte	0x08
	.zero		1


	//   ....[2]....
        /*06f8*/ 	.word	0x00000240
        /*06fc*/ 	.word	0x000000ff
        /*0700*/ 	.word	0x00028c30
        /*0704*/ 	.short	0x0100
        /*0706*/ 	.byte	0x06
	.zero		1


	//   ....[3]....
        /*0708*/ 	.word	0x00000250
        /*070c*/ 	.word	0x000000ff
        /*0710*/ 	.word	0x00028c40
        /*0714*/ 	.short	0x0100
        /*0716*/ 	.byte	0x06
	.zero		1


	//   ....[4]....
        /*0718*/ 	.word	0x00000260
        /*071c*/ 	.word	0x000000ff
        /*0720*/ 	.word	0x00028c38
        /*0724*/ 	.short	0x0100
        /*0726*/ 	.byte	0x06
	.zero		1


	//   ....[5]....
        /*0728*/ 	.word	0x00000270
        /*072c*/ 	.word	0x000000ff
        /*0730*/ 	.word	0x00028c48
        /*0734*/ 	.short	0x0100
        /*0736*/ 	.byte	0x06
	.zero		1


	//   ....[6]....
        /*0738*/ 	.word	0x000003a0
        /*073c*/ 	.word	0x000000ff
        /*0740*/ 	.word	0x00028c50
        /*0744*/ 	.short	0x0100
        /*0746*/ 	.byte	0x08
	.zero		1


	//   ....[7]....
        /*0748*/ 	.word	0x000003b0
        /*074c*/ 	.word	0x000000ff
        /*0750*/ 	.word	0x00028c60
        /*0754*/ 	.short	0x0100
        /*0756*/ 	.byte	0x08
	.zero		1


	//   ....[8]....
        /*0758*/ 	.word	0x000003c0
        /*075c*/ 	.word	0x000000ff
        /*0760*/ 	.word	0x00028c58
        /*0764*/ 	.short	0x0100
        /*0766*/ 	.byte	0x08
	.zero		1


	//   ....[9]....
        /*0768*/ 	.word	0x000003d0
        /*076c*/ 	.word	0x000000ff
        /*0770*/ 	.word	0x00028c68
        /*0774*/ 	.short	0x0100
        /*0776*/ 	.byte	0x08
	.zero		1


	//   ....[10]....
        /*0778*/ 	.word	0x000004c0
        /*077c*/ 	.word	0x000000ff
        /*0780*/ 	.word	0x00028c70
        /*0784*/ 	.short	0x0100
        /*0786*/ 	.byte	0x06
	.zero		1


	//   ....[11]....
        /*0788*/ 	.word	0x000004d0
        /*078c*/ 	.word	0x000000ff
        /*0790*/ 	.word	0x00028c80
        /*0794*/ 	.short	0x0100
        /*0796*/ 	.byte	0x06
	.zero		1


	//   ....[12]....
        /*0798*/ 	.word	0x000004e0
        /*079c*/ 	.word	0x000000ff
        /*07a0*/ 	.word	0x00028c78
        /*07a4*/ 	.short	0x0100
        /*07a6*/ 	.byte	0x06
	.zero		1


	//   ....[13]....
        /*07a8*/ 	.word	0x000004f0
        /*07ac*/ 	.word	0x000000ff
        /*07b0*/ 	.word	0x00028c88
        /*07b4*/ 	.short	0x0100
        /*07b6*/ 	.byte	0x06
	.zero		1


	//   ....[14]....
        /*07b8*/ 	.word	0x00000620
        /*07bc*/ 	.word	0x000000ff
        /*07c0*/ 	.word	0x00028c90
        /*07c4*/ 	.short	0x0100
        /*07c6*/ 	.byte	0x08
	.zero		1


	//   ....[15]....
        /*07c8*/ 	.word	0x00000630
        /*07cc*/ 	.word	0x000000ff
        /*07d0*/ 	.word	0x00028ca0
        /*07d4*/ 	.short	0x0100
        /*07d6*/ 	.byte	0x08
	.zero		1


	//   ....[16]....
        /*07d8*/ 	.word	0x00000640
        /*07dc*/ 	.word	0x000000ff
        /*07e0*/ 	.word	0x00028c98
        /*07e4*/ 	.short	0x0100
        /*07e6*/ 	.byte	0x08
	.zero		1


	//   ....[17]....
        /*07e8*/ 	.word	0x00000650
        /*07ec*/ 	.word	0x000000ff
        /*07f0*/ 	.word	0x00028ca8
        /*07f4*/ 	.short	0x0100
        /*07f6*/ 	.byte	0x08
	.zero		1


	//   ....[18]....
        /*07f8*/ 	.word	0x00000790
        /*07fc*/ 	.word	0x000000ff
        /*0800*/ 	.word	0x00028cb0
        /*0804*/ 	.short	0x0100
        /*0806*/ 	.byte	0x08
	.zero		1


	//   ....[19]....
        /*0808*/ 	.word	0x000007a0
        /*080c*/ 	.word	0x000000ff
        /*0810*/ 	.word	0x00028cc0
        /*0814*/ 	.short	0x0100
        /*0816*/ 	.byte	0x08
	.zero		1


	//   ....[20]....
        /*0818*/ 	.word	0x000007b0
        /*081c*/ 	.word	0x000000ff
        /*0820*/ 	.word	0x00028cb8
        /*0824*/ 	.short	0x0100
        /*0826*/ 	.byte	0x08
	.zero		1


	//   ....[21]....
        /*0828*/ 	.word	0x000007c0
        /*082c*/ 	.word	0x000000ff
        /*0830*/ 	.word	0x00028cc8
        /*0834*/ 	.short	0x0100
        /*0836*/ 	.byte	0x08
	.zero		1


	//   ....[22]....
        /*0838*/ 	.word	0x00001dd0
        /*083c*/ 	.word	0x000000ff
        /*0840*/ 	.word	0x00028c50
        /*0844*/ 	.short	0x010a
        /*0846*/ 	.byte	0x15
	.zero		1


	//   ....[23]....
        /*0848*/ 	.word	0x00002090
        /*084c*/ 	.word	0x000000ff
        /*0850*/ 	.word	0x00000000
        /*0854*/ 	.short	0x0101
        /*0856*/ 	.byte	0x06
	.zero		1


	//   ....[24]....
        /*0858*/ 	.word	0x000029d0
        /*085c*/ 	.word	0x000000ff
        /*0860*/ 	.word	0x00028c50
        /*0864*/ 	.short	0x010a
        /*0866*/ 	.byte	0x15
	.zero		1


	//   ....[25]....
        /*0868*/ 	.word	0x00002a10
        /*086c*/ 	.word	0x000000ff
        /*0870*/ 	.word	0x00028c50
        /*0874*/ 	.short	0x010a
        /*0876*/ 	.byte	0x15
	.zero		1


	//   ....[26]....
        /*0878*/ 	.word	0x00002bf0
        /*087c*/ 	.word	0x000000ff
        /*0880*/ 	.word	0x00000000
        /*0884*/ 	.short	0x0101
        /*0886*/ 	.byte	0x06
	.zero		1


	//   ....[27]....
        /*0888*/ 	.word	0x00004040
        /*088c*/ 	.word	0x000000ff
        /*0890*/ 	.word	0x00028c00
        /*0894*/ 	.short	0x010a
        /*0896*/ 	.byte	0x29
	.zero		1


	//   ....[28]....
        /*0898*/ 	.word	0x000040c0
        /*089c*/ 	.word	0x00000007
        /*08a0*/ 	.word	0x00028c30
        /*08a4*/ 	.short	0x010a
        /*08a6*/ 	.byte	0x3f
	.zero		1


	//   ....[29]....
        /*08a8*/ 	.word	0x00004100
        /*08ac*/ 	.word	0x00000007
        /*08b0*/ 	.word	0x00028c30
        /*08b4*/ 	.short	0x010a
        /*08b6*/ 	.byte	0x3f
	.zero		1


	//   ....[30]....
        /*08b8*/ 	.word	0x000044f0
        /*08bc*/ 	.word	0x000000ff
        /*08c0*/ 	.word	0x00000000
        /*08c4*/ 	.short	0x0101
        /*08c6*/ 	.byte	0x06
	.zero		1


	//   ....[31]....
        /*08c8*/ 	.word	0x00005b80
        /*08cc*/ 	.word	0x00000007
        /*08d0*/ 	.word	0x00028c50
        /*08d4*/ 	.short	0x010a
        /*08d6*/ 	.byte	0x3f
	.zero		1


	//   ....[32]....
        /*08d8*/ 	.word	0x00005bc0
        /*08dc*/ 	.word	0x00000007
        /*08e0*/ 	.word	0x00028c50
        /*08e4*/ 	.short	0x010a
        /*08e6*/ 	.byte	0x3f
	.zero		1


	//   ....[33]....
        /*08e8*/ 	.word	0x00005ea0
        /*08ec*/ 	.word	0x000000ff
        /*08f0*/ 	.word	0x00000000
        /*08f4*/ 	.short	0x0101
        /*08f6*/ 	.byte	0x0b
	.zero		1


	//   ....[34]....
        /*08f8*/ 	.word	0x000061b0
        /*08fc*/ 	.word	0x000000ff
        /*0900*/ 	.word	0x00028c30
        /*0904*/ 	.short	0x010a
        /*0906*/ 	.byte	0x15
	.zero		1


	//   ....[35]....
        /*0908*/ 	.word	0x000061f0
        /*090c*/ 	.word	0x000000ff
        /*0910*/ 	.word	0x00028c30
        /*0914*/ 	.short	0x010a
        /*0916*/ 	.byte	0x15
	.zero		1


	//   ....[36]....
        /*0918*/ 	.word	0x00006480
        /*091c*/ 	.word	0x000000ff
        /*0920*/ 	.word	0x00000000
        /*0924*/ 	.short	0x0101
        /*0926*/ 	.byte	0x06
	.zero		1


	//   ....[37]....
        /*0928*/ 	.word	0x000081a0
        /*092c*/ 	.word	0x000000ff
        /*0930*/ 	.word	0x00028c50
        /*0934*/ 	.short	0x010a
        /*0936*/ 	.byte	0x15
	.zero		1


	//   ....[38]....
        /*0938*/ 	.word	0x000081e0
        /*093c*/ 	.word	0x000000ff
        /*0940*/ 	.word	0x00028c50
        /*0944*/ 	.short	0x010a
        /*0946*/ 	.byte	0x15
	.zero		1


	//   ....[39]....
        /*0948*/ 	.word	0x00008490
        /*094c*/ 	.word	0x000000ff
        /*0950*/ 	.word	0x00000000
        /*0954*/ 	.short	0x0101
        /*0956*/ 	.byte	0x15
	.zero		1


	//   ....[40]....
        /*0958*/ 	.word	0x00008820
        /*095c*/ 	.word	0x000000ff
        /*0960*/ 	.word	0x00028c30
        /*0964*/ 	.short	0x010a
        /*0966*/ 	.byte	0x16
	.zero		1


	//   ....[41]....
        /*0968*/ 	.word	0x00008860
        /*096c*/ 	.word	0x000000ff
        /*0970*/ 	.word	0x00028c30
        /*0974*/ 	.short	0x010a
        /*0976*/ 	.byte	0x16
	.zero		1


	//   ....[42]....
        /*0978*/ 	.word	0x00008a60
        /*097c*/ 	.word	0x000000ff
        /*0980*/ 	.word	0x00000000
        /*0984*/ 	.short	0x0101
        /*0986*/ 	.byte	0x06
	.zero		1


	//   ....[43]....
        /*0988*/ 	.word	0x00009d10
        /*098c*/ 	.word	0x000000ff
        /*0990*/ 	.word	0x00028c50
        /*0994*/ 	.short	0x010a
        /*0996*/ 	.byte	0x16
	.zero		1


	//   ....[44]....
        /*0998*/ 	.word	0x00009d50
        /*099c*/ 	.word	0x000000ff
        /*09a0*/ 	.word	0x00028c50
        /*09a4*/ 	.short	0x010a
        /*09a6*/ 	.byte	0x16
	.zero		1


	//   ....[45]....
        /*09a8*/ 	.word	0x00009fe0
        /*09ac*/ 	.word	0x000000ff
        /*09b0*/ 	.word	0x00000000
        /*09b4*/ 	.short	0x0101
        /*09b6*/ 	.byte	0x16
	.zero		1


	//   ....[46]....
        /*09b8*/ 	.word	0x0000a130
        /*09bc*/ 	.word	0x000000ff
        /*09c0*/ 	.word	0x00028c30
        /*09c4*/ 	.short	0x010a
        /*09c6*/ 	.byte	0x15
	.zero		1


	//   ....[47]....
        /*09c8*/ 	.word	0x0000a170
        /*09cc*/ 	.word	0x000000ff
        /*09d0*/ 	.word	0x00028c30
        /*09d4*/ 	.short	0x010a
        /*09d6*/ 	.byte	0x15
	.zero		1


	//   ....[48]....
        /*09d8*/ 	.word	0x0000a400
        /*09dc*/ 	.word	0x000000ff
        /*09e0*/ 	.word	0x00000000
        /*09e4*/ 	.short	0x0101
        /*09e6*/ 	.byte	0x06
	.zero		1


	//   ....[49]....
        /*09e8*/ 	.word	0x0000c120
        /*09ec*/ 	.word	0x000000ff
        /*09f0*/ 	.word	0x00028c50
        /*09f4*/ 	.short	0x010a
        /*09f6*/ 	.byte	0x15
	.zero		1


	//   ....[50]....
        /*09f8*/ 	.word	0x0000c160
        /*09fc*/ 	.word	0x000000ff
        /*0a00*/ 	.word	0x00028c50
        /*0a04*/ 	.short	0x010a
        /*0a06*/ 	.byte	0x15
	.zero		1


	//   ....[51]....
        /*0a08*/ 	.word	0x0000c410
        /*0a0c*/ 	.word	0x000000ff
        /*0a10*/ 	.word	0x00000000
        /*0a14*/ 	.short	0x0101
        /*0a16*/ 	.byte	0x15
	.zero		1


	//   ....[52]....
        /*0a18*/ 	.word	0x0000eb70
        /*0a1c*/ 	.word	0x000000ff
        /*0a20*/ 	.word	0x00000000
        /*0a24*/ 	.short	0x0101
        /*0a26*/ 	.byte	0x04
	.zero		1


	//   ....[53]....
        /*0a28*/ 	.word	0x00012060
        /*0a2c*/ 	.word	0x0000001b
        /*0a30*/ 	.word	0x00028c40
        /*0a34*/ 	.short	0x010a
        /*0a36*/ 	.byte	0x3f
	.zero		1


	//   ....[54]....
        /*0a38*/ 	.word	0x00012530
        /*0a3c*/ 	.word	0x0000001b
        /*0a40*/ 	.word	0x00028c30
        /*0a44*/ 	.short	0x0107
        /*0a46*/ 	.byte	0x3f
	.zero		1


	//   ....[55]....
        /*0a48*/ 	.word	0x00012600
        /*0a4c*/ 	.word	0x0000001b
        /*0a50*/ 	.word	0x00028c30
        /*0a54*/ 	.short	0x0101
        /*0a56*/ 	.byte	0x3f
	.zero		1


	//   ....[56]....
        /*0a58*/ 	.word	0x00012e20
        /*0a5c*/ 	.word	0x00000017
        /*0a60*/ 	.word	0x00028c00
        /*0a64*/ 	.short	0x0107
        /*0a66*/ 	.byte	0x3f
	.zero		1


	//   ....[57]....
        /*0a68*/ 	.word	0x00012f10
        /*0a6c*/ 	.word	0x00000017
        /*0a70*/ 	.word	0x00028c00
        /*0a74*/ 	.short	0x0101
        /*0a76*/ 	.byte	0x3f
	.zero		1


	//   ....[58]....
        /*0a78*/ 	.word	0x00012f30
        /*0a7c*/ 	.word	0x00000017
        /*0a80*/ 	.word	0x00028c20
        /*0a84*/ 	.short	0x010a
        /*0a86*/ 	.byte	0x3f
	.zero		1


	//   ....[59]....
        /*0a88*/ 	.word	0x00012fc0
        /*0a8c*/ 	.word	0x0000001b
        /*0a90*/ 	.word	0x00028c60
        /*0a94*/ 	.short	0x010a
        /*0a96*/ 	.byte	0x3f
	.zero		1


	//   ....[60]....
        /*0a98*/ 	.word	0x000138d0
        /*0a9c*/ 	.word	0x0000001b
        /*0aa0*/ 	.word	0x00028c50
        /*0aa4*/ 	.short	0x0107
        /*0aa6*/ 	.byte	0x3f
	.zero		1


	//   ....[61]....
        /*0aa8*/ 	.word	0x000139a0
        /*0aac*/ 	.word	0x0000001b
        /*0ab0*/ 	.word	0x00028c50
        /*0ab4*/ 	.short	0x0101
        /*0ab6*/ 	.byte	0x3f
	.zero		1


	//   ....[62]....
        /*0ab8*/ 	.word	0x00013d40
        /*0abc*/ 	.word	0x00000006
        /*0ac0*/ 	.word	0x00028c40
        /*0ac4*/ 	.short	0x010a
        /*0ac6*/ 	.byte	0x3f
	.zero		1


	//   ....[63]....
        /*0ac8*/ 	.word	0x00014080
        /*0acc*/ 	.word	0x00000006
        /*0ad0*/ 	.word	0x00028c30
        /*0ad4*/ 	.short	0x0107
        /*0ad6*/ 	.byte	0x3f
	.zero		1


	//   ....[64]....
        /*0ad8*/ 	.word	0x00014140
        /*0adc*/ 	.word	0x00000006
        /*0ae0*/ 	.word	0x00028c30
        /*0ae4*/ 	.short	0x0101
        /*0ae6*/ 	.byte	0x3f
	.zero		1


	//   ....[65]....
        /*0ae8*/ 	.word	0x00014170
        /*0aec*/ 	.word	0x00000006
        /*0af0*/ 	.word	0x00028c60
        /*0af4*/ 	.short	0x010a
        /*0af6*/ 	.byte	0x3f
	.zero		1


	//   ....[66]....
        /*0af8*/ 	.word	0x00014840
        /*0afc*/ 	.word	0x00000006
        /*0b00*/ 	.word	0x00028c50
        /*0b04*/ 	.short	0x0107
        /*0b06*/ 	.byte	0x3f
	.zero		1


	//   ....[67]....
        /*0b08*/ 	.word	0x00014900
        /*0b0c*/ 	.word	0x00000006
        /*0b10*/ 	.word	0x00028c50
        /*0b14*/ 	.short	0x0101
        /*0b16*/ 	.byte	0x3f
	.zero		1


	//   ....[68]....
        /*0b18*/ 	.word	0x00015770
        /*0b1c*/ 	.word	0x00000005
        /*0b20*/ 	.word	0x00028c20
        /*0b24*/ 	.short	0x010a
        /*0b26*/ 	.byte	0x3f
	.zero		1


	//   ....[69]....
        /*0b28*/ 	.word	0x000158f0
        /*0b2c*/ 	.word	0x00000003
        /*0b30*/ 	.word	0x00028c40
        /*0b34*/ 	.short	0x010a
        /*0b36*/ 	.byte	0x3f
	.zero		1


	//   ....[70]....
        /*0b38*/ 	.word	0x00015990
        /*0b3c*/ 	.word	0x00000005
        /*0b40*/ 	.word	0x00028c40
        /*0b44*/ 	.short	0x010a
        /*0b46*/ 	.byte	0x3f
	.zero		1


	//   ....[71]....
        /*0b48*/ 	.word	0x000159d0
        /*0b4c*/ 	.word	0x00000003
        /*0b50*/ 	.word	0x00028c60
        /*0b54*/ 	.short	0x010a
        /*0b56*/ 	.byte	0x3f
	.zero		1


	//   ....[72]....
        /*0b58*/ 	.word	0x00015a10
        /*0b5c*/ 	.word	0x00000005
        /*0b60*/ 	.word	0x00028c60
        /*0b64*/ 	.short	0x010a
        /*0b66*/ 	.byte	0x3f
	.zero		1


	//   ....[73]....
        /*0b68*/ 	.word	0x00015a80
        /*0b6c*/ 	.word	0x00000006
        /*0b70*/ 	.word	0x00028c50
        /*0b74*/ 	.short	0x010a
        /*0b76*/ 	.byte	0x3f
	.zero		1


	//   ....[74]....
        /*0b78*/ 	.word	0x00015ae0
        /*0b7c*/ 	.word	0x00000005
        /*0b80*/ 	.word	0x00028c50
        /*0b84*/ 	.short	0x010a
        /*0b86*/ 	.byte	0x3f
	.zero		1


	//   ....[75]....
        /*0b88*/ 	.word	0x00015b40
        /*0b8c*/ 	.word	0x00000003
        /*0b90*/ 	.word	0x00028c00
        /*0b94*/ 	.short	0x010a
        /*0b96*/ 	.byte	0x3f
	.zero		1


	//   ....[76]....
        /*0b98*/ 	.word	0x00015b90
        /*0b9c*/ 	.word	0x00000007
        /*0ba0*/ 	.word	0x00028c30
        /*0ba4*/ 	.short	0x010a
        /*0ba6*/ 	.byte	0x3f
	.zero		1


	//   ....[77]....
        /*0ba8*/ 	.word	0x00015be0
        /*0bac*/ 	.word	0x00000007
        /*0bb0*/ 	.word	0x00028c50
        /*0bb4*/ 	.short	0x010a
        /*0bb6*/ 	.byte	0x3f
	.zero		1


	//   ....[78]....
        /*0bb8*/ 	.word	0x00015c40
        /*0bbc*/ 	.word	0x00000005
        /*0bc0*/ 	.word	0x00028c30
        /*0bc4*/ 	.short	0x010a
        /*0bc6*/ 	.byte	0x3f
	.zero		1


	//   ....[79]....
        /*0bc8*/ 	.word	0x00015ca0
        /*0bcc*/ 	.word	0x00000007
        /*0bd0*/ 	.word	0x00028c50
        /*0bd4*/ 	.short	0x010a
        /*0bd6*/ 	.byte	0x3f
	.zero		1


	//   ....[80]....
        /*0bd8*/ 	.word	0x00015d00
        /*0bdc*/ 	.word	0x00000006
        /*0be0*/ 	.word	0x00028c30
        /*0be4*/ 	.short	0x010a
        /*0be6*/ 	.byte	0x3f
	.zero		1


	//   ....[81]....
        /*0be8*/ 	.word	0x00015d60
        /*0bec*/ 	.word	0x00000008
        /*0bf0*/ 	.word	0x00028c50
        /*0bf4*/ 	.short	0x010a
        /*0bf6*/ 	.byte	0x3f
	.zero		1


	//   ....[82]....
        /*0bf8*/ 	.word	0x00015dc0
        /*0bfc*/ 	.word	0x00000005
        /*0c00*/ 	.word	0x00028c30
        /*0c04*/ 	.short	0x010a
        /*0c06*/ 	.byte	0x3f
	.zero		1


	//   ....[83]....
        /*0c08*/ 	.word	0x00015e20
        /*0c0c*/ 	.word	0x00000007
        /*0c10*/ 	.word	0x00028c50
        /*0c14*/ 	.short	0x010a
        /*0c16*/ 	.byte	0x3f
	.zero		1


	//   ....[84]....
        /*0c18*/ 	.word	0x00015f40
        /*0c1c*/ 	.word	0x0000001b
        /*0c20*/ 	.word	0x00028c40
        /*0c24*/ 	.short	0x010a
        /*0c26*/ 	.byte	0x3f
	.zero		1


	//   ....[85]....
        /*0c28*/ 	.word	0x000169e0
        /*0c2c*/ 	.word	0x00000017
        /*0c30*/ 	.word	0x00028c20
        /*0c34*/ 	.short	0x010a
        /*0c36*/ 	.byte	0x3f
	.zero		1


	//   ....[86]....
        /*0c38*/ 	.word	0x00016a30
        /*0c3c*/ 	.word	0x0000001b
        /*0c40*/ 	.word	0x00028c60
        /*0c44*/ 	.short	0x010a
        /*0c46*/ 	.byte	0x3f
	.zero		1


	//   ....[87]....
        /*0c48*/ 	.word	0x00017320
        /*0c4c*/ 	.word	0x00000006
        /*0c50*/ 	.word	0x00028c40
        /*0c54*/ 	.short	0x010a
        /*0c56*/ 	.byte	0x3f
	.zero		1


	//   ....[88]....
        /*0c58*/ 	.word	0x000177e0
        /*0c5c*/ 	.word	0x00000006
        /*0c60*/ 	.word	0x00028c60
        /*0c64*/ 	.short	0x010a
        /*0c66*/ 	.byte	0x3f
	.zero		1


	//   ....[89]....
        /*0c68*/ 	.word	0x000188d0
        /*0c6c*/ 	.word	0x00000005
        /*0c70*/ 	.word	0x00028c20
        /*0c74*/ 	.short	0x010a
        /*0c76*/ 	.byte	0x3f
	.zero		1


	//   ....[90]....
        /*0c78*/ 	.word	0x00018a70
        /*0c7c*/ 	.word	0x00000003
        /*0c80*/ 	.word	0x00028c40
        /*0c84*/ 	.short	0x010a
        /*0c86*/ 	.byte	0x3f
	.zero		1


	//   ....[91]....
        /*0c88*/ 	.word	0x00018ac0
        /*0c8c*/ 	.word	0x00000005
        /*0c90*/ 	.word	0x00028c40
        /*0c94*/ 	.short	0x010a
        /*0c96*/ 	.byte	0x3f
	.zero		1


	//   ....[92]....
        /*0c98*/ 	.word	0x00018b10
        /*0c9c*/ 	.word	0x00000003
        /*0ca0*/ 	.word	0x00028c60
        /*0ca4*/ 	.short	0x010a
        /*0ca6*/ 	.byte	0x3f
	.zero		1


	//----- nvinfo : EIATTR_NUM_MBARRIERS
	.align		4
.L_830:
        /*0ca8*/ 	.byte	0x03, 0x38
        /*0caa*/ 	.short	0x0016


	//----- nvinfo : EIATTR_EXIT_INSTR_OFFSETS
	.align		4
        /*0cac*/ 	.byte	0x04, 0x1c
        /*0cae*/ 	.short	(.L_832 - .L_831)


	//   ....[0]....
.L_831:
        /*0cb0*/ 	.word	0x00000970


	//   ....[1]....
        /*0cb4*/ 	.word	0x0000fe80


	//   ....[2]....
        /*0cb8*/ 	.word	0x00015a60


	//----- nvinfo : EIATTR_MAX_THREADS
	.align		4
.L_832:
        /*0cbc*/ 	.byte	0x04, 0x05
        /*0cbe*/ 	.short	(.L_834 - .L_833)
.L_833:
        /*0cc0*/ 	.word	0x00000180
        /*0cc4*/ 	.word	0x00000001
        /*0cc8*/ 	.word	0x00000001


	//----- nvinfo : EIATTR_CRS_STACK_SIZE
	.align		4
.L_834:
        /*0ccc*/ 	.byte	0x04, 0x1e
        /*0cce*/ 	.short	(.L_836 - .L_835)
.L_835:
        /*0cd0*/ 	.word	0x00000000


	//----- nvinfo : EIATTR_CBANK_PARAM_SIZE
	.align		4
.L_836:
        /*0cd4*/ 	.byte	0x03, 0x19
        /*0cd6*/ 	.short	0x0af0


	//----- nvinfo : EIATTR_PARAM_CBANK
	.align		4
        /*0cd8*/ 	.byte	0x04, 0x0a
        /*0cda*/ 	.short	(.L_838 - .L_837)
	.align		4
.L_837:
        /*0cdc*/ 	.word	index@(.nv.constant0._ZN7cutlass13device_kernelIN5flash11enable_sm90INS1_16FlashAttnFwdSm90INS1_25CollectiveMainloopFwdSm90ILi2EN4cute5tupleIJNS5_1CILi1EEES8_S8_EEENS6_IJNS7_ILi64EEESA_SA_EEELi512ENS_10bfloat16_tEfNS_4arch4Sm90ELb0ELb1ELb0ELb1ELb1ELb0ELb0ELb0ELb0ELb1ELb0ELb0EEENS1_21CollectiveEpilogueFwdINS6_IJSA_NS7_ILi512EEESA_EEES9_SC_SE_Li256ELb1ELb1ELb0ELb0EEENS1_36VarlenDynamicPersistentTileSchedulerILi64ELi64ELi256ELi128ELb0ELb1ELb1ELb1ELb0ELb1EEEEEEEEEvNT_6ParamsE)
        /*0ce0*/ 	.short	0x0210
        /*0ce2*/ 	.short	0x0af0


	//----- nvinfo : EIATTR_SW_WAR
	.align		4
.L_838:
        /*0ce4*/ 	.byte	0x04, 0x36
        /*0ce6*/ 	.short	(.L_840 - .L_839)
.L_839:
        /*0ce8*/ 	.word	0x00000008
.L_840:


//--------------------- .nv.info._ZN7cutlass13device_kernelIN5flash11enable_sm90INS1_16FlashAttnFwdSm90INS1_25CollectiveMainloopFwdSm90ILi2EN4cute5tupleIJNS5_1CILi1EEES8_S8_EEENS6_IJNS7_ILi64EEESA_SA_EEELi512ENS_10bfloat16_tEfNS_4arch4Sm90ELb0ELb1ELb0ELb1ELb1ELb1ELb0ELb0ELb0ELb1ELb0ELb0EEENS1_21CollectiveEpilogueFwdINS6_IJSA_NS7_ILi512EEESA_EEES9_SC_SE_Li256ELb1ELb1ELb0ELb0EEENS1_36VarlenDynamicPersistentTileSchedulerILi64ELi64ELi256ELi128ELb0ELb1ELb1ELb1ELb0ELb1EEEEEEEEEvNT_6ParamsE --------------------------
	.section	.nv.info._ZN7cutlass13device_kernelIN5flash11enable_sm90INS1_16FlashAttnFwdSm90INS1_25CollectiveMainloopFwdSm90ILi2EN4cute5tupleIJNS5_1CILi1EEES8_S8_EEENS6_IJNS7_ILi64EEESA_SA_EEELi512ENS_10bfloat16_tEfNS_4arch4Sm90ELb0ELb1ELb0ELb1ELb1ELb1ELb0ELb0ELb0ELb1ELb0ELb0EEENS1_21CollectiveEpilogueFwdINS6_IJSA_NS7_ILi512EEESA_EEES9_SC_SE_Li256ELb1ELb1ELb0ELb0EEENS1_36VarlenDynamicPersistentTileSchedulerILi64ELi64ELi256ELi128ELb0ELb1ELb1ELb1ELb0ELb1EEEEEEEEEvNT_6ParamsE,"",@"SHT_CUDA_INFO"
	.sectionflags	@""
	.align	4


	//----- nvinfo : EIATTR_CUDA_API_VERSION
	.align		4
        /*0000*/ 	.byte	0x04, 0x37
        /*0002*/ 	.short	(.L_842 - .L_841)
.L_841:
        /*0004*/ 	.word	0x00000082


	//----- nvinfo : EIATTR_KPARAM_INFO
	.align		4
.L_842:
        /*0008*/ 	.byte	0x04, 0x17
        /*000a*/ 	.short	(.L_844 - .L_843)
.L_843:
        /*000c*/ 	.word	0x00000000
        /*0010*/ 	.short	0x0000
        /*0012*/ 	.short	0x0070
        /*0014*/ 	.byte	0x00, 0xf0, 0x01, 0x2a


	//----- nvinfo : EIATTR_SPARSE_MMA_MASK
	.align		4
.L_844:
        /*0018*/ 	.byte	0x03, 0x50
        /*001a*/ 	.short	0x0000


	//----- nvinfo : EIATTR_MAXREG_COUNT
	.align		4
        /*001c*/ 	.byte	0x03, 0x1b
        /*001e*/ 	.short	0x00a8


	//----- nvinfo : EIATTR_NUM_BARRIERS
	.align		4
        /*0020*/ 	.byte	0x02, 0x4c
        /*0022*/ 	.byte	0x10
	.zero		1


	//----- nvinfo : EIATTR_EXTERNS
	.align		4
        /*0024*/ 	.byte	0x04, 0x0f
        /*0026*/ 	.short	(.L_846 - .L_845)


	//   ....[0]....
	.align		4
.L_845:
        /*0028*/ 	.word	index@(__assertfail)


	//----- nvinfo : EIATTR_ANNOTATIONS
	.align		4
.L_846:
        /*002c*/ 	.byte	0x04, 0x55
        /*002e*/ 	.short	(.L_848 - .L_847)


	//   ....[0]....
.L_847:
        /* <DEDUP_REMOVED lines=50> */


	//----- nvinfo : EIATTR_MERCURY_ISA_VERSION
	.align		4
.L_848:
        /*0340*/ 	.byte	0x03, 0x5f
        /*0342*/ 	.short	0x0101


	//----- nvinfo : EIATTR_UNUSED_LOAD_BYTE_OFFSET
	.align		4
        /*0344*/ 	.byte	0x04, 0x44
        /*0346*/ 	.short	(.L_850 - .L_849)


	//   ....[0]....
.L_849:
        /*0348*/ 	.word	0x00000a20
        /*034c*/ 	.word	0x0000fff0


	//   ....[1]....
        /*0350*/ 	.word	0x00014700
        /*0354*/ 	.word	0x0000fff0


	//----- nvinfo : EIATTR_INT_WARP_WIDE_INSTR_OFFSETS
	.align		4
.L_850:
        /*0358*/ 	.byte	0x04, 0x31
        /*035a*/ 	.short	(.L_852 - .L_851)


	//   ....[0]....
.L_851:
        /*035c*/ 	.word	0x00000130


	//   ....[1]....
        /*0360*/ 	.word	0x00000170


	//   ....[2]....
        /*0364*/ 	.word	0x000001e0


	//   ....[3]....
        /*0368*/ 	.word	0x0001ae90


	//   ....[4]....
        /*036c*/ 	.word	0x0001af20


	//   ....[5]....
        /*0370*/ 	.word	0x0001e4d0


	//   ....[6]....
        /*0374*/ 	.word	0x0001e560


	//----- nvinfo : EIATTR_COOP_GROUP_MASK_REGIDS
	.align		4
.L_852:
        /*0378*/ 	.byte	0x04, 0x29
        /*037a*/ 	.short	(.L_854 - .L_853)


	//   ....[0]....
.L_853:
        /*037c*/ 	.word	0xffffffff


	//   ....[1]....
        /*0380*/ 	.word	0xffffffff


	//   ....[2]....
        /*0384*/ 	.word	0xffffffff


	//   ....[3]....
        /*0388*/ 	.word	0xffffffff


	//   ....[4]....
        /*038c*/ 	.word	0xffffffff


	//   ....[5]....
        /*0390*/ 	.word	0xffffffff


	//   ....[6]....
        /*0394*/ 	.word	0xffffffff


	//   ....[7]....
        /*0398*/ 	.word	0xffffffff


	//   ....[8]....
        /*039c*/ 	.word	0xffffffff


	//   ....[9]....
        /*03a0*/ 	.word	0xffffffff


	//   ....[10]....
        /*03a4*/ 	.word	0xffffffff


	//   ....[11]....
        /*03a8*/ 	.word	0xffffffff


	//   ....[12]....
        /*03ac*/ 	.word	0xffffffff


	//   ....[13]....
        /*03b0*/ 	.word	0xffffffff


	//   ....[14]....
        /*03b4*/ 	.word	0xffffffff


	//   ....[15]....
        /*03b8*/ 	.word	0xffffffff


	//   ....[16]....
        /*03bc*/ 	.word	0xffffffff


	//   ....[17]....
        /*03c0*/ 	.word	0xffffffff


	//   ....[18]....
        /*03c4*/ 	.word	0xffffffff


	//   ....[19]....
        /*03c8*/ 	.word	0xffffffff


	//   ....[20]....
        /*03cc*/ 	.word	0xffffffff


	//   ....[21]....
        /*03d0*/ 	.word	0xffffffff


	//   ....[22]....
        /*03d4*/ 	.word	0xffffffff


	//   ....[23]....
        /*03d8*/ 	.word	0xffffffff


	//   ....[24]....
        /*03dc*/ 	.word	0xffffffff


	//   ....[25]....
        /*03e0*/ 	.word	0xffffffff


	//   ....[26]....
        /*03e4*/ 	.word	0xffffffff


	//   ....[27]....
        /*03e8*/ 	.word	0xffffffff


	//   ....[28]....
        /*03ec*/ 	.word	0xffffffff


	//   ....[29]....
        /*03f0*/ 	.word	0xffffffff


	//   ....[30]....
        /*03f4*/ 	.word	0xffffffff


	//   ....[31]....
        /*03f8*/ 	.word	0xffffffff


	//   ....[32]....
        /*03fc*/ 	.word	0xffffffff


	//   ....[33]....
        /*0400*/ 	.word	0xffffffff


	//   ....[34]....
        /*0404*/ 	.word	0xffffffff


	//   ....[35]....
        /*0408*/ 	.word	0xffffffff


	//   ....[36]....
        /*040c*/ 	.word	0xffffffff


	//   ....[37]....
        /*0410*/ 	.word	0xffffffff


	//   ....[38]....
        /*0414*/ 	.word	0xffffffff


	//   ....[39]....
        /*0418*/ 	.word	0xffffffff


	//   ....[40]....
        /*041c*/ 	.word	0xffffffff


	//   ....[41]....
        /*0420*/ 	.word	0xffffffff


	//   ....[42]....
        /*0424*/ 	.word	0xffffffff


	//   ....[43]....
        /*0428*/ 	.word	0xffffffff


	//   ....[44]....
        /*042c*/ 	.word	0xffffffff


	//   ....[45]....
        /*0430*/ 	.word	0xffffffff


	//   ....[46]....
        /*0434*/ 	.word	0xffffffff


	//   ....[47]....
        /*0438*/ 	.word	0xffffffff


	//   ....[48]....
        /*043c*/ 	.word	0xffffffff


	//   ....[49]....
        /*0440*/ 	.word	0xffffffff


	//   ....[50]....
        /*0444*/ 	.word	0xffffffff


	//   ....[51]....
        /*0448*/ 	.word	0xffffffff


	//   ....[52]....
        /*044c*/ 	.word	0xffffffff


	//   ....[53]....
        /*0450*/ 	.word	0xffffffff


	//   ....[54]....
        /*0454*/ 	.word	0xffffffff


	//   ....[55]....
        /*0458*/ 	.word	0xffffffff


	//   ....[56]....
        /*045c*/ 	.word	0xffffffff


	//   ....[57]....
        /*0460*/ 	.word	0xffffffff


	//   ....[58]....
        /*0464*/ 	.word	0xffffffff


	//   ....[59]....
        /*0468*/ 	.word	0xffffffff


	//   ....[60]....
        /*046c*/ 	.word	0xffffffff


	//   ....[61]....
        /*0470*/ 	.word	0xffffffff


	//   ....[62]....
        /*0474*/ 	.word	0xffffffff


	//   ....[63]....
        /*0478*/ 	.word	0xffffffff


	//   ....[64]....
        /*047c*/ 	.word	0xffffffff


	//   ....[65]....
        /*0480*/ 	.word	0xffffffff


	//   ....[66]....
        /*0484*/ 	.word	0xffffffff


	//   ....[67]....
        /*0488*/ 	.word	0xffffffff


	//   ....[68]....
        /*048c*/ 	.word	0xffffffff


	//   ....[69]....
        /*0490*/ 	.word	0xffffffff


	//   ....[70]....
        /*0494*/ 	.word	0xffffffff


	//   ....[71]....
        /*0498*/ 	.word	0xffffffff


	//   ....[72]....
        /*049c*/ 	.word	0xffffffff


	//   ....[73]....
        /*04a0*/ 	.word	0xffffffff


	//   ....[74]....
        /*04a4*/ 	.word	0xffffffff


	//   ....[75]....
        /*04a8*/ 	.word	0xffffffff


	//   ....[76]....
        /*04ac*/ 	.word	0xffffffff


	//   ....[77]....
        /*04b0*/ 	.word	0xffffffff


	//   ....[78]....
        /*04b4*/ 	.word	0xffffffff


	//   ....[79]....
        /*04b8*/ 	.word	0xffffffff


	//   ....[80]....
        /*04bc*/ 	.word	0xffffffff


	//   ....[81]....
        /*04c0*/ 	.word	0xffffffff


	//   ....[82]....
        /*04c4*/ 	.word	0xffffffff


	//   ....[83]....
        /*04c8*/ 	.word	0xffffffff


	//   ....[84]....
        /*04cc*/ 	.word	0xffffffff


	//   ....[85]....
        /*04d0*/ 	.word	0xffffffff


	//   ....[86]....
        /*04d4*/ 	.word	0xffffffff


	//   ....[87]....
        /*04d8*/ 	.word	0xffffffff


	//   ....[88]....
        /*04dc*/ 	.word	0xffffffff


	//   ....[89]....
        /*04e0*/ 	.word	0xffffffff


	//   ....[90]....
        /*04e4*/ 	.word	0xffffffff


	//   ....[91]....
        /*04e8*/ 	.word	0xffffffff


	//   ....[92]....
        /*04ec*/ 	.word	0xffffffff


	//   ....[93]....
        /*04f0*/ 	.word	0xffffffff


	//   ....[94]....
        /*04f4*/ 	.word	0xffffffff


	//   ....[95]....
        /*04f8*/ 	.word	0xffffffff


	//   ....[96]....
        /*04fc*/ 	.word	0xffffffff


	//   ....[97]....
        /*0500*/ 	.word	0xffffffff


	//   ....[98]....
        /*0504*/ 	.word	0xffffffff


	//   ....[99]....
        /*0508*/ 	.word	0xffffffff


	//   ....[100]....
        /*050c*/ 	.word	0xffffffff


	//   ....[101]....
        /*0510*/ 	.word	0xffffffff


	//   ....[102]....
        /*0514*/ 	.word	0xffffffff


	//   ....[103]....
        /*0518*/ 	.word	0xffffffff


	//   ....[104]....
        /*051c*/ 	.word	0xffffffff


	//   ....[105]....
        /*0520*/ 	.word	0xffffffff


	//   ....[106]....
        /*0524*/ 	.word	0xffffffff


	//   ....[107]....
        /*0528*/ 	.word	0xffffffff


	//   ....[108]....
        /*052c*/ 	.word	0xffffffff


	//   ....[109]....
        /*0530*/ 	.word	0xffffffff


	//   ....[110]....
        /*0534*/ 	.word	0xffffffff


	//   ....[111]....
        /*0538*/ 	.word	0xffffffff


	//   ....[112]....
        /*053c*/ 	.word	0xffffffff


	//   ....[113]....
        /*0540*/ 	.word	0xffffffff


	//   ....[114]....
        /*0544*/ 	.word	0xffffffff


	//   ....[115]....
        /*0548*/ 	.word	0xffffffff


	//   ....[116]....
        /*054c*/ 	.word	0xffffffff


	//   ....[117]....
        /*0550*/ 	.word	0xffffffff


	//   ....[118]....
        /*0554*/ 	.word	0xffffffff


	//   ....[119]....
        /*0558*/ 	.word	0xffffffff


	//   ....[120]....
        /*055c*/ 	.word	0xffffffff


	//   ....[121]....
        /*0560*/ 	.word	0xffffffff


	//   ....[122]....
        /*0564*/ 	.word	0xffffffff


	//   ....[123]....
        /*0568*/ 	.word	0xffffffff


	//   ....[124]....
        /*056c*/ 	.word	0xffffffff


	//   ....[125]....
        /*0570*/ 	.word	0xffffffff


	//   ....[126]....
        /*0574*/ 	.word	0xffffffff


	//   ....[127]....
        /*0578*/ 	.word	0xffffffff


	//   ....[128]....
        /*057c*/ 	.word	0xffffffff


	//   ....[129]....
        /*0580*/ 	.word	0xffffffff


	//   ....[130]....
        /*0584*/ 	.word	0xffffffff


	//   ....[131]....
        /*0588*/ 	.word	0xffffffff


	//   ....[132]....
        /*058c*/ 	.word	0xffffffff


	//   ....[133]....
        /*0590*/ 	.word	0xffffffff


	//   ....[134]....
        /*0594*/ 	.word	0xffffffff


	//   ....[135]....
        /*0598*/ 	.word	0xffffffff


	//   ....[136]....
        /*059c*/ 	.word	0xffffffff


	//   ....[137]....
        /*05a0*/ 	.word	0xffffffff


	//   ....[138]....
        /*05a4*/ 	.word	0xffffffff


	//   ....[139]....
        /*05a8*/ 	.word	0xffffffff


	//   ....[140]....
        /*05ac*/ 	.word	0xffffffff


	//   ....[141]....
        /*05b0*/ 	.word	0xffffffff


	//   ....[142]....
        /*05b4*/ 	.word	0xffffffff


	//   ....[143]....
        /*05b8*/ 	.word	0xffffffff


	//   ....[144]....
        /*05bc*/ 	.word	0xffffffff


	//   ....[145]....
        /*05c0*/ 	.word	0xffffffff


	//   ....[146]....
        /*05c4*/ 	.word	0xffffffff


	//   ....[147]....
        /*05c8*/ 	.word	0xffffffff


	//   ....[148]....
        /*05cc*/ 	.word	0xffffffff


	//   ....[149]....
        /*05d0*/ 	.word	0xffffffff


	//   ....[150]....
        /*05d4*/ 	.word	0xffffffff


	//   ....[151]....
        /*05d8*/ 	.word	0x0500000f


	//   ....[152]....
        /*05dc*/ 	.word	0x0500000f


	//   ....[153]....
        /*05e0*/ 	.word	0x0500000f


	//   ....[154]....
        /*05e4*/ 	.word	0x0500000f


	//   ....[155]....
        /*05e8*/ 	.word	0x0500000f


	//   ....[156]....
        /*05ec*/ 	.word	0x0500000f


	//   ....[157]....
        /*05f0*/ 	.word	0x0500000f


	//   ....[158]....
        /*05f4*/ 	.word	0x0500000f


	//   ....[159]....
        /*05f8*/ 	.word	0x0500000f


	//   ....[160]....
        /*05fc*/ 	.word	0x0500000f


	//   ....[161]....
        /*0600*/ 	.word	0x0500000f


	//   ....[162]....
        /*0604*/ 	.word	0x0500000f


	//   ....[163]....
        /*0608*/ 	.word	0x0500000f


	//   ....[164]....
        /*060c*/ 	.word	0x0500000f


	//   ....[165]....
        /*0610*/ 	.word	0x0500000f


	//   ....[166]....
        /*0614*/ 	.word	0x0500000f


	//   ....[167]....
        /*0618*/ 	.word	0x0500000f


	//   ....[168]....
        /*061c*/ 	.word	0x0500000f


	//   ....[169]....
        /*0620*/ 	.word	0x0500000f


	//   ....[170]....
        /*0624*/ 	.word	0x0500000f


	//   ....[171]....
        /*0628*/ 	.word	0x0500000f


	//   ....[172]....
        /*062c*/ 	.word	0x0500000f


	//   ....[173]....
        /*0630*/ 	.word	0x0500000f


	//   ....[174]....
        /*0634*/ 	.word	0x0500000f


	//   ....[175]....
        /*0638*/ 	.word	0x0500000f


	//   ....[176]....
        /*063c*/ 	.word	0x0500000f


	//   ....[177]....
        /*0640*/ 	.word	0x0500000f


	//   ....[178]....
        /*0644*/ 	.word	0x0500000f


	//   ....[179]....
        /*0648*/ 	.word	0x0500000f


	//   ....[180]....
        /*064c*/ 	.word	0x0500000f


	//   ....[181]....
        /*0650*/ 	.word	0x0500000f


	//   ....[182]....
        /*0654*/ 	.word	0x0500000f


	//   ....[183]....
        /*0658*/ 	.word	0x0500000f


	//   ....[184]....
        /*065c*/ 	.word	0x0500000f


	//   ....[185]....
        /*0660*/ 	.word	0x0500000f


	//   ....[186]....
        /*0664*/ 	.word	0x0500000f


	//   ....[187]....
        /*0668*/ 	.word	0x0500000f


	//   ....[188]....
        /*066c*/ 	.word	0x0500000f


	//   ....[189]....
        /*0670*/ 	.word	0x0500000f


	//   ....[190]....
        /*0674*/ 	.word	0x0500000f


	//   ....[191]....
        /*0678*/ 	.word	0x0500000f


	//   ....[192]....
        /*067c*/ 	.word	0x0500000f


	//   ....[193]....
        /*0680*/ 	.word	0x0500000f


	//   ....[194]....
        /*0684*/ 	.word	0x0500000f


	//   ....[195]....
        /*0688*/ 	.word	0x0500000f


	//   ....[196]....
        /*068c*/ 	.word	0x0500000f


	//   ....[197]....
        /*0690*/ 	.word	0x0500000f


	//   ....[198]....
        /*0694*/ 	.word	0x0500000f


	//   ....[199]....
        /*0698*/ 	.word	0x0500000f


	//   ....[200]....
        /*069c*/ 	.word	0x0500000f


	//   ....[201]....
        /*06a0*/ 	.word	0x0500000f


	//   ....[202]....
        /*06a4*/ 	.word	0x0500000f


	//   ....[203]....
        /*06a8*/ 	.word	0x0500000f


	//   ....[204]....
        /*06ac*/ 	.word	0x0500000f


	//   ....[205]....
        /*06b0*/ 	.word	0x0500000f


	//   ....[206]....
        /*06b4*/ 	.word	0x0500000f


	//   ....[207]....
        /*06b8*/ 	.word	0x0500000f


	//   ....[208]....
        /*06bc*/ 	.word	0x0500000f


	//   ....[209]....
        /*06c0*/ 	.word	0x0500000f


	//   ....[210]....
        /*06c4*/ 	.word	0x0500000f


	//   ....[211]....
        /*06c8*/ 	.word	0x0500000f


	//   ....[212]....
        /*06cc*/ 	.word	0x0500000f


	//   ....[213]....
        /*06d0*/ 	.word	0x0500000f


	//   ....[214]....
        /*06d4*/ 	.word	0x0500000f


	//   ....[215]....
        /*06d8*/ 	.word	0x0500000f


	//   ....[216]....
        /*06dc*/ 	.word	0x0500000f


	//   ....[217]....
        /*06e0*/ 	.word	0x0500000f


	//   ....[218]....
        /*06e4*/ 	.word	0x0500000f


	//   ....[219]....
        /*06e8*/ 	.word	0x0500000f


	//   ....[220]....
        /*06ec*/ 	.word	0x0500000f


	//   ....[221]....
        /*06f0*/ 	.word	0x0500000f


	//   ....[222]....
        /*06f4*/ 	.word	0x0500000f


	//   ....[223]....
        /*06f8*/ 	.word	0x0500000f


	//   ....[224]....
        /*06fc*/ 	.word	0x0500000f


	//   ....[225]....
        /*0700*/ 	.word	0x0500000f


	//   ....[226]....
        /*0704*/ 	.word	0x0500000f


	//   ....[227]....
        /*0708*/ 	.word	0x0500000f


	//   ....[228]....
        /*070c*/ 	.word	0x0500000f


	//   ....[229]....
        /*0710*/ 	.word	0x0500000f


	//   ....[230]....
        /*0714*/ 	.word	0x0500000f


	//   ....[231]....
        /*0718*/ 	.word	0x0500000f


	//   ....[232]....
        /*071c*/ 	.word	0x0500000f


	//----- nvinfo : EIATTR_COOP_GROUP_INSTR_OFFSETS
	.align		4
.L_854:
        /*0720*/ 	.byte	0x04, 0x28
        /*0722*/ 	.short	(.L_856 - .L_855)


	//   ....[0]....
.L_855:
        /*0724*/ 	.word	0x00000060


	//   ....[1]....
        /*0728*/ 	.word	0x00000140


	//   ....[2]....
        /*072c*/ 	.word	0x00000190


	//   ....[3]....
        /*0730*/ 	.word	0x00000380


	//   ....[4]....
        /*0734*/ 	.word	0x000004e0


	//   ....[5]....
        /*0738*/ 	.word	0x00000600


	//   ....[6]....
        /*073c*/ 	.word	0x00000760


	//   ....[7]....
        /*0740*/ 	.word	0x00002ea0


	//   ....[8]....
        /*0744*/ 	.word	0x00002eb0


	//   ....[9]....
        /*0748*/ 	.word	0x00003970


	//   ....[10]....
        /*074c*/ 	.word	0x00003980


	//   ....[11]....
        /*0750*/ 	.word	0x000043d0


	//   ....[12]....
        /*0754*/ 	.word	0x000043e0


	//   ....[13]....
        /*0758*/ 	.word	0x000047b0


	//   ....[14]....
        /*075c*/ 	.word	0x000047d0


	//   ....[15]....
        /*0760*/ 	.word	0x00005940


	//   ....[16]....
        /*0764*/ 	.word	0x00007cf0


	//   ....[17]....
        /*0768*/ 	.word	0x00008480


	//   ....[18]....
        /*076c*/ 	.word	0x00008490


	//   ....[19]....
        /*0770*/ 	.word	0x000084a0


	//   ....[20]....
        /*0774*/ 	.word	0x000084b0


	//   ....[21]....
        /*0778*/ 	.word	0x000087b0


	//   ....[22]....
        /*077c*/ 	.word	0x000087c0


	//   ....[23]....
        /*0780*/ 	.word	0x000087d0


	//   ....[24]....
        /*0784*/ 	.word	0x000087e0


	//   ....[25]....
        /*0788*/ 	.word	0x00009b90


	//   ....[26]....
        /*078c*/ 	.word	0x00009bb0


	//   ....[27]....
        /*0790*/ 	.word	0x00009bc0


	//   ....[28]....
        /*0794*/ 	.word	0x00009bd0


	//   ....[29]....
        /*0798*/ 	.word	0x00009cc0


	//   ....[30]....
        /*079c*/ 	.word	0x00009ce0


	//   ....[31]....
        /*07a0*/ 	.word	0x00009d70


	//   ....[32]....
        /*07a4*/ 	.word	0x00009da0


	//   ....[33]....
        /*07a8*/ 	.word	0x0000b540


	//   ....[34]....
        /*07ac*/ 	.word	0x0000bc20


	//   ....[35]....
        /*07b0*/ 	.word	0x0000c120


	//   ....[36]....
        /*07b4*/ 	.word	0x0000c230


	//   ....[37]....
        /*07b8*/ 	.word	0x0000c510


	//   ....[38]....
        /*07bc*/ 	.word	0x0000c5d0


	//   ....[39]....
        /*07c0*/ 	.word	0x0000cef0


	//   ....[40]....
        /*07c4*/ 	.word	0x0000d620


	//   ....[41]....
        /*07c8*/ 	.word	0x0000d870


	//   ....[42]....
        /*07cc*/ 	.word	0x0000dfb0


	//   ....[43]....
        /*07d0*/ 	.word	0x0000e0d0


	//   ....[44]....
        /*07d4*/ 	.word	0x0000e640


	//   ....[45]....
        /*07d8*/ 	.word	0x0000e6a0


	//   ....[46]....
        /*07dc*/ 	.word	0x0000f810


	//   ....[47]....
        /*07e0*/ 	.word	0x000100b0


	//   ....[48]....
        /*07e4*/ 	.word	0x000100d0


	//   ....[49]....
        /*07e8*/ 	.word	0x000106a0


	//   ....[50]....
        /*07ec*/ 	.word	0x00010870


	//   ....[51]....
        /*07f0*/ 	.word	0x00011590


	//   ....[52]....
        /*07f4*/ 	.word	0x00011b20


	//   ....[53]....
        /*07f8*/ 	.word	0x00011d30


	//   ....[54]....
        /*07fc*/ 	.word	0x00012410


	//   ....[55]....
        /*0800*/ 	.word	0x000124c0


	//   ....[56]....
        /*0804*/ 	.word	0x00012ae0


	//   ....[57]....
        /*0808*/ 	.word	0x00012cb0


	//   ....[58]....
        /*080c*/ 	.word	0x00013b00


	//   ....[59]....
        /*0810*/ 	.word	0x00013c00


	//   ....[60]....
        /*0814*/ 	.word	0x00013c10


	//   ....[61]....
        /*0818*/ 	.word	0x00013c50


	//   ....[62]....
        /*081c*/ 	.word	0x00013c60


	//   ....[63]....
        /*0820*/ 	.word	0x00015780


	//   ....[64]....
        /*0824*/ 	.word	0x00015c80


	//   ....[65]....
        /*0828*/ 	.word	0x00015ca0


	//   ....[66]....
        /*082c*/ 	.word	0x00015cd0


	//   ....[67]....
        /*0830*/ 	.word	0x00015ce0


	//   ....[68]....
        /*0834*/ 	.word	0x00016430


	//   ....[69]....
        /*0838*/ 	.word	0x00016470


	//   ....[70]....
        /*083c*/ 	.word	0x00016710


	//   ....[71]....
        /*0840*/ 	.word	0x00016730


	//   ....[72]....
        /*0844*/ 	.word	0x000173a0


	//   ....[73]....
        /*0848*/ 	.word	0x000173e0


	//   ....[74]....
        /*084c*/ 	.word	0x00017680


	//   ....[75]....
        /*0850*/ 	.word	0x000176a0


	//   ....[76]....
        /*0854*/ 	.word	0x00017950


	//   ....[77]....
        /*0858*/ 	.word	0x00017b00


	//   ....[78]....
        /*085c*/ 	.word	0x00017b30


	//   ....[79]....
        /*0860*/ 	.word	0x00017b60


	//   ....[80]....
        /*0864*/ 	.word	0x00017b90


	//   ....[81]....
        /*0868*/ 	.word	0x00017bc0


	//   ....[82]....
        /*086c*/ 	.word	0x00017bf0


	//   ....[83]....
        /*0870*/ 	.word	0x00017d60


	//   ....[84]....
        /*0874*/ 	.word	0x00017d90


	//   ....[85]....
        /*0878*/ 	.word	0x00017dc0


	//   ....[86]....
        /*087c*/ 	.word	0x00017df0


	//   ....[87]....
        /*0880*/ 	.word	0x00017e20


	//   ....[88]....
        /*0884*/ 	.word	0x00017e50


	//   ....[89]....
        /*0888*/ 	.word	0x00017ee0


	//   ....[90]....
        /*088c*/ 	.word	0x00017f40


	//   ....[91]....
        /*0890*/ 	.word	0x00017fd0


	//   ....[92]....
        /*0894*/ 	.word	0x000190a0


	//   ....[93]....
        /*0898*/ 	.word	0x0001bcb0


	//   ....[94]....
        /*089c*/ 	.word	0x0001bcd0


	//   ....[95]....
        /*08a0*/ 	.word	0x0001bd60


	//   ....[96]....
        /*08a4*/ 	.word	0x0001bd80


	//   ....[97]....
        /*08a8*/ 	.word	0x0001be00


	//   ....[98]....
        /*08ac*/ 	.word	0x0001be20


	//   ....[99]....
        /*08b0*/ 	.word	0x0001be30


	//   ....[100]....
        /*08b4*/ 	.word	0x0001be40


	//   ....[101]....
        /*08b8*/ 	.word	0x0001c650


	//   ....[102]....
        /*08bc*/ 	.word	0x0001c680


	//   ....[103]....
        /*08c0*/ 	.word	0x0001c720


	//   ....[104]....
        /*08c4*/ 	.word	0x0001c740


	//   ....[105]....
        /*08c8*/ 	.word	0x0001c7c0


	//   ....[106]....
        /*08cc*/ 	.word	0x0001c7e0


	//   ....[107]....
        /*08d0*/ 	.word	0x0001c7f0


	//   ....[108]....
        /*08d4*/ 	.word	0x0001c860


	//   ....[109]....
        /*08d8*/ 	.word	0x0001ccb0


	//   ....[110]....
        /*08dc*/ 	.word	0x0001cd70


	//   ....[111]....
        /*08e0*/ 	.word	0x0001cec0


	//   ....[112]....
        /*08e4*/ 	.word	0x0001cf00


	//   ....[113]....
        /*08e8*/ 	.word	0x0001cf10


	//   ....[114]....
        /*08ec*/ 	.word	0x0001cf20


	//   ....[115]....
        /*08f0*/ 	.word	0x0001d070


	//   ....[116]....
        /*08f4*/ 	.word	0x0001d1c0


	//   ....[117]....
        /*08f8*/ 	.word	0x0001d9e0


	//   ....[118]....
        /*08fc*/ 	.word	0x0001da00


	//   ....[119]....
        /*0900*/ 	.word	0x0001da50


	//   ....[120]....
        /*0904*/ 	.word	0x0001da60


	//   ....[121]....
        /*0908*/ 	.word	0x0001daa0


	//   ....[122]....
        /*090c*/ 	.word	0x0001dab0


	//   ....[123]....
        /*0910*/ 	.word	0x0001dac0


	//   ....[124]....
        /*0914*/ 	.word	0x0001db00


	//   ....[125]....
        /*0918*/ 	.word	0x0001de20


	//   ....[126]....
        /*091c*/ 	.word	0x0001de60


	//   ....[127]....
        /*0920*/ 	.word	0x0001de80


	//   ....[128]....
        /*0924*/ 	.word	0x0001dea0


	//   ....[129]....
        /*0928*/ 	.word	0x0001ded0


	//   ....[130]....
        /*092c*/ 	.word	0x0001def0


	//   ....[131]....
        /*0930*/ 	.word	0x0001dff0


	//   ....[132]....
        /*0934*/ 	.word	0x0001e140


	//   ....[133]....
        /*0938*/ 	.word	0x0001e740


	//   ....[134]....
        /*093c*/ 	.word	0x0001e790


	//   ....[135]....
        /*0940*/ 	.word	0x0001e7c0


	//   ....[136]....
        /*0944*/ 	.word	0x0001e7f0


	//   ....[137]....
        /*0948*/ 	.word	0x0001e800


	//   ....[138]....
        /*094c*/ 	.word	0x0001e830


	//   ....[139]....
        /*0950*/ 	.word	0x0001e860


	//   ....[140]....
        /*0954*/ 	.word	0x0001e890


	//   ....[141]....
        /*0958*/ 	.word	0x0001ea10


	//   ....[142]....
        /*095c*/ 	.word	0x0001ea40


	//   ....[143]....
        /*0960*/ 	.word	0x0001ea70


	//   ....[144]....
        /*0964*/ 	.word	0x0001eaa0


	//   ....[145]....
        /*0968*/ 	.word	0x0001ead0


	//   ....[146]....
        /*096c*/ 	.word	0x0001eb00


	//   ....[147]....
        /*0970*/ 	.word	0x0001ebc0


	//   ....[148]....
        /*0974*/ 	.word	0x0001ebe0


	//   ....[149]....
        /*0978*/ 	.word	0x0001ec50


	//   ....[150]....
        /*097c*/ 	.word	0x0001f2f0


	//   ....[151]....
        /*0980*/ 	.word	0x0001f610


	//   ....[152]....
        /*0984*/ 	.word	0x0001f6a0


	//   ....[153]....
        /*0988*/ 	.word	0x0001f780


	//   ....[154]....
        /*098c*/ 	.word	0x0001f810


	//   ....[155]....
        /*0990*/ 	.word	0x0001f8f0


	//   ....[156]....
        /*0994*/ 	.word	0x0001f980


	//   ....[157]....
        /*0998*/ 	.word	0x0001fb00


	//   ....[158]....
        /*099c*/ 	.word	0x0001fb90


	//   ....[159]....
        /*09a0*/ 	.word	0x0001fbe0


	//   ....[160]....
        /*09a4*/ 	.word	0x0001fc30


	//   ....[161]....
        /*09a8*/ 	.word	0x0001fcc0


	//   ....[162]....
        /*09ac*/ 	.word	0x0001fd50


	//   ....[163]....
        /*09b0*/ 	.word	0x0001fda0


	//   ....[164]....
        /*09b4*/ 	.word	0x0001fdf0


	//   ....[165]....
        /*09b8*/ 	.word	0x0001fee0


	//   ....[166]....
        /*09bc*/ 	.word	0x0001ff90


	//   ....[167]....
        /*09c0*/ 	.word	0x00020010


	//   ....[168]....
        /*09c4*/ 	.word	0x00020080


	//   ....[169]....
        /*09c8*/ 	.word	0x000201b0


	//   ....[170]....
        /*09cc*/ 	.word	0x000202d0


	//   ....[171]....
        /*09d0*/ 	.word	0x000203a0


	//   ....[172]....
        /*09d4*/ 	.word	0x000203f0


	//   ....[173]....
        /*09d8*/ 	.word	0x00020780


	//   ....[174]....
        /*09dc*/ 	.word	0x00020a60


	//   ....[175]....
        /*09e0*/ 	.word	0x00020b50


	//   ....[176]....
        /*09e4*/ 	.word	0x00020bf0


	//   ....[177]....
        /*09e8*/ 	.word	0x00020c50


	//   ....[178]....
        /*09ec*/ 	.word	0x00020d40


	//   ....[179]....
        /*09f0*/ 	.word	0x00020db0


	//   ....[180]....
        /*09f4*/ 	.word	0x00020ea0


	//   ....[181]....
        /*09f8*/ 	.word	0x00020f10


	//   ....[182]....
        /*09fc*/ 	.word	0x00020fb0


	//   ....[183]....
        /*0a00*/ 	.word	0x000210a0


	//   ....[184]....
        /*0a04*/ 	.word	0x00021110


	//   ....[185]....
        /*0a08*/ 	.word	0x00021170


	//   ....[186]....
        /*0a0c*/ 	.word	0x00021260


	//   ....[187]....
        /*0a10*/ 	.word	0x000212c0


	//   ....[188]....
        /*0a14*/ 	.word	0x000213c0


	//   ....[189]....
        /*0a18*/ 	.word	0x00021420


	//   ....[190]....
        /*0a1c*/ 	.word	0x00021500


	//   ....[191]....
        /*0a20*/ 	.word	0x00021640


	//   ....[192]....
        /*0a24*/ 	.word	0x00021740


	//   ....[193]....
        /*0a28*/ 	.word	0x000219c0


	//   ....[194]....
        /*0a2c*/ 	.word	0x00021a10


	//   ....[195]....
        /*0a30*/ 	.word	0x00021be0


	//   ....[196]....
        /*0a34*/ 	.word	0x00021c30


	//   ....[197]....
        /*0a38*/ 	.word	0x00021e00


	//   ....[198]....
        /*0a3c*/ 	.word	0x00021e50


	//   ....[199]....
        /*0a40*/ 	.word	0x00021f40


	//   ....[200]....
        /*0a44*/ 	.word	0x00021fe0


	//   ....[201]....
        /*0a48*/ 	.word	0x00022040


	//   ....[202]....
        /*0a4c*/ 	.word	0x000220f0


	//   ....[203]....
        /*0a50*/ 	.word	0x00022150


	//   ....[204]....
        /*0a54*/ 	.word	0x00022200


	//   ....[205]....
        /*0a58*/ 	.word	0x00022260


	//   ....[206]....
        /*0a5c*/ 	.word	0x00022310


	//   ....[207]....
        /*0a60*/ 	.word	0x00022400


	//   ....[208]....
        /*0a64*/ 	.word	0x000224e0


	//   ....[209]....
        /*0a68*/ 	.word	0x000225f0


	//   ....[210]....
        /*0a6c*/ 	.word	0x000226f0


	//   ....[211]....
        /*0a70*/ 	.word	0x00022820


	//   ....[212]....
        /*0a74*/ 	.word	0x00022900


	//   ....[213]....
        /*0a78*/ 	.word	0x00022a00


	//   ....[214]....
        /*0a7c*/ 	.word	0x00022ae0


	//   ....[215]....
        /*0a80*/ 	.word	0x00022b70


	//   ....[216]....
        /*0a84*/ 	.word	0x00022c10


	//   ....[217]....
        /*0a88*/ 	.word	0x00022d30


	//   ....[218]....
        /*0a8c*/ 	.word	0x00022da0


	//   ....[219]....
        /*0a90*/ 	.word	0x00022e10


	//   ....[220]....
        /*0a94*/ 	.word	0x00022e80


	//   ....[221]....
        /*0a98*/ 	.word	0x00022ef0


	//   ....[222]....
        /*0a9c*/ 	.word	0x00022f70


	//   ....[223]....
        /*0aa0*/ 	.word	0x00023000


	//   ....[224]....
        /*0aa4*/ 	.word	0x00023090


	//   ....[225]....
        /*0aa8*/ 	.word	0x00023100


	//   ....[226]....
        /*0aac*/ 	.word	0x00023170


	//   ....[227]....
        /*0ab0*/ 	.word	0x000231e0


	//   ....[228]....
        /*0ab4*/ 	.word	0x00023260


	//   ....[229]....
        /*0ab8*/ 	.word	0x000232d0


	//   ....[230]....
        /*0abc*/ 	.word	0x00023370


	//   ....[231]....
        /*0ac0*/ 	.word	0x00023400


	//   ....[232]....
        /*0ac4*/ 	.word	0x00023520


	//----- nvinfo : EIATTR_REG_RECONFIG
	.align		4
.L_856:
        /*0ac8*/ 	.byte	0x01, 0x54
	.zero		2


	//----- nvinfo : EIATTR_SYSCALL_OFFSETS
	.align		4
        /*0acc*/ 	.byte	0x04, 0x46
        /*0ace*/ 	.short	(.L_858 - .L_857)


	//   ....[0]....
.L_857:
        /*0ad0*/ 	.word	0x000020b0


	//   ....[1]....
        /*0ad4*/ 	.word	0x00002200


	//   ....[2]....
        /*0ad8*/ 	.word	0x00007ea0


	//   ....[3]....
        /*0adc*/ 	.word	0x000081d0


	//   ....[4]....
        /*0ae0*/ 	.word	0x0001b080


	//   ....[5]....
        /*0ae4*/ 	.word	0x0001b1d0


	//   ....[6]....
        /*0ae8*/ 	.word	0x0001b2c0


	//   ....[7]....
        /*0aec*/ 	.word	0x0001c290


	//----- nvinfo : EIATTR_MBARRIER_INSTR_OFFSETS
	.align		4
.L_858:
        /*0af0*/ 	.byte	0x04, 0x39
        /*0af2*/ 	.short	(.L_860 - .L_859)


	//   ....[0]....
.L_859:
        /*0af4*/ 	.word	0x00000270
        /*0af8*/ 	.word	0x000000ff
        /*0afc*/ 	.word	0x00028c00
        /*0b00*/ 	.short	0x0100
        /*0b02*/ 	.byte	0x08
	.zero		1


	//   ....[1]....
        /*0b04*/ 	.word	0x00000280
        /*0b08*/ 	.word	0x000000ff
        /*0b0c*/ 	.word	0x00028c20
        /*0b10*/ 	.short	0x0100
        /*0b12*/ 	.byte	0x08
	.zero		1


	//   ....[2]....
        /*0b14*/ 	.word	0x00000330
        /*0b18*/ 	.word	0x000000ff
        /*0b1c*/ 	.word	0x00028c30
        /*0b20*/ 	.short	0x0100
        /*0b22*/ 	.byte	0x06
	.zero		1


	//   ....[3]....
        /*0b24*/ 	.word	0x00000340
        /*0b28*/ 	.word	0x000000ff
        /*0b2c*/ 	.word	0x00028c40
        /*0b30*/ 	.short	0x0100
        /*0b32*/ 	.byte	0x06
	.zero		1


	//   ....[4]....
        /*0b34*/ 	.word	0x00000350
        /*0b38*/ 	.word	0x000000ff
        /*0b3c*/ 	.word	0x00028c38
        /*0b40*/ 	.short	0x0100
        /*0b42*/ 	.byte	0x06
	.zero		1


	//   ....[5]....
        /*0b44*/ 	.word	0x00000360
        /*0b48*/ 	.word	0x000000ff
        /*0b4c*/ 	.word	0x00028c48
        /*0b50*/ 	.short	0x0100
        /*0b52*/ 	.byte	0x06
	.zero		1


	//   ....[6]....
        /*0b54*/ 	.word	0x00000490
        /*0b58*/ 	.word	0x000000ff
        /*0b5c*/ 	.word	0x00028c50
        /*0b60*/ 	.short	0x0100
        /*0b62*/ 	.byte	0x08
	.zero		1


	//   ....[7]....
        /*0b64*/ 	.word	0x000004a0
        /*0b68*/ 	.word	0x000000ff
        /*0b6c*/ 	.word	0x00028c60
        /*0b70*/ 	.short	0x0100
        /*0b72*/ 	.byte	0x08
	.zero		1


	//   ....[8]....
        /*0b74*/ 	.word	0x000004b0
        /*0b78*/ 	.word	0x000000ff
        /*0b7c*/ 	.word	0x00028c58
        /*0b80*/ 	.short	0x0100
        /*0b82*/ 	.byte	0x08
	.zero		1


	//   ....[9]....
        /*0b84*/ 	.word	0x000004c0
        /*0b88*/ 	.word	0x000000ff
        /*0b8c*/ 	.word	0x00028c68
        /*0b90*/ 	.short	0x0100
        /*0b92*/ 	.byte	0x08
	.zero		1


	//   ....[10]....
        /*0b94*/ 	.word	0x000005b0
        /*0b98*/ 	.word	0x000000ff
        /*0b9c*/ 	.word	0x00028c70
        /*0ba0*/ 	.short	0x0100
        /*0ba2*/ 	.byte	0x06
	.zero		1


	//   ....[11]....
        /*0ba4*/ 	.word	0x000005c0
        /*0ba8*/ 	.word	0x000000ff
        /*0bac*/ 	.word	0x00028c80
        /*0bb0*/ 	.short	0x0100
        /*0bb2*/ 	.byte	0x06
	.zero		1


	//   ....[12]....
        /*0bb4*/ 	.word	0x000005d0
        /*0bb8*/ 	.word	0x000000ff
        /*0bbc*/ 	.word	0x00028c78
        /*0bc0*/ 	.short	0x0100
        /*0bc2*/ 	.byte	0x06
	.zero		1


	//   ....[13]....
        /*0bc4*/ 	.word	0x000005e0
        /*0bc8*/ 	.word	0x000000ff
        /*0bcc*/ 	.word	0x00028c88
        /*0bd0*/ 	.short	0x0100
        /*0bd2*/ 	.byte	0x06
	.zero		1


	//   ....[14]....
        /*0bd4*/ 	.word	0x00000710
        /*0bd8*/ 	.word	0x000000ff
        /*0bdc*/ 	.word	0x00028c90
        /*0be0*/ 	.short	0x0100
        /*0be2*/ 	.byte	0x08
	.zero		1


	//   ....[15]....
        /*0be4*/ 	.word	0x00000720
        /*0be8*/ 	.word	0x000000ff
        /*0bec*/ 	.word	0x00028ca0
        /*0bf0*/ 	.short	0x0100
        /*0bf2*/ 	.byte	0x08
	.zero		1


	//   ....[16]....
        /*0bf4*/ 	.word	0x00000730
        /*0bf8*/ 	.word	0x000000ff
        /*0bfc*/ 	.word	0x00028c98
        /*0c00*/ 	.short	0x0100
        /*0c02*/ 	.byte	0x08
	.zero		1


	//   ....[17]....
        /*0c04*/ 	.word	0x00000740
        /*0c08*/ 	.word	0x000000ff
        /*0c0c*/ 	.word	0x00028ca8
        /*0c10*/ 	.short	0x0100
        /*0c12*/ 	.byte	0x08
	.zero		1


	//   ....[18]....
        /*0c14*/ 	.word	0x00000870
        /*0c18*/ 	.word	0x000000ff
        /*0c1c*/ 	.word	0x00028cb0
        /*0c20*/ 	.short	0x0100
        /*0c22*/ 	.byte	0x08
	.zero		1


	//   ....[19]....
        /*0c24*/ 	.word	0x00000880
        /*0c28*/ 	.word	0x000000ff
        /*0c2c*/ 	.word	0x00028cc0
        /*0c30*/ 	.short	0x0100
        /*0c32*/ 	.byte	0x08
	.zero		1


	//   ....[20]....
        /*0c34*/ 	.word	0x00000890
        /*0c38*/ 	.word	0x000000ff
        /*0c3c*/ 	.word	0x00028cb8
        /*0c40*/ 	.short	0x0100
        /*0c42*/ 	.byte	0x08
	.zero		1


	//   ....[21]....
        /*0c44*/ 	.word	0x000008a0
        /*0c48*/ 	.word	0x000000ff
        /*0c4c*/ 	.word	0x00028cc8
        /*0c50*/ 	.short	0x0100
        /*0c52*/ 	.byte	0x08
	.zero		1


	//   ....[22]....
        /*0c54*/ 	.word	0x00002e50
        /*0c58*/ 	.word	0x0000003f
        /*0c5c*/ 	.word	0x00028c90
        /*0c60*/ 	.short	0x010a
        /*0c62*/ 	.byte	0x3f
	.zero		1


	//   ....[23]....
        /*0c64*/ 	.word	0x00003920
        /*0c68*/ 	.word	0x0000003f
        /*0c6c*/ 	.word	0x00028c90
        /*0c70*/ 	.short	0x010a
        /*0c72*/ 	.byte	0x3f
	.zero		1


	//   ....[24]....
        /*0c74*/ 	.word	0x00004220
        /*0c78*/ 	.word	0x0000003f
        /*0c7c*/ 	.word	0x00028c90
        /*0c80*/ 	.short	0x010a
        /*0c82*/ 	.byte	0x3f
	.zero		1


	//   ....[25]....
        /*0c84*/ 	.word	0x00004600
        /*0c88*/ 	.word	0x00000004
        /*0c8c*/ 	.word	0x00000000
        /*0c90*/ 	.short	0x0101
        /*0c92*/ 	.byte	0x3f
	.zero		1


	//   ....[26]....
        /*0c94*/ 	.word	0x00004640
        /*0c98*/ 	.word	0x0000003f
        /*0c9c*/ 	.word	0x00028cb0
        /*0ca0*/ 	.short	0x010a
        /*0ca2*/ 	.byte	0x3f
	.zero		1


	//   ....[27]....
        /*0ca4*/ 	.word	0x00004f20
        /*0ca8*/ 	.word	0x0000003f
        /*0cac*/ 	.word	0x00000000
        /*0cb0*/ 	.short	0x0101
        /*0cb2*/ 	.byte	0x3f
	.zero		1


	//   ....[28]....
        /*0cb4*/ 	.word	0x00005a60
        /*0cb8*/ 	.word	0x00000003
        /*0cbc*/ 	.word	0x00028c50
        /*0cc0*/ 	.short	0x010a
        /*0cc2*/ 	.byte	0x3f
	.zero		1


	//   ....[29]....
        /*0cc4*/ 	.word	0x00005e20
        /*0cc8*/ 	.word	0x0000000e
        /*0ccc*/ 	.word	0x00000000
        /*0cd0*/ 	.short	0x0101
        /*0cd2*/ 	.byte	0x3f
	.zero		1


	//   ....[30]....
        /*0cd4*/ 	.word	0x00006740
        /*0cd8*/ 	.word	0x00000007
        /*0cdc*/ 	.word	0x00028c50
        /*0ce0*/ 	.short	0x010a
        /*0ce2*/ 	.byte	0x3f
	.zero		1


	//   ....[31]....
        /*0ce4*/ 	.word	0x00006790
        /*0ce8*/ 	.word	0x00000007
        /*0cec*/ 	.word	0x00028c50
        /*0cf0*/ 	.short	0x010a
        /*0cf2*/ 	.byte	0x3f
	.zero		1


	//   ....[32]....
        /*0cf4*/ 	.word	0x00006a80
        /*0cf8*/ 	.word	0x0000000e
        /*0cfc*/ 	.word	0x00000000
        /*0d00*/ 	.short	0x0101
        /*0d02*/ 	.byte	0x3f
	.zero		1


	//   ....[33]....
        /*0d04*/ 	.word	0x00007f40
        /*0d08*/ 	.word	0x00000002
        /*0d0c*/ 	.word	0x00028c00
        /*0d10*/ 	.short	0x010a
        /*0d12*/ 	.byte	0x3f
	.zero		1


	//   ....[34]....
        /*0d14*/ 	.word	0x00007f90
        /*0d18*/ 	.word	0x00000002
        /*0d1c*/ 	.word	0x00028c00
        /*0d20*/ 	.short	0x010a
        /*0d22*/ 	.byte	0x3f
	.zero		1


	//   ....[35]....
        /*0d24*/ 	.word	0x00008a50
        /*0d28*/ 	.word	0x00000002
        /*0d2c*/ 	.word	0x00028c00
        /*0d30*/ 	.short	0x010a
        /*0d32*/ 	.byte	0x3f
	.zero		1


	//   ....[36]....
        /*0d34*/ 	.word	0x0000a020
        /*0d38*/ 	.word	0x00000002
        /*0d3c*/ 	.word	0x00028c00
        /*0d40*/ 	.short	0x010a
        /*0d42*/ 	.byte	0x3f
	.zero		1


	//   ....[37]....
        /*0d44*/ 	.word	0x0000b030
        /*0d48*/ 	.word	0x0000000f
        /*0d4c*/ 	.word	0x00028c30
        /*0d50*/ 	.short	0x010a
        /*0d52*/ 	.byte	0x3f
	.zero		1


	//   ....[38]....
        /*0d54*/ 	.word	0x0000b0e0
        /*0d58*/ 	.word	0x0000000f
        /*0d5c*/ 	.word	0x00028c30
        /*0d60*/ 	.short	0x010a
        /*0d62*/ 	.byte	0x3f
	.zero		1


	//   ....[39]....
        /*0d64*/ 	.word	0x0000b580
        /*0d68*/ 	.word	0x00000000
        /*0d6c*/ 	.word	0x00000000
        /*0d70*/ 	.short	0x0101
        /*0d72*/ 	.byte	0x3f
	.zero		1


	//   ....[40]....
        /*0d74*/ 	.word	0x0000cbe0
        /*0d78*/ 	.word	0x0000000f
        /*0d7c*/ 	.word	0x00028c50
        /*0d80*/ 	.short	0x010a
        /*0d82*/ 	.byte	0x3f
	.zero		1


	//   ....[41]....
        /*0d84*/ 	.word	0x0000cc90
        /*0d88*/ 	.word	0x0000000f
        /*0d8c*/ 	.word	0x00028c50
        /*0d90*/ 	.short	0x010a
        /*0d92*/ 	.byte	0x3f
	.zero		1


	//   ....[42]....
        /*0d94*/ 	.word	0x0000cf80
        /*0d98*/ 	.word	0x0000000f
        /*0d9c*/ 	.word	0x00000000
        /*0da0*/ 	.short	0x0101
        /*0da2*/ 	.byte	0x3f
	.zero		1


	//   ....[43]....
        /*0da4*/ 	.word	0x0000d2a0
        /*0da8*/ 	.word	0x000000d1
        /*0dac*/ 	.word	0x00028c30
        /*0db0*/ 	.short	0x010a
        /*0db2*/ 	.byte	0x3f
	.zero		1


	//   ....[44]....
        /*0db4*/ 	.word	0x0000d310
        /*0db8*/ 	.word	0x000000d1
        /*0dbc*/ 	.word	0x00028c30
        /*0dc0*/ 	.short	0x010a
        /*0dc2*/ 	.byte	0x3f
	.zero		1


	//   ....[45]....
        /*0dc4*/ 	.word	0x0000d640
        /*0dc8*/ 	.word	0x00000007
        /*0dcc*/ 	.word	0x00000000
        /*0dd0*/ 	.short	0x0101
        /*0dd2*/ 	.byte	0x3f
	.zero		1


	//   ....[46]....
        /*0dd4*/ 	.word	0x0000f550
        /*0dd8*/ 	.word	0x000000d1
        /*0ddc*/ 	.word	0x00028c50
        /*0de0*/ 	.short	0x010a
        /*0de2*/ 	.byte	0x3f
	.zero		1


	//   ....[47]....
        /*0de4*/ 	.word	0x0000f5a0
        /*0de8*/ 	.word	0x000000d1
        /*0dec*/ 	.word	0x00028c50
        /*0df0*/ 	.short	0x010a
        /*0df2*/ 	.byte	0x3f
	.zero		1


	//   ....[48]....
        /*0df4*/ 	.word	0x0000f8c0
        /*0df8*/ 	.word	0x000000d1
        /*0dfc*/ 	.word	0x00000000
        /*0e00*/ 	.short	0x0101
        /*0e02*/ 	.byte	0x3f
	.zero		1


	//   ....[49]....
        /*0e04*/ 	.word	0x0000fcc0
        /*0e08*/ 	.word	0x0000000f
        /*0e0c*/ 	.word	0x00028c30
        /*0e10*/ 	.short	0x010a
        /*0e12*/ 	.byte	0x3f
	.zero		1


	//   ....[50]....
        /*0e14*/ 	.word	0x0000fd30
        /*0e18*/ 	.word	0x0000000f
        /*0e1c*/ 	.word	0x00028c30
        /*0e20*/ 	.short	0x010a
        /*0e22*/ 	.byte	0x3f
	.zero		1


	//   ....[51]....
        /*0e24*/ 	.word	0x00010290
        /*0e28*/ 	.word	0x0000000e
        /*0e2c*/ 	.word	0x00000000
        /*0e30*/ 	.short	0x0101
        /*0e32*/ 	.byte	0x3f
	.zero		1


	//   ....[52]....
        /*0e34*/ 	.word	0x000112c0
        /*0e38*/ 	.word	0x0000000f
        /*0e3c*/ 	.word	0x00028c50
        /*0e40*/ 	.short	0x010a
        /*0e42*/ 	.byte	0x3f
	.zero		1


	//   ....[53]....
        /*0e44*/ 	.word	0x00011310
        /*0e48*/ 	.word	0x0000000f
        /*0e4c*/ 	.word	0x00028c50
        /*0e50*/ 	.short	0x010a
        /*0e52*/ 	.byte	0x3f
	.zero		1


	//   ....[54]....
        /*0e54*/ 	.word	0x00011620
        /*0e58*/ 	.word	0x0000000f
        /*0e5c*/ 	.word	0x00000000
        /*0e60*/ 	.short	0x0101
        /*0e62*/ 	.byte	0x3f
	.zero		1


	//   ....[55]....
        /*0e64*/ 	.word	0x00011770
        /*0e68*/ 	.word	0x00000014
        /*0e6c*/ 	.word	0x00028c30
        /*0e70*/ 	.short	0x010a
        /*0e72*/ 	.byte	0x3f
	.zero		1


	//   ....[56]....
        /*0e74*/ 	.word	0x000117e0
        /*0e78*/ 	.word	0x00000014
        /*0e7c*/ 	.word	0x00028c30
        /*0e80*/ 	.short	0x010a
        /*0e82*/ 	.byte	0x3f
	.zero		1


	//   ....[57]....
        /*0e84*/ 	.word	0x00011b60
        /*0e88*/ 	.word	0x00000006
        /*0e8c*/ 	.word	0x00000000
        /*0e90*/ 	.short	0x0101
        /*0e92*/ 	.byte	0x3f
	.zero		1


	//   ....[58]....
        /*0e94*/ 	.word	0x00013840
        /*0e98*/ 	.word	0x00000014
        /*0e9c*/ 	.word	0x00028c50
        /*0ea0*/ 	.short	0x010a
        /*0ea2*/ 	.byte	0x3f
	.zero		1


	//   ....[59]....
        /*0ea4*/ 	.word	0x00013890
        /*0ea8*/ 	.word	0x00000014
        /*0eac*/ 	.word	0x00028c50
        /*0eb0*/ 	.short	0x010a
        /*0eb2*/ 	.byte	0x3f
	.zero		1


	//   ....[60]....
        /*0eb4*/ 	.word	0x00013ba0
        /*0eb8*/ 	.word	0x00000014
        /*0ebc*/ 	.word	0x00000000
        /*0ec0*/ 	.short	0x0101
        /*0ec2*/ 	.byte	0x3f
	.zero		1


	//   ....[61]....
        /*0ec4*/ 	.word	0x00016410
        /*0ec8*/ 	.word	0x00000000
        /*0ecc*/ 	.word	0x00000000
        /*0ed0*/ 	.short	0x0101
        /*0ed2*/ 	.byte	0x3f
	.zero		1


	//   ....[62]....
        /*0ed4*/ 	.word	0x00019180
        /*0ed8*/ 	.word	0x00000017
        /*0edc*/ 	.word	0x00028c20
        /*0ee0*/ 	.short	0x010a
        /*0ee2*/ 	.byte	0x3f
	.zero		1


	//   ....[63]....
        /*0ee4*/ 	.word	0x00019210
        /*0ee8*/ 	.word	0x0000000c
        /*0eec*/ 	.word	0x00028ca0
        /*0ef0*/ 	.short	0x010a
        /*0ef2*/ 	.byte	0x3f
	.zero		1


	//   ....[64]....
        /*0ef4*/ 	.word	0x00019460
        /*0ef8*/ 	.word	0x0000000c
        /*0efc*/ 	.word	0x00028cc0
        /*0f00*/ 	.short	0x010a
        /*0f02*/ 	.byte	0x3f
	.zero		1


	//   ....[65]....
        /*0f04*/ 	.word	0x00019e30
        /*0f08*/ 	.word	0x0000000a
        /*0f0c*/ 	.word	0x00028ca0
        /*0f10*/ 	.short	0x010a
        /*0f12*/ 	.byte	0x3f
	.zero		1


	//   ....[66]....
        /*0f14*/ 	.word	0x0001a070
        /*0f18*/ 	.word	0x0000000a
        /*0f1c*/ 	.word	0x00028cc0
        /*0f20*/ 	.short	0x010a
        /*0f22*/ 	.byte	0x3f
	.zero		1


	//   ....[67]....
        /*0f24*/ 	.word	0x0001ba90
        /*0f28*/ 	.word	0x0000001b
        /*0f2c*/ 	.word	0x00028c40
        /*0f30*/ 	.short	0x010a
        /*0f32*/ 	.byte	0x3f
	.zero		1


	//   ....[68]....
        /*0f34*/ 	.word	0x0001bf40
        /*0f38*/ 	.word	0x0000001b
        /*0f3c*/ 	.word	0x00028c30
        /*0f40*/ 	.short	0x0107
        /*0f42*/ 	.byte	0x3f
	.zero		1


	//   ....[69]....
        /*0f44*/ 	.word	0x0001c010
        /*0f48*/ 	.word	0x0000001b
        /*0f4c*/ 	.word	0x00028c30
        /*0f50*/ 	.short	0x0101
        /*0f52*/ 	.byte	0x3f
	.zero		1


	//   ....[70]....
        /*0f54*/ 	.word	0x0001c900
        /*0f58*/ 	.word	0x00000017
        /*0f5c*/ 	.word	0x00028c00
        /*0f60*/ 	.short	0x0107
        /*0f62*/ 	.byte	0x3f
	.zero		1


	//   ....[71]....
        /*0f64*/ 	.word	0x0001c9f0
        /*0f68*/ 	.word	0x00000017
        /*0f6c*/ 	.word	0x00028c00
        /*0f70*/ 	.short	0x0101
        /*0f72*/ 	.byte	0x3f
	.zero		1


	//   ....[72]....
        /*0f74*/ 	.word	0x0001ca10
        /*0f78*/ 	.word	0x00000017
        /*0f7c*/ 	.word	0x00028c20
        /*0f80*/ 	.short	0x010a
        /*0f82*/ 	.byte	0x3f
	.zero		1


	//   ....[73]....
        /*0f84*/ 	.word	0x0001caa0
        /*0f88*/ 	.word	0x0000001b
        /*0f8c*/ 	.word	0x00028c60
        /*0f90*/ 	.short	0x010a
        /*0f92*/ 	.byte	0x3f
	.zero		1


	//   ....[74]....
        /*0f94*/ 	.word	0x0001d3e0
        /*0f98*/ 	.word	0x0000001b
        /*0f9c*/ 	.word	0x00028c50
        /*0fa0*/ 	.short	0x0107
        /*0fa2*/ 	.byte	0x3f
	.zero		1


	//   ....[75]....
        /*0fa4*/ 	.word	0x0001d4b0
        /*0fa8*/ 	.word	0x0000001b
        /*0fac*/ 	.word	0x00028c50
        /*0fb0*/ 	.short	0x0101
        /*0fb2*/ 	.byte	0x3f
	.zero		1


	//   ....[76]....
        /*0fb4*/ 	.word	0x0001d840
        /*0fb8*/ 	.word	0x00000006
        /*0fbc*/ 	.word	0x00028c40
        /*0fc0*/ 	.short	0x010a
        /*0fc2*/ 	.byte	0x3f
	.zero		1


	//   ....[77]....
        /*0fc4*/ 	.word	0x0001db80
        /*0fc8*/ 	.word	0x00000006
        /*0fcc*/ 	.word	0x00028c30
        /*0fd0*/ 	.short	0x0107
        /*0fd2*/ 	.byte	0x3f
	.zero		1


	//   ....[78]....
        /*0fd4*/ 	.word	0x0001dc40
        /*0fd8*/ 	.word	0x00000006
        /*0fdc*/ 	.word	0x00028c30
        /*0fe0*/ 	.short	0x0101
        /*0fe2*/ 	.byte	0x3f
	.zero		1


	//   ....[79]....
        /*0fe4*/ 	.word	0x0001dc70
        /*0fe8*/ 	.word	0x00000006
        /*0fec*/ 	.word	0x00028c60
        /*0ff0*/ 	.short	0x010a
        /*0ff2*/ 	.byte	0x3f
	.zero		1


	//   ....[80]....
        /*0ff4*/ 	.word	0x0001e340
        /*0ff8*/ 	.word	0x00000006
        /*0ffc*/ 	.word	0x00028c50
        /*1000*/ 	.short	0x0107
        /*1002*/ 	.byte	0x3f
	.zero		1


	//   ....[81]....
        /*1004*/ 	.word	0x0001e400
        /*1008*/ 	.word	0x00000006
        /*100c*/ 	.word	0x00028c50
        /*1010*/ 	.short	0x0101
        /*1012*/ 	.byte	0x3f
	.zero		1


	//   ....[82]....
        /*1014*/ 	.word	0x0001f270
        /*1018*/ 	.word	0x00000004
        /*101c*/ 	.word	0x00028c20
        /*1020*/ 	.short	0x010a
        /*1022*/ 	.byte	0x3f
	.zero		1


	//   ....[83]....
        /*1024*/ 	.word	0x0001f3e0
        /*1028*/ 	.word	0x00000005
        /*102c*/ 	.word	0x00028c40
        /*1030*/ 	.short	0x010a
        /*1032*/ 	.byte	0x3f
	.zero		1


	//   ....[84]....
        /*1034*/ 	.word	0x0001f480
        /*1038*/ 	.word	0x00000019
        /*103c*/ 	.word	0x00028c40
        /*1040*/ 	.short	0x010a
        /*1042*/ 	.byte	0x3f
	.zero		1


	//   ....[85]....
        /*1044*/ 	.word	0x0001f4c0
        /*1048*/ 	.word	0x00000005
        /*104c*/ 	.word	0x00028c60
        /*1050*/ 	.short	0x010a
        /*1052*/ 	.byte	0x3f
	.zero		1


	//   ....[86]....
        /*1054*/ 	.word	0x0001f500
        /*1058*/ 	.word	0x00000019
        /*105c*/ 	.word	0x00028c60
        /*1060*/ 	.short	0x010a
        /*1062*/ 	.byte	0x3f
	.zero		1


	//   ....[87]....
        /*1064*/ 	.word	0x0001f560
        /*1068*/ 	.word	0x0000003f
        /*106c*/ 	.word	0x00028c90
        /*1070*/ 	.short	0x010a
        /*1072*/ 	.byte	0x3f
	.zero		1


	//   ....[88]....
        /*1074*/ 	.word	0x0001f6d0
        /*1078*/ 	.word	0x0000003f
        /*107c*/ 	.word	0x00028c90
        /*1080*/ 	.short	0x010a
        /*1082*/ 	.byte	0x3f
	.zero		1


	//   ....[89]....
        /*1084*/ 	.word	0x0001f850
        /*1088*/ 	.word	0x0000003f
        /*108c*/ 	.word	0x00028c90
        /*1090*/ 	.short	0x010a
        /*1092*/ 	.byte	0x3f
	.zero		1


	//   ....[90]....
        /*1094*/ 	.word	0x0001f9b0
        /*1098*/ 	.word	0x0000003f
        /*109c*/ 	.word	0x00028cb0
        /*10a0*/ 	.short	0x010a
        /*10a2*/ 	.byte	0x3f
	.zero		1


	//   ....[91]....
        /*10a4*/ 	.word	0x0001fa00
        /*10a8*/ 	.word	0x00000003
        /*10ac*/ 	.word	0x00028c50
        /*10b0*/ 	.short	0x010a
        /*10b2*/ 	.byte	0x3f
	.zero		1


	//   ....[92]....
        /*10b4*/ 	.word	0x0001fa50
        /*10b8*/ 	.word	0x00000007
        /*10bc*/ 	.word	0x00028c50
        /*10c0*/ 	.short	0x010a
        /*10c2*/ 	.byte	0x3f
	.zero		1


	//   ....[93]....
        /*10c4*/ 	.word	0x0001fe20
        /*10c8*/ 	.word	0x00000002
        /*10cc*/ 	.word	0x00028c00
        /*10d0*/ 	.short	0x010a
        /*10d2*/ 	.byte	0x3f
	.zero		1


	//   ....[94]....
        /*10d4*/ 	.word	0x00020420
        /*10d8*/ 	.word	0x00000002
        /*10dc*/ 	.word	0x00028c00
        /*10e0*/ 	.short	0x010a
        /*10e2*/ 	.byte	0x3f
	.zero		1


	//   ....[95]....
        /*10e4*/ 	.word	0x00020470
        /*10e8*/ 	.word	0x0000000f
        /*10ec*/ 	.word	0x00028c30
        /*10f0*/ 	.short	0x010a
        /*10f2*/ 	.byte	0x3f
	.zero		1


	//   ....[96]....
        /*10f4*/ 	.word	0x000204c0
        /*10f8*/ 	.word	0x0000000f
        /*10fc*/ 	.word	0x00028c50
        /*1100*/ 	.short	0x010a
        /*1102*/ 	.byte	0x3f
	.zero		1


	//   ....[97]....
        /*1104*/ 	.word	0x00020510
        /*1108*/ 	.word	0x000000d1
        /*110c*/ 	.word	0x00028c30
        /*1110*/ 	.short	0x010a
        /*1112*/ 	.byte	0x3f
	.zero		1


	//   ....[98]....
        /*1114*/ 	.word	0x00020560
        /*1118*/ 	.word	0x000000d1
        /*111c*/ 	.word	0x00028c50
        /*1120*/ 	.short	0x010a
        /*1122*/ 	.byte	0x3f
	.zero		1


	//   ....[99]....
        /*1124*/ 	.word	0x000205b0
        /*1128*/ 	.word	0x0000000f
        /*112c*/ 	.word	0x00028c30
        /*1130*/ 	.short	0x010a
        /*1132*/ 	.byte	0x3f
	.zero		1


	//   ....[100]....
        /*1134*/ 	.word	0x00020600
        /*1138*/ 	.word	0x0000000f
        /*113c*/ 	.word	0x00028c50
        /*1140*/ 	.short	0x010a
        /*1142*/ 	.byte	0x3f
	.zero		1


	//   ....[101]....
        /*1144*/ 	.word	0x00020650
        /*1148*/ 	.word	0x00000014
        /*114c*/ 	.word	0x00028c30
        /*1150*/ 	.short	0x010a
        /*1152*/ 	.byte	0x3f
	.zero		1


	//   ....[102]....
        /*1154*/ 	.word	0x000206a0
        /*1158*/ 	.word	0x00000014
        /*115c*/ 	.word	0x00028c50
        /*1160*/ 	.short	0x010a
        /*1162*/ 	.byte	0x3f
	.zero		1


	//   ....[103]....
        /*1164*/ 	.word	0x00020840
        /*1168*/ 	.word	0x00000017
        /*116c*/ 	.word	0x00028c20
        /*1170*/ 	.short	0x010a
        /*1172*/ 	.byte	0x3f
	.zero		1


	//   ....[104]....
        /*1174*/ 	.word	0x00020890
        /*1178*/ 	.word	0x0000000c
        /*117c*/ 	.word	0x00028ca0
        /*1180*/ 	.short	0x010a
        /*1182*/ 	.byte	0x3f
	.zero		1


	//   ....[105]....
        /*1184*/ 	.word	0x000208e0
        /*1188*/ 	.word	0x0000000c
        /*118c*/ 	.word	0x00028cc0
        /*1190*/ 	.short	0x010a
        /*1192*/ 	.byte	0x3f
	.zero		1


	//   ....[106]....
        /*1194*/ 	.word	0x00020930
        /*1198*/ 	.word	0x0000000a
        /*119c*/ 	.word	0x00028ca0
        /*11a0*/ 	.short	0x010a
        /*11a2*/ 	.byte	0x3f
	.zero		1


	//   ....[107]....
        /*11a4*/ 	.word	0x00020980
        /*11a8*/ 	.word	0x0000000a
        /*11ac*/ 	.word	0x00028cc0
        /*11b0*/ 	.short	0x010a
        /*11b2*/ 	.byte	0x3f
	.zero		1


	//   ....[108]....
        /*11b4*/ 	.word	0x00020aa0
        /*11b8*/ 	.word	0x0000001b
        /*11bc*/ 	.word	0x00028c40
        /*11c0*/ 	.short	0x010a
        /*11c2*/ 	.byte	0x3f
	.zero		1


	//   ....[109]....
        /*11c4*/ 	.word	0x00021540
        /*11c8*/ 	.word	0x00000017
        /*11cc*/ 	.word	0x00028c20
        /*11d0*/ 	.short	0x010a
        /*11d2*/ 	.byte	0x3f
	.zero		1


	//   ....[110]....
        /*11d4*/ 	.word	0x00021590
        /*11d8*/ 	.word	0x0000001b
        /*11dc*/ 	.word	0x00028c60
        /*11e0*/ 	.short	0x010a
        /*11e2*/ 	.byte	0x3f
	.zero		1


	//   ....[111]....
        /*11e4*/ 	.word	0x00021e90
        /*11e8*/ 	.word	0x00000006
        /*11ec*/ 	.word	0x00028c40
        /*11f0*/ 	.short	0x010a
        /*11f2*/ 	.byte	0x3f
	.zero		1


	//   ....[112]....
        /*11f4*/ 	.word	0x00022350
        /*11f8*/ 	.word	0x00000006
        /*11fc*/ 	.word	0x00028c60
        /*1200*/ 	.short	0x010a
        /*1202*/ 	.byte	0x3f
	.zero		1


	//   ....[113]....
        /*1204*/ 	.word	0x00023440
        /*1208*/ 	.word	0x00000004
        /*120c*/ 	.word	0x00028c20
        /*1210*/ 	.short	0x010a
        /*1212*/ 	.byte	0x3f
	.zero		1


	//   ....[114]....
        /*1214*/ 	.word	0x000235e0
        /*1218*/ 	.word	0x00000005
        /*121c*/ 	.word	0x00028c40
        /*1220*/ 	.short	0x010a
        /*1222*/ 	.byte	0x3f
	.zero		1


	//   ....[115]....
        /*1224*/ 	.word	0x00023630
        /*1228*/ 	.word	0x00000019
        /*122c*/ 	.word	0x00028c40
        /*1230*/ 	.short	0x010a
        /*1232*/ 	.byte	0x3f
	.zero		1


	//   ....[116]....
        /*1234*/ 	.word	0x00023680
        /*1238*/ 	.word	0x00000005
        /*123c*/ 	.word	0x00028c60
        /*1240*/ 	.short	0x010a
        /*1242*/ 	.byte	0x3f
	.zero		1


	//----- nvinfo : EIATTR_NUM_MBARRIERS
	.align		4
.L_860:
        /*1244*/ 	.byte	0x03, 0x38
        /*1246*/ 	.short	0x0016


	//----- nvinfo : EIATTR_EXIT_INSTR_OFFSETS
	.align		4
        /*1248*/ 	.byte	0x04, 0x1c
        /*124a*/ 	.short	(.L_862 - .L_861)


	//   ....[0]....
.L_861:
        /*124c*/ 	.word	0x0001f550


	//----- nvinfo : EIATTR_MAX_THREADS
	.align		4
.L_862:
        /*1250*/ 	.byte	0x04, 0x05
        /*1252*/ 	.short	(.L_864 - .L_863)
.L_863:
        /*1254*/ 	.word	0x00000180
        /*1258*/ 	.word	0x00000001
        /*125c*/ 	.word	0x00000001


	//----- nvinfo : EIATTR_CRS_STACK_SIZE
	.align		4
.L_864:
        /*1260*/ 	.byte	0x04, 0x1e
        /*1262*/ 	.short	(.L_866 - .L_865)
.L_865:
        /*1264*/ 	.word	0x00000000


	//----- nvinfo : EIATTR_CBANK_PARAM_SIZE
	.align		4
.L_866:
        /*1268*/ 	.byte	0x03, 0x19
        /*126a*/ 	.short	0x0af0


	//----- nvinfo : EIATTR_PARAM_CBANK
	.align		4
        /*126c*/ 	.byte	0x04, 0x0a
        /*126e*/ 	.short	(.L_868 - .L_867)
	.align		4
.L_867:
        /*1270*/ 	.word	index@(.nv.constant0._ZN7cutlass13device_kernelIN5flash11enable_sm90INS1_16FlashAttnFwdSm90INS1_25CollectiveMainloopFwdSm90ILi2EN4cute5tupleIJNS5_1CILi1EEES8_S8_EEENS6_IJNS7_ILi64EEESA_SA_EEELi512ENS_10bfloat16_tEfNS_4arch4Sm90ELb0ELb1ELb0ELb1ELb1ELb1ELb0ELb0ELb0ELb1ELb0ELb0EEENS1_21CollectiveEpilogueFwdINS6_IJSA_NS7_ILi512EEESA_EEES9_SC_SE_Li256ELb1ELb1ELb0ELb0EEENS1_36VarlenDynamicPersistentTileSchedulerILi64ELi64ELi256ELi128ELb0ELb1ELb1ELb1ELb0ELb1EEEEEEEEEvNT_6ParamsE)
        /*1274*/ 	.short	0x0210
        /*1276*/ 	.short	0x0af0


	//----- nvinfo : EIATTR_SW_WAR
	.align		4
.L_868:
        /*1278*/ 	.byte	0x04, 0x36
        /*127a*/ 	.short	(.L_870 - .L_869)
.L_869:
        /*127c*/ 	.word	0x00000008
.L_870:


//--------------------- .nv.info._ZN7cutlass13device_kernelIN5flash11enable_sm90INS1_16FlashAttnFwdSm90INS1_25CollectiveMainloopFwdSm90ILi2EN4cute5tupleIJNS5_1CILi1EEES8_S8_EEENS6_IJNS7_ILi64EEESA_SA_EEELi512ENS_10bfloat16_tEfNS_4arch4Sm90ELb0ELb1ELb0ELb1ELb1ELb0ELb1ELb0ELb0ELb1ELb0ELb0EEENS1_21CollectiveEpilogueFwdINS6_IJSA_NS7_ILi512EEESA_EEES9_SC_SE_Li256ELb1ELb1ELb0ELb0EEENS1_36VarlenDynamicPersistentTileSchedulerILi64ELi64ELi256ELi128ELb0ELb1ELb1ELb1ELb0ELb1EEEEEEEEEvNT_6ParamsE --------------------------
	.section	.nv.info._ZN7cutlass13device_kernelIN5flash11enable_sm90INS1_16FlashAttnFwdSm90INS1_25CollectiveMainloopFwdSm90ILi2EN4cute5tupleIJNS5_1CILi1EEES8_S8_EEENS6_IJNS7_ILi64EEESA_SA_EEELi512ENS_10bfloat16_tEfNS_4arch4Sm90ELb0ELb1ELb0ELb1ELb1ELb0ELb1ELb0ELb0ELb1ELb0ELb0EEENS1_21CollectiveEpilogueFwdINS6_IJSA_NS7_ILi512EEESA_EEES9_SC_SE_Li256ELb1ELb1ELb0ELb0EEENS1_36VarlenDynamicPersistentTileSchedulerILi64ELi64ELi256ELi128ELb0ELb1ELb1ELb1ELb0ELb1EEEEEEEEEvNT_6ParamsE,"",@"SHT_CUDA_INFO"
	.sectionflags	@""
	.align	4


	//----- nvinfo : EIATTR_CUDA_API_VERSION
	.align		4
        /*0000*/ 	.byte	0x04, 0x37
        /*0002*/ 	.short	(.L_872 - .L_871)
.L_871:
        /*0004*/ 	.word	0x00000082


	//----- nvinfo : EIATTR_KPARAM_INFO
	.align		4
.L_872:
        /*0008*/ 	.byte	0x04, 0x17
        /*000a*/ 	.short	(.L_874 - .L_873)
.L_873:
        /*000c*/ 	.word	0x00000000
        /*0010*/ 	.short	0x0000
        /*0012*/ 	.short	0x0070
        /*0014*/ 	.byte	0x00, 0xf0, 0x01, 0x2e


	//----- nvinfo : EIATTR_SPARSE_MMA_MASK
	.align		4
.L_874:
        /*0018*/ 	.byte	0x03, 0x50
        /*001a*/ 	.short	0x0000


	//----- nvinfo : EIATTR_MAXREG_COUNT
	.align		4
        /*001c*/ 	.byte	0x03, 0x1b
        /*001e*/ 	.short	0x00a8


	//----- nvinfo : EIATTR_NUM_BARRIERS
	.align		4
        /*0020*/ 	.byte	0x02, 0x4c
        /*0022*/ 	.byte	0x10
	.zero		1


	//----- nvinfo : EIATTR_EXTERNS
	.align		4
        /*0024*/ 	.byte	0x04, 0x0f
        /*0026*/ 	.short	(.L_876 - .L_875)


	//   ....[0]....
	.align		4
.L_875:
        /*0028*/ 	.word	index@(__assertfail)


	//----- nvinfo : EIATTR_ANNOTATIONS
	.align		4
.L_876:
        /*002c*/ 	.byte	0x04, 0x55
        /*002e*/ 	.short	(.L_878 - .L_877)


	//   ....[0]....
.L_877:
        /* <DEDUP_REMOVED lines=19> */


	//----- nvinfo : EIATTR_MERCURY_ISA_VERSION
	.align		4
.L_878:
        /*0148*/ 	.byte	0x03, 0x5f
        /*014a*/ 	.short	0x0101


	//----- nvinfo : EIATTR_UNUSED_LOAD_BYTE_OFFSET
	.align		4
        /*014c*/ 	.byte	0x04, 0x44
        /*014e*/ 	.short	(.L_880 - .L_879)


	//   ....[0]....
.L_879:
        /*0150*/ 	.word	0x00000a70
        /*0154*/ 	.word	0x0000fff0


	//   ....[1]....
        /*0158*/ 	.word	0x00021640
        /*015c*/ 	.word	0x0000fff0


	//----- nvinfo : EIATTR_INT_WARP_WIDE_INSTR_OFFSETS
	.align		4
.L_880:
        /*0160*/ 	.byte	0x04, 0x31
        /*0162*/ 	.short	(.L_882 - .L_881)


	//   ....[0]....
.L_881:
        /*0164*/ 	.word	0x000000c0


	//   ....[1]....
        /*0168*/ 	.word	0x000000d0


	//   ....[2]....
        /*016c*/ 	.word	0x000000e0


	//   ....[3]....
        /*0170*/ 	.word	0x00000180


	//   ....[4]....
        /*0174*/ 	.word	0x00025e30


	//   ....[5]....
        /*0178*/ 	.word	0x00025ec0


	//   ....[6]....
        /*017c*/ 	.word	0x0002a190


	//   ....[7]....
        /*0180*/ 	.word	0x0002a220


	//----- nvinfo : EIATTR_COOP_GROUP_MASK_REGIDS
	.align		4
.L_882:
        /*0184*/ 	.byte	0x04, 0x29
        /*0186*/ 	.short	(.L_884 - .L_883)


	//   ....[0]....
.L_883:
        /*0188*/ 	.word	0xffffffff


	//   ....[1]....
        /*018c*/ 	.word	0xffffffff


	//   ....[2]....
        /*0190*/ 	.word	0xffffffff


	//   ....[3]....
        /*0194*/ 	.word	0xffffffff


	//   ....[4]....
        /*0198*/ 	.word	0xffffffff


	//   ....[5]....
        /*019c*/ 	.word	0xffffffff


	//   ....[6]....
        /*01a0*/ 	.word	0xffffffff


	//   ....[7]....
        /*01a4*/ 	.word	0xffffffff


	//   ....[8]....
        /*01a8*/ 	.word	0xffffffff


	//   ....[9]....
        /*01ac*/ 	.word	0xffffffff


	//   ....[10]....
        /*01b0*/ 	.word	0xffffffff


	//   ....[11]....
        /*01b4*/ 	.word	0xffffffff


	//   ....[12]....
        /*01b8*/ 	.word	0xffffffff


	//   ....[13]....
        /*01bc*/ 	.word	0xffffffff


	//   ....[14]....
        /*01c0*/ 	.word	0xffffffff


	//   ....[15]....
        /*01c4*/ 	.word	0xffffffff


	//   ....[16]....
        /*01c8*/ 	.word	0xffffffff


	//   ....[17]....
        /*01cc*/ 	.word	0xffffffff


	//   ....[18]....
        /*01d0*/ 	.word	0xffffffff


	//   ....[19]....
        /*01d4*/ 	.word	0xffffffff


	//   ....[20]....
        /*01d8*/ 	.word	0xffffffff


	//   ....[21]....
        /*01dc*/ 	.word	0xffffffff


	//   ....[22]....
        /*01e0*/ 	.word	0xffffffff


	//   ....[23]....
        /*01e4*/ 	.word	0xffffffff


	//   ....[24]....
        /*01e8*/ 	.word	0xffffffff


	//   ....[25]....
        /*01ec*/ 	.word	0xffffffff


	//   ....[26]....
        /*01f0*/ 	.word	0xffffffff


	//   ....[27]....
        /*01f4*/ 	.word	0xffffffff


	//   ....[28]....
        /*01f8*/ 	.word	0xffffffff


	//   ....[29]....
        /*01fc*/ 	.word	0xffffffff


	//   ....[30]....
        /*0200*/ 	.word	0xffffffff


	//   ....[31]....
        /*0204*/ 	.word	0xffffffff


	//   ....[32]....
        /*0208*/ 	.word	0xffffffff


	//   ....[33]....
        /*020c*/ 	.word	0xffffffff


	//   ....[34]....
        /*0210*/ 	.word	0xffffffff


	//   ....[35]....
        /*0214*/ 	.word	0xffffffff


	//   ....[36]....
        /*0218*/ 	.word	0xffffffff


	//   ....[37]....
        /*021c*/ 	.word	0xffffffff


	//   ....[38]....
        /*0220*/ 	.word	0xffffffff


	//   ....[39]....
        /*0224*/ 	.word	0xffffffff


	//   ....[40]....
        /*0228*/ 	.word	0xffffffff


	//   ....[41]....
        /*022c*/ 	.word	0xffffffff


	//   ....[42]....
        /*0230*/ 	.word	0xffffffff


	//   ....[43]....
        /*0234*/ 	.word	0xffffffff


	//   ....[44]....
        /*0238*/ 	.word	0xffffffff


	//   ....[45]....
        /*023c*/ 	.word	0xffffffff


	//   ....[46]....
        /*0240*/ 	.word	0xffffffff


	//   ....[47]....
        /*0244*/ 	.word	0xffffffff


	//   ....[48]....
        /*0248*/ 	.word	0xffffffff


	//   ....[49]....
        /*024c*/ 	.word	0xffffffff


	//   ....[50]....
        /*0250*/ 	.word	0xffffffff


	//   ....[51]....
        /*0254*/ 	.word	0xffffffff


	//   ....[52]....
        /*0258*/ 	.word	0xffffffff


	//   ....[53]....
        /*025c*/ 	.word	0xffffffff


	//   ....[54]....
        /*0260*/ 	.word	0xffffffff


	//   ....[55]....
        /*0264*/ 	.word	0xffffffff


	//   ....[56]....
        /*0268*/ 	.word	0xffffffff


	//   ....[57]....
        /*026c*/ 	.word	0xffffffff


	//   ....[58]....
        /*0270*/ 	.word	0xffffffff


	//   ....[59]....
        /*0274*/ 	.word	0xffffffff


	//   ....[60]....
        /*0278*/ 	.word	0xffffffff


	//   ....[61]....
        /*027c*/ 	.word	0xffffffff


	//   ....[62]....
        /*0280*/ 	.word	0xffffffff


	//   ....[63]....
        /*0284*/ 	.word	0xffffffff


	//   ....[64]....
        /*0288*/ 	.word	0xffffffff


	//   ....[65]....
        /*028c*/ 	.word	0xffffffff


	//   ....[66]....
        /*0290*/ 	.word	0xffffffff


	//   ....[67]....
        /*0294*/ 	.word	0xffffffff


	//   ....[68]....
        /*0298*/ 	.word	0xffffffff


	//   ....[69]....
        /*029c*/ 	.word	0xffffffff


	//   ....[70]....
        /*02a0*/ 	.word	0xffffffff


	//   ....[71]....
        /*02a4*/ 	.word	0xffffffff


	//   ....[72]....
        /*02a8*/ 	.word	0xffffffff


	//   ....[73]....
        /*02ac*/ 	.word	0xffffffff


	//   ....[74]....
        /*02b0*/ 	.word	0xffffffff


	//   ....[75]....
        /*02b4*/ 	.word	0xffffffff


	//   ....[76]....
        /*02b8*/ 	.word	0xffffffff


	//   ....[77]....
        /*02bc*/ 	.word	0xffffffff


	//   ....[78]....
        /*02c0*/ 	.word	0xffffffff


	//   ....[79]....
        /*02c4*/ 	.word	0xffffffff


	//   ....[80]....
        /*02c8*/ 	.word	0xffffffff


	//   ....[81]....
        /*02cc*/ 	.word	0xffffffff


	//   ....[82]....
        /*02d0*/ 	.word	0xffffffff


	//   ....[83]....
        /*02d4*/ 	.word	0xffffffff


	//   ....[84]....
        /*02d8*/ 	.word	0xffffffff


	//   ....[85]....
        /*02dc*/ 	.word	0xffffffff


	//   ....[86]....
        /*02e0*/ 	.word	0xffffffff


	//   ....[87]....
        /*02e4*/ 	.word	0xffffffff


	//   ....[88]....
        /*02e8*/ 	.word	0xffffffff


	//   ....[89]....
        /*02ec*/ 	.word	0xffffffff


	//   ....[90]....
        /*02f0*/ 	.word	0xffffffff


	//   ....[91]....
        /*02f4*/ 	.word	0xffffffff


	//   ....[92]....
        /*02f8*/ 	.word	0xffffffff


	//   ....[93]....
        /*02fc*/ 	.word	0xffffffff


	//   ....[94]....
        /*0300*/ 	.word	0xffffffff


	//   ....[95]....
        /*0304*/ 	.word	0xffffffff


	//   ....[96]....
        /*0308*/ 	.word	0xffffffff


	//   ....[97]....
        /*030c*/ 	.word	0xffffffff


	//   ....[98]....
        /*0310*/ 	.word	0xffffffff


	//   ....[99]....
        /*0314*/ 	.word	0xffffffff


	//   ....[100]....
        /*0318*/ 	.word	0xffffffff


	//   ....[101]....
        /*031c*/ 	.word	0xffffffff


	//   ....[102]....
        /*0320*/ 	.word	0xffffffff


	//   ....[103]....
        /*0324*/ 	.word	0xffffffff


	//   ....[104]....
        /*0328*/ 	.word	0xffffffff


	//   ....[105]....
        /*032c*/ 	.word	0xffffffff


	//   ....[106]....
        /*0330*/ 	.word	0xffffffff


	//   ....[107]....
        /*0334*/ 	.word	0xffffffff


	//   ....[108]....
        /*0338*/ 	.word	0xffffffff


	//   ....[109]....
        /*033c*/ 	.word	0xffffffff


	//   ....[110]....
        /*0340*/ 	.word	0xffffffff


	//   ....[111]....
        /*0344*/ 	.word	0xffffffff


	//   ....[112]....
        /*0348*/ 	.word	0xffffffff


	//   ....[113]....
        /*034c*/ 	.word	0xffffffff


	//   ....[114]....
        /*0350*/ 	.word	0xffffffff


	//   ....[115]....
        /*0354*/ 	.word	0xffffffff


	//   ....[116]....
        /*0358*/ 	.word	0xffffffff


	//   ....[117]....
        /*035c*/ 	.word	0xffffffff


	//   ....[118]....
        /*0360*/ 	.word	0xffffffff


	//   ....[119]....
        /*0364*/ 	.word	0xffffffff


	//   ....[120]....
        /*0368*/ 	.word	0xffffffff


	//   ....[121]....
        /*036c*/ 	.word	0xffffffff


	//   ....[122]....
        /*0370*/ 	.word	0xffffffff


	//   ....[123]....
        /*0374*/ 	.word	0xffffffff


	//   ....[124]....
        /*0378*/ 	.word	0xffffffff


	//   ....[125]....
        /*037c*/ 	.word	0xffffffff


	//   ....[126]....
        /*0380*/ 	.word	0xffffffff


	//   ....[127]....
        /*0384*/ 	.word	0xffffffff


	//   ....[128]....
        /*0388*/ 	.word	0xffffffff


	//   ....[129]....
        /*038c*/ 	.word	0x0500000f


	//   ....[130]....
        /*0390*/ 	.word	0x0500000f


	//   ....[131]....
        /*0394*/ 	.word	0x0500000f


	//   ....[132]....
        /*0398*/ 	.word	0x0500000f


	//   ....[133]....
        /*039c*/ 	.word	0x0500000f


	//   ....[134]....
        /*03a0*/ 	.word	0x0500000f


	//   ....[135]....
        /*03a4*/ 	.word	0x0500000f


	//   ....[136]....
        /*03a8*/ 	.word	0x0500000f


	//   ....[137]....
        /*03ac*/ 	.word	0x0500000f


	//   ....[138]....
        /*03b0*/ 	.word	0x0500000f


	//   ....[139]....
        /*03b4*/ 	.word	0x0500000f


	//   ....[140]....
        /*03b8*/ 	.word	0x0500000f


	//   ....[141]....
        /*03bc*/ 	.word	0x0500000f


	//   ....[142]....
        /*03c0*/ 	.word	0x0500000f


	//   ....[143]....
        /*03c4*/ 	.word	0x0500000f


	//   ....[144]....
        /*03c8*/ 	.word	0x0500000f


	//   ....[145]....
        /*03cc*/ 	.word	0x0500000f


	//   ....[146]....
        /*03d0*/ 	.word	0x0500000f


	//   ....[147]....
        /*03d4*/ 	.word	0x0500000f


	//   ....[148]....
        /*03d8*/ 	.word	0x0500000f


	//   ....[149]....
        /*03dc*/ 	.word	0x0500000f


	//   ....[150]....
        /*03e0*/ 	.word	0x0500000f


	//   ....[151]....
        /*03e4*/ 	.word	0x0500000f


	//   ....[152]....
        /*03e8*/ 	.word	0x0500000f


	//   ....[153]....
        /*03ec*/ 	.word	0x0500000f


	//   ....[154]....
        /*03f0*/ 	.word	0x0500000f


	//   ....[155]....
        /*03f4*/ 	.word	0x0500000f


	//   ....[156]....
        /*03f8*/ 	.word	0x0500000f


	//   ....[157]....
        /*03fc*/ 	.word	0x0500000f


	//   ....[158]....
        /*0400*/ 	.word	0x0500000f


	//   ....[159]....
        /*0404*/ 	.word	0x0500000f


	//   ....[160]....
        /*0408*/ 	.word	0x0500000f


	//   ....[161]....
        /*040c*/ 	.word	0x0500000f


	//   ....[162]....
        /*0410*/ 	.word	0x0500000f


	//   ....[163]....
        /*0414*/ 	.word	0x0500000f


	//   ....[164]....
        /*0418*/ 	.word	0x0500000f


	//   ....[165]....
        /*041c*/ 	.word	0x0500000f


	//   ....[166]....
        /*0420*/ 	.word	0x0500000f


	//   ....[167]....
        /*0424*/ 	.word	0x0500000f


	//   ....[168]....
        /*0428*/ 	.word	0x0500000f


	//   ....[169]....
        /*042c*/ 	.word	0x0500000f


	//   ....[170]....
        /*0430*/ 	.word	0x0500000f


	//   ....[171]....
        /*0434*/ 	.word	0x0500000f


	//   ....[172]....
        /*0438*/ 	.word	0x0500000f


	//   ....[173]....
        /*043c*/ 	.word	0x0500000f


	//   ....[174]....
        /*0440*/ 	.word	0x0500000f


	//   ....[175]....
        /*0444*/ 	.word	0x0500000f


	//   ....[176]....
        /*0448*/ 	.word	0x0500000f


	//   ....[177]....
        /*044c*/ 	.word	0x0500000f


	//   ....[178]....
        /*0450*/ 	.word	0x0500000f


	//   ....[179]....
        /*0454*/ 	.word	0x0500000f


	//   ....[180]....
        /*0458*/ 	.word	0x0500000f


	//   ....[181]....
        /*045c*/ 	.word	0x0500000f


	//   ....[182]....
        /*0460*/ 	.word	0x0500000f


	//   ....[183]....
        /*0464*/ 	.word	0x0500000f


	//   ....[184]....
        /*0468*/ 	.word	0x0500000f


	//   ....[185]....
        /*046c*/ 	.word	0x0500000f


	//   ....[186]....
        /*0470*/ 	.word	0x0500000f


	//   ....[187]....
        /*0474*/ 	.word	0x0500000f


	//   ....[188]....
        /*0478*/ 	.word	0x0500000f


	//   ....[189]....
        /*047c*/ 	.word	0x0500000f


	//   ....[190]....
        /*0480*/ 	.word	0x0500000f


	//   ....[191]....
        /*0484*/ 	.word	0x0500000f


	//   ....[192]....
        /*0488*/ 	.word	0x0500000f


	//   ....[193]....
        /*048c*/ 	.word	0x0500000f


	//   ....[194]....
        /*0490*/ 	.word	0x0500000f


	//   ....[195]....
        /*0494*/ 	.word	0x0500000f


	//   ....[196]....
        /*0498*/ 	.word	0xffffffff


	//   ....[197]....
        /*049c*/ 	.word	0xffffffff


	//   ....[198]....
        /*04a0*/ 	.word	0xffffffff


	//   ....[199]....
        /*04a4*/ 	.word	0xffffffff


	//   ....[200]....
        /*04a8*/ 	.word	0xffffffff


	//   ....[201]....
        /*04ac*/ 	.word	0xffffffff


	//   ....[202]....
        /*04b0*/ 	.word	0xffffffff


	//   ....[203]....
        /*04b4*/ 	.word	0xffffffff


	//----- nvinfo : EIATTR_COOP_GROUP_INSTR_OFFSETS
	.align		4
.L_884:
        /*04b8*/ 	.byte	0x04, 0x28
        /*04ba*/ 	.short	(.L_886 - .L_885)


	//   ....[0]....
.L_885:
        /*04bc*/ 	.word	0x00000080


	//   ....[1]....
        /*04c0*/ 	.word	0x00000090


	//   ....[2]....
        /*04c4*/ 	.word	0x000002b0


	//   ....[3]....
        /*04c8*/ 	.word	0x00000410


	//   ....[4]....
        /*04cc*/ 	.word	0x00000530


	//   ....[5]....
        /*04d0*/ 	.word	0x00000690


	//   ....[6]....
        /*04d4*/ 	.word	0x00002320


	//   ....[7]....
        /*04d8*/ 	.word	0x00009d50


	//   ....[8]....
        /*04dc*/ 	.word	0x0000bdf0


	//   ....[9]....
        /*04e0*/ 	.word	0x0000d000


	//   ....[10]....
        /*04e4*/ 	.word	0x0000d240


	//   ....[11]....
        /*04e8*/ 	.word	0x0000dcf0


	//   ....[12]....
        /*04ec*/ 	.word	0x0000df90


	//   ....[13]....
        /*04f0*/ 	.word	0x0000e430


	//   ....[14]....
        /*04f4*/ 	.word	0x0000e530


	//   ....[15]....
        /*04f8*/ 	.word	0x000110e0


	//   ....[16]....
        /*04fc*/ 	.word	0x00012a40


	//   ....[17]....
        /*0500*/ 	.word	0x00013cc0


	//   ....[18]....
        /*0504*/ 	.word	0x00013d00


	//   ....[19]....
        /*0508*/ 	.word	0x00013d40


	//   ....[20]....
        /*050c*/ 	.word	0x00013d60


	//   ....[21]....
        /*0510*/ 	.word	0x000183e0


	//   ....[22]....
        /*0514*/ 	.word	0x000197c0


	//   ....[23]....
        /*0518*/ 	.word	0x0001aa20


	//   ....[24]....
        /*051c*/ 	.word	0x0001ac30


	//   ....[25]....
        /*0520*/ 	.word	0x0001b810


	//   ....[26]....
        /*0524*/ 	.word	0x0001b870


	//   ....[27]....
        /*0528*/ 	.word	0x0001b8b0


	//   ....[28]....
        /*052c*/ 	.word	0x0001b8d0


	//   ....[29]....
        /*0530*/ 	.word	0x0001ffd0


	//   ....[30]....
        /*0534*/ 	.word	0x00020180


	//   ....[31]....
        /*0538*/ 	.word	0x000201a0


	//   ....[32]....
        /*053c*/ 	.word	0x000201e0


	//   ....[33]....
        /*0540*/ 	.word	0x00020200


	//   ....[34]....
        /*0544*/ 	.word	0x00022760


	//   ....[35]....
        /*0548*/ 	.word	0x00022dc0


	//   ....[36]....
        /*054c*/ 	.word	0x00022de0


	//   ....[37]....
        /*0550*/ 	.word	0x00022e10


	//   ....[38]....
        /*0554*/ 	.word	0x00022e20


	//   ....[39]....
        /*0558*/ 	.word	0x000234c0


	//   ....[40]....
        /*055c*/ 	.word	0x000234d0


	//   ....[41]....
        /*0560*/ 	.word	0x00023700


	//   ....[42]....
        /*0564*/ 	.word	0x00023720


	//   ....[43]....
        /*0568*/ 	.word	0x000242e0


	//   ....[44]....
        /*056c*/ 	.word	0x00024320


	//   ....[45]....
        /*0570*/ 	.word	0x00024560


	//   ....[46]....
        /*0574*/ 	.word	0x00024580


	//   ....[47]....
        /*0578*/ 	.word	0x00024830


	//   ....[48]....
        /*057c*/ 	.word	0x00024a00


	//   ....[49]....
        /*0580*/ 	.word	0x00024a30


	//   ....[50]....
        /*0584*/ 	.word	0x00024a60


	//   ....[51]....
        /*0588*/ 	.word	0x00024a90


	//   ....[52]....
        /*058c*/ 	.word	0x00024ac0


	//   ....[53]....
        /*0590*/ 	.word	0x00024af0


	//   ....[54]....
        /*0594*/ 	.word	0x00024c40


	//   ....[55]....
        /*0598*/ 	.word	0x00024c70


	//   ....[56]....
        /*059c*/ 	.word	0x00024ca0


	//   ....[57]....
        /*05a0*/ 	.word	0x00024cd0


	//   ....[58]....
        /*05a4*/ 	.word	0x00024d00


	//   ....[59]....
        /*05a8*/ 	.word	0x00024d30


	//   ....[60]....
        /*05ac*/ 	.word	0x00024dc0


	//   ....[61]....
        /*05b0*/ 	.word	0x00024e20


	//   ....[62]....
        /*05b4*/ 	.word	0x00024eb0


	//   ....[63]....
        /*05b8*/ 	.word	0x00026c20


	//   ....[64]....
        /*05bc*/ 	.word	0x00026c40


	//   ....[65]....
        /*05c0*/ 	.word	0x00026cd0


	//   ....[66]....
        /*05c4*/ 	.word	0x00026cf0


	//   ....[67]....
        /*05c8*/ 	.word	0x00026d70


	//   ....[68]....
        /*05cc*/ 	.word	0x00026d90


	//   ....[69]....
        /*05d0*/ 	.word	0x00026da0


	//   ....[70]....
        /*05d4*/ 	.word	0x00026db0


	//   ....[71]....
        /*05d8*/ 	.word	0x00027550


	//   ....[72]....
        /*05dc*/ 	.word	0x00027590


	//   ....[73]....
        /*05e0*/ 	.word	0x00027640


	//   ....[74]....
        /*05e4*/ 	.word	0x00027650


	//   ....[75]....
        /*05e8*/ 	.word	0x000276e0


	//   ....[76]....
        /*05ec*/ 	.word	0x000276f0


	//   ....[77]....
        /*05f0*/ 	.word	0x00027710


	//   ....[78]....
        /*05f4*/ 	.word	0x00027750


	//   ....[79]....
        /*05f8*/ 	.word	0x00027fd0


	//   ....[80]....
        /*05fc*/ 	.word	0x00027ff0


	//   ....[81]....
        /*0600*/ 	.word	0x00028190


	//   ....[82]....
        /*0604*/ 	.word	0x000281c0


	//   ....[83]....
        /*0608*/ 	.word	0x000282d0


	//   ....[84]....
        /*060c*/ 	.word	0x000282e0


	//   ....[85]....
        /*0610*/ 	.word	0x00028310


	//   ....[86]....
        /*0614*/ 	.word	0x00028320


	//   ....[87]....
        /*0618*/ 	.word	0x00028950


	//   ....[88]....
        /*061c*/ 	.word	0x000289b0


	//   ....[89]....
        /*0620*/ 	.word	0x00028b70


	//   ....[90]....
        /*0624*/ 	.word	0x00028bb0


	//   ....[91]....
        /*0628*/ 	.word	0x00028bc0


	//   ....[92]....
        /*062c*/ 	.word	0x00028bd0


	//   ....[93]....
        /*0630*/ 	.word	0x00028d20


	//   ....[94]....
        /*0634*/ 	.word	0x00028e70


	//   ....[95]....
        /*0638*/ 	.word	0x000296a0


	//   ....[96]....
        /*063c*/ 	.word	0x000296c0


	//   ....[97]....
        /*0640*/ 	.word	0x00029710


	//   ....[98]....
        /*0644*/ 	.word	0x00029720


	//   ....[99]....
        /*0648*/ 	.word	0x00029760


	//   ....[100]....
        /*064c*/ 	.word	0x00029770


	//   ....[101]....
        /*0650*/ 	.word	0x00029780


	//   ....[102]....
        /*0654*/ 	.word	0x000297c0


	//   ....[103]....
        /*0658*/ 	.word	0x00029ae0


	//   ....[104]....
        /*065c*/ 	.word	0x00029b20


	//   ....[105]....
        /*0660*/ 	.word	0x00029b40


	//   ....[106]....
        /*0664*/ 	.word	0x00029b60


	//   ....[107]....
        /*0668*/ 	.word	0x00029b90


	//   ....[108]....
        /*066c*/ 	.word	0x00029bb0


	//   ....[109]....
        /*0670*/ 	.word	0x00029cb0


	//   ....[110]....
        /*0674*/ 	.word	0x00029e00


	//   ....[111]....
        /*0678*/ 	.word	0x0002a400


	//   ....[112]....
        /*067c*/ 	.word	0x0002a450


	//   ....[113]....
        /*0680*/ 	.word	0x0002a480


	//   ....[114]....
        /*0684*/ 	.word	0x0002a4b0


	//   ....[115]....
        /*0688*/ 	.word	0x0002a4c0


	//   ....[116]....
        /*068c*/ 	.word	0x0002a4f0


	//   ....[117]....
        /*0690*/ 	.word	0x0002a520


	//   ....[118]....
        /*0694*/ 	.word	0x0002a550


	//   ....[119]....
        /*0698*/ 	.word	0x0002a6d0


	//   ....[120]....
        /*069c*/ 	.word	0x0002a700


	//   ....[121]....
        /*06a0*/ 	.word	0x0002a730


	//   ....[122]....
        /*06a4*/ 	.word	0x0002a760


	//   ....[123]....
        /*06a8*/ 	.word	0x0002a790


	//   ....[124]....
        /*06ac*/ 	.word	0x0002a7c0


	//   ....[125]....
        /*06b0*/ 	.word	0x0002a880


	//   ....[126]....
        /*06b4*/ 	.word	0x0002a8a0


	//   ....[127]....
        /*06b8*/ 	.word	0x0002a910


	//   ....[128]....
        /*06bc*/ 	.word	0x0002afb0


	//   ....[129]....
        /*06c0*/ 	.word	0x0002b550


	//   ....[130]....
        /*06c4*/ 	.word	0x0002b640


	//   ....[131]....
        /*06c8*/ 	.word	0x0002b6e0


	//   ....[132]....
        /*06cc*/ 	.word	0x0002b740


	//   ....[133]....
        /*06d0*/ 	.word	0x0002b830


	//   ....[134]....
        /*06d4*/ 	.word	0x0002b8a0


	//   ....[135]....
        /*06d8*/ 	.word	0x0002b990


	//   ....[136]....
        /*06dc*/ 	.word	0x0002ba00


	//   ....[137]....
        /*06e0*/ 	.word	0x0002baa0


	//   ....[138]....
        /*06e4*/ 	.word	0x0002bba0


	//   ....[139]....
        /*06e8*/ 	.word	0x0002bc30


	//   ....[140]....
        /*06ec*/ 	.word	0x0002bc90


	//   ....[141]....
        /*06f0*/ 	.word	0x0002bd60


	//   ....[142]....
        /*06f4*/ 	.word	0x0002bde0


	//   ....[143]....
        /*06f8*/ 	.word	0x0002bec0


	//   ....[144]....
        /*06fc*/ 	.word	0x0002bf30


	//   ....[145]....
        /*0700*/ 	.word	0x0002bff0


	//   ....[146]....
        /*0704*/ 	.word	0x0002c300


	//   ....[147]....
        /*0708*/ 	.word	0x0002c3c0


	//   ....[148]....
        /*070c*/ 	.word	0x0002c630


	//   ....[149]....
        /*0710*/ 	.word	0x0002c680


	//   ....[150]....
        /*0714*/ 	.word	0x0002c890


	//   ....[151]....
        /*0718*/ 	.word	0x0002c8e0


	//   ....[152]....
        /*071c*/ 	.word	0x0002ca90


	//   ....[153]....
        /*0720*/ 	.word	0x0002cae0


	//   ....[154]....
        /*0724*/ 	.word	0x0002cc20


	//   ....[155]....
        /*0728*/ 	.word	0x0002cd20


	//   ....[156]....
        /*072c*/ 	.word	0x0002cf90


	//   ....[157]....
        /*0730*/ 	.word	0x0002cfe0


	//   ....[158]....
        /*0734*/ 	.word	0x0002d1b0


	//   ....[159]....
        /*0738*/ 	.word	0x0002d200


	//   ....[160]....
        /*073c*/ 	.word	0x0002d3d0


	//   ....[161]....
        /*0740*/ 	.word	0x0002d420


	//   ....[162]....
        /*0744*/ 	.word	0x0002d510


	//   ....[163]....
        /*0748*/ 	.word	0x0002d5b0


	//   ....[164]....
        /*074c*/ 	.word	0x0002d610


	//   ....[165]....
        /*0750*/ 	.word	0x0002d6c0


	//   ....[166]....
        /*0754*/ 	.word	0x0002d720


	//   ....[167]....
        /*0758*/ 	.word	0x0002d7d0


	//   ....[168]....
        /*075c*/ 	.word	0x0002d830


	//   ....[169]....
        /*0760*/ 	.word	0x0002d8e0


	//   ....[170]....
        /*0764*/ 	.word	0x0002d9d0


	//   ....[171]....
        /*0768*/ 	.word	0x0002dab0


	//   ....[172]....
        /*076c*/ 	.word	0x0002dbc0


	//   ....[173]....
        /*0770*/ 	.word	0x0002dcc0


	//   ....[174]....
        /*0774*/ 	.word	0x0002ddf0


	//   ....[175]....
        /*0778*/ 	.word	0x0002ded0


	//   ....[176]....
        /*077c*/ 	.word	0x0002dfd0


	//   ....[177]....
        /*0780*/ 	.word	0x0002e0b0


	//   ....[178]....
        /*0784*/ 	.word	0x0002e140


	//   ....[179]....
        /*0788*/ 	.word	0x0002e1e0


	//   ....[180]....
        /*078c*/ 	.word	0x0002e300


	//   ....[181]....
        /*0790*/ 	.word	0x0002e370


	//   ....[182]....
        /*0794*/ 	.word	0x0002e3e0


	//   ....[183]....
        /*0798*/ 	.word	0x0002e450


	//   ....[184]....
        /*079c*/ 	.word	0x0002e4c0


	//   ....[185]....
        /*07a0*/ 	.word	0x0002e540


	//   ....[186]....
        /*07a4*/ 	.word	0x0002e5d0


	//   ....[187]....
        /*07a8*/ 	.word	0x0002e660


	//   ....[188]....
        /*07ac*/ 	.word	0x0002e6d0


	//   ....[189]....
        /*07b0*/ 	.word	0x0002e740


	//   ....[190]....
        /*07b4*/ 	.word	0x0002e7b0


	//   ....[191]....
        /*07b8*/ 	.word	0x0002e830


	//   ....[192]....
        /*07bc*/ 	.word	0x0002e8a0


	//   ....[193]....
        /*07c0*/ 	.word	0x0002e940


	//   ....[194]....
        /*07c4*/ 	.word	0x0002e9d0


	//   ....[195]....
        /*07c8*/ 	.word	0x0002eaf0


	//   ....[196]....
        /*07cc*/ 	.word	0x00030af0


	//   ....[197]....
        /*07d0*/ 	.word	0x000321f0


	//   ....[198]....
        /*07d4*/ 	.word	0x000324a0


	//   ....[199]....
        /*07d8*/ 	.word	0x000331e0


	//   ....[200]....
        /*07dc*/ 	.word	0x00033220


	//   ....[201]....
        /*07e0*/ 	.word	0x00033290


	//   ....[202]....
        /*07e4*/ 	.word	0x000332b0


	//   ....[203]....
        /*07e8*/ 	.word	0x000403b0


	//----- nvinfo : EIATTR_REG_RECONFIG
	.align		4
.L_886:
        /*07ec*/ 	.byte	0x01, 0x54
	.zero		2


	//----- nvinfo : EIATTR_SYSCALL_OFFSETS
	.align		4
        /*07f0*/ 	.byte	0x04, 0x46
        /*07f2*/ 	.short	(.L_888 - .L_887)


	//   ....[0]....
.L_887:
        /*07f4*/ 	.word	0x0000a300


	//   ....[1]....
        /*07f8*/ 	.word	0x00026020


	//   ....[2]....
        /*07fc*/ 	.word	0x00026170


	//   ....[3]....
        /*0800*/ 	.word	0x00026260


	//   ....[4]....
        /*0804*/ 	.word	0x00027150


	//   ....[5]....
        /*0808*/ 	.word	0x000279e0


	//----- nvinfo : EIATTR_MBARRIER_INSTR_OFFSETS
	.align		4
.L_888:
        /*080c*/ 	.byte	0x04, 0x39
        /*080e*/ 	.short	(.L_890 - .L_889)


	//   ....[0]....
.L_889:
        /*0810*/ 	.word	0x00000190
        /*0814*/ 	.word	0x000000ff
        /*0818*/ 	.word	0x00038800
        /*081c*/ 	.short	0x0100
        /*081e*/ 	.byte	0x08
	.zero		1


	//   ....[1]....
        /*0820*/ 	.word	0x000001a0
        /*0824*/ 	.word	0x000000ff
        /*0828*/ 	.word	0x00038810
        /*082c*/ 	.short	0x0100
        /*082e*/ 	.byte	0x08
	.zero		1


	//   ....[2]....
        /*0830*/ 	.word	0x000001b0
        /*0834*/ 	.word	0x000000ff
        /*0838*/ 	.word	0x00038820
        /*083c*/ 	.short	0x0100
        /*083e*/ 	.byte	0x08
	.zero		1


	//   ....[3]....
        /*0840*/ 	.word	0x00000260
        /*0844*/ 	.word	0x000000ff
        /*0848*/ 	.word	0x00038830
        /*084c*/ 	.short	0x0100
        /*084e*/ 	.byte	0x06
	.zero		1


	//   ....[4]....
        /*0850*/ 	.word	0x00000270
        /*0854*/ 	.word	0x000000ff
        /*0858*/ 	.word	0x00038840
        /*085c*/ 	.short	0x0100
        /*085e*/ 	.byte	0x06
	.zero		1


	//   ....[5]....
        /*0860*/ 	.word	0x00000280
        /*0864*/ 	.word	0x000000ff
        /*0868*/ 	.word	0x00038838
        /*086c*/ 	.short	0x0100
        /*086e*/ 	.byte	0x06
	.zero		1


	//   ....[6]....
        /*0870*/ 	.word	0x00000290
        /*0874*/ 	.word	0x000000ff
        /*0878*/ 	.word	0x00038848
        /*087c*/ 	.short	0x0100
        /*087e*/ 	.byte	0x06
	.zero		1


	//   ....[7]....
        /*0880*/ 	.word	0x000003c0
        /*0884*/ 	.word	0x000000ff
        /*0888*/ 	.word	0x00038850
        /*088c*/ 	.short	0x0100
        /*088e*/ 	.byte	0x08
	.zero		1


	//   ....[8]....
        /*0890*/ 	.word	0x000003d0
        /*0894*/ 	.word	0x000000ff
        /*0898*/ 	.word	0x00038860
        /*089c*/ 	.short	0x0100
        /*089e*/ 	.byte	0x08
	.zero		1


	//   ....[9]....
        /*08a0*/ 	.word	0x000003e0
        /*08a4*/ 	.word	0x000000ff
        /*08a8*/ 	.word	0x00038858
        /*08ac*/ 	.short	0x0100
        /*08ae*/ 	.byte	0x08
	.zero		1


	//   ....[10]....
        /*08b0*/ 	.word	0x000003f0
        /*08b4*/ 	.word	0x000000ff
        /*08b8*/ 	.word	0x00038868
        /*08bc*/ 	.short	0x0100
        /*08be*/ 	.byte	0x08
	.zero		1


	//   ....[11]....
        /*08c0*/ 	.word	0x000004e0
        /*08c4*/ 	.word	0x000000ff
        /*08c8*/ 	.word	0x00038870
        /*08cc*/ 	.short	0x0100
        /*08ce*/ 	.byte	0x06
	.zero		1


	//   ....[12]....
        /*08d0*/ 	.word	0x000004f0
        /*08d4*/ 	.word	0x000000ff
        /*08d8*/ 	.word	0x00038880
        /*08dc*/ 	.short	0x0100
        /*08de*/ 	.byte	0x06
	.zero		1


	//   ....[13]....
        /*08e0*/ 	.word	0x00000500
        /*08e4*/ 	.word	0x000000ff
        /*08e8*/ 	.word	0x00038878
        /*08ec*/ 	.short	0x0100
        /*08ee*/ 	.byte	0x06
	.zero		1


	//   ....[14]....
        /*08f0*/ 	.word	0x00000510
        /*08f4*/ 	.word	0x000000ff
        /*08f8*/ 	.word	0x00038888
        /*08fc*/ 	.short	0x0100
        /*08fe*/ 	.byte	0x06
	.zero		1


	//   ....[15]....
        /*0900*/ 	.word	0x00000640
        /*0904*/ 	.word	0x000000ff
        /*0908*/ 	.word	0x00038890
        /*090c*/ 	.short	0x0100
        /*090e*/ 	.byte	0x08
	.zero		1


	//   ....[16]....
        /*0910*/ 	.word	0x00000650
        /*0914*/ 	.word	0x000000ff
        /*0918*/ 	.word	0x000388a0
        /*091c*/ 	.short	0x0100
        /*091e*/ 	.byte	0x08
	.zero		1


	//   ....[17]....
        /*0920*/ 	.word	0x00000660
        /*0924*/ 	.word	0x000000ff
        /*0928*/ 	.word	0x00038898
        /*092c*/ 	.short	0x0100
        /*092e*/ 	.byte	0x08
	.zero		1


	//   ....[18]....
        /*0930*/ 	.word	0x00000670
        /*0934*/ 	.word	0x000000ff
        /*0938*/ 	.word	0x000388a8
        /*093c*/ 	.short	0x0100
        /*093e*/ 	.byte	0x08
	.zero		1


	//   ....[19]....
        /*0940*/ 	.word	0x000007b0
        /*0944*/ 	.word	0x000000ff
        /*0948*/ 	.word	0x000388b0
        /*094c*/ 	.short	0x0100
        /*094e*/ 	.byte	0x08
	.zero		1


	//   ....[20]....
        /*0950*/ 	.word	0x000007c0
        /*0954*/ 	.word	0x000000ff
        /*0958*/ 	.word	0x000388c0
        /*095c*/ 	.short	0x0100
        /*095e*/ 	.byte	0x08
	.zero		1


	//   ....[21]....
        /*0960*/ 	.word	0x000007d0
        /*0964*/ 	.word	0x000000ff
        /*0968*/ 	.word	0x000388b8
        /*096c*/ 	.short	0x0100
        /*096e*/ 	.byte	0x08
	.zero		1


	//   ....[22]....
        /*0970*/ 	.word	0x000007e0
        /*0974*/ 	.word	0x000000ff
        /*0978*/ 	.word	0x000388c8
        /*097c*/ 	.short	0x0100
        /*097e*/ 	.byte	0x08
	.zero		1


	//   ....[23]....
        /*0980*/ 	.word	0x000046d0
        /*0984*/ 	.word	0x00000004
        /*0988*/ 	.word	0x00000000
        /*098c*/ 	.short	0x0101
        /*098e*/ 	.byte	0x3f
	.zero		1


	//   ....[24]....
        /*0990*/ 	.word	0x00008460
        /*0994*/ 	.word	0x00000006
        /*0998*/ 	.word	0x00000000
        /*099c*/ 	.short	0x0101
        /*099e*/ 	.byte	0x3f
	.zero		1


	//   ....[25]....
        /*09a0*/ 	.word	0x0000a7f0
        /*09a4*/ 	.word	0x000000ff
        /*09a8*/ 	.word	0x00038800
        /*09ac*/ 	.short	0x010a
        /*09ae*/ 	.byte	0x2e
	.zero		1


	//   ....[26]....
        /*09b0*/ 	.word	0x0000ac60
        /*09b4*/ 	.word	0x0000000a
        /*09b8*/ 	.word	0x00000000
        /*09bc*/ 	.short	0x010a
        /*09be*/ 	.byte	0x3f
	.zero		1


	//   ....[27]....
        /*09c0*/ 	.word	0x0000acc0
        /*09c4*/ 	.word	0x0000000a
        /*09c8*/ 	.word	0x00000000
        /*09cc*/ 	.short	0x010a
        /*09ce*/ 	.byte	0x3f
	.zero		1


	//   ....[28]....
        /*09d0*/ 	.word	0x0000b070
        /*09d4*/ 	.word	0x000000ff
        /*09d8*/ 	.word	0x00038810
        /*09dc*/ 	.short	0x010a
        /*09de*/ 	.byte	0x2e
	.zero		1


	//   ....[29]....
        /*09e0*/ 	.word	0x0000b170
        /*09e4*/ 	.word	0x0000000a
        /*09e8*/ 	.word	0x00000000
        /*09ec*/ 	.short	0x010a
        /*09ee*/ 	.byte	0x3f
	.zero		1


	//   ....[30]....
        /*09f0*/ 	.word	0x0000b1d0
        /*09f4*/ 	.word	0x0000000a
        /*09f8*/ 	.word	0x00000000
        /*09fc*/ 	.short	0x010a
        /*09fe*/ 	.byte	0x3f
	.zero		1


	//   ....[31]....
        /*0a00*/ 	.word	0x0000cdc0
        /*0a04*/ 	.word	0x00000003
        /*0a08*/ 	.word	0x00000000
        /*0a0c*/ 	.short	0x0101
        /*0a0e*/ 	.byte	0x3f
	.zero		1


	//   ....[32]....
        /*0a10*/ 	.word	0x000111f0
        /*0a14*/ 	.word	0x00000000
        /*0a18*/ 	.word	0x00000000
        /*0a1c*/ 	.short	0x0101
        /*0a1e*/ 	.byte	0x3f
	.zero		1


	//   ....[33]....
        /*0a20*/ 	.word	0x00011960
        /*0a24*/ 	.word	0x00000006
        /*0a28*/ 	.word	0x00000000
        /*0a2c*/ 	.short	0x010a
        /*0a2e*/ 	.byte	0x3f
	.zero		1


	//   ....[34]....
        /*0a30*/ 	.word	0x00011a00
        /*0a34*/ 	.word	0x00000008
        /*0a38*/ 	.word	0x00000000
        /*0a3c*/ 	.short	0x010a
        /*0a3e*/ 	.byte	0x3f
	.zero		1


	//   ....[35]....
        /*0a40*/ 	.word	0x00011e20
        /*0a44*/ 	.word	0x0000000e
        /*0a48*/ 	.word	0x00000000
        /*0a4c*/ 	.short	0x010a
        /*0a4e*/ 	.byte	0x3f
	.zero		1


	//   ....[36]....
        /*0a50*/ 	.word	0x00011e80
        /*0a54*/ 	.word	0x0000000e
        /*0a58*/ 	.word	0x00000000
        /*0a5c*/ 	.short	0x010a
        /*0a5e*/ 	.byte	0x3f
	.zero		1


	//   ....[37]....
        /*0a60*/ 	.word	0x00013a70
        /*0a64*/ 	.word	0x00000003
        /*0a68*/ 	.word	0x00000000
        /*0a6c*/ 	.short	0x0101
        /*0a6e*/ 	.byte	0x3f
	.zero		1


	//   ....[38]....
        /*0a70*/ 	.word	0x000184f0
        /*0a74*/ 	.word	0x00000003
        /*0a78*/ 	.word	0x00000000
        /*0a7c*/ 	.short	0x0101
        /*0a7e*/ 	.byte	0x3f
	.zero		1


	//   ....[39]....
        /*0a80*/ 	.word	0x000186e0
        /*0a84*/ 	.word	0x00000006
        /*0a88*/ 	.word	0x00000000
        /*0a8c*/ 	.short	0x010a
        /*0a8e*/ 	.byte	0x3f
	.zero		1


	//   ....[40]....
        /*0a90*/ 	.word	0x00018780
        /*0a94*/ 	.word	0x00000008
        /*0a98*/ 	.word	0x00000000
        /*0a9c*/ 	.short	0x010a
        /*0a9e*/ 	.byte	0x3f
	.zero		1


	//   ....[41]....
        /*0aa0*/ 	.word	0x00018ba0
        /*0aa4*/ 	.word	0x0000000e
        /*0aa8*/ 	.word	0x00000000
        /*0aac*/ 	.short	0x010a
        /*0aae*/ 	.byte	0x3f
	.zero		1


	//   ....[42]....
        /*0ab0*/ 	.word	0x00018c00
        /*0ab4*/ 	.word	0x0000000e
        /*0ab8*/ 	.word	0x00000000
        /*0abc*/ 	.short	0x010a
        /*0abe*/ 	.byte	0x3f
	.zero		1


	//   ....[43]....
        /*0ac0*/ 	.word	0x0001a7f0
        /*0ac4*/ 	.word	0x00000003
        /*0ac8*/ 	.word	0x00000000
        /*0acc*/ 	.short	0x0101
        /*0ace*/ 	.byte	0x3f
	.zero		1


	//   ....[44]....
        /*0ad0*/ 	.word	0x00020100
        /*0ad4*/ 	.word	0x00000003
        /*0ad8*/ 	.word	0x00000000
        /*0adc*/ 	.short	0x0101
        /*0ade*/ 	.byte	0x3f
	.zero		1


	//   ....[45]....
        /*0ae0*/ 	.word	0x00023470
        /*0ae4*/ 	.word	0x000000ff
        /*0ae8*/ 	.word	0x00000000
        /*0aec*/ 	.short	0x0101
        /*0aee*/ 	.byte	0x04
	.zero		1


	//   ....[46]....
        /*0af0*/ 	.word	0x000269d0
        /*0af4*/ 	.word	0x00000011
        /*0af8*/ 	.word	0x00038840
        /*0afc*/ 	.short	0x010a
        /*0afe*/ 	.byte	0x3f
	.zero		1


	//   ....[47]....
        /*0b00*/ 	.word	0x00026eb0
        /*0b04*/ 	.word	0x00000011
        /*0b08*/ 	.word	0x00038830
        /*0b0c*/ 	.short	0x0107
        /*0b0e*/ 	.byte	0x3f
	.zero		1


	//   ....[48]....
        /*0b10*/ 	.word	0x00026f90
        /*0b14*/ 	.word	0x00000011
        /*0b18*/ 	.word	0x00038830
        /*0b1c*/ 	.short	0x0101
        /*0b1e*/ 	.byte	0x3f
	.zero		1


	//   ....[49]....
        /*0b20*/ 	.word	0x00027820
        /*0b24*/ 	.word	0x00000017
        /*0b28*/ 	.word	0x00038800
        /*0b2c*/ 	.short	0x0107
        /*0b2e*/ 	.byte	0x3f
	.zero		1


	//   ....[50]....
        /*0b30*/ 	.word	0x000278b0
        /*0b34*/ 	.word	0x00000017
        /*0b38*/ 	.word	0x00038800
        /*0b3c*/ 	.short	0x0101
        /*0b3e*/ 	.byte	0x3f
	.zero		1


	//   ....[51]....
        /*0b40*/ 	.word	0x000285c0
        /*0b44*/ 	.word	0x00000017
        /*0b48*/ 	.word	0x00038810
        /*0b4c*/ 	.short	0x0107
        /*0b4e*/ 	.byte	0x3f
	.zero		1


	//   ....[52]....
        /*0b50*/ 	.word	0x000286c0
        /*0b54*/ 	.word	0x00000017
        /*0b58*/ 	.word	0x00038810
        /*0b5c*/ 	.short	0x0101
        /*0b5e*/ 	.byte	0x3f
	.zero		1


	//   ....[53]....
        /*0b60*/ 	.word	0x000286e0
        /*0b64*/ 	.word	0x00000017
        /*0b68*/ 	.word	0x00038820
        /*0b6c*/ 	.short	0x010a
        /*0b6e*/ 	.byte	0x3f
	.zero		1


	//   ....[54]....
        /*0b70*/ 	.word	0x00028770
        /*0b74*/ 	.word	0x00000011
        /*0b78*/ 	.word	0x00038860
        /*0b7c*/ 	.short	0x010a
        /*0b7e*/ 	.byte	0x3f
	.zero		1


	//   ....[55]....
        /*0b80*/ 	.word	0x00029090
        /*0b84*/ 	.word	0x00000011
        /*0b88*/ 	.word	0x00038850
        /*0b8c*/ 	.short	0x0107
        /*0b8e*/ 	.byte	0x3f
	.zero		1


	//   ....[56]....
        /*0b90*/ 	.word	0x00029160
        /*0b94*/ 	.word	0x00000011
        /*0b98*/ 	.word	0x00038850
        /*0b9c*/ 	.short	0x0101
        /*0b9e*/ 	.byte	0x3f
	.zero		1


	//   ....[57]....
        /*0ba0*/ 	.word	0x00029500
        /*0ba4*/ 	.word	0x00000006
        /*0ba8*/ 	.word	0x00038840
        /*0bac*/ 	.short	0x010a
        /*0bae*/ 	.byte	0x3f
	.zero		1


	//   ....[58]....
        /*0bb0*/ 	.word	0x00029840
        /*0bb4*/ 	.word	0x00000006
        /*0bb8*/ 	.word	0x00038830
        /*0bbc*/ 	.short	0x0107
        /*0bbe*/ 	.byte	0x3f
	.zero		1


	//   ....[59]....
        /*0bc0*/ 	.word	0x00029900
        /*0bc4*/ 	.word	0x00000006
        /*0bc8*/ 	.word	0x00038830
        /*0bcc*/ 	.short	0x0101
        /*0bce*/ 	.byte	0x3f
	.zero		1


	//   ....[60]....
        /*0bd0*/ 	.word	0x00029930
        /*0bd4*/ 	.word	0x00000006
        /*0bd8*/ 	.word	0x00038860
        /*0bdc*/ 	.short	0x010a
        /*0bde*/ 	.byte	0x3f
	.zero		1


	//   ....[61]....
        /*0be0*/ 	.word	0x0002a000
        /*0be4*/ 	.word	0x00000006
        /*0be8*/ 	.word	0x00038850
        /*0bec*/ 	.short	0x0107
        /*0bee*/ 	.byte	0x3f
	.zero		1


	//   ....[62]....
        /*0bf0*/ 	.word	0x0002a0c0
        /*0bf4*/ 	.word	0x00000006
        /*0bf8*/ 	.word	0x00038850
        /*0bfc*/ 	.short	0x0101
        /*0bfe*/ 	.byte	0x3f
	.zero		1


	//   ....[63]....
        /*0c00*/ 	.word	0x0002af30
        /*0c04*/ 	.word	0x00000007
        /*0c08*/ 	.word	0x00038820
        /*0c0c*/ 	.short	0x010a
        /*0c0e*/ 	.byte	0x3f
	.zero		1


	//   ....[64]....
        /*0c10*/ 	.word	0x0002b0b0
        /*0c14*/ 	.word	0x00000005
        /*0c18*/ 	.word	0x00038840
        /*0c1c*/ 	.short	0x010a
        /*0c1e*/ 	.byte	0x3f
	.zero		1


	//   ....[65]....
        /*0c20*/ 	.word	0x0002b150
        /*0c24*/ 	.word	0x00000003
        /*0c28*/ 	.word	0x00038840
        /*0c2c*/ 	.short	0x010a
        /*0c2e*/ 	.byte	0x3f
	.zero		1


	//   ....[66]....
        /*0c30*/ 	.word	0x0002b190
        /*0c34*/ 	.word	0x00000005
        /*0c38*/ 	.word	0x00038860
        /*0c3c*/ 	.short	0x010a
        /*0c3e*/ 	.byte	0x3f
	.zero		1


	//   ....[67]....
        /*0c40*/ 	.word	0x0002b1d0
        /*0c44*/ 	.word	0x00000003
        /*0c48*/ 	.word	0x00038860
        /*0c4c*/ 	.short	0x010a
        /*0c4e*/ 	.byte	0x3f
	.zero		1


	//   ....[68]....
        /*0c50*/ 	.word	0x0002b240
        /*0c54*/ 	.word	0x00000003
        /*0c58*/ 	.word	0x00038800
        /*0c5c*/ 	.short	0x010a
        /*0c5e*/ 	.byte	0x3f
	.zero		1


	//   ....[69]....
        /*0c60*/ 	.word	0x0002b290
        /*0c64*/ 	.word	0x0000000a
        /*0c68*/ 	.word	0x00000000
        /*0c6c*/ 	.short	0x010a
        /*0c6e*/ 	.byte	0x3f
	.zero		1


	//   ....[70]....
        /*0c70*/ 	.word	0x0002b2f0
        /*0c74*/ 	.word	0x00000008
        /*0c78*/ 	.word	0x00038810
        /*0c7c*/ 	.short	0x010a
        /*0c7e*/ 	.byte	0x3f
	.zero		1


	//   ....[71]....
        /*0c80*/ 	.word	0x0002b340
        /*0c84*/ 	.word	0x0000000a
        /*0c88*/ 	.word	0x00000000
        /*0c8c*/ 	.short	0x010a
        /*0c8e*/ 	.byte	0x3f
	.zero		1


	//   ....[72]....
        /*0c90*/ 	.word	0x0002b390
        /*0c94*/ 	.word	0x00000008
        /*0c98*/ 	.word	0x00000000
        /*0c9c*/ 	.short	0x010a
        /*0c9e*/ 	.byte	0x3f
	.zero		1


	//   ....[73]....
        /*0ca0*/ 	.word	0x0002b3e0
        /*0ca4*/ 	.word	0x0000000e
        /*0ca8*/ 	.word	0x00000000
        /*0cac*/ 	.short	0x010a
        /*0cae*/ 	.byte	0x3f
	.zero		1


	//   ....[74]....
        /*0cb0*/ 	.word	0x0002b430
        /*0cb4*/ 	.word	0x00000008
        /*0cb8*/ 	.word	0x00000000
        /*0cbc*/ 	.short	0x010a
        /*0cbe*/ 	.byte	0x3f
	.zero		1


	//   ....[75]....
        /*0cc0*/ 	.word	0x0002b480
        /*0cc4*/ 	.word	0x0000000e
        /*0cc8*/ 	.word	0x00000000
        /*0ccc*/ 	.short	0x010a
        /*0cce*/ 	.byte	0x3f
	.zero		1


	//   ....[76]....
        /*0cd0*/ 	.word	0x0002b590
        /*0cd4*/ 	.word	0x00000011
        /*0cd8*/ 	.word	0x00038840
        /*0cdc*/ 	.short	0x010a
        /*0cde*/ 	.byte	0x3f
	.zero		1


	//   ....[77]....
        /*0ce0*/ 	.word	0x0002cb20
        /*0ce4*/ 	.word	0x00000017
        /*0ce8*/ 	.word	0x00038820
        /*0cec*/ 	.short	0x010a
        /*0cee*/ 	.byte	0x3f
	.zero		1


	//   ....[78]....
        /*0cf0*/ 	.word	0x0002cb70
        /*0cf4*/ 	.word	0x00000011
        /*0cf8*/ 	.word	0x00038860
        /*0cfc*/ 	.short	0x010a
        /*0cfe*/ 	.byte	0x3f
	.zero		1


	//   ....[79]....
        /*0d00*/ 	.word	0x0002d460
        /*0d04*/ 	.word	0x00000006
        /*0d08*/ 	.word	0x00038840
        /*0d0c*/ 	.short	0x010a
        /*0d0e*/ 	.byte	0x3f
	.zero		1


	//   ....[80]....
        /*0d10*/ 	.word	0x0002d920
        /*0d14*/ 	.word	0x00000006
        /*0d18*/ 	.word	0x00038860
        /*0d1c*/ 	.short	0x010a
        /*0d1e*/ 	.byte	0x3f
	.zero		1


	//   ....[81]....
        /*0d20*/ 	.word	0x0002ea10
        /*0d24*/ 	.word	0x00000007
        /*0d28*/ 	.word	0x00038820
        /*0d2c*/ 	.short	0x010a
        /*0d2e*/ 	.byte	0x3f
	.zero		1


	//   ....[82]....
        /*0d30*/ 	.word	0x0002ebb0
        /*0d34*/ 	.word	0x00000005
        /*0d38*/ 	.word	0x00038840
        /*0d3c*/ 	.short	0x010a
        /*0d3e*/ 	.byte	0x3f
	.zero		1


	//   ....[83]....
        /*0d40*/ 	.word	0x0002ec00
        /*0d44*/ 	.word	0x00000003
        /*0d48*/ 	.word	0x00038840
        /*0d4c*/ 	.short	0x010a
        /*0d4e*/ 	.byte	0x3f
	.zero		1


	//   ....[84]....
        /*0d50*/ 	.word	0x0002ec50
        /*0d54*/ 	.word	0x00000005
        /*0d58*/ 	.word	0x00038860
        /*0d5c*/ 	.short	0x010a
        /*0d5e*/ 	.byte	0x3f
	.zero		1


	//   ....[85]....
        /*0d60*/ 	.word	0x0002f010
        /*0d64*/ 	.word	0x0000001a
        /*0d68*/ 	.word	0x00000000
        /*0d6c*/ 	.short	0x010a
        /*0d6e*/ 	.byte	0x3f
	.zero		1


	//   ....[86]....
        /*0d70*/ 	.word	0x0002f150
        /*0d74*/ 	.word	0x00000009
        /*0d78*/ 	.word	0x00000000
        /*0d7c*/ 	.short	0x010a
        /*0d7e*/ 	.byte	0x3f
	.zero		1


	//   ....[87]....
        /*0d80*/ 	.word	0x0002f7b0
        /*0d84*/ 	.word	0x0000003a
        /*0d88*/ 	.word	0x00000000
        /*0d8c*/ 	.short	0x010a
        /*0d8e*/ 	.byte	0x3f
	.zero		1


	//   ....[88]....
        /*0d90*/ 	.word	0x0002f8f0
        /*0d94*/ 	.word	0x00000038
        /*0d98*/ 	.word	0x00000000
        /*0d9c*/ 	.short	0x010a
        /*0d9e*/ 	.byte	0x3f
	.zero		1


	//   ....[89]....
        /*0da0*/ 	.word	0x00031e10
        /*0da4*/ 	.word	0x00000009
        /*0da8*/ 	.word	0x00000000
        /*0dac*/ 	.short	0x0101
        /*0dae*/ 	.byte	0x3f
	.zero		1


	//   ....[90]....
        /*0db0*/ 	.word	0x00040550
        /*0db4*/ 	.word	0x00000005
        /*0db8*/ 	.word	0x00000000
        /*0dbc*/ 	.short	0x0101
        /*0dbe*/ 	.byte	0x3f
	.zero		1


	//   ....[91]....
        /*0dc0*/ 	.word	0x00040580
        /*0dc4*/ 	.word	0x00000009
        /*0dc8*/ 	.word	0x00000000
        /*0dcc*/ 	.short	0x010a
        /*0dce*/ 	.byte	0x3f
	.zero		1


	//   ....[92]....
        /*0dd0*/ 	.word	0x000405d0
        /*0dd4*/ 	.word	0x00000038
        /*0dd8*/ 	.word	0x00000000
        /*0ddc*/ 	.short	0x010a
        /*0dde*/ 	.byte	0x3f
	.zero		1


	//----- nvinfo : EIATTR_NUM_MBARRIERS
	.align		4
.L_890:
        /*0de0*/ 	.byte	0x03, 0x38
        /*0de2*/ 	.short	0x0017


	//----- nvinfo : EIATTR_EXIT_INSTR_OFFSETS
	.align		4
        /*0de4*/ 	.byte	0x04, 0x1c
        /*0de6*/ 	.short	(.L_892 - .L_891)


	//   ....[0]....
.L_891:
        /*0de8*/ 	.word	0x00000aa0


	//   ....[1]....
        /*0dec*/ 	.word	0x000247e0


	//   ....[2]....
        /*0df0*/ 	.word	0x0002b220


	//----- nvinfo : EIATTR_MAX_THREADS
	.align		4
.L_892:
        /*0df4*/ 	.byte	0x04, 0x05
        /*0df6*/ 	.short	(.L_894 - .L_893)
.L_893:
        /*0df8*/ 	.word	0x00000180
        /*0dfc*/ 	.word	0x00000001
        /*0e00*/ 	.word	0x00000001


	//----- nvinfo : EIATTR_CRS_STACK_SIZE
	.align		4
.L_894:
        /*0e04*/ 	.byte	0x04, 0x1e
        /*0e06*/ 	.short	(.L_896 - .L_895)
.L_895:
        /*0e08*/ 	.word	0x00000000


	//----- nvinfo : EIATTR_CBANK_PARAM_SIZE
	.align		4
.L_896:
        /*0e0c*/ 	.byte	0x03, 0x19
        /*0e0e*/ 	.short	0x0bf0


	//----- nvinfo : EIATTR_PARAM_CBANK
	.align		4
        /*0e10*/ 	.byte	0x04, 0x0a
        /*0e12*/ 	.short	(.L_898 - .L_897)
	.align		4
.L_897:
        /*0e14*/ 	.word	index@(.nv.constant0._ZN7cutlass13device_kernelIN5flash11enable_sm90INS1_16FlashAttnFwdSm90INS1_25CollectiveMainloopFwdSm90ILi2EN4cute5tupleIJNS5_1CILi1EEES8_S8_EEENS6_IJNS7_ILi64EEESA_SA_EEELi512ENS_10bfloat16_tEfNS_4arch4Sm90ELb0ELb1ELb0ELb1ELb1ELb0ELb1ELb0ELb0ELb1ELb0ELb0EEENS1_21CollectiveEpilogueFwdINS6_IJSA_NS7_ILi512EEESA_EEES9_SC_SE_Li256ELb1ELb1ELb0ELb0EEENS1_36VarlenDynamicPersistentTileSchedulerILi64ELi64ELi256ELi128ELb0ELb1ELb1ELb1ELb0ELb1EEEEEEEEEvNT_6ParamsE)
        /*0e18*/ 	.short	0x0210
        /*0e1a*/ 	.short	0x0bf0


	//----- nvinfo : EIATTR_SW_WAR
	.align		4
.L_898:
        /*0e1c*/ 	.byte	0x04, 0x36
        /*0e1e*/ 	.short	(.L_900 - .L_899)
.L_899:
        /*0e20*/ 	.word	0x00000008
.L_900:


//--------------------- .nv.info._ZN7cutlass13device_kernelIN5flash11enable_sm90INS1_16FlashAttnFwdSm90INS1_25CollectiveMainloopFwdSm90ILi2EN4cute5tupleIJNS5_1CILi1EEES8_S8_EEENS6_IJNS7_ILi64EEESA_SA_EEELi512ENS_10bfloat16_tEfNS_4arch4Sm90ELb0ELb1ELb0ELb1ELb1ELb1ELb1ELb0ELb0ELb1ELb0ELb0EEENS1_21CollectiveEpilogueFwdINS6_IJSA_NS7_ILi512EEESA_EEES9_SC_SE_Li256ELb1ELb1ELb0ELb0EEENS1_36VarlenDynamicPersistentTileSchedulerILi64ELi64ELi256ELi128ELb0ELb1ELb1ELb1ELb0ELb1EEEEEEEEEvNT_6ParamsE --------------------------
	.section	.nv.info._ZN7cutlass13device_kernelIN5flash11enable_sm90INS1_16FlashAttnFwdSm90INS1_25CollectiveMainloopFwdSm90ILi2EN4cute5tupleIJNS5_1CILi1EEES8_S8_EEENS6_IJNS7_ILi64EEESA_SA_EEELi512ENS_10bfloat16_tEfNS_4arch4Sm90ELb0ELb1ELb0ELb1ELb1ELb1ELb1ELb0ELb0ELb1ELb0ELb0EEENS1_21CollectiveEpilogueFwdINS6_IJSA_NS7_ILi512EEESA_EEES9_SC_SE_Li256ELb1ELb1ELb0ELb0EEENS1_36VarlenDynamicPersistentTileSchedulerILi64ELi64ELi256ELi128ELb0ELb1ELb1ELb1ELb0ELb1EEEEEEEEEvNT_6ParamsE,"",@"SHT_CUDA_INFO"
	.sectionflags	@""
	.align	4


	//----- nvinfo : EIATTR_CUDA_API_VERSION
	.align		4
        /*0000*/ 	.byte	0x04, 0x37
        /*0002*/ 	.short	(.L_902 - .L_901)
.L_901:
        /*0004*/ 	.word	0x00000082


	//----- nvinfo : EIATTR_KPARAM_INFO
	.align		4
.L_902:
        /*0008*/ 	.byte	0x04, 0x17
        /*000a*/ 	.short	(.L_904 - .L_903)
.L_903:
        /*000c*/ 	.word	0x00000000
        /*0010*/ 	.short	0x0000
        /*0012*/ 	.short	0x0070
        /*0014*/ 	.byte	0x00, 0xf0, 0x01, 0x2e


	//----- nvinfo : EIATTR_SPARSE_MMA_MASK
	.align		4
.L_904:
        /*0018*/ 	.byte	0x03, 0x50
        /*001a*/ 	.short	0x0000


	//----- nvinfo : EIATTR_MAXREG_COUNT
	.align		4
        /*001c*/ 	.byte	0x03, 0x1b
        /*001e*/ 	.short	0x00a8


	//----- nvinfo : EIATTR_NUM_BARRIERS
	.align		4
        /*0020*/ 	.byte	0x02, 0x4c
        /*0022*/ 	.byte	0x10
	.zero		1


	//----- nvinfo : EIATTR_EXTERNS
	.align		4
        /*0024*/ 	.byte	0x04, 0x0f
        /*0026*/ 	.short	(.L_906 - .L_905)


	//   ....[0]....
	.align		4
.L_905:
        /*0028*/ 	.word	index@(__assertfail)


	//----- nvinfo : EIATTR_ANNOTATIONS
	.align		4
.L_906:
        /*002c*/ 	.byte	0x04, 0x55
        /*002e*/ 	.short	(.L_908 - .L_907)


	//   ....[0]....
.L_907:
        /* <DEDUP_REMOVED lines=47> */


	//----- nvinfo : EIATTR_MERCURY_ISA_VERSION
	.align		4
.L_908:
        /*0308*/ 	.byte	0x03, 0x5f
        /*030a*/ 	.short	0x0101


	//----- nvinfo : EIATTR_UNUSED_LOAD_BYTE_OFFSET
	.align		4
        /*030c*/ 	.byte	0x04, 0x44
        /*030e*/ 	.short	(.L_910 - .L_909)


	//   ....[0]....
.L_909:
        /*0310*/ 	.word	0x00000ae0
        /*0314*/ 	.word	0x0000fff0


	//   ....[1]....
        /*0318*/ 	.word	0x000294e0
        /*031c*/ 	.word	0x0000fff0


	//----- nvinfo : EIATTR_INT_WARP_WIDE_INSTR_OFFSETS
	.align		4
.L_910:
        /*0320*/ 	.byte	0x04, 0x31
        /*0322*/ 	.short	(.L_912 - .L_911)


	//   ....[0]....
.L_911:
        /*0324*/ 	.word	0x00000180


	//   ....[1]....
        /*0328*/ 	.word	0x000001c0


	//   ....[2]....
        /*032c*/ 	.word	0x00000230


	//   ....[3]....
        /*0330*/ 	.word	0x000002a0


	//   ....[4]....
        /*0334*/ 	.word	0x0002faf0


	//   ....[5]....
        /*0338*/ 	.word	0x0002fb80


	//   ....[6]....
        /*033c*/ 	.word	0x00034070


	//   ....[7]....
        /*0340*/ 	.word	0x00034100


	//----- nvinfo : EIATTR_COOP_GROUP_MASK_REGIDS
	.align		4
.L_912:
        /*0344*/ 	.byte	0x04, 0x29
        /*0346*/ 	.short	(.L_914 - .L_913)


	//   ....[0]....
.L_913:
        /*0348*/ 	.word	0xffffffff


	//   ....[1]....
        /*034c*/ 	.word	0xffffffff


	//   ....[2]....
        /*0350*/ 	.word	0xffffffff


	//   ....[3]....
        /*0354*/ 	.word	0xffffffff


	//   ....[4]....
        /*0358*/ 	.word	0xffffffff


	//   ....[5]....
        /*035c*/ 	.word	0xffffffff


	//   ....[6]....
        /*0360*/ 	.word	0xffffffff


	//   ....[7]....
        /*0364*/ 	.word	0xffffffff


	//   ....[8]....
        /*0368*/ 	.word	0xffffffff


	//   ....[9]....
        /*036c*/ 	.word	0xffffffff


	//   ....[10]....
        /*0370*/ 	.word	0xffffffff


	//   ....[11]....
        /*0374*/ 	.word	0xffffffff


	//   ....[12]....
        /*0378*/ 	.word	0xffffffff


	//   ....[13]....
        /*037c*/ 	.word	0xffffffff


	//   ....[14]....
        /*0380*/ 	.word	0xffffffff


	//   ....[15]....
        /*0384*/ 	.word	0xffffffff


	//   ....[16]....
        /*0388*/ 	.word	0xffffffff


	//   ....[17]....
        /*038c*/ 	.word	0xffffffff


	//   ....[18]....
        /*0390*/ 	.word	0xffffffff


	//   ....[19]....
        /*0394*/ 	.word	0xffffffff


	//   ....[20]....
        /*0398*/ 	.word	0xffffffff


	//   ....[21]....
        /*039c*/ 	.word	0xffffffff


	//   ....[22]....
        /*03a0*/ 	.word	0xffffffff


	//   ....[23]....
        /*03a4*/ 	.word	0xffffffff


	//   ....[24]....
        /*03a8*/ 	.word	0xffffffff


	//   ....[25]....
        /*03ac*/ 	.word	0xffffffff


	//   ....[26]....
        /*03b0*/ 	.word	0xffffffff


	//   ....[27]....
        /*03b4*/ 	.word	0xffffffff


	//   ....[28]....
        /*03b8*/ 	.word	0xffffffff


	//   ....[29]....
        /*03bc*/ 	.word	0xffffffff


	//   ....[30]....
        /*03c0*/ 	.word	0xffffffff


	//   ....[31]....
        /*03c4*/ 	.word	0xffffffff


	//   ....[32]....
        /*03c8*/ 	.word	0xffffffff


	//   ....[33]....
        /*03cc*/ 	.word	0xffffffff


	//   ....[34]....
        /*03d0*/ 	.word	0xffffffff


	//   ....[35]....
        /*03d4*/ 	.word	0xffffffff


	//   ....[36]....
        /*03d8*/ 	.word	0xffffffff


	//   ....[37]....
        /*03dc*/ 	.word	0xffffffff


	//   ....[38]....
        /*03e0*/ 	.word	0xffffffff


	//   ....[39]....
        /*03e4*/ 	.word	0xffffffff


	//   ....[40]....
        /*03e8*/ 	.word	0xffffffff


	//   ....[41]....
        /*03ec*/ 	.word	0xffffffff


	//   ....[42]....
        /*03f0*/ 	.word	0xffffffff


	//   ....[43]....
        /*03f4*/ 	.word	0xffffffff


	//   ....[44]....
        /*03f8*/ 	.word	0xffffffff


	//   ....[45]....
        /*03fc*/ 	.word	0xffffffff


	//   ....[46]....
        /*0400*/ 	.word	0xffffffff


	//   ....[47]....
        /*0404*/ 	.word	0xffffffff


	//   ....[48]....
        /*0408*/ 	.word	0xffffffff


	//   ....[49]....
        /*040c*/ 	.word	0xffffffff


	//   ....[50]....
        /*0410*/ 	.word	0xffffffff


	//   ....[51]....
        /*0414*/ 	.word	0xffffffff


	//   ....[52]....
        /*0418*/ 	.word	0xffffffff


	//   ....[53]....
        /*041c*/ 	.word	0xffffffff


	//   ....[54]....
        /*0420*/ 	.word	0xffffffff


	//   ....[55]....
        /*0424*/ 	.word	0xffffffff


	//   ....[56]....
        /*0428*/ 	.word	0xffffffff


	//   ....[57]....
        /*042c*/ 	.word	0xffffffff


	//   ....[58]....
        /*0430*/ 	.word	0xffffffff


	//   ....[59]....
        /*0434*/ 	.word	0xffffffff


	//   ....[60]....
        /*0438*/ 	.word	0xffffffff


	//   ....[61]....
        /*043c*/ 	.word	0xffffffff


	//   ....[62]....
        /*0440*/ 	.word	0xffffffff


	//   ....[63]....
        /*0444*/ 	.word	0xffffffff


	//   ....[64]....
        /*0448*/ 	.word	0xffffffff


	//   ....[65]....
        /*044c*/ 	.word	0xffffffff


	//   ....[66]....
        /*0450*/ 	.word	0xffffffff


	//   ....[67]....
        /*0454*/ 	.word	0xffffffff


	//   ....[68]....
        /*0458*/ 	.word	0xffffffff


	//   ....[69]....
        /*045c*/ 	.word	0xffffffff


	//   ....[70]....
        /*0460*/ 	.word	0xffffffff


	//   ....[71]....
        /*0464*/ 	.word	0xffffffff


	//   ....[72]....
        /*0468*/ 	.word	0xffffffff


	//   ....[73]....
        /*046c*/ 	.word	0xffffffff


	//   ....[74]....
        /*0470*/ 	.word	0xffffffff


	//   ....[75]....
        /*0474*/ 	.word	0xffffffff


	//   ....[76]....
        /*0478*/ 	.word	0xffffffff


	//   ....[77]....
        /*047c*/ 	.word	0xffffffff


	//   ....[78]....
        /*0480*/ 	.word	0xffffffff


	//   ....[79]....
        /*0484*/ 	.word	0xffffffff


	//   ....[80]....
        /*0488*/ 	.word	0xffffffff


	//   ....[81]....
        /*048c*/ 	.word	0xffffffff


	//   ....[82]....
        /*0490*/ 	.word	0xffffffff


	//   ....[83]....
        /*0494*/ 	.word	0xffffffff


	//   ....[84]....
        /*0498*/ 	.word	0xffffffff


	//   ....[85]....
        /*049c*/ 	.word	0xffffffff


	//   ....[86]....
        /*04a0*/ 	.word	0xffffffff


	//   ....[87]....
        /*04a4*/ 	.word	0xffffffff


	//   ....[88]....
        /*04a8*/ 	.word	0xffffffff


	//   ....[89]....
        /*04ac*/ 	.word	0xffffffff


	//   ....[90]....
        /*04b0*/ 	.word	0xffffffff


	//   ....[91]....
        /*04b4*/ 	.word	0xffffffff


	//   ....[92]....
        /*04b8*/ 	.word	0xffffffff


	//   ....[93]....
        /*04bc*/ 	.word	0xffffffff


	//   ....[94]....
        /*04c0*/ 	.word	0xffffffff


	//   ....[95]....
        /*04c4*/ 	.word	0xffffffff


	//   ....[96]....
        /*04c8*/ 	.word	0xffffffff


	//   ....[97]....
        /*04cc*/ 	.word	0xffffffff


	//   ....[98]....
        /*04d0*/ 	.word	0xffffffff


	//   ....[99]....
        /*04d4*/ 	.word	0xffffffff


	//   ....[100]....
        /*04d8*/ 	.word	0xffffffff


	//   ....[101]....
        /*04dc*/ 	.word	0xffffffff


	//   ....[102]....
        /*04e0*/ 	.word	0xffffffff


	//   ....[103]....
        /*04e4*/ 	.word	0xffffffff


	//   ....[104]....
        /*04e8*/ 	.word	0xffffffff


	//   ....[105]....
        /*04ec*/ 	.word	0xffffffff


	//   ....[106]....
        /*04f0*/ 	.word	0xffffffff


	//   ....[107]....
        /*04f4*/ 	.word	0xffffffff


	//   ....[108]....
        /*04f8*/ 	.word	0xffffffff


	//   ....[109]....
        /*04fc*/ 	.word	0xffffffff


	//   ....[110]....
        /*0500*/ 	.word	0xffffffff


	//   ....[111]....
        /*0504*/ 	.word	0xffffffff


	//   ....[112]....
        /*0508*/ 	.word	0xffffffff


	//   ....[113]....
        /*050c*/ 	.word	0xffffffff


	//   ....[114]....
        /*0510*/ 	.word	0xffffffff


	//   ....[115]....
        /*0514*/ 	.word	0xffffffff


	//   ....[116]....
        /*0518*/ 	.word	0xffffffff


	//   ....[117]....
        /*051c*/ 	.word	0xffffffff


	//   ....[118]....
        /*0520*/ 	.word	0xffffffff


	//   ....[119]....
        /*0524*/ 	.word	0xffffffff


	//   ....[120]....
        /*0528*/ 	.word	0xffffffff


	//   ....[121]....
        /*052c*/ 	.word	0xffffffff


	//   ....[122]....
        /*0530*/ 	.word	0xffffffff


	//   ....[123]....
        /*0534*/ 	.word	0xffffffff


	//   ....[124]....
        /*0538*/ 	.word	0xffffffff


	//   ....[125]....
        /*053c*/ 	.word	0xffffffff


	//   ....[126]....
        /*0540*/ 	.word	0xffffffff


	//   ....[127]....
        /*0544*/ 	.word	0xffffffff


	//   ....[128]....
        /*0548*/ 	.word	0xffffffff


	//   ....[129]....
        /*054c*/ 	.word	0xffffffff


	//   ....[130]....
        /*0550*/ 	.word	0xffffffff


	//   ....[131]....
        /*0554*/ 	.word	0xffffffff


	//   ....[132]....
        /*0558*/ 	.word	0xffffffff


	//   ....[133]....
        /*055c*/ 	.word	0xffffffff


	//   ....[134]....
        /*0560*/ 	.word	0xffffffff


	//   ....[135]....
        /*0564*/ 	.word	0xffffffff


	//   ....[136]....
        /*0568*/ 	.word	0xffffffff


	//   ....[137]....
        /*056c*/ 	.word	0xffffffff


	//   ....[138]....
        /*0570*/ 	.word	0xffffffff


	//   ....[139]....
        /*0574*/ 	.word	0xffffffff


	//   ....[140]....
        /*0578*/ 	.word	0xffffffff


	//   ....[141]....
        /*057c*/ 	.word	0xffffffff


	//   ....[142]....
        /*0580*/ 	.word	0xffffffff


	//   ....[143]....
        /*0584*/ 	.word	0xffffffff


	//   ....[144]....
        /*0588*/ 	.word	0xffffffff


	//   ....[145]....
        /*058c*/ 	.word	0xffffffff


	//   ....[146]....
        /*0590*/ 	.word	0xffffffff


	//   ....[147]....
        /*0594*/ 	.word	0xffffffff


	//   ....[148]....
        /*0598*/ 	.word	0xffffffff


	//   ....[149]....
        /*059c*/ 	.word	0xffffffff


	//   ....[150]....
        /*05a0*/ 	.word	0xffffffff


	//   ....[151]....
        /*05a4*/ 	.word	0xffffffff


	//   ....[152]....
        /*05a8*/ 	.word	0xffffffff


	//   ....[153]....
        /*05ac*/ 	.word	0xffffffff


	//   ....[154]....
        /*05b0*/ 	.word	0xffffffff


	//   ....[155]....
        /*05b4*/ 	.word	0x0500000f


	//   ....[156]....
        /*05b8*/ 	.word	0x0500000f


	//   ....[157]....
        /*05bc*/ 	.word	0x0500000f


	//   ....[158]....
        /*05c0*/ 	.word	0x0500000f


	//   ....[159]....
        /*05c4*/ 	.word	0x0500000f


	//   ....[160]....
        /*05c8*/ 	.word	0x0500000f


	//   ....[161]....
        /*05cc*/ 	.word	0x0500000f


	//   ....[162]....
        /*05d0*/ 	.word	0x0500000f


	//   ....[163]....
        /*05d4*/ 	.word	0x0500000f


	//   ....[164]....
        /*05d8*/ 	.word	0x0500000f


	//   ....[165]....
        /*05dc*/ 	.word	0x0500000f


	//   ....[166]....
        /*05e0*/ 	.word	0x0500000f


	//   ....[167]....
        /*05e4*/ 	.word	0x0500000f


	//   ....[168]....
        /*05e8*/ 	.word	0x0500000f


	//   ....[169]....
        /*05ec*/ 	.word	0x0500000f


	//   ....[170]....
        /*05f0*/ 	.word	0x0500000f


	//   ....[171]....
        /*05f4*/ 	.word	0x0500000f


	//   ....[172]....
        /*05f8*/ 	.word	0x0500000f


	//   ....[173]....
        /*05fc*/ 	.word	0x0500000f


	//   ....[174]....
        /*0600*/ 	.word	0x0500000f


	//   ....[175]....
        /*0604*/ 	.word	0x0500000f


	//   ....[176]....
        /*0608*/ 	.word	0x0500000f


	//   ....[177]....
        /*060c*/ 	.word	0x0500000f


	//   ....[178]....
        /*0610*/ 	.word	0x0500000f


	//   ....[179]....
        /*0614*/ 	.word	0x0500000f


	//   ....[180]....
        /*0618*/ 	.word	0x0500000f


	//   ....[181]....
        /*061c*/ 	.word	0x0500000f


	//   ....[182]....
        /*0620*/ 	.word	0x0500000f


	//   ....[183]....
        /*0624*/ 	.word	0x0500000f


	//   ....[184]....
        /*0628*/ 	.word	0x0500000f


	//   ....[185]....
        /*062c*/ 	.word	0x0500000f


	//   ....[186]....
        /*0630*/ 	.word	0x0500000f


	//   ....[187]....
        /*0634*/ 	.word	0x0500000f


	//   ....[188]....
        /*0638*/ 	.word	0x0500000f


	//   ....[189]....
        /*063c*/ 	.word	0x0500000f


	//   ....[190]....
        /*0640*/ 	.word	0x0500000f


	//   ....[191]....
        /*0644*/ 	.word	0x0500000f


	//   ....[192]....
        /*0648*/ 	.word	0x0500000f


	//   ....[193]....
        /*064c*/ 	.word	0x0500000f


	//   ....[194]....
        /*0650*/ 	.word	0x0500000f


	//   ....[195]....
        /*0654*/ 	.word	0x0500000f


	//   ....[196]....
        /*0658*/ 	.word	0x0500000f


	//   ....[197]....
        /*065c*/ 	.word	0x0500000f


	//   ....[198]....
        /*0660*/ 	.word	0x0500000f


	//   ....[199]....
        /*0664*/ 	.word	0x0500000f


	//   ....[200]....
        /*0668*/ 	.word	0x0500000f


	//   ....[201]....
        /*066c*/ 	.word	0x0500000f


	//   ....[202]....
        /*0670*/ 	.word	0x0500000f


	//   ....[203]....
        /*0674*/ 	.word	0x0500000f


	//   ....[204]....
        /*0678*/ 	.word	0x0500000f


	//   ....[205]....
        /*067c*/ 	.word	0x0500000f


	//   ....[206]....
        /*0680*/ 	.word	0x0500000f


	//   ....[207]....
        /*0684*/ 	.word	0x0500000f


	//   ....[208]....
        /*0688*/ 	.word	0x0500000f


	//   ....[209]....
        /*068c*/ 	.word	0x0500000f


	//   ....[210]....
        /*0690*/ 	.word	0x0500000f


	//   ....[211]....
        /*0694*/ 	.word	0x0500000f


	//   ....[212]....
        /*0698*/ 	.word	0x0500000f


	//   ....[213]....
        /*069c*/ 	.word	0x0500000f


	//   ....[214]....
        /*06a0*/ 	.word	0x0500000f


	//   ....[215]....
        /*06a4*/ 	.word	0x0500000f


	//   ....[216]....
        /*06a8*/ 	.word	0x0500000f


	//   ....[217]....
        /*06ac*/ 	.word	0x0500000f


	//   ....[218]....
        /*06b0*/ 	.word	0x0500000f


	//   ....[219]....
        /*06b4*/ 	.word	0x0500000f


	//   ....[220]....
        /*06b8*/ 	.word	0x0500000f


	//   ....[221]....
        /*06bc*/ 	.word	0x0500000f


	//   ....[222]....
        /*06c0*/ 	.word	0x0500000f


	//   ....[223]....
        /*06c4*/ 	.word	0x0500000f


	//   ....[224]....
        /*06c8*/ 	.word	0x0500000f


	//   ....[225]....
        /*06cc*/ 	.word	0x0500000f


	//   ....[226]....
        /*06d0*/ 	.word	0x0500000f


	//   ....[227]....
        /*06d4*/ 	.word	0x0500000f


	//   ....[228]....
        /*06d8*/ 	.word	0x0500000f


	//   ....[229]....
        /*06dc*/ 	.word	0x0500000f


	//   ....[230]....
        /*06e0*/ 	.word	0x0500000f


	//   ....[231]....
        /*06e4*/ 	.word	0x0500000f


	//   ....[232]....
        /*06e8*/ 	.word	0x0500000f


	//   ....[233]....
        /*06ec*/ 	.word	0x0500000f


	//   ....[234]....
        /*06f0*/ 	.word	0x0500000f


	//   ....[235]....
        /*06f4*/ 	.word	0x0500000f


	//   ....[236]....
        /*06f8*/ 	.word	0x0500000f


	//   ....[237]....
        /*06fc*/ 	.word	0x0500000f


	//   ....[238]....
        /*0700*/ 	.word	0x0500000f


	//   ....[239]....
        /*0704*/ 	.word	0x0500000f


	//   ....[240]....
        /*0708*/ 	.word	0x0500000f


	//   ....[241]....
        /*070c*/ 	.word	0x0500000f


	//   ....[242]....
        /*0710*/ 	.word	0x0500000f


	//   ....[243]....
        /*0714*/ 	.word	0x0500000f


	//   ....[244]....
        /*0718*/ 	.word	0x0500000f


	//   ....[245]....
        /*071c*/ 	.word	0xffffffff


	//   ....[246]....
        /*0720*/ 	.word	0xffffffff


	//   ....[247]....
        /*0724*/ 	.word	0xffffffff


	//   ....[248]....
        /*0728*/ 	.word	0xffffffff


	//   ....[249]....
        /*072c*/ 	.word	0xffffffff


	//   ....[250]....
        /*0730*/ 	.word	0xffffffff


	//   ....[251]....
        /*0734*/ 	.word	0xffffffff


	//   ....[252]....
        /*0738*/ 	.word	0xffffffff


	//----- nvinfo : EIATTR_COOP_GROUP_INSTR_OFFSETS
	.align		4
.L_914:
        /*073c*/ 	.byte	0x04, 0x28
        /*073e*/ 	.short	(.L_916 - .L_915)


	//   ....[0]....
.L_915:
        /*0740*/ 	.word	0x000000c0


	//   ....[1]....
        /*0744*/ 	.word	0x00000190


	//   ....[2]....
        /*0748*/ 	.word	0x000001e0


	//   ....[3]....
        /*074c*/ 	.word	0x00000400


	//   ....[4]....
        /*0750*/ 	.word	0x00000560


	//   ....[5]....
        /*0754*/ 	.word	0x00000680


	//   ....[6]....
        /*0758*/ 	.word	0x000007e0


	//   ....[7]....
        /*075c*/ 	.word	0x00002d90


	//   ....[8]....
        /*0760*/ 	.word	0x00002da0


	//   ....[9]....
        /*0764*/ 	.word	0x00003840


	//   ....[10]....
        /*0768*/ 	.word	0x00003850


	//   ....[11]....
        /*076c*/ 	.word	0x00004240


	//   ....[12]....
        /*0770*/ 	.word	0x00004250


	//   ....[13]....
        /*0774*/ 	.word	0x00004610


	//   ....[14]....
        /*0778*/ 	.word	0x00004630


	//   ....[15]....
        /*077c*/ 	.word	0x00005c80


	//   ....[16]....
        /*0780*/ 	.word	0x0000d8e0


	//   ....[17]....
        /*0784*/ 	.word	0x0000e880


	//   ....[18]....
        /*0788*/ 	.word	0x0000e890


	//   ....[19]....
        /*078c*/ 	.word	0x0000e8a0


	//   ....[20]....
        /*0790*/ 	.word	0x0000e8b0


	//   ....[21]....
        /*0794*/ 	.word	0x0000ebf0


	//   ....[22]....
        /*0798*/ 	.word	0x0000ec00


	//   ....[23]....
        /*079c*/ 	.word	0x0000ec10


	//   ....[24]....
        /*07a0*/ 	.word	0x0000ec20


	//   ....[25]....
        /*07a4*/ 	.word	0x0000ff50


	//   ....[26]....
        /*07a8*/ 	.word	0x0000ff70


	//   ....[27]....
        /*07ac*/ 	.word	0x0000ff80


	//   ....[28]....
        /*07b0*/ 	.word	0x0000ff90


	//   ....[29]....
        /*07b4*/ 	.word	0x00010070


	//   ....[30]....
        /*07b8*/ 	.word	0x00010090


	//   ....[31]....
        /*07bc*/ 	.word	0x000100a0


	//   ....[32]....
        /*07c0*/ 	.word	0x00010120


	//   ....[33]....
        /*07c4*/ 	.word	0x00012bd0


	//   ....[34]....
        /*07c8*/ 	.word	0x00013de0


	//   ....[35]....
        /*07cc*/ 	.word	0x00013ff0


	//   ....[36]....
        /*07d0*/ 	.word	0x00014be0


	//   ....[37]....
        /*07d4*/ 	.word	0x00014c20


	//   ....[38]....
        /*07d8*/ 	.word	0x00014c70


	//   ....[39]....
        /*07dc*/ 	.word	0x00014c90


	//   ....[40]....
        /*07e0*/ 	.word	0x000193a0


	//   ....[41]....
        /*07e4*/ 	.word	0x0001a9b0


	//   ....[42]....
        /*07e8*/ 	.word	0x0001bbc0


	//   ....[43]....
        /*07ec*/ 	.word	0x0001bc00


	//   ....[44]....
        /*07f0*/ 	.word	0x0001bc50


	//   ....[45]....
        /*07f4*/ 	.word	0x0001bc70


	//   ....[46]....
        /*07f8*/ 	.word	0x00020300


	//   ....[47]....
        /*07fc*/ 	.word	0x000216c0


	//   ....[48]....
        /*0800*/ 	.word	0x000228c0


	//   ....[49]....
        /*0804*/ 	.word	0x00022ad0


	//   ....[50]....
        /*0808*/ 	.word	0x000236c0


	//   ....[51]....
        /*080c*/ 	.word	0x00023700


	//   ....[52]....
        /*0810*/ 	.word	0x00023750


	//   ....[53]....
        /*0814*/ 	.word	0x00023770


	//   ....[54]....
        /*0818*/ 	.word	0x00027e80


	//   ....[55]....
        /*081c*/ 	.word	0x00028020


	//   ....[56]....
        /*0820*/ 	.word	0x00028040


	//   ....[57]....
        /*0824*/ 	.word	0x00028080


	//   ....[58]....
        /*0828*/ 	.word	0x000280a0


	//   ....[59]....
        /*082c*/ 	.word	0x0002a890


	//   ....[60]....
        /*0830*/ 	.word	0x0002abd0


	//   ....[61]....
        /*0834*/ 	.word	0x0002abf0


	//   ....[62]....
        /*0838*/ 	.word	0x0002ac20


	//   ....[63]....
        /*083c*/ 	.word	0x0002ac30


	//   ....[64]....
        /*0840*/ 	.word	0x0002b290


	//   ....[65]....
        /*0844*/ 	.word	0x0002b2b0


	//   ....[66]....
        /*0848*/ 	.word	0x0002b4e0


	//   ....[67]....
        /*084c*/ 	.word	0x0002b500


	//   ....[68]....
        /*0850*/ 	.word	0x0002c040


	//   ....[69]....
        /*0854*/ 	.word	0x0002c060


	//   ....[70]....
        /*0858*/ 	.word	0x0002c290


	//   ....[71]....
        /*085c*/ 	.word	0x0002c2b0


	//   ....[72]....
        /*0860*/ 	.word	0x0002c550


	//   ....[73]....
        /*0864*/ 	.word	0x0002c720


	//   ....[74]....
        /*0868*/ 	.word	0x0002c750


	//   ....[75]....
        /*086c*/ 	.word	0x0002c780


	//   ....[76]....
        /*0870*/ 	.word	0x0002c7b0


	//   ....[77]....
        /*0874*/ 	.word	0x0002c7e0


	//   ....[78]....
        /*0878*/ 	.word	0x0002c810


	//   ....[79]....
        /*087c*/ 	.word	0x0002c980


	//   ....[80]....
        /*0880*/ 	.word	0x0002c9b0


	//   ....[81]....
        /*0884*/ 	.word	0x0002c9e0


	//   ....[82]....
        /*0888*/ 	.word	0x0002ca10


	//   ....[83]....
        /*088c*/ 	.word	0x0002ca40


	//   ....[84]....
        /*0890*/ 	.word	0x0002ca70


	//   ....[85]....
        /*0894*/ 	.word	0x0002cb00


	//   ....[86]....
        /*0898*/ 	.word	0x0002cb60


	//   ....[87]....
        /*089c*/ 	.word	0x0002cbf0


	//   ....[88]....
        /*08a0*/ 	.word	0x0002dd00


	//   ....[89]....
        /*08a4*/ 	.word	0x00030900


	//   ....[90]....
        /*08a8*/ 	.word	0x00030920


	//   ....[91]....
        /*08ac*/ 	.word	0x000309b0


	//   ....[92]....
        /*08b0*/ 	.word	0x000309d0


	//   ....[93]....
        /*08b4*/ 	.word	0x00030a50


	//   ....[94]....
        /*08b8*/ 	.word	0x00030a70


	//   ....[95]....
        /*08bc*/ 	.word	0x00030a80


	//   ....[96]....
        /*08c0*/ 	.word	0x00030a90


	//   ....[97]....
        /*08c4*/ 	.word	0x00031270


	//   ....[98]....
        /*08c8*/ 	.word	0x000312a0


	//   ....[99]....
        /*08cc*/ 	.word	0x00031350


	//   ....[100]....
        /*08d0*/ 	.word	0x00031360


	//   ....[101]....
        /*08d4*/ 	.word	0x00031370


	//   ....[102]....
        /*08d8*/ 	.word	0x00031380


	//   ....[103]....
        /*08dc*/ 	.word	0x00031400


	//   ....[104]....
        /*08e0*/ 	.word	0x00031410


	//   ....[105]....
        /*08e4*/ 	.word	0x00031d70


	//   ....[106]....
        /*08e8*/ 	.word	0x00031e00


	//   ....[107]....
        /*08ec*/ 	.word	0x00031e80


	//   ....[108]....
        /*08f0*/ 	.word	0x00031fd0


	//   ....[109]....
        /*08f4*/ 	.word	0x00032030


	//   ....[110]....
        /*08f8*/ 	.word	0x00032050


	//   ....[111]....
        /*08fc*/ 	.word	0x00032060


	//   ....[112]....
        /*0900*/ 	.word	0x000322f0


	//   ....[113]....
        /*0904*/ 	.word	0x00032850


	//   ....[114]....
        /*0908*/ 	.word	0x000328b0


	//   ....[115]....
        /*090c*/ 	.word	0x00032aa0


	//   ....[116]....
        /*0910*/ 	.word	0x00032ab0


	//   ....[117]....
        /*0914*/ 	.word	0x00032ad0


	//   ....[118]....
        /*0918*/ 	.word	0x00032b00


	//   ....[119]....
        /*091c*/ 	.word	0x00032b20


	//   ....[120]....
        /*0920*/ 	.word	0x00032d70


	//   ....[121]....
        /*0924*/ 	.word	0x00033580


	//   ....[122]....
        /*0928*/ 	.word	0x000335a0


	//   ....[123]....
        /*092c*/ 	.word	0x000335f0


	//   ....[124]....
        /*0930*/ 	.word	0x00033600


	//   ....[125]....
        /*0934*/ 	.word	0x00033640


	//   ....[126]....
        /*0938*/ 	.word	0x00033650


	//   ....[127]....
        /*093c*/ 	.word	0x00033660


	//   ....[128]....
        /*0940*/ 	.word	0x000336a0


	//   ....[129]....
        /*0944*/ 	.word	0x000339c0


	//   ....[130]....
        /*0948*/ 	.word	0x00033a00


	//   ....[131]....
        /*094c*/ 	.word	0x00033a20


	//   ....[132]....
        /*0950*/ 	.word	0x00033a40


	//   ....[133]....
        /*0954*/ 	.word	0x00033a70


	//   ....[134]....
        /*0958*/ 	.word	0x00033a90


	//   ....[135]....
        /*095c*/ 	.word	0x00033b90


	//   ....[136]....
        /*0960*/ 	.word	0x00033ce0


	//   ....[137]....
        /*0964*/ 	.word	0x000342e0


	//   ....[138]....
        /*0968*/ 	.word	0x00034330


	//   ....[139]....
        /*096c*/ 	.word	0x00034360


	//   ....[140]....
        /*0970*/ 	.word	0x00034390


	//   ....[141]....
        /*0974*/ 	.word	0x000343a0


	//   ....[142]....
        /*0978*/ 	.word	0x000343d0


	//   ....[143]....
        /*097c*/ 	.word	0x00034400


	//   ....[144]....
        /*0980*/ 	.word	0x00034430


	//   ....[145]....
        /*0984*/ 	.word	0x000345b0


	//   ....[146]....
        /*0988*/ 	.word	0x000345e0


	//   ....[147]....
        /*098c*/ 	.word	0x00034610


	//   ....[148]....
        /*0990*/ 	.word	0x00034640


	//   ....[149]....
        /*0994*/ 	.word	0x00034670


	//   ....[150]....
        /*0998*/ 	.word	0x000346a0


	//   ....[151]....
        /*099c*/ 	.word	0x00034760


	//   ....[152]....
        /*09a0*/ 	.word	0x00034780


	//   ....[153]....
        /*09a4*/ 	.word	0x000347f0


	//   ....[154]....
        /*09a8*/ 	.word	0x00034e90


	//   ....[155]....
        /*09ac*/ 	.word	0x000351b0


	//   ....[156]....
        /*09b0*/ 	.word	0x00035240


	//   ....[157]....
        /*09b4*/ 	.word	0x00035320


	//   ....[158]....
        /*09b8*/ 	.word	0x000353b0


	//   ....[159]....
        /*09bc*/ 	.word	0x00035490


	//   ....[160]....
        /*09c0*/ 	.word	0x00035520


	//   ....[161]....
        /*09c4*/ 	.word	0x00035600


	//   ....[162]....
        /*09c8*/ 	.word	0x00035690


	//   ....[163]....
        /*09cc*/ 	.word	0x000356e0


	//   ....[164]....
        /*09d0*/ 	.word	0x00035730


	//   ....[165]....
        /*09d4*/ 	.word	0x000357d0


	//   ....[166]....
        /*09d8*/ 	.word	0x00035860


	//   ....[167]....
        /*09dc*/ 	.word	0x000358b0


	//   ....[168]....
        /*09e0*/ 	.word	0x00035900


	//   ....[169]....
        /*09e4*/ 	.word	0x000359f0


	//   ....[170]....
        /*09e8*/ 	.word	0x00035aa0


	//   ....[171]....
        /*09ec*/ 	.word	0x00035b20


	//   ....[172]....
        /*09f0*/ 	.word	0x00035b90


	//   ....[173]....
        /*09f4*/ 	.word	0x00035ca0


	//   ....[174]....
        /*09f8*/ 	.word	0x00035dc0


	//   ....[175]....
        /*09fc*/ 	.word	0x00035ea0


	//   ....[176]....
        /*0a00*/ 	.word	0x00035ef0


	//   ....[177]....
        /*0a04*/ 	.word	0x000361e0


	//   ....[178]....
        /*0a08*/ 	.word	0x000364b0


	//   ....[179]....
        /*0a0c*/ 	.word	0x000365a0


	//   ....[180]....
        /*0a10*/ 	.word	0x00036640


	//   ....[181]....
        /*0a14*/ 	.word	0x000366a0


	//   ....[182]....
        /*0a18*/ 	.word	0x00036790


	//   ....[183]....
        /*0a1c*/ 	.word	0x00036800


	//   ....[184]....
        /*0a20*/ 	.word	0x000368f0


	//   ....[185]....
        /*0a24*/ 	.word	0x00036960


	//   ....[186]....
        /*0a28*/ 	.word	0x00036a00


	//   ....[187]....
        /*0a2c*/ 	.word	0x00036af0


	//   ....[188]....
        /*0a30*/ 	.word	0x00036b90


	//   ....[189]....
        /*0a34*/ 	.word	0x00036bf0


	//   ....[190]....
        /*0a38*/ 	.word	0x00036cb0


	//   ....[191]....
        /*0a3c*/ 	.word	0x00036d10


	//   ....[192]....
        /*0a40*/ 	.word	0x00036db0


	//   ....[193]....
        /*0a44*/ 	.word	0x00036e60


	//   ....[194]....
        /*0a48*/ 	.word	0x00036f00


	//   ....[195]....
        /*0a4c*/ 	.word	0x00037230


	//   ....[196]....
        /*0a50*/ 	.word	0x000372f0


	//   ....[197]....
        /*0a54*/ 	.word	0x00037560


	//   ....[198]....
        /*0a58*/ 	.word	0x000375e0


	//   ....[199]....
        /*0a5c*/ 	.word	0x000377f0


	//   ....[200]....
        /*0a60*/ 	.word	0x00037840


	//   ....[201]....
        /*0a64*/ 	.word	0x000379b0


	//   ....[202]....
        /*0a68*/ 	.word	0x00037a40


	//   ....[203]....
        /*0a6c*/ 	.word	0x00037b80


	//   ....[204]....
        /*0a70*/ 	.word	0x00037c80


	//   ....[205]....
        /*0a74*/ 	.word	0x00037ef0


	//   ....[206]....
        /*0a78*/ 	.word	0x00037f40


	//   ....[207]....
        /*0a7c*/ 	.word	0x00038110


	//   ....[208]....
        /*0a80*/ 	.word	0x00038160


	//   ....[209]....
        /*0a84*/ 	.word	0x00038330


	//   ....[210]....
        /*0a88*/ 	.word	0x00038380


	//   ....[211]....
        /*0a8c*/ 	.word	0x00038470


	//   ....[212]....
        /*0a90*/ 	.word	0x00038510


	//   ....[213]....
        /*0a94*/ 	.word	0x00038570


	//   ....[214]....
        /*0a98*/ 	.word	0x00038620


	//   ....[215]....
        /*0a9c*/ 	.word	0x00038680


	//   ....[216]....
        /*0aa0*/ 	.word	0x00038730


	//   ....[217]....
        /*0aa4*/ 	.word	0x00038790


	//   ....[218]....
        /*0aa8*/ 	.word	0x00038840


	//   ....[219]....
        /*0aac*/ 	.word	0x00038930


	//   ....[220]....
        /*0ab0*/ 	.word	0x00038a10


	//   ....[221]....
        /*0ab4*/ 	.word	0x00038b20


	//   ....[222]....
        /*0ab8*/ 	.word	0x00038c20


	//   ....[223]....
        /*0abc*/ 	.word	0x00038d50


	//   ....[224]....
        /*0ac0*/ 	.word	0x00038e30


	//   ....[225]....
        /*0ac4*/ 	.word	0x00038f30


	//   ....[226]....
        /*0ac8*/ 	.word	0x00039010


	//   ....[227]....
        /*0acc*/ 	.word	0x000390a0


	//   ....[228]....
        /*0ad0*/ 	.word	0x00039140


	//   ....[229]....
        /*0ad4*/ 	.word	0x00039260


	//   ....[230]....
        /*0ad8*/ 	.word	0x000392d0


	//   ....[231]....
        /*0adc*/ 	.word	0x00039340


	//   ....[232]....
        /*0ae0*/ 	.word	0x000393b0


	//   ....[233]....
        /*0ae4*/ 	.word	0x00039420


	//   ....[234]....
        /*0ae8*/ 	.word	0x000394a0


	//   ....[235]....
        /*0aec*/ 	.word	0x00039530


	//   ....[236]....
        /*0af0*/ 	.word	0x000395c0


	//   ....[237]....
        /*0af4*/ 	.word	0x00039630


	//   ....[238]....
        /*0af8*/ 	.word	0x000396a0


	//   ....[239]....
        /*0afc*/ 	.word	0x00039710


	//   ....[240]....
        /*0b00*/ 	.word	0x00039790


	//   ....[241]....
        /*0b04*/ 	.word	0x00039800


	//   ....[242]....
        /*0b08*/ 	.word	0x000398a0


	//   ....[243]....
        /*0b0c*/ 	.word	0x00039930


	//   ....[244]....
        /*0b10*/ 	.word	0x00039a50


	//   ....[245]....
        /*0b14*/ 	.word	0x0003b990


	//   ....[246]....
        /*0b18*/ 	.word	0x0003d010


	//   ....[247]....
        /*0b1c*/ 	.word	0x0003d310


	//   ....[248]....
        /*0b20*/ 	.word	0x0003e020


	//   ....[249]....
        /*0b24*/ 	.word	0x0003e070


	//   ....[250]....
        /*0b28*/ 	.word	0x0003e090


	//   ....[251]....
        /*0b2c*/ 	.word	0x0003e0a0


	//   ....[252]....
        /*0b30*/ 	.word	0x00048cf0


	//----- nvinfo : EIATTR_REG_RECONFIG
	.align		4
.L_916:
        /*0b34*/ 	.byte	0x01, 0x54
	.zero		2


	//----- nvinfo : EIATTR_SYSCALL_OFFSETS
	.align		4
        /*0b38*/ 	.byte	0x04, 0x46
        /*0b3a*/ 	.short	(.L_918 - .L_917)


	//   ....[0]....
.L_917:
        /*0b3c*/ 	.word	0x00002050


	//   ....[1]....
        /*0b40*/ 	.word	0x000021a0


	//   ....[2]....
        /*0b44*/ 	.word	0x0000dd20


	//   ....[3]....
        /*0b48*/ 	.word	0x0000e630


	//   ....[4]....
        /*0b4c*/ 	.word	0x0002fce0


	//   ....[5]....
        /*0b50*/ 	.word	0x0002fe30


	//   ....[6]....
        /*0b54*/ 	.word	0x0002ff20


	//   ....[7]....
        /*0b58*/ 	.word	0x00030e60


	//   ....[8]....
        /*0b5c*/ 	.word	0x000316e0


	//----- nvinfo : EIATTR_MBARRIER_INSTR_OFFSETS
	.align		4
.L_918:
        /*0b60*/ 	.byte	0x04, 0x39
        /*0b62*/ 	.short	(.L_920 - .L_919)


	//   ....[0]....
.L_919:
        /*0b64*/ 	.word	0x000002d0
        /*0b68*/ 	.word	0x000000ff
        /*0b6c*/ 	.word	0x00038800
        /*0b70*/ 	.short	0x0100
        /*0b72*/ 	.byte	0x08
	.zero		1


	//   ....[1]....
        /*0b74*/ 	.word	0x000002f0
        /*0b78*/ 	.word	0x000000ff
        /*0b7c*/ 	.word	0x00038810
        /*0b80*/ 	.short	0x0100
        /*0b82*/ 	.byte	0x08
	.zero		1


	//   ....[2]....
        /*0b84*/ 	.word	0x00000300
        /*0b88*/ 	.word	0x000000ff
        /*0b8c*/ 	.word	0x00038820
        /*0b90*/ 	.short	0x0100
        /*0b92*/ 	.byte	0x08
	.zero		1


	//   ....[3]....
        /*0b94*/ 	.word	0x000003b0
        /*0b98*/ 	.word	0x000000ff
        /*0b9c*/ 	.word	0x00038830
        /*0ba0*/ 	.short	0x0100
        /*0ba2*/ 	.byte	0x06
	.zero		1


	//   ....[4]....
        /*0ba4*/ 	.word	0x000003c0
        /*0ba8*/ 	.word	0x000000ff
        /*0bac*/ 	.word	0x00038840
        /*0bb0*/ 	.short	0x0100
        /*0bb2*/ 	.byte	0x06
	.zero		1


	//   ....[5]....
        /*0bb4*/ 	.word	0x000003d0
        /*0bb8*/ 	.word	0x000000ff
        /*0bbc*/ 	.word	0x00038838
        /*0bc0*/ 	.short	0x0100
        /*0bc2*/ 	.byte	0x06
	.zero		1


	//   ....[6]....
        /*0bc4*/ 	.word	0x000003e0
        /*0bc8*/ 	.word	0x000000ff
        /*0bcc*/ 	.word	0x00038848
        /*0bd0*/ 	.short	0x0100
        /*0bd2*/ 	.byte	0x06
	.zero		1


	//   ....[7]....
        /*0bd4*/ 	.word	0x00000510
        /*0bd8*/ 	.word	0x000000ff
        /*0bdc*/ 	.word	0x00038850
        /*0be0*/ 	.short	0x0100
        /*0be2*/ 	.byte	0x08
	.zero		1


	//   ....[8]....
        /*0be4*/ 	.word	0x00000520
        /*0be8*/ 	.word	0x000000ff
        /*0bec*/ 	.word	0x00038860
        /*0bf0*/ 	.short	0x0100
        /*0bf2*/ 	.byte	0x08
	.zero		1


	//   ....[9]....
        /*0bf4*/ 	.word	0x00000530
        /*0bf8*/ 	.word	0x000000ff
        /*0bfc*/ 	.word	0x00038858
        /*0c00*/ 	.short	0x0100
        /*0c02*/ 	.byte	0x08
	.zero		1


	//   ....[10]....
        /*0c04*/ 	.word	0x00000540
        /*0c08*/ 	.word	0x000000ff
        /*0c0c*/ 	.word	0x00038868
        /*0c10*/ 	.short	0x0100
        /*0c12*/ 	.byte	0x08
	.zero		1


	//   ....[11]....
        /*0c14*/ 	.word	0x00000630
        /*0c18*/ 	.word	0x000000ff
        /*0c1c*/ 	.word	0x00038870
        /*0c20*/ 	.short	0x0100
        /*0c22*/ 	.byte	0x06
	.zero		1


	//   ....[12]....
        /*0c24*/ 	.word	0x00000640
        /*0c28*/ 	.word	0x000000ff
        /*0c2c*/ 	.word	0x00038880
        /*0c30*/ 	.short	0x0100
        /*0c32*/ 	.byte	0x06
	.zero		1


	//   ....[13]....
        /*0c34*/ 	.word	0x00000650
        /*0c38*/ 	.word	0x000000ff
        /*0c3c*/ 	.word	0x00038878
        /*0c40*/ 	.short	0x0100
        /*0c42*/ 	.byte	0x06
	.zero		1


	//   ....[14]....
        /*0c44*/ 	.word	0x00000660
        /*0c48*/ 	.word	0x000000ff
        /*0c4c*/ 	.word	0x00038888
        /*0c50*/ 	.short	0x0100
        /*0c52*/ 	.byte	0x06
	.zero		1


	//   ....[15]....
        /*0c54*/ 	.word	0x00000790
        /*0c58*/ 	.word	0x000000ff
        /*0c5c*/ 	.word	0x00038890
        /*0c60*/ 	.short	0x0100
        /*0c62*/ 	.byte	0x08
	.zero		1


	//   ....[16]....
        /*0c64*/ 	.word	0x000007a0
        /*0c68*/ 	.word	0x000000ff
        /*0c6c*/ 	.word	0x000388a0
        /*0c70*/ 	.short	0x0100
        /*0c72*/ 	.byte	0x08
	.zero		1


	//   ....[17]....
        /*0c74*/ 	.word	0x000007b0
        /*0c78*/ 	.word	0x000000ff
        /*0c7c*/ 	.word	0x00038898
        /*0c80*/ 	.short	0x0100
        /*0c82*/ 	.byte	0x08
	.zero		1


	//   ....[18]....
        /*0c84*/ 	.word	0x000007c0
        /*0c88*/ 	.word	0x000000ff
        /*0c8c*/ 	.word	0x000388a8
        /*0c90*/ 	.short	0x0100
        /*0c92*/ 	.byte	0x08
	.zero		1


	//   ....[19]....
        /*0c94*/ 	.word	0x000008f0
        /*0c98*/ 	.word	0x000000ff
        /*0c9c*/ 	.word	0x000388b0
        /*0ca0*/ 	.short	0x0100
        /*0ca2*/ 	.byte	0x08
	.zero		1


	//   ....[20]....
        /*0ca4*/ 	.word	0x00000900
        /*0ca8*/ 	.word	0x000000ff
        /*0cac*/ 	.word	0x000388c0
        /*0cb0*/ 	.short	0x0100
        /*0cb2*/ 	.byte	0x08
	.zero		1


	//   ....[21]....
        /*0cb4*/ 	.word	0x00000910
        /*0cb8*/ 	.word	0x000000ff
        /*0cbc*/ 	.word	0x000388b8
        /*0cc0*/ 	.short	0x0100
        /*0cc2*/ 	.byte	0x08
	.zero		1


	//   ....[22]....
        /*0cc4*/ 	.word	0x00000920
        /*0cc8*/ 	.word	0x000000ff
        /*0ccc*/ 	.word	0x000388c8
        /*0cd0*/ 	.short	0x0100
        /*0cd2*/ 	.byte	0x08
	.zero		1


	//   ....[23]....
        /*0cd4*/ 	.word	0x00002d40
        /*0cd8*/ 	.word	0x0000003d
        /*0cdc*/ 	.word	0x00038890
        /*0ce0*/ 	.short	0x010a
        /*0ce2*/ 	.byte	0x3f
	.zero		1


	//   ....[24]....
        /*0ce4*/ 	.word	0x000037f0
        /*0ce8*/ 	.word	0x0000003d
        /*0cec*/ 	.word	0x00038890
        /*0cf0*/ 	.short	0x010a
        /*0cf2*/ 	.byte	0x3f
	.zero		1


	//   ....[25]....
        /*0cf4*/ 	.word	0x00004090
        /*0cf8*/ 	.word	0x0000003d
        /*0cfc*/ 	.word	0x00038890
        /*0d00*/ 	.short	0x010a
        /*0d02*/ 	.byte	0x3f
	.zero		1


	//   ....[26]....
        /*0d04*/ 	.word	0x00004470
        /*0d08*/ 	.word	0x00000004
        /*0d0c*/ 	.word	0x00000000
        /*0d10*/ 	.short	0x0101
        /*0d12*/ 	.byte	0x3f
	.zero		1


	//   ....[27]....
        /*0d14*/ 	.word	0x000044a0
        /*0d18*/ 	.word	0x0000003d
        /*0d1c*/ 	.word	0x000388b0
        /*0d20*/ 	.short	0x010a
        /*0d22*/ 	.byte	0x3f
	.zero		1


	//   ....[28]....
        /*0d24*/ 	.word	0x00004cb0
        /*0d28*/ 	.word	0x0000003d
        /*0d2c*/ 	.word	0x00000000
        /*0d30*/ 	.short	0x0101
        /*0d32*/ 	.byte	0x3f
	.zero		1


	//   ....[29]....
        /*0d34*/ 	.word	0x000080b0
        /*0d38*/ 	.word	0x0000000c
        /*0d3c*/ 	.word	0x00000000
        /*0d40*/ 	.short	0x0101
        /*0d42*/ 	.byte	0x3f
	.zero		1


	//   ....[30]....
        /*0d44*/ 	.word	0x0000bec0
        /*0d48*/ 	.word	0x0000000c
        /*0d4c*/ 	.word	0x00000000
        /*0d50*/ 	.short	0x0101
        /*0d52*/ 	.byte	0x3f
	.zero		1


	//   ....[31]....
        /*0d54*/ 	.word	0x0000e3b0
        /*0d58*/ 	.word	0x00000002
        /*0d5c*/ 	.word	0x00038800
        /*0d60*/ 	.short	0x010a
        /*0d62*/ 	.byte	0x3f
	.zero		1


	//   ....[32]....
        /*0d64*/ 	.word	0x0000e400
        /*0d68*/ 	.word	0x00000002
        /*0d6c*/ 	.word	0x00038800
        /*0d70*/ 	.short	0x010a
        /*0d72*/ 	.byte	0x3f
	.zero		1


	//   ....[33]....
        /*0d74*/ 	.word	0x0000ee80
        /*0d78*/ 	.word	0x00000002
        /*0d7c*/ 	.word	0x00038800
        /*0d80*/ 	.short	0x010a
        /*0d82*/ 	.byte	0x3f
	.zero		1


	//   ....[34]....
        /*0d84*/ 	.word	0x000103e0
        /*0d88*/ 	.word	0x00000002
        /*0d8c*/ 	.word	0x00038800
        /*0d90*/ 	.short	0x010a
        /*0d92*/ 	.byte	0x3f
	.zero		1


	//   ....[35]....
        /*0d94*/ 	.word	0x00011af0
        /*0d98*/ 	.word	0x00000004
        /*0d9c*/ 	.word	0x00000000
        /*0da0*/ 	.short	0x010a
        /*0da2*/ 	.byte	0x3f
	.zero		1


	//   ....[36]....
        /*0da4*/ 	.word	0x00011b90
        /*0da8*/ 	.word	0x00000006
        /*0dac*/ 	.word	0x00000000
        /*0db0*/ 	.short	0x010a
        /*0db2*/ 	.byte	0x3f
	.zero		1


	//   ....[37]....
        /*0db4*/ 	.word	0x00011fb0
        /*0db8*/ 	.word	0x00000002
        /*0dbc*/ 	.word	0x00000000
        /*0dc0*/ 	.short	0x010a
        /*0dc2*/ 	.byte	0x3f
	.zero		1


	//   ....[38]....
        /*0dc4*/ 	.word	0x00012010
        /*0dc8*/ 	.word	0x00000002
        /*0dcc*/ 	.word	0x00000000
        /*0dd0*/ 	.short	0x010a
        /*0dd2*/ 	.byte	0x3f
	.zero		1


	//   ....[39]....
        /*0dd4*/ 	.word	0x00013bb0
        /*0dd8*/ 	.word	0x0000000e
        /*0ddc*/ 	.word	0x00000000
        /*0de0*/ 	.short	0x0101
        /*0de2*/ 	.byte	0x3f
	.zero		1


	//   ....[40]....
        /*0de4*/ 	.word	0x000194b0
        /*0de8*/ 	.word	0x00000002
        /*0dec*/ 	.word	0x00000000
        /*0df0*/ 	.short	0x0101
        /*0df2*/ 	.byte	0x3f
	.zero		1


	//   ....[41]....
        /*0df4*/ 	.word	0x000198d0
        /*0df8*/ 	.word	0x00000004
        /*0dfc*/ 	.word	0x00000000
        /*0e00*/ 	.short	0x010a
        /*0e02*/ 	.byte	0x3f
	.zero		1


	//   ....[42]....
        /*0e04*/ 	.word	0x00019970
        /*0e08*/ 	.word	0x00000006
        /*0e0c*/ 	.word	0x00000000
        /*0e10*/ 	.short	0x010a
        /*0e12*/ 	.byte	0x3f
	.zero		1


	//   ....[43]....
        /*0e14*/ 	.word	0x00019d90
        /*0e18*/ 	.word	0x0000000c
        /*0e1c*/ 	.word	0x00000000
        /*0e20*/ 	.short	0x010a
        /*0e22*/ 	.byte	0x3f
	.zero		1


	//   ....[44]....
        /*0e24*/ 	.word	0x00019df0
        /*0e28*/ 	.word	0x0000000c
        /*0e2c*/ 	.word	0x00000000
        /*0e30*/ 	.short	0x010a
        /*0e32*/ 	.byte	0x3f
	.zero		1


	//   ....[45]....
        /*0e34*/ 	.word	0x0001b980
        /*0e38*/ 	.word	0x0000000c
        /*0e3c*/ 	.word	0x00000000
        /*0e40*/ 	.short	0x0101
        /*0e42*/ 	.byte	0x3f
	.zero		1


	//   ....[46]....
        /*0e44*/ 	.word	0x00020410
        /*0e48*/ 	.word	0x00000002
        /*0e4c*/ 	.word	0x00000000
        /*0e50*/ 	.short	0x0101
        /*0e52*/ 	.byte	0x3f
	.zero		1


	//   ....[47]....
        /*0e54*/ 	.word	0x000205e0
        /*0e58*/ 	.word	0x00000004
        /*0e5c*/ 	.word	0x00000000
        /*0e60*/ 	.short	0x010a
        /*0e62*/ 	.byte	0x3f
	.zero		1


	//   ....[48]....
        /*0e64*/ 	.word	0x00020680
        /*0e68*/ 	.word	0x00000006
        /*0e6c*/ 	.word	0x00000000
        /*0e70*/ 	.short	0x010a
        /*0e72*/ 	.byte	0x3f
	.zero		1


	//   ....[49]....
        /*0e74*/ 	.word	0x00020aa0
        /*0e78*/ 	.word	0x0000000c
        /*0e7c*/ 	.word	0x00000000
        /*0e80*/ 	.short	0x010a
        /*0e82*/ 	.byte	0x3f
	.zero		1


	//   ....[50]....
        /*0e84*/ 	.word	0x00020b00
        /*0e88*/ 	.word	0x0000000c
        /*0e8c*/ 	.word	0x00000000
        /*0e90*/ 	.short	0x010a
        /*0e92*/ 	.byte	0x3f
	.zero		1


	//   ....[51]....
        /*0e94*/ 	.word	0x00022690
        /*0e98*/ 	.word	0x0000000c
        /*0e9c*/ 	.word	0x00000000
        /*0ea0*/ 	.short	0x0101
        /*0ea2*/ 	.byte	0x3f
	.zero		1


	//   ....[52]....
        /*0ea4*/ 	.word	0x00027f90
        /*0ea8*/ 	.word	0x00000002
        /*0eac*/ 	.word	0x00000000
        /*0eb0*/ 	.short	0x0101
        /*0eb2*/ 	.byte	0x3f
	.zero		1


	//   ....[53]....
        /*0eb4*/ 	.word	0x0002b280
        /*0eb8*/ 	.word	0x00000003
        /*0ebc*/ 	.word	0x00000000
        /*0ec0*/ 	.short	0x0101
        /*0ec2*/ 	.byte	0x3f
	.zero		1


	//   ....[54]....
        /*0ec4*/ 	.word	0x0002dde0
        /*0ec8*/ 	.word	0x00000017
        /*0ecc*/ 	.word	0x00038820
        /*0ed0*/ 	.short	0x010a
        /*0ed2*/ 	.byte	0x3f
	.zero		1


	//   ....[55]....
        /*0ed4*/ 	.word	0x0002de90
        /*0ed8*/ 	.word	0x00000003
        /*0edc*/ 	.word	0x000388a0
        /*0ee0*/ 	.short	0x010a
        /*0ee2*/ 	.byte	0x3f
	.zero		1


	//   ....[56]....
        /*0ee4*/ 	.word	0x0002e0c0
        /*0ee8*/ 	.word	0x00000003
        /*0eec*/ 	.word	0x000388c0
        /*0ef0*/ 	.short	0x010a
        /*0ef2*/ 	.byte	0x3f
	.zero		1


	//   ....[57]....
        /*0ef4*/ 	.word	0x0002eab0
        /*0ef8*/ 	.word	0x0000000a
        /*0efc*/ 	.word	0x000388a0
        /*0f00*/ 	.short	0x010a
        /*0f02*/ 	.byte	0x3f
	.zero		1


	//   ....[58]....
        /*0f04*/ 	.word	0x0002ecd0
        /*0f08*/ 	.word	0x0000000a
        /*0f0c*/ 	.word	0x000388c0
        /*0f10*/ 	.short	0x010a
        /*0f12*/ 	.byte	0x3f
	.zero		1


	//   ....[59]....
        /*0f14*/ 	.word	0x000306d0
        /*0f18*/ 	.word	0x00000011
        /*0f1c*/ 	.word	0x00038840
        /*0f20*/ 	.short	0x010a
        /*0f22*/ 	.byte	0x3f
	.zero		1


	//   ....[60]....
        /*0f24*/ 	.word	0x00030b90
        /*0f28*/ 	.word	0x00000011
        /*0f2c*/ 	.word	0x00038830
        /*0f30*/ 	.short	0x0107
        /*0f32*/ 	.byte	0x3f
	.zero		1


	//   ....[61]....
        /*0f34*/ 	.word	0x00030c60
        /*0f38*/ 	.word	0x00000011
        /*0f3c*/ 	.word	0x00038830
        /*0f40*/ 	.short	0x0101
        /*0f42*/ 	.byte	0x3f
	.zero		1


	//   ....[62]....
        /*0f44*/ 	.word	0x00031520
        /*0f48*/ 	.word	0x00000017
        /*0f4c*/ 	.word	0x00038800
        /*0f50*/ 	.short	0x0107
        /*0f52*/ 	.byte	0x3f
	.zero		1


	//   ....[63]....
        /*0f54*/ 	.word	0x000315b0
        /*0f58*/ 	.word	0x00000017
        /*0f5c*/ 	.word	0x00038800
        /*0f60*/ 	.short	0x0101
        /*0f62*/ 	.byte	0x3f
	.zero		1


	//   ....[64]....
        /*0f64*/ 	.word	0x000324b0
        /*0f68*/ 	.word	0x00000017
        /*0f6c*/ 	.word	0x00038810
        /*0f70*/ 	.short	0x0107
        /*0f72*/ 	.byte	0x3f
	.zero		1


	//   ....[65]....
        /*0f74*/ 	.word	0x000325b0
        /*0f78*/ 	.word	0x00000017
        /*0f7c*/ 	.word	0x00038810
        /*0f80*/ 	.short	0x0101
        /*0f82*/ 	.byte	0x3f
	.zero		1


	//   ....[66]....
        /*0f84*/ 	.word	0x000325d0
        /*0f88*/ 	.word	0x00000017
        /*0f8c*/ 	.word	0x00038820
        /*0f90*/ 	.short	0x010a
        /*0f92*/ 	.byte	0x3f
	.zero		1


	//   ....[67]....
        /*0f94*/ 	.word	0x00032660
        /*0f98*/ 	.word	0x00000011
        /*0f9c*/ 	.word	0x00038860
        /*0fa0*/ 	.short	0x010a
        /*0fa2*/ 	.byte	0x3f
	.zero		1


	//   ....[68]....
        /*0fa4*/ 	.word	0x00032f90
        /*0fa8*/ 	.word	0x00000011
        /*0fac*/ 	.word	0x00038850
        /*0fb0*/ 	.short	0x0107
        /*0fb2*/ 	.byte	0x3f
	.zero		1


	//   ....[69]....
        /*0fb4*/ 	.word	0x00033060
        /*0fb8*/ 	.word	0x00000011
        /*0fbc*/ 	.word	0x00038850
        /*0fc0*/ 	.short	0x0101
        /*0fc2*/ 	.byte	0x3f
	.zero		1


	//   ....[70]....
        /*0fc4*/ 	.word	0x000333e0
        /*0fc8*/ 	.word	0x00000006
        /*0fcc*/ 	.word	0x00038840
        /*0fd0*/ 	.short	0x010a
        /*0fd2*/ 	.byte	0x3f
	.zero		1


	//   ....[71]....
        /*0fd4*/ 	.word	0x00033720
        /*0fd8*/ 	.word	0x00000006
        /*0fdc*/ 	.word	0x00038830
        /*0fe0*/ 	.short	0x0107
        /*0fe2*/ 	.byte	0x3f
	.zero		1


	//   ....[72]....
        /*0fe4*/ 	.word	0x000337e0
        /*0fe8*/ 	.word	0x00000006
        /*0fec*/ 	.word	0x00038830
        /*0ff0*/ 	.short	0x0101
        /*0ff2*/ 	.byte	0x3f
	.zero		1


	//   ....[73]....
        /*0ff4*/ 	.word	0x00033810
        /*0ff8*/ 	.word	0x00000006
        /*0ffc*/ 	.word	0x00038860
        /*1000*/ 	.short	0x010a
        /*1002*/ 	.byte	0x3f
	.zero		1


	//   ....[74]....
        /*1004*/ 	.word	0x00033ee0
        /*1008*/ 	.word	0x00000006
        /*100c*/ 	.word	0x00038850
        /*1010*/ 	.short	0x0107
        /*1012*/ 	.byte	0x3f
	.zero		1


	//   ....[75]....
        /*1014*/ 	.word	0x00033fa0
        /*1018*/ 	.word	0x00000006
        /*101c*/ 	.word	0x00038850
        /*1020*/ 	.short	0x0101
        /*1022*/ 	.byte	0x3f
	.zero		1


	//   ....[76]....
        /*1024*/ 	.word	0x00034e10
        /*1028*/ 	.word	0x00000004
        /*102c*/ 	.word	0x00038820
        /*1030*/ 	.short	0x010a
        /*1032*/ 	.byte	0x3f
	.zero		1


	//   ....[77]....
        /*1034*/ 	.word	0x00034f80
        /*1038*/ 	.word	0x00000005
        /*103c*/ 	.word	0x00038840
        /*1040*/ 	.short	0x010a
        /*1042*/ 	.byte	0x3f
	.zero		1


	//   ....[78]....
        /*1044*/ 	.word	0x00035020
        /*1048*/ 	.word	0x00000019
        /*104c*/ 	.word	0x00038840
        /*1050*/ 	.short	0x010a
        /*1052*/ 	.byte	0x3f
	.zero		1


	//   ....[79]....
        /*1054*/ 	.word	0x00035060
        /*1058*/ 	.word	0x00000005
        /*105c*/ 	.word	0x00038860
        /*1060*/ 	.short	0x010a
        /*1062*/ 	.byte	0x3f
	.zero		1


	//   ....[80]....
        /*1064*/ 	.word	0x000350a0
        /*1068*/ 	.word	0x00000019
        /*106c*/ 	.word	0x00038860
        /*1070*/ 	.short	0x010a
        /*1072*/ 	.byte	0x3f
	.zero		1


	//   ....[81]....
        /*1074*/ 	.word	0x00035100
        /*1078*/ 	.word	0x0000003d
        /*107c*/ 	.word	0x00038890
        /*1080*/ 	.short	0x010a
        /*1082*/ 	.byte	0x3f
	.zero		1


	//   ....[82]....
        /*1084*/ 	.word	0x00035270
        /*1088*/ 	.word	0x0000003d
        /*108c*/ 	.word	0x00038890
        /*1090*/ 	.short	0x010a
        /*1092*/ 	.byte	0x3f
	.zero		1


	//   ....[83]....
        /*1094*/ 	.word	0x000353f0
        /*1098*/ 	.word	0x0000003d
        /*109c*/ 	.word	0x00038890
        /*10a0*/ 	.short	0x010a
        /*10a2*/ 	.byte	0x3f
	.zero		1


	//   ....[84]....
        /*10a4*/ 	.word	0x00035550
        /*10a8*/ 	.word	0x0000003d
        /*10ac*/ 	.word	0x000388b0
        /*10b0*/ 	.short	0x010a
        /*10b2*/ 	.byte	0x3f
	.zero		1


	//   ....[85]....
        /*10b4*/ 	.word	0x00035930
        /*10b8*/ 	.word	0x00000002
        /*10bc*/ 	.word	0x00038800
        /*10c0*/ 	.short	0x010a
        /*10c2*/ 	.byte	0x3f
	.zero		1


	//   ....[86]....
        /*10c4*/ 	.word	0x00035f20
        /*10c8*/ 	.word	0x00000002
        /*10cc*/ 	.word	0x00038800
        /*10d0*/ 	.short	0x010a
        /*10d2*/ 	.byte	0x3f
	.zero		1


	//   ....[87]....
        /*10d4*/ 	.word	0x00035f70
        /*10d8*/ 	.word	0x00000006
        /*10dc*/ 	.word	0x00000000
        /*10e0*/ 	.short	0x010a
        /*10e2*/ 	.byte	0x3f
	.zero		1


	//   ....[88]....
        /*10e4*/ 	.word	0x00035fc0
        /*10e8*/ 	.word	0x00000002
        /*10ec*/ 	.word	0x00000000
        /*10f0*/ 	.short	0x010a
        /*10f2*/ 	.byte	0x3f
	.zero		1


	//   ....[89]....
        /*10f4*/ 	.word	0x00036010
        /*10f8*/ 	.word	0x00000006
        /*10fc*/ 	.word	0x00000000
        /*1100*/ 	.short	0x010a
        /*1102*/ 	.byte	0x3f
	.zero		1


	//   ....[90]....
        /*1104*/ 	.word	0x00036060
        /*1108*/ 	.word	0x0000000c
        /*110c*/ 	.word	0x00000000
        /*1110*/ 	.short	0x010a
        /*1112*/ 	.byte	0x3f
	.zero		1


	//   ....[91]....
        /*1114*/ 	.word	0x000360b0
        /*1118*/ 	.word	0x00000006
        /*111c*/ 	.word	0x00000000
        /*1120*/ 	.short	0x010a
        /*1122*/ 	.byte	0x3f
	.zero		1


	//   ....[92]....
        /*1124*/ 	.word	0x00036100
        /*1128*/ 	.word	0x0000000c
        /*112c*/ 	.word	0x00000000
        /*1130*/ 	.short	0x010a
        /*1132*/ 	.byte	0x3f
	.zero		1


	//   ....[93]....
        /*1134*/ 	.word	0x000362a0
        /*1138*/ 	.word	0x00000017
        /*113c*/ 	.word	0x00038820
        /*1140*/ 	.short	0x010a
        /*1142*/ 	.byte	0x3f
	.zero		1


	//   ....[94]....
        /*1144*/ 	.word	0x000362f0
        /*1148*/ 	.word	0x00000003
        /*114c*/ 	.word	0x000388a0
        /*1150*/ 	.short	0x010a
        /*1152*/ 	.byte	0x3f
	.zero		1


	//   ....[95]....
        /*1154*/ 	.word	0x00036340
        /*1158*/ 	.word	0x00000003
        /*115c*/ 	.word	0x000388c0
        /*1160*/ 	.short	0x010a
        /*1162*/ 	.byte	0x3f
	.zero		1


	//   ....[96]....
        /*1164*/ 	.word	0x00036390
        /*1168*/ 	.word	0x0000000a
        /*116c*/ 	.word	0x000388a0
        /*1170*/ 	.short	0x010a
        /*1172*/ 	.byte	0x3f
	.zero		1


	//   ....[97]....
        /*1174*/ 	.word	0x000363e0
        /*1178*/ 	.word	0x0000000a
        /*117c*/ 	.word	0x000388c0
        /*1180*/ 	.short	0x010a
        /*1182*/ 	.byte	0x3f
	.zero		1


	//   ....[98]....
        /*1184*/ 	.word	0x000364f0
        /*1188*/ 	.word	0x00000011
        /*118c*/ 	.word	0x00038840
        /*1190*/ 	.short	0x010a
        /*1192*/ 	.byte	0x3f
	.zero		1


	//   ....[99]....
        /*1194*/ 	.word	0x00037a80
        /*1198*/ 	.word	0x00000017
        /*119c*/ 	.word	0x00038820
        /*11a0*/ 	.short	0x010a
        /*11a2*/ 	.byte	0x3f
	.zero		1


	//   ....[100]....
        /*11a4*/ 	.word	0x00037ad0
        /*11a8*/ 	.word	0x00000011
        /*11ac*/ 	.word	0x00038860
        /*11b0*/ 	.short	0x010a
        /*11b2*/ 	.byte	0x3f
	.zero		1


	//   ....[101]....
        /*11b4*/ 	.word	0x000383c0
        /*11b8*/ 	.word	0x00000006
        /*11bc*/ 	.word	0x00038840
        /*11c0*/ 	.short	0x010a
        /*11c2*/ 	.byte	0x3f
	.zero		1


	//   ....[102]....
        /*11c4*/ 	.word	0x00038880
        /*11c8*/ 	.word	0x00000006
        /*11cc*/ 	.word	0x00038860
        /*11d0*/ 	.short	0x010a
        /*11d2*/ 	.byte	0x3f
	.zero		1


	//   ....[103]....
        /*11d4*/ 	.word	0x00039970
        /*11d8*/ 	.word	0x00000004
        /*11dc*/ 	.word	0x00038820
        /*11e0*/ 	.short	0x010a
        /*11e2*/ 	.byte	0x3f
	.zero		1


	//   ....[104]....
        /*11e4*/ 	.word	0x00039b10
        /*11e8*/ 	.word	0x00000005
        /*11ec*/ 	.word	0x00038840
        /*11f0*/ 	.short	0x010a
        /*11f2*/ 	.byte	0x3f
	.zero		1


	//   ....[105]....
        /*11f4*/ 	.word	0x00039b60
        /*11f8*/ 	.word	0x00000019
        /*11fc*/ 	.word	0x00038840
        /*1200*/ 	.short	0x010a
        /*1202*/ 	.byte	0x3f
	.zero		1


	//   ....[106]....
        /*1204*/ 	.word	0x00039bb0
        /*1208*/ 	.word	0x00000005
        /*120c*/ 	.word	0x00038860
        /*1210*/ 	.short	0x010a
        /*1212*/ 	.byte	0x3f
	.zero		1


	//   ....[107]....
        /*1214*/ 	.word	0x00039dd0
        /*1218*/ 	.word	0x0000000d
        /*121c*/ 	.word	0x00000000
        /*1220*/ 	.short	0x010a
        /*1222*/ 	.byte	0x3f
	.zero		1


	//   ....[108]....
        /*1224*/ 	.word	0x00039f10
        /*1228*/ 	.word	0x0000000a
        /*122c*/ 	.word	0x00000000
        /*1230*/ 	.short	0x010a
        /*1232*/ 	.byte	0x3f
	.zero		1


	//   ....[109]....
        /*1234*/ 	.word	0x0003a4d0
        /*1238*/ 	.word	0x0000000a
        /*123c*/ 	.word	0x00038810
        /*1240*/ 	.short	0x010a
        /*1242*/ 	.byte	0x3f
	.zero		1


	//   ....[110]....
        /*1244*/ 	.word	0x0003a650
        /*1248*/ 	.word	0x0000000e
        /*124c*/ 	.word	0x00000000
        /*1250*/ 	.short	0x010a
        /*1252*/ 	.byte	0x3f
	.zero		1


	//   ....[111]....
        /*1254*/ 	.word	0x0003a790
        /*1258*/ 	.word	0x0000000a
        /*125c*/ 	.word	0x00000000
        /*1260*/ 	.short	0x010a
        /*1262*/ 	.byte	0x3f
	.zero		1


	//   ....[112]....
        /*1264*/ 	.word	0x0003cc60
        /*1268*/ 	.word	0x00000008
        /*126c*/ 	.word	0x00000000
        /*1270*/ 	.short	0x0101
        /*1272*/ 	.byte	0x3f
	.zero		1


	//   ....[113]....
        /*1274*/ 	.word	0x00048ea0
        /*1278*/ 	.word	0x00000000
        /*127c*/ 	.word	0x00000000
        /*1280*/ 	.short	0x0101
        /*1282*/ 	.byte	0x3f
	.zero		1


	//   ....[114]....
        /*1284*/ 	.word	0x00048ec0
        /*1288*/ 	.word	0x0000000a
        /*128c*/ 	.word	0x00000000
        /*1290*/ 	.short	0x010a
        /*1292*/ 	.byte	0x3f
	.zero		1


	//   ....[115]....
        /*1294*/ 	.word	0x00048f10
        /*1298*/ 	.word	0x0000000a
        /*129c*/ 	.word	0x00038810
        /*12a0*/ 	.short	0x010a
        /*12a2*/ 	.byte	0x3f
	.zero		1


	//   ....[116]....
        /*12a4*/ 	.word	0x00048f60
        /*12a8*/ 	.word	0x0000000a
        /*12ac*/ 	.word	0x00000000
        /*12b0*/ 	.short	0x010a
        /*12b2*/ 	.byte	0x3f
	.zero		1


	//----- nvinfo : EIATTR_NUM_MBARRIERS
	.align		4
.L_920:
        /*12b4*/ 	.byte	0x03, 0x38
        /*12b6*/ 	.short	0x0017


	//----- nvinfo : EIATTR_EXIT_INSTR_OFFSETS
	.align		4
        /*12b8*/ 	.byte	0x04, 0x1c
        /*12ba*/ 	.short	(.L_922 - .L_921)


	//   ....[0]....
.L_921:
        /*12bc*/ 	.word	0x000350f0


	//----- nvinfo : EIATTR_MAX_THREADS
	.align		4
.L_922:
        /*12c0*/ 	.byte	0x04, 0x05
        /*12c2*/ 	.short	(.L_924 - .L_923)
.L_923:
        /*12c4*/ 	.word	0x00000180
        /*12c8*/ 	.word	0x00000001
        /*12cc*/ 	.word	0x00000001


	//----- nvinfo : EIATTR_CRS_STACK_SIZE
	.align		4
.L_924:
        /*12d0*/ 	.byte	0x04, 0x1e
        /*12d2*/ 	.short	(.L_926 - .L_925)
.L_925:
        /*12d4*/ 	.word	0x00000000


	//----- nvinfo : EIATTR_CBANK_PARAM_SIZE
	.align		4
.L_926:
        /*12d8*/ 	.byte	0x03, 0x19
        /*12da*/ 	.short	0x0bf0


	//----- nvinfo : EIATTR_PARAM_CBANK
	.align		4
        /*12dc*/ 	.byte	0x04, 0x0a
        /*12de*/ 	.short	(.L_928 - .L_927)
	.align		4
.L_927:
        /*12e0*/ 	.word	index@(.nv.constant0._ZN7cutlass13device_kernelIN5flash11enable_sm90INS1_16FlashAttnFwdSm90INS1_25CollectiveMainloopFwdSm90ILi2EN4cute5tupleIJNS5_1CILi1EEES8_S8_EEENS6_IJNS7_ILi64EEESA_SA_EEELi512ENS_10bfloat16_tEfNS_4arch4Sm90ELb0ELb1ELb0ELb1ELb1ELb1ELb1ELb0ELb0ELb1ELb0ELb0EEENS1_21CollectiveEpilogueFwdINS6_IJSA_NS7_ILi512EEESA_EEES9_SC_SE_Li256ELb1ELb1ELb0ELb0EEENS1_36VarlenDynamicPersistentTileSchedulerILi64ELi64ELi256ELi128ELb0ELb1ELb1ELb1ELb0ELb1EEEEEEEEEvNT_6ParamsE)
        /*12e4*/ 	.short	0x0210
        /*12e6*/ 	.short	0x0bf0


	//----- nvinfo : EIATTR_SW_WAR
	.align		4
.L_928:
        /*12e8*/ 	.byte	0x04, 0x36
        /*12ea*/ 	.short	(.L_930 - .L_929)
.L_929:
        /*12ec*/ 	.word	0x00000008
.L_930:


//--------------------- .nv.info._ZN7cutlass13device_kernelIN5flash11enable_sm90INS1_16FlashAttnFwdSm90INS1_25CollectiveMainloopFwdSm90ILi2EN4cute5tupleIJNS5_1CILi1EEES8_S8_EEENS6_IJNS7_ILi64EEESA_SA_EEELi512ENS_10bfloat16_tEfNS_4arch4Sm90ELb1ELb0ELb0ELb0ELb1ELb0ELb0ELb0ELb0ELb1ELb0ELb0EEENS1_21CollectiveEpilogueFwdINS6_IJSA_NS7_ILi512EEESA_EEES9_SC_SE_Li256ELb0ELb1ELb0ELb0EEENS1_30DynamicPersistentTileSchedulerILi256ELi128ELb0ELb1ELb1EEEEEEEEEvNT_6ParamsE --------------------------
	.section	.nv.info._ZN7cutlass13device_kernelIN5flash11enable_sm90INS1_16FlashAttnFwdSm90INS1_25CollectiveMainloopFwdSm90ILi2EN4cute5tupleIJNS5_1CILi1EEES8_S8_EEENS6_IJNS7_ILi64EEESA_SA_EEELi512ENS_10bfloat16_tEfNS_4arch4Sm90ELb1ELb0ELb0ELb0ELb1ELb0ELb0ELb0ELb0ELb1ELb0ELb0EEENS1_21CollectiveEpilogueFwdINS6_IJSA_NS7_ILi512EEESA_EEES9_SC_SE_Li256ELb0ELb1ELb0ELb0EEENS1_30DynamicPersistentTileSchedulerILi256ELi128ELb0ELb1ELb1EEEEEEEEEvNT_6ParamsE,"",@"SHT_CUDA_INFO"
	.sectionflags	@""
	.align	4


	//----- nvinfo : EIATTR_CUDA_API_VERSION
	.align		4
        /*0000*/ 	.byte	0x04, 0x37
        /*0002*/ 	.short	(.L_932 - .L_931)
.L_931:
        /*0004*/ 	.word	0x00000082


	//----- nvinfo : EIATTR_KPARAM_INFO
	.align		4
.L_932:
        /*0008*/ 	.byte	0x04, 0x17
        /*000a*/ 	.short	(.L_934 - .L_933)
.L_933:
        /*000c*/ 	.word	0x00000000
        /*0010*/ 	.short	0x0000
        /*0012*/ 	.short	0x0070
        /*0014*/ 	.byte	0x00, 0xf0, 0x01, 0x2a


	//----- nvinfo : EIATTR_SPARSE_MMA_MASK
	.align		4
.L_934:
        /*0018*/ 	.byte	0x03, 0x50
        /*001a*/ 	.short	0x0000


	//----- nvinfo : EIATTR_MAXREG_COUNT
	.align		4
        /*001c*/ 	.byte	0x03, 0x1b
        /*001e*/ 	.short	0x00a8


	//----- nvinfo : EIATTR_NUM_BARRIERS
	.align		4
        /*0020*/ 	.byte	0x02, 0x4c
        /*0022*/ 	.byte	0x10
	.zero		1


	//----- nvinfo : EIATTR_EXTERNS
	.align		4
        /*0024*/ 	.byte	0x04, 0x0f
        /*0026*/ 	.short	(.L_936 - .L_935)


	//   ....[0]....
	.align		4
.L_935:
        /*0028*/ 	.word	index@(__assertfail)


	//----- nvinfo : EIATTR_ANNOTATIONS
	.align		4
.L_936:
        /*002c*/ 	.byte	0x04, 0x55
        /*002e*/ 	.short	(.L_938 - .L_937)


	//   ....[0]....
.L_937:
        /*0030*/ 	.word	0x00000001
        /*0034*/ 	.byte	0xd0, 0xbc, 0x00, 0x00, 0x01, 0x00, 0x00, 0x00, 0xe0, 0xbd, 0x00, 0x00, 0x01, 0x00, 0x00, 0x00
        /*0044*/ 	.byte	0xd0, 0xc1, 0x00, 0x00, 0x01, 0x00, 0x00, 0x00, 0x90, 0xd0, 0x00, 0x00, 0x01, 0x00, 0x00, 0x00
        /*0054*/ 	.byte	0x50, 0xd6, 0x00, 0x00, 0x01, 0x00, 0x00, 0x00, 0x50, 0xdc, 0x00, 0x00, 0x01, 0x00, 0x00, 0x00
        /*0064*/ 	.byte	0x70, 0xdc, 0x00, 0x00, 0x01, 0x00, 0x00, 0x00, 0xb0, 0xdd, 0x00, 0x00, 0x01, 0x00, 0x00, 0x00
        /*0074*/ 	.byte	0x60, 0xf8, 0x00, 0x00


	//----- nvinfo : EIATTR_MERCURY_ISA_VERSION
	.align		4
.L_938:
        /*0078*/ 	.byte	0x03, 0x5f
        /*007a*/ 	.short	0x0101


	//----- nvinfo : EIATTR_INT_WARP_WIDE_INSTR_OFFSETS
	.align		4
        /*007c*/ 	.byte	0x04, 0x31
        /*007e*/ 	.short	(.L_940 - .L_939)


	//   ....[0]....
.L_939:
        /*0080*/ 	.word	0x000000c0


	//   ....[1]....
        /*0084*/ 	.word	0x000000d0


	//   ....[2]....
        /*0088*/ 	.word	0x00000170


	//   ....[3]....
        /*008c*/ 	.word	0x0000c7b0


	//   ....[4]....
        /*0090*/ 	.word	0x0000c840


	//   ....[5]....
        /*0094*/ 	.word	0x0000f5f0


	//   ....[6]....
        /*0098*/ 	.word	0x0000f680


	//----- nvinfo : EIATTR_COOP_GROUP_MASK_REGIDS
	.align		4
.L_940:
        /*009c*/ 	.byte	0x04, 0x29
        /*009e*/ 	.short	(.L_942 - .L_941)


	//   ....[0]....
.L_941:
        /*00a0*/ 	.word	0xffffffff


	//   ....[1]....
        /*00a4*/ 	.word	0xffffffff


	//   ....[2]....
        /*00a8*/ 	.word	0xffffffff


	//   ....[3]....
        /*00ac*/ 	.word	0xffffffff


	//   ....[4]....
        /*00b0*/ 	.word	0xffffffff


	//   ....[5]....
        /*00b4*/ 	.word	0xffffffff


	//   ....[6]....
        /*00b8*/ 	.word	0xffffffff


	//   ....[7]....
        /*00bc*/ 	.word	0xffffffff


	//   ....[8]....
        /*00c0*/ 	.word	0xffffffff


	//   ....[9]....
        /*00c4*/ 	.word	0xffffffff


	//   ....[10]....
        /*00c8*/ 	.word	0xffffffff


	//   ....[11]....
        /*00cc*/ 	.word	0xffffffff


	//   ....[12]....
        /*00d0*/ 	.word	0xffffffff


	//   ....[13]....
        /*00d4*/ 	.word	0xffffffff


	//   ....[14]....
        /*00d8*/ 	.word	0xffffffff


	//   ....[15]....
        /*00dc*/ 	.word	0xffffffff


	//   ....[16]....
        /*00e0*/ 	.word	0xffffffff


	//   ....[17]....
        /*00e4*/ 	.word	0xffffffff


	//   ....[18]....
        /*00e8*/ 	.word	0xffffffff


	//   ....[19]....
        /*00ec*/ 	.word	0xffffffff


	//   ....[20]....
        /*00f0*/ 	.word	0xffffffff


	//   ....[21]....
        /*00f4*/ 	.word	0xffffffff


	//   ....[22]....
        /*00f8*/ 	.word	0xffffffff


	//   ....[23]....
        /*00fc*/ 	.word	0xffffffff


	//   ....[24]....
        /*0100*/ 	.word	0xffffffff


	//   ....[25]....
        /*0104*/ 	.word	0xffffffff


	//   ....[26]....
        /*0108*/ 	.word	0xffffffff


	//   ....[27]....
        /*010c*/ 	.word	0xffffffff


	//   ....[28]....
        /*0110*/ 	.word	0xffffffff


	//   ....[29]....
        /*0114*/ 	.word	0xffffffff


	//   ....[30]....
        /*0118*/ 	.word	0xffffffff


	//   ....[31]....
        /*011c*/ 	.word	0xffffffff


	//   ....[32]....
        /*0120*/ 	.word	0xffffffff


	//   ....[33]....
        /*0124*/ 	.word	0xffffffff


	//   ....[34]....
        /*0128*/ 	.word	0xffffffff


	//   ....[35]....
        /*012c*/ 	.word	0xffffffff


	//   ....[36]....
        /*0130*/ 	.word	0xffffffff


	//   ....[37]....
        /*0134*/ 	.word	0xffffffff


	//   ....[38]....
        /*0138*/ 	.word	0xffffffff


	//   ....[39]....
        /*013c*/ 	.word	0xffffffff


	//   ....[40]....
        /*0140*/ 	.word	0xffffffff


	//   ....[41]....
        /*0144*/ 	.word	0xffffffff


	//   ....[42]....
        /*0148*/ 	.word	0xffffffff


	//   ....[43]....
        /*014c*/ 	.word	0xffffffff


	//   ....[44]....
        /*0150*/ 	.word	0xffffffff


	//   ....[45]....
        /*0154*/ 	.word	0xffffffff


	//   ....[46]....
        /*0158*/ 	.word	0xffffffff


	//   ....[47]....
        /*015c*/ 	.word	0xffffffff


	//   ....[48]....
        /*0160*/ 	.word	0xffffffff


	//   ....[49]....
        /*0164*/ 	.word	0xffffffff


	//   ....[50]....
        /*0168*/ 	.word	0xffffffff


	//   ....[51]....
        /*016c*/ 	.word	0xffffffff


	//   ....[52]....
        /*0170*/ 	.word	0xffffffff


	//   ....[53]....
        /*0174*/ 	.word	0xffffffff


	//   ....[54]....
        /*0178*/ 	.word	0xffffffff


	//   ....[55]....
        /*017c*/ 	.word	0xffffffff


	//   ....[56]....
        /*0180*/ 	.word	0xffffffff


	//   ....[57]....
        /*0184*/ 	.word	0xffffffff


	//   ....[58]....
        /*0188*/ 	.word	0xffffffff


	//   ....[59]....
        /*018c*/ 	.word	0xffffffff


	//   ....[60]....
        /*0190*/ 	.word	0xffffffff


	//   ....[61]....
        /*0194*/ 	.word	0xffffffff


	//   ....[62]....
        /*0198*/ 	.word	0xffffffff


	//   ....[63]....
        /*019c*/ 	.word	0xffffffff


	//   ....[64]....
        /*01a0*/ 	.word	0xffffffff


	//   ....[65]....
        /*01a4*/ 	.word	0xffffffff


	//   ....[66]....
        /*01a8*/ 	.word	0xffffffff


	//   ....[67]....
        /*01ac*/ 	.word	0xffffffff


	//   ....[68]....
        /*01b0*/ 	.word	0xffffffff


	//   ....[69]....
        /*01b4*/ 	.word	0xffffffff


	//   ....[70]....
        /*01b8*/ 	.word	0xffffffff


	//   ....[71]....
        /*01bc*/ 	.word	0xffffffff


	//   ....[72]....
        /*01c0*/ 	.word	0xffffffff


	//   ....[73]....
        /*01c4*/ 	.word	0xffffffff


	//   ....[74]....
        /*01c8*/ 	.word	0xffffffff


	//   ....[75]....
        /*01cc*/ 	.word	0xffffffff


	//   ....[76]....
        /*01d0*/ 	.word	0xffffffff


	//   ....[77]....
        /*01d4*/ 	.word	0xffffffff


	//   ....[78]....
        /*01d8*/ 	.word	0xffffffff


	//   ....[79]....
        /*01dc*/ 	.word	0xffffffff


	//   ....[80]....
        /*01e0*/ 	.word	0xffffffff


	//   ....[81]....
        /*01e4*/ 	.word	0xffffffff


	//   ....[82]....
        /*01e8*/ 	.word	0xffffffff


	//   ....[83]....
        /*01ec*/ 	.word	0xffffffff


	//   ....[84]....
        /*01f0*/ 	.word	0xffffffff


	//   ....[85]....
        /*01f4*/ 	.word	0xffffffff


	//   ....[86]....
        /*01f8*/ 	.word	0xffffffff


	//   ....[87]....
        /*01fc*/ 	.word	0x0500000f


	//   ....[88]....
        /*0200*/ 	.word	0x0500000f


	//   ....[89]....
        /*0204*/ 	.word	0x0500000f


	//   ....[90]....
        /*0208*/ 	.word	0x0500000f


	//   ....[91]....
        /*020c*/ 	.word	0x0500000f


	//   ....[92]....
        /*0210*/ 	.word	0x0500000f


	//   ....[93]....
        /*0214*/ 	.word	0x0500000f


	//   ....[94]....
        /*0218*/ 	.word	0x0500000f


	//   ....[95]....
        /*021c*/ 	.word	0x0500000f


	//   ....[96]....
        /*0220*/ 	.word	0x0500000f


	//   ....[97]....
        /*0224*/ 	.word	0x0500000f


	//   ....[98]....
        /*0228*/ 	.word	0x0500000f


	//   ....[99]....
        /*022c*/ 	.word	0x0500000f


	//   ....[100]....
        /*0230*/ 	.word	0x0500000f


	//   ....[101]....
        /*0234*/ 	.word	0x0500000f


	//   ....[102]....
        /*0238*/ 	.word	0x0500000f


	//   ....[103]....
        /*023c*/ 	.word	0x0500000f


	//   ....[104]....
        /*0240*/ 	.word	0x0500000f


	//   ....[105]....
        /*0244*/ 	.word	0x0500000f


	//   ....[106]....
        /*0248*/ 	.word	0x0500000f


	//   ....[107]....
        /*024c*/ 	.word	0x0500000f


	//   ....[108]....
        /*0250*/ 	.word	0x0500000f


	//   ....[109]....
        /*0254*/ 	.word	0x0500000f


	//   ....[110]....
        /*0258*/ 	.word	0x0500000f


	//   ....[111]....
        /*025c*/ 	.word	0x0500000f


	//   ....[112]....
        /*0260*/ 	.word	0x0500000f


	//   ....[113]....
        /*0264*/ 	.word	0x0500000f


	//   ....[114]....
        /*0268*/ 	.word	0x0500000f


	//   ....[115]....
        /*026c*/ 	.word	0x0500000f


	//   ....[116]....
        /*0270*/ 	.word	0x0500000f


	//   ....[117]....
        /*0274*/ 	.word	0x0500000f


	//   ....[118]....
        /*0278*/ 	.word	0x0500000f


	//   ....[119]....
        /*027c*/ 	.word	0x0500000f


	//   ....[120]....
        /*0280*/ 	.word	0x0500000f


	//   ....[121]....
        /*0284*/ 	.word	0x0500000f


	//   ....[122]....
        /*0288*/ 	.word	0x0500000f


	//   ....[123]....
        /*028c*/ 	.word	0x0500000f


	//   ....[124]....
        /*0290*/ 	.word	0x0500000f


	//   ....[125]....
        /*0294*/ 	.word	0x0500000f


	//   ....[126]....
        /*0298*/ 	.word	0x0500000f


	//   ....[127]....
        /*029c*/ 	.word	0x0500000f


	//   ....[128]....
        /*02a0*/ 	.word	0x0500000f


	//   ....[129]....
        /*02a4*/ 	.word	0x0500000f


	//----- nvinfo : EIATTR_COOP_GROUP_INSTR_OFFSETS
	.align		4
.L_942:
        /*02a8*/ 	.byte	0x04, 0x28
        /*02aa*/ 	.short	(.L_944 - .L_943)


	//   ....[0]....
.L_943:
        /*02ac*/ 	.word	0x00000070


	//   ....[1]....
        /*02b0*/ 	.word	0x000000b0


	//   ....[2]....
        /*02b4*/ 	.word	0x00000290


	//   ....[3]....
        /*02b8*/ 	.word	0x000003f0


	//   ....[4]....
        /*02bc*/ 	.word	0x00000510


	//   ....[5]....
        /*02c0*/ 	.word	0x00000670


	//   ....[6]....
        /*02c4*/ 	.word	0x00001830


	//   ....[7]....
        /*02c8*/ 	.word	0x00003610


	//   ....[8]....
        /*02cc*/ 	.word	0x00003c90


	//   ....[9]....
        /*02d0*/ 	.word	0x00003cc0


	//   ....[10]....
        /*02d4*/ 	.word	0x00004090


	//   ....[11]....
        /*02d8*/ 	.word	0x00004190


	//   ....[12]....
        /*02dc*/ 	.word	0x000043c0


	//   ....[13]....
        /*02e0*/ 	.word	0x00004510


	//   ....[14]....
        /*02e4*/ 	.word	0x00004dc0


	//   ....[15]....
        /*02e8*/ 	.word	0x000052d0


	//   ....[16]....
        /*02ec*/ 	.word	0x000052f0


	//   ....[17]....
        /*02f0*/ 	.word	0x00005680


	//   ....[18]....
        /*02f4*/ 	.word	0x00005780


	//   ....[19]....
        /*02f8*/ 	.word	0x000059d0


	//   ....[20]....
        /*02fc*/ 	.word	0x00005b30


	//   ....[21]....
        /*0300*/ 	.word	0x00006ce0


	//   ....[22]....
        /*0304*/ 	.word	0x000071e0


	//   ....[23]....
        /*0308*/ 	.word	0x00007210


	//   ....[24]....
        /*030c*/ 	.word	0x00007460


	//   ....[25]....
        /*0310*/ 	.word	0x00007630


	//   ....[26]....
        /*0314*/ 	.word	0x000085f0


	//   ....[27]....
        /*0318*/ 	.word	0x000086c0


	//   ....[28]....
        /*031c*/ 	.word	0x00008700


	//   ....[29]....
        /*0320*/ 	.word	0x00008790


	//   ....[30]....
        /*0324*/ 	.word	0x000087d0


	//   ....[31]....
        /*0328*/ 	.word	0x00009210


	//   ....[32]....
        /*032c*/ 	.word	0x0000a4e0


	//   ....[33]....
        /*0330*/ 	.word	0x0000a510


	//   ....[34]....
        /*0334*/ 	.word	0x0000a540


	//   ....[35]....
        /*0338*/ 	.word	0x0000a560


	//   ....[36]....
        /*033c*/ 	.word	0x0000abb0


	//   ....[37]....
        /*0340*/ 	.word	0x0000abc0


	//   ....[38]....
        /*0344*/ 	.word	0x0000adf0


	//   ....[39]....
        /*0348*/ 	.word	0x0000ae10


	//   ....[40]....
        /*034c*/ 	.word	0x0000b7a0


	//   ....[41]....
        /*0350*/ 	.word	0x0000b7c0


	//   ....[42]....
        /*0354*/ 	.word	0x0000b9f0


	//   ....[43]....
        /*0358*/ 	.word	0x0000ba10


	//   ....[44]....
        /*035c*/ 	.word	0x0000bd00


	//   ....[45]....
        /*0360*/ 	.word	0x0000d1f0


	//   ....[46]....
        /*0364*/ 	.word	0x0000d210


	//   ....[47]....
        /*0368*/ 	.word	0x0000d250


	//   ....[48]....
        /*036c*/ 	.word	0x0000d280


	//   ....[49]....
        /*0370*/ 	.word	0x0000d2d0


	//   ....[50]....
        /*0374*/ 	.word	0x0000d300


	//   ....[51]....
        /*0378*/ 	.word	0x0000d320


	//   ....[52]....
        /*037c*/ 	.word	0x0000d360


	//   ....[53]....
        /*0380*/ 	.word	0x0000d9a0


	//   ....[54]....
        /*0384*/ 	.word	0x0000d9c0


	//   ....[55]....
        /*0388*/ 	.word	0x0000da30


	//   ....[56]....
        /*038c*/ 	.word	0x0000da70


	//   ....[57]....
        /*0390*/ 	.word	0x0000dab0


	//   ....[58]....
        /*0394*/ 	.word	0x0000dae0


	//   ....[59]....
        /*0398*/ 	.word	0x0000daf0


	//   ....[60]....
        /*039c*/ 	.word	0x0000db30


	//   ....[61]....
        /*03a0*/ 	.word	0x0000df90


	//   ....[62]....
        /*03a4*/ 	.word	0x0000dfc0


	//   ....[63]....
        /*03a8*/ 	.word	0x0000dff0


	//   ....[64]....
        /*03ac*/ 	.word	0x0000e050


	//   ....[65]....
        /*03b0*/ 	.word	0x0000e1a0


	//   ....[66]....
        /*03b4*/ 	.word	0x0000e1c0


	//   ....[67]....
        /*03b8*/ 	.word	0x0000e1d0


	//   ....[68]....
        /*03bc*/ 	.word	0x0000e320


	//   ....[69]....
        /*03c0*/ 	.word	0x0000eb80


	//   ....[70]....
        /*03c4*/ 	.word	0x0000eba0


	//   ....[71]....
        /*03c8*/ 	.word	0x0000ebc0


	//   ....[72]....
        /*03cc*/ 	.word	0x0000ebf0


	//   ....[73]....
        /*03d0*/ 	.word	0x0000ec10


	//   ....[74]....
        /*03d4*/ 	.word	0x0000ec40


	//   ....[75]....
        /*03d8*/ 	.word	0x0000ec60


	//   ....[76]....
        /*03dc*/ 	.word	0x0000ec70


	//   ....[77]....
        /*03e0*/ 	.word	0x0000efb0


	//   ....[78]....
        /*03e4*/ 	.word	0x0000eff0


	//   ....[79]....
        /*03e8*/ 	.word	0x0000f020


	//   ....[80]....
        /*03ec*/ 	.word	0x0000f060


	//   ....[81]....
        /*03f0*/ 	.word	0x0000f080


	//   ....[82]....
        /*03f4*/ 	.word	0x0000f130


	//   ....[83]....
        /*03f8*/ 	.word	0x0000f150


	//   ....[84]....
        /*03fc*/ 	.word	0x0000f160


	//   ....[85]....
        /*0400*/ 	.word	0x0000f7a0


	//   ....[86]....
        /*0404*/ 	.word	0x0000f980


	//   ....[87]....
        /*0408*/ 	.word	0x0000ffc0


	//   ....[88]....
        /*040c*/ 	.word	0x000100a0


	//   ....[89]....
        /*0410*/ 	.word	0x00010140


	//   ....[90]....
        /*0414*/ 	.word	0x000101c0


	//   ....[91]....
        /*0418*/ 	.word	0x00010270


	//   ....[92]....
        /*041c*/ 	.word	0x000102f0


	//   ....[93]....
        /*0420*/ 	.word	0x000103a0


	//   ....[94]....
        /*0424*/ 	.word	0x00010420


	//   ....[95]....
        /*0428*/ 	.word	0x000104b0


	//   ....[96]....
        /*042c*/ 	.word	0x00010540


	//   ....[97]....
        /*0430*/ 	.word	0x000105c0


	//   ....[98]....
        /*0434*/ 	.word	0x00010640


	//   ....[99]....
        /*0438*/ 	.word	0x000106f0


	//   ....[100]....
        /*043c*/ 	.word	0x00010770


	//   ....[101]....
        /*0440*/ 	.word	0x00010810


	//   ....[102]....
        /*0444*/ 	.word	0x00010890


	//   ....[103]....
        /*0448*/ 	.word	0x00010920


	//   ....[104]....
        /*044c*/ 	.word	0x00010a50


	//   ....[105]....
        /*0450*/ 	.word	0x00010b40


	//   ....[106]....
        /*0454*/ 	.word	0x00010d70


	//   ....[107]....
        /*0458*/ 	.word	0x00010dc0


	//   ....[108]....
        /*045c*/ 	.word	0x00010f80


	//   ....[109]....
        /*0460*/ 	.word	0x00010fd0


	//   ....[110]....
        /*0464*/ 	.word	0x00011190


	//   ....[111]....
        /*0468*/ 	.word	0x000111e0


	//   ....[112]....
        /*046c*/ 	.word	0x000112c0


	//   ....[113]....
        /*0470*/ 	.word	0x00011360


	//   ....[114]....
        /*0474*/ 	.word	0x000113c0


	//   ....[115]....
        /*0478*/ 	.word	0x00011460


	//   ....[116]....
        /*047c*/ 	.word	0x000114c0


	//   ....[117]....
        /*0480*/ 	.word	0x00011560


	//   ....[118]....
        /*0484*/ 	.word	0x000115c0


	//   ....[119]....
        /*0488*/ 	.word	0x00011660


	//   ....[120]....
        /*048c*/ 	.word	0x00011740


	//   ....[121]....
        /*0490*/ 	.word	0x00011810


	//   ....[122]....
        /*0494*/ 	.word	0x00011900


	//   ....[123]....
        /*0498*/ 	.word	0x00011a10


	//   ....[124]....
        /*049c*/ 	.word	0x00011b20


	//   ....[125]....
        /*04a0*/ 	.word	0x00011c00


	//   ....[126]....
        /*04a4*/ 	.word	0x00011d10


	//   ....[127]....
        /*04a8*/ 	.word	0x00011df0


	//   ....[128]....
        /*04ac*/ 	.word	0x00011e80


	//   ....[129]....
        /*04b0*/ 	.word	0x00011fa0


	//----- nvinfo : EIATTR_REG_RECONFIG
	.align		4
.L_944:
        /*04b4*/ 	.byte	0x01, 0x54
	.zero		2


	//----- nvinfo : EIATTR_SYSCALL_OFFSETS
	.align		4
        /*04b8*/ 	.byte	0x04, 0x46
        /*04ba*/ 	.short	(.L_946 - .L_945)


	//   ....[0]....
.L_945:
        /*04bc*/ 	.word	0x000037e0


	//   ....[1]....
        /*04c0*/ 	.word	0x0000c9a0


	//   ....[2]....
        /*04c4*/ 	.word	0x0000caf0


	//   ....[3]....
        /*04c8*/ 	.word	0x0000cbe0


	//   ....[4]....
        /*04cc*/ 	.word	0x0000d630


	//----- nvinfo : EIATTR_MBARRIER_INSTR_OFFSETS
	.align		4
.L_946:
        /*04d0*/ 	.byte	0x04, 0x39
        /*04d2*/ 	.short	(.L_948 - .L_947)


	//   ....[0]....
.L_947:
        /*04d4*/ 	.word	0x00000180
        /*04d8*/ 	.word	0x000000ff
        /*04dc*/ 	.word	0x00028c00
        /*04e0*/ 	.short	0x0100
        /*04e2*/ 	.byte	0x08
	.zero		1


	//   ....[1]....
        /*04e4*/ 	.word	0x00000190
        /*04e8*/ 	.word	0x000000ff
        /*04ec*/ 	.word	0x00028c20
        /*04f0*/ 	.short	0x0100
        /*04f2*/ 	.byte	0x08
	.zero		1


	//   ....[2]....
        /*04f4*/ 	.word	0x00000240
        /*04f8*/ 	.word	0x000000ff
        /*04fc*/ 	.word	0x00028c30
        /*0500*/ 	.short	0x0100
        /*0502*/ 	.byte	0x06
	.zero		1


	//   ....[3]....
        /*0504*/ 	.word	0x00000250
        /*0508*/ 	.word	0x000000ff
        /*050c*/ 	.word	0x00028c40
        /*0510*/ 	.short	0x0100
        /*0512*/ 	.byte	0x06
	.zero		1


	//   ....[4]....
        /*0514*/ 	.word	0x00000260
        /*0518*/ 	.word	0x000000ff
        /*051c*/ 	.word	0x00028c38
        /*0520*/ 	.short	0x0100
        /*0522*/ 	.byte	0x06
	.zero		1


	//   ....[5]....
        /*0524*/ 	.word	0x00000270
        /*0528*/ 	.word	0x000000ff
        /*052c*/ 	.word	0x00028c48
        /*0530*/ 	.short	0x0100
        /*0532*/ 	.byte	0x06
	.zero		1


	//   ....[6]....
        /*0534*/ 	.word	0x000003a0
        /*0538*/ 	.word	0x000000ff
        /*053c*/ 	.word	0x00028c50
        /*0540*/ 	.short	0x0100
        /*0542*/ 	.byte	0x08
	.zero		1


	//   ....[7]....
        /*0544*/ 	.word	0x000003b0
        /*0548*/ 	.word	0x000000ff
        /*054c*/ 	.word	0x00028c60
        /*0550*/ 	.short	0x0100
        /*0552*/ 	.byte	0x08
	.zero		1


	//   ....[8]....
        /*0554*/ 	.word	0x000003c0
        /*0558*/ 	.word	0x000000ff
        /*055c*/ 	.word	0x00028c58
        /*0560*/ 	.short	0x0100
        /*0562*/ 	.byte	0x08
	.zero		1


	//   ....[9]....
        /*0564*/ 	.word	0x000003d0
        /*0568*/ 	.word	0x000000ff
        /*056c*/ 	.word	0x00028c68
        /*0570*/ 	.short	0x0100
        /*0572*/ 	.byte	0x08
	.zero		1


	//   ....[10]....
        /*0574*/ 	.word	0x000004c0
        /*0578*/ 	.word	0x000000ff
        /*057c*/ 	.word	0x00028c70
        /*0580*/ 	.short	0x0100
        /*0582*/ 	.byte	0x06
	.zero		1


	//   ....[11]....
        /*0584*/ 	.word	0x000004d0
        /*0588*/ 	.word	0x000000ff
        /*058c*/ 	.word	0x00028c80
        /*0590*/ 	.short	0x0100
        /*0592*/ 	.byte	0x06
	.zero		1


	//   ....[12]....
        /*0594*/ 	.word	0x000004e0
        /*0598*/ 	.word	0x000000ff
        /*059c*/ 	.word	0x00028c78
        /*05a0*/ 	.short	0x0100
        /*05a2*/ 	.byte	0x06
	.zero		1


	//   ....[13]....
        /*05a4*/ 	.word	0x000004f0
        /*05a8*/ 	.word	0x000000ff
        /*05ac*/ 	.word	0x00028c88
        /*05b0*/ 	.short	0x0100
        /*05b2*/ 	.byte	0x06
	.zero		1


	//   ....[14]....
        /*05b4*/ 	.word	0x00000620
        /*05b8*/ 	.word	0x000000ff
        /*05bc*/ 	.word	0x00028c90
        /*05c0*/ 	.short	0x0100
        /*05c2*/ 	.byte	0x08
	.zero		1


	//   ....[15]....
        /*05c4*/ 	.word	0x00000630
        /*05c8*/ 	.word	0x000000ff
        /*05cc*/ 	.word	0x00028ca0
        /*05d0*/ 	.short	0x0100
        /*05d2*/ 	.byte	0x08
	.zero		1


	//   ....[16]....
        /*05d4*/ 	.word	0x00000640
        /*05d8*/ 	.word	0x000000ff
        /*05dc*/ 	.word	0x00028c98
        /*05e0*/ 	.short	0x0100
        /*05e2*/ 	.byte	0x08
	.zero		1


	//   ....[17]....
        /*05e4*/ 	.word	0x00000650
        /*05e8*/ 	.word	0x000000ff
        /*05ec*/ 	.word	0x00028ca8
        /*05f0*/ 	.short	0x0100
        /*05f2*/ 	.byte	0x08
	.zero		1


	//   ....[18]....
        /*05f4*/ 	.word	0x00000790
        /*05f8*/ 	.word	0x000000ff
        /*05fc*/ 	.word	0x00028cb0
        /*0600*/ 	.short	0x0100
        /*0602*/ 	.byte	0x08
	.zero		1


	//   ....[19]....
        /*0604*/ 	.word	0x000007a0
        /*0608*/ 	.word	0x000000ff
        /*060c*/ 	.word	0x00028cc0
        /*0610*/ 	.short	0x0100
        /*0612*/ 	.byte	0x08
	.zero		1


	//   ....[20]....
        /*0614*/ 	.word	0x000007b0
        /*0618*/ 	.word	0x000000ff
        /*061c*/ 	.word	0x00028cb8
        /*0620*/ 	.short	0x0100
        /*0622*/ 	.byte	0x08
	.zero		1


	//   ....[21]....
        /*0624*/ 	.word	0x000007c0
        /*0628*/ 	.word	0x000000ff
        /*062c*/ 	.word	0x00028cc8
        /*0630*/ 	.short	0x0100
        /*0632*/ 	.byte	0x08
	.zero		1


	//   ....[22]....
        /*0634*/ 	.word	0x00001940
        /*0638*/ 	.word	0x000000ff
        /*063c*/ 	.word	0x00028c50
        /*0640*/ 	.short	0x010a
        /*0642*/ 	.byte	0x15
	.zero		1


	//   ....[23]....
        /*0644*/ 	.word	0x00001bf0
        /*0648*/ 	.word	0x000000ff
        /*064c*/ 	.word	0x00000000
        /*0650*/ 	.short	0x0101
        /*0652*/ 	.byte	0x06
	.zero		1


	//   ....[24]....
        /*0654*/ 	.word	0x00002540
        /*0658*/ 	.word	0x000000ff
        /*065c*/ 	.word	0x00028c50
        /*0660*/ 	.short	0x010a
        /*0662*/ 	.byte	0x15
	.zero		1


	//   ....[25]....
        /*0664*/ 	.word	0x00002580
        /*0668*/ 	.word	0x000000ff
        /*066c*/ 	.word	0x00028c50
        /*0670*/ 	.short	0x010a
        /*0672*/ 	.byte	0x15
	.zero		1


	//   ....[26]....
        /*0674*/ 	.word	0x00002760
        /*0678*/ 	.word	0x000000ff
        /*067c*/ 	.word	0x00000000
        /*0680*/ 	.short	0x0101
        /*0682*/ 	.byte	0x06
	.zero		1


	//   ....[27]....
        /*0684*/ 	.word	0x00003860
        /*0688*/ 	.word	0x000000ff
        /*068c*/ 	.word	0x00028c00
        /*0690*/ 	.short	0x010a
        /*0692*/ 	.byte	0x2a
	.zero		1


	//   ....[28]....
        /*0694*/ 	.word	0x000038e0
        /*0698*/ 	.word	0x00000007
        /*069c*/ 	.word	0x00028c30
        /*06a0*/ 	.short	0x010a
        /*06a2*/ 	.byte	0x3f
	.zero		1


	//   ....[29]....
        /*06a4*/ 	.word	0x00003920
        /*06a8*/ 	.word	0x00000007
        /*06ac*/ 	.word	0x00028c30
        /*06b0*/ 	.short	0x010a
        /*06b2*/ 	.byte	0x3f
	.zero		1


	//   ....[30]....
        /*06b4*/ 	.word	0x00003dc0
        /*06b8*/ 	.word	0x000000ff
        /*06bc*/ 	.word	0x00000000
        /*06c0*/ 	.short	0x0101
        /*06c2*/ 	.byte	0x06
	.zero		1


	//   ....[31]....
        /*06c4*/ 	.word	0x00004b80
        /*06c8*/ 	.word	0x00000007
        /*06cc*/ 	.word	0x00028c50
        /*06d0*/ 	.short	0x010a
        /*06d2*/ 	.byte	0x3f
	.zero		1


	//   ....[32]....
        /*06d4*/ 	.word	0x00004bc0
        /*06d8*/ 	.word	0x00000007
        /*06dc*/ 	.word	0x00028c50
        /*06e0*/ 	.short	0x010a
        /*06e2*/ 	.byte	0x3f
	.zero		1


	//   ....[33]....
        /*06e4*/ 	.word	0x00004ed0
        /*06e8*/ 	.word	0x000000ff
        /*06ec*/ 	.word	0x00000000
        /*06f0*/ 	.short	0x0101
        /*06f2*/ 	.byte	0x06
	.zero		1


	//   ....[34]....
        /*06f4*/ 	.word	0x00005040
        /*06f8*/ 	.word	0x000000ff
        /*06fc*/ 	.word	0x00028c30
        /*0700*/ 	.short	0x010a
        /*0702*/ 	.byte	0x17
	.zero		1


	//   ....[35]....
        /*0704*/ 	.word	0x00005080
        /*0708*/ 	.word	0x000000ff
        /*070c*/ 	.word	0x00028c30
        /*0710*/ 	.short	0x010a
        /*0712*/ 	.byte	0x17
	.zero		1


	//   ....[36]....
        /*0714*/ 	.word	0x00005330
        /*0718*/ 	.word	0x000000ff
        /*071c*/ 	.word	0x00000000
        /*0720*/ 	.short	0x0101
        /*0722*/ 	.byte	0x06
	.zero		1


	//   ....[37]....
        /*0724*/ 	.word	0x00006aa0
        /*0728*/ 	.word	0x000000ff
        /*072c*/ 	.word	0x00028c50
        /*0730*/ 	.short	0x010a
        /*0732*/ 	.byte	0x17
	.zero		1


	//   ....[38]....
        /*0734*/ 	.word	0x00006ae0
        /*0738*/ 	.word	0x000000ff
        /*073c*/ 	.word	0x00028c50
        /*0740*/ 	.short	0x010a
        /*0742*/ 	.byte	0x17
	.zero		1


	//   ....[39]....
        /*0744*/ 	.word	0x00006da0
        /*0748*/ 	.word	0x000000ff
        /*074c*/ 	.word	0x00000000
        /*0750*/ 	.short	0x0101
        /*0752*/ 	.byte	0x17
	.zero		1


	//   ....[40]....
        /*0754*/ 	.word	0x00006ec0
        /*0758*/ 	.word	0x000000ff
        /*075c*/ 	.word	0x00028c30
        /*0760*/ 	.short	0x010a
        /*0762*/ 	.byte	0x16
	.zero		1


	//   ....[41]....
        /*0764*/ 	.word	0x00006f00
        /*0768*/ 	.word	0x000000ff
        /*076c*/ 	.word	0x00028c30
        /*0770*/ 	.short	0x010a
        /*0772*/ 	.byte	0x16
	.zero		1


	//   ....[42]....
        /*0774*/ 	.word	0x00007100
        /*0778*/ 	.word	0x000000ff
        /*077c*/ 	.word	0x00000000
        /*0780*/ 	.short	0x0101
        /*0782*/ 	.byte	0x06
	.zero		1


	//   ....[43]....
        /*0784*/ 	.word	0x000083b0
        /*0788*/ 	.word	0x000000ff
        /*078c*/ 	.word	0x00028c50
        /*0790*/ 	.short	0x010a
        /*0792*/ 	.byte	0x16
	.zero		1


	//   ....[44]....
        /*0794*/ 	.word	0x000083f0
        /*0798*/ 	.word	0x000000ff
        /*079c*/ 	.word	0x00028c50
        /*07a0*/ 	.short	0x010a
        /*07a2*/ 	.byte	0x16
	.zero		1


	//   ....[45]....
        /*07a4*/ 	.word	0x000086a0
        /*07a8*/ 	.word	0x000000ff
        /*07ac*/ 	.word	0x00000000
        /*07b0*/ 	.short	0x0101
        /*07b2*/ 	.byte	0x16
	.zero		1


	//   ....[46]....
        /*07b4*/ 	.word	0x0000ab80
        /*07b8*/ 	.word	0x000000ff
        /*07bc*/ 	.word	0x00000000
        /*07c0*/ 	.short	0x0101
        /*07c2*/ 	.byte	0x05
	.zero		1


	//   ....[47]....
        /*07c4*/ 	.word	0x0000cfe0
        /*07c8*/ 	.word	0x00000019
        /*07cc*/ 	.word	0x00028c40
        /*07d0*/ 	.short	0x010a
        /*07d2*/ 	.byte	0x3f
	.zero		1


	//   ....[48]....
        /*07d4*/ 	.word	0x0000d410
        /*07d8*/ 	.word	0x00000019
        /*07dc*/ 	.word	0x00028c30
        /*07e0*/ 	.short	0x0107
        /*07e2*/ 	.byte	0x3f
	.zero		1


	//   ....[49]....
        /*07e4*/ 	.word	0x0000d4e0
        /*07e8*/ 	.word	0x00000019
        /*07ec*/ 	.word	0x00028c30
        /*07f0*/ 	.short	0x0101
        /*07f2*/ 	.byte	0x3f
	.zero		1


	//   ....[50]....
        /*07f4*/ 	.word	0x0000dbe0
        /*07f8*/ 	.word	0x00000011
        /*07fc*/ 	.word	0x00028c00
        /*0800*/ 	.short	0x0107
        /*0802*/ 	.byte	0x3f
	.zero		1


	//   ....[51]....
        /*0804*/ 	.word	0x0000dcd0
        /*0808*/ 	.word	0x00000011
        /*080c*/ 	.word	0x00028c00
        /*0810*/ 	.short	0x0101
        /*0812*/ 	.byte	0x3f
	.zero		1


	//   ....[52]....
        /*0814*/ 	.word	0x0000dcf0
        /*0818*/ 	.word	0x00000011
        /*081c*/ 	.word	0x00028c20
        /*0820*/ 	.short	0x010a
        /*0822*/ 	.byte	0x3f
	.zero		1


	//   ....[53]....
        /*0824*/ 	.word	0x0000dd80
        /*0828*/ 	.word	0x00000019
        /*082c*/ 	.word	0x00028c60
        /*0830*/ 	.short	0x010a
        /*0832*/ 	.byte	0x3f
	.zero		1


	//   ....[54]....
        /*0834*/ 	.word	0x0000e5e0
        /*0838*/ 	.word	0x00000019
        /*083c*/ 	.word	0x00028c50
        /*0840*/ 	.short	0x0107
        /*0842*/ 	.byte	0x3f
	.zero		1


	//   ....[55]....
        /*0844*/ 	.word	0x0000e6b0
        /*0848*/ 	.word	0x00000019
        /*084c*/ 	.word	0x00028c50
        /*0850*/ 	.short	0x0101
        /*0852*/ 	.byte	0x3f
	.zero		1


	//   ....[56]....
        /*0854*/ 	.word	0x0000e9e0
        /*0858*/ 	.word	0x00000008
        /*085c*/ 	.word	0x00028c40
        /*0860*/ 	.short	0x010a
        /*0862*/ 	.byte	0x3f
	.zero		1


	//   ....[57]....
        /*0864*/ 	.word	0x0000ed10
        /*0868*/ 	.word	0x00000008
        /*086c*/ 	.word	0x00028c30
        /*0870*/ 	.short	0x0107
        /*0872*/ 	.byte	0x3f
	.zero		1


	//   ....[58]....
        /*0874*/ 	.word	0x0000edd0
        /*0878*/ 	.word	0x00000008
        /*087c*/ 	.word	0x00028c30
        /*0880*/ 	.short	0x0101
        /*0882*/ 	.byte	0x3f
	.zero		1


	//   ....[59]....
        /*0884*/ 	.word	0x0000ee00
        /*0888*/ 	.word	0x00000008
        /*088c*/ 	.word	0x00028c60
        /*0890*/ 	.short	0x010a
        /*0892*/ 	.byte	0x3f
	.zero		1


	//   ....[60]....
        /*0894*/ 	.word	0x0000f460
        /*0898*/ 	.word	0x00000008
        /*089c*/ 	.word	0x00028c50
        /*08a0*/ 	.short	0x0107
        /*08a2*/ 	.byte	0x3f
	.zero		1


	//   ....[61]....
        /*08a4*/ 	.word	0x0000f520
        /*08a8*/ 	.word	0x00000008
        /*08ac*/ 	.word	0x00028c50
        /*08b0*/ 	.short	0x0101
        /*08b2*/ 	.byte	0x3f
	.zero		1


	//   ....[62]....
        /*08b4*/ 	.word	0x0000f900
        /*08b8*/ 	.word	0x00000007
        /*08bc*/ 	.word	0x00028c20
        /*08c0*/ 	.short	0x010a
        /*08c2*/ 	.byte	0x3f
	.zero		1


	//   ....[63]....
        /*08c4*/ 	.word	0x0000fa80
        /*08c8*/ 	.word	0x00000005
        /*08cc*/ 	.word	0x00028c40
        /*08d0*/ 	.short	0x010a
        /*08d2*/ 	.byte	0x3f
	.zero		1


	//   ....[64]....
        /*08d4*/ 	.word	0x0000fb20
        /*08d8*/ 	.word	0x00000003
        /*08dc*/ 	.word	0x00028c40
        /*08e0*/ 	.short	0x010a
        /*08e2*/ 	.byte	0x3f
	.zero		1


	//   ....[65]....
        /*08e4*/ 	.word	0x0000fb60
        /*08e8*/ 	.word	0x00000005
        /*08ec*/ 	.word	0x00028c60
        /*08f0*/ 	.short	0x010a
        /*08f2*/ 	.byte	0x3f
	.zero		1


	//   ....[66]....
        /*08f4*/ 	.word	0x0000fba0
        /*08f8*/ 	.word	0x00000003
        /*08fc*/ 	.word	0x00028c60
        /*0900*/ 	.short	0x010a
        /*0902*/ 	.byte	0x3f
	.zero		1


	//   ....[67]....
        /*0904*/ 	.word	0x0000fc10
        /*0908*/ 	.word	0x00000003
        /*090c*/ 	.word	0x00028c50
        /*0910*/ 	.short	0x010a
        /*0912*/ 	.byte	0x3f
	.zero		1


	//   ....[68]....
        /*0914*/ 	.word	0x0000fc70
        /*0918*/ 	.word	0x00000003
        /*091c*/ 	.word	0x00028c50
        /*0920*/ 	.short	0x010a
        /*0922*/ 	.byte	0x3f
	.zero		1


	//   ....[69]....
        /*0924*/ 	.word	0x0000fcd0
        /*0928*/ 	.word	0x00000003
        /*092c*/ 	.word	0x00028c00
        /*0930*/ 	.short	0x010a
        /*0932*/ 	.byte	0x3f
	.zero		1


	//   ....[70]....
        /*0934*/ 	.word	0x0000fd20
        /*0938*/ 	.word	0x00000007
        /*093c*/ 	.word	0x00028c30
        /*0940*/ 	.short	0x010a
        /*0942*/ 	.byte	0x3f
	.zero		1


	//   ....[71]....
        /*0944*/ 	.word	0x0000fd70
        /*0948*/ 	.word	0x00000007
        /*094c*/ 	.word	0x00028c50
        /*0950*/ 	.short	0x010a
        /*0952*/ 	.byte	0x3f
	.zero		1


	//   ....[72]....
        /*0954*/ 	.word	0x0000fdd0
        /*0958*/ 	.word	0x00000006
        /*095c*/ 	.word	0x00028c30
        /*0960*/ 	.short	0x010a
        /*0962*/ 	.byte	0x3f
	.zero		1


	//   ....[73]....
        /*0964*/ 	.word	0x0000fe30
        /*0968*/ 	.word	0x00000008
        /*096c*/ 	.word	0x00028c50
        /*0970*/ 	.short	0x010a
        /*0972*/ 	.byte	0x3f
	.zero		1


	//   ....[74]....
        /*0974*/ 	.word	0x0000fe90
        /*0978*/ 	.word	0x00000006
        /*097c*/ 	.word	0x00028c30
        /*0980*/ 	.short	0x010a
        /*0982*/ 	.byte	0x3f
	.zero		1


	//   ....[75]....
        /*0984*/ 	.word	0x0000fef0
        /*0988*/ 	.word	0x00000008
        /*098c*/ 	.word	0x00028c50
        /*0990*/ 	.short	0x010a
        /*0992*/ 	.byte	0x3f
	.zero		1


	//   ....[76]....
        /*0994*/ 	.word	0x0000fff0
        /*0998*/ 	.word	0x00000019
        /*099c*/ 	.word	0x00028c40
        /*09a0*/ 	.short	0x010a
        /*09a2*/ 	.byte	0x3f
	.zero		1


	//   ....[77]....
        /*09a4*/ 	.word	0x00010950
        /*09a8*/ 	.word	0x00000011
        /*09ac*/ 	.word	0x00028c20
        /*09b0*/ 	.short	0x010a
        /*09b2*/ 	.byte	0x3f
	.zero		1


	//   ....[78]....
        /*09b4*/ 	.word	0x000109a0
        /*09b8*/ 	.word	0x00000019
        /*09bc*/ 	.word	0x00028c60
        /*09c0*/ 	.short	0x010a
        /*09c2*/ 	.byte	0x3f
	.zero		1


	//   ....[79]....
        /*09c4*/ 	.word	0x00011210
        /*09c8*/ 	.word	0x00000008
        /*09cc*/ 	.word	0x00028c40
        /*09d0*/ 	.short	0x010a
        /*09d2*/ 	.byte	0x3f
	.zero		1


	//   ....[80]....
        /*09d4*/ 	.word	0x00011690
        /*09d8*/ 	.word	0x00000008
        /*09dc*/ 	.word	0x00028c60
        /*09e0*/ 	.short	0x010a
        /*09e2*/ 	.byte	0x3f
	.zero		1


	//   ....[81]....
        /*09e4*/ 	.word	0x00011ec0
        /*09e8*/ 	.word	0x00000007
        /*09ec*/ 	.word	0x00028c20
        /*09f0*/ 	.short	0x010a
        /*09f2*/ 	.byte	0x3f
	.zero		1


	//   ....[82]....
        /*09f4*/ 	.word	0x00012060
        /*09f8*/ 	.word	0x00000005
        /*09fc*/ 	.word	0x00028c40
        /*0a00*/ 	.short	0x010a
        /*0a02*/ 	.byte	0x3f
	.zero		1


	//   ....[83]....
        /*0a04*/ 	.word	0x000120b0
        /*0a08*/ 	.word	0x00000003
        /*0a0c*/ 	.word	0x00028c40
        /*0a10*/ 	.short	0x010a
        /*0a12*/ 	.byte	0x3f
	.zero		1


	//   ....[84]....
        /*0a14*/ 	.word	0x00012100
        /*0a18*/ 	.word	0x00000005
        /*0a1c*/ 	.word	0x00028c60
        /*0a20*/ 	.short	0x010a
        /*0a22*/ 	.byte	0x3f
	.zero		1


	//----- nvinfo : EIATTR_NUM_MBARRIERS
	.align		4
.L_948:
        /*0a24*/ 	.byte	0x03, 0x38
        /*0a26*/ 	.short	0x0016


	//----- nvinfo : EIATTR_EXIT_INSTR_OFFSETS
	.align		4
        /*0a28*/ 	.byte	0x04, 0x1c
        /*0a2a*/ 	.short	(.L_950 - .L_949)


	//   ....[0]....
.L_949:
        /*0a2c*/ 	.word	0x00000930


	//   ....[1]....
        /*0a30*/ 	.word	0x0000bc70


	//   ....[2]....
        /*0a34*/ 	.word	0x0000fbf0


	//----- nvinfo : EIATTR_MAX_THREADS
	.align		4
.L_950:
        /*0a38*/ 	.byte	0x04, 0x05
        /*0a3a*/ 	.short	(.L_952 - .L_951)
.L_951:
        /*0a3c*/ 	.word	0x00000180
        /*0a40*/ 	.word	0x00000001
        /*0a44*/ 	.word	0x00000001


	//----- nvinfo : EIATTR_CRS_STACK_SIZE
	.align		4
.L_952:
        /*0a48*/ 	.byte	0x04, 0x1e
        /*0a4a*/ 	.short	(.L_954 - .L_953)
.L_953:
        /*0a4c*/ 	.word	0x00000000


	//----- nvinfo : EIATTR_CBANK_PARAM_SIZE
	.align		4
.L_954:
        /*0a50*/ 	.byte	0x03, 0x19
        /*0a52*/ 	.short	0x0af0


	//----- nvinfo : EIATTR_PARAM_CBANK
	.align		4
        /*0a54*/ 	.byte	0x04, 0x0a
        /*0a56*/ 	.short	(.L_956 - .L_955)
	.align		4
.L_955:
        /*0a58*/ 	.word	index@(.nv.constant0._ZN7cutlass13device_kernelIN5flash11enable_sm90INS1_16FlashAttnFwdSm90INS1_25CollectiveMainloopFwdSm90ILi2EN4cute5tupleIJNS5_1CILi1EEES8_S8_EEENS6_IJNS7_ILi64EEESA_SA_EEELi512ENS_10bfloat16_tEfNS_4arch4Sm90ELb1ELb0ELb0ELb0ELb1ELb0ELb0ELb0ELb0ELb1ELb0ELb0EEENS1_21CollectiveEpilogueFwdINS6_IJSA_NS7_ILi512EEESA_EEES9_SC_SE_Li256ELb0ELb1ELb0ELb0EEENS1_30DynamicPersistentTileSchedulerILi256ELi128ELb0ELb1ELb1EEEEEEEEEvNT_6ParamsE)
        /*0a5c*/ 	.short	0x0210
        /*0a5e*/ 	.short	0x0af0


	//----- nvinfo : EIATTR_SW_WAR
	.align		4
.L_956:
        /*0a60*/ 	.byte	0x04, 0x36
        /*0a62*/ 	.short	(.L_958 - .L_957)
.L_957:
        /*0a64*/ 	.word	0x00000008
.L_958:


//--------------------- .nv.info._ZN7cutlass13device_kernelIN5flash11enable_sm90INS1_16FlashAttnFwdSm90INS1_25CollectiveMainloopFwdSm90ILi2EN4cute5tupleIJNS5_1CILi1EEES8_S8_EEENS6_IJNS7_ILi64EEESA_SA_EEELi512ENS_10bfloat16_tEfNS_4arch4Sm90ELb1ELb0ELb0ELb0ELb1ELb0ELb1ELb0ELb0ELb1ELb0ELb0EEENS1_21CollectiveEpilogueFwdINS6_IJSA_NS7_ILi512EEESA_EEES9_SC_SE_Li256ELb0ELb1ELb0ELb0EEENS1_30DynamicPersistentTileSchedulerILi256ELi128ELb0ELb1ELb1EEEEEEEEEvNT_6ParamsE --------------------------
	.section	.nv.info._ZN7cutlass13device_kernelIN5flash11enable_sm90INS1_16FlashAttnFwdSm90INS1_25CollectiveMainloopFwdSm90ILi2EN4cute5tupleIJNS5_1CILi1EEES8_S8_EEENS6_IJNS7_ILi64EEESA_SA_EEELi512ENS_10bfloat16_tEfNS_4arch4Sm90ELb1ELb0ELb0ELb0ELb1ELb0ELb1ELb0ELb0ELb1ELb0ELb0EEENS1_21CollectiveEpilogueFwdINS6_IJSA_NS7_ILi512EEESA_EEES9_SC_SE_Li256ELb0ELb1ELb0ELb0EEENS1_30DynamicPersistentTileSchedulerILi256ELi128ELb0ELb1ELb1EEEEEEEEEvNT_6ParamsE,"",@"SHT_CUDA_INFO"
	.sectionflags	@""
	.align	4


	//----- nvinfo : EIATTR_CUDA_API_VERSION
	.align		4
        /*0000*/ 	.byte	0x04, 0x37
        /*0002*/ 	.short	(.L_960 - .L_959)
.L_959:
        /*0004*/ 	.word	0x00000082


	//----- nvinfo : EIATTR_KPARAM_INFO
	.align		4
.L_960:
        /*0008*/ 	.byte	0x04, 0x17
        /*000a*/ 	.short	(.L_962 - .L_961)
.L_961:
        /*000c*/ 	.word	0x00000000
        /*0010*/ 	.short	0x0000
        /*0012*/ 	.short	0x0070
        /*0014*/ 	.byte	0x00, 0xf0, 0x01, 0x2e


	//----- nvinfo : EIATTR_SPARSE_MMA_MASK
	.align		4
.L_962:
        /*0018*/ 	.byte	0x03, 0x50
        /*001a*/ 	.short	0x0000


	//----- nvinfo : EIATTR_MAXREG_COUNT
	.align		4
        /*001c*/ 	.byte	0x03, 0x1b
        /*001e*/ 	.short	0x00a8


	//----- nvinfo : EIATTR_NUM_BARRIERS
	.align		4
        /*0020*/ 	.byte	0x02, 0x4c
        /*0022*/ 	.byte	0x10
	.zero		1


	//----- nvinfo : EIATTR_EXTERNS
	.align		4
        /*0024*/ 	.byte	0x04, 0x0f
        /*0026*/ 	.short	(.L_964 - .L_963)


	//   ....[0]....
	.align		4
.L_963:
        /*0028*/ 	.word	index@(__assertfail)


	//----- nvinfo : EIATTR_ANNOTATIONS
	.align		4
.L_964:
        /*002c*/ 	.byte	0x04, 0x55
        /*002e*/ 	.short	(.L_966 - .L_965)


	//   ....[0]....
.L_965:
        /*0030*/ 	.word	0x00000001
        /*0034*/ 	.byte	0xb0, 0xf9, 0x00, 0x00, 0x01, 0x00, 0x00, 0x00, 0xb0, 0xfa, 0x00, 0x00, 0x01, 0x00, 0x00, 0x00
        /*0044*/ 	.byte	0xf0, 0x01, 0x01, 0x00, 0x01, 0x00, 0x00, 0x00, 0x20, 0x02, 0x01, 0x00, 0x01, 0x00, 0x00, 0x00
        /*0054*/ 	.byte	0x10, 0x10, 0x01, 0x00, 0x01, 0x00, 0x00, 0x00, 0x20, 0x10, 0x01, 0x00, 0x01, 0x00, 0x00, 0x00
        /*0064*/ 	.byte	0x80, 0x1e, 0x01, 0x00, 0x01, 0x00, 0x00, 0x00, 0x90, 0x1e, 0x01, 0x00, 0x01, 0x00, 0x00, 0x00
        /*0074*/ 	.byte	0x10, 0x27, 0x01, 0x00, 0x01, 0x00, 0x00, 0x00, 0x30, 0x27, 0x01, 0x00, 0x01, 0x00, 0x00, 0x00
        /*0084*/ 	.byte	0x70, 0x28, 0x01, 0x00, 0x01, 0x00, 0x00, 0x00, 0x90, 0x28, 0x01, 0x00, 0x01, 0x00, 0x00, 0x00
        /*0094*/ 	.byte	0x80, 0x43, 0x01, 0x00


	//----- nvinfo : EIATTR_MERCURY_ISA_VERSION
	.align		4
.L_966:
        /*0098*/ 	.byte	0x03, 0x5f
        /*009a*/ 	.short	0x0101


	//----- nvinfo : EIATTR_INT_WARP_WIDE_INSTR_OFFSETS
	.align		4
        /*009c*/ 	.byte	0x04, 0x31
        /*009e*/ 	.short	(.L_968 - .L_967)


	//   ....[0]....
.L_967:
        /*00a0*/ 	.word	0x000000c0


	//   ....[1]....
        /*00a4*/ 	.word	0x000000d0


	//   ....[2]....
        /*00a8*/ 	.word	0x000000e0


	//   ....[3]....
        /*00ac*/ 	.word	0x00000180


	//   ....[4]....
        /*00b0*/ 	.word	0x00010730


	//   ....[5]....
        /*00b4*/ 	.word	0x000107c0


	//   ....[6]....
        /*00b8*/ 	.word	0x00014110


	//   ....[7]....
        /*00bc*/ 	.word	0x000141a0


	//----- nvinfo : EIATTR_COOP_GROUP_MASK_REGIDS
	.align		4
.L_968:
        /*00c0*/ 	.byte	0x04, 0x29
        /*00c2*/ 	.short	(.L_970 - .L_969)


	//   ....[0]....
.L_969:
        /*00c4*/ 	.word	0xffffffff


	//   ....[1]....
        /*00c8*/ 	.word	0xffffffff


	//   ....[2]....
        /*00cc*/ 	.word	0xffffffff


	//   ....[3]....
        /*00d0*/ 	.word	0xffffffff


	//   ....[4]....
        /*00d4*/ 	.word	0xffffffff


	//   ....[5]....
        /*00d8*/ 	.word	0xffffffff


	//   ....[6]....
        /*00dc*/ 	.word	0xffffffff


	//   ....[7]....
        /*00e0*/ 	.word	0xffffffff


	//   ....[8]....
        /*00e4*/ 	.word	0xffffffff


	//   ....[9]....
        /*00e8*/ 	.word	0xffffffff


	//   ....[10]....
        /*00ec*/ 	.word	0xffffffff


	//   ....[11]....
        /*00f0*/ 	.word	0xffffffff


	//   ....[12]....
        /*00f4*/ 	.word	0xffffffff


	//   ....[13]....
        /*00f8*/ 	.word	0xffffffff


	//   ....[14]....
        /*00fc*/ 	.word	0xffffffff


	//   ....[15]....
        /*0100*/ 	.word	0xffffffff


	//   ....[16]....
        /*0104*/ 	.word	0xffffffff


	//   ....[17]....
        /*0108*/ 	.word	0xffffffff


	//   ....[18]....
        /*010c*/ 	.word	0xffffffff


	//   ....[19]....
        /*0110*/ 	.word	0xffffffff


	//   ....[20]....
        /*0114*/ 	.word	0xffffffff


	//   ....[21]....
        /*0118*/ 	.word	0xffffffff


	//   ....[22]....
        /*011c*/ 	.word	0xffffffff


	//   ....[23]....
        /*0120*/ 	.word	0xffffffff


	//   ....[24]....
        /*0124*/ 	.word	0xffffffff


	//   ....[25]....
        /*0128*/ 	.word	0xffffffff


	//   ....[26]....
        /*012c*/ 	.word	0xffffffff


	//   ....[27]....
        /*0130*/ 	.word	0xffffffff


	//   ....[28]....
        /*0134*/ 	.word	0xffffffff


	//   ....[29]....
        /*0138*/ 	.word	0xffffffff


	//   ....[30]....
        /*013c*/ 	.word	0xffffffff


	//   ....[31]....
        /*0140*/ 	.word	0xffffffff


	//   ....[32]....
        /*0144*/ 	.word	0xffffffff


	//   ....[33]....
        /*0148*/ 	.word	0xffffffff


	//   ....[34]....
        /*014c*/ 	.word	0xffffffff


	//   ....[35]....
        /*0150*/ 	.word	0xffffffff


	//   ....[36]....
        /*0154*/ 	.word	0xffffffff


	//   ....[37]....
        /*0158*/ 	.word	0xffffffff


	//   ....[38]....
        /*015c*/ 	.word	0xffffffff


	//   ....[39]....
        /*0160*/ 	.word	0xffffffff


	//   ....[40]....
        /*0164*/ 	.word	0xffffffff


	//   ....[41]....
        /*0168*/ 	.word	0xffffffff


	//   ....[42]....
        /*016c*/ 	.word	0xffffffff


	//   ....[43]....
        /*0170*/ 	.word	0xffffffff


	//   ....[44]....
        /*0174*/ 	.word	0xffffffff


	//   ....[45]....
        /*0178*/ 	.word	0xffffffff


	//   ....[46]....
        /*017c*/ 	.word	0xffffffff


	//   ....[47]....
        /*0180*/ 	.word	0xffffffff


	//   ....[48]....
        /*0184*/ 	.word	0xffffffff


	//   ....[49]....
        /*0188*/ 	.word	0xffffffff


	//   ....[50]....
        /*018c*/ 	.word	0xffffffff


	//   ....[51]....
        /*0190*/ 	.word	0xffffffff


	//   ....[52]....
        /*0194*/ 	.word	0xffffffff


	//   ....[53]....
        /*0198*/ 	.word	0xffffffff


	//   ....[54]....
        /*019c*/ 	.word	0xffffffff


	//   ....[55]....
        /*01a0*/ 	.word	0xffffffff


	//   ....[56]....
        /*01a4*/ 	.word	0xffffffff


	//   ....[57]....
        /*01a8*/ 	.word	0xffffffff


	//   ....[58]....
        /*01ac*/ 	.word	0xffffffff


	//   ....[59]....
        /*01b0*/ 	.word	0xffffffff


	//   ....[60]....
        /*01b4*/ 	.word	0xffffffff


	//   ....[61]....
        /*01b8*/ 	.word	0xffffffff


	//   ....[62]....
        /*01bc*/ 	.word	0xffffffff


	//   ....[63]....
        /*01c0*/ 	.word	0xffffffff


	//   ....[64]....
        /*01c4*/ 	.word	0xffffffff


	//   ....[65]....
        /*01c8*/ 	.word	0xffffffff


	//   ....[66]....
        /*01cc*/ 	.word	0xffffffff


	//   ....[67]....
        /*01d0*/ 	.word	0xffffffff


	//   ....[68]....
        /*01d4*/ 	.word	0xffffffff


	//   ....[69]....
        /*01d8*/ 	.word	0xffffffff


	//   ....[70]....
        /*01dc*/ 	.word	0xffffffff


	//   ....[71]....
        /*01e0*/ 	.word	0xffffffff


	//   ....[72]....
        /*01e4*/ 	.word	0xffffffff


	//   ....[73]....
        /*01e8*/ 	.word	0xffffffff


	//   ....[74]....
        /*01ec*/ 	.word	0xffffffff


	//   ....[75]....
        /*01f0*/ 	.word	0xffffffff


	//   ....[76]....
        /*01f4*/ 	.word	0xffffffff


	//   ....[77]....
        /*01f8*/ 	.word	0xffffffff


	//   ....[78]....
        /*01fc*/ 	.word	0xffffffff


	//   ....[79]....
        /*0200*/ 	.word	0xffffffff


	//   ....[80]....
        /*0204*/ 	.word	0xffffffff


	//   ....[81]....
        /*0208*/ 	.word	0xffffffff


	//   ....[82]....
        /*020c*/ 	.word	0xffffffff


	//   ....[83]....
        /*0210*/ 	.word	0xffffffff


	//   ....[84]....
        /*0214*/ 	.word	0xffffffff


	//   ....[85]....
        /*0218*/ 	.word	0xffffffff


	//   ....[86]....
        /*021c*/ 	.word	0xffffffff


	//   ....[87]....
        /*0220*/ 	.word	0xffffffff


	//   ....[88]....
        /*0224*/ 	.word	0xffffffff


	//   ....[89]....
        /*0228*/ 	.word	0xffffffff


	//   ....[90]....
        /*022c*/ 	.word	0xffffffff


	//   ....[91]....
        /*0230*/ 	.word	0xffffffff


	//   ....[92]....
        /*0234*/ 	.word	0xffffffff


	//   ....[93]....
        /*0238*/ 	.word	0xffffffff


	//   ....[94]....
        /*023c*/ 	.word	0xffffffff


	//   ....[95]....
        /*0240*/ 	.word	0xffffffff


	//   ....[96]....
        /*0244*/ 	.word	0xffffffff


	//   ....[97]....
        /*0248*/ 	.word	0xffffffff


	//   ....[98]....
        /*024c*/ 	.word	0x0500000f


	//   ....[99]....
        /*0250*/ 	.word	0x0500000f


	//   ....[100]....
        /*0254*/ 	.word	0x0500000f


	//   ....[101]....
        /*0258*/ 	.word	0x0500000f


	//   ....[102]....
        /*025c*/ 	.word	0x0500000f


	//   ....[103]....
        /*0260*/ 	.word	0x0500000f


	//   ....[104]....
        /*0264*/ 	.word	0x0500000f


	//   ....[105]....
        /*0268*/ 	.word	0x0500000f


	//   ....[106]....
        /*026c*/ 	.word	0x0500000f


	//   ....[107]....
        /*0270*/ 	.word	0x0500000f


	//   ....[108]....
        /*0274*/ 	.word	0x0500000f


	//   ....[109]....
        /*0278*/ 	.word	0x0500000f


	//   ....[110]....
        /*027c*/ 	.word	0x0500000f


	//   ....[111]....
        /*0280*/ 	.word	0x0500000f


	//   ....[112]....
        /*0284*/ 	.word	0x0500000f


	//   ....[113]....
        /*0288*/ 	.word	0x0500000f


	//   ....[114]....
        /*028c*/ 	.word	0x0500000f


	//   ....[115]....
        /*0290*/ 	.word	0x0500000f


	//   ....[116]....
        /*0294*/ 	.word	0x0500000f


	//   ....[117]....
        /*0298*/ 	.word	0x0500000f


	//   ....[118]....
        /*029c*/ 	.word	0x0500000f


	//   ....[119]....
        /*02a0*/ 	.word	0x0500000f


	//   ....[120]....
        /*02a4*/ 	.word	0x0500000f


	//   ....[121]....
        /*02a8*/ 	.word	0x0500000f


	//   ....[122]....
        /*02ac*/ 	.word	0x0500000f


	//   ....[123]....
        /*02b0*/ 	.word	0x0500000f


	//   ....[124]....
        /*02b4*/ 	.word	0x0500000f


	//   ....[125]....
        /*02b8*/ 	.word	0x0500000f


	//   ....[126]....
        /*02bc*/ 	.word	0x0500000f


	//   ....[127]....
        /*02c0*/ 	.word	0x0500000f


	//   ....[128]....
        /*02c4*/ 	.word	0x0500000f


	//   ....[129]....
        /*02c8*/ 	.word	0x0500000f


	//   ....[130]....
        /*02cc*/ 	.word	0x0500000f


	//   ....[131]....
        /*02d0*/ 	.word	0x0500000f


	//   ....[132]....
        /*02d4*/ 	.word	0x0500000f


	//   ....[133]....
        /*02d8*/ 	.word	0x0500000f


	//   ....[134]....
        /*02dc*/ 	.word	0x0500000f


	//   ....[135]....
        /*02e0*/ 	.word	0x0500000f


	//   ....[136]....
        /*02e4*/ 	.word	0x0500000f


	//   ....[137]....
        /*02e8*/ 	.word	0x0500000f


	//   ....[138]....
        /*02ec*/ 	.word	0x0500000f


	//   ....[139]....
        /*02f0*/ 	.word	0x0500000f


	//   ....[140]....
        /*02f4*/ 	.word	0x0500000f


	//   ....[141]....
        /*02f8*/ 	.word	0x0500000f


	//   ....[142]....
        /*02fc*/ 	.word	0x0500000f


	//   ....[143]....
        /*0300*/ 	.word	0x0500000f


	//   ....[144]....
        /*0304*/ 	.word	0x0500000f


	//   ....[145]....
        /*0308*/ 	.word	0x0500000f


	//   ....[146]....
        /*030c*/ 	.word	0x0500000f


	//   ....[147]....
        /*0310*/ 	.word	0x0500000f


	//   ....[148]....
        /*0314*/ 	.word	0x0500000f


	//----- nvinfo : EIATTR_COOP_GROUP_INSTR_OFFSETS
	.align		4
.L_970:
        /*0318*/ 	.byte	0x04, 0x28
        /*031a*/ 	.short	(.L_972 - .L_971)


	//   ....[0]....
.L_971:
        /*031c*/ 	.word	0x00000080


	//   ....[1]....
        /*0320*/ 	.word	0x00000090


	//   ....[2]....
        /*0324*/ 	.word	0x000002b0


	//   ....[3]....
        /*0328*/ 	.word	0x00000410


	//   ....[4]....
        /*032c*/ 	.word	0x00000530


	//   ....[5]....
        /*0330*/ 	.word	0x00000690


	//   ....[6]....
        /*0334*/ 	.word	0x00001860


	//   ....[7]....
        /*0338*/ 	.word	0x000035b0


	//   ....[8]....
        /*033c*/ 	.word	0x00004540


	//   ....[9]....
        /*0340*/ 	.word	0x00005200


	//   ....[10]....
        /*0344*/ 	.word	0x00005220


	//   ....[11]....
        /*0348*/ 	.word	0x00005570


	//   ....[12]....
        /*034c*/ 	.word	0x000056a0


	//   ....[13]....
        /*0350*/ 	.word	0x000058d0


	//   ....[14]....
        /*0354*/ 	.word	0x00005a00


	//   ....[15]....
        /*0358*/ 	.word	0x00006250


	//   ....[16]....
        /*035c*/ 	.word	0x00006fd0


	//   ....[17]....
        /*0360*/ 	.word	0x00007c10


	//   ....[18]....
        /*0364*/ 	.word	0x00007c30


	//   ....[19]....
        /*0368*/ 	.word	0x00007f60


	//   ....[20]....
        /*036c*/ 	.word	0x00008060


	//   ....[21]....
        /*0370*/ 	.word	0x000083d0


	//   ....[22]....
        /*0374*/ 	.word	0x00008440


	//   ....[23]....
        /*0378*/ 	.word	0x00009590


	//   ....[24]....
        /*037c*/ 	.word	0x0000a260


	//   ....[25]....
        /*0380*/ 	.word	0x0000af50


	//   ....[26]....
        /*0384*/ 	.word	0x0000af80


	//   ....[27]....
        /*0388*/ 	.word	0x0000b1c0


	//   ....[28]....
        /*038c*/ 	.word	0x0000b390


	//   ....[29]....
        /*0390*/ 	.word	0x0000c300


	//   ....[30]....
        /*0394*/ 	.word	0x0000c3d0


	//   ....[31]....
        /*0398*/ 	.word	0x0000c400


	//   ....[32]....
        /*039c*/ 	.word	0x0000c460


	//   ....[33]....
        /*03a0*/ 	.word	0x0000c480


	//   ....[34]....
        /*03a4*/ 	.word	0x0000d680


	//   ....[35]....
        /*03a8*/ 	.word	0x0000e1c0


	//   ....[36]....
        /*03ac*/ 	.word	0x0000e1f0


	//   ....[37]....
        /*03b0*/ 	.word	0x0000e220


	//   ....[38]....
        /*03b4*/ 	.word	0x0000e240


	//   ....[39]....
        /*03b8*/ 	.word	0x0000e880


	//   ....[40]....
        /*03bc*/ 	.word	0x0000e8a0


	//   ....[41]....
        /*03c0*/ 	.word	0x0000ead0


	//   ....[42]....
        /*03c4*/ 	.word	0x0000eaf0


	//   ....[43]....
        /*03c8*/ 	.word	0x0000f470


	//   ....[44]....
        /*03cc*/ 	.word	0x0000f490


	//   ....[45]....
        /*03d0*/ 	.word	0x0000f6d0


	//   ....[46]....
        /*03d4*/ 	.word	0x0000f6f0


	//   ....[47]....
        /*03d8*/ 	.word	0x0000f9e0


	//   ....[48]....
        /*03dc*/ 	.word	0x000111d0


	//   ....[49]....
        /*03e0*/ 	.word	0x000111f0


	//   ....[50]....
        /*03e4*/ 	.word	0x00011210


	//   ....[51]....
        /*03e8*/ 	.word	0x00011260


	//   ....[52]....
        /*03ec*/ 	.word	0x00011290


	//   ....[53]....
        /*03f0*/ 	.word	0x000112e0


	//   ....[54]....
        /*03f4*/ 	.word	0x00011310


	//   ....[55]....
        /*03f8*/ 	.word	0x00011320


	//   ....[56]....
        /*03fc*/ 	.word	0x000119e0


	//   ....[57]....
        /*0400*/ 	.word	0x00011a10


	//   ....[58]....
        /*0404*/ 	.word	0x00011a60


	//   ....[59]....
        /*0408*/ 	.word	0x00011ad0


	//   ....[60]....
        /*040c*/ 	.word	0x00011af0


	//   ....[61]....
        /*0410*/ 	.word	0x00011b70


	//   ....[62]....
        /*0414*/ 	.word	0x00011b90


	//   ....[63]....
        /*0418*/ 	.word	0x00011bb0


	//   ....[64]....
        /*041c*/ 	.word	0x000121b0


	//   ....[65]....
        /*0420*/ 	.word	0x000121e0


	//   ....[66]....
        /*0424*/ 	.word	0x00012240


	//   ....[67]....
        /*0428*/ 	.word	0x00012330


	//   ....[68]....
        /*042c*/ 	.word	0x00012350


	//   ....[69]....
        /*0430*/ 	.word	0x00012450


	//   ....[70]....
        /*0434*/ 	.word	0x00012460


	//   ....[71]....
        /*0438*/ 	.word	0x00012490


	//   ....[72]....
        /*043c*/ 	.word	0x00012a60


	//   ....[73]....
        /*0440*/ 	.word	0x00012a90


	//   ....[74]....
        /*0444*/ 	.word	0x00012ac0


	//   ....[75]....
        /*0448*/ 	.word	0x00012b20


	//   ....[76]....
        /*044c*/ 	.word	0x00012c70


	//   ....[77]....
        /*0450*/ 	.word	0x00012c90


	//   ....[78]....
        /*0454*/ 	.word	0x00012ca0


	//   ....[79]....
        /*0458*/ 	.word	0x00012df0


	//   ....[80]....
        /*045c*/ 	.word	0x00013670


	//   ....[81]....
        /*0460*/ 	.word	0x00013690


	//   ....[82]....
        /*0464*/ 	.word	0x000136e0


	//   ....[83]....
        /*0468*/ 	.word	0x000136f0


	//   ....[84]....
        /*046c*/ 	.word	0x00013730


	//   ....[85]....
        /*0470*/ 	.word	0x00013740


	//   ....[86]....
        /*0474*/ 	.word	0x00013750


	//   ....[87]....
        /*0478*/ 	.word	0x00013790


	//   ....[88]....
        /*047c*/ 	.word	0x00013ab0


	//   ....[89]....
        /*0480*/ 	.word	0x00013af0


	//   ....[90]....
        /*0484*/ 	.word	0x00013b10


	//   ....[91]....
        /*0488*/ 	.word	0x00013b80


	//   ....[92]....
        /*048c*/ 	.word	0x00013ba0


	//   ....[93]....
        /*0490*/ 	.word	0x00013bc0


	//   ....[94]....
        /*0494*/ 	.word	0x00013c60


	//   ....[95]....
        /*0498*/ 	.word	0x00013c80


	//   ....[96]....
        /*049c*/ 	.word	0x000142c0


	//   ....[97]....
        /*04a0*/ 	.word	0x000144a0


	//   ....[98]....
        /*04a4*/ 	.word	0x00014a20


	//   ....[99]....
        /*04a8*/ 	.word	0x00014b00


	//   ....[100]....
        /*04ac*/ 	.word	0x00014ba0


	//   ....[101]....
        /*04b0*/ 	.word	0x00014c00


	//   ....[102]....
        /*04b4*/ 	.word	0x00014cc0


	//   ....[103]....
        /*04b8*/ 	.word	0x00014d30


	//   ....[104]....
        /*04bc*/ 	.word	0x00014df0


	//   ....[105]....
        /*04c0*/ 	.word	0x00014e60


	//   ....[106]....
        /*04c4*/ 	.word	0x00014f10


	//   ....[107]....
        /*04c8*/ 	.word	0x00014fb0


	//   ....[108]....
        /*04cc*/ 	.word	0x00015040


	//   ....[109]....
        /*04d0*/ 	.word	0x000150a0


	//   ....[110]....
        /*04d4*/ 	.word	0x00015180


	//   ....[111]....
        /*04d8*/ 	.word	0x000151f0


	//   ....[112]....
        /*04dc*/ 	.word	0x000152d0


	//   ....[113]....
        /*04e0*/ 	.word	0x00015330


	//   ....[114]....
        /*04e4*/ 	.word	0x000153e0


	//   ....[115]....
        /*04e8*/ 	.word	0x00015470


	//   ....[116]....
        /*04ec*/ 	.word	0x00015520


	//   ....[117]....
        /*04f0*/ 	.word	0x00015620


	//   ....[118]....
        /*04f4*/ 	.word	0x00015710


	//   ....[119]....
        /*04f8*/ 	.word	0x000158c0


	//   ....[120]....
        /*04fc*/ 	.word	0x00015910


	//   ....[121]....
        /*0500*/ 	.word	0x00015a20


	//   ....[122]....
        /*0504*/ 	.word	0x00015b00


	//   ....[123]....
        /*0508*/ 	.word	0x00015c70


	//   ....[124]....
        /*050c*/ 	.word	0x00015d70


	//   ....[125]....
        /*0510*/ 	.word	0x00015f90


	//   ....[126]....
        /*0514*/ 	.word	0x00015fe0


	//   ....[127]....
        /*0518*/ 	.word	0x000161a0


	//   ....[128]....
        /*051c*/ 	.word	0x000161f0


	//   ....[129]....
        /*0520*/ 	.word	0x000163b0


	//   ....[130]....
        /*0524*/ 	.word	0x00016400


	//   ....[131]....
        /*0528*/ 	.word	0x000164e0


	//   ....[132]....
        /*052c*/ 	.word	0x00016580


	//   ....[133]....
        /*0530*/ 	.word	0x000165e0


	//   ....[134]....
        /*0534*/ 	.word	0x00016690


	//   ....[135]....
        /*0538*/ 	.word	0x000166f0


	//   ....[136]....
        /*053c*/ 	.word	0x000167a0


	//   ....[137]....
        /*0540*/ 	.word	0x00016800


	//   ....[138]....
        /*0544*/ 	.word	0x000168b0


	//   ....[139]....
        /*0548*/ 	.word	0x000169a0


	//   ....[140]....
        /*054c*/ 	.word	0x00016a80


	//   ....[141]....
        /*0550*/ 	.word	0x00016b60


	//   ....[142]....
        /*0554*/ 	.word	0x00016c70


	//   ....[143]....
        /*0558*/ 	.word	0x00016d90


	//   ....[144]....
        /*055c*/ 	.word	0x00016e70


	//   ....[145]....
        /*0560*/ 	.word	0x00016f80


	//   ....[146]....
        /*0564*/ 	.word	0x00017060


	//   ....[147]....
        /*0568*/ 	.word	0x000170f0


	//   ....[148]....
        /*056c*/ 	.word	0x00017210


	//----- nvinfo : EIATTR_REG_RECONFIG
	.align		4
.L_972:
        /*0570*/ 	.byte	0x01, 0x54
	.zero		2


	//----- nvinfo : EIATTR_SYSCALL_OFFSETS
	.align		4
        /*0574*/ 	.byte	0x04, 0x46
        /*0576*/ 	.short	(.L_974 - .L_973)


	//   ....[0]....
.L_973:
        /*0578*/ 	.word	0x00003760


	//   ....[1]....
        /*057c*/ 	.word	0x00010920


	//   ....[2]....
        /*0580*/ 	.word	0x00010a70


	//   ....[3]....
        /*0584*/ 	.word	0x00010b60


	//   ....[4]....
        /*0588*/ 	.word	0x00011620


	//   ....[5]....
        /*058c*/ 	.word	0x00011e60


	//----- nvinfo : EIATTR_MBARRIER_INSTR_OFFSETS
	.align		4
.L_974:
        /*0590*/ 	.byte	0x04, 0x39
        /*0592*/ 	.short	(.L_976 - .L_975)


	//   ....[0]....
.L_975:
        /*0594*/ 	.word	0x00000190
        /*0598*/ 	.word	0x000000ff
        /*059c*/ 	.word	0x00038800
        /*05a0*/ 	.short	0x0100
        /*05a2*/ 	.byte	0x08
	.zero		1


	//   ....[1]....
        /*05a4*/ 	.word	0x000001a0
        /*05a8*/ 	.word	0x000000ff
        /*05ac*/ 	.word	0x00038810
        /*05b0*/ 	.short	0x0100
        /*05b2*/ 	.byte	0x08
	.zero		1


	//   ....[2]....
        /*05b4*/ 	.word	0x000001b0
        /*05b8*/ 	.word	0x000000ff
        /*05bc*/ 	.word	0x00038820
        /*05c0*/ 	.short	0x0100
        /*05c2*/ 	.byte	0x08
	.zero		1


	//   ....[3]....
        /*05c4*/ 	.word	0x00000260
        /*05c8*/ 	.word	0x000000ff
        /*05cc*/ 	.word	0x00038830
        /*05d0*/ 	.short	0x0100
        /*05d2*/ 	.byte	0x06
	.zero		1


	//   ....[4]....
        /*05d4*/ 	.word	0x00000270
        /*05d8*/ 	.word	0x000000ff
        /*05dc*/ 	.word	0x00038840
        /*05e0*/ 	.short	0x0100
        /*05e2*/ 	.byte	0x06
	.zero		1


	//   ....[5]....
        /*05e4*/ 	.word	0x00000280
        /*05e8*/ 	.word	0x000000ff
        /*05ec*/ 	.word	0x00038838
        /*05f0*/ 	.short	0x0100
        /*05f2*/ 	.byte	0x06
	.zero		1


	//   ....[6]....
        /*05f4*/ 	.word	0x00000290
        /*05f8*/ 	.word	0x000000ff
        /*05fc*/ 	.word	0x00038848
        /*0600*/ 	.short	0x0100
        /*0602*/ 	.byte	0x06
	.zero		1


	//   ....[7]....
        /*0604*/ 	.word	0x000003c0
        /*0608*/ 	.word	0x000000ff
        /*060c*/ 	.word	0x00038850
        /*0610*/ 	.short	0x0100
        /*0612*/ 	.byte	0x08
	.zero		1


	//   ....[8]....
        /*0614*/ 	.word	0x000003d0
        /*0618*/ 	.word	0x000000ff
        /*061c*/ 	.word	0x00038860
        /*0620*/ 	.short	0x0100
        /*0622*/ 	.byte	0x08
	.zero		1


	//   ....[9]....
        /*0624*/ 	.word	0x000003e0
        /*0628*/ 	.word	0x000000ff
        /*062c*/ 	.word	0x00038858
        /*0630*/ 	.short	0x0100
        /*0632*/ 	.byte	0x08
	.zero		1


	//   ....[10]....
        /*0634*/ 	.word	0x000003f0
        /*0638*/ 	.word	0x000000ff
        /*063c*/ 	.word	0x00038868
        /*0640*/ 	.short	0x0100
        /*0642*/ 	.byte	0x08
	.zero		1


	//   ....[11]....
        /*0644*/ 	.word	0x000004e0
        /*0648*/ 	.word	0x000000ff
        /*064c*/ 	.word	0x00038870
        /*0650*/ 	.short	0x0100
        /*0652*/ 	.byte	0x06
	.zero		1


	//   ....[12]....
        /*0654*/ 	.word	0x000004f0
        /*0658*/ 	.word	0x000000ff
        /*065c*/ 	.word	0x00038880
        /*0660*/ 	.short	0x0100
        /*0662*/ 	.byte	0x06
	.zero		1


	//   ....[13]....
        /*0664*/ 	.word	0x00000500
        /*0668*/ 	.word	0x000000ff
        /*066c*/ 	.word	0x00038878
        /*0670*/ 	.short	0x0100
        /*0672*/ 	.byte	0x06
	.zero		1


	//   ....[14]....
        /*0674*/ 	.word	0x00000510
        /*0678*/ 	.word	0x000000ff
        /*067c*/ 	.word	0x00038888
        /*0680*/ 	.short	0x0100
        /*0682*/ 	.byte	0x06
	.zero		1


	//   ....[15]....
        /*0684*/ 	.word	0x00000640
        /*0688*/ 	.word	0x000000ff
        /*068c*/ 	.word	0x00038890
        /*0690*/ 	.short	0x0100
        /*0692*/ 	.byte	0x08
	.zero		1


	//   ....[16]....
        /*0694*/ 	.word	0x00000650
        /*0698*/ 	.word	0x000000ff
        /*069c*/ 	.word	0x000388a0
        /*06a0*/ 	.short	0x0100
        /*06a2*/ 	.byte	0x08
	.zero		1


	//   ....[17]....
        /*06a4*/ 	.word	0x00000660
        /*06a8*/ 	.word	0x000000ff
        /*06ac*/ 	.word	0x00038898
        /*06b0*/ 	.short	0x0100
        /*06b2*/ 	.byte	0x08
	.zero		1


	//   ....[18]....
        /*06b4*/ 	.word	0x00000670
        /*06b8*/ 	.word	0x000000ff
        /*06bc*/ 	.word	0x000388a8
        /*06c0*/ 	.short	0x0100
        /*06c2*/ 	.byte	0x08
	.zero		1


	//   ....[19]....
        /*06c4*/ 	.word	0x000007b0
        /*06c8*/ 	.word	0x000000ff
        /*06cc*/ 	.word	0x000388b0
        /*06d0*/ 	.short	0x0100
        /*06d2*/ 	.byte	0x08
	.zero		1


	//   ....[20]....
        /*06d4*/ 	.word	0x000007c0
        /*06d8*/ 	.word	0x000000ff
        /*06dc*/ 	.word	0x000388c0
        /*06e0*/ 	.short	0x0100
        /*06e2*/ 	.byte	0x08
	.zero		1


	//   ....[21]....
        /*06e4*/ 	.word	0x000007d0
        /*06e8*/ 	.word	0x000000ff
        /*06ec*/ 	.word	0x000388b8
        /*06f0*/ 	.short	0x0100
        /*06f2*/ 	.byte	0x08
	.zero		1


	//   ....[22]....
        /*06f4*/ 	.word	0x000007e0
        /*06f8*/ 	.word	0x000000ff
        /*06fc*/ 	.word	0x000388c8
        /*0700*/ 	.short	0x0100
        /*0702*/ 	.byte	0x08
	.zero		1


	//   ....[23]....
        /*0704*/ 	.word	0x00001c30
        /*0708*/ 	.word	0x00000000
        /*070c*/ 	.word	0x00000000
        /*0710*/ 	.short	0x0101
        /*0712*/ 	.byte	0x3f
	.zero		1


	//   ....[24]....
        /*0714*/ 	.word	0x00002730
        /*0718*/ 	.word	0x00000000
        /*071c*/ 	.word	0x00000000
        /*0720*/ 	.short	0x0101
        /*0722*/ 	.byte	0x3f
	.zero		1


	//   ....[25]....
        /*0724*/ 	.word	0x000037e0
        /*0728*/ 	.word	0x00000011
        /*072c*/ 	.word	0x00038800
        /*0730*/ 	.short	0x010a
        /*0732*/ 	.byte	0x3f
	.zero		1


	//   ....[26]....
        /*0734*/ 	.word	0x00003840
        /*0738*/ 	.word	0x00000009
        /*073c*/ 	.word	0x00038830
        /*0740*/ 	.short	0x010a
        /*0742*/ 	.byte	0x3f
	.zero		1


	//   ....[27]....
        /*0744*/ 	.word	0x000038b0
        /*0748*/ 	.word	0x00000009
        /*074c*/ 	.word	0x00038830
        /*0750*/ 	.short	0x010a
        /*0752*/ 	.byte	0x3f
	.zero		1


	//   ....[28]....
        /*0754*/ 	.word	0x00003b30
        /*0758*/ 	.word	0x00000011
        /*075c*/ 	.word	0x00038810
        /*0760*/ 	.short	0x010a
        /*0762*/ 	.byte	0x3f
	.zero		1


	//   ....[29]....
        /*0764*/ 	.word	0x00003b70
        /*0768*/ 	.word	0x00000009
        /*076c*/ 	.word	0x00038850
        /*0770*/ 	.short	0x010a
        /*0772*/ 	.byte	0x3f
	.zero		1


	//   ....[30]....
        /*0774*/ 	.word	0x00003c40
        /*0778*/ 	.word	0x00000009
        /*077c*/ 	.word	0x00038850
        /*0780*/ 	.short	0x010a
        /*0782*/ 	.byte	0x3f
	.zero		1


	//   ....[31]....
        /*0784*/ 	.word	0x00005c20
        /*0788*/ 	.word	0x00000018
        /*078c*/ 	.word	0x00000000
        /*0790*/ 	.short	0x0101
        /*0792*/ 	.byte	0x3f
	.zero		1


	//   ....[32]....
        /*0794*/ 	.word	0x00006380
        /*0798*/ 	.word	0x0000000a
        /*079c*/ 	.word	0x00000000
        /*07a0*/ 	.short	0x0101
        /*07a2*/ 	.byte	0x3f
	.zero		1


	//   ....[33]....
        /*07a4*/ 	.word	0x000064d0
        /*07a8*/ 	.word	0x00000009
        /*07ac*/ 	.word	0x00038830
        /*07b0*/ 	.short	0x010a
        /*07b2*/ 	.byte	0x3f
	.zero		1


	//   ....[34]....
        /*07b4*/ 	.word	0x00006520
        /*07b8*/ 	.word	0x00000009
        /*07bc*/ 	.word	0x00038830
        /*07c0*/ 	.short	0x010a
        /*07c2*/ 	.byte	0x3f
	.zero		1


	//   ....[35]....
        /*07c4*/ 	.word	0x000066a0
        /*07c8*/ 	.word	0x00000009
        /*07cc*/ 	.word	0x00038850
        /*07d0*/ 	.short	0x010a
        /*07d2*/ 	.byte	0x3f
	.zero		1


	//   ....[36]....
        /*07d4*/ 	.word	0x000066f0
        /*07d8*/ 	.word	0x00000009
        /*07dc*/ 	.word	0x00038850
        /*07e0*/ 	.short	0x010a
        /*07e2*/ 	.byte	0x3f
	.zero		1


	//   ....[37]....
        /*07e4*/ 	.word	0x00008680
        /*07e8*/ 	.word	0x00000098
        /*07ec*/ 	.word	0x00000000
        /*07f0*/ 	.short	0x0101
        /*07f2*/ 	.byte	0x3f
	.zero		1


	//   ....[38]....
        /*07f4*/ 	.word	0x00009640
        /*07f8*/ 	.word	0x0000000a
        /*07fc*/ 	.word	0x00000000
        /*0800*/ 	.short	0x0101
        /*0802*/ 	.byte	0x3f
	.zero		1


	//   ....[39]....
        /*0804*/ 	.word	0x00009760
        /*0808*/ 	.word	0x00000009
        /*080c*/ 	.word	0x00038830
        /*0810*/ 	.short	0x010a
        /*0812*/ 	.byte	0x3f
	.zero		1


	//   ....[40]....
        /*0814*/ 	.word	0x000097b0
        /*0818*/ 	.word	0x00000009
        /*081c*/ 	.word	0x00038830
        /*0820*/ 	.short	0x010a
        /*0822*/ 	.byte	0x3f
	.zero		1


	//   ....[41]....
        /*0824*/ 	.word	0x00009930
        /*0828*/ 	.word	0x00000009
        /*082c*/ 	.word	0x00038850
        /*0830*/ 	.short	0x010a
        /*0832*/ 	.byte	0x3f
	.zero		1


	//   ....[42]....
        /*0834*/ 	.word	0x00009980
        /*0838*/ 	.word	0x00000009
        /*083c*/ 	.word	0x00038850
        /*0840*/ 	.short	0x010a
        /*0842*/ 	.byte	0x3f
	.zero		1


	//   ....[43]....
        /*0844*/ 	.word	0x0000b710
        /*0848*/ 	.word	0x0000009a
        /*084c*/ 	.word	0x00000000
        /*0850*/ 	.short	0x0101
        /*0852*/ 	.byte	0x3f
	.zero		1


	//   ....[44]....
        /*0854*/ 	.word	0x0000c3a0
        /*0858*/ 	.word	0x0000000a
        /*085c*/ 	.word	0x00000000
        /*0860*/ 	.short	0x0101
        /*0862*/ 	.byte	0x3f
	.zero		1


	//   ....[45]....
        /*0864*/ 	.word	0x0000e870
        /*0868*/ 	.word	0x00000000
        /*086c*/ 	.word	0x00000000
        /*0870*/ 	.short	0x0101
        /*0872*/ 	.byte	0x3f
	.zero		1


	//   ....[46]....
        /*0874*/ 	.word	0x00010f80
        /*0878*/ 	.word	0x0000001b
        /*087c*/ 	.word	0x00038840
        /*0880*/ 	.short	0x010a
        /*0882*/ 	.byte	0x3f
	.zero		1


	//   ....[47]....
        /*0884*/ 	.word	0x000113f0
        /*0888*/ 	.word	0x0000001b
        /*088c*/ 	.word	0x00038830
        /*0890*/ 	.short	0x0107
        /*0892*/ 	.byte	0x3f
	.zero		1


	//   ....[48]....
        /*0894*/ 	.word	0x000114b0
        /*0898*/ 	.word	0x0000001b
        /*089c*/ 	.word	0x00038830
        /*08a0*/ 	.short	0x0101
        /*08a2*/ 	.byte	0x3f
	.zero		1


	//   ....[49]....
        /*08a4*/ 	.word	0x00011ca0
        /*08a8*/ 	.word	0x00000011
        /*08ac*/ 	.word	0x00038800
        /*08b0*/ 	.short	0x0107
        /*08b2*/ 	.byte	0x3f
	.zero		1


	//   ....[50]....
        /*08b4*/ 	.word	0x00011d30
        /*08b8*/ 	.word	0x00000011
        /*08bc*/ 	.word	0x00038800
        /*08c0*/ 	.short	0x0101
        /*08c2*/ 	.byte	0x3f
	.zero		1


	//   ....[51]....
        /*08c4*/ 	.word	0x000126a0
        /*08c8*/ 	.word	0x00000011
        /*08cc*/ 	.word	0x00038810
        /*08d0*/ 	.short	0x0107
        /*08d2*/ 	.byte	0x3f
	.zero		1


	//   ....[52]....
        /*08d4*/ 	.word	0x00012790
        /*08d8*/ 	.word	0x00000011
        /*08dc*/ 	.word	0x00038810
        /*08e0*/ 	.short	0x0101
        /*08e2*/ 	.byte	0x3f
	.zero		1


	//   ....[53]....
        /*08e4*/ 	.word	0x000127b0
        /*08e8*/ 	.word	0x00000011
        /*08ec*/ 	.word	0x00038820
        /*08f0*/ 	.short	0x010a
        /*08f2*/ 	.byte	0x3f
	.zero		1


	//   ....[54]....
        /*08f4*/ 	.word	0x00012840
        /*08f8*/ 	.word	0x0000001b
        /*08fc*/ 	.word	0x00038860
        /*0900*/ 	.short	0x010a
        /*0902*/ 	.byte	0x3f
	.zero		1


	//   ....[55]....
        /*0904*/ 	.word	0x000130b0
        /*0908*/ 	.word	0x0000001b
        /*090c*/ 	.word	0x00038850
        /*0910*/ 	.short	0x0107
        /*0912*/ 	.byte	0x3f
	.zero		1


	//   ....[56]....
        /*0914*/ 	.word	0x00013180
        /*0918*/ 	.word	0x0000001b
        /*091c*/ 	.word	0x00038850
        /*0920*/ 	.short	0x0101
        /*0922*/ 	.byte	0x3f
	.zero		1


	//   ....[57]....
        /*0924*/ 	.word	0x000134d0
        /*0928*/ 	.word	0x00000008
        /*092c*/ 	.word	0x00038840
        /*0930*/ 	.short	0x010a
        /*0932*/ 	.byte	0x3f
	.zero		1


	//   ....[58]....
        /*0934*/ 	.word	0x00013810
        /*0938*/ 	.word	0x00000008
        /*093c*/ 	.word	0x00038830
        /*0940*/ 	.short	0x0107
        /*0942*/ 	.byte	0x3f
	.zero		1


	//   ....[59]....
        /*0944*/ 	.word	0x000138d0
        /*0948*/ 	.word	0x00000008
        /*094c*/ 	.word	0x00038830
        /*0950*/ 	.short	0x0101
        /*0952*/ 	.byte	0x3f
	.zero		1


	//   ....[60]....
        /*0954*/ 	.word	0x00013900
        /*0958*/ 	.word	0x00000008
        /*095c*/ 	.word	0x00038860
        /*0960*/ 	.short	0x010a
        /*0962*/ 	.byte	0x3f
	.zero		1


	//   ....[61]....
        /*0964*/ 	.word	0x00013f80
        /*0968*/ 	.word	0x00000008
        /*096c*/ 	.word	0x00038850
        /*0970*/ 	.short	0x0107
        /*0972*/ 	.byte	0x3f
	.zero		1


	//   ....[62]....
        /*0974*/ 	.word	0x00014040
        /*0978*/ 	.word	0x00000008
        /*097c*/ 	.word	0x00038850
        /*0980*/ 	.short	0x0101
        /*0982*/ 	.byte	0x3f
	.zero		1


	//   ....[63]....
        /*0984*/ 	.word	0x00014420
        /*0988*/ 	.word	0x00000005
        /*098c*/ 	.word	0x00038820
        /*0990*/ 	.short	0x010a
        /*0992*/ 	.byte	0x3f
	.zero		1


	//   ....[64]....
        /*0994*/ 	.word	0x000145a0
        /*0998*/ 	.word	0x00000003
        /*099c*/ 	.word	0x00038840
        /*09a0*/ 	.short	0x010a
        /*09a2*/ 	.byte	0x3f
	.zero		1


	//   ....[65]....
        /*09a4*/ 	.word	0x00014640
        /*09a8*/ 	.word	0x00000005
        /*09ac*/ 	.word	0x00038840
        /*09b0*/ 	.short	0x010a
        /*09b2*/ 	.byte	0x3f
	.zero		1


	//   ....[66]....
        /*09b4*/ 	.word	0x00014680
        /*09b8*/ 	.word	0x00000003
        /*09bc*/ 	.word	0x00038860
        /*09c0*/ 	.short	0x010a
        /*09c2*/ 	.byte	0x3f
	.zero		1


	//   ....[67]....
        /*09c4*/ 	.word	0x000146c0
        /*09c8*/ 	.word	0x00000005
        /*09cc*/ 	.word	0x00038860
        /*09d0*/ 	.short	0x010a
        /*09d2*/ 	.byte	0x3f
	.zero		1


	//   ....[68]....
        /*09d4*/ 	.word	0x00014720
        /*09d8*/ 	.word	0x00000011
        /*09dc*/ 	.word	0x00038800
        /*09e0*/ 	.short	0x010a
        /*09e2*/ 	.byte	0x3f
	.zero		1


	//   ....[69]....
        /*09e4*/ 	.word	0x00014770
        /*09e8*/ 	.word	0x00000009
        /*09ec*/ 	.word	0x00038830
        /*09f0*/ 	.short	0x010a
        /*09f2*/ 	.byte	0x3f
	.zero		1


	//   ....[70]....
        /*09f4*/ 	.word	0x000147c0
        /*09f8*/ 	.word	0x00000011
        /*09fc*/ 	.word	0x00038810
        /*0a00*/ 	.short	0x010a
        /*0a02*/ 	.byte	0x3f
	.zero		1


	//   ....[71]....
        /*0a04*/ 	.word	0x00014810
        /*0a08*/ 	.word	0x00000009
        /*0a0c*/ 	.word	0x00038850
        /*0a10*/ 	.short	0x010a
        /*0a12*/ 	.byte	0x3f
	.zero		1


	//   ....[72]....
        /*0a14*/ 	.word	0x00014860
        /*0a18*/ 	.word	0x00000009
        /*0a1c*/ 	.word	0x00038830
        /*0a20*/ 	.short	0x010a
        /*0a22*/ 	.byte	0x3f
	.zero		1


	//   ....[73]....
        /*0a24*/ 	.word	0x000148b0
        /*0a28*/ 	.word	0x00000009
        /*0a2c*/ 	.word	0x00038850
        /*0a30*/ 	.short	0x010a
        /*0a32*/ 	.byte	0x3f
	.zero		1


	//   ....[74]....
        /*0a34*/ 	.word	0x00014900
        /*0a38*/ 	.word	0x00000009
        /*0a3c*/ 	.word	0x00038830
        /*0a40*/ 	.short	0x010a
        /*0a42*/ 	.byte	0x3f
	.zero		1


	//   ....[75]....
        /*0a44*/ 	.word	0x00014950
        /*0a48*/ 	.word	0x00000009
        /*0a4c*/ 	.word	0x00038850
        /*0a50*/ 	.short	0x010a
        /*0a52*/ 	.byte	0x3f
	.zero		1


	//   ....[76]....
        /*0a54*/ 	.word	0x00014a50
        /*0a58*/ 	.word	0x0000001b
        /*0a5c*/ 	.word	0x00038840
        /*0a60*/ 	.short	0x010a
        /*0a62*/ 	.byte	0x3f
	.zero		1


	//   ....[77]....
        /*0a64*/ 	.word	0x00015b70
        /*0a68*/ 	.word	0x00000011
        /*0a6c*/ 	.word	0x00038820
        /*0a70*/ 	.short	0x010a
        /*0a72*/ 	.byte	0x3f
	.zero		1


	//   ....[78]....
        /*0a74*/ 	.word	0x00015bc0
        /*0a78*/ 	.word	0x0000001b
        /*0a7c*/ 	.word	0x00038860
        /*0a80*/ 	.short	0x010a
        /*0a82*/ 	.byte	0x3f
	.zero		1


	//   ....[79]....
        /*0a84*/ 	.word	0x00016430
        /*0a88*/ 	.word	0x00000008
        /*0a8c*/ 	.word	0x00038840
        /*0a90*/ 	.short	0x010a
        /*0a92*/ 	.byte	0x3f
	.zero		1


	//   ....[80]....
        /*0a94*/ 	.word	0x000168f0
        /*0a98*/ 	.word	0x00000008
        /*0a9c*/ 	.word	0x00038860
        /*0aa0*/ 	.short	0x010a
        /*0aa2*/ 	.byte	0x3f
	.zero		1


	//   ....[81]....
        /*0aa4*/ 	.word	0x00017130
        /*0aa8*/ 	.word	0x00000005
        /*0aac*/ 	.word	0x00038820
        /*0ab0*/ 	.short	0x010a
        /*0ab2*/ 	.byte	0x3f
	.zero		1


	//   ....[82]....
        /*0ab4*/ 	.word	0x000172d0
        /*0ab8*/ 	.word	0x00000003
        /*0abc*/ 	.word	0x00038840
        /*0ac0*/ 	.short	0x010a
        /*0ac2*/ 	.byte	0x3f
	.zero		1


	//   ....[83]....
        /*0ac4*/ 	.word	0x00017320
        /*0ac8*/ 	.word	0x00000005
        /*0acc*/ 	.word	0x00038840
        /*0ad0*/ 	.short	0x010a
        /*0ad2*/ 	.byte	0x3f
	.zero		1


	//   ....[84]....
        /*0ad4*/ 	.word	0x00017370
        /*0ad8*/ 	.word	0x00000003
        /*0adc*/ 	.word	0x00038860
        /*0ae0*/ 	.short	0x010a
        /*0ae2*/ 	.byte	0x3f
	.zero		1


	//----- nvinfo : EIATTR_NUM_MBARRIERS
	.align		4
.L_976:
        /*0ae4*/ 	.byte	0x03, 0x38
        /*0ae6*/ 	.short	0x0017


	//----- nvinfo : EIATTR_EXIT_INSTR_OFFSETS
	.align		4
        /*0ae8*/ 	.byte	0x04, 0x1c
        /*0aea*/ 	.short	(.L_978 - .L_977)


	//   ....[0]....
.L_977:
        /*0aec*/ 	.word	0x00000960


	//   ....[1]....
        /*0af0*/ 	.word	0x0000f950


	//   ....[2]....
        /*0af4*/ 	.word	0x00014710


	//----- nvinfo : EIATTR_MAX_THREADS
	.align		4
.L_978:
        /*0af8*/ 	.byte	0x04, 0x05
        /*0afa*/ 	.short	(.L_980 - .L_979)
.L_979:
        /*0afc*/ 	.word	0x00000180
        /*0b00*/ 	.word	0x00000001
        /*0b04*/ 	.word	0x00000001


	//----- nvinfo : EIATTR_CRS_STACK_SIZE
	.align		4
.L_980:
        /*0b08*/ 	.byte	0x04, 0x1e
        /*0b0a*/ 	.short	(.L_982 - .L_981)
.L_981:
        /*0b0c*/ 	.word	0x00000000


	//----- nvinfo : EIATTR_CBANK_PARAM_SIZE
	.align		4
.L_982:
        /*0b10*/ 	.byte	0x03, 0x19
        /*0b12*/ 	.short	0x0bf0


	//----- nvinfo : EIATTR_PARAM_CBANK
	.align		4
        /*0b14*/ 	.byte	0x04, 0x0a
        /*0b16*/ 	.short	(.L_984 - .L_983)
	.align		4
.L_983:
        /*0b18*/ 	.word	index@(.nv.constant0._ZN7cutlass13device_kernelIN5flash11enable_sm90INS1_16FlashAttnFwdSm90INS1_25CollectiveMainloopFwdSm90ILi2EN4cute5tupleIJNS5_1CILi1EEES8_S8_EEENS6_IJNS7_ILi64EEESA_SA_EEELi512ENS_10bfloat16_tEfNS_4arch4Sm90ELb1ELb0ELb0ELb0ELb1ELb0ELb1ELb0ELb0ELb1ELb0ELb0EEENS1_21CollectiveEpilogueFwdINS6_IJSA_NS7_ILi512EEESA_EEES9_SC_SE_Li256ELb0ELb1ELb0ELb0EEENS1_30DynamicPersistentTileSchedulerILi256ELi128ELb0ELb1ELb1EEEEEEEEEvNT_6ParamsE)
        /*0b1c*/ 	.short	0x0210
        /*0b1e*/ 	.short	0x0bf0


	//----- nvinfo : EIATTR_SW_WAR
	.align		4
.L_984:
        /*0b20*/ 	.byte	0x04, 0x36
        /*0b22*/ 	.short	(.L_986 - .L_985)
.L_985:
        /*0b24*/ 	.word	0x00000008
.L_986:


//--------------------- .nv.info._ZN7cutlass13device_kernelIN5flash11enable_sm90INS1_16FlashAttnFwdSm90INS1_25CollectiveMainloopFwdSm90ILi2EN4cute5tupleIJNS5_1CILi1EEES8_S8_EEENS6_IJNS7_ILi64EEESA_SA_EEELi512ENS_10bfloat16_tEfNS_4arch4Sm90ELb1ELb0ELb0ELb1ELb1ELb0ELb0ELb0ELb0ELb1ELb0ELb0EEENS1_21CollectiveEpilogueFwdINS6_IJSA_NS7_ILi512EEESA_EEES9_SC_SE_Li256ELb1ELb1ELb0ELb0EEENS1_36VarlenDynamicPersistentTileSchedulerILi64ELi64ELi256ELi128ELb0ELb1ELb1ELb1ELb1ELb1EEEEEEEEEvNT_6ParamsE --------------------------
	.section	.nv.info._ZN7cutlass13device_kernelIN5flash11enable_sm90INS1_16FlashAttnFwdSm90INS1_25CollectiveMainloopFwdSm90ILi2EN4cute5tupleIJNS5_1CILi1EEES8_S8_EEENS6_IJNS7_ILi64EEESA_SA_EEELi512ENS_10bfloat16_tEfNS_4arch4Sm90ELb1ELb0ELb0ELb1ELb1ELb0ELb0ELb0ELb0ELb1ELb0ELb0EEENS1_21CollectiveEpilogueFwdINS6_IJSA_NS7_ILi512EEESA_EEES9_SC_SE_Li256ELb1ELb1ELb0ELb0EEENS1_36VarlenDynamicPersistentTileSchedulerILi64ELi64ELi256ELi128ELb0ELb1ELb1ELb1ELb1ELb1EEEEEEEEEvNT_6ParamsE,"",@"SHT_CUDA_INFO"
	.sectionflags	@""
	.align	4


	//----- nvinfo : EIATTR_CUDA_API_VERSION
	.align		4
        /*0000*/ 	.byte	0x04, 0x37
        /*0002*/ 	.short	(.L_988 - .L_987)
.L_987:
        /*0004*/ 	.word	0x00000082


	//----- nvinfo : EIATTR_KPARAM_INFO
	.align		4
.L_988:
        /*0008*/ 	.byte	0x04, 0x17
        /*000a*/ 	.short	(.L_990 - .L_989)
.L_989:
        /*000c*/ 	.word	0x00000000
        /*0010*/ 	.short	0x0000
        /*0012*/ 	.short	0x0070
        /*0014*/ 	.byte	0x00, 0xf0, 0x01, 0x2a


	//----- nvinfo : EIATTR_SPARSE_MMA_MASK
	.align		4
.L_990:
        /*0018*/ 	.byte	0x03, 0x50
        /*001a*/ 	.short	0x0000


	//----- nvinfo : EIATTR_MAXREG_COUNT
	.align		4
        /*001c*/ 	.byte	0x03, 0x1b
        /*001e*/ 	.short	0x00a8


	//----- nvinfo : EIATTR_NUM_BARRIERS
	.align		4
        /*0020*/ 	.byte	0x02, 0x4c
        /*0022*/ 	.byte	0x10
	.zero		1


	//----- nvinfo : EIATTR_EXTERNS
	.align		4
        /*0024*/ 	.byte	0x04, 0x0f
        /*0026*/ 	.short	(.L_992 - .L_991)


	//   ....[0]....
	.align		4
.L_991:
        /*0028*/ 	.word	index@(__assertfail)


	//----- nvinfo : EIATTR_ANNOTATIONS
	.align		4
.L_992:
        /*002c*/ 	.byte	0x04, 0x55
        /*002e*/ 	.short	(.L_994 - .L_993)


	//   ....[0]....
.L_993:
        /* <DEDUP_REMOVED lines=18> */


	//----- nvinfo : EIATTR_MERCURY_ISA_VERSION
	.align		4
.L_994:
        /*0138*/ 	.byte	0x03, 0x5f
        /*013a*/ 	.short	0x0101


	//----- nvinfo : EIATTR_UNUSED_LOAD_BYTE_OFFSET
	.align		4
        /*013c*/ 	.byte	0x04, 0x44
        /*013e*/ 	.short	(.L_996 - .L_995)


	//   ....[0]....
.L_995:
        /*0140*/ 	.word	0x00000940
        /*0144*/ 	.word	0x0000fff0


	//   ....[1]....
        /*0148*/ 	.word	0x000092e0
        /*014c*/ 	.word	0x0000fff0


	//----- nvinfo : EIATTR_INT_WARP_WIDE_INSTR_OFFSETS
	.align		4
.L_996:
        /*0150*/ 	.byte	0x04, 0x31
        /*0152*/ 	.short	(.L_998 - .L_997)


	//   ....[0]....
.L_997:
        /*0154*/ 	.word	0x000000c0


	//   ....[1]....
        /*0158*/ 	.word	0x000000d0


	//   ....[2]....
        /*015c*/ 	.word	0x00000170


	//   ....[3]....
        /*0160*/ 	.word	0x0000d590


	//   ....[4]....
        /*0164*/ 	.word	0x0000d620


	//   ....[5]....
        /*0168*/ 	.word	0x00010a90


	//   ....[6]....
        /*016c*/ 	.word	0x00010b20


	//----- nvinfo : EIATTR_COOP_GROUP_MASK_REGIDS
	.align		4
.L_998:
        /*0170*/ 	.byte	0x04, 0x29
        /*0172*/ 	.short	(.L_1000 - .L_999)


	//   ....[0]....
.L_999:
        /*0174*/ 	.word	0xffffffff


	//   ....[1]....
        /*0178*/ 	.word	0xffffffff


	//   ....[2]....
        /*017c*/ 	.word	0xffffffff


	//   ....[3]....
        /*0180*/ 	.word	0xffffffff


	//   ....[4]....
        /*0184*/ 	.word	0xffffffff


	//   ....[5]....
        /*0188*/ 	.word	0xffffffff


	//   ....[6]....
        /*018c*/ 	.word	0xffffffff


	//   ....[7]....
        /*0190*/ 	.word	0xffffffff


	//   ....[8]....
        /*0194*/ 	.word	0xffffffff


	//   ....[9]....
        /*0198*/ 	.word	0xffffffff


	//   ....[10]....
        /*019c*/ 	.word	0xffffffff


	//   ....[11]....
        /*01a0*/ 	.word	0xffffffff


	//   ....[12]....
        /*01a4*/ 	.word	0xffffffff


	//   ....[13]....
        /*01a8*/ 	.word	0xffffffff


	//   ....[14]....
        /*01ac*/ 	.word	0xffffffff


	//   ....[15]....
        /*01b0*/ 	.word	0xffffffff


	//   ....[16]....
        /*01b4*/ 	.word	0xffffffff


	//   ....[17]....
        /*01b8*/ 	.word	0xffffffff


	//   ....[18]....
        /*01bc*/ 	.word	0xffffffff


	//   ....[19]....
        /*01c0*/ 	.word	0xffffffff


	//   ....[20]....
        /*01c4*/ 	.word	0xffffffff


	//   ....[21]....
        /*01c8*/ 	.word	0xffffffff


	//   ....[22]....
        /*01cc*/ 	.word	0xffffffff


	//   ....[23]....
        /*01d0*/ 	.word	0xffffffff


	//   ....[24]....
        /*01d4*/ 	.word	0xffffffff


	//   ....[25]....
        /*01d8*/ 	.word	0xffffffff


	//   ....[26]....
        /*01dc*/ 	.word	0xffffffff


	//   ....[27]....
        /*01e0*/ 	.word	0xffffffff


	//   ....[28]....
        /*01e4*/ 	.word	0xffffffff


	//   ....[29]....
        /*01e8*/ 	.word	0xffffffff


	//   ....[30]....
        /*01ec*/ 	.word	0xffffffff


	//   ....[31]....
        /*01f0*/ 	.word	0xffffffff


	//   ....[32]....
        /*01f4*/ 	.word	0xffffffff


	//   ....[33]....
        /*01f8*/ 	.word	0xffffffff


	//   ....[34]....
        /*01fc*/ 	.word	0xffffffff


	//   ....[35]....
        /*0200*/ 	.word	0xffffffff


	//   ....[36]....
        /*0204*/ 	.word	0xffffffff


	//   ....[37]....
        /*0208*/ 	.word	0xffffffff


	//   ....[38]....
        /*020c*/ 	.word	0xffffffff


	//   ....[39]....
        /*0210*/ 	.word	0xffffffff


	//   ....[40]....
        /*0214*/ 	.word	0xffffffff


	//   ....[41]....
        /*0218*/ 	.word	0xffffffff


	//   ....[42]....
        /*021c*/ 	.word	0xffffffff


	//   ....[43]....
        /*0220*/ 	.word	0xffffffff


	//   ....[44]....
        /*0224*/ 	.word	0xffffffff


	//   ....[45]....
        /*0228*/ 	.word	0xffffffff


	//   ....[46]....
        /*022c*/ 	.word	0xffffffff


	//   ....[47]....
        /*0230*/ 	.word	0xffffffff


	//   ....[48]....
        /*0234*/ 	.word	0xffffffff


	//   ....[49]....
        /*0238*/ 	.word	0xffffffff


	//   ....[50]....
        /*023c*/ 	.word	0xffffffff


	//   ....[51]....
        /*0240*/ 	.word	0xffffffff


	//   ....[52]....
        /*0244*/ 	.word	0xffffffff


	//   ....[53]....
        /*0248*/ 	.word	0xffffffff


	//   ....[54]....
        /*024c*/ 	.word	0xffffffff


	//   ....[55]....
        /*0250*/ 	.word	0xffffffff


	//   ....[56]....
        /*0254*/ 	.word	0xffffffff


	//   ....[57]....
        /*0258*/ 	.word	0xffffffff


	//   ....[58]....
        /*025c*/ 	.word	0xffffffff


	//   ....[59]....
        /*0260*/ 	.word	0xffffffff


	//   ....[60]....
        /*0264*/ 	.word	0xffffffff


	//   ....[61]....
        /*0268*/ 	.word	0xffffffff


	//   ....[62]....
        /*026c*/ 	.word	0xffffffff


	//   ....[63]....
        /*0270*/ 	.word	0xffffffff


	//   ....[64]....
        /*0274*/ 	.word	0xffffffff


	//   ....[65]....
        /*0278*/ 	.word	0xffffffff


	//   ....[66]....
        /*027c*/ 	.word	0xffffffff


	//   ....[67]....
        /*0280*/ 	.word	0xffffffff


	//   ....[68]....
        /*0284*/ 	.word	0xffffffff


	//   ....[69]....
        /*0288*/ 	.word	0xffffffff


	//   ....[70]....
        /*028c*/ 	.word	0xffffffff


	//   ....[71]....
        /*0290*/ 	.word	0xffffffff


	//   ....[72]....
        /*0294*/ 	.word	0xffffffff


	//   ....[73]....
        /*0298*/ 	.word	0xffffffff


	//   ....[74]....
        /*029c*/ 	.word	0xffffffff


	//   ....[75]....
        /*02a0*/ 	.word	0xffffffff


	//   ....[76]....
        /*02a4*/ 	.word	0xffffffff


	//   ....[77]....
        /*02a8*/ 	.word	0xffffffff


	//   ....[78]....
        /*02ac*/ 	.word	0xffffffff


	//   ....[79]....
        /*02b0*/ 	.word	0xffffffff


	//   ....[80]....
        /*02b4*/ 	.word	0xffffffff


	//   ....[81]....
        /*02b8*/ 	.word	0xffffffff


	//   ....[82]....
        /*02bc*/ 	.word	0xffffffff


	//   ....[83]....
        /*02c0*/ 	.word	0xffffffff


	//   ....[84]....
        /*02c4*/ 	.word	0xffffffff


	//   ....[85]....
        /*02c8*/ 	.word	0xffffffff


	//   ....[86]....
        /*02cc*/ 	.word	0xffffffff


	//   ....[87]....
        /*02d0*/ 	.word	0xffffffff


	//   ....[88]....
        /*02d4*/ 	.word	0xffffffff


	//   ....[89]....
        /*02d8*/ 	.word	0xffffffff


	//   ....[90]....
        /*02dc*/ 	.word	0xffffffff


	//   ....[91]....
        /*02e0*/ 	.word	0xffffffff


	//   ....[92]....
        /*02e4*/ 	.word	0xffffffff


	//   ....[93]....
        /*02e8*/ 	.word	0xffffffff


	//   ....[94]....
        /*02ec*/ 	.word	0xffffffff


	//   ....[95]....
        /*02f0*/ 	.word	0xffffffff


	//   ....[96]....
        /*02f4*/ 	.word	0xffffffff


	//   ....[97]....
        /*02f8*/ 	.word	0xffffffff


	//   ....[98]....
        /*02fc*/ 	.word	0xffffffff


	//   ....[99]....
        /*0300*/ 	.word	0xffffffff


	//   ....[100]....
        /*0304*/ 	.word	0xffffffff


	//   ....[101]....
        /*0308*/ 	.word	0xffffffff


	//   ....[102]....
        /*030c*/ 	.word	0xffffffff


	//   ....[103]....
        /*0310*/ 	.word	0xffffffff


	//   ....[104]....
        /*0314*/ 	.word	0xffffffff


	//   ....[105]....
        /*0318*/ 	.word	0xffffffff


	//   ....[106]....
        /*031c*/ 	.word	0xffffffff


	//   ....[107]....
        /*0320*/ 	.word	0xffffffff


	//   ....[108]....
        /*0324*/ 	.word	0xffffffff


	//   ....[109]....
        /*0328*/ 	.word	0xffffffff


	//   ....[110]....
        /*032c*/ 	.word	0xffffffff


	//   ....[111]....
        /*0330*/ 	.word	0xffffffff


	//   ....[112]....
        /*0334*/ 	.word	0xffffffff


	//   ....[113]....
        /*0338*/ 	.word	0xffffffff


	//   ....[114]....
        /*033c*/ 	.word	0xffffffff


	//   ....[115]....
        /*0340*/ 	.word	0xffffffff


	//   ....[116]....
        /*0344*/ 	.word	0xffffffff


	//   ....[117]....
        /*0348*/ 	.word	0xffffffff


	//   ....[118]....
        /*034c*/ 	.word	0x0500000f


	//   ....[119]....
        /*0350*/ 	.word	0x0500000f


	//   ....[120]....
        /*0354*/ 	.word	0x0500000f


	//   ....[121]....
        /*0358*/ 	.word	0x0500000f


	//   ....[122]....
        /*035c*/ 	.word	0x0500000f


	//   ....[123]....
        /*0360*/ 	.word	0x0500000f


	//   ....[124]....
        /*0364*/ 	.word	0x0500000f


	//   ....[125]....
        /*0368*/ 	.word	0x0500000f


	//   ....[126]....
        /*036c*/ 	.word	0x0500000f


	//   ....[127]....
        /*0370*/ 	.word	0x0500000f


	//   ....[128]....
        /*0374*/ 	.word	0x0500000f


	//   ....[129]....
        /*0378*/ 	.word	0x0500000f


	//   ....[130]....
        /*037c*/ 	.word	0x0500000f


	//   ....[131]....
        /*0380*/ 	.word	0x0500000f


	//   ....[132]....
        /*0384*/ 	.word	0x0500000f


	//   ....[133]....
        /*0388*/ 	.word	0x0500000f


	//   ....[134]....
        /*038c*/ 	.word	0x0500000f


	//   ....[135]....
        /*0390*/ 	.word	0x0500000f


	//   ....[136]....
        /*0394*/ 	.word	0x0500000f


	//   ....[137]....
        /*0398*/ 	.word	0x0500000f


	//   ....[138]....
        /*039c*/ 	.word	0x0500000f


	//   ....[139]....
        /*03a0*/ 	.word	0x0500000f


	//   ....[140]....
        /*03a4*/ 	.word	0x0500000f


	//   ....[141]....
        /*03a8*/ 	.word	0x0500000f


	//   ....[142]....
        /*03ac*/ 	.word	0x0500000f


	//   ....[143]....
        /*03b0*/ 	.word	0x0500000f


	//   ....[144]....
        /*03b4*/ 	.word	0x0500000f


	//   ....[145]....
        /*03b8*/ 	.word	0x0500000f


	//   ....[146]....
        /*03bc*/ 	.word	0x0500000f


	//   ....[147]....
        /*03c0*/ 	.word	0x0500000f


	//   ....[148]....
        /*03c4*/ 	.word	0x0500000f


	//   ....[149]....
        /*03c8*/ 	.word	0x0500000f


	//   ....[150]....
        /*03cc*/ 	.word	0x0500000f


	//   ....[151]....
        /*03d0*/ 	.word	0x0500000f


	//   ....[152]....
        /*03d4*/ 	.word	0x0500000f


	//   ....[153]....
        /*03d8*/ 	.word	0x0500000f


	//   ....[154]....
        /*03dc*/ 	.word	0x0500000f


	//   ....[155]....
        /*03e0*/ 	.word	0x0500000f


	//   ....[156]....
        /*03e4*/ 	.word	0x0500000f


	//   ....[157]....
        /*03e8*/ 	.word	0x0500000f


	//   ....[158]....
        /*03ec*/ 	.word	0x0500000f


	//   ....[159]....
        /*03f0*/ 	.word	0x0500000f


	//   ....[160]....
        /*03f4*/ 	.word	0x0500000f


	//   ....[161]....
        /*03f8*/ 	.word	0x0500000f


	//   ....[162]....
        /*03fc*/ 	.word	0x0500000f


	//   ....[163]....
        /*0400*/ 	.word	0x0500000f


	//   ....[164]....
        /*0404*/ 	.word	0x0500000f


	//   ....[165]....
        /*0408*/ 	.word	0x0500000f


	//   ....[166]....
        /*040c*/ 	.word	0x0500000f


	//   ....[167]....
        /*0410*/ 	.word	0x0500000f


	//   ....[168]....
        /*0414*/ 	.word	0x0500000f


	//   ....[169]....
        /*0418*/ 	.word	0x0500000f


	//   ....[170]....
        /*041c*/ 	.word	0x0500000f


	//   ....[171]....
        /*0420*/ 	.word	0x0500000f


	//   ....[172]....
        /*0424*/ 	.word	0x0500000f


	//   ....[173]....
        /*0428*/ 	.word	0x0500000f


	//   ....[174]....
        /*042c*/ 	.word	0x0500000f


	//   ....[175]....
        /*0430*/ 	.word	0x0500000f


	//   ....[176]....
        /*0434*/ 	.word	0x0500000f


	//----- nvinfo : EIATTR_COOP_GROUP_INSTR_OFFSETS
	.align		4
.L_1000:
        /*0438*/ 	.byte	0x04, 0x28
        /*043a*/ 	.short	(.L_1002 - .L_1001)


	//   ....[0]....
.L_1001:
        /*043c*/ 	.word	0x00000070


	//   ....[1]....
        /*0440*/ 	.word	0x000000b0


	//   ....[2]....
        /*0444*/ 	.word	0x00000290


	//   ....[3]....
        /*0448*/ 	.word	0x000003f0


	//   ....[4]....
        /*044c*/ 	.word	0x00000510


	//   ....[5]....
        /*0450*/ 	.word	0x00000670


	//   ....[6]....
        /*0454*/ 	.word	0x000019e0


	//   ....[7]....
        /*0458*/ 	.word	0x00003780


	//   ....[8]....
        /*045c*/ 	.word	0x00003de0


	//   ....[9]....
        /*0460*/ 	.word	0x00003e10


	//   ....[10]....
        /*0464*/ 	.word	0x000041d0


	//   ....[11]....
        /*0468*/ 	.word	0x000042d0


	//   ....[12]....
        /*046c*/ 	.word	0x00004500


	//   ....[13]....
        /*0470*/ 	.word	0x00004650


	//   ....[14]....
        /*0474*/ 	.word	0x00004f00


	//   ....[15]....
        /*0478*/ 	.word	0x000053f0


	//   ....[16]....
        /*047c*/ 	.word	0x00005410


	//   ....[17]....
        /*0480*/ 	.word	0x000057b0


	//   ....[18]....
        /*0484*/ 	.word	0x000058b0


	//   ....[19]....
        /*0488*/ 	.word	0x00005af0


	//   ....[20]....
        /*048c*/ 	.word	0x00005c50


	//   ....[21]....
        /*0490*/ 	.word	0x00006e00


	//   ....[22]....
        /*0494*/ 	.word	0x00007300


	//   ....[23]....
        /*0498*/ 	.word	0x00007330


	//   ....[24]....
        /*049c*/ 	.word	0x00007580


	//   ....[25]....
        /*04a0*/ 	.word	0x00007750


	//   ....[26]....
        /*04a4*/ 	.word	0x00008710


	//   ....[27]....
        /*04a8*/ 	.word	0x000087e0


	//   ....[28]....
        /*04ac*/ 	.word	0x00008820


	//   ....[29]....
        /*04b0*/ 	.word	0x000088c0


	//   ....[30]....
        /*04b4*/ 	.word	0x000088f0


	//   ....[31]....
        /*04b8*/ 	.word	0x0000a200


	//   ....[32]....
        /*04bc*/ 	.word	0x0000a830


	//   ....[33]....
        /*04c0*/ 	.word	0x0000a860


	//   ....[34]....
        /*04c4*/ 	.word	0x0000a880


	//   ....[35]....
        /*04c8*/ 	.word	0x0000a8a0


	//   ....[36]....
        /*04cc*/ 	.word	0x0000af30


	//   ....[37]....
        /*04d0*/ 	.word	0x0000af40


	//   ....[38]....
        /*04d4*/ 	.word	0x0000b170


	//   ....[39]....
        /*04d8*/ 	.word	0x0000b190


	//   ....[40]....
        /*04dc*/ 	.word	0x0000bd40


	//   ....[41]....
        /*04e0*/ 	.word	0x0000bd70


	//   ....[42]....
        /*04e4*/ 	.word	0x0000bfb0


	//   ....[43]....
        /*04e8*/ 	.word	0x0000bfd0


	//   ....[44]....
        /*04ec*/ 	.word	0x0000c290


	//   ....[45]....
        /*04f0*/ 	.word	0x0000c440


	//   ....[46]....
        /*04f4*/ 	.word	0x0000c470


	//   ....[47]....
        /*04f8*/ 	.word	0x0000c4a0


	//   ....[48]....
        /*04fc*/ 	.word	0x0000c4d0


	//   ....[49]....
        /*0500*/ 	.word	0x0000c500


	//   ....[50]....
        /*0504*/ 	.word	0x0000c530


	//   ....[51]....
        /*0508*/ 	.word	0x0000c680


	//   ....[52]....
        /*050c*/ 	.word	0x0000c6b0


	//   ....[53]....
        /*0510*/ 	.word	0x0000c6e0


	//   ....[54]....
        /*0514*/ 	.word	0x0000c710


	//   ....[55]....
        /*0518*/ 	.word	0x0000c740


	//   ....[56]....
        /*051c*/ 	.word	0x0000c770


	//   ....[57]....
        /*0520*/ 	.word	0x0000c800


	//   ....[58]....
        /*0524*/ 	.word	0x0000c860


	//   ....[59]....
        /*0528*/ 	.word	0x0000c8f0


	//   ....[60]....
        /*052c*/ 	.word	0x0000e320


	//   ....[61]....
        /*0530*/ 	.word	0x0000e340


	//   ....[62]....
        /*0534*/ 	.word	0x0000e3d0


	//   ....[63]....
        /*0538*/ 	.word	0x0000e3f0


	//   ....[64]....
        /*053c*/ 	.word	0x0000e470


	//   ....[65]....
        /*0540*/ 	.word	0x0000e490


	//   ....[66]....
        /*0544*/ 	.word	0x0000e4a0


	//   ....[67]....
        /*0548*/ 	.word	0x0000e4b0


	//   ....[68]....
        /*054c*/ 	.word	0x0000ec30


	//   ....[69]....
        /*0550*/ 	.word	0x0000ec60


	//   ....[70]....
        /*0554*/ 	.word	0x0000ed00


	//   ....[71]....
        /*0558*/ 	.word	0x0000ed20


	//   ....[72]....
        /*055c*/ 	.word	0x0000eda0


	//   ....[73]....
        /*0560*/ 	.word	0x0000edc0


	//   ....[74]....
        /*0564*/ 	.word	0x0000edd0


	//   ....[75]....
        /*0568*/ 	.word	0x0000ede0


	//   ....[76]....
        /*056c*/ 	.word	0x0000f280


	//   ....[77]....
        /*0570*/ 	.word	0x0000f340


	//   ....[78]....
        /*0574*/ 	.word	0x0000f490


	//   ....[79]....
        /*0578*/ 	.word	0x0000f4d0


	//   ....[80]....
        /*057c*/ 	.word	0x0000f4e0


	//   ....[81]....
        /*0580*/ 	.word	0x0000f4f0


	//   ....[82]....
        /*0584*/ 	.word	0x0000f640


	//   ....[83]....
        /*0588*/ 	.word	0x0000f790


	//   ....[84]....
        /*058c*/ 	.word	0x0000ffa0


	//   ....[85]....
        /*0590*/ 	.word	0x0000ffc0


	//   ....[86]....
        /*0594*/ 	.word	0x00010010


	//   ....[87]....
        /*0598*/ 	.word	0x00010020


	//   ....[88]....
        /*059c*/ 	.word	0x00010060


	//   ....[89]....
        /*05a0*/ 	.word	0x00010070


	//   ....[90]....
        /*05a4*/ 	.word	0x00010080


	//   ....[91]....
        /*05a8*/ 	.word	0x000100c0


	//   ....[92]....
        /*05ac*/ 	.word	0x000103e0


	//   ....[93]....
        /*05b0*/ 	.word	0x00010420


	//   ....[94]....
        /*05b4*/ 	.word	0x00010440


	//   ....[95]....
        /*05b8*/ 	.word	0x00010460


	//   ....[96]....
        /*05bc*/ 	.word	0x00010490


	//   ....[97]....
        /*05c0*/ 	.word	0x000104b0


	//   ....[98]....
        /*05c4*/ 	.word	0x000105b0


	//   ....[99]....
        /*05c8*/ 	.word	0x00010700


	//   ....[100]....
        /*05cc*/ 	.word	0x00010d00


	//   ....[101]....
        /*05d0*/ 	.word	0x00010d50


	//   ....[102]....
        /*05d4*/ 	.word	0x00010d80


	//   ....[103]....
        /*05d8*/ 	.word	0x00010db0


	//   ....[104]....
        /*05dc*/ 	.word	0x00010dc0


	//   ....[105]....
        /*05e0*/ 	.word	0x00010df0


	//   ....[106]....
        /*05e4*/ 	.word	0x00010e20


	//   ....[107]....
        /*05e8*/ 	.word	0x00010e50


	//   ....[108]....
        /*05ec*/ 	.word	0x00010fd0


	//   ....[109]....
        /*05f0*/ 	.word	0x00011000


	//   ....[110]....
        /*05f4*/ 	.word	0x00011030


	//   ....[111]....
        /*05f8*/ 	.word	0x00011060


	//   ....[112]....
        /*05fc*/ 	.word	0x00011090


	//   ....[113]....
        /*0600*/ 	.word	0x000110c0


	//   ....[114]....
        /*0604*/ 	.word	0x00011180


	//   ....[115]....
        /*0608*/ 	.word	0x000111a0


	//   ....[116]....
        /*060c*/ 	.word	0x00011210


	//   ....[117]....
        /*0610*/ 	.word	0x000118b0


	//   ....[118]....
        /*0614*/ 	.word	0x00011f00


	//   ....[119]....
        /*0618*/ 	.word	0x00011ff0


	//   ....[120]....
        /*061c*/ 	.word	0x00012090


	//   ....[121]....
        /*0620*/ 	.word	0x000120f0


	//   ....[122]....
        /*0624*/ 	.word	0x000121e0


	//   ....[123]....
        /*0628*/ 	.word	0x00012250


	//   ....[124]....
        /*062c*/ 	.word	0x00012340


	//   ....[125]....
        /*0630*/ 	.word	0x000123b0


	//   ....[126]....
        /*0634*/ 	.word	0x00012490


	//   ....[127]....
        /*0638*/ 	.word	0x00012540


	//   ....[128]....
        /*063c*/ 	.word	0x000125b0


	//   ....[129]....
        /*0640*/ 	.word	0x00012610


	//   ....[130]....
        /*0644*/ 	.word	0x00012700


	//   ....[131]....
        /*0648*/ 	.word	0x00012760


	//   ....[132]....
        /*064c*/ 	.word	0x00012860


	//   ....[133]....
        /*0650*/ 	.word	0x000128c0


	//   ....[134]....
        /*0654*/ 	.word	0x000129a0


	//   ....[135]....
        /*0658*/ 	.word	0x00012ae0


	//   ....[136]....
        /*065c*/ 	.word	0x00012bd0


	//   ....[137]....
        /*0660*/ 	.word	0x00012e60


	//   ....[138]....
        /*0664*/ 	.word	0x00012eb0


	//   ....[139]....
        /*0668*/ 	.word	0x00013080


	//   ....[140]....
        /*066c*/ 	.word	0x000130d0


	//   ....[141]....
        /*0670*/ 	.word	0x000132a0


	//   ....[142]....
        /*0674*/ 	.word	0x000132f0


	//   ....[143]....
        /*0678*/ 	.word	0x000133e0


	//   ....[144]....
        /*067c*/ 	.word	0x00013480


	//   ....[145]....
        /*0680*/ 	.word	0x000134e0


	//   ....[146]....
        /*0684*/ 	.word	0x00013590


	//   ....[147]....
        /*0688*/ 	.word	0x000135f0


	//   ....[148]....
        /*068c*/ 	.word	0x000136a0


	//   ....[149]....
        /*0690*/ 	.word	0x00013700


	//   ....[150]....
        /*0694*/ 	.word	0x000137b0


	//   ....[151]....
        /*0698*/ 	.word	0x000138a0


	//   ....[152]....
        /*069c*/ 	.word	0x00013970


	//   ....[153]....
        /*06a0*/ 	.word	0x00013a90


	//   ....[154]....
        /*06a4*/ 	.word	0x00013b90


	//   ....[155]....
        /*06a8*/ 	.word	0x00013cc0


	//   ....[156]....
        /*06ac*/ 	.word	0x00013da0


	//   ....[157]....
        /*06b0*/ 	.word	0x00013ea0


	//   ....[158]....
        /*06b4*/ 	.word	0x00013f80


	//   ....[159]....
        /*06b8*/ 	.word	0x00014010


	//   ....[160]....
        /*06bc*/ 	.word	0x000140b0


	//   ....[161]....
        /*06c0*/ 	.word	0x000141d0


	//   ....[162]....
        /*06c4*/ 	.word	0x00014240


	//   ....[163]....
        /*06c8*/ 	.word	0x000142b0


	//   ....[164]....
        /*06cc*/ 	.word	0x00014320


	//   ....[165]....
        /*06d0*/ 	.word	0x00014390


	//   ....[166]....
        /*06d4*/ 	.word	0x00014410


	//   ....[167]....
        /*06d8*/ 	.word	0x000144a0


	//   ....[168]....
        /*06dc*/ 	.word	0x00014530


	//   ....[169]....
        /*06e0*/ 	.word	0x000145a0


	//   ....[170]....
        /*06e4*/ 	.word	0x00014610


	//   ....[171]....
        /*06e8*/ 	.word	0x00014680


	//   ....[172]....
        /*06ec*/ 	.word	0x00014700


	//   ....[173]....
        /*06f0*/ 	.word	0x00014770


	//   ....[174]....
        /*06f4*/ 	.word	0x00014810


	//   ....[175]....
        /*06f8*/ 	.word	0x000148a0


	//   ....[176]....
        /*06fc*/ 	.word	0x000149c0


	//----- nvinfo : EIATTR_REG_RECONFIG
	.align		4
.L_1002:
        /*0700*/ 	.byte	0x01, 0x54
	.zero		2


	//----- nvinfo : EIATTR_SYSCALL_OFFSETS
	.align		4
        /*0704*/ 	.byte	0x04, 0x46
        /*0706*/ 	.short	(.L_1004 - .L_1003)


	//   ....[0]....
.L_1003:
        /*0708*/ 	.word	0x00003950


	//   ....[1]....
        /*070c*/ 	.word	0x0000d780


	//   ....[2]....
        /*0710*/ 	.word	0x0000d8d0


	//   ....[3]....
        /*0714*/ 	.word	0x0000d9c0


	//   ....[4]....
        /*0718*/ 	.word	0x0000e8d0


	//----- nvinfo : EIATTR_MBARRIER_INSTR_OFFSETS
	.align		4
.L_1004:
        /*071c*/ 	.byte	0x04, 0x39
        /*071e*/ 	.short	(.L_1006 - .L_1005)


	//   ....[0]....
.L_1005:
        /*0720*/ 	.word	0x00000180
        /*0724*/ 	.word	0x000000ff
        /*0728*/ 	.word	0x00028c00
        /*072c*/ 	.short	0x0100
        /*072e*/ 	.byte	0x08
	.zero		1


	//   ....[1]....
        /*0730*/ 	.word	0x00000190
        /*0734*/ 	.word	0x000000ff
        /*0738*/ 	.word	0x00028c20
        /*073c*/ 	.short	0x0100
        /*073e*/ 	.byte	0x08
	.zero		1


	//   ....[2]....
        /*0740*/ 	.word	0x00000240
        /*0744*/ 	.word	0x000000ff
        /*0748*/ 	.word	0x00028c30
        /*074c*/ 	.short	0x0100
        /*074e*/ 	.byte	0x06
	.zero		1


	//   ....[3]....
        /*0750*/ 	.word	0x00000250
        /*0754*/ 	.word	0x000000ff
        /*0758*/ 	.word	0x00028c40
        /*075c*/ 	.short	0x0100
        /*075e*/ 	.byte	0x06
	.zero		1


	//   ....[4]....
        /*0760*/ 	.word	0x00000260
        /*0764*/ 	.word	0x000000ff
        /*0768*/ 	.word	0x00028c38
        /*076c*/ 	.short	0x0100
        /*076e*/ 	.byte	0x06
	.zero		1


	//   ....[5]....
        /*0770*/ 	.word	0x00000270
        /*0774*/ 	.word	0x000000ff
        /*0778*/ 	.word	0x00028c48
        /*077c*/ 	.short	0x0100
        /*077e*/ 	.byte	0x06
	.zero		1


	//   ....[6]....
        /*0780*/ 	.word	0x000003a0
        /*0784*/ 	.word	0x000000ff
        /*0788*/ 	.word	0x00028c50
        /*078c*/ 	.short	0x0100
        /*078e*/ 	.byte	0x08
	.zero		1


	//   ....[7]....
        /*0790*/ 	.word	0x000003b0
        /*0794*/ 	.word	0x000000ff
        /*0798*/ 	.word	0x00028c60
        /*079c*/ 	.short	0x0100
        /*079e*/ 	.byte	0x08
	.zero		1


	//   ....[8]....
        /*07a0*/ 	.word	0x000003c0
        /*07a4*/ 	.word	0x000000ff
        /*07a8*/ 	.word	0x00028c58
        /*07ac*/ 	.short	0x0100
        /*07ae*/ 	.byte	0x08
	.zero		1


	//   ....[9]....
        /*07b0*/ 	.word	0x000003d0
        /*07b4*/ 	.word	0x000000ff
        /*07b8*/ 	.word	0x00028c68
        /*07bc*/ 	.short	0x0100
        /*07be*/ 	.byte	0x08
	.zero		1


	//   ....[10]....
        /*07c0*/ 	.word	0x000004c0
        /*07c4*/ 	.word	0x000000ff
        /*07c8*/ 	.word	0x00028c70
        /*07cc*/ 	.short	0x0100
        /*07ce*/ 	.byte	0x06
	.zero		1


	//   ....[11]....
        /*07d0*/ 	.word	0x000004d0
        /*07d4*/ 	.word	0x000000ff
        /*07d8*/ 	.word	0x00028c80
        /*07dc*/ 	.short	0x0100
        /*07de*/ 	.byte	0x06
	.zero		1


	//   ....[12]....
        /*07e0*/ 	.word	0x000004e0
        /*07e4*/ 	.word	0x000000ff
        /*07e8*/ 	.word	0x00028c78
        /*07ec*/ 	.short	0x0100
        /*07ee*/ 	.byte	0x06
	.zero		1


	//   ....[13]....
        /*07f0*/ 	.word	0x000004f0
        /*07f4*/ 	.word	0x000000ff
        /*07f8*/ 	.word	0x00028c88
        /*07fc*/ 	.short	0x0100
        /*07fe*/ 	.byte	0x06
	.zero		1


	//   ....[14]....
        /*0800*/ 	.word	0x00000620
        /*0804*/ 	.word	0x000000ff
        /*0808*/ 	.word	0x00028c90
        /*080c*/ 	.short	0x0100
        /*080e*/ 	.byte	0x08
	.zero		1


	//   ....[15]....
        /*0810*/ 	.word	0x00000630
        /*0814*/ 	.word	0x000000ff
        /*0818*/ 	.word	0x00028ca0
        /*081c*/ 	.short	0x0100
        /*081e*/ 	.byte	0x08
	.zero		1


	//   ....[16]....
        /*0820*/ 	.word	0x00000640
        /*0824*/ 	.word	0x000000ff
        /*0828*/ 	.word	0x00028c98
        /*082c*/ 	.short	0x0100
        /*082e*/ 	.byte	0x08
	.zero		1


	//   ....[17]....
        /*0830*/ 	.word	0x00000650
        /*0834*/ 	.word	0x000000ff
        /*0838*/ 	.word	0x00028ca8
        /*083c*/ 	.short	0x0100
        /*083e*/ 	.byte	0x08
	.zero		1


	//   ....[18]....
        /*0840*/ 	.word	0x00000790
        /*0844*/ 	.word	0x000000ff
        /*0848*/ 	.word	0x00028cb0
        /*084c*/ 	.short	0x0100
        /*084e*/ 	.byte	0x08
	.zero		1


	//   ....[19]....
        /*0850*/ 	.word	0x000007a0
        /*0854*/ 	.word	0x000000ff
        /*0858*/ 	.word	0x00028cc0
        /*085c*/ 	.short	0x0100
        /*085e*/ 	.byte	0x08
	.zero		1


	//   ....[20]....
        /*0860*/ 	.word	0x000007b0
        /*0864*/ 	.word	0x000000ff
        /*0868*/ 	.word	0x00028cb8
        /*086c*/ 	.short	0x0100
        /*086e*/ 	.byte	0x08
	.zero		1


	//   ....[21]....
        /*0870*/ 	.word	0x000007c0
        /*0874*/ 	.word	0x000000ff
        /*0878*/ 	.word	0x00028cc8
        /*087c*/ 	.short	0x0100
        /*087e*/ 	.byte	0x08
	.zero		1


	//   ....[22]....
        /*0880*/ 	.word	0x00001af0
        /*0884*/ 	.word	0x000000ff
        /*0888*/ 	.word	0x00028c50
        /*088c*/ 	.short	0x010a
        /*088e*/ 	.byte	0x15
	.zero		1


	//   ....[23]....
        /*0890*/ 	.word	0x00001da0
        /*0894*/ 	.word	0x000000ff
        /*0898*/ 	.word	0x00000000
        /*089c*/ 	.short	0x0101
        /*089e*/ 	.byte	0x06
	.zero		1


	//   ....[24]....
        /*08a0*/ 	.word	0x000026f0
        /*08a4*/ 	.word	0x000000ff
        /*08a8*/ 	.word	0x00028c50
        /*08ac*/ 	.short	0x010a
        /*08ae*/ 	.byte	0x15
	.zero		1


	//   ....[25]....
        /*08b0*/ 	.word	0x00002730
        /*08b4*/ 	.word	0x000000ff
        /*08b8*/ 	.word	0x00028c50
        /*08bc*/ 	.short	0x010a
        /*08be*/ 	.byte	0x15
	.zero		1


	//   ....[26]....
        /*08c0*/ 	.word	0x00002910
        /*08c4*/ 	.word	0x000000ff
        /*08c8*/ 	.word	0x00000000
        /*08cc*/ 	.short	0x0101
        /*08ce*/ 	.byte	0x06
	.zero		1


	//   ....[27]....
        /*08d0*/ 	.word	0x000039d0
        /*08d4*/ 	.word	0x000000ff
        /*08d8*/ 	.word	0x00028c00
        /*08dc*/ 	.short	0x010a
        /*08de*/ 	.byte	0x29
	.zero		1


	//   ....[28]....
        /*08e0*/ 	.word	0x00003a50
        /*08e4*/ 	.word	0x00000007
        /*08e8*/ 	.word	0x00028c30
        /*08ec*/ 	.short	0x010a
        /*08ee*/ 	.byte	0x3f
	.zero		1


	//   ....[29]....
        /*08f0*/ 	.word	0x00003a90
        /*08f4*/ 	.word	0x00000007
        /*08f8*/ 	.word	0x00028c30
        /*08fc*/ 	.short	0x010a
        /*08fe*/ 	.byte	0x3f
	.zero		1


	//   ....[30]....
        /*0900*/ 	.word	0x00003ec0
        /*0904*/ 	.word	0x000000ff
        /*0908*/ 	.word	0x00000000
        /*090c*/ 	.short	0x0101
        /*090e*/ 	.byte	0x06
	.zero		1


	//   ....[31]....
        /*0910*/ 	.word	0x00004cc0
        /*0914*/ 	.word	0x00000007
        /*0918*/ 	.word	0x00028c50
        /*091c*/ 	.short	0x010a
        /*091e*/ 	.byte	0x3f
	.zero		1


	//   ....[32]....
        /*0920*/ 	.word	0x00004d00
        /*0924*/ 	.word	0x00000007
        /*0928*/ 	.word	0x00028c50
        /*092c*/ 	.short	0x010a
        /*092e*/ 	.byte	0x3f
	.zero		1


	//   ....[33]....
        /*0930*/ 	.word	0x00005000
        /*0934*/ 	.word	0x000000ff
        /*0938*/ 	.word	0x00000000
        /*093c*/ 	.short	0x0101
        /*093e*/ 	.byte	0x06
	.zero		1


	//   ....[34]....
        /*0940*/ 	.word	0x00005160
        /*0944*/ 	.word	0x000000ff
        /*0948*/ 	.word	0x00028c30
        /*094c*/ 	.short	0x010a
        /*094e*/ 	.byte	0x17
	.zero		1


	//   ....[35]....
        /*0950*/ 	.word	0x000051a0
        /*0954*/ 	.word	0x000000ff
        /*0958*/ 	.word	0x00028c30
        /*095c*/ 	.short	0x010a
        /*095e*/ 	.byte	0x17
	.zero		1


	//   ....[36]....
        /*0960*/ 	.word	0x00005450
        /*0964*/ 	.word	0x000000ff
        /*0968*/ 	.word	0x00000000
        /*096c*/ 	.short	0x0101
        /*096e*/ 	.byte	0x06
	.zero		1


	//   ....[37]....
        /*0970*/ 	.word	0x00006bc0
        /*0974*/ 	.word	0x000000ff
        /*0978*/ 	.word	0x00028c50
        /*097c*/ 	.short	0x010a
        /*097e*/ 	.byte	0x17
	.zero		1


	//   ....[38]....
        /*0980*/ 	.word	0x00006c00
        /*0984*/ 	.word	0x000000ff
        /*0988*/ 	.word	0x00028c50
        /*098c*/ 	.short	0x010a
        /*098e*/ 	.byte	0x17
	.zero		1


	//   ....[39]....
        /*0990*/ 	.word	0x00006ec0
        /*0994*/ 	.word	0x000000ff
        /*0998*/ 	.word	0x00000000
        /*099c*/ 	.short	0x0101
        /*099e*/ 	.byte	0x17
	.zero		1


	//   ....[40]....
        /*09a0*/ 	.word	0x00006fe0
        /*09a4*/ 	.word	0x000000ff
        /*09a8*/ 	.word	0x00028c30
        /*09ac*/ 	.short	0x010a
        /*09ae*/ 	.byte	0x16
	.zero		1


	//   ....[41]....
        /*09b0*/ 	.word	0x00007020
        /*09b4*/ 	.word	0x000000ff
        /*09b8*/ 	.word	0x00028c30
        /*09bc*/ 	.short	0x010a
        /*09be*/ 	.byte	0x16
	.zero		1


	//   ....[42]....
        /*09c0*/ 	.word	0x00007220
        /*09c4*/ 	.word	0x000000ff
        /*09c8*/ 	.word	0x00000000
        /*09cc*/ 	.short	0x0101
        /*09ce*/ 	.byte	0x06
	.zero		1


	//   ....[43]....
        /*09d0*/ 	.word	0x000084d0
        /*09d4*/ 	.word	0x000000ff
        /*09d8*/ 	.word	0x00028c50
        /*09dc*/ 	.short	0x010a
        /*09de*/ 	.byte	0x16
	.zero		1


	//   ....[44]....
        /*09e0*/ 	.word	0x00008510
        /*09e4*/ 	.word	0x000000ff
        /*09e8*/ 	.word	0x00028c50
        /*09ec*/ 	.short	0x010a
        /*09ee*/ 	.byte	0x16
	.zero		1


	//   ....[45]....
        /*09f0*/ 	.word	0x000087c0
        /*09f4*/ 	.word	0x000000ff
        /*09f8*/ 	.word	0x00000000
        /*09fc*/ 	.short	0x0101
        /*09fe*/ 	.byte	0x16
	.zero		1


	//   ....[46]....
        /*0a00*/ 	.word	0x0000af00
        /*0a04*/ 	.word	0x000000ff
        /*0a08*/ 	.word	0x00000000
        /*0a0c*/ 	.short	0x0101
        /*0a0e*/ 	.byte	0x04
	.zero		1


	//   ....[47]....
        /*0a10*/ 	.word	0x0000e0e0
        /*0a14*/ 	.word	0x0000001b
        /*0a18*/ 	.word	0x00028c40
        /*0a1c*/ 	.short	0x010a
        /*0a1e*/ 	.byte	0x3f
	.zero		1


	//   ....[48]....
        /*0a20*/ 	.word	0x0000e5b0
        /*0a24*/ 	.word	0x0000001b
        /*0a28*/ 	.word	0x00028c30
        /*0a2c*/ 	.short	0x0107
        /*0a2e*/ 	.byte	0x3f
	.zero		1


	//   ....[49]....
        /*0a30*/ 	.word	0x0000e690
        /*0a34*/ 	.word	0x0000001b
        /*0a38*/ 	.word	0x00028c30
        /*0a3c*/ 	.short	0x0101
        /*0a3e*/ 	.byte	0x3f
	.zero		1


	//   ....[50]....
        /*0a40*/ 	.word	0x0000eee0
        /*0a44*/ 	.word	0x00000017
        /*0a48*/ 	.word	0x00028c00
        /*0a4c*/ 	.short	0x0107
        /*0a4e*/ 	.byte	0x3f
	.zero		1


	//   ....[51]....
        /*0a50*/ 	.word	0x0000efd0
        /*0a54*/ 	.word	0x00000017
        /*0a58*/ 	.word	0x00028c00
        /*0a5c*/ 	.short	0x0101
        /*0a5e*/ 	.byte	0x3f
	.zero		1


	//   ....[52]....
        /*0a60*/ 	.word	0x0000eff0
        /*0a64*/ 	.word	0x00000017
        /*0a68*/ 	.word	0x00028c20
        /*0a6c*/ 	.short	0x010a
        /*0a6e*/ 	.byte	0x3f
	.zero		1


	//   ....[53]....
        /*0a70*/ 	.word	0x0000f080
        /*0a74*/ 	.word	0x0000001b
        /*0a78*/ 	.word	0x00028c60
        /*0a7c*/ 	.short	0x010a
        /*0a7e*/ 	.byte	0x3f
	.zero		1


	//   ....[54]....
        /*0a80*/ 	.word	0x0000f9b0
        /*0a84*/ 	.word	0x0000001b
        /*0a88*/ 	.word	0x00028c50
        /*0a8c*/ 	.short	0x0107
        /*0a8e*/ 	.byte	0x3f
	.zero		1


	//   ....[55]....
        /*0a90*/ 	.word	0x0000fa80
        /*0a94*/ 	.word	0x0000001b
        /*0a98*/ 	.word	0x00028c50
        /*0a9c*/ 	.short	0x0101
        /*0a9e*/ 	.byte	0x3f
	.zero		1


	//   ....[56]....
        /*0aa0*/ 	.word	0x0000fe00
        /*0aa4*/ 	.word	0x00000006
        /*0aa8*/ 	.word	0x00028c40
        /*0aac*/ 	.short	0x010a
        /*0aae*/ 	.byte	0x3f
	.zero		1


	//   ....[57]....
        /*0ab0*/ 	.word	0x00010140
        /*0ab4*/ 	.word	0x00000006
        /*0ab8*/ 	.word	0x00028c30
        /*0abc*/ 	.short	0x0107
        /*0abe*/ 	.byte	0x3f
	.zero		1


	//   ....[58]....
        /*0ac0*/ 	.word	0x00010200
        /*0ac4*/ 	.word	0x00000006
        /*0ac8*/ 	.word	0x00028c30
        /*0acc*/ 	.short	0x0101
        /*0ace*/ 	.byte	0x3f
	.zero		1


	//   ....[59]....
        /*0ad0*/ 	.word	0x00010230
        /*0ad4*/ 	.word	0x00000006
        /*0ad8*/ 	.word	0x00028c60
        /*0adc*/ 	.short	0x010a
        /*0ade*/ 	.byte	0x3f
	.zero		1


	//   ....[60]....
        /*0ae0*/ 	.word	0x00010900
        /*0ae4*/ 	.word	0x00000006
        /*0ae8*/ 	.word	0x00028c50
        /*0aec*/ 	.short	0x0107
        /*0aee*/ 	.byte	0x3f
	.zero		1


	//   ....[61]....
        /*0af0*/ 	.word	0x000109c0
        /*0af4*/ 	.word	0x00000006
        /*0af8*/ 	.word	0x00028c50
        /*0afc*/ 	.short	0x0101
        /*0afe*/ 	.byte	0x3f
	.zero		1


	//   ....[62]....
        /*0b00*/ 	.word	0x00011830
        /*0b04*/ 	.word	0x00000005
        /*0b08*/ 	.word	0x00028c20
        /*0b0c*/ 	.short	0x010a
        /*0b0e*/ 	.byte	0x3f
	.zero		1


	//   ....[63]....
        /*0b10*/ 	.word	0x000119b0
        /*0b14*/ 	.word	0x00000003
        /*0b18*/ 	.word	0x00028c40
        /*0b1c*/ 	.short	0x010a
        /*0b1e*/ 	.byte	0x3f
	.zero		1


	//   ....[64]....
        /*0b20*/ 	.word	0x00011a50
        /*0b24*/ 	.word	0x00000005
        /*0b28*/ 	.word	0x00028c40
        /*0b2c*/ 	.short	0x010a
        /*0b2e*/ 	.byte	0x3f
	.zero		1


	//   ....[65]....
        /*0b30*/ 	.word	0x00011a90
        /*0b34*/ 	.word	0x00000003
        /*0b38*/ 	.word	0x00028c60
        /*0b3c*/ 	.short	0x010a
        /*0b3e*/ 	.byte	0x3f
	.zero		1


	//   ....[66]....
        /*0b40*/ 	.word	0x00011ad0
        /*0b44*/ 	.word	0x00000005
        /*0b48*/ 	.word	0x00028c60
        /*0b4c*/ 	.short	0x010a
        /*0b4e*/ 	.byte	0x3f
	.zero		1


	//   ....[67]....
        /*0b50*/ 	.word	0x00011b40
        /*0b54*/ 	.word	0x00000004
        /*0b58*/ 	.word	0x00028c50
        /*0b5c*/ 	.short	0x010a
        /*0b5e*/ 	.byte	0x3f
	.zero		1


	//   ....[68]....
        /*0b60*/ 	.word	0x00011ba0
        /*0b64*/ 	.word	0x00000004
        /*0b68*/ 	.word	0x00028c50
        /*0b6c*/ 	.short	0x010a
        /*0b6e*/ 	.byte	0x3f
	.zero		1


	//   ....[69]....
        /*0b70*/ 	.word	0x00011c00
        /*0b74*/ 	.word	0x00000003
        /*0b78*/ 	.word	0x00028c00
        /*0b7c*/ 	.short	0x010a
        /*0b7e*/ 	.byte	0x3f
	.zero		1


	//   ....[70]....
        /*0b80*/ 	.word	0x00011c50
        /*0b84*/ 	.word	0x00000007
        /*0b88*/ 	.word	0x00028c30
        /*0b8c*/ 	.short	0x010a
        /*0b8e*/ 	.byte	0x3f
	.zero		1


	//   ....[71]....
        /*0b90*/ 	.word	0x00011ca0
        /*0b94*/ 	.word	0x00000007
        /*0b98*/ 	.word	0x00028c50
        /*0b9c*/ 	.short	0x010a
        /*0b9e*/ 	.byte	0x3f
	.zero		1


	//   ....[72]....
        /*0ba0*/ 	.word	0x00011d00
        /*0ba4*/ 	.word	0x00000006
        /*0ba8*/ 	.word	0x00028c30
        /*0bac*/ 	.short	0x010a
        /*0bae*/ 	.byte	0x3f
	.zero		1


	//   ....[73]....
        /*0bb0*/ 	.word	0x00011d60
        /*0bb4*/ 	.word	0x00000008
        /*0bb8*/ 	.word	0x00028c50
        /*0bbc*/ 	.short	0x010a
        /*0bbe*/ 	.byte	0x3f
	.zero		1


	//   ....[74]....
        /*0bc0*/ 	.word	0x00011dc0
        /*0bc4*/ 	.word	0x00000006
        /*0bc8*/ 	.word	0x00028c30
        /*0bcc*/ 	.short	0x010a
        /*0bce*/ 	.byte	0x3f
	.zero		1


	//   ....[75]....
        /*0bd0*/ 	.word	0x00011e20
        /*0bd4*/ 	.word	0x00000008
        /*0bd8*/ 	.word	0x00028c50
        /*0bdc*/ 	.short	0x010a
        /*0bde*/ 	.byte	0x3f
	.zero		1


	//   ....[76]....
        /*0be0*/ 	.word	0x00011f40
        /*0be4*/ 	.word	0x0000001b
        /*0be8*/ 	.word	0x00028c40
        /*0bec*/ 	.short	0x010a
        /*0bee*/ 	.byte	0x3f
	.zero		1


	//   ....[77]....
        /*0bf0*/ 	.word	0x000129e0
        /*0bf4*/ 	.word	0x00000017
        /*0bf8*/ 	.word	0x00028c20
        /*0bfc*/ 	.short	0x010a
        /*0bfe*/ 	.byte	0x3f
	.zero		1


	//   ....[78]....
        /*0c00*/ 	.word	0x00012a30
        /*0c04*/ 	.word	0x0000001b
        /*0c08*/ 	.word	0x00028c60
        /*0c0c*/ 	.short	0x010a
        /*0c0e*/ 	.byte	0x3f
	.zero		1


	//   ....[79]....
        /*0c10*/ 	.word	0x00013330
        /*0c14*/ 	.word	0x00000006
        /*0c18*/ 	.word	0x00028c40
        /*0c1c*/ 	.short	0x010a
        /*0c1e*/ 	.byte	0x3f
	.zero		1


	//   ....[80]....
        /*0c20*/ 	.word	0x000137f0
        /*0c24*/ 	.word	0x00000006
        /*0c28*/ 	.word	0x00028c60
        /*0c2c*/ 	.short	0x010a
        /*0c2e*/ 	.byte	0x3f
	.zero		1


	//   ....[81]....
        /*0c30*/ 	.word	0x000148e0
        /*0c34*/ 	.word	0x00000005
        /*0c38*/ 	.word	0x00028c20
        /*0c3c*/ 	.short	0x010a
        /*0c3e*/ 	.byte	0x3f
	.zero		1


	//   ....[82]....
        /*0c40*/ 	.word	0x00014a80
        /*0c44*/ 	.word	0x00000003
        /*0c48*/ 	.word	0x00028c40
        /*0c4c*/ 	.short	0x010a
        /*0c4e*/ 	.byte	0x3f
	.zero		1


	//   ....[83]....
        /*0c50*/ 	.word	0x00014ad0
        /*0c54*/ 	.word	0x00000005
        /*0c58*/ 	.word	0x00028c40
        /*0c5c*/ 	.short	0x010a
        /*0c5e*/ 	.byte	0x3f
	.zero		1


	//   ....[84]....
        /*0c60*/ 	.word	0x00014b20
        /*0c64*/ 	.word	0x00000003
        /*0c68*/ 	.word	0x00028c60
        /*0c6c*/ 	.short	0x010a
        /*0c6e*/ 	.byte	0x3f
	.zero		1


	//----- nvinfo : EIATTR_NUM_MBARRIERS
	.align		4
.L_1006:
        /*0c70*/ 	.byte	0x03, 0x38
        /*0c72*/ 	.short	0x0016


	//----- nvinfo : EIATTR_EXIT_INSTR_OFFSETS
	.align		4
        /*0c74*/ 	.byte	0x04, 0x1c
        /*0c76*/ 	.short	(.L_1008 - .L_1007)


	//   ....[0]....
.L_1007:
        /*0c78*/ 	.word	0x00000970


	//   ....[1]....
        /*0c7c*/ 	.word	0x0000c230


	//   ....[2]....
        /*0c80*/ 	.word	0x00011b20


	//----- nvinfo : EIATTR_MAX_THREADS
	.align		4
.L_1008:
        /*0c84*/ 	.byte	0x04, 0x05
        /*0c86*/ 	.short	(.L_1010 - .L_1009)
.L_1009:
        /*0c88*/ 	.word	0x00000180
        /*0c8c*/ 	.word	0x00000001
        /*0c90*/ 	.word	0x00000001


	//----- nvinfo : EIATTR_CRS_STACK_SIZE
	.align		4
.L_1010:
        /*0c94*/ 	.byte	0x04, 0x1e
        /*0c96*/ 	.short	(.L_1012 - .L_1011)
.L_1011:
        /*0c98*/ 	.word	0x00000000


	//----- nvinfo : EIATTR_CBANK_PARAM_SIZE
	.align		4
.L_1012:
        /*0c9c*/ 	.byte	0x03, 0x19
        /*0c9e*/ 	.short	0x0af0


	//----- nvinfo : EIATTR_PARAM_CBANK
	.align		4
        /*0ca0*/ 	.byte	0x04, 0x0a
        /*0ca2*/ 	.short	(.L_1014 - .L_1013)
	.align		4
.L_1013:
        /*0ca4*/ 	.word	index@(.nv.constant0._ZN7cutlass13device_kernelIN5flash11enable_sm90INS1_16FlashAttnFwdSm90INS1_25CollectiveMainloopFwdSm90ILi2EN4cute5tupleIJNS5_1CILi1EEES8_S8_EEENS6_IJNS7_ILi64EEESA_SA_EEELi512ENS_10bfloat16_tEfNS_4arch4Sm90ELb1ELb0ELb0ELb1ELb1ELb0ELb0ELb0ELb0ELb1ELb0ELb0EEENS1_21CollectiveEpilogueFwdINS6_IJSA_NS7_ILi512EEESA_EEES9_SC_SE_Li256ELb1ELb1ELb0ELb0EEENS1_36VarlenDynamicPersistentTileSchedulerILi64ELi64ELi256ELi128ELb0ELb1ELb1ELb1ELb1ELb1EEEEEEEEEvNT_6ParamsE)
        /*0ca8*/ 	.short	0x0210
        /*0caa*/ 	.short	0x0af0


	//----- nvinfo : EIATTR_SW_WAR
	.align		4
.L_1014:
        /*0cac*/ 	.byte	0x04, 0x36
        /*0cae*/ 	.short	(.L_1016 - .L_1015)
.L_1015:
        /*0cb0*/ 	.word	0x00000008
.L_1016:


//--------------------- .nv.info._ZN7cutlass13device_kernelIN5flash11enable_sm90INS1_16FlashAttnFwdSm90INS1_25CollectiveMainloopFwdSm90ILi2EN4cute5tupleIJNS5_1CILi1EEES8_S8_EEENS6_IJNS7_ILi64EEESA_SA_EEELi512ENS_10bfloat16_tEfNS_4arch4Sm90ELb1ELb0ELb0ELb1ELb1ELb1ELb0ELb0ELb0ELb1ELb0ELb0EEENS1_21CollectiveEpilogueFwdINS6_IJSA_NS7_ILi512EEESA_EEES9_SC_SE_Li256ELb1ELb1ELb0ELb0EEENS1_36VarlenDynamicPersistentTileSchedulerILi64ELi64ELi256ELi128ELb0ELb1ELb1ELb1ELb1ELb1EEEEEEEEEvNT_6ParamsE --------------------------
	.section	.nv.info._ZN7cutlass13device_kernelIN5flash11enable_sm90INS1_16FlashAttnFwdSm90INS1_25CollectiveMainloopFwdSm90ILi2EN4cute5tupleIJNS5_1CILi1EEES8_S8_EEENS6_IJNS7_ILi64EEESA_SA_EEELi512ENS_10bfloat16_tEfNS_4arch4Sm90ELb1ELb0ELb0ELb1ELb1ELb1ELb0ELb0ELb0ELb1ELb0ELb0EEENS1_21CollectiveEpilogueFwdINS6_IJSA_NS7_ILi512EEESA_EEES9_SC_SE_Li256ELb1ELb1ELb0ELb0EEENS1_36VarlenDynamicPersistentTileSchedulerILi64ELi64ELi256ELi128ELb0ELb1ELb1ELb1ELb1ELb1EEEEEEEEEvNT_6ParamsE,"",@"SHT_CUDA_INFO"
	.sectionflags	@""
	.align	4


	//----- nvinfo : EIATTR_CUDA_API_VERSION
	.align		4
        /*0000*/ 	.byte	0x04, 0x37
        /*0002*/ 	.short	(.L_1018 - .L_1017)
.L_1017:
        /*0004*/ 	.word	0x00000082


	//----- nvinfo : EIATTR_KPARAM_INFO
	.align		4
.L_1018:
        /*0008*/ 	.byte	0x04, 0x17
        /*000a*/ 	.short	(.L_1020 - .L_1019)
.L_1019:
        /*000c*/ 	.word	0x00000000
        /*0010*/ 	.short	0x0000
        /*0012*/ 	.short	0x0070
        /*0014*/ 	.byte	0x00, 0xf0, 0x01, 0x2a


	//----- nvinfo : EIATTR_SPARSE_MMA_MASK
	.align		4
.L_1020:
        /*0018*/ 	.byte	0x03, 0x50
        /*001a*/ 	.short	0x0000


	//----- nvinfo : EIATTR_MAXREG_COUNT
	.align		4
        /*001c*/ 	.byte	0x03, 0x1b
        /*001e*/ 	.short	0x00a8


	//----- nvinfo : EIATTR_NUM_BARRIERS
	.align		4
        /*0020*/ 	.byte	0x02, 0x4c
        /*0022*/ 	.byte	0x10
	.zero		1


	//----- nvinfo : EIATTR_EXTERNS
	.align		4
        /*0024*/ 	.byte	0x04, 0x0f
        /*0026*/ 	.short	(.L_1022 - .L_1021)


	//   ....[0]....
	.align		4
.L_1021:
        /*0028*/ 	.word	index@(__assertfail)


	//----- nvinfo : EIATTR_ANNOTATIONS
	.align		4
.L_1022:
        /*002c*/ 	.byte	0x04, 0x55
        /*002e*/ 	.short	(.L_1024 - .L_1023)


	//   ....[0]....
.L_1023:
        /* <DEDUP_REMOVED lines=50> */


	//----- nvinfo : EIATTR_MERCURY_ISA_VERSION
	.align		4
.L_1024:
        /*0340*/ 	.byte	0x03, 0x5f
        /*0342*/ 	.short	0x0101


	//----- nvinfo : EIATTR_UNUSED_LOAD_BYTE_OFFSET
	.align		4
        /*0344*/ 	.byte	0x04, 0x44
        /*0346*/ 	.short	(.L_1026 - .L_1025)


	//   ....[0]....
.L_1025:
        /*0348*/ 	.word	0x00000a10
        /*034c*/ 	.word	0x0000fff0


	//   ....[1]....
        /*0350*/ 	.word	0x00010220
        /*0354*/ 	.word	0x0000fff0


	//----- nvinfo : EIATTR_INT_WARP_WIDE_INSTR_OFFSETS
	.align		4
.L_1026:
        /*0358*/ 	.byte	0x04, 0x31
        /*035a*/ 	.short	(.L_1028 - .L_1027)


	//   ....[0]....
.L_1027:
        /*035c*/ 	.word	0x00000130


	//   ....[1]....
        /*0360*/ 	.word	0x00000160


	//   ....[2]....
        /*0364*/ 	.word	0x00000230


	//   ....[3]....
        /*0368*/ 	.word	0x000163e0


	//   ....[4]....
        /*036c*/ 	.word	0x00016470


	//   ....[5]....
        /*0370*/ 	.word	0x00019a30


	//   ....[6]....
        /*0374*/ 	.word	0x00019ac0


	//----- nvinfo : EIATTR_COOP_GROUP_MASK_REGIDS
	.align		4
.L_1028:
        /*0378*/ 	.byte	0x04, 0x29
        /*037a*/ 	.short	(.L_1030 - .L_1029)


	//   ....[0]....
.L_1029:
        /*037c*/ 	.word	0xffffffff


	//   ....[1]....
        /*0380*/ 	.word	0xffffffff


	//   ....[2]....
        /*0384*/ 	.word	0xffffffff


	//   ....[3]....
        /*0388*/ 	.word	0xffffffff


	//   ....[4]....
        /*038c*/ 	.word	0xffffffff


	//   ....[5]....
        /*0390*/ 	.word	0xffffffff


	//   ....[6]....
        /*0394*/ 	.word	0xffffffff


	//   ....[7]....
        /*0398*/ 	.word	0xffffffff


	//   ....[8]....
        /*039c*/ 	.word	0xffffffff


	//   ....[9]....
        /*03a0*/ 	.word	0xffffffff


	//   ....[10]....
        /*03a4*/ 	.word	0xffffffff


	//   ....[11]....
        /*03a8*/ 	.word	0xffffffff


	//   ....[12]....
        /*03ac*/ 	.word	0xffffffff


	//   ....[13]....
        /*03b0*/ 	.word	0xffffffff


	//   ....[14]....
        /*03b4*/ 	.word	0xffffffff


	//   ....[15]....
        /*03b8*/ 	.word	0xffffffff


	//   ....[16]....
        /*03bc*/ 	.word	0xffffffff


	//   ....[17]....
        /*03c0*/ 	.word	0xffffffff


	//   ....[18]....
        /*03c4*/ 	.word	0xffffffff


	//   ....[19]....
        /*03c8*/ 	.word	0xffffffff


	//   ....[20]....
        /*03cc*/ 	.word	0xffffffff


	//   ....[21]....
        /*03d0*/ 	.word	0xffffffff


	//   ....[22]....
        /*03d4*/ 	.word	0xffffffff


	//   ....[23]....
        /*03d8*/ 	.word	0xffffffff


	//   ....[24]....
        /*03dc*/ 	.word	0xffffffff


	//   ....[25]....
        /*03e0*/ 	.word	0xffffffff


	//   ....[26]....
        /*03e4*/ 	.word	0xffffffff


	//   ....[27]....
        /*03e8*/ 	.word	0xffffffff


	//   ....[28]....
        /*03ec*/ 	.word	0xffffffff


	//   ....[29]....
        /*03f0*/ 	.word	0xffffffff


	//   ....[30]....
        /*03f4*/ 	.word	0xffffffff


	//   ....[31]....
        /*03f8*/ 	.word	0xffffffff


	//   ....[32]....
        /*03fc*/ 	.word	0xffffffff


	//   ....[33]....
        /*0400*/ 	.word	0xffffffff


	//   ....[34]....
        /*0404*/ 	.word	0xffffffff


	//   ....[35]....
        /*0408*/ 	.word	0xffffffff


	//   ....[36]....
        /*040c*/ 	.word	0xffffffff


	//   ....[37]....
        /*0410*/ 	.word	0xffffffff


	//   ....[38]....
        /*0414*/ 	.word	0xffffffff


	//   ....[39]....
        /*0418*/ 	.word	0xffffffff


	//   ....[40]....
        /*041c*/ 	.word	0xffffffff


	//   ....[41]....
        /*0420*/ 	.word	0xffffffff


	//   ....[42]....
        /*0424*/ 	.word	0xffffffff


	//   ....[43]....
        /*0428*/ 	.word	0xffffffff


	//   ....[44]....
        /*042c*/ 	.word	0xffffffff


	//   ....[45]....
        /*0430*/ 	.word	0xffffffff


	//   ....[46]....
        /*0434*/ 	.word	0xffffffff


	//   ....[47]....
        /*0438*/ 	.word	0xffffffff


	//   ....[48]....
        /*043c*/ 	.word	0xffffffff


	//   ....[49]....
        /*0440*/ 	.word	0xffffffff


	//   ....[50]....
        /*0444*/ 	.word	0xffffffff


	//   ....[51]....
        /*0448*/ 	.word	0xffffffff


	//   ....[52]....
        /*044c*/ 	.word	0xffffffff


	//   ....[53]....
        /*0450*/ 	.word	0xffffffff


	//   ....[54]....
        /*0454*/ 	.word	0xffffffff


	//   ....[55]....
        /*0458*/ 	.word	0xffffffff


	//   ....[56]....
        /*045c*/ 	.word	0xffffffff


	//   ....[57]....
        /*0460*/ 	.word	0xffffffff


	//   ....[58]....
        /*0464*/ 	.word	0xffffffff


	//   ....[59]....
        /*0468*/ 	.word	0xffffffff


	//   ....[60]....
        /*046c*/ 	.word	0xffffffff


	//   ....[61]....
        /*0470*/ 	.word	0xffffffff


	//   ....[62]....
        /*0474*/ 	.word	0xffffffff


	//   ....[63]....
        /*0478*/ 	.word	0xffffffff


	//   ....[64]....
        /*047c*/ 	.word	0xffffffff


	//   ....[65]....
        /*0480*/ 	.word	0xffffffff


	//   ....[66]....
        /*0484*/ 	.word	0xffffffff


	//   ....[67]....
        /*0488*/ 	.word	0xffffffff


	//   ....[68]....
        /*048c*/ 	.word	0xffffffff


	//   ....[69]....
        /*0490*/ 	.word	0xffffffff


	//   ....[70]....
        /*0494*/ 	.word	0xffffffff


	//   ....[71]....
        /*0498*/ 	.word	0xffffffff


	//   ....[72]....
        /*049c*/ 	.word	0xffffffff


	//   ....[73]....
        /*04a0*/ 	.word	0xffffffff


	//   ....[74]....
        /*04a4*/ 	.word	0xffffffff


	//   ....[75]....
        /*04a8*/ 	.word	0xffffffff


	//   ....[76]....
        /*04ac*/ 	.word	0xffffffff


	//   ....[77]....
        /*04b0*/ 	.word	0xffffffff


	//   ....[78]....
        /*04b4*/ 	.word	0xffffffff


	//   ....[79]....
        /*04b8*/ 	.word	0xffffffff


	//   ....[80]....
        /*04bc*/ 	.word	0xffffffff


	//   ....[81]....
        /*04c0*/ 	.word	0xffffffff


	//   ....[82]....
        /*04c4*/ 	.word	0xffffffff


	//   ....[83]....
        /*04c8*/ 	.word	0xffffffff


	//   ....[84]....
        /*04cc*/ 	.word	0xffffffff


	//   ....[85]....
        /*04d0*/ 	.word	0xffffffff


	//   ....[86]....
        /*04d4*/ 	.word	0xffffffff


	//   ....[87]....
        /*04d8*/ 	.word	0xffffffff


	//   ....[88]....
        /*04dc*/ 	.word	0xffffffff


	//   ....[89]....
        /*04e0*/ 	.word	0xffffffff


	//   ....[90]....
        /*04e4*/ 	.word	0xffffffff


	//   ....[91]....
        /*04e8*/ 	.word	0xffffffff


	//   ....[92]....
        /*04ec*/ 	.word	0xffffffff


	//   ....[93]....
        /*04f0*/ 	.word	0xffffffff


	//   ....[94]....
        /*04f4*/ 	.word	0xffffffff


	//   ....[95]....
        /*04f8*/ 	.word	0xffffffff


	//   ....[96]....
        /*04fc*/ 	.word	0xffffffff


	//   ....[97]....
        /*0500*/ 	.word	0xffffffff


	//   ....[98]....
        /*0504*/ 	.word	0xffffffff


	//   ....[99]....
        /*0508*/ 	.word	0xffffffff


	//   ....[100]....
        /*050c*/ 	.word	0xffffffff


	//   ....[101]....
        /*0510*/ 	.word	0xffffffff


	//   ....[102]....
        /*0514*/ 	.word	0xffffffff


	//   ....[103]....
        /*0518*/ 	.word	0xffffffff


	//   ....[104]....
        /*051c*/ 	.word	0xffffffff


	//   ....[105]....
        /*0520*/ 	.word	0xffffffff


	//   ....[106]....
        /*0524*/ 	.word	0xffffffff


	//   ....[107]....
        /*0528*/ 	.word	0xffffffff


	//   ....[108]....
        /*052c*/ 	.word	0xffffffff


	//   ....[109]....
        /*0530*/ 	.word	0xffffffff


	//   ....[110]....
        /*0534*/ 	.word	0xffffffff


	//   ....[111]....
        /*0538*/ 	.word	0xffffffff


	//   ....[112]....
        /*053c*/ 	.word	0xffffffff


	//   ....[113]....
        /*0540*/ 	.word	0xffffffff


	//   ....[114]....
        /*0544*/ 	.word	0xffffffff


	//   ....[115]....
        /*0548*/ 	.word	0xffffffff


	//   ....[116]....
        /*054c*/ 	.word	0xffffffff


	//   ....[117]....
        /*0550*/ 	.word	0xffffffff


	//   ....[118]....
        /*0554*/ 	.word	0xffffffff


	//   ....[119]....
        /*0558*/ 	.word	0xffffffff


	//   ....[120]....
        /*055c*/ 	.word	0xffffffff


	//   ....[121]....
        /*0560*/ 	.word	0xffffffff


	//   ....[122]....
        /*0564*/ 	.word	0xffffffff


	//   ....[123]....
        /*0568*/ 	.word	0xffffffff


	//   ....[124]....
        /*056c*/ 	.word	0xffffffff


	//   ....[125]....
        /*0570*/ 	.word	0xffffffff


	//   ....[126]....
        /*0574*/ 	.word	0xffffffff


	//   ....[127]....
        /*0578*/ 	.word	0xffffffff


	//   ....[128]....
        /*057c*/ 	.word	0xffffffff


	//   ....[129]....
        /*0580*/ 	.word	0xffffffff


	//   ....[130]....
        /*0584*/ 	.word	0xffffffff


	//   ....[131]....
        /*0588*/ 	.word	0xffffffff


	//   ....[132]....
        /*058c*/ 	.word	0xffffffff


	//   ....[133]....
        /*0590*/ 	.word	0xffffffff


	//   ....[134]....
        /*0594*/ 	.word	0xffffffff


	//   ....[135]....
        /*0598*/ 	.word	0xffffffff


	//   ....[136]....
        /*059c*/ 	.word	0xffffffff


	//   ....[137]....
        /*05a0*/ 	.word	0xffffffff


	//   ....[138]....
        /*05a4*/ 	.word	0xffffffff


	//   ....[139]....
        /*05a8*/ 	.word	0xffffffff


	//   ....[140]....
        /*05ac*/ 	.word	0xffffffff


	//   ....[141]....
        /*05b0*/ 	.word	0xffffffff


	//   ....[142]....
        /*05b4*/ 	.word	0xffffffff


	//   ....[143]....
        /*05b8*/ 	.word	0xffffffff


	//   ....[144]....
        /*05bc*/ 	.word	0x0500000f


	//   ....[145]....
        /*05c0*/ 	.word	0x0500000f


	//   ....[146]....
        /*05c4*/ 	.word	0x0500000f


	//   ....[147]....
        /*05c8*/ 	.word	0x0500000f


	//   ....[148]....
        /*05cc*/ 	.word	0x0500000f


	//   ....[149]....
        /*05d0*/ 	.word	0x0500000f


	//   ....[150]....
        /*05d4*/ 	.word	0x0500000f


	//   ....[151]....
        /*05d8*/ 	.word	0x0500000f


	//   ....[152]....
        /*05dc*/ 	.word	0x0500000f


	//   ....[153]....
        /*05e0*/ 	.word	0x0500000f


	//   ....[154]....
        /*05e4*/ 	.word	0x0500000f


	//   ....[155]....
        /*05e8*/ 	.word	0x0500000f


	//   ....[156]....
        /*05ec*/ 	.word	0x0500000f


	//   ....[157]....
        /*05f0*/ 	.word	0x0500000f


	//   ....[158]....
        /*05f4*/ 	.word	0x0500000f


	//   ....[159]....
        /*05f8*/ 	.word	0x0500000f


	//   ....[160]....
        /*05fc*/ 	.word	0x0500000f


	//   ....[161]....
        /*0600*/ 	.word	0x0500000f


	//   ....[162]....
        /*0604*/ 	.word	0x0500000f


	//   ....[163]....
        /*0608*/ 	.word	0x0500000f


	//   ....[164]....
        /*060c*/ 	.word	0x0500000f


	//   ....[165]....
        /*0610*/ 	.word	0x0500000f


	//   ....[166]....
        /*0614*/ 	.word	0x0500000f


	//   ....[167]....
        /*0618*/ 	.word	0x0500000f


	//   ....[168]....
        /*061c*/ 	.word	0x0500000f


	//   ....[169]....
        /*0620*/ 	.word	0x0500000f


	//   ....[170]....
        /*0624*/ 	.word	0x0500000f


	//   ....[171]....
        /*0628*/ 	.word	0x0500000f


	//   ....[172]....
        /*062c*/ 	.word	0x0500000f


	//   ....[173]....
        /*0630*/ 	.word	0x0500000f


	//   ....[174]....
        /*0634*/ 	.word	0x0500000f


	//   ....[175]....
        /*0638*/ 	.word	0x0500000f


	//   ....[176]....
        /*063c*/ 	.word	0x0500000f


	//   ....[177]....
        /*0640*/ 	.word	0x0500000f


	//   ....[178]....
        /*0644*/ 	.word	0x0500000f


	//   ....[179]....
        /*0648*/ 	.word	0x0500000f


	//   ....[180]....
        /*064c*/ 	.word	0x0500000f


	//   ....[181]....
        /*0650*/ 	.word	0x0500000f


	//   ....[182]....
        /*0654*/ 	.word	0x0500000f


	//   ....[183]....
        /*0658*/ 	.word	0x0500000f


	//   ....[184]....
        /*065c*/ 	.word	0x0500000f


	//   ....[185]....
        /*0660*/ 	.word	0x0500000f


	//   ....[186]....
        /*0664*/ 	.word	0x0500000f


	//   ....[187]....
        /*0668*/ 	.word	0x0500000f


	//   ....[188]....
        /*066c*/ 	.word	0x0500000f


	//   ....[189]....
        /*0670*/ 	.word	0x0500000f


	//   ....[190]....
        /*0674*/ 	.word	0x0500000f


	//   ....[191]....
        /*0678*/ 	.word	0x0500000f


	//   ....[192]....
        /*067c*/ 	.word	0x0500000f


	//   ....[193]....
        /*0680*/ 	.word	0x0500000f


	//   ....[194]....
        /*0684*/ 	.word	0x0500000f


	//   ....[195]....
        /*0688*/ 	.word	0x0500000f


	//   ....[196]....
        /*068c*/ 	.word	0x0500000f


	//   ....[197]....
        /*0690*/ 	.word	0x0500000f


	//   ....[198]....
        /*0694*/ 	.word	0x0500000f


	//   ....[199]....
        /*0698*/ 	.word	0x0500000f


	//   ....[200]....
        /*069c*/ 	.word	0x0500000f


	//   ....[201]....
        /*06a0*/ 	.word	0x0500000f


	//   ....[202]....
        /*06a4*/ 	.word	0x0500000f


	//   ....[203]....
        /*06a8*/ 	.word	0x0500000f


	//   ....[204]....
        /*06ac*/ 	.word	0x0500000f


	//   ....[205]....
        /*06b0*/ 	.word	0x0500000f


	//   ....[206]....
        /*06b4*/ 	.word	0x0500000f


	//   ....[207]....
        /*06b8*/ 	.word	0x0500000f


	//   ....[208]....
        /*06bc*/ 	.word	0x0500000f


	//   ....[209]....
        /*06c0*/ 	.word	0x0500000f


	//   ....[210]....
        /*06c4*/ 	.word	0x0500000f


	//   ....[211]....
        /*06c8*/ 	.word	0x0500000f


	//   ....[212]....
        /*06cc*/ 	.word	0x0500000f


	//   ....[213]....
        /*06d0*/ 	.word	0x0500000f


	//   ....[214]....
        /*06d4*/ 	.word	0x0500000f


	//   ....[215]....
        /*06d8*/ 	.word	0x0500000f


	//   ....[216]....
        /*06dc*/ 	.word	0x0500000f


	//   ....[217]....
        /*06e0*/ 	.word	0x0500000f


	//   ....[218]....
        /*06e4*/ 	.word	0x0500000f


	//   ....[219]....
        /*06e8*/ 	.word	0x0500000f


	//   ....[220]....
        /*06ec*/ 	.word	0x0500000f


	//   ....[221]....
        /*06f0*/ 	.word	0x0500000f


	//   ....[222]....
        /*06f4*/ 	.word	0x0500000f


	//   ....[223]....
        /*06f8*/ 	.word	0x0500000f


	//   ....[224]....
        /*06fc*/ 	.word	0x0500000f


	//   ....[225]....
        /*0700*/ 	.word	0x0500000f


	//----- nvinfo : EIATTR_COOP_GROUP_INSTR_OFFSETS
	.align		4
.L_1030:
        /*0704*/ 	.byte	0x04, 0x28
        /*0706*/ 	.short	(.L_1032 - .L_1031)


	//   ....[0]....
.L_1031:
        /*0708*/ 	.word	0x00000060


	//   ....[1]....
        /*070c*/ 	.word	0x00000120


	//   ....[2]....
        /*0710*/ 	.word	0x000001f0


	//   ....[3]....
        /*0714*/ 	.word	0x00000370


	//   ....[4]....
        /*0718*/ 	.word	0x000004d0


	//   ....[5]....
        /*071c*/ 	.word	0x000005f0


	//   ....[6]....
        /*0720*/ 	.word	0x00000750


	//   ....[7]....
        /*0724*/ 	.word	0x00002b00


	//   ....[8]....
        /*0728*/ 	.word	0x00002b10


	//   ....[9]....
        /*072c*/ 	.word	0x000035d0


	//   ....[10]....
        /*0730*/ 	.word	0x000035e0


	//   ....[11]....
        /*0734*/ 	.word	0x00003fe0


	//   ....[12]....
        /*0738*/ 	.word	0x00003ff0


	//   ....[13]....
        /*073c*/ 	.word	0x000043d0


	//   ....[14]....
        /*0740*/ 	.word	0x000043e0


	//   ....[15]....
        /*0744*/ 	.word	0x000051c0


	//   ....[16]....
        /*0748*/ 	.word	0x000071c0


	//   ....[17]....
        /*074c*/ 	.word	0x00007950


	//   ....[18]....
        /*0750*/ 	.word	0x00007960


	//   ....[19]....
        /*0754*/ 	.word	0x00007970


	//   ....[20]....
        /*0758*/ 	.word	0x00007980


	//   ....[21]....
        /*075c*/ 	.word	0x00007ca0


	//   ....[22]....
        /*0760*/ 	.word	0x00007cb0


	//   ....[23]....
        /*0764*/ 	.word	0x00007cc0


	//   ....[24]....
        /*0768*/ 	.word	0x00007cd0


	//   ....[25]....
        /*076c*/ 	.word	0x00009040


	//   ....[26]....
        /*0770*/ 	.word	0x00009060


	//   ....[27]....
        /*0774*/ 	.word	0x00009070


	//   ....[28]....
        /*0778*/ 	.word	0x00009080


	//   ....[29]....
        /*077c*/ 	.word	0x00009170


	//   ....[30]....
        /*0780*/ 	.word	0x00009190


	//   ....[31]....
        /*0784*/ 	.word	0x00009220


	//   ....[32]....
        /*0788*/ 	.word	0x00009250


	//   ....[33]....
        /*078c*/ 	.word	0x0000a8f0


	//   ....[34]....
        /*0790*/ 	.word	0x0000a910


	//   ....[35]....
        /*0794*/ 	.word	0x0000ad60


	//   ....[36]....
        /*0798*/ 	.word	0x0000aed0


	//   ....[37]....
        /*079c*/ 	.word	0x0000afa0


	//   ....[38]....
        /*07a0*/ 	.word	0x0000b0e0


	//   ....[39]....
        /*07a4*/ 	.word	0x0000bab0


	//   ....[40]....
        /*07a8*/ 	.word	0x0000c090


	//   ....[41]....
        /*07ac*/ 	.word	0x0000c0b0


	//   ....[42]....
        /*07b0*/ 	.word	0x0000c610


	//   ....[43]....
        /*07b4*/ 	.word	0x0000c650


	//   ....[44]....
        /*07b8*/ 	.word	0x0000cb80


	//   ....[45]....
        /*07bc*/ 	.word	0x0000cd50


	//   ....[46]....
        /*07c0*/ 	.word	0x0000db90


	//   ....[47]....
        /*07c4*/ 	.word	0x0000e160


	//   ....[48]....
        /*07c8*/ 	.word	0x0000e190


	//   ....[49]....
        /*07cc*/ 	.word	0x0000e750


	//   ....[50]....
        /*07d0*/ 	.word	0x0000e920


	//   ....[51]....
        /*07d4*/ 	.word	0x0000f640


	//   ....[52]....
        /*07d8*/ 	.word	0x0000f730


	//   ....[53]....
        /*07dc*/ 	.word	0x0000f740


	//   ....[54]....
        /*07e0*/ 	.word	0x0000f780


	//   ....[55]....
        /*07e4*/ 	.word	0x0000f790


	//   ....[56]....
        /*07e8*/ 	.word	0x00011300


	//   ....[57]....
        /*07ec*/ 	.word	0x000117d0


	//   ....[58]....
        /*07f0*/ 	.word	0x000117f0


	//   ....[59]....
        /*07f4*/ 	.word	0x00011820


	//   ....[60]....
        /*07f8*/ 	.word	0x00011830


	//   ....[61]....
        /*07fc*/ 	.word	0x00011f70


	//   ....[62]....
        /*0800*/ 	.word	0x00011fe0


	//   ....[63]....
        /*0804*/ 	.word	0x00012260


	//   ....[64]....
        /*0808*/ 	.word	0x00012280


	//   ....[65]....
        /*080c*/ 	.word	0x00012f00


	//   ....[66]....
        /*0810*/ 	.word	0x00012f40


	//   ....[67]....
        /*0814*/ 	.word	0x000131f0


	//   ....[68]....
        /*0818*/ 	.word	0x00013210


	//   ....[69]....
        /*081c*/ 	.word	0x000134c0


	//   ....[70]....
        /*0820*/ 	.word	0x00013670


	//   ....[71]....
        /*0824*/ 	.word	0x000136a0


	//   ....[72]....
        /*0828*/ 	.word	0x000136d0


	//   ....[73]....
        /*082c*/ 	.word	0x00013700


	//   ....[74]....
        /*0830*/ 	.word	0x00013730


	//   ....[75]....
        /*0834*/ 	.word	0x00013760


	//   ....[76]....
        /*0838*/ 	.word	0x000138d0


	//   ....[77]....
        /*083c*/ 	.word	0x00013900


	//   ....[78]....
        /*0840*/ 	.word	0x00013930


	//   ....[79]....
        /*0844*/ 	.word	0x00013960


	//   ....[80]....
        /*0848*/ 	.word	0x00013990


	//   ....[81]....
        /*084c*/ 	.word	0x000139c0


	//   ....[82]....
        /*0850*/ 	.word	0x00013a50


	//   ....[83]....
        /*0854*/ 	.word	0x00013ab0


	//   ....[84]....
        /*0858*/ 	.word	0x00013b40


	//   ....[85]....
        /*085c*/ 	.word	0x00014940


	//   ....[86]....
        /*0860*/ 	.word	0x00017200


	//   ....[87]....
        /*0864*/ 	.word	0x00017220


	//   ....[88]....
        /*0868*/ 	.word	0x000172b0


	//   ....[89]....
        /*086c*/ 	.word	0x000172d0


	//   ....[90]....
        /*0870*/ 	.word	0x00017350


	//   ....[91]....
        /*0874*/ 	.word	0x00017370


	//   ....[92]....
        /*0878*/ 	.word	0x00017380


	//   ....[93]....
        /*087c*/ 	.word	0x00017390


	//   ....[94]....
        /*0880*/ 	.word	0x00017bb0


	//   ....[95]....
        /*0884*/ 	.word	0x00017be0


	//   ....[96]....
        /*0888*/ 	.word	0x00017c80


	//   ....[97]....
        /*088c*/ 	.word	0x00017ca0


	//   ....[98]....
        /*0890*/ 	.word	0x00017d20


	//   ....[99]....
        /*0894*/ 	.word	0x00017d40


	//   ....[100]....
        /*0898*/ 	.word	0x00017d50


	//   ....[101]....
        /*089c*/ 	.word	0x00017dc0


	//   ....[102]....
        /*08a0*/ 	.word	0x00018210


	//   ....[103]....
        /*08a4*/ 	.word	0x000182d0


	//   ....[104]....
        /*08a8*/ 	.word	0x00018420


	//   ....[105]....
        /*08ac*/ 	.word	0x00018460


	//   ....[106]....
        /*08b0*/ 	.word	0x00018470


	//   ....[107]....
        /*08b4*/ 	.word	0x00018480


	//   ....[108]....
        /*08b8*/ 	.word	0x000185d0


	//   ....[109]....
        /*08bc*/ 	.word	0x00018720


	//   ....[110]....
        /*08c0*/ 	.word	0x00018f40


	//   ....[111]....
        /*08c4*/ 	.word	0x00018f60


	//   ....[112]....
        /*08c8*/ 	.word	0x00018fb0


	//   ....[113]....
        /*08cc*/ 	.word	0x00018fc0


	//   ....[114]....
        /*08d0*/ 	.word	0x00019000


	//   ....[115]....
        /*08d4*/ 	.word	0x00019010


	//   ....[116]....
        /*08d8*/ 	.word	0x00019020


	//   ....[117]....
        /*08dc*/ 	.word	0x00019060


	//   ....[118]....
        /*08e0*/ 	.word	0x00019380


	//   ....[119]....
        /*08e4*/ 	.word	0x000193c0


	//   ....[120]....
        /*08e8*/ 	.word	0x000193e0


	//   ....[121]....
        /*08ec*/ 	.word	0x00019400


	//   ....[122]....
        /*08f0*/ 	.word	0x00019430


	//   ....[123]....
        /*08f4*/ 	.word	0x00019450


	//   ....[124]....
        /*08f8*/ 	.word	0x00019550


	//   ....[125]....
        /*08fc*/ 	.word	0x000196a0


	//   ....[126]....
        /*0900*/ 	.word	0x00019c90


	//   ....[127]....
        /*0904*/ 	.word	0x00019cc0


	//   ....[128]....
        /*0908*/ 	.word	0x00019d00


	//   ....[129]....
        /*090c*/ 	.word	0x00019d30


	//   ....[130]....
        /*0910*/ 	.word	0x00019d60


	//   ....[131]....
        /*0914*/ 	.word	0x00019d90


	//   ....[132]....
        /*0918*/ 	.word	0x00019dc0


	//   ....[133]....
        /*091c*/ 	.word	0x00019df0


	//   ....[134]....
        /*0920*/ 	.word	0x00019f70


	//   ....[135]....
        /*0924*/ 	.word	0x00019fa0


	//   ....[136]....
        /*0928*/ 	.word	0x00019fd0


	//   ....[137]....
        /*092c*/ 	.word	0x0001a000


	//   ....[138]....
        /*0930*/ 	.word	0x0001a030


	//   ....[139]....
        /*0934*/ 	.word	0x0001a060


	//   ....[140]....
        /*0938*/ 	.word	0x0001a120


	//   ....[141]....
        /*093c*/ 	.word	0x0001a140


	//   ....[142]....
        /*0940*/ 	.word	0x0001a1b0


	//   ....[143]....
        /*0944*/ 	.word	0x0001a850


	//   ....[144]....
        /*0948*/ 	.word	0x0001ab60


	//   ....[145]....
        /*094c*/ 	.word	0x0001abf0


	//   ....[146]....
        /*0950*/ 	.word	0x0001acd0


	//   ....[147]....
        /*0954*/ 	.word	0x0001ad60


	//   ....[148]....
        /*0958*/ 	.word	0x0001ae40


	//   ....[149]....
        /*095c*/ 	.word	0x0001aed0


	//   ....[150]....
        /*0960*/ 	.word	0x0001b050


	//   ....[151]....
        /*0964*/ 	.word	0x0001b0e0


	//   ....[152]....
        /*0968*/ 	.word	0x0001b130


	//   ....[153]....
        /*096c*/ 	.word	0x0001b180


	//   ....[154]....
        /*0970*/ 	.word	0x0001b210


	//   ....[155]....
        /*0974*/ 	.word	0x0001b2a0


	//   ....[156]....
        /*0978*/ 	.word	0x0001b2f0


	//   ....[157]....
        /*097c*/ 	.word	0x0001b340


	//   ....[158]....
        /*0980*/ 	.word	0x0001b430


	//   ....[159]....
        /*0984*/ 	.word	0x0001b4e0


	//   ....[160]....
        /*0988*/ 	.word	0x0001b560


	//   ....[161]....
        /*098c*/ 	.word	0x0001b5d0


	//   ....[162]....
        /*0990*/ 	.word	0x0001b700


	//   ....[163]....
        /*0994*/ 	.word	0x0001b820


	//   ....[164]....
        /*0998*/ 	.word	0x0001b8f0


	//   ....[165]....
        /*099c*/ 	.word	0x0001b940


	//   ....[166]....
        /*09a0*/ 	.word	0x0001bc30


	//   ....[167]....
        /*09a4*/ 	.word	0x0001bf10


	//   ....[168]....
        /*09a8*/ 	.word	0x0001c000


	//   ....[169]....
        /*09ac*/ 	.word	0x0001c0a0


	//   ....[170]....
        /*09b0*/ 	.word	0x0001c100


	//   ....[171]....
        /*09b4*/ 	.word	0x0001c1f0


	//   ....[172]....
        /*09b8*/ 	.word	0x0001c260


	//   ....[173]....
        /*09bc*/ 	.word	0x0001c350


	//   ....[174]....
        /*09c0*/ 	.word	0x0001c3c0


	//   ....[175]....
        /*09c4*/ 	.word	0x0001c460


	//   ....[176]....
        /*09c8*/ 	.word	0x0001c550


	//   ....[177]....
        /*09cc*/ 	.word	0x0001c5c0


	//   ....[178]....
        /*09d0*/ 	.word	0x0001c620


	//   ....[179]....
        /*09d4*/ 	.word	0x0001c710


	//   ....[180]....
        /*09d8*/ 	.word	0x0001c770


	//   ....[181]....
        /*09dc*/ 	.word	0x0001c870


	//   ....[182]....
        /*09e0*/ 	.word	0x0001c8d0


	//   ....[183]....
        /*09e4*/ 	.word	0x0001c9b0


	//   ....[184]....
        /*09e8*/ 	.word	0x0001caf0


	//   ....[185]....
        /*09ec*/ 	.word	0x0001cbf0


	//   ....[186]....
        /*09f0*/ 	.word	0x0001ce70


	//   ....[187]....
        /*09f4*/ 	.word	0x0001cec0


	//   ....[188]....
        /*09f8*/ 	.word	0x0001d090


	//   ....[189]....
        /*09fc*/ 	.word	0x0001d0e0


	//   ....[190]....
        /*0a00*/ 	.word	0x0001d2b0


	//   ....[191]....
        /*0a04*/ 	.word	0x0001d300


	//   ....[192]....
        /*0a08*/ 	.word	0x0001d3f0


	//   ....[193]....
        /*0a0c*/ 	.word	0x0001d490


	//   ....[194]....
        /*0a10*/ 	.word	0x0001d4f0


	//   ....[195]....
        /*0a14*/ 	.word	0x0001d5a0


	//   ....[196]....
        /*0a18*/ 	.word	0x0001d600


	//   ....[197]....
        /*0a1c*/ 	.word	0x0001d6b0


	//   ....[198]....
        /*0a20*/ 	.word	0x0001d710


	//   ....[199]....
        /*0a24*/ 	.word	0x0001d7c0


	//   ....[200]....
        /*0a28*/ 	.word	0x0001d8b0


	//   ....[201]....
        /*0a2c*/ 	.word	0x0001d980


	//   ....[202]....
        /*0a30*/ 	.word	0x0001daa0


	//   ....[203]....
        /*0a34*/ 	.word	0x0001dba0


	//   ....[204]....
        /*0a38*/ 	.word	0x0001dcd0


	//   ....[205]....
        /*0a3c*/ 	.word	0x0001ddb0


	//   ....[206]....
        /*0a40*/ 	.word	0x0001deb0


	//   ....[207]....
        /*0a44*/ 	.word	0x0001df90


	//   ....[208]....
        /*0a48*/ 	.word	0x0001e020


	//   ....[209]....
        /*0a4c*/ 	.word	0x0001e0c0


	//   ....[210]....
        /*0a50*/ 	.word	0x0001e1e0


	//   ....[211]....
        /*0a54*/ 	.word	0x0001e250


	//   ....[212]....
        /*0a58*/ 	.word	0x0001e2c0


	//   ....[213]....
        /*0a5c*/ 	.word	0x0001e330


	//   ....[214]....
        /*0a60*/ 	.word	0x0001e3a0


	//   ....[215]....
        /*0a64*/ 	.word	0x0001e420


	//   ....[216]....
        /*0a68*/ 	.word	0x0001e4b0


	//   ....[217]....
        /*0a6c*/ 	.word	0x0001e540


	//   ....[218]....
        /*0a70*/ 	.word	0x0001e5b0


	//   ....[219]....
        /*0a74*/ 	.word	0x0001e620


	//   ....[220]....
        /*0a78*/ 	.word	0x0001e690


	//   ....[221]....
        /*0a7c*/ 	.word	0x0001e710


	//   ....[222]....
        /*0a80*/ 	.word	0x0001e780


	//   ....[223]....
        /*0a84*/ 	.word	0x0001e820


	//   ....[224]....
        /*0a88*/ 	.word	0x0001e8b0


	//   ....[225]....
        /*0a8c*/ 	.word	0x0001e9e0


	//----- nvinfo : EIATTR_REG_RECONFIG
	.align		4
.L_1032:
        /*0a90*/ 	.byte	0x01, 0x54
	.zero		2


	//----- nvinfo : EIATTR_SYSCALL_OFFSETS
	.align		4
        /*0a94*/ 	.byte	0x04, 0x46
        /*0a96*/ 	.short	(.L_1034 - .L_1033)


	//   ....[0]....
.L_1033:
        /*0a98*/ 	.word	0x00001da0


	//   ....[1]....
        /*0a9c*/ 	.word	0x00001ef0


	//   ....[2]....
        /*0aa0*/ 	.word	0x00007370


	//   ....[3]....
        /*0aa4*/ 	.word	0x000076a0


	//   ....[4]....
        /*0aa8*/ 	.word	0x000165d0


	//   ....[5]....
        /*0aac*/ 	.word	0x00016720


	//   ....[6]....
        /*0ab0*/ 	.word	0x00016810


	//   ....[7]....
        /*0ab4*/ 	.word	0x000177f0


	//----- nvinfo : EIATTR_MBARRIER_INSTR_OFFSETS
	.align		4
.L_1034:
        /*0ab8*/ 	.byte	0x04, 0x39
        /*0aba*/ 	.short	(.L_1036 - .L_1035)


	//   ....[0]....
.L_1035:
        /*0abc*/ 	.word	0x00000250
        /*0ac0*/ 	.word	0x000000ff
        /*0ac4*/ 	.word	0x00028c00
        /*0ac8*/ 	.short	0x0100
        /*0aca*/ 	.byte	0x08
	.zero		1


	//   ....[1]....
        /*0acc*/ 	.word	0x00000270
        /*0ad0*/ 	.word	0x000000ff
        /*0ad4*/ 	.word	0x00028c20
        /*0ad8*/ 	.short	0x0100
        /*0ada*/ 	.byte	0x08
	.zero		1


	//   ....[2]....
        /*0adc*/ 	.word	0x00000320
        /*0ae0*/ 	.word	0x000000ff
        /*0ae4*/ 	.word	0x00028c30
        /*0ae8*/ 	.short	0x0100
        /*0aea*/ 	.byte	0x06
	.zero		1


	//   ....[3]....
        /*0aec*/ 	.word	0x00000330
        /*0af0*/ 	.word	0x000000ff
        /*0af4*/ 	.word	0x00028c40
        /*0af8*/ 	.short	0x0100
        /*0afa*/ 	.byte	0x06
	.zero		1


	//   ....[4]....
        /*0afc*/ 	.word	0x00000340
        /*0b00*/ 	.word	0x000000ff
        /*0b04*/ 	.word	0x00028c38
        /*0b08*/ 	.short	0x0100
        /*0b0a*/ 	.byte	0x06
	.zero		1


	//   ....[5]....
        /*0b0c*/ 	.word	0x00000350
        /*0b10*/ 	.word	0x000000ff
        /*0b14*/ 	.word	0x00028c48
        /*0b18*/ 	.short	0x0100
        /*0b1a*/ 	.byte	0x06
	.zero		1


	//   ....[6]....
        /*0b1c*/ 	.word	0x00000480
        /*0b20*/ 	.word	0x000000ff
        /*0b24*/ 	.word	0x00028c50
        /*0b28*/ 	.short	0x0100
        /*0b2a*/ 	.byte	0x08
	.zero		1


	//   ....[7]....
        /*0b2c*/ 	.word	0x00000490
        /*0b30*/ 	.word	0x000000ff
        /*0b34*/ 	.word	0x00028c60
        /*0b38*/ 	.short	0x0100
        /*0b3a*/ 	.byte	0x08
	.zero		1


	//   ....[8]....
        /*0b3c*/ 	.word	0x000004a0
        /*0b40*/ 	.word	0x000000ff
        /*0b44*/ 	.word	0x00028c58
        /*0b48*/ 	.short	0x0100
        /*0b4a*/ 	.byte	0x08
	.zero		1


	//   ....[9]....
        /*0b4c*/ 	.word	0x000004b0
        /*0b50*/ 	.word	0x000000ff
        /*0b54*/ 	.word	0x00028c68
        /*0b58*/ 	.short	0x0100
        /*0b5a*/ 	.byte	0x08
	.zero		1


	//   ....[10]....
        /*0b5c*/ 	.word	0x000005a0
        /*0b60*/ 	.word	0x000000ff
        /*0b64*/ 	.word	0x00028c70
        /*0b68*/ 	.short	0x0100
        /*0b6a*/ 	.byte	0x06
	.zero		1


	//   ....[11]....
        /*0b6c*/ 	.word	0x000005b0
        /*0b70*/ 	.word	0x000000ff
        /*0b74*/ 	.word	0x00028c80
        /*0b78*/ 	.short	0x0100
        /*0b7a*/ 	.byte	0x06
	.zero		1


	//   ....[12]....
        /*0b7c*/ 	.word	0x000005c0
        /*0b80*/ 	.word	0x000000ff
        /*0b84*/ 	.word	0x00028c78
        /*0b88*/ 	.short	0x0100
        /*0b8a*/ 	.byte	0x06
	.zero		1


	//   ....[13]....
        /*0b8c*/ 	.word	0x000005d0
        /*0b90*/ 	.word	0x000000ff
        /*0b94*/ 	.word	0x00028c88
        /*0b98*/ 	.short	0x0100
        /*0b9a*/ 	.byte	0x06
	.zero		1


	//   ....[14]....
        /*0b9c*/ 	.word	0x00000700
        /*0ba0*/ 	.word	0x000000ff
        /*0ba4*/ 	.word	0x00028c90
        /*0ba8*/ 	.short	0x0100
        /*0baa*/ 	.byte	0x08
	.zero		1


	//   ....[15]....
        /*0bac*/ 	.word	0x00000710
        /*0bb0*/ 	.word	0x000000ff
        /*0bb4*/ 	.word	0x00028ca0
        /*0bb8*/ 	.short	0x0100
        /*0bba*/ 	.byte	0x08
	.zero		1


	//   ....[16]....
        /*0bbc*/ 	.word	0x00000720
        /*0bc0*/ 	.word	0x000000ff
        /*0bc4*/ 	.word	0x00028c98
        /*0bc8*/ 	.short	0x0100
        /*0bca*/ 	.byte	0x08
	.zero		1


	//   ....[17]....
        /*0bcc*/ 	.word	0x00000730
        /*0bd0*/ 	.word	0x000000ff
        /*0bd4*/ 	.word	0x00028ca8
        /*0bd8*/ 	.short	0x0100
        /*0bda*/ 	.byte	0x08
	.zero		1


	//   ....[18]....
        /*0bdc*/ 	.word	0x00000860
        /*0be0*/ 	.word	0x000000ff
        /*0be4*/ 	.word	0x00028cb0
        /*0be8*/ 	.short	0x0100
        /*0bea*/ 	.byte	0x08
	.zero		1


	//   ....[19]....
        /*0bec*/ 	.word	0x00000870
        /*0bf0*/ 	.word	0x000000ff
        /*0bf4*/ 	.word	0x00028cc0
        /*0bf8*/ 	.short	0x0100
        /*0bfa*/ 	.byte	0x08
	.zero		1


	//   ....[20]....
        /*0bfc*/ 	.word	0x00000880
        /*0c00*/ 	.word	0x000000ff
        /*0c04*/ 	.word	0x00028cb8
        /*0c08*/ 	.short	0x0100
        /*0c0a*/ 	.byte	0x08
	.zero		1


	//   ....[21]....
        /*0c0c*/ 	.word	0x00000890
        /*0c10*/ 	.word	0x000000ff
        /*0c14*/ 	.word	0x00028cc8
        /*0c18*/ 	.short	0x0100
        /*0c1a*/ 	.byte	0x08
	.zero		1


	//   ....[22]....
        /*0c1c*/ 	.word	0x00002ab0
        /*0c20*/ 	.word	0x0000003f
        /*0c24*/ 	.word	0x00028c90
        /*0c28*/ 	.short	0x010a
        /*0c2a*/ 	.byte	0x3f
	.zero		1


	//   ....[23]....
        /*0c2c*/ 	.word	0x00003580
        /*0c30*/ 	.word	0x0000003f
        /*0c34*/ 	.word	0x00028c90
        /*0c38*/ 	.short	0x010a
        /*0c3a*/ 	.byte	0x3f
	.zero		1


	//   ....[24]....
        /*0c3c*/ 	.word	0x00003e30
        /*0c40*/ 	.word	0x0000003f
        /*0c44*/ 	.word	0x00028c90
        /*0c48*/ 	.short	0x010a
        /*0c4a*/ 	.byte	0x3f
	.zero		1


	//   ....[25]....
        /*0c4c*/ 	.word	0x00004210
        /*0c50*/ 	.word	0x00000004
        /*0c54*/ 	.word	0x00000000
        /*0c58*/ 	.short	0x0101
        /*0c5a*/ 	.byte	0x3f
	.zero		1


	//   ....[26]....
        /*0c5c*/ 	.word	0x00004250
        /*0c60*/ 	.word	0x0000003f
        /*0c64*/ 	.word	0x00028cb0
        /*0c68*/ 	.short	0x010a
        /*0c6a*/ 	.byte	0x3f
	.zero		1


	//   ....[27]....
        /*0c6c*/ 	.word	0x00004b00
        /*0c70*/ 	.word	0x0000003f
        /*0c74*/ 	.word	0x00000000
        /*0c78*/ 	.short	0x0101
        /*0c7a*/ 	.byte	0x3f
	.zero		1


	//   ....[28]....
        /*0c7c*/ 	.word	0x000052c0
        /*0c80*/ 	.word	0x00000003
        /*0c84*/ 	.word	0x00028c50
        /*0c88*/ 	.short	0x010a
        /*0c8a*/ 	.byte	0x3f
	.zero		1


	//   ....[29]....
        /*0c8c*/ 	.word	0x00005660
        /*0c90*/ 	.word	0x00000003
        /*0c94*/ 	.word	0x00000000
        /*0c98*/ 	.short	0x0101
        /*0c9a*/ 	.byte	0x3f
	.zero		1


	//   ....[30]....
        /*0c9c*/ 	.word	0x00005f90
        /*0ca0*/ 	.word	0x00000014
        /*0ca4*/ 	.word	0x00028c50
        /*0ca8*/ 	.short	0x010a
        /*0caa*/ 	.byte	0x3f
	.zero		1


	//   ....[31]....
        /*0cac*/ 	.word	0x00005fe0
        /*0cb0*/ 	.word	0x00000014
        /*0cb4*/ 	.word	0x00028c50
        /*0cb8*/ 	.short	0x010a
        /*0cba*/ 	.byte	0x3f
	.zero		1


	//   ....[32]....
        /*0cbc*/ 	.word	0x000062d0
        /*0cc0*/ 	.word	0x0000000d
        /*0cc4*/ 	.word	0x00000000
        /*0cc8*/ 	.short	0x0101
        /*0cca*/ 	.byte	0x3f
	.zero		1


	//   ....[33]....
        /*0ccc*/ 	.word	0x00007410
        /*0cd0*/ 	.word	0x00000002
        /*0cd4*/ 	.word	0x00028c00
        /*0cd8*/ 	.short	0x010a
        /*0cda*/ 	.byte	0x3f
	.zero		1


	//   ....[34]....
        /*0cdc*/ 	.word	0x00007460
        /*0ce0*/ 	.word	0x00000002
        /*0ce4*/ 	.word	0x00028c00
        /*0ce8*/ 	.short	0x010a
        /*0cea*/ 	.byte	0x3f
	.zero		1


	//   ....[35]....
        /*0cec*/ 	.word	0x00007f30
        /*0cf0*/ 	.word	0x00000002
        /*0cf4*/ 	.word	0x00028c00
        /*0cf8*/ 	.short	0x010a
        /*0cfa*/ 	.byte	0x3f
	.zero		1


	//   ....[36]....
        /*0cfc*/ 	.word	0x000094d0
        /*0d00*/ 	.word	0x00000002
        /*0d04*/ 	.word	0x00028c00
        /*0d08*/ 	.short	0x010a
        /*0d0a*/ 	.byte	0x3f
	.zero		1


	//   ....[37]....
        /*0d0c*/ 	.word	0x0000a480
        /*0d10*/ 	.word	0x00000014
        /*0d14*/ 	.word	0x00028c30
        /*0d18*/ 	.short	0x010a
        /*0d1a*/ 	.byte	0x3f
	.zero		1


	//   ....[38]....
        /*0d1c*/ 	.word	0x0000a530
        /*0d20*/ 	.word	0x00000014
        /*0d24*/ 	.word	0x00028c30
        /*0d28*/ 	.short	0x010a
        /*0d2a*/ 	.byte	0x3f
	.zero		1


	//   ....[39]....
        /*0d2c*/ 	.word	0x0000b1f0
        /*0d30*/ 	.word	0x00000003
        /*0d34*/ 	.word	0x00000000
        /*0d38*/ 	.short	0x0101
        /*0d3a*/ 	.byte	0x3f
	.zero		1


	//   ....[40]....
        /*0d3c*/ 	.word	0x0000b7c0
        /*0d40*/ 	.word	0x00000014
        /*0d44*/ 	.word	0x00028c50
        /*0d48*/ 	.short	0x010a
        /*0d4a*/ 	.byte	0x3f
	.zero		1


	//   ....[41]....
        /*0d4c*/ 	.word	0x0000b850
        /*0d50*/ 	.word	0x00000014
        /*0d54*/ 	.word	0x00028c50
        /*0d58*/ 	.short	0x010a
        /*0d5a*/ 	.byte	0x3f
	.zero		1


	//   ....[42]....
        /*0d5c*/ 	.word	0x0000bb50
        /*0d60*/ 	.word	0x00000014
        /*0d64*/ 	.word	0x00000000
        /*0d68*/ 	.short	0x0101
        /*0d6a*/ 	.byte	0x3f
	.zero		1


	//   ....[43]....
        /*0d6c*/ 	.word	0x0000bd00
        /*0d70*/ 	.word	0x000000ba
        /*0d74*/ 	.word	0x00028c30
        /*0d78*/ 	.short	0x010a
        /*0d7a*/ 	.byte	0x3f
	.zero		1


	//   ....[44]....
        /*0d7c*/ 	.word	0x0000bd70
        /*0d80*/ 	.word	0x000000ba
        /*0d84*/ 	.word	0x00028c30
        /*0d88*/ 	.short	0x010a
        /*0d8a*/ 	.byte	0x3f
	.zero		1


	//   ....[45]....
        /*0d8c*/ 	.word	0x0000c770
        /*0d90*/ 	.word	0x0000000e
        /*0d94*/ 	.word	0x00000000
        /*0d98*/ 	.short	0x0101
        /*0d9a*/ 	.byte	0x3f
	.zero		1


	//   ....[46]....
        /*0d9c*/ 	.word	0x0000d8d0
        /*0da0*/ 	.word	0x000000ba
        /*0da4*/ 	.word	0x00028c50
        /*0da8*/ 	.short	0x010a
        /*0daa*/ 	.byte	0x3f
	.zero		1


	//   ....[47]....
        /*0dac*/ 	.word	0x0000d920
        /*0db0*/ 	.word	0x000000ba
        /*0db4*/ 	.word	0x00028c50
        /*0db8*/ 	.short	0x010a
        /*0dba*/ 	.byte	0x3f
	.zero		1


	//   ....[48]....
        /*0dbc*/ 	.word	0x0000dc40
        /*0dc0*/ 	.word	0x000000ba
        /*0dc4*/ 	.word	0x00000000
        /*0dc8*/ 	.short	0x0101
        /*0dca*/ 	.byte	0x3f
	.zero		1


	//   ....[49]....
        /*0dcc*/ 	.word	0x0000dd80
        /*0dd0*/ 	.word	0x000000d7
        /*0dd4*/ 	.word	0x00028c30
        /*0dd8*/ 	.short	0x010a
        /*0dda*/ 	.byte	0x3f
	.zero		1


	//   ....[50]....
        /*0ddc*/ 	.word	0x0000ddf0
        /*0de0*/ 	.word	0x000000d7
        /*0de4*/ 	.word	0x00028c30
        /*0de8*/ 	.short	0x010a
        /*0dea*/ 	.byte	0x3f
	.zero		1


	//   ....[51]....
        /*0dec*/ 	.word	0x0000e340
        /*0df0*/ 	.word	0x0000000d
        /*0df4*/ 	.word	0x00000000
        /*0df8*/ 	.short	0x0101
        /*0dfa*/ 	.byte	0x3f
	.zero		1


	//   ....[52]....
        /*0dfc*/ 	.word	0x0000f370
        /*0e00*/ 	.word	0x000000d7
        /*0e04*/ 	.word	0x00028c50
        /*0e08*/ 	.short	0x010a
        /*0e0a*/ 	.byte	0x3f
	.zero		1


	//   ....[53]....
        /*0e0c*/ 	.word	0x0000f3c0
        /*0e10*/ 	.word	0x000000d7
        /*0e14*/ 	.word	0x00028c50
        /*0e18*/ 	.short	0x010a
        /*0e1a*/ 	.byte	0x3f
	.zero		1


	//   ....[54]....
        /*0e1c*/ 	.word	0x0000f6f0
        /*0e20*/ 	.word	0x000000d7
        /*0e24*/ 	.word	0x00000000
        /*0e28*/ 	.short	0x0101
        /*0e2a*/ 	.byte	0x3f
	.zero		1


	//   ....[55]....
        /*0e2c*/ 	.word	0x00011f50
        /*0e30*/ 	.word	0x00000003
        /*0e34*/ 	.word	0x00000000
        /*0e38*/ 	.short	0x0101
        /*0e3a*/ 	.byte	0x3f
	.zero		1


	//   ....[56]....
        /*0e3c*/ 	.word	0x00014a20
        /*0e40*/ 	.word	0x00000017
        /*0e44*/ 	.word	0x00028c20
        /*0e48*/ 	.short	0x010a
        /*0e4a*/ 	.byte	0x3f
	.zero		1


	//   ....[57]....
        /*0e4c*/ 	.word	0x00014ab0
        /*0e50*/ 	.word	0x00000003
        /*0e54*/ 	.word	0x00028ca0
        /*0e58*/ 	.short	0x010a
        /*0e5a*/ 	.byte	0x3f
	.zero		1


	//   ....[58]....
        /*0e5c*/ 	.word	0x00014d00
        /*0e60*/ 	.word	0x00000003
        /*0e64*/ 	.word	0x00028cc0
        /*0e68*/ 	.short	0x010a
        /*0e6a*/ 	.byte	0x3f
	.zero		1


	//   ....[59]....
        /*0e6c*/ 	.word	0x000156d0
        /*0e70*/ 	.word	0x00000008
        /*0e74*/ 	.word	0x00028ca0
        /*0e78*/ 	.short	0x010a
        /*0e7a*/ 	.byte	0x3f
	.zero		1


	//   ....[60]....
        /*0e7c*/ 	.word	0x00015910
        /*0e80*/ 	.word	0x00000008
        /*0e84*/ 	.word	0x00028cc0
        /*0e88*/ 	.short	0x010a
        /*0e8a*/ 	.byte	0x3f
	.zero		1


	//   ....[61]....
        /*0e8c*/ 	.word	0x00016fe0
        /*0e90*/ 	.word	0x0000001f
        /*0e94*/ 	.word	0x00028c40
        /*0e98*/ 	.short	0x010a
        /*0e9a*/ 	.byte	0x3f
	.zero		1


	//   ....[62]....
        /*0e9c*/ 	.word	0x00017490
        /*0ea0*/ 	.word	0x0000001f
        /*0ea4*/ 	.word	0x00028c30
        /*0ea8*/ 	.short	0x0107
        /*0eaa*/ 	.byte	0x3f
	.zero		1


	//   ....[63]....
        /*0eac*/ 	.word	0x00017560
        /*0eb0*/ 	.word	0x0000001f
        /*0eb4*/ 	.word	0x00028c30
        /*0eb8*/ 	.short	0x0101
        /*0eba*/ 	.byte	0x3f
	.zero		1


	//   ....[64]....
        /*0ebc*/ 	.word	0x00017e60
        /*0ec0*/ 	.word	0x00000017
        /*0ec4*/ 	.word	0x00028c00
        /*0ec8*/ 	.short	0x0107
        /*0eca*/ 	.byte	0x3f
	.zero		1


	//   ....[65]....
        /*0ecc*/ 	.word	0x00017f50
        /*0ed0*/ 	.word	0x00000017
        /*0ed4*/ 	.word	0x00028c00
        /*0ed8*/ 	.short	0x0101
        /*0eda*/ 	.byte	0x3f
	.zero		1


	//   ....[66]....
        /*0edc*/ 	.word	0x00017f70
        /*0ee0*/ 	.word	0x00000017
        /*0ee4*/ 	.word	0x00028c20
        /*0ee8*/ 	.short	0x010a
        /*0eea*/ 	.byte	0x3f
	.zero		1


	//   ....[67]....
        /*0eec*/ 	.word	0x00018000
        /*0ef0*/ 	.word	0x0000001f
        /*0ef4*/ 	.word	0x00028c60
        /*0ef8*/ 	.short	0x010a
        /*0efa*/ 	.byte	0x3f
	.zero		1


	//   ....[68]....
        /*0efc*/ 	.word	0x00018940
        /*0f00*/ 	.word	0x0000001f
        /*0f04*/ 	.word	0x00028c50
        /*0f08*/ 	.short	0x0107
        /*0f0a*/ 	.byte	0x3f
	.zero		1


	//   ....[69]....
        /*0f0c*/ 	.word	0x00018a10
        /*0f10*/ 	.word	0x0000001f
        /*0f14*/ 	.word	0x00028c50
        /*0f18*/ 	.short	0x0101
        /*0f1a*/ 	.byte	0x3f
	.zero		1


	//   ....[70]....
        /*0f1c*/ 	.word	0x00018da0
        /*0f20*/ 	.word	0x00000006
        /*0f24*/ 	.word	0x00028c40
        /*0f28*/ 	.short	0x010a
        /*0f2a*/ 	.byte	0x3f
	.zero		1


	//   ....[71]....
        /*0f2c*/ 	.word	0x000190e0
        /*0f30*/ 	.word	0x00000006
        /*0f34*/ 	.word	0x00028c30
        /*0f38*/ 	.short	0x0107
        /*0f3a*/ 	.byte	0x3f
	.zero		1


	//   ....[72]....
        /*0f3c*/ 	.word	0x000191a0
        /*0f40*/ 	.word	0x00000006
        /*0f44*/ 	.word	0x00028c30
        /*0f48*/ 	.short	0x0101
        /*0f4a*/ 	.byte	0x3f
	.zero		1


	//   ....[73]....
        /*0f4c*/ 	.word	0x000191d0
        /*0f50*/ 	.word	0x00000006
        /*0f54*/ 	.word	0x00028c60
        /*0f58*/ 	.short	0x010a
        /*0f5a*/ 	.byte	0x3f
	.zero		1


	//   ....[74]....
        /*0f5c*/ 	.word	0x000198a0
        /*0f60*/ 	.word	0x00000006
        /*0f64*/ 	.word	0x00028c50
        /*0f68*/ 	.short	0x0107
        /*0f6a*/ 	.byte	0x3f
	.zero		1


	//   ....[75]....
        /*0f6c*/ 	.word	0x00019960
        /*0f70*/ 	.word	0x00000006
        /*0f74*/ 	.word	0x00028c50
        /*0f78*/ 	.short	0x0101
        /*0f7a*/ 	.byte	0x3f
	.zero		1


	//   ....[76]....
        /*0f7c*/ 	.word	0x0001a7d0
        /*0f80*/ 	.word	0x00000004
        /*0f84*/ 	.word	0x00028c20
        /*0f88*/ 	.short	0x010a
        /*0f8a*/ 	.byte	0x3f
	.zero		1


	//   ....[77]....
        /*0f8c*/ 	.word	0x0001a930
        /*0f90*/ 	.word	0x00000005
        /*0f94*/ 	.word	0x00028c40
        /*0f98*/ 	.short	0x010a
        /*0f9a*/ 	.byte	0x3f
	.zero		1


	//   ....[78]....
        /*0f9c*/ 	.word	0x0001a9d0
        /*0fa0*/ 	.word	0x00000019
        /*0fa4*/ 	.word	0x00028c40
        /*0fa8*/ 	.short	0x010a
        /*0faa*/ 	.byte	0x3f
	.zero		1


	//   ....[79]....
        /*0fac*/ 	.word	0x0001aa10
        /*0fb0*/ 	.word	0x00000005
        /*0fb4*/ 	.word	0x00028c60
        /*0fb8*/ 	.short	0x010a
        /*0fba*/ 	.byte	0x3f
	.zero		1


	//   ....[80]....
        /*0fbc*/ 	.word	0x0001aa50
        /*0fc0*/ 	.word	0x00000019
        /*0fc4*/ 	.word	0x00028c60
        /*0fc8*/ 	.short	0x010a
        /*0fca*/ 	.byte	0x3f
	.zero		1


	//   ....[81]....
        /*0fcc*/ 	.word	0x0001aab0
        /*0fd0*/ 	.word	0x0000003f
        /*0fd4*/ 	.word	0x00028c90
        /*0fd8*/ 	.short	0x010a
        /*0fda*/ 	.byte	0x3f
	.zero		1


	//   ....[82]....
        /*0fdc*/ 	.word	0x0001ac20
        /*0fe0*/ 	.word	0x0000003f
        /*0fe4*/ 	.word	0x00028c90
        /*0fe8*/ 	.short	0x010a
        /*0fea*/ 	.byte	0x3f
	.zero		1


	//   ....[83]....
        /*0fec*/ 	.word	0x0001ada0
        /*0ff0*/ 	.word	0x0000003f
        /*0ff4*/ 	.word	0x00028c90
        /*0ff8*/ 	.short	0x010a
        /*0ffa*/ 	.byte	0x3f
	.zero		1


	//   ....[84]....
        /*0ffc*/ 	.word	0x0001af00
        /*1000*/ 	.word	0x0000003f
        /*1004*/ 	.word	0x00028cb0
        /*1008*/ 	.short	0x010a
        /*100a*/ 	.byte	0x3f
	.zero		1


	//   ....[85]....
        /*100c*/ 	.word	0x0001af50
        /*1010*/ 	.word	0x00000003
        /*1014*/ 	.word	0x00028c50
        /*1018*/ 	.short	0x010a
        /*101a*/ 	.byte	0x3f
	.zero		1


	//   ....[86]....
        /*101c*/ 	.word	0x0001afa0
        /*1020*/ 	.word	0x00000014
        /*1024*/ 	.word	0x00028c50
        /*1028*/ 	.short	0x010a
        /*102a*/ 	.byte	0x3f
	.zero		1


	//   ....[87]....
        /*102c*/ 	.word	0x0001b370
        /*1030*/ 	.word	0x00000002
        /*1034*/ 	.word	0x00028c00
        /*1038*/ 	.short	0x010a
        /*103a*/ 	.byte	0x3f
	.zero		1


	//   ....[88]....
        /*103c*/ 	.word	0x0001b970
        /*1040*/ 	.word	0x00000002
        /*1044*/ 	.word	0x00028c00
        /*1048*/ 	.short	0x010a
        /*104a*/ 	.byte	0x3f
	.zero		1


	//   ....[89]....
        /*104c*/ 	.word	0x0001b9c0
        /*1050*/ 	.word	0x00000014
        /*1054*/ 	.word	0x00028c30
        /*1058*/ 	.short	0x010a
        /*105a*/ 	.byte	0x3f
	.zero		1


	//   ....[90]....
        /*105c*/ 	.word	0x0001ba10
        /*1060*/ 	.word	0x00000014
        /*1064*/ 	.word	0x00028c50
        /*1068*/ 	.short	0x010a
        /*106a*/ 	.byte	0x3f
	.zero		1


	//   ....[91]....
        /*106c*/ 	.word	0x0001ba60
        /*1070*/ 	.word	0x000000ba
        /*1074*/ 	.word	0x00028c30
        /*1078*/ 	.short	0x010a
        /*107a*/ 	.byte	0x3f
	.zero		1


	//   ....[92]....
        /*107c*/ 	.word	0x0001bab0
        /*1080*/ 	.word	0x000000ba
        /*1084*/ 	.word	0x00028c50
        /*1088*/ 	.short	0x010a
        /*108a*/ 	.byte	0x3f
	.zero		1


	//   ....[93]....
        /*108c*/ 	.word	0x0001bb00
        /*1090*/ 	.word	0x000000d7
        /*1094*/ 	.word	0x00028c30
        /*1098*/ 	.short	0x010a
        /*109a*/ 	.byte	0x3f
	.zero		1


	//   ....[94]....
        /*109c*/ 	.word	0x0001bb50
        /*10a0*/ 	.word	0x000000d7
        /*10a4*/ 	.word	0x00028c50
        /*10a8*/ 	.short	0x010a
        /*10aa*/ 	.byte	0x3f
	.zero		1


	//   ....[95]....
        /*10ac*/ 	.word	0x0001bcf0
        /*10b0*/ 	.word	0x00000017
        /*10b4*/ 	.word	0x00028c20
        /*10b8*/ 	.short	0x010a
        /*10ba*/ 	.byte	0x3f
	.zero		1


	//   ....[96]....
        /*10bc*/ 	.word	0x0001bd40
        /*10c0*/ 	.word	0x00000003
        /*10c4*/ 	.word	0x00028ca0
        /*10c8*/ 	.short	0x010a
        /*10ca*/ 	.byte	0x3f
	.zero		1


	//   ....[97]....
        /*10cc*/ 	.word	0x0001bd90
        /*10d0*/ 	.word	0x00000003
        /*10d4*/ 	.word	0x00028cc0
        /*10d8*/ 	.short	0x010a
        /*10da*/ 	.byte	0x3f
	.zero		1


	//   ....[98]....
        /*10dc*/ 	.word	0x0001bde0
        /*10e0*/ 	.word	0x00000008
        /*10e4*/ 	.word	0x00028ca0
        /*10e8*/ 	.short	0x010a
        /*10ea*/ 	.byte	0x3f
	.zero		1


	//   ....[99]....
        /*10ec*/ 	.word	0x0001be30
        /*10f0*/ 	.word	0x00000008
        /*10f4*/ 	.word	0x00028cc0
        /*10f8*/ 	.short	0x010a
        /*10fa*/ 	.byte	0x3f
	.zero		1


	//   ....[100]....
        /*10fc*/ 	.word	0x0001bf50
        /*1100*/ 	.word	0x0000001f
        /*1104*/ 	.word	0x00028c40
        /*1108*/ 	.short	0x010a
        /*110a*/ 	.byte	0x3f
	.zero		1


	//   ....[101]....
        /*110c*/ 	.word	0x0001c9f0
        /*1110*/ 	.word	0x00000017
        /*1114*/ 	.word	0x00028c20
        /*1118*/ 	.short	0x010a
        /*111a*/ 	.byte	0x3f
	.zero		1


	//   ....[102]....
        /*111c*/ 	.word	0x0001ca40
        /*1120*/ 	.word	0x0000001f
        /*1124*/ 	.word	0x00028c60
        /*1128*/ 	.short	0x010a
        /*112a*/ 	.byte	0x3f
	.zero		1


	//   ....[103]....
        /*112c*/ 	.word	0x0001d340
        /*1130*/ 	.word	0x00000006
        /*1134*/ 	.word	0x00028c40
        /*1138*/ 	.short	0x010a
        /*113a*/ 	.byte	0x3f
	.zero		1


	//   ....[104]....
        /*113c*/ 	.word	0x0001d800
        /*1140*/ 	.word	0x00000006
        /*1144*/ 	.word	0x00028c60
        /*1148*/ 	.short	0x010a
        /*114a*/ 	.byte	0x3f
	.zero		1


	//   ....[105]....
        /*114c*/ 	.word	0x0001e900
        /*1150*/ 	.word	0x00000004
        /*1154*/ 	.word	0x00028c20
        /*1158*/ 	.short	0x010a
        /*115a*/ 	.byte	0x3f
	.zero		1


	//   ....[106]....
        /*115c*/ 	.word	0x0001eaa0
        /*1160*/ 	.word	0x00000005
        /*1164*/ 	.word	0x00028c40
        /*1168*/ 	.short	0x010a
        /*116a*/ 	.byte	0x3f
	.zero		1


	//   ....[107]....
        /*116c*/ 	.word	0x0001eaf0
        /*1170*/ 	.word	0x00000019
        /*1174*/ 	.word	0x00028c40
        /*1178*/ 	.short	0x010a
        /*117a*/ 	.byte	0x3f
	.zero		1


	//   ....[108]....
        /*117c*/ 	.word	0x0001eb40
        /*1180*/ 	.word	0x00000005
        /*1184*/ 	.word	0x00028c60
        /*1188*/ 	.short	0x010a
        /*118a*/ 	.byte	0x3f
	.zero		1


	//----- nvinfo : EIATTR_NUM_MBARRIERS
	.align		4
.L_1036:
        /*118c*/ 	.byte	0x03, 0x38
        /*118e*/ 	.short	0x0016


	//----- nvinfo : EIATTR_EXIT_INSTR_OFFSETS
	.align		4
        /*1190*/ 	.byte	0x04, 0x1c
        /*1192*/ 	.short	(.L_1038 - .L_1037)


	//   ....[0]....
.L_1037:
        /*1194*/ 	.word	0x0001aaa0


	//----- nvinfo : EIATTR_MAX_THREADS
	.align		4
.L_1038:
        /*1198*/ 	.byte	0x04, 0x05
        /*119a*/ 	.short	(.L_1040 - .L_1039)
.L_1039:
        /*119c*/ 	.word	0x00000180
        /*11a0*/ 	.word	0x00000001
        /*11a4*/ 	.word	0x00000001


	//----- nvinfo : EIATTR_CRS_STACK_SIZE
	.align		4
.L_1040:
        /*11a8*/ 	.byte	0x04, 0x1e
        /*11aa*/ 	.short	(.L_1042 - .L_1041)
.L_1041:
        /*11ac*/ 	.word	0x00000000


	//----- nvinfo : EIATTR_CBANK_PARAM_SIZE
	.align		4
.L_1042:
        /*11b0*/ 	.byte	0x03, 0x19
        /*11b2*/ 	.short	0x0af0


	//----- nvinfo : EIATTR_PARAM_CBANK
	.align		4
        /*11b4*/ 	.byte	0x04, 0x0a
        /*11b6*/ 	.short	(.L_1044 - .L_1043)
	.align		4
.L_1043:
        /*11b8*/ 	.word	index@(.nv.constant0._ZN7cutlass13device_kernelIN5flash11enable_sm90INS1_16FlashAttnFwdSm90INS1_25CollectiveMainloopFwdSm90ILi2EN4cute5tupleIJNS5_1CILi1EEES8_S8_EEENS6_IJNS7_ILi64EEESA_SA_EEELi512ENS_10bfloat16_tEfNS_4arch4Sm90ELb1ELb0ELb0ELb1ELb1ELb1ELb0ELb0ELb0ELb1ELb0ELb0EEENS1_21CollectiveEpilogueFwdINS6_IJSA_NS7_ILi512EEESA_EEES9_SC_SE_Li256ELb1ELb1ELb0ELb0EEENS1_36VarlenDynamicPersistentTileSchedulerILi64ELi64ELi256ELi128ELb0ELb1ELb1ELb1ELb1ELb1EEEEEEEEEvNT_6ParamsE)
        /*11bc*/ 	.short	0x0210
        /*11be*/ 	.short	0x0af0


	//----- nvinfo : EIATTR_SW_WAR
	.align		4
.L_1044:
        /*11c0*/ 	.byte	0x04, 0x36
        /*11c2*/ 	.short	(.L_1046 - .L_1045)
.L_1045:
        /*11c4*/ 	.word	0x00000008
.L_1046:


//--------------------- .nv.info._ZN7cutlass13device_kernelIN5flash11enable_sm90INS1_16FlashAttnFwdSm90INS1_25CollectiveMainloopFwdSm90ILi2EN4cute5tupleIJNS5_1CILi1EEES8_S8_EEENS6_IJNS7_ILi64EEESA_SA_EEELi512ENS_10bfloat16_tEfNS_4arch4Sm90ELb1ELb0ELb0ELb1ELb1ELb0ELb1ELb0ELb0ELb1ELb0ELb0EEENS1_21CollectiveEpilogueFwdINS6_IJSA_NS7_ILi512EEESA_EEES9_SC_SE_Li256ELb1ELb1ELb0ELb0EEENS1_36VarlenDynamicPersistentTileSchedulerILi64ELi64ELi256ELi128ELb0ELb1ELb1ELb1ELb1ELb1EEEEEEEEEvNT_6ParamsE --------------------------
	.section	.nv.info._ZN7cutlass13device_kernelIN5flash11enable_sm90INS1_16FlashAttnFwdSm90INS1_25CollectiveMainloopFwdSm90ILi2EN4cute5tupleIJNS5_1CILi1EEES8_S8_EEENS6_IJNS7_ILi64EEESA_SA_EEELi512ENS_10bfloat16_tEfNS_4arch4Sm90ELb1ELb0ELb0ELb1ELb1ELb0ELb1ELb0ELb0ELb1ELb0ELb0EEENS1_21CollectiveEpilogueFwdINS6_IJSA_NS7_ILi512EEESA_EEES9_SC_SE_Li256ELb1ELb1ELb0ELb0EEENS1_36VarlenDynamicPersistentTileSchedulerILi64ELi64ELi256ELi128ELb0ELb1ELb1ELb1ELb1ELb1EEEEEEEEEvNT_6ParamsE,"",@"SHT_CUDA_INFO"
	.sectionflags	@""
	.align	4


	//----- nvinfo : EIATTR_CUDA_API_VERSION
	.align		4
        /*0000*/ 	.byte	0x04, 0x37
        /*0002*/ 	.short	(.L_1048 - .L_1047)
.L_1047:
        /*0004*/ 	.word	0x00000082


	//----- nvinfo : EIATTR_KPARAM_INFO
	.align		4
.L_1048:
        /*0008*/ 	.byte	0x04, 0x17
        /*000a*/ 	.short	(.L_1050 - .L_1049)
.L_1049:
        /*000c*/ 	.word	0x00000000
        /*0010*/ 	.short	0x0000
        /*0012*/ 	.short	0x0070
        /*0014*/ 	.byte	0x00, 0xf0, 0x01, 0x2e


	//----- nvinfo : EIATTR_SPARSE_MMA_MASK
	.align		4
.L_1050:
        /*0018*/ 	.byte	0x03, 0x50
        /*001a*/ 	.short	0x0000


	//----- nvinfo : EIATTR_MAXREG_COUNT
	.align		4
        /*001c*/ 	.byte	0x03, 0x1b
        /*001e*/ 	.short	0x00a8


	//----- nvinfo : EIATTR_NUM_BARRIERS
	.align		4
        /*0020*/ 	.byte	0x02, 0x4c
        /*0022*/ 	.byte	0x10
	.zero		1


	//----- nvinfo : EIATTR_EXTERNS
	.align		4
        /*0024*/ 	.byte	0x04, 0x0f
        /*0026*/ 	.short	(.L_1052 - .L_1051)


	//   ....[0]....
	.align		4
.L_1051:
        /*0028*/ 	.word	index@(__assertfail)


	//----- nvinfo : EIATTR_ANNOTATIONS
	.align		4
.L_1052:
        /*002c*/ 	.byte	0x04, 0x55
        /*002e*/ 	.short	(.L_1054 - .L_1053)


	//   ....[0]....
.L_1053:
        /* <DEDUP_REMOVED lines=17> */


	//----- nvinfo : EIATTR_MERCURY_ISA_VERSION
	.align		4
.L_1054:
        /*0130*/ 	.byte	0x03, 0x5f
        /*0132*/ 	.short	0x0101


	//----- nvinfo : EIATTR_UNUSED_LOAD_BYTE_OFFSET
	.align		4
        /*0134*/ 	.byte	0x04, 0x44
        /*0136*/ 	.short	(.L_1056 - .L_1055)


	//   ....[0]....
.L_1055:
        /*0138*/ 	.word	0x00000970
        /*013c*/ 	.word	0x0000fff0


	//   ....[1]....
        /*0140*/ 	.word	0x0000cf90
        /*0144*/ 	.word	0x0000fff0


	//----- nvinfo : EIATTR_INT_WARP_WIDE_INSTR_OFFSETS
	.align		4
.L_1056:
        /*0148*/ 	.byte	0x04, 0x31
        /*014a*/ 	.short	(.L_1058 - .L_1057)


	//   ....[0]....
.L_1057:
        /*014c*/ 	.word	0x000000c0


	//   ....[1]....
        /*0150*/ 	.word	0x000000d0


	//   ....[2]....
        /*0154*/ 	.word	0x000000e0


	//   ....[3]....
        /*0158*/ 	.word	0x00000180


	//   ....[4]....
        /*015c*/ 	.word	0x00011220


	//   ....[5]....
        /*0160*/ 	.word	0x000112b0


	//   ....[6]....
        /*0164*/ 	.word	0x000155c0


	//   ....[7]....
        /*0168*/ 	.word	0x00015650


	//----- nvinfo : EIATTR_COOP_GROUP_MASK_REGIDS
	.align		4
.L_1058:
        /*016c*/ 	.byte	0x04, 0x29
        /*016e*/ 	.short	(.L_1060 - .L_1059)


	//   ....[0]....
.L_1059:
        /*0170*/ 	.word	0xffffffff


	//   ....[1]....
        /*0174*/ 	.word	0xffffffff


	//   ....[2]....
        /*0178*/ 	.word	0xffffffff


	//   ....[3]....
        /*017c*/ 	.word	0xffffffff


	//   ....[4]....
        /*0180*/ 	.word	0xffffffff


	//   ....[5]....
        /*0184*/ 	.word	0xffffffff


	//   ....[6]....
        /*0188*/ 	.word	0xffffffff


	//   ....[7]....
        /*018c*/ 	.word	0xffffffff


	//   ....[8]....
        /*0190*/ 	.word	0xffffffff


	//   ....[9]....
        /*0194*/ 	.word	0xffffffff


	//   ....[10]....
        /*0198*/ 	.word	0xffffffff


	//   ....[11]....
        /*019c*/ 	.word	0xffffffff


	//   ....[12]....
        /*01a0*/ 	.word	0xffffffff


	//   ....[13]....
        /*01a4*/ 	.word	0xffffffff


	//   ....[14]....
        /*01a8*/ 	.word	0xffffffff


	//   ....[15]....
        /*01ac*/ 	.word	0xffffffff


	//   ....[16]....
        /*01b0*/ 	.word	0xffffffff


	//   ....[17]....
        /*01b4*/ 	.word	0xffffffff


	//   ....[18]....
        /*01b8*/ 	.word	0xffffffff


	//   ....[19]....
        /*01bc*/ 	.word	0xffffffff


	//   ....[20]....
        /*01c0*/ 	.word	0xffffffff


	//   ....[21]....
        /*01c4*/ 	.word	0xffffffff


	//   ....[22]....
        /*01c8*/ 	.word	0xffffffff


	//   ....[23]....
        /*01cc*/ 	.word	0xffffffff


	//   ....[24]....
        /*01d0*/ 	.word	0xffffffff


	//   ....[25]....
        /*01d4*/ 	.word	0xffffffff


	//   ....[26]....
        /*01d8*/ 	.word	0xffffffff


	//   ....[27]....
        /*01dc*/ 	.word	0xffffffff


	//   ....[28]....
        /*01e0*/ 	.word	0xffffffff


	//   ....[29]....
        /*01e4*/ 	.word	0xffffffff


	//   ....[30]....
        /*01e8*/ 	.word	0xffffffff


	//   ....[31]....
        /*01ec*/ 	.word	0xffffffff


	//   ....[32]....
        /*01f0*/ 	.word	0xffffffff


	//   ....[33]....
        /*01f4*/ 	.word	0xffffffff


	//   ....[34]....
        /*01f8*/ 	.word	0xffffffff


	//   ....[35]....
        /*01fc*/ 	.word	0xffffffff


	//   ....[36]....
        /*0200*/ 	.word	0xffffffff


	//   ....[37]....
        /*0204*/ 	.word	0xffffffff


	//   ....[38]....
        /*0208*/ 	.word	0xffffffff


	//   ....[39]....
        /*020c*/ 	.word	0xffffffff


	//   ....[40]....
        /*0210*/ 	.word	0xffffffff


	//   ....[41]....
        /*0214*/ 	.word	0xffffffff


	//   ....[42]....
        /*0218*/ 	.word	0xffffffff


	//   ....[43]....
        /*021c*/ 	.word	0xffffffff


	//   ....[44]....
        /*0220*/ 	.word	0xffffffff


	//   ....[45]....
        /*0224*/ 	.word	0xffffffff


	//   ....[46]....
        /*0228*/ 	.word	0xffffffff


	//   ....[47]....
        /*022c*/ 	.word	0xffffffff


	//   ....[48]....
        /*0230*/ 	.word	0xffffffff


	//   ....[49]....
        /*0234*/ 	.word	0xffffffff


	//   ....[50]....
        /*0238*/ 	.word	0xffffffff


	//   ....[51]....
        /*023c*/ 	.word	0xffffffff


	//   ....[52]....
        /*0240*/ 	.word	0xffffffff


	//   ....[53]....
        /*0244*/ 	.word	0xffffffff


	//   ....[54]....
        /*0248*/ 	.word	0xffffffff


	//   ....[55]....
        /*024c*/ 	.word	0xffffffff


	//   ....[56]....
        /*0250*/ 	.word	0xffffffff


	//   ....[57]....
        /*0254*/ 	.word	0xffffffff


	//   ....[58]....
        /*0258*/ 	.word	0xffffffff


	//   ....[59]....
        /*025c*/ 	.word	0xffffffff


	//   ....[60]....
        /*0260*/ 	.word	0xffffffff


	//   ....[61]....
        /*0264*/ 	.word	0xffffffff


	//   ....[62]....
        /*0268*/ 	.word	0xffffffff


	//   ....[63]....
        /*026c*/ 	.word	0xffffffff


	//   ....[64]....
        /*0270*/ 	.word	0xffffffff


	//   ....[65]....
        /*0274*/ 	.word	0xffffffff


	//   ....[66]....
        /*0278*/ 	.word	0xffffffff


	//   ....[67]....
        /*027c*/ 	.word	0xffffffff


	//   ....[68]....
        /*0280*/ 	.word	0xffffffff


	//   ....[69]....
        /*0284*/ 	.word	0xffffffff


	//   ....[70]....
        /*0288*/ 	.word	0xffffffff


	//   ....[71]....
        /*028c*/ 	.word	0xffffffff


	//   ....[72]....
        /*0290*/ 	.word	0xffffffff


	//   ....[73]....
        /*0294*/ 	.word	0xffffffff


	//   ....[74]....
        /*0298*/ 	.word	0xffffffff


	//   ....[75]....
        /*029c*/ 	.word	0xffffffff


	//   ....[76]....
        /*02a0*/ 	.word	0xffffffff


	//   ....[77]....
        /*02a4*/ 	.word	0xffffffff


	//   ....[78]....
        /*02a8*/ 	.word	0xffffffff


	//   ....[79]....
        /*02ac*/ 	.word	0xffffffff


	//   ....[80]....
        /*02b0*/ 	.word	0xffffffff


	//   ....[81]....
        /*02b4*/ 	.word	0xffffffff


	//   ....[82]....
        /*02b8*/ 	.word	0xffffffff


	//   ....[83]....
        /*02bc*/ 	.word	0xffffffff


	//   ....[84]....
        /*02c0*/ 	.word	0xffffffff


	//   ....[85]....
        /*02c4*/ 	.word	0xffffffff


	//   ....[86]....
        /*02c8*/ 	.word	0xffffffff


	//   ....[87]....
        /*02cc*/ 	.word	0xffffffff


	//   ....[88]....
        /*02d0*/ 	.word	0xffffffff


	//   ....[89]....
        /*02d4*/ 	.word	0xffffffff


	//   ....[90]....
        /*02d8*/ 	.word	0xffffffff


	//   ....[91]....
        /*02dc*/ 	.word	0xffffffff


	//   ....[92]....
        /*02e0*/ 	.word	0xffffffff


	//   ....[93]....
        /*02e4*/ 	.word	0xffffffff


	//   ....[94]....
        /*02e8*/ 	.word	0xffffffff


	//   ....[95]....
        /*02ec*/ 	.word	0xffffffff


	//   ....[96]....
        /*02f0*/ 	.word	0xffffffff


	//   ....[97]....
        /*02f4*/ 	.word	0xffffffff


	//   ....[98]....
        /*02f8*/ 	.word	0xffffffff


	//   ....[99]....
        /*02fc*/ 	.word	0xffffffff


	//   ....[100]....
        /*0300*/ 	.word	0xffffffff


	//   ....[101]....
        /*0304*/ 	.word	0xffffffff


	//   ....[102]....
        /*0308*/ 	.word	0xffffffff


	//   ....[103]....
        /*030c*/ 	.word	0xffffffff


	//   ....[104]....
        /*0310*/ 	.word	0xffffffff


	//   ....[105]....
        /*0314*/ 	.word	0xffffffff


	//   ....[106]....
        /*0318*/ 	.word	0xffffffff


	//   ....[107]....
        /*031c*/ 	.word	0xffffffff


	//   ....[108]....
        /*0320*/ 	.word	0xffffffff


	//   ....[109]....
        /*0324*/ 	.word	0xffffffff


	//   ....[110]....
        /*0328*/ 	.word	0xffffffff


	//   ....[111]....
        /*032c*/ 	.word	0xffffffff


	//   ....[112]....
        /*0330*/ 	.word	0xffffffff


	//   ....[113]....
        /*0334*/ 	.word	0xffffffff


	//   ....[114]....
        /*0338*/ 	.word	0xffffffff


	//   ....[115]....
        /*033c*/ 	.word	0xffffffff


	//   ....[116]....
        /*0340*/ 	.word	0xffffffff


	//   ....[117]....
        /*0344*/ 	.word	0xffffffff


	//   ....[118]....
        /*0348*/ 	.word	0xffffffff


	//   ....[119]....
        /*034c*/ 	.word	0xffffffff


	//   ....[120]....
        /*0350*/ 	.word	0xffffffff


	//   ....[121]....
        /*0354*/ 	.word	0xffffffff


	//   ....[122]....
        /*0358*/ 	.word	0xffffffff


	//   ....[123]....
        /*035c*/ 	.word	0xffffffff


	//   ....[124]....
        /*0360*/ 	.word	0xffffffff


	//   ....[125]....
        /*0364*/ 	.word	0xffffffff


	//   ....[126]....
        /*0368*/ 	.word	0xffffffff


	//   ....[127]....
        /*036c*/ 	.word	0xffffffff


	//   ....[128]....
        /*0370*/ 	.word	0xffffffff


	//   ....[129]....
        /*0374*/ 	.word	0x0500000f


	//   ....[130]....
        /*0378*/ 	.word	0x0500000f


	//   ....[131]....
        /*037c*/ 	.word	0x0500000f


	//   ....[132]....
        /*0380*/ 	.word	0x0500000f


	//   ....[133]....
        /*0384*/ 	.word	0x0500000f


	//   ....[134]....
        /*0388*/ 	.word	0x0500000f


	//   ....[135]....
        /*038c*/ 	.word	0x0500000f


	//   ....[136]....
        /*0390*/ 	.word	0x0500000f


	//   ....[137]....
        /*0394*/ 	.word	0x0500000f


	//   ....[138]....
        /*0398*/ 	.word	0x0500000f


	//   ....[139]....
        /*039c*/ 	.word	0x0500000f


	//   ....[140]....
        /*03a0*/ 	.word	0x0500000f


	//   ....[141]....
        /*03a4*/ 	.word	0x0500000f


	//   ....[142]....
        /*03a8*/ 	.word	0x0500000f


	//   ....[143]....
        /*03ac*/ 	.word	0x0500000f


	//   ....[144]....
        /*03b0*/ 	.word	0x0500000f


	//   ....[145]....
        /*03b4*/ 	.word	0x0500000f


	//   ....[146]....
        /*03b8*/ 	.word	0x0500000f


	//   ....[147]....
        /*03bc*/ 	.word	0x0500000f


	//   ....[148]....
        /*03c0*/ 	.word	0x0500000f


	//   ....[149]....
        /*03c4*/ 	.word	0x0500000f


	//   ....[150]....
        /*03c8*/ 	.word	0x0500000f


	//   ....[151]....
        /*03cc*/ 	.word	0x0500000f


	//   ....[152]....
        /*03d0*/ 	.word	0x0500000f


	//   ....[153]....
        /*03d4*/ 	.word	0x0500000f


	//   ....[154]....
        /*03d8*/ 	.word	0x0500000f


	//   ....[155]....
        /*03dc*/ 	.word	0x0500000f


	//   ....[156]....
        /*03e0*/ 	.word	0x0500000f


	//   ....[157]....
        /*03e4*/ 	.word	0x0500000f


	//   ....[158]....
        /*03e8*/ 	.word	0x0500000f


	//   ....[159]....
        /*03ec*/ 	.word	0x0500000f


	//   ....[160]....
        /*03f0*/ 	.word	0x0500000f


	//   ....[161]....
        /*03f4*/ 	.word	0x0500000f


	//   ....[162]....
        /*03f8*/ 	.word	0x0500000f


	//   ....[163]....
        /*03fc*/ 	.word	0x0500000f


	//   ....[164]....
        /*0400*/ 	.word	0x0500000f


	//   ....[165]....
        /*0404*/ 	.word	0x0500000f


	//   ....[166]....
        /*0408*/ 	.word	0x0500000f


	//   ....[167]....
        /*040c*/ 	.word	0x0500000f


	//   ....[168]....
        /*0410*/ 	.word	0x0500000f


	//   ....[169]....
        /*0414*/ 	.word	0x0500000f


	//   ....[170]....
        /*0418*/ 	.word	0x0500000f


	//   ....[171]....
        /*041c*/ 	.word	0x0500000f


	//   ....[172]....
        /*0420*/ 	.word	0x0500000f


	//   ....[173]....
        /*0424*/ 	.word	0x0500000f


	//   ....[174]....
        /*0428*/ 	.word	0x0500000f


	//   ....[175]....
        /*042c*/ 	.word	0x0500000f


	//   ....[176]....
        /*0430*/ 	.word	0x0500000f


	//   ....[177]....
        /*0434*/ 	.word	0x0500000f


	//   ....[178]....
        /*0438*/ 	.word	0x0500000f


	//   ....[179]....
        /*043c*/ 	.word	0x0500000f


	//   ....[180]....
        /*0440*/ 	.word	0x0500000f


	//   ....[181]....
        /*0444*/ 	.word	0x0500000f


	//   ....[182]....
        /*0448*/ 	.word	0x0500000f


	//   ....[183]....
        /*044c*/ 	.word	0x0500000f


	//   ....[184]....
        /*0450*/ 	.word	0x0500000f


	//   ....[185]....
        /*0454*/ 	.word	0x0500000f


	//   ....[186]....
        /*0458*/ 	.word	0x0500000f


	//   ....[187]....
        /*045c*/ 	.word	0x0500000f


	//   ....[188]....
        /*0460*/ 	.word	0x0500000f


	//   ....[189]....
        /*0464*/ 	.word	0x0500000f


	//   ....[190]....
        /*0468*/ 	.word	0x0500000f


	//   ....[191]....
        /*046c*/ 	.word	0x0500000f


	//   ....[192]....
        /*0470*/ 	.word	0x0500000f


	//   ....[193]....
        /*0474*/ 	.word	0x0500000f


	//   ....[194]....
        /*0478*/ 	.word	0x0500000f


	//   ....[195]....
        /*047c*/ 	.word	0x0500000f


	//----- nvinfo : EIATTR_COOP_GROUP_INSTR_OFFSETS
	.align		4
.L_1060:
        /*0480*/ 	.byte	0x04, 0x28
        /*0482*/ 	.short	(.L_1062 - .L_1061)


	//   ....[0]....
.L_1061:
        /*0484*/ 	.word	0x00000080


	//   ....[1]....
        /*0488*/ 	.word	0x00000090


	//   ....[2]....
        /*048c*/ 	.word	0x000002b0


	//   ....[3]....
        /*0490*/ 	.word	0x00000410


	//   ....[4]....
        /*0494*/ 	.word	0x00000530


	//   ....[5]....
        /*0498*/ 	.word	0x00000690


	//   ....[6]....
        /*049c*/ 	.word	0x000019c0


	//   ....[7]....
        /*04a0*/ 	.word	0x00003710


	//   ....[8]....
        /*04a4*/ 	.word	0x00004690


	//   ....[9]....
        /*04a8*/ 	.word	0x00005300


	//   ....[10]....
        /*04ac*/ 	.word	0x00005330


	//   ....[11]....
        /*04b0*/ 	.word	0x00005680


	//   ....[12]....
        /*04b4*/ 	.word	0x00005780


	//   ....[13]....
        /*04b8*/ 	.word	0x000059c0


	//   ....[14]....
        /*04bc*/ 	.word	0x00005b00


	//   ....[15]....
        /*04c0*/ 	.word	0x00006360


	//   ....[16]....
        /*04c4*/ 	.word	0x000070b0


	//   ....[17]....
        /*04c8*/ 	.word	0x00007cf0


	//   ....[18]....
        /*04cc*/ 	.word	0x00007d10


	//   ....[19]....
        /*04d0*/ 	.word	0x00008040


	//   ....[20]....
        /*04d4*/ 	.word	0x00008140


	//   ....[21]....
        /*04d8*/ 	.word	0x000084b0


	//   ....[22]....
        /*04dc*/ 	.word	0x00008510


	//   ....[23]....
        /*04e0*/ 	.word	0x00009670


	//   ....[24]....
        /*04e4*/ 	.word	0x0000a340


	//   ....[25]....
        /*04e8*/ 	.word	0x0000b020


	//   ....[26]....
        /*04ec*/ 	.word	0x0000b050


	//   ....[27]....
        /*04f0*/ 	.word	0x0000b290


	//   ....[28]....
        /*04f4*/ 	.word	0x0000b460


	//   ....[29]....
        /*04f8*/ 	.word	0x0000c3d0


	//   ....[30]....
        /*04fc*/ 	.word	0x0000c4a0


	//   ....[31]....
        /*0500*/ 	.word	0x0000c4c0


	//   ....[32]....
        /*0504*/ 	.word	0x0000c520


	//   ....[33]....
        /*0508*/ 	.word	0x0000c540


	//   ....[34]....
        /*050c*/ 	.word	0x0000de80


	//   ....[35]....
        /*0510*/ 	.word	0x0000e4a0


	//   ....[36]....
        /*0514*/ 	.word	0x0000e4d0


	//   ....[37]....
        /*0518*/ 	.word	0x0000e4f0


	//   ....[38]....
        /*051c*/ 	.word	0x0000e520


	//   ....[39]....
        /*0520*/ 	.word	0x0000eba0


	//   ....[40]....
        /*0524*/ 	.word	0x0000ebc0


	//   ....[41]....
        /*0528*/ 	.word	0x0000ee00


	//   ....[42]....
        /*052c*/ 	.word	0x0000ee20


	//   ....[43]....
        /*0530*/ 	.word	0x0000f9d0


	//   ....[44]....
        /*0534*/ 	.word	0x0000fa00


	//   ....[45]....
        /*0538*/ 	.word	0x0000fc40


	//   ....[46]....
        /*053c*/ 	.word	0x0000fc60


	//   ....[47]....
        /*0540*/ 	.word	0x0000ff00


	//   ....[48]....
        /*0544*/ 	.word	0x000100d0


	//   ....[49]....
        /*0548*/ 	.word	0x00010100


	//   ....[50]....
        /*054c*/ 	.word	0x00010130


	//   ....[51]....
        /*0550*/ 	.word	0x00010160


	//   ....[52]....
        /*0554*/ 	.word	0x00010190


	//   ....[53]....
        /*0558*/ 	.word	0x000101c0


	//   ....[54]....
        /*055c*/ 	.word	0x00010310


	//   ....[55]....
        /*0560*/ 	.word	0x00010340


	//   ....[56]....
        /*0564*/ 	.word	0x00010370


	//   ....[57]....
        /*0568*/ 	.word	0x000103a0


	//   ....[58]....
        /*056c*/ 	.word	0x000103d0


	//   ....[59]....
        /*0570*/ 	.word	0x00010400


	//   ....[60]....
        /*0574*/ 	.word	0x00010490


	//   ....[61]....
        /*0578*/ 	.word	0x000104f0


	//   ....[62]....
        /*057c*/ 	.word	0x00010580


	//   ....[63]....
        /*0580*/ 	.word	0x00012010


	//   ....[64]....
        /*0584*/ 	.word	0x00012030


	//   ....[65]....
        /*0588*/ 	.word	0x000120c0


	//   ....[66]....
        /*058c*/ 	.word	0x000120e0


	//   ....[67]....
        /*0590*/ 	.word	0x00012160


	//   ....[68]....
        /*0594*/ 	.word	0x00012180


	//   ....[69]....
        /*0598*/ 	.word	0x00012190


	//   ....[70]....
        /*059c*/ 	.word	0x000121a0


	//   ....[71]....
        /*05a0*/ 	.word	0x00012930


	//   ....[72]....
        /*05a4*/ 	.word	0x00012960


	//   ....[73]....
        /*05a8*/ 	.word	0x00012a20


	//   ....[74]....
        /*05ac*/ 	.word	0x00012a40


	//   ....[75]....
        /*05b0*/ 	.word	0x00012ae0


	//   ....[76]....
        /*05b4*/ 	.word	0x00012b00


	//   ....[77]....
        /*05b8*/ 	.word	0x00012b10


	//   ....[78]....
        /*05bc*/ 	.word	0x00012b90


	//   ....[79]....
        /*05c0*/ 	.word	0x00013400


	//   ....[80]....
        /*05c4*/ 	.word	0x00013420


	//   ....[81]....
        /*05c8*/ 	.word	0x000135c0


	//   ....[82]....
        /*05cc*/ 	.word	0x000135f0


	//   ....[83]....
        /*05d0*/ 	.word	0x00013700


	//   ....[84]....
        /*05d4*/ 	.word	0x00013710


	//   ....[85]....
        /*05d8*/ 	.word	0x00013740


	//   ....[86]....
        /*05dc*/ 	.word	0x00013750


	//   ....[87]....
        /*05e0*/ 	.word	0x00013d80


	//   ....[88]....
        /*05e4*/ 	.word	0x00013de0


	//   ....[89]....
        /*05e8*/ 	.word	0x00013fa0


	//   ....[90]....
        /*05ec*/ 	.word	0x00013fe0


	//   ....[91]....
        /*05f0*/ 	.word	0x00013ff0


	//   ....[92]....
        /*05f4*/ 	.word	0x00014000


	//   ....[93]....
        /*05f8*/ 	.word	0x00014150


	//   ....[94]....
        /*05fc*/ 	.word	0x000142a0


	//   ....[95]....
        /*0600*/ 	.word	0x00014ad0


	//   ....[96]....
        /*0604*/ 	.word	0x00014af0


	//   ....[97]....
        /*0608*/ 	.word	0x00014b40


	//   ....[98]....
        /*060c*/ 	.word	0x00014b50


	//   ....[99]....
        /*0610*/ 	.word	0x00014b90


	//   ....[100]....
        /*0614*/ 	.word	0x00014ba0


	//   ....[101]....
        /*0618*/ 	.word	0x00014bb0


	//   ....[102]....
        /*061c*/ 	.word	0x00014bf0


	//   ....[103]....
        /*0620*/ 	.word	0x00014f10


	//   ....[104]....
        /*0624*/ 	.word	0x00014f50


	//   ....[105]....
        /*0628*/ 	.word	0x00014f70


	//   ....[106]....
        /*062c*/ 	.word	0x00014f90


	//   ....[107]....
        /*0630*/ 	.word	0x00014fc0


	//   ....[108]....
        /*0634*/ 	.word	0x00014fe0


	//   ....[109]....
        /*0638*/ 	.word	0x000150e0


	//   ....[110]....
        /*063c*/ 	.word	0x00015230


	//   ....[111]....
        /*0640*/ 	.word	0x00015830


	//   ....[112]....
        /*0644*/ 	.word	0x00015880


	//   ....[113]....
        /*0648*/ 	.word	0x000158b0


	//   ....[114]....
        /*064c*/ 	.word	0x000158e0


	//   ....[115]....
        /*0650*/ 	.word	0x000158f0


	//   ....[116]....
        /*0654*/ 	.word	0x00015920


	//   ....[117]....
        /*0658*/ 	.word	0x00015950


	//   ....[118]....
        /*065c*/ 	.word	0x00015980


	//   ....[119]....
        /*0660*/ 	.word	0x00015b00


	//   ....[120]....
        /*0664*/ 	.word	0x00015b30


	//   ....[121]....
        /*0668*/ 	.word	0x00015b60


	//   ....[122]....
        /*066c*/ 	.word	0x00015b90


	//   ....[123]....
        /*0670*/ 	.word	0x00015bc0


	//   ....[124]....
        /*0674*/ 	.word	0x00015bf0


	//   ....[125]....
        /*0678*/ 	.word	0x00015cb0


	//   ....[126]....
        /*067c*/ 	.word	0x00015cd0


	//   ....[127]....
        /*0680*/ 	.word	0x00015d40


	//   ....[128]....
        /*0684*/ 	.word	0x000163e0


	//   ....[129]....
        /*0688*/ 	.word	0x00016960


	//   ....[130]....
        /*068c*/ 	.word	0x00016a50


	//   ....[131]....
        /*0690*/ 	.word	0x00016af0


	//   ....[132]....
        /*0694*/ 	.word	0x00016b50


	//   ....[133]....
        /*0698*/ 	.word	0x00016c40


	//   ....[134]....
        /*069c*/ 	.word	0x00016cb0


	//   ....[135]....
        /*06a0*/ 	.word	0x00016da0


	//   ....[136]....
        /*06a4*/ 	.word	0x00016e10


	//   ....[137]....
        /*06a8*/ 	.word	0x00016eb0


	//   ....[138]....
        /*06ac*/ 	.word	0x00016fb0


	//   ....[139]....
        /*06b0*/ 	.word	0x00017040


	//   ....[140]....
        /*06b4*/ 	.word	0x000170a0


	//   ....[141]....
        /*06b8*/ 	.word	0x00017190


	//   ....[142]....
        /*06bc*/ 	.word	0x00017210


	//   ....[143]....
        /*06c0*/ 	.word	0x00017310


	//   ....[144]....
        /*06c4*/ 	.word	0x00017380


	//   ....[145]....
        /*06c8*/ 	.word	0x00017460


	//   ....[146]....
        /*06cc*/ 	.word	0x00017770


	//   ....[147]....
        /*06d0*/ 	.word	0x00017830


	//   ....[148]....
        /*06d4*/ 	.word	0x00017aa0


	//   ....[149]....
        /*06d8*/ 	.word	0x00017af0


	//   ....[150]....
        /*06dc*/ 	.word	0x00017d00


	//   ....[151]....
        /*06e0*/ 	.word	0x00017d50


	//   ....[152]....
        /*06e4*/ 	.word	0x00017f00


	//   ....[153]....
        /*06e8*/ 	.word	0x00017f50


	//   ....[154]....
        /*06ec*/ 	.word	0x00018090


	//   ....[155]....
        /*06f0*/ 	.word	0x00018190


	//   ....[156]....
        /*06f4*/ 	.word	0x00018400


	//   ....[157]....
        /*06f8*/ 	.word	0x00018450


	//   ....[158]....
        /*06fc*/ 	.word	0x00018620


	//   ....[159]....
        /*0700*/ 	.word	0x00018670


	//   ....[160]....
        /*0704*/ 	.word	0x00018840


	//   ....[161]....
        /*0708*/ 	.word	0x00018890


	//   ....[162]....
        /*070c*/ 	.word	0x00018980


	//   ....[163]....
        /*0710*/ 	.word	0x00018a20


	//   ....[164]....
        /*0714*/ 	.word	0x00018a80


	//   ....[165]....
        /*0718*/ 	.word	0x00018b30


	//   ....[166]....
        /*071c*/ 	.word	0x00018b90


	//   ....[167]....
        /*0720*/ 	.word	0x00018c40


	//   ....[168]....
        /*0724*/ 	.word	0x00018ca0


	//   ....[169]....
        /*0728*/ 	.word	0x00018d50


	//   ....[170]....
        /*072c*/ 	.word	0x00018e40


	//   ....[171]....
        /*0730*/ 	.word	0x00018f20


	//   ....[172]....
        /*0734*/ 	.word	0x00019030


	//   ....[173]....
        /*0738*/ 	.word	0x00019130


	//   ....[174]....
        /*073c*/ 	.word	0x00019260


	//   ....[175]....
        /*0740*/ 	.word	0x00019340


	//   ....[176]....
        /*0744*/ 	.word	0x00019440


	//   ....[177]....
        /*0748*/ 	.word	0x00019520


	//   ....[178]....
        /*074c*/ 	.word	0x000195b0


	//   ....[179]....
        /*0750*/ 	.word	0x00019650


	//   ....[180]....
        /*0754*/ 	.word	0x00019770


	//   ....[181]....
        /*0758*/ 	.word	0x000197e0


	//   ....[182]....
        /*075c*/ 	.word	0x00019850


	//   ....[183]....
        /*0760*/ 	.word	0x000198c0


	//   ....[184]....
        /*0764*/ 	.word	0x00019930


	//   ....[185]....
        /*0768*/ 	.word	0x000199b0


	//   ....[186]....
        /*076c*/ 	.word	0x00019a40


	//   ....[187]....
        /*0770*/ 	.word	0x00019ad0


	//   ....[188]....
        /*0774*/ 	.word	0x00019b40


	//   ....[189]....
        /*0778*/ 	.word	0x00019bb0


	//   ....[190]....
        /*077c*/ 	.word	0x00019c20


	//   ....[191]....
        /*0780*/ 	.word	0x00019ca0


	//   ....[192]....
        /*0784*/ 	.word	0x00019d10


	//   ....[193]....
        /*0788*/ 	.word	0x00019db0


	//   ....[194]....
        /*078c*/ 	.word	0x00019e40


	//   ....[195]....
        /*0790*/ 	.word	0x00019f60


	//----- nvinfo : EIATTR_REG_RECONFIG
	.align		4
.L_1062:
        /*0794*/ 	.byte	0x01, 0x54
	.zero		2


	//----- nvinfo : EIATTR_SYSCALL_OFFSETS
	.align		4
        /*0798*/ 	.byte	0x04, 0x46
        /*079a*/ 	.short	(.L_1064 - .L_1063)


	//   ....[0]....
.L_1063:
        /*079c*/ 	.word	0x000038c0


	//   ....[1]....
        /*07a0*/ 	.word	0x00011410


	//   ....[2]....
        /*07a4*/ 	.word	0x00011560


	//   ....[3]....
        /*07a8*/ 	.word	0x00011650


	//   ....[4]....
        /*07ac*/ 	.word	0x00012540


	//   ....[5]....
        /*07b0*/ 	.word	0x00012e10


	//----- nvinfo : EIATTR_MBARRIER_INSTR_OFFSETS
	.align		4
.L_1064:
        /*07b4*/ 	.byte	0x04, 0x39
        /*07b6*/ 	.short	(.L_1066 - .L_1065)


	//   ....[0]....
.L_1065:
        /*07b8*/ 	.word	0x00000190
        /*07bc*/ 	.word	0x000000ff
        /*07c0*/ 	.word	0x00038800
        /*07c4*/ 	.short	0x0100
        /*07c6*/ 	.byte	0x08
	.zero		1


	//   ....[1]....
        /*07c8*/ 	.word	0x000001a0
        /*07cc*/ 	.word	0x000000ff
        /*07d0*/ 	.word	0x00038810
        /*07d4*/ 	.short	0x0100
        /*07d6*/ 	.byte	0x08
	.zero		1


	//   ....[2]....
        /*07d8*/ 	.word	0x000001b0
        /*07dc*/ 	.word	0x000000ff
        /*07e0*/ 	.word	0x00038820
        /*07e4*/ 	.short	0x0100
        /*07e6*/ 	.byte	0x08
	.zero		1


	//   ....[3]....
        /*07e8*/ 	.word	0x00000260
        /*07ec*/ 	.word	0x000000ff
        /*07f0*/ 	.word	0x00038830
        /*07f4*/ 	.short	0x0100
        /*07f6*/ 	.byte	0x06
	.zero		1


	//   ....[4]....
        /*07f8*/ 	.word	0x00000270
        /*07fc*/ 	.word	0x000000ff
        /*0800*/ 	.word	0x00038840
        /*0804*/ 	.short	0x0100
        /*0806*/ 	.byte	0x06
	.zero		1


	//   ....[5]....
        /*0808*/ 	.word	0x00000280
        /*080c*/ 	.word	0x000000ff
        /*0810*/ 	.word	0x00038838
        /*0814*/ 	.short	0x0100
        /*0816*/ 	.byte	0x06
	.zero		1


	//   ....[6]....
        /*0818*/ 	.word	0x00000290
        /*081c*/ 	.word	0x000000ff
        /*0820*/ 	.word	0x00038848
        /*0824*/ 	.short	0x0100
        /*0826*/ 	.byte	0x06
	.zero		1


	//   ....[7]....
        /*0828*/ 	.word	0x000003c0
        /*082c*/ 	.word	0x000000ff
        /*0830*/ 	.word	0x00038850
        /*0834*/ 	.short	0x0100
        /*0836*/ 	.byte	0x08
	.zero		1


	//   ....[8]....
        /*0838*/ 	.word	0x000003d0
        /*083c*/ 	.word	0x000000ff
        /*0840*/ 	.word	0x00038860
        /*0844*/ 	.short	0x0100
        /*0846*/ 	.byte	0x08
	.zero		1


	//   ....[9]....
        /*0848*/ 	.word	0x000003e0
        /*084c*/ 	.word	0x000000ff
        /*0850*/ 	.word	0x00038858
        /*0854*/ 	.short	0x0100
        /*0856*/ 	.byte	0x08
	.zero		1


	//   ....[10]....
        /*0858*/ 	.word	0x000003f0
        /*085c*/ 	.word	0x000000ff
        /*0860*/ 	.word	0x00038868
        /*0864*/ 	.short	0x0100
        /*0866*/ 	.byte	0x08
	.zero		1


	//   ....[11]....
        /*0868*/ 	.word	0x000004e0
        /*086c*/ 	.word	0x000000ff
        /*0870*/ 	.word	0x00038870
        /*0874*/ 	.short	0x0100
        /*0876*/ 	.byte	0x06
	.zero		1


	//   ....[12]....
        /*0878*/ 	.word	0x000004f0
        /*087c*/ 	.word	0x000000ff
        /*0880*/ 	.word	0x00038880
        /*0884*/ 	.short	0x0100
        /*0886*/ 	.byte	0x06
	.zero		1


	//   ....[13]....
        /*0888*/ 	.word	0x00000500
        /*088c*/ 	.word	0x000000ff
        /*0890*/ 	.word	0x00038878
        /*0894*/ 	.short	0x0100
        /*0896*/ 	.byte	0x06
	.zero		1


	//   ....[14]....
        /*0898*/ 	.word	0x00000510
        /*089c*/ 	.word	0x000000ff
        /*08a0*/ 	.word	0x00038888
        /*08a4*/ 	.short	0x0100
        /*08a6*/ 	.byte	0x06
	.zero		1


	//   ....[15]....
        /*08a8*/ 	.word	0x00000640
        /*08ac*/ 	.word	0x000000ff
        /*08b0*/ 	.word	0x00038890
        /*08b4*/ 	.short	0x0100
        /*08b6*/ 	.byte	0x08
	.zero		1


	//   ....[16]....
        /*08b8*/ 	.word	0x00000650
        /*08bc*/ 	.word	0x000000ff
        /*08c0*/ 	.word	0x000388a0
        /*08c4*/ 	.short	0x0100
        /*08c6*/ 	.byte	0x08
	.zero		1


	//   ....[17]....
        /*08c8*/ 	.word	0x00000660
        /*08cc*/ 	.word	0x000000ff
        /*08d0*/ 	.word	0x00038898
        /*08d4*/ 	.short	0x0100
        /*08d6*/ 	.byte	0x08
	.zero		1


	//   ....[18]....
        /*08d8*/ 	.word	0x00000670
        /*08dc*/ 	.word	0x000000ff
        /*08e0*/ 	.word	0x000388a8
        /*08e4*/ 	.short	0x0100
        /*08e6*/ 	.byte	0x08
	.zero		1


	//   ....[19]....
        /*08e8*/ 	.word	0x000007b0
        /*08ec*/ 	.word	0x000000ff
        /*08f0*/ 	.word	0x000388b0
        /*08f4*/ 	.short	0x0100
        /*08f6*/ 	.byte	0x08
	.zero		1


	//   ....[20]....
        /*08f8*/ 	.word	0x000007c0
        /*08fc*/ 	.word	0x000000ff
        /*0900*/ 	.word	0x000388c0
        /*0904*/ 	.short	0x0100
        /*0906*/ 	.byte	0x08
	.zero		1


	//   ....[21]....
        /*0908*/ 	.word	0x000007d0
        /*090c*/ 	.word	0x000000ff
        /*0910*/ 	.word	0x000388b8
        /*0914*/ 	.short	0x0100
        /*0916*/ 	.byte	0x08
	.zero		1


	//   ....[22]....
        /*0918*/ 	.word	0x000007e0
        /*091c*/ 	.word	0x000000ff
        /*0920*/ 	.word	0x000388c8
        /*0924*/ 	.short	0x0100
        /*0926*/ 	.byte	0x08
	.zero		1


	//   ....[23]....
        /*0928*/ 	.word	0x00001d90
        /*092c*/ 	.word	0x00000003
        /*0930*/ 	.word	0x00000000
        /*0934*/ 	.short	0x0101
        /*0936*/ 	.byte	0x3f
	.zero		1


	//   ....[24]....
        /*0938*/ 	.word	0x00002890
        /*093c*/ 	.word	0x00000003
        /*0940*/ 	.word	0x00000000
        /*0944*/ 	.short	0x0101
        /*0946*/ 	.byte	0x3f
	.zero		1


	//   ....[25]....
        /*0948*/ 	.word	0x00003940
        /*094c*/ 	.word	0x00000011
        /*0950*/ 	.word	0x00038800
        /*0954*/ 	.short	0x010a
        /*0956*/ 	.byte	0x3f
	.zero		1


	//   ....[26]....
        /*0958*/ 	.word	0x000039a0
        /*095c*/ 	.word	0x00000009
        /*0960*/ 	.word	0x00038830
        /*0964*/ 	.short	0x010a
        /*0966*/ 	.byte	0x3f
	.zero		1


	//   ....[27]....
        /*0968*/ 	.word	0x00003a10
        /*096c*/ 	.word	0x00000009
        /*0970*/ 	.word	0x00038830
        /*0974*/ 	.short	0x010a
        /*0976*/ 	.byte	0x3f
	.zero		1


	//   ....[28]....
        /*0978*/ 	.word	0x00003c90
        /*097c*/ 	.word	0x00000011
        /*0980*/ 	.word	0x00038810
        /*0984*/ 	.short	0x010a
        /*0986*/ 	.byte	0x3f
	.zero		1


	//   ....[29]....
        /*0988*/ 	.word	0x00003cd0
        /*098c*/ 	.word	0x00000009
        /*0990*/ 	.word	0x00038850
        /*0994*/ 	.short	0x010a
        /*0996*/ 	.byte	0x3f
	.zero		1


	//   ....[30]....
        /*0998*/ 	.word	0x00003da0
        /*099c*/ 	.word	0x00000009
        /*09a0*/ 	.word	0x00038850
        /*09a4*/ 	.short	0x010a
        /*09a6*/ 	.byte	0x3f
	.zero		1


	//   ....[31]....
        /*09a8*/ 	.word	0x00005bf0
        /*09ac*/ 	.word	0x00000019
        /*09b0*/ 	.word	0x00000000
        /*09b4*/ 	.short	0x0101
        /*09b6*/ 	.byte	0x3f
	.zero		1


	//   ....[32]....
        /*09b8*/ 	.word	0x00006410
        /*09bc*/ 	.word	0x00000009
        /*09c0*/ 	.word	0x00000000
        /*09c4*/ 	.short	0x0101
        /*09c6*/ 	.byte	0x3f
	.zero		1


	//   ....[33]....
        /*09c8*/ 	.word	0x000065b0
        /*09cc*/ 	.word	0x00000009
        /*09d0*/ 	.word	0x00038830
        /*09d4*/ 	.short	0x010a
        /*09d6*/ 	.byte	0x3f
	.zero		1


	//   ....[34]....
        /*09d8*/ 	.word	0x00006600
        /*09dc*/ 	.word	0x00000009
        /*09e0*/ 	.word	0x00038830
        /*09e4*/ 	.short	0x010a
        /*09e6*/ 	.byte	0x3f
	.zero		1


	//   ....[35]....
        /*09e8*/ 	.word	0x00006780
        /*09ec*/ 	.word	0x00000009
        /*09f0*/ 	.word	0x00038850
        /*09f4*/ 	.short	0x010a
        /*09f6*/ 	.byte	0x3f
	.zero		1


	//   ....[36]....
        /*09f8*/ 	.word	0x000067d0
        /*09fc*/ 	.word	0x00000009
        /*0a00*/ 	.word	0x00038850
        /*0a04*/ 	.short	0x010a
        /*0a06*/ 	.byte	0x3f
	.zero		1


	//   ....[37]....
        /*0a08*/ 	.word	0x00008770
        /*0a0c*/ 	.word	0x00000099
        /*0a10*/ 	.word	0x00000000
        /*0a14*/ 	.short	0x0101
        /*0a16*/ 	.byte	0x3f
	.zero		1


	//   ....[38]....
        /*0a18*/ 	.word	0x00009730
        /*0a1c*/ 	.word	0x00000009
        /*0a20*/ 	.word	0x00000000
        /*0a24*/ 	.short	0x0101
        /*0a26*/ 	.byte	0x3f
	.zero		1


	//   ....[39]....
        /*0a28*/ 	.word	0x00009840
        /*0a2c*/ 	.word	0x00000009
        /*0a30*/ 	.word	0x00038830
        /*0a34*/ 	.short	0x010a
        /*0a36*/ 	.byte	0x3f
	.zero		1


	//   ....[40]....
        /*0a38*/ 	.word	0x00009890
        /*0a3c*/ 	.word	0x00000009
        /*0a40*/ 	.word	0x00038830
        /*0a44*/ 	.short	0x010a
        /*0a46*/ 	.byte	0x3f
	.zero		1


	//   ....[41]....
        /*0a48*/ 	.word	0x00009a10
        /*0a4c*/ 	.word	0x00000009
        /*0a50*/ 	.word	0x00038850
        /*0a54*/ 	.short	0x010a
        /*0a56*/ 	.byte	0x3f
	.zero		1


	//   ....[42]....
        /*0a58*/ 	.word	0x00009a60
        /*0a5c*/ 	.word	0x00000009
        /*0a60*/ 	.word	0x00038850
        /*0a64*/ 	.short	0x010a
        /*0a66*/ 	.byte	0x3f
	.zero		1


	//   ....[43]....
        /*0a68*/ 	.word	0x0000b800
        /*0a6c*/ 	.word	0x00000099
        /*0a70*/ 	.word	0x00000000
        /*0a74*/ 	.short	0x0101
        /*0a76*/ 	.byte	0x3f
	.zero		1


	//   ....[44]....
        /*0a78*/ 	.word	0x0000c480
        /*0a7c*/ 	.word	0x00000009
        /*0a80*/ 	.word	0x00000000
        /*0a84*/ 	.short	0x0101
        /*0a86*/ 	.byte	0x3f
	.zero		1


	//   ....[45]....
        /*0a88*/ 	.word	0x0000ebd0
        /*0a8c*/ 	.word	0x00000000
        /*0a90*/ 	.word	0x00000000
        /*0a94*/ 	.short	0x0101
        /*0a96*/ 	.byte	0x3f
	.zero		1


	//   ....[46]....
        /*0a98*/ 	.word	0x00011dc0
        /*0a9c*/ 	.word	0x0000001b
        /*0aa0*/ 	.word	0x00038840
        /*0aa4*/ 	.short	0x010a
        /*0aa6*/ 	.byte	0x3f
	.zero		1


	//   ....[47]....
        /*0aa8*/ 	.word	0x000122a0
        /*0aac*/ 	.word	0x0000001b
        /*0ab0*/ 	.word	0x00038830
        /*0ab4*/ 	.short	0x0107
        /*0ab6*/ 	.byte	0x3f
	.zero		1


	//   ....[48]....
        /*0ab8*/ 	.word	0x00012380
        /*0abc*/ 	.word	0x0000001b
        /*0ac0*/ 	.word	0x00038830
        /*0ac4*/ 	.short	0x0101
        /*0ac6*/ 	.byte	0x3f
	.zero		1


	//   ....[49]....
        /*0ac8*/ 	.word	0x00012c50
        /*0acc*/ 	.word	0x00000017
        /*0ad0*/ 	.word	0x00038800
        /*0ad4*/ 	.short	0x0107
        /*0ad6*/ 	.byte	0x3f
	.zero		1


	//   ....[50]....
        /*0ad8*/ 	.word	0x00012ce0
        /*0adc*/ 	.word	0x00000017
        /*0ae0*/ 	.word	0x00038800
        /*0ae4*/ 	.short	0x0101
        /*0ae6*/ 	.byte	0x3f
	.zero		1


	//   ....[51]....
        /*0ae8*/ 	.word	0x000139f0
        /*0aec*/ 	.word	0x00000017
        /*0af0*/ 	.word	0x00038810
        /*0af4*/ 	.short	0x0107
        /*0af6*/ 	.byte	0x3f
	.zero		1


	//   ....[52]....
        /*0af8*/ 	.word	0x00013af0
        /*0afc*/ 	.word	0x00000017
        /*0b00*/ 	.word	0x00038810
        /*0b04*/ 	.short	0x0101
        /*0b06*/ 	.byte	0x3f
	.zero		1


	//   ....[53]....
        /*0b08*/ 	.word	0x00013b10
        /*0b0c*/ 	.word	0x00000017
        /*0b10*/ 	.word	0x00038820
        /*0b14*/ 	.short	0x010a
        /*0b16*/ 	.byte	0x3f
	.zero		1


	//   ....[54]....
        /*0b18*/ 	.word	0x00013ba0
        /*0b1c*/ 	.word	0x0000001b
        /*0b20*/ 	.word	0x00038860
        /*0b24*/ 	.short	0x010a
        /*0b26*/ 	.byte	0x3f
	.zero		1


	//   ....[55]....
        /*0b28*/ 	.word	0x000144c0
        /*0b2c*/ 	.word	0x0000001b
        /*0b30*/ 	.word	0x00038850
        /*0b34*/ 	.short	0x0107
        /*0b36*/ 	.byte	0x3f
	.zero		1


	//   ....[56]....
        /*0b38*/ 	.word	0x00014590
        /*0b3c*/ 	.word	0x0000001b
        /*0b40*/ 	.word	0x00038850
        /*0b44*/ 	.short	0x0101
        /*0b46*/ 	.byte	0x3f
	.zero		1


	//   ....[57]....
        /*0b48*/ 	.word	0x00014930
        /*0b4c*/ 	.word	0x00000006
        /*0b50*/ 	.word	0x00038840
        /*0b54*/ 	.short	0x010a
        /*0b56*/ 	.byte	0x3f
	.zero		1


	//   ....[58]....
        /*0b58*/ 	.word	0x00014c70
        /*0b5c*/ 	.word	0x00000006
        /*0b60*/ 	.word	0x00038830
        /*0b64*/ 	.short	0x0107
        /*0b66*/ 	.byte	0x3f
	.zero		1


	//   ....[59]....
        /*0b68*/ 	.word	0x00014d30
        /*0b6c*/ 	.word	0x00000006
        /*0b70*/ 	.word	0x00038830
        /*0b74*/ 	.short	0x0101
        /*0b76*/ 	.byte	0x3f
	.zero		1


	//   ....[60]....
        /*0b78*/ 	.word	0x00014d60
        /*0b7c*/ 	.word	0x00000006
        /*0b80*/ 	.word	0x00038860
        /*0b84*/ 	.short	0x010a
        /*0b86*/ 	.byte	0x3f
	.zero		1


	//   ....[61]....
        /*0b88*/ 	.word	0x00015430
        /*0b8c*/ 	.word	0x00000006
        /*0b90*/ 	.word	0x00038850
        /*0b94*/ 	.short	0x0107
        /*0b96*/ 	.byte	0x3f
	.zero		1


	//   ....[62]....
        /*0b98*/ 	.word	0x000154f0
        /*0b9c*/ 	.word	0x00000006
        /*0ba0*/ 	.word	0x00038850
        /*0ba4*/ 	.short	0x0101
        /*0ba6*/ 	.byte	0x3f
	.zero		1


	//   ....[63]....
        /*0ba8*/ 	.word	0x00016360
        /*0bac*/ 	.word	0x00000007
        /*0bb0*/ 	.word	0x00038820
        /*0bb4*/ 	.short	0x010a
        /*0bb6*/ 	.byte	0x3f
	.zero		1


	//   ....[64]....
        /*0bb8*/ 	.word	0x000164e0
        /*0bbc*/ 	.word	0x00000005
        /*0bc0*/ 	.word	0x00038840
        /*0bc4*/ 	.short	0x010a
        /*0bc6*/ 	.byte	0x3f
	.zero		1


	//   ....[65]....
        /*0bc8*/ 	.word	0x00016580
        /*0bcc*/ 	.word	0x00000003
        /*0bd0*/ 	.word	0x00038840
        /*0bd4*/ 	.short	0x010a
        /*0bd6*/ 	.byte	0x3f
	.zero		1


	//   ....[66]....
        /*0bd8*/ 	.word	0x000165c0
        /*0bdc*/ 	.word	0x00000005
        /*0be0*/ 	.word	0x00038860
        /*0be4*/ 	.short	0x010a
        /*0be6*/ 	.byte	0x3f
	.zero		1


	//   ....[67]....
        /*0be8*/ 	.word	0x00016600
        /*0bec*/ 	.word	0x00000003
        /*0bf0*/ 	.word	0x00038860
        /*0bf4*/ 	.short	0x010a
        /*0bf6*/ 	.byte	0x3f
	.zero		1


	//   ....[68]....
        /*0bf8*/ 	.word	0x00016660
        /*0bfc*/ 	.word	0x00000011
        /*0c00*/ 	.word	0x00038800
        /*0c04*/ 	.short	0x010a
        /*0c06*/ 	.byte	0x3f
	.zero		1


	//   ....[69]....
        /*0c08*/ 	.word	0x000166b0
        /*0c0c*/ 	.word	0x00000009
        /*0c10*/ 	.word	0x00038830
        /*0c14*/ 	.short	0x010a
        /*0c16*/ 	.byte	0x3f
	.zero		1


	//   ....[70]....
        /*0c18*/ 	.word	0x00016700
        /*0c1c*/ 	.word	0x00000011
        /*0c20*/ 	.word	0x00038810
        /*0c24*/ 	.short	0x010a
        /*0c26*/ 	.byte	0x3f
	.zero		1


	//   ....[71]....
        /*0c28*/ 	.word	0x00016750
        /*0c2c*/ 	.word	0x00000009
        /*0c30*/ 	.word	0x00038850
        /*0c34*/ 	.short	0x010a
        /*0c36*/ 	.byte	0x3f
	.zero		1


	//   ....[72]....
        /*0c38*/ 	.word	0x000167a0
        /*0c3c*/ 	.word	0x00000009
        /*0c40*/ 	.word	0x00038830
        /*0c44*/ 	.short	0x010a
        /*0c46*/ 	.byte	0x3f
	.zero		1


	//   ....[73]....
        /*0c48*/ 	.word	0x000167f0
        /*0c4c*/ 	.word	0x00000009
        /*0c50*/ 	.word	0x00038850
        /*0c54*/ 	.short	0x010a
        /*0c56*/ 	.byte	0x3f
	.zero		1


	//   ....[74]....
        /*0c58*/ 	.word	0x00016840
        /*0c5c*/ 	.word	0x00000009
        /*0c60*/ 	.word	0x00038830
        /*0c64*/ 	.short	0x010a
        /*0c66*/ 	.byte	0x3f
	.zero		1


	//   ....[75]....
        /*0c68*/ 	.word	0x00016890
        /*0c6c*/ 	.word	0x00000009
        /*0c70*/ 	.word	0x00038850
        /*0c74*/ 	.short	0x010a
        /*0c76*/ 	.byte	0x3f
	.zero		1


	//   ....[76]....
        /*0c78*/ 	.word	0x000169a0
        /*0c7c*/ 	.word	0x0000001b
        /*0c80*/ 	.word	0x00038840
        /*0c84*/ 	.short	0x010a
        /*0c86*/ 	.byte	0x3f
	.zero		1


	//   ....[77]....
        /*0c88*/ 	.word	0x00017f90
        /*0c8c*/ 	.word	0x00000017
        /*0c90*/ 	.word	0x00038820
        /*0c94*/ 	.short	0x010a
        /*0c96*/ 	.byte	0x3f
	.zero		1


	//   ....[78]....
        /*0c98*/ 	.word	0x00017fe0
        /*0c9c*/ 	.word	0x0000001b
        /*0ca0*/ 	.word	0x00038860
        /*0ca4*/ 	.short	0x010a
        /*0ca6*/ 	.byte	0x3f
	.zero		1


	//   ....[79]....
        /*0ca8*/ 	.word	0x000188d0
        /*0cac*/ 	.word	0x00000006
        /*0cb0*/ 	.word	0x00038840
        /*0cb4*/ 	.short	0x010a
        /*0cb6*/ 	.byte	0x3f
	.zero		1


	//   ....[80]....
        /*0cb8*/ 	.word	0x00018d90
        /*0cbc*/ 	.word	0x00000006
        /*0cc0*/ 	.word	0x00038860
        /*0cc4*/ 	.short	0x010a
        /*0cc6*/ 	.byte	0x3f
	.zero		1


	//   ....[81]....
        /*0cc8*/ 	.word	0x00019e80
        /*0ccc*/ 	.word	0x00000007
        /*0cd0*/ 	.word	0x00038820
        /*0cd4*/ 	.short	0x010a
        /*0cd6*/ 	.byte	0x3f
	.zero		1


	//   ....[82]....
        /*0cd8*/ 	.word	0x0001a020
        /*0cdc*/ 	.word	0x00000005
        /*0ce0*/ 	.word	0x00038840
        /*0ce4*/ 	.short	0x010a
        /*0ce6*/ 	.byte	0x3f
	.zero		1


	//   ....[83]....
        /*0ce8*/ 	.word	0x0001a070
        /*0cec*/ 	.word	0x00000003
        /*0cf0*/ 	.word	0x00038840
        /*0cf4*/ 	.short	0x010a
        /*0cf6*/ 	.byte	0x3f
	.zero		1


	//   ....[84]....
        /*0cf8*/ 	.word	0x0001a0c0
        /*0cfc*/ 	.word	0x00000005
        /*0d00*/ 	.word	0x00038860
        /*0d04*/ 	.short	0x010a
        /*0d06*/ 	.byte	0x3f
	.zero		1


	//----- nvinfo : EIATTR_NUM_MBARRIERS
	.align		4
.L_1066:
        /*0d08*/ 	.byte	0x03, 0x38
        /*0d0a*/ 	.short	0x0017


	//----- nvinfo : EIATTR_EXIT_INSTR_OFFSETS
	.align		4
        /*0d0c*/ 	.byte	0x04, 0x1c
        /*0d0e*/ 	.short	(.L_1068 - .L_1067)


	//   ....[0]....
.L_1067:
        /*0d10*/ 	.word	0x000009a0


	//   ....[1]....
        /*0d14*/ 	.word	0x0000feb0


	//   ....[2]....
        /*0d18*/ 	.word	0x00016650


	//----- nvinfo : EIATTR_MAX_THREADS
	.align		4
.L_1068:
        /*0d1c*/ 	.byte	0x04, 0x05
        /*0d1e*/ 	.short	(.L_1070 - .L_1069)
.L_1069:
        /*0d20*/ 	.word	0x00000180
        /*0d24*/ 	.word	0x00000001
        /*0d28*/ 	.word	0x00000001


	//----- nvinfo : EIATTR_CRS_STACK_SIZE
	.align		4
.L_1070:
        /*0d2c*/ 	.byte	0x04, 0x1e
        /*0d2e*/ 	.short	(.L_1072 - .L_1071)
.L_1071:
        /*0d30*/ 	.word	0x00000000


	//----- nvinfo : EIATTR_CBANK_PARAM_SIZE
	.align		4
.L_1072:
        /*0d34*/ 	.byte	0x03, 0x19
        /*0d36*/ 	.short	0x0bf0


	//----- nvinfo : EIATTR_PARAM_CBANK
	.align		4
        /*0d38*/ 	.byte	0x04, 0x0a
        /*0d3a*/ 	.short	(.L_1074 - .L_1073)
	.align		4
.L_1073:
        /*0d3c*/ 	.word	index@(.nv.constant0._ZN7cutlass13device_kernelIN5flash11enable_sm90INS1_16FlashAttnFwdSm90INS1_25CollectiveMainloopFwdSm90ILi2EN4cute5tupleIJNS5_1CILi1EEES8_S8_EEENS6_IJNS7_ILi64EEESA_SA_EEELi512ENS_10bfloat16_tEfNS_4arch4Sm90ELb1ELb0ELb0ELb1ELb1ELb0ELb1ELb0ELb0ELb1ELb0ELb0EEENS1_21CollectiveEpilogueFwdINS6_IJSA_NS7_ILi512EEESA_EEES9_SC_SE_Li256ELb1ELb1ELb0ELb0EEENS1_36VarlenDynamicPersistentTileSchedulerILi64ELi64ELi256ELi128ELb0ELb1ELb1ELb1ELb1ELb1EEEEEEEEEvNT_6ParamsE)
        /*0d40*/ 	.short	0x0210
        /*0d42*/ 	.short	0x0bf0


	//----- nvinfo : EIATTR_SW_WAR
	.align		4
.L_1074:
        /*0d44*/ 	.byte	0x04, 0x36
        /*0d46*/ 	.short	(.L_1076 - .L_1075)
.L_1075:
        /*0d48*/ 	.word	0x00000008
.L_1076:


//--------------------- .nv.info._ZN7cutlass13device_kernelIN5flash11enable_sm90INS1_16FlashAttnFwdSm90INS1_25CollectiveMainloopFwdSm90ILi2EN4cute5tupleIJNS5_1CILi1EEES8_S8_EEENS6_IJNS7_ILi64EEESA_SA_EEELi512ENS_10bfloat16_tEfNS_4arch4Sm90ELb1ELb0ELb0ELb1ELb1ELb1ELb1ELb0ELb0ELb1ELb0ELb0EEENS1_21CollectiveEpilogueFwdINS6_IJSA_NS7_ILi512EEESA_EEES9_SC_SE_Li256ELb1ELb1ELb0ELb0EEENS1_36VarlenDynamicPersistentTileSchedulerILi64ELi64ELi256ELi128ELb0ELb1ELb1ELb1ELb1ELb1EEEEEEEEEvNT_6ParamsE --------------------------
	.section	.nv.info._ZN7cutlass13device_kernelIN5flash11enable_sm90INS1_16FlashAttnFwdSm90INS1_25CollectiveMainloopFwdSm90ILi2EN4cute5tupleIJNS5_1CILi1EEES8_S8_EEENS6_IJNS7_ILi64EEESA_SA_EEELi512ENS_10bfloat16_tEfNS_4arch4Sm90ELb1ELb0ELb0ELb1ELb1ELb1ELb1ELb0ELb0ELb1ELb0ELb0EEENS1_21CollectiveEpilogueFwdINS6_IJSA_NS7_ILi512EEESA_EEES9_SC_SE_Li256ELb1ELb1ELb0ELb0EEENS1_36VarlenDynamicPersistentTileSchedulerILi64ELi64ELi256ELi128ELb0ELb1ELb1ELb1ELb1ELb1EEEEEEEEEvNT_6ParamsE,"",@"SHT_CUDA_INFO"
	.sectionflags	@""
	.align	4


	//----- nvinfo : EIATTR_CUDA_API_VERSION
	.align		4
        /*0000*/ 	.byte	0x04, 0x37
        /*0002*/ 	.short	(.L_1078 - .L_1077)
.L_1077:
        /*0004*/ 	.word	0x00000082


	//----- nvinfo : EIATTR_KPARAM_INFO
	.align		4
.L_1078:
        /*0008*/ 	.byte	0x04, 0x17
        /*000a*/ 	.short	(.L_1080 - .L_1079)
.L_1079:
        /*000c*/ 	.word	0x00000000
        /*0010*/ 	.short	0x0000
        /*0012*/ 	.short	0x0070
        /*0014*/ 	.byte	0x00, 0xf0, 0x01, 0x2e


	//----- nvinfo : EIATTR_SPARSE_MMA_MASK
	.align		4
.L_1080:
        /*0018*/ 	.byte	0x03, 0x50
        /*001a*/ 	.short	0x0000


	//----- nvinfo : EIATTR_MAXREG_COUNT
	.align		4
        /*001c*/ 	.byte	0x03, 0x1b
        /*001e*/ 	.short	0x00a8


	//----- nvinfo : EIATTR_NUM_BARRIERS
	.align		4
        /*0020*/ 	.byte	0x02, 0x4c
        /*0022*/ 	.byte	0x10
	.zero		1


	//----- nvinfo : EIATTR_EXTERNS
	.align		4
        /*0024*/ 	.byte	0x04, 0x0f
        /*0026*/ 	.short	(.L_1082 - .L_1081)


	//   ....[0]....
	.align		4
.L_1081:
        /*0028*/ 	.word	index@(__assertfail)


	//----- nvinfo : EIATTR_ANNOTATIONS
	.align		4
.L_1082:
        /*002c*/ 	.byte	0x04, 0x55
        /*002e*/ 	.short	(.L_1084 - .L_1083)


	//   ....[0]....
.L_1083:
        /* <DEDUP_REMOVED lines=68> */


	//----- nvinfo : EIATTR_MERCURY_ISA_VERSION
	.align		4
.L_1084:
        /*0460*/ 	.byte	0x03, 0x5f
        /*0462*/ 	.short	0x0101


	//----- nvinfo : EIATTR_UNUSED_LOAD_BYTE_OFFSET
	.align		4
        /*0464*/ 	.byte	0x04, 0x44
        /*0466*/ 	.short	(.L_1086 - .L_1085)


	//   ....[0]....
.L_1085:
        /*0468*/ 	.word	0x00000a50
        /*046c*/ 	.word	0x0000fff0


	//   ....[1]....
        /*0470*/ 	.word	0x00014ca0
        /*0474*/ 	.word	0x0000fff0


	//----- nvinfo : EIATTR_INT_WARP_WIDE_INSTR_OFFSETS
	.align		4
.L_1086:
        /*0478*/ 	.byte	0x04, 0x31
        /*047a*/ 	.short	(.L_1088 - .L_1087)


	//   ....[0]....
.L_1087:
        /*047c*/ 	.word	0x00000130


	//   ....[1]....
        /*0480*/ 	.word	0x00000170


	//   ....[2]....
        /*0484*/ 	.word	0x000001e0


	//   ....[3]....
        /*0488*/ 	.word	0x00000250


	//   ....[4]....
        /*048c*/ 	.word	0x0001ae80


	//   ....[5]....
        /*0490*/ 	.word	0x0001af10


	//   ....[6]....
        /*0494*/ 	.word	0x0001f410


	//   ....[7]....
        /*0498*/ 	.word	0x0001f4a0


	//----- nvinfo : EIATTR_COOP_GROUP_MASK_REGIDS
	.align		4
.L_1088:
        /*049c*/ 	.byte	0x04, 0x29
        /*049e*/ 	.short	(.L_1090 - .L_1089)


	//   ....[0]....
.L_1089:
        /*04a0*/ 	.word	0xffffffff


	//   ....[1]....
        /*04a4*/ 	.word	0xffffffff


	//   ....[2]....
        /*04a8*/ 	.word	0xffffffff


	//   ....[3]....
        /*04ac*/ 	.word	0xffffffff


	//   ....[4]....
        /*04b0*/ 	.word	0xffffffff


	//   ....[5]....
        /*04b4*/ 	.word	0xffffffff


	//   ....[6]....
        /*04b8*/ 	.word	0xffffffff


	//   ....[7]....
        /*04bc*/ 	.word	0xffffffff


	//   ....[8]....
        /*04c0*/ 	.word	0xffffffff


	//   ....[9]....
        /*04c4*/ 	.word	0xffffffff


	//   ....[10]....
        /*04c8*/ 	.word	0xffffffff


	//   ....[11]....
        /*04cc*/ 	.word	0xffffffff


	//   ....[12]....
        /*04d0*/ 	.word	0xffffffff


	//   ....[13]....
        /*04d4*/ 	.word	0xffffffff


	//   ....[14]....
        /*04d8*/ 	.word	0xffffffff


	//   ....[15]....
        /*04dc*/ 	.word	0xffffffff


	//   ....[16]....
        /*04e0*/ 	.word	0xffffffff


	//   ....[17]....
        /*04e4*/ 	.word	0xffffffff


	//   ....[18]....
        /*04e8*/ 	.word	0xffffffff


	//   ....[19]....
        /*04ec*/ 	.word	0xffffffff


	//   ....[20]....
        /*04f0*/ 	.word	0xffffffff


	//   ....[21]....
        /*04f4*/ 	.word	0xffffffff


	//   ....[22]....
        /*04f8*/ 	.word	0xffffffff


	//   ....[23]....
        /*04fc*/ 	.word	0xffffffff


	//   ....[24]....
        /*0500*/ 	.word	0xffffffff


	//   ....[25]....
        /*0504*/ 	.word	0xffffffff


	//   ....[26]....
        /*0508*/ 	.word	0xffffffff


	//   ....[27]....
        /*050c*/ 	.word	0xffffffff


	//   ....[28]....
        /*0510*/ 	.word	0xffffffff


	//   ....[29]....
        /*0514*/ 	.word	0xffffffff


	//   ....[30]....
        /*0518*/ 	.word	0xffffffff


	//   ....[31]....
        /*051c*/ 	.word	0xffffffff


	//   ....[32]....
        /*0520*/ 	.word	0xffffffff


	//   ....[33]....
        /*0524*/ 	.word	0xffffffff


	//   ....[34]....
        /*0528*/ 	.word	0xffffffff


	//   ....[35]....
        /*052c*/ 	.word	0xffffffff


	//   ....[36]....
        /*0530*/ 	.word	0xffffffff


	//   ....[37]....
        /*0534*/ 	.word	0xffffffff


	//   ....[38]....
        /*0538*/ 	.word	0xffffffff


	//   ....[39]....
        /*053c*/ 	.word	0xffffffff


	//   ....[40]....
        /*0540*/ 	.word	0xffffffff


	//   ....[41]....
        /*0544*/ 	.word	0xffffffff


	//   ....[42]....
        /*0548*/ 	.word	0xffffffff


	//   ....[43]....
        /*054c*/ 	.word	0xffffffff


	//   ....[44]....
        /*0550*/ 	.word	0xffffffff


	//   ....[45]....
        /*0554*/ 	.word	0xffffffff


	//   ....[46]....
        /*0558*/ 	.word	0xffffffff


	//   ....[47]....
        /*055c*/ 	.word	0xffffffff


	//   ....[48]....
        /*0560*/ 	.word	0xffffffff


	//   ....[49]....
        /*0564*/ 	.word	0xffffffff


	//   ....[50]....
        /*0568*/ 	.word	0xffffffff


	//   ....[51]....
        /*056c*/ 	.word	0xffffffff


	//   ....[52]....
        /*0570*/ 	.word	0xffffffff


	//   ....[53]....
        /*0574*/ 	.word	0xffffffff


	//   ....[54]....
        /*0578*/ 	.word	0xffffffff


	//   ....[55]....
        /*057c*/ 	.word	0xffffffff


	//   ....[56]....
        /*0580*/ 	.word	0xffffffff


	//   ....[57]....
        /*0584*/ 	.word	0xffffffff


	//   ....[58]....
        /*0588*/ 	.word	0xffffffff


	//   ....[59]....
        /*058c*/ 	.word	0xffffffff


	//   ....[60]....
        /*0590*/ 	.word	0xffffffff


	//   ....[61]....
        /*0594*/ 	.word	0xffffffff


	//   ....[62]....
        /*0598*/ 	.word	0xffffffff


	//   ....[63]....
        /*059c*/ 	.word	0xffffffff


	//   ....[64]....
        /*05a0*/ 	.word	0xffffffff


	//   ....[65]....
        /*05a4*/ 	.word	0xffffffff


	//   ....[66]....
        /*05a8*/ 	.word	0xffffffff


	//   ....[67]....
        /*05ac*/ 	.word	0xffffffff


	//   ....[68]....
        /*05b0*/ 	.word	0xffffffff


	//   ....[69]....
        /*05b4*/ 	.word	0xffffffff


	//   ....[70]....
        /*05b8*/ 	.word	0xffffffff


	//   ....[71]....
        /*05bc*/ 	.word	0xffffffff


	//   ....[72]....
        /*05c0*/ 	.word	0xffffffff


	//   ....[73]....
        /*05c4*/ 	.word	0xffffffff


	//   ....[74]....
        /*05c8*/ 	.word	0xffffffff


	//   ....[75]....
        /*05cc*/ 	.word	0xffffffff


	//   ....[76]....
        /*05d0*/ 	.word	0xffffffff


	//   ....[77]....
        /*05d4*/ 	.word	0xffffffff


	//   ....[78]....
        /*05d8*/ 	.word	0xffffffff


	//   ....[79]....
        /*05dc*/ 	.word	0xffffffff


	//   ....[80]....
        /*05e0*/ 	.word	0xffffffff


	//   ....[81]....
        /*05e4*/ 	.word	0xffffffff


	//   ....[82]....
        /*05e8*/ 	.word	0xffffffff


	//   ....[83]....
        /*05ec*/ 	.word	0xffffffff


	//   ....[84]....
        /*05f0*/ 	.word	0xffffffff


	//   ....[85]....
        /*05f4*/ 	.word	0xffffffff


	//   ....[86]....
        /*05f8*/ 	.word	0xffffffff


	//   ....[87]....
        /*05fc*/ 	.word	0xffffffff


	//   ....[88]....
        /*0600*/ 	.word	0xffffffff


	//   ....[89]....
        /*0604*/ 	.word	0xffffffff


	//   ....[90]....
        /*0608*/ 	.word	0xffffffff


	//   ....[91]....
        /*060c*/ 	.word	0xffffffff


	//   ....[92]....
        /*0610*/ 	.word	0xffffffff


	//   ....[93]....
        /*0614*/ 	.word	0xffffffff


	//   ....[94]....
        /*0618*/ 	.word	0xffffffff


	//   ....[95]....
        /*061c*/ 	.word	0xffffffff


	//   ....[96]....
        /*0620*/ 	.word	0xffffffff


	//   ....[97]....
        /*0624*/ 	.word	0xffffffff


	//   ....[98]....
        /*0628*/ 	.word	0xffffffff


	//   ....[99]....
        /*062c*/ 	.word	0xffffffff


	//   ....[100]....
        /*0630*/ 	.word	0xffffffff


	//   ....[101]....
        /*0634*/ 	.word	0xffffffff


	//   ....[102]....
        /*0638*/ 	.word	0xffffffff


	//   ....[103]....
        /*063c*/ 	.word	0xffffffff


	//   ....[104]....
        /*0640*/ 	.word	0xffffffff


	//   ....[105]....
        /*0644*/ 	.word	0xffffffff


	//   ....[106]....
        /*0648*/ 	.word	0xffffffff


	//   ....[107]....
        /*064c*/ 	.word	0xffffffff


	//   ....[108]....
        /*0650*/ 	.word	0xffffffff


	//   ....[109]....
        /*0654*/ 	.word	0xffffffff


	//   ....[110]....
        /*0658*/ 	.word	0xffffffff


	//   ....[111]....
        /*065c*/ 	.word	0xffffffff


	//   ....[112]....
        /*0660*/ 	.word	0xffffffff


	//   ....[113]....
        /*0664*/ 	.word	0xffffffff


	//   ....[114]....
        /*0668*/ 	.word	0xffffffff


	//   ....[115]....
        /*066c*/ 	.word	0xffffffff


	//   ....[116]....
        /*0670*/ 	.word	0xffffffff


	//   ....[117]....
        /*0674*/ 	.word	0xffffffff


	//   ....[118]....
        /*0678*/ 	.word	0xffffffff


	//   ....[119]....
        /*067c*/ 	.word	0xffffffff


	//   ....[120]....
        /*0680*/ 	.word	0xffffffff


	//   ....[121]....
        /*0684*/ 	.word	0xffffffff


	//   ....[122]....
        /*0688*/ 	.word	0xffffffff


	//   ....[123]....
        /*068c*/ 	.word	0xffffffff


	//   ....[124]....
        /*0690*/ 	.word	0xffffffff


	//   ....[125]....
        /*0694*/ 	.word	0xffffffff


	//   ....[126]....
        /*0698*/ 	.word	0xffffffff


	//   ....[127]....
        /*069c*/ 	.word	0xffffffff


	//   ....[128]....
        /*06a0*/ 	.word	0xffffffff


	//   ....[129]....
        /*06a4*/ 	.word	0xffffffff


	//   ....[130]....
        /*06a8*/ 	.word	0xffffffff


	//   ....[131]....
        /*06ac*/ 	.word	0xffffffff


	//   ....[132]....
        /*06b0*/ 	.word	0xffffffff


	//   ....[133]....
        /*06b4*/ 	.word	0xffffffff


	//   ....[134]....
        /*06b8*/ 	.word	0xffffffff


	//   ....[135]....
        /*06bc*/ 	.word	0xffffffff


	//   ....[136]....
        /*06c0*/ 	.word	0xffffffff


	//   ....[137]....
        /*06c4*/ 	.word	0xffffffff


	//   ....[138]....
        /*06c8*/ 	.word	0xffffffff


	//   ....[139]....
        /*06cc*/ 	.word	0xffffffff


	//   ....[140]....
        /*06d0*/ 	.word	0xffffffff


	//   ....[141]....
        /*06d4*/ 	.word	0xffffffff


	//   ....[142]....
        /*06d8*/ 	.word	0xffffffff


	//   ....[143]....
        /*06dc*/ 	.word	0xffffffff


	//   ....[144]....
        /*06e0*/ 	.word	0xffffffff


	//   ....[145]....
        /*06e4*/ 	.word	0xffffffff


	//   ....[146]....
        /*06e8*/ 	.word	0xffffffff


	//   ....[147]....
        /*06ec*/ 	.word	0xffffffff


	//   ....[148]....
        /*06f0*/ 	.word	0xffffffff


	//   ....[149]....
        /*06f4*/ 	.word	0xffffffff


	//   ....[150]....
        /*06f8*/ 	.word	0xffffffff


	//   ....[151]....
        /*06fc*/ 	.word	0xffffffff


	//   ....[152]....
        /*0700*/ 	.word	0xffffffff


	//   ....[153]....
        /*0704*/ 	.word	0xffffffff


	//   ....[154]....
        /*0708*/ 	.word	0xffffffff


	//   ....[155]....
        /*070c*/ 	.word	0x0500000f


	//   ....[156]....
        /*0710*/ 	.word	0x0500000f


	//   ....[157]....
        /*0714*/ 	.word	0x0500000f


	//   ....[158]....
        /*0718*/ 	.word	0x0500000f


	//   ....[159]....
        /*071c*/ 	.word	0x0500000f


	//   ....[160]....
        /*0720*/ 	.word	0x0500000f


	//   ....[161]....
        /*0724*/ 	.word	0x0500000f


	//   ....[162]....
        /*0728*/ 	.word	0x0500000f


	//   ....[163]....
        /*072c*/ 	.word	0x0500000f


	//   ....[164]....
        /*0730*/ 	.word	0x0500000f


	//   ....[165]....
        /*0734*/ 	.word	0x0500000f


	//   ....[166]....
        /*0738*/ 	.word	0x0500000f


	//   ....[167]....
        /*073c*/ 	.word	0x0500000f


	//   ....[168]....
        /*0740*/ 	.word	0x0500000f


	//   ....[169]....
        /*0744*/ 	.word	0x0500000f


	//   ....[170]....
        /*0748*/ 	.word	0x0500000f


	//   ....[171]....
        /*074c*/ 	.word	0x0500000f


	//   ....[172]....
        /*0750*/ 	.word	0x0500000f


	//   ....[173]....
        /*0754*/ 	.word	0x0500000f


	//   ....[174]....
        /*0758*/ 	.word	0x0500000f


	//   ....[175]....
        /*075c*/ 	.word	0x0500000f


	//   ....[176]....
        /*0760*/ 	.word	0x0500000f


	//   ....[177]....
        /*0764*/ 	.word	0x0500000f


	//   ....[178]....
        /*0768*/ 	.word	0x0500000f


	//   ....[179]....
        /*076c*/ 	.word	0x0500000f


	//   ....[180]....
        /*0770*/ 	.word	0x0500000f


	//   ....[181]....
        /*0774*/ 	.word	0x0500000f


	//   ....[182]....
        /*0778*/ 	.word	0x0500000f


	//   ....[183]....
        /*077c*/ 	.word	0x0500000f


	//   ....[184]....
        /*0780*/ 	.word	0x0500000f


	//   ....[185]....
        /*0784*/ 	.word	0x0500000f


	//   ....[186]....
        /*0788*/ 	.word	0x0500000f


	//   ....[187]....
        /*078c*/ 	.word	0x0500000f


	//   ....[188]....
        /*0790*/ 	.word	0x0500000f


	//   ....[189]....
        /*0794*/ 	.word	0x0500000f


	//   ....[190]....
        /*0798*/ 	.word	0x0500000f


	//   ....[191]....
        /*079c*/ 	.word	0x0500000f


	//   ....[192]....
        /*07a0*/ 	.word	0x0500000f


	//   ....[193]....
        /*07a4*/ 	.word	0x0500000f


	//   ....[194]....
        /*07a8*/ 	.word	0x0500000f


	//   ....[195]....
        /*07ac*/ 	.word	0x0500000f


	//   ....[196]....
        /*07b0*/ 	.word	0x0500000f


	//   ....[197]....
        /*07b4*/ 	.word	0x0500000f


	//   ....[198]....
        /*07b8*/ 	.word	0x0500000f


	//   ....[199]....
        /*07bc*/ 	.word	0x0500000f


	//   ....[200]....
        /*07c0*/ 	.word	0x0500000f


	//   ....[201]....
        /*07c4*/ 	.word	0x0500000f


	//   ....[202]....
        /*07c8*/ 	.word	0x0500000f


	//   ....[203]....
        /*07cc*/ 	.word	0x0500000f


	//   ....[204]....
        /*07d0*/ 	.word	0x0500000f


	//   ....[205]....
        /*07d4*/ 	.word	0x0500000f


	//   ....[206]....
        /*07d8*/ 	.word	0x0500000f


	//   ....[207]....
        /*07dc*/ 	.word	0x0500000f


	//   ....[208]....
        /*07e0*/ 	.word	0x0500000f


	//   ....[209]....
        /*07e4*/ 	.word	0x0500000f


	//   ....[210]....
        /*07e8*/ 	.word	0x0500000f


	//   ....[211]....
        /*07ec*/ 	.word	0x0500000f


	//   ....[212]....
        /*07f0*/ 	.word	0x0500000f


	//   ....[213]....
        /*07f4*/ 	.word	0x0500000f


	//   ....[214]....
        /*07f8*/ 	.word	0x0500000f


	//   ....[215]....
        /*07fc*/ 	.word	0x0500000f


	//   ....[216]....
        /*0800*/ 	.word	0x0500000f


	//   ....[217]....
        /*0804*/ 	.word	0x0500000f


	//   ....[218]....
        /*0808*/ 	.word	0x0500000f


	//   ....[219]....
        /*080c*/ 	.word	0x0500000f


	//   ....[220]....
        /*0810*/ 	.word	0x0500000f


	//   ....[221]....
        /*0814*/ 	.word	0x0500000f


	//   ....[222]....
        /*0818*/ 	.word	0x0500000f


	//   ....[223]....
        /*081c*/ 	.word	0x0500000f


	//   ....[224]....
        /*0820*/ 	.word	0x0500000f


	//   ....[225]....
        /*0824*/ 	.word	0x0500000f


	//   ....[226]....
        /*0828*/ 	.word	0x0500000f


	//   ....[227]....
        /*082c*/ 	.word	0x0500000f


	//   ....[228]....
        /*0830*/ 	.word	0x0500000f


	//   ....[229]....
        /*0834*/ 	.word	0x0500000f


	//   ....[230]....
        /*0838*/ 	.word	0x0500000f


	//   ....[231]....
        /*083c*/ 	.word	0x0500000f


	//   ....[232]....
        /*0840*/ 	.word	0x0500000f


	//   ....[233]....
        /*0844*/ 	.word	0x0500000f


	//   ....[234]....
        /*0848*/ 	.word	0x0500000f


	//   ....[235]....
        /*084c*/ 	.word	0x0500000f


	//   ....[236]....
        /*0850*/ 	.word	0x0500000f


	//   ....[237]....
        /*0854*/ 	.word	0x0500000f


	//   ....[238]....
        /*0858*/ 	.word	0x0500000f


	//   ....[239]....
        /*085c*/ 	.word	0x0500000f


	//   ....[240]....
        /*0860*/ 	.word	0x0500000f


	//   ....[241]....
        /*0864*/ 	.word	0x0500000f


	//   ....[242]....
        /*0868*/ 	.word	0x0500000f


	//   ....[243]....
        /*086c*/ 	.word	0x0500000f


	//   ....[244]....
        /*0870*/ 	.word	0x0500000f


	//----- nvinfo : EIATTR_COOP_GROUP_INSTR_OFFSETS
	.align		4
.L_1090:
        /*0874*/ 	.byte	0x04, 0x28
        /*0876*/ 	.short	(.L_1092 - .L_1091)


	//   ....[0]....
.L_1091:
        /*0878*/ 	.word	0x00000060


	//   ....[1]....
        /*087c*/ 	.word	0x00000140


	//   ....[2]....
        /*0880*/ 	.word	0x00000180


	//   ....[3]....
        /*0884*/ 	.word	0x00000390


	//   ....[4]....
        /*0888*/ 	.word	0x000004f0


	//   ....[5]....
        /*088c*/ 	.word	0x00000610


	//   ....[6]....
        /*0890*/ 	.word	0x00000770


	//   ....[7]....
        /*0894*/ 	.word	0x00002c40


	//   ....[8]....
        /*0898*/ 	.word	0x00002c50


	//   ....[9]....
        /*089c*/ 	.word	0x00003700


	//   ....[10]....
        /*08a0*/ 	.word	0x00003710


	//   ....[11]....
        /*08a4*/ 	.word	0x00004150


	//   ....[12]....
        /*08a8*/ 	.word	0x00004160


	//   ....[13]....
        /*08ac*/ 	.word	0x00004540


	//   ....[14]....
        /*08b0*/ 	.word	0x00004550


	//   ....[15]....
        /*08b4*/ 	.word	0x000053c0


	//   ....[16]....
        /*08b8*/ 	.word	0x00007210


	//   ....[17]....
        /*08bc*/ 	.word	0x000079a0


	//   ....[18]....
        /*08c0*/ 	.word	0x000079b0


	//   ....[19]....
        /*08c4*/ 	.word	0x000079c0


	//   ....[20]....
        /*08c8*/ 	.word	0x000079d0


	//   ....[21]....
        /*08cc*/ 	.word	0x00007cc0


	//   ....[22]....
        /*08d0*/ 	.word	0x00007cd0


	//   ....[23]....
        /*08d4*/ 	.word	0x00007ce0


	//   ....[24]....
        /*08d8*/ 	.word	0x00007cf0


	//   ....[25]....
        /*08dc*/ 	.word	0x00009080


	//   ....[26]....
        /*08e0*/ 	.word	0x000090a0


	//   ....[27]....
        /*08e4*/ 	.word	0x000090b0


	//   ....[28]....
        /*08e8*/ 	.word	0x000090c0


	//   ....[29]....
        /*08ec*/ 	.word	0x000091d0


	//   ....[30]....
        /*08f0*/ 	.word	0x000091e0


	//   ....[31]....
        /*08f4*/ 	.word	0x000091f0


	//   ....[32]....
        /*08f8*/ 	.word	0x00009200


	//   ....[33]....
        /*08fc*/ 	.word	0x0000abc0


	//   ....[34]....
        /*0900*/ 	.word	0x0000c380


	//   ....[35]....
        /*0904*/ 	.word	0x0000c5b0


	//   ....[36]....
        /*0908*/ 	.word	0x0000c710


	//   ....[37]....
        /*090c*/ 	.word	0x0000c850


	//   ....[38]....
        /*0910*/ 	.word	0x0000ca70


	//   ....[39]....
        /*0914*/ 	.word	0x0000ca90


	//   ....[40]....
        /*0918*/ 	.word	0x0000d480


	//   ....[41]....
        /*091c*/ 	.word	0x0000e520


	//   ....[42]....
        /*0920*/ 	.word	0x0000f330


	//   ....[43]....
        /*0924*/ 	.word	0x0000f340


	//   ....[44]....
        /*0928*/ 	.word	0x0000f6b0


	//   ....[45]....
        /*092c*/ 	.word	0x0000f6d0


	//   ....[46]....
        /*0930*/ 	.word	0x0000fcb0


	//   ....[47]....
        /*0934*/ 	.word	0x0000fcd0


	//   ....[48]....
        /*0938*/ 	.word	0x00010db0


	//   ....[49]....
        /*093c*/ 	.word	0x00011df0


	//   ....[50]....
        /*0940*/ 	.word	0x00012c80


	//   ....[51]....
        /*0944*/ 	.word	0x00012ca0


	//   ....[52]....
        /*0948*/ 	.word	0x00013270


	//   ....[53]....
        /*094c*/ 	.word	0x00013440


	//   ....[54]....
        /*0950*/ 	.word	0x000140b0


	//   ....[55]....
        /*0954*/ 	.word	0x000141a0


	//   ....[56]....
        /*0958*/ 	.word	0x000141b0


	//   ....[57]....
        /*095c*/ 	.word	0x000141f0


	//   ....[58]....
        /*0960*/ 	.word	0x00014200


	//   ....[59]....
        /*0964*/ 	.word	0x00015d80


	//   ....[60]....
        /*0968*/ 	.word	0x00016250


	//   ....[61]....
        /*096c*/ 	.word	0x00016280


	//   ....[62]....
        /*0970*/ 	.word	0x000162b0


	//   ....[63]....
        /*0974*/ 	.word	0x000162c0


	//   ....[64]....
        /*0978*/ 	.word	0x00016a00


	//   ....[65]....
        /*097c*/ 	.word	0x00016a70


	//   ....[66]....
        /*0980*/ 	.word	0x00016cf0


	//   ....[67]....
        /*0984*/ 	.word	0x00016d10


	//   ....[68]....
        /*0988*/ 	.word	0x000179d0


	//   ....[69]....
        /*098c*/ 	.word	0x00017a00


	//   ....[70]....
        /*0990*/ 	.word	0x00017c80


	//   ....[71]....
        /*0994*/ 	.word	0x00017ca0


	//   ....[72]....
        /*0998*/ 	.word	0x00017f50


	//   ....[73]....
        /*099c*/ 	.word	0x00018100


	//   ....[74]....
        /*09a0*/ 	.word	0x00018130


	//   ....[75]....
        /*09a4*/ 	.word	0x00018160


	//   ....[76]....
        /*09a8*/ 	.word	0x00018190


	//   ....[77]....
        /*09ac*/ 	.word	0x000181c0


	//   ....[78]....
        /*09b0*/ 	.word	0x000181f0


	//   ....[79]....
        /*09b4*/ 	.word	0x00018360


	//   ....[80]....
        /*09b8*/ 	.word	0x00018390


	//   ....[81]....
        /*09bc*/ 	.word	0x000183c0


	//   ....[82]....
        /*09c0*/ 	.word	0x000183f0


	//   ....[83]....
        /*09c4*/ 	.word	0x00018420


	//   ....[84]....
        /*09c8*/ 	.word	0x00018450


	//   ....[85]....
        /*09cc*/ 	.word	0x000184e0


	//   ....[86]....
        /*09d0*/ 	.word	0x00018540


	//   ....[87]....
        /*09d4*/ 	.word	0x000185d0


	//   ....[88]....
        /*09d8*/ 	.word	0x000193e0


	//   ....[89]....
        /*09dc*/ 	.word	0x0001bca0


	//   ....[90]....
        /*09e0*/ 	.word	0x0001bcc0


	//   ....[91]....
        /*09e4*/ 	.word	0x0001bd50


	//   ....[92]....
        /*09e8*/ 	.word	0x0001bd70


	//   ....[93]....
        /*09ec*/ 	.word	0x0001bdf0


	//   ....[94]....
        /*09f0*/ 	.word	0x0001be10


	//   ....[95]....
        /*09f4*/ 	.word	0x0001be20


	//   ....[96]....
        /*09f8*/ 	.word	0x0001be30


	//   ....[97]....
        /*09fc*/ 	.word	0x0001c600


	//   ....[98]....
        /*0a00*/ 	.word	0x0001c630


	//   ....[99]....
        /*0a04*/ 	.word	0x0001c6e0


	//   ....[100]....
        /*0a08*/ 	.word	0x0001c6f0


	//   ....[101]....
        /*0a0c*/ 	.word	0x0001c700


	//   ....[102]....
        /*0a10*/ 	.word	0x0001c710


	//   ....[103]....
        /*0a14*/ 	.word	0x0001c790


	//   ....[104]....
        /*0a18*/ 	.word	0x0001c7a0


	//   ....[105]....
        /*0a1c*/ 	.word	0x0001d110


	//   ....[106]....
        /*0a20*/ 	.word	0x0001d1a0


	//   ....[107]....
        /*0a24*/ 	.word	0x0001d220


	//   ....[108]....
        /*0a28*/ 	.word	0x0001d370


	//   ....[109]....
        /*0a2c*/ 	.word	0x0001d3d0


	//   ....[110]....
        /*0a30*/ 	.word	0x0001d3f0


	//   ....[111]....
        /*0a34*/ 	.word	0x0001d400


	//   ....[112]....
        /*0a38*/ 	.word	0x0001d690


	//   ....[113]....
        /*0a3c*/ 	.word	0x0001dbf0


	//   ....[114]....
        /*0a40*/ 	.word	0x0001dc20


	//   ....[115]....
        /*0a44*/ 	.word	0x0001de10


	//   ....[116]....
        /*0a48*/ 	.word	0x0001de50


	//   ....[117]....
        /*0a4c*/ 	.word	0x0001de60


	//   ....[118]....
        /*0a50*/ 	.word	0x0001de70


	//   ....[119]....
        /*0a54*/ 	.word	0x0001dfc0


	//   ....[120]....
        /*0a58*/ 	.word	0x0001e110


	//   ....[121]....
        /*0a5c*/ 	.word	0x0001e920


	//   ....[122]....
        /*0a60*/ 	.word	0x0001e940


	//   ....[123]....
        /*0a64*/ 	.word	0x0001e990


	//   ....[124]....
        /*0a68*/ 	.word	0x0001e9a0


	//   ....[125]....
        /*0a6c*/ 	.word	0x0001e9e0


	//   ....[126]....
        /*0a70*/ 	.word	0x0001e9f0


	//   ....[127]....
        /*0a74*/ 	.word	0x0001ea00


	//   ....[128]....
        /*0a78*/ 	.word	0x0001ea40


	//   ....[129]....
        /*0a7c*/ 	.word	0x0001ed60


	//   ....[130]....
        /*0a80*/ 	.word	0x0001eda0


	//   ....[131]....
        /*0a84*/ 	.word	0x0001edc0


	//   ....[132]....
        /*0a88*/ 	.word	0x0001ede0


	//   ....[133]....
        /*0a8c*/ 	.word	0x0001ee10


	//   ....[134]....
        /*0a90*/ 	.word	0x0001ee30


	//   ....[135]....
        /*0a94*/ 	.word	0x0001ef30


	//   ....[136]....
        /*0a98*/ 	.word	0x0001f080


	//   ....[137]....
        /*0a9c*/ 	.word	0x0001f670


	//   ....[138]....
        /*0aa0*/ 	.word	0x0001f6a0


	//   ....[139]....
        /*0aa4*/ 	.word	0x0001f6e0


	//   ....[140]....
        /*0aa8*/ 	.word	0x0001f710


	//   ....[141]....
        /*0aac*/ 	.word	0x0001f740


	//   ....[142]....
        /*0ab0*/ 	.word	0x0001f770


	//   ....[143]....
        /*0ab4*/ 	.word	0x0001f7a0


	//   ....[144]....
        /*0ab8*/ 	.word	0x0001f7d0


	//   ....[145]....
        /*0abc*/ 	.word	0x0001f950


	//   ....[146]....
        /*0ac0*/ 	.word	0x0001f980


	//   ....[147]....
        /*0ac4*/ 	.word	0x0001f9b0


	//   ....[148]....
        /*0ac8*/ 	.word	0x0001f9e0


	//   ....[149]....
        /*0acc*/ 	.word	0x0001fa10


	//   ....[150]....
        /*0ad0*/ 	.word	0x0001fa40


	//   ....[151]....
        /*0ad4*/ 	.word	0x0001fb00


	//   ....[152]....
        /*0ad8*/ 	.word	0x0001fb20


	//   ....[153]....
        /*0adc*/ 	.word	0x0001fb90


	//   ....[154]....
        /*0ae0*/ 	.word	0x00020230


	//   ....[155]....
        /*0ae4*/ 	.word	0x00020550


	//   ....[156]....
        /*0ae8*/ 	.word	0x000205e0


	//   ....[157]....
        /*0aec*/ 	.word	0x000206c0


	//   ....[158]....
        /*0af0*/ 	.word	0x00020750


	//   ....[159]....
        /*0af4*/ 	.word	0x00020830


	//   ....[160]....
        /*0af8*/ 	.word	0x000208c0


	//   ....[161]....
        /*0afc*/ 	.word	0x000209a0


	//   ....[162]....
        /*0b00*/ 	.word	0x00020a30


	//   ....[163]....
        /*0b04*/ 	.word	0x00020a80


	//   ....[164]....
        /*0b08*/ 	.word	0x00020ad0


	//   ....[165]....
        /*0b0c*/ 	.word	0x00020b60


	//   ....[166]....
        /*0b10*/ 	.word	0x00020bf0


	//   ....[167]....
        /*0b14*/ 	.word	0x00020c40


	//   ....[168]....
        /*0b18*/ 	.word	0x00020c90


	//   ....[169]....
        /*0b1c*/ 	.word	0x00020d90


	//   ....[170]....
        /*0b20*/ 	.word	0x00020e40


	//   ....[171]....
        /*0b24*/ 	.word	0x00020ec0


	//   ....[172]....
        /*0b28*/ 	.word	0x00020f50


	//   ....[173]....
        /*0b2c*/ 	.word	0x00021070


	//   ....[174]....
        /*0b30*/ 	.word	0x000211a0


	//   ....[175]....
        /*0b34*/ 	.word	0x00021270


	//   ....[176]....
        /*0b38*/ 	.word	0x000212c0


	//   ....[177]....
        /*0b3c*/ 	.word	0x00021600


	//   ....[178]....
        /*0b40*/ 	.word	0x000218e0


	//   ....[179]....
        /*0b44*/ 	.word	0x000219d0


	//   ....[180]....
        /*0b48*/ 	.word	0x00021a70


	//   ....[181]....
        /*0b4c*/ 	.word	0x00021ad0


	//   ....[182]....
        /*0b50*/ 	.word	0x00021bc0


	//   ....[183]....
        /*0b54*/ 	.word	0x00021c30


	//   ....[184]....
        /*0b58*/ 	.word	0x00021d20


	//   ....[185]....
        /*0b5c*/ 	.word	0x00021d90


	//   ....[186]....
        /*0b60*/ 	.word	0x00021e30


	//   ....[187]....
        /*0b64*/ 	.word	0x00021f20


	//   ....[188]....
        /*0b68*/ 	.word	0x00021fc0


	//   ....[189]....
        /*0b6c*/ 	.word	0x00022020


	//   ....[190]....
        /*0b70*/ 	.word	0x000220e0


	//   ....[191]....
        /*0b74*/ 	.word	0x00022140


	//   ....[192]....
        /*0b78*/ 	.word	0x000221e0


	//   ....[193]....
        /*0b7c*/ 	.word	0x00022290


	//   ....[194]....
        /*0b80*/ 	.word	0x00022330


	//   ....[195]....
        /*0b84*/ 	.word	0x00022660


	//   ....[196]....
        /*0b88*/ 	.word	0x00022720


	//   ....[197]....
        /*0b8c*/ 	.word	0x00022990


	//   ....[198]....
        /*0b90*/ 	.word	0x00022a10


	//   ....[199]....
        /*0b94*/ 	.word	0x00022c20


	//   ....[200]....
        /*0b98*/ 	.word	0x00022c70


	//   ....[201]....
        /*0b9c*/ 	.word	0x00022de0


	//   ....[202]....
        /*0ba0*/ 	.word	0x00022e70


	//   ....[203]....
        /*0ba4*/ 	.word	0x00022fb0


	//   ....[204]....
        /*0ba8*/ 	.word	0x000230b0


	//   ....[205]....
        /*0bac*/ 	.word	0x00023320


	//   ....[206]....
        /*0bb0*/ 	.word	0x00023370


	//   ....[207]....
        /*0bb4*/ 	.word	0x00023540


	//   ....[208]....
        /*0bb8*/ 	.word	0x00023590


	//   ....[209]....
        /*0bbc*/ 	.word	0x00023760


	//   ....[210]....
        /*0bc0*/ 	.word	0x000237b0


	//   ....[211]....
        /*0bc4*/ 	.word	0x000238a0


	//   ....[212]....
        /*0bc8*/ 	.word	0x00023940


	//   ....[213]....
        /*0bcc*/ 	.word	0x000239a0


	//   ....[214]....
        /*0bd0*/ 	.word	0x00023a50


	//   ....[215]....
        /*0bd4*/ 	.word	0x00023ab0


	//   ....[216]....
        /*0bd8*/ 	.word	0x00023b60


	//   ....[217]....
        /*0bdc*/ 	.word	0x00023bc0


	//   ....[218]....
        /*0be0*/ 	.word	0x00023c70


	//   ....[219]....
        /*0be4*/ 	.word	0x00023d60


	//   ....[220]....
        /*0be8*/ 	.word	0x00023e40


	//   ....[221]....
        /*0bec*/ 	.word	0x00023f50


	//   ....[222]....
        /*0bf0*/ 	.word	0x00024050


	//   ....[223]....
        /*0bf4*/ 	.word	0x00024180


	//   ....[224]....
        /*0bf8*/ 	.word	0x00024260


	//   ....[225]....
        /*0bfc*/ 	.word	0x00024360


	//   ....[226]....
        /*0c00*/ 	.word	0x00024440


	//   ....[227]....
        /*0c04*/ 	.word	0x000244d0


	//   ....[228]....
        /*0c08*/ 	.word	0x00024570


	//   ....[229]....
        /*0c0c*/ 	.word	0x00024690


	//   ....[230]....
        /*0c10*/ 	.word	0x00024700


	//   ....[231]....
        /*0c14*/ 	.word	0x00024770


	//   ....[232]....
        /*0c18*/ 	.word	0x000247e0


	//   ....[233]....
        /*0c1c*/ 	.word	0x00024850


	//   ....[234]....
        /*0c20*/ 	.word	0x000248d0


	//   ....[235]....
        /*0c24*/ 	.word	0x00024960


	//   ....[236]....
        /*0c28*/ 	.word	0x000249f0


	//   ....[237]....
        /*0c2c*/ 	.word	0x00024a60


	//   ....[238]....
        /*0c30*/ 	.word	0x00024ad0


	//   ....[239]....
        /*0c34*/ 	.word	0x00024b40


	//   ....[240]....
        /*0c38*/ 	.word	0x00024bc0


	//   ....[241]....
        /*0c3c*/ 	.word	0x00024c30


	//   ....[242]....
        /*0c40*/ 	.word	0x00024cd0


	//   ....[243]....
        /*0c44*/ 	.word	0x00024d60


	//   ....[244]....
        /*0c48*/ 	.word	0x00024e90


	//----- nvinfo : EIATTR_REG_RECONFIG
	.align		4
.L_1092:
        /*0c4c*/ 	.byte	0x01, 0x54
	.zero		2


	//----- nvinfo : EIATTR_SYSCALL_OFFSETS
	.align		4
        /*0c50*/ 	.byte	0x04, 0x46
        /*0c52*/ 	.short	(.L_1094 - .L_1093)


	//   ....[0]....
.L_1093:
        /*0c54*/ 	.word	0x00001e50


	//   ....[1]....
        /*0c58*/ 	.word	0x00001fa0


	//   ....[2]....
        /*0c5c*/ 	.word	0x000073c0


	//   ....[3]....
        /*0c60*/ 	.word	0x000076f0


	//   ....[4]....
        /*0c64*/ 	.word	0x0001b070


	//   ....[5]....
        /*0c68*/ 	.word	0x0001b1c0


	//   ....[6]....
        /*0c6c*/ 	.word	0x0001b2b0


	//   ....[7]....
        /*0c70*/ 	.word	0x0001c200


	//   ....[8]....
        /*0c74*/ 	.word	0x0001ca70


	//----- nvinfo : EIATTR_MBARRIER_INSTR_OFFSETS
	.align		4
.L_1094:
        /*0c78*/ 	.byte	0x04, 0x39
        /*0c7a*/ 	.short	(.L_1096 - .L_1095)


	//   ....[0]....
.L_1095:
        /*0c7c*/ 	.word	0x00000270
        /*0c80*/ 	.word	0x000000ff
        /*0c84*/ 	.word	0x00038800
        /*0c88*/ 	.short	0x0100
        /*0c8a*/ 	.byte	0x08
	.zero		1


	//   ....[1]....
        /*0c8c*/ 	.word	0x00000280
        /*0c90*/ 	.word	0x000000ff
        /*0c94*/ 	.word	0x00038810
        /*0c98*/ 	.short	0x0100
        /*0c9a*/ 	.byte	0x08
	.zero		1


	//   ....[2]....
        /*0c9c*/ 	.word	0x00000290
        /*0ca0*/ 	.word	0x000000ff
        /*0ca4*/ 	.word	0x00038820
        /*0ca8*/ 	.short	0x0100
        /*0caa*/ 	.byte	0x08
	.zero		1


	//   ....[3]....
        /*0cac*/ 	.word	0x00000340
        /*0cb0*/ 	.word	0x000000ff
        /*0cb4*/ 	.word	0x00038830
        /*0cb8*/ 	.short	0x0100
        /*0cba*/ 	.byte	0x06
	.zero		1


	//   ....[4]....
        /*0cbc*/ 	.word	0x00000350
        /*0cc0*/ 	.word	0x000000ff
        /*0cc4*/ 	.word	0x00038840
        /*0cc8*/ 	.short	0x0100
        /*0cca*/ 	.byte	0x06
	.zero		1


	//   ....[5]....
        /*0ccc*/ 	.word	0x00000360
        /*0cd0*/ 	.word	0x000000ff
        /*0cd4*/ 	.word	0x00038838
        /*0cd8*/ 	.short	0x0100
        /*0cda*/ 	.byte	0x06
	.zero		1


	//   ....[6]....
        /*0cdc*/ 	.word	0x00000370
        /*0ce0*/ 	.word	0x000000ff
        /*0ce4*/ 	.word	0x00038848
        /*0ce8*/ 	.short	0x0100
        /*0cea*/ 	.byte	0x06
	.zero		1


	//   ....[7]....
        /*0cec*/ 	.word	0x000004a0
        /*0cf0*/ 	.word	0x000000ff
        /*0cf4*/ 	.word	0x00038850
        /*0cf8*/ 	.short	0x0100
        /*0cfa*/ 	.byte	0x08
	.zero		1


	//   ....[8]....
        /*0cfc*/ 	.word	0x000004b0
        /*0d00*/ 	.word	0x000000ff
        /*0d04*/ 	.word	0x00038860
        /*0d08*/ 	.short	0x0100
        /*0d0a*/ 	.byte	0x08
	.zero		1


	//   ....[9]....
        /*0d0c*/ 	.word	0x000004c0
        /*0d10*/ 	.word	0x000000ff
        /*0d14*/ 	.word	0x00038858
        /*0d18*/ 	.short	0x0100
        /*0d1a*/ 	.byte	0x08
	.zero		1


	//   ....[10]....
        /*0d1c*/ 	.word	0x000004d0
        /*0d20*/ 	.word	0x000000ff
        /*0d24*/ 	.word	0x00038868
        /*0d28*/ 	.short	0x0100
        /*0d2a*/ 	.byte	0x08
	.zero		1


	//   ....[11]....
        /*0d2c*/ 	.word	0x000005c0
        /*0d30*/ 	.word	0x000000ff
        /*0d34*/ 	.word	0x00038870
        /*0d38*/ 	.short	0x0100
        /*0d3a*/ 	.byte	0x06
	.zero		1


	//   ....[12]....
        /*0d3c*/ 	.word	0x000005d0
        /*0d40*/ 	.word	0x000000ff
        /*0d44*/ 	.word	0x00038880
        /*0d48*/ 	.short	0x0100
        /*0d4a*/ 	.byte	0x06
	.zero		1


	//   ....[13]....
        /*0d4c*/ 	.word	0x000005e0
        /*0d50*/ 	.word	0x000000ff
        /*0d54*/ 	.word	0x00038878
        /*0d58*/ 	.short	0x0100
        /*0d5a*/ 	.byte	0x06
	.zero		1


	//   ....[14]....
        /*0d5c*/ 	.word	0x000005f0
        /*0d60*/ 	.word	0x000000ff
        /*0d64*/ 	.word	0x00038888
        /*0d68*/ 	.short	0x0100
        /*0d6a*/ 	.byte	0x06
	.zero		1


	//   ....[15]....
        /*0d6c*/ 	.word	0x00000720
        /*0d70*/ 	.word	0x000000ff
        /*0d74*/ 	.word	0x00038890
        /*0d78*/ 	.short	0x0100
        /*0d7a*/ 	.byte	0x08
	.zero		1


	//   ....[16]....
        /*0d7c*/ 	.word	0x00000730
        /*0d80*/ 	.word	0x000000ff
        /*0d84*/ 	.word	0x000388a0
        /*0d88*/ 	.short	0x0100
        /*0d8a*/ 	.byte	0x08
	.zero		1


	//   ....[17]....
        /*0d8c*/ 	.word	0x00000740
        /*0d90*/ 	.word	0x000000ff
        /*0d94*/ 	.word	0x00038898
        /*0d98*/ 	.short	0x0100
        /*0d9a*/ 	.byte	0x08
	.zero		1


	//   ....[18]....
        /*0d9c*/ 	.word	0x00000750
        /*0da0*/ 	.word	0x000000ff
        /*0da4*/ 	.word	0x000388a8
        /*0da8*/ 	.short	0x0100
        /*0daa*/ 	.byte	0x08
	.zero		1


	//   ....[19]....
        /*0dac*/ 	.word	0x00000880
        /*0db0*/ 	.word	0x000000ff
        /*0db4*/ 	.word	0x000388b0
        /*0db8*/ 	.short	0x0100
        /*0dba*/ 	.byte	0x08
	.zero		1


	//   ....[20]....
        /*0dbc*/ 	.word	0x00000890
        /*0dc0*/ 	.word	0x000000ff
        /*0dc4*/ 	.word	0x000388c0
        /*0dc8*/ 	.short	0x0100
        /*0dca*/ 	.byte	0x08
	.zero		1


	//   ....[21]....
        /*0dcc*/ 	.word	0x000008a0
        /*0dd0*/ 	.word	0x000000ff
        /*0dd4*/ 	.word	0x000388b8
        /*0dd8*/ 	.short	0x0100
        /*0dda*/ 	.byte	0x08
	.zero		1


	//   ....[22]....
        /*0ddc*/ 	.word	0x000008b0
        /*0de0*/ 	.word	0x000000ff
        /*0de4*/ 	.word	0x000388c8
        /*0de8*/ 	.short	0x0100
        /*0dea*/ 	.byte	0x08
	.zero		1


	//   ....[23]....
        /*0dec*/ 	.word	0x00002bf0
        /*0df0*/ 	.word	0x0000003e
        /*0df4*/ 	.word	0x00038890
        /*0df8*/ 	.short	0x010a
        /*0dfa*/ 	.byte	0x3f
	.zero		1


	//   ....[24]....
        /*0dfc*/ 	.word	0x000036b0
        /*0e00*/ 	.word	0x0000003e
        /*0e04*/ 	.word	0x00038890
        /*0e08*/ 	.short	0x010a
        /*0e0a*/ 	.byte	0x3f
	.zero		1


	//   ....[25]....
        /*0e0c*/ 	.word	0x00003fa0
        /*0e10*/ 	.word	0x0000003e
        /*0e14*/ 	.word	0x00038890
        /*0e18*/ 	.short	0x010a
        /*0e1a*/ 	.byte	0x3f
	.zero		1


	//   ....[26]....
        /*0e1c*/ 	.word	0x00004380
        /*0e20*/ 	.word	0x00000004
        /*0e24*/ 	.word	0x00000000
        /*0e28*/ 	.short	0x0101
        /*0e2a*/ 	.byte	0x3f
	.zero		1


	//   ....[27]....
        /*0e2c*/ 	.word	0x000043c0
        /*0e30*/ 	.word	0x0000003e
        /*0e34*/ 	.word	0x000388b0
        /*0e38*/ 	.short	0x010a
        /*0e3a*/ 	.byte	0x3f
	.zero		1


	//   ....[28]....
        /*0e3c*/ 	.word	0x00004ca0
        /*0e40*/ 	.word	0x0000003e
        /*0e44*/ 	.word	0x00000000
        /*0e48*/ 	.short	0x0101
        /*0e4a*/ 	.byte	0x3f
	.zero		1


	//   ....[29]....
        /*0e4c*/ 	.word	0x00005780
        /*0e50*/ 	.word	0x00000005
        /*0e54*/ 	.word	0x00000000
        /*0e58*/ 	.short	0x0101
        /*0e5a*/ 	.byte	0x3f
	.zero		1


	//   ....[30]....
        /*0e5c*/ 	.word	0x00006330
        /*0e60*/ 	.word	0x00000004
        /*0e64*/ 	.word	0x00000000
        /*0e68*/ 	.short	0x0101
        /*0e6a*/ 	.byte	0x3f
	.zero		1


	//   ....[31]....
        /*0e6c*/ 	.word	0x00007460
        /*0e70*/ 	.word	0x00000012
        /*0e74*/ 	.word	0x00038800
        /*0e78*/ 	.short	0x010a
        /*0e7a*/ 	.byte	0x3f
	.zero		1


	//   ....[32]....
        /*0e7c*/ 	.word	0x000074b0
        /*0e80*/ 	.word	0x00000012
        /*0e84*/ 	.word	0x00038800
        /*0e88*/ 	.short	0x010a
        /*0e8a*/ 	.byte	0x3f
	.zero		1


	//   ....[33]....
        /*0e8c*/ 	.word	0x00007f30
        /*0e90*/ 	.word	0x00000012
        /*0e94*/ 	.word	0x00038800
        /*0e98*/ 	.short	0x010a
        /*0e9a*/ 	.byte	0x3f
	.zero		1


	//   ....[34]....
        /*0e9c*/ 	.word	0x00009530
        /*0ea0*/ 	.word	0x00000012
        /*0ea4*/ 	.word	0x00038800
        /*0ea8*/ 	.short	0x010a
        /*0eaa*/ 	.byte	0x3f
	.zero		1


	//   ....[35]....
        /*0eac*/ 	.word	0x0000a530
        /*0eb0*/ 	.word	0x00000014
        /*0eb4*/ 	.word	0x00038830
        /*0eb8*/ 	.short	0x010a
        /*0eba*/ 	.byte	0x3f
	.zero		1


	//   ....[36]....
        /*0ebc*/ 	.word	0x0000a5e0
        /*0ec0*/ 	.word	0x00000014
        /*0ec4*/ 	.word	0x00038830
        /*0ec8*/ 	.short	0x010a
        /*0eca*/ 	.byte	0x3f
	.zero		1


	//   ....[37]....
        /*0ecc*/ 	.word	0x0000a8f0
        /*0ed0*/ 	.word	0x00000012
        /*0ed4*/ 	.word	0x00038810
        /*0ed8*/ 	.short	0x010a
        /*0eda*/ 	.byte	0x3f
	.zero		1


	//   ....[38]....
        /*0edc*/ 	.word	0x0000a940
        /*0ee0*/ 	.word	0x00000014
        /*0ee4*/ 	.word	0x00038850
        /*0ee8*/ 	.short	0x010a
        /*0eea*/ 	.byte	0x3f
	.zero		1


	//   ....[39]....
        /*0eec*/ 	.word	0x0000a9b0
        /*0ef0*/ 	.word	0x00000014
        /*0ef4*/ 	.word	0x00038850
        /*0ef8*/ 	.short	0x010a
        /*0efa*/ 	.byte	0x3f
	.zero		1


	//   ....[40]....
        /*0efc*/ 	.word	0x0000cf10
        /*0f00*/ 	.word	0x00000000
        /*0f04*/ 	.word	0x00000000
        /*0f08*/ 	.short	0x0101
        /*0f0a*/ 	.byte	0x3f
	.zero		1


	//   ....[41]....
        /*0f0c*/ 	.word	0x0000d530
        /*0f10*/ 	.word	0x00000014
        /*0f14*/ 	.word	0x00000000
        /*0f18*/ 	.short	0x0101
        /*0f1a*/ 	.byte	0x3f
	.zero		1


	//   ....[42]....
        /*0f1c*/ 	.word	0x0000d6c0
        /*0f20*/ 	.word	0x00000015
        /*0f24*/ 	.word	0x00038830
        /*0f28*/ 	.short	0x010a
        /*0f2a*/ 	.byte	0x3f
	.zero		1


	//   ....[43]....
        /*0f2c*/ 	.word	0x0000d730
        /*0f30*/ 	.word	0x00000015
        /*0f34*/ 	.word	0x00038830
        /*0f38*/ 	.short	0x010a
        /*0f3a*/ 	.byte	0x3f
	.zero		1


	//   ....[44]....
        /*0f3c*/ 	.word	0x0000d9a0
        /*0f40*/ 	.word	0x00000015
        /*0f44*/ 	.word	0x00038850
        /*0f48*/ 	.short	0x010a
        /*0f4a*/ 	.byte	0x3f
	.zero		1


	//   ....[45]....
        /*0f4c*/ 	.word	0x0000d9f0
        /*0f50*/ 	.word	0x00000015
        /*0f54*/ 	.word	0x00038850
        /*0f58*/ 	.short	0x010a
        /*0f5a*/ 	.byte	0x3f
	.zero		1


	//   ....[46]....
        /*0f5c*/ 	.word	0x0000faf0
        /*0f60*/ 	.word	0x0000000d
        /*0f64*/ 	.word	0x00000000
        /*0f68*/ 	.short	0x0101
        /*0f6a*/ 	.byte	0x3f
	.zero		1


	//   ....[47]....
        /*0f6c*/ 	.word	0x00010e60
        /*0f70*/ 	.word	0x00000015
        /*0f74*/ 	.word	0x00000000
        /*0f78*/ 	.short	0x0101
        /*0f7a*/ 	.byte	0x3f
	.zero		1


	//   ....[48]....
        /*0f7c*/ 	.word	0x00010f90
        /*0f80*/ 	.word	0x00000015
        /*0f84*/ 	.word	0x00038830
        /*0f88*/ 	.short	0x010a
        /*0f8a*/ 	.byte	0x3f
	.zero		1


	//   ....[49]....
        /*0f8c*/ 	.word	0x00011000
        /*0f90*/ 	.word	0x00000015
        /*0f94*/ 	.word	0x00038830
        /*0f98*/ 	.short	0x010a
        /*0f9a*/ 	.byte	0x3f
	.zero		1


	//   ....[50]....
        /*0f9c*/ 	.word	0x00011270
        /*0fa0*/ 	.word	0x00000015
        /*0fa4*/ 	.word	0x00038850
        /*0fa8*/ 	.short	0x010a
        /*0faa*/ 	.byte	0x3f
	.zero		1


	//   ....[51]....
        /*0fac*/ 	.word	0x000112c0
        /*0fb0*/ 	.word	0x00000015
        /*0fb4*/ 	.word	0x00038850
        /*0fb8*/ 	.short	0x010a
        /*0fba*/ 	.byte	0x3f
	.zero		1


	//   ....[52]....
        /*0fbc*/ 	.word	0x00012e60
        /*0fc0*/ 	.word	0x0000000f
        /*0fc4*/ 	.word	0x00000000
        /*0fc8*/ 	.short	0x0101
        /*0fca*/ 	.byte	0x3f
	.zero		1


	//   ....[53]....
        /*0fcc*/ 	.word	0x00014160
        /*0fd0*/ 	.word	0x00000015
        /*0fd4*/ 	.word	0x00000000
        /*0fd8*/ 	.short	0x0101
        /*0fda*/ 	.byte	0x3f
	.zero		1


	//   ....[54]....
        /*0fdc*/ 	.word	0x000169e0
        /*0fe0*/ 	.word	0x00000000
        /*0fe4*/ 	.word	0x00000000
        /*0fe8*/ 	.short	0x0101
        /*0fea*/ 	.byte	0x3f
	.zero		1


	//   ....[55]....
        /*0fec*/ 	.word	0x000194c0
        /*0ff0*/ 	.word	0x00000017
        /*0ff4*/ 	.word	0x00038820
        /*0ff8*/ 	.short	0x010a
        /*0ffa*/ 	.byte	0x3f
	.zero		1


	//   ....[56]....
        /*0ffc*/ 	.word	0x00019550
        /*1000*/ 	.word	0x00000003
        /*1004*/ 	.word	0x000388a0
        /*1008*/ 	.short	0x010a
        /*100a*/ 	.byte	0x3f
	.zero		1


	//   ....[57]....
        /*100c*/ 	.word	0x000197a0
        /*1010*/ 	.word	0x00000003
        /*1014*/ 	.word	0x000388c0
        /*1018*/ 	.short	0x010a
        /*101a*/ 	.byte	0x3f
	.zero		1


	//   ....[58]....
        /*101c*/ 	.word	0x0001a170
        /*1020*/ 	.word	0x00000008
        /*1024*/ 	.word	0x000388a0
        /*1028*/ 	.short	0x010a
        /*102a*/ 	.byte	0x3f
	.zero		1


	//   ....[59]....
        /*102c*/ 	.word	0x0001a3b0
        /*1030*/ 	.word	0x00000008
        /*1034*/ 	.word	0x000388c0
        /*1038*/ 	.short	0x010a
        /*103a*/ 	.byte	0x3f
	.zero		1


	//   ....[60]....
        /*103c*/ 	.word	0x0001ba70
        /*1040*/ 	.word	0x0000001f
        /*1044*/ 	.word	0x00038840
        /*1048*/ 	.short	0x010a
        /*104a*/ 	.byte	0x3f
	.zero		1


	//   ....[61]....
        /*104c*/ 	.word	0x0001bf30
        /*1050*/ 	.word	0x0000001f
        /*1054*/ 	.word	0x00038830
        /*1058*/ 	.short	0x0107
        /*105a*/ 	.byte	0x3f
	.zero		1


	//   ....[62]....
        /*105c*/ 	.word	0x0001c000
        /*1060*/ 	.word	0x0000001f
        /*1064*/ 	.word	0x00038830
        /*1068*/ 	.short	0x0101
        /*106a*/ 	.byte	0x3f
	.zero		1


	//   ....[63]....
        /*106c*/ 	.word	0x0001c8b0
        /*1070*/ 	.word	0x00000017
        /*1074*/ 	.word	0x00038800
        /*1078*/ 	.short	0x0107
        /*107a*/ 	.byte	0x3f
	.zero		1


	//   ....[64]....
        /*107c*/ 	.word	0x0001c940
        /*1080*/ 	.word	0x00000017
        /*1084*/ 	.word	0x00038800
        /*1088*/ 	.short	0x0101
        /*108a*/ 	.byte	0x3f
	.zero		1


	//   ....[65]....
        /*108c*/ 	.word	0x0001d850
        /*1090*/ 	.word	0x00000017
        /*1094*/ 	.word	0x00038810
        /*1098*/ 	.short	0x0107
        /*109a*/ 	.byte	0x3f
	.zero		1


	//   ....[66]....
        /*109c*/ 	.word	0x0001d950
        /*10a0*/ 	.word	0x00000017
        /*10a4*/ 	.word	0x00038810
        /*10a8*/ 	.short	0x0101
        /*10aa*/ 	.byte	0x3f
	.zero		1


	//   ....[67]....
        /*10ac*/ 	.word	0x0001d970
        /*10b0*/ 	.word	0x00000017
        /*10b4*/ 	.word	0x00038820
        /*10b8*/ 	.short	0x010a
        /*10ba*/ 	.byte	0x3f
	.zero		1


	//   ....[68]....
        /*10bc*/ 	.word	0x0001da00
        /*10c0*/ 	.word	0x0000001f
        /*10c4*/ 	.word	0x00038860
        /*10c8*/ 	.short	0x010a
        /*10ca*/ 	.byte	0x3f
	.zero		1


	//   ....[69]....
        /*10cc*/ 	.word	0x0001e330
        /*10d0*/ 	.word	0x0000001f
        /*10d4*/ 	.word	0x00038850
        /*10d8*/ 	.short	0x0107
        /*10da*/ 	.byte	0x3f
	.zero		1


	//   ....[70]....
        /*10dc*/ 	.word	0x0001e400
        /*10e0*/ 	.word	0x0000001f
        /*10e4*/ 	.word	0x00038850
        /*10e8*/ 	.short	0x0101
        /*10ea*/ 	.byte	0x3f
	.zero		1


	//   ....[71]....
        /*10ec*/ 	.word	0x0001e780
        /*10f0*/ 	.word	0x00000006
        /*10f4*/ 	.word	0x00038840
        /*10f8*/ 	.short	0x010a
        /*10fa*/ 	.byte	0x3f
	.zero		1


	//   ....[72]....
        /*10fc*/ 	.word	0x0001eac0
        /*1100*/ 	.word	0x00000006
        /*1104*/ 	.word	0x00038830
        /*1108*/ 	.short	0x0107
        /*110a*/ 	.byte	0x3f
	.zero		1


	//   ....[73]....
        /*110c*/ 	.word	0x0001eb80
        /*1110*/ 	.word	0x00000006
        /*1114*/ 	.word	0x00038830
        /*1118*/ 	.short	0x0101
        /*111a*/ 	.byte	0x3f
	.zero		1


	//   ....[74]....
        /*111c*/ 	.word	0x0001ebb0
        /*1120*/ 	.word	0x00000006
        /*1124*/ 	.word	0x00038860
        /*1128*/ 	.short	0x010a
        /*112a*/ 	.byte	0x3f
	.zero		1


	//   ....[75]....
        /*112c*/ 	.word	0x0001f280
        /*1130*/ 	.word	0x00000006
        /*1134*/ 	.word	0x00038850
        /*1138*/ 	.short	0x0107
        /*113a*/ 	.byte	0x3f
	.zero		1


	//   ....[76]....
        /*113c*/ 	.word	0x0001f340
        /*1140*/ 	.word	0x00000006
        /*1144*/ 	.word	0x00038850
        /*1148*/ 	.short	0x0101
        /*114a*/ 	.byte	0x3f
	.zero		1


	//   ....[77]....
        /*114c*/ 	.word	0x000201b0
        /*1150*/ 	.word	0x00000004
        /*1154*/ 	.word	0x00038820
        /*1158*/ 	.short	0x010a
        /*115a*/ 	.byte	0x3f
	.zero		1


	//   ....[78]....
        /*115c*/ 	.word	0x00020320
        /*1160*/ 	.word	0x00000005
        /*1164*/ 	.word	0x00038840
        /*1168*/ 	.short	0x010a
        /*116a*/ 	.byte	0x3f
	.zero		1


	//   ....[79]....
        /*116c*/ 	.word	0x000203c0
        /*1170*/ 	.word	0x00000019
        /*1174*/ 	.word	0x00038840
        /*1178*/ 	.short	0x010a
        /*117a*/ 	.byte	0x3f
	.zero		1


	//   ....[80]....
        /*117c*/ 	.word	0x00020400
        /*1180*/ 	.word	0x00000005
        /*1184*/ 	.word	0x00038860
        /*1188*/ 	.short	0x010a
        /*118a*/ 	.byte	0x3f
	.zero		1


	//   ....[81]....
        /*118c*/ 	.word	0x00020440
        /*1190*/ 	.word	0x00000019
        /*1194*/ 	.word	0x00038860
        /*1198*/ 	.short	0x010a
        /*119a*/ 	.byte	0x3f
	.zero		1


	//   ....[82]....
        /*119c*/ 	.word	0x000204a0
        /*11a0*/ 	.word	0x0000003e
        /*11a4*/ 	.word	0x00038890
        /*11a8*/ 	.short	0x010a
        /*11aa*/ 	.byte	0x3f
	.zero		1


	//   ....[83]....
        /*11ac*/ 	.word	0x00020610
        /*11b0*/ 	.word	0x0000003e
        /*11b4*/ 	.word	0x00038890
        /*11b8*/ 	.short	0x010a
        /*11ba*/ 	.byte	0x3f
	.zero		1


	//   ....[84]....
        /*11bc*/ 	.word	0x00020790
        /*11c0*/ 	.word	0x0000003e
        /*11c4*/ 	.word	0x00038890
        /*11c8*/ 	.short	0x010a
        /*11ca*/ 	.byte	0x3f
	.zero		1


	//   ....[85]....
        /*11cc*/ 	.word	0x000208f0
        /*11d0*/ 	.word	0x0000003e
        /*11d4*/ 	.word	0x000388b0
        /*11d8*/ 	.short	0x010a
        /*11da*/ 	.byte	0x3f
	.zero		1


	//   ....[86]....
        /*11dc*/ 	.word	0x00020cd0
        /*11e0*/ 	.word	0x00000012
        /*11e4*/ 	.word	0x00038800
        /*11e8*/ 	.short	0x010a
        /*11ea*/ 	.byte	0x3f
	.zero		1


	//   ....[87]....
        /*11ec*/ 	.word	0x000212f0
        /*11f0*/ 	.word	0x00000012
        /*11f4*/ 	.word	0x00038800
        /*11f8*/ 	.short	0x010a
        /*11fa*/ 	.byte	0x3f
	.zero		1


	//   ....[88]....
        /*11fc*/ 	.word	0x00021340
        /*1200*/ 	.word	0x00000014
        /*1204*/ 	.word	0x00038830
        /*1208*/ 	.short	0x010a
        /*120a*/ 	.byte	0x3f
	.zero		1


	//   ....[89]....
        /*120c*/ 	.word	0x00021390
        /*1210*/ 	.word	0x00000012
        /*1214*/ 	.word	0x00038810
        /*1218*/ 	.short	0x010a
        /*121a*/ 	.byte	0x3f
	.zero		1


	//   ....[90]....
        /*121c*/ 	.word	0x000213e0
        /*1220*/ 	.word	0x00000014
        /*1224*/ 	.word	0x00038850
        /*1228*/ 	.short	0x010a
        /*122a*/ 	.byte	0x3f
	.zero		1


	//   ....[91]....
        /*122c*/ 	.word	0x00021430
        /*1230*/ 	.word	0x00000015
        /*1234*/ 	.word	0x00038830
        /*1238*/ 	.short	0x010a
        /*123a*/ 	.byte	0x3f
	.zero		1


	//   ....[92]....
        /*123c*/ 	.word	0x00021480
        /*1240*/ 	.word	0x00000015
        /*1244*/ 	.word	0x00038850
        /*1248*/ 	.short	0x010a
        /*124a*/ 	.byte	0x3f
	.zero		1


	//   ....[93]....
        /*124c*/ 	.word	0x000214d0
        /*1250*/ 	.word	0x00000015
        /*1254*/ 	.word	0x00038830
        /*1258*/ 	.short	0x010a
        /*125a*/ 	.byte	0x3f
	.zero		1


	//   ....[94]....
        /*125c*/ 	.word	0x00021520
        /*1260*/ 	.word	0x00000015
        /*1264*/ 	.word	0x00038850
        /*1268*/ 	.short	0x010a
        /*126a*/ 	.byte	0x3f
	.zero		1


	//   ....[95]....
        /*126c*/ 	.word	0x000216c0
        /*1270*/ 	.word	0x00000017
        /*1274*/ 	.word	0x00038820
        /*1278*/ 	.short	0x010a
        /*127a*/ 	.byte	0x3f
	.zero		1


	//   ....[96]....
        /*127c*/ 	.word	0x00021710
        /*1280*/ 	.word	0x00000003
        /*1284*/ 	.word	0x000388a0
        /*1288*/ 	.short	0x010a
        /*128a*/ 	.byte	0x3f
	.zero		1


	//   ....[97]....
        /*128c*/ 	.word	0x00021760
        /*1290*/ 	.word	0x00000003
        /*1294*/ 	.word	0x000388c0
        /*1298*/ 	.short	0x010a
        /*129a*/ 	.byte	0x3f
	.zero		1


	//   ....[98]....
        /*129c*/ 	.word	0x000217b0
        /*12a0*/ 	.word	0x00000008
        /*12a4*/ 	.word	0x000388a0
        /*12a8*/ 	.short	0x010a
        /*12aa*/ 	.byte	0x3f
	.zero		1


	//   ....[99]....
        /*12ac*/ 	.word	0x00021800
        /*12b0*/ 	.word	0x00000008
        /*12b4*/ 	.word	0x000388c0
        /*12b8*/ 	.short	0x010a
        /*12ba*/ 	.byte	0x3f
	.zero		1


	//   ....[100]....
        /*12bc*/ 	.word	0x00021920
        /*12c0*/ 	.word	0x0000001f
        /*12c4*/ 	.word	0x00038840
        /*12c8*/ 	.short	0x010a
        /*12ca*/ 	.byte	0x3f
	.zero		1


	//   ....[101]....
        /*12cc*/ 	.word	0x00022eb0
        /*12d0*/ 	.word	0x00000017
        /*12d4*/ 	.word	0x00038820
        /*12d8*/ 	.short	0x010a
        /*12da*/ 	.byte	0x3f
	.zero		1


	//   ....[102]....
        /*12dc*/ 	.word	0x00022f00
        /*12e0*/ 	.word	0x0000001f
        /*12e4*/ 	.word	0x00038860
        /*12e8*/ 	.short	0x010a
        /*12ea*/ 	.byte	0x3f
	.zero		1


	//   ....[103]....
        /*12ec*/ 	.word	0x000237f0
        /*12f0*/ 	.word	0x00000006
        /*12f4*/ 	.word	0x00038840
        /*12f8*/ 	.short	0x010a
        /*12fa*/ 	.byte	0x3f
	.zero		1


	//   ....[104]....
        /*12fc*/ 	.word	0x00023cb0
        /*1300*/ 	.word	0x00000006
        /*1304*/ 	.word	0x00038860
        /*1308*/ 	.short	0x010a
        /*130a*/ 	.byte	0x3f
	.zero		1


	//   ....[105]....
        /*130c*/ 	.word	0x00024db0
        /*1310*/ 	.word	0x00000004
        /*1314*/ 	.word	0x00038820
        /*1318*/ 	.short	0x010a
        /*131a*/ 	.byte	0x3f
	.zero		1


	//   ....[106]....
        /*131c*/ 	.word	0x00024f50
        /*1320*/ 	.word	0x00000005
        /*1324*/ 	.word	0x00038840
        /*1328*/ 	.short	0x010a
        /*132a*/ 	.byte	0x3f
	.zero		1


	//   ....[107]....
        /*132c*/ 	.word	0x00024fa0
        /*1330*/ 	.word	0x00000019
        /*1334*/ 	.word	0x00038840
        /*1338*/ 	.short	0x010a
        /*133a*/ 	.byte	0x3f
	.zero		1


	//   ....[108]....
        /*133c*/ 	.word	0x00024ff0
        /*1340*/ 	.word	0x00000005
        /*1344*/ 	.word	0x00038860
        /*1348*/ 	.short	0x010a
        /*134a*/ 	.byte	0x3f
	.zero		1


	//----- nvinfo : EIATTR_NUM_MBARRIERS
	.align		4
.L_1096:
        /*134c*/ 	.byte	0x03, 0x38
        /*134e*/ 	.short	0x0017


	//----- nvinfo : EIATTR_EXIT_INSTR_OFFSETS
	.align		4
        /*1350*/ 	.byte	0x04, 0x1c
        /*1352*/ 	.short	(.L_1098 - .L_1097)


	//   ....[0]....
.L_1097:
        /*1354*/ 	.word	0x00020490


	//----- nvinfo : EIATTR_MAX_THREADS
	.align		4
.L_1098:
        /*1358*/ 	.byte	0x04, 0x05
        /*135a*/ 	.short	(.L_1100 - .L_1099)
.L_1099:
        /*135c*/ 	.word	0x00000180
        /*1360*/ 	.word	0x00000001
        /*1364*/ 	.word	0x00000001


	//----- nvinfo : EIATTR_CRS_STACK_SIZE
	.align		4
.L_1100:
        /*1368*/ 	.byte	0x04, 0x1e
        /*136a*/ 	.short	(.L_1102 - .L_1101)
.L_1101:
        /*136c*/ 	.word	0x00000000


	//----- nvinfo : EIATTR_CBANK_PARAM_SIZE
	.align		4
.L_1102:
        /*1370*/ 	.byte	0x03, 0x19
        /*1372*/ 	.short	0x0bf0


	//----- nvinfo : EIATTR_PARAM_CBANK
	.align		4
        /*1374*/ 	.byte	0x04, 0x0a
        /*1376*/ 	.short	(.L_1104 - .L_1103)
	.align		4
.L_1103:
        /*1378*/ 	.word	index@(.nv.constant0._ZN7cutlass13device_kernelIN5flash11enable_sm90INS1_16FlashAttnFwdSm90INS1_25CollectiveMainloopFwdSm90ILi2EN4cute5tupleIJNS5_1CILi1EEES8_S8_EEENS6_IJNS7_ILi64EEESA_SA_EEELi512ENS_10bfloat16_tEfNS_4arch4Sm90ELb1ELb0ELb0ELb1ELb1ELb1ELb1ELb0ELb0ELb1ELb0ELb0EEENS1_21CollectiveEpilogueFwdINS6_IJSA_NS7_ILi512EEESA_EEES9_SC_SE_Li256ELb1ELb1ELb0ELb0EEENS1_36VarlenDynamicPersistentTileSchedulerILi64ELi64ELi256ELi128ELb0ELb1ELb1ELb1ELb1ELb1EEEEEEEEEvNT_6ParamsE)
        /*137c*/ 	.short	0x0210
        /*137e*/ 	.short	0x0bf0


	//----- nvinfo : EIATTR_SW_WAR
	.align		4
.L_1104:
        /*1380*/ 	.byte	0x04, 0x36
        /*1382*/ 	.short	(.L_1106 - .L_1105)
.L_1105:
        /*1384*/ 	.word	0x00000008
.L_1106:


//--------------------- .nv.info._ZN7cutlass13device_kernelIN5flash11enable_sm90INS1_16FlashAttnFwdSm90INS1_25CollectiveMainloopFwdSm90ILi2EN4cute5tupleIJNS5_1CILi1EEES8_S8_EEENS6_IJNS7_ILi128EEENS7_ILi96EEENS7_ILi64EEEEEELi256ENS_10bfloat16_tEfNS_4arch4Sm90ELb0ELb0ELb0ELb0ELb1ELb0ELb0ELb1ELb0ELb1ELb0ELb0EEENS1_21CollectiveEpilogueFwdINS6_IJSA_NS7_ILi256EEESB_EEES9_SE_SG_Li256ELb0ELb1ELb0ELb0EEENS1_29StaticPersistentTileSchedulerILb0EEEEEEEEEvNT_6ParamsE --------------------------
	.section	.nv.info._ZN7cutlass13device_kernelIN5flash11enable_sm90INS1_16FlashAttnFwdSm90INS1_25CollectiveMainloopFwdSm90ILi2EN4cute5tupleIJNS5_1CILi1EEES8_S8_EEENS6_IJNS7_ILi128EEENS7_ILi96EEENS7_ILi64EEEEEELi256ENS_10bfloat16_tEfNS_4arch4Sm90ELb0ELb0ELb0ELb0ELb1ELb0ELb0ELb1ELb0ELb1ELb0ELb0EEENS1_21CollectiveEpilogueFwdINS6_IJSA_NS7_ILi256EEESB_EEES9_SE_SG_Li256ELb0ELb1ELb0ELb0EEENS1_29StaticPersistentTileSchedulerILb0EEEEEEEEEvNT_6ParamsE,"",@"SHT_CUDA_INFO"
	.sectionflags	@""
	.align	4


	//----- nvinfo : EIATTR_CUDA_API_VERSION
	.align		4
        /*0000*/ 	.byte	0x04, 0x37
        /*0002*/ 	.short	(.L_1108 - .L_1107)
.L_1107:
        /*0004*/ 	.word	0x00000082


	//----- nvinfo : EIATTR_KPARAM_INFO
	.align		4
.L_1108:
        /*0008*/ 	.byte	0x04, 0x17
        /*000a*/ 	.short	(.L_1110 - .L_1109)
.L_1109:
        /*000c*/ 	.word	0x00000000
        /*0010*/ 	.short	0x0000
        /*0012*/ 	.short	0x0070
        /*0014*/ 	.byte	0x00, 0xf0, 0x01, 0x28


	//----- nvinfo : EIATTR_SPARSE_MMA_MASK
	.align		4
.L_1110:
        /*0018*/ 	.byte	0x03, 0x50
        /*001a*/ 	.short	0x0000


	//----- nvinfo : EIATTR_MAXREG_COUNT
	.align		4
        /*001c*/ 	.byte	0x03, 0x1b
        /*001e*/ 	.short	0x00a8


	//----- nvinfo : EIATTR_NUM_BARRIERS
	.align		4
        /*0020*/ 	.byte	0x02, 0x4c
        /*0022*/ 	.byte	0x10
	.zero		1


	//----- nvinfo : EIATTR_EXTERNS
	.align		4
        /*0024*/ 	.byte	0x04, 0x0f
        /*0026*/ 	.short	(.L_1112 - .L_1111)


	//   ....[0]....
	.align		4
.L_1111:
        /*0028*/ 	.word	index@(__assertfail)


	//----- nvinfo : EIATTR_ANNOTATIONS
	.align		4
.L_1112:
        /*002c*/ 	.byte	0x04, 0x55
        /*002e*/ 	.short	(.L_1114 - .L_1113)


	//   ....[0]....
.L_1113:
        /* <DEDUP_REMOVED lines=10> */


	//----- nvinfo : EIATTR_MERCURY_ISA_VERSION
	.align		4
.L_1114:
        /*00c0*/ 	.byte	0x03, 0x5f
        /*00c2*/ 	.short	0x0101


	//----- nvinfo : EIATTR_INT_WARP_WIDE_INSTR_OFFSETS
	.align		4
        /*00c4*/ 	.byte	0x04, 0x31
        /*00c6*/ 	.short	(.L_1116 - .L_1115)


	//   ....[0]....
.L_1115:
        /*00c8*/ 	.word	0x000000c0


	//   ....[1]....
        /*00cc*/ 	.word	0x000000d0


	//   ....[2]....
        /*00d0*/ 	.word	0x00000170


	//----- nvinfo : EIATTR_COOP_GROUP_MASK_REGIDS
	.align		4
.L_1116:
        /*00d4*/ 	.byte	0x04, 0x29
        /*00d6*/ 	.short	(.L_1118 - .L_1117)


	//   ....[0]....
.L_1117:
        /*00d8*/ 	.word	0xffffffff


	//   ....[1]....
        /*00dc*/ 	.word	0xffffffff


	//   ....[2]....
        /*00e0*/ 	.word	0xffffffff


	//   ....[3]....
        /*00e4*/ 	.word	0xffffffff


	//   ....[4]....
        /*00e8*/ 	.word	0xffffffff


	//   ....[5]....
        /*00ec*/ 	.word	0xffffffff


	//   ....[6]....
        /*00f0*/ 	.word	0xffffffff


	//   ....[7]....
        /*00f4*/ 	.word	0xffffffff


	//   ....[8]....
        /*00f8*/ 	.word	0xffffffff


	//   ....[9]....
        /*00fc*/ 	.word	0xffffffff


	//   ....[10]....
        /*0100*/ 	.word	0xffffffff


	//   ....[11]....
        /*0104*/ 	.word	0xffffffff


	//   ....[12]....
        /*0108*/ 	.word	0xffffffff


	//   ....[13]....
        /*010c*/ 	.word	0xffffffff


	//   ....[14]....
        /*0110*/ 	.word	0xffffffff


	//   ....[15]....
        /*0114*/ 	.word	0xffffffff


	//   ....[16]....
        /*0118*/ 	.word	0xffffffff


	//   ....[17]....
        /*011c*/ 	.word	0xffffffff


	//   ....[18]....
        /*0120*/ 	.word	0xffffffff


	//   ....[19]....
        /*0124*/ 	.word	0xffffffff


	//   ....[20]....
        /*0128*/ 	.word	0xffffffff


	//   ....[21]....
        /*012c*/ 	.word	0xffffffff


	//   ....[22]....
        /*0130*/ 	.word	0xffffffff


	//   ....[23]....
        /*0134*/ 	.word	0xffffffff


	//   ....[24]....
        /*0138*/ 	.word	0xffffffff


	//   ....[25]....
        /*013c*/ 	.word	0xffffffff


	//   ....[26]....
        /*0140*/ 	.word	0xffffffff


	//   ....[27]....
        /*0144*/ 	.word	0xffffffff


	//   ....[28]....
        /*0148*/ 	.word	0xffffffff


	//   ....[29]....
        /*014c*/ 	.word	0xffffffff


	//   ....[30]....
        /*0150*/ 	.word	0xffffffff


	//   ....[31]....
        /*0154*/ 	.word	0xffffffff


	//   ....[32]....
        /*0158*/ 	.word	0xffffffff


	//   ....[33]....
        /*015c*/ 	.word	0xffffffff


	//   ....[34]....
        /*0160*/ 	.word	0xffffffff


	//   ....[35]....
        /*0164*/ 	.word	0xffffffff


	//   ....[36]....
        /*0168*/ 	.word	0xffffffff


	//   ....[37]....
        /*016c*/ 	.word	0xffffffff


	//   ....[38]....
        /*0170*/ 	.word	0xffffffff


	//   ....[39]....
        /*0174*/ 	.word	0xffffffff


	//   ....[40]....
        /*0178*/ 	.word	0xffffffff


	//   ....[41]....
        /*017c*/ 	.word	0xffffffff


	//   ....[42]....
        /*0180*/ 	.word	0xffffffff


	//   ....[43]....
        /*0184*/ 	.word	0xffffffff


	//   ....[44]....
        /*0188*/ 	.word	0xffffffff


	//   ....[45]....
        /*018c*/ 	.word	0xffffffff


	//   ....[46]....
        /*0190*/ 	.word	0xffffffff


	//   ....[47]....
        /*0194*/ 	.word	0xffffffff


	//   ....[48]....
        /*0198*/ 	.word	0xffffffff


	//   ....[49]....
        /*019c*/ 	.word	0xffffffff


	//   ....[50]....
        /*01a0*/ 	.word	0xffffffff


	//   ....[51]....
        /*01a4*/ 	.word	0xffffffff


	//   ....[52]....
        /*01a8*/ 	.word	0xffffffff


	//   ....[53]....
        /*01ac*/ 	.word	0xffffffff


	//   ....[54]....
        /*01b0*/ 	.word	0xffffffff


	//   ....[55]....
        /*01b4*/ 	.word	0xffffffff


	//   ....[56]....
        /*01b8*/ 	.word	0xffffffff


	//   ....[57]....
        /*01bc*/ 	.word	0xffffffff


	//   ....[58]....
        /*01c0*/ 	.word	0xffffffff


	//   ....[59]....
        /*01c4*/ 	.word	0xffffffff


	//   ....[60]....
        /*01c8*/ 	.word	0xffffffff


	//   ....[61]....
        /*01cc*/ 	.word	0xffffffff


	//   ....[62]....
        /*01d0*/ 	.word	0xffffffff


	//   ....[63]....
        /*01d4*/ 	.word	0xffffffff


	//   ....[64]....
        /*01d8*/ 	.word	0xffffffff


	//   ....[65]....
        /*01dc*/ 	.word	0xffffffff


	//   ....[66]....
        /*01e0*/ 	.word	0xffffffff


	//   ....[67]....
        /*01e4*/ 	.word	0xffffffff


	//   ....[68]....
        /*01e8*/ 	.word	0xffffffff


	//   ....[69]....
        /*01ec*/ 	.word	0xffffffff


	//   ....[70]....
        /*01f0*/ 	.word	0xffffffff


	//   ....[71]....
        /*01f4*/ 	.word	0xffffffff


	//   ....[72]....
        /*01f8*/ 	.word	0xffffffff


	//   ....[73]....
        /*01fc*/ 	.word	0xffffffff


	//   ....[74]....
        /*0200*/ 	.word	0xffffffff


	//   ....[75]....
        /*0204*/ 	.word	0xffffffff


	//   ....[76]....
        /*0208*/ 	.word	0xffffffff


	//   ....[77]....
        /*020c*/ 	.word	0xffffffff


	//   ....[78]....
        /*0210*/ 	.word	0xffffffff


	//   ....[79]....
        /*0214*/ 	.word	0xffffffff


	//   ....[80]....
        /*0218*/ 	.word	0xffffffff


	//   ....[81]....
        /*021c*/ 	.word	0xffffffff


	//   ....[82]....
        /*0220*/ 	.word	0xffffffff


	//   ....[83]....
        /*0224*/ 	.word	0xffffffff


	//   ....[84]....
        /*0228*/ 	.word	0xffffffff


	//   ....[85]....
        /*022c*/ 	.word	0xffffffff


	//   ....[86]....
        /*0230*/ 	.word	0xffffffff


	//   ....[87]....
        /*0234*/ 	.word	0xffffffff


	//   ....[88]....
        /*0238*/ 	.word	0xffffffff


	//   ....[89]....
        /*023c*/ 	.word	0xffffffff


	//   ....[90]....
        /*0240*/ 	.word	0xffffffff


	//   ....[91]....
        /*0244*/ 	.word	0xffffffff


	//   ....[92]....
        /*0248*/ 	.word	0xffffffff


	//   ....[93]....
        /*024c*/ 	.word	0xffffffff


	//   ....[94]....
        /*0250*/ 	.word	0xffffffff


	//   ....[95]....
        /*0254*/ 	.word	0xffffffff


	//   ....[96]....
        /*0258*/ 	.word	0x0500000f


	//   ....[97]....
        /*025c*/ 	.word	0x0500000f


	//   ....[98]....
        /*0260*/ 	.word	0x0500000f


	//   ....[99]....
        /*0264*/ 	.word	0x0500000f


	//   ....[100]....
        /*0268*/ 	.word	0x0500000f


	//   ....[101]....
        /*026c*/ 	.word	0x0500000f


	//   ....[102]....
        /*0270*/ 	.word	0x0500000f


	//   ....[103]....
        /*0274*/ 	.word	0x0500000f


	//   ....[104]....
        /*0278*/ 	.word	0x0500000f


	//   ....[105]....
        /*027c*/ 	.word	0x0500000f


	//   ....[106]....
        /*0280*/ 	.word	0x0500000f


	//   ....[107]....
        /*0284*/ 	.word	0x0500000f


	//   ....[108]....
        /*0288*/ 	.word	0x0500000f


	//   ....[109]....
        /*028c*/ 	.word	0x0500000f


	//   ....[110]....
        /*0290*/ 	.word	0x0500000f


	//   ....[111]....
        /*0294*/ 	.word	0x0500000f


	//   ....[112]....
        /*0298*/ 	.word	0x0500000f


	//   ....[113]....
        /*029c*/ 	.word	0x0500000f


	//   ....[114]....
        /*02a0*/ 	.word	0x0500000f


	//   ....[115]....
        /*02a4*/ 	.word	0x0500000f


	//   ....[116]....
        /*02a8*/ 	.word	0x0500000f


	//   ....[117]....
        /*02ac*/ 	.word	0x0500000f


	//   ....[118]....
        /*02b0*/ 	.word	0x0500000f


	//   ....[119]....
        /*02b4*/ 	.word	0x0500000f


	//   ....[120]....
        /*02b8*/ 	.word	0x0500000f


	//   ....[121]....
        /*02bc*/ 	.word	0x0500000f


	//   ....[122]....
        /*02c0*/ 	.word	0x0500000f


	//   ....[123]....
        /*02c4*/ 	.word	0x0500000f


	//   ....[124]....
        /*02c8*/ 	.word	0x0500000f


	//   ....[125]....
        /*02cc*/ 	.word	0x0500000f


	//   ....[126]....
        /*02d0*/ 	.word	0x0500000f


	//   ....[127]....
        /*02d4*/ 	.word	0x0500000f


	//   ....[128]....
        /*02d8*/ 	.word	0x0500000f


	//   ....[129]....
        /*02dc*/ 	.word	0x0500000f


	//   ....[130]....
        /*02e0*/ 	.word	0x0500000f


	//   ....[131]....
        /*02e4*/ 	.word	0x0500000f


	//   ....[132]....
        /*02e8*/ 	.word	0x0500000f


	//   ....[133]....
        /*02ec*/ 	.word	0x0500000f


	//   ....[134]....
        /*02f0*/ 	.word	0x0500000f


	//   ....[135]....
        /*02f4*/ 	.word	0x0500000f


	//   ....[136]....
        /*02f8*/ 	.word	0x0500000f


	//   ....[137]....
        /*02fc*/ 	.word	0x0500000f


	//   ....[138]....
        /*0300*/ 	.word	0x0500000f


	//   ....[139]....
        /*0304*/ 	.word	0x0500000f


	//   ....[140]....
        /*0308*/ 	.word	0x0500000f


	//   ....[141]....
        /*030c*/ 	.word	0x0500000f


	//   ....[142]....
        /*0310*/ 	.word	0x0500000f


	//   ....[143]....
        /*0314*/ 	.word	0x0500000f


	//   ....[144]....
        /*0318*/ 	.word	0x0500000f


	//   ....[145]....
        /*031c*/ 	.word	0x0500000f


	//   ....[146]....
        /*0320*/ 	.word	0x0500000f


	//   ....[147]....
        /*0324*/ 	.word	0x0500000f


	//   ....[148]....
        /*0328*/ 	.word	0x0500000f


	//   ....[149]....
        /*032c*/ 	.word	0x0500000f


	//   ....[150]....
        /*0330*/ 	.word	0x0500000f


	//   ....[151]....
        /*0334*/ 	.word	0x0500000f


	//   ....[152]....
        /*0338*/ 	.word	0x0500000f


	//   ....[153]....
        /*033c*/ 	.word	0x0500000f


	//   ....[154]....
        /*0340*/ 	.word	0x0500000f


	//   ....[155]....
        /*0344*/ 	.word	0x0500000f


	//   ....[156]....
        /*0348*/ 	.word	0x0500000f


	//   ....[157]....
        /*034c*/ 	.word	0x0500000f


	//   ....[158]....
        /*0350*/ 	.word	0x0500000f


	//   ....[159]....
        /*0354*/ 	.word	0x0500000f


	//   ....[160]....
        /*0358*/ 	.word	0x0500000f


	//   ....[161]....
        /*035c*/ 	.word	0x0500000f


	//----- nvinfo : EIATTR_COOP_GROUP_INSTR_OFFSETS
	.align		4
.L_1118:
        /*0360*/ 	.byte	0x04, 0x28
        /*0362*/ 	.short	(.L_1120 - .L_1119)


	//   ....[0]....
.L_1119:
        /*0364*/ 	.word	0x00000080


	//   ....[1]....
        /*0368*/ 	.word	0x00000090


	//   ....[2]....
        /*036c*/ 	.word	0x000002d0


	//   ....[3]....
        /*0370*/ 	.word	0x00000430


	//   ....[4]....
        /*0374*/ 	.word	0x00000550


	//   ....[5]....
        /*0378*/ 	.word	0x000006b0


	//   ....[6]....
        /*037c*/ 	.word	0x00000ce0


	//   ....[7]....
        /*0380*/ 	.word	0x00001a70


	//   ....[8]....
        /*0384*/ 	.word	0x00001ad0


	//   ....[9]....
        /*0388*/ 	.word	0x00001f00


	//   ....[10]....
        /*038c*/ 	.word	0x00001f80


	//   ....[11]....
        /*0390*/ 	.word	0x00003050


	//   ....[12]....
        /*0394*/ 	.word	0x00003070


	//   ....[13]....
        /*0398*/ 	.word	0x00003630


	//   ....[14]....
        /*039c*/ 	.word	0x00003800


	//   ....[15]....
        /*03a0*/ 	.word	0x000048d0


	//   ....[16]....
        /*03a4*/ 	.word	0x00004910


	//   ....[17]....
        /*03a8*/ 	.word	0x000049d0


	//   ....[18]....
        /*03ac*/ 	.word	0x00004a00


	//   ....[19]....
        /*03b0*/ 	.word	0x00006430


	//   ....[20]....
        /*03b4*/ 	.word	0x00006460


	//   ....[21]....
        /*03b8*/ 	.word	0x000065a0


	//   ....[22]....
        /*03bc*/ 	.word	0x00006630


	//   ....[23]....
        /*03c0*/ 	.word	0x00006ab0


	//   ....[24]....
        /*03c4*/ 	.word	0x00006af0


	//   ....[25]....
        /*03c8*/ 	.word	0x00006c40


	//   ....[26]....
        /*03cc*/ 	.word	0x00006c60


	//   ....[27]....
        /*03d0*/ 	.word	0x00006d90


	//   ....[28]....
        /*03d4*/ 	.word	0x00006db0


	//   ....[29]....
        /*03d8*/ 	.word	0x00006ef0


	//   ....[30]....
        /*03dc*/ 	.word	0x00006f30


	//   ....[31]....
        /*03e0*/ 	.word	0x00008560


	//   ....[32]....
        /*03e4*/ 	.word	0x00008590


	//   ....[33]....
        /*03e8*/ 	.word	0x000085c0


	//   ....[34]....
        /*03ec*/ 	.word	0x000085d0


	//   ....[35]....
        /*03f0*/ 	.word	0x00008610


	//   ....[36]....
        /*03f4*/ 	.word	0x00008650


	//   ....[37]....
        /*03f8*/ 	.word	0x00008670


	//   ....[38]....
        /*03fc*/ 	.word	0x000086d0


	//   ....[39]....
        /*0400*/ 	.word	0x000086f0


	//   ....[40]....
        /*0404*/ 	.word	0x00008710


	//   ....[41]....
        /*0408*/ 	.word	0x00008750


	//   ....[42]....
        /*040c*/ 	.word	0x00008780


	//   ....[43]....
        /*0410*/ 	.word	0x00008de0


	//   ....[44]....
        /*0414*/ 	.word	0x00008e00


	//   ....[45]....
        /*0418*/ 	.word	0x00008e30


	//   ....[46]....
        /*041c*/ 	.word	0x00008e70


	//   ....[47]....
        /*0420*/ 	.word	0x00008ec0


	//   ....[48]....
        /*0424*/ 	.word	0x00008ee0


	//   ....[49]....
        /*0428*/ 	.word	0x00008f30


	//   ....[50]....
        /*042c*/ 	.word	0x00008f50


	//   ....[51]....
        /*0430*/ 	.word	0x00008fa0


	//   ....[52]....
        /*0434*/ 	.word	0x00008fc0


	//   ....[53]....
        /*0438*/ 	.word	0x00009010


	//   ....[54]....
        /*043c*/ 	.word	0x00009030


	//   ....[55]....
        /*0440*/ 	.word	0x00009080


	//   ....[56]....
        /*0444*/ 	.word	0x000090a0


	//   ....[57]....
        /*0448*/ 	.word	0x000090e0


	//   ....[58]....
        /*044c*/ 	.word	0x00009100


	//   ....[59]....
        /*0450*/ 	.word	0x00009490


	//   ....[60]....
        /*0454*/ 	.word	0x00009580


	//   ....[61]....
        /*0458*/ 	.word	0x00009710


	//   ....[62]....
        /*045c*/ 	.word	0x00009740


	//   ....[63]....
        /*0460*/ 	.word	0x00009790


	//   ....[64]....
        /*0464*/ 	.word	0x000097e0


	//   ....[65]....
        /*0468*/ 	.word	0x00009830


	//   ....[66]....
        /*046c*/ 	.word	0x000098a0


	//   ....[67]....
        /*0470*/ 	.word	0x000098b0


	//   ....[68]....
        /*0474*/ 	.word	0x000098e0


	//   ....[69]....
        /*0478*/ 	.word	0x00009900


	//   ....[70]....
        /*047c*/ 	.word	0x00009930


	//   ....[71]....
        /*0480*/ 	.word	0x0000a0c0


	//   ....[72]....
        /*0484*/ 	.word	0x0000a0e0


	//   ....[73]....
        /*0488*/ 	.word	0x0000a0f0


	//   ....[74]....
        /*048c*/ 	.word	0x0000a100


	//   ....[75]....
        /*0490*/ 	.word	0x0000a120


	//   ....[76]....
        /*0494*/ 	.word	0x0000a150


	//   ....[77]....
        /*0498*/ 	.word	0x0000a170


	//   ....[78]....
        /*049c*/ 	.word	0x0000a1a0


	//   ....[79]....
        /*04a0*/ 	.word	0x0000a1c0


	//   ....[80]....
        /*04a4*/ 	.word	0x0000a1f0


	//   ....[81]....
        /*04a8*/ 	.word	0x0000a220


	//   ....[82]....
        /*04ac*/ 	.word	0x0000a240


	//   ....[83]....
        /*04b0*/ 	.word	0x0000a5b0


	//   ....[84]....
        /*04b4*/ 	.word	0x0000a5d0


	//   ....[85]....
        /*04b8*/ 	.word	0x0000a5e0


	//   ....[86]....
        /*04bc*/ 	.word	0x0000a600


	//   ....[87]....
        /*04c0*/ 	.word	0x0000a620


	//   ....[88]....
        /*04c4*/ 	.word	0x0000a680


	//   ....[89]....
        /*04c8*/ 	.word	0x0000a6a0


	//   ....[90]....
        /*04cc*/ 	.word	0x0000a700


	//   ....[91]....
        /*04d0*/ 	.word	0x0000a720


	//   ....[92]....
        /*04d4*/ 	.word	0x0000a780


	//   ....[93]....
        /*04d8*/ 	.word	0x0000a7a0


	//   ....[94]....
        /*04dc*/ 	.word	0x0000a800


	//   ....[95]....
        /*04e0*/ 	.word	0x0000abc0


	//   ....[96]....
        /*04e4*/ 	.word	0x0000b0d0


	//   ....[97]....
        /*04e8*/ 	.word	0x0000b1c0


	//   ....[98]....
        /*04ec*/ 	.word	0x0000b260


	//   ....[99]....
        /*04f0*/ 	.word	0x0000b2d0


	//   ....[100]....
        /*04f4*/ 	.word	0x0000b380


	//   ....[101]....
        /*04f8*/ 	.word	0x0000b480


	//   ....[102]....
        /*04fc*/ 	.word	0x0000b4d0


	//   ....[103]....
        /*0500*/ 	.word	0x0000b5d0


	//   ....[104]....
        /*0504*/ 	.word	0x0000b620


	//   ....[105]....
        /*0508*/ 	.word	0x0000b680


	//   ....[106]....
        /*050c*/ 	.word	0x0000b750


	//   ....[107]....
        /*0510*/ 	.word	0x0000b840


	//   ....[108]....
        /*0514*/ 	.word	0x0000b890


	//   ....[109]....
        /*0518*/ 	.word	0x0000b920


	//   ....[110]....
        /*051c*/ 	.word	0x0000b990


	//   ....[111]....
        /*0520*/ 	.word	0x0000ba10


	//   ....[112]....
        /*0524*/ 	.word	0x0000bab0


	//   ....[113]....
        /*0528*/ 	.word	0x0000bb10


	//   ....[114]....
        /*052c*/ 	.word	0x0000bbd0


	//   ....[115]....
        /*0530*/ 	.word	0x0000bc30


	//   ....[116]....
        /*0534*/ 	.word	0x0000bcf0


	//   ....[117]....
        /*0538*/ 	.word	0x0000bd50


	//   ....[118]....
        /*053c*/ 	.word	0x0000be10


	//   ....[119]....
        /*0540*/ 	.word	0x0000be70


	//   ....[120]....
        /*0544*/ 	.word	0x0000bf30


	//   ....[121]....
        /*0548*/ 	.word	0x0000bf90


	//   ....[122]....
        /*054c*/ 	.word	0x0000c050


	//   ....[123]....
        /*0550*/ 	.word	0x0000c0b0


	//   ....[124]....
        /*0554*/ 	.word	0x0000c150


	//   ....[125]....
        /*0558*/ 	.word	0x0000c290


	//   ....[126]....
        /*055c*/ 	.word	0x0000c380


	//   ....[127]....
        /*0560*/ 	.word	0x0000c410


	//   ....[128]....
        /*0564*/ 	.word	0x0000c540


	//   ....[129]....
        /*0568*/ 	.word	0x0000c5a0


	//   ....[130]....
        /*056c*/ 	.word	0x0000c6c0


	//   ....[131]....
        /*0570*/ 	.word	0x0000c720


	//   ....[132]....
        /*0574*/ 	.word	0x0000c840


	//   ....[133]....
        /*0578*/ 	.word	0x0000c8a0


	//   ....[134]....
        /*057c*/ 	.word	0x0000c9b0


	//   ....[135]....
        /*0580*/ 	.word	0x0000ca10


	//   ....[136]....
        /*0584*/ 	.word	0x0000caf0


	//   ....[137]....
        /*0588*/ 	.word	0x0000cbd0


	//   ....[138]....
        /*058c*/ 	.word	0x0000cc70


	//   ....[139]....
        /*0590*/ 	.word	0x0000ccd0


	//   ....[140]....
        /*0594*/ 	.word	0x0000cd70


	//   ....[141]....
        /*0598*/ 	.word	0x0000cdd0


	//   ....[142]....
        /*059c*/ 	.word	0x0000ce70


	//   ....[143]....
        /*05a0*/ 	.word	0x0000ced0


	//   ....[144]....
        /*05a4*/ 	.word	0x0000cf80


	//   ....[145]....
        /*05a8*/ 	.word	0x0000cfe0


	//   ....[146]....
        /*05ac*/ 	.word	0x0000d090


	//   ....[147]....
        /*05b0*/ 	.word	0x0000d0f0


	//   ....[148]....
        /*05b4*/ 	.word	0x0000d1a0


	//   ....[149]....
        /*05b8*/ 	.word	0x0000d280


	//   ....[150]....
        /*05bc*/ 	.word	0x0000d320


	//   ....[151]....
        /*05c0*/ 	.word	0x0000d380


	//   ....[152]....
        /*05c4*/ 	.word	0x0000d450


	//   ....[153]....
        /*05c8*/ 	.word	0x0000d4b0


	//   ....[154]....
        /*05cc*/ 	.word	0x0000d580


	//   ....[155]....
        /*05d0*/ 	.word	0x0000d5e0


	//   ....[156]....
        /*05d4*/ 	.word	0x0000d6b0


	//   ....[157]....
        /*05d8*/ 	.word	0x0000d710


	//   ....[158]....
        /*05dc*/ 	.word	0x0000d7e0


	//   ....[159]....
        /*05e0*/ 	.word	0x0000d840


	//   ....[160]....
        /*05e4*/ 	.word	0x0000d920


	//   ....[161]....
        /*05e8*/ 	.word	0x0000da30


	//----- nvinfo : EIATTR_REG_RECONFIG
	.align		4
.L_1120:
        /*05ec*/ 	.byte	0x01, 0x54
	.zero		2


	//----- nvinfo : EIATTR_SYSCALL_OFFSETS
	.align		4
        /*05f0*/ 	.byte	0x04, 0x46
        /*05f2*/ 	.short	(.L_1122 - .L_1121)


	//   ....[0]....
.L_1121:
        /*05f4*/ 	.word	0x00001040


	//   ....[1]....
        /*05f8*/ 	.word	0x00007e20


	//   ....[2]....
        /*05fc*/ 	.word	0x00007f60


	//   ....[3]....
        /*0600*/ 	.word	0x00008050


	//   ....[4]....
        /*0604*/ 	.word	0x00008ae0


	//----- nvinfo : EIATTR_MBARRIER_INSTR_OFFSETS
	.align		4
.L_1122:
        /*0608*/ 	.byte	0x04, 0x39
        /*060a*/ 	.short	(.L_1124 - .L_1123)


	//   ....[0]....
.L_1123:
        /*060c*/ 	.word	0x00000180
        /*0610*/ 	.word	0x000000ff
        /*0614*/ 	.word	0x00022800
        /*0618*/ 	.short	0x0100
        /*061a*/ 	.byte	0x08
	.zero		1


	//   ....[1]....
        /*061c*/ 	.word	0x00000190
        /*0620*/ 	.word	0x000000ff
        /*0624*/ 	.word	0x00022820
        /*0628*/ 	.short	0x0100
        /*062a*/ 	.byte	0x08
	.zero		1


	//   ....[2]....
        /*062c*/ 	.word	0x00000280
        /*0630*/ 	.word	0x000000ff
        /*0634*/ 	.word	0x00022830
        /*0638*/ 	.short	0x0100
        /*063a*/ 	.byte	0x08
	.zero		1


	//   ....[3]....
        /*063c*/ 	.word	0x00000290
        /*0640*/ 	.word	0x000000ff
        /*0644*/ 	.word	0x00022840
        /*0648*/ 	.short	0x0100
        /*064a*/ 	.byte	0x08
	.zero		1


	//   ....[4]....
        /*064c*/ 	.word	0x000002a0
        /*0650*/ 	.word	0x000000ff
        /*0654*/ 	.word	0x00022838
        /*0658*/ 	.short	0x0100
        /*065a*/ 	.byte	0x08
	.zero		1


	//   ....[5]....
        /*065c*/ 	.word	0x000002b0
        /*0660*/ 	.word	0x000000ff
        /*0664*/ 	.word	0x00022848
        /*0668*/ 	.short	0x0100
        /*066a*/ 	.byte	0x08
	.zero		1


	//   ....[6]....
        /*066c*/ 	.word	0x000003e0
        /*0670*/ 	.word	0x000000ff
        /*0674*/ 	.word	0x00022850
        /*0678*/ 	.short	0x0100
        /*067a*/ 	.byte	0x08
	.zero		1


	//   ....[7]....
        /*067c*/ 	.word	0x000003f0
        /*0680*/ 	.word	0x000000ff
        /*0684*/ 	.word	0x00022860
        /*0688*/ 	.short	0x0100
        /*068a*/ 	.byte	0x08
	.zero		1


	//   ....[8]....
        /*068c*/ 	.word	0x00000400
        /*0690*/ 	.word	0x000000ff
        /*0694*/ 	.word	0x00022858
        /*0698*/ 	.short	0x0100
        /*069a*/ 	.byte	0x08
	.zero		1


	//   ....[9]....
        /*069c*/ 	.word	0x00000410
        /*06a0*/ 	.word	0x000000ff
        /*06a4*/ 	.word	0x00022868
        /*06a8*/ 	.short	0x0100
        /*06aa*/ 	.byte	0x08
	.zero		1


	//   ....[10]....
        /*06ac*/ 	.word	0x00000500
        /*06b0*/ 	.word	0x000000ff
        /*06b4*/ 	.word	0x00022870
        /*06b8*/ 	.short	0x0100
        /*06ba*/ 	.byte	0x06
	.zero		1


	//   ....[11]....
        /*06bc*/ 	.word	0x00000510
        /*06c0*/ 	.word	0x000000ff
        /*06c4*/ 	.word	0x00022880
        /*06c8*/ 	.short	0x0100
        /*06ca*/ 	.byte	0x06
	.zero		1


	//   ....[12]....
        /*06cc*/ 	.word	0x00000520
        /*06d0*/ 	.word	0x000000ff
        /*06d4*/ 	.word	0x00022878
        /*06d8*/ 	.short	0x0100
        /*06da*/ 	.byte	0x06
	.zero		1


	//   ....[13]....
        /*06dc*/ 	.word	0x00000530
        /*06e0*/ 	.word	0x000000ff
        /*06e4*/ 	.word	0x00022888
        /*06e8*/ 	.short	0x0100
        /*06ea*/ 	.byte	0x06
	.zero		1


	//   ....[14]....
        /*06ec*/ 	.word	0x00000660
        /*06f0*/ 	.word	0x000000ff
        /*06f4*/ 	.word	0x00022890
        /*06f8*/ 	.short	0x0100
        /*06fa*/ 	.byte	0x08
	.zero		1


	//   ....[15]....
        /*06fc*/ 	.word	0x00000670
        /*0700*/ 	.word	0x000000ff
        /*0704*/ 	.word	0x000228a0
        /*0708*/ 	.short	0x0100
        /*070a*/ 	.byte	0x08
	.zero		1


	//   ....[16]....
        /*070c*/ 	.word	0x00000680
        /*0710*/ 	.word	0x000000ff
        /*0714*/ 	.word	0x00022898
        /*0718*/ 	.short	0x0100
        /*071a*/ 	.byte	0x08
	.zero		1


	//   ....[17]....
        /*071c*/ 	.word	0x00000690
        /*0720*/ 	.word	0x000000ff
        /*0724*/ 	.word	0x000228a8
        /*0728*/ 	.short	0x0100
        /*072a*/ 	.byte	0x08
	.zero		1


	//   ....[18]....
        /*072c*/ 	.word	0x000007d0
        /*0730*/ 	.word	0x000000ff
        /*0734*/ 	.word	0x000228b0
        /*0738*/ 	.short	0x0100
        /*073a*/ 	.byte	0x08
	.zero		1


	//   ....[19]....
        /*073c*/ 	.word	0x000007e0
        /*0740*/ 	.word	0x000000ff
        /*0744*/ 	.word	0x000228c0
        /*0748*/ 	.short	0x0100
        /*074a*/ 	.byte	0x08
	.zero		1


	//   ....[20]....
        /*074c*/ 	.word	0x000007f0
        /*0750*/ 	.word	0x000000ff
        /*0754*/ 	.word	0x000228b8
        /*0758*/ 	.short	0x0100
        /*075a*/ 	.byte	0x08
	.zero		1


	//   ....[21]....
        /*075c*/ 	.word	0x00000800
        /*0760*/ 	.word	0x000000ff
        /*0764*/ 	.word	0x000228c8
        /*0768*/ 	.short	0x0100
        /*076a*/ 	.byte	0x08
	.zero		1


	//   ....[22]....
        /*076c*/ 	.word	0x00001090
        /*0770*/ 	.word	0x000000ff
        /*0774*/ 	.word	0x00022800
        /*0778*/ 	.short	0x010a
        /*077a*/ 	.byte	0x29
	.zero		1


	//   ....[23]....
        /*077c*/ 	.word	0x00001160
        /*0780*/ 	.word	0x000000ff
        /*0784*/ 	.word	0x00022830
        /*0788*/ 	.short	0x010a
        /*078a*/ 	.byte	0x16
	.zero		1


	//   ....[24]....
        /*078c*/ 	.word	0x000011a0
        /*0790*/ 	.word	0x000000ff
        /*0794*/ 	.word	0x00022830
        /*0798*/ 	.short	0x010a
        /*079a*/ 	.byte	0x16
	.zero		1


	//   ....[25]....
        /*079c*/ 	.word	0x000014d0
        /*07a0*/ 	.word	0x000000ff
        /*07a4*/ 	.word	0x00000000
        /*07a8*/ 	.short	0x0101
        /*07aa*/ 	.byte	0x06
	.zero		1


	//   ....[26]....
        /*07ac*/ 	.word	0x00002780
        /*07b0*/ 	.word	0x000000ff
        /*07b4*/ 	.word	0x00022850
        /*07b8*/ 	.short	0x010a
        /*07ba*/ 	.byte	0x16
	.zero		1


	//   ....[27]....
        /*07bc*/ 	.word	0x000027c0
        /*07c0*/ 	.word	0x000000ff
        /*07c4*/ 	.word	0x00022850
        /*07c8*/ 	.short	0x010a
        /*07ca*/ 	.byte	0x16
	.zero		1


	//   ....[28]....
        /*07cc*/ 	.word	0x00002ae0
        /*07d0*/ 	.word	0x000000ff
        /*07d4*/ 	.word	0x00000000
        /*07d8*/ 	.short	0x0101
        /*07da*/ 	.byte	0x16
	.zero		1


	//   ....[29]....
        /*07dc*/ 	.word	0x00002c80
        /*07e0*/ 	.word	0x000000ff
        /*07e4*/ 	.word	0x00022830
        /*07e8*/ 	.short	0x010a
        /*07ea*/ 	.byte	0x19
	.zero		1


	//   ....[30]....
        /*07ec*/ 	.word	0x00002cd0
        /*07f0*/ 	.word	0x000000ff
        /*07f4*/ 	.word	0x00022830
        /*07f8*/ 	.short	0x010a
        /*07fa*/ 	.byte	0x19
	.zero		1


	//   ....[31]....
        /*07fc*/ 	.word	0x00002f00
        /*0800*/ 	.word	0x000000ff
        /*0804*/ 	.word	0x00000000
        /*0808*/ 	.short	0x0101
        /*080a*/ 	.byte	0x06
	.zero		1


	//   ....[32]....
        /*080c*/ 	.word	0x00004580
        /*0810*/ 	.word	0x000000ff
        /*0814*/ 	.word	0x00022850
        /*0818*/ 	.short	0x010a
        /*081a*/ 	.byte	0x19
	.zero		1


	//   ....[33]....
        /*081c*/ 	.word	0x000045e0
        /*0820*/ 	.word	0x000000ff
        /*0824*/ 	.word	0x00022850
        /*0828*/ 	.short	0x010a
        /*082a*/ 	.byte	0x19
	.zero		1


	//   ....[34]....
        /*082c*/ 	.word	0x000048b0
        /*0830*/ 	.word	0x000000ff
        /*0834*/ 	.word	0x00000000
        /*0838*/ 	.short	0x0101
        /*083a*/ 	.byte	0x19
	.zero		1


	//   ....[35]....
        /*083c*/ 	.word	0x00006ad0
        /*0840*/ 	.word	0x000000ff
        /*0844*/ 	.word	0x00000000
        /*0848*/ 	.short	0x0101
        /*084a*/ 	.byte	0x16
	.zero		1


	//   ....[36]....
        /*084c*/ 	.word	0x00008370
        /*0850*/ 	.word	0x00000016
        /*0854*/ 	.word	0x00022840
        /*0858*/ 	.short	0x010a
        /*085a*/ 	.byte	0x3f
	.zero		1


	//   ....[37]....
        /*085c*/ 	.word	0x000088c0
        /*0860*/ 	.word	0x00000016
        /*0864*/ 	.word	0x00022830
        /*0868*/ 	.short	0x0107
        /*086a*/ 	.byte	0x3f
	.zero		1


	//   ....[38]....
        /*086c*/ 	.word	0x00008980
        /*0870*/ 	.word	0x00000016
        /*0874*/ 	.word	0x00022830
        /*0878*/ 	.short	0x0101
        /*087a*/ 	.byte	0x3f
	.zero		1


	//   ....[39]....
        /*087c*/ 	.word	0x000091b0
        /*0880*/ 	.word	0x000000ff
        /*0884*/ 	.word	0x00022800
        /*0888*/ 	.short	0x0107
        /*088a*/ 	.byte	0x25
	.zero		1


	//   ....[40]....
        /*088c*/ 	.word	0x00009210
        /*0890*/ 	.word	0x000000ff
        /*0894*/ 	.word	0x00022800
        /*0898*/ 	.short	0x0101
        /*089a*/ 	.byte	0x25
	.zero		1


	//   ....[41]....
        /*089c*/ 	.word	0x00009230
        /*08a0*/ 	.word	0x000000ff
        /*08a4*/ 	.word	0x00022820
        /*08a8*/ 	.short	0x010a
        /*08aa*/ 	.byte	0x25
	.zero		1


	//   ....[42]....
        /*08ac*/ 	.word	0x000092c0
        /*08b0*/ 	.word	0x00000016
        /*08b4*/ 	.word	0x00022860
        /*08b8*/ 	.short	0x010a
        /*08ba*/ 	.byte	0x3f
	.zero		1


	//   ....[43]....
        /*08bc*/ 	.word	0x00009ba0
        /*08c0*/ 	.word	0x00000016
        /*08c4*/ 	.word	0x00022850
        /*08c8*/ 	.short	0x0107
        /*08ca*/ 	.byte	0x3f
	.zero		1


	//   ....[44]....
        /*08cc*/ 	.word	0x00009c80
        /*08d0*/ 	.word	0x00000016
        /*08d4*/ 	.word	0x00022850
        /*08d8*/ 	.short	0x0101
        /*08da*/ 	.byte	0x3f
	.zero		1


	//   ....[45]....
        /*08dc*/ 	.word	0x00009f20
        /*08e0*/ 	.word	0x00000012
        /*08e4*/ 	.word	0x00022840
        /*08e8*/ 	.short	0x010a
        /*08ea*/ 	.byte	0x3f
	.zero		1


	//   ....[46]....
        /*08ec*/ 	.word	0x0000a2f0
        /*08f0*/ 	.word	0x00000012
        /*08f4*/ 	.word	0x00022830
        /*08f8*/ 	.short	0x0107
        /*08fa*/ 	.byte	0x3f
	.zero		1


	//   ....[47]....
        /*08fc*/ 	.word	0x0000a3b0
        /*0900*/ 	.word	0x00000012
        /*0904*/ 	.word	0x00022830
        /*0908*/ 	.short	0x0101
        /*090a*/ 	.byte	0x3f
	.zero		1


	//   ....[48]....
        /*090c*/ 	.word	0x0000a3e0
        /*0910*/ 	.word	0x00000012
        /*0914*/ 	.word	0x00022860
        /*0918*/ 	.short	0x010a
        /*091a*/ 	.byte	0x3f
	.zero		1


	//   ....[49]....
        /*091c*/ 	.word	0x0000a900
        /*0920*/ 	.word	0x00000012
        /*0924*/ 	.word	0x00022850
        /*0928*/ 	.short	0x0107
        /*092a*/ 	.byte	0x3f
	.zero		1


	//   ....[50]....
        /*092c*/ 	.word	0x0000a9d0
        /*0930*/ 	.word	0x00000012
        /*0934*/ 	.word	0x00022850
        /*0938*/ 	.short	0x0101
        /*093a*/ 	.byte	0x3f
	.zero		1


	//   ....[51]....
        /*093c*/ 	.word	0x0000ab40
        /*0940*/ 	.word	0x00000004
        /*0944*/ 	.word	0x00022820
        /*0948*/ 	.short	0x010a
        /*094a*/ 	.byte	0x3f
	.zero		1


	//   ....[52]....
        /*094c*/ 	.word	0x0000acc0
        /*0950*/ 	.word	0x00000003
        /*0954*/ 	.word	0x00022840
        /*0958*/ 	.short	0x010a
        /*095a*/ 	.byte	0x3f
	.zero		1


	//   ....[53]....
        /*095c*/ 	.word	0x0000ad60
        /*0960*/ 	.word	0x00000011
        /*0964*/ 	.word	0x00022840
        /*0968*/ 	.short	0x010a
        /*096a*/ 	.byte	0x3f
	.zero		1


	//   ....[54]....
        /*096c*/ 	.word	0x0000ada0
        /*0970*/ 	.word	0x00000003
        /*0974*/ 	.word	0x00022860
        /*0978*/ 	.short	0x010a
        /*097a*/ 	.byte	0x3f
	.zero		1


	//   ....[55]....
        /*097c*/ 	.word	0x0000ade0
        /*0980*/ 	.word	0x00000011
        /*0984*/ 	.word	0x00022860
        /*0988*/ 	.short	0x010a
        /*098a*/ 	.byte	0x3f
	.zero		1


	//   ....[56]....
        /*098c*/ 	.word	0x0000ae50
        /*0990*/ 	.word	0x00000003
        /*0994*/ 	.word	0x00022800
        /*0998*/ 	.short	0x010a
        /*099a*/ 	.byte	0x3f
	.zero		1


	//   ....[57]....
        /*099c*/ 	.word	0x0000aeb0
        /*09a0*/ 	.word	0x00000003
        /*09a4*/ 	.word	0x00022830
        /*09a8*/ 	.short	0x010a
        /*09aa*/ 	.byte	0x3f
	.zero		1


	//   ....[58]....
        /*09ac*/ 	.word	0x0000af10
        /*09b0*/ 	.word	0x00000009
        /*09b4*/ 	.word	0x00022850
        /*09b8*/ 	.short	0x010a
        /*09ba*/ 	.byte	0x3f
	.zero		1


	//   ....[59]....
        /*09bc*/ 	.word	0x0000af80
        /*09c0*/ 	.word	0x00000000
        /*09c4*/ 	.word	0x00022830
        /*09c8*/ 	.short	0x010a
        /*09ca*/ 	.byte	0x3f
	.zero		1


	//   ....[60]....
        /*09cc*/ 	.word	0x0000aff0
        /*09d0*/ 	.word	0x00000008
        /*09d4*/ 	.word	0x00022850
        /*09d8*/ 	.short	0x010a
        /*09da*/ 	.byte	0x3f
	.zero		1


	//   ....[61]....
        /*09dc*/ 	.word	0x0000b110
        /*09e0*/ 	.word	0x00000016
        /*09e4*/ 	.word	0x00022840
        /*09e8*/ 	.short	0x010a
        /*09ea*/ 	.byte	0x3f
	.zero		1


	//   ....[62]....
        /*09ec*/ 	.word	0x0000c190
        /*09f0*/ 	.word	0x00000003
        /*09f4*/ 	.word	0x00022820
        /*09f8*/ 	.short	0x010a
        /*09fa*/ 	.byte	0x3f
	.zero		1


	//   ....[63]....
        /*09fc*/ 	.word	0x0000c1e0
        /*0a00*/ 	.word	0x00000016
        /*0a04*/ 	.word	0x00022860
        /*0a08*/ 	.short	0x010a
        /*0a0a*/ 	.byte	0x3f
	.zero		1


	//   ....[64]....
        /*0a0c*/ 	.word	0x0000cb20
        /*0a10*/ 	.word	0x00000012
        /*0a14*/ 	.word	0x00022840
        /*0a18*/ 	.short	0x010a
        /*0a1a*/ 	.byte	0x3f
	.zero		1


	//   ....[65]....
        /*0a1c*/ 	.word	0x0000d1d0
        /*0a20*/ 	.word	0x00000012
        /*0a24*/ 	.word	0x00022860
        /*0a28*/ 	.short	0x010a
        /*0a2a*/ 	.byte	0x3f
	.zero		1


	//   ....[66]....
        /*0a2c*/ 	.word	0x0000d950
        /*0a30*/ 	.word	0x00000004
        /*0a34*/ 	.word	0x00022820
        /*0a38*/ 	.short	0x010a
        /*0a3a*/ 	.byte	0x3f
	.zero		1


	//   ....[67]....
        /*0a3c*/ 	.word	0x0000daf0
        /*0a40*/ 	.word	0x00000003
        /*0a44*/ 	.word	0x00022840
        /*0a48*/ 	.short	0x010a
        /*0a4a*/ 	.byte	0x3f
	.zero		1


	//   ....[68]....
        /*0a4c*/ 	.word	0x0000db40
        /*0a50*/ 	.word	0x00000011
        /*0a54*/ 	.word	0x00022840
        /*0a58*/ 	.short	0x010a
        /*0a5a*/ 	.byte	0x3f
	.zero		1


	//   ....[69]....
        /*0a5c*/ 	.word	0x0000db90
        /*0a60*/ 	.word	0x00000003
        /*0a64*/ 	.word	0x00022860
        /*0a68*/ 	.short	0x010a
        /*0a6a*/ 	.byte	0x3f
	.zero		1


	//----- nvinfo : EIATTR_NUM_MBARRIERS
	.align		4
.L_1124:
        /*0a6c*/ 	.byte	0x03, 0x38
        /*0a6e*/ 	.short	0x0016


	//----- nvinfo : EIATTR_EXIT_INSTR_OFFSETS
	.align		4
        /*0a70*/ 	.byte	0x04, 0x1c
        /*0a72*/ 	.short	(.L_1126 - .L_1125)


	//   ....[0]....
.L_1125:
        /*0a74*/ 	.word	0x00000950


	//   ....[1]....
        /*0a78*/ 	.word	0x00007090


	//   ....[2]....
        /*0a7c*/ 	.word	0x0000ae30


	//----- nvinfo : EIATTR_MAX_THREADS
	.align		4
.L_1126:
        /*0a80*/ 	.byte	0x04, 0x05
        /*0a82*/ 	.short	(.L_1128 - .L_1127)
.L_1127:
        /*0a84*/ 	.word	0x00000180
        /*0a88*/ 	.word	0x00000001
        /*0a8c*/ 	.word	0x00000001


	//----- nvinfo : EIATTR_CRS_STACK_SIZE
	.align		4
.L_1128:
        /*0a90*/ 	.byte	0x04, 0x1e
        /*0a92*/ 	.short	(.L_1130 - .L_1129)
.L_1129:
        /*0a94*/ 	.word	0x00000000


	//----- nvinfo : EIATTR_CBANK_PARAM_SIZE
	.align		4
.L_1130:
        /*0a98*/ 	.byte	0x03, 0x19
        /*0a9a*/ 	.short	0x0a70


	//----- nvinfo : EIATTR_PARAM_CBANK
	.align		4
        /*0a9c*/ 	.byte	0x04, 0x0a
        /*0a9e*/ 	.short	(.L_1132 - .L_1131)
	.align		4
.L_1131:
        /*0aa0*/ 	.word	index@(.nv.constant0._ZN7cutlass13device_kernelIN5flash11enable_sm90INS1_16FlashAttnFwdSm90INS1_25CollectiveMainloopFwdSm90ILi2EN4cute5tupleIJNS5_1CILi1EEES8_S8_EEENS6_IJNS7_ILi128EEENS7_ILi96EEENS7_ILi64EEEEEELi256ENS_10bfloat16_tEfNS_4arch4Sm90ELb0ELb0ELb0ELb0ELb1ELb0ELb0ELb1ELb0ELb1ELb0ELb0EEENS1_21CollectiveEpilogueFwdINS6_IJSA_NS7_ILi256EEESB_EEES9_SE_SG_Li256ELb0ELb1ELb0ELb0EEENS1_29StaticPersistentTileSchedulerILb0EEEEEEEEEvNT_6ParamsE)
        /*0aa4*/ 	.short	0x0210
        /*0aa6*/ 	.short	0x0a70


	//----- nvinfo : EIATTR_SW_WAR
	.align		4
.L_1132:
        /*0aa8*/ 	.byte	0x04, 0x36
        /*0aaa*/ 	.short	(.L_1134 - .L_1133)
.L_1133:
        /*0aac*/ 	.word	0x00000008
.L_1134:


//--------------------- .nv.info._ZN7cutlass13device_kernelIN5flash11enable_sm90INS1_16FlashAttnFwdSm90INS1_25CollectiveMainloopFwdSm90ILi2EN4cute5tupleIJNS5_1CILi1EEES8_S8_EEENS6_IJNS7_ILi128EEENS7_ILi96EEENS7_ILi64EEEEEELi256ENS_10bfloat16_tEfNS_4arch4Sm90ELb0ELb0ELb0ELb0ELb1ELb0ELb1ELb1ELb0ELb1ELb0ELb0EEENS1_21CollectiveEpilogueFwdINS6_IJSA_NS7_ILi256EEESB_EEES9_SE_SG_Li256ELb0ELb1ELb0ELb0EEENS1_29StaticPersistentTileSchedulerILb0EEEEEEEEEvNT_6ParamsE --------------------------
	.section	.nv.info._ZN7cutlass13device_kernelIN5flash11enable_sm90INS1_16FlashAttnFwdSm90INS1_25CollectiveMainloopFwdSm90ILi2EN4cute5tupleIJNS5_1CILi1EEES8_S8_EEENS6_IJNS7_ILi128EEENS7_ILi96EEENS7_ILi64EEEEEELi256ENS_10bfloat16_tEfNS_4arch4Sm90ELb0ELb0ELb0ELb0ELb1ELb0ELb1ELb1ELb0ELb1ELb0ELb0EEENS1_21CollectiveEpilogueFwdINS6_IJSA_NS7_ILi256EEESB_EEES9_SE_SG_Li256ELb0ELb1ELb0ELb0EEENS1_29StaticPersistentTileSchedulerILb0EEEEEEEEEvNT_6ParamsE,"",@"SHT_CUDA_INFO"
	.sectionflags	@""
	.align	4


	//----- nvinfo : EIATTR_CUDA_API_VERSION
	.align		4
        /*0000*/ 	.byte	0x04, 0x37
        /*0002*/ 	.short	(.L_1136 - .L_1135)
.L_1135:
        /*0004*/ 	.word	0x00000082


	//----- nvinfo : EIATTR_KPARAM_INFO
	.align		4
.L_1136:
        /*0008*/ 	.byte	0x04, 0x17
        /*000a*/ 	.short	(.L_1138 - .L_1137)
.L_1137:
        /*000c*/ 	.word	0x00000000
        /*0010*/ 	.short	0x0000
        /*0012*/ 	.short	0x0070
        /*0014*/ 	.byte	0x00, 0xf0, 0x01, 0x2c


	//----- nvinfo : EIATTR_SPARSE_MMA_MASK
	.align		4
.L_1138:
        /*0018*/ 	.byte	0x03, 0x50
        /*001a*/ 	.short	0x0000


	//----- nvinfo : EIATTR_MAXREG_COUNT
	.align		4
        /*001c*/ 	.byte	0x03, 0x1b
        /*001e*/ 	.short	0x00a8


	//----- nvinfo : EIATTR_NUM_BARRIERS
	.align		4
        /*0020*/ 	.byte	0x02, 0x4c
        /*0022*/ 	.byte	0x10
	.zero		1


	//----- nvinfo : EIATTR_EXTERNS
	.align		4
        /*0024*/ 	.byte	0x04, 0x0f
        /*0026*/ 	.short	(.L_1140 - .L_1139)


	//   ....[0]....
	.align		4
.L_1139:
        /*0028*/ 	.word	index@(__assertfail)


	//----- nvinfo : EIATTR_ANNOTATIONS
	.align		4
.L_1140:
        /*002c*/ 	.byte	0x04, 0x55
        /*002e*/ 	.short	(.L_1142 - .L_1141)


	//   ....[0]....
.L_1141:
        /* <DEDUP_REMOVED lines=12> */


	//----- nvinfo : EIATTR_MERCURY_ISA_VERSION
	.align		4
.L_1142:
        /*00e0*/ 	.byte	0x03, 0x5f
        /*00e2*/ 	.short	0x0101


	//----- nvinfo : EIATTR_INT_WARP_WIDE_INSTR_OFFSETS
	.align		4
        /*00e4*/ 	.byte	0x04, 0x31
        /*00e6*/ 	.short	(.L_1144 - .L_1143)


	//   ....[0]....
.L_1143:
        /*00e8*/ 	.word	0x000000c0


	//   ....[1]....
        /*00ec*/ 	.word	0x000000d0


	//   ....[2]....
        /*00f0*/ 	.word	0x000000e0


	//   ....[3]....
        /*00f4*/ 	.word	0x00000180


	//----- nvinfo : EIATTR_COOP_GROUP_MASK_REGIDS
	.align		4
.L_1144:
        /*00f8*/ 	.byte	0x04, 0x29
        /*00fa*/ 	.short	(.L_1146 - .L_1145)


	//   ....[0]....
.L_1145:
        /*00fc*/ 	.word	0xffffffff


	//   ....[1]....
        /*0100*/ 	.word	0xffffffff


	//   ....[2]....
        /*0104*/ 	.word	0xffffffff


	//   ....[3]....
        /*0108*/ 	.word	0xffffffff


	//   ....[4]....
        /*010c*/ 	.word	0xffffffff


	//   ....[5]....
        /*0110*/ 	.word	0xffffffff


	//   ....[6]....
        /*0114*/ 	.word	0xffffffff


	//   ....[7]....
        /*0118*/ 	.word	0xffffffff


	//   ....[8]....
        /*011c*/ 	.word	0xffffffff


	//   ....[9]....
        /*0120*/ 	.word	0xffffffff


	//   ....[10]....
        /*0124*/ 	.word	0xffffffff


	//   ....[11]....
        /*0128*/ 	.word	0xffffffff


	//   ....[12]....
        /*012c*/ 	.word	0xffffffff


	//   ....[13]....
        /*0130*/ 	.word	0xffffffff


	//   ....[14]....
        /*0134*/ 	.word	0xffffffff


	//   ....[15]....
        /*0138*/ 	.word	0xffffffff


	//   ....[16]....
        /*013c*/ 	.word	0xffffffff


	//   ....[17]....
        /*0140*/ 	.word	0xffffffff


	//   ....[18]....
        /*0144*/ 	.word	0xffffffff


	//   ....[19]....
        /*0148*/ 	.word	0xffffffff


	//   ....[20]....
        /*014c*/ 	.word	0xffffffff


	//   ....[21]....
        /*0150*/ 	.word	0xffffffff


	//   ....[22]....
        /*0154*/ 	.word	0xffffffff


	//   ....[23]....
        /*0158*/ 	.word	0xffffffff


	//   ....[24]....
        /*015c*/ 	.word	0xffffffff


	//   ....[25]....
        /*0160*/ 	.word	0xffffffff


	//   ....[26]....
        /*0164*/ 	.word	0xffffffff


	//   ....[27]....
        /*0168*/ 	.word	0xffffffff


	//   ....[28]....
        /*016c*/ 	.word	0xffffffff


	//   ....[29]....
        /*0170*/ 	.word	0xffffffff


	//   ....[30]....
        /*0174*/ 	.word	0xffffffff


	//   ....[31]....
        /*0178*/ 	.word	0xffffffff


	//   ....[32]....
        /*017c*/ 	.word	0xffffffff


	//   ....[33]....
        /*0180*/ 	.word	0xffffffff


	//   ....[34]....
        /*0184*/ 	.word	0xffffffff


	//   ....[35]....
        /*0188*/ 	.word	0xffffffff


	//   ....[36]....
        /*018c*/ 	.word	0xffffffff


	//   ....[37]....
        /*0190*/ 	.word	0xffffffff


	//   ....[38]....
        /*0194*/ 	.word	0xffffffff


	//   ....[39]....
        /*0198*/ 	.word	0xffffffff


	//   ....[40]....
        /*019c*/ 	.word	0xffffffff


	//   ....[41]....
        /*01a0*/ 	.word	0xffffffff


	//   ....[42]....
        /*01a4*/ 	.word	0xffffffff


	//   ....[43]....
        /*01a8*/ 	.word	0xffffffff


	//   ....[44]....
        /*01ac*/ 	.word	0xffffffff


	//   ....[45]....
        /*01b0*/ 	.word	0xffffffff


	//   ....[46]....
        /*01b4*/ 	.word	0xffffffff


	//   ....[47]....
        /*01b8*/ 	.word	0xffffffff


	//   ....[48]....
        /*01bc*/ 	.word	0xffffffff


	//   ....[49]....
        /*01c0*/ 	.word	0xffffffff


	//   ....[50]....
        /*01c4*/ 	.word	0xffffffff


	//   ....[51]....
        /*01c8*/ 	.word	0xffffffff


	//   ....[52]....
        /*01cc*/ 	.word	0xffffffff


	//   ....[53]....
        /*01d0*/ 	.word	0xffffffff


	//   ....[54]....
        /*01d4*/ 	.word	0xffffffff


	//   ....[55]....
        /*01d8*/ 	.word	0xffffffff


	//   ....[56]....
        /*01dc*/ 	.word	0xffffffff


	//   ....[57]....
        /*01e0*/ 	.word	0xffffffff


	//   ....[58]....
        /*01e4*/ 	.word	0xffffffff


	//   ....[59]....
        /*01e8*/ 	.word	0xffffffff


	//   ....[60]....
        /*01ec*/ 	.word	0xffffffff


	//   ....[61]....
        /*01f0*/ 	.word	0xffffffff


	//   ....[62]....
        /*01f4*/ 	.word	0xffffffff


	//   ....[63]....
        /*01f8*/ 	.word	0xffffffff


	//   ....[64]....
        /*01fc*/ 	.word	0xffffffff


	//   ....[65]....
        /*0200*/ 	.word	0xffffffff


	//   ....[66]....
        /*0204*/ 	.word	0xffffffff


	//   ....[67]....
        /*0208*/ 	.word	0xffffffff


	//   ....[68]....
        /*020c*/ 	.word	0xffffffff


	//   ....[69]....
        /*0210*/ 	.word	0xffffffff


	//   ....[70]....
        /*0214*/ 	.word	0xffffffff


	//   ....[71]....
        /*0218*/ 	.word	0xffffffff


	//   ....[72]....
        /*021c*/ 	.word	0xffffffff


	//   ....[73]....
        /*0220*/ 	.word	0xffffffff


	//   ....[74]....
        /*0224*/ 	.word	0xffffffff


	//   ....[75]....
        /*0228*/ 	.word	0xffffffff


	//   ....[76]....
        /*022c*/ 	.word	0xffffffff


	//   ....[77]....
        /*0230*/ 	.word	0xffffffff


	//   ....[78]....
        /*0234*/ 	.word	0xffffffff


	//   ....[79]....
        /*0238*/ 	.word	0xffffffff


	//   ....[80]....
        /*023c*/ 	.word	0xffffffff


	//   ....[81]....
        /*0240*/ 	.word	0xffffffff


	//   ....[82]....
        /*0244*/ 	.word	0xffffffff


	//   ....[83]....
        /*0248*/ 	.word	0xffffffff


	//   ....[84]....
        /*024c*/ 	.word	0xffffffff


	//   ....[85]....
        /*0250*/ 	.word	0xffffffff


	//   ....[86]....
        /*0254*/ 	.word	0xffffffff


	//   ....[87]....
        /*0258*/ 	.word	0xffffffff


	//   ....[88]....
        /*025c*/ 	.word	0xffffffff


	//   ....[89]....
        /*0260*/ 	.word	0xffffffff


	//   ....[90]....
        /*0264*/ 	.word	0xffffffff


	//   ....[91]....
        /*0268*/ 	.word	0xffffffff


	//   ....[92]....
        /*026c*/ 	.word	0xffffffff


	//   ....[93]....
        /*0270*/ 	.word	0xffffffff


	//   ....[94]....
        /*0274*/ 	.word	0xffffffff


	//   ....[95]....
        /*0278*/ 	.word	0xffffffff


	//   ....[96]....
        /*027c*/ 	.word	0xffffffff


	//   ....[97]....
        /*0280*/ 	.word	0xffffffff


	//   ....[98]....
        /*0284*/ 	.word	0xffffffff


	//   ....[99]....
        /*0288*/ 	.word	0xffffffff


	//   ....[100]....
        /*028c*/ 	.word	0xffffffff


	//   ....[101]....
        /*0290*/ 	.word	0xffffffff


	//   ....[102]....
        /*0294*/ 	.word	0xffffffff


	//   ....[103]....
        /*0298*/ 	.word	0xffffffff


	//   ....[104]....
        /*029c*/ 	.word	0xffffffff


	//   ....[105]....
        /*02a0*/ 	.word	0xffffffff


	//   ....[106]....
        /*02a4*/ 	.word	0xffffffff


	//   ....[107]....
        /*02a8*/ 	.word	0xffffffff


	//   ....[108]....
        /*02ac*/ 	.word	0xffffffff


	//   ....[109]....
        /*02b0*/ 	.word	0xffffffff


	//   ....[110]....
        /*02b4*/ 	.word	0xffffffff


	//   ....[111]....
        /*02b8*/ 	.word	0xffffffff


	//   ....[112]....
        /*02bc*/ 	.word	0x0500000f


	//   ....[113]....
        /*02c0*/ 	.word	0x0500000f


	//   ....[114]....
        /*02c4*/ 	.word	0x0500000f


	//   ....[115]....
        /*02c8*/ 	.word	0x0500000f


	//   ....[116]....
        /*02cc*/ 	.word	0x0500000f


	//   ....[117]....
        /*02d0*/ 	.word	0x0500000f


	//   ....[118]....
        /*02d4*/ 	.word	0x0500000f


	//   ....[119]....
        /*02d8*/ 	.word	0x0500000f


	//   ....[120]....
        /*02dc*/ 	.word	0x0500000f


	//   ....[121]....
        /*02e0*/ 	.word	0x0500000f


	//   ....[122]....
        /*02e4*/ 	.word	0x0500000f


	//   ....[123]....
        /*02e8*/ 	.word	0x0500000f


	//   ....[124]....
        /*02ec*/ 	.word	0x0500000f


	//   ....[125]....
        /*02f0*/ 	.word	0x0500000f


	//   ....[126]....
        /*02f4*/ 	.word	0x0500000f


	//   ....[127]....
        /*02f8*/ 	.word	0x0500000f


	//   ....[128]....
        /*02fc*/ 	.word	0x0500000f


	//   ....[129]....
        /*0300*/ 	.word	0x0500000f


	//   ....[130]....
        /*0304*/ 	.word	0x0500000f


	//   ....[131]....
        /*0308*/ 	.word	0x0500000f


	//   ....[132]....
        /*030c*/ 	.word	0x0500000f


	//   ....[133]....
        /*0310*/ 	.word	0x0500000f


	//   ....[134]....
        /*0314*/ 	.word	0x0500000f


	//   ....[135]....
        /*0318*/ 	.word	0x0500000f


	//   ....[136]....
        /*031c*/ 	.word	0x0500000f


	//   ....[137]....
        /*0320*/ 	.word	0x0500000f


	//   ....[138]....
        /*0324*/ 	.word	0x0500000f


	//   ....[139]....
        /*0328*/ 	.word	0x0500000f


	//   ....[140]....
        /*032c*/ 	.word	0x0500000f


	//   ....[141]....
        /*0330*/ 	.word	0x0500000f


	//   ....[142]....
        /*0334*/ 	.word	0x0500000f


	//   ....[143]....
        /*0338*/ 	.word	0x0500000f


	//   ....[144]....
        /*033c*/ 	.word	0x0500000f


	//   ....[145]....
        /*0340*/ 	.word	0x0500000f


	//   ....[146]....
        /*0344*/ 	.word	0x0500000f


	//   ....[147]....
        /*0348*/ 	.word	0x0500000f


	//   ....[148]....
        /*034c*/ 	.word	0x0500000f


	//   ....[149]....
        /*0350*/ 	.word	0x0500000f


	//   ....[150]....
        /*0354*/ 	.word	0x0500000f


	//   ....[151]....
        /*0358*/ 	.word	0x0500000f


	//   ....[152]....
        /*035c*/ 	.word	0x0500000f


	//   ....[153]....
        /*0360*/ 	.word	0x0500000f


	//   ....[154]....
        /*0364*/ 	.word	0x0500000f


	//   ....[155]....
        /*0368*/ 	.word	0x0500000f


	//   ....[156]....
        /*036c*/ 	.word	0x0500000f


	//   ....[157]....
        /*0370*/ 	.word	0x0500000f


	//   ....[158]....
        /*0374*/ 	.word	0x0500000f


	//   ....[159]....
        /*0378*/ 	.word	0x0500000f


	//   ....[160]....
        /*037c*/ 	.word	0x0500000f


	//   ....[161]....
        /*0380*/ 	.word	0x0500000f


	//   ....[162]....
        /*0384*/ 	.word	0x0500000f


	//   ....[163]....
        /*0388*/ 	.word	0x0500000f


	//   ....[164]....
        /*038c*/ 	.word	0x0500000f


	//   ....[165]....
        /*0390*/ 	.word	0x0500000f


	//   ....[166]....
        /*0394*/ 	.word	0x0500000f


	//   ....[167]....
        /*0398*/ 	.word	0x0500000f


	//   ....[168]....
        /*039c*/ 	.word	0x0500000f


	//   ....[169]....
        /*03a0*/ 	.word	0x0500000f


	//   ....[170]....
        /*03a4*/ 	.word	0x0500000f


	//   ....[171]....
        /*03a8*/ 	.word	0x0500000f


	//   ....[172]....
        /*03ac*/ 	.word	0x0500000f


	//   ....[173]....
        /*03b0*/ 	.word	0x0500000f


	//   ....[174]....
        /*03b4*/ 	.word	0x0500000f


	//   ....[175]....
        /*03b8*/ 	.word	0x0500000f


	//   ....[176]....
        /*03bc*/ 	.word	0x0500000f


	//   ....[177]....
        /*03c0*/ 	.word	0x0500000f


	//   ....[178]....
        /*03c4*/ 	.word	0x0500000f


	//   ....[179]....
        /*03c8*/ 	.word	0x0500000f


	//   ....[180]....
        /*03cc*/ 	.word	0x0500000f


	//   ....[181]....
        /*03d0*/ 	.word	0x0500000f


	//   ....[182]....
        /*03d4*/ 	.word	0x0500000f


	//   ....[183]....
        /*03d8*/ 	.word	0x0500000f


	//   ....[184]....
        /*03dc*/ 	.word	0x0500000f


	//   ....[185]....
        /*03e0*/ 	.word	0x0500000f


	//   ....[186]....
        /*03e4*/ 	.word	0x0500000f


	//   ....[187]....
        /*03e8*/ 	.word	0x0500000f


	//   ....[188]....
        /*03ec*/ 	.word	0x0500000f


	//   ....[189]....
        /*03f0*/ 	.word	0x0500000f


	//   ....[190]....
        /*03f4*/ 	.word	0x0500000f


	//   ....[191]....
        /*03f8*/ 	.word	0x0500000f


	//   ....[192]....
        /*03fc*/ 	.word	0x0500000f


	//   ....[193]....
        /*0400*/ 	.word	0x0500000f


	//----- nvinfo : EIATTR_COOP_GROUP_INSTR_OFFSETS
	.align		4
.L_1146:
        /*0404*/ 	.byte	0x04, 0x28
        /*0406*/ 	.short	(.L_1148 - .L_1147)


	//   ....[0]....
.L_1147:
        /*0408*/ 	.word	0x00000080


	//   ....[1]....
        /*040c*/ 	.word	0x00000090


	//   ....[2]....
        /*0410*/ 	.word	0x000002f0


	//   ....[3]....
        /*0414*/ 	.word	0x00000450


	//   ....[4]....
        /*0418*/ 	.word	0x00000570


	//   ....[5]....
        /*041c*/ 	.word	0x000006d0


	//   ....[6]....
        /*0420*/ 	.word	0x00000d00


	//   ....[7]....
        /*0424*/ 	.word	0x000024b0


	//   ....[8]....
        /*0428*/ 	.word	0x000024d0


	//   ....[9]....
        /*042c*/ 	.word	0x000024f0


	//   ....[10]....
        /*0430*/ 	.word	0x00002510


	//   ....[11]....
        /*0434*/ 	.word	0x00004090


	//   ....[12]....
        /*0438*/ 	.word	0x00004100


	//   ....[13]....
        /*043c*/ 	.word	0x00004110


	//   ....[14]....
        /*0440*/ 	.word	0x00004140


	//   ....[15]....
        /*0444*/ 	.word	0x000056b0


	//   ....[16]....
        /*0448*/ 	.word	0x000056f0


	//   ....[17]....
        /*044c*/ 	.word	0x000057b0


	//   ....[18]....
        /*0450*/ 	.word	0x000057d0


	//   ....[19]....
        /*0454*/ 	.word	0x00007160


	//   ....[20]....
        /*0458*/ 	.word	0x00007190


	//   ....[21]....
        /*045c*/ 	.word	0x00007250


	//   ....[22]....
        /*0460*/ 	.word	0x00007280


	//   ....[23]....
        /*0464*/ 	.word	0x000078b0


	//   ....[24]....
        /*0468*/ 	.word	0x000078f0


	//   ....[25]....
        /*046c*/ 	.word	0x00007a30


	//   ....[26]....
        /*0470*/ 	.word	0x00007a50


	//   ....[27]....
        /*0474*/ 	.word	0x00007b80


	//   ....[28]....
        /*0478*/ 	.word	0x00007ba0


	//   ....[29]....
        /*047c*/ 	.word	0x00007ce0


	//   ....[30]....
        /*0480*/ 	.word	0x00007d20


	//   ....[31]....
        /*0484*/ 	.word	0x00009430


	//   ....[32]....
        /*0488*/ 	.word	0x00009460


	//   ....[33]....
        /*048c*/ 	.word	0x00009490


	//   ....[34]....
        /*0490*/ 	.word	0x000094a0


	//   ....[35]....
        /*0494*/ 	.word	0x000094e0


	//   ....[36]....
        /*0498*/ 	.word	0x00009520


	//   ....[37]....
        /*049c*/ 	.word	0x00009540


	//   ....[38]....
        /*04a0*/ 	.word	0x000095a0


	//   ....[39]....
        /*04a4*/ 	.word	0x000095c0


	//   ....[40]....
        /*04a8*/ 	.word	0x000095e0


	//   ....[41]....
        /*04ac*/ 	.word	0x00009620


	//   ....[42]....
        /*04b0*/ 	.word	0x00009650


	//   ....[43]....
        /*04b4*/ 	.word	0x00009cc0


	//   ....[44]....
        /*04b8*/ 	.word	0x00009cf0


	//   ....[45]....
        /*04bc*/ 	.word	0x00009d40


	//   ....[46]....
        /*04c0*/ 	.word	0x00009d60


	//   ....[47]....
        /*04c4*/ 	.word	0x00009d80


	//   ....[48]....
        /*04c8*/ 	.word	0x00009d90


	//   ....[49]....
        /*04cc*/ 	.word	0x00009da0


	//   ....[50]....
        /*04d0*/ 	.word	0x00009db0


	//   ....[51]....
        /*04d4*/ 	.word	0x00009dc0


	//   ....[52]....
        /*04d8*/ 	.word	0x00009e00


	//   ....[53]....
        /*04dc*/ 	.word	0x00009e30


	//   ....[54]....
        /*04e0*/ 	.word	0x00009ec0


	//   ....[55]....
        /*04e4*/ 	.word	0x00009ff0


	//   ....[56]....
        /*04e8*/ 	.word	0x0000a060


	//   ....[57]....
        /*04ec*/ 	.word	0x0000a1f0


	//   ....[58]....
        /*04f0*/ 	.word	0x0000a210


	//   ....[59]....
        /*04f4*/ 	.word	0x0000a760


	//   ....[60]....
        /*04f8*/ 	.word	0x0000a790


	//   ....[61]....
        /*04fc*/ 	.word	0x0000a7a0


	//   ....[62]....
        /*0500*/ 	.word	0x0000a7e0


	//   ....[63]....
        /*0504*/ 	.word	0x0000a8a0


	//   ....[64]....
        /*0508*/ 	.word	0x0000a900


	//   ....[65]....
        /*050c*/ 	.word	0x0000a980


	//   ....[66]....
        /*0510*/ 	.word	0x0000a9a0


	//   ....[67]....
        /*0514*/ 	.word	0x0000aa30


	//   ....[68]....
        /*0518*/ 	.word	0x0000aa50


	//   ....[69]....
        /*051c*/ 	.word	0x0000aae0


	//   ....[70]....
        /*0520*/ 	.word	0x0000ab00


	//   ....[71]....
        /*0524*/ 	.word	0x0000ab90


	//   ....[72]....
        /*0528*/ 	.word	0x0000abb0


	//   ....[73]....
        /*052c*/ 	.word	0x0000ac40


	//   ....[74]....
        /*0530*/ 	.word	0x0000ac90


	//   ....[75]....
        /*0534*/ 	.word	0x0000b040


	//   ....[76]....
        /*0538*/ 	.word	0x0000b130


	//   ....[77]....
        /*053c*/ 	.word	0x0000b2c0


	//   ....[78]....
        /*0540*/ 	.word	0x0000b2f0


	//   ....[79]....
        /*0544*/ 	.word	0x0000b340


	//   ....[80]....
        /*0548*/ 	.word	0x0000b390


	//   ....[81]....
        /*054c*/ 	.word	0x0000b3e0


	//   ....[82]....
        /*0550*/ 	.word	0x0000b450


	//   ....[83]....
        /*0554*/ 	.word	0x0000b460


	//   ....[84]....
        /*0558*/ 	.word	0x0000b490


	//   ....[85]....
        /*055c*/ 	.word	0x0000b4b0


	//   ....[86]....
        /*0560*/ 	.word	0x0000b4e0


	//   ....[87]....
        /*0564*/ 	.word	0x0000bc70


	//   ....[88]....
        /*0568*/ 	.word	0x0000bc90


	//   ....[89]....
        /*056c*/ 	.word	0x0000bca0


	//   ....[90]....
        /*0570*/ 	.word	0x0000bcb0


	//   ....[91]....
        /*0574*/ 	.word	0x0000bcd0


	//   ....[92]....
        /*0578*/ 	.word	0x0000bd00


	//   ....[93]....
        /*057c*/ 	.word	0x0000bd20


	//   ....[94]....
        /*0580*/ 	.word	0x0000bd50


	//   ....[95]....
        /*0584*/ 	.word	0x0000bd70


	//   ....[96]....
        /*0588*/ 	.word	0x0000bda0


	//   ....[97]....
        /*058c*/ 	.word	0x0000bdd0


	//   ....[98]....
        /*0590*/ 	.word	0x0000bdf0


	//   ....[99]....
        /*0594*/ 	.word	0x0000c160


	//   ....[100]....
        /*0598*/ 	.word	0x0000c180


	//   ....[101]....
        /*059c*/ 	.word	0x0000c190


	//   ....[102]....
        /*05a0*/ 	.word	0x0000c1b0


	//   ....[103]....
        /*05a4*/ 	.word	0x0000c1d0


	//   ....[104]....
        /*05a8*/ 	.word	0x0000c230


	//   ....[105]....
        /*05ac*/ 	.word	0x0000c250


	//   ....[106]....
        /*05b0*/ 	.word	0x0000c2b0


	//   ....[107]....
        /*05b4*/ 	.word	0x0000c2d0


	//   ....[108]....
        /*05b8*/ 	.word	0x0000c330


	//   ....[109]....
        /*05bc*/ 	.word	0x0000c360


	//   ....[110]....
        /*05c0*/ 	.word	0x0000c3b0


	//   ....[111]....
        /*05c4*/ 	.word	0x0000c770


	//   ....[112]....
        /*05c8*/ 	.word	0x0000ccc0


	//   ....[113]....
        /*05cc*/ 	.word	0x0000cdb0


	//   ....[114]....
        /*05d0*/ 	.word	0x0000ce50


	//   ....[115]....
        /*05d4*/ 	.word	0x0000cec0


	//   ....[116]....
        /*05d8*/ 	.word	0x0000cf70


	//   ....[117]....
        /*05dc*/ 	.word	0x0000d070


	//   ....[118]....
        /*05e0*/ 	.word	0x0000d0c0


	//   ....[119]....
        /*05e4*/ 	.word	0x0000d1c0


	//   ....[120]....
        /*05e8*/ 	.word	0x0000d210


	//   ....[121]....
        /*05ec*/ 	.word	0x0000d270


	//   ....[122]....
        /*05f0*/ 	.word	0x0000d340


	//   ....[123]....
        /*05f4*/ 	.word	0x0000d430


	//   ....[124]....
        /*05f8*/ 	.word	0x0000d480


	//   ....[125]....
        /*05fc*/ 	.word	0x0000d540


	//   ....[126]....
        /*0600*/ 	.word	0x0000d5d0


	//   ....[127]....
        /*0604*/ 	.word	0x0000d670


	//   ....[128]....
        /*0608*/ 	.word	0x0000d740


	//   ....[129]....
        /*060c*/ 	.word	0x0000d860


	//   ....[130]....
        /*0610*/ 	.word	0x0000d8d0


	//   ....[131]....
        /*0614*/ 	.word	0x0000d930


	//   ....[132]....
        /*0618*/ 	.word	0x0000da20


	//   ....[133]....
        /*061c*/ 	.word	0x0000dac0


	//   ....[134]....
        /*0620*/ 	.word	0x0000dbc0


	//   ....[135]....
        /*0624*/ 	.word	0x0000dcc0


	//   ....[136]....
        /*0628*/ 	.word	0x0000dd30


	//   ....[137]....
        /*062c*/ 	.word	0x0000dd90


	//   ....[138]....
        /*0630*/ 	.word	0x0000de70


	//   ....[139]....
        /*0634*/ 	.word	0x0000df80


	//   ....[140]....
        /*0638*/ 	.word	0x0000dfd0


	//   ....[141]....
        /*063c*/ 	.word	0x0000e060


	//   ....[142]....
        /*0640*/ 	.word	0x0000e100


	//   ....[143]....
        /*0644*/ 	.word	0x0000e180


	//   ....[144]....
        /*0648*/ 	.word	0x0000e250


	//   ....[145]....
        /*064c*/ 	.word	0x0000e360


	//   ....[146]....
        /*0650*/ 	.word	0x0000e3b0


	//   ....[147]....
        /*0654*/ 	.word	0x0000e420


	//   ....[148]....
        /*0658*/ 	.word	0x0000e510


	//   ....[149]....
        /*065c*/ 	.word	0x0000e620


	//   ....[150]....
        /*0660*/ 	.word	0x0000e670


	//   ....[151]....
        /*0664*/ 	.word	0x0000e6f0


	//   ....[152]....
        /*0668*/ 	.word	0x0000e7d0


	//   ....[153]....
        /*066c*/ 	.word	0x0000e8e0


	//   ....[154]....
        /*0670*/ 	.word	0x0000e930


	//   ....[155]....
        /*0674*/ 	.word	0x0000e9b0


	//   ....[156]....
        /*0678*/ 	.word	0x0000ea80


	//   ....[157]....
        /*067c*/ 	.word	0x0000ebc0


	//   ....[158]....
        /*0680*/ 	.word	0x0000ec90


	//   ....[159]....
        /*0684*/ 	.word	0x0000ed30


	//   ....[160]....
        /*0688*/ 	.word	0x0000ee70


	//   ....[161]....
        /*068c*/ 	.word	0x0000eed0


	//   ....[162]....
        /*0690*/ 	.word	0x0000eff0


	//   ....[163]....
        /*0694*/ 	.word	0x0000f050


	//   ....[164]....
        /*0698*/ 	.word	0x0000f170


	//   ....[165]....
        /*069c*/ 	.word	0x0000f1d0


	//   ....[166]....
        /*06a0*/ 	.word	0x0000f2e0


	//   ....[167]....
        /*06a4*/ 	.word	0x0000f340


	//   ....[168]....
        /*06a8*/ 	.word	0x0000f420


	//   ....[169]....
        /*06ac*/ 	.word	0x0000f500


	//   ....[170]....
        /*06b0*/ 	.word	0x0000f5a0


	//   ....[171]....
        /*06b4*/ 	.word	0x0000f600


	//   ....[172]....
        /*06b8*/ 	.word	0x0000f6a0


	//   ....[173]....
        /*06bc*/ 	.word	0x0000f700


	//   ....[174]....
        /*06c0*/ 	.word	0x0000f7a0


	//   ....[175]....
        /*06c4*/ 	.word	0x0000f800


	//   ....[176]....
        /*06c8*/ 	.word	0x0000f8b0


	//   ....[177]....
        /*06cc*/ 	.word	0x0000f910


	//   ....[178]....
        /*06d0*/ 	.word	0x0000f9c0


	//   ....[179]....
        /*06d4*/ 	.word	0x0000fa20


	//   ....[180]....
        /*06d8*/ 	.word	0x0000fad0


	//   ....[181]....
        /*06dc*/ 	.word	0x0000fbb0


	//   ....[182]....
        /*06e0*/ 	.word	0x0000fc50


	//   ....[183]....
        /*06e4*/ 	.word	0x0000fcb0


	//   ....[184]....
        /*06e8*/ 	.word	0x0000fd80


	//   ....[185]....
        /*06ec*/ 	.word	0x0000fde0


	//   ....[186]....
        /*06f0*/ 	.word	0x0000feb0


	//   ....[187]....
        /*06f4*/ 	.word	0x0000ff10


	//   ....[188]....
        /*06f8*/ 	.word	0x0000ffe0


	//   ....[189]....
        /*06fc*/ 	.word	0x00010040


	//   ....[190]....
        /*0700*/ 	.word	0x00010110


	//   ....[191]....
        /*0704*/ 	.word	0x00010170


	//   ....[192]....
        /*0708*/ 	.word	0x00010250


	//   ....[193]....
        /*070c*/ 	.word	0x00010360


	//----- nvinfo : EIATTR_REG_RECONFIG
	.align		4
.L_1148:
        /*0710*/ 	.byte	0x01, 0x54
	.zero		2


	//----- nvinfo : EIATTR_SYSCALL_OFFSETS
	.align		4
        /*0714*/ 	.byte	0x04, 0x46
        /*0716*/ 	.short	(.L_1150 - .L_1149)


	//   ....[0]....
.L_1149:
        /*0718*/ 	.word	0x00001070


	//   ....[1]....
        /*071c*/ 	.word	0x00008ce0


	//   ....[2]....
        /*0720*/ 	.word	0x00008e20


	//   ....[3]....
        /*0724*/ 	.word	0x00008f10


	//   ....[4]....
        /*0728*/ 	.word	0x000099c0


	//   ....[5]....
        /*072c*/ 	.word	0x0000a480


	//----- nvinfo : EIATTR_MBARRIER_INSTR_OFFSETS
	.align		4
.L_1150:
        /*0730*/ 	.byte	0x04, 0x39
        /*0732*/ 	.short	(.L_1152 - .L_1151)


	//   ....[0]....
.L_1151:
        /*0734*/ 	.word	0x00000190
        /*0738*/ 	.word	0x000000ff
        /*073c*/ 	.word	0x00032400
        /*0740*/ 	.short	0x0100
        /*0742*/ 	.byte	0x08
	.zero		1


	//   ....[1]....
        /*0744*/ 	.word	0x000001a0
        /*0748*/ 	.word	0x000000ff
        /*074c*/ 	.word	0x00032410
        /*0750*/ 	.short	0x0100
        /*0752*/ 	.byte	0x08
	.zero		1


	//   ....[2]....
        /*0754*/ 	.word	0x000001b0
        /*0758*/ 	.word	0x000000ff
        /*075c*/ 	.word	0x00032420
        /*0760*/ 	.short	0x0100
        /*0762*/ 	.byte	0x08
	.zero		1


	//   ....[3]....
        /*0764*/ 	.word	0x000002a0
        /*0768*/ 	.word	0x000000ff
        /*076c*/ 	.word	0x00032430
        /*0770*/ 	.short	0x0100
        /*0772*/ 	.byte	0x08
	.zero		1


	//   ....[4]....
        /*0774*/ 	.word	0x000002b0
        /*0778*/ 	.word	0x000000ff
        /*077c*/ 	.word	0x00032440
        /*0780*/ 	.short	0x0100
        /*0782*/ 	.byte	0x08
	.zero		1


	//   ....[5]....
        /*0784*/ 	.word	0x000002c0
        /*0788*/ 	.word	0x000000ff
        /*078c*/ 	.word	0x00032438
        /*0790*/ 	.short	0x0100
        /*0792*/ 	.byte	0x08
	.zero		1


	//   ....[6]....
        /*0794*/ 	.word	0x000002d0
        /*0798*/ 	.word	0x000000ff
        /*079c*/ 	.word	0x00032448
        /*07a0*/ 	.short	0x0100
        /*07a2*/ 	.byte	0x08
	.zero		1


	//   ....[7]....
        /*07a4*/ 	.word	0x00000400
        /*07a8*/ 	.word	0x000000ff
        /*07ac*/ 	.word	0x00032450
        /*07b0*/ 	.short	0x0100
        /*07b2*/ 	.byte	0x08
	.zero		1


	//   ....[8]....
        /*07b4*/ 	.word	0x00000410
        /*07b8*/ 	.word	0x000000ff
        /*07bc*/ 	.word	0x00032460
        /*07c0*/ 	.short	0x0100
        /*07c2*/ 	.byte	0x08
	.zero		1


	//   ....[9]....
        /*07c4*/ 	.word	0x00000420
        /*07c8*/ 	.word	0x000000ff
        /*07cc*/ 	.word	0x00032458
        /*07d0*/ 	.short	0x0100
        /*07d2*/ 	.byte	0x08
	.zero		1


	//   ....[10]....
        /*07d4*/ 	.word	0x00000430
        /*07d8*/ 	.word	0x000000ff
        /*07dc*/ 	.word	0x00032468
        /*07e0*/ 	.short	0x0100
        /*07e2*/ 	.byte	0x08
	.zero		1


	//   ....[11]....
        /*07e4*/ 	.word	0x00000520
        /*07e8*/ 	.word	0x000000ff
        /*07ec*/ 	.word	0x00032470
        /*07f0*/ 	.short	0x0100
        /*07f2*/ 	.byte	0x06
	.zero		1


	//   ....[12]....
        /*07f4*/ 	.word	0x00000530
        /*07f8*/ 	.word	0x000000ff
        /*07fc*/ 	.word	0x00032480
        /*0800*/ 	.short	0x0100
        /*0802*/ 	.byte	0x06
	.zero		1


	//   ....[13]....
        /*0804*/ 	.word	0x00000540
        /*0808*/ 	.word	0x000000ff
        /*080c*/ 	.word	0x00032478
        /*0810*/ 	.short	0x0100
        /*0812*/ 	.byte	0x06
	.zero		1


	//   ....[14]....
        /*0814*/ 	.word	0x00000550
        /*0818*/ 	.word	0x000000ff
        /*081c*/ 	.word	0x00032488
        /*0820*/ 	.short	0x0100
        /*0822*/ 	.byte	0x06
	.zero		1


	//   ....[15]....
        /*0824*/ 	.word	0x00000680
        /*0828*/ 	.word	0x000000ff
        /*082c*/ 	.word	0x00032490
        /*0830*/ 	.short	0x0100
        /*0832*/ 	.byte	0x08
	.zero		1


	//   ....[16]....
        /*0834*/ 	.word	0x00000690
        /*0838*/ 	.word	0x000000ff
        /*083c*/ 	.word	0x000324a0
        /*0840*/ 	.short	0x0100
        /*0842*/ 	.byte	0x08
	.zero		1


	//   ....[17]....
        /*0844*/ 	.word	0x000006a0
        /*0848*/ 	.word	0x000000ff
        /*084c*/ 	.word	0x00032498
        /*0850*/ 	.short	0x0100
        /*0852*/ 	.byte	0x08
	.zero		1


	//   ....[18]....
        /*0854*/ 	.word	0x000006b0
        /*0858*/ 	.word	0x000000ff
        /*085c*/ 	.word	0x000324a8
        /*0860*/ 	.short	0x0100
        /*0862*/ 	.byte	0x08
	.zero		1


	//   ....[19]....
        /*0864*/ 	.word	0x000007f0
        /*0868*/ 	.word	0x000000ff
        /*086c*/ 	.word	0x000324b0
        /*0870*/ 	.short	0x0100
        /*0872*/ 	.byte	0x08
	.zero		1


	//   ....[20]....
        /*0874*/ 	.word	0x00000800
        /*0878*/ 	.word	0x000000ff
        /*087c*/ 	.word	0x000324c0
        /*0880*/ 	.short	0x0100
        /*0882*/ 	.byte	0x08
	.zero		1


	//   ....[21]....
        /*0884*/ 	.word	0x00000810
        /*0888*/ 	.word	0x000000ff
        /*088c*/ 	.word	0x000324b8
        /*0890*/ 	.short	0x0100
        /*0892*/ 	.byte	0x08
	.zero		1


	//   ....[22]....
        /*0894*/ 	.word	0x00000820
        /*0898*/ 	.word	0x000000ff
        /*089c*/ 	.word	0x000324c8
        /*08a0*/ 	.short	0x0100
        /*08a2*/ 	.byte	0x08
	.zero		1


	//   ....[23]....
        /*08a4*/ 	.word	0x000010c0
        /*08a8*/ 	.word	0x000000ff
        /*08ac*/ 	.word	0x00032400
        /*08b0*/ 	.short	0x010a
        /*08b2*/ 	.byte	0x33
	.zero		1


	//   ....[24]....
        /*08b4*/ 	.word	0x00001190
        /*08b8*/ 	.word	0x000000ff
        /*08bc*/ 	.word	0x00032430
        /*08c0*/ 	.short	0x010a
        /*08c2*/ 	.byte	0x1b
	.zero		1


	//   ....[25]....
        /*08c4*/ 	.word	0x000011d0
        /*08c8*/ 	.word	0x000000ff
        /*08cc*/ 	.word	0x00032430
        /*08d0*/ 	.short	0x010a
        /*08d2*/ 	.byte	0x1b
	.zero		1


	//   ....[26]....
        /*08d4*/ 	.word	0x00001430
        /*08d8*/ 	.word	0x000000ff
        /*08dc*/ 	.word	0x00032410
        /*08e0*/ 	.short	0x010a
        /*08e2*/ 	.byte	0x33
	.zero		1


	//   ....[27]....
        /*08e4*/ 	.word	0x00001470
        /*08e8*/ 	.word	0x000000ff
        /*08ec*/ 	.word	0x00032450
        /*08f0*/ 	.short	0x010a
        /*08f2*/ 	.byte	0x1b
	.zero		1


	//   ....[28]....
        /*08f4*/ 	.word	0x000014b0
        /*08f8*/ 	.word	0x000000ff
        /*08fc*/ 	.word	0x00032450
        /*0900*/ 	.short	0x010a
        /*0902*/ 	.byte	0x1b
	.zero		1


	//   ....[29]....
        /*0904*/ 	.word	0x00001d60
        /*0908*/ 	.word	0x000000ff
        /*090c*/ 	.word	0x00000000
        /*0910*/ 	.short	0x0101
        /*0912*/ 	.byte	0x06
	.zero		1


	//   ....[30]....
        /*0914*/ 	.word	0x00003220
        /*0918*/ 	.word	0x000000ff
        /*091c*/ 	.word	0x00000000
        /*0920*/ 	.short	0x0101
        /*0922*/ 	.byte	0x1b
	.zero		1


	//   ....[31]....
        /*0924*/ 	.word	0x00003380
        /*0928*/ 	.word	0x000000ff
        /*092c*/ 	.word	0x00032430
        /*0930*/ 	.short	0x010a
        /*0932*/ 	.byte	0x1c
	.zero		1


	//   ....[32]....
        /*0934*/ 	.word	0x000033c0
        /*0938*/ 	.word	0x000000ff
        /*093c*/ 	.word	0x00032430
        /*0940*/ 	.short	0x010a
        /*0942*/ 	.byte	0x1c
	.zero		1


	//   ....[33]....
        /*0944*/ 	.word	0x00003540
        /*0948*/ 	.word	0x000000ff
        /*094c*/ 	.word	0x00032450
        /*0950*/ 	.short	0x010a
        /*0952*/ 	.byte	0x1c
	.zero		1


	//   ....[34]....
        /*0954*/ 	.word	0x00003580
        /*0958*/ 	.word	0x000000ff
        /*095c*/ 	.word	0x00032450
        /*0960*/ 	.short	0x010a
        /*0962*/ 	.byte	0x1c
	.zero		1


	//   ....[35]....
        /*0964*/ 	.word	0x00003e00
        /*0968*/ 	.word	0x000000ff
        /*096c*/ 	.word	0x00000000
        /*0970*/ 	.short	0x0101
        /*0972*/ 	.byte	0x06
	.zero		1


	//   ....[36]....
        /*0974*/ 	.word	0x00005690
        /*0978*/ 	.word	0x000000ff
        /*097c*/ 	.word	0x00000000
        /*0980*/ 	.short	0x0101
        /*0982*/ 	.byte	0x1c
	.zero		1


	//   ....[37]....
        /*0984*/ 	.word	0x000078d0
        /*0988*/ 	.word	0x000000cf
        /*098c*/ 	.word	0x00000000
        /*0990*/ 	.short	0x0101
        /*0992*/ 	.byte	0x3f
	.zero		1


	//   ....[38]....
        /*0994*/ 	.word	0x00009230
        /*0998*/ 	.word	0x00000011
        /*099c*/ 	.word	0x00032440
        /*09a0*/ 	.short	0x010a
        /*09a2*/ 	.byte	0x3f
	.zero		1


	//   ....[39]....
        /*09a4*/ 	.word	0x00009790
        /*09a8*/ 	.word	0x00000011
        /*09ac*/ 	.word	0x00032430
        /*09b0*/ 	.short	0x0107
        /*09b2*/ 	.byte	0x3f
	.zero		1


	//   ....[40]....
        /*09b4*/ 	.word	0x00009850
        /*09b8*/ 	.word	0x00000011
        /*09bc*/ 	.word	0x00032430
        /*09c0*/ 	.short	0x0101
        /*09c2*/ 	.byte	0x3f
	.zero		1


	//   ....[41]....
        /*09c4*/ 	.word	0x0000a300
        /*09c8*/ 	.word	0x000000ff
        /*09cc*/ 	.word	0x00032400
        /*09d0*/ 	.short	0x0107
        /*09d2*/ 	.byte	0x25
	.zero		1


	//   ....[42]....
        /*09d4*/ 	.word	0x0000a350
        /*09d8*/ 	.word	0x000000ff
        /*09dc*/ 	.word	0x00032400
        /*09e0*/ 	.short	0x0101
        /*09e2*/ 	.byte	0x25
	.zero		1


	//   ....[43]....
        /*09e4*/ 	.word	0x0000ad50
        /*09e8*/ 	.word	0x000000ff
        /*09ec*/ 	.word	0x00032410
        /*09f0*/ 	.short	0x0107
        /*09f2*/ 	.byte	0x25
	.zero		1


	//   ....[44]....
        /*09f4*/ 	.word	0x0000adb0
        /*09f8*/ 	.word	0x000000ff
        /*09fc*/ 	.word	0x00032410
        /*0a00*/ 	.short	0x0101
        /*0a02*/ 	.byte	0x25
	.zero		1


	//   ....[45]....
        /*0a04*/ 	.word	0x0000add0
        /*0a08*/ 	.word	0x000000ff
        /*0a0c*/ 	.word	0x00032420
        /*0a10*/ 	.short	0x010a
        /*0a12*/ 	.byte	0x25
	.zero		1


	//   ....[46]....
        /*0a14*/ 	.word	0x0000ae60
        /*0a18*/ 	.word	0x00000011
        /*0a1c*/ 	.word	0x00032460
        /*0a20*/ 	.short	0x010a
        /*0a22*/ 	.byte	0x3f
	.zero		1


	//   ....[47]....
        /*0a24*/ 	.word	0x0000b750
        /*0a28*/ 	.word	0x00000011
        /*0a2c*/ 	.word	0x00032450
        /*0a30*/ 	.short	0x0107
        /*0a32*/ 	.byte	0x3f
	.zero		1


	//   ....[48]....
        /*0a34*/ 	.word	0x0000b830
        /*0a38*/ 	.word	0x00000011
        /*0a3c*/ 	.word	0x00032450
        /*0a40*/ 	.short	0x0101
        /*0a42*/ 	.byte	0x3f
	.zero		1


	//   ....[49]....
        /*0a44*/ 	.word	0x0000bad0
        /*0a48*/ 	.word	0x00000011
        /*0a4c*/ 	.word	0x00032440
        /*0a50*/ 	.short	0x010a
        /*0a52*/ 	.byte	0x3f
	.zero		1


	//   ....[50]....
        /*0a54*/ 	.word	0x0000bea0
        /*0a58*/ 	.word	0x00000011
        /*0a5c*/ 	.word	0x00032430
        /*0a60*/ 	.short	0x0107
        /*0a62*/ 	.byte	0x3f
	.zero		1


	//   ....[51]....
        /*0a64*/ 	.word	0x0000bf60
        /*0a68*/ 	.word	0x00000011
        /*0a6c*/ 	.word	0x00032430
        /*0a70*/ 	.short	0x0101
        /*0a72*/ 	.byte	0x3f
	.zero		1


	//   ....[52]....
        /*0a74*/ 	.word	0x0000bf90
        /*0a78*/ 	.word	0x00000011
        /*0a7c*/ 	.word	0x00032460
        /*0a80*/ 	.short	0x010a
        /*0a82*/ 	.byte	0x3f
	.zero		1


	//   ....[53]....
        /*0a84*/ 	.word	0x0000c4b0
        /*0a88*/ 	.word	0x00000011
        /*0a8c*/ 	.word	0x00032450
        /*0a90*/ 	.short	0x0107
        /*0a92*/ 	.byte	0x3f
	.zero		1


	//   ....[54]....
        /*0a94*/ 	.word	0x0000c580
        /*0a98*/ 	.word	0x00000011
        /*0a9c*/ 	.word	0x00032450
        /*0aa0*/ 	.short	0x0101
        /*0aa2*/ 	.byte	0x3f
	.zero		1


	//   ....[55]....
        /*0aa4*/ 	.word	0x0000c6f0
        /*0aa8*/ 	.word	0x00000007
        /*0aac*/ 	.word	0x00032420
        /*0ab0*/ 	.short	0x010a
        /*0ab2*/ 	.byte	0x3f
	.zero		1


	//   ....[56]....
        /*0ab4*/ 	.word	0x0000c870
        /*0ab8*/ 	.word	0x00000005
        /*0abc*/ 	.word	0x00032440
        /*0ac0*/ 	.short	0x010a
        /*0ac2*/ 	.byte	0x3f
	.zero		1


	//   ....[57]....
        /*0ac4*/ 	.word	0x0000c910
        /*0ac8*/ 	.word	0x00000003
        /*0acc*/ 	.word	0x00032440
        /*0ad0*/ 	.short	0x010a
        /*0ad2*/ 	.byte	0x3f
	.zero		1


	//   ....[58]....
        /*0ad4*/ 	.word	0x0000c950
        /*0ad8*/ 	.word	0x00000005
        /*0adc*/ 	.word	0x00032460
        /*0ae0*/ 	.short	0x010a
        /*0ae2*/ 	.byte	0x3f
	.zero		1


	//   ....[59]....
        /*0ae4*/ 	.word	0x0000c990
        /*0ae8*/ 	.word	0x00000003
        /*0aec*/ 	.word	0x00032460
        /*0af0*/ 	.short	0x010a
        /*0af2*/ 	.byte	0x3f
	.zero		1


	//   ....[60]....
        /*0af4*/ 	.word	0x0000ca00
        /*0af8*/ 	.word	0x00000003
        /*0afc*/ 	.word	0x00032400
        /*0b00*/ 	.short	0x010a
        /*0b02*/ 	.byte	0x3f
	.zero		1


	//   ....[61]....
        /*0b04*/ 	.word	0x0000ca60
        /*0b08*/ 	.word	0x00000004
        /*0b0c*/ 	.word	0x00032430
        /*0b10*/ 	.short	0x010a
        /*0b12*/ 	.byte	0x3f
	.zero		1


	//   ....[62]....
        /*0b14*/ 	.word	0x0000cac0
        /*0b18*/ 	.word	0x00000005
        /*0b1c*/ 	.word	0x00032410
        /*0b20*/ 	.short	0x010a
        /*0b22*/ 	.byte	0x3f
	.zero		1


	//   ....[63]....
        /*0b24*/ 	.word	0x0000cb20
        /*0b28*/ 	.word	0x00000000
        /*0b2c*/ 	.word	0x00032450
        /*0b30*/ 	.short	0x010a
        /*0b32*/ 	.byte	0x3f
	.zero		1


	//   ....[64]....
        /*0b34*/ 	.word	0x0000cb80
        /*0b38*/ 	.word	0x00000003
        /*0b3c*/ 	.word	0x00032430
        /*0b40*/ 	.short	0x010a
        /*0b42*/ 	.byte	0x3f
	.zero		1


	//   ....[65]....
        /*0b44*/ 	.word	0x0000cbe0
        /*0b48*/ 	.word	0x00000003
        /*0b4c*/ 	.word	0x00032450
        /*0b50*/ 	.short	0x010a
        /*0b52*/ 	.byte	0x3f
	.zero		1


	//   ....[66]....
        /*0b54*/ 	.word	0x0000cd00
        /*0b58*/ 	.word	0x00000011
        /*0b5c*/ 	.word	0x00032440
        /*0b60*/ 	.short	0x010a
        /*0b62*/ 	.byte	0x3f
	.zero		1


	//   ....[67]....
        /*0b64*/ 	.word	0x0000eac0
        /*0b68*/ 	.word	0x00000003
        /*0b6c*/ 	.word	0x00032420
        /*0b70*/ 	.short	0x010a
        /*0b72*/ 	.byte	0x3f
	.zero		1


	//   ....[68]....
        /*0b74*/ 	.word	0x0000eb10
        /*0b78*/ 	.word	0x00000011
        /*0b7c*/ 	.word	0x00032460
        /*0b80*/ 	.short	0x010a
        /*0b82*/ 	.byte	0x3f
	.zero		1


	//   ....[69]....
        /*0b84*/ 	.word	0x0000f450
        /*0b88*/ 	.word	0x00000011
        /*0b8c*/ 	.word	0x00032440
        /*0b90*/ 	.short	0x010a
        /*0b92*/ 	.byte	0x3f
	.zero		1


	//   ....[70]....
        /*0b94*/ 	.word	0x0000fb00
        /*0b98*/ 	.word	0x00000011
        /*0b9c*/ 	.word	0x00032460
        /*0ba0*/ 	.short	0x010a
        /*0ba2*/ 	.byte	0x3f
	.zero		1


	//   ....[71]....
        /*0ba4*/ 	.word	0x00010280
        /*0ba8*/ 	.word	0x00000007
        /*0bac*/ 	.word	0x00032420
        /*0bb0*/ 	.short	0x010a
        /*0bb2*/ 	.byte	0x3f
	.zero		1


	//   ....[72]....
        /*0bb4*/ 	.word	0x00010420
        /*0bb8*/ 	.word	0x00000005
        /*0bbc*/ 	.word	0x00032440
        /*0bc0*/ 	.short	0x010a
        /*0bc2*/ 	.byte	0x3f
	.zero		1


	//   ....[73]....
        /*0bc4*/ 	.word	0x00010470
        /*0bc8*/ 	.word	0x00000003
        /*0bcc*/ 	.word	0x00032440
        /*0bd0*/ 	.short	0x010a
        /*0bd2*/ 	.byte	0x3f
	.zero		1


	//   ....[74]....
        /*0bd4*/ 	.word	0x000104c0
        /*0bd8*/ 	.word	0x00000005
        /*0bdc*/ 	.word	0x00032460
        /*0be0*/ 	.short	0x010a
        /*0be2*/ 	.byte	0x3f
	.zero		1


	//----- nvinfo : EIATTR_NUM_MBARRIERS
	.align		4
.L_1152:
        /*0be4*/ 	.byte	0x03, 0x38
        /*0be6*/ 	.short	0x0017


	//----- nvinfo : EIATTR_EXIT_INSTR_OFFSETS
	.align		4
        /*0be8*/ 	.byte	0x04, 0x1c
        /*0bea*/ 	.short	(.L_1154 - .L_1153)


	//   ....[0]....
.L_1153:
        /*0bec*/ 	.word	0x00000970


	//   ....[1]....
        /*0bf0*/ 	.word	0x00007e80


	//   ....[2]....
        /*0bf4*/ 	.word	0x0000c9e0


	//----- nvinfo : EIATTR_MAX_THREADS
	.align		4
.L_1154:
        /*0bf8*/ 	.byte	0x04, 0x05
        /*0bfa*/ 	.short	(.L_1156 - .L_1155)
.L_1155:
        /*0bfc*/ 	.word	0x00000180
        /*0c00*/ 	.word	0x00000001
        /*0c04*/ 	.word	0x00000001


	//----- nvinfo : EIATTR_CRS_STACK_SIZE
	.align		4
.L_1156:
        /*0c08*/ 	.byte	0x04, 0x1e
        /*0c0a*/ 	.short	(.L_1158 - .L_1157)
.L_1157:
        /*0c0c*/ 	.word	0x00000000


	//----- nvinfo : EIATTR_CBANK_PARAM_SIZE
	.align		4
.L_1158:
        /*0c10*/ 	.byte	0x03, 0x19
        /*0c12*/ 	.short	0x0b70


	//----- nvinfo : EIATTR_PARAM_CBANK
	.align		4
        /*0c14*/ 	.byte	0x04, 0x0a
        /*0c16*/ 	.short	(.L_1160 - .L_1159)
	.align		4
.L_1159:
        /*0c18*/ 	.word	index@(.nv.constant0._ZN7cutlass13device_kernelIN5flash11enable_sm90INS1_16FlashAttnFwdSm90INS1_25CollectiveMainloopFwdSm90ILi2EN4cute5tupleIJNS5_1CILi1EEES8_S8_EEENS6_IJNS7_ILi128EEENS7_ILi96EEENS7_ILi64EEEEEELi256ENS_10bfloat16_tEfNS_4arch4Sm90ELb0ELb0ELb0ELb0ELb1ELb0ELb1ELb1ELb0ELb1ELb0ELb0EEENS1_21CollectiveEpilogueFwdINS6_IJSA_NS7_ILi256EEESB_EEES9_SE_SG_Li256ELb0ELb1ELb0ELb0EEENS1_29StaticPersistentTileSchedulerILb0EEEEEEEEEvNT_6ParamsE)
        /*0c1c*/ 	.short	0x0210
        /*0c1e*/ 	.short	0x0b70


	//----- nvinfo : EIATTR_SW_WAR
	.align		4
.L_1160:
        /*0c20*/ 	.byte	0x04, 0x36
        /*0c22*/ 	.short	(.L_1162 - .L_1161)
.L_1161:
        /*0c24*/ 	.word	0x00000008
.L_1162:


//--------------------- .nv.info._ZN7cutlass13device_kernelIN5flash11enable_sm90INS1_16FlashAttnFwdSm90INS1_25CollectiveMainloopFwdSm90ILi2EN4cute5tupleIJNS5_1CILi1EEES8_S8_EEENS6_IJNS7_ILi128EEENS7_ILi96EEENS7_ILi64EEEEEELi256ENS_10bfloat16_tEfNS_4arch4Sm90ELb0ELb0ELb0ELb1ELb1ELb0ELb0ELb1ELb0ELb1ELb0ELb0EEENS1_21CollectiveEpilogueFwdINS6_IJSA_NS7_ILi256EEESB_EEES9_SE_SG_Li256ELb1ELb1ELb0ELb0EEENS1_36VarlenDynamicPersistentTileSchedulerILi128ELi96ELi256ELi128ELb0ELb1ELb1ELb0ELb1ELb1EEEEEEEEEvNT_6ParamsE --------------------------
	.section	.nv.info._ZN7cutlass13device_kernelIN5flash11enable_sm90INS1_16FlashAttnFwdSm90INS1_25CollectiveMainloopFwdSm90ILi2EN4cute5tupleIJNS5_1CILi1EEES8_S8_EEENS6_IJNS7_ILi128EEENS7_ILi96EEENS7_ILi64EEEEEELi256ENS_10bfloat16_tEfNS_4arch4Sm90ELb0ELb0ELb0ELb1ELb1ELb0ELb0ELb1ELb0ELb1ELb0ELb0EEENS1_21CollectiveEpilogueFwdINS6_IJSA_NS7_ILi256EEESB_EEES9_SE_SG_Li256ELb1ELb1ELb0ELb0EEENS1_36VarlenDynamicPersistentTileSchedulerILi128ELi96ELi256ELi128ELb0ELb1ELb1ELb0ELb1ELb1EEEEEEEEEvNT_6ParamsE,"",@"SHT_CUDA_INFO"
	.sectionflags	@""
	.align	4


	//----- nvinfo : EIATTR_CUDA_API_VERSION
	.align		4
        /*0000*/ 	.byte	0x04, 0x37
        /*0002*/ 	.short	(.L_1164 - .L_1163)
.L_1163:
        /*0004*/ 	.word	0x00000082


	//----- nvinfo : EIATTR_KPARAM_INFO
	.align		4
.L_1164:
        /*0008*/ 	.byte	0x04, 0x17
        /*000a*/ 	.short	(.L_1166 - .L_1165)
.L_1165:
        /*000c*/ 	.word	0x00000000
        /*0010*/ 	.short	0x0000
        /*0012*/ 	.short	0x0070
        /*0014*/ 	.byte	0x00, 0xf0, 0x01, 0x2a


	//----- nvinfo : EIATTR_SPARSE_MMA_MASK
	.align		4
.L_1166:
        /*0018*/ 	.byte	0x03, 0x50
        /*001a*/ 	.short	0x0000


	//----- nvinfo : EIATTR_MAXREG_COUNT
	.align		4
        /*001c*/ 	.byte	0x03, 0x1b
        /*001e*/ 	.short	0x00a8


	//----- nvinfo : EIATTR_NUM_BARRIERS
	.align		4
        /*0020*/ 	.byte	0x02, 0x4c
        /*0022*/ 	.byte	0x10
	.zero		1


	//----- nvinfo : EIATTR_EXTERNS
	.align		4
        /*0024*/ 	.byte	0x04, 0x0f
        /*0026*/ 	.short	(.L_1168 - .L_1167)


	//   ....[0]....
	.align		4
.L_1167:
        /*0028*/ 	.word	index@(__assertfail)


	//----- nvinfo : EIATTR_ANNOTATIONS
	.align		4
.L_1168:
        /*002c*/ 	.byte	0x04, 0x55
        /*002e*/ 	.short	(.L_1170 - .L_1169)


	//   ....[0]....
.L_1169:
        /* <DEDUP_REMOVED lines=15> */


	//----- nvinfo : EIATTR_MERCURY_ISA_VERSION
	.align		4
.L_1170:
        /*0108*/ 	.byte	0x03, 0x5f
        /*010a*/ 	.short	0x0101


	//----- nvinfo : EIATTR_UNUSED_LOAD_BYTE_OFFSET
	.align		4
        /*010c*/ 	.byte	0x04, 0x44
        /*010e*/ 	.short	(.L_1172 - .L_1171)


	//   ....[0]....
.L_1171:
        /*0110*/ 	.word	0x00000970
        /*0114*/ 	.word	0x0000fff0


	//   ....[1]....
        /*0118*/ 	.word	0x00005a30
        /*011c*/ 	.word	0x0000fff0


	//----- nvinfo : EIATTR_INT_WARP_WIDE_INSTR_OFFSETS
	.align		4
.L_1172:
        /*0120*/ 	.byte	0x04, 0x31
        /*0122*/ 	.short	(.L_1174 - .L_1173)


	//   ....[0]....
.L_1173:
        /*0124*/ 	.word	0x000000c0


	//   ....[1]....
        /*0128*/ 	.word	0x000000d0


	//   ....[2]....
        /*012c*/ 	.word	0x00000170


	//   ....[3]....
        /*0130*/ 	.word	0x000097f0


	//   ....[4]....
        /*0134*/ 	.word	0x00009880


	//   ....[5]....
        /*0138*/ 	.word	0x0000cbd0


	//   ....[6]....
        /*013c*/ 	.word	0x0000cc60


	//----- nvinfo : EIATTR_COOP_GROUP_MASK_REGIDS
	.align		4
.L_1174:
        /*0140*/ 	.byte	0x04, 0x29
        /*0142*/ 	.short	(.L_1176 - .L_1175)


	//   ....[0]....
.L_1175:
        /*0144*/ 	.word	0xffffffff


	//   ....[1]....
        /*0148*/ 	.word	0xffffffff


	//   ....[2]....
        /*014c*/ 	.word	0xffffffff


	//   ....[3]....
        /*0150*/ 	.word	0xffffffff


	//   ....[4]....
        /*0154*/ 	.word	0xffffffff


	//   ....[5]....
        /*0158*/ 	.word	0xffffffff


	//   ....[6]....
        /*015c*/ 	.word	0xffffffff


	//   ....[7]....
        /*0160*/ 	.word	0xffffffff


	//   ....[8]....
        /*0164*/ 	.word	0xffffffff


	//   ....[9]....
        /*0168*/ 	.word	0xffffffff


	//   ....[10]....
        /*016c*/ 	.word	0xffffffff


	//   ....[11]....
        /*0170*/ 	.word	0xffffffff


	//   ....[12]....
        /*0174*/ 	.word	0xffffffff


	//   ....[13]....
        /*0178*/ 	.word	0xffffffff


	//   ....[14]....
        /*017c*/ 	.word	0xffffffff


	//   ....[15]....
        /*0180*/ 	.word	0xffffffff


	//   ....[16]....
        /*0184*/ 	.word	0xffffffff


	//   ....[17]....
        /*0188*/ 	.word	0xffffffff


	//   ....[18]....
        /*018c*/ 	.word	0xffffffff


	//   ....[19]....
        /*0190*/ 	.word	0xffffffff


	//   ....[20]....
        /*0194*/ 	.word	0xffffffff


	//   ....[21]....
        /*0198*/ 	.word	0xffffffff


	//   ....[22]....
        /*019c*/ 	.word	0xffffffff


	//   ....[23]....
        /*01a0*/ 	.word	0xffffffff


	//   ....[24]....
        /*01a4*/ 	.word	0xffffffff


	//   ....[25]....
        /*01a8*/ 	.word	0xffffffff


	//   ....[26]....
        /*01ac*/ 	.word	0xffffffff


	//   ....[27]....
        /*01b0*/ 	.word	0xffffffff


	//   ....[28]....
        /*01b4*/ 	.word	0xffffffff


	//   ....[29]....
        /*01b8*/ 	.word	0xffffffff


	//   ....[30]....
        /*01bc*/ 	.word	0xffffffff


	//   ....[31]....
        /*01c0*/ 	.word	0xffffffff


	//   ....[32]....
        /*01c4*/ 	.word	0xffffffff


	//   ....[33]....
        /*01c8*/ 	.word	0xffffffff


	//   ....[34]....
        /*01cc*/ 	.word	0xffffffff


	//   ....[35]....
        /*01d0*/ 	.word	0xffffffff


	//   ....[36]....
        /*01d4*/ 	.word	0xffffffff


	//   ....[37]....
        /*01d8*/ 	.word	0xffffffff


	//   ....[38]....
        /*01dc*/ 	.word	0xffffffff


	//   ....[39]....
        /*01e0*/ 	.word	0xffffffff


	//   ....[40]....
        /*01e4*/ 	.word	0xffffffff


	//   ....[41]....
        /*01e8*/ 	.word	0xffffffff


	//   ....[42]....
        /*01ec*/ 	.word	0xffffffff


	//   ....[43]....
        /*01f0*/ 	.word	0xffffffff


	//   ....[44]....
        /*01f4*/ 	.word	0xffffffff


	//   ....[45]....
        /*01f8*/ 	.word	0xffffffff


	//   ....[46]....
        /*01fc*/ 	.word	0xffffffff


	//   ....[47]....
        /*0200*/ 	.word	0xffffffff


	//   ....[48]....
        /*0204*/ 	.word	0xffffffff


	//   ....[49]....
        /*0208*/ 	.word	0xffffffff


	//   ....[50]....
        /*020c*/ 	.word	0xffffffff


	//   ....[51]....
        /*0210*/ 	.word	0xffffffff


	//   ....[52]....
        /*0214*/ 	.word	0xffffffff


	//   ....[53]....
        /*0218*/ 	.word	0xffffffff


	//   ....[54]....
        /*021c*/ 	.word	0xffffffff


	//   ....[55]....
        /*0220*/ 	.word	0xffffffff


	//   ....[56]....
        /*0224*/ 	.word	0xffffffff


	//   ....[57]....
        /*0228*/ 	.word	0xffffffff


	//   ....[58]....
        /*022c*/ 	.word	0xffffffff


	//   ....[59]....
        /*0230*/ 	.word	0xffffffff


	//   ....[60]....
        /*0234*/ 	.word	0xffffffff


	//   ....[61]....
        /*0238*/ 	.word	0xffffffff


	//   ....[62]....
        /*023c*/ 	.word	0xffffffff


	//   ....[63]....
        /*0240*/ 	.word	0xffffffff


	//   ....[64]....
        /*0244*/ 	.word	0xffffffff


	//   ....[65]....
        /*0248*/ 	.word	0xffffffff


	//   ....[66]....
        /*024c*/ 	.word	0xffffffff


	//   ....[67]....
        /*0250*/ 	.word	0xffffffff


	//   ....[68]....
        /*0254*/ 	.word	0xffffffff


	//   ....[69]....
        /*0258*/ 	.word	0xffffffff


	//   ....[70]....
        /*025c*/ 	.word	0xffffffff


	//   ....[71]....
        /*0260*/ 	.word	0xffffffff


	//   ....[72]....
        /*0264*/ 	.word	0xffffffff


	//   ....[73]....
        /*0268*/ 	.word	0xffffffff


	//   ....[74]....
        /*026c*/ 	.word	0xffffffff


	//   ....[75]....
        /*0270*/ 	.word	0xffffffff


	//   ....[76]....
        /*0274*/ 	.word	0xffffffff


	//   ....[77]....
        /*0278*/ 	.word	0xffffffff


	//   ....[78]....
        /*027c*/ 	.word	0xffffffff


	//   ....[79]....
        /*0280*/ 	.word	0xffffffff


	//   ....[80]....
        /*0284*/ 	.word	0xffffffff


	//   ....[81]....
        /*0288*/ 	.word	0xffffffff


	//   ....[82]....
        /*028c*/ 	.word	0xffffffff


	//   ....[83]....
        /*0290*/ 	.word	0xffffffff


	//   ....[84]....
        /*0294*/ 	.word	0xffffffff


	//   ....[85]....
        /*0298*/ 	.word	0xffffffff


	//   ....[86]....
        /*029c*/ 	.word	0xffffffff


	//   ....[87]....
        /*02a0*/ 	.word	0xffffffff


	//   ....[88]....
        /*02a4*/ 	.word	0xffffffff


	//   ....[89]....
        /*02a8*/ 	.word	0xffffffff


	//   ....[90]....
        /*02ac*/ 	.word	0xffffffff


	//   ....[91]....
        /*02b0*/ 	.word	0xffffffff


	//   ....[92]....
        /*02b4*/ 	.word	0xffffffff


	//   ....[93]....
        /*02b8*/ 	.word	0xffffffff


	//   ....[94]....
        /*02bc*/ 	.word	0xffffffff


	//   ....[95]....
        /*02c0*/ 	.word	0xffffffff


	//   ....[96]....
        /*02c4*/ 	.word	0xffffffff


	//   ....[97]....
        /*02c8*/ 	.word	0xffffffff


	//   ....[98]....
        /*02cc*/ 	.word	0xffffffff


	//   ....[99]....
        /*02d0*/ 	.word	0xffffffff


	//   ....[100]....
        /*02d4*/ 	.word	0xffffffff


	//   ....[101]....
        /*02d8*/ 	.word	0xffffffff


	//   ....[102]....
        /*02dc*/ 	.word	0xffffffff


	//   ....[103]....
        /*02e0*/ 	.word	0xffffffff


	//   ....[104]....
        /*02e4*/ 	.word	0xffffffff


	//   ....[105]....
        /*02e8*/ 	.word	0xffffffff


	//   ....[106]....
        /*02ec*/ 	.word	0xffffffff


	//   ....[107]....
        /*02f0*/ 	.word	0xffffffff


	//   ....[108]....
        /*02f4*/ 	.word	0xffffffff


	//   ....[109]....
        /*02f8*/ 	.word	0xffffffff


	//   ....[110]....
        /*02fc*/ 	.word	0xffffffff


	//   ....[111]....
        /*0300*/ 	.word	0xffffffff


	//   ....[112]....
        /*0304*/ 	.word	0xffffffff


	//   ....[113]....
        /*0308*/ 	.word	0xffffffff


	//   ....[114]....
        /*030c*/ 	.word	0xffffffff


	//   ....[115]....
        /*0310*/ 	.word	0xffffffff


	//   ....[116]....
        /*0314*/ 	.word	0xffffffff


	//   ....[117]....
        /*0318*/ 	.word	0xffffffff


	//   ....[118]....
        /*031c*/ 	.word	0xffffffff


	//   ....[119]....
        /*0320*/ 	.word	0xffffffff


	//   ....[120]....
        /*0324*/ 	.word	0xffffffff


	//   ....[121]....
        /*0328*/ 	.word	0xffffffff


	//   ....[122]....
        /*032c*/ 	.word	0xffffffff


	//   ....[123]....
        /*0330*/ 	.word	0xffffffff


	//   ....[124]....
        /*0334*/ 	.word	0xffffffff


	//   ....[125]....
        /*0338*/ 	.word	0xffffffff


	//   ....[126]....
        /*033c*/ 	.word	0xffffffff


	//   ....[127]....
        /*0340*/ 	.word	0xffffffff


	//   ....[128]....
        /*0344*/ 	.word	0xffffffff


	//   ....[129]....
        /*0348*/ 	.word	0xffffffff


	//   ....[130]....
        /*034c*/ 	.word	0xffffffff


	//   ....[131]....
        /*0350*/ 	.word	0xffffffff


	//   ....[132]....
        /*0354*/ 	.word	0xffffffff


	//   ....[133]....
        /*0358*/ 	.word	0xffffffff


	//   ....[134]....
        /*035c*/ 	.word	0xffffffff


	//   ....[135]....
        /*0360*/ 	.word	0xffffffff


	//   ....[136]....
        /*0364*/ 	.word	0xffffffff


	//   ....[137]....
        /*0368*/ 	.word	0x0500000f


	//   ....[138]....
        /*036c*/ 	.word	0x0500000f


	//   ....[139]....
        /*0370*/ 	.word	0x0500000f


	//   ....[140]....
        /*0374*/ 	.word	0x0500000f


	//   ....[141]....
        /*0378*/ 	.word	0x0500000f


	//   ....[142]....
        /*037c*/ 	.word	0x0500000f


	//   ....[143]....
        /*0380*/ 	.word	0x0500000f


	//   ....[144]....
        /*0384*/ 	.word	0x0500000f


	//   ....[145]....
        /*0388*/ 	.word	0x0500000f


	//   ....[146]....
        /*038c*/ 	.word	0x0500000f


	//   ....[147]....
        /*0390*/ 	.word	0x0500000f


	//   ....[148]....
        /*0394*/ 	.word	0x0500000f


	//   ....[149]....
        /*0398*/ 	.word	0x0500000f


	//   ....[150]....
        /*039c*/ 	.word	0x0500000f


	//   ....[151]....
        /*03a0*/ 	.word	0x0500000f


	//   ....[152]....
        /*03a4*/ 	.word	0x0500000f


	//   ....[153]....
        /*03a8*/ 	.word	0x0500000f


	//   ....[154]....
        /*03ac*/ 	.word	0x0500000f


	//   ....[155]....
        /*03b0*/ 	.word	0x0500000f


	//   ....[156]....
        /*03b4*/ 	.word	0x0500000f


	//   ....[157]....
        /*03b8*/ 	.word	0x0500000f


	//   ....[158]....
        /*03bc*/ 	.word	0x0500000f


	//   ....[159]....
        /*03c0*/ 	.word	0x0500000f


	//   ....[160]....
        /*03c4*/ 	.word	0x0500000f


	//   ....[161]....
        /*03c8*/ 	.word	0x0500000f


	//   ....[162]....
        /*03cc*/ 	.word	0x0500000f


	//   ....[163]....
        /*03d0*/ 	.word	0x0500000f


	//   ....[164]....
        /*03d4*/ 	.word	0x0500000f


	//   ....[165]....
        /*03d8*/ 	.word	0x0500000f


	//   ....[166]....
        /*03dc*/ 	.word	0x0500000f


	//   ....[167]....
        /*03e0*/ 	.word	0x0500000f


	//   ....[168]....
        /*03e4*/ 	.word	0x0500000f


	//   ....[169]....
        /*03e8*/ 	.word	0x0500000f


	//   ....[170]....
        /*03ec*/ 	.word	0x0500000f


	//   ....[171]....
        /*03f0*/ 	.word	0x0500000f


	//   ....[172]....
        /*03f4*/ 	.word	0x0500000f


	//   ....[173]....
        /*03f8*/ 	.word	0x0500000f


	//   ....[174]....
        /*03fc*/ 	.word	0x0500000f


	//   ....[175]....
        /*0400*/ 	.word	0x0500000f


	//   ....[176]....
        /*0404*/ 	.word	0x0500000f


	//   ....[177]....
        /*0408*/ 	.word	0x0500000f


	//   ....[178]....
        /*040c*/ 	.word	0x0500000f


	//   ....[179]....
        /*0410*/ 	.word	0x0500000f


	//   ....[180]....
        /*0414*/ 	.word	0x0500000f


	//   ....[181]....
        /*0418*/ 	.word	0x0500000f


	//   ....[182]....
        /*041c*/ 	.word	0x0500000f


	//   ....[183]....
        /*0420*/ 	.word	0x0500000f


	//   ....[184]....
        /*0424*/ 	.word	0x0500000f


	//   ....[185]....
        /*0428*/ 	.word	0x0500000f


	//   ....[186]....
        /*042c*/ 	.word	0x0500000f


	//   ....[187]....
        /*0430*/ 	.word	0x0500000f


	//   ....[188]....
        /*0434*/ 	.word	0x0500000f


	//   ....[189]....
        /*0438*/ 	.word	0x0500000f


	//   ....[190]....
        /*043c*/ 	.word	0x0500000f


	//   ....[191]....
        /*0440*/ 	.word	0x0500000f


	//   ....[192]....
        /*0444*/ 	.word	0x0500000f


	//   ....[193]....
        /*0448*/ 	.word	0x0500000f


	//   ....[194]....
        /*044c*/ 	.word	0x0500000f


	//   ....[195]....
        /*0450*/ 	.word	0x0500000f


	//   ....[196]....
        /*0454*/ 	.word	0x0500000f


	//   ....[197]....
        /*0458*/ 	.word	0x0500000f


	//   ....[198]....
        /*045c*/ 	.word	0x0500000f


	//   ....[199]....
        /*0460*/ 	.word	0x0500000f


	//   ....[200]....
        /*0464*/ 	.word	0x0500000f


	//   ....[201]....
        /*0468*/ 	.word	0x0500000f


	//   ....[202]....
        /*046c*/ 	.word	0x0500000f


	//   ....[203]....
        /*0470*/ 	.word	0x0500000f


	//   ....[204]....
        /*0474*/ 	.word	0x0500000f


	//   ....[205]....
        /*0478*/ 	.word	0x0500000f


	//   ....[206]....
        /*047c*/ 	.word	0x0500000f


	//   ....[207]....
        /*0480*/ 	.word	0x0500000f


	//   ....[208]....
        /*0484*/ 	.word	0x0500000f


	//   ....[209]....
        /*0488*/ 	.word	0x0500000f


	//   ....[210]....
        /*048c*/ 	.word	0x0500000f


	//   ....[211]....
        /*0490*/ 	.word	0x0500000f


	//   ....[212]....
        /*0494*/ 	.word	0x0500000f


	//   ....[213]....
        /*0498*/ 	.word	0x0500000f


	//   ....[214]....
        /*049c*/ 	.word	0x0500000f


	//   ....[215]....
        /*04a0*/ 	.word	0x0500000f


	//   ....[216]....
        /*04a4*/ 	.word	0x0500000f


	//   ....[217]....
        /*04a8*/ 	.word	0x0500000f


	//   ....[218]....
        /*04ac*/ 	.word	0x0500000f


	//   ....[219]....
        /*04b0*/ 	.word	0x0500000f


	//----- nvinfo : EIATTR_COOP_GROUP_INSTR_OFFSETS
	.align		4
.L_1176:
        /*04b4*/ 	.byte	0x04, 0x28
        /*04b6*/ 	.short	(.L_1178 - .L_1177)


	//   ....[0]....
.L_1177:
        /*04b8*/ 	.word	0x00000080


	//   ....[1]....
        /*04bc*/ 	.word	0x00000090


	//   ....[2]....
        /*04c0*/ 	.word	0x000002d0


	//   ....[3]....
        /*04c4*/ 	.word	0x00000430


	//   ....[4]....
        /*04c8*/ 	.word	0x00000550


	//   ....[5]....
        /*04cc*/ 	.word	0x000006b0


	//   ....[6]....
        /*04d0*/ 	.word	0x00001590


	//   ....[7]....
        /*04d4*/ 	.word	0x000021c0


	//   ....[8]....
        /*04d8*/ 	.word	0x00002220


	//   ....[9]....
        /*04dc*/ 	.word	0x00002650


	//   ....[10]....
        /*04e0*/ 	.word	0x000026d0


	//   ....[11]....
        /*04e4*/ 	.word	0x00003750


	//   ....[12]....
        /*04e8*/ 	.word	0x00003770


	//   ....[13]....
        /*04ec*/ 	.word	0x00003d40


	//   ....[14]....
        /*04f0*/ 	.word	0x00003f10


	//   ....[15]....
        /*04f4*/ 	.word	0x00004fb0


	//   ....[16]....
        /*04f8*/ 	.word	0x00005030


	//   ....[17]....
        /*04fc*/ 	.word	0x000050a0


	//   ....[18]....
        /*0500*/ 	.word	0x000050c0


	//   ....[19]....
        /*0504*/ 	.word	0x00006b00


	//   ....[20]....
        /*0508*/ 	.word	0x00006b30


	//   ....[21]....
        /*050c*/ 	.word	0x00006c00


	//   ....[22]....
        /*0510*/ 	.word	0x00006c30


	//   ....[23]....
        /*0514*/ 	.word	0x00007440


	//   ....[24]....
        /*0518*/ 	.word	0x00007470


	//   ....[25]....
        /*051c*/ 	.word	0x000075b0


	//   ....[26]....
        /*0520*/ 	.word	0x000075d0


	//   ....[27]....
        /*0524*/ 	.word	0x00007710


	//   ....[28]....
        /*0528*/ 	.word	0x00007730


	//   ....[29]....
        /*052c*/ 	.word	0x00007880


	//   ....[30]....
        /*0530*/ 	.word	0x000078a0


	//   ....[31]....
        /*0534*/ 	.word	0x00008210


	//   ....[32]....
        /*0538*/ 	.word	0x00008240


	//   ....[33]....
        /*053c*/ 	.word	0x00008390


	//   ....[34]....
        /*0540*/ 	.word	0x000083b0


	//   ....[35]....
        /*0544*/ 	.word	0x000084f0


	//   ....[36]....
        /*0548*/ 	.word	0x00008510


	//   ....[37]....
        /*054c*/ 	.word	0x00008660


	//   ....[38]....
        /*0550*/ 	.word	0x00008680


	//   ....[39]....
        /*0554*/ 	.word	0x00008840


	//   ....[40]....
        /*0558*/ 	.word	0x00008a10


	//   ....[41]....
        /*055c*/ 	.word	0x00008a40


	//   ....[42]....
        /*0560*/ 	.word	0x00008a70


	//   ....[43]....
        /*0564*/ 	.word	0x00008aa0


	//   ....[44]....
        /*0568*/ 	.word	0x00008ad0


	//   ....[45]....
        /*056c*/ 	.word	0x00008b00


	//   ....[46]....
        /*0570*/ 	.word	0x00008c50


	//   ....[47]....
        /*0574*/ 	.word	0x00008c80


	//   ....[48]....
        /*0578*/ 	.word	0x00008cb0


	//   ....[49]....
        /*057c*/ 	.word	0x00008ce0


	//   ....[50]....
        /*0580*/ 	.word	0x00008d10


	//   ....[51]....
        /*0584*/ 	.word	0x00008d40


	//   ....[52]....
        /*0588*/ 	.word	0x00008dd0


	//   ....[53]....
        /*058c*/ 	.word	0x00008e00


	//   ....[54]....
        /*0590*/ 	.word	0x00008e80


	//   ....[55]....
        /*0594*/ 	.word	0x0000a390


	//   ....[56]....
        /*0598*/ 	.word	0x0000a3b0


	//   ....[57]....
        /*059c*/ 	.word	0x0000a440


	//   ....[58]....
        /*05a0*/ 	.word	0x0000a460


	//   ....[59]....
        /*05a4*/ 	.word	0x0000a4e0


	//   ....[60]....
        /*05a8*/ 	.word	0x0000a500


	//   ....[61]....
        /*05ac*/ 	.word	0x0000a580


	//   ....[62]....
        /*05b0*/ 	.word	0x0000a5a0


	//   ....[63]....
        /*05b4*/ 	.word	0x0000a620


	//   ....[64]....
        /*05b8*/ 	.word	0x0000a640


	//   ....[65]....
        /*05bc*/ 	.word	0x0000a650


	//   ....[66]....
        /*05c0*/ 	.word	0x0000a660


	//   ....[67]....
        /*05c4*/ 	.word	0x0000ae90


	//   ....[68]....
        /*05c8*/ 	.word	0x0000aec0


	//   ....[69]....
        /*05cc*/ 	.word	0x0000af80


	//   ....[70]....
        /*05d0*/ 	.word	0x0000af90


	//   ....[71]....
        /*05d4*/ 	.word	0x0000b020


	//   ....[72]....
        /*05d8*/ 	.word	0x0000b030


	//   ....[73]....
        /*05dc*/ 	.word	0x0000b0c0


	//   ....[74]....
        /*05e0*/ 	.word	0x0000b0d0


	//   ....[75]....
        /*05e4*/ 	.word	0x0000b160


	//   ....[76]....
        /*05e8*/ 	.word	0x0000b170


	//   ....[77]....
        /*05ec*/ 	.word	0x0000b200


	//   ....[78]....
        /*05f0*/ 	.word	0x0000b210


	//   ....[79]....
        /*05f4*/ 	.word	0x0000b290


	//   ....[80]....
        /*05f8*/ 	.word	0x0000b2a0


	//   ....[81]....
        /*05fc*/ 	.word	0x0000b2b0


	//   ....[82]....
        /*0600*/ 	.word	0x0000b2c0


	//   ....[83]....
        /*0604*/ 	.word	0x0000b740


	//   ....[84]....
        /*0608*/ 	.word	0x0000b770


	//   ....[85]....
        /*060c*/ 	.word	0x0000b7c0


	//   ....[86]....
        /*0610*/ 	.word	0x0000b870


	//   ....[87]....
        /*0614*/ 	.word	0x0000b890


	//   ....[88]....
        /*0618*/ 	.word	0x0000b940


	//   ....[89]....
        /*061c*/ 	.word	0x0000b950


	//   ....[90]....
        /*0620*/ 	.word	0x0000b980


	//   ....[91]....
        /*0624*/ 	.word	0x0000ba10


	//   ....[92]....
        /*0628*/ 	.word	0x0000bab0


	//   ....[93]....
        /*062c*/ 	.word	0x0000bad0


	//   ....[94]....
        /*0630*/ 	.word	0x0000bae0


	//   ....[95]....
        /*0634*/ 	.word	0x0000c210


	//   ....[96]....
        /*0638*/ 	.word	0x0000c230


	//   ....[97]....
        /*063c*/ 	.word	0x0000c240


	//   ....[98]....
        /*0640*/ 	.word	0x0000c280


	//   ....[99]....
        /*0644*/ 	.word	0x0000c290


	//   ....[100]....
        /*0648*/ 	.word	0x0000c2d0


	//   ....[101]....
        /*064c*/ 	.word	0x0000c2e0


	//   ....[102]....
        /*0650*/ 	.word	0x0000c320


	//   ....[103]....
        /*0654*/ 	.word	0x0000c330


	//   ....[104]....
        /*0658*/ 	.word	0x0000c370


	//   ....[105]....
        /*065c*/ 	.word	0x0000c380


	//   ....[106]....
        /*0660*/ 	.word	0x0000c390


	//   ....[107]....
        /*0664*/ 	.word	0x0000c700


	//   ....[108]....
        /*0668*/ 	.word	0x0000c720


	//   ....[109]....
        /*066c*/ 	.word	0x0000c730


	//   ....[110]....
        /*0670*/ 	.word	0x0000c740


	//   ....[111]....
        /*0674*/ 	.word	0x0000c750


	//   ....[112]....
        /*0678*/ 	.word	0x0000c770


	//   ....[113]....
        /*067c*/ 	.word	0x0000c7e0


	//   ....[114]....
        /*0680*/ 	.word	0x0000c810


	//   ....[115]....
        /*0684*/ 	.word	0x0000c820


	//   ....[116]....
        /*0688*/ 	.word	0x0000c890


	//   ....[117]....
        /*068c*/ 	.word	0x0000c8a0


	//   ....[118]....
        /*0690*/ 	.word	0x0000c9a0


	//   ....[119]....
        /*0694*/ 	.word	0x0000ce50


	//   ....[120]....
        /*0698*/ 	.word	0x0000cea0


	//   ....[121]....
        /*069c*/ 	.word	0x0000ced0


	//   ....[122]....
        /*06a0*/ 	.word	0x0000cee0


	//   ....[123]....
        /*06a4*/ 	.word	0x0000cf10


	//   ....[124]....
        /*06a8*/ 	.word	0x0000cf40


	//   ....[125]....
        /*06ac*/ 	.word	0x0000cf70


	//   ....[126]....
        /*06b0*/ 	.word	0x0000cfa0


	//   ....[127]....
        /*06b4*/ 	.word	0x0000d120


	//   ....[128]....
        /*06b8*/ 	.word	0x0000d150


	//   ....[129]....
        /*06bc*/ 	.word	0x0000d180


	//   ....[130]....
        /*06c0*/ 	.word	0x0000d1b0


	//   ....[131]....
        /*06c4*/ 	.word	0x0000d1e0


	//   ....[132]....
        /*06c8*/ 	.word	0x0000d210


	//   ....[133]....
        /*06cc*/ 	.word	0x0000d2d0


	//   ....[134]....
        /*06d0*/ 	.word	0x0000d2f0


	//   ....[135]....
        /*06d4*/ 	.word	0x0000d360


	//   ....[136]....
        /*06d8*/ 	.word	0x0000d7d0


	//   ....[137]....
        /*06dc*/ 	.word	0x0000dcb0


	//   ....[138]....
        /*06e0*/ 	.word	0x0000dda0


	//   ....[139]....
        /*06e4*/ 	.word	0x0000de40


	//   ....[140]....
        /*06e8*/ 	.word	0x0000dea0


	//   ....[141]....
        /*06ec*/ 	.word	0x0000df90


	//   ....[142]....
        /*06f0*/ 	.word	0x0000e000


	//   ....[143]....
        /*06f4*/ 	.word	0x0000e0f0


	//   ....[144]....
        /*06f8*/ 	.word	0x0000e160


	//   ....[145]....
        /*06fc*/ 	.word	0x0000e250


	//   ....[146]....
        /*0700*/ 	.word	0x0000e2c0


	//   ....[147]....
        /*0704*/ 	.word	0x0000e3b0


	//   ....[148]....
        /*0708*/ 	.word	0x0000e420


	//   ....[149]....
        /*070c*/ 	.word	0x0000e4c0


	//   ....[150]....
        /*0710*/ 	.word	0x0000e5b0


	//   ....[151]....
        /*0714*/ 	.word	0x0000e620


	//   ....[152]....
        /*0718*/ 	.word	0x0000e680


	//   ....[153]....
        /*071c*/ 	.word	0x0000e770


	//   ....[154]....
        /*0720*/ 	.word	0x0000e7d0


	//   ....[155]....
        /*0724*/ 	.word	0x0000e8d0


	//   ....[156]....
        /*0728*/ 	.word	0x0000e930


	//   ....[157]....
        /*072c*/ 	.word	0x0000ea30


	//   ....[158]....
        /*0730*/ 	.word	0x0000ea90


	//   ....[159]....
        /*0734*/ 	.word	0x0000eb90


	//   ....[160]....
        /*0738*/ 	.word	0x0000ebf0


	//   ....[161]....
        /*073c*/ 	.word	0x0000ecf0


	//   ....[162]....
        /*0740*/ 	.word	0x0000ed50


	//   ....[163]....
        /*0744*/ 	.word	0x0000ee50


	//   ....[164]....
        /*0748*/ 	.word	0x0000eeb0


	//   ....[165]....
        /*074c*/ 	.word	0x0000ef50


	//   ....[166]....
        /*0750*/ 	.word	0x0000f0d0


	//   ....[167]....
        /*0754*/ 	.word	0x0000f1b0


	//   ....[168]....
        /*0758*/ 	.word	0x0000f260


	//   ....[169]....
        /*075c*/ 	.word	0x0000f370


	//   ....[170]....
        /*0760*/ 	.word	0x0000f3d0


	//   ....[171]....
        /*0764*/ 	.word	0x0000f4e0


	//   ....[172]....
        /*0768*/ 	.word	0x0000f540


	//   ....[173]....
        /*076c*/ 	.word	0x0000f650


	//   ....[174]....
        /*0770*/ 	.word	0x0000f6b0


	//   ....[175]....
        /*0774*/ 	.word	0x0000f7c0


	//   ....[176]....
        /*0778*/ 	.word	0x0000f820


	//   ....[177]....
        /*077c*/ 	.word	0x0000f8e0


	//   ....[178]....
        /*0780*/ 	.word	0x0000fa40


	//   ....[179]....
        /*0784*/ 	.word	0x0000fae0


	//   ....[180]....
        /*0788*/ 	.word	0x0000fb40


	//   ....[181]....
        /*078c*/ 	.word	0x0000fbf0


	//   ....[182]....
        /*0790*/ 	.word	0x0000fc50


	//   ....[183]....
        /*0794*/ 	.word	0x0000fd00


	//   ....[184]....
        /*0798*/ 	.word	0x0000fd60


	//   ....[185]....
        /*079c*/ 	.word	0x0000fe10


	//   ....[186]....
        /*07a0*/ 	.word	0x0000fe70


	//   ....[187]....
        /*07a4*/ 	.word	0x0000ff20


	//   ....[188]....
        /*07a8*/ 	.word	0x0000ff80


	//   ....[189]....
        /*07ac*/ 	.word	0x00010030


	//   ....[190]....
        /*07b0*/ 	.word	0x00010110


	//   ....[191]....
        /*07b4*/ 	.word	0x000101b0


	//   ....[192]....
        /*07b8*/ 	.word	0x00010210


	//   ....[193]....
        /*07bc*/ 	.word	0x000102e0


	//   ....[194]....
        /*07c0*/ 	.word	0x00010340


	//   ....[195]....
        /*07c4*/ 	.word	0x00010410


	//   ....[196]....
        /*07c8*/ 	.word	0x00010470


	//   ....[197]....
        /*07cc*/ 	.word	0x00010550


	//   ....[198]....
        /*07d0*/ 	.word	0x000105b0


	//   ....[199]....
        /*07d4*/ 	.word	0x00010680


	//   ....[200]....
        /*07d8*/ 	.word	0x000106e0


	//   ....[201]....
        /*07dc*/ 	.word	0x000107b0


	//   ....[202]....
        /*07e0*/ 	.word	0x00010840


	//   ....[203]....
        /*07e4*/ 	.word	0x000108e0


	//   ....[204]....
        /*07e8*/ 	.word	0x00010a00


	//   ....[205]....
        /*07ec*/ 	.word	0x00010a70


	//   ....[206]....
        /*07f0*/ 	.word	0x00010ae0


	//   ....[207]....
        /*07f4*/ 	.word	0x00010b50


	//   ....[208]....
        /*07f8*/ 	.word	0x00010bc0


	//   ....[209]....
        /*07fc*/ 	.word	0x00010c40


	//   ....[210]....
        /*0800*/ 	.word	0x00010cd0


	//   ....[211]....
        /*0804*/ 	.word	0x00010d60


	//   ....[212]....
        /*0808*/ 	.word	0x00010dd0


	//   ....[213]....
        /*080c*/ 	.word	0x00010e40


	//   ....[214]....
        /*0810*/ 	.word	0x00010eb0


	//   ....[215]....
        /*0814*/ 	.word	0x00010f30


	//   ....[216]....
        /*0818*/ 	.word	0x00010fa0


	//   ....[217]....
        /*081c*/ 	.word	0x00011040


	//   ....[218]....
        /*0820*/ 	.word	0x000110d0


	//   ....[219]....
        /*0824*/ 	.word	0x000111f0


	//----- nvinfo : EIATTR_REG_RECONFIG
	.align		4
.L_1178:
        /*0828*/ 	.byte	0x01, 0x54
	.zero		2


	//----- nvinfo : EIATTR_SYSCALL_OFFSETS
	.align		4
        /*082c*/ 	.byte	0x04, 0x46
        /*082e*/ 	.short	(.L_1180 - .L_1179)


	//   ....[0]....
.L_1179:
        /*0830*/ 	.word	0x00001770


	//   ....[1]....
        /*0834*/ 	.word	0x000099e0


	//   ....[2]....
        /*0838*/ 	.word	0x00009b30


	//   ....[3]....
        /*083c*/ 	.word	0x00009c20


	//   ....[4]....
        /*0840*/ 	.word	0x0000aaf0


	//----- nvinfo : EIATTR_MBARRIER_INSTR_OFFSETS
	.align		4
.L_1180:
        /*0844*/ 	.byte	0x04, 0x39
        /*0846*/ 	.short	(.L_1182 - .L_1181)


	//   ....[0]....
.L_1181:
        /*0848*/ 	.word	0x00000180
        /*084c*/ 	.word	0x000000ff
        /*0850*/ 	.word	0x00022800
        /*0854*/ 	.short	0x0100
        /*0856*/ 	.byte	0x08
	.zero		1


	//   ....[1]....
        /*0858*/ 	.word	0x00000190
        /*085c*/ 	.word	0x000000ff
        /*0860*/ 	.word	0x00022820
        /*0864*/ 	.short	0x0100
        /*0866*/ 	.byte	0x08
	.zero		1


	//   ....[2]....
        /*0868*/ 	.word	0x00000280
        /*086c*/ 	.word	0x000000ff
        /*0870*/ 	.word	0x00022830
        /*0874*/ 	.short	0x0100
        /*0876*/ 	.byte	0x08
	.zero		1


	//   ....[3]....
        /*0878*/ 	.word	0x00000290
        /*087c*/ 	.word	0x000000ff
        /*0880*/ 	.word	0x00022840
        /*0884*/ 	.short	0x0100
        /*0886*/ 	.byte	0x08
	.zero		1


	//   ....[4]....
        /*0888*/ 	.word	0x000002a0
        /*088c*/ 	.word	0x000000ff
        /*0890*/ 	.word	0x00022838
        /*0894*/ 	.short	0x0100
        /*0896*/ 	.byte	0x08
	.zero		1


	//   ....[5]....
        /*0898*/ 	.word	0x000002b0
        /*089c*/ 	.word	0x000000ff
        /*08a0*/ 	.word	0x00022848
        /*08a4*/ 	.short	0x0100
        /*08a6*/ 	.byte	0x08
	.zero		1


	//   ....[6]....
        /*08a8*/ 	.word	0x000003e0
        /*08ac*/ 	.word	0x000000ff
        /*08b0*/ 	.word	0x00022850
        /*08b4*/ 	.short	0x0100
        /*08b6*/ 	.byte	0x08
	.zero		1


	//   ....[7]....
        /*08b8*/ 	.word	0x000003f0
        /*08bc*/ 	.word	0x000000ff
        /*08c0*/ 	.word	0x00022860
        /*08c4*/ 	.short	0x0100
        /*08c6*/ 	.byte	0x08
	.zero		1


	//   ....[8]....
        /*08c8*/ 	.word	0x00000400
        /*08cc*/ 	.word	0x000000ff
        /*08d0*/ 	.word	0x00022858
        /*08d4*/ 	.short	0x0100
        /*08d6*/ 	.byte	0x08
	.zero		1


	//   ....[9]....
        /*08d8*/ 	.word	0x00000410
        /*08dc*/ 	.word	0x000000ff
        /*08e0*/ 	.word	0x00022868
        /*08e4*/ 	.short	0x0100
        /*08e6*/ 	.byte	0x08
	.zero		1


	//   ....[10]....
        /*08e8*/ 	.word	0x00000500
        /*08ec*/ 	.word	0x000000ff
        /*08f0*/ 	.word	0x00022870
        /*08f4*/ 	.short	0x0100
        /*08f6*/ 	.byte	0x06
	.zero		1


	//   ....[11]....
        /*08f8*/ 	.word	0x00000510
        /*08fc*/ 	.word	0x000000ff
        /*0900*/ 	.word	0x00022880
        /*0904*/ 	.short	0x0100
        /*0906*/ 	.byte	0x06
	.zero		1


	//   ....[12]....
        /*0908*/ 	.word	0x00000520
        /*090c*/ 	.word	0x000000ff
        /*0910*/ 	.word	0x00022878
        /*0914*/ 	.short	0x0100
        /*0916*/ 	.byte	0x06
	.zero		1


	//   ....[13]....
        /*0918*/ 	.word	0x00000530
        /*091c*/ 	.word	0x000000ff
        /*0920*/ 	.word	0x00022888
        /*0924*/ 	.short	0x0100
        /*0926*/ 	.byte	0x06
	.zero		1


	//   ....[14]....
        /*0928*/ 	.word	0x00000660
        /*092c*/ 	.word	0x000000ff
        /*0930*/ 	.word	0x00022890
        /*0934*/ 	.short	0x0100
        /*0936*/ 	.byte	0x08
	.zero		1


	//   ....[15]....
        /*0938*/ 	.word	0x00000670
        /*093c*/ 	.word	0x000000ff
        /*0940*/ 	.word	0x000228a0
        /*0944*/ 	.short	0x0100
        /*0946*/ 	.byte	0x08
	.zero		1


	//   ....[16]....
        /*0948*/ 	.word	0x00000680
        /*094c*/ 	.word	0x000000ff
        /*0950*/ 	.word	0x00022898
        /*0954*/ 	.short	0x0100
        /*0956*/ 	.byte	0x08
	.zero		1


	//   ....[17]....
        /*0958*/ 	.word	0x00000690
        /*095c*/ 	.word	0x000000ff
        /*0960*/ 	.word	0x000228a8
        /*0964*/ 	.short	0x0100
        /*0966*/ 	.byte	0x08
	.zero		1


	//   ....[18]....
        /*0968*/ 	.word	0x000007d0
        /*096c*/ 	.word	0x000000ff
        /*0970*/ 	.word	0x000228b0
        /*0974*/ 	.short	0x0100
        /*0976*/ 	.byte	0x08
	.zero		1


	//   ....[19]....
        /*0978*/ 	.word	0x000007e0
        /*097c*/ 	.word	0x000000ff
        /*0980*/ 	.word	0x000228c0
        /*0984*/ 	.short	0x0100
        /*0986*/ 	.byte	0x08
	.zero		1


	//   ....[20]....
        /*0988*/ 	.word	0x000007f0
        /*098c*/ 	.word	0x000000ff
        /*0990*/ 	.word	0x000228b8
        /*0994*/ 	.short	0x0100
        /*0996*/ 	.byte	0x08
	.zero		1


	//   ....[21]....
        /*0998*/ 	.word	0x00000800
        /*099c*/ 	.word	0x000000ff
        /*09a0*/ 	.word	0x000228c8
        /*09a4*/ 	.short	0x0100
        /*09a6*/ 	.byte	0x08
	.zero		1


	//   ....[22]....
        /*09a8*/ 	.word	0x000017e0
        /*09ac*/ 	.word	0x000000ff
        /*09b0*/ 	.word	0x00022800
        /*09b4*/ 	.short	0x010a
        /*09b6*/ 	.byte	0x2d
	.zero		1


	//   ....[23]....
        /*09b8*/ 	.word	0x000018b0
        /*09bc*/ 	.word	0x000000ff
        /*09c0*/ 	.word	0x00022830
        /*09c4*/ 	.short	0x010a
        /*09c6*/ 	.byte	0x16
	.zero		1


	//   ....[24]....
        /*09c8*/ 	.word	0x000018f0
        /*09cc*/ 	.word	0x000000ff
        /*09d0*/ 	.word	0x00022830
        /*09d4*/ 	.short	0x010a
        /*09d6*/ 	.byte	0x16
	.zero		1


	//   ....[25]....
        /*09d8*/ 	.word	0x00001c20
        /*09dc*/ 	.word	0x000000ff
        /*09e0*/ 	.word	0x00000000
        /*09e4*/ 	.short	0x0101
        /*09e6*/ 	.byte	0x06
	.zero		1


	//   ....[26]....
        /*09e8*/ 	.word	0x00002ed0
        /*09ec*/ 	.word	0x000000ff
        /*09f0*/ 	.word	0x00022850
        /*09f4*/ 	.short	0x010a
        /*09f6*/ 	.byte	0x16
	.zero		1


	//   ....[27]....
        /*09f8*/ 	.word	0x00002f10
        /*09fc*/ 	.word	0x000000ff
        /*0a00*/ 	.word	0x00022850
        /*0a04*/ 	.short	0x010a
        /*0a06*/ 	.byte	0x16
	.zero		1


	//   ....[28]....
        /*0a08*/ 	.word	0x00003230
        /*0a0c*/ 	.word	0x000000ff
        /*0a10*/ 	.word	0x00000000
        /*0a14*/ 	.short	0x0101
        /*0a16*/ 	.byte	0x16
	.zero		1


	//   ....[29]....
        /*0a18*/ 	.word	0x00003390
        /*0a1c*/ 	.word	0x000000ff
        /*0a20*/ 	.word	0x00022830
        /*0a24*/ 	.short	0x010a
        /*0a26*/ 	.byte	0x18
	.zero		1


	//   ....[30]....
        /*0a28*/ 	.word	0x000033d0
        /*0a2c*/ 	.word	0x000000ff
        /*0a30*/ 	.word	0x00022830
        /*0a34*/ 	.short	0x010a
        /*0a36*/ 	.byte	0x18
	.zero		1


	//   ....[31]....
        /*0a38*/ 	.word	0x00003600
        /*0a3c*/ 	.word	0x000000ff
        /*0a40*/ 	.word	0x00000000
        /*0a44*/ 	.short	0x0101
        /*0a46*/ 	.byte	0x06
	.zero		1


	//   ....[32]....
        /*0a48*/ 	.word	0x00004c70
        /*0a4c*/ 	.word	0x000000ff
        /*0a50*/ 	.word	0x00022850
        /*0a54*/ 	.short	0x010a
        /*0a56*/ 	.byte	0x18
	.zero		1


	//   ....[33]....
        /*0a58*/ 	.word	0x00004cc0
        /*0a5c*/ 	.word	0x000000ff
        /*0a60*/ 	.word	0x00022850
        /*0a64*/ 	.short	0x010a
        /*0a66*/ 	.byte	0x18
	.zero		1


	//   ....[34]....
        /*0a68*/ 	.word	0x00004f90
        /*0a6c*/ 	.word	0x000000ff
        /*0a70*/ 	.word	0x00000000
        /*0a74*/ 	.short	0x0101
        /*0a76*/ 	.byte	0x18
	.zero		1


	//   ....[35]....
        /*0a78*/ 	.word	0x00007430
        /*0a7c*/ 	.word	0x00000003
        /*0a80*/ 	.word	0x00000000
        /*0a84*/ 	.short	0x0101
        /*0a86*/ 	.byte	0x3f
	.zero		1


	//   ....[36]....
        /*0a88*/ 	.word	0x0000a100
        /*0a8c*/ 	.word	0x00000021
        /*0a90*/ 	.word	0x00022840
        /*0a94*/ 	.short	0x010a
        /*0a96*/ 	.byte	0x3f
	.zero		1


	//   ....[37]....
        /*0a98*/ 	.word	0x0000a760
        /*0a9c*/ 	.word	0x00000021
        /*0aa0*/ 	.word	0x00022830
        /*0aa4*/ 	.short	0x0107
        /*0aa6*/ 	.byte	0x3f
	.zero		1


	//   ....[38]....
        /*0aa8*/ 	.word	0x0000a840
        /*0aac*/ 	.word	0x00000021
        /*0ab0*/ 	.word	0x00022830
        /*0ab4*/ 	.short	0x0101
        /*0ab6*/ 	.byte	0x3f
	.zero		1


	//   ....[39]....
        /*0ab8*/ 	.word	0x0000b3c0
        /*0abc*/ 	.word	0x00000016
        /*0ac0*/ 	.word	0x00022800
        /*0ac4*/ 	.short	0x0107
        /*0ac6*/ 	.byte	0x3f
	.zero		1


	//   ....[40]....
        /*0ac8*/ 	.word	0x0000b4b0
        /*0acc*/ 	.word	0x00000016
        /*0ad0*/ 	.word	0x00022800
        /*0ad4*/ 	.short	0x0101
        /*0ad6*/ 	.byte	0x3f
	.zero		1


	//   ....[41]....
        /*0ad8*/ 	.word	0x0000b4d0
        /*0adc*/ 	.word	0x00000016
        /*0ae0*/ 	.word	0x00022820
        /*0ae4*/ 	.short	0x010a
        /*0ae6*/ 	.byte	0x3f
	.zero		1


	//   ....[42]....
        /*0ae8*/ 	.word	0x0000b560
        /*0aec*/ 	.word	0x00000021
        /*0af0*/ 	.word	0x00022860
        /*0af4*/ 	.short	0x010a
        /*0af6*/ 	.byte	0x3f
	.zero		1


	//   ....[43]....
        /*0af8*/ 	.word	0x0000bc60
        /*0afc*/ 	.word	0x00000021
        /*0b00*/ 	.word	0x00022850
        /*0b04*/ 	.short	0x0107
        /*0b06*/ 	.byte	0x3f
	.zero		1


	//   ....[44]....
        /*0b08*/ 	.word	0x0000bd30
        /*0b0c*/ 	.word	0x00000021
        /*0b10*/ 	.word	0x00022850
        /*0b14*/ 	.short	0x0101
        /*0b16*/ 	.byte	0x3f
	.zero		1


	//   ....[45]....
        /*0b18*/ 	.word	0x0000c070
        /*0b1c*/ 	.word	0x0000000a
        /*0b20*/ 	.word	0x00022840
        /*0b24*/ 	.short	0x010a
        /*0b26*/ 	.byte	0x3f
	.zero		1


	//   ....[46]....
        /*0b28*/ 	.word	0x0000c440
        /*0b2c*/ 	.word	0x0000000a
        /*0b30*/ 	.word	0x00022830
        /*0b34*/ 	.short	0x0107
        /*0b36*/ 	.byte	0x3f
	.zero		1


	//   ....[47]....
        /*0b38*/ 	.word	0x0000c500
        /*0b3c*/ 	.word	0x0000000a
        /*0b40*/ 	.word	0x00022830
        /*0b44*/ 	.short	0x0101
        /*0b46*/ 	.byte	0x3f
	.zero		1


	//   ....[48]....
        /*0b48*/ 	.word	0x0000c530
        /*0b4c*/ 	.word	0x0000000a
        /*0b50*/ 	.word	0x00022860
        /*0b54*/ 	.short	0x010a
        /*0b56*/ 	.byte	0x3f
	.zero		1


	//   ....[49]....
        /*0b58*/ 	.word	0x0000ca50
        /*0b5c*/ 	.word	0x0000000a
        /*0b60*/ 	.word	0x00022850
        /*0b64*/ 	.short	0x0107
        /*0b66*/ 	.byte	0x3f
	.zero		1


	//   ....[50]....
        /*0b68*/ 	.word	0x0000cb10
        /*0b6c*/ 	.word	0x0000000a
        /*0b70*/ 	.word	0x00022850
        /*0b74*/ 	.short	0x0101
        /*0b76*/ 	.byte	0x3f
	.zero		1


	//   ....[51]....
        /*0b78*/ 	.word	0x0000d750
        /*0b7c*/ 	.word	0x00000007
        /*0b80*/ 	.word	0x00022820
        /*0b84*/ 	.short	0x010a
        /*0b86*/ 	.byte	0x3f
	.zero		1


	//   ....[52]....
        /*0b88*/ 	.word	0x0000d8d0
        /*0b8c*/ 	.word	0x00000005
        /*0b90*/ 	.word	0x00022840
        /*0b94*/ 	.short	0x010a
        /*0b96*/ 	.byte	0x3f
	.zero		1


	//   ....[53]....
        /*0b98*/ 	.word	0x0000d970
        /*0b9c*/ 	.word	0x00000003
        /*0ba0*/ 	.word	0x00022840
        /*0ba4*/ 	.short	0x010a
        /*0ba6*/ 	.byte	0x3f
	.zero		1


	//   ....[54]....
        /*0ba8*/ 	.word	0x0000d9b0
        /*0bac*/ 	.word	0x00000005
        /*0bb0*/ 	.word	0x00022860
        /*0bb4*/ 	.short	0x010a
        /*0bb6*/ 	.byte	0x3f
	.zero		1


	//   ....[55]....
        /*0bb8*/ 	.word	0x0000d9f0
        /*0bbc*/ 	.word	0x00000003
        /*0bc0*/ 	.word	0x00022860
        /*0bc4*/ 	.short	0x010a
        /*0bc6*/ 	.byte	0x3f
	.zero		1


	//   ....[56]....
        /*0bc8*/ 	.word	0x0000da60
        /*0bcc*/ 	.word	0x00000003
        /*0bd0*/ 	.word	0x00022800
        /*0bd4*/ 	.short	0x010a
        /*0bd6*/ 	.byte	0x3f
	.zero		1


	//   ....[57]....
        /*0bd8*/ 	.word	0x0000dac0
        /*0bdc*/ 	.word	0x00000003
        /*0be0*/ 	.word	0x00022830
        /*0be4*/ 	.short	0x010a
        /*0be6*/ 	.byte	0x3f
	.zero		1


	//   ....[58]....
        /*0be8*/ 	.word	0x0000db20
        /*0bec*/ 	.word	0x00000009
        /*0bf0*/ 	.word	0x00022850
        /*0bf4*/ 	.short	0x010a
        /*0bf6*/ 	.byte	0x3f
	.zero		1


	//   ....[59]....
        /*0bf8*/ 	.word	0x0000db80
        /*0bfc*/ 	.word	0x00000003
        /*0c00*/ 	.word	0x00022830
        /*0c04*/ 	.short	0x010a
        /*0c06*/ 	.byte	0x3f
	.zero		1


	//   ....[60]....
        /*0c08*/ 	.word	0x0000dbe0
        /*0c0c*/ 	.word	0x00000009
        /*0c10*/ 	.word	0x00022850
        /*0c14*/ 	.short	0x010a
        /*0c16*/ 	.byte	0x3f
	.zero		1


	//   ....[61]....
        /*0c18*/ 	.word	0x0000dcf0
        /*0c1c*/ 	.word	0x00000021
        /*0c20*/ 	.word	0x00022840
        /*0c24*/ 	.short	0x010a
        /*0c26*/ 	.byte	0x3f
	.zero		1


	//   ....[62]....
        /*0c28*/ 	.word	0x0000efd0
        /*0c2c*/ 	.word	0x00000016
        /*0c30*/ 	.word	0x00022820
        /*0c34*/ 	.short	0x010a
        /*0c36*/ 	.byte	0x3f
	.zero		1


	//   ....[63]....
        /*0c38*/ 	.word	0x0000f020
        /*0c3c*/ 	.word	0x00000021
        /*0c40*/ 	.word	0x00022860
        /*0c44*/ 	.short	0x010a
        /*0c46*/ 	.byte	0x3f
	.zero		1


	//   ....[64]....
        /*0c48*/ 	.word	0x0000f990
        /*0c4c*/ 	.word	0x0000000a
        /*0c50*/ 	.word	0x00022840
        /*0c54*/ 	.short	0x010a
        /*0c56*/ 	.byte	0x3f
	.zero		1


	//   ....[65]....
        /*0c58*/ 	.word	0x00010060
        /*0c5c*/ 	.word	0x0000000a
        /*0c60*/ 	.word	0x00022860
        /*0c64*/ 	.short	0x010a
        /*0c66*/ 	.byte	0x3f
	.zero		1


	//   ....[66]....
        /*0c68*/ 	.word	0x00011110
        /*0c6c*/ 	.word	0x00000007
        /*0c70*/ 	.word	0x00022820
        /*0c74*/ 	.short	0x010a
        /*0c76*/ 	.byte	0x3f
	.zero		1


	//   ....[67]....
        /*0c78*/ 	.word	0x000112b0
        /*0c7c*/ 	.word	0x00000005
        /*0c80*/ 	.word	0x00022840
        /*0c84*/ 	.short	0x010a
        /*0c86*/ 	.byte	0x3f
	.zero		1


	//   ....[68]....
        /*0c88*/ 	.word	0x00011300
        /*0c8c*/ 	.word	0x00000003
        /*0c90*/ 	.word	0x00022840
        /*0c94*/ 	.short	0x010a
        /*0c96*/ 	.byte	0x3f
	.zero		1


	//   ....[69]....
        /*0c98*/ 	.word	0x00011350
        /*0c9c*/ 	.word	0x00000005
        /*0ca0*/ 	.word	0x00022860
        /*0ca4*/ 	.short	0x010a
        /*0ca6*/ 	.byte	0x3f
	.zero		1


	//----- nvinfo : EIATTR_NUM_MBARRIERS
	.align		4
.L_1182:
        /*0ca8*/ 	.byte	0x03, 0x38
        /*0caa*/ 	.short	0x0016


	//----- nvinfo : EIATTR_EXIT_INSTR_OFFSETS
	.align		4
        /*0cac*/ 	.byte	0x04, 0x1c
        /*0cae*/ 	.short	(.L_1184 - .L_1183)


	//   ....[0]....
.L_1183:
        /*0cb0*/ 	.word	0x000009b0


	//   ....[1]....
        /*0cb4*/ 	.word	0x000087f0


	//   ....[2]....
        /*0cb8*/ 	.word	0x0000da40


	//----- nvinfo : EIATTR_MAX_THREADS
	.align		4
.L_1184:
        /*0cbc*/ 	.byte	0x04, 0x05
        /*0cbe*/ 	.short	(.L_1186 - .L_1185)
.L_1185:
        /*0cc0*/ 	.word	0x00000180
        /*0cc4*/ 	.word	0x00000001
        /*0cc8*/ 	.word	0x00000001


	//----- nvinfo : EIATTR_CRS_STACK_SIZE
	.align		4
.L_1186:
        /*0ccc*/ 	.byte	0x04, 0x1e
        /*0cce*/ 	.short	(.L_1188 - .L_1187)
.L_1187:
        /*0cd0*/ 	.word	0x00000000


	//----- nvinfo : EIATTR_CBANK_PARAM_SIZE
	.align		4
.L_1188:
        /*0cd4*/ 	.byte	0x03, 0x19
        /*0cd6*/ 	.short	0x0af0


	//----- nvinfo : EIATTR_PARAM_CBANK
	.align		4
        /*0cd8*/ 	.byte	0x04, 0x0a
        /*0cda*/ 	.short	(.L_1190 - .L_1189)
	.align		4
.L_1189:
        /*0cdc*/ 	.word	index@(.nv.constant0._ZN7cutlass13device_kernelIN5flash11enable_sm90INS1_16FlashAttnFwdSm90INS1_25CollectiveMainloopFwdSm90ILi2EN4cute5tupleIJNS5_1CILi1EEES8_S8_EEENS6_IJNS7_ILi128EEENS7_ILi96EEENS7_ILi64EEEEEELi256ENS_10bfloat16_tEfNS_4arch4Sm90ELb0ELb0ELb0ELb1ELb1ELb0ELb0ELb1ELb0ELb1ELb0ELb0EEENS1_21CollectiveEpilogueFwdINS6_IJSA_NS7_ILi256EEESB_EEES9_SE_SG_Li256ELb1ELb1ELb0ELb0EEENS1_36VarlenDynamicPersistentTileSchedulerILi128ELi96ELi256ELi128ELb0ELb1ELb1ELb0ELb1ELb1EEEEEEEEEvNT_6ParamsE)
        /*0ce0*/ 	.short	0x0210
        /*0ce2*/ 	.short	0x0af0


	//----- nvinfo : EIATTR_SW_WAR
	.align		4
.L_1190:
        /*0ce4*/ 	.byte	0x04, 0x36
        /*0ce6*/ 	.short	(.L_1192 - .L_1191)
.L_1191:
        /*0ce8*/ 	.word	0x00000008
.L_1192:


//--------------------- .nv.info._ZN7cutlass13device_kernelIN5flash11enable_sm90INS1_16FlashAttnFwdSm90INS1_25CollectiveMainloopFwdSm90ILi2EN4cute5tupleIJNS5_1CILi1EEES8_S8_EEENS6_IJNS7_ILi128EEENS7_ILi96EEENS7_ILi64EEEEEELi256ENS_10bfloat16_tEfNS_4arch4Sm90ELb0ELb0ELb0ELb1ELb1ELb1ELb0ELb1ELb0ELb1ELb0ELb0EEENS1_21CollectiveEpilogueFwdINS6_IJSA_NS7_ILi256EEESB_EEES9_SE_SG_Li256ELb1ELb1ELb0ELb0EEENS1_36VarlenDynamicPersistentTileSchedulerILi128ELi96ELi256ELi128ELb0ELb1ELb1ELb0ELb1ELb1EEEEEEEEEvNT_6ParamsE --------------------------
	.section	.nv.info._ZN7cutlass13device_kernelIN5flash11enable_sm90INS1_16FlashAttnFwdSm90INS1_25CollectiveMainloopFwdSm90ILi2EN4cute5tupleIJNS5_1CILi1EEES8_S8_EEENS6_IJNS7_ILi128EEENS7_ILi96EEENS7_ILi64EEEEEELi256ENS_10bfloat16_tEfNS_4arch4Sm90ELb0ELb0ELb0ELb1ELb1ELb1ELb0ELb1ELb0ELb1ELb0ELb0EEENS1_21CollectiveEpilogueFwdINS6_IJSA_NS7_ILi256EEESB_EEES9_SE_SG_Li256ELb1ELb1ELb0ELb0EEENS1_36VarlenDynamicPersistentTileSchedulerILi128ELi96ELi256ELi128ELb0ELb1ELb1ELb0ELb1ELb1EEEEEEEEEvNT_6ParamsE,"",@"SHT_CUDA_INFO"
	.sectionflags	@""
	.align	4


	//----- nvinfo : EIATTR_CUDA_API_VERSION
	.align		4
        /*0000*/ 	.byte	0x04, 0x37
        /*0002*/ 	.short	(.L_1194 - .L_1193)
.L_1193:
        /*0004*/ 	.word	0x00000082


	//----- nvinfo : EIATTR_KPARAM_INFO
	.align		4
.L_1194:
        /*0008*/ 	.byte	0x04, 0x17
        /*000a*/ 	.short	(.L_1196 - .L_1195)
.L_1195:
        /*000c*/ 	.word	0x00000000
        /*0010*/ 	.short	0x0000
        /*0012*/ 	.short	0x0070
        /*0014*/ 	.byte	0x00, 0xf0, 0x01, 0x2a


	//----- nvinfo : EIATTR_SPARSE_MMA_MASK
	.align		4
.L_1196:
        /*0018*/ 	.byte	0x03, 0x50
        /*001a*/ 	.short	0x0000


	//----- nvinfo : EIATTR_MAXREG_COUNT
	.align		4
        /*001c*/ 	.byte	0x03, 0x1b
        /*001e*/ 	.short	0x00a8


	//----- nvinfo : EIATTR_NUM_BARRIERS
	.align		4
        /*0020*/ 	.byte	0x02, 0x4c
        /*0022*/ 	.byte	0x10
	.zero		1


	//----- nvinfo : EIATTR_EXTERNS
	.align		4
        /*0024*/ 	.byte	0x04, 0x0f
        /*0026*/ 	.short	(.L_1198 - .L_1197)


	//   ....[0]....
	.align		4
.L_1197:
        /*0028*/ 	.word	index@(__assertfail)


	//----- nvinfo : EIATTR_ANNOTATIONS
	.align		4
.L_1198:
        /*002c*/ 	.byte	0x04, 0x55
        /*002e*/ 	.short	(.L_1200 - .L_1199)


	//   ....[0]....
.L_1199:
        /* <DEDUP_REMOVED lines=49> */


	//----- nvinfo : EIATTR_MERCURY_ISA_VERSION
	.align		4
.L_1200:
        /*0328*/ 	.byte	0x03, 0x5f
        /*032a*/ 	.short	0x0101


	//----- nvinfo : EIATTR_UNUSED_LOAD_BYTE_OFFSET
	.align		4
        /*032c*/ 	.byte	0x04, 0x44
        /*032e*/ 	.short	(.L_1202 - .L_1201)


	//   ....[0]....
.L_1201:
        /*0330*/ 	.word	0x00000a40
        /*0334*/ 	.word	0x0000fff0


	//   ....[1]....
        /*0338*/ 	.word	0x0000cf40
        /*033c*/ 	.word	0x0000fff0


	//----- nvinfo : EIATTR_INT_WARP_WIDE_INSTR_OFFSETS
	.align		4
.L_1202:
        /*0340*/ 	.byte	0x04, 0x31
        /*0342*/ 	.short	(.L_1204 - .L_1203)


	//   ....[0]....
.L_1203:
        /*0344*/ 	.word	0x00000120


	//   ....[1]....
        /*0348*/ 	.word	0x000001c0


	//   ....[2]....
        /*034c*/ 	.word	0x00000230


	//   ....[3]....
        /*0350*/ 	.word	0x00012540


	//   ....[4]....
        /*0354*/ 	.word	0x000125d0


	//   ....[5]....
        /*0358*/ 	.word	0x000159e0


	//   ....[6]....
        /*035c*/ 	.word	0x00015a70


	//----- nvinfo : EIATTR_COOP_GROUP_MASK_REGIDS
	.align		4
.L_1204:
        /*0360*/ 	.byte	0x04, 0x29
        /*0362*/ 	.short	(.L_1206 - .L_1205)


	//   ....[0]....
.L_1205:
        /*0364*/ 	.word	0xffffffff


	//   ....[1]....
        /*0368*/ 	.word	0xffffffff


	//   ....[2]....
        /*036c*/ 	.word	0xffffffff


	//   ....[3]....
        /*0370*/ 	.word	0xffffffff


	//   ....[4]....
        /*0374*/ 	.word	0xffffffff


	//   ....[5]....
        /*0378*/ 	.word	0xffffffff


	//   ....[6]....
        /*037c*/ 	.word	0xffffffff


	//   ....[7]....
        /*0380*/ 	.word	0xffffffff


	//   ....[8]....
        /*0384*/ 	.word	0xffffffff


	//   ....[9]....
        /*0388*/ 	.word	0xffffffff


	//   ....[10]....
        /*038c*/ 	.word	0xffffffff


	//   ....[11]....
        /*0390*/ 	.word	0xffffffff


	//   ....[12]....
        /*0394*/ 	.word	0xffffffff


	//   ....[13]....
        /*0398*/ 	.word	0xffffffff


	//   ....[14]....
        /*039c*/ 	.word	0xffffffff


	//   ....[15]....
        /*03a0*/ 	.word	0xffffffff


	//   ....[16]....
        /*03a4*/ 	.word	0xffffffff


	//   ....[17]....
        /*03a8*/ 	.word	0xffffffff


	//   ....[18]....
        /*03ac*/ 	.word	0xffffffff


	//   ....[19]....
        /*03b0*/ 	.word	0xffffffff


	//   ....[20]....
        /*03b4*/ 	.word	0xffffffff


	//   ....[21]....
        /*03b8*/ 	.word	0xffffffff


	//   ....[22]....
        /*03bc*/ 	.word	0xffffffff


	//   ....[23]....
        /*03c0*/ 	.word	0xffffffff


	//   ....[24]....
        /*03c4*/ 	.word	0xffffffff


	//   ....[25]....
        /*03c8*/ 	.word	0xffffffff


	//   ....[26]....
        /*03cc*/ 	.word	0xffffffff


	//   ....[27]....
        /*03d0*/ 	.word	0xffffffff


	//   ....[28]....
        /*03d4*/ 	.word	0xffffffff


	//   ....[29]....
        /*03d8*/ 	.word	0xffffffff


	//   ....[30]....
        /*03dc*/ 	.word	0xffffffff


	//   ....[31]....
        /*03e0*/ 	.word	0xffffffff


	//   ....[32]....
        /*03e4*/ 	.word	0xffffffff


	//   ....[33]....
        /*03e8*/ 	.word	0xffffffff


	//   ....[34]....
        /*03ec*/ 	.word	0xffffffff


	//   ....[35]....
        /*03f0*/ 	.word	0xffffffff


	//   ....[36]....
        /*03f4*/ 	.word	0xffffffff


	//   ....[37]....
        /*03f8*/ 	.word	0xffffffff


	//   ....[38]....
        /*03fc*/ 	.word	0xffffffff


	//   ....[39]....
        /*0400*/ 	.word	0xffffffff


	//   ....[40]....
        /*0404*/ 	.word	0xffffffff


	//   ....[41]....
        /*0408*/ 	.word	0xffffffff


	//   ....[42]....
        /*040c*/ 	.word	0xffffffff


	//   ....[43]....
        /*0410*/ 	.word	0xffffffff


	//   ....[44]....
        /*0414*/ 	.word	0xffffffff


	//   ....[45]....
        /*0418*/ 	.word	0xffffffff


	//   ....[46]....
        /*041c*/ 	.word	0xffffffff


	//   ....[47]....
        /*0420*/ 	.word	0xffffffff


	//   ....[48]....
        /*0424*/ 	.word	0xffffffff


	//   ....[49]....
        /*0428*/ 	.word	0xffffffff


	//   ....[50]....
        /*042c*/ 	.word	0xffffffff


	//   ....[51]....
        /*0430*/ 	.word	0xffffffff


	//   ....[52]....
        /*0434*/ 	.word	0xffffffff


	//   ....[53]....
        /*0438*/ 	.word	0xffffffff


	//   ....[54]....
        /*043c*/ 	.word	0xffffffff


	//   ....[55]....
        /*0440*/ 	.word	0xffffffff


	//   ....[56]....
        /*0444*/ 	.word	0xffffffff


	//   ....[57]....
        /*0448*/ 	.word	0xffffffff


	//   ....[58]....
        /*044c*/ 	.word	0xffffffff


	//   ....[59]....
        /*0450*/ 	.word	0xffffffff


	//   ....[60]....
        /*0454*/ 	.word	0xffffffff


	//   ....[61]....
        /*0458*/ 	.word	0xffffffff


	//   ....[62]....
        /*045c*/ 	.word	0xffffffff


	//   ....[63]....
        /*0460*/ 	.word	0xffffffff


	//   ....[64]....
        /*0464*/ 	.word	0xffffffff


	//   ....[65]....
        /*0468*/ 	.word	0xffffffff


	//   ....[66]....
        /*046c*/ 	.word	0xffffffff


	//   ....[67]....
        /*0470*/ 	.word	0xffffffff


	//   ....[68]....
        /*0474*/ 	.word	0xffffffff


	//   ....[69]....
        /*0478*/ 	.word	0xffffffff


	//   ....[70]....
        /*047c*/ 	.word	0xffffffff


	//   ....[71]....
        /*0480*/ 	.word	0xffffffff


	//   ....[72]....
        /*0484*/ 	.word	0xffffffff


	//   ....[73]....
        /*0488*/ 	.word	0xffffffff


	//   ....[74]....
        /*048c*/ 	.word	0xffffffff


	//   ....[75]....
        /*0490*/ 	.word	0xffffffff


	//   ....[76]....
        /*0494*/ 	.word	0xffffffff


	//   ....[77]....
        /*0498*/ 	.word	0xffffffff


	//   ....[78]....
        /*049c*/ 	.word	0xffffffff


	//   ....[79]....
        /*04a0*/ 	.word	0xffffffff


	//   ....[80]....
        /*04a4*/ 	.word	0xffffffff


	//   ....[81]....
        /*04a8*/ 	.word	0xffffffff


	//   ....[82]....
        /*04ac*/ 	.word	0xffffffff


	//   ....[83]....
        /*04b0*/ 	.word	0xffffffff


	//   ....[84]....
        /*04b4*/ 	.word	0xffffffff


	//   ....[85]....
        /*04b8*/ 	.word	0xffffffff


	//   ....[86]....
        /*04bc*/ 	.word	0xffffffff


	//   ....[87]....
        /*04c0*/ 	.word	0xffffffff


	//   ....[88]....
        /*04c4*/ 	.word	0xffffffff


	//   ....[89]....
        /*04c8*/ 	.word	0xffffffff


	//   ....[90]....
        /*04cc*/ 	.word	0xffffffff


	//   ....[91]....
        /*04d0*/ 	.word	0xffffffff


	//   ....[92]....
        /*04d4*/ 	.word	0xffffffff


	//   ....[93]....
        /*04d8*/ 	.word	0xffffffff


	//   ....[94]....
        /*04dc*/ 	.word	0xffffffff


	//   ....[95]....
        /*04e0*/ 	.word	0xffffffff


	//   ....[96]....
        /*04e4*/ 	.word	0xffffffff


	//   ....[97]....
        /*04e8*/ 	.word	0xffffffff


	//   ....[98]....
        /*04ec*/ 	.word	0xffffffff


	//   ....[99]....
        /*04f0*/ 	.word	0xffffffff


	//   ....[100]....
        /*04f4*/ 	.word	0xffffffff


	//   ....[101]....
        /*04f8*/ 	.word	0xffffffff


	//   ....[102]....
        /*04fc*/ 	.word	0xffffffff


	//   ....[103]....
        /*0500*/ 	.word	0xffffffff


	//   ....[104]....
        /*0504*/ 	.word	0xffffffff


	//   ....[105]....
        /*0508*/ 	.word	0xffffffff


	//   ....[106]....
        /*050c*/ 	.word	0xffffffff


	//   ....[107]....
        /*0510*/ 	.word	0xffffffff


	//   ....[108]....
        /*0514*/ 	.word	0xffffffff


	//   ....[109]....
        /*0518*/ 	.word	0xffffffff


	//   ....[110]....
        /*051c*/ 	.word	0xffffffff


	//   ....[111]....
        /*0520*/ 	.word	0xffffffff


	//   ....[112]....
        /*0524*/ 	.word	0xffffffff


	//   ....[113]....
        /*0528*/ 	.word	0xffffffff


	//   ....[114]....
        /*052c*/ 	.word	0xffffffff


	//   ....[115]....
        /*0530*/ 	.word	0xffffffff


	//   ....[116]....
        /*0534*/ 	.word	0xffffffff


	//   ....[117]....
        /*0538*/ 	.word	0xffffffff


	//   ....[118]....
        /*053c*/ 	.word	0xffffffff


	//   ....[119]....
        /*0540*/ 	.word	0xffffffff


	//   ....[120]....
        /*0544*/ 	.word	0xffffffff


	//   ....[121]....
        /*0548*/ 	.word	0xffffffff


	//   ....[122]....
        /*054c*/ 	.word	0xffffffff


	//   ....[123]....
        /*0550*/ 	.word	0xffffffff


	//   ....[124]....
        /*0554*/ 	.word	0xffffffff


	//   ....[125]....
        /*0558*/ 	.word	0xffffffff


	//   ....[126]....
        /*055c*/ 	.word	0xffffffff


	//   ....[127]....
        /*0560*/ 	.word	0xffffffff


	//   ....[128]....
        /*0564*/ 	.word	0xffffffff


	//   ....[129]....
        /*0568*/ 	.word	0xffffffff


	//   ....[130]....
        /*056c*/ 	.word	0xffffffff


	//   ....[131]....
        /*0570*/ 	.word	0xffffffff


	//   ....[132]....
        /*0574*/ 	.word	0xffffffff


	//   ....[133]....
        /*0578*/ 	.word	0xffffffff


	//   ....[134]....
        /*057c*/ 	.word	0xffffffff


	//   ....[135]....
        /*0580*/ 	.word	0xffffffff


	//   ....[136]....
        /*0584*/ 	.word	0xffffffff


	//   ....[137]....
        /*0588*/ 	.word	0xffffffff


	//   ....[138]....
        /*058c*/ 	.word	0xffffffff


	//   ....[139]....
        /*0590*/ 	.word	0xffffffff


	//   ....[140]....
        /*0594*/ 	.word	0xffffffff


	//   ....[141]....
        /*0598*/ 	.word	0xffffffff


	//   ....[142]....
        /*059c*/ 	.word	0xffffffff


	//   ....[143]....
        /*05a0*/ 	.word	0xffffffff


	//   ....[144]....
        /*05a4*/ 	.word	0xffffffff


	//   ....[145]....
        /*05a8*/ 	.word	0xffffffff


	//   ....[146]....
        /*05ac*/ 	.word	0xffffffff


	//   ....[147]....
        /*05b0*/ 	.word	0xffffffff


	//   ....[148]....
        /*05b4*/ 	.word	0xffffffff


	//   ....[149]....
        /*05b8*/ 	.word	0xffffffff


	//   ....[150]....
        /*05bc*/ 	.word	0xffffffff


	//   ....[151]....
        /*05c0*/ 	.word	0xffffffff


	//   ....[152]....
        /*05c4*/ 	.word	0xffffffff


	//   ....[153]....
        /*05c8*/ 	.word	0xffffffff


	//   ....[154]....
        /*05cc*/ 	.word	0xffffffff


	//   ....[155]....
        /*05d0*/ 	.word	0xffffffff


	//   ....[156]....
        /*05d4*/ 	.word	0xffffffff


	//   ....[157]....
        /*05d8*/ 	.word	0xffffffff


	//   ....[158]....
        /*05dc*/ 	.word	0xffffffff


	//   ....[159]....
        /*05e0*/ 	.word	0xffffffff


	//   ....[160]....
        /*05e4*/ 	.word	0xffffffff


	//   ....[161]....
        /*05e8*/ 	.word	0xffffffff


	//   ....[162]....
        /*05ec*/ 	.word	0xffffffff


	//   ....[163]....
        /*05f0*/ 	.word	0x0500000f


	//   ....[164]....
        /*05f4*/ 	.word	0x0500000f


	//   ....[165]....
        /*05f8*/ 	.word	0x0500000f


	//   ....[166]....
        /*05fc*/ 	.word	0x0500000f


	//   ....[167]....
        /*0600*/ 	.word	0x0500000f


	//   ....[168]....
        /*0604*/ 	.word	0x0500000f


	//   ....[169]....
        /*0608*/ 	.word	0x0500000f


	//   ....[170]....
        /*060c*/ 	.word	0x0500000f


	//   ....[171]....
        /*0610*/ 	.word	0x0500000f


	//   ....[172]....
        /*0614*/ 	.word	0x0500000f


	//   ....[173]....
        /*0618*/ 	.word	0x0500000f


	//   ....[174]....
        /*061c*/ 	.word	0x0500000f


	//   ....[175]....
        /*0620*/ 	.word	0x0500000f


	//   ....[176]....
        /*0624*/ 	.word	0x0500000f


	//   ....[177]....
        /*0628*/ 	.word	0x0500000f


	//   ....[178]....
        /*062c*/ 	.word	0x0500000f


	//   ....[179]....
        /*0630*/ 	.word	0x0500000f


	//   ....[180]....
        /*0634*/ 	.word	0x0500000f


	//   ....[181]....
        /*0638*/ 	.word	0x0500000f


	//   ....[182]....
        /*063c*/ 	.word	0x0500000f


	//   ....[183]....
        /*0640*/ 	.word	0x0500000f


	//   ....[184]....
        /*0644*/ 	.word	0x0500000f


	//   ....[185]....
        /*0648*/ 	.word	0x0500000f


	//   ....[186]....
        /*064c*/ 	.word	0x0500000f


	//   ....[187]....
        /*0650*/ 	.word	0x0500000f


	//   ....[188]....
        /*0654*/ 	.word	0x0500000f


	//   ....[189]....
        /*0658*/ 	.word	0x0500000f


	//   ....[190]....
        /*065c*/ 	.word	0x0500000f


	//   ....[191]....
        /*0660*/ 	.word	0x0500000f


	//   ....[192]....
        /*0664*/ 	.word	0x0500000f


	//   ....[193]....
        /*0668*/ 	.word	0x0500000f


	//   ....[194]....
        /*066c*/ 	.word	0x0500000f


	//   ....[195]....
        /*0670*/ 	.word	0x0500000f


	//   ....[196]....
        /*0674*/ 	.word	0x0500000f


	//   ....[197]....
        /*0678*/ 	.word	0x0500000f


	//   ....[198]....
        /*067c*/ 	.word	0x0500000f


	//   ....[199]....
        /*0680*/ 	.word	0x0500000f


	//   ....[200]....
        /*0684*/ 	.word	0x0500000f


	//   ....[201]....
        /*0688*/ 	.word	0x0500000f


	//   ....[202]....
        /*068c*/ 	.word	0x0500000f


	//   ....[203]....
        /*0690*/ 	.word	0x0500000f


	//   ....[204]....
        /*0694*/ 	.word	0x0500000f


	//   ....[205]....
        /*0698*/ 	.word	0x0500000f


	//   ....[206]....
        /*069c*/ 	.word	0x0500000f


	//   ....[207]....
        /*06a0*/ 	.word	0x0500000f


	//   ....[208]....
        /*06a4*/ 	.word	0x0500000f


	//   ....[209]....
        /*06a8*/ 	.word	0x0500000f


	//   ....[210]....
        /*06ac*/ 	.word	0x0500000f


	//   ....[211]....
        /*06b0*/ 	.word	0x0500000f


	//   ....[212]....
        /*06b4*/ 	.word	0x0500000f


	//   ....[213]....
        /*06b8*/ 	.word	0x0500000f


	//   ....[214]....
        /*06bc*/ 	.word	0x0500000f


	//   ....[215]....
        /*06c0*/ 	.word	0x0500000f


	//   ....[216]....
        /*06c4*/ 	.word	0x0500000f


	//   ....[217]....
        /*06c8*/ 	.word	0x0500000f


	//   ....[218]....
        /*06cc*/ 	.word	0x0500000f


	//   ....[219]....
        /*06d0*/ 	.word	0x0500000f


	//   ....[220]....
        /*06d4*/ 	.word	0x0500000f


	//   ....[221]....
        /*06d8*/ 	.word	0x0500000f


	//   ....[222]....
        /*06dc*/ 	.word	0x0500000f


	//   ....[223]....
        /*06e0*/ 	.word	0x0500000f


	//   ....[224]....
        /*06e4*/ 	.word	0x0500000f


	//   ....[225]....
        /*06e8*/ 	.word	0x0500000f


	//   ....[226]....
        /*06ec*/ 	.word	0x0500000f


	//   ....[227]....
        /*06f0*/ 	.word	0x0500000f


	//   ....[228]....
        /*06f4*/ 	.word	0x0500000f


	//   ....[229]....
        /*06f8*/ 	.word	0x0500000f


	//   ....[230]....
        /*06fc*/ 	.word	0x0500000f


	//   ....[231]....
        /*0700*/ 	.word	0x0500000f


	//   ....[232]....
        /*0704*/ 	.word	0x0500000f


	//   ....[233]....
        /*0708*/ 	.word	0x0500000f


	//   ....[234]....
        /*070c*/ 	.word	0x0500000f


	//   ....[235]....
        /*0710*/ 	.word	0x0500000f


	//   ....[236]....
        /*0714*/ 	.word	0x0500000f


	//   ....[237]....
        /*0718*/ 	.word	0x0500000f


	//   ....[238]....
        /*071c*/ 	.word	0x0500000f


	//   ....[239]....
        /*0720*/ 	.word	0x0500000f


	//   ....[240]....
        /*0724*/ 	.word	0x0500000f


	//   ....[241]....
        /*0728*/ 	.word	0x0500000f


	//   ....[242]....
        /*072c*/ 	.word	0x0500000f


	//   ....[243]....
        /*0730*/ 	.word	0x0500000f


	//   ....[244]....
        /*0734*/ 	.word	0x0500000f


	//   ....[245]....
        /*0738*/ 	.word	0x0500000f


	//   ....[246]....
        /*073c*/ 	.word	0x0500000f


	//   ....[247]....
        /*0740*/ 	.word	0x0500000f


	//   ....[248]....
        /*0744*/ 	.word	0x0500000f


	//   ....[249]....
        /*0748*/ 	.word	0x0500000f


	//   ....[250]....
        /*074c*/ 	.word	0x0500000f


	//   ....[251]....
        /*0750*/ 	.word	0x0500000f


	//   ....[252]....
        /*0754*/ 	.word	0x0500000f


	//   ....[253]....
        /*0758*/ 	.word	0x0500000f


	//   ....[254]....
        /*075c*/ 	.word	0x0500000f


	//   ....[255]....
        /*0760*/ 	.word	0x0500000f


	//   ....[0]....
        /*0764*/ 	.word	0x0500000f


	//   ....[1]....
        /*0768*/ 	.word	0x0500000f


	//   ....[2]....
        /*076c*/ 	.word	0x0500000f


	//   ....[3]....
        /*0770*/ 	.word	0x0500000f


	//   ....[4]....
        /*0774*/ 	.word	0x0500000f


	//   ....[5]....
        /*0778*/ 	.word	0x0500000f


	//   ....[6]....
        /*077c*/ 	.word	0x0500000f


	//   ....[7]....
        /*0780*/ 	.word	0x0500000f


	//   ....[8]....
        /*0784*/ 	.word	0x0500000f


	//   ....[9]....
        /*0788*/ 	.word	0x0500000f


	//   ....[10]....
        /*078c*/ 	.word	0x0500000f


	//   ....[11]....
        /*0790*/ 	.word	0x0500000f


	//   ....[12]....
        /*0794*/ 	.word	0x0500000f


	//   ....[13]....
        /*0798*/ 	.word	0x0500000f


	//   ....[14]....
        /*079c*/ 	.word	0x0500000f


	//   ....[15]....
        /*07a0*/ 	.word	0x0500000f


	//   ....[16]....
        /*07a4*/ 	.word	0x0500000f


	//   ....[17]....
        /*07a8*/ 	.word	0x0500000f


	//   ....[18]....
        /*07ac*/ 	.word	0x0500000f


	//   ....[19]....
        /*07b0*/ 	.word	0x0500000f


	//----- nvinfo : EIATTR_COOP_GROUP_INSTR_OFFSETS
	.align		4
.L_1206:
        /*07b4*/ 	.byte	0x04, 0x28
        /*07b6*/ 	.short	(.L_1208 - .L_1207)


	//   ....[0]....
.L_1207:
        /*07b8*/ 	.word	0x00000060


	//   ....[1]....
        /*07bc*/ 	.word	0x00000130


	//   ....[2]....
        /*07c0*/ 	.word	0x000001e0


	//   ....[3]....
        /*07c4*/ 	.word	0x000003a0


	//   ....[4]....
        /*07c8*/ 	.word	0x00000500


	//   ....[5]....
        /*07cc*/ 	.word	0x00000620


	//   ....[6]....
        /*07d0*/ 	.word	0x00000780


	//   ....[7]....
        /*07d4*/ 	.word	0x00002cd0


	//   ....[8]....
        /*07d8*/ 	.word	0x00002ce0


	//   ....[9]....
        /*07dc*/ 	.word	0x00003450


	//   ....[10]....
        /*07e0*/ 	.word	0x00003460


	//   ....[11]....
        /*07e4*/ 	.word	0x000040d0


	//   ....[12]....
        /*07e8*/ 	.word	0x000040e0


	//   ....[13]....
        /*07ec*/ 	.word	0x00004870


	//   ....[14]....
        /*07f0*/ 	.word	0x00004880


	//   ....[15]....
        /*07f4*/ 	.word	0x00005270


	//   ....[16]....
        /*07f8*/ 	.word	0x00005280


	//   ....[17]....
        /*07fc*/ 	.word	0x00005390


	//   ....[18]....
        /*0800*/ 	.word	0x000053a0


	//   ....[19]....
        /*0804*/ 	.word	0x00005760


	//   ....[20]....
        /*0808*/ 	.word	0x00005790


	//   ....[21]....
        /*080c*/ 	.word	0x00005a60


	//   ....[22]....
        /*0810*/ 	.word	0x00005a80


	//   ....[23]....
        /*0814*/ 	.word	0x000063c0


	//   ....[24]....
        /*0818*/ 	.word	0x00006970


	//   ....[25]....
        /*081c*/ 	.word	0x00006980


	//   ....[26]....
        /*0820*/ 	.word	0x00006990


	//   ....[27]....
        /*0824*/ 	.word	0x000069a0


	//   ....[28]....
        /*0828*/ 	.word	0x00007980


	//   ....[29]....
        /*082c*/ 	.word	0x00007990


	//   ....[30]....
        /*0830*/ 	.word	0x000079a0


	//   ....[31]....
        /*0834*/ 	.word	0x000079b0


	//   ....[32]....
        /*0838*/ 	.word	0x000093e0


	//   ....[33]....
        /*083c*/ 	.word	0x00009400


	//   ....[34]....
        /*0840*/ 	.word	0x00009820


	//   ....[35]....
        /*0844*/ 	.word	0x00009890


	//   ....[36]....
        /*0848*/ 	.word	0x0000aaf0


	//   ....[37]....
        /*084c*/ 	.word	0x0000ab10


	//   ....[38]....
        /*0850*/ 	.word	0x0000b400


	//   ....[39]....
        /*0854*/ 	.word	0x0000b530


	//   ....[40]....
        /*0858*/ 	.word	0x0000c4c0


	//   ....[41]....
        /*085c*/ 	.word	0x0000c530


	//   ....[42]....
        /*0860*/ 	.word	0x0000c590


	//   ....[43]....
        /*0864*/ 	.word	0x0000c5b0


	//   ....[44]....
        /*0868*/ 	.word	0x0000e020


	//   ....[45]....
        /*086c*/ 	.word	0x0000e060


	//   ....[46]....
        /*0870*/ 	.word	0x0000e140


	//   ....[47]....
        /*0874*/ 	.word	0x0000e190


	//   ....[48]....
        /*0878*/ 	.word	0x0000ea60


	//   ....[49]....
        /*087c*/ 	.word	0x0000ea80


	//   ....[50]....
        /*0880*/ 	.word	0x0000ebe0


	//   ....[51]....
        /*0884*/ 	.word	0x0000ec00


	//   ....[52]....
        /*0888*/ 	.word	0x0000ed40


	//   ....[53]....
        /*088c*/ 	.word	0x0000ed60


	//   ....[54]....
        /*0890*/ 	.word	0x0000eeb0


	//   ....[55]....
        /*0894*/ 	.word	0x0000eed0


	//   ....[56]....
        /*0898*/ 	.word	0x0000f800


	//   ....[57]....
        /*089c*/ 	.word	0x0000f810


	//   ....[58]....
        /*08a0*/ 	.word	0x0000fa50


	//   ....[59]....
        /*08a4*/ 	.word	0x0000fa60


	//   ....[60]....
        /*08a8*/ 	.word	0x0000fc90


	//   ....[61]....
        /*08ac*/ 	.word	0x0000fca0


	//   ....[62]....
        /*08b0*/ 	.word	0x0000fed0


	//   ....[63]....
        /*08b4*/ 	.word	0x0000fee0


	//   ....[64]....
        /*08b8*/ 	.word	0x00010170


	//   ....[65]....
        /*08bc*/ 	.word	0x00010320


	//   ....[66]....
        /*08c0*/ 	.word	0x00010350


	//   ....[67]....
        /*08c4*/ 	.word	0x00010380


	//   ....[68]....
        /*08c8*/ 	.word	0x000103b0


	//   ....[69]....
        /*08cc*/ 	.word	0x000103e0


	//   ....[70]....
        /*08d0*/ 	.word	0x00010410


	//   ....[71]....
        /*08d4*/ 	.word	0x00010580


	//   ....[72]....
        /*08d8*/ 	.word	0x000105b0


	//   ....[73]....
        /*08dc*/ 	.word	0x000105e0


	//   ....[74]....
        /*08e0*/ 	.word	0x00010610


	//   ....[75]....
        /*08e4*/ 	.word	0x00010640


	//   ....[76]....
        /*08e8*/ 	.word	0x00010670


	//   ....[77]....
        /*08ec*/ 	.word	0x00010700


	//   ....[78]....
        /*08f0*/ 	.word	0x00010730


	//   ....[79]....
        /*08f4*/ 	.word	0x000107b0


	//   ....[80]....
        /*08f8*/ 	.word	0x000112e0


	//   ....[81]....
        /*08fc*/ 	.word	0x00013120


	//   ....[82]....
        /*0900*/ 	.word	0x00013140


	//   ....[83]....
        /*0904*/ 	.word	0x000131d0


	//   ....[84]....
        /*0908*/ 	.word	0x000131f0


	//   ....[85]....
        /*090c*/ 	.word	0x00013270


	//   ....[86]....
        /*0910*/ 	.word	0x00013290


	//   ....[87]....
        /*0914*/ 	.word	0x00013310


	//   ....[88]....
        /*0918*/ 	.word	0x00013330


	//   ....[89]....
        /*091c*/ 	.word	0x000133b0


	//   ....[90]....
        /*0920*/ 	.word	0x000133d0


	//   ....[91]....
        /*0924*/ 	.word	0x000133e0


	//   ....[92]....
        /*0928*/ 	.word	0x000133f0


	//   ....[93]....
        /*092c*/ 	.word	0x00013c70


	//   ....[94]....
        /*0930*/ 	.word	0x00013ca0


	//   ....[95]....
        /*0934*/ 	.word	0x00013d60


	//   ....[96]....
        /*0938*/ 	.word	0x00013d70


	//   ....[97]....
        /*093c*/ 	.word	0x00013e00


	//   ....[98]....
        /*0940*/ 	.word	0x00013e10


	//   ....[99]....
        /*0944*/ 	.word	0x00013ea0


	//   ....[100]....
        /*0948*/ 	.word	0x00013eb0


	//   ....[101]....
        /*094c*/ 	.word	0x00013f40


	//   ....[102]....
        /*0950*/ 	.word	0x00013f50


	//   ....[103]....
        /*0954*/ 	.word	0x00013fe0


	//   ....[104]....
        /*0958*/ 	.word	0x00013ff0


	//   ....[105]....
        /*095c*/ 	.word	0x00014070


	//   ....[106]....
        /*0960*/ 	.word	0x00014080


	//   ....[107]....
        /*0964*/ 	.word	0x00014090


	//   ....[108]....
        /*0968*/ 	.word	0x00014100


	//   ....[109]....
        /*096c*/ 	.word	0x00014510


	//   ....[110]....
        /*0970*/ 	.word	0x00014530


	//   ....[111]....
        /*0974*/ 	.word	0x00014550


	//   ....[112]....
        /*0978*/ 	.word	0x00014660


	//   ....[113]....
        /*097c*/ 	.word	0x00014670


	//   ....[114]....
        /*0980*/ 	.word	0x000146a0


	//   ....[115]....
        /*0984*/ 	.word	0x00014730


	//   ....[116]....
        /*0988*/ 	.word	0x000147e0


	//   ....[117]....
        /*098c*/ 	.word	0x000147f0


	//   ....[118]....
        /*0990*/ 	.word	0x00014820


	//   ....[119]....
        /*0994*/ 	.word	0x00014830


	//   ....[120]....
        /*0998*/ 	.word	0x000148c0


	//   ....[121]....
        /*099c*/ 	.word	0x00015000


	//   ....[122]....
        /*09a0*/ 	.word	0x00015020


	//   ....[123]....
        /*09a4*/ 	.word	0x00015070


	//   ....[124]....
        /*09a8*/ 	.word	0x00015080


	//   ....[125]....
        /*09ac*/ 	.word	0x000150c0


	//   ....[126]....
        /*09b0*/ 	.word	0x000150d0


	//   ....[127]....
        /*09b4*/ 	.word	0x00015110


	//   ....[128]....
        /*09b8*/ 	.word	0x00015120


	//   ....[129]....
        /*09bc*/ 	.word	0x00015160


	//   ....[130]....
        /*09c0*/ 	.word	0x00015170


	//   ....[131]....
        /*09c4*/ 	.word	0x00015180


	//   ....[132]....
        /*09c8*/ 	.word	0x000151c0


	//   ....[133]....
        /*09cc*/ 	.word	0x00015500


	//   ....[134]....
        /*09d0*/ 	.word	0x00015520


	//   ....[135]....
        /*09d4*/ 	.word	0x00015530


	//   ....[136]....
        /*09d8*/ 	.word	0x00015550


	//   ....[137]....
        /*09dc*/ 	.word	0x000155c0


	//   ....[138]....
        /*09e0*/ 	.word	0x000155e0


	//   ....[139]....
        /*09e4*/ 	.word	0x00015640


	//   ....[140]....
        /*09e8*/ 	.word	0x00015660


	//   ....[141]....
        /*09ec*/ 	.word	0x000156c0


	//   ....[142]....
        /*09f0*/ 	.word	0x000156e0


	//   ....[143]....
        /*09f4*/ 	.word	0x00015740


	//   ....[144]....
        /*09f8*/ 	.word	0x00015760


	//   ....[145]....
        /*09fc*/ 	.word	0x00015c50


	//   ....[146]....
        /*0a00*/ 	.word	0x00015c80


	//   ....[147]....
        /*0a04*/ 	.word	0x00015cb0


	//   ....[148]....
        /*0a08*/ 	.word	0x00015ce0


	//   ....[149]....
        /*0a0c*/ 	.word	0x00015d10


	//   ....[150]....
        /*0a10*/ 	.word	0x00015d40


	//   ....[151]....
        /*0a14*/ 	.word	0x00015d70


	//   ....[152]....
        /*0a18*/ 	.word	0x00015da0


	//   ....[153]....
        /*0a1c*/ 	.word	0x00015f20


	//   ....[154]....
        /*0a20*/ 	.word	0x00015f50


	//   ....[155]....
        /*0a24*/ 	.word	0x00015f80


	//   ....[156]....
        /*0a28*/ 	.word	0x00015fb0


	//   ....[157]....
        /*0a2c*/ 	.word	0x00015fe0


	//   ....[158]....
        /*0a30*/ 	.word	0x00016010


	//   ....[159]....
        /*0a34*/ 	.word	0x000160d0


	//   ....[160]....
        /*0a38*/ 	.word	0x000160f0


	//   ....[161]....
        /*0a3c*/ 	.word	0x00016160


	//   ....[162]....
        /*0a40*/ 	.word	0x000165d0


	//   ....[163]....
        /*0a44*/ 	.word	0x000168f0


	//   ....[164]....
        /*0a48*/ 	.word	0x00016980


	//   ....[165]....
        /*0a4c*/ 	.word	0x00016a20


	//   ....[166]....
        /*0a50*/ 	.word	0x00016ab0


	//   ....[167]....
        /*0a54*/ 	.word	0x00016ba0


	//   ....[168]....
        /*0a58*/ 	.word	0x00016c30


	//   ....[169]....
        /*0a5c*/ 	.word	0x00016cd0


	//   ....[170]....
        /*0a60*/ 	.word	0x00016d60


	//   ....[171]....
        /*0a64*/ 	.word	0x00016e50


	//   ....[172]....
        /*0a68*/ 	.word	0x00016ee0


	//   ....[173]....
        /*0a6c*/ 	.word	0x00016f70


	//   ....[174]....
        /*0a70*/ 	.word	0x00017000


	//   ....[175]....
        /*0a74*/ 	.word	0x00017130


	//   ....[176]....
        /*0a78*/ 	.word	0x000171d0


	//   ....[177]....
        /*0a7c*/ 	.word	0x00017260


	//   ....[178]....
        /*0a80*/ 	.word	0x000172b0


	//   ....[179]....
        /*0a84*/ 	.word	0x00017300


	//   ....[180]....
        /*0a88*/ 	.word	0x000173e0


	//   ....[181]....
        /*0a8c*/ 	.word	0x00017470


	//   ....[182]....
        /*0a90*/ 	.word	0x000174c0


	//   ....[183]....
        /*0a94*/ 	.word	0x00017510


	//   ....[184]....
        /*0a98*/ 	.word	0x00017720


	//   ....[185]....
        /*0a9c*/ 	.word	0x00017770


	//   ....[186]....
        /*0aa0*/ 	.word	0x00017800


	//   ....[187]....
        /*0aa4*/ 	.word	0x00017890


	//   ....[188]....
        /*0aa8*/ 	.word	0x00017920


	//   ....[189]....
        /*0aac*/ 	.word	0x000179b0


	//   ....[190]....
        /*0ab0*/ 	.word	0x00017a40


	//   ....[191]....
        /*0ab4*/ 	.word	0x00017ad0


	//   ....[192]....
        /*0ab8*/ 	.word	0x00017b90


	//   ....[193]....
        /*0abc*/ 	.word	0x00017e70


	//   ....[194]....
        /*0ac0*/ 	.word	0x00017f60


	//   ....[195]....
        /*0ac4*/ 	.word	0x00018000


	//   ....[196]....
        /*0ac8*/ 	.word	0x00018060


	//   ....[197]....
        /*0acc*/ 	.word	0x00018150


	//   ....[198]....
        /*0ad0*/ 	.word	0x000181c0


	//   ....[199]....
        /*0ad4*/ 	.word	0x000182b0


	//   ....[200]....
        /*0ad8*/ 	.word	0x00018320


	//   ....[201]....
        /*0adc*/ 	.word	0x00018410


	//   ....[202]....
        /*0ae0*/ 	.word	0x00018480


	//   ....[203]....
        /*0ae4*/ 	.word	0x00018570


	//   ....[204]....
        /*0ae8*/ 	.word	0x000185e0


	//   ....[205]....
        /*0aec*/ 	.word	0x00018680


	//   ....[206]....
        /*0af0*/ 	.word	0x00018770


	//   ....[207]....
        /*0af4*/ 	.word	0x000187e0


	//   ....[208]....
        /*0af8*/ 	.word	0x00018840


	//   ....[209]....
        /*0afc*/ 	.word	0x00018930


	//   ....[210]....
        /*0b00*/ 	.word	0x00018990


	//   ....[211]....
        /*0b04*/ 	.word	0x00018a90


	//   ....[212]....
        /*0b08*/ 	.word	0x00018af0


	//   ....[213]....
        /*0b0c*/ 	.word	0x00018bf0


	//   ....[214]....
        /*0b10*/ 	.word	0x00018c50


	//   ....[215]....
        /*0b14*/ 	.word	0x00018d50


	//   ....[216]....
        /*0b18*/ 	.word	0x00018db0


	//   ....[217]....
        /*0b1c*/ 	.word	0x00018eb0


	//   ....[218]....
        /*0b20*/ 	.word	0x00018f10


	//   ....[219]....
        /*0b24*/ 	.word	0x00019010


	//   ....[220]....
        /*0b28*/ 	.word	0x00019070


	//   ....[221]....
        /*0b2c*/ 	.word	0x00019150


	//   ....[222]....
        /*0b30*/ 	.word	0x00019290


	//   ....[223]....
        /*0b34*/ 	.word	0x00019370


	//   ....[224]....
        /*0b38*/ 	.word	0x000193f0


	//   ....[225]....
        /*0b3c*/ 	.word	0x00019540


	//   ....[226]....
        /*0b40*/ 	.word	0x000195a0


	//   ....[227]....
        /*0b44*/ 	.word	0x000196b0


	//   ....[228]....
        /*0b48*/ 	.word	0x00019710


	//   ....[229]....
        /*0b4c*/ 	.word	0x00019820


	//   ....[230]....
        /*0b50*/ 	.word	0x00019880


	//   ....[231]....
        /*0b54*/ 	.word	0x00019990


	//   ....[232]....
        /*0b58*/ 	.word	0x000199f0


	//   ....[233]....
        /*0b5c*/ 	.word	0x00019ab0


	//   ....[234]....
        /*0b60*/ 	.word	0x00019c10


	//   ....[235]....
        /*0b64*/ 	.word	0x00019cb0


	//   ....[236]....
        /*0b68*/ 	.word	0x00019d10


	//   ....[237]....
        /*0b6c*/ 	.word	0x00019dc0


	//   ....[238]....
        /*0b70*/ 	.word	0x00019e20


	//   ....[239]....
        /*0b74*/ 	.word	0x00019ed0


	//   ....[240]....
        /*0b78*/ 	.word	0x00019f30


	//   ....[241]....
        /*0b7c*/ 	.word	0x00019fe0


	//   ....[242]....
        /*0b80*/ 	.word	0x0001a040


	//   ....[243]....
        /*0b84*/ 	.word	0x0001a0f0


	//   ....[244]....
        /*0b88*/ 	.word	0x0001a150


	//   ....[245]....
        /*0b8c*/ 	.word	0x0001a200


	//   ....[246]....
        /*0b90*/ 	.word	0x0001a2f0


	//   ....[247]....
        /*0b94*/ 	.word	0x0001a390


	//   ....[248]....
        /*0b98*/ 	.word	0x0001a3f0


	//   ....[249]....
        /*0b9c*/ 	.word	0x0001a4c0


	//   ....[250]....
        /*0ba0*/ 	.word	0x0001a520


	//   ....[251]....
        /*0ba4*/ 	.word	0x0001a5f0


	//   ....[252]....
        /*0ba8*/ 	.word	0x0001a650


	//   ....[253]....
        /*0bac*/ 	.word	0x0001a720


	//   ....[254]....
        /*0bb0*/ 	.word	0x0001a780


	//   ....[255]....
        /*0bb4*/ 	.word	0x0001a850


	//   ....[0]....
        /*0bb8*/ 	.word	0x0001a8b0


	//   ....[1]....
        /*0bbc*/ 	.word	0x0001a980


	//   ....[2]....
        /*0bc0*/ 	.word	0x0001aa10


	//   ....[3]....
        /*0bc4*/ 	.word	0x0001aab0


	//   ....[4]....
        /*0bc8*/ 	.word	0x0001abd0


	//   ....[5]....
        /*0bcc*/ 	.word	0x0001ac40


	//   ....[6]....
        /*0bd0*/ 	.word	0x0001acb0


	//   ....[7]....
        /*0bd4*/ 	.word	0x0001ad20


	//   ....[8]....
        /*0bd8*/ 	.word	0x0001ad90


	//   ....[9]....
        /*0bdc*/ 	.word	0x0001ae10


	//   ....[10]....
        /*0be0*/ 	.word	0x0001aea0


	//   ....[11]....
        /*0be4*/ 	.word	0x0001af30


	//   ....[12]....
        /*0be8*/ 	.word	0x0001afa0


	//   ....[13]....
        /*0bec*/ 	.word	0x0001b010


	//   ....[14]....
        /*0bf0*/ 	.word	0x0001b080


	//   ....[15]....
        /*0bf4*/ 	.word	0x0001b100


	//   ....[16]....
        /*0bf8*/ 	.word	0x0001b170


	//   ....[17]....
        /*0bfc*/ 	.word	0x0001b210


	//   ....[18]....
        /*0c00*/ 	.word	0x0001b2a0


	//   ....[19]....
        /*0c04*/ 	.word	0x0001b3c0


	//----- nvinfo : EIATTR_REG_RECONFIG
	.align		4
.L_1208:
        /*0c08*/ 	.byte	0x01, 0x54
	.zero		2


	//----- nvinfo : EIATTR_SYSCALL_OFFSETS
	.align		4
        /*0c0c*/ 	.byte	0x04, 0x46
        /*0c0e*/ 	.short	(.L_1210 - .L_1209)


	//   ....[0]....
.L_1209:
        /*0c10*/ 	.word	0x000018c0


	//   ....[1]....
        /*0c14*/ 	.word	0x00001a10


	//   ....[2]....
        /*0c18*/ 	.word	0x00006560


	//   ....[3]....
        /*0c1c*/ 	.word	0x000068e0


	//   ....[4]....
        /*0c20*/ 	.word	0x00012730


	//   ....[5]....
        /*0c24*/ 	.word	0x00012880


	//   ....[6]....
        /*0c28*/ 	.word	0x00012970


	//   ....[7]....
        /*0c2c*/ 	.word	0x000138a0


	//----- nvinfo : EIATTR_MBARRIER_INSTR_OFFSETS
	.align		4
.L_1210:
        /*0c30*/ 	.byte	0x04, 0x39
        /*0c32*/ 	.short	(.L_1212 - .L_1211)


	//   ....[0]....
.L_1211:
        /*0c34*/ 	.word	0x00000250
        /*0c38*/ 	.word	0x000000ff
        /*0c3c*/ 	.word	0x00022800
        /*0c40*/ 	.short	0x0100
        /*0c42*/ 	.byte	0x08
	.zero		1


	//   ....[1]....
        /*0c44*/ 	.word	0x00000260
        /*0c48*/ 	.word	0x000000ff
        /*0c4c*/ 	.word	0x00022820
        /*0c50*/ 	.short	0x0100
        /*0c52*/ 	.byte	0x08
	.zero		1


	//   ....[2]....
        /*0c54*/ 	.word	0x00000350
        /*0c58*/ 	.word	0x000000ff
        /*0c5c*/ 	.word	0x00022830
        /*0c60*/ 	.short	0x0100
        /*0c62*/ 	.byte	0x08
	.zero		1


	//   ....[3]....
        /*0c64*/ 	.word	0x00000360
        /*0c68*/ 	.word	0x000000ff
        /*0c6c*/ 	.word	0x00022840
        /*0c70*/ 	.short	0x0100
        /*0c72*/ 	.byte	0x08
	.zero		1


	//   ....[4]....
        /*0c74*/ 	.word	0x00000370
        /*0c78*/ 	.word	0x000000ff
        /*0c7c*/ 	.word	0x00022838
        /*0c80*/ 	.short	0x0100
        /*0c82*/ 	.byte	0x08
	.zero		1


	//   ....[5]....
        /*0c84*/ 	.word	0x00000380
        /*0c88*/ 	.word	0x000000ff
        /*0c8c*/ 	.word	0x00022848
        /*0c90*/ 	.short	0x0100
        /*0c92*/ 	.byte	0x08
	.zero		1


	//   ....[6]....
        /*0c94*/ 	.word	0x000004b0
        /*0c98*/ 	.word	0x000000ff
        /*0c9c*/ 	.word	0x00022850
        /*0ca0*/ 	.short	0x0100
        /*0ca2*/ 	.byte	0x08
	.zero		1


	//   ....[7]....
        /*0ca4*/ 	.word	0x000004c0
        /*0ca8*/ 	.word	0x000000ff
        /*0cac*/ 	.word	0x00022860
        /*0cb0*/ 	.short	0x0100
        /*0cb2*/ 	.byte	0x08
	.zero		1


	//   ....[8]....
        /*0cb4*/ 	.word	0x000004d0
        /*0cb8*/ 	.word	0x000000ff
        /*0cbc*/ 	.word	0x00022858
        /*0cc0*/ 	.short	0x0100
        /*0cc2*/ 	.byte	0x08
	.zero		1


	//   ....[9]....
        /*0cc4*/ 	.word	0x000004e0
        /*0cc8*/ 	.word	0x000000ff
        /*0ccc*/ 	.word	0x00022868
        /*0cd0*/ 	.short	0x0100
        /*0cd2*/ 	.byte	0x08
	.zero		1


	//   ....[10]....
        /*0cd4*/ 	.word	0x000005d0
        /*0cd8*/ 	.word	0x000000ff
        /*0cdc*/ 	.word	0x00022870
        /*0ce0*/ 	.short	0x0100
        /*0ce2*/ 	.byte	0x06
	.zero		1


	//   ....[11]....
        /*0ce4*/ 	.word	0x000005e0
        /*0ce8*/ 	.word	0x000000ff
        /*0cec*/ 	.word	0x00022880
        /*0cf0*/ 	.short	0x0100
        /*0cf2*/ 	.byte	0x06
	.zero		1


	//   ....[12]....
        /*0cf4*/ 	.word	0x000005f0
        /*0cf8*/ 	.word	0x000000ff
        /*0cfc*/ 	.word	0x00022878
        /*0d00*/ 	.short	0x0100
        /*0d02*/ 	.byte	0x06
	.zero		1


	//   ....[13]....
        /*0d04*/ 	.word	0x00000600
        /*0d08*/ 	.word	0x000000ff
        /*0d0c*/ 	.word	0x00022888
        /*0d10*/ 	.short	0x0100
        /*0d12*/ 	.byte	0x06
	.zero		1


	//   ....[14]....
        /*0d14*/ 	.word	0x00000730
        /*0d18*/ 	.word	0x000000ff
        /*0d1c*/ 	.word	0x00022890
        /*0d20*/ 	.short	0x0100
        /*0d22*/ 	.byte	0x08
	.zero		1


	//   ....[15]....
        /*0d24*/ 	.word	0x00000740
        /*0d28*/ 	.word	0x000000ff
        /*0d2c*/ 	.word	0x000228a0
        /*0d30*/ 	.short	0x0100
        /*0d32*/ 	.byte	0x08
	.zero		1


	//   ....[16]....
        /*0d34*/ 	.word	0x00000750
        /*0d38*/ 	.word	0x000000ff
        /*0d3c*/ 	.word	0x00022898
        /*0d40*/ 	.short	0x0100
        /*0d42*/ 	.byte	0x08
	.zero		1


	//   ....[17]....
        /*0d44*/ 	.word	0x00000760
        /*0d48*/ 	.word	0x000000ff
        /*0d4c*/ 	.word	0x000228a8
        /*0d50*/ 	.short	0x0100
        /*0d52*/ 	.byte	0x08
	.zero		1


	//   ....[18]....
        /*0d54*/ 	.word	0x00000890
        /*0d58*/ 	.word	0x000000ff
        /*0d5c*/ 	.word	0x000228b0
        /*0d60*/ 	.short	0x0100
        /*0d62*/ 	.byte	0x08
	.zero		1


	//   ....[19]....
        /*0d64*/ 	.word	0x000008a0
        /*0d68*/ 	.word	0x000000ff
        /*0d6c*/ 	.word	0x000228c0
        /*0d70*/ 	.short	0x0100
        /*0d72*/ 	.byte	0x08
	.zero		1


	//   ....[20]....
        /*0d74*/ 	.word	0x000008b0
        /*0d78*/ 	.word	0x000000ff
        /*0d7c*/ 	.word	0x000228b8
        /*0d80*/ 	.short	0x0100
        /*0d82*/ 	.byte	0x08
	.zero		1


	//   ....[21]....
        /*0d84*/ 	.word	0x000008c0
        /*0d88*/ 	.word	0x000000ff
        /*0d8c*/ 	.word	0x000228c8
        /*0d90*/ 	.short	0x0100
        /*0d92*/ 	.byte	0x08
	.zero		1


	//   ....[22]....
        /*0d94*/ 	.word	0x00002c80
        /*0d98*/ 	.word	0x00000059
        /*0d9c*/ 	.word	0x00022890
        /*0da0*/ 	.short	0x010a
        /*0da2*/ 	.byte	0x3f
	.zero		1


	//   ....[23]....
        /*0da4*/ 	.word	0x00004070
        /*0da8*/ 	.word	0x00000059
        /*0dac*/ 	.word	0x00022890
        /*0db0*/ 	.short	0x010a
        /*0db2*/ 	.byte	0x3f
	.zero		1


	//   ....[24]....
        /*0db4*/ 	.word	0x000050b0
        /*0db8*/ 	.word	0x00000059
        /*0dbc*/ 	.word	0x00022890
        /*0dc0*/ 	.short	0x010a
        /*0dc2*/ 	.byte	0x3f
	.zero		1


	//   ....[25]....
        /*0dc4*/ 	.word	0x00005570
        /*0dc8*/ 	.word	0x0000000b
        /*0dcc*/ 	.word	0x00000000
        /*0dd0*/ 	.short	0x0101
        /*0dd2*/ 	.byte	0x3f
	.zero		1


	//   ....[26]....
        /*0dd4*/ 	.word	0x000055b0
        /*0dd8*/ 	.word	0x00000059
        /*0ddc*/ 	.word	0x000228b0
        /*0de0*/ 	.short	0x010a
        /*0de2*/ 	.byte	0x3f
	.zero		1


	//   ....[27]....
        /*0de4*/ 	.word	0x00005df0
        /*0de8*/ 	.word	0x00000059
        /*0dec*/ 	.word	0x00000000
        /*0df0*/ 	.short	0x0101
        /*0df2*/ 	.byte	0x3f
	.zero		1


	//   ....[28]....
        /*0df4*/ 	.word	0x00006600
        /*0df8*/ 	.word	0x00000013
        /*0dfc*/ 	.word	0x00022800
        /*0e00*/ 	.short	0x010a
        /*0e02*/ 	.byte	0x3f
	.zero		1


	//   ....[29]....
        /*0e04*/ 	.word	0x00006650
        /*0e08*/ 	.word	0x00000013
        /*0e0c*/ 	.word	0x00022800
        /*0e10*/ 	.short	0x010a
        /*0e12*/ 	.byte	0x3f
	.zero		1


	//   ....[30]....
        /*0e14*/ 	.word	0x00006c10
        /*0e18*/ 	.word	0x00000013
        /*0e1c*/ 	.word	0x00022800
        /*0e20*/ 	.short	0x010a
        /*0e22*/ 	.byte	0x3f
	.zero		1


	//   ....[31]....
        /*0e24*/ 	.word	0x00007b80
        /*0e28*/ 	.word	0x00000013
        /*0e2c*/ 	.word	0x00022800
        /*0e30*/ 	.short	0x010a
        /*0e32*/ 	.byte	0x3f
	.zero		1


	//   ....[32]....
        /*0e34*/ 	.word	0x000089e0
        /*0e38*/ 	.word	0x00000008
        /*0e3c*/ 	.word	0x00022830
        /*0e40*/ 	.short	0x010a
        /*0e42*/ 	.byte	0x3f
	.zero		1


	//   ....[33]....
        /*0e44*/ 	.word	0x00008a90
        /*0e48*/ 	.word	0x00000008
        /*0e4c*/ 	.word	0x00022830
        /*0e50*/ 	.short	0x010a
        /*0e52*/ 	.byte	0x3f
	.zero		1


	//   ....[34]....
        /*0e54*/ 	.word	0x00009cf0
        /*0e58*/ 	.word	0x00000006
        /*0e5c*/ 	.word	0x00000000
        /*0e60*/ 	.short	0x0101
        /*0e62*/ 	.byte	0x3f
	.zero		1


	//   ....[35]....
        /*0e64*/ 	.word	0x0000a130
        /*0e68*/ 	.word	0x00000008
        /*0e6c*/ 	.word	0x00022850
        /*0e70*/ 	.short	0x010a
        /*0e72*/ 	.byte	0x3f
	.zero		1


	//   ....[36]....
        /*0e74*/ 	.word	0x0000a180
        /*0e78*/ 	.word	0x00000008
        /*0e7c*/ 	.word	0x00022850
        /*0e80*/ 	.short	0x010a
        /*0e82*/ 	.byte	0x3f
	.zero		1


	//   ....[37]....
        /*0e84*/ 	.word	0x0000a540
        /*0e88*/ 	.word	0x00000008
        /*0e8c*/ 	.word	0x00000000
        /*0e90*/ 	.short	0x0101
        /*0e92*/ 	.byte	0x3f
	.zero		1


	//   ....[38]....
        /*0e94*/ 	.word	0x0000a650
        /*0e98*/ 	.word	0x00000009
        /*0e9c*/ 	.word	0x00022830
        /*0ea0*/ 	.short	0x010a
        /*0ea2*/ 	.byte	0x3f
	.zero		1


	//   ....[39]....
        /*0ea4*/ 	.word	0x0000a6c0
        /*0ea8*/ 	.word	0x00000009
        /*0eac*/ 	.word	0x00022830
        /*0eb0*/ 	.short	0x010a
        /*0eb2*/ 	.byte	0x3f
	.zero		1


	//   ....[40]....
        /*0eb4*/ 	.word	0x0000b870
        /*0eb8*/ 	.word	0x0000009d
        /*0ebc*/ 	.word	0x00000000
        /*0ec0*/ 	.short	0x0101
        /*0ec2*/ 	.byte	0x3f
	.zero		1


	//   ....[41]....
        /*0ec4*/ 	.word	0x0000c060
        /*0ec8*/ 	.word	0x00000009
        /*0ecc*/ 	.word	0x00022850
        /*0ed0*/ 	.short	0x010a
        /*0ed2*/ 	.byte	0x3f
	.zero		1


	//   ....[42]....
        /*0ed4*/ 	.word	0x0000c0b0
        /*0ed8*/ 	.word	0x00000009
        /*0edc*/ 	.word	0x00022850
        /*0ee0*/ 	.short	0x010a
        /*0ee2*/ 	.byte	0x3f
	.zero		1


	//   ....[43]....
        /*0ee4*/ 	.word	0x0000c480
        /*0ee8*/ 	.word	0x00000009
        /*0eec*/ 	.word	0x00000000
        /*0ef0*/ 	.short	0x0101
        /*0ef2*/ 	.byte	0x3f
	.zero		1


	//   ....[44]....
        /*0ef4*/ 	.word	0x0000ea50
        /*0ef8*/ 	.word	0x00000003
        /*0efc*/ 	.word	0x00000000
        /*0f00*/ 	.short	0x0101
        /*0f02*/ 	.byte	0x3f
	.zero		1


	//   ....[45]....
        /*0f04*/ 	.word	0x000113c0
        /*0f08*/ 	.word	0x00000016
        /*0f0c*/ 	.word	0x00022820
        /*0f10*/ 	.short	0x010a
        /*0f12*/ 	.byte	0x3f
	.zero		1


	//   ....[46]....
        /*0f14*/ 	.word	0x00011450
        /*0f18*/ 	.word	0x00000003
        /*0f1c*/ 	.word	0x000228a0
        /*0f20*/ 	.short	0x010a
        /*0f22*/ 	.byte	0x3f
	.zero		1


	//   ....[47]....
        /*0f24*/ 	.word	0x000116a0
        /*0f28*/ 	.word	0x00000003
        /*0f2c*/ 	.word	0x000228c0
        /*0f30*/ 	.short	0x010a
        /*0f32*/ 	.byte	0x3f
	.zero		1


	//   ....[48]....
        /*0f34*/ 	.word	0x00011cb0
        /*0f38*/ 	.word	0x00000006
        /*0f3c*/ 	.word	0x000228a0
        /*0f40*/ 	.short	0x010a
        /*0f42*/ 	.byte	0x3f
	.zero		1


	//   ....[49]....
        /*0f44*/ 	.word	0x00011ef0
        /*0f48*/ 	.word	0x00000006
        /*0f4c*/ 	.word	0x000228c0
        /*0f50*/ 	.short	0x010a
        /*0f52*/ 	.byte	0x3f
	.zero		1


	//   ....[50]....
        /*0f54*/ 	.word	0x00012eb0
        /*0f58*/ 	.word	0x00000020
        /*0f5c*/ 	.word	0x00022840
        /*0f60*/ 	.short	0x010a
        /*0f62*/ 	.byte	0x3f
	.zero		1


	//   ....[51]....
        /*0f64*/ 	.word	0x000134f0
        /*0f68*/ 	.word	0x00000020
        /*0f6c*/ 	.word	0x00022830
        /*0f70*/ 	.short	0x0107
        /*0f72*/ 	.byte	0x3f
	.zero		1


	//   ....[52]....
        /*0f74*/ 	.word	0x000135d0
        /*0f78*/ 	.word	0x00000020
        /*0f7c*/ 	.word	0x00022830
        /*0f80*/ 	.short	0x0101
        /*0f82*/ 	.byte	0x3f
	.zero		1


	//   ....[53]....
        /*0f84*/ 	.word	0x000141a0
        /*0f88*/ 	.word	0x00000016
        /*0f8c*/ 	.word	0x00022800
        /*0f90*/ 	.short	0x0107
        /*0f92*/ 	.byte	0x3f
	.zero		1


	//   ....[54]....
        /*0f94*/ 	.word	0x00014290
        /*0f98*/ 	.word	0x00000016
        /*0f9c*/ 	.word	0x00022800
        /*0fa0*/ 	.short	0x0101
        /*0fa2*/ 	.byte	0x3f
	.zero		1


	//   ....[55]....
        /*0fa4*/ 	.word	0x000142b0
        /*0fa8*/ 	.word	0x00000016
        /*0fac*/ 	.word	0x00022820
        /*0fb0*/ 	.short	0x010a
        /*0fb2*/ 	.byte	0x3f
	.zero		1


	//   ....[56]....
        /*0fb4*/ 	.word	0x00014340
        /*0fb8*/ 	.word	0x00000020
        /*0fbc*/ 	.word	0x00022860
        /*0fc0*/ 	.short	0x010a
        /*0fc2*/ 	.byte	0x3f
	.zero		1


	//   ....[57]....
        /*0fc4*/ 	.word	0x00014a40
        /*0fc8*/ 	.word	0x00000020
        /*0fcc*/ 	.word	0x00022850
        /*0fd0*/ 	.short	0x0107
        /*0fd2*/ 	.byte	0x3f
	.zero		1


	//   ....[58]....
        /*0fd4*/ 	.word	0x00014b10
        /*0fd8*/ 	.word	0x00000020
        /*0fdc*/ 	.word	0x00022850
        /*0fe0*/ 	.short	0x0101
        /*0fe2*/ 	.byte	0x3f
	.zero		1


	//   ....[59]....
        /*0fe4*/ 	.word	0x00014e60
        /*0fe8*/ 	.word	0x00000004
        /*0fec*/ 	.word	0x00022840
        /*0ff0*/ 	.short	0x010a
        /*0ff2*/ 	.byte	0x3f
	.zero		1


	//   ....[60]....
        /*0ff4*/ 	.word	0x00015240
        /*0ff8*/ 	.word	0x00000004
        /*0ffc*/ 	.word	0x00022830
        /*1000*/ 	.short	0x0107
        /*1002*/ 	.byte	0x3f
	.zero		1


	//   ....[61]....
        /*1004*/ 	.word	0x00015300
        /*1008*/ 	.word	0x00000004
        /*100c*/ 	.word	0x00022830
        /*1010*/ 	.short	0x0101
        /*1012*/ 	.byte	0x3f
	.zero		1


	//   ....[62]....
        /*1014*/ 	.word	0x00015330
        /*1018*/ 	.word	0x00000004
        /*101c*/ 	.word	0x00022860
        /*1020*/ 	.short	0x010a
        /*1022*/ 	.byte	0x3f
	.zero		1


	//   ....[63]....
        /*1024*/ 	.word	0x00015850
        /*1028*/ 	.word	0x00000004
        /*102c*/ 	.word	0x00022850
        /*1030*/ 	.short	0x0107
        /*1032*/ 	.byte	0x3f
	.zero		1


	//   ....[64]....
        /*1034*/ 	.word	0x00015910
        /*1038*/ 	.word	0x00000004
        /*103c*/ 	.word	0x00022850
        /*1040*/ 	.short	0x0101
        /*1042*/ 	.byte	0x3f
	.zero		1


	//   ....[65]....
        /*1044*/ 	.word	0x00016550
        /*1048*/ 	.word	0x00000004
        /*104c*/ 	.word	0x00022820
        /*1050*/ 	.short	0x010a
        /*1052*/ 	.byte	0x3f
	.zero		1


	//   ....[66]....
        /*1054*/ 	.word	0x000166c0
        /*1058*/ 	.word	0x00000005
        /*105c*/ 	.word	0x00022840
        /*1060*/ 	.short	0x010a
        /*1062*/ 	.byte	0x3f
	.zero		1


	//   ....[67]....
        /*1064*/ 	.word	0x00016760
        /*1068*/ 	.word	0x00000019
        /*106c*/ 	.word	0x00022840
        /*1070*/ 	.short	0x010a
        /*1072*/ 	.byte	0x3f
	.zero		1


	//   ....[68]....
        /*1074*/ 	.word	0x000167a0
        /*1078*/ 	.word	0x00000005
        /*107c*/ 	.word	0x00022860
        /*1080*/ 	.short	0x010a
        /*1082*/ 	.byte	0x3f
	.zero		1


	//   ....[69]....
        /*1084*/ 	.word	0x000167e0
        /*1088*/ 	.word	0x00000019
        /*108c*/ 	.word	0x00022860
        /*1090*/ 	.short	0x010a
        /*1092*/ 	.byte	0x3f
	.zero		1


	//   ....[70]....
        /*1094*/ 	.word	0x00016840
        /*1098*/ 	.word	0x00000059
        /*109c*/ 	.word	0x00022890
        /*10a0*/ 	.short	0x010a
        /*10a2*/ 	.byte	0x3f
	.zero		1


	//   ....[71]....
        /*10a4*/ 	.word	0x00016af0
        /*10a8*/ 	.word	0x00000059
        /*10ac*/ 	.word	0x00022890
        /*10b0*/ 	.short	0x010a
        /*10b2*/ 	.byte	0x3f
	.zero		1


	//   ....[72]....
        /*10b4*/ 	.word	0x00016da0
        /*10b8*/ 	.word	0x00000059
        /*10bc*/ 	.word	0x00022890
        /*10c0*/ 	.short	0x010a
        /*10c2*/ 	.byte	0x3f
	.zero		1


	//   ....[73]....
        /*10c4*/ 	.word	0x00017030
        /*10c8*/ 	.word	0x00000059
        /*10cc*/ 	.word	0x000228b0
        /*10d0*/ 	.short	0x010a
        /*10d2*/ 	.byte	0x3f
	.zero		1


	//   ....[74]....
        /*10d4*/ 	.word	0x00017330
        /*10d8*/ 	.word	0x00000013
        /*10dc*/ 	.word	0x00022800
        /*10e0*/ 	.short	0x010a
        /*10e2*/ 	.byte	0x3f
	.zero		1


	//   ....[75]....
        /*10e4*/ 	.word	0x00017540
        /*10e8*/ 	.word	0x00000013
        /*10ec*/ 	.word	0x00022800
        /*10f0*/ 	.short	0x010a
        /*10f2*/ 	.byte	0x3f
	.zero		1


	//   ....[76]....
        /*10f4*/ 	.word	0x00017590
        /*10f8*/ 	.word	0x00000008
        /*10fc*/ 	.word	0x00022830
        /*1100*/ 	.short	0x010a
        /*1102*/ 	.byte	0x3f
	.zero		1


	//   ....[77]....
        /*1104*/ 	.word	0x000175e0
        /*1108*/ 	.word	0x00000008
        /*110c*/ 	.word	0x00022850
        /*1110*/ 	.short	0x010a
        /*1112*/ 	.byte	0x3f
	.zero		1


	//   ....[78]....
        /*1114*/ 	.word	0x00017630
        /*1118*/ 	.word	0x00000009
        /*111c*/ 	.word	0x00022830
        /*1120*/ 	.short	0x010a
        /*1122*/ 	.byte	0x3f
	.zero		1


	//   ....[79]....
        /*1124*/ 	.word	0x00017680
        /*1128*/ 	.word	0x00000009
        /*112c*/ 	.word	0x00022850
        /*1130*/ 	.short	0x010a
        /*1132*/ 	.byte	0x3f
	.zero		1


	//   ....[80]....
        /*1134*/ 	.word	0x00017c50
        /*1138*/ 	.word	0x00000016
        /*113c*/ 	.word	0x00022820
        /*1140*/ 	.short	0x010a
        /*1142*/ 	.byte	0x3f
	.zero		1


	//   ....[81]....
        /*1144*/ 	.word	0x00017ca0
        /*1148*/ 	.word	0x00000003
        /*114c*/ 	.word	0x000228a0
        /*1150*/ 	.short	0x010a
        /*1152*/ 	.byte	0x3f
	.zero		1


	//   ....[82]....
        /*1154*/ 	.word	0x00017cf0
        /*1158*/ 	.word	0x00000003
        /*115c*/ 	.word	0x000228c0
        /*1160*/ 	.short	0x010a
        /*1162*/ 	.byte	0x3f
	.zero		1


	//   ....[83]....
        /*1164*/ 	.word	0x00017d40
        /*1168*/ 	.word	0x00000006
        /*116c*/ 	.word	0x000228a0
        /*1170*/ 	.short	0x010a
        /*1172*/ 	.byte	0x3f
	.zero		1


	//   ....[84]....
        /*1174*/ 	.word	0x00017d90
        /*1178*/ 	.word	0x00000006
        /*117c*/ 	.word	0x000228c0
        /*1180*/ 	.short	0x010a
        /*1182*/ 	.byte	0x3f
	.zero		1


	//   ....[85]....
        /*1184*/ 	.word	0x00017eb0
        /*1188*/ 	.word	0x00000020
        /*118c*/ 	.word	0x00022840
        /*1190*/ 	.short	0x010a
        /*1192*/ 	.byte	0x3f
	.zero		1


	//   ....[86]....
        /*1194*/ 	.word	0x00019190
        /*1198*/ 	.word	0x00000016
        /*119c*/ 	.word	0x00022820
        /*11a0*/ 	.short	0x010a
        /*11a2*/ 	.byte	0x3f
	.zero		1


	//   ....[87]....
        /*11a4*/ 	.word	0x000191e0
        /*11a8*/ 	.word	0x00000020
        /*11ac*/ 	.word	0x00022860
        /*11b0*/ 	.short	0x010a
        /*11b2*/ 	.byte	0x3f
	.zero		1


	//   ....[88]....
        /*11b4*/ 	.word	0x00019b60
        /*11b8*/ 	.word	0x00000004
        /*11bc*/ 	.word	0x00022840
        /*11c0*/ 	.short	0x010a
        /*11c2*/ 	.byte	0x3f
	.zero		1


	//   ....[89]....
        /*11c4*/ 	.word	0x0001a240
        /*11c8*/ 	.word	0x00000004
        /*11cc*/ 	.word	0x00022860
        /*11d0*/ 	.short	0x010a
        /*11d2*/ 	.byte	0x3f
	.zero		1


	//   ....[90]....
        /*11d4*/ 	.word	0x0001b2e0
        /*11d8*/ 	.word	0x00000004
        /*11dc*/ 	.word	0x00022820
        /*11e0*/ 	.short	0x010a
        /*11e2*/ 	.byte	0x3f
	.zero		1


	//   ....[91]....
        /*11e4*/ 	.word	0x0001b480
        /*11e8*/ 	.word	0x00000005
        /*11ec*/ 	.word	0x00022840
        /*11f0*/ 	.short	0x010a
        /*11f2*/ 	.byte	0x3f
	.zero		1


	//   ....[92]....
        /*11f4*/ 	.word	0x0001b4d0
        /*11f8*/ 	.word	0x00000019
        /*11fc*/ 	.word	0x00022840
        /*1200*/ 	.short	0x010a
        /*1202*/ 	.byte	0x3f
	.zero		1


	//   ....[93]....
        /*1204*/ 	.word	0x0001b520
        /*1208*/ 	.word	0x00000005
        /*120c*/ 	.word	0x00022860
        /*1210*/ 	.short	0x010a
        /*1212*/ 	.byte	0x3f
	.zero		1


	//----- nvinfo : EIATTR_NUM_MBARRIERS
	.align		4
.L_1212:
        /*1214*/ 	.byte	0x03, 0x38
        /*1216*/ 	.short	0x0016


	//----- nvinfo : EIATTR_EXIT_INSTR_OFFSETS
	.align		4
        /*1218*/ 	.byte	0x04, 0x1c
        /*121a*/ 	.short	(.L_1214 - .L_1213)


	//   ....[0]....
.L_1213:
        /*121c*/ 	.word	0x00016830


	//----- nvinfo : EIATTR_MAX_THREADS
	.align		4
.L_1214:
        /*1220*/ 	.byte	0x04, 0x05
        /*1222*/ 	.short	(.L_1216 - .L_1215)
.L_1215:
        /*1224*/ 	.word	0x00000180
        /*1228*/ 	.word	0x00000001
        /*122c*/ 	.word	0x00000001


	//----- nvinfo : EIATTR_CRS_STACK_SIZE
	.align		4
.L_1216:
        /*1230*/ 	.byte	0x04, 0x1e
        /*1232*/ 	.short	(.L_1218 - .L_1217)
.L_1217:
        /*1234*/ 	.word	0x00000000


	//----- nvinfo : EIATTR_CBANK_PARAM_SIZE
	.align		4
.L_1218:
        /*1238*/ 	.byte	0x03, 0x19
        /*123a*/ 	.short	0x0af0


	//----- nvinfo : EIATTR_PARAM_CBANK
	.align		4
        /*123c*/ 	.byte	0x04, 0x0a
        /*123e*/ 	.short	(.L_1220 - .L_1219)
	.align		4
.L_1219:
        /*1240*/ 	.word	index@(.nv.constant0._ZN7cutlass13device_kernelIN5flash11enable_sm90INS1_16FlashAttnFwdSm90INS1_25CollectiveMainloopFwdSm90ILi2EN4cute5tupleIJNS5_1CILi1EEES8_S8_EEENS6_IJNS7_ILi128EEENS7_ILi96EEENS7_ILi64EEEEEELi256ENS_10bfloat16_tEfNS_4arch4Sm90ELb0ELb0ELb0ELb1ELb1ELb1ELb0ELb1ELb0ELb1ELb0ELb0EEENS1_21CollectiveEpilogueFwdINS6_IJSA_NS7_ILi256EEESB_EEES9_SE_SG_Li256ELb1ELb1ELb0ELb0EEENS1_36VarlenDynamicPersistentTileSchedulerILi128ELi96ELi256ELi128ELb0ELb1ELb1ELb0ELb1ELb1EEEEEEEEEvNT_6ParamsE)
        /*1244*/ 	.short	0x0210
        /*1246*/ 	.short	0x0af0


	//----- nvinfo : EIATTR_SW_WAR
	.align		4
.L_1220:
        /*1248*/ 	.byte	0x04, 0x36
        /*124a*/ 	.short	(.L_1222 - .L_1221)
.L_1221:
        /*124c*/ 	.word	0x00000008
.L_1222:


//--------------------- .nv.info._ZN7cutlass13device_kernelIN5flash11enable_sm90INS1_16FlashAttnFwdSm90INS1_25CollectiveMainloopFwdSm90ILi2EN4cute5tupleIJNS5_1CILi1EEES8_S8_EEENS6_IJNS7_ILi128EEENS7_ILi96EEENS7_ILi64EEEEEELi256ENS_10bfloat16_tEfNS_4arch4Sm90ELb0ELb0ELb0ELb1ELb1ELb0ELb1ELb1ELb0ELb1ELb0ELb0EEENS1_21CollectiveEpilogueFwdINS6_IJSA_NS7_ILi256EEESB_EEES9_SE_SG_Li256ELb1ELb1ELb0ELb0EEENS1_36VarlenDynamicPersistentTileSchedulerILi128ELi96ELi256ELi128ELb0ELb1ELb1ELb0ELb1ELb1EEEEEEEEEvNT_6ParamsE --------------------------
	.section	.nv.info._ZN7cutlass13device_kernelIN5flash11enable_sm90INS1_16FlashAttnFwdSm90INS1_25CollectiveMainloopFwdSm90ILi2EN4cute5tupleIJNS5_1CILi1EEES8_S8_EEENS6_IJNS7_ILi128EEENS7_ILi96EEENS7_ILi64EEEEEELi256ENS_10bfloat16_tEfNS_4arch4Sm90ELb0ELb0ELb0ELb1ELb1ELb0ELb1ELb1ELb0ELb1ELb0ELb0EEENS1_21CollectiveEpilogueFwdINS6_IJSA_NS7_ILi256EEESB_EEES9_SE_SG_Li256ELb1ELb1ELb0ELb0EEENS1_36VarlenDynamicPersistentTileSchedulerILi128ELi96ELi256ELi128ELb0ELb1ELb1ELb0ELb1ELb1EEEEEEEEEvNT_6ParamsE,"",@"SHT_CUDA_INFO"
	.sectionflags	@""
	.align	4


	//----- nvinfo : EIATTR_CUDA_API_VERSION
	.align		4
        /*0000*/ 	.byte	0x04, 0x37
        /*0002*/ 	.short	(.L_1224 - .L_1223)
.L_1223:
        /*0004*/ 	.word	0x00000082


	//----- nvinfo : EIATTR_KPARAM_INFO
	.align		4
.L_1224:
        /*0008*/ 	.byte	0x04, 0x17
        /*000a*/ 	.short	(.L_1226 - .L_1225)
.L_1225:
        /*000c*/ 	.word	0x00000000
        /*0010*/ 	.short	0x0000
        /*0012*/ 	.short	0x0070
        /*0014*/ 	.byte	0x00, 0xf0, 0x01, 0x2e


	//----- nvinfo : EIATTR_SPARSE_MMA_MASK
	.align		4
.L_1226:
        /*0018*/ 	.byte	0x03, 0x50
        /*001a*/ 	.short	0x0000


	//----- nvinfo : EIATTR_MAXREG_COUNT
	.align		4
        /*001c*/ 	.byte	0x03, 0x1b
        /*001e*/ 	.short	0x00a8


	//----- nvinfo : EIATTR_NUM_BARRIERS
	.align		4
        /*0020*/ 	.byte	0x02, 0x4c
        /*0022*/ 	.byte	0x10
	.zero		1


	//----- nvinfo : EIATTR_EXTERNS
	.align		4
        /*0024*/ 	.byte	0x04, 0x0f
        /*0026*/ 	.short	(.L_1228 - .L_1227)


	//   ....[0]....
	.align		4
.L_1227:
        /*0028*/ 	.word	index@(__assertfail)


	//----- nvinfo : EIATTR_ANNOTATIONS
	.align		4
.L_1228:
        /*002c*/ 	.byte	0x04, 0x55
        /*002e*/ 	.short	(.L_1230 - .L_1229)


	//   ....[0]....
.L_1229:
        /* <DEDUP_REMOVED lines=18> */


	//----- nvinfo : EIATTR_MERCURY_ISA_VERSION
	.align		4
.L_1230:
        /*0140*/ 	.byte	0x03, 0x5f
        /*0142*/ 	.short	0x0101


	//----- nvinfo : EIATTR_UNUSED_LOAD_BYTE_OFFSET
	.align		4
        /*0144*/ 	.byte	0x04, 0x44
        /*0146*/ 	.short	(.L_1232 - .L_1231)


	//   ....[0]....
.L_1231:
        /*0148*/ 	.word	0x000009b0
        /*014c*/ 	.word	0x0000fff0


	//   ....[1]....
        /*0150*/ 	.word	0x000069b0
        /*0154*/ 	.word	0x0000fff0


	//----- nvinfo : EIATTR_INT_WARP_WIDE_INSTR_OFFSETS
	.align		4
.L_1232:
        /*0158*/ 	.byte	0x04, 0x31
        /*015a*/ 	.short	(.L_1234 - .L_1233)


	//   ....[0]....
.L_1233:
        /*015c*/ 	.word	0x000000c0


	//   ....[1]....
        /*0160*/ 	.word	0x000000d0


	//   ....[2]....
        /*0164*/ 	.word	0x000000e0


	//   ....[3]....
        /*0168*/ 	.word	0x00000180


	//   ....[4]....
        /*016c*/ 	.word	0x0000a890


	//   ....[5]....
        /*0170*/ 	.word	0x0000a920


	//   ....[6]....
        /*0174*/ 	.word	0x0000e7c0


	//   ....[7]....
        /*0178*/ 	.word	0x0000e850


	//----- nvinfo : EIATTR_COOP_GROUP_MASK_REGIDS
	.align		4
.L_1234:
        /*017c*/ 	.byte	0x04, 0x29
        /*017e*/ 	.short	(.L_1236 - .L_1235)


	//   ....[0]....
.L_1235:
        /*0180*/ 	.word	0xffffffff


	//   ....[1]....
        /*0184*/ 	.word	0xffffffff


	//   ....[2]....
        /*0188*/ 	.word	0xffffffff


	//   ....[3]....
        /*018c*/ 	.word	0xffffffff


	//   ....[4]....
        /*0190*/ 	.word	0xffffffff


	//   ....[5]....
        /*0194*/ 	.word	0xffffffff


	//   ....[6]....
        /*0198*/ 	.word	0xffffffff


	//   ....[7]....
        /*019c*/ 	.word	0xffffffff


	//   ....[8]....
        /*01a0*/ 	.word	0xffffffff


	//   ....[9]....
        /*01a4*/ 	.word	0xffffffff


	//   ....[10]....
        /*01a8*/ 	.word	0xffffffff


	//   ....[11]....
        /*01ac*/ 	.word	0xffffffff


	//   ....[12]....
        /*01b0*/ 	.word	0xffffffff


	//   ....[13]....
        /*01b4*/ 	.word	0xffffffff


	//   ....[14]....
        /*01b8*/ 	.word	0xffffffff


	//   ....[15]....
        /*01bc*/ 	.word	0xffffffff


	//   ....[16]....
        /*01c0*/ 	.word	0xffffffff


	//   ....[17]....
        /*01c4*/ 	.word	0xffffffff


	//   ....[18]....
        /*01c8*/ 	.word	0xffffffff


	//   ....[19]....
        /*01cc*/ 	.word	0xffffffff


	//   ....[20]....
        /*01d0*/ 	.word	0xffffffff


	//   ....[21]....
        /*01d4*/ 	.word	0xffffffff


	//   ....[22]....
        /*01d8*/ 	.word	0xffffffff


	//   ....[23]....
        /*01dc*/ 	.word	0xffffffff


	//   ....[24]....
        /*01e0*/ 	.word	0xffffffff


	//   ....[25]....
        /*01e4*/ 	.word	0xffffffff


	//   ....[26]....
        /*01e8*/ 	.word	0xffffffff


	//   ....[27]....
        /*01ec*/ 	.word	0xffffffff


	//   ....[28]....
        /*01f0*/ 	.word	0xffffffff


	//   ....[29]....
        /*01f4*/ 	.word	0xffffffff


	//   ....[30]....
        /*01f8*/ 	.word	0xffffffff


	//   ....[31]....
        /*01fc*/ 	.word	0xffffffff


	//   ....[32]....
        /*0200*/ 	.word	0xffffffff


	//   ....[33]....
        /*0204*/ 	.word	0xffffffff


	//   ....[34]....
        /*0208*/ 	.word	0xffffffff


	//   ....[35]....
        /*020c*/ 	.word	0xffffffff


	//   ....[36]....
        /*0210*/ 	.word	0xffffffff


	//   ....[37]....
        /*0214*/ 	.word	0xffffffff


	//   ....[38]....
        /*0218*/ 	.word	0xffffffff


	//   ....[39]....
        /*021c*/ 	.word	0xffffffff


	//   ....[40]....
        /*0220*/ 	.word	0xffffffff


	//   ....[41]....
        /*0224*/ 	.word	0xffffffff


	//   ....[42]....
        /*0228*/ 	.word	0xffffffff


	//   ....[43]....
        /*022c*/ 	.word	0xffffffff


	//   ....[44]....
        /*0230*/ 	.word	0xffffffff


	//   ....[45]....
        /*0234*/ 	.word	0xffffffff


	//   ....[46]....
        /*0238*/ 	.word	0xffffffff


	//   ....[47]....
        /*023c*/ 	.word	0xffffffff


	//   ....[48]....
        /*0240*/ 	.word	0xffffffff


	//   ....[49]....
        /*0244*/ 	.word	0xffffffff


	//   ....[50]....
        /*0248*/ 	.word	0xffffffff


	//   ....[51]....
        /*024c*/ 	.word	0xffffffff


	//   ....[52]....
        /*0250*/ 	.word	0xffffffff


	//   ....[53]....
        /*0254*/ 	.word	0xffffffff


	//   ....[54]....
        /*0258*/ 	.word	0xffffffff


	//   ....[55]....
        /*025c*/ 	.word	0xffffffff


	//   ....[56]....
        /*0260*/ 	.word	0xffffffff


	//   ....[57]....
        /*0264*/ 	.word	0xffffffff


	//   ....[58]....
        /*0268*/ 	.word	0xffffffff


	//   ....[59]....
        /*026c*/ 	.word	0xffffffff


	//   ....[60]....
        /*0270*/ 	.word	0xffffffff


	//   ....[61]....
        /*0274*/ 	.word	0xffffffff


	//   ....[62]....
        /*0278*/ 	.word	0xffffffff


	//   ....[63]....
        /*027c*/ 	.word	0xffffffff


	//   ....[64]....
        /*0280*/ 	.word	0xffffffff


	//   ....[65]....
        /*0284*/ 	.word	0xffffffff


	//   ....[66]....
        /*0288*/ 	.word	0xffffffff


	//   ....[67]....
        /*028c*/ 	.word	0xffffffff


	//   ....[68]....
        /*0290*/ 	.word	0xffffffff


	//   ....[69]....
        /*0294*/ 	.word	0xffffffff


	//   ....[70]....
        /*0298*/ 	.word	0xffffffff


	//   ....[71]....
        /*029c*/ 	.word	0xffffffff


	//   ....[72]....
        /*02a0*/ 	.word	0xffffffff


	//   ....[73]....
        /*02a4*/ 	.word	0xffffffff


	//   ....[74]....
        /*02a8*/ 	.word	0xffffffff


	//   ....[75]....
        /*02ac*/ 	.word	0xffffffff


	//   ....[76]....
        /*02b0*/ 	.word	0xffffffff


	//   ....[77]....
        /*02b4*/ 	.word	0xffffffff


	//   ....[78]....
        /*02b8*/ 	.word	0xffffffff


	//   ....[79]....
        /*02bc*/ 	.word	0xffffffff


	//   ....[80]....
        /*02c0*/ 	.word	0xffffffff


	//   ....[81]....
        /*02c4*/ 	.word	0xffffffff


	//   ....[82]....
        /*02c8*/ 	.word	0xffffffff


	//   ....[83]....
        /*02cc*/ 	.word	0xffffffff


	//   ....[84]....
        /*02d0*/ 	.word	0xffffffff


	//   ....[85]....
        /*02d4*/ 	.word	0xffffffff


	//   ....[86]....
        /*02d8*/ 	.word	0xffffffff


	//   ....[87]....
        /*02dc*/ 	.word	0xffffffff


	//   ....[88]....
        /*02e0*/ 	.word	0xffffffff


	//   ....[89]....
        /*02e4*/ 	.word	0xffffffff


	//   ....[90]....
        /*02e8*/ 	.word	0xffffffff


	//   ....[91]....
        /*02ec*/ 	.word	0xffffffff


	//   ....[92]....
        /*02f0*/ 	.word	0xffffffff


	//   ....[93]....
        /*02f4*/ 	.word	0xffffffff


	//   ....[94]....
        /*02f8*/ 	.word	0xffffffff


	//   ....[95]....
        /*02fc*/ 	.word	0xffffffff


	//   ....[96]....
        /*0300*/ 	.word	0xffffffff


	//   ....[97]....
        /*0304*/ 	.word	0xffffffff


	//   ....[98]....
        /*0308*/ 	.word	0xffffffff


	//   ....[99]....
        /*030c*/ 	.word	0xffffffff


	//   ....[100]....
        /*0310*/ 	.word	0xffffffff


	//   ....[101]....
        /*0314*/ 	.word	0xffffffff


	//   ....[102]....
        /*0318*/ 	.word	0xffffffff


	//   ....[103]....
        /*031c*/ 	.word	0xffffffff


	//   ....[104]....
        /*0320*/ 	.word	0xffffffff


	//   ....[105]....
        /*0324*/ 	.word	0xffffffff


	//   ....[106]....
        /*0328*/ 	.word	0xffffffff


	//   ....[107]....
        /*032c*/ 	.word	0xffffffff


	//   ....[108]....
        /*0330*/ 	.word	0xffffffff


	//   ....[109]....
        /*0334*/ 	.word	0xffffffff


	//   ....[110]....
        /*0338*/ 	.word	0xffffffff


	//   ....[111]....
        /*033c*/ 	.word	0xffffffff


	//   ....[112]....
        /*0340*/ 	.word	0xffffffff


	//   ....[113]....
        /*0344*/ 	.word	0xffffffff


	//   ....[114]....
        /*0348*/ 	.word	0xffffffff


	//   ....[115]....
        /*034c*/ 	.word	0xffffffff


	//   ....[116]....
        /*0350*/ 	.word	0xffffffff


	//   ....[117]....
        /*0354*/ 	.word	0xffffffff


	//   ....[118]....
        /*0358*/ 	.word	0xffffffff


	//   ....[119]....
        /*035c*/ 	.word	0xffffffff


	//   ....[120]....
        /*0360*/ 	.word	0xffffffff


	//   ....[121]....
        /*0364*/ 	.word	0xffffffff


	//   ....[122]....
        /*0368*/ 	.word	0xffffffff


	//   ....[123]....
        /*036c*/ 	.word	0xffffffff


	//   ....[124]....
        /*0370*/ 	.word	0xffffffff


	//   ....[125]....
        /*0374*/ 	.word	0xffffffff


	//   ....[126]....
        /*0378*/ 	.word	0xffffffff


	//   ....[127]....
        /*037c*/ 	.word	0xffffffff


	//   ....[128]....
        /*0380*/ 	.word	0xffffffff


	//   ....[129]....
        /*0384*/ 	.word	0xffffffff


	//   ....[130]....
        /*0388*/ 	.word	0xffffffff


	//   ....[131]....
        /*038c*/ 	.word	0xffffffff


	//   ....[132]....
        /*0390*/ 	.word	0xffffffff


	//   ....[133]....
        /*0394*/ 	.word	0xffffffff


	//   ....[134]....
        /*0398*/ 	.word	0xffffffff


	//   ....[135]....
        /*039c*/ 	.word	0xffffffff


	//   ....[136]....
        /*03a0*/ 	.word	0xffffffff


	//   ....[137]....
        /*03a4*/ 	.word	0xffffffff


	//   ....[138]....
        /*03a8*/ 	.word	0xffffffff


	//   ....[139]....
        /*03ac*/ 	.word	0xffffffff


	//   ....[140]....
        /*03b0*/ 	.word	0xffffffff


	//   ....[141]....
        /*03b4*/ 	.word	0xffffffff


	//   ....[142]....
        /*03b8*/ 	.word	0xffffffff


	//   ....[143]....
        /*03bc*/ 	.word	0xffffffff


	//   ....[144]....
        /*03c0*/ 	.word	0xffffffff


	//   ....[145]....
        /*03c4*/ 	.word	0xffffffff


	//   ....[146]....
        /*03c8*/ 	.word	0xffffffff


	//   ....[147]....
        /*03cc*/ 	.word	0xffffffff


	//   ....[148]....
        /*03d0*/ 	.word	0xffffffff


	//   ....[149]....
        /*03d4*/ 	.word	0xffffffff


	//   ....[150]....
        /*03d8*/ 	.word	0xffffffff


	//   ....[151]....
        /*03dc*/ 	.word	0xffffffff


	//   ....[152]....
        /*03e0*/ 	.word	0xffffffff


	//   ....[153]....
        /*03e4*/ 	.word	0x0500000f


	//   ....[154]....
        /*03e8*/ 	.word	0x0500000f


	//   ....[155]....
        /*03ec*/ 	.word	0x0500000f


	//   ....[156]....
        /*03f0*/ 	.word	0x0500000f


	//   ....[157]....
        /*03f4*/ 	.word	0x0500000f


	//   ....[158]....
        /*03f8*/ 	.word	0x0500000f


	//   ....[159]....
        /*03fc*/ 	.word	0x0500000f


	//   ....[160]....
        /*0400*/ 	.word	0x0500000f


	//   ....[161]....
        /*0404*/ 	.word	0x0500000f


	//   ....[162]....
        /*0408*/ 	.word	0x0500000f


	//   ....[163]....
        /*040c*/ 	.word	0x0500000f


	//   ....[164]....
        /*0410*/ 	.word	0x0500000f


	//   ....[165]....
        /*0414*/ 	.word	0x0500000f


	//   ....[166]....
        /*0418*/ 	.word	0x0500000f


	//   ....[167]....
        /*041c*/ 	.word	0x0500000f


	//   ....[168]....
        /*0420*/ 	.word	0x0500000f


	//   ....[169]....
        /*0424*/ 	.word	0x0500000f


	//   ....[170]....
        /*0428*/ 	.word	0x0500000f


	//   ....[171]....
        /*042c*/ 	.word	0x0500000f


	//   ....[172]....
        /*0430*/ 	.word	0x0500000f


	//   ....[173]....
        /*0434*/ 	.word	0x0500000f


	//   ....[174]....
        /*0438*/ 	.word	0x0500000f


	//   ....[175]....
        /*043c*/ 	.word	0x0500000f


	//   ....[176]....
        /*0440*/ 	.word	0x0500000f


	//   ....[177]....
        /*0444*/ 	.word	0x0500000f


	//   ....[178]....
        /*0448*/ 	.word	0x0500000f


	//   ....[179]....
        /*044c*/ 	.word	0x0500000f


	//   ....[180]....
        /*0450*/ 	.word	0x0500000f


	//   ....[181]....
        /*0454*/ 	.word	0x0500000f


	//   ....[182]....
        /*0458*/ 	.word	0x0500000f


	//   ....[183]....
        /*045c*/ 	.word	0x0500000f


	//   ....[184]....
        /*0460*/ 	.word	0x0500000f


	//   ....[185]....
        /*0464*/ 	.word	0x0500000f


	//   ....[186]....
        /*0468*/ 	.word	0x0500000f


	//   ....[187]....
        /*046c*/ 	.word	0x0500000f


	//   ....[188]....
        /*0470*/ 	.word	0x0500000f


	//   ....[189]....
        /*0474*/ 	.word	0x0500000f


	//   ....[190]....
        /*0478*/ 	.word	0x0500000f


	//   ....[191]....
        /*047c*/ 	.word	0x0500000f


	//   ....[192]....
        /*0480*/ 	.word	0x0500000f


	//   ....[193]....
        /*0484*/ 	.word	0x0500000f


	//   ....[194]....
        /*0488*/ 	.word	0x0500000f


	//   ....[195]....
        /*048c*/ 	.word	0x0500000f


	//   ....[196]....
        /*0490*/ 	.word	0x0500000f


	//   ....[197]....
        /*0494*/ 	.word	0x0500000f


	//   ....[198]....
        /*0498*/ 	.word	0x0500000f


	//   ....[199]....
        /*049c*/ 	.word	0x0500000f


	//   ....[200]....
        /*04a0*/ 	.word	0x0500000f


	//   ....[201]....
        /*04a4*/ 	.word	0x0500000f


	//   ....[202]....
        /*04a8*/ 	.word	0x0500000f


	//   ....[203]....
        /*04ac*/ 	.word	0x0500000f


	//   ....[204]....
        /*04b0*/ 	.word	0x0500000f


	//   ....[205]....
        /*04b4*/ 	.word	0x0500000f


	//   ....[206]....
        /*04b8*/ 	.word	0x0500000f


	//   ....[207]....
        /*04bc*/ 	.word	0x0500000f


	//   ....[208]....
        /*04c0*/ 	.word	0x0500000f


	//   ....[209]....
        /*04c4*/ 	.word	0x0500000f


	//   ....[210]....
        /*04c8*/ 	.word	0x0500000f


	//   ....[211]....
        /*04cc*/ 	.word	0x0500000f


	//   ....[212]....
        /*04d0*/ 	.word	0x0500000f


	//   ....[213]....
        /*04d4*/ 	.word	0x0500000f


	//   ....[214]....
        /*04d8*/ 	.word	0x0500000f


	//   ....[215]....
        /*04dc*/ 	.word	0x0500000f


	//   ....[216]....
        /*04e0*/ 	.word	0x0500000f


	//   ....[217]....
        /*04e4*/ 	.word	0x0500000f


	//   ....[218]....
        /*04e8*/ 	.word	0x0500000f


	//   ....[219]....
        /*04ec*/ 	.word	0x0500000f


	//   ....[220]....
        /*04f0*/ 	.word	0x0500000f


	//   ....[221]....
        /*04f4*/ 	.word	0x0500000f


	//   ....[222]....
        /*04f8*/ 	.word	0x0500000f


	//   ....[223]....
        /*04fc*/ 	.word	0x0500000f


	//   ....[224]....
        /*0500*/ 	.word	0x0500000f


	//   ....[225]....
        /*0504*/ 	.word	0x0500000f


	//   ....[226]....
        /*0508*/ 	.word	0x0500000f


	//   ....[227]....
        /*050c*/ 	.word	0x0500000f


	//   ....[228]....
        /*0510*/ 	.word	0x0500000f


	//   ....[229]....
        /*0514*/ 	.word	0x0500000f


	//   ....[230]....
        /*0518*/ 	.word	0x0500000f


	//   ....[231]....
        /*051c*/ 	.word	0x0500000f


	//   ....[232]....
        /*0520*/ 	.word	0x0500000f


	//   ....[233]....
        /*0524*/ 	.word	0x0500000f


	//   ....[234]....
        /*0528*/ 	.word	0x0500000f


	//   ....[235]....
        /*052c*/ 	.word	0x0500000f


	//   ....[236]....
        /*0530*/ 	.word	0x0500000f


	//   ....[237]....
        /*0534*/ 	.word	0x0500000f


	//   ....[238]....
        /*0538*/ 	.word	0x0500000f


	//   ....[239]....
        /*053c*/ 	.word	0x0500000f


	//   ....[240]....
        /*0540*/ 	.word	0x0500000f


	//   ....[241]....
        /*0544*/ 	.word	0x0500000f


	//   ....[242]....
        /*0548*/ 	.word	0x0500000f


	//   ....[243]....
        /*054c*/ 	.word	0x0500000f


	//   ....[244]....
        /*0550*/ 	.word	0x0500000f


	//   ....[245]....
        /*0554*/ 	.word	0x0500000f


	//   ....[246]....
        /*0558*/ 	.word	0x0500000f


	//   ....[247]....
        /*055c*/ 	.word	0x0500000f


	//   ....[248]....
        /*0560*/ 	.word	0x0500000f


	//   ....[249]....
        /*0564*/ 	.word	0x0500000f


	//   ....[250]....
        /*0568*/ 	.word	0x0500000f


	//   ....[251]....
        /*056c*/ 	.word	0x0500000f


	//----- nvinfo : EIATTR_COOP_GROUP_INSTR_OFFSETS
	.align		4
.L_1236:
        /*0570*/ 	.byte	0x04, 0x28
        /*0572*/ 	.short	(.L_1238 - .L_1237)


	//   ....[0]....
.L_1237:
        /*0574*/ 	.word	0x00000080


	//   ....[1]....
        /*0578*/ 	.word	0x00000090


	//   ....[2]....
        /*057c*/ 	.word	0x000002f0


	//   ....[3]....
        /*0580*/ 	.word	0x00000450


	//   ....[4]....
        /*0584*/ 	.word	0x00000570


	//   ....[5]....
        /*0588*/ 	.word	0x000006d0


	//   ....[6]....
        /*058c*/ 	.word	0x000015d0


	//   ....[7]....
        /*0590*/ 	.word	0x00002e10


	//   ....[8]....
        /*0594*/ 	.word	0x00002e50


	//   ....[9]....
        /*0598*/ 	.word	0x00002e80


	//   ....[10]....
        /*059c*/ 	.word	0x00002ea0


	//   ....[11]....
        /*05a0*/ 	.word	0x000048d0


	//   ....[12]....
        /*05a4*/ 	.word	0x00004930


	//   ....[13]....
        /*05a8*/ 	.word	0x00004960


	//   ....[14]....
        /*05ac*/ 	.word	0x00004980


	//   ....[15]....
        /*05b0*/ 	.word	0x00005f30


	//   ....[16]....
        /*05b4*/ 	.word	0x00005f70


	//   ....[17]....
        /*05b8*/ 	.word	0x00006010


	//   ....[18]....
        /*05bc*/ 	.word	0x00006040


	//   ....[19]....
        /*05c0*/ 	.word	0x00007ad0


	//   ....[20]....
        /*05c4*/ 	.word	0x00007b00


	//   ....[21]....
        /*05c8*/ 	.word	0x00007b70


	//   ....[22]....
        /*05cc*/ 	.word	0x00007bd0


	//   ....[23]....
        /*05d0*/ 	.word	0x00008400


	//   ....[24]....
        /*05d4*/ 	.word	0x00008440


	//   ....[25]....
        /*05d8*/ 	.word	0x00008590


	//   ....[26]....
        /*05dc*/ 	.word	0x000085b0


	//   ....[27]....
        /*05e0*/ 	.word	0x000086f0


	//   ....[28]....
        /*05e4*/ 	.word	0x00008710


	//   ....[29]....
        /*05e8*/ 	.word	0x00008860


	//   ....[30]....
        /*05ec*/ 	.word	0x00008880


	//   ....[31]....
        /*05f0*/ 	.word	0x000092b0


	//   ....[32]....
        /*05f4*/ 	.word	0x000092d0


	//   ....[33]....
        /*05f8*/ 	.word	0x00009410


	//   ....[34]....
        /*05fc*/ 	.word	0x00009430


	//   ....[35]....
        /*0600*/ 	.word	0x00009570


	//   ....[36]....
        /*0604*/ 	.word	0x00009590


	//   ....[37]....
        /*0608*/ 	.word	0x000096e0


	//   ....[38]....
        /*060c*/ 	.word	0x00009700


	//   ....[39]....
        /*0610*/ 	.word	0x000098c0


	//   ....[40]....
        /*0614*/ 	.word	0x00009a90


	//   ....[41]....
        /*0618*/ 	.word	0x00009ac0


	//   ....[42]....
        /*061c*/ 	.word	0x00009af0


	//   ....[43]....
        /*0620*/ 	.word	0x00009b20


	//   ....[44]....
        /*0624*/ 	.word	0x00009b50


	//   ....[45]....
        /*0628*/ 	.word	0x00009b80


	//   ....[46]....
        /*062c*/ 	.word	0x00009cd0


	//   ....[47]....
        /*0630*/ 	.word	0x00009d00


	//   ....[48]....
        /*0634*/ 	.word	0x00009d30


	//   ....[49]....
        /*0638*/ 	.word	0x00009d60


	//   ....[50]....
        /*063c*/ 	.word	0x00009d90


	//   ....[51]....
        /*0640*/ 	.word	0x00009dc0


	//   ....[52]....
        /*0644*/ 	.word	0x00009e50


	//   ....[53]....
        /*0648*/ 	.word	0x00009e80


	//   ....[54]....
        /*064c*/ 	.word	0x00009f00


	//   ....[55]....
        /*0650*/ 	.word	0x0000b460


	//   ....[56]....
        /*0654*/ 	.word	0x0000b480


	//   ....[57]....
        /*0658*/ 	.word	0x0000b510


	//   ....[58]....
        /*065c*/ 	.word	0x0000b530


	//   ....[59]....
        /*0660*/ 	.word	0x0000b5b0


	//   ....[60]....
        /*0664*/ 	.word	0x0000b5d0


	//   ....[61]....
        /*0668*/ 	.word	0x0000b650


	//   ....[62]....
        /*066c*/ 	.word	0x0000b670


	//   ....[63]....
        /*0670*/ 	.word	0x0000b6f0


	//   ....[64]....
        /*0674*/ 	.word	0x0000b710


	//   ....[65]....
        /*0678*/ 	.word	0x0000b720


	//   ....[66]....
        /*067c*/ 	.word	0x0000b730


	//   ....[67]....
        /*0680*/ 	.word	0x0000beb0


	//   ....[68]....
        /*0684*/ 	.word	0x0000bed0


	//   ....[69]....
        /*0688*/ 	.word	0x0000bef0


	//   ....[70]....
        /*068c*/ 	.word	0x0000bf00


	//   ....[71]....
        /*0690*/ 	.word	0x0000bf30


	//   ....[72]....
        /*0694*/ 	.word	0x0000bf50


	//   ....[73]....
        /*0698*/ 	.word	0x0000bfc0


	//   ....[74]....
        /*069c*/ 	.word	0x0000c040


	//   ....[75]....
        /*06a0*/ 	.word	0x0000c060


	//   ....[76]....
        /*06a4*/ 	.word	0x0000c080


	//   ....[77]....
        /*06a8*/ 	.word	0x0000c140


	//   ....[78]....
        /*06ac*/ 	.word	0x0000c190


	//   ....[79]....
        /*06b0*/ 	.word	0x0000c1b0


	//   ....[80]....
        /*06b4*/ 	.word	0x0000c220


	//   ....[81]....
        /*06b8*/ 	.word	0x0000c300


	//   ....[82]....
        /*06bc*/ 	.word	0x0000c330


	//   ....[83]....
        /*06c0*/ 	.word	0x0000c9c0


	//   ....[84]....
        /*06c4*/ 	.word	0x0000c9f0


	//   ....[85]....
        /*06c8*/ 	.word	0x0000ca00


	//   ....[86]....
        /*06cc*/ 	.word	0x0000ca10


	//   ....[87]....
        /*06d0*/ 	.word	0x0000cad0


	//   ....[88]....
        /*06d4*/ 	.word	0x0000cb20


	//   ....[89]....
        /*06d8*/ 	.word	0x0000cb90


	//   ....[90]....
        /*06dc*/ 	.word	0x0000cc10


	//   ....[91]....
        /*06e0*/ 	.word	0x0000cc70


	//   ....[92]....
        /*06e4*/ 	.word	0x0000cca0


	//   ....[93]....
        /*06e8*/ 	.word	0x0000cd00


	//   ....[94]....
        /*06ec*/ 	.word	0x0000cd30


	//   ....[95]....
        /*06f0*/ 	.word	0x0000cd90


	//   ....[96]....
        /*06f4*/ 	.word	0x0000cdc0


	//   ....[97]....
        /*06f8*/ 	.word	0x0000ce10


	//   ....[98]....
        /*06fc*/ 	.word	0x0000ce40


	//   ....[99]....
        /*0700*/ 	.word	0x0000d370


	//   ....[100]....
        /*0704*/ 	.word	0x0000d390


	//   ....[101]....
        /*0708*/ 	.word	0x0000d3e0


	//   ....[102]....
        /*070c*/ 	.word	0x0000d4a0


	//   ....[103]....
        /*0710*/ 	.word	0x0000d4b0


	//   ....[104]....
        /*0714*/ 	.word	0x0000d4e0


	//   ....[105]....
        /*0718*/ 	.word	0x0000d570


	//   ....[106]....
        /*071c*/ 	.word	0x0000d620


	//   ....[107]....
        /*0720*/ 	.word	0x0000d630


	//   ....[108]....
        /*0724*/ 	.word	0x0000d660


	//   ....[109]....
        /*0728*/ 	.word	0x0000d670


	//   ....[110]....
        /*072c*/ 	.word	0x0000d700


	//   ....[111]....
        /*0730*/ 	.word	0x0000de20


	//   ....[112]....
        /*0734*/ 	.word	0x0000de40


	//   ....[113]....
        /*0738*/ 	.word	0x0000de50


	//   ....[114]....
        /*073c*/ 	.word	0x0000de90


	//   ....[115]....
        /*0740*/ 	.word	0x0000dea0


	//   ....[116]....
        /*0744*/ 	.word	0x0000dee0


	//   ....[117]....
        /*0748*/ 	.word	0x0000def0


	//   ....[118]....
        /*074c*/ 	.word	0x0000df30


	//   ....[119]....
        /*0750*/ 	.word	0x0000df40


	//   ....[120]....
        /*0754*/ 	.word	0x0000df80


	//   ....[121]....
        /*0758*/ 	.word	0x0000df90


	//   ....[122]....
        /*075c*/ 	.word	0x0000dfa0


	//   ....[123]....
        /*0760*/ 	.word	0x0000e300


	//   ....[124]....
        /*0764*/ 	.word	0x0000e320


	//   ....[125]....
        /*0768*/ 	.word	0x0000e330


	//   ....[126]....
        /*076c*/ 	.word	0x0000e340


	//   ....[127]....
        /*0770*/ 	.word	0x0000e350


	//   ....[128]....
        /*0774*/ 	.word	0x0000e370


	//   ....[129]....
        /*0778*/ 	.word	0x0000e3e0


	//   ....[130]....
        /*077c*/ 	.word	0x0000e410


	//   ....[131]....
        /*0780*/ 	.word	0x0000e420


	//   ....[132]....
        /*0784*/ 	.word	0x0000e490


	//   ....[133]....
        /*0788*/ 	.word	0x0000e4a0


	//   ....[134]....
        /*078c*/ 	.word	0x0000e5a0


	//   ....[135]....
        /*0790*/ 	.word	0x0000ea40


	//   ....[136]....
        /*0794*/ 	.word	0x0000ea90


	//   ....[137]....
        /*0798*/ 	.word	0x0000eac0


	//   ....[138]....
        /*079c*/ 	.word	0x0000ead0


	//   ....[139]....
        /*07a0*/ 	.word	0x0000eb00


	//   ....[140]....
        /*07a4*/ 	.word	0x0000eb30


	//   ....[141]....
        /*07a8*/ 	.word	0x0000eb60


	//   ....[142]....
        /*07ac*/ 	.word	0x0000eb90


	//   ....[143]....
        /*07b0*/ 	.word	0x0000ed10


	//   ....[144]....
        /*07b4*/ 	.word	0x0000ed40


	//   ....[145]....
        /*07b8*/ 	.word	0x0000ed70


	//   ....[146]....
        /*07bc*/ 	.word	0x0000eda0


	//   ....[147]....
        /*07c0*/ 	.word	0x0000edd0


	//   ....[148]....
        /*07c4*/ 	.word	0x0000ee00


	//   ....[149]....
        /*07c8*/ 	.word	0x0000eec0


	//   ....[150]....
        /*07cc*/ 	.word	0x0000eee0


	//   ....[151]....
        /*07d0*/ 	.word	0x0000ef50


	//   ....[152]....
        /*07d4*/ 	.word	0x0000f3c0


	//   ....[153]....
        /*07d8*/ 	.word	0x0000f920


	//   ....[154]....
        /*07dc*/ 	.word	0x0000fa10


	//   ....[155]....
        /*07e0*/ 	.word	0x0000fab0


	//   ....[156]....
        /*07e4*/ 	.word	0x0000fb10


	//   ....[157]....
        /*07e8*/ 	.word	0x0000fc00


	//   ....[158]....
        /*07ec*/ 	.word	0x0000fc70


	//   ....[159]....
        /*07f0*/ 	.word	0x0000fd60


	//   ....[160]....
        /*07f4*/ 	.word	0x0000fdd0


	//   ....[161]....
        /*07f8*/ 	.word	0x0000fec0


	//   ....[162]....
        /*07fc*/ 	.word	0x0000ff30


	//   ....[163]....
        /*0800*/ 	.word	0x00010020


	//   ....[164]....
        /*0804*/ 	.word	0x00010090


	//   ....[165]....
        /*0808*/ 	.word	0x00010130


	//   ....[166]....
        /*080c*/ 	.word	0x00010230


	//   ....[167]....
        /*0810*/ 	.word	0x00010280


	//   ....[168]....
        /*0814*/ 	.word	0x000102e0


	//   ....[169]....
        /*0818*/ 	.word	0x00010400


	//   ....[170]....
        /*081c*/ 	.word	0x00010480


	//   ....[171]....
        /*0820*/ 	.word	0x00010570


	//   ....[172]....
        /*0824*/ 	.word	0x00010640


	//   ....[173]....
        /*0828*/ 	.word	0x000106f0


	//   ....[174]....
        /*082c*/ 	.word	0x000107f0


	//   ....[175]....
        /*0830*/ 	.word	0x00010860


	//   ....[176]....
        /*0834*/ 	.word	0x00010970


	//   ....[177]....
        /*0838*/ 	.word	0x000109e0


	//   ....[178]....
        /*083c*/ 	.word	0x00010a60


	//   ....[179]....
        /*0840*/ 	.word	0x00010b30


	//   ....[180]....
        /*0844*/ 	.word	0x00010bc0


	//   ....[181]....
        /*0848*/ 	.word	0x00010c90


	//   ....[182]....
        /*084c*/ 	.word	0x00010d30


	//   ....[183]....
        /*0850*/ 	.word	0x00010dd0


	//   ....[184]....
        /*0854*/ 	.word	0x00010e30


	//   ....[185]....
        /*0858*/ 	.word	0x00010ed0


	//   ....[186]....
        /*085c*/ 	.word	0x00011020


	//   ....[187]....
        /*0860*/ 	.word	0x00011070


	//   ....[188]....
        /*0864*/ 	.word	0x000110d0


	//   ....[189]....
        /*0868*/ 	.word	0x000111c0


	//   ....[190]....
        /*086c*/ 	.word	0x000112c0


	//   ....[191]....
        /*0870*/ 	.word	0x00011310


	//   ....[192]....
        /*0874*/ 	.word	0x00011370


	//   ....[193]....
        /*0878*/ 	.word	0x00011460


	//   ....[194]....
        /*087c*/ 	.word	0x00011560


	//   ....[195]....
        /*0880*/ 	.word	0x000115b0


	//   ....[196]....
        /*0884*/ 	.word	0x00011610


	//   ....[197]....
        /*0888*/ 	.word	0x000116f0


	//   ....[198]....
        /*088c*/ 	.word	0x00011820


	//   ....[199]....
        /*0890*/ 	.word	0x00011900


	//   ....[200]....
        /*0894*/ 	.word	0x00011990


	//   ....[201]....
        /*0898*/ 	.word	0x00011aa0


	//   ....[202]....
        /*089c*/ 	.word	0x00011b00


	//   ....[203]....
        /*08a0*/ 	.word	0x00011c10


	//   ....[204]....
        /*08a4*/ 	.word	0x00011c70


	//   ....[205]....
        /*08a8*/ 	.word	0x00011d80


	//   ....[206]....
        /*08ac*/ 	.word	0x00011de0


	//   ....[207]....
        /*08b0*/ 	.word	0x00011ef0


	//   ....[208]....
        /*08b4*/ 	.word	0x00011f50


	//   ....[209]....
        /*08b8*/ 	.word	0x00012010


	//   ....[210]....
        /*08bc*/ 	.word	0x00012170


	//   ....[211]....
        /*08c0*/ 	.word	0x00012210


	//   ....[212]....
        /*08c4*/ 	.word	0x00012270


	//   ....[213]....
        /*08c8*/ 	.word	0x00012320


	//   ....[214]....
        /*08cc*/ 	.word	0x00012380


	//   ....[215]....
        /*08d0*/ 	.word	0x00012430


	//   ....[216]....
        /*08d4*/ 	.word	0x00012490


	//   ....[217]....
        /*08d8*/ 	.word	0x00012540


	//   ....[218]....
        /*08dc*/ 	.word	0x000125a0


	//   ....[219]....
        /*08e0*/ 	.word	0x00012650


	//   ....[220]....
        /*08e4*/ 	.word	0x000126b0


	//   ....[221]....
        /*08e8*/ 	.word	0x00012760


	//   ....[222]....
        /*08ec*/ 	.word	0x00012840


	//   ....[223]....
        /*08f0*/ 	.word	0x000128e0


	//   ....[224]....
        /*08f4*/ 	.word	0x00012940


	//   ....[225]....
        /*08f8*/ 	.word	0x00012a10


	//   ....[226]....
        /*08fc*/ 	.word	0x00012a70


	//   ....[227]....
        /*0900*/ 	.word	0x00012b40


	//   ....[228]....
        /*0904*/ 	.word	0x00012ba0


	//   ....[229]....
        /*0908*/ 	.word	0x00012c80


	//   ....[230]....
        /*090c*/ 	.word	0x00012ce0


	//   ....[231]....
        /*0910*/ 	.word	0x00012db0


	//   ....[232]....
        /*0914*/ 	.word	0x00012e10


	//   ....[233]....
        /*0918*/ 	.word	0x00012ee0


	//   ....[234]....
        /*091c*/ 	.word	0x00012f70


	//   ....[235]....
        /*0920*/ 	.word	0x00013010


	//   ....[236]....
        /*0924*/ 	.word	0x00013130


	//   ....[237]....
        /*0928*/ 	.word	0x000131a0


	//   ....[238]....
        /*092c*/ 	.word	0x00013210


	//   ....[239]....
        /*0930*/ 	.word	0x00013280


	//   ....[240]....
        /*0934*/ 	.word	0x000132f0


	//   ....[241]....
        /*0938*/ 	.word	0x00013370


	//   ....[242]....
        /*093c*/ 	.word	0x00013400


	//   ....[243]....
        /*0940*/ 	.word	0x00013490


	//   ....[244]....
        /*0944*/ 	.word	0x00013500


	//   ....[245]....
        /*0948*/ 	.word	0x00013570


	//   ....[246]....
        /*094c*/ 	.word	0x000135e0


	//   ....[247]....
        /*0950*/ 	.word	0x00013660


	//   ....[248]....
        /*0954*/ 	.word	0x000136d0


	//   ....[249]....
        /*0958*/ 	.word	0x00013770


	//   ....[250]....
        /*095c*/ 	.word	0x00013800


	//   ....[251]....
        /*0960*/ 	.word	0x00013920


	//----- nvinfo : EIATTR_REG_RECONFIG
	.align		4
.L_1238:
        /*0964*/ 	.byte	0x01, 0x54
	.zero		2


	//----- nvinfo : EIATTR_SYSCALL_OFFSETS
	.align		4
        /*0968*/ 	.byte	0x04, 0x46
        /*096a*/ 	.short	(.L_1240 - .L_1239)


	//   ....[0]....
.L_1239:
        /*096c*/ 	.word	0x00001770


	//   ....[1]....
        /*0970*/ 	.word	0x0000aa80


	//   ....[2]....
        /*0974*/ 	.word	0x0000abd0


	//   ....[3]....
        /*0978*/ 	.word	0x0000acc0


	//   ....[4]....
        /*097c*/ 	.word	0x0000bab0


	//   ....[5]....
        /*0980*/ 	.word	0x0000c610


	//----- nvinfo : EIATTR_MBARRIER_INSTR_OFFSETS
	.align		4
.L_1240:
        /*0984*/ 	.byte	0x04, 0x39
        /*0986*/ 	.short	(.L_1242 - .L_1241)


	//   ....[0]....
.L_1241:
        /*0988*/ 	.word	0x00000190
        /*098c*/ 	.word	0x000000ff
        /*0990*/ 	.word	0x00032400
        /*0994*/ 	.short	0x0100
        /*0996*/ 	.byte	0x08
	.zero		1


	//   ....[1]....
        /*0998*/ 	.word	0x000001a0
        /*099c*/ 	.word	0x000000ff
        /*09a0*/ 	.word	0x00032410
        /*09a4*/ 	.short	0x0100
        /*09a6*/ 	.byte	0x08
	.zero		1


	//   ....[2]....
        /*09a8*/ 	.word	0x000001b0
        /*09ac*/ 	.word	0x000000ff
        /*09b0*/ 	.word	0x00032420
        /*09b4*/ 	.short	0x0100
        /*09b6*/ 	.byte	0x08
	.zero		1


	//   ....[3]....
        /*09b8*/ 	.word	0x000002a0
        /*09bc*/ 	.word	0x000000ff
        /*09c0*/ 	.word	0x00032430
        /*09c4*/ 	.short	0x0100
        /*09c6*/ 	.byte	0x08
	.zero		1


	//   ....[4]....
        /*09c8*/ 	.word	0x000002b0
        /*09cc*/ 	.word	0x000000ff
        /*09d0*/ 	.word	0x00032440
        /*09d4*/ 	.short	0x0100
        /*09d6*/ 	.byte	0x08
	.zero		1


	//   ....[5]....
        /*09d8*/ 	.word	0x000002c0
        /*09dc*/ 	.word	0x000000ff
        /*09e0*/ 	.word	0x00032438
        /*09e4*/ 	.short	0x0100
        /*09e6*/ 	.byte	0x08
	.zero		1


	//   ....[6]....
        /*09e8*/ 	.word	0x000002d0
        /*09ec*/ 	.word	0x000000ff
        /*09f0*/ 	.word	0x00032448
        /*09f4*/ 	.short	0x0100
        /*09f6*/ 	.byte	0x08
	.zero		1


	//   ....[7]....
        /*09f8*/ 	.word	0x00000400
        /*09fc*/ 	.word	0x000000ff
        /*0a00*/ 	.word	0x00032450
        /*0a04*/ 	.short	0x0100
        /*0a06*/ 	.byte	0x08
	.zero		1


	//   ....[8]....
        /*0a08*/ 	.word	0x00000410
        /*0a0c*/ 	.word	0x000000ff
        /*0a10*/ 	.word	0x00032460
        /*0a14*/ 	.short	0x0100
        /*0a16*/ 	.byte	0x08
	.zero		1


	//   ....[9]....
        /*0a18*/ 	.word	0x00000420
        /*0a1c*/ 	.word	0x000000ff
        /*0a20*/ 	.word	0x00032458
        /*0a24*/ 	.short	0x0100
        /*0a26*/ 	.byte	0x08
	.zero		1


	//   ....[10]....
        /*0a28*/ 	.word	0x00000430
        /*0a2c*/ 	.word	0x000000ff
        /*0a30*/ 	.word	0x00032468
        /*0a34*/ 	.short	0x0100
        /*0a36*/ 	.byte	0x08
	.zero		1


	//   ....[11]....
        /*0a38*/ 	.word	0x00000520
        /*0a3c*/ 	.word	0x000000ff
        /*0a40*/ 	.word	0x00032470
        /*0a44*/ 	.short	0x0100
        /*0a46*/ 	.byte	0x06
	.zero		1


	//   ....[12]....
        /*0a48*/ 	.word	0x00000530
        /*0a4c*/ 	.word	0x000000ff
        /*0a50*/ 	.word	0x00032480
        /*0a54*/ 	.short	0x0100
        /*0a56*/ 	.byte	0x06
	.zero		1


	//   ....[13]....
        /*0a58*/ 	.word	0x00000540
        /*0a5c*/ 	.word	0x000000ff
        /*0a60*/ 	.word	0x00032478
        /*0a64*/ 	.short	0x0100
        /*0a66*/ 	.byte	0x06
	.zero		1


	//   ....[14]....
        /*0a68*/ 	.word	0x00000550
        /*0a6c*/ 	.word	0x000000ff
        /*0a70*/ 	.word	0x00032488
        /*0a74*/ 	.short	0x0100
        /*0a76*/ 	.byte	0x06
	.zero		1


	//   ....[15]....
        /*0a78*/ 	.word	0x00000680
        /*0a7c*/ 	.word	0x000000ff
        /*0a80*/ 	.word	0x00032490
        /*0a84*/ 	.short	0x0100
        /*0a86*/ 	.byte	0x08
	.zero		1


	//   ....[16]....
        /*0a88*/ 	.word	0x00000690
        /*0a8c*/ 	.word	0x000000ff
        /*0a90*/ 	.word	0x000324a0
        /*0a94*/ 	.short	0x0100
        /*0a96*/ 	.byte	0x08
	.zero		1


	//   ....[17]....
        /*0a98*/ 	.word	0x000006a0
        /*0a9c*/ 	.word	0x000000ff
        /*0aa0*/ 	.word	0x00032498
        /*0aa4*/ 	.short	0x0100
        /*0aa6*/ 	.byte	0x08
	.zero		1


	//   ....[18]....
        /*0aa8*/ 	.word	0x000006b0
        /*0aac*/ 	.word	0x000000ff
        /*0ab0*/ 	.word	0x000324a8
        /*0ab4*/ 	.short	0x0100
        /*0ab6*/ 	.byte	0x08
	.zero		1


	//   ....[19]....
        /*0ab8*/ 	.word	0x000007f0
        /*0abc*/ 	.word	0x000000ff
        /*0ac0*/ 	.word	0x000324b0
        /*0ac4*/ 	.short	0x0100
        /*0ac6*/ 	.byte	0x08
	.zero		1


	//   ....[20]....
        /*0ac8*/ 	.word	0x00000800
        /*0acc*/ 	.word	0x000000ff
        /*0ad0*/ 	.word	0x000324c0
        /*0ad4*/ 	.short	0x0100
        /*0ad6*/ 	.byte	0x08
	.zero		1


	//   ....[21]....
        /*0ad8*/ 	.word	0x00000810
        /*0adc*/ 	.word	0x000000ff
        /*0ae0*/ 	.word	0x000324b8
        /*0ae4*/ 	.short	0x0100
        /*0ae6*/ 	.byte	0x08
	.zero		1


	//   ....[22]....
        /*0ae8*/ 	.word	0x00000820
        /*0aec*/ 	.word	0x000000ff
        /*0af0*/ 	.word	0x000324c8
        /*0af4*/ 	.short	0x0100
        /*0af6*/ 	.byte	0x08
	.zero		1


	//   ....[23]....
        /*0af8*/ 	.word	0x00001800
        /*0afc*/ 	.word	0x000000ff
        /*0b00*/ 	.word	0x00032400
        /*0b04*/ 	.short	0x010a
        /*0b06*/ 	.byte	0x28
	.zero		1


	//   ....[24]....
        /*0b08*/ 	.word	0x000018d0
        /*0b0c*/ 	.word	0x000000ff
        /*0b10*/ 	.word	0x00032430
        /*0b14*/ 	.short	0x010a
        /*0b16*/ 	.byte	0x34
	.zero		1


	//   ....[25]....
        /*0b18*/ 	.word	0x00001910
        /*0b1c*/ 	.word	0x000000ff
        /*0b20*/ 	.word	0x00032430
        /*0b24*/ 	.short	0x010a
        /*0b26*/ 	.byte	0x34
	.zero		1


	//   ....[26]....
        /*0b28*/ 	.word	0x00001c70
        /*0b2c*/ 	.word	0x000000ff
        /*0b30*/ 	.word	0x00032410
        /*0b34*/ 	.short	0x010a
        /*0b36*/ 	.byte	0x28
	.zero		1


	//   ....[27]....
        /*0b38*/ 	.word	0x00001cb0
        /*0b3c*/ 	.word	0x000000ff
        /*0b40*/ 	.word	0x00032450
        /*0b44*/ 	.short	0x010a
        /*0b46*/ 	.byte	0x34
	.zero		1


	//   ....[28]....
        /*0b48*/ 	.word	0x00001cf0
        /*0b4c*/ 	.word	0x000000ff
        /*0b50*/ 	.word	0x00032450
        /*0b54*/ 	.short	0x010a
        /*0b56*/ 	.byte	0x34
	.zero		1


	//   ....[29]....
        /*0b58*/ 	.word	0x000026c0
        /*0b5c*/ 	.word	0x000000ff
        /*0b60*/ 	.word	0x00000000
        /*0b64*/ 	.short	0x0101
        /*0b66*/ 	.byte	0x05
	.zero		1


	//   ....[30]....
        /*0b68*/ 	.word	0x00003ba0
        /*0b6c*/ 	.word	0x000000ff
        /*0b70*/ 	.word	0x00000000
        /*0b74*/ 	.short	0x0101
        /*0b76*/ 	.byte	0x34
	.zero		1


	//   ....[31]....
        /*0b78*/ 	.word	0x00003ce0
        /*0b7c*/ 	.word	0x000000ff
        /*0b80*/ 	.word	0x00032430
        /*0b84*/ 	.short	0x010a
        /*0b86*/ 	.byte	0x04
	.zero		1


	//   ....[32]....
        /*0b88*/ 	.word	0x00003d20
        /*0b8c*/ 	.word	0x000000ff
        /*0b90*/ 	.word	0x00032430
        /*0b94*/ 	.short	0x010a
        /*0b96*/ 	.byte	0x04
	.zero		1


	//   ....[33]....
        /*0b98*/ 	.word	0x00003f30
        /*0b9c*/ 	.word	0x000000ff
        /*0ba0*/ 	.word	0x00032450
        /*0ba4*/ 	.short	0x010a
        /*0ba6*/ 	.byte	0x04
	.zero		1


	//   ....[34]....
        /*0ba8*/ 	.word	0x00003f70
        /*0bac*/ 	.word	0x000000ff
        /*0bb0*/ 	.word	0x00032450
        /*0bb4*/ 	.short	0x010a
        /*0bb6*/ 	.byte	0x04
	.zero		1


	//   ....[35]....
        /*0bb8*/ 	.word	0x00004630
        /*0bbc*/ 	.word	0x000000ff
        /*0bc0*/ 	.word	0x00000000
        /*0bc4*/ 	.short	0x0101
        /*0bc6*/ 	.byte	0x05
	.zero		1


	//   ....[36]....
        /*0bc8*/ 	.word	0x00005f10
        /*0bcc*/ 	.word	0x000000ff
        /*0bd0*/ 	.word	0x00000000
        /*0bd4*/ 	.short	0x0101
        /*0bd6*/ 	.byte	0x04
	.zero		1


	//   ....[37]....
        /*0bd8*/ 	.word	0x00008430
        /*0bdc*/ 	.word	0x0000009c
        /*0be0*/ 	.word	0x00000000
        /*0be4*/ 	.short	0x0101
        /*0be6*/ 	.byte	0x3f
	.zero		1


	//   ....[38]....
        /*0be8*/ 	.word	0x0000b1c0
        /*0bec*/ 	.word	0x00000019
        /*0bf0*/ 	.word	0x00032440
        /*0bf4*/ 	.short	0x010a
        /*0bf6*/ 	.byte	0x3f
	.zero		1


	//   ....[39]....
        /*0bf8*/ 	.word	0x0000b830
        /*0bfc*/ 	.word	0x00000019
        /*0c00*/ 	.word	0x00032430
        /*0c04*/ 	.short	0x0107
        /*0c06*/ 	.byte	0x3f
	.zero		1


	//   ....[40]....
        /*0c08*/ 	.word	0x0000b900
        /*0c0c*/ 	.word	0x00000019
        /*0c10*/ 	.word	0x00032430
        /*0c14*/ 	.short	0x0101
        /*0c16*/ 	.byte	0x3f
	.zero		1


	//   ....[41]....
        /*0c18*/ 	.word	0x0000c450
        /*0c1c*/ 	.word	0x00000016
        /*0c20*/ 	.word	0x00032400
        /*0c24*/ 	.short	0x0107
        /*0c26*/ 	.byte	0x3f
	.zero		1


	//   ....[42]....
        /*0c28*/ 	.word	0x0000c4e0
        /*0c2c*/ 	.word	0x00000016
        /*0c30*/ 	.word	0x00032400
        /*0c34*/ 	.short	0x0101
        /*0c36*/ 	.byte	0x3f
	.zero		1


	//   ....[43]....
        /*0c38*/ 	.word	0x0000cf60
        /*0c3c*/ 	.word	0x00000016
        /*0c40*/ 	.word	0x00032410
        /*0c44*/ 	.short	0x0107
        /*0c46*/ 	.byte	0x3f
	.zero		1


	//   ....[44]....
        /*0c48*/ 	.word	0x0000d060
        /*0c4c*/ 	.word	0x00000016
        /*0c50*/ 	.word	0x00032410
        /*0c54*/ 	.short	0x0101
        /*0c56*/ 	.byte	0x3f
	.zero		1


	//   ....[45]....
        /*0c58*/ 	.word	0x0000d080
        /*0c5c*/ 	.word	0x00000016
        /*0c60*/ 	.word	0x00032420
        /*0c64*/ 	.short	0x010a
        /*0c66*/ 	.byte	0x3f
	.zero		1


	//   ....[46]....
        /*0c68*/ 	.word	0x0000d100
        /*0c6c*/ 	.word	0x00000019
        /*0c70*/ 	.word	0x00032460
        /*0c74*/ 	.short	0x010a
        /*0c76*/ 	.byte	0x3f
	.zero		1


	//   ....[47]....
        /*0c78*/ 	.word	0x0000d880
        /*0c7c*/ 	.word	0x00000019
        /*0c80*/ 	.word	0x00032450
        /*0c84*/ 	.short	0x0107
        /*0c86*/ 	.byte	0x3f
	.zero		1


	//   ....[48]....
        /*0c88*/ 	.word	0x0000d940
        /*0c8c*/ 	.word	0x00000019
        /*0c90*/ 	.word	0x00032450
        /*0c94*/ 	.short	0x0101
        /*0c96*/ 	.byte	0x3f
	.zero		1


	//   ....[49]....
        /*0c98*/ 	.word	0x0000dc80
        /*0c9c*/ 	.word	0x0000000a
        /*0ca0*/ 	.word	0x00032440
        /*0ca4*/ 	.short	0x010a
        /*0ca6*/ 	.byte	0x3f
	.zero		1


	//   ....[50]....
        /*0ca8*/ 	.word	0x0000e050
        /*0cac*/ 	.word	0x0000000a
        /*0cb0*/ 	.word	0x00032430
        /*0cb4*/ 	.short	0x0107
        /*0cb6*/ 	.byte	0x3f
	.zero		1


	//   ....[51]....
        /*0cb8*/ 	.word	0x0000e100
        /*0cbc*/ 	.word	0x0000000a
        /*0cc0*/ 	.word	0x00032430
        /*0cc4*/ 	.short	0x0101
        /*0cc6*/ 	.byte	0x3f
	.zero		1


	//   ....[52]....
        /*0cc8*/ 	.word	0x0000e130
        /*0ccc*/ 	.word	0x0000000a
        /*0cd0*/ 	.word	0x00032460
        /*0cd4*/ 	.short	0x010a
        /*0cd6*/ 	.byte	0x3f
	.zero		1


	//   ....[53]....
        /*0cd8*/ 	.word	0x0000e650
        /*0cdc*/ 	.word	0x0000000a
        /*0ce0*/ 	.word	0x00032450
        /*0ce4*/ 	.short	0x0107
        /*0ce6*/ 	.byte	0x3f
	.zero		1


	//   ....[54]....
        /*0ce8*/ 	.word	0x0000e700
        /*0cec*/ 	.word	0x0000000a
        /*0cf0*/ 	.word	0x00032450
        /*0cf4*/ 	.short	0x0101
        /*0cf6*/ 	.byte	0x3f
	.zero		1


	//   ....[55]....
        /*0cf8*/ 	.word	0x0000f340
        /*0cfc*/ 	.word	0x00000005
        /*0d00*/ 	.word	0x00032420
        /*0d04*/ 	.short	0x010a
        /*0d06*/ 	.byte	0x3f
	.zero		1


	//   ....[56]....
        /*0d08*/ 	.word	0x0000f4e0
        /*0d0c*/ 	.word	0x00000003
        /*0d10*/ 	.word	0x00032440
        /*0d14*/ 	.short	0x010a
        /*0d16*/ 	.byte	0x3f
	.zero		1


	//   ....[57]....
        /*0d18*/ 	.word	0x0000f580
        /*0d1c*/ 	.word	0x00000005
        /*0d20*/ 	.word	0x00032440
        /*0d24*/ 	.short	0x010a
        /*0d26*/ 	.byte	0x3f
	.zero		1


	//   ....[58]....
        /*0d28*/ 	.word	0x0000f5c0
        /*0d2c*/ 	.word	0x00000003
        /*0d30*/ 	.word	0x00032460
        /*0d34*/ 	.short	0x010a
        /*0d36*/ 	.byte	0x3f
	.zero		1


	//   ....[59]....
        /*0d38*/ 	.word	0x0000f600
        /*0d3c*/ 	.word	0x00000005
        /*0d40*/ 	.word	0x00032460
        /*0d44*/ 	.short	0x010a
        /*0d46*/ 	.byte	0x3f
	.zero		1


	//   ....[60]....
        /*0d48*/ 	.word	0x0000f670
        /*0d4c*/ 	.word	0x00000003
        /*0d50*/ 	.word	0x00032400
        /*0d54*/ 	.short	0x010a
        /*0d56*/ 	.byte	0x3f
	.zero		1


	//   ....[61]....
        /*0d58*/ 	.word	0x0000f6d0
        /*0d5c*/ 	.word	0x00000004
        /*0d60*/ 	.word	0x00032430
        /*0d64*/ 	.short	0x010a
        /*0d66*/ 	.byte	0x3f
	.zero		1


	//   ....[62]....
        /*0d68*/ 	.word	0x0000f730
        /*0d6c*/ 	.word	0x00000005
        /*0d70*/ 	.word	0x00032410
        /*0d74*/ 	.short	0x010a
        /*0d76*/ 	.byte	0x3f
	.zero		1


	//   ....[63]....
        /*0d78*/ 	.word	0x0000f790
        /*0d7c*/ 	.word	0x00000000
        /*0d80*/ 	.word	0x00032450
        /*0d84*/ 	.short	0x010a
        /*0d86*/ 	.byte	0x3f
	.zero		1


	//   ....[64]....
        /*0d88*/ 	.word	0x0000f7f0
        /*0d8c*/ 	.word	0x00000003
        /*0d90*/ 	.word	0x00032430
        /*0d94*/ 	.short	0x010a
        /*0d96*/ 	.byte	0x3f
	.zero		1


	//   ....[65]....
        /*0d98*/ 	.word	0x0000f850
        /*0d9c*/ 	.word	0x00000003
        /*0da0*/ 	.word	0x00032450
        /*0da4*/ 	.short	0x010a
        /*0da6*/ 	.byte	0x3f
	.zero		1


	//   ....[66]....
        /*0da8*/ 	.word	0x0000f960
        /*0dac*/ 	.word	0x00000019
        /*0db0*/ 	.word	0x00032440
        /*0db4*/ 	.short	0x010a
        /*0db6*/ 	.byte	0x3f
	.zero		1


	//   ....[67]....
        /*0db8*/ 	.word	0x00011720
        /*0dbc*/ 	.word	0x00000016
        /*0dc0*/ 	.word	0x00032420
        /*0dc4*/ 	.short	0x010a
        /*0dc6*/ 	.byte	0x3f
	.zero		1


	//   ....[68]....
        /*0dc8*/ 	.word	0x00011770
        /*0dcc*/ 	.word	0x00000019
        /*0dd0*/ 	.word	0x00032460
        /*0dd4*/ 	.short	0x010a
        /*0dd6*/ 	.byte	0x3f
	.zero		1


	//   ....[69]....
        /*0dd8*/ 	.word	0x000120c0
        /*0ddc*/ 	.word	0x0000000a
        /*0de0*/ 	.word	0x00032440
        /*0de4*/ 	.short	0x010a
        /*0de6*/ 	.byte	0x3f
	.zero		1


	//   ....[70]....
        /*0de8*/ 	.word	0x00012790
        /*0dec*/ 	.word	0x0000000a
        /*0df0*/ 	.word	0x00032460
        /*0df4*/ 	.short	0x010a
        /*0df6*/ 	.byte	0x3f
	.zero		1


	//   ....[71]....
        /*0df8*/ 	.word	0x00013840
        /*0dfc*/ 	.word	0x00000005
        /*0e00*/ 	.word	0x00032420
        /*0e04*/ 	.short	0x010a
        /*0e06*/ 	.byte	0x3f
	.zero		1


	//   ....[72]....
        /*0e08*/ 	.word	0x000139e0
        /*0e0c*/ 	.word	0x00000003
        /*0e10*/ 	.word	0x00032440
        /*0e14*/ 	.short	0x010a
        /*0e16*/ 	.byte	0x3f
	.zero		1


	//   ....[73]....
        /*0e18*/ 	.word	0x00013a30
        /*0e1c*/ 	.word	0x00000005
        /*0e20*/ 	.word	0x00032440
        /*0e24*/ 	.short	0x010a
        /*0e26*/ 	.byte	0x3f
	.zero		1


	//   ....[74]....
        /*0e28*/ 	.word	0x00013a80
        /*0e2c*/ 	.word	0x00000003
        /*0e30*/ 	.word	0x00032460
        /*0e34*/ 	.short	0x010a
        /*0e36*/ 	.byte	0x3f
	.zero		1


	//----- nvinfo : EIATTR_NUM_MBARRIERS
	.align		4
.L_1242:
        /*0e38*/ 	.byte	0x03, 0x38
        /*0e3a*/ 	.short	0x0017


	//----- nvinfo : EIATTR_EXIT_INSTR_OFFSETS
	.align		4
        /*0e3c*/ 	.byte	0x04, 0x1c
        /*0e3e*/ 	.short	(.L_1244 - .L_1243)


	//   ....[0]....
.L_1243:
        /*0e40*/ 	.word	0x000009f0


	//   ....[1]....
        /*0e44*/ 	.word	0x00009870


	//   ....[2]....
        /*0e48*/ 	.word	0x0000f650


	//----- nvinfo : EIATTR_MAX_THREADS
	.align		4
.L_1244:
        /*0e4c*/ 	.byte	0x04, 0x05
        /*0e4e*/ 	.short	(.L_1246 - .L_1245)
.L_1245:
        /*0e50*/ 	.word	0x00000180
        /*0e54*/ 	.word	0x00000001
        /*0e58*/ 	.word	0x00000001


	//----- nvinfo : EIATTR_CRS_STACK_SIZE
	.align		4
.L_1246:
        /*0e5c*/ 	.byte	0x04, 0x1e
        /*0e5e*/ 	.short	(.L_1248 - .L_1247)
.L_1247:
        /*0e60*/ 	.word	0x00000000


	//----- nvinfo : EIATTR_CBANK_PARAM_SIZE
	.align		4
.L_1248:
        /*0e64*/ 	.byte	0x03, 0x19
        /*0e66*/ 	.short	0x0bf0


	//----- nvinfo : EIATTR_PARAM_CBANK
	.align		4
        /*0e68*/ 	.byte	0x04, 0x0a
        /*0e6a*/ 	.short	(.L_1250 - .L_1249)
	.align		4
.L_1249:
        /*0e6c*/ 	.word	index@(.nv.constant0._ZN7cutlass13device_kernelIN5flash11enable_sm90INS1_16FlashAttnFwdSm90INS1_25CollectiveMainloopFwdSm90ILi2EN4cute5tupleIJNS5_1CILi1EEES8_S8_EEENS6_IJNS7_ILi128EEENS7_ILi96EEENS7_ILi64EEEEEELi256ENS_10bfloat16_tEfNS_4arch4Sm90ELb0ELb0ELb0ELb1ELb1ELb0ELb1ELb1ELb0ELb1ELb0ELb0EEENS1_21CollectiveEpilogueFwdINS6_IJSA_NS7_ILi256EEESB_EEES9_SE_SG_Li256ELb1ELb1ELb0ELb0EEENS1_36VarlenDynamicPersistentTileSchedulerILi128ELi96ELi256ELi128ELb0ELb1ELb1ELb0ELb1ELb1EEEEEEEEEvNT_6ParamsE)
        /*0e70*/ 	.short	0x0210
        /*0e72*/ 	.short	0x0bf0


	//----- nvinfo : EIATTR_SW_WAR
	.align		4
.L_1250:
        /*0e74*/ 	.byte	0x04, 0x36
        /*0e76*/ 	.short	(.L_1252 - .L_1251)
.L_1251:
        /*0e78*/ 	.word	0x00000008
.L_1252:


//--------------------- .nv.info._ZN7cutlass13device_kernelIN5flash11enable_sm90INS1_16FlashAttnFwdSm90INS1_25CollectiveMainloopFwdSm90ILi2EN4cute5tupleIJNS5_1CILi1EEES8_S8_EEENS6_IJNS7_ILi128EEENS7_ILi96EEENS7_ILi64EEEEEELi256ENS_10bfloat16_tEfNS_4arch4Sm90ELb0ELb0ELb0ELb1ELb1ELb1ELb1ELb1ELb0ELb1ELb0ELb0EEENS1_21CollectiveEpilogueFwdINS6_IJSA_NS7_ILi256EEESB_EEES9_SE_SG_Li256ELb1ELb1ELb0ELb0EEENS1_36VarlenDynamicPersistentTileSchedulerILi128ELi96ELi256ELi128ELb0ELb1ELb1ELb0ELb1ELb1EEEEEEEEEvNT_6ParamsE --------------------------
	.section	.nv.info._ZN7cutlass13device_kernelIN5flash11enable_sm90INS1_16FlashAttnFwdSm90INS1_25CollectiveMainloopFwdSm90ILi2EN4cute5tupleIJNS5_1CILi1EEES8_S8_EEENS6_IJNS7_ILi128EEENS7_ILi96EEENS7_ILi64EEEEEELi256ENS_10bfloat16_tEfNS_4arch4Sm90ELb0ELb0ELb0ELb1ELb1ELb1ELb1ELb1ELb0ELb1ELb0ELb0EEENS1_21CollectiveEpilogueFwdINS6_IJSA_NS7_ILi256EEESB_EEES9_SE_SG_Li256ELb1ELb1ELb0ELb0EEENS1_36VarlenDynamicPersistentTileSchedulerILi128ELi96ELi256ELi128ELb0ELb1ELb1ELb0ELb1ELb1EEEEEEEEEvNT_6ParamsE,"",@"SHT_CUDA_INFO"
	.sectionflags	@""
	.align	4


	//----- nvinfo : EIATTR_CUDA_API_VERSION
	.align		4
        /*0000*/ 	.byte	0x04, 0x37
        /*0002*/ 	.short	(.L_1254 - .L_1253)
.L_1253:
        /*0004*/ 	.word	0x00000082


	//----- nvinfo : EIATTR_KPARAM_INFO
	.align		4
.L_1254:
        /*0008*/ 	.byte	0x04, 0x17
        /*000a*/ 	.short	(.L_1256 - .L_1255)
.L_1255:
        /*000c*/ 	.word	0x00000000
        /*0010*/ 	.short	0x0000
        /*0012*/ 	.short	0x0070
        /*0014*/ 	.byte	0x00, 0xf0, 0x01, 0x2e


	//----- nvinfo : EIATTR_SPARSE_MMA_MASK
	.align		4
.L_1256:
        /*0018*/ 	.byte	0x03, 0x50
        /*001a*/ 	.short	0x0000


	//----- nvinfo : EIATTR_MAXREG_COUNT
	.align		4
        /*001c*/ 	.byte	0x03, 0x1b
        /*001e*/ 	.short	0x00a8


	//----- nvinfo : EIATTR_NUM_BARRIERS
	.align		4
        /*0020*/ 	.byte	0x02, 0x4c
        /*0022*/ 	.byte	0x10
	.zero		1


	//----- nvinfo : EIATTR_EXTERNS
	.align		4
        /*0024*/ 	.byte	0x04, 0x0f
        /*0026*/ 	.short	(.L_1258 - .L_1257)


	//   ....[0]....
	.align		4
.L_1257:
        /*0028*/ 	.word	index@(__assertfail)


	//----- nvinfo : EIATTR_ANNOTATIONS
	.align		4
.L_1258:
        /*002c*/ 	.byte	0x04, 0x55
        /*002e*/ 	.short	(.L_1260 - .L_1259)


	//   ....[0]....
.L_1259:
        /* <DEDUP_REMOVED lines=69> */


	//----- nvinfo : EIATTR_MERCURY_ISA_VERSION
	.align		4
.L_1260:
        /*0470*/ 	.byte	0x03, 0x5f
        /*0472*/ 	.short	0x0101


	//----- nvinfo : EIATTR_UNUSED_LOAD_BYTE_OFFSET
	.align		4
        /*0474*/ 	.byte	0x04, 0x44
        /*0476*/ 	.short	(.L_1262 - .L_1261)


	//   ....[0]....
.L_1261:
        /*0478*/ 	.word	0x00000a70
        /*047c*/ 	.word	0x0000fff0


	//   ....[1]....
        /*0480*/ 	.word	0x0000e570
        /*0484*/ 	.word	0x0000fff0


	//----- nvinfo : EIATTR_INT_WARP_WIDE_INSTR_OFFSETS
	.align		4
.L_1262:
        /*0488*/ 	.byte	0x04, 0x31
        /*048a*/ 	.short	(.L_1264 - .L_1263)


	//   ....[0]....
.L_1263:
        /*048c*/ 	.word	0x00000120


	//   ....[1]....
        /*0490*/ 	.word	0x00000160


	//   ....[2]....
        /*0494*/ 	.word	0x000001d0


	//   ....[3]....
        /*0498*/ 	.word	0x00000240


	//   ....[4]....
        /*049c*/ 	.word	0x00013920


	//   ....[5]....
        /*04a0*/ 	.word	0x000139b0


	//   ....[6]....
        /*04a4*/ 	.word	0x00017970


	//   ....[7]....
        /*04a8*/ 	.word	0x00017a00


	//----- nvinfo : EIATTR_COOP_GROUP_MASK_REGIDS
	.align		4
.L_1264:
        /*04ac*/ 	.byte	0x04, 0x29
        /*04ae*/ 	.short	(.L_1266 - .L_1265)


	//   ....[0]....
.L_1265:
        /*04b0*/ 	.word	0xffffffff


	//   ....[1]....
        /*04b4*/ 	.word	0xffffffff


	//   ....[2]....
        /*04b8*/ 	.word	0xffffffff


	//   ....[3]....
        /*04bc*/ 	.word	0xffffffff


	//   ....[4]....
        /*04c0*/ 	.word	0xffffffff


	//   ....[5]....
        /*04c4*/ 	.word	0xffffffff


	//   ....[6]....
        /*04c8*/ 	.word	0xffffffff


	//   ....[7]....
        /*04cc*/ 	.word	0xffffffff


	//   ....[8]....
        /*04d0*/ 	.word	0xffffffff


	//   ....[9]....
        /*04d4*/ 	.word	0xffffffff


	//   ....[10]....
        /*04d8*/ 	.word	0xffffffff


	//   ....[11]....
        /*04dc*/ 	.word	0xffffffff


	//   ....[12]....
        /*04e0*/ 	.word	0xffffffff


	//   ....[13]....
        /*04e4*/ 	.word	0xffffffff


	//   ....[14]....
        /*04e8*/ 	.word	0xffffffff


	//   ....[15]....
        /*04ec*/ 	.word	0xffffffff


	//   ....[16]....
        /*04f0*/ 	.word	0xffffffff


	//   ....[17]....
        /*04f4*/ 	.word	0xffffffff


	//   ....[18]....
        /*04f8*/ 	.word	0xffffffff


	//   ....[19]....
        /*04fc*/ 	.word	0xffffffff


	//   ....[20]....
        /*0500*/ 	.word	0xffffffff


	//   ....[21]....
        /*0504*/ 	.word	0xffffffff


	//   ....[22]....
        /*0508*/ 	.word	0xffffffff


	//   ....[23]....
        /*050c*/ 	.word	0xffffffff


	//   ....[24]....
        /*0510*/ 	.word	0xffffffff


	//   ....[25]....
        /*0514*/ 	.word	0xffffffff


	//   ....[26]....
        /*0518*/ 	.word	0xffffffff


	//   ....[27]....
        /*051c*/ 	.word	0xffffffff


	//   ....[28]....
        /*0520*/ 	.word	0xffffffff


	//   ....[29]....
        /*0524*/ 	.word	0xffffffff


	//   ....[30]....
        /*0528*/ 	.word	0xffffffff


	//   ....[31]....
        /*052c*/ 	.word	0xffffffff


	//   ....[32]....
        /*0530*/ 	.word	0xffffffff


	//   ....[33]....
        /*0534*/ 	.word	0xffffffff


	//   ....[34]....
        /*0538*/ 	.word	0xffffffff


	//   ....[35]....
        /*053c*/ 	.word	0xffffffff


	//   ....[36]....
        /*0540*/ 	.word	0xffffffff


	//   ....[37]....
        /*0544*/ 	.word	0xffffffff


	//   ....[38]....
        /*0548*/ 	.word	0xffffffff


	//   ....[39]....
        /*054c*/ 	.word	0xffffffff


	//   ....[40]....
        /*0550*/ 	.word	0xffffffff


	//   ....[41]....
        /*0554*/ 	.word	0xffffffff


	//   ....[42]....
        /*0558*/ 	.word	0xffffffff


	//   ....[43]....
        /*055c*/ 	.word	0xffffffff


	//   ....[44]....
        /*0560*/ 	.word	0xffffffff


	//   ....[45]....
        /*0564*/ 	.word	0xffffffff


	//   ....[46]....
        /*0568*/ 	.word	0xffffffff


	//   ....[47]....
        /*056c*/ 	.word	0xffffffff


	//   ....[48]....
        /*0570*/ 	.word	0xffffffff


	//   ....[49]....
        /*0574*/ 	.word	0xffffffff


	//   ....[50]....
        /*0578*/ 	.word	0xffffffff


	//   ....[51]....
        /*057c*/ 	.word	0xffffffff


	//   ....[52]....
        /*0580*/ 	.word	0xffffffff


	//   ....[53]....
        /*0584*/ 	.word	0xffffffff


	//   ....[54]....
        /*0588*/ 	.word	0xffffffff


	//   ....[55]....
        /*058c*/ 	.word	0xffffffff


	//   ....[56]....
        /*0590*/ 	.word	0xffffffff


	//   ....[57]....
        /*0594*/ 	.word	0xffffffff


	//   ....[58]....
        /*0598*/ 	.word	0xffffffff


	//   ....[59]....
        /*059c*/ 	.word	0xffffffff


	//   ....[60]....
        /*05a0*/ 	.word	0xffffffff


	//   ....[61]....
        /*05a4*/ 	.word	0xffffffff


	//   ....[62]....
        /*05a8*/ 	.word	0xffffffff


	//   ....[63]....
        /*05ac*/ 	.word	0xffffffff


	//   ....[64]....
        /*05b0*/ 	.word	0xffffffff


	//   ....[65]....
        /*05b4*/ 	.word	0xffffffff


	//   ....[66]....
        /*05b8*/ 	.word	0xffffffff


	//   ....[67]....
        /*05bc*/ 	.word	0xffffffff


	//   ....[68]....
        /*05c0*/ 	.word	0xffffffff


	//   ....[69]....
        /*05c4*/ 	.word	0xffffffff


	//   ....[70]....
        /*05c8*/ 	.word	0xffffffff


	//   ....[71]....
        /*05cc*/ 	.word	0xffffffff


	//   ....[72]....
        /*05d0*/ 	.word	0xffffffff


	//   ....[73]....
        /*05d4*/ 	.word	0xffffffff


	//   ....[74]....
        /*05d8*/ 	.word	0xffffffff


	//   ....[75]....
        /*05dc*/ 	.word	0xffffffff


	//   ....[76]....
        /*05e0*/ 	.word	0xffffffff


	//   ....[77]....
        /*05e4*/ 	.word	0xffffffff


	//   ....[78]....
        /*05e8*/ 	.word	0xffffffff


	//   ....[79]....
        /*05ec*/ 	.word	0xffffffff


	//   ....[80]....
        /*05f0*/ 	.word	0xffffffff


	//   ....[81]....
        /*05f4*/ 	.word	0xffffffff


	//   ....[82]....
        /*05f8*/ 	.word	0xffffffff


	//   ....[83]....
        /*05fc*/ 	.word	0xffffffff


	//   ....[84]....
        /*0600*/ 	.word	0xffffffff


	//   ....[85]....
        /*0604*/ 	.word	0xffffffff


	//   ....[86]....
        /*0608*/ 	.word	0xffffffff


	//   ....[87]....
        /*060c*/ 	.word	0xffffffff


	//   ....[88]....
        /*0610*/ 	.word	0xffffffff


	//   ....[89]....
        /*0614*/ 	.word	0xffffffff


	//   ....[90]....
        /*0618*/ 	.word	0xffffffff


	//   ....[91]....
        /*061c*/ 	.word	0xffffffff


	//   ....[92]....
        /*0620*/ 	.word	0xffffffff


	//   ....[93]....
        /*0624*/ 	.word	0xffffffff


	//   ....[94]....
        /*0628*/ 	.word	0xffffffff


	//   ....[95]....
        /*062c*/ 	.word	0xffffffff


	//   ....[96]....
        /*0630*/ 	.word	0xffffffff


	//   ....[97]....
        /*0634*/ 	.word	0xffffffff


	//   ....[98]....
        /*0638*/ 	.word	0xffffffff


	//   ....[99]....
        /*063c*/ 	.word	0xffffffff


	//   ....[100]....
        /*0640*/ 	.word	0xffffffff


	//   ....[101]....
        /*0644*/ 	.word	0xffffffff


	//   ....[102]....
        /*0648*/ 	.word	0xffffffff


	//   ....[103]....
        /*064c*/ 	.word	0xffffffff


	//   ....[104]....
        /*0650*/ 	.word	0xffffffff


	//   ....[105]....
        /*0654*/ 	.word	0xffffffff


	//   ....[106]....
        /*0658*/ 	.word	0xffffffff


	//   ....[107]....
        /*065c*/ 	.word	0xffffffff


	//   ....[108]....
        /*0660*/ 	.word	0xffffffff


	//   ....[109]....
        /*0664*/ 	.word	0xffffffff


	//   ....[110]....
        /*0668*/ 	.word	0xffffffff


	//   ....[111]....
        /*066c*/ 	.word	0xffffffff


	//   ....[112]....
        /*0670*/ 	.word	0xffffffff


	//   ....[113]....
        /*0674*/ 	.word	0xffffffff


	//   ....[114]....
        /*0678*/ 	.word	0xffffffff


	//   ....[115]....
        /*067c*/ 	.word	0xffffffff


	//   ....[116]....
        /*0680*/ 	.word	0xffffffff


	//   ....[117]....
        /*0684*/ 	.word	0xffffffff


	//   ....[118]....
        /*0688*/ 	.word	0xffffffff


	//   ....[119]....
        /*068c*/ 	.word	0xffffffff


	//   ....[120]....
        /*0690*/ 	.word	0xffffffff


	//   ....[121]....
        /*0694*/ 	.word	0xffffffff


	//   ....[122]....
        /*0698*/ 	.word	0xffffffff


	//   ....[123]....
        /*069c*/ 	.word	0xffffffff


	//   ....[124]....
        /*06a0*/ 	.word	0xffffffff


	//   ....[125]....
        /*06a4*/ 	.word	0xffffffff


	//   ....[126]....
        /*06a8*/ 	.word	0xffffffff


	//   ....[127]....
        /*06ac*/ 	.word	0xffffffff


	//   ....[128]....
        /*06b0*/ 	.word	0xffffffff


	//   ....[129]....
        /*06b4*/ 	.word	0xffffffff


	//   ....[130]....
        /*06b8*/ 	.word	0xffffffff


	//   ....[131]....
        /*06bc*/ 	.word	0xffffffff


	//   ....[132]....
        /*06c0*/ 	.word	0xffffffff


	//   ....[133]....
        /*06c4*/ 	.word	0xffffffff


	//   ....[134]....
        /*06c8*/ 	.word	0xffffffff


	//   ....[135]....
        /*06cc*/ 	.word	0xffffffff


	//   ....[136]....
        /*06d0*/ 	.word	0xffffffff


	//   ....[137]....
        /*06d4*/ 	.word	0xffffffff


	//   ....[138]....
        /*06d8*/ 	.word	0xffffffff


	//   ....[139]....
        /*06dc*/ 	.word	0xffffffff


	//   ....[140]....
        /*06e0*/ 	.word	0xffffffff


	//   ....[141]....
        /*06e4*/ 	.word	0xffffffff


	//   ....[142]....
        /*06e8*/ 	.word	0xffffffff


	//   ....[143]....
        /*06ec*/ 	.word	0xffffffff


	//   ....[144]....
        /*06f0*/ 	.word	0xffffffff


	//   ....[145]....
        /*06f4*/ 	.word	0xffffffff


	//   ....[146]....
        /*06f8*/ 	.word	0xffffffff


	//   ....[147]....
        /*06fc*/ 	.word	0xffffffff


	//   ....[148]....
        /*0700*/ 	.word	0xffffffff


	//   ....[149]....
        /*0704*/ 	.word	0xffffffff


	//   ....[150]....
        /*0708*/ 	.word	0xffffffff


	//   ....[151]....
        /*070c*/ 	.word	0xffffffff


	//   ....[152]....
        /*0710*/ 	.word	0xffffffff


	//   ....[153]....
        /*0714*/ 	.word	0xffffffff


	//   ....[154]....
        /*0718*/ 	.word	0xffffffff


	//   ....[155]....
        /*071c*/ 	.word	0xffffffff


	//   ....[156]....
        /*0720*/ 	.word	0xffffffff


	//   ....[157]....
        /*0724*/ 	.word	0xffffffff


	//   ....[158]....
        /*0728*/ 	.word	0xffffffff


	//   ....[159]....
        /*072c*/ 	.word	0xffffffff


	//   ....[160]....
        /*0730*/ 	.word	0xffffffff


	//   ....[161]....
        /*0734*/ 	.word	0xffffffff


	//   ....[162]....
        /*0738*/ 	.word	0xffffffff


	//   ....[163]....
        /*073c*/ 	.word	0xffffffff


	//   ....[164]....
        /*0740*/ 	.word	0xffffffff


	//   ....[165]....
        /*0744*/ 	.word	0xffffffff


	//   ....[166]....
        /*0748*/ 	.word	0xffffffff


	//   ....[167]....
        /*074c*/ 	.word	0xffffffff


	//   ....[168]....
        /*0750*/ 	.word	0xffffffff


	//   ....[169]....
        /*0754*/ 	.word	0xffffffff


	//   ....[170]....
        /*0758*/ 	.word	0xffffffff


	//   ....[171]....
        /*075c*/ 	.word	0xffffffff


	//   ....[172]....
        /*0760*/ 	.word	0xffffffff


	//   ....[173]....
        /*0764*/ 	.word	0xffffffff


	//   ....[174]....
        /*0768*/ 	.word	0xffffffff


	//   ....[175]....
        /*076c*/ 	.word	0xffffffff


	//   ....[176]....
        /*0770*/ 	.word	0xffffffff


	//   ....[177]....
        /*0774*/ 	.word	0xffffffff


	//   ....[178]....
        /*0778*/ 	.word	0xffffffff


	//   ....[179]....
        /*077c*/ 	.word	0x0500000f


	//   ....[180]....
        /*0780*/ 	.word	0x0500000f


	//   ....[181]....
        /*0784*/ 	.word	0x0500000f


	//   ....[182]....
        /*0788*/ 	.word	0x0500000f


	//   ....[183]....
        /*078c*/ 	.word	0x0500000f


	//   ....[184]....
        /*0790*/ 	.word	0x0500000f


	//   ....[185]....
        /*0794*/ 	.word	0x0500000f


	//   ....[186]....
        /*0798*/ 	.word	0x0500000f


	//   ....[187]....
        /*079c*/ 	.word	0x0500000f


	//   ....[188]....
        /*07a0*/ 	.word	0x0500000f


	//   ....[189]....
        /*07a4*/ 	.word	0x0500000f


	//   ....[190]....
        /*07a8*/ 	.word	0x0500000f


	//   ....[191]....
        /*07ac*/ 	.word	0x0500000f


	//   ....[192]....
        /*07b0*/ 	.word	0x0500000f


	//   ....[193]....
        /*07b4*/ 	.word	0x0500000f


	//   ....[194]....
        /*07b8*/ 	.word	0x0500000f


	//   ....[195]....
        /*07bc*/ 	.word	0x0500000f


	//   ....[196]....
        /*07c0*/ 	.word	0x0500000f


	//   ....[197]....
        /*07c4*/ 	.word	0x0500000f


	//   ....[198]....
        /*07c8*/ 	.word	0x0500000f


	//   ....[199]....
        /*07cc*/ 	.word	0x0500000f


	//   ....[200]....
        /*07d0*/ 	.word	0x0500000f


	//   ....[201]....
        /*07d4*/ 	.word	0x0500000f


	//   ....[202]....
        /*07d8*/ 	.word	0x0500000f


	//   ....[203]....
        /*07dc*/ 	.word	0x0500000f


	//   ....[204]....
        /*07e0*/ 	.word	0x0500000f


	//   ....[205]....
        /*07e4*/ 	.word	0x0500000f


	//   ....[206]....
        /*07e8*/ 	.word	0x0500000f


	//   ....[207]....
        /*07ec*/ 	.word	0x0500000f


	//   ....[208]....
        /*07f0*/ 	.word	0x0500000f


	//   ....[209]....
        /*07f4*/ 	.word	0x0500000f


	//   ....[210]....
        /*07f8*/ 	.word	0x0500000f


	//   ....[211]....
        /*07fc*/ 	.word	0x0500000f


	//   ....[212]....
        /*0800*/ 	.word	0x0500000f


	//   ....[213]....
        /*0804*/ 	.word	0x0500000f


	//   ....[214]....
        /*0808*/ 	.word	0x0500000f


	//   ....[215]....
        /*080c*/ 	.word	0x0500000f


	//   ....[216]....
        /*0810*/ 	.word	0x0500000f


	//   ....[217]....
        /*0814*/ 	.word	0x0500000f


	//   ....[218]....
        /*0818*/ 	.word	0x0500000f


	//   ....[219]....
        /*081c*/ 	.word	0x0500000f


	//   ....[220]....
        /*0820*/ 	.word	0x0500000f


	//   ....[221]....
        /*0824*/ 	.word	0x0500000f


	//   ....[222]....
        /*0828*/ 	.word	0x0500000f


	//   ....[223]....
        /*082c*/ 	.word	0x0500000f


	//   ....[224]....
        /*0830*/ 	.word	0x0500000f


	//   ....[225]....
        /*0834*/ 	.word	0x0500000f


	//   ....[226]....
        /*0838*/ 	.word	0x0500000f


	//   ....[227]....
        /*083c*/ 	.word	0x0500000f


	//   ....[228]....
        /*0840*/ 	.word	0x0500000f


	//   ....[229]....
        /*0844*/ 	.word	0x0500000f


	//   ....[230]....
        /*0848*/ 	.word	0x0500000f


	//   ....[231]....
        /*084c*/ 	.word	0x0500000f


	//   ....[232]....
        /*0850*/ 	.word	0x0500000f


	//   ....[233]....
        /*0854*/ 	.word	0x0500000f


	//   ....[234]....
        /*0858*/ 	.word	0x0500000f


	//   ....[235]....
        /*085c*/ 	.word	0x0500000f


	//   ....[236]....
        /*0860*/ 	.word	0x0500000f


	//   ....[237]....
        /*0864*/ 	.word	0x0500000f


	//   ....[238]....
        /*0868*/ 	.word	0x0500000f


	//   ....[239]....
        /*086c*/ 	.word	0x0500000f


	//   ....[240]....
        /*0870*/ 	.word	0x0500000f


	//   ....[241]....
        /*0874*/ 	.word	0x0500000f


	//   ....[242]....
        /*0878*/ 	.word	0x0500000f


	//   ....[243]....
        /*087c*/ 	.word	0x0500000f


	//   ....[244]....
        /*0880*/ 	.word	0x0500000f


	//   ....[245]....
        /*0884*/ 	.word	0x0500000f


	//   ....[246]....
        /*0888*/ 	.word	0x0500000f


	//   ....[247]....
        /*088c*/ 	.word	0x0500000f


	//   ....[248]....
        /*0890*/ 	.word	0x0500000f


	//   ....[249]....
        /*0894*/ 	.word	0x0500000f


	//   ....[250]....
        /*0898*/ 	.word	0x0500000f


	//   ....[251]....
        /*089c*/ 	.word	0x0500000f


	//   ....[252]....
        /*08a0*/ 	.word	0x0500000f


	//   ....[253]....
        /*08a4*/ 	.word	0x0500000f


	//   ....[254]....
        /*08a8*/ 	.word	0x0500000f


	//   ....[255]....
        /*08ac*/ 	.word	0x0500000f


	//   ....[0]....
        /*08b0*/ 	.word	0x0500000f


	//   ....[1]....
        /*08b4*/ 	.word	0x0500000f


	//   ....[2]....
        /*08b8*/ 	.word	0x0500000f


	//   ....[3]....
        /*08bc*/ 	.word	0x0500000f


	//   ....[4]....
        /*08c0*/ 	.word	0x0500000f


	//   ....[5]....
        /*08c4*/ 	.word	0x0500000f


	//   ....[6]....
        /*08c8*/ 	.word	0x0500000f


	//   ....[7]....
        /*08cc*/ 	.word	0x0500000f


	//   ....[8]....
        /*08d0*/ 	.word	0x0500000f


	//   ....[9]....
        /*08d4*/ 	.word	0x0500000f


	//   ....[10]....
        /*08d8*/ 	.word	0x0500000f


	//   ....[11]....
        /*08dc*/ 	.word	0x0500000f


	//   ....[12]....
        /*08e0*/ 	.word	0x0500000f


	//   ....[13]....
        /*08e4*/ 	.word	0x0500000f


	//   ....[14]....
        /*08e8*/ 	.word	0x0500000f


	//   ....[15]....
        /*08ec*/ 	.word	0x0500000f


	//   ....[16]....
        /*08f0*/ 	.word	0x0500000f


	//   ....[17]....
        /*08f4*/ 	.word	0x0500000f


	//   ....[18]....
        /*08f8*/ 	.word	0x0500000f


	//   ....[19]....
        /*08fc*/ 	.word	0x0500000f


	//   ....[20]....
        /*0900*/ 	.word	0x0500000f


	//   ....[21]....
        /*0904*/ 	.word	0x0500000f


	//   ....[22]....
        /*0908*/ 	.word	0x0500000f


	//   ....[23]....
        /*090c*/ 	.word	0x0500000f


	//   ....[24]....
        /*0910*/ 	.word	0x0500000f


	//   ....[25]....
        /*0914*/ 	.word	0x0500000f


	//   ....[26]....
        /*0918*/ 	.word	0x0500000f


	//   ....[27]....
        /*091c*/ 	.word	0x0500000f


	//   ....[28]....
        /*0920*/ 	.word	0x0500000f


	//   ....[29]....
        /*0924*/ 	.word	0x0500000f


	//   ....[30]....
        /*0928*/ 	.word	0x0500000f


	//   ....[31]....
        /*092c*/ 	.word	0x0500000f


	//   ....[32]....
        /*0930*/ 	.word	0x0500000f


	//   ....[33]....
        /*0934*/ 	.word	0x0500000f


	//   ....[34]....
        /*0938*/ 	.word	0x0500000f


	//   ....[35]....
        /*093c*/ 	.word	0x0500000f


	//   ....[36]....
        /*0940*/ 	.word	0x0500000f


	//   ....[37]....
        /*0944*/ 	.word	0x0500000f


	//   ....[38]....
        /*0948*/ 	.word	0x0500000f


	//   ....[39]....
        /*094c*/ 	.word	0x0500000f


	//   ....[40]....
        /*0950*/ 	.word	0x0500000f


	//   ....[41]....
        /*0954*/ 	.word	0x0500000f


	//   ....[42]....
        /*0958*/ 	.word	0x0500000f


	//   ....[43]....
        /*095c*/ 	.word	0x0500000f


	//   ....[44]....
        /*0960*/ 	.word	0x0500000f


	//   ....[45]....
        /*0964*/ 	.word	0x0500000f


	//   ....[46]....
        /*0968*/ 	.word	0x0500000f


	//   ....[47]....
        /*096c*/ 	.word	0x0500000f


	//   ....[48]....
        /*0970*/ 	.word	0x0500000f


	//   ....[49]....
        /*0974*/ 	.word	0x0500000f


	//   ....[50]....
        /*0978*/ 	.word	0x0500000f


	//   ....[51]....
        /*097c*/ 	.word	0x0500000f


	//----- nvinfo : EIATTR_COOP_GROUP_INSTR_OFFSETS
	.align		4
.L_1266:
        /*0980*/ 	.byte	0x04, 0x28
        /*0982*/ 	.short	(.L_1268 - .L_1267)


	//   ....[0]....
.L_1267:
        /*0984*/ 	.word	0x00000060


	//   ....[1]....
        /*0988*/ 	.word	0x00000130


	//   ....[2]....
        /*098c*/ 	.word	0x000001f0


	//   ....[3]....
        /*0990*/ 	.word	0x000003c0


	//   ....[4]....
        /*0994*/ 	.word	0x00000520


	//   ....[5]....
        /*0998*/ 	.word	0x00000640


	//   ....[6]....
        /*099c*/ 	.word	0x000007a0


	//   ....[7]....
        /*09a0*/ 	.word	0x00002c90


	//   ....[8]....
        /*09a4*/ 	.word	0x00002ca0


	//   ....[9]....
        /*09a8*/ 	.word	0x00003410


	//   ....[10]....
        /*09ac*/ 	.word	0x00003420


	//   ....[11]....
        /*09b0*/ 	.word	0x00004090


	//   ....[12]....
        /*09b4*/ 	.word	0x000040a0


	//   ....[13]....
        /*09b8*/ 	.word	0x00004890


	//   ....[14]....
        /*09bc*/ 	.word	0x000048a0


	//   ....[15]....
        /*09c0*/ 	.word	0x000052f0


	//   ....[16]....
        /*09c4*/ 	.word	0x00005300


	//   ....[17]....
        /*09c8*/ 	.word	0x00005410


	//   ....[18]....
        /*09cc*/ 	.word	0x00005420


	//   ....[19]....
        /*09d0*/ 	.word	0x000057d0


	//   ....[20]....
        /*09d4*/ 	.word	0x00005800


	//   ....[21]....
        /*09d8*/ 	.word	0x00005ad0


	//   ....[22]....
        /*09dc*/ 	.word	0x00005af0


	//   ....[23]....
        /*09e0*/ 	.word	0x00006490


	//   ....[24]....
        /*09e4*/ 	.word	0x00006a10


	//   ....[25]....
        /*09e8*/ 	.word	0x00006a20


	//   ....[26]....
        /*09ec*/ 	.word	0x00006a30


	//   ....[27]....
        /*09f0*/ 	.word	0x00006a40


	//   ....[28]....
        /*09f4*/ 	.word	0x00007a80


	//   ....[29]....
        /*09f8*/ 	.word	0x00007a90


	//   ....[30]....
        /*09fc*/ 	.word	0x00007aa0


	//   ....[31]....
        /*0a00*/ 	.word	0x00007ab0


	//   ....[32]....
        /*0a04*/ 	.word	0x0000a3f0


	//   ....[33]....
        /*0a08*/ 	.word	0x0000a4d0


	//   ....[34]....
        /*0a0c*/ 	.word	0x0000a4e0


	//   ....[35]....
        /*0a10*/ 	.word	0x0000a530


	//   ....[36]....
        /*0a14*/ 	.word	0x0000c3d0


	//   ....[37]....
        /*0a18*/ 	.word	0x0000c3e0


	//   ....[38]....
        /*0a1c*/ 	.word	0x0000c410


	//   ....[39]....
        /*0a20*/ 	.word	0x0000c420


	//   ....[40]....
        /*0a24*/ 	.word	0x0000daf0


	//   ....[41]....
        /*0a28*/ 	.word	0x0000db50


	//   ....[42]....
        /*0a2c*/ 	.word	0x0000dbb0


	//   ....[43]....
        /*0a30*/ 	.word	0x0000dbd0


	//   ....[44]....
        /*0a34*/ 	.word	0x0000f6a0


	//   ....[45]....
        /*0a38*/ 	.word	0x0000f7c0


	//   ....[46]....
        /*0a3c*/ 	.word	0x0000fac0


	//   ....[47]....
        /*0a40*/ 	.word	0x0000fb00


	//   ....[48]....
        /*0a44*/ 	.word	0x00010040


	//   ....[49]....
        /*0a48*/ 	.word	0x00010090


	//   ....[50]....
        /*0a4c*/ 	.word	0x000101d0


	//   ....[51]....
        /*0a50*/ 	.word	0x000101f0


	//   ....[52]....
        /*0a54*/ 	.word	0x00010330


	//   ....[53]....
        /*0a58*/ 	.word	0x00010350


	//   ....[54]....
        /*0a5c*/ 	.word	0x000104a0


	//   ....[55]....
        /*0a60*/ 	.word	0x000104c0


	//   ....[56]....
        /*0a64*/ 	.word	0x00010e60


	//   ....[57]....
        /*0a68*/ 	.word	0x00010e70


	//   ....[58]....
        /*0a6c*/ 	.word	0x00011010


	//   ....[59]....
        /*0a70*/ 	.word	0x00011020


	//   ....[60]....
        /*0a74*/ 	.word	0x000111b0


	//   ....[61]....
        /*0a78*/ 	.word	0x000111c0


	//   ....[62]....
        /*0a7c*/ 	.word	0x00011350


	//   ....[63]....
        /*0a80*/ 	.word	0x00011360


	//   ....[64]....
        /*0a84*/ 	.word	0x00011540


	//   ....[65]....
        /*0a88*/ 	.word	0x00011710


	//   ....[66]....
        /*0a8c*/ 	.word	0x00011740


	//   ....[67]....
        /*0a90*/ 	.word	0x00011770


	//   ....[68]....
        /*0a94*/ 	.word	0x000117a0


	//   ....[69]....
        /*0a98*/ 	.word	0x000117d0


	//   ....[70]....
        /*0a9c*/ 	.word	0x00011800


	//   ....[71]....
        /*0aa0*/ 	.word	0x00011970


	//   ....[72]....
        /*0aa4*/ 	.word	0x000119a0


	//   ....[73]....
        /*0aa8*/ 	.word	0x000119d0


	//   ....[74]....
        /*0aac*/ 	.word	0x00011a00


	//   ....[75]....
        /*0ab0*/ 	.word	0x00011a30


	//   ....[76]....
        /*0ab4*/ 	.word	0x00011a60


	//   ....[77]....
        /*0ab8*/ 	.word	0x00011af0


	//   ....[78]....
        /*0abc*/ 	.word	0x00011b20


	//   ....[79]....
        /*0ac0*/ 	.word	0x00011ba0


	//   ....[80]....
        /*0ac4*/ 	.word	0x000126c0


	//   ....[81]....
        /*0ac8*/ 	.word	0x00014530


	//   ....[82]....
        /*0acc*/ 	.word	0x00014550


	//   ....[83]....
        /*0ad0*/ 	.word	0x000145e0


	//   ....[84]....
        /*0ad4*/ 	.word	0x00014600


	//   ....[85]....
        /*0ad8*/ 	.word	0x00014680


	//   ....[86]....
        /*0adc*/ 	.word	0x000146a0


	//   ....[87]....
        /*0ae0*/ 	.word	0x00014720


	//   ....[88]....
        /*0ae4*/ 	.word	0x00014740


	//   ....[89]....
        /*0ae8*/ 	.word	0x000147c0


	//   ....[90]....
        /*0aec*/ 	.word	0x000147e0


	//   ....[91]....
        /*0af0*/ 	.word	0x000147f0


	//   ....[92]....
        /*0af4*/ 	.word	0x00014800


	//   ....[93]....
        /*0af8*/ 	.word	0x00014fb0


	//   ....[94]....
        /*0afc*/ 	.word	0x00014fe0


	//   ....[95]....
        /*0b00*/ 	.word	0x000150e0


	//   ....[96]....
        /*0b04*/ 	.word	0x000150f0


	//   ....[97]....
        /*0b08*/ 	.word	0x00015170


	//   ....[98]....
        /*0b0c*/ 	.word	0x00015180


	//   ....[99]....
        /*0b10*/ 	.word	0x00015190


	//   ....[100]....
        /*0b14*/ 	.word	0x00015230


	//   ....[101]....
        /*0b18*/ 	.word	0x00015260


	//   ....[102]....
        /*0b1c*/ 	.word	0x000152e0


	//   ....[103]....
        /*0b20*/ 	.word	0x00015310


	//   ....[104]....
        /*0b24*/ 	.word	0x00015390


	//   ....[105]....
        /*0b28*/ 	.word	0x000153c0


	//   ....[106]....
        /*0b2c*/ 	.word	0x000153e0


	//   ....[107]....
        /*0b30*/ 	.word	0x00015430


	//   ....[108]....
        /*0b34*/ 	.word	0x00015440


	//   ....[109]....
        /*0b38*/ 	.word	0x00015b10


	//   ....[110]....
        /*0b3c*/ 	.word	0x00015b40


	//   ....[111]....
        /*0b40*/ 	.word	0x00015b60


	//   ....[112]....
        /*0b44*/ 	.word	0x00015c30


	//   ....[113]....
        /*0b48*/ 	.word	0x00015c60


	//   ....[114]....
        /*0b4c*/ 	.word	0x00015cd0


	//   ....[115]....
        /*0b50*/ 	.word	0x00015d40


	//   ....[116]....
        /*0b54*/ 	.word	0x00015d50


	//   ....[117]....
        /*0b58*/ 	.word	0x00015dd0


	//   ....[118]....
        /*0b5c*/ 	.word	0x00015de0


	//   ....[119]....
        /*0b60*/ 	.word	0x00015e60


	//   ....[120]....
        /*0b64*/ 	.word	0x00015e70


	//   ....[121]....
        /*0b68*/ 	.word	0x00015ef0


	//   ....[122]....
        /*0b6c*/ 	.word	0x00015f00


	//   ....[123]....
        /*0b70*/ 	.word	0x00015f80


	//   ....[124]....
        /*0b74*/ 	.word	0x00015f90


	//   ....[125]....
        /*0b78*/ 	.word	0x000164c0


	//   ....[126]....
        /*0b7c*/ 	.word	0x000164e0


	//   ....[127]....
        /*0b80*/ 	.word	0x00016510


	//   ....[128]....
        /*0b84*/ 	.word	0x000165f0


	//   ....[129]....
        /*0b88*/ 	.word	0x00016600


	//   ....[130]....
        /*0b8c*/ 	.word	0x00016630


	//   ....[131]....
        /*0b90*/ 	.word	0x000166c0


	//   ....[132]....
        /*0b94*/ 	.word	0x00016770


	//   ....[133]....
        /*0b98*/ 	.word	0x00016780


	//   ....[134]....
        /*0b9c*/ 	.word	0x000167b0


	//   ....[135]....
        /*0ba0*/ 	.word	0x000167c0


	//   ....[136]....
        /*0ba4*/ 	.word	0x00016850


	//   ....[137]....
        /*0ba8*/ 	.word	0x00016f90


	//   ....[138]....
        /*0bac*/ 	.word	0x00016fb0


	//   ....[139]....
        /*0bb0*/ 	.word	0x00017000


	//   ....[140]....
        /*0bb4*/ 	.word	0x00017010


	//   ....[141]....
        /*0bb8*/ 	.word	0x00017050


	//   ....[142]....
        /*0bbc*/ 	.word	0x00017060


	//   ....[143]....
        /*0bc0*/ 	.word	0x000170a0


	//   ....[144]....
        /*0bc4*/ 	.word	0x000170b0


	//   ....[145]....
        /*0bc8*/ 	.word	0x000170f0


	//   ....[146]....
        /*0bcc*/ 	.word	0x00017100


	//   ....[147]....
        /*0bd0*/ 	.word	0x00017110


	//   ....[148]....
        /*0bd4*/ 	.word	0x00017150


	//   ....[149]....
        /*0bd8*/ 	.word	0x00017490


	//   ....[150]....
        /*0bdc*/ 	.word	0x000174b0


	//   ....[151]....
        /*0be0*/ 	.word	0x000174c0


	//   ....[152]....
        /*0be4*/ 	.word	0x000174e0


	//   ....[153]....
        /*0be8*/ 	.word	0x00017550


	//   ....[154]....
        /*0bec*/ 	.word	0x00017570


	//   ....[155]....
        /*0bf0*/ 	.word	0x000175d0


	//   ....[156]....
        /*0bf4*/ 	.word	0x000175f0


	//   ....[157]....
        /*0bf8*/ 	.word	0x00017650


	//   ....[158]....
        /*0bfc*/ 	.word	0x00017670


	//   ....[159]....
        /*0c00*/ 	.word	0x000176d0


	//   ....[160]....
        /*0c04*/ 	.word	0x000176f0


	//   ....[161]....
        /*0c08*/ 	.word	0x00017be0


	//   ....[162]....
        /*0c0c*/ 	.word	0x00017c10


	//   ....[163]....
        /*0c10*/ 	.word	0x00017c40


	//   ....[164]....
        /*0c14*/ 	.word	0x00017c70


	//   ....[165]....
        /*0c18*/ 	.word	0x00017ca0


	//   ....[166]....
        /*0c1c*/ 	.word	0x00017cd0


	//   ....[167]....
        /*0c20*/ 	.word	0x00017d00


	//   ....[168]....
        /*0c24*/ 	.word	0x00017d30


	//   ....[169]....
        /*0c28*/ 	.word	0x00017eb0


	//   ....[170]....
        /*0c2c*/ 	.word	0x00017ee0


	//   ....[171]....
        /*0c30*/ 	.word	0x00017f10


	//   ....[172]....
        /*0c34*/ 	.word	0x00017f40


	//   ....[173]....
        /*0c38*/ 	.word	0x00017f70


	//   ....[174]....
        /*0c3c*/ 	.word	0x00017fa0


	//   ....[175]....
        /*0c40*/ 	.word	0x00018060


	//   ....[176]....
        /*0c44*/ 	.word	0x00018080


	//   ....[177]....
        /*0c48*/ 	.word	0x000180f0


	//   ....[178]....
        /*0c4c*/ 	.word	0x00018560


	//   ....[179]....
        /*0c50*/ 	.word	0x00018880


	//   ....[180]....
        /*0c54*/ 	.word	0x00018910


	//   ....[181]....
        /*0c58*/ 	.word	0x000189b0


	//   ....[182]....
        /*0c5c*/ 	.word	0x00018a40


	//   ....[183]....
        /*0c60*/ 	.word	0x00018b30


	//   ....[184]....
        /*0c64*/ 	.word	0x00018bc0


	//   ....[185]....
        /*0c68*/ 	.word	0x00018c60


	//   ....[186]....
        /*0c6c*/ 	.word	0x00018cf0


	//   ....[187]....
        /*0c70*/ 	.word	0x00018de0


	//   ....[188]....
        /*0c74*/ 	.word	0x00018e70


	//   ....[189]....
        /*0c78*/ 	.word	0x00018f00


	//   ....[190]....
        /*0c7c*/ 	.word	0x00018f90


	//   ....[191]....
        /*0c80*/ 	.word	0x000190c0


	//   ....[192]....
        /*0c84*/ 	.word	0x00019160


	//   ....[193]....
        /*0c88*/ 	.word	0x000191f0


	//   ....[194]....
        /*0c8c*/ 	.word	0x00019240


	//   ....[195]....
        /*0c90*/ 	.word	0x00019290


	//   ....[196]....
        /*0c94*/ 	.word	0x00019370


	//   ....[197]....
        /*0c98*/ 	.word	0x00019400


	//   ....[198]....
        /*0c9c*/ 	.word	0x00019450


	//   ....[199]....
        /*0ca0*/ 	.word	0x000194a0


	//   ....[200]....
        /*0ca4*/ 	.word	0x00019710


	//   ....[201]....
        /*0ca8*/ 	.word	0x00019760


	//   ....[202]....
        /*0cac*/ 	.word	0x000197f0


	//   ....[203]....
        /*0cb0*/ 	.word	0x00019880


	//   ....[204]....
        /*0cb4*/ 	.word	0x00019910


	//   ....[205]....
        /*0cb8*/ 	.word	0x000199a0


	//   ....[206]....
        /*0cbc*/ 	.word	0x00019a30


	//   ....[207]....
        /*0cc0*/ 	.word	0x00019ac0


	//   ....[208]....
        /*0cc4*/ 	.word	0x00019b80


	//   ....[209]....
        /*0cc8*/ 	.word	0x00019e60


	//   ....[210]....
        /*0ccc*/ 	.word	0x00019f50


	//   ....[211]....
        /*0cd0*/ 	.word	0x00019ff0


	//   ....[212]....
        /*0cd4*/ 	.word	0x0001a050


	//   ....[213]....
        /*0cd8*/ 	.word	0x0001a140


	//   ....[214]....
        /*0cdc*/ 	.word	0x0001a1b0


	//   ....[215]....
        /*0ce0*/ 	.word	0x0001a2a0


	//   ....[216]....
        /*0ce4*/ 	.word	0x0001a310


	//   ....[217]....
        /*0ce8*/ 	.word	0x0001a400


	//   ....[218]....
        /*0cec*/ 	.word	0x0001a470


	//   ....[219]....
        /*0cf0*/ 	.word	0x0001a560


	//   ....[220]....
        /*0cf4*/ 	.word	0x0001a5d0


	//   ....[221]....
        /*0cf8*/ 	.word	0x0001a670


	//   ....[222]....
        /*0cfc*/ 	.word	0x0001a760


	//   ....[223]....
        /*0d00*/ 	.word	0x0001a820


	//   ....[224]....
        /*0d04*/ 	.word	0x0001a880


	//   ....[225]....
        /*0d08*/ 	.word	0x0001a970


	//   ....[226]....
        /*0d0c*/ 	.word	0x0001a9d0


	//   ....[227]....
        /*0d10*/ 	.word	0x0001aac0


	//   ....[228]....
        /*0d14*/ 	.word	0x0001ab20


	//   ....[229]....
        /*0d18*/ 	.word	0x0001abc0


	//   ....[230]....
        /*0d1c*/ 	.word	0x0001ac90


	//   ....[231]....
        /*0d20*/ 	.word	0x0001ad30


	//   ....[232]....
        /*0d24*/ 	.word	0x0001ae00


	//   ....[233]....
        /*0d28*/ 	.word	0x0001aea0


	//   ....[234]....
        /*0d2c*/ 	.word	0x0001af70


	//   ....[235]....
        /*0d30*/ 	.word	0x0001b010


	//   ....[236]....
        /*0d34*/ 	.word	0x0001b0c0


	//   ....[237]....
        /*0d38*/ 	.word	0x0001b160


	//   ....[238]....
        /*0d3c*/ 	.word	0x0001b3d0


	//   ....[239]....
        /*0d40*/ 	.word	0x0001b490


	//   ....[240]....
        /*0d44*/ 	.word	0x0001b550


	//   ....[241]....
        /*0d48*/ 	.word	0x0001b640


	//   ....[242]....
        /*0d4c*/ 	.word	0x0001b700


	//   ....[243]....
        /*0d50*/ 	.word	0x0001b7c0


	//   ....[244]....
        /*0d54*/ 	.word	0x0001b880


	//   ....[245]....
        /*0d58*/ 	.word	0x0001b940


	//   ....[246]....
        /*0d5c*/ 	.word	0x0001ba00


	//   ....[247]....
        /*0d60*/ 	.word	0x0001bac0


	//   ....[248]....
        /*0d64*/ 	.word	0x0001bb80


	//   ....[249]....
        /*0d68*/ 	.word	0x0001bc40


	//   ....[250]....
        /*0d6c*/ 	.word	0x0001bd00


	//   ....[251]....
        /*0d70*/ 	.word	0x0001bdb0


	//   ....[252]....
        /*0d74*/ 	.word	0x0001be10


	//   ....[253]....
        /*0d78*/ 	.word	0x0001bef0


	//   ....[254]....
        /*0d7c*/ 	.word	0x0001c030


	//   ....[255]....
        /*0d80*/ 	.word	0x0001c100


	//   ....[0]....
        /*0d84*/ 	.word	0x0001c180


	//   ....[1]....
        /*0d88*/ 	.word	0x0001c2c0


	//   ....[2]....
        /*0d8c*/ 	.word	0x0001c320


	//   ....[3]....
        /*0d90*/ 	.word	0x0001c430


	//   ....[4]....
        /*0d94*/ 	.word	0x0001c490


	//   ....[5]....
        /*0d98*/ 	.word	0x0001c5a0


	//   ....[6]....
        /*0d9c*/ 	.word	0x0001c600


	//   ....[7]....
        /*0da0*/ 	.word	0x0001c710


	//   ....[8]....
        /*0da4*/ 	.word	0x0001c770


	//   ....[9]....
        /*0da8*/ 	.word	0x0001c830


	//   ....[10]....
        /*0dac*/ 	.word	0x0001c990


	//   ....[11]....
        /*0db0*/ 	.word	0x0001ca30


	//   ....[12]....
        /*0db4*/ 	.word	0x0001ca90


	//   ....[13]....
        /*0db8*/ 	.word	0x0001cb40


	//   ....[14]....
        /*0dbc*/ 	.word	0x0001cba0


	//   ....[15]....
        /*0dc0*/ 	.word	0x0001cc50


	//   ....[16]....
        /*0dc4*/ 	.word	0x0001ccb0


	//   ....[17]....
        /*0dc8*/ 	.word	0x0001cd60


	//   ....[18]....
        /*0dcc*/ 	.word	0x0001cdc0


	//   ....[19]....
        /*0dd0*/ 	.word	0x0001ce70


	//   ....[20]....
        /*0dd4*/ 	.word	0x0001ced0


	//   ....[21]....
        /*0dd8*/ 	.word	0x0001cf80


	//   ....[22]....
        /*0ddc*/ 	.word	0x0001d070


	//   ....[23]....
        /*0de0*/ 	.word	0x0001d110


	//   ....[24]....
        /*0de4*/ 	.word	0x0001d170


	//   ....[25]....
        /*0de8*/ 	.word	0x0001d240


	//   ....[26]....
        /*0dec*/ 	.word	0x0001d2a0


	//   ....[27]....
        /*0df0*/ 	.word	0x0001d370


	//   ....[28]....
        /*0df4*/ 	.word	0x0001d3d0


	//   ....[29]....
        /*0df8*/ 	.word	0x0001d4a0


	//   ....[30]....
        /*0dfc*/ 	.word	0x0001d500


	//   ....[31]....
        /*0e00*/ 	.word	0x0001d5d0


	//   ....[32]....
        /*0e04*/ 	.word	0x0001d630


	//   ....[33]....
        /*0e08*/ 	.word	0x0001d700


	//   ....[34]....
        /*0e0c*/ 	.word	0x0001d790


	//   ....[35]....
        /*0e10*/ 	.word	0x0001d830


	//   ....[36]....
        /*0e14*/ 	.word	0x0001d950


	//   ....[37]....
        /*0e18*/ 	.word	0x0001d9c0


	//   ....[38]....
        /*0e1c*/ 	.word	0x0001da30


	//   ....[39]....
        /*0e20*/ 	.word	0x0001daa0


	//   ....[40]....
        /*0e24*/ 	.word	0x0001db10


	//   ....[41]....
        /*0e28*/ 	.word	0x0001db90


	//   ....[42]....
        /*0e2c*/ 	.word	0x0001dc20


	//   ....[43]....
        /*0e30*/ 	.word	0x0001dcb0


	//   ....[44]....
        /*0e34*/ 	.word	0x0001dd20


	//   ....[45]....
        /*0e38*/ 	.word	0x0001dd90


	//   ....[46]....
        /*0e3c*/ 	.word	0x0001de00


	//   ....[47]....
        /*0e40*/ 	.word	0x0001de80


	//   ....[48]....
        /*0e44*/ 	.word	0x0001def0


	//   ....[49]....
        /*0e48*/ 	.word	0x0001df90


	//   ....[50]....
        /*0e4c*/ 	.word	0x0001e020


	//   ....[51]....
        /*0e50*/ 	.word	0x0001e140


	//----- nvinfo : EIATTR_REG_RECONFIG
	.align		4
.L_1268:
        /*0e54*/ 	.byte	0x01, 0x54
	.zero		2


	//----- nvinfo : EIATTR_SYSCALL_OFFSETS
	.align		4
        /*0e58*/ 	.byte	0x04, 0x46
        /*0e5a*/ 	.short	(.L_1270 - .L_1269)


	//   ....[0]....
.L_1269:
        /*0e5c*/ 	.word	0x00001810


	//   ....[1]....
        /*0e60*/ 	.word	0x00001960


	//   ....[2]....
        /*0e64*/ 	.word	0x00006600


	//   ....[3]....
        /*0e68*/ 	.word	0x00006980


	//   ....[4]....
        /*0e6c*/ 	.word	0x00013b10


	//   ....[5]....
        /*0e70*/ 	.word	0x00013c60


	//   ....[6]....
        /*0e74*/ 	.word	0x00013d50


	//   ....[7]....
        /*0e78*/ 	.word	0x00014bc0


	//   ....[8]....
        /*0e7c*/ 	.word	0x00015710


	//----- nvinfo : EIATTR_MBARRIER_INSTR_OFFSETS
	.align		4
.L_1270:
        /*0e80*/ 	.byte	0x04, 0x39
        /*0e82*/ 	.short	(.L_1272 - .L_1271)


	//   ....[0]....
.L_1271:
        /*0e84*/ 	.word	0x00000260
        /*0e88*/ 	.word	0x000000ff
        /*0e8c*/ 	.word	0x00032400
        /*0e90*/ 	.short	0x0100
        /*0e92*/ 	.byte	0x08
	.zero		1


	//   ....[1]....
        /*0e94*/ 	.word	0x00000270
        /*0e98*/ 	.word	0x000000ff
        /*0e9c*/ 	.word	0x00032410
        /*0ea0*/ 	.short	0x0100
        /*0ea2*/ 	.byte	0x08
	.zero		1


	//   ....[2]....
        /*0ea4*/ 	.word	0x00000280
        /*0ea8*/ 	.word	0x000000ff
        /*0eac*/ 	.word	0x00032420
        /*0eb0*/ 	.short	0x0100
        /*0eb2*/ 	.byte	0x08
	.zero		1


	//   ....[3]....
        /*0eb4*/ 	.word	0x00000370
        /*0eb8*/ 	.word	0x000000ff
        /*0ebc*/ 	.word	0x00032430
        /*0ec0*/ 	.short	0x0100
        /*0ec2*/ 	.byte	0x08
	.zero		1


	//   ....[4]....
        /*0ec4*/ 	.word	0x00000380
        /*0ec8*/ 	.word	0x000000ff
        /*0ecc*/ 	.word	0x00032440
        /*0ed0*/ 	.short	0x0100
        /*0ed2*/ 	.byte	0x08
	.zero		1


	//   ....[5]....
        /*0ed4*/ 	.word	0x00000390
        /*0ed8*/ 	.word	0x000000ff
        /*0edc*/ 	.word	0x00032438
        /*0ee0*/ 	.short	0x0100
        /*0ee2*/ 	.byte	0x08
	.zero		1


	//   ....[6]....
        /*0ee4*/ 	.word	0x000003a0
        /*0ee8*/ 	.word	0x000000ff
        /*0eec*/ 	.word	0x00032448
        /*0ef0*/ 	.short	0x0100
        /*0ef2*/ 	.byte	0x08
	.zero		1


	//   ....[7]....
        /*0ef4*/ 	.word	0x000004d0
        /*0ef8*/ 	.word	0x000000ff
        /*0efc*/ 	.word	0x00032450
        /*0f00*/ 	.short	0x0100
        /*0f02*/ 	.byte	0x08
	.zero		1


	//   ....[8]....
        /*0f04*/ 	.word	0x000004e0
        /*0f08*/ 	.word	0x000000ff
        /*0f0c*/ 	.word	0x00032460
        /*0f10*/ 	.short	0x0100
        /*0f12*/ 	.byte	0x08
	.zero		1


	//   ....[9]....
        /*0f14*/ 	.word	0x000004f0
        /*0f18*/ 	.word	0x000000ff
        /*0f1c*/ 	.word	0x00032458
        /*0f20*/ 	.short	0x0100
        /*0f22*/ 	.byte	0x08
	.zero		1


	//   ....[10]....
        /*0f24*/ 	.word	0x00000500
        /*0f28*/ 	.word	0x000000ff
        /*0f2c*/ 	.word	0x00032468
        /*0f30*/ 	.short	0x0100
        /*0f32*/ 	.byte	0x08
	.zero		1


	//   ....[11]....
        /*0f34*/ 	.word	0x000005f0
        /*0f38*/ 	.word	0x000000ff
        /*0f3c*/ 	.word	0x00032470
        /*0f40*/ 	.short	0x0100
        /*0f42*/ 	.byte	0x06
	.zero		1


	//   ....[12]....
        /*0f44*/ 	.word	0x00000600
        /*0f48*/ 	.word	0x000000ff
        /*0f4c*/ 	.word	0x00032480
        /*0f50*/ 	.short	0x0100
        /*0f52*/ 	.byte	0x06
	.zero		1


	//   ....[13]....
        /*0f54*/ 	.word	0x00000610
        /*0f58*/ 	.word	0x000000ff
        /*0f5c*/ 	.word	0x00032478
        /*0f60*/ 	.short	0x0100
        /*0f62*/ 	.byte	0x06
	.zero		1


	//   ....[14]....
        /*0f64*/ 	.word	0x00000620
        /*0f68*/ 	.word	0x000000ff
        /*0f6c*/ 	.word	0x00032488
        /*0f70*/ 	.short	0x0100
        /*0f72*/ 	.byte	0x06
	.zero		1


	//   ....[15]....
        /*0f74*/ 	.word	0x00000750
        /*0f78*/ 	.word	0x000000ff
        /*0f7c*/ 	.word	0x00032490
        /*0f80*/ 	.short	0x0100
        /*0f82*/ 	.byte	0x08
	.zero		1


	//   ....[16]....
        /*0f84*/ 	.word	0x00000760
        /*0f88*/ 	.word	0x000000ff
        /*0f8c*/ 	.word	0x000324a0
        /*0f90*/ 	.short	0x0100
        /*0f92*/ 	.byte	0x08
	.zero		1


	//   ....[17]....
        /*0f94*/ 	.word	0x00000770
        /*0f98*/ 	.word	0x000000ff
        /*0f9c*/ 	.word	0x00032498
        /*0fa0*/ 	.short	0x0100
        /*0fa2*/ 	.byte	0x08
	.zero		1


	//   ....[18]....
        /*0fa4*/ 	.word	0x00000780
        /*0fa8*/ 	.word	0x000000ff
        /*0fac*/ 	.word	0x000324a8
        /*0fb0*/ 	.short	0x0100
        /*0fb2*/ 	.byte	0x08
	.zero		1


	//   ....[19]....
        /*0fb4*/ 	.word	0x000008b0
        /*0fb8*/ 	.word	0x000000ff
        /*0fbc*/ 	.word	0x000324b0
        /*0fc0*/ 	.short	0x0100
        /*0fc2*/ 	.byte	0x08
	.zero		1


	//   ....[20]....
        /*0fc4*/ 	.word	0x000008c0
        /*0fc8*/ 	.word	0x000000ff
        /*0fcc*/ 	.word	0x000324c0
        /*0fd0*/ 	.short	0x0100
        /*0fd2*/ 	.byte	0x08
	.zero		1


	//   ....[21]....
        /*0fd4*/ 	.word	0x000008d0
        /*0fd8*/ 	.word	0x000000ff
        /*0fdc*/ 	.word	0x000324b8
        /*0fe0*/ 	.short	0x0100
        /*0fe2*/ 	.byte	0x08
	.zero		1


	//   ....[22]....
        /*0fe4*/ 	.word	0x000008e0
        /*0fe8*/ 	.word	0x000000ff
        /*0fec*/ 	.word	0x000324c8
        /*0ff0*/ 	.short	0x0100
        /*0ff2*/ 	.byte	0x08
	.zero		1


	//   ....[23]....
        /*0ff4*/ 	.word	0x00002c40
        /*0ff8*/ 	.word	0x00000004
        /*0ffc*/ 	.word	0x00032490
        /*1000*/ 	.short	0x010a
        /*1002*/ 	.byte	0x3f
	.zero		1


	//   ....[24]....
        /*1004*/ 	.word	0x00004030
        /*1008*/ 	.word	0x00000004
        /*100c*/ 	.word	0x00032490
        /*1010*/ 	.short	0x010a
        /*1012*/ 	.byte	0x3f
	.zero		1


	//   ....[25]....
        /*1014*/ 	.word	0x00005130
        /*1018*/ 	.word	0x00000004
        /*101c*/ 	.word	0x00032490
        /*1020*/ 	.short	0x010a
        /*1022*/ 	.byte	0x3f
	.zero		1


	//   ....[26]....
        /*1024*/ 	.word	0x000055e0
        /*1028*/ 	.word	0x0000000b
        /*102c*/ 	.word	0x00000000
        /*1030*/ 	.short	0x0101
        /*1032*/ 	.byte	0x3f
	.zero		1


	//   ....[27]....
        /*1034*/ 	.word	0x00005620
        /*1038*/ 	.word	0x00000004
        /*103c*/ 	.word	0x000324b0
        /*1040*/ 	.short	0x010a
        /*1042*/ 	.byte	0x3f
	.zero		1


	//   ....[28]....
        /*1044*/ 	.word	0x00005e60
        /*1048*/ 	.word	0x00000004
        /*104c*/ 	.word	0x00000000
        /*1050*/ 	.short	0x0101
        /*1052*/ 	.byte	0x3f
	.zero		1


	//   ....[29]....
        /*1054*/ 	.word	0x000066a0
        /*1058*/ 	.word	0x00000013
        /*105c*/ 	.word	0x00032400
        /*1060*/ 	.short	0x010a
        /*1062*/ 	.byte	0x3f
	.zero		1


	//   ....[30]....
        /*1064*/ 	.word	0x000066f0
        /*1068*/ 	.word	0x00000013
        /*106c*/ 	.word	0x00032400
        /*1070*/ 	.short	0x010a
        /*1072*/ 	.byte	0x3f
	.zero		1


	//   ....[31]....
        /*1074*/ 	.word	0x00006cd0
        /*1078*/ 	.word	0x00000013
        /*107c*/ 	.word	0x00032400
        /*1080*/ 	.short	0x010a
        /*1082*/ 	.byte	0x3f
	.zero		1


	//   ....[32]....
        /*1084*/ 	.word	0x00007c80
        /*1088*/ 	.word	0x00000013
        /*108c*/ 	.word	0x00032400
        /*1090*/ 	.short	0x010a
        /*1092*/ 	.byte	0x3f
	.zero		1


	//   ....[33]....
        /*1094*/ 	.word	0x00008b90
        /*1098*/ 	.word	0x00000003
        /*109c*/ 	.word	0x00032430
        /*10a0*/ 	.short	0x010a
        /*10a2*/ 	.byte	0x3f
	.zero		1


	//   ....[34]....
        /*10a4*/ 	.word	0x00008c00
        /*10a8*/ 	.word	0x00000003
        /*10ac*/ 	.word	0x00032430
        /*10b0*/ 	.short	0x010a
        /*10b2*/ 	.byte	0x3f
	.zero		1


	//   ....[35]....
        /*10b4*/ 	.word	0x00008ff0
        /*10b8*/ 	.word	0x00000013
        /*10bc*/ 	.word	0x00032410
        /*10c0*/ 	.short	0x010a
        /*10c2*/ 	.byte	0x3f
	.zero		1


	//   ....[36]....
        /*10c4*/ 	.word	0x00009040
        /*10c8*/ 	.word	0x00000003
        /*10cc*/ 	.word	0x00032450
        /*10d0*/ 	.short	0x010a
        /*10d2*/ 	.byte	0x3f
	.zero		1


	//   ....[37]....
        /*10d4*/ 	.word	0x00009080
        /*10d8*/ 	.word	0x00000003
        /*10dc*/ 	.word	0x00032450
        /*10e0*/ 	.short	0x010a
        /*10e2*/ 	.byte	0x3f
	.zero		1


	//   ....[38]....
        /*10e4*/ 	.word	0x0000a780
        /*10e8*/ 	.word	0x00000009
        /*10ec*/ 	.word	0x00000000
        /*10f0*/ 	.short	0x0101
        /*10f2*/ 	.byte	0x3f
	.zero		1


	//   ....[39]....
        /*10f4*/ 	.word	0x0000b300
        /*10f8*/ 	.word	0x00000003
        /*10fc*/ 	.word	0x00000000
        /*1100*/ 	.short	0x0101
        /*1102*/ 	.byte	0x3f
	.zero		1


	//   ....[40]....
        /*1104*/ 	.word	0x0000b410
        /*1108*/ 	.word	0x00000003
        /*110c*/ 	.word	0x00032430
        /*1110*/ 	.short	0x010a
        /*1112*/ 	.byte	0x3f
	.zero		1


	//   ....[41]....
        /*1114*/ 	.word	0x0000b470
        /*1118*/ 	.word	0x00000003
        /*111c*/ 	.word	0x00032430
        /*1120*/ 	.short	0x010a
        /*1122*/ 	.byte	0x3f
	.zero		1


	//   ....[42]....
        /*1124*/ 	.word	0x0000b720
        /*1128*/ 	.word	0x00000003
        /*112c*/ 	.word	0x00032450
        /*1130*/ 	.short	0x010a
        /*1132*/ 	.byte	0x3f
	.zero		1


	//   ....[43]....
        /*1134*/ 	.word	0x0000b760
        /*1138*/ 	.word	0x00000003
        /*113c*/ 	.word	0x00032450
        /*1140*/ 	.short	0x010a
        /*1142*/ 	.byte	0x3f
	.zero		1


	//   ....[44]....
        /*1144*/ 	.word	0x0000c890
        /*1148*/ 	.word	0x00000009
        /*114c*/ 	.word	0x00000000
        /*1150*/ 	.short	0x0101
        /*1152*/ 	.byte	0x3f
	.zero		1


	//   ....[45]....
        /*1154*/ 	.word	0x0000dab0
        /*1158*/ 	.word	0x00000003
        /*115c*/ 	.word	0x00000000
        /*1160*/ 	.short	0x0101
        /*1162*/ 	.byte	0x3f
	.zero		1


	//   ....[46]....
        /*1164*/ 	.word	0x00010050
        /*1168*/ 	.word	0x00000000
        /*116c*/ 	.word	0x00000000
        /*1170*/ 	.short	0x0101
        /*1172*/ 	.byte	0x3f
	.zero		1


	//   ....[47]....
        /*1174*/ 	.word	0x000127a0
        /*1178*/ 	.word	0x00000017
        /*117c*/ 	.word	0x00032420
        /*1180*/ 	.short	0x010a
        /*1182*/ 	.byte	0x3f
	.zero		1


	//   ....[48]....
        /*1184*/ 	.word	0x00012850
        /*1188*/ 	.word	0x00000003
        /*118c*/ 	.word	0x000324a0
        /*1190*/ 	.short	0x010a
        /*1192*/ 	.byte	0x3f
	.zero		1


	//   ....[49]....
        /*1194*/ 	.word	0x00012a80
        /*1198*/ 	.word	0x00000003
        /*119c*/ 	.word	0x000324c0
        /*11a0*/ 	.short	0x010a
        /*11a2*/ 	.byte	0x3f
	.zero		1


	//   ....[50]....
        /*11a4*/ 	.word	0x000130b0
        /*11a8*/ 	.word	0x00000006
        /*11ac*/ 	.word	0x000324a0
        /*11b0*/ 	.short	0x010a
        /*11b2*/ 	.byte	0x3f
	.zero		1


	//   ....[51]....
        /*11b4*/ 	.word	0x000132d0
        /*11b8*/ 	.word	0x00000006
        /*11bc*/ 	.word	0x000324c0
        /*11c0*/ 	.short	0x010a
        /*11c2*/ 	.byte	0x3f
	.zero		1


	//   ....[52]....
        /*11c4*/ 	.word	0x000142a0
        /*11c8*/ 	.word	0x0000001e
        /*11cc*/ 	.word	0x00032440
        /*11d0*/ 	.short	0x010a
        /*11d2*/ 	.byte	0x3f
	.zero		1


	//   ....[53]....
        /*11d4*/ 	.word	0x00014900
        /*11d8*/ 	.word	0x0000001e
        /*11dc*/ 	.word	0x00032430
        /*11e0*/ 	.short	0x0107
        /*11e2*/ 	.byte	0x3f
	.zero		1


	//   ....[54]....
        /*11e4*/ 	.word	0x000149d0
        /*11e8*/ 	.word	0x0000001e
        /*11ec*/ 	.word	0x00032430
        /*11f0*/ 	.short	0x0101
        /*11f2*/ 	.byte	0x3f
	.zero		1


	//   ....[55]....
        /*11f4*/ 	.word	0x00015550
        /*11f8*/ 	.word	0x00000017
        /*11fc*/ 	.word	0x00032400
        /*1200*/ 	.short	0x0107
        /*1202*/ 	.byte	0x3f
	.zero		1


	//   ....[56]....
        /*1204*/ 	.word	0x000155e0
        /*1208*/ 	.word	0x00000017
        /*120c*/ 	.word	0x00032400
        /*1210*/ 	.short	0x0101
        /*1212*/ 	.byte	0x3f
	.zero		1


	//   ....[57]....
        /*1214*/ 	.word	0x00016080
        /*1218*/ 	.word	0x00000017
        /*121c*/ 	.word	0x00032410
        /*1220*/ 	.short	0x0107
        /*1222*/ 	.byte	0x3f
	.zero		1


	//   ....[58]....
        /*1224*/ 	.word	0x00016180
        /*1228*/ 	.word	0x00000017
        /*122c*/ 	.word	0x00032410
        /*1230*/ 	.short	0x0101
        /*1232*/ 	.byte	0x3f
	.zero		1


	//   ....[59]....
        /*1234*/ 	.word	0x000161a0
        /*1238*/ 	.word	0x00000017
        /*123c*/ 	.word	0x00032420
        /*1240*/ 	.short	0x010a
        /*1242*/ 	.byte	0x3f
	.zero		1


	//   ....[60]....
        /*1244*/ 	.word	0x00016280
        /*1248*/ 	.word	0x0000001e
        /*124c*/ 	.word	0x00032460
        /*1250*/ 	.short	0x010a
        /*1252*/ 	.byte	0x3f
	.zero		1


	//   ....[61]....
        /*1254*/ 	.word	0x000169d0
        /*1258*/ 	.word	0x0000001e
        /*125c*/ 	.word	0x00032450
        /*1260*/ 	.short	0x0107
        /*1262*/ 	.byte	0x3f
	.zero		1


	//   ....[62]....
        /*1264*/ 	.word	0x00016aa0
        /*1268*/ 	.word	0x0000001e
        /*126c*/ 	.word	0x00032450
        /*1270*/ 	.short	0x0101
        /*1272*/ 	.byte	0x3f
	.zero		1


	//   ....[63]....
        /*1274*/ 	.word	0x00016df0
        /*1278*/ 	.word	0x00000004
        /*127c*/ 	.word	0x00032440
        /*1280*/ 	.short	0x010a
        /*1282*/ 	.byte	0x3f
	.zero		1


	//   ....[64]....
        /*1284*/ 	.word	0x000171d0
        /*1288*/ 	.word	0x00000004
        /*128c*/ 	.word	0x00032430
        /*1290*/ 	.short	0x0107
        /*1292*/ 	.byte	0x3f
	.zero		1


	//   ....[65]....
        /*1294*/ 	.word	0x00017290
        /*1298*/ 	.word	0x00000004
        /*129c*/ 	.word	0x00032430
        /*12a0*/ 	.short	0x0101
        /*12a2*/ 	.byte	0x3f
	.zero		1


	//   ....[66]....
        /*12a4*/ 	.word	0x000172c0
        /*12a8*/ 	.word	0x00000004
        /*12ac*/ 	.word	0x00032460
        /*12b0*/ 	.short	0x010a
        /*12b2*/ 	.byte	0x3f
	.zero		1


	//   ....[67]....
        /*12b4*/ 	.word	0x000177e0
        /*12b8*/ 	.word	0x00000004
        /*12bc*/ 	.word	0x00032450
        /*12c0*/ 	.short	0x0107
        /*12c2*/ 	.byte	0x3f
	.zero		1


	//   ....[68]....
        /*12c4*/ 	.word	0x000178a0
        /*12c8*/ 	.word	0x00000004
        /*12cc*/ 	.word	0x00032450
        /*12d0*/ 	.short	0x0101
        /*12d2*/ 	.byte	0x3f
	.zero		1


	//   ....[69]....
        /*12d4*/ 	.word	0x000184e0
        /*12d8*/ 	.word	0x00000005
        /*12dc*/ 	.word	0x00032420
        /*12e0*/ 	.short	0x010a
        /*12e2*/ 	.byte	0x3f
	.zero		1


	//   ....[70]....
        /*12e4*/ 	.word	0x00018650
        /*12e8*/ 	.word	0x00000003
        /*12ec*/ 	.word	0x00032440
        /*12f0*/ 	.short	0x010a
        /*12f2*/ 	.byte	0x3f
	.zero		1


	//   ....[71]....
        /*12f4*/ 	.word	0x000186f0
        /*12f8*/ 	.word	0x00000019
        /*12fc*/ 	.word	0x00032440
        /*1300*/ 	.short	0x010a
        /*1302*/ 	.byte	0x3f
	.zero		1


	//   ....[72]....
        /*1304*/ 	.word	0x00018730
        /*1308*/ 	.word	0x00000003
        /*130c*/ 	.word	0x00032460
        /*1310*/ 	.short	0x010a
        /*1312*/ 	.byte	0x3f
	.zero		1


	//   ....[73]....
        /*1314*/ 	.word	0x00018770
        /*1318*/ 	.word	0x00000019
        /*131c*/ 	.word	0x00032460
        /*1320*/ 	.short	0x010a
        /*1322*/ 	.byte	0x3f
	.zero		1


	//   ....[74]....
        /*1324*/ 	.word	0x000187d0
        /*1328*/ 	.word	0x00000004
        /*132c*/ 	.word	0x00032490
        /*1330*/ 	.short	0x010a
        /*1332*/ 	.byte	0x3f
	.zero		1


	//   ....[75]....
        /*1334*/ 	.word	0x00018a80
        /*1338*/ 	.word	0x00000004
        /*133c*/ 	.word	0x00032490
        /*1340*/ 	.short	0x010a
        /*1342*/ 	.byte	0x3f
	.zero		1


	//   ....[76]....
        /*1344*/ 	.word	0x00018d30
        /*1348*/ 	.word	0x00000004
        /*134c*/ 	.word	0x00032490
        /*1350*/ 	.short	0x010a
        /*1352*/ 	.byte	0x3f
	.zero		1


	//   ....[77]....
        /*1354*/ 	.word	0x00018fc0
        /*1358*/ 	.word	0x00000004
        /*135c*/ 	.word	0x000324b0
        /*1360*/ 	.short	0x010a
        /*1362*/ 	.byte	0x3f
	.zero		1


	//   ....[78]....
        /*1364*/ 	.word	0x000192c0
        /*1368*/ 	.word	0x00000013
        /*136c*/ 	.word	0x00032400
        /*1370*/ 	.short	0x010a
        /*1372*/ 	.byte	0x3f
	.zero		1


	//   ....[79]....
        /*1374*/ 	.word	0x000194e0
        /*1378*/ 	.word	0x00000013
        /*137c*/ 	.word	0x00032400
        /*1380*/ 	.short	0x010a
        /*1382*/ 	.byte	0x3f
	.zero		1


	//   ....[80]....
        /*1384*/ 	.word	0x00019530
        /*1388*/ 	.word	0x00000003
        /*138c*/ 	.word	0x00032430
        /*1390*/ 	.short	0x010a
        /*1392*/ 	.byte	0x3f
	.zero		1


	//   ....[81]....
        /*1394*/ 	.word	0x00019580
        /*1398*/ 	.word	0x00000013
        /*139c*/ 	.word	0x00032410
        /*13a0*/ 	.short	0x010a
        /*13a2*/ 	.byte	0x3f
	.zero		1


	//   ....[82]....
        /*13a4*/ 	.word	0x000195d0
        /*13a8*/ 	.word	0x00000003
        /*13ac*/ 	.word	0x00032450
        /*13b0*/ 	.short	0x010a
        /*13b2*/ 	.byte	0x3f
	.zero		1


	//   ....[83]....
        /*13b4*/ 	.word	0x00019620
        /*13b8*/ 	.word	0x00000003
        /*13bc*/ 	.word	0x00032430
        /*13c0*/ 	.short	0x010a
        /*13c2*/ 	.byte	0x3f
	.zero		1


	//   ....[84]....
        /*13c4*/ 	.word	0x00019670
        /*13c8*/ 	.word	0x00000003
        /*13cc*/ 	.word	0x00032450
        /*13d0*/ 	.short	0x010a
        /*13d2*/ 	.byte	0x3f
	.zero		1


	//   ....[85]....
        /*13d4*/ 	.word	0x00019c40
        /*13d8*/ 	.word	0x00000017
        /*13dc*/ 	.word	0x00032420
        /*13e0*/ 	.short	0x010a
        /*13e2*/ 	.byte	0x3f
	.zero		1


	//   ....[86]....
        /*13e4*/ 	.word	0x00019c90
        /*13e8*/ 	.word	0x00000003
        /*13ec*/ 	.word	0x000324a0
        /*13f0*/ 	.short	0x010a
        /*13f2*/ 	.byte	0x3f
	.zero		1


	//   ....[87]....
        /*13f4*/ 	.word	0x00019ce0
        /*13f8*/ 	.word	0x00000003
        /*13fc*/ 	.word	0x000324c0
        /*1400*/ 	.short	0x010a
        /*1402*/ 	.byte	0x3f
	.zero		1


	//   ....[88]....
        /*1404*/ 	.word	0x00019d30
        /*1408*/ 	.word	0x00000006
        /*140c*/ 	.word	0x000324a0
        /*1410*/ 	.short	0x010a
        /*1412*/ 	.byte	0x3f
	.zero		1


	//   ....[89]....
        /*1414*/ 	.word	0x00019d80
        /*1418*/ 	.word	0x00000006
        /*141c*/ 	.word	0x000324c0
        /*1420*/ 	.short	0x010a
        /*1422*/ 	.byte	0x3f
	.zero		1


	//   ....[90]....
        /*1424*/ 	.word	0x00019ea0
        /*1428*/ 	.word	0x0000001e
        /*142c*/ 	.word	0x00032440
        /*1430*/ 	.short	0x010a
        /*1432*/ 	.byte	0x3f
	.zero		1


	//   ....[91]....
        /*1434*/ 	.word	0x0001bf30
        /*1438*/ 	.word	0x00000017
        /*143c*/ 	.word	0x00032420
        /*1440*/ 	.short	0x010a
        /*1442*/ 	.byte	0x3f
	.zero		1


	//   ....[92]....
        /*1444*/ 	.word	0x0001bf80
        /*1448*/ 	.word	0x0000001e
        /*144c*/ 	.word	0x00032460
        /*1450*/ 	.short	0x010a
        /*1452*/ 	.byte	0x3f
	.zero		1


	//   ....[93]....
        /*1454*/ 	.word	0x0001c8e0
        /*1458*/ 	.word	0x00000004
        /*145c*/ 	.word	0x00032440
        /*1460*/ 	.short	0x010a
        /*1462*/ 	.byte	0x3f
	.zero		1


	//   ....[94]....
        /*1464*/ 	.word	0x0001cfc0
        /*1468*/ 	.word	0x00000004
        /*146c*/ 	.word	0x00032460
        /*1470*/ 	.short	0x010a
        /*1472*/ 	.byte	0x3f
	.zero		1


	//   ....[95]....
        /*1474*/ 	.word	0x0001e060
        /*1478*/ 	.word	0x00000005
        /*147c*/ 	.word	0x00032420
        /*1480*/ 	.short	0x010a
        /*1482*/ 	.byte	0x3f
	.zero		1


	//   ....[96]....
        /*1484*/ 	.word	0x0001e200
        /*1488*/ 	.word	0x00000003
        /*148c*/ 	.word	0x00032440
        /*1490*/ 	.short	0x010a
        /*1492*/ 	.byte	0x3f
	.zero		1


	//   ....[97]....
        /*1494*/ 	.word	0x0001e250
        /*1498*/ 	.word	0x00000019
        /*149c*/ 	.word	0x00032440
        /*14a0*/ 	.short	0x010a
        /*14a2*/ 	.byte	0x3f
	.zero		1


	//   ....[98]....
        /*14a4*/ 	.word	0x0001e2a0
        /*14a8*/ 	.word	0x00000003
        /*14ac*/ 	.word	0x00032460
        /*14b0*/ 	.short	0x010a
        /*14b2*/ 	.byte	0x3f
	.zero		1


	//----- nvinfo : EIATTR_NUM_MBARRIERS
	.align		4
.L_1272:
        /*14b4*/ 	.byte	0x03, 0x38
        /*14b6*/ 	.short	0x0017


	//----- nvinfo : EIATTR_EXIT_INSTR_OFFSETS
	.align		4
        /*14b8*/ 	.byte	0x04, 0x1c
        /*14ba*/ 	.short	(.L_1274 - .L_1273)


	//   ....[0]....
.L_1273:
        /*14bc*/ 	.word	0x000187c0


	//----- nvinfo : EIATTR_MAX_THREADS
	.align		4
.L_1274:
        /*14c0*/ 	.byte	0x04, 0x05
        /*14c2*/ 	.short	(.L_1276 - .L_1275)
.L_1275:
        /*14c4*/ 	.word	0x00000180
        /*14c8*/ 	.word	0x00000001
        /*14cc*/ 	.word	0x00000001


	//----- nvinfo : EIATTR_CRS_STACK_SIZE
	.align		4
.L_1276:
        /*14d0*/ 	.byte	0x04, 0x1e
        /*14d2*/ 	.short	(.L_1278 - .L_1277)
.L_1277:
        /*14d4*/ 	.word	0x00000000


	//----- nvinfo : EIATTR_CBANK_PARAM_SIZE
	.align		4
.L_1278:
        /*14d8*/ 	.byte	0x03, 0x19
        /*14da*/ 	.short	0x0bf0


	//----- nvinfo : EIATTR_PARAM_CBANK
	.align		4
        /*14dc*/ 	.byte	0x04, 0x0a
        /*14de*/ 	.short	(.L_1280 - .L_1279)
	.align		4
.L_1279:
        /*14e0*/ 	.word	index@(.nv.constant0._ZN7cutlass13device_kernelIN5flash11enable_sm90INS1_16FlashAttnFwdSm90INS1_25CollectiveMainloopFwdSm90ILi2EN4cute5tupleIJNS5_1CILi1EEES8_S8_EEENS6_IJNS7_ILi128EEENS7_ILi96EEENS7_ILi64EEEEEELi256ENS_10bfloat16_tEfNS_4arch4Sm90ELb0ELb0ELb0ELb1ELb1ELb1ELb1ELb1ELb0ELb1ELb0ELb0EEENS1_21CollectiveEpilogueFwdINS6_IJSA_NS7_ILi256EEESB_EEES9_SE_SG_Li256ELb1ELb1ELb0ELb0EEENS1_36VarlenDynamicPersistentTileSchedulerILi128ELi96ELi256ELi128ELb0ELb1ELb1ELb0ELb1ELb1EEEEEEEEEvNT_6ParamsE)
        /*14e4*/ 	.short	0x0210
        /*14e6*/ 	.short	0x0bf0


	//----- nvinfo : EIATTR_SW_WAR
	.align		4
.L_1280:
        /*14e8*/ 	.byte	0x04, 0x36
        /*14ea*/ 	.short	(.L_1282 - .L_1281)
.L_1281:
        /*14ec*/ 	.word	0x00000008
.L_1282:


//--------------------- .nv.info._ZN7cutlass13device_kernelIN5flash11enable_sm90INS1_16FlashAttnFwdSm90INS1_25CollectiveMainloopFwdSm90ILi2EN4cute5tupleIJNS5_1CILi1EEES8_S8_EEENS6_IJNS7_ILi128EEENS7_ILi96EEENS7_ILi64EEEEEELi256ENS_10bfloat16_tEfNS_4arch4Sm90ELb0ELb1ELb0ELb0ELb1ELb0ELb0ELb1ELb0ELb1ELb0ELb0EEENS1_21CollectiveEpilogueFwdINS6_IJSA_NS7_ILi256EEESB_EEES9_SE_SG_Li256ELb0ELb1ELb0ELb0EEENS1_30DynamicPersistentTileSchedulerILi256ELi128ELb0ELb1ELb1EEEEEEEEEvNT_6ParamsE --------------------------
	.section	.nv.info._ZN7cutlass13device_kernelIN5flash11enable_sm90INS1_16FlashAttnFwdSm90INS1_25CollectiveMainloopFwdSm90ILi2EN4cute5tupleIJNS5_1CILi1EEES8_S8_EEENS6_IJNS7_ILi128EEENS7_ILi96EEENS7_ILi64EEEEEELi256ENS_10bfloat16_tEfNS_4arch4Sm90ELb0ELb1ELb0ELb0ELb1ELb0ELb0ELb1ELb0ELb1ELb0ELb0EEENS1_21CollectiveEpilogueFwdINS6_IJSA_NS7_ILi256EEESB_EEES9_SE_SG_Li256ELb0ELb1ELb0ELb0EEENS1_30DynamicPersistentTileSchedulerILi256ELi128ELb0ELb1ELb1EEEEEEEEEvNT_6ParamsE,"",@"SHT_CUDA_INFO"
	.sectionflags	@""
	.align	4


	//----- nvinfo : EIATTR_CUDA_API_VERSION
	.align		4
        /*0000*/ 	.byte	0x04, 0x37
        /*0002*/ 	.short	(.L_1284 - .L_1283)
.L_1283:
        /*0004*/ 	.word	0x00000082


	//----- nvinfo : EIATTR_KPARAM_INFO
	.align		4
.L_1284:
        /*0008*/ 	.byte	0x04, 0x17
        /*000a*/ 	.short	(.L_1286 - .L_1285)
.L_1285:
        /*000c*/ 	.word	0x00000000
        /*0010*/ 	.short	0x0000
        /*0012*/ 	.short	0x0070
        /*0014*/ 	.byte	0x00, 0xf0, 0x01, 0x2a


	//----- nvinfo : EIATTR_SPARSE_MMA_MASK
	.align		4
.L_1286:
        /*0018*/ 	.byte	0x03, 0x50
        /*001a*/ 	.short	0x0000


	//----- nvinfo : EIATTR_MAXREG_COUNT
	.align		4
        /*001c*/ 	.byte	0x03, 0x1b
        /*001e*/ 	.short	0x00a8


	//----- nvinfo : EIATTR_NUM_BARRIERS
	.align		4
        /*0020*/ 	.byte	0x02, 0x4c
        /*0022*/ 	.byte	0x10
	.zero		1


	//----- nvinfo : EIATTR_EXTERNS
	.align		4
        /*0024*/ 	.byte	0x04, 0x0f
        /*0026*/ 	.short	(.L_1288 - .L_1287)


	//   ....[0]....
	.align		4
.L_1287:
        /*0028*/ 	.word	index@(__assertfail)


	//----- nvinfo : EIATTR_ANNOTATIONS
	.align		4
.L_1288:
        /*002c*/ 	.byte	0x04, 0x55
        /*002e*/ 	.short	(.L_1290 - .L_1289)


	//   ....[0]....
.L_1289:
        /*0030*/ 	.word	0x00000001
        /*0034*/ 	.byte	0xd0, 0xf9, 0x00, 0x00, 0x01, 0x00, 0x00, 0x00, 0x40, 0xfd, 0x00, 0x00, 0x01, 0x00, 0x00, 0x00
        /*0044*/ 	.byte	0x80, 0xfd, 0x00, 0x00, 0x01, 0x00, 0x00, 0x00, 0xe0, 0x1d, 0x01, 0x00, 0x01, 0x00, 0x00, 0x00
        /*0054*/ 	.byte	0x00, 0x1e, 0x01, 0x00, 0x01, 0x00, 0x00, 0x00, 0xa0, 0x20, 0x01, 0x00, 0x01, 0x00, 0x00, 0x00
        /*0064*/ 	.byte	0xe0, 0x37, 0x01, 0x00, 0x01, 0x00, 0x00, 0x00, 0x80, 0x50, 0x01, 0x00


	//----- nvinfo : EIATTR_MERCURY_ISA_VERSION
	.align		4
.L_1290:
        /*0070*/ 	.byte	0x03, 0x5f
        /*0072*/ 	.short	0x0101


	//----- nvinfo : EIATTR_INT_WARP_WIDE_INSTR_OFFSETS
	.align		4
        /*0074*/ 	.byte	0x04, 0x31
        /*0076*/ 	.short	(.L_1292 - .L_1291)


	//   ....[0]....
.L_1291:
        /*0078*/ 	.word	0x000000c0


	//   ....[1]....
        /*007c*/ 	.word	0x000000d0


	//   ....[2]....
        /*0080*/ 	.word	0x00000170


	//   ....[3]....
        /*0084*/ 	.word	0x00010700


	//   ....[4]....
        /*0088*/ 	.word	0x00010790


	//   ....[5]....
        /*008c*/ 	.word	0x00013570


	//   ....[6]....
        /*0090*/ 	.word	0x00013600


	//----- nvinfo : EIATTR_COOP_GROUP_MASK_REGIDS
	.align		4
.L_1292:
        /*0094*/ 	.byte	0x04, 0x29
        /*0096*/ 	.short	(.L_1294 - .L_1293)


	//   ....[0]....
.L_1293:
        /*0098*/ 	.word	0xffffffff


	//   ....[1]....
        /*009c*/ 	.word	0xffffffff


	//   ....[2]....
        /*00a0*/ 	.word	0xffffffff


	//   ....[3]....
        /*00a4*/ 	.word	0xffffffff


	//   ....[4]....
        /*00a8*/ 	.word	0xffffffff


	//   ....[5]....
        /*00ac*/ 	.word	0xffffffff


	//   ....[6]....
        /*00b0*/ 	.word	0xffffffff


	//   ....[7]....
        /*00b4*/ 	.word	0xffffffff


	//   ....[8]....
        /*00b8*/ 	.word	0xffffffff


	//   ....[9]....
        /*00bc*/ 	.word	0xffffffff


	//   ....[10]....
        /*00c0*/ 	.word	0xffffffff


	//   ....[11]....
        /*00c4*/ 	.word	0xffffffff


	//   ....[12]....
        /*00c8*/ 	.word	0xffffffff


	//   ....[13]....
        /*00cc*/ 	.word	0xffffffff


	//   ....[14]....
        /*00d0*/ 	.word	0xffffffff


	//   ....[15]....
        /*00d4*/ 	.word	0xffffffff


	//   ....[16]....
        /*00d8*/ 	.word	0xffffffff


	//   ....[17]....
        /*00dc*/ 	.word	0xffffffff


	//   ....[18]....
        /*00e0*/ 	.word	0xffffffff


	//   ....[19]....
        /*00e4*/ 	.word	0xffffffff


	//   ....[20]....
        /*00e8*/ 	.word	0xffffffff


	//   ....[21]....
        /*00ec*/ 	.word	0xffffffff


	//   ....[22]....
        /*00f0*/ 	.word	0xffffffff


	//   ....[23]....
        /*00f4*/ 	.word	0xffffffff


	//   ....[24]....
        /*00f8*/ 	.word	0xffffffff


	//   ....[25]....
        /*00fc*/ 	.word	0xffffffff


	//   ....[26]....
        /*0100*/ 	.word	0xffffffff


	//   ....[27]....
        /*0104*/ 	.word	0xffffffff


	//   ....[28]....
        /*0108*/ 	.word	0xffffffff


	//   ....[29]....
        /*010c*/ 	.word	0xffffffff


	//   ....[30]....
        /*0110*/ 	.word	0xffffffff


	//   ....[31]....
        /*0114*/ 	.word	0xffffffff


	//   ....[32]....
        /*0118*/ 	.word	0xffffffff


	//   ....[33]....
        /*011c*/ 	.word	0xffffffff


	//   ....[34]....
        /*0120*/ 	.word	0xffffffff


	//   ....[35]....
        /*0124*/ 	.word	0xffffffff


	//   ....[36]....
        /*0128*/ 	.word	0xffffffff


	//   ....[37]....
        /*012c*/ 	.word	0xffffffff


	//   ....[38]....
        /*0130*/ 	.word	0xffffffff


	//   ....[39]....
        /*0134*/ 	.word	0xffffffff


	//   ....[40]....
        /*0138*/ 	.word	0xffffffff


	//   ....[41]....
        /*013c*/ 	.word	0xffffffff


	//   ....[42]....
        /*0140*/ 	.word	0xffffffff


	//   ....[43]....
        /*0144*/ 	.word	0xffffffff


	//   ....[44]....
        /*0148*/ 	.word	0xffffffff


	//   ....[45]....
        /*014c*/ 	.word	0xffffffff


	//   ....[46]....
        /*0150*/ 	.word	0xffffffff


	//   ....[47]....
        /*0154*/ 	.word	0xffffffff


	//   ....[48]....
        /*0158*/ 	.word	0xffffffff


	//   ....[49]....
        /*015c*/ 	.word	0xffffffff


	//   ....[50]....
        /*0160*/ 	.word	0xffffffff


	//   ....[51]....
        /*0164*/ 	.word	0xffffffff


	//   ....[52]....
        /*0168*/ 	.word	0xffffffff


	//   ....[53]....
        /*016c*/ 	.word	0xffffffff


	//   ....[54]....
        /*0170*/ 	.word	0xffffffff


	//   ....[55]....
        /*0174*/ 	.word	0xffffffff


	//   ....[56]....
        /*0178*/ 	.word	0xffffffff


	//   ....[57]....
        /*017c*/ 	.word	0xffffffff


	//   ....[58]....
        /*0180*/ 	.word	0xffffffff


	//   ....[59]....
        /*0184*/ 	.word	0xffffffff


	//   ....[60]....
        /*0188*/ 	.word	0xffffffff


	//   ....[61]....
        /*018c*/ 	.word	0xffffffff


	//   ....[62]....
        /*0190*/ 	.word	0xffffffff


	//   ....[63]....
        /*0194*/ 	.word	0xffffffff


	//   ....[64]....
        /*0198*/ 	.word	0xffffffff


	//   ....[65]....
        /*019c*/ 	.word	0xffffffff


	//   ....[66]....
        /*01a0*/ 	.word	0xffffffff


	//   ....[67]....
        /*01a4*/ 	.word	0xffffffff


	//   ....[68]....
        /*01a8*/ 	.word	0xffffffff


	//   ....[69]....
        /*01ac*/ 	.word	0xffffffff


	//   ....[70]....
        /*01b0*/ 	.word	0xffffffff


	//   ....[71]....
        /*01b4*/ 	.word	0xffffffff


	//   ....[72]....
        /*01b8*/ 	.word	0xffffffff


	//   ....[73]....
        /*01bc*/ 	.word	0xffffffff


	//   ....[74]....
        /*01c0*/ 	.word	0xffffffff


	//   ....[75]....
        /*01c4*/ 	.word	0xffffffff


	//   ....[76]....
        /*01c8*/ 	.word	0xffffffff


	//   ....[77]....
        /*01cc*/ 	.word	0xffffffff


	//   ....[78]....
        /*01d0*/ 	.word	0xffffffff


	//   ....[79]....
        /*01d4*/ 	.word	0xffffffff


	//   ....[80]....
        /*01d8*/ 	.word	0xffffffff


	//   ....[81]....
        /*01dc*/ 	.word	0xffffffff


	//   ....[82]....
        /*01e0*/ 	.word	0xffffffff


	//   ....[83]....
        /*01e4*/ 	.word	0xffffffff


	//   ....[84]....
        /*01e8*/ 	.word	0xffffffff


	//   ....[85]....
        /*01ec*/ 	.word	0xffffffff


	//   ....[86]....
        /*01f0*/ 	.word	0xffffffff


	//   ....[87]....
        /*01f4*/ 	.word	0xffffffff


	//   ....[88]....
        /*01f8*/ 	.word	0xffffffff


	//   ....[89]....
        /*01fc*/ 	.word	0xffffffff


	//   ....[90]....
        /*0200*/ 	.word	0xffffffff


	//   ....[91]....
        /*0204*/ 	.word	0xffffffff


	//   ....[92]....
        /*0208*/ 	.word	0xffffffff


	//   ....[93]....
        /*020c*/ 	.word	0xffffffff


	//   ....[94]....
        /*0210*/ 	.word	0xffffffff


	//   ....[95]....
        /*0214*/ 	.word	0xffffffff


	//   ....[96]....
        /*0218*/ 	.word	0xffffffff


	//   ....[97]....
        /*021c*/ 	.word	0xffffffff


	//   ....[98]....
        /*0220*/ 	.word	0xffffffff


	//   ....[99]....
        /*0224*/ 	.word	0xffffffff


	//   ....[100]....
        /*0228*/ 	.word	0xffffffff


	//   ....[101]....
        /*022c*/ 	.word	0xffffffff


	//   ....[102]....
        /*0230*/ 	.word	0xffffffff


	//   ....[103]....
        /*0234*/ 	.word	0xffffffff


	//   ....[104]....
        /*0238*/ 	.word	0xffffffff


	//   ....[105]....
        /*023c*/ 	.word	0xffffffff


	//   ....[106]....
        /*0240*/ 	.word	0xffffffff


	//   ....[107]....
        /*0244*/ 	.word	0xffffffff


	//   ....[108]....
        /*0248*/ 	.word	0xffffffff


	//   ....[109]....
        /*024c*/ 	.word	0xffffffff


	//   ....[110]....
        /*0250*/ 	.word	0xffffffff


	//   ....[111]....
        /*0254*/ 	.word	0xffffffff


	//   ....[112]....
        /*0258*/ 	.word	0xffffffff


	//   ....[113]....
        /*025c*/ 	.word	0xffffffff


	//   ....[114]....
        /*0260*/ 	.word	0xffffffff


	//   ....[115]....
        /*0264*/ 	.word	0xffffffff


	//   ....[116]....
        /*0268*/ 	.word	0xffffffff


	//   ....[117]....
        /*026c*/ 	.word	0xffffffff


	//   ....[118]....
        /*0270*/ 	.word	0xffffffff


	//   ....[119]....
        /*0274*/ 	.word	0xffffffff


	//   ....[120]....
        /*0278*/ 	.word	0x0500000f


	//   ....[121]....
        /*027c*/ 	.word	0x0500000f


	//   ....[122]....
        /*0280*/ 	.word	0x0500000f


	//   ....[123]....
        /*0284*/ 	.word	0x0500000f


	//   ....[124]....
        /*0288*/ 	.word	0x0500000f


	//   ....[125]....
        /*028c*/ 	.word	0x0500000f


	//   ....[126]....
        /*0290*/ 	.word	0x0500000f


	//   ....[127]....
        /*0294*/ 	.word	0x0500000f


	//   ....[128]....
        /*0298*/ 	.word	0x0500000f


	//   ....[129]....
        /*029c*/ 	.word	0x0500000f


	//   ....[130]....
        /*02a0*/ 	.word	0x0500000f


	//   ....[131]....
        /*02a4*/ 	.word	0x0500000f


	//   ....[132]....
        /*02a8*/ 	.word	0x0500000f


	//   ....[133]....
        /*02ac*/ 	.word	0x0500000f


	//   ....[134]....
        /*02b0*/ 	.word	0x0500000f


	//   ....[135]....
        /*02b4*/ 	.word	0x0500000f


	//   ....[136]....
        /*02b8*/ 	.word	0x0500000f


	//   ....[137]....
        /*02bc*/ 	.word	0x0500000f


	//   ....[138]....
        /*02c0*/ 	.word	0x0500000f


	//   ....[139]....
        /*02c4*/ 	.word	0x0500000f


	//   ....[140]....
        /*02c8*/ 	.word	0x0500000f


	//   ....[141]....
        /*02cc*/ 	.word	0x0500000f


	//   ....[142]....
        /*02d0*/ 	.word	0x0500000f


	//   ....[143]....
        /*02d4*/ 	.word	0x0500000f


	//   ....[144]....
        /*02d8*/ 	.word	0x0500000f


	//   ....[145]....
        /*02dc*/ 	.word	0x0500000f


	//   ....[146]....
        /*02e0*/ 	.word	0x0500000f


	//   ....[147]....
        /*02e4*/ 	.word	0x0500000f


	//   ....[148]....
        /*02e8*/ 	.word	0x0500000f


	//   ....[149]....
        /*02ec*/ 	.word	0x0500000f


	//   ....[150]....
        /*02f0*/ 	.word	0x0500000f


	//   ....[151]....
        /*02f4*/ 	.word	0x0500000f


	//   ....[152]....
        /*02f8*/ 	.word	0x0500000f


	//   ....[153]....
        /*02fc*/ 	.word	0x0500000f


	//   ....[154]....
        /*0300*/ 	.word	0x0500000f


	//   ....[155]....
        /*0304*/ 	.word	0x0500000f


	//   ....[156]....
        /*0308*/ 	.word	0x0500000f


	//   ....[157]....
        /*030c*/ 	.word	0x0500000f


	//   ....[158]....
        /*0310*/ 	.word	0x0500000f


	//   ....[159]....
        /*0314*/ 	.word	0x0500000f


	//   ....[160]....
        /*0318*/ 	.word	0x0500000f


	//   ....[161]....
        /*031c*/ 	.word	0x0500000f


	//   ....[162]....
        /*0320*/ 	.word	0x0500000f


	//   ....[163]....
        /*0324*/ 	.word	0x0500000f


	//   ....[164]....
        /*0328*/ 	.word	0x0500000f


	//   ....[165]....
        /*032c*/ 	.word	0x0500000f


	//   ....[166]....
        /*0330*/ 	.word	0x0500000f


	//   ....[167]....
        /*0334*/ 	.word	0x0500000f


	//   ....[168]....
        /*0338*/ 	.word	0x0500000f


	//   ....[169]....
        /*033c*/ 	.word	0x0500000f


	//   ....[170]....
        /*0340*/ 	.word	0x0500000f


	//   ....[171]....
        /*0344*/ 	.word	0x0500000f


	//   ....[172]....
        /*0348*/ 	.word	0x0500000f


	//   ....[173]....
        /*034c*/ 	.word	0x0500000f


	//   ....[174]....
        /*0350*/ 	.word	0x0500000f


	//   ....[175]....
        /*0354*/ 	.word	0x0500000f


	//   ....[176]....
        /*0358*/ 	.word	0x0500000f


	//   ....[177]....
        /*035c*/ 	.word	0x0500000f


	//   ....[178]....
        /*0360*/ 	.word	0x0500000f


	//   ....[179]....
        /*0364*/ 	.word	0x0500000f


	//   ....[180]....
        /*0368*/ 	.word	0x0500000f


	//   ....[181]....
        /*036c*/ 	.word	0x0500000f


	//   ....[182]....
        /*0370*/ 	.word	0x0500000f


	//   ....[183]....
        /*0374*/ 	.word	0x0500000f


	//   ....[184]....
        /*0378*/ 	.word	0x0500000f


	//   ....[185]....
        /*037c*/ 	.word	0x0500000f


	//   ....[186]....
        /*0380*/ 	.word	0x0500000f


	//----- nvinfo : EIATTR_COOP_GROUP_INSTR_OFFSETS
	.align		4
.L_1294:
        /*0384*/ 	.byte	0x04, 0x28
        /*0386*/ 	.short	(.L_1296 - .L_1295)


	//   ....[0]....
.L_1295:
        /*0388*/ 	.word	0x00000080


	//   ....[1]....
        /*038c*/ 	.word	0x00000090


	//   ....[2]....
        /*0390*/ 	.word	0x000002d0


	//   ....[3]....
        /*0394*/ 	.word	0x00000430


	//   ....[4]....
        /*0398*/ 	.word	0x00000550


	//   ....[5]....
        /*039c*/ 	.word	0x000006b0


	//   ....[6]....
        /*03a0*/ 	.word	0x00001960


	//   ....[7]....
        /*03a4*/ 	.word	0x000020e0


	//   ....[8]....
        /*03a8*/ 	.word	0x00002300


	//   ....[9]....
        /*03ac*/ 	.word	0x00003030


	//   ....[10]....
        /*03b0*/ 	.word	0x00003140


	//   ....[11]....
        /*03b4*/ 	.word	0x00003770


	//   ....[12]....
        /*03b8*/ 	.word	0x000037d0


	//   ....[13]....
        /*03bc*/ 	.word	0x000049d0


	//   ....[14]....
        /*03c0*/ 	.word	0x00005400


	//   ....[15]....
        /*03c4*/ 	.word	0x00005980


	//   ....[16]....
        /*03c8*/ 	.word	0x00005aa0


	//   ....[17]....
        /*03cc*/ 	.word	0x000060c0


	//   ....[18]....
        /*03d0*/ 	.word	0x00006170


	//   ....[19]....
        /*03d4*/ 	.word	0x00007d50


	//   ....[20]....
        /*03d8*/ 	.word	0x00007d80


	//   ....[21]....
        /*03dc*/ 	.word	0x000081e0


	//   ....[22]....
        /*03e0*/ 	.word	0x000083b0


	//   ....[23]....
        /*03e4*/ 	.word	0x000099e0


	//   ....[24]....
        /*03e8*/ 	.word	0x00009bd0


	//   ....[25]....
        /*03ec*/ 	.word	0x0000a990


	//   ....[26]....
        /*03f0*/ 	.word	0x0000aab0


	//   ....[27]....
        /*03f4*/ 	.word	0x0000b120


	//   ....[28]....
        /*03f8*/ 	.word	0x0000b240


	//   ....[29]....
        /*03fc*/ 	.word	0x0000c5e0


	//   ....[30]....
        /*0400*/ 	.word	0x0000c660


	//   ....[31]....
        /*0404*/ 	.word	0x0000c6d0


	//   ....[32]....
        /*0408*/ 	.word	0x0000c720


	//   ....[33]....
        /*040c*/ 	.word	0x0000e250


	//   ....[34]....
        /*0410*/ 	.word	0x0000e280


	//   ....[35]....
        /*0414*/ 	.word	0x0000e2b0


	//   ....[36]....
        /*0418*/ 	.word	0x0000e310


	//   ....[37]....
        /*041c*/ 	.word	0x0000e820


	//   ....[38]....
        /*0420*/ 	.word	0x0000e850


	//   ....[39]....
        /*0424*/ 	.word	0x0000e990


	//   ....[40]....
        /*0428*/ 	.word	0x0000e9b0


	//   ....[41]....
        /*042c*/ 	.word	0x0000eaf0


	//   ....[42]....
        /*0430*/ 	.word	0x0000eb10


	//   ....[43]....
        /*0434*/ 	.word	0x0000ec60


	//   ....[44]....
        /*0438*/ 	.word	0x0000ec80


	//   ....[45]....
        /*043c*/ 	.word	0x0000f3a0


	//   ....[46]....
        /*0440*/ 	.word	0x0000f3c0


	//   ....[47]....
        /*0444*/ 	.word	0x0000f500


	//   ....[48]....
        /*0448*/ 	.word	0x0000f520


	//   ....[49]....
        /*044c*/ 	.word	0x0000f660


	//   ....[50]....
        /*0450*/ 	.word	0x0000f680


	//   ....[51]....
        /*0454*/ 	.word	0x0000f7d0


	//   ....[52]....
        /*0458*/ 	.word	0x0000f7f0


	//   ....[53]....
        /*045c*/ 	.word	0x0000fa00


	//   ....[54]....
        /*0460*/ 	.word	0x00011150


	//   ....[55]....
        /*0464*/ 	.word	0x00011170


	//   ....[56]....
        /*0468*/ 	.word	0x00011180


	//   ....[57]....
        /*046c*/ 	.word	0x000111c0


	//   ....[58]....
        /*0470*/ 	.word	0x00011210


	//   ....[59]....
        /*0474*/ 	.word	0x00011230


	//   ....[60]....
        /*0478*/ 	.word	0x00011280


	//   ....[61]....
        /*047c*/ 	.word	0x000112a0


	//   ....[62]....
        /*0480*/ 	.word	0x000112f0


	//   ....[63]....
        /*0484*/ 	.word	0x00011310


	//   ....[64]....
        /*0488*/ 	.word	0x00011340


	//   ....[65]....
        /*048c*/ 	.word	0x00011370


	//   ....[66]....
        /*0490*/ 	.word	0x000119a0


	//   ....[67]....
        /*0494*/ 	.word	0x000119c0


	//   ....[68]....
        /*0498*/ 	.word	0x000119f0


	//   ....[69]....
        /*049c*/ 	.word	0x00011a30


	//   ....[70]....
        /*04a0*/ 	.word	0x00011a80


	//   ....[71]....
        /*04a4*/ 	.word	0x00011aa0


	//   ....[72]....
        /*04a8*/ 	.word	0x00011af0


	//   ....[73]....
        /*04ac*/ 	.word	0x00011b10


	//   ....[74]....
        /*04b0*/ 	.word	0x00011b60


	//   ....[75]....
        /*04b4*/ 	.word	0x00011b80


	//   ....[76]....
        /*04b8*/ 	.word	0x00011bd0


	//   ....[77]....
        /*04bc*/ 	.word	0x00011bf0


	//   ....[78]....
        /*04c0*/ 	.word	0x00011c40


	//   ....[79]....
        /*04c4*/ 	.word	0x00011c60


	//   ....[80]....
        /*04c8*/ 	.word	0x00011c90


	//   ....[81]....
        /*04cc*/ 	.word	0x00011cb0


	//   ....[82]....
        /*04d0*/ 	.word	0x000120e0


	//   ....[83]....
        /*04d4*/ 	.word	0x00012130


	//   ....[84]....
        /*04d8*/ 	.word	0x00012150


	//   ....[85]....
        /*04dc*/ 	.word	0x00012220


	//   ....[86]....
        /*04e0*/ 	.word	0x00012230


	//   ....[87]....
        /*04e4*/ 	.word	0x00012260


	//   ....[88]....
        /*04e8*/ 	.word	0x000122f0


	//   ....[89]....
        /*04ec*/ 	.word	0x00012390


	//   ....[90]....
        /*04f0*/ 	.word	0x000123b0


	//   ....[91]....
        /*04f4*/ 	.word	0x00012450


	//   ....[92]....
        /*04f8*/ 	.word	0x00012470


	//   ....[93]....
        /*04fc*/ 	.word	0x00012480


	//   ....[94]....
        /*0500*/ 	.word	0x00012ba0


	//   ....[95]....
        /*0504*/ 	.word	0x00012bc0


	//   ....[96]....
        /*0508*/ 	.word	0x00012bd0


	//   ....[97]....
        /*050c*/ 	.word	0x00012be0


	//   ....[98]....
        /*0510*/ 	.word	0x00012c00


	//   ....[99]....
        /*0514*/ 	.word	0x00012c60


	//   ....[100]....
        /*0518*/ 	.word	0x00012c80


	//   ....[101]....
        /*051c*/ 	.word	0x00012c90


	//   ....[102]....
        /*0520*/ 	.word	0x00012cd0


	//   ....[103]....
        /*0524*/ 	.word	0x00012d00


	//   ....[104]....
        /*0528*/ 	.word	0x00012d10


	//   ....[105]....
        /*052c*/ 	.word	0x00012d30


	//   ....[106]....
        /*0530*/ 	.word	0x00013090


	//   ....[107]....
        /*0534*/ 	.word	0x000130b0


	//   ....[108]....
        /*0538*/ 	.word	0x000130c0


	//   ....[109]....
        /*053c*/ 	.word	0x000130d0


	//   ....[110]....
        /*0540*/ 	.word	0x000130e0


	//   ....[111]....
        /*0544*/ 	.word	0x00013100


	//   ....[112]....
        /*0548*/ 	.word	0x00013170


	//   ....[113]....
        /*054c*/ 	.word	0x00013190


	//   ....[114]....
        /*0550*/ 	.word	0x000131f0


	//   ....[115]....
        /*0554*/ 	.word	0x00013200


	//   ....[116]....
        /*0558*/ 	.word	0x00013270


	//   ....[117]....
        /*055c*/ 	.word	0x000132e0


	//   ....[118]....
        /*0560*/ 	.word	0x00013720


	//   ....[119]....
        /*0564*/ 	.word	0x00013900


	//   ....[120]....
        /*0568*/ 	.word	0x00013f50


	//   ....[121]....
        /*056c*/ 	.word	0x00014030


	//   ....[122]....
        /*0570*/ 	.word	0x000140d0


	//   ....[123]....
        /*0574*/ 	.word	0x00014150


	//   ....[124]....
        /*0578*/ 	.word	0x00014200


	//   ....[125]....
        /*057c*/ 	.word	0x00014260


	//   ....[126]....
        /*0580*/ 	.word	0x00014320


	//   ....[127]....
        /*0584*/ 	.word	0x00014380


	//   ....[128]....
        /*0588*/ 	.word	0x00014440


	//   ....[129]....
        /*058c*/ 	.word	0x000144a0


	//   ....[130]....
        /*0590*/ 	.word	0x00014560


	//   ....[131]....
        /*0594*/ 	.word	0x000145c0


	//   ....[132]....
        /*0598*/ 	.word	0x00014660


	//   ....[133]....
        /*059c*/ 	.word	0x000146f0


	//   ....[134]....
        /*05a0*/ 	.word	0x00014760


	//   ....[135]....
        /*05a4*/ 	.word	0x000147e0


	//   ....[136]....
        /*05a8*/ 	.word	0x00014880


	//   ....[137]....
        /*05ac*/ 	.word	0x000148e0


	//   ....[138]....
        /*05b0*/ 	.word	0x000149a0


	//   ....[139]....
        /*05b4*/ 	.word	0x00014a00


	//   ....[140]....
        /*05b8*/ 	.word	0x00014ac0


	//   ....[141]....
        /*05bc*/ 	.word	0x00014b20


	//   ....[142]....
        /*05c0*/ 	.word	0x00014be0


	//   ....[143]....
        /*05c4*/ 	.word	0x00014c40


	//   ....[144]....
        /*05c8*/ 	.word	0x00014d00


	//   ....[145]....
        /*05cc*/ 	.word	0x00014d60


	//   ....[146]....
        /*05d0*/ 	.word	0x00014e20


	//   ....[147]....
        /*05d4*/ 	.word	0x00014e80


	//   ....[148]....
        /*05d8*/ 	.word	0x00014f20


	//   ....[149]....
        /*05dc*/ 	.word	0x00015050


	//   ....[150]....
        /*05e0*/ 	.word	0x00015120


	//   ....[151]....
        /*05e4*/ 	.word	0x000151b0


	//   ....[152]....
        /*05e8*/ 	.word	0x000152e0


	//   ....[153]....
        /*05ec*/ 	.word	0x00015340


	//   ....[154]....
        /*05f0*/ 	.word	0x00015450


	//   ....[155]....
        /*05f4*/ 	.word	0x000154b0


	//   ....[156]....
        /*05f8*/ 	.word	0x000155c0


	//   ....[157]....
        /*05fc*/ 	.word	0x00015620


	//   ....[158]....
        /*0600*/ 	.word	0x00015730


	//   ....[159]....
        /*0604*/ 	.word	0x00015790


	//   ....[160]....
        /*0608*/ 	.word	0x00015850


	//   ....[161]....
        /*060c*/ 	.word	0x000159b0


	//   ....[162]....
        /*0610*/ 	.word	0x00015a50


	//   ....[163]....
        /*0614*/ 	.word	0x00015ab0


	//   ....[164]....
        /*0618*/ 	.word	0x00015b50


	//   ....[165]....
        /*061c*/ 	.word	0x00015bb0


	//   ....[166]....
        /*0620*/ 	.word	0x00015c60


	//   ....[167]....
        /*0624*/ 	.word	0x00015cc0


	//   ....[168]....
        /*0628*/ 	.word	0x00015d60


	//   ....[169]....
        /*062c*/ 	.word	0x00015dc0


	//   ....[170]....
        /*0630*/ 	.word	0x00015e60


	//   ....[171]....
        /*0634*/ 	.word	0x00015ec0


	//   ....[172]....
        /*0638*/ 	.word	0x00015f60


	//   ....[173]....
        /*063c*/ 	.word	0x00016040


	//   ....[174]....
        /*0640*/ 	.word	0x000160e0


	//   ....[175]....
        /*0644*/ 	.word	0x00016140


	//   ....[176]....
        /*0648*/ 	.word	0x00016210


	//   ....[177]....
        /*064c*/ 	.word	0x00016270


	//   ....[178]....
        /*0650*/ 	.word	0x00016340


	//   ....[179]....
        /*0654*/ 	.word	0x000163a0


	//   ....[180]....
        /*0658*/ 	.word	0x00016470


	//   ....[181]....
        /*065c*/ 	.word	0x000164d0


	//   ....[182]....
        /*0660*/ 	.word	0x000165a0


	//   ....[183]....
        /*0664*/ 	.word	0x00016600


	//   ....[184]....
        /*0668*/ 	.word	0x000166d0


	//   ....[185]....
        /*066c*/ 	.word	0x00016760


	//   ....[186]....
        /*0670*/ 	.word	0x00016880


	//----- nvinfo : EIATTR_REG_RECONFIG
	.align		4
.L_1296:
        /*0674*/ 	.byte	0x01, 0x54
	.zero		2


	//----- nvinfo : EIATTR_SYSCALL_OFFSETS
	.align		4
        /*0678*/ 	.byte	0x04, 0x46
        /*067a*/ 	.short	(.L_1298 - .L_1297)


	//   ....[0]....
.L_1297:
        /*067c*/ 	.word	0x00001b40


	//   ....[1]....
        /*0680*/ 	.word	0x000108f0


	//   ....[2]....
        /*0684*/ 	.word	0x00010a40


	//   ....[3]....
        /*0688*/ 	.word	0x00010b30


	//   ....[4]....
        /*068c*/ 	.word	0x00011650


	//----- nvinfo : EIATTR_MBARRIER_INSTR_OFFSETS
	.align		4
.L_1298:
        /*0690*/ 	.byte	0x04, 0x39
        /*0692*/ 	.short	(.L_1300 - .L_1299)


	//   ....[0]....
.L_1299:
        /*0694*/ 	.word	0x00000180
        /*0698*/ 	.word	0x000000ff
        /*069c*/ 	.word	0x00022800
        /*06a0*/ 	.short	0x0100
        /*06a2*/ 	.byte	0x08
	.zero		1


	//   ....[1]....
        /*06a4*/ 	.word	0x00000190
        /*06a8*/ 	.word	0x000000ff
        /*06ac*/ 	.word	0x00022820
        /*06b0*/ 	.short	0x0100
        /*06b2*/ 	.byte	0x08
	.zero		1


	//   ....[2]....
        /*06b4*/ 	.word	0x00000280
        /*06b8*/ 	.word	0x000000ff
        /*06bc*/ 	.word	0x00022830
        /*06c0*/ 	.short	0x0100
        /*06c2*/ 	.byte	0x08
	.zero		1


	//   ....[3]....
        /*06c4*/ 	.word	0x00000290
        /*06c8*/ 	.word	0x000000ff
        /*06cc*/ 	.word	0x00022840
        /*06d0*/ 	.short	0x0100
        /*06d2*/ 	.byte	0x08
	.zero		1


	//   ....[4]....
        /*06d4*/ 	.word	0x000002a0
        /*06d8*/ 	.word	0x000000ff
        /*06dc*/ 	.word	0x00022838
        /*06e0*/ 	.short	0x0100
        /*06e2*/ 	.byte	0x08
	.zero		1


	//   ....[5]....
        /*06e4*/ 	.word	0x000002b0
        /*06e8*/ 	.word	0x000000ff
        /*06ec*/ 	.word	0x00022848
        /*06f0*/ 	.short	0x0100
        /*06f2*/ 	.byte	0x08
	.zero		1


	//   ....[6]....
        /*06f4*/ 	.word	0x000003e0
        /*06f8*/ 	.word	0x000000ff
        /*06fc*/ 	.word	0x00022850
        /*0700*/ 	.short	0x0100
        /*0702*/ 	.byte	0x08
	.zero		1


	//   ....[7]....
        /*0704*/ 	.word	0x000003f0
        /*0708*/ 	.word	0x000000ff
        /*070c*/ 	.word	0x00022860
        /*0710*/ 	.short	0x0100
        /*0712*/ 	.byte	0x08
	.zero		1


	//   ....[8]....
        /*0714*/ 	.word	0x00000400
        /*0718*/ 	.word	0x000000ff
        /*071c*/ 	.word	0x00022858
        /*0720*/ 	.short	0x0100
        /*0722*/ 	.byte	0x08
	.zero		1


	//   ....[9]....
        /*0724*/ 	.word	0x00000410
        /*0728*/ 	.word	0x000000ff
        /*072c*/ 	.word	0x00022868
        /*0730*/ 	.short	0x0100
        /*0732*/ 	.byte	0x08
	.zero		1


	//   ....[10]....
        /*0734*/ 	.word	0x00000500
        /*0738*/ 	.word	0x000000ff
        /*073c*/ 	.word	0x00022870
        /*0740*/ 	.short	0x0100
        /*0742*/ 	.byte	0x06
	.zero		1


	//   ....[11]....
        /*0744*/ 	.word	0x00000510
        /*0748*/ 	.word	0x000000ff
        /*074c*/ 	.word	0x00022880
        /*0750*/ 	.short	0x0100
        /*0752*/ 	.byte	0x06
	.zero		1


	//   ....[12]....
        /*0754*/ 	.word	0x00000520
        /*0758*/ 	.word	0x000000ff
        /*075c*/ 	.word	0x00022878
        /*0760*/ 	.short	0x0100
        /*0762*/ 	.byte	0x06
	.zero		1


	//   ....[13]....
        /*0764*/ 	.word	0x00000530
        /*0768*/ 	.word	0x000000ff
        /*076c*/ 	.word	0x00022888
        /*0770*/ 	.short	0x0100
        /*0772*/ 	.byte	0x06
	.zero		1


	//   ....[14]....
        /*0774*/ 	.word	0x00000660
        /*0778*/ 	.word	0x000000ff
        /*077c*/ 	.word	0x00022890
        /*0780*/ 	.short	0x0100
        /*0782*/ 	.byte	0x08
	.zero		1


	//   ....[15]....
        /*0784*/ 	.word	0x00000670
        /*0788*/ 	.word	0x000000ff
        /*078c*/ 	.word	0x000228a0
        /*0790*/ 	.short	0x0100
        /*0792*/ 	.byte	0x08
	.zero		1


	//   ....[16]....
        /*0794*/ 	.word	0x00000680
        /*0798*/ 	.word	0x000000ff
        /*079c*/ 	.word	0x00022898
        /*07a0*/ 	.short	0x0100
        /*07a2*/ 	.byte	0x08
	.zero		1


	//   ....[17]....
        /*07a4*/ 	.word	0x00000690
        /*07a8*/ 	.word	0x000000ff
        /*07ac*/ 	.word	0x000228a8
        /*07b0*/ 	.short	0x0100
        /*07b2*/ 	.byte	0x08
	.zero		1


	//   ....[18]....
        /*07b4*/ 	.word	0x000007d0
        /*07b8*/ 	.word	0x000000ff
        /*07bc*/ 	.word	0x000228b0
        /*07c0*/ 	.short	0x0100
        /*07c2*/ 	.byte	0x08
	.zero		1


	//   ....[19]....
        /*07c4*/ 	.word	0x000007e0
        /*07c8*/ 	.word	0x000000ff
        /*07cc*/ 	.word	0x000228c0
        /*07d0*/ 	.short	0x0100
        /*07d2*/ 	.byte	0x08
	.zero		1


	//   ....[20]....
        /*07d4*/ 	.word	0x000007f0
        /*07d8*/ 	.word	0x000000ff
        /*07dc*/ 	.word	0x000228b8
        /*07e0*/ 	.short	0x0100
        /*07e2*/ 	.byte	0x08
	.zero		1


	//   ....[21]....
        /*07e4*/ 	.word	0x00000800
        /*07e8*/ 	.word	0x000000ff
        /*07ec*/ 	.word	0x000228c8
        /*07f0*/ 	.short	0x0100
        /*07f2*/ 	.byte	0x08
	.zero		1


	//   ....[22]....
        /*07f4*/ 	.word	0x00001bf0
        /*07f8*/ 	.word	0x00000007
        /*07fc*/ 	.word	0x00022800
        /*0800*/ 	.short	0x010a
        /*0802*/ 	.byte	0x3f
	.zero		1


	//   ....[23]....
        /*0804*/ 	.word	0x00001cc0
        /*0808*/ 	.word	0x000000ff
        /*080c*/ 	.word	0x00022830
        /*0810*/ 	.short	0x010a
        /*0812*/ 	.byte	0x18
	.zero		1


	//   ....[24]....
        /*0814*/ 	.word	0x00001d00
        /*0818*/ 	.word	0x000000ff
        /*081c*/ 	.word	0x00022830
        /*0820*/ 	.short	0x010a
        /*0822*/ 	.byte	0x18
	.zero		1


	//   ....[25]....
        /*0824*/ 	.word	0x00002080
        /*0828*/ 	.word	0x000000ff
        /*082c*/ 	.word	0x00000000
        /*0830*/ 	.short	0x0101
        /*0832*/ 	.byte	0x05
	.zero		1


	//   ....[26]....
        /*0834*/ 	.word	0x00003fe0
        /*0838*/ 	.word	0x000000ff
        /*083c*/ 	.word	0x00022850
        /*0840*/ 	.short	0x010a
        /*0842*/ 	.byte	0x18
	.zero		1


	//   ....[27]....
        /*0844*/ 	.word	0x00004020
        /*0848*/ 	.word	0x000000ff
        /*084c*/ 	.word	0x00022850
        /*0850*/ 	.short	0x010a
        /*0852*/ 	.byte	0x18
	.zero		1


	//   ....[28]....
        /*0854*/ 	.word	0x00004370
        /*0858*/ 	.word	0x000000ff
        /*085c*/ 	.word	0x00000000
        /*0860*/ 	.short	0x0101
        /*0862*/ 	.byte	0x18
	.zero		1


	//   ....[29]....
        /*0864*/ 	.word	0x000046f0
        /*0868*/ 	.word	0x000000ff
        /*086c*/ 	.word	0x00022830
        /*0870*/ 	.short	0x010a
        /*0872*/ 	.byte	0x19
	.zero		1


	//   ....[30]....
        /*0874*/ 	.word	0x00004730
        /*0878*/ 	.word	0x000000ff
        /*087c*/ 	.word	0x00022830
        /*0880*/ 	.short	0x010a
        /*0882*/ 	.byte	0x19
	.zero		1


	//   ....[31]....
        /*0884*/ 	.word	0x00004980
        /*0888*/ 	.word	0x000000ff
        /*088c*/ 	.word	0x00000000
        /*0890*/ 	.short	0x0101
        /*0892*/ 	.byte	0x0a
	.zero		1


	//   ....[32]....
        /*0894*/ 	.word	0x00007270
        /*0898*/ 	.word	0x000000ff
        /*089c*/ 	.word	0x00022850
        /*08a0*/ 	.short	0x010a
        /*08a2*/ 	.byte	0x19
	.zero		1


	//   ....[33]....
        /*08a4*/ 	.word	0x000072c0
        /*08a8*/ 	.word	0x000000ff
        /*08ac*/ 	.word	0x00022850
        /*08b0*/ 	.short	0x010a
        /*08b2*/ 	.byte	0x19
	.zero		1


	//   ....[34]....
        /*08b4*/ 	.word	0x000075b0
        /*08b8*/ 	.word	0x000000ff
        /*08bc*/ 	.word	0x00000000
        /*08c0*/ 	.short	0x0101
        /*08c2*/ 	.byte	0x19
	.zero		1


	//   ....[35]....
        /*08c4*/ 	.word	0x00007990
        /*08c8*/ 	.word	0x000000ff
        /*08cc*/ 	.word	0x00022830
        /*08d0*/ 	.short	0x010a
        /*08d2*/ 	.byte	0x19
	.zero		1


	//   ....[36]....
        /*08d4*/ 	.word	0x000079d0
        /*08d8*/ 	.word	0x000000ff
        /*08dc*/ 	.word	0x00022830
        /*08e0*/ 	.short	0x010a
        /*08e2*/ 	.byte	0x19
	.zero		1


	//   ....[37]....
        /*08e4*/ 	.word	0x00007c00
        /*08e8*/ 	.word	0x000000ff
        /*08ec*/ 	.word	0x00000000
        /*08f0*/ 	.short	0x0101
        /*08f2*/ 	.byte	0x0a
	.zero		1


	//   ....[38]....
        /*08f4*/ 	.word	0x00009260
        /*08f8*/ 	.word	0x000000ff
        /*08fc*/ 	.word	0x00022850
        /*0900*/ 	.short	0x010a
        /*0902*/ 	.byte	0x19
	.zero		1


	//   ....[39]....
        /*0904*/ 	.word	0x000092b0
        /*0908*/ 	.word	0x000000ff
        /*090c*/ 	.word	0x00022850
        /*0910*/ 	.short	0x010a
        /*0912*/ 	.byte	0x19
	.zero		1


	//   ....[40]....
        /*0914*/ 	.word	0x00009580
        /*0918*/ 	.word	0x000000ff
        /*091c*/ 	.word	0x00000000
        /*0920*/ 	.short	0x0101
        /*0922*/ 	.byte	0x19
	.zero		1


	//   ....[41]....
        /*0924*/ 	.word	0x00009710
        /*0928*/ 	.word	0x000000ff
        /*092c*/ 	.word	0x00022830
        /*0930*/ 	.short	0x010a
        /*0932*/ 	.byte	0x18
	.zero		1


	//   ....[42]....
        /*0934*/ 	.word	0x00009750
        /*0938*/ 	.word	0x000000ff
        /*093c*/ 	.word	0x00022830
        /*0940*/ 	.short	0x010a
        /*0942*/ 	.byte	0x18
	.zero		1


	//   ....[43]....
        /*0944*/ 	.word	0x00009990
        /*0948*/ 	.word	0x000000ff
        /*094c*/ 	.word	0x00000000
        /*0950*/ 	.short	0x0101
        /*0952*/ 	.byte	0x0a
	.zero		1


	//   ....[44]....
        /*0954*/ 	.word	0x0000c280
        /*0958*/ 	.word	0x000000ff
        /*095c*/ 	.word	0x00022850
        /*0960*/ 	.short	0x010a
        /*0962*/ 	.byte	0x18
	.zero		1


	//   ....[45]....
        /*0964*/ 	.word	0x0000c2d0
        /*0968*/ 	.word	0x000000ff
        /*096c*/ 	.word	0x00022850
        /*0970*/ 	.short	0x010a
        /*0972*/ 	.byte	0x18
	.zero		1


	//   ....[46]....
        /*0974*/ 	.word	0x0000c5c0
        /*0978*/ 	.word	0x000000ff
        /*097c*/ 	.word	0x00000000
        /*0980*/ 	.short	0x0101
        /*0982*/ 	.byte	0x18
	.zero		1


	//   ....[47]....
        /*0984*/ 	.word	0x0000e840
        /*0988*/ 	.word	0x000000b0
        /*098c*/ 	.word	0x00000000
        /*0990*/ 	.short	0x0101
        /*0992*/ 	.byte	0x3f
	.zero		1


	//   ....[48]....
        /*0994*/ 	.word	0x00010f30
        /*0998*/ 	.word	0x00000016
        /*099c*/ 	.word	0x00022840
        /*09a0*/ 	.short	0x010a
        /*09a2*/ 	.byte	0x3f
	.zero		1


	//   ....[49]....
        /*09a4*/ 	.word	0x00011430
        /*09a8*/ 	.word	0x00000016
        /*09ac*/ 	.word	0x00022830
        /*09b0*/ 	.short	0x0107
        /*09b2*/ 	.byte	0x3f
	.zero		1


	//   ....[50]....
        /*09b4*/ 	.word	0x00011500
        /*09b8*/ 	.word	0x00000016
        /*09bc*/ 	.word	0x00022830
        /*09c0*/ 	.short	0x0101
        /*09c2*/ 	.byte	0x3f
	.zero		1


	//   ....[51]....
        /*09c4*/ 	.word	0x00011d70
        /*09c8*/ 	.word	0x00000011
        /*09cc*/ 	.word	0x00022800
        /*09d0*/ 	.short	0x0107
        /*09d2*/ 	.byte	0x3f
	.zero		1


	//   ....[52]....
        /*09d4*/ 	.word	0x00011e60
        /*09d8*/ 	.word	0x00000011
        /*09dc*/ 	.word	0x00022800
        /*09e0*/ 	.short	0x0101
        /*09e2*/ 	.byte	0x3f
	.zero		1


	//   ....[53]....
        /*09e4*/ 	.word	0x00011e80
        /*09e8*/ 	.word	0x00000011
        /*09ec*/ 	.word	0x00022820
        /*09f0*/ 	.short	0x010a
        /*09f2*/ 	.byte	0x3f
	.zero		1


	//   ....[54]....
        /*09f4*/ 	.word	0x00011f10
        /*09f8*/ 	.word	0x00000016
        /*09fc*/ 	.word	0x00022860
        /*0a00*/ 	.short	0x010a
        /*0a02*/ 	.byte	0x3f
	.zero		1


	//   ....[55]....
        /*0a04*/ 	.word	0x00012600
        /*0a08*/ 	.word	0x00000016
        /*0a0c*/ 	.word	0x00022850
        /*0a10*/ 	.short	0x0107
        /*0a12*/ 	.byte	0x3f
	.zero		1


	//   ....[56]....
        /*0a14*/ 	.word	0x000126d0
        /*0a18*/ 	.word	0x00000016
        /*0a1c*/ 	.word	0x00022850
        /*0a20*/ 	.short	0x0101
        /*0a22*/ 	.byte	0x3f
	.zero		1


	//   ....[57]....
        /*0a24*/ 	.word	0x00012a00
        /*0a28*/ 	.word	0x0000000a
        /*0a2c*/ 	.word	0x00022840
        /*0a30*/ 	.short	0x010a
        /*0a32*/ 	.byte	0x3f
	.zero		1


	//   ....[58]....
        /*0a34*/ 	.word	0x00012dd0
        /*0a38*/ 	.word	0x0000000a
        /*0a3c*/ 	.word	0x00022830
        /*0a40*/ 	.short	0x0107
        /*0a42*/ 	.byte	0x3f
	.zero		1


	//   ....[59]....
        /*0a44*/ 	.word	0x00012e90
        /*0a48*/ 	.word	0x0000000a
        /*0a4c*/ 	.word	0x00022830
        /*0a50*/ 	.short	0x0101
        /*0a52*/ 	.byte	0x3f
	.zero		1


	//   ....[60]....
        /*0a54*/ 	.word	0x00012ec0
        /*0a58*/ 	.word	0x0000000a
        /*0a5c*/ 	.word	0x00022860
        /*0a60*/ 	.short	0x010a
        /*0a62*/ 	.byte	0x3f
	.zero		1


	//   ....[61]....
        /*0a64*/ 	.word	0x000133e0
        /*0a68*/ 	.word	0x0000000a
        /*0a6c*/ 	.word	0x00022850
        /*0a70*/ 	.short	0x0107
        /*0a72*/ 	.byte	0x3f
	.zero		1


	//   ....[62]....
        /*0a74*/ 	.word	0x000134a0
        /*0a78*/ 	.word	0x0000000a
        /*0a7c*/ 	.word	0x00022850
        /*0a80*/ 	.short	0x0101
        /*0a82*/ 	.byte	0x3f
	.zero		1


	//   ....[63]....
        /*0a84*/ 	.word	0x00013880
        /*0a88*/ 	.word	0x00000005
        /*0a8c*/ 	.word	0x00022820
        /*0a90*/ 	.short	0x010a
        /*0a92*/ 	.byte	0x3f
	.zero		1


	//   ....[64]....
        /*0a94*/ 	.word	0x00013a00
        /*0a98*/ 	.word	0x00000003
        /*0a9c*/ 	.word	0x00022840
        /*0aa0*/ 	.short	0x010a
        /*0aa2*/ 	.byte	0x3f
	.zero		1


	//   ....[65]....
        /*0aa4*/ 	.word	0x00013aa0
        /*0aa8*/ 	.word	0x00000005
        /*0aac*/ 	.word	0x00022840
        /*0ab0*/ 	.short	0x010a
        /*0ab2*/ 	.byte	0x3f
	.zero		1


	//   ....[66]....
        /*0ab4*/ 	.word	0x00013ae0
        /*0ab8*/ 	.word	0x00000003
        /*0abc*/ 	.word	0x00022860
        /*0ac0*/ 	.short	0x010a
        /*0ac2*/ 	.byte	0x3f
	.zero		1


	//   ....[67]....
        /*0ac4*/ 	.word	0x00013b20
        /*0ac8*/ 	.word	0x00000005
        /*0acc*/ 	.word	0x00022860
        /*0ad0*/ 	.short	0x010a
        /*0ad2*/ 	.byte	0x3f
	.zero		1


	//   ....[68]....
        /*0ad4*/ 	.word	0x00013b80
        /*0ad8*/ 	.word	0x00000007
        /*0adc*/ 	.word	0x00022800
        /*0ae0*/ 	.short	0x010a
        /*0ae2*/ 	.byte	0x3f
	.zero		1


	//   ....[69]....
        /*0ae4*/ 	.word	0x00013be0
        /*0ae8*/ 	.word	0x00000000
        /*0aec*/ 	.word	0x00022830
        /*0af0*/ 	.short	0x010a
        /*0af2*/ 	.byte	0x3f
	.zero		1


	//   ....[70]....
        /*0af4*/ 	.word	0x00013c40
        /*0af8*/ 	.word	0x0000000a
        /*0afc*/ 	.word	0x00022850
        /*0b00*/ 	.short	0x010a
        /*0b02*/ 	.byte	0x3f
	.zero		1


	//   ....[71]....
        /*0b04*/ 	.word	0x00013ca0
        /*0b08*/ 	.word	0x00000003
        /*0b0c*/ 	.word	0x00022830
        /*0b10*/ 	.short	0x010a
        /*0b12*/ 	.byte	0x3f
	.zero		1


	//   ....[72]....
        /*0b14*/ 	.word	0x00013d00
        /*0b18*/ 	.word	0x0000000b
        /*0b1c*/ 	.word	0x00022850
        /*0b20*/ 	.short	0x010a
        /*0b22*/ 	.byte	0x3f
	.zero		1


	//   ....[73]....
        /*0b24*/ 	.word	0x00013d60
        /*0b28*/ 	.word	0x00000003
        /*0b2c*/ 	.word	0x00022830
        /*0b30*/ 	.short	0x010a
        /*0b32*/ 	.byte	0x3f
	.zero		1


	//   ....[74]....
        /*0b34*/ 	.word	0x00013dc0
        /*0b38*/ 	.word	0x00000009
        /*0b3c*/ 	.word	0x00022850
        /*0b40*/ 	.short	0x010a
        /*0b42*/ 	.byte	0x3f
	.zero		1


	//   ....[75]....
        /*0b44*/ 	.word	0x00013e20
        /*0b48*/ 	.word	0x00000003
        /*0b4c*/ 	.word	0x00022830
        /*0b50*/ 	.short	0x010a
        /*0b52*/ 	.byte	0x3f
	.zero		1


	//   ....[76]....
        /*0b54*/ 	.word	0x00013e80
        /*0b58*/ 	.word	0x00000009
        /*0b5c*/ 	.word	0x00022850
        /*0b60*/ 	.short	0x010a
        /*0b62*/ 	.byte	0x3f
	.zero		1


	//   ....[77]....
        /*0b64*/ 	.word	0x00013f80
        /*0b68*/ 	.word	0x00000016
        /*0b6c*/ 	.word	0x00022840
        /*0b70*/ 	.short	0x010a
        /*0b72*/ 	.byte	0x3f
	.zero		1


	//   ....[78]....
        /*0b74*/ 	.word	0x00014f50
        /*0b78*/ 	.word	0x00000011
        /*0b7c*/ 	.word	0x00022820
        /*0b80*/ 	.short	0x010a
        /*0b82*/ 	.byte	0x3f
	.zero		1


	//   ....[79]....
        /*0b84*/ 	.word	0x00014fa0
        /*0b88*/ 	.word	0x00000016
        /*0b8c*/ 	.word	0x00022860
        /*0b90*/ 	.short	0x010a
        /*0b92*/ 	.byte	0x3f
	.zero		1


	//   ....[80]....
        /*0b94*/ 	.word	0x00015900
        /*0b98*/ 	.word	0x0000000a
        /*0b9c*/ 	.word	0x00022840
        /*0ba0*/ 	.short	0x010a
        /*0ba2*/ 	.byte	0x3f
	.zero		1


	//   ....[81]....
        /*0ba4*/ 	.word	0x00015f90
        /*0ba8*/ 	.word	0x0000000a
        /*0bac*/ 	.word	0x00022860
        /*0bb0*/ 	.short	0x010a
        /*0bb2*/ 	.byte	0x3f
	.zero		1


	//   ....[82]....
        /*0bb4*/ 	.word	0x000167a0
        /*0bb8*/ 	.word	0x00000005
        /*0bbc*/ 	.word	0x00022820
        /*0bc0*/ 	.short	0x010a
        /*0bc2*/ 	.byte	0x3f
	.zero		1


	//   ....[83]....
        /*0bc4*/ 	.word	0x00016940
        /*0bc8*/ 	.word	0x00000003
        /*0bcc*/ 	.word	0x00022840
        /*0bd0*/ 	.short	0x010a
        /*0bd2*/ 	.byte	0x3f
	.zero		1


	//   ....[84]....
        /*0bd4*/ 	.word	0x00016990
        /*0bd8*/ 	.word	0x00000005
        /*0bdc*/ 	.word	0x00022840
        /*0be0*/ 	.short	0x010a
        /*0be2*/ 	.byte	0x3f
	.zero		1


	//   ....[85]....
        /*0be4*/ 	.word	0x000169e0
        /*0be8*/ 	.word	0x00000003
        /*0bec*/ 	.word	0x00022860
        /*0bf0*/ 	.short	0x010a
        /*0bf2*/ 	.byte	0x3f
	.zero		1


	//----- nvinfo : EIATTR_NUM_MBARRIERS
	.align		4
.L_1300:
        /*0bf4*/ 	.byte	0x03, 0x38
        /*0bf6*/ 	.short	0x0016


	//----- nvinfo : EIATTR_EXIT_INSTR_OFFSETS
	.align		4
        /*0bf8*/ 	.byte	0x04, 0x1c
        /*0bfa*/ 	.short	(.L_1302 - .L_1301)


	//   ....[0]....
.L_1301:
        /*0bfc*/ 	.word	0x00000960


	//   ....[1]....
        /*0c00*/ 	.word	0x0000f970


	//   ....[2]....
        /*0c04*/ 	.word	0x00013b70


	//----- nvinfo : EIATTR_MAX_THREADS
	.align		4
.L_1302:
        /*0c08*/ 	.byte	0x04, 0x05
        /*0c0a*/ 	.short	(.L_1304 - .L_1303)
.L_1303:
        /*0c0c*/ 	.word	0x00000180
        /*0c10*/ 	.word	0x00000001
        /*0c14*/ 	.word	0x00000001


	//----- nvinfo : EIATTR_CRS_STACK_SIZE
	.align		4
.L_1304:
        /*0c18*/ 	.byte	0x04, 0x1e
        /*0c1a*/ 	.short	(.L_1306 - .L_1305)
.L_1305:
        /*0c1c*/ 	.word	0x00000000


	//----- nvinfo : EIATTR_CBANK_PARAM_SIZE
	.align		4
.L_1306:
        /*0c20*/ 	.byte	0x03, 0x19
        /*0c22*/ 	.short	0x0af0


	//----- nvinfo : EIATTR_PARAM_CBANK
	.align		4
        /*0c24*/ 	.byte	0x04, 0x0a
        /*0c26*/ 	.short	(.L_1308 - .L_1307)
	.align		4
.L_1307:
        /*0c28*/ 	.word	index@(.nv.constant0._ZN7cutlass13device_kernelIN5flash11enable_sm90INS1_16FlashAttnFwdSm90INS1_25CollectiveMainloopFwdSm90ILi2EN4cute5tupleIJNS5_1CILi1EEES8_S8_EEENS6_IJNS7_ILi128EEENS7_ILi96EEENS7_ILi64EEEEEELi256ENS_10bfloat16_tEfNS_4arch4Sm90ELb0ELb1ELb0ELb0ELb1ELb0ELb0ELb1ELb0ELb1ELb0ELb0EEENS1_21CollectiveEpilogueFwdINS6_IJSA_NS7_ILi256EEESB_EEES9_SE_SG_Li256ELb0ELb1ELb0ELb0EEENS1_30DynamicPersistentTileSchedulerILi256ELi128ELb0ELb1ELb1EEEEEEEEEvNT_6ParamsE)
        /*0c2c*/ 	.short	0x0210
        /*0c2e*/ 	.short	0x0af0


	//----- nvinfo : EIATTR_SW_WAR
	.align		4
.L_1308:
        /*0c30*/ 	.byte	0x04, 0x36
        /*0c32*/ 	.short	(.L_1310 - .L_1309)
.L_1309:
        /*0c34*/ 	.word	0x00000008
.L_1310:


//--------------------- .nv.info._ZN7cutlass13device_kernelIN5flash11enable_sm90INS1_16FlashAttnFwdSm90INS1_25CollectiveMainloopFwdSm90ILi2EN4cute5tupleIJNS5_1CILi1EEES8_S8_EEENS6_IJNS7_ILi128EEENS7_ILi96EEENS7_ILi64EEEEEELi256ENS_10bfloat16_tEfNS_4arch4Sm90ELb0ELb1ELb0ELb0ELb1ELb0ELb1ELb1ELb0ELb1ELb0ELb0EEENS1_21CollectiveEpilogueFwdINS6_IJSA_NS7_ILi256EEESB_EEES9_SE_SG_Li256ELb0ELb1ELb0ELb0EEENS1_30DynamicPersistentTileSchedulerILi256ELi128ELb0ELb1ELb1EEEEEEEEEvNT_6ParamsE --------------------------
	.section	.nv.info._ZN7cutlass13device_kernelIN5flash11enable_sm90INS1_16FlashAttnFwdSm90INS1_25CollectiveMainloopFwdSm90ILi2EN4cute5tupleIJNS5_1CILi1EEES8_S8_EEENS6_IJNS7_ILi128EEENS7_ILi96EEENS7_ILi64EEEEEELi256ENS_10bfloat16_tEfNS_4arch4Sm90ELb0ELb1ELb0ELb0ELb1ELb0ELb1ELb1ELb0ELb1ELb0ELb0EEENS1_21CollectiveEpilogueFwdINS6_IJSA_NS7_ILi256EEESB_EEES9_SE_SG_Li256ELb0ELb1ELb0ELb0EEENS1_30DynamicPersistentTileSchedulerILi256ELi128ELb0ELb1ELb1EEEEEEEEEvNT_6ParamsE,"",@"SHT_CUDA_INFO"
	.sectionflags	@""
	.align	4


	//----- nvinfo : EIATTR_CUDA_API_VERSION
	.align		4
        /*0000*/ 	.byte	0x04, 0x37
        /*0002*/ 	.short	(.L_1312 - .L_1311)
.L_1311:
        /*0004*/ 	.word	0x00000082


	//----- nvinfo : EIATTR_KPARAM_INFO
	.align		4
.L_1312:
        /*0008*/ 	.byte	0x04, 0x17
        /*000a*/ 	.short	(.L_1314 - .L_1313)
.L_1313:
        /*000c*/ 	.word	0x00000000
        /*0010*/ 	.short	0x0000
        /*0012*/ 	.short	0x0070
        /*0014*/ 	.byte	0x00, 0xf0, 0x01, 0x2e


	//----- nvinfo : EIATTR_SPARSE_MMA_MASK
	.align		4
.L_1314:
        /*0018*/ 	.byte	0x03, 0x50
        /*001a*/ 	.short	0x0000


	//----- nvinfo : EIATTR_MAXREG_COUNT
	.align		4
        /*001c*/ 	.byte	0x03, 0x1b
        /*001e*/ 	.short	0x00a8


	//----- nvinfo : EIATTR_NUM_BARRIERS
	.align		4
        /*0020*/ 	.byte	0x02, 0x4c
        /*0022*/ 	.byte	0x10
	.zero		1


	//----- nvinfo : EIATTR_EXTERNS
	.align		4
        /*0024*/ 	.byte	0x04, 0x0f
        /*0026*/ 	.short	(.L_1316 - .L_1315)


	//   ....[0]....
	.align		4
.L_1315:
        /*0028*/ 	.word	index@(__assertfail)


	//----- nvinfo : EIATTR_ANNOTATIONS
	.align		4
.L_1316:
        /*002c*/ 	.byte	0x04, 0x55
        /*002e*/ 	.short	(.L_1318 - .L_1317)


	//   ....[0]....
.L_1317:
        /* <DEDUP_REMOVED lines=14> */


	//----- nvinfo : EIATTR_MERCURY_ISA_VERSION
	.align		4
.L_1318:
        /*0100*/ 	.byte	0x03, 0x5f
        /*0102*/ 	.short	0x0101


	//----- nvinfo : EIATTR_INT_WARP_WIDE_INSTR_OFFSETS
	.align		4
        /*0104*/ 	.byte	0x04, 0x31
        /*0106*/ 	.short	(.L_1320 - .L_1319)


	//   ....[0]....
.L_1319:
        /*0108*/ 	.word	0x000000c0


	//   ....[1]....
        /*010c*/ 	.word	0x000000d0


	//   ....[2]....
        /*0110*/ 	.word	0x000000e0


	//   ....[3]....
        /*0114*/ 	.word	0x00000180


	//   ....[4]....
        /*0118*/ 	.word	0x00022720


	//   ....[5]....
        /*011c*/ 	.word	0x000227b0


	//   ....[6]....
        /*0120*/ 	.word	0x000262d0


	//   ....[7]....
        /*0124*/ 	.word	0x00026360


	//----- nvinfo : EIATTR_COOP_GROUP_MASK_REGIDS
	.align		4
.L_1320:
        /*0128*/ 	.byte	0x04, 0x29
        /*012a*/ 	.short	(.L_1322 - .L_1321)


	//   ....[0]....
.L_1321:
        /*012c*/ 	.word	0xffffffff


	//   ....[1]....
        /*0130*/ 	.word	0xffffffff


	//   ....[2]....
        /*0134*/ 	.word	0xffffffff


	//   ....[3]....
        /*0138*/ 	.word	0xffffffff


	//   ....[4]....
        /*013c*/ 	.word	0xffffffff


	//   ....[5]....
        /*0140*/ 	.word	0xffffffff


	//   ....[6]....
        /*0144*/ 	.word	0xffffffff


	//   ....[7]....
        /*0148*/ 	.word	0xffffffff


	//   ....[8]....
        /*014c*/ 	.word	0xffffffff


	//   ....[9]....
        /*0150*/ 	.word	0xffffffff


	//   ....[10]....
        /*0154*/ 	.word	0xffffffff


	//   ....[11]....
        /*0158*/ 	.word	0xffffffff


	//   ....[12]....
        /*015c*/ 	.word	0xffffffff


	//   ....[13]....
        /*0160*/ 	.word	0xffffffff


	//   ....[14]....
        /*0164*/ 	.word	0xffffffff


	//   ....[15]....
        /*0168*/ 	.word	0xffffffff


	//   ....[16]....
        /*016c*/ 	.word	0xffffffff


	//   ....[17]....
        /*0170*/ 	.word	0xffffffff


	//   ....[18]....
        /*0174*/ 	.word	0xffffffff


	//   ....[19]....
        /*0178*/ 	.word	0xffffffff


	//   ....[20]....
        /*017c*/ 	.word	0xffffffff


	//   ....[21]....
        /*0180*/ 	.word	0xffffffff


	//   ....[22]....
        /*0184*/ 	.word	0xffffffff


	//   ....[23]....
        /*0188*/ 	.word	0xffffffff


	//   ....[24]....
        /*018c*/ 	.word	0xffffffff


	//   ....[25]....
        /*0190*/ 	.word	0xffffffff


	//   ....[26]....
        /*0194*/ 	.word	0xffffffff


	//   ....[27]....
        /*0198*/ 	.word	0xffffffff


	//   ....[28]....
        /*019c*/ 	.word	0xffffffff


	//   ....[29]....
        /*01a0*/ 	.word	0xffffffff


	//   ....[30]....
        /*01a4*/ 	.word	0xffffffff


	//   ....[31]....
        /*01a8*/ 	.word	0xffffffff


	//   ....[32]....
        /*01ac*/ 	.word	0xffffffff


	//   ....[33]....
        /*01b0*/ 	.word	0xffffffff


	//   ....[34]....
        /*01b4*/ 	.word	0xffffffff


	//   ....[35]....
        /*01b8*/ 	.word	0xffffffff


	//   ....[36]....
        /*01bc*/ 	.word	0xffffffff


	//   ....[37]....
        /*01c0*/ 	.word	0xffffffff


	//   ....[38]....
        /*01c4*/ 	.word	0xffffffff


	//   ....[39]....
        /*01c8*/ 	.word	0xffffffff


	//   ....[40]....
        /*01cc*/ 	.word	0xffffffff


	//   ....[41]....
        /*01d0*/ 	.word	0xffffffff


	//   ....[42]....
        /*01d4*/ 	.word	0xffffffff


	//   ....[43]....
        /*01d8*/ 	.word	0xffffffff


	//   ....[44]....
        /*01dc*/ 	.word	0xffffffff


	//   ....[45]....
        /*01e0*/ 	.word	0xffffffff


	//   ....[46]....
        /*01e4*/ 	.word	0xffffffff


	//   ....[47]....
        /*01e8*/ 	.word	0xffffffff


	//   ....[48]....
        /*01ec*/ 	.word	0xffffffff


	//   ....[49]....
        /*01f0*/ 	.word	0xffffffff


	//   ....[50]....
        /*01f4*/ 	.word	0xffffffff


	//   ....[51]....
        /*01f8*/ 	.word	0xffffffff


	//   ....[52]....
        /*01fc*/ 	.word	0xffffffff


	//   ....[53]....
        /*0200*/ 	.word	0xffffffff


	//   ....[54]....
        /*0204*/ 	.word	0xffffffff


	//   ....[55]....
        /*0208*/ 	.word	0xffffffff


	//   ....[56]....
        /*020c*/ 	.word	0xffffffff


	//   ....[57]....
        /*0210*/ 	.word	0xffffffff


	//   ....[58]....
        /*0214*/ 	.word	0xffffffff


	//   ....[59]....
        /*0218*/ 	.word	0xffffffff


	//   ....[60]....
        /*021c*/ 	.word	0xffffffff


	//   ....[61]....
        /*0220*/ 	.word	0xffffffff


	//   ....[62]....
        /*0224*/ 	.word	0xffffffff


	//   ....[63]....
        /*0228*/ 	.word	0xffffffff


	//   ....[64]....
        /*022c*/ 	.word	0xffffffff


	//   ....[65]....
        /*0230*/ 	.word	0xffffffff


	//   ....[66]....
        /*0234*/ 	.word	0xffffffff


	//   ....[67]....
        /*0238*/ 	.word	0xffffffff


	//   ....[68]....
        /*023c*/ 	.word	0xffffffff


	//   ....[69]....
        /*0240*/ 	.word	0xffffffff


	//   ....[70]....
        /*0244*/ 	.word	0xffffffff


	//   ....[71]....
        /*0248*/ 	.word	0xffffffff


	//   ....[72]....
        /*024c*/ 	.word	0xffffffff


	//   ....[73]....
        /*0250*/ 	.word	0xffffffff


	//   ....[74]....
        /*0254*/ 	.word	0xffffffff


	//   ....[75]....
        /*0258*/ 	.word	0xffffffff


	//   ....[76]....
        /*025c*/ 	.word	0xffffffff


	//   ....[77]....
        /*0260*/ 	.word	0xffffffff


	//   ....[78]....
        /*0264*/ 	.word	0xffffffff


	//   ....[79]....
        /*0268*/ 	.word	0xffffffff


	//   ....[80]....
        /*026c*/ 	.word	0xffffffff


	//   ....[81]....
        /*0270*/ 	.word	0xffffffff


	//   ....[82]....
        /*0274*/ 	.word	0xffffffff


	//   ....[83]....
        /*0278*/ 	.word	0xffffffff


	//   ....[84]....
        /*027c*/ 	.word	0xffffffff


	//   ....[85]....
        /*0280*/ 	.word	0xffffffff


	//   ....[86]....
        /*0284*/ 	.word	0xffffffff


	//   ....[87]....
        /*0288*/ 	.word	0xffffffff


	//   ....[88]....
        /*028c*/ 	.word	0xffffffff


	//   ....[89]....
        /*0290*/ 	.word	0xffffffff


	//   ....[90]....
        /*0294*/ 	.word	0xffffffff


	//   ....[91]....
        /*0298*/ 	.word	0xffffffff


	//   ....[92]....
        /*029c*/ 	.word	0xffffffff


	//   ....[93]....
        /*02a0*/ 	.word	0xffffffff


	//   ....[94]....
        /*02a4*/ 	.word	0xffffffff


	//   ....[95]....
        /*02a8*/ 	.word	0xffffffff


	//   ....[96]....
        /*02ac*/ 	.word	0xffffffff


	//   ....[97]....
        /*02b0*/ 	.word	0xffffffff


	//   ....[98]....
        /*02b4*/ 	.word	0xffffffff


	//   ....[99]....
        /*02b8*/ 	.word	0xffffffff


	//   ....[100]....
        /*02bc*/ 	.word	0xffffffff


	//   ....[101]....
        /*02c0*/ 	.word	0xffffffff


	//   ....[102]....
        /*02c4*/ 	.word	0xffffffff


	//   ....[103]....
        /*02c8*/ 	.word	0xffffffff


	//   ....[104]....
        /*02cc*/ 	.word	0xffffffff


	//   ....[105]....
        /*02d0*/ 	.word	0xffffffff


	//   ....[106]....
        /*02d4*/ 	.word	0xffffffff


	//   ....[107]....
        /*02d8*/ 	.word	0xffffffff


	//   ....[108]....
        /*02dc*/ 	.word	0xffffffff


	//   ....[109]....
        /*02e0*/ 	.word	0xffffffff


	//   ....[110]....
        /*02e4*/ 	.word	0xffffffff


	//   ....[111]....
        /*02e8*/ 	.word	0xffffffff


	//   ....[112]....
        /*02ec*/ 	.word	0xffffffff


	//   ....[113]....
        /*02f0*/ 	.word	0xffffffff


	//   ....[114]....
        /*02f4*/ 	.word	0xffffffff


	//   ....[115]....
        /*02f8*/ 	.word	0xffffffff


	//   ....[116]....
        /*02fc*/ 	.word	0xffffffff


	//   ....[117]....
        /*0300*/ 	.word	0xffffffff


	//   ....[118]....
        /*0304*/ 	.word	0xffffffff


	//   ....[119]....
        /*0308*/ 	.word	0xffffffff


	//   ....[120]....
        /*030c*/ 	.word	0xffffffff


	//   ....[121]....
        /*0310*/ 	.word	0xffffffff


	//   ....[122]....
        /*0314*/ 	.word	0xffffffff


	//   ....[123]....
        /*0318*/ 	.word	0xffffffff


	//   ....[124]....
        /*031c*/ 	.word	0xffffffff


	//   ....[125]....
        /*0320*/ 	.word	0xffffffff


	//   ....[126]....
        /*0324*/ 	.word	0xffffffff


	//   ....[127]....
        /*0328*/ 	.word	0xffffffff


	//   ....[128]....
        /*032c*/ 	.word	0xffffffff


	//   ....[129]....
        /*0330*/ 	.word	0xffffffff


	//   ....[130]....
        /*0334*/ 	.word	0x0500000f


	//   ....[131]....
        /*0338*/ 	.word	0x0500000f


	//   ....[132]....
        /*033c*/ 	.word	0x0500000f


	//   ....[133]....
        /*0340*/ 	.word	0x0500000f


	//   ....[134]....
        /*0344*/ 	.word	0x0500000f


	//   ....[135]....
        /*0348*/ 	.word	0x0500000f


	//   ....[136]....
        /*034c*/ 	.word	0x0500000f


	//   ....[137]....
        /*0350*/ 	.word	0x0500000f


	//   ....[138]....
        /*0354*/ 	.word	0x0500000f


	//   ....[139]....
        /*0358*/ 	.word	0x0500000f


	//   ....[140]....
        /*035c*/ 	.word	0x0500000f


	//   ....[141]....
        /*0360*/ 	.word	0x0500000f


	//   ....[142]....
        /*0364*/ 	.word	0x0500000f


	//   ....[143]....
        /*0368*/ 	.word	0x0500000f


	//   ....[144]....
        /*036c*/ 	.word	0x0500000f


	//   ....[145]....
        /*0370*/ 	.word	0x0500000f


	//   ....[146]....
        /*0374*/ 	.word	0x0500000f


	//   ....[147]....
        /*0378*/ 	.word	0x0500000f


	//   ....[148]....
        /*037c*/ 	.word	0x0500000f


	//   ....[149]....
        /*0380*/ 	.word	0x0500000f


	//   ....[150]....
        /*0384*/ 	.word	0x0500000f


	//   ....[151]....
        /*0388*/ 	.word	0x0500000f


	//   ....[152]....
        /*038c*/ 	.word	0x0500000f


	//   ....[153]....
        /*0390*/ 	.word	0x0500000f


	//   ....[154]....
        /*0394*/ 	.word	0x0500000f


	//   ....[155]....
        /*0398*/ 	.word	0x0500000f


	//   ....[156]....
        /*039c*/ 	.word	0x0500000f


	//   ....[157]....
        /*03a0*/ 	.word	0x0500000f


	//   ....[158]....
        /*03a4*/ 	.word	0x0500000f


	//   ....[159]....
        /*03a8*/ 	.word	0x0500000f


	//   ....[160]....
        /*03ac*/ 	.word	0x0500000f


	//   ....[161]....
        /*03b0*/ 	.word	0x0500000f


	//   ....[162]....
        /*03b4*/ 	.word	0x0500000f


	//   ....[163]....
        /*03b8*/ 	.word	0x0500000f


	//   ....[164]....
        /*03bc*/ 	.word	0x0500000f


	//   ....[165]....
        /*03c0*/ 	.word	0x0500000f


	//   ....[166]....
        /*03c4*/ 	.word	0x0500000f


	//   ....[167]....
        /*03c8*/ 	.word	0x0500000f


	//   ....[168]....
        /*03cc*/ 	.word	0x0500000f


	//   ....[169]....
        /*03d0*/ 	.word	0x0500000f


	//   ....[170]....
        /*03d4*/ 	.word	0x0500000f


	//   ....[171]....
        /*03d8*/ 	.word	0x0500000f


	//   ....[172]....
        /*03dc*/ 	.word	0x0500000f


	//   ....[173]....
        /*03e0*/ 	.word	0x0500000f


	//   ....[174]....
        /*03e4*/ 	.word	0x0500000f


	//   ....[175]....
        /*03e8*/ 	.word	0x0500000f


	//   ....[176]....
        /*03ec*/ 	.word	0x0500000f


	//   ....[177]....
        /*03f0*/ 	.word	0x0500000f


	//   ....[178]....
        /*03f4*/ 	.word	0x0500000f


	//   ....[179]....
        /*03f8*/ 	.word	0x0500000f


	//   ....[180]....
        /*03fc*/ 	.word	0x0500000f


	//   ....[181]....
        /*0400*/ 	.word	0x0500000f


	//   ....[182]....
        /*0404*/ 	.word	0x0500000f


	//   ....[183]....
        /*0408*/ 	.word	0x0500000f


	//   ....[184]....
        /*040c*/ 	.word	0x0500000f


	//   ....[185]....
        /*0410*/ 	.word	0x0500000f


	//   ....[186]....
        /*0414*/ 	.word	0x0500000f


	//   ....[187]....
        /*0418*/ 	.word	0x0500000f


	//   ....[188]....
        /*041c*/ 	.word	0x0500000f


	//   ....[189]....
        /*0420*/ 	.word	0x0500000f


	//   ....[190]....
        /*0424*/ 	.word	0x0500000f


	//   ....[191]....
        /*0428*/ 	.word	0x0500000f


	//   ....[192]....
        /*042c*/ 	.word	0x0500000f


	//   ....[193]....
        /*0430*/ 	.word	0x0500000f


	//   ....[194]....
        /*0434*/ 	.word	0x0500000f


	//   ....[195]....
        /*0438*/ 	.word	0x0500000f


	//   ....[196]....
        /*043c*/ 	.word	0x0500000f


	//   ....[197]....
        /*0440*/ 	.word	0x0500000f


	//   ....[198]....
        /*0444*/ 	.word	0x0500000f


	//   ....[199]....
        /*0448*/ 	.word	0x0500000f


	//   ....[200]....
        /*044c*/ 	.word	0x0500000f


	//   ....[201]....
        /*0450*/ 	.word	0x0500000f


	//   ....[202]....
        /*0454*/ 	.word	0x0500000f


	//   ....[203]....
        /*0458*/ 	.word	0x0500000f


	//   ....[204]....
        /*045c*/ 	.word	0x0500000f


	//   ....[205]....
        /*0460*/ 	.word	0x0500000f


	//   ....[206]....
        /*0464*/ 	.word	0x0500000f


	//   ....[207]....
        /*0468*/ 	.word	0x0500000f


	//   ....[208]....
        /*046c*/ 	.word	0x0500000f


	//   ....[209]....
        /*0470*/ 	.word	0x0500000f


	//   ....[210]....
        /*0474*/ 	.word	0x0500000f


	//   ....[211]....
        /*0478*/ 	.word	0x0500000f


	//   ....[212]....
        /*047c*/ 	.word	0x0500000f


	//   ....[213]....
        /*0480*/ 	.word	0xffffffff


	//   ....[214]....
        /*0484*/ 	.word	0xffffffff


	//   ....[215]....
        /*0488*/ 	.word	0xffffffff


	//   ....[216]....
        /*048c*/ 	.word	0xffffffff


	//   ....[217]....
        /*0490*/ 	.word	0xffffffff


	//   ....[218]....
        /*0494*/ 	.word	0xffffffff


	//----- nvinfo : EIATTR_COOP_GROUP_INSTR_OFFSETS
	.align		4
.L_1322:
        /*0498*/ 	.byte	0x04, 0x28
        /*049a*/ 	.short	(.L_1324 - .L_1323)


	//   ....[0]....
.L_1323:
        /*049c*/ 	.word	0x00000080


	//   ....[1]....
        /*04a0*/ 	.word	0x00000090


	//   ....[2]....
        /*04a4*/ 	.word	0x000002f0


	//   ....[3]....
        /*04a8*/ 	.word	0x00000450


	//   ....[4]....
        /*04ac*/ 	.word	0x00000570


	//   ....[5]....
        /*04b0*/ 	.word	0x000006d0


	//   ....[6]....
        /*04b4*/ 	.word	0x00002010


	//   ....[7]....
        /*04b8*/ 	.word	0x00004270


	//   ....[8]....
        /*04bc*/ 	.word	0x000044d0


	//   ....[9]....
        /*04c0*/ 	.word	0x00005b10


	//   ....[10]....
        /*04c4*/ 	.word	0x00005ba0


	//   ....[11]....
        /*04c8*/ 	.word	0x00005ed0


	//   ....[12]....
        /*04cc*/ 	.word	0x00005f00


	//   ....[13]....
        /*04d0*/ 	.word	0x0000aea0


	//   ....[14]....
        /*04d4*/ 	.word	0x0000af40


	//   ....[15]....
        /*04d8*/ 	.word	0x0000b020


	//   ....[16]....
        /*04dc*/ 	.word	0x0000b040


	//   ....[17]....
        /*04e0*/ 	.word	0x00014840


	//   ....[18]....
        /*04e4*/ 	.word	0x00014a30


	//   ....[19]....
        /*04e8*/ 	.word	0x00015b70


	//   ....[20]....
        /*04ec*/ 	.word	0x00015c10


	//   ....[21]....
        /*04f0*/ 	.word	0x00015ca0


	//   ....[22]....
        /*04f4*/ 	.word	0x00015d00


	//   ....[23]....
        /*04f8*/ 	.word	0x0001e0e0


	//   ....[24]....
        /*04fc*/ 	.word	0x0001e100


	//   ....[25]....
        /*0500*/ 	.word	0x0001e160


	//   ....[26]....
        /*0504*/ 	.word	0x0001e1a0


	//   ....[27]....
        /*0508*/ 	.word	0x0001fd50


	//   ....[28]....
        /*050c*/ 	.word	0x0001fd60


	//   ....[29]....
        /*0510*/ 	.word	0x0001fe70


	//   ....[30]....
        /*0514*/ 	.word	0x0001fea0


	//   ....[31]....
        /*0518*/ 	.word	0x00020730


	//   ....[32]....
        /*051c*/ 	.word	0x00020740


	//   ....[33]....
        /*0520*/ 	.word	0x00020890


	//   ....[34]....
        /*0524*/ 	.word	0x000208b0


	//   ....[35]....
        /*0528*/ 	.word	0x000209f0


	//   ....[36]....
        /*052c*/ 	.word	0x00020a10


	//   ....[37]....
        /*0530*/ 	.word	0x00020b60


	//   ....[38]....
        /*0534*/ 	.word	0x00020b80


	//   ....[39]....
        /*0538*/ 	.word	0x000212c0


	//   ....[40]....
        /*053c*/ 	.word	0x000212e0


	//   ....[41]....
        /*0540*/ 	.word	0x00021420


	//   ....[42]....
        /*0544*/ 	.word	0x00021440


	//   ....[43]....
        /*0548*/ 	.word	0x00021580


	//   ....[44]....
        /*054c*/ 	.word	0x000215a0


	//   ....[45]....
        /*0550*/ 	.word	0x000216f0


	//   ....[46]....
        /*0554*/ 	.word	0x00021710


	//   ....[47]....
        /*0558*/ 	.word	0x00021920


	//   ....[48]....
        /*055c*/ 	.word	0x00023180


	//   ....[49]....
        /*0560*/ 	.word	0x000231a0


	//   ....[50]....
        /*0564*/ 	.word	0x000231b0


	//   ....[51]....
        /*0568*/ 	.word	0x000231f0


	//   ....[52]....
        /*056c*/ 	.word	0x00023240


	//   ....[53]....
        /*0570*/ 	.word	0x00023260


	//   ....[54]....
        /*0574*/ 	.word	0x000232b0


	//   ....[55]....
        /*0578*/ 	.word	0x000232d0


	//   ....[56]....
        /*057c*/ 	.word	0x00023320


	//   ....[57]....
        /*0580*/ 	.word	0x00023340


	//   ....[58]....
        /*0584*/ 	.word	0x00023370


	//   ....[59]....
        /*0588*/ 	.word	0x000233a0


	//   ....[60]....
        /*058c*/ 	.word	0x000239f0


	//   ....[61]....
        /*0590*/ 	.word	0x00023a30


	//   ....[62]....
        /*0594*/ 	.word	0x00023a40


	//   ....[63]....
        /*0598*/ 	.word	0x00023a60


	//   ....[64]....
        /*059c*/ 	.word	0x00023a80


	//   ....[65]....
        /*05a0*/ 	.word	0x00023aa0


	//   ....[66]....
        /*05a4*/ 	.word	0x00023ab0


	//   ....[67]....
        /*05a8*/ 	.word	0x00023ad0


	//   ....[68]....
        /*05ac*/ 	.word	0x00023b00


	//   ....[69]....
        /*05b0*/ 	.word	0x00023b30


	//   ....[70]....
        /*05b4*/ 	.word	0x00023b70


	//   ....[71]....
        /*05b8*/ 	.word	0x00023bd0


	//   ....[72]....
        /*05bc*/ 	.word	0x00023cf0


	//   ....[73]....
        /*05c0*/ 	.word	0x00023d80


	//   ....[74]....
        /*05c4*/ 	.word	0x00023d90


	//   ....[75]....
        /*05c8*/ 	.word	0x00023ea0


	//   ....[76]....
        /*05cc*/ 	.word	0x00024520


	//   ....[77]....
        /*05d0*/ 	.word	0x00024550


	//   ....[78]....
        /*05d4*/ 	.word	0x00024560


	//   ....[79]....
        /*05d8*/ 	.word	0x000245a0


	//   ....[80]....
        /*05dc*/ 	.word	0x00024660


	//   ....[81]....
        /*05e0*/ 	.word	0x000246c0


	//   ....[82]....
        /*05e4*/ 	.word	0x00024740


	//   ....[83]....
        /*05e8*/ 	.word	0x00024760


	//   ....[84]....
        /*05ec*/ 	.word	0x000247f0


	//   ....[85]....
        /*05f0*/ 	.word	0x00024810


	//   ....[86]....
        /*05f4*/ 	.word	0x000248a0


	//   ....[87]....
        /*05f8*/ 	.word	0x000248c0


	//   ....[88]....
        /*05fc*/ 	.word	0x00024950


	//   ....[89]....
        /*0600*/ 	.word	0x00024970


	//   ....[90]....
        /*0604*/ 	.word	0x00024a00


	//   ....[91]....
        /*0608*/ 	.word	0x00024a50


	//   ....[92]....
        /*060c*/ 	.word	0x00024e80


	//   ....[93]....
        /*0610*/ 	.word	0x00024ed0


	//   ....[94]....
        /*0614*/ 	.word	0x00024ef0


	//   ....[95]....
        /*0618*/ 	.word	0x00024fb0


	//   ....[96]....
        /*061c*/ 	.word	0x00024fd0


	//   ....[97]....
        /*0620*/ 	.word	0x00025080


	//   ....[98]....
        /*0624*/ 	.word	0x00025090


	//   ....[99]....
        /*0628*/ 	.word	0x000250c0


	//   ....[100]....
        /*062c*/ 	.word	0x00025150


	//   ....[101]....
        /*0630*/ 	.word	0x000251f0


	//   ....[102]....
        /*0634*/ 	.word	0x00025210


	//   ....[103]....
        /*0638*/ 	.word	0x00025220


	//   ....[104]....
        /*063c*/ 	.word	0x00025920


	//   ....[105]....
        /*0640*/ 	.word	0x00025940


	//   ....[106]....
        /*0644*/ 	.word	0x00025950


	//   ....[107]....
        /*0648*/ 	.word	0x00025960


	//   ....[108]....
        /*064c*/ 	.word	0x00025980


	//   ....[109]....
        /*0650*/ 	.word	0x000259e0


	//   ....[110]....
        /*0654*/ 	.word	0x00025a00


	//   ....[111]....
        /*0658*/ 	.word	0x00025a10


	//   ....[112]....
        /*065c*/ 	.word	0x00025a50


	//   ....[113]....
        /*0660*/ 	.word	0x00025a80


	//   ....[114]....
        /*0664*/ 	.word	0x00025a90


	//   ....[115]....
        /*0668*/ 	.word	0x00025ab0


	//   ....[116]....
        /*066c*/ 	.word	0x00025e00


	//   ....[117]....
        /*0670*/ 	.word	0x00025e20


	//   ....[118]....
        /*0674*/ 	.word	0x00025e30


	//   ....[119]....
        /*0678*/ 	.word	0x00025e40


	//   ....[120]....
        /*067c*/ 	.word	0x00025e50


	//   ....[121]....
        /*0680*/ 	.word	0x00025e70


	//   ....[122]....
        /*0684*/ 	.word	0x00025ee0


	//   ....[123]....
        /*0688*/ 	.word	0x00025f00


	//   ....[124]....
        /*068c*/ 	.word	0x00025f60


	//   ....[125]....
        /*0690*/ 	.word	0x00025f70


	//   ....[126]....
        /*0694*/ 	.word	0x00025fe0


	//   ....[127]....
        /*0698*/ 	.word	0x00026050


	//   ....[128]....
        /*069c*/ 	.word	0x00026480


	//   ....[129]....
        /*06a0*/ 	.word	0x00026660


	//   ....[130]....
        /*06a4*/ 	.word	0x00026c20


	//   ....[131]....
        /*06a8*/ 	.word	0x00026d00


	//   ....[132]....
        /*06ac*/ 	.word	0x00026da0


	//   ....[133]....
        /*06b0*/ 	.word	0x00026e20


	//   ....[134]....
        /*06b4*/ 	.word	0x00026ed0


	//   ....[135]....
        /*06b8*/ 	.word	0x00026f30


	//   ....[136]....
        /*06bc*/ 	.word	0x00026ff0


	//   ....[137]....
        /*06c0*/ 	.word	0x00027050


	//   ....[138]....
        /*06c4*/ 	.word	0x00027110


	//   ....[139]....
        /*06c8*/ 	.word	0x00027170


	//   ....[140]....
        /*06cc*/ 	.word	0x00027230


	//   ....[141]....
        /*06d0*/ 	.word	0x00027290


	//   ....[142]....
        /*06d4*/ 	.word	0x00027330


	//   ....[143]....
        /*06d8*/ 	.word	0x000273e0


	//   ....[144]....
        /*06dc*/ 	.word	0x00027480


	//   ....[145]....
        /*06e0*/ 	.word	0x00027510


	//   ....[146]....
        /*06e4*/ 	.word	0x000275e0


	//   ....[147]....
        /*06e8*/ 	.word	0x000276f0


	//   ....[148]....
        /*06ec*/ 	.word	0x00027770


	//   ....[149]....
        /*06f0*/ 	.word	0x000277d0


	//   ....[150]....
        /*06f4*/ 	.word	0x000278b0


	//   ....[151]....
        /*06f8*/ 	.word	0x00027930


	//   ....[152]....
        /*06fc*/ 	.word	0x00027a30


	//   ....[153]....
        /*0700*/ 	.word	0x00027b30


	//   ....[154]....
        /*0704*/ 	.word	0x00027ba0


	//   ....[155]....
        /*0708*/ 	.word	0x00027c00


	//   ....[156]....
        /*070c*/ 	.word	0x00027cd0


	//   ....[157]....
        /*0710*/ 	.word	0x00027df0


	//   ....[158]....
        /*0714*/ 	.word	0x00027e40


	//   ....[159]....
        /*0718*/ 	.word	0x00027ed0


	//   ....[160]....
        /*071c*/ 	.word	0x00027f70


	//   ....[161]....
        /*0720*/ 	.word	0x00027ff0


	//   ....[162]....
        /*0724*/ 	.word	0x000280c0


	//   ....[163]....
        /*0728*/ 	.word	0x000281d0


	//   ....[164]....
        /*072c*/ 	.word	0x00028220


	//   ....[165]....
        /*0730*/ 	.word	0x00028290


	//   ....[166]....
        /*0734*/ 	.word	0x00028380


	//   ....[167]....
        /*0738*/ 	.word	0x00028490


	//   ....[168]....
        /*073c*/ 	.word	0x000284e0


	//   ....[169]....
        /*0740*/ 	.word	0x00028550


	//   ....[170]....
        /*0744*/ 	.word	0x00028640


	//   ....[171]....
        /*0748*/ 	.word	0x00028750


	//   ....[172]....
        /*074c*/ 	.word	0x000287a0


	//   ....[173]....
        /*0750*/ 	.word	0x00028810


	//   ....[174]....
        /*0754*/ 	.word	0x000288f0


	//   ....[175]....
        /*0758*/ 	.word	0x00028a20


	//   ....[176]....
        /*075c*/ 	.word	0x00028af0


	//   ....[177]....
        /*0760*/ 	.word	0x00028b80


	//   ....[178]....
        /*0764*/ 	.word	0x00028cb0


	//   ....[179]....
        /*0768*/ 	.word	0x00028d10


	//   ....[180]....
        /*076c*/ 	.word	0x00028e20


	//   ....[181]....
        /*0770*/ 	.word	0x00028e80


	//   ....[182]....
        /*0774*/ 	.word	0x00028f90


	//   ....[183]....
        /*0778*/ 	.word	0x00028ff0


	//   ....[184]....
        /*077c*/ 	.word	0x00029100


	//   ....[185]....
        /*0780*/ 	.word	0x00029160


	//   ....[186]....
        /*0784*/ 	.word	0x00029220


	//   ....[187]....
        /*0788*/ 	.word	0x00029380


	//   ....[188]....
        /*078c*/ 	.word	0x00029420


	//   ....[189]....
        /*0790*/ 	.word	0x00029480


	//   ....[190]....
        /*0794*/ 	.word	0x00029520


	//   ....[191]....
        /*0798*/ 	.word	0x00029580


	//   ....[192]....
        /*079c*/ 	.word	0x00029630


	//   ....[193]....
        /*07a0*/ 	.word	0x00029690


	//   ....[194]....
        /*07a4*/ 	.word	0x00029730


	//   ....[195]....
        /*07a8*/ 	.word	0x00029790


	//   ....[196]....
        /*07ac*/ 	.word	0x00029830


	//   ....[197]....
        /*07b0*/ 	.word	0x00029890


	//   ....[198]....
        /*07b4*/ 	.word	0x00029930


	//   ....[199]....
        /*07b8*/ 	.word	0x00029a10


	//   ....[200]....
        /*07bc*/ 	.word	0x00029ab0


	//   ....[201]....
        /*07c0*/ 	.word	0x00029b10


	//   ....[202]....
        /*07c4*/ 	.word	0x00029be0


	//   ....[203]....
        /*07c8*/ 	.word	0x00029c40


	//   ....[204]....
        /*07cc*/ 	.word	0x00029d10


	//   ....[205]....
        /*07d0*/ 	.word	0x00029d70


	//   ....[206]....
        /*07d4*/ 	.word	0x00029e40


	//   ....[207]....
        /*07d8*/ 	.word	0x00029ea0


	//   ....[208]....
        /*07dc*/ 	.word	0x00029f70


	//   ....[209]....
        /*07e0*/ 	.word	0x00029fd0


	//   ....[210]....
        /*07e4*/ 	.word	0x0002a0a0


	//   ....[211]....
        /*07e8*/ 	.word	0x0002a130


	//   ....[212]....
        /*07ec*/ 	.word	0x0002a250


	//   ....[213]....
        /*07f0*/ 	.word	0x0002c730


	//   ....[214]....
        /*07f4*/ 	.word	0x0002d110


	//   ....[215]....
        /*07f8*/ 	.word	0x0002dcb0


	//   ....[216]....
        /*07fc*/ 	.word	0x0002dd10


	//   ....[217]....
        /*0800*/ 	.word	0x0002dd70


	//   ....[218]....
        /*0804*/ 	.word	0x0002dd90


	//----- nvinfo : EIATTR_REG_RECONFIG
	.align		4
.L_1324:
        /*0808*/ 	.byte	0x01, 0x54
	.zero		2


	//----- nvinfo : EIATTR_SYSCALL_OFFSETS
	.align		4
        /*080c*/ 	.byte	0x04, 0x46
        /*080e*/ 	.short	(.L_1326 - .L_1325)


	//   ....[0]....
.L_1325:
        /*0810*/ 	.word	0x00002580


	//   ....[1]....
        /*0814*/ 	.word	0x00022910


	//   ....[2]....
        /*0818*/ 	.word	0x00022a60


	//   ....[3]....
        /*081c*/ 	.word	0x00022b50


	//   ....[4]....
        /*0820*/ 	.word	0x00023680


	//   ....[5]....
        /*0824*/ 	.word	0x000241f0


	//----- nvinfo : EIATTR_MBARRIER_INSTR_OFFSETS
	.align		4
.L_1326:
        /*0828*/ 	.byte	0x04, 0x39
        /*082a*/ 	.short	(.L_1328 - .L_1327)


	//   ....[0]....
.L_1327:
        /*082c*/ 	.word	0x00000190
        /*0830*/ 	.word	0x000000ff
        /*0834*/ 	.word	0x00032400
        /*0838*/ 	.short	0x0100
        /*083a*/ 	.byte	0x08
	.zero		1


	//   ....[1]....
        /*083c*/ 	.word	0x000001a0
        /*0840*/ 	.word	0x000000ff
        /*0844*/ 	.word	0x00032410
        /*0848*/ 	.short	0x0100
        /*084a*/ 	.byte	0x08
	.zero		1


	//   ....[2]....
        /*084c*/ 	.word	0x000001b0
        /*0850*/ 	.word	0x000000ff
        /*0854*/ 	.word	0x00032420
        /*0858*/ 	.short	0x0100
        /*085a*/ 	.byte	0x08
	.zero		1


	//   ....[3]....
        /*085c*/ 	.word	0x000002a0
        /*0860*/ 	.word	0x000000ff
        /*0864*/ 	.word	0x00032430
        /*0868*/ 	.short	0x0100
        /*086a*/ 	.byte	0x08
	.zero		1


	//   ....[4]....
        /*086c*/ 	.word	0x000002b0
        /*0870*/ 	.word	0x000000ff
        /*0874*/ 	.word	0x00032440
        /*0878*/ 	.short	0x0100
        /*087a*/ 	.byte	0x08
	.zero		1


	//   ....[5]....
        /*087c*/ 	.word	0x000002c0
        /*0880*/ 	.word	0x000000ff
        /*0884*/ 	.word	0x00032438
        /*0888*/ 	.short	0x0100
        /*088a*/ 	.byte	0x08
	.zero		1


	//   ....[6]....
        /*088c*/ 	.word	0x000002d0
        /*0890*/ 	.word	0x000000ff
        /*0894*/ 	.word	0x00032448
        /*0898*/ 	.short	0x0100
        /*089a*/ 	.byte	0x08
	.zero		1


	//   ....[7]....
        /*089c*/ 	.word	0x00000400
        /*08a0*/ 	.word	0x000000ff
        /*08a4*/ 	.word	0x00032450
        /*08a8*/ 	.short	0x0100
        /*08aa*/ 	.byte	0x08
	.zero		1


	//   ....[8]....
        /*08ac*/ 	.word	0x00000410
        /*08b0*/ 	.word	0x000000ff
        /*08b4*/ 	.word	0x00032460
        /*08b8*/ 	.short	0x0100
        /*08ba*/ 	.byte	0x08
	.zero		1


	//   ....[9]....
        /*08bc*/ 	.word	0x00000420
        /*08c0*/ 	.word	0x000000ff
        /*08c4*/ 	.word	0x00032458
        /*08c8*/ 	.short	0x0100
        /*08ca*/ 	.byte	0x08
	.zero		1


	//   ....[10]....
        /*08cc*/ 	.word	0x00000430
        /*08d0*/ 	.word	0x000000ff
        /*08d4*/ 	.word	0x00032468
        /*08d8*/ 	.short	0x0100
        /*08da*/ 	.byte	0x08
	.zero		1


	//   ....[11]....
        /*08dc*/ 	.word	0x00000520
        /*08e0*/ 	.word	0x000000ff
        /*08e4*/ 	.word	0x00032470
        /*08e8*/ 	.short	0x0100
        /*08ea*/ 	.byte	0x06
	.zero		1


	//   ....[12]....
        /*08ec*/ 	.word	0x00000530
        /*08f0*/ 	.word	0x000000ff
        /*08f4*/ 	.word	0x00032480
        /*08f8*/ 	.short	0x0100
        /*08fa*/ 	.byte	0x06
	.zero		1


	//   ....[13]....
        /*08fc*/ 	.word	0x00000540
        /*0900*/ 	.word	0x000000ff
        /*0904*/ 	.word	0x00032478
        /*0908*/ 	.short	0x0100
        /*090a*/ 	.byte	0x06
	.zero		1


	//   ....[14]....
        /*090c*/ 	.word	0x00000550
        /*0910*/ 	.word	0x000000ff
        /*0914*/ 	.word	0x00032488
        /*0918*/ 	.short	0x0100
        /*091a*/ 	.byte	0x06
	.zero		1


	//   ....[15]....
        /*091c*/ 	.word	0x00000680
        /*0920*/ 	.word	0x000000ff
        /*0924*/ 	.word	0x00032490
        /*0928*/ 	.short	0x0100
        /*092a*/ 	.byte	0x08
	.zero		1


	//   ....[16]....
        /*092c*/ 	.word	0x00000690
        /*0930*/ 	.word	0x000000ff
        /*0934*/ 	.word	0x000324a0
        /*0938*/ 	.short	0x0100
        /*093a*/ 	.byte	0x08
	.zero		1


	//   ....[17]....
        /*093c*/ 	.word	0x000006a0
        /*0940*/ 	.word	0x000000ff
        /*0944*/ 	.word	0x00032498
        /*0948*/ 	.short	0x0100
        /*094a*/ 	.byte	0x08
	.zero		1


	//   ....[18]....
        /*094c*/ 	.word	0x000006b0
        /*0950*/ 	.word	0x000000ff
        /*0954*/ 	.word	0x000324a8
        /*0958*/ 	.short	0x0100
        /*095a*/ 	.byte	0x08
	.zero		1


	//   ....[19]....
        /*095c*/ 	.word	0x000007f0
        /*0960*/ 	.word	0x000000ff
        /*0964*/ 	.word	0x000324b0
        /*0968*/ 	.short	0x0100
        /*096a*/ 	.byte	0x08
	.zero		1


	//   ....[20]....
        /*096c*/ 	.word	0x00000800
        /*0970*/ 	.word	0x000000ff
        /*0974*/ 	.word	0x000324c0
        /*0978*/ 	.short	0x0100
        /*097a*/ 	.byte	0x08
	.zero		1


	//   ....[21]....
        /*097c*/ 	.word	0x00000810
        /*0980*/ 	.word	0x000000ff
        /*0984*/ 	.word	0x000324b8
        /*0988*/ 	.short	0x0100
        /*098a*/ 	.byte	0x08
	.zero		1


	//   ....[22]....
        /*098c*/ 	.word	0x00000820
        /*0990*/ 	.word	0x000000ff
        /*0994*/ 	.word	0x000324c8
        /*0998*/ 	.short	0x0100
        /*099a*/ 	.byte	0x08
	.zero		1


	//   ....[23]....
        /*099c*/ 	.word	0x000027d0
        /*09a0*/ 	.word	0x000000ff
        /*09a4*/ 	.word	0x00032400
        /*09a8*/ 	.short	0x010a
        /*09aa*/ 	.byte	0x2a
	.zero		1


	//   ....[24]....
        /*09ac*/ 	.word	0x00002c60
        /*09b0*/ 	.word	0x00000018
        /*09b4*/ 	.word	0x00000000
        /*09b8*/ 	.short	0x010a
        /*09ba*/ 	.byte	0x3f
	.zero		1


	//   ....[25]....
        /*09bc*/ 	.word	0x00002cc0
        /*09c0*/ 	.word	0x00000018
        /*09c4*/ 	.word	0x00000000
        /*09c8*/ 	.short	0x010a
        /*09ca*/ 	.byte	0x3f
	.zero		1


	//   ....[26]....
        /*09cc*/ 	.word	0x00003070
        /*09d0*/ 	.word	0x000000ff
        /*09d4*/ 	.word	0x00032410
        /*09d8*/ 	.short	0x010a
        /*09da*/ 	.byte	0x2a
	.zero		1


	//   ....[27]....
        /*09dc*/ 	.word	0x00003170
        /*09e0*/ 	.word	0x00000008
        /*09e4*/ 	.word	0x00000000
        /*09e8*/ 	.short	0x010a
        /*09ea*/ 	.byte	0x3f
	.zero		1


	//   ....[28]....
        /*09ec*/ 	.word	0x000031d0
        /*09f0*/ 	.word	0x00000008
        /*09f4*/ 	.word	0x00000000
        /*09f8*/ 	.short	0x010a
        /*09fa*/ 	.byte	0x3f
	.zero		1


	//   ....[29]....
        /*09fc*/ 	.word	0x00003f10
        /*0a00*/ 	.word	0x0000000c
        /*0a04*/ 	.word	0x00000000
        /*0a08*/ 	.short	0x0101
        /*0a0a*/ 	.byte	0x3f
	.zero		1


	//   ....[30]....
        /*0a0c*/ 	.word	0x00009240
        /*0a10*/ 	.word	0x00000006
        /*0a14*/ 	.word	0x00000000
        /*0a18*/ 	.short	0x0101
        /*0a1a*/ 	.byte	0x3f
	.zero		1


	//   ....[31]....
        /*0a1c*/ 	.word	0x00009990
        /*0a20*/ 	.word	0x00000002
        /*0a24*/ 	.word	0x00000000
        /*0a28*/ 	.short	0x010a
        /*0a2a*/ 	.byte	0x3f
	.zero		1


	//   ....[32]....
        /*0a2c*/ 	.word	0x00009a30
        /*0a30*/ 	.word	0x00000006
        /*0a34*/ 	.word	0x00000000
        /*0a38*/ 	.short	0x010a
        /*0a3a*/ 	.byte	0x3f
	.zero		1


	//   ....[33]....
        /*0a3c*/ 	.word	0x00009e40
        /*0a40*/ 	.word	0x00000002
        /*0a44*/ 	.word	0x00000000
        /*0a48*/ 	.short	0x010a
        /*0a4a*/ 	.byte	0x3f
	.zero		1


	//   ....[34]....
        /*0a4c*/ 	.word	0x00009f10
        /*0a50*/ 	.word	0x00000014
        /*0a54*/ 	.word	0x00000000
        /*0a58*/ 	.short	0x010a
        /*0a5a*/ 	.byte	0x3f
	.zero		1


	//   ....[35]....
        /*0a5c*/ 	.word	0x0000ac50
        /*0a60*/ 	.word	0x00000005
        /*0a64*/ 	.word	0x00000000
        /*0a68*/ 	.short	0x0101
        /*0a6a*/ 	.byte	0x3f
	.zero		1


	//   ....[36]....
        /*0a6c*/ 	.word	0x00013000
        /*0a70*/ 	.word	0x00000000
        /*0a74*/ 	.word	0x00000000
        /*0a78*/ 	.short	0x0101
        /*0a7a*/ 	.byte	0x3f
	.zero		1


	//   ....[37]....
        /*0a7c*/ 	.word	0x000131f0
        /*0a80*/ 	.word	0x00000002
        /*0a84*/ 	.word	0x00000000
        /*0a88*/ 	.short	0x010a
        /*0a8a*/ 	.byte	0x3f
	.zero		1


	//   ....[38]....
        /*0a8c*/ 	.word	0x00013290
        /*0a90*/ 	.word	0x00000006
        /*0a94*/ 	.word	0x00000000
        /*0a98*/ 	.short	0x010a
        /*0a9a*/ 	.byte	0x3f
	.zero		1


	//   ....[39]....
        /*0a9c*/ 	.word	0x000136a0
        /*0aa0*/ 	.word	0x00000002
        /*0aa4*/ 	.word	0x00000000
        /*0aa8*/ 	.short	0x010a
        /*0aaa*/ 	.byte	0x3f
	.zero		1


	//   ....[40]....
        /*0aac*/ 	.word	0x00013770
        /*0ab0*/ 	.word	0x0000000e
        /*0ab4*/ 	.word	0x00000000
        /*0ab8*/ 	.short	0x010a
        /*0aba*/ 	.byte	0x3f
	.zero		1


	//   ....[41]....
        /*0abc*/ 	.word	0x000144b0
        /*0ac0*/ 	.word	0x00000006
        /*0ac4*/ 	.word	0x00000000
        /*0ac8*/ 	.short	0x0101
        /*0aca*/ 	.byte	0x3f
	.zero		1


	//   ....[42]....
        /*0acc*/ 	.word	0x0001dca0
        /*0ad0*/ 	.word	0x00000003
        /*0ad4*/ 	.word	0x00000000
        /*0ad8*/ 	.short	0x0101
        /*0ada*/ 	.byte	0x3f
	.zero		1


	//   ....[43]....
        /*0adc*/ 	.word	0x00020750
        /*0ae0*/ 	.word	0x000000ff
        /*0ae4*/ 	.word	0x00000000
        /*0ae8*/ 	.short	0x0101
        /*0aea*/ 	.byte	0x05
	.zero		1


	//   ....[44]....
        /*0aec*/ 	.word	0x00022f50
        /*0af0*/ 	.word	0x00000018
        /*0af4*/ 	.word	0x00032440
        /*0af8*/ 	.short	0x010a
        /*0afa*/ 	.byte	0x3f
	.zero		1


	//   ....[45]....
        /*0afc*/ 	.word	0x00023460
        /*0b00*/ 	.word	0x00000018
        /*0b04*/ 	.word	0x00032430
        /*0b08*/ 	.short	0x0107
        /*0b0a*/ 	.byte	0x3f
	.zero		1


	//   ....[46]....
        /*0b0c*/ 	.word	0x00023510
        /*0b10*/ 	.word	0x00000018
        /*0b14*/ 	.word	0x00032430
        /*0b18*/ 	.short	0x0101
        /*0b1a*/ 	.byte	0x3f
	.zero		1


	//   ....[47]....
        /*0b1c*/ 	.word	0x00024030
        /*0b20*/ 	.word	0x00000011
        /*0b24*/ 	.word	0x00032400
        /*0b28*/ 	.short	0x0107
        /*0b2a*/ 	.byte	0x3f
	.zero		1


	//   ....[48]....
        /*0b2c*/ 	.word	0x000240c0
        /*0b30*/ 	.word	0x00000011
        /*0b34*/ 	.word	0x00032400
        /*0b38*/ 	.short	0x0101
        /*0b3a*/ 	.byte	0x3f
	.zero		1


	//   ....[49]....
        /*0b3c*/ 	.word	0x00024b10
        /*0b40*/ 	.word	0x00000011
        /*0b44*/ 	.word	0x00032410
        /*0b48*/ 	.short	0x0107
        /*0b4a*/ 	.byte	0x3f
	.zero		1


	//   ....[50]....
        /*0b4c*/ 	.word	0x00024c00
        /*0b50*/ 	.word	0x00000011
        /*0b54*/ 	.word	0x00032410
        /*0b58*/ 	.short	0x0101
        /*0b5a*/ 	.byte	0x3f
	.zero		1


	//   ....[51]....
        /*0b5c*/ 	.word	0x00024c20
        /*0b60*/ 	.word	0x00000011
        /*0b64*/ 	.word	0x00032420
        /*0b68*/ 	.short	0x010a
        /*0b6a*/ 	.byte	0x3f
	.zero		1


	//   ....[52]....
        /*0b6c*/ 	.word	0x00024ca0
        /*0b70*/ 	.word	0x00000018
        /*0b74*/ 	.word	0x00032460
        /*0b78*/ 	.short	0x010a
        /*0b7a*/ 	.byte	0x3f
	.zero		1


	//   ....[53]....
        /*0b7c*/ 	.word	0x000253a0
        /*0b80*/ 	.word	0x00000018
        /*0b84*/ 	.word	0x00032450
        /*0b88*/ 	.short	0x0107
        /*0b8a*/ 	.byte	0x3f
	.zero		1


	//   ....[54]....
        /*0b8c*/ 	.word	0x00025460
        /*0b90*/ 	.word	0x00000018
        /*0b94*/ 	.word	0x00032450
        /*0b98*/ 	.short	0x0101
        /*0b9a*/ 	.byte	0x3f
	.zero		1


	//   ....[55]....
        /*0b9c*/ 	.word	0x00025780
        /*0ba0*/ 	.word	0x0000000a
        /*0ba4*/ 	.word	0x00032440
        /*0ba8*/ 	.short	0x010a
        /*0baa*/ 	.byte	0x3f
	.zero		1


	//   ....[56]....
        /*0bac*/ 	.word	0x00025b50
        /*0bb0*/ 	.word	0x0000000a
        /*0bb4*/ 	.word	0x00032430
        /*0bb8*/ 	.short	0x0107
        /*0bba*/ 	.byte	0x3f
	.zero		1


	//   ....[57]....
        /*0bbc*/ 	.word	0x00025c00
        /*0bc0*/ 	.word	0x0000000a
        /*0bc4*/ 	.word	0x00032430
        /*0bc8*/ 	.short	0x0101
        /*0bca*/ 	.byte	0x3f
	.zero		1


	//   ....[58]....
        /*0bcc*/ 	.word	0x00025c30
        /*0bd0*/ 	.word	0x0000000a
        /*0bd4*/ 	.word	0x00032460
        /*0bd8*/ 	.short	0x010a
        /*0bda*/ 	.byte	0x3f
	.zero		1


	//   ....[59]....
        /*0bdc*/ 	.word	0x00026150
        /*0be0*/ 	.word	0x0000000a
        /*0be4*/ 	.word	0x00032450
        /*0be8*/ 	.short	0x0107
        /*0bea*/ 	.byte	0x3f
	.zero		1


	//   ....[60]....
        /*0bec*/ 	.word	0x00026200
        /*0bf0*/ 	.word	0x0000000a
        /*0bf4*/ 	.word	0x00032450
        /*0bf8*/ 	.short	0x0101
        /*0bfa*/ 	.byte	0x3f
	.zero		1


	//   ....[61]....
        /*0bfc*/ 	.word	0x000265e0
        /*0c00*/ 	.word	0x00000007
        /*0c04*/ 	.word	0x00032420
        /*0c08*/ 	.short	0x010a
        /*0c0a*/ 	.byte	0x3f
	.zero		1


	//   ....[62]....
        /*0c0c*/ 	.word	0x00026780
        /*0c10*/ 	.word	0x00000005
        /*0c14*/ 	.word	0x00032440
        /*0c18*/ 	.short	0x010a
        /*0c1a*/ 	.byte	0x3f
	.zero		1


	//   ....[63]....
        /*0c1c*/ 	.word	0x00026820
        /*0c20*/ 	.word	0x00000003
        /*0c24*/ 	.word	0x00032440
        /*0c28*/ 	.short	0x010a
        /*0c2a*/ 	.byte	0x3f
	.zero		1


	//   ....[64]....
        /*0c2c*/ 	.word	0x00026860
        /*0c30*/ 	.word	0x00000005
        /*0c34*/ 	.word	0x00032460
        /*0c38*/ 	.short	0x010a
        /*0c3a*/ 	.byte	0x3f
	.zero		1


	//   ....[65]....
        /*0c3c*/ 	.word	0x000268a0
        /*0c40*/ 	.word	0x00000003
        /*0c44*/ 	.word	0x00032460
        /*0c48*/ 	.short	0x010a
        /*0c4a*/ 	.byte	0x3f
	.zero		1


	//   ....[66]....
        /*0c4c*/ 	.word	0x00026910
        /*0c50*/ 	.word	0x00000009
        /*0c54*/ 	.word	0x00032400
        /*0c58*/ 	.short	0x010a
        /*0c5a*/ 	.byte	0x3f
	.zero		1


	//   ....[67]....
        /*0c5c*/ 	.word	0x00026960
        /*0c60*/ 	.word	0x00000018
        /*0c64*/ 	.word	0x00000000
        /*0c68*/ 	.short	0x010a
        /*0c6a*/ 	.byte	0x3f
	.zero		1


	//   ....[68]....
        /*0c6c*/ 	.word	0x000269c0
        /*0c70*/ 	.word	0x00000009
        /*0c74*/ 	.word	0x00032410
        /*0c78*/ 	.short	0x010a
        /*0c7a*/ 	.byte	0x3f
	.zero		1


	//   ....[69]....
        /*0c7c*/ 	.word	0x00026a10
        /*0c80*/ 	.word	0x00000008
        /*0c84*/ 	.word	0x00000000
        /*0c88*/ 	.short	0x010a
        /*0c8a*/ 	.byte	0x3f
	.zero		1


	//   ....[70]....
        /*0c8c*/ 	.word	0x00026a60
        /*0c90*/ 	.word	0x00000006
        /*0c94*/ 	.word	0x00000000
        /*0c98*/ 	.short	0x010a
        /*0c9a*/ 	.byte	0x3f
	.zero		1


	//   ....[71]....
        /*0c9c*/ 	.word	0x00026ab0
        /*0ca0*/ 	.word	0x00000014
        /*0ca4*/ 	.word	0x00000000
        /*0ca8*/ 	.short	0x010a
        /*0caa*/ 	.byte	0x3f
	.zero		1


	//   ....[72]....
        /*0cac*/ 	.word	0x00026b00
        /*0cb0*/ 	.word	0x00000006
        /*0cb4*/ 	.word	0x00000000
        /*0cb8*/ 	.short	0x010a
        /*0cba*/ 	.byte	0x3f
	.zero		1


	//   ....[73]....
        /*0cbc*/ 	.word	0x00026b50
        /*0cc0*/ 	.word	0x0000000e
        /*0cc4*/ 	.word	0x00000000
        /*0cc8*/ 	.short	0x010a
        /*0cca*/ 	.byte	0x3f
	.zero		1


	//   ....[74]....
        /*0ccc*/ 	.word	0x00026c50
        /*0cd0*/ 	.word	0x00000018
        /*0cd4*/ 	.word	0x00032440
        /*0cd8*/ 	.short	0x010a
        /*0cda*/ 	.byte	0x3f
	.zero		1


	//   ....[75]....
        /*0cdc*/ 	.word	0x00028920
        /*0ce0*/ 	.word	0x00000011
        /*0ce4*/ 	.word	0x00032420
        /*0ce8*/ 	.short	0x010a
        /*0cea*/ 	.byte	0x3f
	.zero		1


	//   ....[76]....
        /*0cec*/ 	.word	0x00028970
        /*0cf0*/ 	.word	0x00000018
        /*0cf4*/ 	.word	0x00032460
        /*0cf8*/ 	.short	0x010a
        /*0cfa*/ 	.byte	0x3f
	.zero		1


	//   ....[77]....
        /*0cfc*/ 	.word	0x000292d0
        /*0d00*/ 	.word	0x0000000a
        /*0d04*/ 	.word	0x00032440
        /*0d08*/ 	.short	0x010a
        /*0d0a*/ 	.byte	0x3f
	.zero		1


	//   ....[78]....
        /*0d0c*/ 	.word	0x00029960
        /*0d10*/ 	.word	0x0000000a
        /*0d14*/ 	.word	0x00032460
        /*0d18*/ 	.short	0x010a
        /*0d1a*/ 	.byte	0x3f
	.zero		1


	//   ....[79]....
        /*0d1c*/ 	.word	0x0002a170
        /*0d20*/ 	.word	0x00000007
        /*0d24*/ 	.word	0x00032420
        /*0d28*/ 	.short	0x010a
        /*0d2a*/ 	.byte	0x3f
	.zero		1


	//   ....[80]....
        /*0d2c*/ 	.word	0x0002a310
        /*0d30*/ 	.word	0x00000005
        /*0d34*/ 	.word	0x00032440
        /*0d38*/ 	.short	0x010a
        /*0d3a*/ 	.byte	0x3f
	.zero		1


	//   ....[81]....
        /*0d3c*/ 	.word	0x0002a360
        /*0d40*/ 	.word	0x00000003
        /*0d44*/ 	.word	0x00032440
        /*0d48*/ 	.short	0x010a
        /*0d4a*/ 	.byte	0x3f
	.zero		1


	//   ....[82]....
        /*0d4c*/ 	.word	0x0002a3b0
        /*0d50*/ 	.word	0x00000005
        /*0d54*/ 	.word	0x00032460
        /*0d58*/ 	.short	0x010a
        /*0d5a*/ 	.byte	0x3f
	.zero		1


	//   ....[83]....
        /*0d5c*/ 	.word	0x0002a760
        /*0d60*/ 	.word	0x0000000a
        /*0d64*/ 	.word	0x00000000
        /*0d68*/ 	.short	0x010a
        /*0d6a*/ 	.byte	0x3f
	.zero		1


	//   ....[84]....
        /*0d6c*/ 	.word	0x0002a8a0
        /*0d70*/ 	.word	0x00000002
        /*0d74*/ 	.word	0x00000000
        /*0d78*/ 	.short	0x010a
        /*0d7a*/ 	.byte	0x3f
	.zero		1


	//   ....[85]....
        /*0d7c*/ 	.word	0x0002af00
        /*0d80*/ 	.word	0x0000000a
        /*0d84*/ 	.word	0x00000000
        /*0d88*/ 	.short	0x010a
        /*0d8a*/ 	.byte	0x3f
	.zero		1


	//   ....[86]....
        /*0d8c*/ 	.word	0x0002b040
        /*0d90*/ 	.word	0x00000008
        /*0d94*/ 	.word	0x00000000
        /*0d98*/ 	.short	0x010a
        /*0d9a*/ 	.byte	0x3f
	.zero		1


	//   ....[87]....
        /*0d9c*/ 	.word	0x0002c310
        /*0da0*/ 	.word	0x00000006
        /*0da4*/ 	.word	0x00000000
        /*0da8*/ 	.short	0x0101
        /*0daa*/ 	.byte	0x3f
	.zero		1


	//   ....[88]....
        /*0dac*/ 	.word	0x00045a80
        /*0db0*/ 	.word	0x00000000
        /*0db4*/ 	.word	0x00000000
        /*0db8*/ 	.short	0x0101
        /*0dba*/ 	.byte	0x3f
	.zero		1


	//   ....[89]....
        /*0dbc*/ 	.word	0x00045aa0
        /*0dc0*/ 	.word	0x00000002
        /*0dc4*/ 	.word	0x00000000
        /*0dc8*/ 	.short	0x010a
        /*0dca*/ 	.byte	0x3f
	.zero		1


	//   ....[90]....
        /*0dcc*/ 	.word	0x00045af0
        /*0dd0*/ 	.word	0x00000008
        /*0dd4*/ 	.word	0x00000000
        /*0dd8*/ 	.short	0x010a
        /*0dda*/ 	.byte	0x3f
	.zero		1


	//----- nvinfo : EIATTR_NUM_MBARRIERS
	.align		4
.L_1328:
        /*0ddc*/ 	.byte	0x03, 0x38
        /*0dde*/ 	.short	0x0017


	//----- nvinfo : EIATTR_EXIT_INSTR_OFFSETS
	.align		4
        /*0de0*/ 	.byte	0x04, 0x1c
        /*0de2*/ 	.short	(.L_1330 - .L_1329)


	//   ....[0]....
.L_1329:
        /*0de4*/ 	.word	0x00000a60


	//   ....[1]....
        /*0de8*/ 	.word	0x00021890


	//   ....[2]....
        /*0dec*/ 	.word	0x000268f0


	//----- nvinfo : EIATTR_MAX_THREADS
	.align		4
.L_1330:
        /*0df0*/ 	.byte	0x04, 0x05
        /*0df2*/ 	.short	(.L_1332 - .L_1331)
.L_1331:
        /*0df4*/ 	.word	0x00000180
        /*0df8*/ 	.word	0x00000001
        /*0dfc*/ 	.word	0x00000001


	//----- nvinfo : EIATTR_CRS_STACK_SIZE
	.align		4
.L_1332:
        /*0e00*/ 	.byte	0x04, 0x1e
        /*0e02*/ 	.short	(.L_1334 - .L_1333)
.L_1333:
        /*0e04*/ 	.word	0x00000000


	//----- nvinfo : EIATTR_CBANK_PARAM_SIZE
	.align		4
.L_1334:
        /*0e08*/ 	.byte	0x03, 0x19
        /*0e0a*/ 	.short	0x0bf0


	//----- nvinfo : EIATTR_PARAM_CBANK
	.align		4
        /*0e0c*/ 	.byte	0x04, 0x0a
        /*0e0e*/ 	.short	(.L_1336 - .L_1335)
	.align		4
.L_1335:
        /*0e10*/ 	.word	index@(.nv.constant0._ZN7cutlass13device_kernelIN5flash11enable_sm90INS1_16FlashAttnFwdSm90INS1_25CollectiveMainloopFwdSm90ILi2EN4cute5tupleIJNS5_1CILi1EEES8_S8_EEENS6_IJNS7_ILi128EEENS7_ILi96EEENS7_ILi64EEEEEELi256ENS_10bfloat16_tEfNS_4arch4Sm90ELb0ELb1ELb0ELb0ELb1ELb0ELb1ELb1ELb0ELb1ELb0ELb0EEENS1_21CollectiveEpilogueFwdINS6_IJSA_NS7_ILi256EEESB_EEES9_SE_SG_Li256ELb0ELb1ELb0ELb0EEENS1_30DynamicPersistentTileSchedulerILi256ELi128ELb0ELb1ELb1EEEEEEEEEvNT_6ParamsE)
        /*0e14*/ 	.short	0x0210
        /*0e16*/ 	.short	0x0bf0


	//----- nvinfo : EIATTR_SW_WAR
	.align		4
.L_1336:
        /*0e18*/ 	.byte	0x04, 0x36
        /*0e1a*/ 	.short	(.L_1338 - .L_1337)
.L_1337:
        /*0e1c*/ 	.word	0x00000008
.L_1338:


//--------------------- .nv.info._ZN7cutlass13device_kernelIN5flash11enable_sm90INS1_16FlashAttnFwdSm90INS1_25CollectiveMainloopFwdSm90ILi2EN4cute5tupleIJNS5_1CILi1EEES8_S8_EEENS6_IJNS7_ILi128EEENS7_ILi96EEENS7_ILi64EEEEEELi256ENS_10bfloat16_tEfNS_4arch4Sm90ELb0ELb1ELb0ELb1ELb1ELb0ELb0ELb1ELb0ELb1ELb0ELb0EEENS1_21CollectiveEpilogueFwdINS6_IJSA_NS7_ILi256EEESB_EEES9_SE_SG_Li256ELb1ELb1ELb0ELb0EEENS1_36VarlenDynamicPersistentTileSchedulerILi128ELi96ELi256ELi128ELb0ELb1ELb1ELb1ELb0ELb1EEEEEEEEEvNT_6ParamsE --------------------------
	.section	.nv.info._ZN7cutlass13device_kernelIN5flash11enable_sm90INS1_16FlashAttnFwdSm90INS1_25CollectiveMainloopFwdSm90ILi2EN4cute5tupleIJNS5_1CILi1EEES8_S8_EEENS6_IJNS7_ILi128EEENS7_ILi96EEENS7_ILi64EEEEEELi256ENS_10bfloat16_tEfNS_4arch4Sm90ELb0ELb1ELb0ELb1ELb1ELb0ELb0ELb1ELb0ELb1ELb0ELb0EEENS1_21CollectiveEpilogueFwdINS6_IJSA_NS7_ILi256EEESB_EEES9_SE_SG_Li256ELb1ELb1ELb0ELb0EEENS1_36VarlenDynamicPersistentTileSchedulerILi128ELi96ELi256ELi128ELb0ELb1ELb1ELb1ELb0ELb1EEEEEEEEEvNT_6ParamsE,"",@"SHT_CUDA_INFO"
	.sectionflags	@""
	.align	4


	//----- nvinfo : EIATTR_CUDA_API_VERSION
	.align		4
        /*0000*/ 	.byte	0x04, 0x37
        /*0002*/ 	.short	(.L_1340 - .L_1339)
.L_1339:
        /*0004*/ 	.word	0x00000082


	//----- nvinfo : EIATTR_KPARAM_INFO
	.align		4
.L_1340:
        /*0008*/ 	.byte	0x04, 0x17
        /*000a*/ 	.short	(.L_1342 - .L_1341)
.L_1341:
        /*000c*/ 	.word	0x00000000
        /*0010*/ 	.short	0x0000
        /*0012*/ 	.short	0x0070
        /*0014*/ 	.byte	0x00, 0xf0, 0x01, 0x2a


	//----- nvinfo : EIATTR_SPARSE_MMA_MASK
	.align		4
.L_1342:
        /*0018*/ 	.byte	0x03, 0x50
        /*001a*/ 	.short	0x0000


	//----- nvinfo : EIATTR_MAXREG_COUNT
	.align		4
        /*001c*/ 	.byte	0x03, 0x1b
        /*001e*/ 	.short	0x00a8


	//----- nvinfo : EIATTR_NUM_BARRIERS
	.align		4
        /*0020*/ 	.byte	0x02, 0x4c
        /*0022*/ 	.byte	0x10
	.zero		1


	//----- nvinfo : EIATTR_EXTERNS
	.align		4
        /*0024*/ 	.byte	0x04, 0x0f
        /*0026*/ 	.short	(.L_1344 - .L_1343)


	//   ....[0]....
	.align		4
.L_1343:
        /*0028*/ 	.word	index@(__assertfail)


	//----- nvinfo : EIATTR_ANNOTATIONS
	.align		4
.L_1344:
        /*002c*/ 	.byte	0x04, 0x55
        /*002e*/ 	.short	(.L_1346 - .L_1345)


	//   ....[0]....
.L_1345:
        /* <DEDUP_REMOVED lines=9> */


	//----- nvinfo : EIATTR_MERCURY_ISA_VERSION
	.align		4
.L_1346:
        /*00a8*/ 	.byte	0x03, 0x5f
        /*00aa*/ 	.short	0x0101


	//----- nvinfo : EIATTR_UNUSED_LOAD_BYTE_OFFSET
	.align		4
        /*00ac*/ 	.byte	0x04, 0x44
        /*00ae*/ 	.short	(.L_1348 - .L_1347)


	//   ....[0]....
.L_1347:
        /*00b0*/ 	.word	0x00000960
        /*00b4*/ 	.word	0x0000fff0


	//   ....[1]....
        /*00b8*/ 	.word	0x0000d150
        /*00bc*/ 	.word	0x0000fff0


	//----- nvinfo : EIATTR_INT_WARP_WIDE_INSTR_OFFSETS
	.align		4
.L_1348:
        /*00c0*/ 	.byte	0x04, 0x31
        /*00c2*/ 	.short	(.L_1350 - .L_1349)


	//   ....[0]....
.L_1349:
        /*00c4*/ 	.word	0x000000c0


	//   ....[1]....
        /*00c8*/ 	.word	0x000000d0


	//   ....[2]....
        /*00cc*/ 	.word	0x00000170


	//   ....[3]....
        /*00d0*/ 	.word	0x00011470


	//   ....[4]....
        /*00d4*/ 	.word	0x00011500


	//   ....[5]....
        /*00d8*/ 	.word	0x00014800


	//   ....[6]....
        /*00dc*/ 	.word	0x00014890


	//----- nvinfo : EIATTR_COOP_GROUP_MASK_REGIDS
	.align		4
.L_1350:
        /*00e0*/ 	.byte	0x04, 0x29
        /*00e2*/ 	.short	(.L_1352 - .L_1351)


	//   ....[0]....
.L_1351:
        /*00e4*/ 	.word	0xffffffff


	//   ....[1]....
        /*00e8*/ 	.word	0xffffffff


	//   ....[2]....
        /*00ec*/ 	.word	0xffffffff


	//   ....[3]....
        /*00f0*/ 	.word	0xffffffff


	//   ....[4]....
        /*00f4*/ 	.word	0xffffffff


	//   ....[5]....
        /*00f8*/ 	.word	0xffffffff


	//   ....[6]....
        /*00fc*/ 	.word	0xffffffff


	//   ....[7]....
        /*0100*/ 	.word	0xffffffff


	//   ....[8]....
        /*0104*/ 	.word	0xffffffff


	//   ....[9]....
        /*0108*/ 	.word	0xffffffff


	//   ....[10]....
        /*010c*/ 	.word	0xffffffff


	//   ....[11]....
        /*0110*/ 	.word	0xffffffff


	//   ....[12]....
        /*0114*/ 	.word	0xffffffff


	//   ....[13]....
        /*0118*/ 	.word	0xffffffff


	//   ....[14]....
        /*011c*/ 	.word	0xffffffff


	//   ....[15]....
        /*0120*/ 	.word	0xffffffff


	//   ....[16]....
        /*0124*/ 	.word	0xffffffff


	//   ....[17]....
        /*0128*/ 	.word	0xffffffff


	//   ....[18]....
        /*012c*/ 	.word	0xffffffff


	//   ....[19]....
        /*0130*/ 	.word	0xffffffff


	//   ....[20]....
        /*0134*/ 	.word	0xffffffff


	//   ....[21]....
        /*0138*/ 	.word	0xffffffff


	//   ....[22]....
        /*013c*/ 	.word	0xffffffff


	//   ....[23]....
        /*0140*/ 	.word	0xffffffff


	//   ....[24]....
        /*0144*/ 	.word	0xffffffff


	//   ....[25]....
        /*0148*/ 	.word	0xffffffff


	//   ....[26]....
        /*014c*/ 	.word	0xffffffff


	//   ....[27]....
        /*0150*/ 	.word	0xffffffff


	//   ....[28]....
        /*0154*/ 	.word	0xffffffff


	//   ....[29]....
        /*0158*/ 	.word	0xffffffff


	//   ....[30]....
        /*015c*/ 	.word	0xffffffff


	//   ....[31]....
        /*0160*/ 	.word	0xffffffff


	//   ....[32]....
        /*0164*/ 	.word	0xffffffff


	//   ....[33]....
        /*0168*/ 	.word	0xffffffff


	//   ....[34]....
        /*016c*/ 	.word	0xffffffff


	//   ....[35]....
        /*0170*/ 	.word	0xffffffff


	//   ....[36]....
        /*0174*/ 	.word	0xffffffff


	//   ....[37]....
        /*0178*/ 	.word	0xffffffff


	//   ....[38]....
        /*017c*/ 	.word	0xffffffff


	//   ....[39]....
        /*0180*/ 	.word	0xffffffff


	//   ....[40]....
        /*0184*/ 	.word	0xffffffff


	//   ....[41]....
        /*0188*/ 	.word	0xffffffff


	//   ....[42]....
        /*018c*/ 	.word	0xffffffff


	//   ....[43]....
        /*0190*/ 	.word	0xffffffff


	//   ....[44]....
        /*0194*/ 	.word	0xffffffff


	//   ....[45]....
        /*0198*/ 	.word	0xffffffff


	//   ....[46]....
        /*019c*/ 	.word	0xffffffff


	//   ....[47]....
        /*01a0*/ 	.word	0xffffffff


	//   ....[48]....
        /*01a4*/ 	.word	0xffffffff


	//   ....[49]....
        /*01a8*/ 	.word	0xffffffff


	//   ....[50]....
        /*01ac*/ 	.word	0xffffffff


	//   ....[51]....
        /*01b0*/ 	.word	0xffffffff


	//   ....[52]....
        /*01b4*/ 	.word	0xffffffff


	//   ....[53]....
        /*01b8*/ 	.word	0xffffffff


	//   ....[54]....
        /*01bc*/ 	.word	0xffffffff


	//   ....[55]....
        /*01c0*/ 	.word	0xffffffff


	//   ....[56]....
        /*01c4*/ 	.word	0xffffffff


	//   ....[57]....
        /*01c8*/ 	.word	0xffffffff


	//   ....[58]....
        /*01cc*/ 	.word	0xffffffff


	//   ....[59]....
        /*01d0*/ 	.word	0xffffffff


	//   ....[60]....
        /*01d4*/ 	.word	0xffffffff


	//   ....[61]....
        /*01d8*/ 	.word	0xffffffff


	//   ....[62]....
        /*01dc*/ 	.word	0xffffffff


	//   ....[63]....
        /*01e0*/ 	.word	0xffffffff


	//   ....[64]....
        /*01e4*/ 	.word	0xffffffff


	//   ....[65]....
        /*01e8*/ 	.word	0xffffffff


	//   ....[66]....
        /*01ec*/ 	.word	0xffffffff


	//   ....[67]....
        /*01f0*/ 	.word	0xffffffff


	//   ....[68]....
        /*01f4*/ 	.word	0xffffffff


	//   ....[69]....
        /*01f8*/ 	.word	0xffffffff


	//   ....[70]....
        /*01fc*/ 	.word	0xffffffff


	//   ....[71]....
        /*0200*/ 	.word	0xffffffff


	//   ....[72]....
        /*0204*/ 	.word	0xffffffff


	//   ....[73]....
        /*0208*/ 	.word	0xffffffff


	//   ....[74]....
        /*020c*/ 	.word	0xffffffff


	//   ....[75]....
        /*0210*/ 	.word	0xffffffff


	//   ....[76]....
        /*0214*/ 	.word	0xffffffff


	//   ....[77]....
        /*0218*/ 	.word	0xffffffff


	//   ....[78]....
        /*021c*/ 	.word	0xffffffff


	//   ....[79]....
        /*0220*/ 	.word	0xffffffff


	//   ....[80]....
        /*0224*/ 	.word	0xffffffff


	//   ....[81]....
        /*0228*/ 	.word	0xffffffff


	//   ....[82]....
        /*022c*/ 	.word	0xffffffff


	//   ....[83]....
        /*0230*/ 	.word	0xffffffff


	//   ....[84]....
        /*0234*/ 	.word	0xffffffff


	//   ....[85]....
        /*0238*/ 	.word	0xffffffff


	//   ....[86]....
        /*023c*/ 	.word	0xffffffff


	//   ....[87]....
        /*0240*/ 	.word	0xffffffff


	//   ....[88]....
        /*0244*/ 	.word	0xffffffff


	//   ....[89]....
        /*0248*/ 	.word	0xffffffff


	//   ....[90]....
        /*024c*/ 	.word	0xffffffff


	//   ....[91]....
        /*0250*/ 	.word	0xffffffff


	//   ....[92]....
        /*0254*/ 	.word	0xffffffff


	//   ....[93]....
        /*0258*/ 	.word	0xffffffff


	//   ....[94]....
        /*025c*/ 	.word	0xffffffff


	//   ....[95]....
        /*0260*/ 	.word	0xffffffff


	//   ....[96]....
        /*0264*/ 	.word	0xffffffff


	//   ....[97]....
        /*0268*/ 	.word	0xffffffff


	//   ....[98]....
        /*026c*/ 	.word	0xffffffff


	//   ....[99]....
        /*0270*/ 	.word	0xffffffff


	//   ....[100]....
        /*0274*/ 	.word	0xffffffff


	//   ....[101]....
        /*0278*/ 	.word	0xffffffff


	//   ....[102]....
        /*027c*/ 	.word	0xffffffff


	//   ....[103]....
        /*0280*/ 	.word	0xffffffff


	//   ....[104]....
        /*0284*/ 	.word	0xffffffff


	//   ....[105]....
        /*0288*/ 	.word	0xffffffff


	//   ....[106]....
        /*028c*/ 	.word	0xffffffff


	//   ....[107]....
        /*0290*/ 	.word	0xffffffff


	//   ....[108]....
        /*0294*/ 	.word	0xffffffff


	//   ....[109]....
        /*0298*/ 	.word	0xffffffff


	//   ....[110]....
        /*029c*/ 	.word	0xffffffff


	//   ....[111]....
        /*02a0*/ 	.word	0xffffffff


	//   ....[112]....
        /*02a4*/ 	.word	0xffffffff


	//   ....[113]....
        /*02a8*/ 	.word	0xffffffff


	//   ....[114]....
        /*02ac*/ 	.word	0xffffffff


	//   ....[115]....
        /*02b0*/ 	.word	0xffffffff


	//   ....[116]....
        /*02b4*/ 	.word	0xffffffff


	//   ....[117]....
        /*02b8*/ 	.word	0xffffffff


	//   ....[118]....
        /*02bc*/ 	.word	0xffffffff


	//   ....[119]....
        /*02c0*/ 	.word	0xffffffff


	//   ....[120]....
        /*02c4*/ 	.word	0xffffffff


	//   ....[121]....
        /*02c8*/ 	.word	0xffffffff


	//   ....[122]....
        /*02cc*/ 	.word	0xffffffff


	//   ....[123]....
        /*02d0*/ 	.word	0xffffffff


	//   ....[124]....
        /*02d4*/ 	.word	0xffffffff


	//   ....[125]....
        /*02d8*/ 	.word	0xffffffff


	//   ....[126]....
        /*02dc*/ 	.word	0xffffffff


	//   ....[127]....
        /*02e0*/ 	.word	0xffffffff


	//   ....[128]....
        /*02e4*/ 	.word	0xffffffff


	//   ....[129]....
        /*02e8*/ 	.word	0xffffffff


	//   ....[130]....
        /*02ec*/ 	.word	0xffffffff


	//   ....[131]....
        /*02f0*/ 	.word	0xffffffff


	//   ....[132]....
        /*02f4*/ 	.word	0xffffffff


	//   ....[133]....
        /*02f8*/ 	.word	0xffffffff


	//   ....[134]....
        /*02fc*/ 	.word	0xffffffff


	//   ....[135]....
        /*0300*/ 	.word	0xffffffff


	//   ....[136]....
        /*0304*/ 	.word	0xffffffff


	//   ....[137]....
        /*0308*/ 	.word	0xffffffff


	//   ....[138]....
        /*030c*/ 	.word	0xffffffff


	//   ....[139]....
        /*0310*/ 	.word	0xffffffff


	//   ....[140]....
        /*0314*/ 	.word	0xffffffff


	//   ....[141]....
        /*0318*/ 	.word	0xffffffff


	//   ....[142]....
        /*031c*/ 	.word	0xffffffff


	//   ....[143]....
        /*0320*/ 	.word	0xffffffff


	//   ....[144]....
        /*0324*/ 	.word	0xffffffff


	//   ....[145]....
        /*0328*/ 	.word	0xffffffff


	//   ....[146]....
        /*032c*/ 	.word	0xffffffff


	//   ....[147]....
        /*0330*/ 	.word	0xffffffff


	//   ....[148]....
        /*0334*/ 	.word	0xffffffff


	//   ....[149]....
        /*0338*/ 	.word	0xffffffff


	//   ....[150]....
        /*033c*/ 	.word	0xffffffff


	//   ....[151]....
        /*0340*/ 	.word	0x0500000f


	//   ....[152]....
        /*0344*/ 	.word	0x0500000f


	//   ....[153]....
        /*0348*/ 	.word	0x0500000f


	//   ....[154]....
        /*034c*/ 	.word	0x0500000f


	//   ....[155]....
        /*0350*/ 	.word	0x0500000f


	//   ....[156]....
        /*0354*/ 	.word	0x0500000f


	//   ....[157]....
        /*0358*/ 	.word	0x0500000f


	//   ....[158]....
        /*035c*/ 	.word	0x0500000f


	//   ....[159]....
        /*0360*/ 	.word	0x0500000f


	//   ....[160]....
        /*0364*/ 	.word	0x0500000f


	//   ....[161]....
        /*0368*/ 	.word	0x0500000f


	//   ....[162]....
        /*036c*/ 	.word	0x0500000f


	//   ....[163]....
        /*0370*/ 	.word	0x0500000f


	//   ....[164]....
        /*0374*/ 	.word	0x0500000f


	//   ....[165]....
        /*0378*/ 	.word	0x0500000f


	//   ....[166]....
        /*037c*/ 	.word	0x0500000f


	//   ....[167]....
        /*0380*/ 	.word	0x0500000f


	//   ....[168]....
        /*0384*/ 	.word	0x0500000f


	//   ....[169]....
        /*0388*/ 	.word	0x0500000f


	//   ....[170]....
        /*038c*/ 	.word	0x0500000f


	//   ....[171]....
        /*0390*/ 	.word	0x0500000f


	//   ....[172]....
        /*0394*/ 	.word	0x0500000f


	//   ....[173]....
        /*0398*/ 	.word	0x0500000f


	//   ....[174]....
        /*039c*/ 	.word	0x0500000f


	//   ....[175]....
        /*03a0*/ 	.word	0x0500000f


	//   ....[176]....
        /*03a4*/ 	.word	0x0500000f


	//   ....[177]....
        /*03a8*/ 	.word	0x0500000f


	//   ....[178]....
        /*03ac*/ 	.word	0x0500000f


	//   ....[179]....
        /*03b0*/ 	.word	0x0500000f


	//   ....[180]....
        /*03b4*/ 	.word	0x0500000f


	//   ....[181]....
        /*03b8*/ 	.word	0x0500000f


	//   ....[182]....
        /*03bc*/ 	.word	0x0500000f


	//   ....[183]....
        /*03c0*/ 	.word	0x0500000f


	//   ....[184]....
        /*03c4*/ 	.word	0x0500000f


	//   ....[185]....
        /*03c8*/ 	.word	0x0500000f


	//   ....[186]....
        /*03cc*/ 	.word	0x0500000f


	//   ....[187]....
        /*03d0*/ 	.word	0x0500000f


	//   ....[188]....
        /*03d4*/ 	.word	0x0500000f


	//   ....[189]....
        /*03d8*/ 	.word	0x0500000f


	//   ....[190]....
        /*03dc*/ 	.word	0x0500000f


	//   ....[191]....
        /*03e0*/ 	.word	0x0500000f


	//   ....[192]....
        /*03e4*/ 	.word	0x0500000f


	//   ....[193]....
        /*03e8*/ 	.word	0x0500000f


	//   ....[194]....
        /*03ec*/ 	.word	0x0500000f


	//   ....[195]....
        /*03f0*/ 	.word	0x0500000f


	//   ....[196]....
        /*03f4*/ 	.word	0x0500000f


	//   ....[197]....
        /*03f8*/ 	.word	0x0500000f


	//   ....[198]....
        /*03fc*/ 	.word	0x0500000f


	//   ....[199]....
        /*0400*/ 	.word	0x0500000f


	//   ....[200]....
        /*0404*/ 	.word	0x0500000f


	//   ....[201]....
        /*0408*/ 	.word	0x0500000f


	//   ....[202]....
        /*040c*/ 	.word	0x0500000f


	//   ....[203]....
        /*0410*/ 	.word	0x0500000f


	//   ....[204]....
        /*0414*/ 	.word	0x0500000f


	//   ....[205]....
        /*0418*/ 	.word	0x0500000f


	//   ....[206]....
        /*041c*/ 	.word	0x0500000f


	//   ....[207]....
        /*0420*/ 	.word	0x0500000f


	//   ....[208]....
        /*0424*/ 	.word	0x0500000f


	//   ....[209]....
        /*0428*/ 	.word	0x0500000f


	//   ....[210]....
        /*042c*/ 	.word	0x0500000f


	//   ....[211]....
        /*0430*/ 	.word	0x0500000f


	//   ....[212]....
        /*0434*/ 	.word	0x0500000f


	//   ....[213]....
        /*0438*/ 	.word	0x0500000f


	//   ....[214]....
        /*043c*/ 	.word	0x0500000f


	//   ....[215]....
        /*0440*/ 	.word	0x0500000f


	//   ....[216]....
        /*0444*/ 	.word	0x0500000f


	//   ....[217]....
        /*0448*/ 	.word	0x0500000f


	//   ....[218]....
        /*044c*/ 	.word	0x0500000f


	//   ....[219]....
        /*0450*/ 	.word	0x0500000f


	//   ....[220]....
        /*0454*/ 	.word	0x0500000f


	//   ....[221]....
        /*0458*/ 	.word	0x0500000f


	//   ....[222]....
        /*045c*/ 	.word	0x0500000f


	//   ....[223]....
        /*0460*/ 	.word	0x0500000f


	//   ....[224]....
        /*0464*/ 	.word	0x0500000f


	//   ....[225]....
        /*0468*/ 	.word	0x0500000f


	//   ....[226]....
        /*046c*/ 	.word	0x0500000f


	//   ....[227]....
        /*0470*/ 	.word	0x0500000f


	//   ....[228]....
        /*0474*/ 	.word	0x0500000f


	//   ....[229]....
        /*0478*/ 	.word	0x0500000f


	//   ....[230]....
        /*047c*/ 	.word	0x0500000f


	//   ....[231]....
        /*0480*/ 	.word	0x0500000f


	//   ....[232]....
        /*0484*/ 	.word	0x0500000f


	//   ....[233]....
        /*0488*/ 	.word	0x0500000f


	//----- nvinfo : EIATTR_COOP_GROUP_INSTR_OFFSETS
	.align		4
.L_1352:
        /*048c*/ 	.byte	0x04, 0x28
        /*048e*/ 	.short	(.L_1354 - .L_1353)


	//   ....[0]....
.L_1353:
        /*0490*/ 	.word	0x00000080


	//   ....[1]....
        /*0494*/ 	.word	0x00000090


	//   ....[2]....
        /*0498*/ 	.word	0x000002d0


	//   ....[3]....
        /*049c*/ 	.word	0x00000430


	//   ....[4]....
        /*04a0*/ 	.word	0x00000550


	//   ....[5]....
        /*04a4*/ 	.word	0x000006b0


	//   ....[6]....
        /*04a8*/ 	.word	0x00001a80


	//   ....[7]....
        /*04ac*/ 	.word	0x000021e0


	//   ....[8]....
        /*04b0*/ 	.word	0x00002410


	//   ....[9]....
        /*04b4*/ 	.word	0x00003140


	//   ....[10]....
        /*04b8*/ 	.word	0x00003250


	//   ....[11]....
        /*04bc*/ 	.word	0x00003880


	//   ....[12]....
        /*04c0*/ 	.word	0x000038e0


	//   ....[13]....
        /*04c4*/ 	.word	0x00004ad0


	//   ....[14]....
        /*04c8*/ 	.word	0x00005500


	//   ....[15]....
        /*04cc*/ 	.word	0x00005a80


	//   ....[16]....
        /*04d0*/ 	.word	0x00005ba0


	//   ....[17]....
        /*04d4*/ 	.word	0x00006210


	//   ....[18]....
        /*04d8*/ 	.word	0x00006330


	//   ....[19]....
        /*04dc*/ 	.word	0x00007e50


	//   ....[20]....
        /*04e0*/ 	.word	0x00007e80


	//   ....[21]....
        /*04e4*/ 	.word	0x000082c0


	//   ....[22]....
        /*04e8*/ 	.word	0x00008490


	//   ....[23]....
        /*04ec*/ 	.word	0x00009ad0


	//   ....[24]....
        /*04f0*/ 	.word	0x0000a500


	//   ....[25]....
        /*04f4*/ 	.word	0x0000aa80


	//   ....[26]....
        /*04f8*/ 	.word	0x0000aba0


	//   ....[27]....
        /*04fc*/ 	.word	0x0000b210


	//   ....[28]....
        /*0500*/ 	.word	0x0000b330


	//   ....[29]....
        /*0504*/ 	.word	0x0000c6d0


	//   ....[30]....
        /*0508*/ 	.word	0x0000c710


	//   ....[31]....
        /*050c*/ 	.word	0x0000c7c0


	//   ....[32]....
        /*0510*/ 	.word	0x0000c820


	//   ....[33]....
        /*0514*/ 	.word	0x0000e1f0


	//   ....[34]....
        /*0518*/ 	.word	0x0000e230


	//   ....[35]....
        /*051c*/ 	.word	0x0000e270


	//   ....[36]....
        /*0520*/ 	.word	0x0000e2a0


	//   ....[37]....
        /*0524*/ 	.word	0x0000eb40


	//   ....[38]....
        /*0528*/ 	.word	0x0000eb70


	//   ....[39]....
        /*052c*/ 	.word	0x0000ecb0


	//   ....[40]....
        /*0530*/ 	.word	0x0000ecd0


	//   ....[41]....
        /*0534*/ 	.word	0x0000ee10


	//   ....[42]....
        /*0538*/ 	.word	0x0000ee30


	//   ....[43]....
        /*053c*/ 	.word	0x0000ef80


	//   ....[44]....
        /*0540*/ 	.word	0x0000efa0


	//   ....[45]....
        /*0544*/ 	.word	0x0000f8d0


	//   ....[46]....
        /*0548*/ 	.word	0x0000f900


	//   ....[47]....
        /*054c*/ 	.word	0x0000fa50


	//   ....[48]....
        /*0550*/ 	.word	0x0000fa70


	//   ....[49]....
        /*0554*/ 	.word	0x0000fbb0


	//   ....[50]....
        /*0558*/ 	.word	0x0000fbd0


	//   ....[51]....
        /*055c*/ 	.word	0x0000fd20


	//   ....[52]....
        /*0560*/ 	.word	0x0000fd40


	//   ....[53]....
        /*0564*/ 	.word	0x0000ff20


	//   ....[54]....
        /*0568*/ 	.word	0x000100d0


	//   ....[55]....
        /*056c*/ 	.word	0x00010100


	//   ....[56]....
        /*0570*/ 	.word	0x00010130


	//   ....[57]....
        /*0574*/ 	.word	0x00010160


	//   ....[58]....
        /*0578*/ 	.word	0x00010190


	//   ....[59]....
        /*057c*/ 	.word	0x000101c0


	//   ....[60]....
        /*0580*/ 	.word	0x00010310


	//   ....[61]....
        /*0584*/ 	.word	0x00010340


	//   ....[62]....
        /*0588*/ 	.word	0x00010370


	//   ....[63]....
        /*058c*/ 	.word	0x000103a0


	//   ....[64]....
        /*0590*/ 	.word	0x000103d0


	//   ....[65]....
        /*0594*/ 	.word	0x00010400


	//   ....[66]....
        /*0598*/ 	.word	0x00010490


	//   ....[67]....
        /*059c*/ 	.word	0x000104f0


	//   ....[68]....
        /*05a0*/ 	.word	0x00010580


	//   ....[69]....
        /*05a4*/ 	.word	0x00012020


	//   ....[70]....
        /*05a8*/ 	.word	0x00012040


	//   ....[71]....
        /*05ac*/ 	.word	0x000120d0


	//   ....[72]....
        /*05b0*/ 	.word	0x000120f0


	//   ....[73]....
        /*05b4*/ 	.word	0x00012170


	//   ....[74]....
        /*05b8*/ 	.word	0x00012190


	//   ....[75]....
        /*05bc*/ 	.word	0x00012210


	//   ....[76]....
        /*05c0*/ 	.word	0x00012230


	//   ....[77]....
        /*05c4*/ 	.word	0x000122b0


	//   ....[78]....
        /*05c8*/ 	.word	0x000122d0


	//   ....[79]....
        /*05cc*/ 	.word	0x000122e0


	//   ....[80]....
        /*05d0*/ 	.word	0x000122f0


	//   ....[81]....
        /*05d4*/ 	.word	0x00012a20


	//   ....[82]....
        /*05d8*/ 	.word	0x00012a50


	//   ....[83]....
        /*05dc*/ 	.word	0x00012b10


	//   ....[84]....
        /*05e0*/ 	.word	0x00012b20


	//   ....[85]....
        /*05e4*/ 	.word	0x00012bb0


	//   ....[86]....
        /*05e8*/ 	.word	0x00012bc0


	//   ....[87]....
        /*05ec*/ 	.word	0x00012c50


	//   ....[88]....
        /*05f0*/ 	.word	0x00012c60


	//   ....[89]....
        /*05f4*/ 	.word	0x00012cf0


	//   ....[90]....
        /*05f8*/ 	.word	0x00012d00


	//   ....[91]....
        /*05fc*/ 	.word	0x00012d90


	//   ....[92]....
        /*0600*/ 	.word	0x00012da0


	//   ....[93]....
        /*0604*/ 	.word	0x00012e20


	//   ....[94]....
        /*0608*/ 	.word	0x00012e30


	//   ....[95]....
        /*060c*/ 	.word	0x00012e40


	//   ....[96]....
        /*0610*/ 	.word	0x00012e50


	//   ....[97]....
        /*0614*/ 	.word	0x00013360


	//   ....[98]....
        /*0618*/ 	.word	0x00013380


	//   ....[99]....
        /*061c*/ 	.word	0x000133d0


	//   ....[100]....
        /*0620*/ 	.word	0x00013490


	//   ....[101]....
        /*0624*/ 	.word	0x000134a0


	//   ....[102]....
        /*0628*/ 	.word	0x000134d0


	//   ....[103]....
        /*062c*/ 	.word	0x00013560


	//   ....[104]....
        /*0630*/ 	.word	0x00013610


	//   ....[105]....
        /*0634*/ 	.word	0x00013620


	//   ....[106]....
        /*0638*/ 	.word	0x00013650


	//   ....[107]....
        /*063c*/ 	.word	0x00013660


	//   ....[108]....
        /*0640*/ 	.word	0x000136f0


	//   ....[109]....
        /*0644*/ 	.word	0x00013e30


	//   ....[110]....
        /*0648*/ 	.word	0x00013e50


	//   ....[111]....
        /*064c*/ 	.word	0x00013ea0


	//   ....[112]....
        /*0650*/ 	.word	0x00013eb0


	//   ....[113]....
        /*0654*/ 	.word	0x00013ef0


	//   ....[114]....
        /*0658*/ 	.word	0x00013f00


	//   ....[115]....
        /*065c*/ 	.word	0x00013f40


	//   ....[116]....
        /*0660*/ 	.word	0x00013f50


	//   ....[117]....
        /*0664*/ 	.word	0x00013f90


	//   ....[118]....
        /*0668*/ 	.word	0x00013fa0


	//   ....[119]....
        /*066c*/ 	.word	0x00013fb0


	//   ....[120]....
        /*0670*/ 	.word	0x00013ff0


	//   ....[121]....
        /*0674*/ 	.word	0x00014330


	//   ....[122]....
        /*0678*/ 	.word	0x00014350


	//   ....[123]....
        /*067c*/ 	.word	0x00014360


	//   ....[124]....
        /*0680*/ 	.word	0x00014370


	//   ....[125]....
        /*0684*/ 	.word	0x00014390


	//   ....[126]....
        /*0688*/ 	.word	0x00014400


	//   ....[127]....
        /*068c*/ 	.word	0x00014470


	//   ....[128]....
        /*0690*/ 	.word	0x00014490


	//   ....[129]....
        /*0694*/ 	.word	0x000144a0


	//   ....[130]....
        /*0698*/ 	.word	0x00014500


	//   ....[131]....
        /*069c*/ 	.word	0x00014520


	//   ....[132]....
        /*06a0*/ 	.word	0x00014580


	//   ....[133]....
        /*06a4*/ 	.word	0x00014a80


	//   ....[134]....
        /*06a8*/ 	.word	0x00014ab0


	//   ....[135]....
        /*06ac*/ 	.word	0x00014ae0


	//   ....[136]....
        /*06b0*/ 	.word	0x00014b10


	//   ....[137]....
        /*06b4*/ 	.word	0x00014b40


	//   ....[138]....
        /*06b8*/ 	.word	0x00014b70


	//   ....[139]....
        /*06bc*/ 	.word	0x00014ba0


	//   ....[140]....
        /*06c0*/ 	.word	0x00014bd0


	//   ....[141]....
        /*06c4*/ 	.word	0x00014d50


	//   ....[142]....
        /*06c8*/ 	.word	0x00014d80


	//   ....[143]....
        /*06cc*/ 	.word	0x00014db0


	//   ....[144]....
        /*06d0*/ 	.word	0x00014de0


	//   ....[145]....
        /*06d4*/ 	.word	0x00014e10


	//   ....[146]....
        /*06d8*/ 	.word	0x00014e40


	//   ....[147]....
        /*06dc*/ 	.word	0x00014f00


	//   ....[148]....
        /*06e0*/ 	.word	0x00014f20


	//   ....[149]....
        /*06e4*/ 	.word	0x00014f90


	//   ....[150]....
        /*06e8*/ 	.word	0x00015630


	//   ....[151]....
        /*06ec*/ 	.word	0x00015c90


	//   ....[152]....
        /*06f0*/ 	.word	0x00015d80


	//   ....[153]....
        /*06f4*/ 	.word	0x00015e20


	//   ....[154]....
        /*06f8*/ 	.word	0x00015e80


	//   ....[155]....
        /*06fc*/ 	.word	0x00015f70


	//   ....[156]....
        /*0700*/ 	.word	0x00015fe0


	//   ....[157]....
        /*0704*/ 	.word	0x000160d0


	//   ....[158]....
        /*0708*/ 	.word	0x00016140


	//   ....[159]....
        /*070c*/ 	.word	0x00016230


	//   ....[160]....
        /*0710*/ 	.word	0x000162a0


	//   ....[161]....
        /*0714*/ 	.word	0x00016390


	//   ....[162]....
        /*0718*/ 	.word	0x00016400


	//   ....[163]....
        /*071c*/ 	.word	0x000164a0


	//   ....[164]....
        /*0720*/ 	.word	0x00016590


	//   ....[165]....
        /*0724*/ 	.word	0x00016600


	//   ....[166]....
        /*0728*/ 	.word	0x00016660


	//   ....[167]....
        /*072c*/ 	.word	0x00016750


	//   ....[168]....
        /*0730*/ 	.word	0x000167b0


	//   ....[169]....
        /*0734*/ 	.word	0x000168b0


	//   ....[170]....
        /*0738*/ 	.word	0x00016910


	//   ....[171]....
        /*073c*/ 	.word	0x00016a10


	//   ....[172]....
        /*0740*/ 	.word	0x00016a70


	//   ....[173]....
        /*0744*/ 	.word	0x00016b70


	//   ....[174]....
        /*0748*/ 	.word	0x00016bd0


	//   ....[175]....
        /*074c*/ 	.word	0x00016cd0


	//   ....[176]....
        /*0750*/ 	.word	0x00016d30


	//   ....[177]....
        /*0754*/ 	.word	0x00016e30


	//   ....[178]....
        /*0758*/ 	.word	0x00016e90


	//   ....[179]....
        /*075c*/ 	.word	0x00016f30


	//   ....[180]....
        /*0760*/ 	.word	0x000170b0


	//   ....[181]....
        /*0764*/ 	.word	0x00017190


	//   ....[182]....
        /*0768*/ 	.word	0x00017220


	//   ....[183]....
        /*076c*/ 	.word	0x00017330


	//   ....[184]....
        /*0770*/ 	.word	0x00017390


	//   ....[185]....
        /*0774*/ 	.word	0x000174a0


	//   ....[186]....
        /*0778*/ 	.word	0x00017500


	//   ....[187]....
        /*077c*/ 	.word	0x00017610


	//   ....[188]....
        /*0780*/ 	.word	0x00017670


	//   ....[189]....
        /*0784*/ 	.word	0x00017780


	//   ....[190]....
        /*0788*/ 	.word	0x000177e0


	//   ....[191]....
        /*078c*/ 	.word	0x000178a0


	//   ....[192]....
        /*0790*/ 	.word	0x00017a00


	//   ....[193]....
        /*0794*/ 	.word	0x00017aa0


	//   ....[194]....
        /*0798*/ 	.word	0x00017b00


	//   ....[195]....
        /*079c*/ 	.word	0x00017bb0


	//   ....[196]....
        /*07a0*/ 	.word	0x00017c10


	//   ....[197]....
        /*07a4*/ 	.word	0x00017cc0


	//   ....[198]....
        /*07a8*/ 	.word	0x00017d20


	//   ....[199]....
        /*07ac*/ 	.word	0x00017dd0


	//   ....[200]....
        /*07b0*/ 	.word	0x00017e30


	//   ....[201]....
        /*07b4*/ 	.word	0x00017ee0


	//   ....[202]....
        /*07b8*/ 	.word	0x00017f40


	//   ....[203]....
        /*07bc*/ 	.word	0x00017ff0


	//   ....[204]....
        /*07c0*/ 	.word	0x000180e0


	//   ....[205]....
        /*07c4*/ 	.word	0x00018180


	//   ....[206]....
        /*07c8*/ 	.word	0x000181e0


	//   ....[207]....
        /*07cc*/ 	.word	0x000182b0


	//   ....[208]....
        /*07d0*/ 	.word	0x00018310


	//   ....[209]....
        /*07d4*/ 	.word	0x000183e0


	//   ....[210]....
        /*07d8*/ 	.word	0x00018440


	//   ....[211]....
        /*07dc*/ 	.word	0x00018510


	//   ....[212]....
        /*07e0*/ 	.word	0x00018570


	//   ....[213]....
        /*07e4*/ 	.word	0x00018640


	//   ....[214]....
        /*07e8*/ 	.word	0x000186a0


	//   ....[215]....
        /*07ec*/ 	.word	0x00018770


	//   ....[216]....
        /*07f0*/ 	.word	0x00018800


	//   ....[217]....
        /*07f4*/ 	.word	0x000188a0


	//   ....[218]....
        /*07f8*/ 	.word	0x000189c0


	//   ....[219]....
        /*07fc*/ 	.word	0x00018a30


	//   ....[220]....
        /*0800*/ 	.word	0x00018aa0


	//   ....[221]....
        /*0804*/ 	.word	0x00018b10


	//   ....[222]....
        /*0808*/ 	.word	0x00018b80


	//   ....[223]....
        /*080c*/ 	.word	0x00018c00


	//   ....[224]....
        /*0810*/ 	.word	0x00018c90


	//   ....[225]....
        /*0814*/ 	.word	0x00018d20


	//   ....[226]....
        /*0818*/ 	.word	0x00018d90


	//   ....[227]....
        /*081c*/ 	.word	0x00018e00


	//   ....[228]....
        /*0820*/ 	.word	0x00018e70


	//   ....[229]....
        /*0824*/ 	.word	0x00018ef0


	//   ....[230]....
        /*0828*/ 	.word	0x00018f60


	//   ....[231]....
        /*082c*/ 	.word	0x00019000


	//   ....[232]....
        /*0830*/ 	.word	0x00019090


	//   ....[233]....
        /*0834*/ 	.word	0x000191b0


	//----- nvinfo : EIATTR_REG_RECONFIG
	.align		4
.L_1354:
        /*0838*/ 	.byte	0x01, 0x54
	.zero		2


	//----- nvinfo : EIATTR_SYSCALL_OFFSETS
	.align		4
        /*083c*/ 	.byte	0x04, 0x46
        /*083e*/ 	.short	(.L_1356 - .L_1355)


	//   ....[0]....
.L_1355:
        /*0840*/ 	.word	0x00001c60


	//   ....[1]....
        /*0844*/ 	.word	0x00011660


	//   ....[2]....
        /*0848*/ 	.word	0x000117b0


	//   ....[3]....
        /*084c*/ 	.word	0x000118a0


	//   ....[4]....
        /*0850*/ 	.word	0x00012610


	//----- nvinfo : EIATTR_MBARRIER_INSTR_OFFSETS
	.align		4
.L_1356:
        /*0854*/ 	.byte	0x04, 0x39
        /*0856*/ 	.short	(.L_1358 - .L_1357)


	//   ....[0]....
.L_1357:
        /*0858*/ 	.word	0x00000180
        /*085c*/ 	.word	0x000000ff
        /*0860*/ 	.word	0x00022800
        /*0864*/ 	.short	0x0100
        /*0866*/ 	.byte	0x08
	.zero		1


	//   ....[1]....
        /*0868*/ 	.word	0x00000190
        /*086c*/ 	.word	0x000000ff
        /*0870*/ 	.word	0x00022820
        /*0874*/ 	.short	0x0100
        /*0876*/ 	.byte	0x08
	.zero		1


	//   ....[2]....
        /*0878*/ 	.word	0x00000280
        /*087c*/ 	.word	0x000000ff
        /*0880*/ 	.word	0x00022830
        /*0884*/ 	.short	0x0100
        /*0886*/ 	.byte	0x08
	.zero		1


	//   ....[3]....
        /*0888*/ 	.word	0x00000290
        /*088c*/ 	.word	0x000000ff
        /*0890*/ 	.word	0x00022840
        /*0894*/ 	.short	0x0100
        /*0896*/ 	.byte	0x08
	.zero		1


	//   ....[4]....
        /*0898*/ 	.word	0x000002a0
        /*089c*/ 	.word	0x000000ff
        /*08a0*/ 	.word	0x00022838
        /*08a4*/ 	.short	0x0100
        /*08a6*/ 	.byte	0x08
	.zero		1


	//   ....[5]....
        /*08a8*/ 	.word	0x000002b0
        /*08ac*/ 	.word	0x000000ff
        /*08b0*/ 	.word	0x00022848
        /*08b4*/ 	.short	0x0100
        /*08b6*/ 	.byte	0x08
	.zero		1


	//   ....[6]....
        /*08b8*/ 	.word	0x000003e0
        /*08bc*/ 	.word	0x000000ff
        /*08c0*/ 	.word	0x00022850
        /*08c4*/ 	.short	0x0100
        /*08c6*/ 	.byte	0x08
	.zero		1


	//   ....[7]....
        /*08c8*/ 	.word	0x000003f0
        /*08cc*/ 	.word	0x000000ff
        /*08d0*/ 	.word	0x00022860
        /*08d4*/ 	.short	0x0100
        /*08d6*/ 	.byte	0x08
	.zero		1


	//   ....[8]....
        /*08d8*/ 	.word	0x00000400
        /*08dc*/ 	.word	0x000000ff
        /*08e0*/ 	.word	0x00022858
        /*08e4*/ 	.short	0x0100
        /*08e6*/ 	.byte	0x08
	.zero		1


	//   ....[9]....
        /*08e8*/ 	.word	0x00000410
        /*08ec*/ 	.word	0x000000ff
        /*08f0*/ 	.word	0x00022868
        /*08f4*/ 	.short	0x0100
        /*08f6*/ 	.byte	0x08
	.zero		1


	//   ....[10]....
        /*08f8*/ 	.word	0x00000500
        /*08fc*/ 	.word	0x000000ff
        /*0900*/ 	.word	0x00022870
        /*0904*/ 	.short	0x0100
        /*0906*/ 	.byte	0x06
	.zero		1


	//   ....[11]....
        /*0908*/ 	.word	0x00000510
        /*090c*/ 	.word	0x000000ff
        /*0910*/ 	.word	0x00022880
        /*0914*/ 	.short	0x0100
        /*0916*/ 	.byte	0x06
	.zero		1


	//   ....[12]....
        /*0918*/ 	.word	0x00000520
        /*091c*/ 	.word	0x000000ff
        /*0920*/ 	.word	0x00022878
        /*0924*/ 	.short	0x0100
        /*0926*/ 	.byte	0x06
	.zero		1


	//   ....[13]....
        /*0928*/ 	.word	0x00000530
        /*092c*/ 	.word	0x000000ff
        /*0930*/ 	.word	0x00022888
        /*0934*/ 	.short	0x0100
        /*0936*/ 	.byte	0x06
	.zero		1


	//   ....[14]....
        /*0938*/ 	.word	0x00000660
        /*093c*/ 	.word	0x000000ff
        /*0940*/ 	.word	0x00022890
        /*0944*/ 	.short	0x0100
        /*0946*/ 	.byte	0x08
	.zero		1


	//   ....[15]....
        /*0948*/ 	.word	0x00000670
        /*094c*/ 	.word	0x000000ff
        /*0950*/ 	.word	0x000228a0
        /*0954*/ 	.short	0x0100
        /*0956*/ 	.byte	0x08
	.zero		1


	//   ....[16]....
        /*0958*/ 	.word	0x00000680
        /*095c*/ 	.word	0x000000ff
        /*0960*/ 	.word	0x00022898
        /*0964*/ 	.short	0x0100
        /*0966*/ 	.byte	0x08
	.zero		1


	//   ....[17]....
        /*0968*/ 	.word	0x00000690
        /*096c*/ 	.word	0x000000ff
        /*0970*/ 	.word	0x000228a8
        /*0974*/ 	.short	0x0100
        /*0976*/ 	.byte	0x08
	.zero		1


	//   ....[18]....
        /*0978*/ 	.word	0x000007d0
        /*097c*/ 	.word	0x000000ff
        /*0980*/ 	.word	0x000228b0
        /*0984*/ 	.short	0x0100
        /*0986*/ 	.byte	0x08
	.zero		1


	//   ....[19]....
        /*0988*/ 	.word	0x000007e0
        /*098c*/ 	.word	0x000000ff
        /*0990*/ 	.word	0x000228c0
        /*0994*/ 	.short	0x0100
        /*0996*/ 	.byte	0x08
	.zero		1


	//   ....[20]....
        /*0998*/ 	.word	0x000007f0
        /*099c*/ 	.word	0x000000ff
        /*09a0*/ 	.word	0x000228b8
        /*09a4*/ 	.short	0x0100
        /*09a6*/ 	.byte	0x08
	.zero		1


	//   ....[21]....
        /*09a8*/ 	.word	0x00000800
        /*09ac*/ 	.word	0x000000ff
        /*09b0*/ 	.word	0x000228c8
        /*09b4*/ 	.short	0x0100
        /*09b6*/ 	.byte	0x08
	.zero		1


	//   ....[22]....
        /*09b8*/ 	.word	0x00001d10
        /*09bc*/ 	.word	0x00000006
        /*09c0*/ 	.word	0x00022800
        /*09c4*/ 	.short	0x010a
        /*09c6*/ 	.byte	0x3f
	.zero		1


	//   ....[23]....
        /*09c8*/ 	.word	0x00001de0
        /*09cc*/ 	.word	0x000000ff
        /*09d0*/ 	.word	0x00022830
        /*09d4*/ 	.short	0x010a
        /*09d6*/ 	.byte	0x18
	.zero		1


	//   ....[24]....
        /*09d8*/ 	.word	0x00001e20
        /*09dc*/ 	.word	0x000000ff
        /*09e0*/ 	.word	0x00022830
        /*09e4*/ 	.short	0x010a
        /*09e6*/ 	.byte	0x18
	.zero		1


	//   ....[25]....
        /*09e8*/ 	.word	0x00002160
        /*09ec*/ 	.word	0x000000ff
        /*09f0*/ 	.word	0x00000000
        /*09f4*/ 	.short	0x0101
        /*09f6*/ 	.byte	0x05
	.zero		1


	//   ....[26]....
        /*09f8*/ 	.word	0x000040f0
        /*09fc*/ 	.word	0x000000ff
        /*0a00*/ 	.word	0x00022850
        /*0a04*/ 	.short	0x010a
        /*0a06*/ 	.byte	0x18
	.zero		1


	//   ....[27]....
        /*0a08*/ 	.word	0x00004130
        /*0a0c*/ 	.word	0x000000ff
        /*0a10*/ 	.word	0x00022850
        /*0a14*/ 	.short	0x010a
        /*0a16*/ 	.byte	0x18
	.zero		1


	//   ....[28]....
        /*0a18*/ 	.word	0x00004480
        /*0a1c*/ 	.word	0x000000ff
        /*0a20*/ 	.word	0x00000000
        /*0a24*/ 	.short	0x0101
        /*0a26*/ 	.byte	0x18
	.zero		1


	//   ....[29]....
        /*0a28*/ 	.word	0x00004800
        /*0a2c*/ 	.word	0x000000ff
        /*0a30*/ 	.word	0x00022830
        /*0a34*/ 	.short	0x010a
        /*0a36*/ 	.byte	0x19
	.zero		1


	//   ....[30]....
        /*0a38*/ 	.word	0x00004840
        /*0a3c*/ 	.word	0x000000ff
        /*0a40*/ 	.word	0x00022830
        /*0a44*/ 	.short	0x010a
        /*0a46*/ 	.byte	0x19
	.zero		1


	//   ....[31]....
        /*0a48*/ 	.word	0x00004a80
        /*0a4c*/ 	.word	0x000000ff
        /*0a50*/ 	.word	0x00000000
        /*0a54*/ 	.short	0x0101
        /*0a56*/ 	.byte	0x0a
	.zero		1


	//   ....[32]....
        /*0a58*/ 	.word	0x00007370
        /*0a5c*/ 	.word	0x000000ff
        /*0a60*/ 	.word	0x00022850
        /*0a64*/ 	.short	0x010a
        /*0a66*/ 	.byte	0x19
	.zero		1


	//   ....[33]....
        /*0a68*/ 	.word	0x000073c0
        /*0a6c*/ 	.word	0x000000ff
        /*0a70*/ 	.word	0x00022850
        /*0a74*/ 	.short	0x010a
        /*0a76*/ 	.byte	0x19
	.zero		1


	//   ....[34]....
        /*0a78*/ 	.word	0x000076b0
        /*0a7c*/ 	.word	0x000000ff
        /*0a80*/ 	.word	0x00000000
        /*0a84*/ 	.short	0x0101
        /*0a86*/ 	.byte	0x19
	.zero		1


	//   ....[35]....
        /*0a88*/ 	.word	0x00007a90
        /*0a8c*/ 	.word	0x000000ff
        /*0a90*/ 	.word	0x00022830
        /*0a94*/ 	.short	0x010a
        /*0a96*/ 	.byte	0x19
	.zero		1


	//   ....[36]....
        /*0a98*/ 	.word	0x00007ad0
        /*0a9c*/ 	.word	0x000000ff
        /*0aa0*/ 	.word	0x00022830
        /*0aa4*/ 	.short	0x010a
        /*0aa6*/ 	.byte	0x19
	.zero		1


	//   ....[37]....
        /*0aa8*/ 	.word	0x00007d00
        /*0aac*/ 	.word	0x000000ff
        /*0ab0*/ 	.word	0x00000000
        /*0ab4*/ 	.short	0x0101
        /*0ab6*/ 	.byte	0x0a
	.zero		1


	//   ....[38]....
        /*0ab8*/ 	.word	0x00009360
        /*0abc*/ 	.word	0x000000ff
        /*0ac0*/ 	.word	0x00022850
        /*0ac4*/ 	.short	0x010a
        /*0ac6*/ 	.byte	0x19
	.zero		1


	//   ....[39]....
        /*0ac8*/ 	.word	0x000093b0
        /*0acc*/ 	.word	0x000000ff
        /*0ad0*/ 	.word	0x00022850
        /*0ad4*/ 	.short	0x010a
        /*0ad6*/ 	.byte	0x19
	.zero		1


	//   ....[40]....
        /*0ad8*/ 	.word	0x00009680
        /*0adc*/ 	.word	0x000000ff
        /*0ae0*/ 	.word	0x00000000
        /*0ae4*/ 	.short	0x0101
        /*0ae6*/ 	.byte	0x19
	.zero		1


	//   ....[41]....
        /*0ae8*/ 	.word	0x00009800
        /*0aec*/ 	.word	0x000000ff
        /*0af0*/ 	.word	0x00022830
        /*0af4*/ 	.short	0x010a
        /*0af6*/ 	.byte	0x18
	.zero		1


	//   ....[42]....
        /*0af8*/ 	.word	0x00009840
        /*0afc*/ 	.word	0x000000ff
        /*0b00*/ 	.word	0x00022830
        /*0b04*/ 	.short	0x010a
        /*0b06*/ 	.byte	0x18
	.zero		1


	//   ....[43]....
        /*0b08*/ 	.word	0x00009a80
        /*0b0c*/ 	.word	0x000000ff
        /*0b10*/ 	.word	0x00000000
        /*0b14*/ 	.short	0x0101
        /*0b16*/ 	.byte	0x0a
	.zero		1


	//   ....[44]....
        /*0b18*/ 	.word	0x0000c370
        /*0b1c*/ 	.word	0x000000ff
        /*0b20*/ 	.word	0x00022850
        /*0b24*/ 	.short	0x010a
        /*0b26*/ 	.byte	0x18
	.zero		1


	//   ....[45]....
        /*0b28*/ 	.word	0x0000c3c0
        /*0b2c*/ 	.word	0x000000ff
        /*0b30*/ 	.word	0x00022850
        /*0b34*/ 	.short	0x010a
        /*0b36*/ 	.byte	0x18
	.zero		1


	//   ....[46]....
        /*0b38*/ 	.word	0x0000c6b0
        /*0b3c*/ 	.word	0x000000ff
        /*0b40*/ 	.word	0x00000000
        /*0b44*/ 	.short	0x0101
        /*0b46*/ 	.byte	0x18
	.zero		1


	//   ....[47]....
        /*0b48*/ 	.word	0x0000eb30
        /*0b4c*/ 	.word	0x00000011
        /*0b50*/ 	.word	0x00000000
        /*0b54*/ 	.short	0x0101
        /*0b56*/ 	.byte	0x3f
	.zero		1


	//   ....[48]....
        /*0b58*/ 	.word	0x00011da0
        /*0b5c*/ 	.word	0x00000013
        /*0b60*/ 	.word	0x00022840
        /*0b64*/ 	.short	0x010a
        /*0b66*/ 	.byte	0x3f
	.zero		1


	//   ....[49]....
        /*0b68*/ 	.word	0x000123f0
        /*0b6c*/ 	.word	0x00000013
        /*0b70*/ 	.word	0x00022830
        /*0b74*/ 	.short	0x0107
        /*0b76*/ 	.byte	0x3f
	.zero		1


	//   ....[50]....
        /*0b78*/ 	.word	0x000124c0
        /*0b7c*/ 	.word	0x00000013
        /*0b80*/ 	.word	0x00022830
        /*0b84*/ 	.short	0x0101
        /*0b86*/ 	.byte	0x3f
	.zero		1


	//   ....[51]....
        /*0b88*/ 	.word	0x00012f50
        /*0b8c*/ 	.word	0x00000011
        /*0b90*/ 	.word	0x00022800
        /*0b94*/ 	.short	0x0107
        /*0b96*/ 	.byte	0x3f
	.zero		1


	//   ....[52]....
        /*0b98*/ 	.word	0x00013040
        /*0b9c*/ 	.word	0x00000011
        /*0ba0*/ 	.word	0x00022800
        /*0ba4*/ 	.short	0x0101
        /*0ba6*/ 	.byte	0x3f
	.zero		1


	//   ....[53]....
        /*0ba8*/ 	.word	0x00013060
        /*0bac*/ 	.word	0x00000011
        /*0bb0*/ 	.word	0x00022820
        /*0bb4*/ 	.short	0x010a
        /*0bb6*/ 	.byte	0x3f
	.zero		1


	//   ....[54]....
        /*0bb8*/ 	.word	0x000130f0
        /*0bbc*/ 	.word	0x00000013
        /*0bc0*/ 	.word	0x00022860
        /*0bc4*/ 	.short	0x010a
        /*0bc6*/ 	.byte	0x3f
	.zero		1


	//   ....[55]....
        /*0bc8*/ 	.word	0x00013870
        /*0bcc*/ 	.word	0x00000013
        /*0bd0*/ 	.word	0x00022850
        /*0bd4*/ 	.short	0x0107
        /*0bd6*/ 	.byte	0x3f
	.zero		1


	//   ....[56]....
        /*0bd8*/ 	.word	0x00013940
        /*0bdc*/ 	.word	0x00000013
        /*0be0*/ 	.word	0x00022850
        /*0be4*/ 	.short	0x0101
        /*0be6*/ 	.byte	0x3f
	.zero		1


	//   ....[57]....
        /*0be8*/ 	.word	0x00013c90
        /*0bec*/ 	.word	0x00000006
        /*0bf0*/ 	.word	0x00022840
        /*0bf4*/ 	.short	0x010a
        /*0bf6*/ 	.byte	0x3f
	.zero		1


	//   ....[58]....
        /*0bf8*/ 	.word	0x00014070
        /*0bfc*/ 	.word	0x00000006
        /*0c00*/ 	.word	0x00022830
        /*0c04*/ 	.short	0x0107
        /*0c06*/ 	.byte	0x3f
	.zero		1


	//   ....[59]....
        /*0c08*/ 	.word	0x00014130
        /*0c0c*/ 	.word	0x00000006
        /*0c10*/ 	.word	0x00022830
        /*0c14*/ 	.short	0x0101
        /*0c16*/ 	.byte	0x3f
	.zero		1


	//   ....[60]....
        /*0c18*/ 	.word	0x00014160
        /*0c1c*/ 	.word	0x00000006
        /*0c20*/ 	.word	0x00022860
        /*0c24*/ 	.short	0x010a
        /*0c26*/ 	.byte	0x3f
	.zero		1


	//   ....[61]....
        /*0c28*/ 	.word	0x00014680
        /*0c2c*/ 	.word	0x00000006
        /*0c30*/ 	.word	0x00022850
        /*0c34*/ 	.short	0x0107
        /*0c36*/ 	.byte	0x3f
	.zero		1


	//   ....[62]....
        /*0c38*/ 	.word	0x00014740
        /*0c3c*/ 	.word	0x00000006
        /*0c40*/ 	.word	0x00022850
        /*0c44*/ 	.short	0x0101
        /*0c46*/ 	.byte	0x3f
	.zero		1


	//   ....[63]....
        /*0c48*/ 	.word	0x000155b0
        /*0c4c*/ 	.word	0x00000007
        /*0c50*/ 	.word	0x00022820
        /*0c54*/ 	.short	0x010a
        /*0c56*/ 	.byte	0x3f
	.zero		1


	//   ....[64]....
        /*0c58*/ 	.word	0x00015730
        /*0c5c*/ 	.word	0x00000005
        /*0c60*/ 	.word	0x00022840
        /*0c64*/ 	.short	0x010a
        /*0c66*/ 	.byte	0x3f
	.zero		1


	//   ....[65]....
        /*0c68*/ 	.word	0x000157d0
        /*0c6c*/ 	.word	0x00000003
        /*0c70*/ 	.word	0x00022840
        /*0c74*/ 	.short	0x010a
        /*0c76*/ 	.byte	0x3f
	.zero		1


	//   ....[66]....
        /*0c78*/ 	.word	0x00015810
        /*0c7c*/ 	.word	0x00000005
        /*0c80*/ 	.word	0x00022860
        /*0c84*/ 	.short	0x010a
        /*0c86*/ 	.byte	0x3f
	.zero		1


	//   ....[67]....
        /*0c88*/ 	.word	0x00015850
        /*0c8c*/ 	.word	0x00000003
        /*0c90*/ 	.word	0x00022860
        /*0c94*/ 	.short	0x010a
        /*0c96*/ 	.byte	0x3f
	.zero		1


	//   ....[68]....
        /*0c98*/ 	.word	0x000158b0
        /*0c9c*/ 	.word	0x00000006
        /*0ca0*/ 	.word	0x00022800
        /*0ca4*/ 	.short	0x010a
        /*0ca6*/ 	.byte	0x3f
	.zero		1


	//   ....[69]....
        /*0ca8*/ 	.word	0x00015910
        /*0cac*/ 	.word	0x00000003
        /*0cb0*/ 	.word	0x00022830
        /*0cb4*/ 	.short	0x010a
        /*0cb6*/ 	.byte	0x3f
	.zero		1


	//   ....[70]....
        /*0cb8*/ 	.word	0x00015970
        /*0cbc*/ 	.word	0x00000009
        /*0cc0*/ 	.word	0x00022850
        /*0cc4*/ 	.short	0x010a
        /*0cc6*/ 	.byte	0x3f
	.zero		1


	//   ....[71]....
        /*0cc8*/ 	.word	0x000159d0
        /*0ccc*/ 	.word	0x00000004
        /*0cd0*/ 	.word	0x00022830
        /*0cd4*/ 	.short	0x010a
        /*0cd6*/ 	.byte	0x3f
	.zero		1


	//   ....[72]....
        /*0cd8*/ 	.word	0x00015a30
        /*0cdc*/ 	.word	0x0000000a
        /*0ce0*/ 	.word	0x00022850
        /*0ce4*/ 	.short	0x010a
        /*0ce6*/ 	.byte	0x3f
	.zero		1


	//   ....[73]....
        /*0ce8*/ 	.word	0x00015a90
        /*0cec*/ 	.word	0x00000003
        /*0cf0*/ 	.word	0x00022830
        /*0cf4*/ 	.short	0x010a
        /*0cf6*/ 	.byte	0x3f
	.zero		1


	//   ....[74]....
        /*0cf8*/ 	.word	0x00015af0
        /*0cfc*/ 	.word	0x00000009
        /*0d00*/ 	.word	0x00022850
        /*0d04*/ 	.short	0x010a
        /*0d06*/ 	.byte	0x3f
	.zero		1


	//   ....[75]....
        /*0d08*/ 	.word	0x00015b50
        /*0d0c*/ 	.word	0x00000004
        /*0d10*/ 	.word	0x00022830
        /*0d14*/ 	.short	0x010a
        /*0d16*/ 	.byte	0x3f
	.zero		1


	//   ....[76]....
        /*0d18*/ 	.word	0x00015bb0
        /*0d1c*/ 	.word	0x0000000a
        /*0d20*/ 	.word	0x00022850
        /*0d24*/ 	.short	0x010a
        /*0d26*/ 	.byte	0x3f
	.zero		1


	//   ....[77]....
        /*0d28*/ 	.word	0x00015cd0
        /*0d2c*/ 	.word	0x00000013
        /*0d30*/ 	.word	0x00022840
        /*0d34*/ 	.short	0x010a
        /*0d36*/ 	.byte	0x3f
	.zero		1


	//   ....[78]....
        /*0d38*/ 	.word	0x00016fb0
        /*0d3c*/ 	.word	0x00000011
        /*0d40*/ 	.word	0x00022820
        /*0d44*/ 	.short	0x010a
        /*0d46*/ 	.byte	0x3f
	.zero		1


	//   ....[79]....
        /*0d48*/ 	.word	0x00017000
        /*0d4c*/ 	.word	0x00000013
        /*0d50*/ 	.word	0x00022860
        /*0d54*/ 	.short	0x010a
        /*0d56*/ 	.byte	0x3f
	.zero		1


	//   ....[80]....
        /*0d58*/ 	.word	0x00017950
        /*0d5c*/ 	.word	0x00000006
        /*0d60*/ 	.word	0x00022840
        /*0d64*/ 	.short	0x010a
        /*0d66*/ 	.byte	0x3f
	.zero		1


	//   ....[81]....
        /*0d68*/ 	.word	0x00018030
        /*0d6c*/ 	.word	0x00000006
        /*0d70*/ 	.word	0x00022860
        /*0d74*/ 	.short	0x010a
        /*0d76*/ 	.byte	0x3f
	.zero		1


	//   ....[82]....
        /*0d78*/ 	.word	0x000190d0
        /*0d7c*/ 	.word	0x00000007
        /*0d80*/ 	.word	0x00022820
        /*0d84*/ 	.short	0x010a
        /*0d86*/ 	.byte	0x3f
	.zero		1


	//   ....[83]....
        /*0d88*/ 	.word	0x00019270
        /*0d8c*/ 	.word	0x00000005
        /*0d90*/ 	.word	0x00022840
        /*0d94*/ 	.short	0x010a
        /*0d96*/ 	.byte	0x3f
	.zero		1


	//   ....[84]....
        /*0d98*/ 	.word	0x000192c0
        /*0d9c*/ 	.word	0x00000003
        /*0da0*/ 	.word	0x00022840
        /*0da4*/ 	.short	0x010a
        /*0da6*/ 	.byte	0x3f
	.zero		1


	//   ....[85]....
        /*0da8*/ 	.word	0x00019310
        /*0dac*/ 	.word	0x00000005
        /*0db0*/ 	.word	0x00022860
        /*0db4*/ 	.short	0x010a
        /*0db6*/ 	.byte	0x3f
	.zero		1


	//----- nvinfo : EIATTR_NUM_MBARRIERS
	.align		4
.L_1358:
        /*0db8*/ 	.byte	0x03, 0x38
        /*0dba*/ 	.short	0x0016


	//----- nvinfo : EIATTR_EXIT_INSTR_OFFSETS
	.align		4
        /*0dbc*/ 	.byte	0x04, 0x1c
        /*0dbe*/ 	.short	(.L_1360 - .L_1359)


	//   ....[0]....
.L_1359:
        /*0dc0*/ 	.word	0x000009a0


	//   ....[1]....
        /*0dc4*/ 	.word	0x0000fec0


	//   ....[2]....
        /*0dc8*/ 	.word	0x000158a0


	//----- nvinfo : EIATTR_MAX_THREADS
	.align		4
.L_1360:
        /*0dcc*/ 	.byte	0x04, 0x05
        /*0dce*/ 	.short	(.L_1362 - .L_1361)
.L_1361:
        /*0dd0*/ 	.word	0x00000180
        /*0dd4*/ 	.word	0x00000001
        /*0dd8*/ 	.word	0x00000001


	//----- nvinfo : EIATTR_CRS_STACK_SIZE
	.align		4
.L_1362:
        /*0ddc*/ 	.byte	0x04, 0x1e
        /*0dde*/ 	.short	(.L_1364 - .L_1363)
.L_1363:
        /*0de0*/ 	.word	0x00000000


	//----- nvinfo : EIATTR_CBANK_PARAM_SIZE
	.align		4
.L_1364:
        /*0de4*/ 	.byte	0x03, 0x19
        /*0de6*/ 	.short	0x0af0


	//----- nvinfo : EIATTR_PARAM_CBANK
	.align		4
        /*0de8*/ 	.byte	0x04, 0x0a
        /*0dea*/ 	.short	(.L_1366 - .L_1365)
	.align		4
.L_1365:
        /*0dec*/ 	.word	index@(.nv.constant0._ZN7cutlass13device_kernelIN5flash11enable_sm90INS1_16FlashAttnFwdSm90INS1_25CollectiveMainloopFwdSm90ILi2EN4cute5tupleIJNS5_1CILi1EEES8_S8_EEENS6_IJNS7_ILi128EEENS7_ILi96EEENS7_ILi64EEEEEELi256ENS_10bfloat16_tEfNS_4arch4Sm90ELb0ELb1ELb0ELb1ELb1ELb0ELb0ELb1ELb0ELb1ELb0ELb0EEENS1_21CollectiveEpilogueFwdINS6_IJSA_NS7_ILi256EEESB_EEES9_SE_SG_Li256ELb1ELb1ELb0ELb0EEENS1_36VarlenDynamicPersistentTileSchedulerILi128ELi96ELi256ELi128ELb0ELb1ELb1ELb1ELb0ELb1EEEEEEEEEvNT_6ParamsE)
        /*0df0*/ 	.short	0x0210
        /*0df2*/ 	.short	0x0af0


	//----- nvinfo : EIATTR_SW_WAR
	.align		4
.L_1366:
        /*0df4*/ 	.byte	0x04, 0x36
        /*0df6*/ 	.short	(.L_1368 - .L_1367)
.L_1367:
        /*0df8*/ 	.word	0x00000008
.L_1368:


//--------------------- .nv.info._ZN7cutlass13device_kernelIN5flash11enable_sm90INS1_16FlashAttnFwdSm90INS1_25CollectiveMainloopFwdSm90ILi2EN4cute5tupleIJNS5_1CILi1EEES8_S8_EEENS6_IJNS7_ILi128EEENS7_ILi96EEENS7_ILi64EEEEEELi256ENS_10bfloat16_tEfNS_4arch4Sm90ELb0ELb1ELb0ELb1ELb1ELb1ELb0ELb1ELb0ELb1ELb0ELb0EEENS1_21CollectiveEpilogueFwdINS6_IJSA_NS7_ILi256EEESB_EEES9_SE_SG_Li256ELb1ELb1ELb0ELb0EEENS1_36VarlenDynamicPersistentTileSchedulerILi128ELi96ELi256ELi128ELb0ELb1ELb1ELb1ELb0ELb1EEEEEEEEEvNT_6ParamsE --------------------------
	.section	.nv.info._ZN7cutlass13device_kernelIN5flash11enable_sm90INS1_16FlashAttnFwdSm90INS1_25CollectiveMainloopFwdSm90ILi2EN4cute5tupleIJNS5_1CILi1EEES8_S8_EEENS6_IJNS7_ILi128EEENS7_ILi96EEENS7_ILi64EEEEEELi256ENS_10bfloat16_tEfNS_4arch4Sm90ELb0ELb1ELb0ELb1ELb1ELb1ELb0ELb1ELb0ELb1ELb0ELb0EEENS1_21CollectiveEpilogueFwdINS6_IJSA_NS7_ILi256EEESB_EEES9_SE_SG_Li256ELb1ELb1ELb0ELb0EEENS1_36VarlenDynamicPersistentTileSchedulerILi128ELi96ELi256ELi128ELb0ELb1ELb1ELb1ELb0ELb1EEEEEEEEEvNT_6ParamsE,"",@"SHT_CUDA_INFO"
	.sectionflags	@""
	.align	4


	//----- nvinfo : EIATTR_CUDA_API_VERSION
	.align		4
        /*0000*/ 	.byte	0x04, 0x37
        /*0002*/ 	.short	(.L_1370 - .L_1369)
.L_1369:
        /*0004*/ 	.word	0x00000082


	//----- nvinfo : EIATTR_KPARAM_INFO
	.align		4
.L_1370:
        /*0008*/ 	.byte	0x04, 0x17
        /*000a*/ 	.short	(.L_1372 - .L_1371)
.L_1371:
        /*000c*/ 	.word	0x00000000
        /*0010*/ 	.short	0x0000
        /*0012*/ 	.short	0x0070
        /*0014*/ 	.byte	0x00, 0xf0, 0x01, 0x2a


	//----- nvinfo : EIATTR_SPARSE_MMA_MASK
	.align		4
.L_1372:
        /*0018*/ 	.byte	0x03, 0x50
        /*001a*/ 	.short	0x0000


	//----- nvinfo : EIATTR_MAXREG_COUNT
	.align		4
        /*001c*/ 	.byte	0x03, 0x1b
        /*001e*/ 	.short	0x00a8


	//----- nvinfo : EIATTR_NUM_BARRIERS
	.align		4
        /*0020*/ 	.byte	0x02, 0x4c
        /*0022*/ 	.byte	0x10
	.zero		1


	//----- nvinfo : EIATTR_EXTERNS
	.align		4
        /*0024*/ 	.byte	0x04, 0x0f
        /*0026*/ 	.short	(.L_1374 - .L_1373)


	//   ....[0]....
	.align		4
.L_1373:
        /*0028*/ 	.word	index@(__assertfail)


	//----- nvinfo : EIATTR_ANNOTATIONS
	.align		4
.L_1374:
        /*002c*/ 	.byte	0x04, 0x55
        /*002e*/ 	.short	(.L_1376 - .L_1375)


	//   ....[0]....
.L_1375:
        /* <DEDUP_REMOVED lines=23> */


	//----- nvinfo : EIATTR_MERCURY_ISA_VERSION
	.align		4
.L_1376:
        /*0188*/ 	.byte	0x03, 0x5f
        /*018a*/ 	.short	0x0101


	//----- nvinfo : EIATTR_UNUSED_LOAD_BYTE_OFFSET
	.align		4
        /*018c*/ 	.byte	0x04, 0x44
        /*018e*/ 	.short	(.L_1378 - .L_1377)


	//   ....[0]....
.L_1377:
        /*0190*/ 	.word	0x00000ad0
        /*0194*/ 	.word	0x0000fff0


	//   ....[1]....
        /*0198*/ 	.word	0x0001f660
        /*019c*/ 	.word	0x0000fff0


	//----- nvinfo : EIATTR_INT_WARP_WIDE_INSTR_OFFSETS
	.align		4
.L_1378:
        /*01a0*/ 	.byte	0x04, 0x31
        /*01a2*/ 	.short	(.L_1380 - .L_1379)


	//   ....[0]....
.L_1379:
        /*01a4*/ 	.word	0x00000180


	//   ....[1]....
        /*01a8*/ 	.word	0x000001c0


	//   ....[2]....
        /*01ac*/ 	.word	0x00000230


	//   ....[3]....
        /*01b0*/ 	.word	0x00025320


	//   ....[4]....
        /*01b4*/ 	.word	0x000253b0


	//   ....[5]....
        /*01b8*/ 	.word	0x000287e0


	//   ....[6]....
        /*01bc*/ 	.word	0x00028870


	//----- nvinfo : EIATTR_COOP_GROUP_MASK_REGIDS
	.align		4
.L_1380:
        /*01c0*/ 	.byte	0x04, 0x29
        /*01c2*/ 	.short	(.L_1382 - .L_1381)


	//   ....[0]....
.L_1381:
        /*01c4*/ 	.word	0xffffffff


	//   ....[1]....
        /*01c8*/ 	.word	0xffffffff


	//   ....[2]....
        /*01cc*/ 	.word	0xffffffff


	//   ....[3]....
        /*01d0*/ 	.word	0xffffffff


	//   ....[4]....
        /*01d4*/ 	.word	0xffffffff


	//   ....[5]....
        /*01d8*/ 	.word	0xffffffff


	//   ....[6]....
        /*01dc*/ 	.word	0xffffffff


	//   ....[7]....
        /*01e0*/ 	.word	0xffffffff


	//   ....[8]....
        /*01e4*/ 	.word	0xffffffff


	//   ....[9]....
        /*01e8*/ 	.word	0xffffffff


	//   ....[10]....
        /*01ec*/ 	.word	0xffffffff


	//   ....[11]....
        /*01f0*/ 	.word	0xffffffff


	//   ....[12]....
        /*01f4*/ 	.word	0xffffffff


	//   ....[13]....
        /*01f8*/ 	.word	0xffffffff


	//   ....[14]....
        /*01fc*/ 	.word	0xffffffff


	//   ....[15]....
        /*0200*/ 	.word	0xffffffff


	//   ....[16]....
        /*0204*/ 	.word	0xffffffff


	//   ....[17]....
        /*0208*/ 	.word	0xffffffff


	//   ....[18]....
        /*020c*/ 	.word	0xffffffff


	//   ....[19]....
        /*0210*/ 	.word	0xffffffff


	//   ....[20]....
        /*0214*/ 	.word	0xffffffff


	//   ....[21]....
        /*0218*/ 	.word	0xffffffff


	//   ....[22]....
        /*021c*/ 	.word	0xffffffff


	//   ....[23]....
        /*0220*/ 	.word	0xffffffff


	//   ....[24]....
        /*0224*/ 	.word	0xffffffff


	//   ....[25]....
        /*0228*/ 	.word	0xffffffff


	//   ....[26]....
        /*022c*/ 	.word	0xffffffff


	//   ....[27]....
        /*0230*/ 	.word	0xffffffff


	//   ....[28]....
        /*0234*/ 	.word	0xffffffff


	//   ....[29]....
        /*0238*/ 	.word	0xffffffff


	//   ....[30]....
        /*023c*/ 	.word	0xffffffff


	//   ....[31]....
        /*0240*/ 	.word	0xffffffff


	//   ....[32]....
        /*0244*/ 	.word	0xffffffff


	//   ....[33]....
        /*0248*/ 	.word	0xffffffff


	//   ....[34]....
        /*024c*/ 	.word	0xffffffff


	//   ....[35]....
        /*0250*/ 	.word	0xffffffff


	//   ....[36]....
        /*0254*/ 	.word	0xffffffff


	//   ....[37]....
        /*0258*/ 	.word	0xffffffff


	//   ....[38]....
        /*025c*/ 	.word	0xffffffff


	//   ....[39]....
        /*0260*/ 	.word	0xffffffff


	//   ....[40]....
        /*0264*/ 	.word	0xffffffff


	//   ....[41]....
        /*0268*/ 	.word	0xffffffff


	//   ....[42]....
        /*026c*/ 	.word	0xffffffff


	//   ....[43]....
        /*0270*/ 	.word	0xffffffff


	//   ....[44]....
        /*0274*/ 	.word	0xffffffff


	//   ....[45]....
        /*0278*/ 	.word	0xffffffff


	//   ....[46]....
        /*027c*/ 	.word	0xffffffff


	//   ....[47]....
        /*0280*/ 	.word	0xffffffff


	//   ....[48]....
        /*0284*/ 	.word	0xffffffff


	//   ....[49]....
        /*0288*/ 	.word	0xffffffff


	//   ....[50]....
        /*028c*/ 	.word	0xffffffff


	//   ....[51]....
        /*0290*/ 	.word	0xffffffff


	//   ....[52]....
        /*0294*/ 	.word	0xffffffff


	//   ....[53]....
        /*0298*/ 	.word	0xffffffff


	//   ....[54]....
        /*029c*/ 	.word	0xffffffff


	//   ....[55]....
        /*02a0*/ 	.word	0xffffffff


	//   ....[56]....
        /*02a4*/ 	.word	0xffffffff


	//   ....[57]....
        /*02a8*/ 	.word	0xffffffff


	//   ....[58]....
        /*02ac*/ 	.word	0xffffffff


	//   ....[59]....
        /*02b0*/ 	.word	0xffffffff


	//   ....[60]....
        /*02b4*/ 	.word	0xffffffff


	//   ....[61]....
        /*02b8*/ 	.word	0xffffffff


	//   ....[62]....
        /*02bc*/ 	.word	0xffffffff


	//   ....[63]....
        /*02c0*/ 	.word	0xffffffff


	//   ....[64]....
        /*02c4*/ 	.word	0xffffffff


	//   ....[65]....
        /*02c8*/ 	.word	0xffffffff


	//   ....[66]....
        /*02cc*/ 	.word	0xffffffff


	//   ....[67]....
        /*02d0*/ 	.word	0xffffffff


	//   ....[68]....
        /*02d4*/ 	.word	0xffffffff


	//   ....[69]....
        /*02d8*/ 	.word	0xffffffff


	//   ....[70]....
        /*02dc*/ 	.word	0xffffffff


	//   ....[71]....
        /*02e0*/ 	.word	0xffffffff


	//   ....[72]....
        /*02e4*/ 	.word	0xffffffff


	//   ....[73]....
        /*02e8*/ 	.word	0xffffffff


	//   ....[74]....
        /*02ec*/ 	.word	0xffffffff


	//   ....[75]....
        /*02f0*/ 	.word	0xffffffff


	//   ....[76]....
        /*02f4*/ 	.word	0xffffffff


	//   ....[77]....
        /*02f8*/ 	.word	0xffffffff


	//   ....[78]....
        /*02fc*/ 	.word	0xffffffff


	//   ....[79]....
        /*0300*/ 	.word	0xffffffff


	//   ....[80]....
        /*0304*/ 	.word	0xffffffff


	//   ....[81]....
        /*0308*/ 	.word	0xffffffff


	//   ....[82]....
        /*030c*/ 	.word	0xffffffff


	//   ....[83]....
        /*0310*/ 	.word	0xffffffff


	//   ....[84]....
        /*0314*/ 	.word	0xffffffff


	//   ....[85]....
        /*0318*/ 	.word	0xffffffff


	//   ....[86]....
        /*031c*/ 	.word	0xffffffff


	//   ....[87]....
        /*0320*/ 	.word	0xffffffff


	//   ....[88]....
        /*0324*/ 	.word	0xffffffff


	//   ....[89]....
        /*0328*/ 	.word	0xffffffff


	//   ....[90]....
        /*032c*/ 	.word	0xffffffff


	//   ....[91]....
        /*0330*/ 	.word	0xffffffff


	//   ....[92]....
        /*0334*/ 	.word	0xffffffff


	//   ....[93]....
        /*0338*/ 	.word	0xffffffff


	//   ....[94]....
        /*033c*/ 	.word	0xffffffff


	//   ....[95]....
        /*0340*/ 	.word	0xffffffff


	//   ....[96]....
        /*0344*/ 	.word	0xffffffff


	//   ....[97]....
        /*0348*/ 	.word	0xffffffff


	//   ....[98]....
        /*034c*/ 	.word	0xffffffff


	//   ....[99]....
        /*0350*/ 	.word	0xffffffff


	//   ....[100]....
        /*0354*/ 	.word	0xffffffff


	//   ....[101]....
        /*0358*/ 	.word	0xffffffff


	//   ....[102]....
        /*035c*/ 	.word	0xffffffff


	//   ....[103]....
        /*0360*/ 	.word	0xffffffff


	//   ....[104]....
        /*0364*/ 	.word	0xffffffff


	//   ....[105]....
        /*0368*/ 	.word	0xffffffff


	//   ....[106]....
        /*036c*/ 	.word	0xffffffff


	//   ....[107]....
        /*0370*/ 	.word	0xffffffff


	//   ....[108]....
        /*0374*/ 	.word	0xffffffff


	//   ....[109]....
        /*0378*/ 	.word	0xffffffff


	//   ....[110]....
        /*037c*/ 	.word	0xffffffff


	//   ....[111]....
        /*0380*/ 	.word	0xffffffff


	//   ....[112]....
        /*0384*/ 	.word	0xffffffff


	//   ....[113]....
        /*0388*/ 	.word	0xffffffff


	//   ....[114]....
        /*038c*/ 	.word	0xffffffff


	//   ....[115]....
        /*0390*/ 	.word	0xffffffff


	//   ....[116]....
        /*0394*/ 	.word	0xffffffff


	//   ....[117]....
        /*0398*/ 	.word	0xffffffff


	//   ....[118]....
        /*039c*/ 	.word	0xffffffff


	//   ....[119]....
        /*03a0*/ 	.word	0xffffffff


	//   ....[120]....
        /*03a4*/ 	.word	0xffffffff


	//   ....[121]....
        /*03a8*/ 	.word	0xffffffff


	//   ....[122]....
        /*03ac*/ 	.word	0xffffffff


	//   ....[123]....
        /*03b0*/ 	.word	0xffffffff


	//   ....[124]....
        /*03b4*/ 	.word	0xffffffff


	//   ....[125]....
        /*03b8*/ 	.word	0xffffffff


	//   ....[126]....
        /*03bc*/ 	.word	0xffffffff


	//   ....[127]....
        /*03c0*/ 	.word	0xffffffff


	//   ....[128]....
        /*03c4*/ 	.word	0xffffffff


	//   ....[129]....
        /*03c8*/ 	.word	0xffffffff


	//   ....[130]....
        /*03cc*/ 	.word	0xffffffff


	//   ....[131]....
        /*03d0*/ 	.word	0xffffffff


	//   ....[132]....
        /*03d4*/ 	.word	0xffffffff


	//   ....[133]....
        /*03d8*/ 	.word	0xffffffff


	//   ....[134]....
        /*03dc*/ 	.word	0xffffffff


	//   ....[135]....
        /*03e0*/ 	.word	0xffffffff


	//   ....[136]....
        /*03e4*/ 	.word	0xffffffff


	//   ....[137]....
        /*03e8*/ 	.word	0xffffffff


	//   ....[138]....
        /*03ec*/ 	.word	0xffffffff


	//   ....[139]....
        /*03f0*/ 	.word	0xffffffff


	//   ....[140]....
        /*03f4*/ 	.word	0xffffffff


	//   ....[141]....
        /*03f8*/ 	.word	0xffffffff


	//   ....[142]....
        /*03fc*/ 	.word	0xffffffff


	//   ....[143]....
        /*0400*/ 	.word	0xffffffff


	//   ....[144]....
        /*0404*/ 	.word	0xffffffff


	//   ....[145]....
        /*0408*/ 	.word	0xffffffff


	//   ....[146]....
        /*040c*/ 	.word	0xffffffff


	//   ....[147]....
        /*0410*/ 	.word	0xffffffff


	//   ....[148]....
        /*0414*/ 	.word	0xffffffff


	//   ....[149]....
        /*0418*/ 	.word	0xffffffff


	//   ....[150]....
        /*041c*/ 	.word	0xffffffff


	//   ....[151]....
        /*0420*/ 	.word	0xffffffff


	//   ....[152]....
        /*0424*/ 	.word	0xffffffff


	//   ....[153]....
        /*0428*/ 	.word	0xffffffff


	//   ....[154]....
        /*042c*/ 	.word	0xffffffff


	//   ....[155]....
        /*0430*/ 	.word	0xffffffff


	//   ....[156]....
        /*0434*/ 	.word	0xffffffff


	//   ....[157]....
        /*0438*/ 	.word	0xffffffff


	//   ....[158]....
        /*043c*/ 	.word	0xffffffff


	//   ....[159]....
        /*0440*/ 	.word	0xffffffff


	//   ....[160]....
        /*0444*/ 	.word	0xffffffff


	//   ....[161]....
        /*0448*/ 	.word	0xffffffff


	//   ....[162]....
        /*044c*/ 	.word	0xffffffff


	//   ....[163]....
        /*0450*/ 	.word	0xffffffff


	//   ....[164]....
        /*0454*/ 	.word	0xffffffff


	//   ....[165]....
        /*0458*/ 	.word	0xffffffff


	//   ....[166]....
        /*045c*/ 	.word	0xffffffff


	//   ....[167]....
        /*0460*/ 	.word	0xffffffff


	//   ....[168]....
        /*0464*/ 	.word	0xffffffff


	//   ....[169]....
        /*0468*/ 	.word	0xffffffff


	//   ....[170]....
        /*046c*/ 	.word	0xffffffff


	//   ....[171]....
        /*0470*/ 	.word	0xffffffff


	//   ....[172]....
        /*0474*/ 	.word	0xffffffff


	//   ....[173]....
        /*0478*/ 	.word	0xffffffff


	//   ....[174]....
        /*047c*/ 	.word	0xffffffff


	//   ....[175]....
        /*0480*/ 	.word	0xffffffff


	//   ....[176]....
        /*0484*/ 	.word	0xffffffff


	//   ....[177]....
        /*0488*/ 	.word	0xffffffff


	//   ....[178]....
        /*048c*/ 	.word	0xffffffff


	//   ....[179]....
        /*0490*/ 	.word	0x0500000f


	//   ....[180]....
        /*0494*/ 	.word	0x0500000f


	//   ....[181]....
        /*0498*/ 	.word	0x0500000f


	//   ....[182]....
        /*049c*/ 	.word	0x0500000f


	//   ....[183]....
        /*04a0*/ 	.word	0x0500000f


	//   ....[184]....
        /*04a4*/ 	.word	0x0500000f


	//   ....[185]....
        /*04a8*/ 	.word	0x0500000f


	//   ....[186]....
        /*04ac*/ 	.word	0x0500000f


	//   ....[187]....
        /*04b0*/ 	.word	0x0500000f


	//   ....[188]....
        /*04b4*/ 	.word	0x0500000f


	//   ....[189]....
        /*04b8*/ 	.word	0x0500000f


	//   ....[190]....
        /*04bc*/ 	.word	0x0500000f


	//   ....[191]....
        /*04c0*/ 	.word	0x0500000f


	//   ....[192]....
        /*04c4*/ 	.word	0x0500000f


	//   ....[193]....
        /*04c8*/ 	.word	0x0500000f


	//   ....[194]....
        /*04cc*/ 	.word	0x0500000f


	//   ....[195]....
        /*04d0*/ 	.word	0x0500000f


	//   ....[196]....
        /*04d4*/ 	.word	0x0500000f


	//   ....[197]....
        /*04d8*/ 	.word	0x0500000f


	//   ....[198]....
        /*04dc*/ 	.word	0x0500000f


	//   ....[199]....
        /*04e0*/ 	.word	0x0500000f


	//   ....[200]....
        /*04e4*/ 	.word	0x0500000f


	//   ....[201]....
        /*04e8*/ 	.word	0x0500000f


	//   ....[202]....
        /*04ec*/ 	.word	0x0500000f


	//   ....[203]....
        /*04f0*/ 	.word	0x0500000f


	//   ....[204]....
        /*04f4*/ 	.word	0x0500000f


	//   ....[205]....
        /*04f8*/ 	.word	0x0500000f


	//   ....[206]....
        /*04fc*/ 	.word	0x0500000f


	//   ....[207]....
        /*0500*/ 	.word	0x0500000f


	//   ....[208]....
        /*0504*/ 	.word	0x0500000f


	//   ....[209]....
        /*0508*/ 	.word	0x0500000f


	//   ....[210]....
        /*050c*/ 	.word	0x0500000f


	//   ....[211]....
        /*0510*/ 	.word	0x0500000f


	//   ....[212]....
        /*0514*/ 	.word	0x0500000f


	//   ....[213]....
        /*0518*/ 	.word	0x0500000f


	//   ....[214]....
        /*051c*/ 	.word	0x0500000f


	//   ....[215]....
        /*0520*/ 	.word	0x0500000f


	//   ....[216]....
        /*0524*/ 	.word	0x0500000f


	//   ....[217]....
        /*0528*/ 	.word	0x0500000f


	//   ....[218]....
        /*052c*/ 	.word	0x0500000f


	//   ....[219]....
        /*0530*/ 	.word	0x0500000f


	//   ....[220]....
        /*0534*/ 	.word	0x0500000f


	//   ....[221]....
        /*0538*/ 	.word	0x0500000f


	//   ....[222]....
        /*053c*/ 	.word	0x0500000f


	//   ....[223]....
        /*0540*/ 	.word	0x0500000f


	//   ....[224]....
        /*0544*/ 	.word	0x0500000f


	//   ....[225]....
        /*0548*/ 	.word	0x0500000f


	//   ....[226]....
        /*054c*/ 	.word	0x0500000f


	//   ....[227]....
        /*0550*/ 	.word	0x0500000f


	//   ....[228]....
        /*0554*/ 	.word	0x0500000f


	//   ....[229]....
        /*0558*/ 	.word	0x0500000f


	//   ....[230]....
        /*055c*/ 	.word	0x0500000f


	//   ....[231]....
        /*0560*/ 	.word	0x0500000f


	//   ....[232]....
        /*0564*/ 	.word	0x0500000f


	//   ....[233]....
        /*0568*/ 	.word	0x0500000f


	//   ....[234]....
        /*056c*/ 	.word	0x0500000f


	//   ....[235]....
        /*0570*/ 	.word	0x0500000f


	//   ....[236]....
        /*0574*/ 	.word	0x0500000f


	//   ....[237]....
        /*0578*/ 	.word	0x0500000f


	//   ....[238]....
        /*057c*/ 	.word	0x0500000f


	//   ....[239]....
        /*0580*/ 	.word	0x0500000f


	//   ....[240]....
        /*0584*/ 	.word	0x0500000f


	//   ....[241]....
        /*0588*/ 	.word	0x0500000f


	//   ....[242]....
        /*058c*/ 	.word	0x0500000f


	//   ....[243]....
        /*0590*/ 	.word	0x0500000f


	//   ....[244]....
        /*0594*/ 	.word	0x0500000f


	//   ....[245]....
        /*0598*/ 	.word	0x0500000f


	//   ....[246]....
        /*059c*/ 	.word	0x0500000f


	//   ....[247]....
        /*05a0*/ 	.word	0x0500000f


	//   ....[248]....
        /*05a4*/ 	.word	0x0500000f


	//   ....[249]....
        /*05a8*/ 	.word	0x0500000f


	//   ....[250]....
        /*05ac*/ 	.word	0x0500000f


	//   ....[251]....
        /*05b0*/ 	.word	0x0500000f


	//   ....[252]....
        /*05b4*/ 	.word	0x0500000f


	//   ....[253]....
        /*05b8*/ 	.word	0x0500000f


	//   ....[254]....
        /*05bc*/ 	.word	0x0500000f


	//   ....[255]....
        /*05c0*/ 	.word	0x0500000f


	//   ....[0]....
        /*05c4*/ 	.word	0x0500000f


	//   ....[1]....
        /*05c8*/ 	.word	0x0500000f


	//   ....[2]....
        /*05cc*/ 	.word	0x0500000f


	//   ....[3]....
        /*05d0*/ 	.word	0x0500000f


	//   ....[4]....
        /*05d4*/ 	.word	0x0500000f


	//   ....[5]....
        /*05d8*/ 	.word	0x0500000f


	//   ....[6]....
        /*05dc*/ 	.word	0x0500000f


	//   ....[7]....
        /*05e0*/ 	.word	0x0500000f


	//   ....[8]....
        /*05e4*/ 	.word	0x0500000f


	//   ....[9]....
        /*05e8*/ 	.word	0x0500000f


	//   ....[10]....
        /*05ec*/ 	.word	0x0500000f


	//   ....[11]....
        /*05f0*/ 	.word	0x0500000f


	//   ....[12]....
        /*05f4*/ 	.word	0x0500000f


	//   ....[13]....
        /*05f8*/ 	.word	0x0500000f


	//   ....[14]....
        /*05fc*/ 	.word	0x0500000f


	//   ....[15]....
        /*0600*/ 	.word	0x0500000f


	//   ....[16]....
        /*0604*/ 	.word	0x0500000f


	//   ....[17]....
        /*0608*/ 	.word	0x0500000f


	//   ....[18]....
        /*060c*/ 	.word	0x0500000f


	//   ....[19]....
        /*0610*/ 	.word	0x0500000f


	//   ....[20]....
        /*0614*/ 	.word	0x0500000f


	//   ....[21]....
        /*0618*/ 	.word	0x0500000f


	//   ....[22]....
        /*061c*/ 	.word	0x0500000f


	//   ....[23]....
        /*0620*/ 	.word	0x0500000f


	//   ....[24]....
        /*0624*/ 	.word	0x0500000f


	//   ....[25]....
        /*0628*/ 	.word	0x0500000f


	//   ....[26]....
        /*062c*/ 	.word	0x0500000f


	//   ....[27]....
        /*0630*/ 	.word	0x0500000f


	//   ....[28]....
        /*0634*/ 	.word	0x0500000f


	//   ....[29]....
        /*0638*/ 	.word	0x0500000f


	//   ....[30]....
        /*063c*/ 	.word	0x0500000f


	//   ....[31]....
        /*0640*/ 	.word	0x0500000f


	//   ....[32]....
        /*0644*/ 	.word	0x0500000f


	//   ....[33]....
        /*0648*/ 	.word	0x0500000f


	//   ....[34]....
        /*064c*/ 	.word	0x0500000f


	//   ....[35]....
        /*0650*/ 	.word	0x0500000f


	//   ....[36]....
        /*0654*/ 	.word	0x0500000f


	//   ....[37]....
        /*0658*/ 	.word	0x0500000f


	//   ....[38]....
        /*065c*/ 	.word	0x0500000f


	//   ....[39]....
        /*0660*/ 	.word	0x0500000f


	//   ....[40]....
        /*0664*/ 	.word	0x0500000f


	//   ....[41]....
        /*0668*/ 	.word	0x0500000f


	//   ....[42]....
        /*066c*/ 	.word	0x0500000f


	//   ....[43]....
        /*0670*/ 	.word	0x0500000f


	//   ....[44]....
        /*0674*/ 	.word	0xffffffff


	//   ....[45]....
        /*0678*/ 	.word	0xffffffff


	//   ....[46]....
        /*067c*/ 	.word	0xffffffff


	//   ....[47]....
        /*0680*/ 	.word	0xffffffff


	//   ....[48]....
        /*0684*/ 	.word	0xffffffff


	//   ....[49]....
        /*0688*/ 	.word	0xffffffff


	//----- nvinfo : EIATTR_COOP_GROUP_INSTR_OFFSETS
	.align		4
.L_1382:
        /*068c*/ 	.byte	0x04, 0x28
        /*068e*/ 	.short	(.L_1384 - .L_1383)


	//   ....[0]....
.L_1383:
        /*0690*/ 	.word	0x000000c0


	//   ....[1]....
        /*0694*/ 	.word	0x00000190


	//   ....[2]....
        /*0698*/ 	.word	0x000001e0


	//   ....[3]....
        /*069c*/ 	.word	0x00000410


	//   ....[4]....
        /*06a0*/ 	.word	0x00000570


	//   ....[5]....
        /*06a4*/ 	.word	0x00000690


	//   ....[6]....
        /*06a8*/ 	.word	0x000007f0


	//   ....[7]....
        /*06ac*/ 	.word	0x000030a0


	//   ....[8]....
        /*06b0*/ 	.word	0x000030b0


	//   ....[9]....
        /*06b4*/ 	.word	0x00003820


	//   ....[10]....
        /*06b8*/ 	.word	0x00003830


	//   ....[11]....
        /*06bc*/ 	.word	0x000046d0


	//   ....[12]....
        /*06c0*/ 	.word	0x000046e0


	//   ....[13]....
        /*06c4*/ 	.word	0x00004eb0


	//   ....[14]....
        /*06c8*/ 	.word	0x00004ec0


	//   ....[15]....
        /*06cc*/ 	.word	0x00005880


	//   ....[16]....
        /*06d0*/ 	.word	0x00005890


	//   ....[17]....
        /*06d4*/ 	.word	0x000059a0


	//   ....[18]....
        /*06d8*/ 	.word	0x000059b0


	//   ....[19]....
        /*06dc*/ 	.word	0x00005d60


	//   ....[20]....
        /*06e0*/ 	.word	0x00005d90


	//   ....[21]....
        /*06e4*/ 	.word	0x00006060


	//   ....[22]....
        /*06e8*/ 	.word	0x00006080


	//   ....[23]....
        /*06ec*/ 	.word	0x00006f00


	//   ....[24]....
        /*06f0*/ 	.word	0x00007a60


	//   ....[25]....
        /*06f4*/ 	.word	0x00007a70


	//   ....[26]....
        /*06f8*/ 	.word	0x00007a80


	//   ....[27]....
        /*06fc*/ 	.word	0x00007a90


	//   ....[28]....
        /*0700*/ 	.word	0x00007d80


	//   ....[29]....
        /*0704*/ 	.word	0x00007d90


	//   ....[30]....
        /*0708*/ 	.word	0x00007da0


	//   ....[31]....
        /*070c*/ 	.word	0x00007db0


	//   ....[32]....
        /*0710*/ 	.word	0x00009040


	//   ....[33]....
        /*0714*/ 	.word	0x00009060


	//   ....[34]....
        /*0718*/ 	.word	0x00009070


	//   ....[35]....
        /*071c*/ 	.word	0x00009080


	//   ....[36]....
        /*0720*/ 	.word	0x00009190


	//   ....[37]....
        /*0724*/ 	.word	0x000091a0


	//   ....[38]....
        /*0728*/ 	.word	0x000091b0


	//   ....[39]....
        /*072c*/ 	.word	0x00009230


	//   ....[40]....
        /*0730*/ 	.word	0x0000b3b0


	//   ....[41]....
        /*0734*/ 	.word	0x0000b5c0


	//   ....[42]....
        /*0738*/ 	.word	0x0000c6a0


	//   ....[43]....
        /*073c*/ 	.word	0x0000c730


	//   ....[44]....
        /*0740*/ 	.word	0x0000c980


	//   ....[45]....
        /*0744*/ 	.word	0x0000c9a0


	//   ....[46]....
        /*0748*/ 	.word	0x00012520


	//   ....[47]....
        /*074c*/ 	.word	0x000125b0


	//   ....[48]....
        /*0750*/ 	.word	0x000126d0


	//   ....[49]....
        /*0754*/ 	.word	0x000126f0


	//   ....[50]....
        /*0758*/ 	.word	0x00017ed0


	//   ....[51]....
        /*075c*/ 	.word	0x000180e0


	//   ....[52]....
        /*0760*/ 	.word	0x000191a0


	//   ....[53]....
        /*0764*/ 	.word	0x00019230


	//   ....[54]....
        /*0768*/ 	.word	0x000194a0


	//   ....[55]....
        /*076c*/ 	.word	0x000194d0


	//   ....[56]....
        /*0770*/ 	.word	0x0001e670


	//   ....[57]....
        /*0774*/ 	.word	0x0001e690


	//   ....[58]....
        /*0778*/ 	.word	0x0001e6e0


	//   ....[59]....
        /*077c*/ 	.word	0x0001e710


	//   ....[60]....
        /*0780*/ 	.word	0x000207e0


	//   ....[61]....
        /*0784*/ 	.word	0x00020810


	//   ....[62]....
        /*0788*/ 	.word	0x00020860


	//   ....[63]....
        /*078c*/ 	.word	0x00020880


	//   ....[64]....
        /*0790*/ 	.word	0x00021170


	//   ....[65]....
        /*0794*/ 	.word	0x000211d0


	//   ....[66]....
        /*0798*/ 	.word	0x00021310


	//   ....[67]....
        /*079c*/ 	.word	0x00021330


	//   ....[68]....
        /*07a0*/ 	.word	0x00021470


	//   ....[69]....
        /*07a4*/ 	.word	0x00021490


	//   ....[70]....
        /*07a8*/ 	.word	0x000215e0


	//   ....[71]....
        /*07ac*/ 	.word	0x00021600


	//   ....[72]....
        /*07b0*/ 	.word	0x00021e40


	//   ....[73]....
        /*07b4*/ 	.word	0x00021e50


	//   ....[74]....
        /*07b8*/ 	.word	0x00021ff0


	//   ....[75]....
        /*07bc*/ 	.word	0x00022000


	//   ....[76]....
        /*07c0*/ 	.word	0x00022190


	//   ....[77]....
        /*07c4*/ 	.word	0x000221a0


	//   ....[78]....
        /*07c8*/ 	.word	0x00022330


	//   ....[79]....
        /*07cc*/ 	.word	0x00022340


	//   ....[80]....
        /*07d0*/ 	.word	0x00022520


	//   ....[81]....
        /*07d4*/ 	.word	0x00022710


	//   ....[82]....
        /*07d8*/ 	.word	0x00022740


	//   ....[83]....
        /*07dc*/ 	.word	0x00022770


	//   ....[84]....
        /*07e0*/ 	.word	0x000227a0


	//   ....[85]....
        /*07e4*/ 	.word	0x000227d0


	//   ....[86]....
        /*07e8*/ 	.word	0x00022800


	//   ....[87]....
        /*07ec*/ 	.word	0x00022970


	//   ....[88]....
        /*07f0*/ 	.word	0x000229a0


	//   ....[89]....
        /*07f4*/ 	.word	0x000229d0


	//   ....[90]....
        /*07f8*/ 	.word	0x00022a00


	//   ....[91]....
        /*07fc*/ 	.word	0x00022a30


	//   ....[92]....
        /*0800*/ 	.word	0x00022a60


	//   ....[93]....
        /*0804*/ 	.word	0x00022af0


	//   ....[94]....
        /*0808*/ 	.word	0x00022b50


	//   ....[95]....
        /*080c*/ 	.word	0x00022be0


	//   ....[96]....
        /*0810*/ 	.word	0x00023cb0


	//   ....[97]....
        /*0814*/ 	.word	0x00025f30


	//   ....[98]....
        /*0818*/ 	.word	0x00025f50


	//   ....[99]....
        /*081c*/ 	.word	0x00025fe0


	//   ....[100]....
        /*0820*/ 	.word	0x00026000


	//   ....[101]....
        /*0824*/ 	.word	0x00026080


	//   ....[102]....
        /*0828*/ 	.word	0x000260a0


	//   ....[103]....
        /*082c*/ 	.word	0x00026120


	//   ....[104]....
        /*0830*/ 	.word	0x00026140


	//   ....[105]....
        /*0834*/ 	.word	0x000261c0


	//   ....[106]....
        /*0838*/ 	.word	0x000261e0


	//   ....[107]....
        /*083c*/ 	.word	0x000261f0


	//   ....[108]....
        /*0840*/ 	.word	0x00026200


	//   ....[109]....
        /*0844*/ 	.word	0x00026a70


	//   ....[110]....
        /*0848*/ 	.word	0x00026aa0


	//   ....[111]....
        /*084c*/ 	.word	0x00026b60


	//   ....[112]....
        /*0850*/ 	.word	0x00026b70


	//   ....[113]....
        /*0854*/ 	.word	0x00026c00


	//   ....[114]....
        /*0858*/ 	.word	0x00026c10


	//   ....[115]....
        /*085c*/ 	.word	0x00026ca0


	//   ....[116]....
        /*0860*/ 	.word	0x00026cb0


	//   ....[117]....
        /*0864*/ 	.word	0x00026d40


	//   ....[118]....
        /*0868*/ 	.word	0x00026d50


	//   ....[119]....
        /*086c*/ 	.word	0x00026de0


	//   ....[120]....
        /*0870*/ 	.word	0x00026df0


	//   ....[121]....
        /*0874*/ 	.word	0x00026e70


	//   ....[122]....
        /*0878*/ 	.word	0x00026e80


	//   ....[123]....
        /*087c*/ 	.word	0x00026e90


	//   ....[124]....
        /*0880*/ 	.word	0x00026ea0


	//   ....[125]....
        /*0884*/ 	.word	0x00027320


	//   ....[126]....
        /*0888*/ 	.word	0x00027350


	//   ....[127]....
        /*088c*/ 	.word	0x000273b0


	//   ....[128]....
        /*0890*/ 	.word	0x00027460


	//   ....[129]....
        /*0894*/ 	.word	0x00027470


	//   ....[130]....
        /*0898*/ 	.word	0x000274a0


	//   ....[131]....
        /*089c*/ 	.word	0x00027530


	//   ....[132]....
        /*08a0*/ 	.word	0x000275e0


	//   ....[133]....
        /*08a4*/ 	.word	0x000275f0


	//   ....[134]....
        /*08a8*/ 	.word	0x00027620


	//   ....[135]....
        /*08ac*/ 	.word	0x00027630


	//   ....[136]....
        /*08b0*/ 	.word	0x000276c0


	//   ....[137]....
        /*08b4*/ 	.word	0x00027e00


	//   ....[138]....
        /*08b8*/ 	.word	0x00027e20


	//   ....[139]....
        /*08bc*/ 	.word	0x00027e70


	//   ....[140]....
        /*08c0*/ 	.word	0x00027e80


	//   ....[141]....
        /*08c4*/ 	.word	0x00027ec0


	//   ....[142]....
        /*08c8*/ 	.word	0x00027ed0


	//   ....[143]....
        /*08cc*/ 	.word	0x00027f10


	//   ....[144]....
        /*08d0*/ 	.word	0x00027f20


	//   ....[145]....
        /*08d4*/ 	.word	0x00027f60


	//   ....[146]....
        /*08d8*/ 	.word	0x00027f70


	//   ....[147]....
        /*08dc*/ 	.word	0x00027f80


	//   ....[148]....
        /*08e0*/ 	.word	0x00027fc0


	//   ....[149]....
        /*08e4*/ 	.word	0x00028310


	//   ....[150]....
        /*08e8*/ 	.word	0x00028330


	//   ....[151]....
        /*08ec*/ 	.word	0x00028340


	//   ....[152]....
        /*08f0*/ 	.word	0x00028360


	//   ....[153]....
        /*08f4*/ 	.word	0x000283d0


	//   ....[154]....
        /*08f8*/ 	.word	0x000283f0


	//   ....[155]....
        /*08fc*/ 	.word	0x00028450


	//   ....[156]....
        /*0900*/ 	.word	0x00028470


	//   ....[157]....
        /*0904*/ 	.word	0x000284d0


	//   ....[158]....
        /*0908*/ 	.word	0x000284f0


	//   ....[159]....
        /*090c*/ 	.word	0x00028550


	//   ....[160]....
        /*0910*/ 	.word	0x00028570


	//   ....[161]....
        /*0914*/ 	.word	0x00028a70


	//   ....[162]....
        /*0918*/ 	.word	0x00028aa0


	//   ....[163]....
        /*091c*/ 	.word	0x00028ad0


	//   ....[164]....
        /*0920*/ 	.word	0x00028b00


	//   ....[165]....
        /*0924*/ 	.word	0x00028b30


	//   ....[166]....
        /*0928*/ 	.word	0x00028b60


	//   ....[167]....
        /*092c*/ 	.word	0x00028b90


	//   ....[168]....
        /*0930*/ 	.word	0x00028bc0


	//   ....[169]....
        /*0934*/ 	.word	0x00028d40


	//   ....[170]....
        /*0938*/ 	.word	0x00028d70


	//   ....[171]....
        /*093c*/ 	.word	0x00028da0


	//   ....[172]....
        /*0940*/ 	.word	0x00028dd0


	//   ....[173]....
        /*0944*/ 	.word	0x00028e00


	//   ....[174]....
        /*0948*/ 	.word	0x00028e30


	//   ....[175]....
        /*094c*/ 	.word	0x00028ef0


	//   ....[176]....
        /*0950*/ 	.word	0x00028f10


	//   ....[177]....
        /*0954*/ 	.word	0x00028f80


	//   ....[178]....
        /*0958*/ 	.word	0x00029620


	//   ....[179]....
        /*095c*/ 	.word	0x00029940


	//   ....[180]....
        /*0960*/ 	.word	0x000299d0


	//   ....[181]....
        /*0964*/ 	.word	0x00029a60


	//   ....[182]....
        /*0968*/ 	.word	0x00029af0


	//   ....[183]....
        /*096c*/ 	.word	0x00029bd0


	//   ....[184]....
        /*0970*/ 	.word	0x00029c60


	//   ....[185]....
        /*0974*/ 	.word	0x00029d00


	//   ....[186]....
        /*0978*/ 	.word	0x00029d90


	//   ....[187]....
        /*097c*/ 	.word	0x00029e70


	//   ....[188]....
        /*0980*/ 	.word	0x00029f00


	//   ....[189]....
        /*0984*/ 	.word	0x00029f90


	//   ....[190]....
        /*0988*/ 	.word	0x0002a020


	//   ....[191]....
        /*098c*/ 	.word	0x0002a100


	//   ....[192]....
        /*0990*/ 	.word	0x0002a1a0


	//   ....[193]....
        /*0994*/ 	.word	0x0002a230


	//   ....[194]....
        /*0998*/ 	.word	0x0002a280


	//   ....[195]....
        /*099c*/ 	.word	0x0002a2d0


	//   ....[196]....
        /*09a0*/ 	.word	0x0002a360


	//   ....[197]....
        /*09a4*/ 	.word	0x0002a3f0


	//   ....[198]....
        /*09a8*/ 	.word	0x0002a440


	//   ....[199]....
        /*09ac*/ 	.word	0x0002a490


	//   ....[200]....
        /*09b0*/ 	.word	0x0002a580


	//   ....[201]....
        /*09b4*/ 	.word	0x0002a630


	//   ....[202]....
        /*09b8*/ 	.word	0x0002a6b0


	//   ....[203]....
        /*09bc*/ 	.word	0x0002a740


	//   ....[204]....
        /*09c0*/ 	.word	0x0002a860


	//   ....[205]....
        /*09c4*/ 	.word	0x0002a990


	//   ....[206]....
        /*09c8*/ 	.word	0x0002aa60


	//   ....[207]....
        /*09cc*/ 	.word	0x0002aac0


	//   ....[208]....
        /*09d0*/ 	.word	0x0002ad70


	//   ....[209]....
        /*09d4*/ 	.word	0x0002adc0


	//   ....[210]....
        /*09d8*/ 	.word	0x0002ae50


	//   ....[211]....
        /*09dc*/ 	.word	0x0002aee0


	//   ....[212]....
        /*09e0*/ 	.word	0x0002af70


	//   ....[213]....
        /*09e4*/ 	.word	0x0002b000


	//   ....[214]....
        /*09e8*/ 	.word	0x0002b090


	//   ....[215]....
        /*09ec*/ 	.word	0x0002b120


	//   ....[216]....
        /*09f0*/ 	.word	0x0002b1e0


	//   ....[217]....
        /*09f4*/ 	.word	0x0002b4b0


	//   ....[218]....
        /*09f8*/ 	.word	0x0002b5a0


	//   ....[219]....
        /*09fc*/ 	.word	0x0002b640


	//   ....[220]....
        /*0a00*/ 	.word	0x0002b6a0


	//   ....[221]....
        /*0a04*/ 	.word	0x0002b790


	//   ....[222]....
        /*0a08*/ 	.word	0x0002b800


	//   ....[223]....
        /*0a0c*/ 	.word	0x0002b8f0


	//   ....[224]....
        /*0a10*/ 	.word	0x0002b960


	//   ....[225]....
        /*0a14*/ 	.word	0x0002ba50


	//   ....[226]....
        /*0a18*/ 	.word	0x0002bac0


	//   ....[227]....
        /*0a1c*/ 	.word	0x0002bbb0


	//   ....[228]....
        /*0a20*/ 	.word	0x0002bc20


	//   ....[229]....
        /*0a24*/ 	.word	0x0002bcc0


	//   ....[230]....
        /*0a28*/ 	.word	0x0002bdb0


	//   ....[231]....
        /*0a2c*/ 	.word	0x0002be20


	//   ....[232]....
        /*0a30*/ 	.word	0x0002be80


	//   ....[233]....
        /*0a34*/ 	.word	0x0002bf70


	//   ....[234]....
        /*0a38*/ 	.word	0x0002bfd0


	//   ....[235]....
        /*0a3c*/ 	.word	0x0002c0d0


	//   ....[236]....
        /*0a40*/ 	.word	0x0002c130


	//   ....[237]....
        /*0a44*/ 	.word	0x0002c230


	//   ....[238]....
        /*0a48*/ 	.word	0x0002c290


	//   ....[239]....
        /*0a4c*/ 	.word	0x0002c390


	//   ....[240]....
        /*0a50*/ 	.word	0x0002c3f0


	//   ....[241]....
        /*0a54*/ 	.word	0x0002c4f0


	//   ....[242]....
        /*0a58*/ 	.word	0x0002c550


	//   ....[243]....
        /*0a5c*/ 	.word	0x0002c650


	//   ....[244]....
        /*0a60*/ 	.word	0x0002c6b0


	//   ....[245]....
        /*0a64*/ 	.word	0x0002c750


	//   ....[246]....
        /*0a68*/ 	.word	0x0002c8d0


	//   ....[247]....
        /*0a6c*/ 	.word	0x0002c9b0


	//   ....[248]....
        /*0a70*/ 	.word	0x0002ca60


	//   ....[249]....
        /*0a74*/ 	.word	0x0002cb70


	//   ....[250]....
        /*0a78*/ 	.word	0x0002cbd0


	//   ....[251]....
        /*0a7c*/ 	.word	0x0002cce0


	//   ....[252]....
        /*0a80*/ 	.word	0x0002cd40


	//   ....[253]....
        /*0a84*/ 	.word	0x0002ce50


	//   ....[254]....
        /*0a88*/ 	.word	0x0002ceb0


	//   ....[255]....
        /*0a8c*/ 	.word	0x0002cfc0


	//   ....[0]....
        /*0a90*/ 	.word	0x0002d020


	//   ....[1]....
        /*0a94*/ 	.word	0x0002d0e0


	//   ....[2]....
        /*0a98*/ 	.word	0x0002d240


	//   ....[3]....
        /*0a9c*/ 	.word	0x0002d2e0


	//   ....[4]....
        /*0aa0*/ 	.word	0x0002d340


	//   ....[5]....
        /*0aa4*/ 	.word	0x0002d3f0


	//   ....[6]....
        /*0aa8*/ 	.word	0x0002d450


	//   ....[7]....
        /*0aac*/ 	.word	0x0002d500


	//   ....[8]....
        /*0ab0*/ 	.word	0x0002d560


	//   ....[9]....
        /*0ab4*/ 	.word	0x0002d610


	//   ....[10]....
        /*0ab8*/ 	.word	0x0002d670


	//   ....[11]....
        /*0abc*/ 	.word	0x0002d720


	//   ....[12]....
        /*0ac0*/ 	.word	0x0002d780


	//   ....[13]....
        /*0ac4*/ 	.word	0x0002d830


	//   ....[14]....
        /*0ac8*/ 	.word	0x0002d920


	//   ....[15]....
        /*0acc*/ 	.word	0x0002d9c0


	//   ....[16]....
        /*0ad0*/ 	.word	0x0002da20


	//   ....[17]....
        /*0ad4*/ 	.word	0x0002daf0


	//   ....[18]....
        /*0ad8*/ 	.word	0x0002db50


	//   ....[19]....
        /*0adc*/ 	.word	0x0002dc20


	//   ....[20]....
        /*0ae0*/ 	.word	0x0002dc80


	//   ....[21]....
        /*0ae4*/ 	.word	0x0002dd50


	//   ....[22]....
        /*0ae8*/ 	.word	0x0002ddb0


	//   ....[23]....
        /*0aec*/ 	.word	0x0002de80


	//   ....[24]....
        /*0af0*/ 	.word	0x0002dee0


	//   ....[25]....
        /*0af4*/ 	.word	0x0002dfb0


	//   ....[26]....
        /*0af8*/ 	.word	0x0002e040


	//   ....[27]....
        /*0afc*/ 	.word	0x0002e0e0


	//   ....[28]....
        /*0b00*/ 	.word	0x0002e200


	//   ....[29]....
        /*0b04*/ 	.word	0x0002e270


	//   ....[30]....
        /*0b08*/ 	.word	0x0002e2e0


	//   ....[31]....
        /*0b0c*/ 	.word	0x0002e350


	//   ....[32]....
        /*0b10*/ 	.word	0x0002e3c0


	//   ....[33]....
        /*0b14*/ 	.word	0x0002e440


	//   ....[34]....
        /*0b18*/ 	.word	0x0002e4d0


	//   ....[35]....
        /*0b1c*/ 	.word	0x0002e560


	//   ....[36]....
        /*0b20*/ 	.word	0x0002e5d0


	//   ....[37]....
        /*0b24*/ 	.word	0x0002e640


	//   ....[38]....
        /*0b28*/ 	.word	0x0002e6b0


	//   ....[39]....
        /*0b2c*/ 	.word	0x0002e730


	//   ....[40]....
        /*0b30*/ 	.word	0x0002e7a0


	//   ....[41]....
        /*0b34*/ 	.word	0x0002e840


	//   ....[42]....
        /*0b38*/ 	.word	0x0002e8d0


	//   ....[43]....
        /*0b3c*/ 	.word	0x0002e9f0


	//   ....[44]....
        /*0b40*/ 	.word	0x0002f630


	//   ....[45]....
        /*0b44*/ 	.word	0x0002f830


	//   ....[46]....
        /*0b48*/ 	.word	0x000309f0


	//   ....[47]....
        /*0b4c*/ 	.word	0x00030a10


	//   ....[48]....
        /*0b50*/ 	.word	0x00030a50


	//   ....[49]....
        /*0b54*/ 	.word	0x00030a70


	//----- nvinfo : EIATTR_REG_RECONFIG
	.align		4
.L_1384:
        /*0b58*/ 	.byte	0x01, 0x54
	.zero		2


	//----- nvinfo : EIATTR_SYSCALL_OFFSETS
	.align		4
        /*0b5c*/ 	.byte	0x04, 0x46
        /*0b5e*/ 	.short	(.L_1386 - .L_1385)


	//   ....[0]....
.L_1385:
        /*0b60*/ 	.word	0x00001d80


	//   ....[1]....
        /*0b64*/ 	.word	0x00001ed0


	//   ....[2]....
        /*0b68*/ 	.word	0x00007280


	//   ....[3]....
        /*0b6c*/ 	.word	0x00007800


	//   ....[4]....
        /*0b70*/ 	.word	0x00025510


	//   ....[5]....
        /*0b74*/ 	.word	0x00025660


	//   ....[6]....
        /*0b78*/ 	.word	0x00025750


	//   ....[7]....
        /*0b7c*/ 	.word	0x000266c0


	//----- nvinfo : EIATTR_MBARRIER_INSTR_OFFSETS
	.align		4
.L_1386:
        /*0b80*/ 	.byte	0x04, 0x39
        /*0b82*/ 	.short	(.L_1388 - .L_1387)


	//   ....[0]....
.L_1387:
        /*0b84*/ 	.word	0x000002c0
        /*0b88*/ 	.word	0x000000ff
        /*0b8c*/ 	.word	0x00022800
        /*0b90*/ 	.short	0x0100
        /*0b92*/ 	.byte	0x08
	.zero		1


	//   ....[1]....
        /*0b94*/ 	.word	0x000002d0
        /*0b98*/ 	.word	0x000000ff
        /*0b9c*/ 	.word	0x00022820
        /*0ba0*/ 	.short	0x0100
        /*0ba2*/ 	.byte	0x08
	.zero		1


	//   ....[2]....
        /*0ba4*/ 	.word	0x000003c0
        /*0ba8*/ 	.word	0x000000ff
        /*0bac*/ 	.word	0x00022830
        /*0bb0*/ 	.short	0x0100
        /*0bb2*/ 	.byte	0x08
	.zero		1


	//   ....[3]....
        /*0bb4*/ 	.word	0x000003d0
        /*0bb8*/ 	.word	0x000000ff
        /*0bbc*/ 	.word	0x00022840
        /*0bc0*/ 	.short	0x0100
        /*0bc2*/ 	.byte	0x08
	.zero		1


	//   ....[4]....
        /*0bc4*/ 	.word	0x000003e0
        /*0bc8*/ 	.word	0x000000ff
        /*0bcc*/ 	.word	0x00022838
        /*0bd0*/ 	.short	0x0100
        /*0bd2*/ 	.byte	0x08
	.zero		1


	//   ....[5]....
        /*0bd4*/ 	.word	0x000003f0
        /*0bd8*/ 	.word	0x000000ff
        /*0bdc*/ 	.word	0x00022848
        /*0be0*/ 	.short	0x0100
        /*0be2*/ 	.byte	0x08
	.zero		1


	//   ....[6]....
        /*0be4*/ 	.word	0x00000520
        /*0be8*/ 	.word	0x000000ff
        /*0bec*/ 	.word	0x00022850
        /*0bf0*/ 	.short	0x0100
        /*0bf2*/ 	.byte	0x08
	.zero		1


	//   ....[7]....
        /*0bf4*/ 	.word	0x00000530
        /*0bf8*/ 	.word	0x000000ff
        /*0bfc*/ 	.word	0x00022860
        /*0c00*/ 	.short	0x0100
        /*0c02*/ 	.byte	0x08
	.zero		1


	//   ....[8]....
        /*0c04*/ 	.word	0x00000540
        /*0c08*/ 	.word	0x000000ff
        /*0c0c*/ 	.word	0x00022858
        /*0c10*/ 	.short	0x0100
        /*0c12*/ 	.byte	0x08
	.zero		1


	//   ....[9]....
        /*0c14*/ 	.word	0x00000550
        /*0c18*/ 	.word	0x000000ff
        /*0c1c*/ 	.word	0x00022868
        /*0c20*/ 	.short	0x0100
        /*0c22*/ 	.byte	0x08
	.zero		1


	//   ....[10]....
        /*0c24*/ 	.word	0x00000640
        /*0c28*/ 	.word	0x000000ff
        /*0c2c*/ 	.word	0x00022870
        /*0c30*/ 	.short	0x0100
        /*0c32*/ 	.byte	0x06
	.zero		1


	//   ....[11]....
        /*0c34*/ 	.word	0x00000650
        /*0c38*/ 	.word	0x000000ff
        /*0c3c*/ 	.word	0x00022880
        /*0c40*/ 	.short	0x0100
        /*0c42*/ 	.byte	0x06
	.zero		1


	//   ....[12]....
        /*0c44*/ 	.word	0x00000660
        /*0c48*/ 	.word	0x000000ff
        /*0c4c*/ 	.word	0x00022878
        /*0c50*/ 	.short	0x0100
        /*0c52*/ 	.byte	0x06
	.zero		1


	//   ....[13]....
        /*0c54*/ 	.word	0x00000670
        /*0c58*/ 	.word	0x000000ff
        /*0c5c*/ 	.word	0x00022888
        /*0c60*/ 	.short	0x0100
        /*0c62*/ 	.byte	0x06
	.zero		1


	//   ....[14]....
        /*0c64*/ 	.word	0x000007a0
        /*0c68*/ 	.word	0x000000ff
        /*0c6c*/ 	.word	0x00022890
        /*0c70*/ 	.short	0x0100
        /*0c72*/ 	.byte	0x08
	.zero		1


	//   ....[15]....
        /*0c74*/ 	.word	0x000007b0
        /*0c78*/ 	.word	0x000000ff
        /*0c7c*/ 	.word	0x000228a0
        /*0c80*/ 	.short	0x0100
        /*0c82*/ 	.byte	0x08
	.zero		1


	//   ....[16]....
        /*0c84*/ 	.word	0x000007c0
        /*0c88*/ 	.word	0x000000ff
        /*0c8c*/ 	.word	0x00022898
        /*0c90*/ 	.short	0x0100
        /*0c92*/ 	.byte	0x08
	.zero		1


	//   ....[17]....
        /*0c94*/ 	.word	0x000007d0
        /*0c98*/ 	.word	0x000000ff
        /*0c9c*/ 	.word	0x000228a8
        /*0ca0*/ 	.short	0x0100
        /*0ca2*/ 	.byte	0x08
	.zero		1


	//   ....[18]....
        /*0ca4*/ 	.word	0x00000900
        /*0ca8*/ 	.word	0x000000ff
        /*0cac*/ 	.word	0x000228b0
        /*0cb0*/ 	.short	0x0100
        /*0cb2*/ 	.byte	0x08
	.zero		1


	//   ....[19]....
        /*0cb4*/ 	.word	0x00000910
        /*0cb8*/ 	.word	0x000000ff
        /*0cbc*/ 	.word	0x000228c0
        /*0cc0*/ 	.short	0x0100
        /*0cc2*/ 	.byte	0x08
	.zero		1


	//   ....[20]....
        /*0cc4*/ 	.word	0x00000920
        /*0cc8*/ 	.word	0x000000ff
        /*0ccc*/ 	.word	0x000228b8
        /*0cd0*/ 	.short	0x0100
        /*0cd2*/ 	.byte	0x08
	.zero		1


	//   ....[21]....
        /*0cd4*/ 	.word	0x00000930
        /*0cd8*/ 	.word	0x000000ff
        /*0cdc*/ 	.word	0x000228c8
        /*0ce0*/ 	.short	0x0100
        /*0ce2*/ 	.byte	0x08
	.zero		1


	//   ....[22]....
        /*0ce4*/ 	.word	0x00003050
        /*0ce8*/ 	.word	0x00000048
        /*0cec*/ 	.word	0x00022890
        /*0cf0*/ 	.short	0x010a
        /*0cf2*/ 	.byte	0x3f
	.zero		1


	//   ....[23]....
        /*0cf4*/ 	.word	0x00004680
        /*0cf8*/ 	.word	0x00000048
        /*0cfc*/ 	.word	0x00022890
        /*0d00*/ 	.short	0x010a
        /*0d02*/ 	.byte	0x3f
	.zero		1


	//   ....[24]....
        /*0d04*/ 	.word	0x000056c0
        /*0d08*/ 	.word	0x00000048
        /*0d0c*/ 	.word	0x00022890
        /*0d10*/ 	.short	0x010a
        /*0d12*/ 	.byte	0x3f
	.zero		1


	//   ....[25]....
        /*0d14*/ 	.word	0x00005b70
        /*0d18*/ 	.word	0x00000004
        /*0d1c*/ 	.word	0x00000000
        /*0d20*/ 	.short	0x0101
        /*0d22*/ 	.byte	0x3f
	.zero		1


	//   ....[26]....
        /*0d24*/ 	.word	0x00005bb0
        /*0d28*/ 	.word	0x00000048
        /*0d2c*/ 	.word	0x000228b0
        /*0d30*/ 	.short	0x010a
        /*0d32*/ 	.byte	0x3f
	.zero		1


	//   ....[27]....
        /*0d34*/ 	.word	0x000063f0
        /*0d38*/ 	.word	0x00000048
        /*0d3c*/ 	.word	0x00000000
        /*0d40*/ 	.short	0x0101
        /*0d42*/ 	.byte	0x3f
	.zero		1


	//   ....[28]....
        /*0d44*/ 	.word	0x00007580
        /*0d48*/ 	.word	0x00000094
        /*0d4c*/ 	.word	0x00022800
        /*0d50*/ 	.short	0x010a
        /*0d52*/ 	.byte	0x3f
	.zero		1


	//   ....[29]....
        /*0d54*/ 	.word	0x000075d0
        /*0d58*/ 	.word	0x00000094
        /*0d5c*/ 	.word	0x00022800
        /*0d60*/ 	.short	0x010a
        /*0d62*/ 	.byte	0x3f
	.zero		1


	//   ....[30]....
        /*0d64*/ 	.word	0x00007fe0
        /*0d68*/ 	.word	0x00000094
        /*0d6c*/ 	.word	0x00022800
        /*0d70*/ 	.short	0x010a
        /*0d72*/ 	.byte	0x3f
	.zero		1


	//   ....[31]....
        /*0d74*/ 	.word	0x00009510
        /*0d78*/ 	.word	0x00000094
        /*0d7c*/ 	.word	0x00022800
        /*0d80*/ 	.short	0x010a
        /*0d82*/ 	.byte	0x3f
	.zero		1


	//   ....[32]....
        /*0d84*/ 	.word	0x0000ab60
        /*0d88*/ 	.word	0x00000004
        /*0d8c*/ 	.word	0x00000000
        /*0d90*/ 	.short	0x010a
        /*0d92*/ 	.byte	0x3f
	.zero		1


	//   ....[33]....
        /*0d94*/ 	.word	0x0000ac70
        /*0d98*/ 	.word	0x00000004
        /*0d9c*/ 	.word	0x00000000
        /*0da0*/ 	.short	0x010a
        /*0da2*/ 	.byte	0x3f
	.zero		1


	//   ....[34]....
        /*0da4*/ 	.word	0x0000b130
        /*0da8*/ 	.word	0x00000003
        /*0dac*/ 	.word	0x00000000
        /*0db0*/ 	.short	0x0101
        /*0db2*/ 	.byte	0x3f
	.zero		1


	//   ....[35]....
        /*0db4*/ 	.word	0x0000e430
        /*0db8*/ 	.word	0x00000002
        /*0dbc*/ 	.word	0x00000000
        /*0dc0*/ 	.short	0x010a
        /*0dc2*/ 	.byte	0x3f
	.zero		1


	//   ....[36]....
        /*0dc4*/ 	.word	0x0000e490
        /*0dc8*/ 	.word	0x00000002
        /*0dcc*/ 	.word	0x00000000
        /*0dd0*/ 	.short	0x010a
        /*0dd2*/ 	.byte	0x3f
	.zero		1


	//   ....[37]....
        /*0dd4*/ 	.word	0x00011720
        /*0dd8*/ 	.word	0x00000002
        /*0ddc*/ 	.word	0x00000000
        /*0de0*/ 	.short	0x0101
        /*0de2*/ 	.byte	0x3f
	.zero		1


	//   ....[38]....
        /*0de4*/ 	.word	0x00011ba0
        /*0de8*/ 	.word	0x00000004
        /*0dec*/ 	.word	0x00000000
        /*0df0*/ 	.short	0x010a
        /*0df2*/ 	.byte	0x3f
	.zero		1


	//   ....[39]....
        /*0df4*/ 	.word	0x00011cb0
        /*0df8*/ 	.word	0x00000004
        /*0dfc*/ 	.word	0x00000000
        /*0e00*/ 	.short	0x010a
        /*0e02*/ 	.byte	0x3f
	.zero		1


	//   ....[40]....
        /*0e04*/ 	.word	0x00012170
        /*0e08*/ 	.word	0x00000003
        /*0e0c*/ 	.word	0x00000000
        /*0e10*/ 	.short	0x0101
        /*0e12*/ 	.byte	0x3f
	.zero		1


	//   ....[41]....
        /*0e14*/ 	.word	0x00014160
        /*0e18*/ 	.word	0x00000002
        /*0e1c*/ 	.word	0x00000000
        /*0e20*/ 	.short	0x010a
        /*0e22*/ 	.byte	0x3f
	.zero		1


	//   ....[42]....
        /*0e24*/ 	.word	0x000141c0
        /*0e28*/ 	.word	0x00000002
        /*0e2c*/ 	.word	0x00000000
        /*0e30*/ 	.short	0x010a
        /*0e32*/ 	.byte	0x3f
	.zero		1


	//   ....[43]....
        /*0e34*/ 	.word	0x00017450
        /*0e38*/ 	.word	0x00000002
        /*0e3c*/ 	.word	0x00000000
        /*0e40*/ 	.short	0x0101
        /*0e42*/ 	.byte	0x3f
	.zero		1


	//   ....[44]....
        /*0e44*/ 	.word	0x00017680
        /*0e48*/ 	.word	0x00000004
        /*0e4c*/ 	.word	0x00000000
        /*0e50*/ 	.short	0x010a
        /*0e52*/ 	.byte	0x3f
	.zero		1


	//   ....[45]....
        /*0e54*/ 	.word	0x00017790
        /*0e58*/ 	.word	0x00000004
        /*0e5c*/ 	.word	0x00000000
        /*0e60*/ 	.short	0x010a
        /*0e62*/ 	.byte	0x3f
	.zero		1


	//   ....[46]....
        /*0e64*/ 	.word	0x00017c50
        /*0e68*/ 	.word	0x00000003
        /*0e6c*/ 	.word	0x00000000
        /*0e70*/ 	.short	0x0101
        /*0e72*/ 	.byte	0x3f
	.zero		1


	//   ....[47]....
        /*0e74*/ 	.word	0x0001af50
        /*0e78*/ 	.word	0x00000002
        /*0e7c*/ 	.word	0x00000000
        /*0e80*/ 	.short	0x010a
        /*0e82*/ 	.byte	0x3f
	.zero		1


	//   ....[48]....
        /*0e84*/ 	.word	0x0001afb0
        /*0e88*/ 	.word	0x00000002
        /*0e8c*/ 	.word	0x00000000
        /*0e90*/ 	.short	0x010a
        /*0e92*/ 	.byte	0x3f
	.zero		1


	//   ....[49]....
        /*0e94*/ 	.word	0x0001e240
        /*0e98*/ 	.word	0x00000002
        /*0e9c*/ 	.word	0x00000000
        /*0ea0*/ 	.short	0x0101
        /*0ea2*/ 	.byte	0x3f
	.zero		1


	//   ....[50]....
        /*0ea4*/ 	.word	0x000211b0
        /*0ea8*/ 	.word	0x00000000
        /*0eac*/ 	.word	0x00000000
        /*0eb0*/ 	.short	0x0101
        /*0eb2*/ 	.byte	0x3f
	.zero		1


	//   ....[51]....
        /*0eb4*/ 	.word	0x00023d90
        /*0eb8*/ 	.word	0x00000016
        /*0ebc*/ 	.word	0x00022820
        /*0ec0*/ 	.short	0x010a
        /*0ec2*/ 	.byte	0x3f
	.zero		1


	//   ....[52]....
        /*0ec4*/ 	.word	0x00023e40
        /*0ec8*/ 	.word	0x0000000c
        /*0ecc*/ 	.word	0x000228a0
        /*0ed0*/ 	.short	0x010a
        /*0ed2*/ 	.byte	0x3f
	.zero		1


	//   ....[53]....
        /*0ed4*/ 	.word	0x00024070
        /*0ed8*/ 	.word	0x0000000c
        /*0edc*/ 	.word	0x000228c0
        /*0ee0*/ 	.short	0x010a
        /*0ee2*/ 	.byte	0x3f
	.zero		1


	//   ....[54]....
        /*0ee4*/ 	.word	0x000246a0
        /*0ee8*/ 	.word	0x0000000a
        /*0eec*/ 	.word	0x000228a0
        /*0ef0*/ 	.short	0x010a
        /*0ef2*/ 	.byte	0x3f
	.zero		1


	//   ....[55]....
        /*0ef4*/ 	.word	0x000248c0
        /*0ef8*/ 	.word	0x0000000a
        /*0efc*/ 	.word	0x000228c0
        /*0f00*/ 	.short	0x010a
        /*0f02*/ 	.byte	0x3f
	.zero		1


	//   ....[56]....
        /*0f04*/ 	.word	0x00025cd0
        /*0f08*/ 	.word	0x00000011
        /*0f0c*/ 	.word	0x00022840
        /*0f10*/ 	.short	0x010a
        /*0f12*/ 	.byte	0x3f
	.zero		1


	//   ....[57]....
        /*0f14*/ 	.word	0x00026300
        /*0f18*/ 	.word	0x00000011
        /*0f1c*/ 	.word	0x00022830
        /*0f20*/ 	.short	0x0107
        /*0f22*/ 	.byte	0x3f
	.zero		1


	//   ....[58]....
        /*0f24*/ 	.word	0x000263d0
        /*0f28*/ 	.word	0x00000011
        /*0f2c*/ 	.word	0x00022830
        /*0f30*/ 	.short	0x0101
        /*0f32*/ 	.byte	0x3f
	.zero		1


	//   ....[59]....
        /*0f34*/ 	.word	0x00026fa0
        /*0f38*/ 	.word	0x00000016
        /*0f3c*/ 	.word	0x00022800
        /*0f40*/ 	.short	0x0107
        /*0f42*/ 	.byte	0x3f
	.zero		1


	//   ....[60]....
        /*0f44*/ 	.word	0x00027090
        /*0f48*/ 	.word	0x00000016
        /*0f4c*/ 	.word	0x00022800
        /*0f50*/ 	.short	0x0101
        /*0f52*/ 	.byte	0x3f
	.zero		1


	//   ....[61]....
        /*0f54*/ 	.word	0x000270b0
        /*0f58*/ 	.word	0x00000016
        /*0f5c*/ 	.word	0x00022820
        /*0f60*/ 	.short	0x010a
        /*0f62*/ 	.byte	0x3f
	.zero		1


	//   ....[62]....
        /*0f64*/ 	.word	0x00027140
        /*0f68*/ 	.word	0x00000011
        /*0f6c*/ 	.word	0x00022860
        /*0f70*/ 	.short	0x010a
        /*0f72*/ 	.byte	0x3f
	.zero		1


	//   ....[63]....
        /*0f74*/ 	.word	0x00027840
        /*0f78*/ 	.word	0x00000011
        /*0f7c*/ 	.word	0x00022850
        /*0f80*/ 	.short	0x0107
        /*0f82*/ 	.byte	0x3f
	.zero		1


	//   ....[64]....
        /*0f84*/ 	.word	0x00027910
        /*0f88*/ 	.word	0x00000011
        /*0f8c*/ 	.word	0x00022850
        /*0f90*/ 	.short	0x0101
        /*0f92*/ 	.byte	0x3f
	.zero		1


	//   ....[65]....
        /*0f94*/ 	.word	0x00027c50
        /*0f98*/ 	.word	0x00000004
        /*0f9c*/ 	.word	0x00022840
        /*0fa0*/ 	.short	0x010a
        /*0fa2*/ 	.byte	0x3f
	.zero		1


	//   ....[66]....
        /*0fa4*/ 	.word	0x00028040
        /*0fa8*/ 	.word	0x00000004
        /*0fac*/ 	.word	0x00022830
        /*0fb0*/ 	.short	0x0107
        /*0fb2*/ 	.byte	0x3f
	.zero		1


	//   ....[67]....
        /*0fb4*/ 	.word	0x00028100
        /*0fb8*/ 	.word	0x00000004
        /*0fbc*/ 	.word	0x00022830
        /*0fc0*/ 	.short	0x0101
        /*0fc2*/ 	.byte	0x3f
	.zero		1


	//   ....[68]....
        /*0fc4*/ 	.word	0x00028130
        /*0fc8*/ 	.word	0x00000004
        /*0fcc*/ 	.word	0x00022860
        /*0fd0*/ 	.short	0x010a
        /*0fd2*/ 	.byte	0x3f
	.zero		1


	//   ....[69]....
        /*0fd4*/ 	.word	0x00028660
        /*0fd8*/ 	.word	0x00000004
        /*0fdc*/ 	.word	0x00022850
        /*0fe0*/ 	.short	0x0107
        /*0fe2*/ 	.byte	0x3f
	.zero		1


	//   ....[70]....
        /*0fe4*/ 	.word	0x00028720
        /*0fe8*/ 	.word	0x00000004
        /*0fec*/ 	.word	0x00022850
        /*0ff0*/ 	.short	0x0101
        /*0ff2*/ 	.byte	0x3f
	.zero		1


	//   ....[71]....
        /*0ff4*/ 	.word	0x000295a0
        /*0ff8*/ 	.word	0x00000005
        /*0ffc*/ 	.word	0x00022820
        /*1000*/ 	.short	0x010a
        /*1002*/ 	.byte	0x3f
	.zero		1


	//   ....[72]....
        /*1004*/ 	.word	0x00029710
        /*1008*/ 	.word	0x00000003
        /*100c*/ 	.word	0x00022840
        /*1010*/ 	.short	0x010a
        /*1012*/ 	.byte	0x3f
	.zero		1


	//   ....[73]....
        /*1014*/ 	.word	0x000297b0
        /*1018*/ 	.word	0x00000005
        /*101c*/ 	.word	0x00022840
        /*1020*/ 	.short	0x010a
        /*1022*/ 	.byte	0x3f
	.zero		1


	//   ....[74]....
        /*1024*/ 	.word	0x000297f0
        /*1028*/ 	.word	0x00000003
        /*102c*/ 	.word	0x00022860
        /*1030*/ 	.short	0x010a
        /*1032*/ 	.byte	0x3f
	.zero		1


	//   ....[75]....
        /*1034*/ 	.word	0x00029830
        /*1038*/ 	.word	0x00000005
        /*103c*/ 	.word	0x00022860
        /*1040*/ 	.short	0x010a
        /*1042*/ 	.byte	0x3f
	.zero		1


	//   ....[76]....
        /*1044*/ 	.word	0x00029890
        /*1048*/ 	.word	0x00000048
        /*104c*/ 	.word	0x00022890
        /*1050*/ 	.short	0x010a
        /*1052*/ 	.byte	0x3f
	.zero		1


	//   ....[77]....
        /*1054*/ 	.word	0x00029b20
        /*1058*/ 	.word	0x00000048
        /*105c*/ 	.word	0x00022890
        /*1060*/ 	.short	0x010a
        /*1062*/ 	.byte	0x3f
	.zero		1


	//   ....[78]....
        /*1064*/ 	.word	0x00029dc0
        /*1068*/ 	.word	0x00000048
        /*106c*/ 	.word	0x00022890
        /*1070*/ 	.short	0x010a
        /*1072*/ 	.byte	0x3f
	.zero		1


	//   ....[79]....
        /*1074*/ 	.word	0x0002a050
        /*1078*/ 	.word	0x00000048
        /*107c*/ 	.word	0x000228b0
        /*1080*/ 	.short	0x010a
        /*1082*/ 	.byte	0x3f
	.zero		1


	//   ....[80]....
        /*1084*/ 	.word	0x0002a4c0
        /*1088*/ 	.word	0x00000094
        /*108c*/ 	.word	0x00022800
        /*1090*/ 	.short	0x010a
        /*1092*/ 	.byte	0x3f
	.zero		1


	//   ....[81]....
        /*1094*/ 	.word	0x0002aaf0
        /*1098*/ 	.word	0x00000094
        /*109c*/ 	.word	0x00022800
        /*10a0*/ 	.short	0x010a
        /*10a2*/ 	.byte	0x3f
	.zero		1


	//   ....[82]....
        /*10a4*/ 	.word	0x0002ab40
        /*10a8*/ 	.word	0x00000004
        /*10ac*/ 	.word	0x00000000
        /*10b0*/ 	.short	0x010a
        /*10b2*/ 	.byte	0x3f
	.zero		1


	//   ....[83]....
        /*10b4*/ 	.word	0x0002ab90
        /*10b8*/ 	.word	0x00000002
        /*10bc*/ 	.word	0x00000000
        /*10c0*/ 	.short	0x010a
        /*10c2*/ 	.byte	0x3f
	.zero		1


	//   ....[84]....
        /*10c4*/ 	.word	0x0002abe0
        /*10c8*/ 	.word	0x00000004
        /*10cc*/ 	.word	0x00000000
        /*10d0*/ 	.short	0x010a
        /*10d2*/ 	.byte	0x3f
	.zero		1


	//   ....[85]....
        /*10d4*/ 	.word	0x0002ac30
        /*10d8*/ 	.word	0x00000002
        /*10dc*/ 	.word	0x00000000
        /*10e0*/ 	.short	0x010a
        /*10e2*/ 	.byte	0x3f
	.zero		1


	//   ....[86]....
        /*10e4*/ 	.word	0x0002ac80
        /*10e8*/ 	.word	0x00000004
        /*10ec*/ 	.word	0x00000000
        /*10f0*/ 	.short	0x010a
        /*10f2*/ 	.byte	0x3f
	.zero		1


	//   ....[87]....
        /*10f4*/ 	.word	0x0002acd0
        /*10f8*/ 	.word	0x00000002
        /*10fc*/ 	.word	0x00000000
        /*1100*/ 	.short	0x010a
        /*1102*/ 	.byte	0x3f
	.zero		1


	//   ....[88]....
        /*1104*/ 	.word	0x0002b2a0
        /*1108*/ 	.word	0x00000016
        /*110c*/ 	.word	0x00022820
        /*1110*/ 	.short	0x010a
        /*1112*/ 	.byte	0x3f
	.zero		1


	//   ....[89]....
        /*1114*/ 	.word	0x0002b2f0
        /*1118*/ 	.word	0x0000000c
        /*111c*/ 	.word	0x000228a0
        /*1120*/ 	.short	0x010a
        /*1122*/ 	.byte	0x3f
	.zero		1


	//   ....[90]....
        /*1124*/ 	.word	0x0002b340
        /*1128*/ 	.word	0x0000000c
        /*112c*/ 	.word	0x000228c0
        /*1130*/ 	.short	0x010a
        /*1132*/ 	.byte	0x3f
	.zero		1


	//   ....[91]....
        /*1134*/ 	.word	0x0002b390
        /*1138*/ 	.word	0x0000000a
        /*113c*/ 	.word	0x000228a0
        /*1140*/ 	.short	0x010a
        /*1142*/ 	.byte	0x3f
	.zero		1


	//   ....[92]....
        /*1144*/ 	.word	0x0002b3e0
        /*1148*/ 	.word	0x0000000a
        /*114c*/ 	.word	0x000228c0
        /*1150*/ 	.short	0x010a
        /*1152*/ 	.byte	0x3f
	.zero		1


	//   ....[93]....
        /*1154*/ 	.word	0x0002b4f0
        /*1158*/ 	.word	0x00000011
        /*115c*/ 	.word	0x00022840
        /*1160*/ 	.short	0x010a
        /*1162*/ 	.byte	0x3f
	.zero		1


	//   ....[94]....
        /*1164*/ 	.word	0x0002c7d0
        /*1168*/ 	.word	0x00000016
        /*116c*/ 	.word	0x00022820
        /*1170*/ 	.short	0x010a
        /*1172*/ 	.byte	0x3f
	.zero		1


	//   ....[95]....
        /*1174*/ 	.word	0x0002c820
        /*1178*/ 	.word	0x00000011
        /*117c*/ 	.word	0x00022860
        /*1180*/ 	.short	0x010a
        /*1182*/ 	.byte	0x3f
	.zero		1


	//   ....[96]....
        /*1184*/ 	.word	0x0002d190
        /*1188*/ 	.word	0x00000004
        /*118c*/ 	.word	0x00022840
        /*1190*/ 	.short	0x010a
        /*1192*/ 	.byte	0x3f
	.zero		1


	//   ....[97]....
        /*1194*/ 	.word	0x0002d870
        /*1198*/ 	.word	0x00000004
        /*119c*/ 	.word	0x00022860
        /*11a0*/ 	.short	0x010a
        /*11a2*/ 	.byte	0x3f
	.zero		1


	//   ....[98]....
        /*11a4*/ 	.word	0x0002e910
        /*11a8*/ 	.word	0x00000005
        /*11ac*/ 	.word	0x00022820
        /*11b0*/ 	.short	0x010a
        /*11b2*/ 	.byte	0x3f
	.zero		1


	//   ....[99]....
        /*11b4*/ 	.word	0x0002eab0
        /*11b8*/ 	.word	0x00000003
        /*11bc*/ 	.word	0x00022840
        /*11c0*/ 	.short	0x010a
        /*11c2*/ 	.byte	0x3f
	.zero		1


	//   ....[100]....
        /*11c4*/ 	.word	0x0002eb00
        /*11c8*/ 	.word	0x00000005
        /*11cc*/ 	.word	0x00022840
        /*11d0*/ 	.short	0x010a
        /*11d2*/ 	.byte	0x3f
	.zero		1


	//   ....[101]....
        /*11d4*/ 	.word	0x0002eb50
        /*11d8*/ 	.word	0x00000003
        /*11dc*/ 	.word	0x00022860
        /*11e0*/ 	.short	0x010a
        /*11e2*/ 	.byte	0x3f
	.zero		1


	//   ....[102]....
        /*11e4*/ 	.word	0x0002ecf0
        /*11e8*/ 	.word	0x00000000
        /*11ec*/ 	.word	0x00000000
        /*11f0*/ 	.short	0x010a
        /*11f2*/ 	.byte	0x3f
	.zero		1


	//   ....[103]....
        /*11f4*/ 	.word	0x0002edf0
        /*11f8*/ 	.word	0x00000003
        /*11fc*/ 	.word	0x00000000
        /*1200*/ 	.short	0x010a
        /*1202*/ 	.byte	0x3f
	.zero		1


	//   ....[104]....
        /*1204*/ 	.word	0x0002f2b0
        /*1208*/ 	.word	0x00000003
        /*120c*/ 	.word	0x00000000
        /*1210*/ 	.short	0x0101
        /*1212*/ 	.byte	0x3f
	.zero		1


	//   ....[105]....
        /*1214*/ 	.word	0x000316b0
        /*1218*/ 	.word	0x0000000e
        /*121c*/ 	.word	0x00000000
        /*1220*/ 	.short	0x010a
        /*1222*/ 	.byte	0x3f
	.zero		1


	//   ....[106]....
        /*1224*/ 	.word	0x000317b0
        /*1228*/ 	.word	0x00000002
        /*122c*/ 	.word	0x00000000
        /*1230*/ 	.short	0x010a
        /*1232*/ 	.byte	0x3f
	.zero		1


	//   ....[107]....
        /*1234*/ 	.word	0x00039460
        /*1238*/ 	.word	0x00000000
        /*123c*/ 	.word	0x00000000
        /*1240*/ 	.short	0x0101
        /*1242*/ 	.byte	0x3f
	.zero		1


	//   ....[108]....
        /*1244*/ 	.word	0x00039480
        /*1248*/ 	.word	0x00000003
        /*124c*/ 	.word	0x00000000
        /*1250*/ 	.short	0x010a
        /*1252*/ 	.byte	0x3f
	.zero		1


	//   ....[109]....
        /*1254*/ 	.word	0x000394d0
        /*1258*/ 	.word	0x00000002
        /*125c*/ 	.word	0x00000000
        /*1260*/ 	.short	0x010a
        /*1262*/ 	.byte	0x3f
	.zero		1


	//----- nvinfo : EIATTR_NUM_MBARRIERS
	.align		4
.L_1388:
        /*1264*/ 	.byte	0x03, 0x38
        /*1266*/ 	.short	0x0016


	//----- nvinfo : EIATTR_EXIT_INSTR_OFFSETS
	.align		4
        /*1268*/ 	.byte	0x04, 0x1c
        /*126a*/ 	.short	(.L_1390 - .L_1389)


	//   ....[0]....
.L_1389:
        /*126c*/ 	.word	0x00029880


	//----- nvinfo : EIATTR_MAX_THREADS
	.align		4
.L_1390:
        /*1270*/ 	.byte	0x04, 0x05
        /*1272*/ 	.short	(.L_1392 - .L_1391)
.L_1391:
        /*1274*/ 	.word	0x00000180
        /*1278*/ 	.word	0x00000001
        /*127c*/ 	.word	0x00000001


	//----- nvinfo : EIATTR_CRS_STACK_SIZE
	.align		4
.L_1392:
        /*1280*/ 	.byte	0x04, 0x1e
        /*1282*/ 	.short	(.L_1394 - .L_1393)
.L_1393:
        /*1284*/ 	.word	0x00000000


	//----- nvinfo : EIATTR_CBANK_PARAM_SIZE
	.align		4
.L_1394:
        /*1288*/ 	.byte	0x03, 0x19
        /*128a*/ 	.short	0x0af0


	//----- nvinfo : EIATTR_PARAM_CBANK
	.align		4
        /*128c*/ 	.byte	0x04, 0x0a
        /*128e*/ 	.short	(.L_1396 - .L_1395)
	.align		4
.L_1395:
        /*1290*/ 	.word	index@(.nv.constant0._ZN7cutlass13device_kernelIN5flash11enable_sm90INS1_16FlashAttnFwdSm90INS1_25CollectiveMainloopFwdSm90ILi2EN4cute5tupleIJNS5_1CILi1EEES8_S8_EEENS6_IJNS7_ILi128EEENS7_ILi96EEENS7_ILi64EEEEEELi256ENS_10bfloat16_tEfNS_4arch4Sm90ELb0ELb1ELb0ELb1ELb1ELb1ELb0ELb1ELb0ELb1ELb0ELb0EEENS1_21CollectiveEpilogueFwdINS6_IJSA_NS7_ILi256EEESB_EEES9_SE_SG_Li256ELb1ELb1ELb0ELb0EEENS1_36VarlenDynamicPersistentTileSchedulerILi128ELi96ELi256ELi128ELb0ELb1ELb1ELb1ELb0ELb1EEEEEEEEEvNT_6ParamsE)
        /*1294*/ 	.short	0x0210
        /*1296*/ 	.short	0x0af0


	//----- nvinfo : EIATTR_SW_WAR
	.align		4
.L_1396:
        /*1298*/ 	.byte	0x04, 0x36
        /*129a*/ 	.short	(.L_1398 - .L_1397)
.L_1397:
        /*129c*/ 	.word	0x00000008
.L_1398:


//--------------------- .nv.info._ZN7cutlass13device_kernelIN5flash11enable_sm90INS1_16FlashAttnFwdSm90INS1_25CollectiveMainloopFwdSm90ILi2EN4cute5tupleIJNS5_1CILi1EEES8_S8_EEENS6_IJNS7_ILi128EEENS7_ILi96EEENS7_ILi64EEEEEELi256ENS_10bfloat16_tEfNS_4arch4Sm90ELb0ELb1ELb0ELb1ELb1ELb0ELb1ELb1ELb0ELb1ELb0ELb0EEENS1_21CollectiveEpilogueFwdINS6_IJSA_NS7_ILi256EEESB_EEES9_SE_SG_Li256ELb1ELb1ELb0ELb0EEENS1_36VarlenDynamicPersistentTileSchedulerILi128ELi96ELi256ELi128ELb0ELb1ELb1ELb1ELb0ELb1EEEEEEEEEvNT_6ParamsE --------------------------
	.section	.nv.info._ZN7cutlass13device_kernelIN5flash11enable_sm90INS1_16FlashAttnFwdSm90INS1_25CollectiveMainloopFwdSm90ILi2EN4cute5tupleIJNS5_1CILi1EEES8_S8_EEENS6_IJNS7_ILi128EEENS7_ILi96EEENS7_ILi64EEEEEELi256ENS_10bfloat16_tEfNS_4arch4Sm90ELb0ELb1ELb0ELb1ELb1ELb0ELb1ELb1ELb0ELb1ELb0ELb0EEENS1_21CollectiveEpilogueFwdINS6_IJSA_NS7_ILi256EEESB_EEES9_SE_SG_Li256ELb1ELb1ELb0ELb0EEENS1_36VarlenDynamicPersistentTileSchedulerILi128ELi96ELi256ELi128ELb0ELb1ELb1ELb1ELb0ELb1EEEEEEEEEvNT_6ParamsE,"",@"SHT_CUDA_INFO"
	.sectionflags	@""
	.align	4


	//----- nvinfo : EIATTR_CUDA_API_VERSION
	.align		4
        /*0000*/ 	.byte	0x04, 0x37
        /*0002*/ 	.short	(.L_1400 - .L_1399)
.L_1399:
        /*0004*/ 	.word	0x00000082


	//----- nvinfo : EIATTR_KPARAM_INFO
	.align		4
.L_1400:
        /*0008*/ 	.byte	0x04, 0x17
        /*000a*/ 	.short	(.L_1402 - .L_1401)
.L_1401:
        /*000c*/ 	.word	0x00000000
        /*0010*/ 	.short	0x0000
        /*0012*/ 	.short	0x0070
        /*0014*/ 	.byte	0x00, 0xf0, 0x01, 0x2e


	//----- nvinfo : EIATTR_SPARSE_MMA_MASK
	.align		4
.L_1402:
        /*0018*/ 	.byte	0x03, 0x50
        /*001a*/ 	.short	0x0000


	//----- nvinfo : EIATTR_MAXREG_COUNT
	.align		4
        /*001c*/ 	.byte	0x03, 0x1b
        /*001e*/ 	.short	0x00a8


	//----- nvinfo : EIATTR_NUM_BARRIERS
	.align		4
        /*0020*/ 	.byte	0x02, 0x4c
        /*0022*/ 	.byte	0x10
	.zero		1


	//----- nvinfo : EIATTR_EXTERNS
	.align		4
        /*0024*/ 	.byte	0x04, 0x0f
        /*0026*/ 	.short	(.L_1404 - .L_1403)


	//   ....[0]....
	.align		4
.L_1403:
        /*0028*/ 	.word	index@(__assertfail)


	//----- nvinfo : EIATTR_ANNOTATIONS
	.align		4
.L_1404:
        /*002c*/ 	.byte	0x04, 0x55
        /*002e*/ 	.short	(.L_1406 - .L_1405)


	//   ....[0]....
.L_1405:
        /* <DEDUP_REMOVED lines=25> */


	//----- nvinfo : EIATTR_MERCURY_ISA_VERSION
	.align		4
.L_1406:
        /*01b0*/ 	.byte	0x03, 0x5f
        /*01b2*/ 	.short	0x0101


	//----- nvinfo : EIATTR_UNUSED_LOAD_BYTE_OFFSET
	.align		4
        /*01b4*/ 	.byte	0x04, 0x44
        /*01b6*/ 	.short	(.L_1408 - .L_1407)


	//   ....[0]....
.L_1407:
        /*01b8*/ 	.word	0x00000a70
        /*01bc*/ 	.word	0x0000fff0


	//   ....[1]....
        /*01c0*/ 	.word	0x0001f2d0
        /*01c4*/ 	.word	0x0000fff0


	//----- nvinfo : EIATTR_INT_WARP_WIDE_INSTR_OFFSETS
	.align		4
.L_1408:
        /*01c8*/ 	.byte	0x04, 0x31
        /*01ca*/ 	.short	(.L_1410 - .L_1409)


	//   ....[0]....
.L_1409:
        /*01cc*/ 	.word	0x000000c0


	//   ....[1]....
        /*01d0*/ 	.word	0x000000d0


	//   ....[2]....
        /*01d4*/ 	.word	0x000000e0


	//   ....[3]....
        /*01d8*/ 	.word	0x00000180


	//   ....[4]....
        /*01dc*/ 	.word	0x00023470


	//   ....[5]....
        /*01e0*/ 	.word	0x00023500


	//   ....[6]....
        /*01e4*/ 	.word	0x000273d0


	//   ....[7]....
        /*01e8*/ 	.word	0x00027460


	//----- nvinfo : EIATTR_COOP_GROUP_MASK_REGIDS
	.align		4
.L_1410:
        /*01ec*/ 	.byte	0x04, 0x29
        /*01ee*/ 	.short	(.L_1412 - .L_1411)


	//   ....[0]....
.L_1411:
        /*01f0*/ 	.word	0xffffffff


	//   ....[1]....
        /*01f4*/ 	.word	0xffffffff


	//   ....[2]....
        /*01f8*/ 	.word	0xffffffff


	//   ....[3]....
        /*01fc*/ 	.word	0xffffffff


	//   ....[4]....
        /*0200*/ 	.word	0xffffffff


	//   ....[5]....
        /*0204*/ 	.word	0xffffffff


	//   ....[6]....
        /*0208*/ 	.word	0xffffffff


	//   ....[7]....
        /*020c*/ 	.word	0xffffffff


	//   ....[8]....
        /*0210*/ 	.word	0xffffffff


	//   ....[9]....
        /*0214*/ 	.word	0xffffffff


	//   ....[10]....
        /*0218*/ 	.word	0xffffffff


	//   ....[11]....
        /*021c*/ 	.word	0xffffffff


	//   ....[12]....
        /*0220*/ 	.word	0xffffffff


	//   ....[13]....
        /*0224*/ 	.word	0xffffffff


	//   ....[14]....
        /*0228*/ 	.word	0xffffffff


	//   ....[15]....
        /*022c*/ 	.word	0xffffffff


	//   ....[16]....
        /*0230*/ 	.word	0xffffffff


	//   ....[17]....
        /*0234*/ 	.word	0xffffffff


	//   ....[18]....
        /*0238*/ 	.word	0xffffffff


	//   ....[19]....
        /*023c*/ 	.word	0xffffffff


	//   ....[20]....
        /*0240*/ 	.word	0xffffffff


	//   ....[21]....
        /*0244*/ 	.word	0xffffffff


	//   ....[22]....
        /*0248*/ 	.word	0xffffffff


	//   ....[23]....
        /*024c*/ 	.word	0xffffffff


	//   ....[24]....
        /*0250*/ 	.word	0xffffffff


	//   ....[25]....
        /*0254*/ 	.word	0xffffffff


	//   ....[26]....
        /*0258*/ 	.word	0xffffffff


	//   ....[27]....
        /*025c*/ 	.word	0xffffffff


	//   ....[28]....
        /*0260*/ 	.word	0xffffffff


	//   ....[29]....
        /*0264*/ 	.word	0xffffffff


	//   ....[30]....
        /*0268*/ 	.word	0xffffffff


	//   ....[31]....
        /*026c*/ 	.word	0xffffffff


	//   ....[32]....
        /*0270*/ 	.word	0xffffffff


	//   ....[33]....
        /*0274*/ 	.word	0xffffffff


	//   ....[34]....
        /*0278*/ 	.word	0xffffffff


	//   ....[35]....
        /*027c*/ 	.word	0xffffffff


	//   ....[36]....
        /*0280*/ 	.word	0xffffffff


	//   ....[37]....
        /*0284*/ 	.word	0xffffffff


	//   ....[38]....
        /*0288*/ 	.word	0xffffffff


	//   ....[39]....
        /*028c*/ 	.word	0xffffffff


	//   ....[40]....
        /*0290*/ 	.word	0xffffffff


	//   ....[41]....
        /*0294*/ 	.word	0xffffffff


	//   ....[42]....
        /*0298*/ 	.word	0xffffffff


	//   ....[43]....
        /*029c*/ 	.word	0xffffffff


	//   ....[44]....
        /*02a0*/ 	.word	0xffffffff


	//   ....[45]....
        /*02a4*/ 	.word	0xffffffff


	//   ....[46]....
        /*02a8*/ 	.word	0xffffffff


	//   ....[47]....
        /*02ac*/ 	.word	0xffffffff


	//   ....[48]....
        /*02b0*/ 	.word	0xffffffff


	//   ....[49]....
        /*02b4*/ 	.word	0xffffffff


	//   ....[50]....
        /*02b8*/ 	.word	0xffffffff


	//   ....[51]....
        /*02bc*/ 	.word	0xffffffff


	//   ....[52]....
        /*02c0*/ 	.word	0xffffffff


	//   ....[53]....
        /*02c4*/ 	.word	0xffffffff


	//   ....[54]....
        /*02c8*/ 	.word	0xffffffff


	//   ....[55]....
        /*02cc*/ 	.word	0xffffffff


	//   ....[56]....
        /*02d0*/ 	.word	0xffffffff


	//   ....[57]....
        /*02d4*/ 	.word	0xffffffff


	//   ....[58]....
        /*02d8*/ 	.word	0xffffffff


	//   ....[59]....
        /*02dc*/ 	.word	0xffffffff


	//   ....[60]....
        /*02e0*/ 	.word	0xffffffff


	//   ....[61]....
        /*02e4*/ 	.word	0xffffffff


	//   ....[62]....
        /*02e8*/ 	.word	0xffffffff


	//   ....[63]....
        /*02ec*/ 	.word	0xffffffff


	//   ....[64]....
        /*02f0*/ 	.word	0xffffffff


	//   ....[65]....
        /*02f4*/ 	.word	0xffffffff


	//   ....[66]....
        /*02f8*/ 	.word	0xffffffff


	//   ....[67]....
        /*02fc*/ 	.word	0xffffffff


	//   ....[68]....
        /*0300*/ 	.word	0xffffffff


	//   ....[69]....
        /*0304*/ 	.word	0xffffffff


	//   ....[70]....
        /*0308*/ 	.word	0xffffffff


	//   ....[71]....
        /*030c*/ 	.word	0xffffffff


	//   ....[72]....
        /*0310*/ 	.word	0xffffffff


	//   ....[73]....
        /*0314*/ 	.word	0xffffffff


	//   ....[74]....
        /*0318*/ 	.word	0xffffffff


	//   ....[75]....
        /*031c*/ 	.word	0xffffffff


	//   ....[76]....
        /*0320*/ 	.word	0xffffffff


	//   ....[77]....
        /*0324*/ 	.word	0xffffffff


	//   ....[78]....
        /*0328*/ 	.word	0xffffffff


	//   ....[79]....
        /*032c*/ 	.word	0xffffffff


	//   ....[80]....
        /*0330*/ 	.word	0xffffffff


	//   ....[81]....
        /*0334*/ 	.word	0xffffffff


	//   ....[82]....
        /*0338*/ 	.word	0xffffffff


	//   ....[83]....
        /*033c*/ 	.word	0xffffffff


	//   ....[84]....
        /*0340*/ 	.word	0xffffffff


	//   ....[85]....
        /*0344*/ 	.word	0xffffffff


	//   ....[86]....
        /*0348*/ 	.word	0xffffffff


	//   ....[87]....
        /*034c*/ 	.word	0xffffffff


	//   ....[88]....
        /*0350*/ 	.word	0xffffffff


	//   ....[89]....
        /*0354*/ 	.word	0xffffffff


	//   ....[90]....
        /*0358*/ 	.word	0xffffffff


	//   ....[91]....
        /*035c*/ 	.word	0xffffffff


	//   ....[92]....
        /*0360*/ 	.word	0xffffffff


	//   ....[93]....
        /*0364*/ 	.word	0xffffffff


	//   ....[94]....
        /*0368*/ 	.word	0xffffffff


	//   ....[95]....
        /*036c*/ 	.word	0xffffffff


	//   ....[96]....
        /*0370*/ 	.word	0xffffffff


	//   ....[97]....
        /*0374*/ 	.word	0xffffffff


	//   ....[98]....
        /*0378*/ 	.word	0xffffffff


	//   ....[99]....
        /*037c*/ 	.word	0xffffffff


	//   ....[100]....
        /*0380*/ 	.word	0xffffffff


	//   ....[101]....
        /*0384*/ 	.word	0xffffffff


	//   ....[102]....
        /*0388*/ 	.word	0xffffffff


	//   ....[103]....
        /*038c*/ 	.word	0xffffffff


	//   ....[104]....
        /*0390*/ 	.word	0xffffffff


	//   ....[105]....
        /*0394*/ 	.word	0xffffffff


	//   ....[106]....
        /*0398*/ 	.word	0xffffffff


	//   ....[107]....
        /*039c*/ 	.word	0xffffffff


	//   ....[108]....
        /*03a0*/ 	.word	0xffffffff


	//   ....[109]....
        /*03a4*/ 	.word	0xffffffff


	//   ....[110]....
        /*03a8*/ 	.word	0xffffffff


	//   ....[111]....
        /*03ac*/ 	.word	0xffffffff


	//   ....[112]....
        /*03b0*/ 	.word	0xffffffff


	//   ....[113]....
        /*03b4*/ 	.word	0xffffffff


	//   ....[114]....
        /*03b8*/ 	.word	0xffffffff


	//   ....[115]....
        /*03bc*/ 	.word	0xffffffff


	//   ....[116]....
        /*03c0*/ 	.word	0xffffffff


	//   ....[117]....
        /*03c4*/ 	.word	0xffffffff


	//   ....[118]....
        /*03c8*/ 	.word	0xffffffff


	//   ....[119]....
        /*03cc*/ 	.word	0xffffffff


	//   ....[120]....
        /*03d0*/ 	.word	0xffffffff


	//   ....[121]....
        /*03d4*/ 	.word	0xffffffff


	//   ....[122]....
        /*03d8*/ 	.word	0xffffffff


	//   ....[123]....
        /*03dc*/ 	.word	0xffffffff


	//   ....[124]....
        /*03e0*/ 	.word	0xffffffff


	//   ....[125]....
        /*03e4*/ 	.word	0xffffffff


	//   ....[126]....
        /*03e8*/ 	.word	0xffffffff


	//   ....[127]....
        /*03ec*/ 	.word	0xffffffff


	//   ....[128]....
        /*03f0*/ 	.word	0xffffffff


	//   ....[129]....
        /*03f4*/ 	.word	0xffffffff


	//   ....[130]....
        /*03f8*/ 	.word	0xffffffff


	//   ....[131]....
        /*03fc*/ 	.word	0xffffffff


	//   ....[132]....
        /*0400*/ 	.word	0xffffffff


	//   ....[133]....
        /*0404*/ 	.word	0xffffffff


	//   ....[134]....
        /*0408*/ 	.word	0xffffffff


	//   ....[135]....
        /*040c*/ 	.word	0xffffffff


	//   ....[136]....
        /*0410*/ 	.word	0xffffffff


	//   ....[137]....
        /*0414*/ 	.word	0xffffffff


	//   ....[138]....
        /*0418*/ 	.word	0xffffffff


	//   ....[139]....
        /*041c*/ 	.word	0xffffffff


	//   ....[140]....
        /*0420*/ 	.word	0xffffffff


	//   ....[141]....
        /*0424*/ 	.word	0xffffffff


	//   ....[142]....
        /*0428*/ 	.word	0xffffffff


	//   ....[143]....
        /*042c*/ 	.word	0xffffffff


	//   ....[144]....
        /*0430*/ 	.word	0xffffffff


	//   ....[145]....
        /*0434*/ 	.word	0xffffffff


	//   ....[146]....
        /*0438*/ 	.word	0xffffffff


	//   ....[147]....
        /*043c*/ 	.word	0xffffffff


	//   ....[148]....
        /*0440*/ 	.word	0xffffffff


	//   ....[149]....
        /*0444*/ 	.word	0xffffffff


	//   ....[150]....
        /*0448*/ 	.word	0xffffffff


	//   ....[151]....
        /*044c*/ 	.word	0xffffffff


	//   ....[152]....
        /*0450*/ 	.word	0xffffffff


	//   ....[153]....
        /*0454*/ 	.word	0xffffffff


	//   ....[154]....
        /*0458*/ 	.word	0xffffffff


	//   ....[155]....
        /*045c*/ 	.word	0xffffffff


	//   ....[156]....
        /*0460*/ 	.word	0xffffffff


	//   ....[157]....
        /*0464*/ 	.word	0xffffffff


	//   ....[158]....
        /*0468*/ 	.word	0xffffffff


	//   ....[159]....
        /*046c*/ 	.word	0xffffffff


	//   ....[160]....
        /*0470*/ 	.word	0xffffffff


	//   ....[161]....
        /*0474*/ 	.word	0x0500000f


	//   ....[162]....
        /*0478*/ 	.word	0x0500000f


	//   ....[163]....
        /*047c*/ 	.word	0x0500000f


	//   ....[164]....
        /*0480*/ 	.word	0x0500000f


	//   ....[165]....
        /*0484*/ 	.word	0x0500000f


	//   ....[166]....
        /*0488*/ 	.word	0x0500000f


	//   ....[167]....
        /*048c*/ 	.word	0x0500000f


	//   ....[168]....
        /*0490*/ 	.word	0x0500000f


	//   ....[169]....
        /*0494*/ 	.word	0x0500000f


	//   ....[170]....
        /*0498*/ 	.word	0x0500000f


	//   ....[171]....
        /*049c*/ 	.word	0x0500000f


	//   ....[172]....
        /*04a0*/ 	.word	0x0500000f


	//   ....[173]....
        /*04a4*/ 	.word	0x0500000f


	//   ....[174]....
        /*04a8*/ 	.word	0x0500000f


	//   ....[175]....
        /*04ac*/ 	.word	0x0500000f


	//   ....[176]....
        /*04b0*/ 	.word	0x0500000f


	//   ....[177]....
        /*04b4*/ 	.word	0x0500000f


	//   ....[178]....
        /*04b8*/ 	.word	0x0500000f


	//   ....[179]....
        /*04bc*/ 	.word	0x0500000f


	//   ....[180]....
        /*04c0*/ 	.word	0x0500000f


	//   ....[181]....
        /*04c4*/ 	.word	0x0500000f


	//   ....[182]....
        /*04c8*/ 	.word	0x0500000f


	//   ....[183]....
        /*04cc*/ 	.word	0x0500000f


	//   ....[184]....
        /*04d0*/ 	.word	0x0500000f


	//   ....[185]....
        /*04d4*/ 	.word	0x0500000f


	//   ....[186]....
        /*04d8*/ 	.word	0x0500000f


	//   ....[187]....
        /*04dc*/ 	.word	0x0500000f


	//   ....[188]....
        /*04e0*/ 	.word	0x0500000f


	//   ....[189]....
        /*04e4*/ 	.word	0x0500000f


	//   ....[190]....
        /*04e8*/ 	.word	0x0500000f


	//   ....[191]....
        /*04ec*/ 	.word	0x0500000f


	//   ....[192]....
        /*04f0*/ 	.word	0x0500000f


	//   ....[193]....
        /*04f4*/ 	.word	0x0500000f


	//   ....[194]....
        /*04f8*/ 	.word	0x0500000f


	//   ....[195]....
        /*04fc*/ 	.word	0x0500000f


	//   ....[196]....
        /*0500*/ 	.word	0x0500000f


	//   ....[197]....
        /*0504*/ 	.word	0x0500000f


	//   ....[198]....
        /*0508*/ 	.word	0x0500000f


	//   ....[199]....
        /*050c*/ 	.word	0x0500000f


	//   ....[200]....
        /*0510*/ 	.word	0x0500000f


	//   ....[201]....
        /*0514*/ 	.word	0x0500000f


	//   ....[202]....
        /*0518*/ 	.word	0x0500000f


	//   ....[203]....
        /*051c*/ 	.word	0x0500000f


	//   ....[204]....
        /*0520*/ 	.word	0x0500000f


	//   ....[205]....
        /*0524*/ 	.word	0x0500000f


	//   ....[206]....
        /*0528*/ 	.word	0x0500000f


	//   ....[207]....
        /*052c*/ 	.word	0x0500000f


	//   ....[208]....
        /*0530*/ 	.word	0x0500000f


	//   ....[209]....
        /*0534*/ 	.word	0x0500000f


	//   ....[210]....
        /*0538*/ 	.word	0x0500000f


	//   ....[211]....
        /*053c*/ 	.word	0x0500000f


	//   ....[212]....
        /*0540*/ 	.word	0x0500000f


	//   ....[213]....
        /*0544*/ 	.word	0x0500000f


	//   ....[214]....
        /*0548*/ 	.word	0x0500000f


	//   ....[215]....
        /*054c*/ 	.word	0x0500000f


	//   ....[216]....
        /*0550*/ 	.word	0x0500000f


	//   ....[217]....
        /*0554*/ 	.word	0x0500000f


	//   ....[218]....
        /*0558*/ 	.word	0x0500000f


	//   ....[219]....
        /*055c*/ 	.word	0x0500000f


	//   ....[220]....
        /*0560*/ 	.word	0x0500000f


	//   ....[221]....
        /*0564*/ 	.word	0x0500000f


	//   ....[222]....
        /*0568*/ 	.word	0x0500000f


	//   ....[223]....
        /*056c*/ 	.word	0x0500000f


	//   ....[224]....
        /*0570*/ 	.word	0x0500000f


	//   ....[225]....
        /*0574*/ 	.word	0x0500000f


	//   ....[226]....
        /*0578*/ 	.word	0x0500000f


	//   ....[227]....
        /*057c*/ 	.word	0x0500000f


	//   ....[228]....
        /*0580*/ 	.word	0x0500000f


	//   ....[229]....
        /*0584*/ 	.word	0x0500000f


	//   ....[230]....
        /*0588*/ 	.word	0x0500000f


	//   ....[231]....
        /*058c*/ 	.word	0x0500000f


	//   ....[232]....
        /*0590*/ 	.word	0x0500000f


	//   ....[233]....
        /*0594*/ 	.word	0x0500000f


	//   ....[234]....
        /*0598*/ 	.word	0x0500000f


	//   ....[235]....
        /*059c*/ 	.word	0x0500000f


	//   ....[236]....
        /*05a0*/ 	.word	0x0500000f


	//   ....[237]....
        /*05a4*/ 	.word	0x0500000f


	//   ....[238]....
        /*05a8*/ 	.word	0x0500000f


	//   ....[239]....
        /*05ac*/ 	.word	0x0500000f


	//   ....[240]....
        /*05b0*/ 	.word	0x0500000f


	//   ....[241]....
        /*05b4*/ 	.word	0x0500000f


	//   ....[242]....
        /*05b8*/ 	.word	0x0500000f


	//   ....[243]....
        /*05bc*/ 	.word	0x0500000f


	//   ....[244]....
        /*05c0*/ 	.word	0x0500000f


	//   ....[245]....
        /*05c4*/ 	.word	0x0500000f


	//   ....[246]....
        /*05c8*/ 	.word	0x0500000f


	//   ....[247]....
        /*05cc*/ 	.word	0x0500000f


	//   ....[248]....
        /*05d0*/ 	.word	0x0500000f


	//   ....[249]....
        /*05d4*/ 	.word	0x0500000f


	//   ....[250]....
        /*05d8*/ 	.word	0x0500000f


	//   ....[251]....
        /*05dc*/ 	.word	0x0500000f


	//   ....[252]....
        /*05e0*/ 	.word	0x0500000f


	//   ....[253]....
        /*05e4*/ 	.word	0x0500000f


	//   ....[254]....
        /*05e8*/ 	.word	0x0500000f


	//   ....[255]....
        /*05ec*/ 	.word	0x0500000f


	//   ....[0]....
        /*05f0*/ 	.word	0x0500000f


	//   ....[1]....
        /*05f4*/ 	.word	0x0500000f


	//   ....[2]....
        /*05f8*/ 	.word	0x0500000f


	//   ....[3]....
        /*05fc*/ 	.word	0x0500000f


	//   ....[4]....
        /*0600*/ 	.word	0xffffffff


	//   ....[5]....
        /*0604*/ 	.word	0xffffffff


	//   ....[6]....
        /*0608*/ 	.word	0xffffffff


	//   ....[7]....
        /*060c*/ 	.word	0xffffffff


	//   ....[8]....
        /*0610*/ 	.word	0xffffffff


	//   ....[9]....
        /*0614*/ 	.word	0xffffffff


	//----- nvinfo : EIATTR_COOP_GROUP_INSTR_OFFSETS
	.align		4
.L_1412:
        /*0618*/ 	.byte	0x04, 0x28
        /*061a*/ 	.short	(.L_1414 - .L_1413)


	//   ....[0]....
.L_1413:
        /*061c*/ 	.word	0x00000080


	//   ....[1]....
        /*0620*/ 	.word	0x00000090


	//   ....[2]....
        /*0624*/ 	.word	0x000002f0


	//   ....[3]....
        /*0628*/ 	.word	0x00000450


	//   ....[4]....
        /*062c*/ 	.word	0x00000570


	//   ....[5]....
        /*0630*/ 	.word	0x000006d0


	//   ....[6]....
        /*0634*/ 	.word	0x00002280


	//   ....[7]....
        /*0638*/ 	.word	0x000044d0


	//   ....[8]....
        /*063c*/ 	.word	0x00004740


	//   ....[9]....
        /*0640*/ 	.word	0x000059f0


	//   ....[10]....
        /*0644*/ 	.word	0x00005d60


	//   ....[11]....
        /*0648*/ 	.word	0x000060d0


	//   ....[12]....
        /*064c*/ 	.word	0x00006120


	//   ....[13]....
        /*0650*/ 	.word	0x0000b110


	//   ....[14]....
        /*0654*/ 	.word	0x0000b1b0


	//   ....[15]....
        /*0658*/ 	.word	0x0000b290


	//   ....[16]....
        /*065c*/ 	.word	0x0000b2b0


	//   ....[17]....
        /*0660*/ 	.word	0x00014ab0


	//   ....[18]....
        /*0664*/ 	.word	0x00014ca0


	//   ....[19]....
        /*0668*/ 	.word	0x00015e40


	//   ....[20]....
        /*066c*/ 	.word	0x00015ed0


	//   ....[21]....
        /*0670*/ 	.word	0x00015f10


	//   ....[22]....
        /*0674*/ 	.word	0x00015f30


	//   ....[23]....
        /*0678*/ 	.word	0x0001e350


	//   ....[24]....
        /*067c*/ 	.word	0x0001e370


	//   ....[25]....
        /*0680*/ 	.word	0x0001e3d0


	//   ....[26]....
        /*0684*/ 	.word	0x0001e410


	//   ....[27]....
        /*0688*/ 	.word	0x000200e0


	//   ....[28]....
        /*068c*/ 	.word	0x00020100


	//   ....[29]....
        /*0690*/ 	.word	0x00020150


	//   ....[30]....
        /*0694*/ 	.word	0x00020170


	//   ....[31]....
        /*0698*/ 	.word	0x00020ac0


	//   ....[32]....
        /*069c*/ 	.word	0x00020ae0


	//   ....[33]....
        /*06a0*/ 	.word	0x00020c30


	//   ....[34]....
        /*06a4*/ 	.word	0x00020c50


	//   ....[35]....
        /*06a8*/ 	.word	0x00020d90


	//   ....[36]....
        /*06ac*/ 	.word	0x00020db0


	//   ....[37]....
        /*06b0*/ 	.word	0x00020f00


	//   ....[38]....
        /*06b4*/ 	.word	0x00020f20


	//   ....[39]....
        /*06b8*/ 	.word	0x00021880


	//   ....[40]....
        /*06bc*/ 	.word	0x000218a0


	//   ....[41]....
        /*06c0*/ 	.word	0x000219e0


	//   ....[42]....
        /*06c4*/ 	.word	0x00021a00


	//   ....[43]....
        /*06c8*/ 	.word	0x00021b40


	//   ....[44]....
        /*06cc*/ 	.word	0x00021b60


	//   ....[45]....
        /*06d0*/ 	.word	0x00021cb0


	//   ....[46]....
        /*06d4*/ 	.word	0x00021cd0


	//   ....[47]....
        /*06d8*/ 	.word	0x00021ea0


	//   ....[48]....
        /*06dc*/ 	.word	0x00022070


	//   ....[49]....
        /*06e0*/ 	.word	0x000220a0


	//   ....[50]....
        /*06e4*/ 	.word	0x000220d0


	//   ....[51]....
        /*06e8*/ 	.word	0x00022100


	//   ....[52]....
        /*06ec*/ 	.word	0x00022130


	//   ....[53]....
        /*06f0*/ 	.word	0x00022160


	//   ....[54]....
        /*06f4*/ 	.word	0x000222b0


	//   ....[55]....
        /*06f8*/ 	.word	0x000222e0


	//   ....[56]....
        /*06fc*/ 	.word	0x00022310


	//   ....[57]....
        /*0700*/ 	.word	0x00022340


	//   ....[58]....
        /*0704*/ 	.word	0x00022370


	//   ....[59]....
        /*0708*/ 	.word	0x000223a0


	//   ....[60]....
        /*070c*/ 	.word	0x00022430


	//   ....[61]....
        /*0710*/ 	.word	0x00022490


	//   ....[62]....
        /*0714*/ 	.word	0x00022520


	//   ....[63]....
        /*0718*/ 	.word	0x00024040


	//   ....[64]....
        /*071c*/ 	.word	0x00024060


	//   ....[65]....
        /*0720*/ 	.word	0x000240f0


	//   ....[66]....
        /*0724*/ 	.word	0x00024110


	//   ....[67]....
        /*0728*/ 	.word	0x00024190


	//   ....[68]....
        /*072c*/ 	.word	0x000241b0


	//   ....[69]....
        /*0730*/ 	.word	0x00024230


	//   ....[70]....
        /*0734*/ 	.word	0x00024250


	//   ....[71]....
        /*0738*/ 	.word	0x000242d0


	//   ....[72]....
        /*073c*/ 	.word	0x000242f0


	//   ....[73]....
        /*0740*/ 	.word	0x00024300


	//   ....[74]....
        /*0744*/ 	.word	0x00024310


	//   ....[75]....
        /*0748*/ 	.word	0x00024ab0


	//   ....[76]....
        /*074c*/ 	.word	0x00024ad0


	//   ....[77]....
        /*0750*/ 	.word	0x00024ae0


	//   ....[78]....
        /*0754*/ 	.word	0x00024af0


	//   ....[79]....
        /*0758*/ 	.word	0x00024b10


	//   ....[80]....
        /*075c*/ 	.word	0x00024bb0


	//   ....[81]....
        /*0760*/ 	.word	0x00024c20


	//   ....[82]....
        /*0764*/ 	.word	0x00024c80


	//   ....[83]....
        /*0768*/ 	.word	0x00024ca0


	//   ....[84]....
        /*076c*/ 	.word	0x00024d00


	//   ....[85]....
        /*0770*/ 	.word	0x00024d20


	//   ....[86]....
        /*0774*/ 	.word	0x00024d60


	//   ....[87]....
        /*0778*/ 	.word	0x00024da0


	//   ....[88]....
        /*077c*/ 	.word	0x00024dc0


	//   ....[89]....
        /*0780*/ 	.word	0x00024df0


	//   ....[90]....
        /*0784*/ 	.word	0x00024e10


	//   ....[91]....
        /*0788*/ 	.word	0x000255c0


	//   ....[92]....
        /*078c*/ 	.word	0x000255f0


	//   ....[93]....
        /*0790*/ 	.word	0x00025600


	//   ....[94]....
        /*0794*/ 	.word	0x00025610


	//   ....[95]....
        /*0798*/ 	.word	0x000256d0


	//   ....[96]....
        /*079c*/ 	.word	0x00025720


	//   ....[97]....
        /*07a0*/ 	.word	0x00025790


	//   ....[98]....
        /*07a4*/ 	.word	0x00025810


	//   ....[99]....
        /*07a8*/ 	.word	0x00025870


	//   ....[100]....
        /*07ac*/ 	.word	0x000258a0


	//   ....[101]....
        /*07b0*/ 	.word	0x00025900


	//   ....[102]....
        /*07b4*/ 	.word	0x00025930


	//   ....[103]....
        /*07b8*/ 	.word	0x00025990


	//   ....[104]....
        /*07bc*/ 	.word	0x000259c0


	//   ....[105]....
        /*07c0*/ 	.word	0x00025a10


	//   ....[106]....
        /*07c4*/ 	.word	0x00025a40


	//   ....[107]....
        /*07c8*/ 	.word	0x00025f80


	//   ....[108]....
        /*07cc*/ 	.word	0x00025fa0


	//   ....[109]....
        /*07d0*/ 	.word	0x00025ff0


	//   ....[110]....
        /*07d4*/ 	.word	0x000260b0


	//   ....[111]....
        /*07d8*/ 	.word	0x000260c0


	//   ....[112]....
        /*07dc*/ 	.word	0x000260f0


	//   ....[113]....
        /*07e0*/ 	.word	0x00026180


	//   ....[114]....
        /*07e4*/ 	.word	0x00026230


	//   ....[115]....
        /*07e8*/ 	.word	0x00026240


	//   ....[116]....
        /*07ec*/ 	.word	0x00026270


	//   ....[117]....
        /*07f0*/ 	.word	0x00026280


	//   ....[118]....
        /*07f4*/ 	.word	0x00026310


	//   ....[119]....
        /*07f8*/ 	.word	0x00026a20


	//   ....[120]....
        /*07fc*/ 	.word	0x00026a40


	//   ....[121]....
        /*0800*/ 	.word	0x00026a90


	//   ....[122]....
        /*0804*/ 	.word	0x00026aa0


	//   ....[123]....
        /*0808*/ 	.word	0x00026ae0


	//   ....[124]....
        /*080c*/ 	.word	0x00026af0


	//   ....[125]....
        /*0810*/ 	.word	0x00026b30


	//   ....[126]....
        /*0814*/ 	.word	0x00026b40


	//   ....[127]....
        /*0818*/ 	.word	0x00026b80


	//   ....[128]....
        /*081c*/ 	.word	0x00026b90


	//   ....[129]....
        /*0820*/ 	.word	0x00026ba0


	//   ....[130]....
        /*0824*/ 	.word	0x00026be0


	//   ....[131]....
        /*0828*/ 	.word	0x00026f10


	//   ....[132]....
        /*082c*/ 	.word	0x00026f30


	//   ....[133]....
        /*0830*/ 	.word	0x00026f40


	//   ....[134]....
        /*0834*/ 	.word	0x00026f50


	//   ....[135]....
        /*0838*/ 	.word	0x00026f70


	//   ....[136]....
        /*083c*/ 	.word	0x00026fe0


	//   ....[137]....
        /*0840*/ 	.word	0x00027050


	//   ....[138]....
        /*0844*/ 	.word	0x00027070


	//   ....[139]....
        /*0848*/ 	.word	0x00027080


	//   ....[140]....
        /*084c*/ 	.word	0x000270e0


	//   ....[141]....
        /*0850*/ 	.word	0x00027100


	//   ....[142]....
        /*0854*/ 	.word	0x00027160


	//   ....[143]....
        /*0858*/ 	.word	0x00027650


	//   ....[144]....
        /*085c*/ 	.word	0x00027680


	//   ....[145]....
        /*0860*/ 	.word	0x000276b0


	//   ....[146]....
        /*0864*/ 	.word	0x000276e0


	//   ....[147]....
        /*0868*/ 	.word	0x00027710


	//   ....[148]....
        /*086c*/ 	.word	0x00027740


	//   ....[149]....
        /*0870*/ 	.word	0x00027770


	//   ....[150]....
        /*0874*/ 	.word	0x000277a0


	//   ....[151]....
        /*0878*/ 	.word	0x00027920


	//   ....[152]....
        /*087c*/ 	.word	0x00027950


	//   ....[153]....
        /*0880*/ 	.word	0x00027980


	//   ....[154]....
        /*0884*/ 	.word	0x000279b0


	//   ....[155]....
        /*0888*/ 	.word	0x000279e0


	//   ....[156]....
        /*088c*/ 	.word	0x00027a10


	//   ....[157]....
        /*0890*/ 	.word	0x00027ad0


	//   ....[158]....
        /*0894*/ 	.word	0x00027af0


	//   ....[159]....
        /*0898*/ 	.word	0x00027b60


	//   ....[160]....
        /*089c*/ 	.word	0x00028200


	//   ....[161]....
        /*08a0*/ 	.word	0x000287d0


	//   ....[162]....
        /*08a4*/ 	.word	0x000288c0


	//   ....[163]....
        /*08a8*/ 	.word	0x00028960


	//   ....[164]....
        /*08ac*/ 	.word	0x000289c0


	//   ....[165]....
        /*08b0*/ 	.word	0x00028ab0


	//   ....[166]....
        /*08b4*/ 	.word	0x00028b20


	//   ....[167]....
        /*08b8*/ 	.word	0x00028c10


	//   ....[168]....
        /*08bc*/ 	.word	0x00028c80


	//   ....[169]....
        /*08c0*/ 	.word	0x00028d70


	//   ....[170]....
        /*08c4*/ 	.word	0x00028de0


	//   ....[171]....
        /*08c8*/ 	.word	0x00028ed0


	//   ....[172]....
        /*08cc*/ 	.word	0x00028f40


	//   ....[173]....
        /*08d0*/ 	.word	0x00028fe0


	//   ....[174]....
        /*08d4*/ 	.word	0x000290e0


	//   ....[175]....
        /*08d8*/ 	.word	0x00029130


	//   ....[176]....
        /*08dc*/ 	.word	0x00029190


	//   ....[177]....
        /*08e0*/ 	.word	0x000292c0


	//   ....[178]....
        /*08e4*/ 	.word	0x00029380


	//   ....[179]....
        /*08e8*/ 	.word	0x00029430


	//   ....[180]....
        /*08ec*/ 	.word	0x000294b0


	//   ....[181]....
        /*08f0*/ 	.word	0x000295a0


	//   ....[182]....
        /*08f4*/ 	.word	0x000296b0


	//   ....[183]....
        /*08f8*/ 	.word	0x00029720


	//   ....[184]....
        /*08fc*/ 	.word	0x000297f0


	//   ....[185]....
        /*0900*/ 	.word	0x000298a0


	//   ....[186]....
        /*0904*/ 	.word	0x00029920


	//   ....[187]....
        /*0908*/ 	.word	0x000299f0


	//   ....[188]....
        /*090c*/ 	.word	0x00029a80


	//   ....[189]....
        /*0910*/ 	.word	0x00029b50


	//   ....[190]....
        /*0914*/ 	.word	0x00029bf0


	//   ....[191]....
        /*0918*/ 	.word	0x00029c90


	//   ....[192]....
        /*091c*/ 	.word	0x00029cf0


	//   ....[193]....
        /*0920*/ 	.word	0x00029d90


	//   ....[194]....
        /*0924*/ 	.word	0x00029ee0


	//   ....[195]....
        /*0928*/ 	.word	0x00029f30


	//   ....[196]....
        /*092c*/ 	.word	0x00029f90


	//   ....[197]....
        /*0930*/ 	.word	0x0002a080


	//   ....[198]....
        /*0934*/ 	.word	0x0002a180


	//   ....[199]....
        /*0938*/ 	.word	0x0002a1d0


	//   ....[200]....
        /*093c*/ 	.word	0x0002a230


	//   ....[201]....
        /*0940*/ 	.word	0x0002a320


	//   ....[202]....
        /*0944*/ 	.word	0x0002a420


	//   ....[203]....
        /*0948*/ 	.word	0x0002a470


	//   ....[204]....
        /*094c*/ 	.word	0x0002a4d0


	//   ....[205]....
        /*0950*/ 	.word	0x0002a5b0


	//   ....[206]....
        /*0954*/ 	.word	0x0002a6e0


	//   ....[207]....
        /*0958*/ 	.word	0x0002a7c0


	//   ....[208]....
        /*095c*/ 	.word	0x0002a850


	//   ....[209]....
        /*0960*/ 	.word	0x0002a960


	//   ....[210]....
        /*0964*/ 	.word	0x0002a9c0


	//   ....[211]....
        /*0968*/ 	.word	0x0002aad0


	//   ....[212]....
        /*096c*/ 	.word	0x0002ab30


	//   ....[213]....
        /*0970*/ 	.word	0x0002ac40


	//   ....[214]....
        /*0974*/ 	.word	0x0002aca0


	//   ....[215]....
        /*0978*/ 	.word	0x0002adb0


	//   ....[216]....
        /*097c*/ 	.word	0x0002ae10


	//   ....[217]....
        /*0980*/ 	.word	0x0002aed0


	//   ....[218]....
        /*0984*/ 	.word	0x0002b030


	//   ....[219]....
        /*0988*/ 	.word	0x0002b0d0


	//   ....[220]....
        /*098c*/ 	.word	0x0002b130


	//   ....[221]....
        /*0990*/ 	.word	0x0002b1e0


	//   ....[222]....
        /*0994*/ 	.word	0x0002b240


	//   ....[223]....
        /*0998*/ 	.word	0x0002b2f0


	//   ....[224]....
        /*099c*/ 	.word	0x0002b350


	//   ....[225]....
        /*09a0*/ 	.word	0x0002b400


	//   ....[226]....
        /*09a4*/ 	.word	0x0002b460


	//   ....[227]....
        /*09a8*/ 	.word	0x0002b510


	//   ....[228]....
        /*09ac*/ 	.word	0x0002b570


	//   ....[229]....
        /*09b0*/ 	.word	0x0002b620


	//   ....[230]....
        /*09b4*/ 	.word	0x0002b710


	//   ....[231]....
        /*09b8*/ 	.word	0x0002b7b0


	//   ....[232]....
        /*09bc*/ 	.word	0x0002b810


	//   ....[233]....
        /*09c0*/ 	.word	0x0002b8e0


	//   ....[234]....
        /*09c4*/ 	.word	0x0002b940


	//   ....[235]....
        /*09c8*/ 	.word	0x0002ba10


	//   ....[236]....
        /*09cc*/ 	.word	0x0002ba70


	//   ....[237]....
        /*09d0*/ 	.word	0x0002bb40


	//   ....[238]....
        /*09d4*/ 	.word	0x0002bba0


	//   ....[239]....
        /*09d8*/ 	.word	0x0002bc70


	//   ....[240]....
        /*09dc*/ 	.word	0x0002bcd0


	//   ....[241]....
        /*09e0*/ 	.word	0x0002bda0


	//   ....[242]....
        /*09e4*/ 	.word	0x0002be30


	//   ....[243]....
        /*09e8*/ 	.word	0x0002bed0


	//   ....[244]....
        /*09ec*/ 	.word	0x0002bff0


	//   ....[245]....
        /*09f0*/ 	.word	0x0002c060


	//   ....[246]....
        /*09f4*/ 	.word	0x0002c0d0


	//   ....[247]....
        /*09f8*/ 	.word	0x0002c140


	//   ....[248]....
        /*09fc*/ 	.word	0x0002c1b0


	//   ....[249]....
        /*0a00*/ 	.word	0x0002c230


	//   ....[250]....
        /*0a04*/ 	.word	0x0002c2c0


	//   ....[251]....
        /*0a08*/ 	.word	0x0002c350


	//   ....[252]....
        /*0a0c*/ 	.word	0x0002c3c0


	//   ....[253]....
        /*0a10*/ 	.word	0x0002c430


	//   ....[254]....
        /*0a14*/ 	.word	0x0002c4a0


	//   ....[255]....
        /*0a18*/ 	.word	0x0002c520


	//   ....[0]....
        /*0a1c*/ 	.word	0x0002c590


	//   ....[1]....
        /*0a20*/ 	.word	0x0002c630


	//   ....[2]....
        /*0a24*/ 	.word	0x0002c6c0


	//   ....[3]....
        /*0a28*/ 	.word	0x0002c7e0


	//   ....[4]....
        /*0a2c*/ 	.word	0x0002ecc0


	//   ....[5]....
        /*0a30*/ 	.word	0x0002f6a0


	//   ....[6]....
        /*0a34*/ 	.word	0x00030240


	//   ....[7]....
        /*0a38*/ 	.word	0x000302a0


	//   ....[8]....
        /*0a3c*/ 	.word	0x00030300


	//   ....[9]....
        /*0a40*/ 	.word	0x00030320


	//----- nvinfo : EIATTR_REG_RECONFIG
	.align		4
.L_1414:
        /*0a44*/ 	.byte	0x01, 0x54
	.zero		2


	//----- nvinfo : EIATTR_SYSCALL_OFFSETS
	.align		4
        /*0a48*/ 	.byte	0x04, 0x46
        /*0a4a*/ 	.short	(.L_1416 - .L_1415)


	//   ....[0]....
.L_1415:
        /*0a4c*/ 	.word	0x000027f0


	//   ....[1]....
        /*0a50*/ 	.word	0x00023660


	//   ....[2]....
        /*0a54*/ 	.word	0x000237b0


	//   ....[3]....
        /*0a58*/ 	.word	0x000238a0


	//   ....[4]....
        /*0a5c*/ 	.word	0x000246a0


	//   ....[5]....
        /*0a60*/ 	.word	0x00025200


	//----- nvinfo : EIATTR_MBARRIER_INSTR_OFFSETS
	.align		4
.L_1416:
        /*0a64*/ 	.byte	0x04, 0x39
        /*0a66*/ 	.short	(.L_1418 - .L_1417)


	//   ....[0]....
.L_1417:
        /*0a68*/ 	.word	0x00000190
        /*0a6c*/ 	.word	0x000000ff
        /*0a70*/ 	.word	0x00032400
        /*0a74*/ 	.short	0x0100
        /*0a76*/ 	.byte	0x08
	.zero		1


	//   ....[1]....
        /*0a78*/ 	.word	0x000001a0
        /*0a7c*/ 	.word	0x000000ff
        /*0a80*/ 	.word	0x00032410
        /*0a84*/ 	.short	0x0100
        /*0a86*/ 	.byte	0x08
	.zero		1


	//   ....[2]....
        /*0a88*/ 	.word	0x000001b0
        /*0a8c*/ 	.word	0x000000ff
        /*0a90*/ 	.word	0x00032420
        /*0a94*/ 	.short	0x0100
        /*0a96*/ 	.byte	0x08
	.zero		1


	//   ....[3]....
        /*0a98*/ 	.word	0x000002a0
        /*0a9c*/ 	.word	0x000000ff
        /*0aa0*/ 	.word	0x00032430
        /*0aa4*/ 	.short	0x0100
        /*0aa6*/ 	.byte	0x08
	.zero		1


	//   ....[4]....
        /*0aa8*/ 	.word	0x000002b0
        /*0aac*/ 	.word	0x000000ff
        /*0ab0*/ 	.word	0x00032440
        /*0ab4*/ 	.short	0x0100
        /*0ab6*/ 	.byte	0x08
	.zero		1


	//   ....[5]....
        /*0ab8*/ 	.word	0x000002c0
        /*0abc*/ 	.word	0x000000ff
        /*0ac0*/ 	.word	0x00032438
        /*0ac4*/ 	.short	0x0100
        /*0ac6*/ 	.byte	0x08
	.zero		1


	//   ....[6]....
        /*0ac8*/ 	.word	0x000002d0
        /*0acc*/ 	.word	0x000000ff
        /*0ad0*/ 	.word	0x00032448
        /*0ad4*/ 	.short	0x0100
        /*0ad6*/ 	.byte	0x08
	.zero		1


	//   ....[7]....
        /*0ad8*/ 	.word	0x00000400
        /*0adc*/ 	.word	0x000000ff
        /*0ae0*/ 	.word	0x00032450
        /*0ae4*/ 	.short	0x0100
        /*0ae6*/ 	.byte	0x08
	.zero		1


	//   ....[8]....
        /*0ae8*/ 	.word	0x00000410
        /*0aec*/ 	.word	0x000000ff
        /*0af0*/ 	.word	0x00032460
        /*0af4*/ 	.short	0x0100
        /*0af6*/ 	.byte	0x08
	.zero		1


	//   ....[9]....
        /*0af8*/ 	.word	0x00000420
        /*0afc*/ 	.word	0x000000ff
        /*0b00*/ 	.word	0x00032458
        /*0b04*/ 	.short	0x0100
        /*0b06*/ 	.byte	0x08
	.zero		1


	//   ....[10]....
        /*0b08*/ 	.word	0x00000430
        /*0b0c*/ 	.word	0x000000ff
        /*0b10*/ 	.word	0x00032468
        /*0b14*/ 	.short	0x0100
        /*0b16*/ 	.byte	0x08
	.zero		1


	//   ....[11]....
        /*0b18*/ 	.word	0x00000520
        /*0b1c*/ 	.word	0x000000ff
        /*0b20*/ 	.word	0x00032470
        /*0b24*/ 	.short	0x0100
        /*0b26*/ 	.byte	0x06
	.zero		1


	//   ....[12]....
        /*0b28*/ 	.word	0x00000530
        /*0b2c*/ 	.word	0x000000ff
        /*0b30*/ 	.word	0x00032480
        /*0b34*/ 	.short	0x0100
        /*0b36*/ 	.byte	0x06
	.zero		1


	//   ....[13]....
        /*0b38*/ 	.word	0x00000540
        /*0b3c*/ 	.word	0x000000ff
        /*0b40*/ 	.word	0x00032478
        /*0b44*/ 	.short	0x0100
        /*0b46*/ 	.byte	0x06
	.zero		1


	//   ....[14]....
        /*0b48*/ 	.word	0x00000550
        /*0b4c*/ 	.word	0x000000ff
        /*0b50*/ 	.word	0x00032488
        /*0b54*/ 	.short	0x0100
        /*0b56*/ 	.byte	0x06
	.zero		1


	//   ....[15]....
        /*0b58*/ 	.word	0x00000680
        /*0b5c*/ 	.word	0x000000ff
        /*0b60*/ 	.word	0x00032490
        /*0b64*/ 	.short	0x0100
        /*0b66*/ 	.byte	0x08
	.zero		1


	//   ....[16]....
        /*0b68*/ 	.word	0x00000690
        /*0b6c*/ 	.word	0x000000ff
        /*0b70*/ 	.word	0x000324a0
        /*0b74*/ 	.short	0x0100
        /*0b76*/ 	.byte	0x08
	.zero		1


	//   ....[17]....
        /*0b78*/ 	.word	0x000006a0
        /*0b7c*/ 	.word	0x000000ff
        /*0b80*/ 	.word	0x00032498
        /*0b84*/ 	.short	0x0100
        /*0b86*/ 	.byte	0x08
	.zero		1


	//   ....[18]....
        /*0b88*/ 	.word	0x000006b0
        /*0b8c*/ 	.word	0x000000ff
        /*0b90*/ 	.word	0x000324a8
        /*0b94*/ 	.short	0x0100
        /*0b96*/ 	.byte	0x08
	.zero		1


	//   ....[19]....
        /*0b98*/ 	.word	0x000007f0
        /*0b9c*/ 	.word	0x000000ff
        /*0ba0*/ 	.word	0x000324b0
        /*0ba4*/ 	.short	0x0100
        /*0ba6*/ 	.byte	0x08
	.zero		1


	//   ....[20]....
        /*0ba8*/ 	.word	0x00000800
        /*0bac*/ 	.word	0x000000ff
        /*0bb0*/ 	.word	0x000324c0
        /*0bb4*/ 	.short	0x0100
        /*0bb6*/ 	.byte	0x08
	.zero		1


	//   ....[21]....
        /*0bb8*/ 	.word	0x00000810
        /*0bbc*/ 	.word	0x000000ff
        /*0bc0*/ 	.word	0x000324b8
        /*0bc4*/ 	.short	0x0100
        /*0bc6*/ 	.byte	0x08
	.zero		1


	//   ....[22]....
        /*0bc8*/ 	.word	0x00000820
        /*0bcc*/ 	.word	0x000000ff
        /*0bd0*/ 	.word	0x000324c8
        /*0bd4*/ 	.short	0x0100
        /*0bd6*/ 	.byte	0x08
	.zero		1


	//   ....[23]....
        /*0bd8*/ 	.word	0x00002a40
        /*0bdc*/ 	.word	0x000000ff
        /*0be0*/ 	.word	0x00032400
        /*0be4*/ 	.short	0x010a
        /*0be6*/ 	.byte	0x2a
	.zero		1


	//   ....[24]....
        /*0be8*/ 	.word	0x00002ed0
        /*0bec*/ 	.word	0x00000018
        /*0bf0*/ 	.word	0x00000000
        /*0bf4*/ 	.short	0x010a
        /*0bf6*/ 	.byte	0x3f
	.zero		1


	//   ....[25]....
        /*0bf8*/ 	.word	0x00002f30
        /*0bfc*/ 	.word	0x00000018
        /*0c00*/ 	.word	0x00000000
        /*0c04*/ 	.short	0x010a
        /*0c06*/ 	.byte	0x3f
	.zero		1


	//   ....[26]....
        /*0c08*/ 	.word	0x000032e0
        /*0c0c*/ 	.word	0x000000ff
        /*0c10*/ 	.word	0x00032410
        /*0c14*/ 	.short	0x010a
        /*0c16*/ 	.byte	0x2a
	.zero		1


	//   ....[27]....
        /*0c18*/ 	.word	0x000033e0
        /*0c1c*/ 	.word	0x00000008
        /*0c20*/ 	.word	0x00000000
        /*0c24*/ 	.short	0x010a
        /*0c26*/ 	.byte	0x3f
	.zero		1


	//   ....[28]....
        /*0c28*/ 	.word	0x00003440
        /*0c2c*/ 	.word	0x00000008
        /*0c30*/ 	.word	0x00000000
        /*0c34*/ 	.short	0x010a
        /*0c36*/ 	.byte	0x3f
	.zero		1


	//   ....[29]....
        /*0c38*/ 	.word	0x00004180
        /*0c3c*/ 	.word	0x0000000c
        /*0c40*/ 	.word	0x00000000
        /*0c44*/ 	.short	0x0101
        /*0c46*/ 	.byte	0x3f
	.zero		1


	//   ....[30]....
        /*0c48*/ 	.word	0x000094b0
        /*0c4c*/ 	.word	0x00000006
        /*0c50*/ 	.word	0x00000000
        /*0c54*/ 	.short	0x0101
        /*0c56*/ 	.byte	0x3f
	.zero		1


	//   ....[31]....
        /*0c58*/ 	.word	0x00009c00
        /*0c5c*/ 	.word	0x00000004
        /*0c60*/ 	.word	0x00000000
        /*0c64*/ 	.short	0x010a
        /*0c66*/ 	.byte	0x3f
	.zero		1


	//   ....[32]....
        /*0c68*/ 	.word	0x00009ca0
        /*0c6c*/ 	.word	0x00000006
        /*0c70*/ 	.word	0x00000000
        /*0c74*/ 	.short	0x010a
        /*0c76*/ 	.byte	0x3f
	.zero		1


	//   ....[33]....
        /*0c78*/ 	.word	0x0000a0b0
        /*0c7c*/ 	.word	0x00000003
        /*0c80*/ 	.word	0x00000000
        /*0c84*/ 	.short	0x010a
        /*0c86*/ 	.byte	0x3f
	.zero		1


	//   ....[34]....
        /*0c88*/ 	.word	0x0000a180
        /*0c8c*/ 	.word	0x00000014
        /*0c90*/ 	.word	0x00000000
        /*0c94*/ 	.short	0x010a
        /*0c96*/ 	.byte	0x3f
	.zero		1


	//   ....[35]....
        /*0c98*/ 	.word	0x0000aec0
        /*0c9c*/ 	.word	0x00000003
        /*0ca0*/ 	.word	0x00000000
        /*0ca4*/ 	.short	0x0101
        /*0ca6*/ 	.byte	0x3f
	.zero		1


	//   ....[36]....
        /*0ca8*/ 	.word	0x00013270
        /*0cac*/ 	.word	0x00000000
        /*0cb0*/ 	.word	0x00000000
        /*0cb4*/ 	.short	0x0101
        /*0cb6*/ 	.byte	0x3f
	.zero		1


	//   ....[37]....
        /*0cb8*/ 	.word	0x00013460
        /*0cbc*/ 	.word	0x00000002
        /*0cc0*/ 	.word	0x00000000
        /*0cc4*/ 	.short	0x010a
        /*0cc6*/ 	.byte	0x3f
	.zero		1


	//   ....[38]....
        /*0cc8*/ 	.word	0x00013500
        /*0ccc*/ 	.word	0x00000006
        /*0cd0*/ 	.word	0x00000000
        /*0cd4*/ 	.short	0x010a
        /*0cd6*/ 	.byte	0x3f
	.zero		1


	//   ....[39]....
        /*0cd8*/ 	.word	0x00013910
        /*0cdc*/ 	.word	0x00000002
        /*0ce0*/ 	.word	0x00000000
        /*0ce4*/ 	.short	0x010a
        /*0ce6*/ 	.byte	0x3f
	.zero		1


	//   ....[40]....
        /*0ce8*/ 	.word	0x000139e0
        /*0cec*/ 	.word	0x0000000e
        /*0cf0*/ 	.word	0x00000000
        /*0cf4*/ 	.short	0x010a
        /*0cf6*/ 	.byte	0x3f
	.zero		1


	//   ....[41]....
        /*0cf8*/ 	.word	0x00014720
        /*0cfc*/ 	.word	0x00000006
        /*0d00*/ 	.word	0x00000000
        /*0d04*/ 	.short	0x0101
        /*0d06*/ 	.byte	0x3f
	.zero		1


	//   ....[42]....
        /*0d08*/ 	.word	0x0001df10
        /*0d0c*/ 	.word	0x00000003
        /*0d10*/ 	.word	0x00000000
        /*0d14*/ 	.short	0x0101
        /*0d16*/ 	.byte	0x3f
	.zero		1


	//   ....[43]....
        /*0d18*/ 	.word	0x00020af0
        /*0d1c*/ 	.word	0x000000ff
        /*0d20*/ 	.word	0x00000000
        /*0d24*/ 	.short	0x0101
        /*0d26*/ 	.byte	0x04
	.zero		1


	//   ....[44]....
        /*0d28*/ 	.word	0x00023db0
        /*0d2c*/ 	.word	0x00000011
        /*0d30*/ 	.word	0x00032440
        /*0d34*/ 	.short	0x010a
        /*0d36*/ 	.byte	0x3f
	.zero		1


	//   ....[45]....
        /*0d38*/ 	.word	0x00024410
        /*0d3c*/ 	.word	0x00000011
        /*0d40*/ 	.word	0x00032430
        /*0d44*/ 	.short	0x0107
        /*0d46*/ 	.byte	0x3f
	.zero		1


	//   ....[46]....
        /*0d48*/ 	.word	0x000244e0
        /*0d4c*/ 	.word	0x00000011
        /*0d50*/ 	.word	0x00032430
        /*0d54*/ 	.short	0x0101
        /*0d56*/ 	.byte	0x3f
	.zero		1


	//   ....[47]....
        /*0d58*/ 	.word	0x00025040
        /*0d5c*/ 	.word	0x00000016
        /*0d60*/ 	.word	0x00032400
        /*0d64*/ 	.short	0x0107
        /*0d66*/ 	.byte	0x3f
	.zero		1


	//   ....[48]....
        /*0d68*/ 	.word	0x000250d0
        /*0d6c*/ 	.word	0x00000016
        /*0d70*/ 	.word	0x00032400
        /*0d74*/ 	.short	0x0101
        /*0d76*/ 	.byte	0x3f
	.zero		1


	//   ....[49]....
        /*0d78*/ 	.word	0x00025b60
        /*0d7c*/ 	.word	0x00000016
        /*0d80*/ 	.word	0x00032410
        /*0d84*/ 	.short	0x0107
        /*0d86*/ 	.byte	0x3f
	.zero		1


	//   ....[50]....
        /*0d88*/ 	.word	0x00025c60
        /*0d8c*/ 	.word	0x00000016
        /*0d90*/ 	.word	0x00032410
        /*0d94*/ 	.short	0x0101
        /*0d96*/ 	.byte	0x3f
	.zero		1


	//   ....[51]....
        /*0d98*/ 	.word	0x00025c80
        /*0d9c*/ 	.word	0x00000016
        /*0da0*/ 	.word	0x00032420
        /*0da4*/ 	.short	0x010a
        /*0da6*/ 	.byte	0x3f
	.zero		1


	//   ....[52]....
        /*0da8*/ 	.word	0x00025d00
        /*0dac*/ 	.word	0x00000011
        /*0db0*/ 	.word	0x00032460
        /*0db4*/ 	.short	0x010a
        /*0db6*/ 	.byte	0x3f
	.zero		1


	//   ....[53]....
        /*0db8*/ 	.word	0x00026490
        /*0dbc*/ 	.word	0x00000011
        /*0dc0*/ 	.word	0x00032450
        /*0dc4*/ 	.short	0x0107
        /*0dc6*/ 	.byte	0x3f
	.zero		1


	//   ....[54]....
        /*0dc8*/ 	.word	0x00026550
        /*0dcc*/ 	.word	0x00000011
        /*0dd0*/ 	.word	0x00032450
        /*0dd4*/ 	.short	0x0101
        /*0dd6*/ 	.byte	0x3f
	.zero		1


	//   ....[55]....
        /*0dd8*/ 	.word	0x00026880
        /*0ddc*/ 	.word	0x00000006
        /*0de0*/ 	.word	0x00032440
        /*0de4*/ 	.short	0x010a
        /*0de6*/ 	.byte	0x3f
	.zero		1


	//   ....[56]....
        /*0de8*/ 	.word	0x00026c60
        /*0dec*/ 	.word	0x00000006
        /*0df0*/ 	.word	0x00032430
        /*0df4*/ 	.short	0x0107
        /*0df6*/ 	.byte	0x3f
	.zero		1


	//   ....[57]....
        /*0df8*/ 	.word	0x00026d10
        /*0dfc*/ 	.word	0x00000006
        /*0e00*/ 	.word	0x00032430
        /*0e04*/ 	.short	0x0101
        /*0e06*/ 	.byte	0x3f
	.zero		1


	//   ....[58]....
        /*0e08*/ 	.word	0x00026d40
        /*0e0c*/ 	.word	0x00000006
        /*0e10*/ 	.word	0x00032460
        /*0e14*/ 	.short	0x010a
        /*0e16*/ 	.byte	0x3f
	.zero		1


	//   ....[59]....
        /*0e18*/ 	.word	0x00027260
        /*0e1c*/ 	.word	0x00000006
        /*0e20*/ 	.word	0x00032450
        /*0e24*/ 	.short	0x0107
        /*0e26*/ 	.byte	0x3f
	.zero		1


	//   ....[60]....
        /*0e28*/ 	.word	0x00027310
        /*0e2c*/ 	.word	0x00000006
        /*0e30*/ 	.word	0x00032450
        /*0e34*/ 	.short	0x0101
        /*0e36*/ 	.byte	0x3f
	.zero		1


	//   ....[61]....
        /*0e38*/ 	.word	0x00028180
        /*0e3c*/ 	.word	0x00000007
        /*0e40*/ 	.word	0x00032420
        /*0e44*/ 	.short	0x010a
        /*0e46*/ 	.byte	0x3f
	.zero		1


	//   ....[62]....
        /*0e48*/ 	.word	0x00028320
        /*0e4c*/ 	.word	0x00000005
        /*0e50*/ 	.word	0x00032440
        /*0e54*/ 	.short	0x010a
        /*0e56*/ 	.byte	0x3f
	.zero		1


	//   ....[63]....
        /*0e58*/ 	.word	0x000283c0
        /*0e5c*/ 	.word	0x00000003
        /*0e60*/ 	.word	0x00032440
        /*0e64*/ 	.short	0x010a
        /*0e66*/ 	.byte	0x3f
	.zero		1


	//   ....[64]....
        /*0e68*/ 	.word	0x00028400
        /*0e6c*/ 	.word	0x00000005
        /*0e70*/ 	.word	0x00032460
        /*0e74*/ 	.short	0x010a
        /*0e76*/ 	.byte	0x3f
	.zero		1


	//   ....[65]....
        /*0e78*/ 	.word	0x00028440
        /*0e7c*/ 	.word	0x00000003
        /*0e80*/ 	.word	0x00032460
        /*0e84*/ 	.short	0x010a
        /*0e86*/ 	.byte	0x3f
	.zero		1


	//   ....[66]....
        /*0e88*/ 	.word	0x000284b0
        /*0e8c*/ 	.word	0x00000009
        /*0e90*/ 	.word	0x00032400
        /*0e94*/ 	.short	0x010a
        /*0e96*/ 	.byte	0x3f
	.zero		1


	//   ....[67]....
        /*0e98*/ 	.word	0x00028500
        /*0e9c*/ 	.word	0x00000018
        /*0ea0*/ 	.word	0x00000000
        /*0ea4*/ 	.short	0x010a
        /*0ea6*/ 	.byte	0x3f
	.zero		1


	//   ....[68]....
        /*0ea8*/ 	.word	0x00028560
        /*0eac*/ 	.word	0x00000009
        /*0eb0*/ 	.word	0x00032410
        /*0eb4*/ 	.short	0x010a
        /*0eb6*/ 	.byte	0x3f
	.zero		1


	//   ....[69]....
        /*0eb8*/ 	.word	0x000285b0
        /*0ebc*/ 	.word	0x00000008
        /*0ec0*/ 	.word	0x00000000
        /*0ec4*/ 	.short	0x010a
        /*0ec6*/ 	.byte	0x3f
	.zero		1


	//   ....[70]....
        /*0ec8*/ 	.word	0x00028600
        /*0ecc*/ 	.word	0x00000006
        /*0ed0*/ 	.word	0x00000000
        /*0ed4*/ 	.short	0x010a
        /*0ed6*/ 	.byte	0x3f
	.zero		1


	//   ....[71]....
        /*0ed8*/ 	.word	0x00028650
        /*0edc*/ 	.word	0x00000014
        /*0ee0*/ 	.word	0x00000000
        /*0ee4*/ 	.short	0x010a
        /*0ee6*/ 	.byte	0x3f
	.zero		1


	//   ....[72]....
        /*0ee8*/ 	.word	0x000286a0
        /*0eec*/ 	.word	0x00000006
        /*0ef0*/ 	.word	0x00000000
        /*0ef4*/ 	.short	0x010a
        /*0ef6*/ 	.byte	0x3f
	.zero		1


	//   ....[73]....
        /*0ef8*/ 	.word	0x000286f0
        /*0efc*/ 	.word	0x0000000e
        /*0f00*/ 	.word	0x00000000
        /*0f04*/ 	.short	0x010a
        /*0f06*/ 	.byte	0x3f
	.zero		1


	//   ....[74]....
        /*0f08*/ 	.word	0x00028810
        /*0f0c*/ 	.word	0x00000011
        /*0f10*/ 	.word	0x00032440
        /*0f14*/ 	.short	0x010a
        /*0f16*/ 	.byte	0x3f
	.zero		1


	//   ....[75]....
        /*0f18*/ 	.word	0x0002a5e0
        /*0f1c*/ 	.word	0x00000016
        /*0f20*/ 	.word	0x00032420
        /*0f24*/ 	.short	0x010a
        /*0f26*/ 	.byte	0x3f
	.zero		1


	//   ....[76]....
        /*0f28*/ 	.word	0x0002a630
        /*0f2c*/ 	.word	0x00000011
        /*0f30*/ 	.word	0x00032460
        /*0f34*/ 	.short	0x010a
        /*0f36*/ 	.byte	0x3f
	.zero		1


	//   ....[77]....
        /*0f38*/ 	.word	0x0002af80
        /*0f3c*/ 	.word	0x00000006
        /*0f40*/ 	.word	0x00032440
        /*0f44*/ 	.short	0x010a
        /*0f46*/ 	.byte	0x3f
	.zero		1


	//   ....[78]....
        /*0f48*/ 	.word	0x0002b660
        /*0f4c*/ 	.word	0x00000006
        /*0f50*/ 	.word	0x00032460
        /*0f54*/ 	.short	0x010a
        /*0f56*/ 	.byte	0x3f
	.zero		1


	//   ....[79]....
        /*0f58*/ 	.word	0x0002c700
        /*0f5c*/ 	.word	0x00000007
        /*0f60*/ 	.word	0x00032420
        /*0f64*/ 	.short	0x010a
        /*0f66*/ 	.byte	0x3f
	.zero		1


	//   ....[80]....
        /*0f68*/ 	.word	0x0002c8a0
        /*0f6c*/ 	.word	0x00000005
        /*0f70*/ 	.word	0x00032440
        /*0f74*/ 	.short	0x010a
        /*0f76*/ 	.byte	0x3f
	.zero		1


	//   ....[81]....
        /*0f78*/ 	.word	0x0002c8f0
        /*0f7c*/ 	.word	0x00000003
        /*0f80*/ 	.word	0x00032440
        /*0f84*/ 	.short	0x010a
        /*0f86*/ 	.byte	0x3f
	.zero		1


	//   ....[82]....
        /*0f88*/ 	.word	0x0002c940
        /*0f8c*/ 	.word	0x00000005
        /*0f90*/ 	.word	0x00032460
        /*0f94*/ 	.short	0x010a
        /*0f96*/ 	.byte	0x3f
	.zero		1


	//   ....[83]....
        /*0f98*/ 	.word	0x0002ccf0
        /*0f9c*/ 	.word	0x0000000a
        /*0fa0*/ 	.word	0x00000000
        /*0fa4*/ 	.short	0x010a
        /*0fa6*/ 	.byte	0x3f
	.zero		1


	//   ....[84]....
        /*0fa8*/ 	.word	0x0002ce30
        /*0fac*/ 	.word	0x00000002
        /*0fb0*/ 	.word	0x00000000
        /*0fb4*/ 	.short	0x010a
        /*0fb6*/ 	.byte	0x3f
	.zero		1


	//   ....[85]....
        /*0fb8*/ 	.word	0x0002d490
        /*0fbc*/ 	.word	0x0000000a
        /*0fc0*/ 	.word	0x00000000
        /*0fc4*/ 	.short	0x010a
        /*0fc6*/ 	.byte	0x3f
	.zero		1


	//   ....[86]....
        /*0fc8*/ 	.word	0x0002d5d0
        /*0fcc*/ 	.word	0x00000008
        /*0fd0*/ 	.word	0x00000000
        /*0fd4*/ 	.short	0x010a
        /*0fd6*/ 	.byte	0x3f
	.zero		1


	//   ....[87]....
        /*0fd8*/ 	.word	0x0002e8a0
        /*0fdc*/ 	.word	0x00000006
        /*0fe0*/ 	.word	0x00000000
        /*0fe4*/ 	.short	0x0101
        /*0fe6*/ 	.byte	0x3f
	.zero		1


	//   ....[88]....
        /*0fe8*/ 	.word	0x00048020
        /*0fec*/ 	.word	0x00000000
        /*0ff0*/ 	.word	0x00000000
        /*0ff4*/ 	.short	0x0101
        /*0ff6*/ 	.byte	0x3f
	.zero		1


	//   ....[89]....
        /*0ff8*/ 	.word	0x00048040
        /*0ffc*/ 	.word	0x00000002
        /*1000*/ 	.word	0x00000000
        /*1004*/ 	.short	0x010a
        /*1006*/ 	.byte	0x3f
	.zero		1


	//   ....[90]....
        /*1008*/ 	.word	0x00048090
        /*100c*/ 	.word	0x00000008
        /*1010*/ 	.word	0x00000000
        /*1014*/ 	.short	0x010a
        /*1016*/ 	.byte	0x3f
	.zero		1


	//----- nvinfo : EIATTR_NUM_MBARRIERS
	.align		4
.L_1418:
        /*1018*/ 	.byte	0x03, 0x38
        /*101a*/ 	.short	0x0017


	//----- nvinfo : EIATTR_EXIT_INSTR_OFFSETS
	.align		4
        /*101c*/ 	.byte	0x04, 0x1c
        /*101e*/ 	.short	(.L_1420 - .L_1419)


	//   ....[0]....
.L_1419:
        /*1020*/ 	.word	0x00000aa0


	//   ....[1]....
        /*1024*/ 	.word	0x00021e50


	//   ....[2]....
        /*1028*/ 	.word	0x00028490


	//----- nvinfo : EIATTR_MAX_THREADS
	.align		4
.L_1420:
        /*102c*/ 	.byte	0x04, 0x05
        /*102e*/ 	.short	(.L_1422 - .L_1421)
.L_1421:
        /*1030*/ 	.word	0x00000180
        /*1034*/ 	.word	0x00000001
        /*1038*/ 	.word	0x00000001


	//----- nvinfo : EIATTR_CRS_STACK_SIZE
	.align		4
.L_1422:
        /*103c*/ 	.byte	0x04, 0x1e
        /*103e*/ 	.short	(.L_1424 - .L_1423)
.L_1423:
        /*1040*/ 	.word	0x00000000


	//----- nvinfo : EIATTR_CBANK_PARAM_SIZE
	.align		4
.L_1424:
        /*1044*/ 	.byte	0x03, 0x19
        /*1046*/ 	.short	0x0bf0


	//----- nvinfo : EIATTR_PARAM_CBANK
	.align		4
        /*1048*/ 	.byte	0x04, 0x0a
        /*104a*/ 	.short	(.L_1426 - .L_1425)
	.align		4
.L_1425:
        /*104c*/ 	.word	index@(.nv.constant0._ZN7cutlass13device_kernelIN5flash11enable_sm90INS1_16FlashAttnFwdSm90INS1_25CollectiveMainloopFwdSm90ILi2EN4cute5tupleIJNS5_1CILi1EEES8_S8_EEENS6_IJNS7_ILi128EEENS7_ILi96EEENS7_ILi64EEEEEELi256ENS_10bfloat16_tEfNS_4arch4Sm90ELb0ELb1ELb0ELb1ELb1ELb0ELb1ELb1ELb0ELb1ELb0ELb0EEENS1_21CollectiveEpilogueFwdINS6_IJSA_NS7_ILi256EEESB_EEES9_SE_SG_Li256ELb1ELb1ELb0ELb0EEENS1_36VarlenDynamicPersistentTileSchedulerILi128ELi96ELi256ELi128ELb0ELb1ELb1ELb1ELb0ELb1EEEEEEEEEvNT_6ParamsE)
        /*1050*/ 	.short	0x0210
        /*1052*/ 	.short	0x0bf0


	//----- nvinfo : EIATTR_SW_WAR
	.align		4
.L_1426:
        /*1054*/ 	.byte	0x04, 0x36
        /*1056*/ 	.short	(.L_1428 - .L_1427)
.L_1427:
        /*1058*/ 	.word	0x00000008
.L_1428:


//--------------------- .nv.info._ZN7cutlass13device_kernelIN5flash11enable_sm90INS1_16FlashAttnFwdSm90INS1_25CollectiveMainloopFwdSm90ILi2EN4cute5tupleIJNS5_1CILi1EEES8_S8_EEENS6_IJNS7_ILi128EEENS7_ILi96EEENS7_ILi64EEEEEELi256ENS_10bfloat16_tEfNS_4arch4Sm90ELb0ELb1ELb0ELb1ELb1ELb1ELb1ELb1ELb0ELb1ELb0ELb0EEENS1_21CollectiveEpilogueFwdINS6_IJSA_NS7_ILi256EEESB_EEES9_SE_SG_Li256ELb1ELb1ELb0ELb0EEENS1_36VarlenDynamicPersistentTileSchedulerILi128ELi96ELi256ELi128ELb0ELb1ELb1ELb1ELb0ELb1EEEEEEEEEvNT_6ParamsE --------------------------
	.section	.nv.info._ZN7cutlass13device_kernelIN5flash11enable_sm90INS1_16FlashAttnFwdSm90INS1_25CollectiveMainloopFwdSm90ILi2EN4cute5tupleIJNS5_1CILi1EEES8_S8_EEENS6_IJNS7_ILi128EEENS7_ILi96EEENS7_ILi64EEEEEELi256ENS_10bfloat16_tEfNS_4arch4Sm90ELb0ELb1ELb0ELb1ELb1ELb1ELb1ELb1ELb0ELb1ELb0ELb0EEENS1_21CollectiveEpilogueFwdINS6_IJSA_NS7_ILi256EEESB_EEES9_SE_SG_Li256ELb1ELb1ELb0ELb0EEENS1_36VarlenDynamicPersistentTileSchedulerILi128ELi96ELi256ELi128ELb0ELb1ELb1ELb1ELb0ELb1EEEEEEEEEvNT_6ParamsE,"",@"SHT_CUDA_INFO"
	.sectionflags	@""
	.align	4


	//----- nvinfo : EIATTR_CUDA_API_VERSION
	.align		4
        /*0000*/ 	.byte	0x04, 0x37
        /*0002*/ 	.short	(.L_1430 - .L_1429)
.L_1429:
        /*0004*/ 	.word	0x00000082


	//----- nvinfo : EIATTR_KPARAM_INFO
	.align		4
.L_1430:
        /*0008*/ 	.byte	0x04, 0x17
        /*000a*/ 	.short	(.L_1432 - .L_1431)
.L_1431:
        /*000c*/ 	.word	0x00000000
        /*0010*/ 	.short	0x0000
        /*0012*/ 	.short	0x0070
        /*0014*/ 	.byte	0x00, 0xf0, 0x01, 0x2e


	//----- nvinfo : EIATTR_SPARSE_MMA_MASK
	.align		4
.L_1432:
        /*0018*/ 	.byte	0x03, 0x50
        /*001a*/ 	.short	0x0000


	//----- nvinfo : EIATTR_MAXREG_COUNT
	.align		4
        /*001c*/ 	.byte	0x03, 0x1b
        /*001e*/ 	.short	0x00a8


	//----- nvinfo : EIATTR_NUM_BARRIERS
	.align		4
        /*0020*/ 	.byte	0x02, 0x4c
        /*0022*/ 	.byte	0x10
	.zero		1


	//----- nvinfo : EIATTR_EXTERNS
	.align		4
        /*0024*/ 	.byte	0x04, 0x0f
        /*0026*/ 	.short	(.L_1434 - .L_1433)


	//   ....[0]....
	.align		4
.L_1433:
        /*0028*/ 	.word	index@(__assertfail)


	//----- nvinfo : EIATTR_ANNOTATIONS
	.align		4
.L_1434:
        /*002c*/ 	.byte	0x04, 0x55
        /*002e*/ 	.short	(.L_1436 - .L_1435)


	//   ....[0]....
.L_1435:
        /* <DEDUP_REMOVED lines=45> */


	//----- nvinfo : EIATTR_MERCURY_ISA_VERSION
	.align		4
.L_1436:
        /*02f0*/ 	.byte	0x03, 0x5f
        /*02f2*/ 	.short	0x0101


	//----- nvinfo : EIATTR_UNUSED_LOAD_BYTE_OFFSET
	.align		4
        /*02f4*/ 	.byte	0x04, 0x44
        /*02f6*/ 	.short	(.L_1438 - .L_1437)


	//   ....[0]....
.L_1437:
        /*02f8*/ 	.word	0x00000b70
        /*02fc*/ 	.word	0x0000fff0


	//   ....[1]....
        /*0300*/ 	.word	0x0002b580
        /*0304*/ 	.word	0x0000fff0


	//----- nvinfo : EIATTR_INT_WARP_WIDE_INSTR_OFFSETS
	.align		4
.L_1438:
        /*0308*/ 	.byte	0x04, 0x31
        /*030a*/ 	.short	(.L_1440 - .L_1439)


	//   ....[0]....
.L_1439:
        /*030c*/ 	.word	0x00000180


	//   ....[1]....
        /*0310*/ 	.word	0x000001c0


	//   ....[2]....
        /*0314*/ 	.word	0x00000230


	//   ....[3]....
        /*0318*/ 	.word	0x00000240


	//   ....[4]....
        /*031c*/ 	.word	0x00031240


	//   ....[5]....
        /*0320*/ 	.word	0x000312d0


	//   ....[6]....
        /*0324*/ 	.word	0x000352b0


	//   ....[7]....
        /*0328*/ 	.word	0x00035340


	//----- nvinfo : EIATTR_COOP_GROUP_MASK_REGIDS
	.align		4
.L_1440:
        /*032c*/ 	.byte	0x04, 0x29
        /*032e*/ 	.short	(.L_1442 - .L_1441)


	//   ....[0]....
.L_1441:
        /*0330*/ 	.word	0xffffffff


	//   ....[1]....
        /*0334*/ 	.word	0xffffffff


	//   ....[2]....
        /*0338*/ 	.word	0xffffffff


	//   ....[3]....
        /*033c*/ 	.word	0xffffffff


	//   ....[4]....
        /*0340*/ 	.word	0xffffffff


	//   ....[5]....
        /*0344*/ 	.word	0xffffffff


	//   ....[6]....
        /*0348*/ 	.word	0xffffffff


	//   ....[7]....
        /*034c*/ 	.word	0xffffffff


	//   ....[8]....
        /*0350*/ 	.word	0xffffffff


	//   ....[9]....
        /*0354*/ 	.word	0xffffffff


	//   ....[10]....
        /*0358*/ 	.word	0xffffffff


	//   ....[11]....
        /*035c*/ 	.word	0xffffffff


	//   ....[12]....
        /*0360*/ 	.word	0xffffffff


	//   ....[13]....
        /*0364*/ 	.word	0xffffffff


	//   ....[14]....
        /*0368*/ 	.word	0xffffffff


	//   ....[15]....
        /*036c*/ 	.word	0xffffffff


	//   ....[16]....
        /*0370*/ 	.word	0xffffffff


	//   ....[17]....
        /*0374*/ 	.word	0xffffffff


	//   ....[18]....
        /*0378*/ 	.word	0xffffffff


	//   ....[19]....
        /*037c*/ 	.word	0xffffffff


	//   ....[20]....
        /*0380*/ 	.word	0xffffffff


	//   ....[21]....
        /*0384*/ 	.word	0xffffffff


	//   ....[22]....
        /*0388*/ 	.word	0xffffffff


	//   ....[23]....
        /*038c*/ 	.word	0xffffffff


	//   ....[24]....
        /*0390*/ 	.word	0xffffffff


	//   ....[25]....
        /*0394*/ 	.word	0xffffffff


	//   ....[26]....
        /*0398*/ 	.word	0xffffffff


	//   ....[27]....
        /*039c*/ 	.word	0xffffffff


	//   ....[28]....
        /*03a0*/ 	.word	0xffffffff


	//   ....[29]....
        /*03a4*/ 	.word	0xffffffff


	//   ....[30]....
        /*03a8*/ 	.word	0xffffffff


	//   ....[31]....
        /*03ac*/ 	.word	0xffffffff


	//   ....[32]....
        /*03b0*/ 	.word	0xffffffff


	//   ....[33]....
        /*03b4*/ 	.word	0xffffffff


	//   ....[34]....
        /*03b8*/ 	.word	0xffffffff


	//   ....[35]....
        /*03bc*/ 	.word	0xffffffff


	//   ....[36]....
        /*03c0*/ 	.word	0xffffffff


	//   ....[37]....
        /*03c4*/ 	.word	0xffffffff


	//   ....[38]....
        /*03c8*/ 	.word	0xffffffff


	//   ....[39]....
        /*03cc*/ 	.word	0xffffffff


	//   ....[40]....
        /*03d0*/ 	.word	0xffffffff


	//   ....[41]....
        /*03d4*/ 	.word	0xffffffff


	//   ....[42]....
        /*03d8*/ 	.word	0xffffffff


	//   ....[43]....
        /*03dc*/ 	.word	0xffffffff


	//   ....[44]....
        /*03e0*/ 	.word	0xffffffff


	//   ....[45]....
        /*03e4*/ 	.word	0xffffffff


	//   ....[46]....
        /*03e8*/ 	.word	0xffffffff


	//   ....[47]....
        /*03ec*/ 	.word	0xffffffff


	//   ....[48]....
        /*03f0*/ 	.word	0xffffffff


	//   ....[49]....
        /*03f4*/ 	.word	0xffffffff


	//   ....[50]....
        /*03f8*/ 	.word	0xffffffff


	//   ....[51]....
        /*03fc*/ 	.word	0xffffffff


	//   ....[52]....
        /*0400*/ 	.word	0xffffffff


	//   ....[53]....
        /*0404*/ 	.word	0xffffffff


	//   ....[54]....
        /*0408*/ 	.word	0xffffffff


	//   ....[55]....
        /*040c*/ 	.word	0xffffffff


	//   ....[56]....
        /*0410*/ 	.word	0xffffffff


	//   ....[57]....
        /*0414*/ 	.word	0xffffffff


	//   ....[58]....
        /*0418*/ 	.word	0xffffffff


	//   ....[59]....
        /*041c*/ 	.word	0xffffffff


	//   ....[60]....
        /*0420*/ 	.word	0xffffffff


	//   ....[61]....
        /*0424*/ 	.word	0xffffffff


	//   ....[62]....
        /*0428*/ 	.word	0xffffffff


	//   ....[63]....
        /*042c*/ 	.word	0xffffffff


	//   ....[64]....
        /*0430*/ 	.word	0xffffffff


	//   ....[65]....
        /*0434*/ 	.word	0xffffffff


	//   ....[66]....
        /*0438*/ 	.word	0xffffffff


	//   ....[67]....
        /*043c*/ 	.word	0xffffffff


	//   ....[68]....
        /*0440*/ 	.word	0xffffffff


	//   ....[69]....
        /*0444*/ 	.word	0xffffffff


	//   ....[70]....
        /*0448*/ 	.word	0xffffffff


	//   ....[71]....
        /*044c*/ 	.word	0xffffffff


	//   ....[72]....
        /*0450*/ 	.word	0xffffffff


	//   ....[73]....
        /*0454*/ 	.word	0xffffffff


	//   ....[74]....
        /*0458*/ 	.word	0xffffffff


	//   ....[75]....
        /*045c*/ 	.word	0xffffffff


	//   ....[76]....
        /*0460*/ 	.word	0xffffffff


	//   ....[77]....
        /*0464*/ 	.word	0xffffffff


	//   ....[78]....
        /*0468*/ 	.word	0xffffffff


	//   ....[79]....
        /*046c*/ 	.word	0xffffffff


	//   ....[80]....
        /*0470*/ 	.word	0xffffffff


	//   ....[81]....
        /*0474*/ 	.word	0xffffffff


	//   ....[82]....
        /*0478*/ 	.word	0xffffffff


	//   ....[83]....
        /*047c*/ 	.word	0xffffffff


	//   ....[84]....
        /*0480*/ 	.word	0xffffffff


	//   ....[85]....
        /*0484*/ 	.word	0xffffffff


	//   ....[86]....
        /*0488*/ 	.word	0xffffffff


	//   ....[87]....
        /*048c*/ 	.word	0xffffffff


	//   ....[88]....
        /*0490*/ 	.word	0xffffffff


	//   ....[89]....
        /*0494*/ 	.word	0xffffffff


	//   ....[90]....
        /*0498*/ 	.word	0xffffffff


	//   ....[91]....
        /*049c*/ 	.word	0xffffffff


	//   ....[92]....
        /*04a0*/ 	.word	0xffffffff


	//   ....[93]....
        /*04a4*/ 	.word	0xffffffff


	//   ....[94]....
        /*04a8*/ 	.word	0xffffffff


	//   ....[95]....
        /*04ac*/ 	.word	0xffffffff


	//   ....[96]....
        /*04b0*/ 	.word	0xffffffff


	//   ....[97]....
        /*04b4*/ 	.word	0xffffffff


	//   ....[98]....
        /*04b8*/ 	.word	0xffffffff


	//   ....[99]....
        /*04bc*/ 	.word	0xffffffff


	//   ....[100]....
        /*04c0*/ 	.word	0xffffffff


	//   ....[101]....
        /*04c4*/ 	.word	0xffffffff


	//   ....[102]....
        /*04c8*/ 	.word	0xffffffff


	//   ....[103]....
        /*04cc*/ 	.word	0xffffffff


	//   ....[104]....
        /*04d0*/ 	.word	0xffffffff


	//   ....[105]....
        /*04d4*/ 	.word	0xffffffff


	//   ....[106]....
        /*04d8*/ 	.word	0xffffffff


	//   ....[107]....
        /*04dc*/ 	.word	0xffffffff


	//   ....[108]....
        /*04e0*/ 	.word	0xffffffff


	//   ....[109]....
        /*04e4*/ 	.word	0xffffffff


	//   ....[110]....
        /*04e8*/ 	.word	0xffffffff


	//   ....[111]....
        /*04ec*/ 	.word	0xffffffff


	//   ....[112]....
        /*04f0*/ 	.word	0xffffffff


	//   ....[113]....
        /*04f4*/ 	.word	0xffffffff


	//   ....[114]....
        /*04f8*/ 	.word	0xffffffff


	//   ....[115]....
        /*04fc*/ 	.word	0xffffffff


	//   ....[116]....
        /*0500*/ 	.word	0xffffffff


	//   ....[117]....
        /*0504*/ 	.word	0xffffffff


	//   ....[118]....
        /*0508*/ 	.word	0xffffffff


	//   ....[119]....
        /*050c*/ 	.word	0xffffffff


	//   ....[120]....
        /*0510*/ 	.word	0xffffffff


	//   ....[121]....
        /*0514*/ 	.word	0xffffffff


	//   ....[122]....
        /*0518*/ 	.word	0xffffffff


	//   ....[123]....
        /*051c*/ 	.word	0xffffffff


	//   ....[124]....
        /*0520*/ 	.word	0xffffffff


	//   ....[125]....
        /*0524*/ 	.word	0xffffffff


	//   ....[126]....
        /*0528*/ 	.word	0xffffffff


	//   ....[127]....
        /*052c*/ 	.word	0xffffffff


	//   ....[128]....
        /*0530*/ 	.word	0xffffffff


	//   ....[129]....
        /*0534*/ 	.word	0xffffffff


	//   ....[130]....
        /*0538*/ 	.word	0xffffffff


	//   ....[131]....
        /*053c*/ 	.word	0xffffffff


	//   ....[132]....
        /*0540*/ 	.word	0xffffffff


	//   ....[133]....
        /*0544*/ 	.word	0xffffffff


	//   ....[134]....
        /*0548*/ 	.word	0xffffffff


	//   ....[135]....
        /*054c*/ 	.word	0xffffffff


	//   ....[136]....
        /*0550*/ 	.word	0xffffffff


	//   ....[137]....
        /*0554*/ 	.word	0xffffffff


	//   ....[138]....
        /*0558*/ 	.word	0xffffffff


	//   ....[139]....
        /*055c*/ 	.word	0xffffffff


	//   ....[140]....
        /*0560*/ 	.word	0xffffffff


	//   ....[141]....
        /*0564*/ 	.word	0xffffffff


	//   ....[142]....
        /*0568*/ 	.word	0xffffffff


	//   ....[143]....
        /*056c*/ 	.word	0xffffffff


	//   ....[144]....
        /*0570*/ 	.word	0xffffffff


	//   ....[145]....
        /*0574*/ 	.word	0xffffffff


	//   ....[146]....
        /*0578*/ 	.word	0xffffffff


	//   ....[147]....
        /*057c*/ 	.word	0xffffffff


	//   ....[148]....
        /*0580*/ 	.word	0xffffffff


	//   ....[149]....
        /*0584*/ 	.word	0xffffffff


	//   ....[150]....
        /*0588*/ 	.word	0xffffffff


	//   ....[151]....
        /*058c*/ 	.word	0xffffffff


	//   ....[152]....
        /*0590*/ 	.word	0xffffffff


	//   ....[153]....
        /*0594*/ 	.word	0xffffffff


	//   ....[154]....
        /*0598*/ 	.word	0xffffffff


	//   ....[155]....
        /*059c*/ 	.word	0xffffffff


	//   ....[156]....
        /*05a0*/ 	.word	0xffffffff


	//   ....[157]....
        /*05a4*/ 	.word	0xffffffff


	//   ....[158]....
        /*05a8*/ 	.word	0xffffffff


	//   ....[159]....
        /*05ac*/ 	.word	0xffffffff


	//   ....[160]....
        /*05b0*/ 	.word	0xffffffff


	//   ....[161]....
        /*05b4*/ 	.word	0xffffffff


	//   ....[162]....
        /*05b8*/ 	.word	0xffffffff


	//   ....[163]....
        /*05bc*/ 	.word	0xffffffff


	//   ....[164]....
        /*05c0*/ 	.word	0xffffffff


	//   ....[165]....
        /*05c4*/ 	.word	0xffffffff


	//   ....[166]....
        /*05c8*/ 	.word	0xffffffff


	//   ....[167]....
        /*05cc*/ 	.word	0xffffffff


	//   ....[168]....
        /*05d0*/ 	.word	0xffffffff


	//   ....[169]....
        /*05d4*/ 	.word	0xffffffff


	//   ....[170]....
        /*05d8*/ 	.word	0xffffffff


	//   ....[171]....
        /*05dc*/ 	.word	0xffffffff


	//   ....[172]....
        /*05e0*/ 	.word	0xffffffff


	//   ....[173]....
        /*05e4*/ 	.word	0xffffffff


	//   ....[174]....
        /*05e8*/ 	.word	0xffffffff


	//   ....[175]....
        /*05ec*/ 	.word	0xffffffff


	//   ....[176]....
        /*05f0*/ 	.word	0xffffffff


	//   ....[177]....
        /*05f4*/ 	.word	0xffffffff


	//   ....[178]....
        /*05f8*/ 	.word	0xffffffff


	//   ....[179]....
        /*05fc*/ 	.word	0xffffffff


	//   ....[180]....
        /*0600*/ 	.word	0xffffffff


	//   ....[181]....
        /*0604*/ 	.word	0xffffffff


	//   ....[182]....
        /*0608*/ 	.word	0xffffffff


	//   ....[183]....
        /*060c*/ 	.word	0xffffffff


	//   ....[184]....
        /*0610*/ 	.word	0xffffffff


	//   ....[185]....
        /*0614*/ 	.word	0xffffffff


	//   ....[186]....
        /*0618*/ 	.word	0xffffffff


	//   ....[187]....
        /*061c*/ 	.word	0xffffffff


	//   ....[188]....
        /*0620*/ 	.word	0xffffffff


	//   ....[189]....
        /*0624*/ 	.word	0xffffffff


	//   ....[190]....
        /*0628*/ 	.word	0xffffffff


	//   ....[191]....
        /*062c*/ 	.word	0xffffffff


	//   ....[192]....
        /*0630*/ 	.word	0xffffffff


	//   ....[193]....
        /*0634*/ 	.word	0xffffffff


	//   ....[194]....
        /*0638*/ 	.word	0xffffffff


	//   ....[195]....
        /*063c*/ 	.word	0x0500000f


	//   ....[196]....
        /*0640*/ 	.word	0x0500000f


	//   ....[197]....
        /*0644*/ 	.word	0x0500000f


	//   ....[198]....
        /*0648*/ 	.word	0x0500000f


	//   ....[199]....
        /*064c*/ 	.word	0x0500000f


	//   ....[200]....
        /*0650*/ 	.word	0x0500000f


	//   ....[201]....
        /*0654*/ 	.word	0x0500000f


	//   ....[202]....
        /*0658*/ 	.word	0x0500000f


	//   ....[203]....
        /*065c*/ 	.word	0x0500000f


	//   ....[204]....
        /*0660*/ 	.word	0x0500000f


	//   ....[205]....
        /*0664*/ 	.word	0x0500000f


	//   ....[206]....
        /*0668*/ 	.word	0x0500000f


	//   ....[207]....
        /*066c*/ 	.word	0x0500000f


	//   ....[208]....
        /*0670*/ 	.word	0x0500000f


	//   ....[209]....
        /*0674*/ 	.word	0x0500000f


	//   ....[210]....
        /*0678*/ 	.word	0x0500000f


	//   ....[211]....
        /*067c*/ 	.word	0x0500000f


	//   ....[212]....
        /*0680*/ 	.word	0x0500000f


	//   ....[213]....
        /*0684*/ 	.word	0x0500000f


	//   ....[214]....
        /*0688*/ 	.word	0x0500000f


	//   ....[215]....
        /*068c*/ 	.word	0x0500000f


	//   ....[216]....
        /*0690*/ 	.word	0x0500000f


	//   ....[217]....
        /*0694*/ 	.word	0x0500000f


	//   ....[218]....
        /*0698*/ 	.word	0x0500000f


	//   ....[219]....
        /*069c*/ 	.word	0x0500000f


	//   ....[220]....
        /*06a0*/ 	.word	0x0500000f


	//   ....[221]....
        /*06a4*/ 	.word	0x0500000f


	//   ....[222]....
        /*06a8*/ 	.word	0x0500000f


	//   ....[223]....
        /*06ac*/ 	.word	0x0500000f


	//   ....[224]....
        /*06b0*/ 	.word	0x0500000f


	//   ....[225]....
        /*06b4*/ 	.word	0x0500000f


	//   ....[226]....
        /*06b8*/ 	.word	0x0500000f


	//   ....[227]....
        /*06bc*/ 	.word	0x0500000f


	//   ....[228]....
        /*06c0*/ 	.word	0x0500000f


	//   ....[229]....
        /*06c4*/ 	.word	0x0500000f


	//   ....[230]....
        /*06c8*/ 	.word	0x0500000f


	//   ....[231]....
        /*06cc*/ 	.word	0x0500000f


	//   ....[232]....
        /*06d0*/ 	.word	0x0500000f


	//   ....[233]....
        /*06d4*/ 	.word	0x0500000f


	//   ....[234]....
        /*06d8*/ 	.word	0x0500000f


	//   ....[235]....
        /*06dc*/ 	.word	0x0500000f


	//   ....[236]....
        /*06e0*/ 	.word	0x0500000f


	//   ....[237]....
        /*06e4*/ 	.word	0x0500000f


	//   ....[238]....
        /*06e8*/ 	.word	0x0500000f


	//   ....[239]....
        /*06ec*/ 	.word	0x0500000f


	//   ....[240]....
        /*06f0*/ 	.word	0x0500000f


	//   ....[241]....
        /*06f4*/ 	.word	0x0500000f


	//   ....[242]....
        /*06f8*/ 	.word	0x0500000f


	//   ....[243]....
        /*06fc*/ 	.word	0x0500000f


	//   ....[244]....
        /*0700*/ 	.word	0x0500000f


	//   ....[245]....
        /*0704*/ 	.word	0x0500000f


	//   ....[246]....
        /*0708*/ 	.word	0x0500000f


	//   ....[247]....
        /*070c*/ 	.word	0x0500000f


	//   ....[248]....
        /*0710*/ 	.word	0x0500000f


	//   ....[249]....
        /*0714*/ 	.word	0x0500000f


	//   ....[250]....
        /*0718*/ 	.word	0x0500000f


	//   ....[251]....
        /*071c*/ 	.word	0x0500000f


	//   ....[252]....
        /*0720*/ 	.word	0x0500000f


	//   ....[253]....
        /*0724*/ 	.word	0x0500000f


	//   ....[254]....
        /*0728*/ 	.word	0x0500000f


	//   ....[255]....
        /*072c*/ 	.word	0x0500000f


	//   ....[0]....
        /*0730*/ 	.word	0x0500000f


	//   ....[1]....
        /*0734*/ 	.word	0x0500000f


	//   ....[2]....
        /*0738*/ 	.word	0x0500000f


	//   ....[3]....
        /*073c*/ 	.word	0x0500000f


	//   ....[4]....
        /*0740*/ 	.word	0x0500000f


	//   ....[5]....
        /*0744*/ 	.word	0x0500000f


	//   ....[6]....
        /*0748*/ 	.word	0x0500000f


	//   ....[7]....
        /*074c*/ 	.word	0x0500000f


	//   ....[8]....
        /*0750*/ 	.word	0x0500000f


	//   ....[9]....
        /*0754*/ 	.word	0x0500000f


	//   ....[10]....
        /*0758*/ 	.word	0x0500000f


	//   ....[11]....
        /*075c*/ 	.word	0x0500000f


	//   ....[12]....
        /*0760*/ 	.word	0x0500000f


	//   ....[13]....
        /*0764*/ 	.word	0x0500000f


	//   ....[14]....
        /*0768*/ 	.word	0x0500000f


	//   ....[15]....
        /*076c*/ 	.word	0x0500000f


	//   ....[16]....
        /*0770*/ 	.word	0x0500000f


	//   ....[17]....
        /*0774*/ 	.word	0x0500000f


	//   ....[18]....
        /*0778*/ 	.word	0x0500000f


	//   ....[19]....
        /*077c*/ 	.word	0x0500000f


	//   ....[20]....
        /*0780*/ 	.word	0x0500000f


	//   ....[21]....
        /*0784*/ 	.word	0x0500000f


	//   ....[22]....
        /*0788*/ 	.word	0x0500000f


	//   ....[23]....
        /*078c*/ 	.word	0x0500000f


	//   ....[24]....
        /*0790*/ 	.word	0x0500000f


	//   ....[25]....
        /*0794*/ 	.word	0x0500000f


	//   ....[26]....
        /*0798*/ 	.word	0x0500000f


	//   ....[27]....
        /*079c*/ 	.word	0x0500000f


	//   ....[28]....
        /*07a0*/ 	.word	0x0500000f


	//   ....[29]....
        /*07a4*/ 	.word	0x0500000f


	//   ....[30]....
        /*07a8*/ 	.word	0x0500000f


	//   ....[31]....
        /*07ac*/ 	.word	0x0500000f


	//   ....[32]....
        /*07b0*/ 	.word	0x0500000f


	//   ....[33]....
        /*07b4*/ 	.word	0x0500000f


	//   ....[34]....
        /*07b8*/ 	.word	0x0500000f


	//   ....[35]....
        /*07bc*/ 	.word	0x0500000f


	//   ....[36]....
        /*07c0*/ 	.word	0x0500000f


	//   ....[37]....
        /*07c4*/ 	.word	0x0500000f


	//   ....[38]....
        /*07c8*/ 	.word	0x0500000f


	//   ....[39]....
        /*07cc*/ 	.word	0x0500000f


	//   ....[40]....
        /*07d0*/ 	.word	0x0500000f


	//   ....[41]....
        /*07d4*/ 	.word	0x0500000f


	//   ....[42]....
        /*07d8*/ 	.word	0x0500000f


	//   ....[43]....
        /*07dc*/ 	.word	0x0500000f


	//   ....[44]....
        /*07e0*/ 	.word	0x0500000f


	//   ....[45]....
        /*07e4*/ 	.word	0x0500000f


	//   ....[46]....
        /*07e8*/ 	.word	0x0500000f


	//   ....[47]....
        /*07ec*/ 	.word	0x0500000f


	//   ....[48]....
        /*07f0*/ 	.word	0x0500000f


	//   ....[49]....
        /*07f4*/ 	.word	0x0500000f


	//   ....[50]....
        /*07f8*/ 	.word	0x0500000f


	//   ....[51]....
        /*07fc*/ 	.word	0x0500000f


	//   ....[52]....
        /*0800*/ 	.word	0x0500000f


	//   ....[53]....
        /*0804*/ 	.word	0x0500000f


	//   ....[54]....
        /*0808*/ 	.word	0x0500000f


	//   ....[55]....
        /*080c*/ 	.word	0x0500000f


	//   ....[56]....
        /*0810*/ 	.word	0x0500000f


	//   ....[57]....
        /*0814*/ 	.word	0x0500000f


	//   ....[58]....
        /*0818*/ 	.word	0x0500000f


	//   ....[59]....
        /*081c*/ 	.word	0x0500000f


	//   ....[60]....
        /*0820*/ 	.word	0x0500000f


	//   ....[61]....
        /*0824*/ 	.word	0x0500000f


	//   ....[62]....
        /*0828*/ 	.word	0x0500000f


	//   ....[63]....
        /*082c*/ 	.word	0x0500000f


	//   ....[64]....
        /*0830*/ 	.word	0x0500000f


	//   ....[65]....
        /*0834*/ 	.word	0x0500000f


	//   ....[66]....
        /*0838*/ 	.word	0x0500000f


	//   ....[67]....
        /*083c*/ 	.word	0x0500000f


	//   ....[68]....
        /*0840*/ 	.word	0x0500000f


	//   ....[69]....
        /*0844*/ 	.word	0x0500000f


	//   ....[70]....
        /*0848*/ 	.word	0x0500000f


	//   ....[71]....
        /*084c*/ 	.word	0x0500000f


	//   ....[72]....
        /*0850*/ 	.word	0x0500000f


	//   ....[73]....
        /*0854*/ 	.word	0x0500000f


	//   ....[74]....
        /*0858*/ 	.word	0x0500000f


	//   ....[75]....
        /*085c*/ 	.word	0x0500000f


	//   ....[76]....
        /*0860*/ 	.word	0xffffffff


	//   ....[77]....
        /*0864*/ 	.word	0xffffffff


	//   ....[78]....
        /*0868*/ 	.word	0xffffffff


	//   ....[79]....
        /*086c*/ 	.word	0xffffffff


	//   ....[80]....
        /*0870*/ 	.word	0xffffffff


	//   ....[81]....
        /*0874*/ 	.word	0xffffffff


	//----- nvinfo : EIATTR_COOP_GROUP_INSTR_OFFSETS
	.align		4
.L_1442:
        /*0878*/ 	.byte	0x04, 0x28
        /*087a*/ 	.short	(.L_1444 - .L_1443)


	//   ....[0]....
.L_1443:
        /*087c*/ 	.word	0x000000c0


	//   ....[1]....
        /*0880*/ 	.word	0x00000190


	//   ....[2]....
        /*0884*/ 	.word	0x000001e0


	//   ....[3]....
        /*0888*/ 	.word	0x00000430


	//   ....[4]....
        /*088c*/ 	.word	0x00000590


	//   ....[5]....
        /*0890*/ 	.word	0x000006b0


	//   ....[6]....
        /*0894*/ 	.word	0x00000810


	//   ....[7]....
        /*0898*/ 	.word	0x00003100


	//   ....[8]....
        /*089c*/ 	.word	0x00003110


	//   ....[9]....
        /*08a0*/ 	.word	0x00003880


	//   ....[10]....
        /*08a4*/ 	.word	0x00003890


	//   ....[11]....
        /*08a8*/ 	.word	0x00004760


	//   ....[12]....
        /*08ac*/ 	.word	0x00004770


	//   ....[13]....
        /*08b0*/ 	.word	0x00004f10


	//   ....[14]....
        /*08b4*/ 	.word	0x00004f20


	//   ....[15]....
        /*08b8*/ 	.word	0x00005900


	//   ....[16]....
        /*08bc*/ 	.word	0x00005910


	//   ....[17]....
        /*08c0*/ 	.word	0x00005a20


	//   ....[18]....
        /*08c4*/ 	.word	0x00005a30


	//   ....[19]....
        /*08c8*/ 	.word	0x00005e00


	//   ....[20]....
        /*08cc*/ 	.word	0x00005e30


	//   ....[21]....
        /*08d0*/ 	.word	0x00006100


	//   ....[22]....
        /*08d4*/ 	.word	0x00006120


	//   ....[23]....
        /*08d8*/ 	.word	0x00006f20


	//   ....[24]....
        /*08dc*/ 	.word	0x00007c10


	//   ....[25]....
        /*08e0*/ 	.word	0x00007c20


	//   ....[26]....
        /*08e4*/ 	.word	0x00007c30


	//   ....[27]....
        /*08e8*/ 	.word	0x00007c40


	//   ....[28]....
        /*08ec*/ 	.word	0x00007f40


	//   ....[29]....
        /*08f0*/ 	.word	0x00007f50


	//   ....[30]....
        /*08f4*/ 	.word	0x00007f60


	//   ....[31]....
        /*08f8*/ 	.word	0x00007f70


	//   ....[32]....
        /*08fc*/ 	.word	0x00009240


	//   ....[33]....
        /*0900*/ 	.word	0x00009260


	//   ....[34]....
        /*0904*/ 	.word	0x00009270


	//   ....[35]....
        /*0908*/ 	.word	0x00009280


	//   ....[36]....
        /*090c*/ 	.word	0x00009370


	//   ....[37]....
        /*0910*/ 	.word	0x00009380


	//   ....[38]....
        /*0914*/ 	.word	0x00009390


	//   ....[39]....
        /*0918*/ 	.word	0x000093a0


	//   ....[40]....
        /*091c*/ 	.word	0x0000c3a0


	//   ....[41]....
        /*0920*/ 	.word	0x0000c5b0


	//   ....[42]....
        /*0924*/ 	.word	0x0000d560


	//   ....[43]....
        /*0928*/ 	.word	0x0000d610


	//   ....[44]....
        /*092c*/ 	.word	0x0000d790


	//   ....[45]....
        /*0930*/ 	.word	0x0000d800


	//   ....[46]....
        /*0934*/ 	.word	0x000172a0


	//   ....[47]....
        /*0938*/ 	.word	0x00017330


	//   ....[48]....
        /*093c*/ 	.word	0x00017400


	//   ....[49]....
        /*0940*/ 	.word	0x00017430


	//   ....[50]....
        /*0944*/ 	.word	0x00020ca0


	//   ....[51]....
        /*0948*/ 	.word	0x00020eb0


	//   ....[52]....
        /*094c*/ 	.word	0x00021f30


	//   ....[53]....
        /*0950*/ 	.word	0x00021fc0


	//   ....[54]....
        /*0954*/ 	.word	0x000220e0


	//   ....[55]....
        /*0958*/ 	.word	0x00022100


	//   ....[56]....
        /*095c*/ 	.word	0x0002a5b0


	//   ....[57]....
        /*0960*/ 	.word	0x0002a5d0


	//   ....[58]....
        /*0964*/ 	.word	0x0002a630


	//   ....[59]....
        /*0968*/ 	.word	0x0002a670


	//   ....[60]....
        /*096c*/ 	.word	0x0002c730


	//   ....[61]....
        /*0970*/ 	.word	0x0002c750


	//   ....[62]....
        /*0974*/ 	.word	0x0002ca30


	//   ....[63]....
        /*0978*/ 	.word	0x0002ca50


	//   ....[64]....
        /*097c*/ 	.word	0x0002d100


	//   ....[65]....
        /*0980*/ 	.word	0x0002d120


	//   ....[66]....
        /*0984*/ 	.word	0x0002d260


	//   ....[67]....
        /*0988*/ 	.word	0x0002d280


	//   ....[68]....
        /*098c*/ 	.word	0x0002d3c0


	//   ....[69]....
        /*0990*/ 	.word	0x0002d3e0


	//   ....[70]....
        /*0994*/ 	.word	0x0002d530


	//   ....[71]....
        /*0998*/ 	.word	0x0002d550


	//   ....[72]....
        /*099c*/ 	.word	0x0002dda0


	//   ....[73]....
        /*09a0*/ 	.word	0x0002ddb0


	//   ....[74]....
        /*09a4*/ 	.word	0x0002df50


	//   ....[75]....
        /*09a8*/ 	.word	0x0002df60


	//   ....[76]....
        /*09ac*/ 	.word	0x0002e0f0


	//   ....[77]....
        /*09b0*/ 	.word	0x0002e100


	//   ....[78]....
        /*09b4*/ 	.word	0x0002e290


	//   ....[79]....
        /*09b8*/ 	.word	0x0002e2a0


	//   ....[80]....
        /*09bc*/ 	.word	0x0002e480


	//   ....[81]....
        /*09c0*/ 	.word	0x0002e650


	//   ....[82]....
        /*09c4*/ 	.word	0x0002e680


	//   ....[83]....
        /*09c8*/ 	.word	0x0002e6b0


	//   ....[84]....
        /*09cc*/ 	.word	0x0002e6e0


	//   ....[85]....
        /*09d0*/ 	.word	0x0002e710


	//   ....[86]....
        /*09d4*/ 	.word	0x0002e740


	//   ....[87]....
        /*09d8*/ 	.word	0x0002e8b0


	//   ....[88]....
        /*09dc*/ 	.word	0x0002e8e0


	//   ....[89]....
        /*09e0*/ 	.word	0x0002e910


	//   ....[90]....
        /*09e4*/ 	.word	0x0002e940


	//   ....[91]....
        /*09e8*/ 	.word	0x0002e970


	//   ....[92]....
        /*09ec*/ 	.word	0x0002e9a0


	//   ....[93]....
        /*09f0*/ 	.word	0x0002ea30


	//   ....[94]....
        /*09f4*/ 	.word	0x0002ea90


	//   ....[95]....
        /*09f8*/ 	.word	0x0002eb20


	//   ....[96]....
        /*09fc*/ 	.word	0x0002fbd0


	//   ....[97]....
        /*0a00*/ 	.word	0x00031e50


	//   ....[98]....
        /*0a04*/ 	.word	0x00031e70


	//   ....[99]....
        /*0a08*/ 	.word	0x00031f00


	//   ....[100]....
        /*0a0c*/ 	.word	0x00031f20


	//   ....[101]....
        /*0a10*/ 	.word	0x00031fa0


	//   ....[102]....
        /*0a14*/ 	.word	0x00031fc0


	//   ....[103]....
        /*0a18*/ 	.word	0x00032040


	//   ....[104]....
        /*0a1c*/ 	.word	0x00032060


	//   ....[105]....
        /*0a20*/ 	.word	0x000320e0


	//   ....[106]....
        /*0a24*/ 	.word	0x00032100


	//   ....[107]....
        /*0a28*/ 	.word	0x00032110


	//   ....[108]....
        /*0a2c*/ 	.word	0x00032120


	//   ....[109]....
        /*0a30*/ 	.word	0x00032900


	//   ....[110]....
        /*0a34*/ 	.word	0x00032930


	//   ....[111]....
        /*0a38*/ 	.word	0x00032a30


	//   ....[112]....
        /*0a3c*/ 	.word	0x00032a40


	//   ....[113]....
        /*0a40*/ 	.word	0x00032ac0


	//   ....[114]....
        /*0a44*/ 	.word	0x00032ad0


	//   ....[115]....
        /*0a48*/ 	.word	0x00032ae0


	//   ....[116]....
        /*0a4c*/ 	.word	0x00032b80


	//   ....[117]....
        /*0a50*/ 	.word	0x00032bb0


	//   ....[118]....
        /*0a54*/ 	.word	0x00032c30


	//   ....[119]....
        /*0a58*/ 	.word	0x00032c60


	//   ....[120]....
        /*0a5c*/ 	.word	0x00032ce0


	//   ....[121]....
        /*0a60*/ 	.word	0x00032d10


	//   ....[122]....
        /*0a64*/ 	.word	0x00032d30


	//   ....[123]....
        /*0a68*/ 	.word	0x00032d80


	//   ....[124]....
        /*0a6c*/ 	.word	0x00032d90


	//   ....[125]....
        /*0a70*/ 	.word	0x00033460


	//   ....[126]....
        /*0a74*/ 	.word	0x00033480


	//   ....[127]....
        /*0a78*/ 	.word	0x00033580


	//   ....[128]....
        /*0a7c*/ 	.word	0x00033590


	//   ....[129]....
        /*0a80*/ 	.word	0x00033620


	//   ....[130]....
        /*0a84*/ 	.word	0x00033630


	//   ....[131]....
        /*0a88*/ 	.word	0x000336a0


	//   ....[132]....
        /*0a8c*/ 	.word	0x000336b0


	//   ....[133]....
        /*0a90*/ 	.word	0x00033730


	//   ....[134]....
        /*0a94*/ 	.word	0x00033740


	//   ....[135]....
        /*0a98*/ 	.word	0x000337c0


	//   ....[136]....
        /*0a9c*/ 	.word	0x000337d0


	//   ....[137]....
        /*0aa0*/ 	.word	0x00033850


	//   ....[138]....
        /*0aa4*/ 	.word	0x00033860


	//   ....[139]....
        /*0aa8*/ 	.word	0x000338e0


	//   ....[140]....
        /*0aac*/ 	.word	0x000338f0


	//   ....[141]....
        /*0ab0*/ 	.word	0x00033e20


	//   ....[142]....
        /*0ab4*/ 	.word	0x00033e40


	//   ....[143]....
        /*0ab8*/ 	.word	0x00033ea0


	//   ....[144]....
        /*0abc*/ 	.word	0x00033f50


	//   ....[145]....
        /*0ac0*/ 	.word	0x00033f60


	//   ....[146]....
        /*0ac4*/ 	.word	0x00033f90


	//   ....[147]....
        /*0ac8*/ 	.word	0x00034020


	//   ....[148]....
        /*0acc*/ 	.word	0x000340d0


	//   ....[149]....
        /*0ad0*/ 	.word	0x000340e0


	//   ....[150]....
        /*0ad4*/ 	.word	0x00034110


	//   ....[151]....
        /*0ad8*/ 	.word	0x00034120


	//   ....[152]....
        /*0adc*/ 	.word	0x000341b0


	//   ....[153]....
        /*0ae0*/ 	.word	0x000348e0


	//   ....[154]....
        /*0ae4*/ 	.word	0x00034900


	//   ....[155]....
        /*0ae8*/ 	.word	0x00034950


	//   ....[156]....
        /*0aec*/ 	.word	0x00034960


	//   ....[157]....
        /*0af0*/ 	.word	0x000349a0


	//   ....[158]....
        /*0af4*/ 	.word	0x000349b0


	//   ....[159]....
        /*0af8*/ 	.word	0x000349f0


	//   ....[160]....
        /*0afc*/ 	.word	0x00034a00


	//   ....[161]....
        /*0b00*/ 	.word	0x00034a40


	//   ....[162]....
        /*0b04*/ 	.word	0x00034a50


	//   ....[163]....
        /*0b08*/ 	.word	0x00034a60


	//   ....[164]....
        /*0b0c*/ 	.word	0x00034aa0


	//   ....[165]....
        /*0b10*/ 	.word	0x00034de0


	//   ....[166]....
        /*0b14*/ 	.word	0x00034e00


	//   ....[167]....
        /*0b18*/ 	.word	0x00034e10


	//   ....[168]....
        /*0b1c*/ 	.word	0x00034e30


	//   ....[169]....
        /*0b20*/ 	.word	0x00034ea0


	//   ....[170]....
        /*0b24*/ 	.word	0x00034ec0


	//   ....[171]....
        /*0b28*/ 	.word	0x00034f20


	//   ....[172]....
        /*0b2c*/ 	.word	0x00034f40


	//   ....[173]....
        /*0b30*/ 	.word	0x00034fa0


	//   ....[174]....
        /*0b34*/ 	.word	0x00034fc0


	//   ....[175]....
        /*0b38*/ 	.word	0x00035020


	//   ....[176]....
        /*0b3c*/ 	.word	0x00035040


	//   ....[177]....
        /*0b40*/ 	.word	0x00035530


	//   ....[178]....
        /*0b44*/ 	.word	0x00035560


	//   ....[179]....
        /*0b48*/ 	.word	0x00035590


	//   ....[180]....
        /*0b4c*/ 	.word	0x000355c0


	//   ....[181]....
        /*0b50*/ 	.word	0x000355f0


	//   ....[182]....
        /*0b54*/ 	.word	0x00035620


	//   ....[183]....
        /*0b58*/ 	.word	0x00035650


	//   ....[184]....
        /*0b5c*/ 	.word	0x00035680


	//   ....[185]....
        /*0b60*/ 	.word	0x00035800


	//   ....[186]....
        /*0b64*/ 	.word	0x00035830


	//   ....[187]....
        /*0b68*/ 	.word	0x00035860


	//   ....[188]....
        /*0b6c*/ 	.word	0x00035890


	//   ....[189]....
        /*0b70*/ 	.word	0x000358c0


	//   ....[190]....
        /*0b74*/ 	.word	0x000358f0


	//   ....[191]....
        /*0b78*/ 	.word	0x000359b0


	//   ....[192]....
        /*0b7c*/ 	.word	0x000359d0


	//   ....[193]....
        /*0b80*/ 	.word	0x00035a40


	//   ....[194]....
        /*0b84*/ 	.word	0x000360e0


	//   ....[195]....
        /*0b88*/ 	.word	0x00036400


	//   ....[196]....
        /*0b8c*/ 	.word	0x00036490


	//   ....[197]....
        /*0b90*/ 	.word	0x00036520


	//   ....[198]....
        /*0b94*/ 	.word	0x000365b0


	//   ....[199]....
        /*0b98*/ 	.word	0x00036690


	//   ....[200]....
        /*0b9c*/ 	.word	0x00036720


	//   ....[201]....
        /*0ba0*/ 	.word	0x000367c0


	//   ....[202]....
        /*0ba4*/ 	.word	0x00036850


	//   ....[203]....
        /*0ba8*/ 	.word	0x00036930


	//   ....[204]....
        /*0bac*/ 	.word	0x000369c0


	//   ....[205]....
        /*0bb0*/ 	.word	0x00036a50


	//   ....[206]....
        /*0bb4*/ 	.word	0x00036ae0


	//   ....[207]....
        /*0bb8*/ 	.word	0x00036bc0


	//   ....[208]....
        /*0bbc*/ 	.word	0x00036c60


	//   ....[209]....
        /*0bc0*/ 	.word	0x00036cf0


	//   ....[210]....
        /*0bc4*/ 	.word	0x00036d40


	//   ....[211]....
        /*0bc8*/ 	.word	0x00036d90


	//   ....[212]....
        /*0bcc*/ 	.word	0x00036e20


	//   ....[213]....
        /*0bd0*/ 	.word	0x00036eb0


	//   ....[214]....
        /*0bd4*/ 	.word	0x00036f00


	//   ....[215]....
        /*0bd8*/ 	.word	0x00036f50


	//   ....[216]....
        /*0bdc*/ 	.word	0x00037040


	//   ....[217]....
        /*0be0*/ 	.word	0x000370f0


	//   ....[218]....
        /*0be4*/ 	.word	0x00037170


	//   ....[219]....
        /*0be8*/ 	.word	0x000371e0


	//   ....[220]....
        /*0bec*/ 	.word	0x00037300


	//   ....[221]....
        /*0bf0*/ 	.word	0x00037430


	//   ....[222]....
        /*0bf4*/ 	.word	0x00037510


	//   ....[223]....
        /*0bf8*/ 	.word	0x00037560


	//   ....[224]....
        /*0bfc*/ 	.word	0x00037810


	//   ....[225]....
        /*0c00*/ 	.word	0x00037860


	//   ....[226]....
        /*0c04*/ 	.word	0x000378f0


	//   ....[227]....
        /*0c08*/ 	.word	0x00037980


	//   ....[228]....
        /*0c0c*/ 	.word	0x00037a10


	//   ....[229]....
        /*0c10*/ 	.word	0x00037aa0


	//   ....[230]....
        /*0c14*/ 	.word	0x00037b30


	//   ....[231]....
        /*0c18*/ 	.word	0x00037bc0


	//   ....[232]....
        /*0c1c*/ 	.word	0x00037c80


	//   ....[233]....
        /*0c20*/ 	.word	0x00037f50


	//   ....[234]....
        /*0c24*/ 	.word	0x00038040


	//   ....[235]....
        /*0c28*/ 	.word	0x000380e0


	//   ....[236]....
        /*0c2c*/ 	.word	0x00038140


	//   ....[237]....
        /*0c30*/ 	.word	0x00038230


	//   ....[238]....
        /*0c34*/ 	.word	0x000382a0


	//   ....[239]....
        /*0c38*/ 	.word	0x00038390


	//   ....[240]....
        /*0c3c*/ 	.word	0x00038400


	//   ....[241]....
        /*0c40*/ 	.word	0x000384f0


	//   ....[242]....
        /*0c44*/ 	.word	0x00038560


	//   ....[243]....
        /*0c48*/ 	.word	0x00038650


	//   ....[244]....
        /*0c4c*/ 	.word	0x000386c0


	//   ....[245]....
        /*0c50*/ 	.word	0x00038760


	//   ....[246]....
        /*0c54*/ 	.word	0x00038850


	//   ....[247]....
        /*0c58*/ 	.word	0x00038910


	//   ....[248]....
        /*0c5c*/ 	.word	0x00038970


	//   ....[249]....
        /*0c60*/ 	.word	0x00038a60


	//   ....[250]....
        /*0c64*/ 	.word	0x00038ac0


	//   ....[251]....
        /*0c68*/ 	.word	0x00038bb0


	//   ....[252]....
        /*0c6c*/ 	.word	0x00038c10


	//   ....[253]....
        /*0c70*/ 	.word	0x00038cb0


	//   ....[254]....
        /*0c74*/ 	.word	0x00038d80


	//   ....[255]....
        /*0c78*/ 	.word	0x00038e20


	//   ....[0]....
        /*0c7c*/ 	.word	0x00038ef0


	//   ....[1]....
        /*0c80*/ 	.word	0x00038f90


	//   ....[2]....
        /*0c84*/ 	.word	0x00039060


	//   ....[3]....
        /*0c88*/ 	.word	0x00039100


	//   ....[4]....
        /*0c8c*/ 	.word	0x000391b0


	//   ....[5]....
        /*0c90*/ 	.word	0x00039250


	//   ....[6]....
        /*0c94*/ 	.word	0x000394c0


	//   ....[7]....
        /*0c98*/ 	.word	0x00039580


	//   ....[8]....
        /*0c9c*/ 	.word	0x00039640


	//   ....[9]....
        /*0ca0*/ 	.word	0x00039730


	//   ....[10]....
        /*0ca4*/ 	.word	0x000397f0


	//   ....[11]....
        /*0ca8*/ 	.word	0x000398b0


	//   ....[12]....
        /*0cac*/ 	.word	0x00039970


	//   ....[13]....
        /*0cb0*/ 	.word	0x00039a30


	//   ....[14]....
        /*0cb4*/ 	.word	0x00039af0


	//   ....[15]....
        /*0cb8*/ 	.word	0x00039bb0


	//   ....[16]....
        /*0cbc*/ 	.word	0x00039c70


	//   ....[17]....
        /*0cc0*/ 	.word	0x00039d30


	//   ....[18]....
        /*0cc4*/ 	.word	0x00039df0


	//   ....[19]....
        /*0cc8*/ 	.word	0x00039ea0


	//   ....[20]....
        /*0ccc*/ 	.word	0x00039f00


	//   ....[21]....
        /*0cd0*/ 	.word	0x00039fe0


	//   ....[22]....
        /*0cd4*/ 	.word	0x0003a120


	//   ....[23]....
        /*0cd8*/ 	.word	0x0003a200


	//   ....[24]....
        /*0cdc*/ 	.word	0x0003a290


	//   ....[25]....
        /*0ce0*/ 	.word	0x0003a3a0


	//   ....[26]....
        /*0ce4*/ 	.word	0x0003a400


	//   ....[27]....
        /*0ce8*/ 	.word	0x0003a510


	//   ....[28]....
        /*0cec*/ 	.word	0x0003a570


	//   ....[29]....
        /*0cf0*/ 	.word	0x0003a680


	//   ....[30]....
        /*0cf4*/ 	.word	0x0003a6e0


	//   ....[31]....
        /*0cf8*/ 	.word	0x0003a7f0


	//   ....[32]....
        /*0cfc*/ 	.word	0x0003a850


	//   ....[33]....
        /*0d00*/ 	.word	0x0003a910


	//   ....[34]....
        /*0d04*/ 	.word	0x0003aa70


	//   ....[35]....
        /*0d08*/ 	.word	0x0003ab10


	//   ....[36]....
        /*0d0c*/ 	.word	0x0003ab70


	//   ....[37]....
        /*0d10*/ 	.word	0x0003ac20


	//   ....[38]....
        /*0d14*/ 	.word	0x0003ac80


	//   ....[39]....
        /*0d18*/ 	.word	0x0003ad30


	//   ....[40]....
        /*0d1c*/ 	.word	0x0003ad90


	//   ....[41]....
        /*0d20*/ 	.word	0x0003ae40


	//   ....[42]....
        /*0d24*/ 	.word	0x0003aea0


	//   ....[43]....
        /*0d28*/ 	.word	0x0003af50


	//   ....[44]....
        /*0d2c*/ 	.word	0x0003afb0


	//   ....[45]....
        /*0d30*/ 	.word	0x0003b060


	//   ....[46]....
        /*0d34*/ 	.word	0x0003b150


	//   ....[47]....
        /*0d38*/ 	.word	0x0003b1f0


	//   ....[48]....
        /*0d3c*/ 	.word	0x0003b250


	//   ....[49]....
        /*0d40*/ 	.word	0x0003b320


	//   ....[50]....
        /*0d44*/ 	.word	0x0003b380


	//   ....[51]....
        /*0d48*/ 	.word	0x0003b450


	//   ....[52]....
        /*0d4c*/ 	.word	0x0003b4b0


	//   ....[53]....
        /*0d50*/ 	.word	0x0003b580


	//   ....[54]....
        /*0d54*/ 	.word	0x0003b5e0


	//   ....[55]....
        /*0d58*/ 	.word	0x0003b6b0


	//   ....[56]....
        /*0d5c*/ 	.word	0x0003b710


	//   ....[57]....
        /*0d60*/ 	.word	0x0003b7e0


	//   ....[58]....
        /*0d64*/ 	.word	0x0003b870


	//   ....[59]....
        /*0d68*/ 	.word	0x0003b910


	//   ....[60]....
        /*0d6c*/ 	.word	0x0003ba30


	//   ....[61]....
        /*0d70*/ 	.word	0x0003baa0


	//   ....[62]....
        /*0d74*/ 	.word	0x0003bb10


	//   ....[63]....
        /*0d78*/ 	.word	0x0003bb80


	//   ....[64]....
        /*0d7c*/ 	.word	0x0003bbf0


	//   ....[65]....
        /*0d80*/ 	.word	0x0003bc70


	//   ....[66]....
        /*0d84*/ 	.word	0x0003bd00


	//   ....[67]....
        /*0d88*/ 	.word	0x0003bd90


	//   ....[68]....
        /*0d8c*/ 	.word	0x0003be00


	//   ....[69]....
        /*0d90*/ 	.word	0x0003be70


	//   ....[70]....
        /*0d94*/ 	.word	0x0003bee0


	//   ....[71]....
        /*0d98*/ 	.word	0x0003bf60


	//   ....[72]....
        /*0d9c*/ 	.word	0x0003bfd0


	//   ....[73]....
        /*0da0*/ 	.word	0x0003c070


	//   ....[74]....
        /*0da4*/ 	.word	0x0003c100


	//   ....[75]....
        /*0da8*/ 	.word	0x0003c220


	//   ....[76]....
        /*0dac*/ 	.word	0x0003ddd0


	//   ....[77]....
        /*0db0*/ 	.word	0x0003dfd0


	//   ....[78]....
        /*0db4*/ 	.word	0x0003f1a0


	//   ....[79]....
        /*0db8*/ 	.word	0x0003f1d0


	//   ....[80]....
        /*0dbc*/ 	.word	0x0003f1f0


	//   ....[81]....
        /*0dc0*/ 	.word	0x0003f200


	//----- nvinfo : EIATTR_REG_RECONFIG
	.align		4
.L_1444:
        /*0dc4*/ 	.byte	0x01, 0x54
	.zero		2


	//----- nvinfo : EIATTR_SYSCALL_OFFSETS
	.align		4
        /*0dc8*/ 	.byte	0x04, 0x46
        /*0dca*/ 	.short	(.L_1446 - .L_1445)


	//   ....[0]....
.L_1445:
        /*0dcc*/ 	.word	0x00001dc0


	//   ....[1]....
        /*0dd0*/ 	.word	0x00001f10


	//   ....[2]....
        /*0dd4*/ 	.word	0x00007430


	//   ....[3]....
        /*0dd8*/ 	.word	0x000079b0


	//   ....[4]....
        /*0ddc*/ 	.word	0x00031430


	//   ....[5]....
        /*0de0*/ 	.word	0x00031580


	//   ....[6]....
        /*0de4*/ 	.word	0x00031670


	//   ....[7]....
        /*0de8*/ 	.word	0x000324f0


	//   ....[8]....
        /*0dec*/ 	.word	0x00033060


	//----- nvinfo : EIATTR_MBARRIER_INSTR_OFFSETS
	.align		4
.L_1446:
        /*0df0*/ 	.byte	0x04, 0x39
        /*0df2*/ 	.short	(.L_1448 - .L_1447)


	//   ....[0]....
.L_1447:
        /*0df4*/ 	.word	0x000002d0
        /*0df8*/ 	.word	0x000000ff
        /*0dfc*/ 	.word	0x00032400
        /*0e00*/ 	.short	0x0100
        /*0e02*/ 	.byte	0x08
	.zero		1


	//   ....[1]....
        /*0e04*/ 	.word	0x000002e0
        /*0e08*/ 	.word	0x000000ff
        /*0e0c*/ 	.word	0x00032410
        /*0e10*/ 	.short	0x0100
        /*0e12*/ 	.byte	0x08
	.zero		1


	//   ....[2]....
        /*0e14*/ 	.word	0x000002f0
        /*0e18*/ 	.word	0x000000ff
        /*0e1c*/ 	.word	0x00032420
        /*0e20*/ 	.short	0x0100
        /*0e22*/ 	.byte	0x08
	.zero		1


	//   ....[3]....
        /*0e24*/ 	.word	0x000003e0
        /*0e28*/ 	.word	0x000000ff
        /*0e2c*/ 	.word	0x00032430
        /*0e30*/ 	.short	0x0100
        /*0e32*/ 	.byte	0x08
	.zero		1


	//   ....[4]....
        /*0e34*/ 	.word	0x000003f0
        /*0e38*/ 	.word	0x000000ff
        /*0e3c*/ 	.word	0x00032440
        /*0e40*/ 	.short	0x0100
        /*0e42*/ 	.byte	0x08
	.zero		1


	//   ....[5]....
        /*0e44*/ 	.word	0x00000400
        /*0e48*/ 	.word	0x000000ff
        /*0e4c*/ 	.word	0x00032438
        /*0e50*/ 	.short	0x0100
        /*0e52*/ 	.byte	0x08
	.zero		1


	//   ....[6]....
        /*0e54*/ 	.word	0x00000410
        /*0e58*/ 	.word	0x000000ff
        /*0e5c*/ 	.word	0x00032448
        /*0e60*/ 	.short	0x0100
        /*0e62*/ 	.byte	0x08
	.zero		1


	//   ....[7]....
        /*0e64*/ 	.word	0x00000540
        /*0e68*/ 	.word	0x000000ff
        /*0e6c*/ 	.word	0x00032450
        /*0e70*/ 	.short	0x0100
        /*0e72*/ 	.byte	0x08
	.zero		1


	//   ....[8]....
        /*0e74*/ 	.word	0x00000550
        /*0e78*/ 	.word	0x000000ff
        /*0e7c*/ 	.word	0x00032460
        /*0e80*/ 	.short	0x0100
        /*0e82*/ 	.byte	0x08
	.zero		1


	//   ....[9]....
        /*0e84*/ 	.word	0x00000560
        /*0e88*/ 	.word	0x000000ff
        /*0e8c*/ 	.word	0x00032458
        /*0e90*/ 	.short	0x0100
        /*0e92*/ 	.byte	0x08
	.zero		1


	//   ....[10]....
        /*0e94*/ 	.word	0x00000570
        /*0e98*/ 	.word	0x000000ff
        /*0e9c*/ 	.word	0x00032468
        /*0ea0*/ 	.short	0x0100
        /*0ea2*/ 	.byte	0x08
	.zero		1


	//   ....[11]....
        /*0ea4*/ 	.word	0x00000660
        /*0ea8*/ 	.word	0x000000ff
        /*0eac*/ 	.word	0x00032470
        /*0eb0*/ 	.short	0x0100
        /*0eb2*/ 	.byte	0x06
	.zero		1


	//   ....[12]....
        /*0eb4*/ 	.word	0x00000670
        /*0eb8*/ 	.word	0x000000ff
        /*0ebc*/ 	.word	0x00032480
        /*0ec0*/ 	.short	0x0100
        /*0ec2*/ 	.byte	0x06
	.zero		1


	//   ....[13]....
        /*0ec4*/ 	.word	0x00000680
        /*0ec8*/ 	.word	0x000000ff
        /*0ecc*/ 	.word	0x00032478
        /*0ed0*/ 	.short	0x0100
        /*0ed2*/ 	.byte	0x06
	.zero		1


	//   ....[14]....
        /*0ed4*/ 	.word	0x00000690
        /*0ed8*/ 	.word	0x000000ff
        /*0edc*/ 	.word	0x00032488
        /*0ee0*/ 	.short	0x0100
        /*0ee2*/ 	.byte	0x06
	.zero		1


	//   ....[15]....
        /*0ee4*/ 	.word	0x000007c0
        /*0ee8*/ 	.word	0x000000ff
        /*0eec*/ 	.word	0x00032490
        /*0ef0*/ 	.short	0x0100
        /*0ef2*/ 	.byte	0x08
	.zero		1


	//   ....[16]....
        /*0ef4*/ 	.word	0x000007d0
        /*0ef8*/ 	.word	0x000000ff
        /*0efc*/ 	.word	0x000324a0
        /*0f00*/ 	.short	0x0100
        /*0f02*/ 	.byte	0x08
	.zero		1


	//   ....[17]....
        /*0f04*/ 	.word	0x000007e0
        /*0f08*/ 	.word	0x000000ff
        /*0f0c*/ 	.word	0x00032498
        /*0f10*/ 	.short	0x0100
        /*0f12*/ 	.byte	0x08
	.zero		1


	//   ....[18]....
        /*0f14*/ 	.word	0x000007f0
        /*0f18*/ 	.word	0x000000ff
        /*0f1c*/ 	.word	0x000324a8
        /*0f20*/ 	.short	0x0100
        /*0f22*/ 	.byte	0x08
	.zero		1


	//   ....[19]....
        /*0f24*/ 	.word	0x00000920
        /*0f28*/ 	.word	0x000000ff
        /*0f2c*/ 	.word	0x000324b0
        /*0f30*/ 	.short	0x0100
        /*0f32*/ 	.byte	0x08
	.zero		1


	//   ....[20]....
        /*0f34*/ 	.word	0x00000930
        /*0f38*/ 	.word	0x000000ff
        /*0f3c*/ 	.word	0x000324c0
        /*0f40*/ 	.short	0x0100
        /*0f42*/ 	.byte	0x08
	.zero		1


	//   ....[21]....
        /*0f44*/ 	.word	0x00000940
        /*0f48*/ 	.word	0x000000ff
        /*0f4c*/ 	.word	0x000324b8
        /*0f50*/ 	.short	0x0100
        /*0f52*/ 	.byte	0x08
	.zero		1


	//   ....[22]....
        /*0f54*/ 	.word	0x00000950
        /*0f58*/ 	.word	0x000000ff
        /*0f5c*/ 	.word	0x000324c8
        /*0f60*/ 	.short	0x0100
        /*0f62*/ 	.byte	0x08
	.zero		1


	//   ....[23]....
        /*0f64*/ 	.word	0x000030b0
        /*0f68*/ 	.word	0x00000047
        /*0f6c*/ 	.word	0x00032490
        /*0f70*/ 	.short	0x010a
        /*0f72*/ 	.byte	0x3f
	.zero		1


	//   ....[24]....
        /*0f74*/ 	.word	0x00004700
        /*0f78*/ 	.word	0x00000047
        /*0f7c*/ 	.word	0x00032490
        /*0f80*/ 	.short	0x010a
        /*0f82*/ 	.byte	0x3f
	.zero		1


	//   ....[25]....
        /*0f84*/ 	.word	0x00005740
        /*0f88*/ 	.word	0x00000047
        /*0f8c*/ 	.word	0x00032490
        /*0f90*/ 	.short	0x010a
        /*0f92*/ 	.byte	0x3f
	.zero		1


	//   ....[26]....
        /*0f94*/ 	.word	0x00005c10
        /*0f98*/ 	.word	0x00000004
        /*0f9c*/ 	.word	0x00000000
        /*0fa0*/ 	.short	0x0101
        /*0fa2*/ 	.byte	0x3f
	.zero		1


	//   ....[27]....
        /*0fa4*/ 	.word	0x00005c50
        /*0fa8*/ 	.word	0x00000047
        /*0fac*/ 	.word	0x000324b0
        /*0fb0*/ 	.short	0x010a
        /*0fb2*/ 	.byte	0x3f
	.zero		1


	//   ....[28]....
        /*0fb4*/ 	.word	0x00006490
        /*0fb8*/ 	.word	0x00000047
        /*0fbc*/ 	.word	0x00000000
        /*0fc0*/ 	.short	0x0101
        /*0fc2*/ 	.byte	0x3f
	.zero		1


	//   ....[29]....
        /*0fc4*/ 	.word	0x00007730
        /*0fc8*/ 	.word	0x00000094
        /*0fcc*/ 	.word	0x00032400
        /*0fd0*/ 	.short	0x010a
        /*0fd2*/ 	.byte	0x3f
	.zero		1


	//   ....[30]....
        /*0fd4*/ 	.word	0x00007780
        /*0fd8*/ 	.word	0x00000094
        /*0fdc*/ 	.word	0x00032400
        /*0fe0*/ 	.short	0x010a
        /*0fe2*/ 	.byte	0x3f
	.zero		1


	//   ....[31]....
        /*0fe4*/ 	.word	0x000081a0
        /*0fe8*/ 	.word	0x00000094
        /*0fec*/ 	.word	0x00032400
        /*0ff0*/ 	.short	0x010a
        /*0ff2*/ 	.byte	0x3f
	.zero		1


	//   ....[32]....
        /*0ff4*/ 	.word	0x000096e0
        /*0ff8*/ 	.word	0x00000094
        /*0ffc*/ 	.word	0x00032400
        /*1000*/ 	.short	0x010a
        /*1002*/ 	.byte	0x3f
	.zero		1


	//   ....[33]....
        /*1004*/ 	.word	0x0000ade0
        /*1008*/ 	.word	0x00000004
        /*100c*/ 	.word	0x00000000
        /*1010*/ 	.short	0x010a
        /*1012*/ 	.byte	0x3f
	.zero		1


	//   ....[34]....
        /*1014*/ 	.word	0x0000aed0
        /*1018*/ 	.word	0x00000002
        /*101c*/ 	.word	0x00000000
        /*1020*/ 	.short	0x010a
        /*1022*/ 	.byte	0x3f
	.zero		1


	//   ....[35]....
        /*1024*/ 	.word	0x0000b2e0
        /*1028*/ 	.word	0x00000004
        /*102c*/ 	.word	0x00000000
        /*1030*/ 	.short	0x010a
        /*1032*/ 	.byte	0x3f
	.zero		1


	//   ....[36]....
        /*1034*/ 	.word	0x0000b3b0
        /*1038*/ 	.word	0x0000000e
        /*103c*/ 	.word	0x00000000
        /*1040*/ 	.short	0x010a
        /*1042*/ 	.byte	0x3f
	.zero		1


	//   ....[37]....
        /*1044*/ 	.word	0x0000c120
        /*1048*/ 	.word	0x00000004
        /*104c*/ 	.word	0x00000000
        /*1050*/ 	.short	0x0101
        /*1052*/ 	.byte	0x3f
	.zero		1


	//   ....[38]....
        /*1054*/ 	.word	0x00015860
        /*1058*/ 	.word	0x00000002
        /*105c*/ 	.word	0x00000000
        /*1060*/ 	.short	0x0101
        /*1062*/ 	.byte	0x3f
	.zero		1


	//   ....[39]....
        /*1064*/ 	.word	0x00015ce0
        /*1068*/ 	.word	0x00000005
        /*106c*/ 	.word	0x00000000
        /*1070*/ 	.short	0x010a
        /*1072*/ 	.byte	0x3f
	.zero		1


	//   ....[40]....
        /*1074*/ 	.word	0x00015de0
        /*1078*/ 	.word	0x0000000a
        /*107c*/ 	.word	0x00000000
        /*1080*/ 	.short	0x010a
        /*1082*/ 	.byte	0x3f
	.zero		1


	//   ....[41]....
        /*1084*/ 	.word	0x00016220
        /*1088*/ 	.word	0x0000000b
        /*108c*/ 	.word	0x00000000
        /*1090*/ 	.short	0x010a
        /*1092*/ 	.byte	0x3f
	.zero		1


	//   ....[42]....
        /*1094*/ 	.word	0x00016320
        /*1098*/ 	.word	0x00000008
        /*109c*/ 	.word	0x00000000
        /*10a0*/ 	.short	0x010a
        /*10a2*/ 	.byte	0x3f
	.zero		1


	//   ....[43]....
        /*10a4*/ 	.word	0x00017040
        /*10a8*/ 	.word	0x00000006
        /*10ac*/ 	.word	0x00000000
        /*10b0*/ 	.short	0x0101
        /*10b2*/ 	.byte	0x3f
	.zero		1


	//   ....[44]....
        /*10b4*/ 	.word	0x0001f480
        /*10b8*/ 	.word	0x00000005
        /*10bc*/ 	.word	0x00000000
        /*10c0*/ 	.short	0x0101
        /*10c2*/ 	.byte	0x3f
	.zero		1


	//   ....[45]....
        /*10c4*/ 	.word	0x0001f670
        /*10c8*/ 	.word	0x00000005
        /*10cc*/ 	.word	0x00000000
        /*10d0*/ 	.short	0x010a
        /*10d2*/ 	.byte	0x3f
	.zero		1


	//   ....[46]....
        /*10d4*/ 	.word	0x0001f770
        /*10d8*/ 	.word	0x00000008
        /*10dc*/ 	.word	0x00000000
        /*10e0*/ 	.short	0x010a
        /*10e2*/ 	.byte	0x3f
	.zero		1


	//   ....[47]....
        /*10e4*/ 	.word	0x0001fbb0
        /*10e8*/ 	.word	0x00000005
        /*10ec*/ 	.word	0x00000000
        /*10f0*/ 	.short	0x010a
        /*10f2*/ 	.byte	0x3f
	.zero		1


	//   ....[48]....
        /*10f4*/ 	.word	0x0001fcb0
        /*10f8*/ 	.word	0x00000008
        /*10fc*/ 	.word	0x00000000
        /*1100*/ 	.short	0x010a
        /*1102*/ 	.byte	0x3f
	.zero		1


	//   ....[49]....
        /*1104*/ 	.word	0x00020a20
        /*1108*/ 	.word	0x00000005
        /*110c*/ 	.word	0x00000000
        /*1110*/ 	.short	0x0101
        /*1112*/ 	.byte	0x3f
	.zero		1


	//   ....[50]....
        /*1114*/ 	.word	0x0002a170
        /*1118*/ 	.word	0x00000004
        /*111c*/ 	.word	0x00000000
        /*1120*/ 	.short	0x0101
        /*1122*/ 	.byte	0x3f
	.zero		1


	//   ....[51]....
        /*1124*/ 	.word	0x0002d0f0
        /*1128*/ 	.word	0x00000000
        /*112c*/ 	.word	0x00000000
        /*1130*/ 	.short	0x0101
        /*1132*/ 	.byte	0x3f
	.zero		1


	//   ....[52]....
        /*1134*/ 	.word	0x0002fcb0
        /*1138*/ 	.word	0x00000017
        /*113c*/ 	.word	0x00032420
        /*1140*/ 	.short	0x010a
        /*1142*/ 	.byte	0x3f
	.zero		1


	//   ....[53]....
        /*1144*/ 	.word	0x0002fd60
        /*1148*/ 	.word	0x00000003
        /*114c*/ 	.word	0x000324a0
        /*1150*/ 	.short	0x010a
        /*1152*/ 	.byte	0x3f
	.zero		1


	//   ....[54]....
        /*1154*/ 	.word	0x0002ff90
        /*1158*/ 	.word	0x00000003
        /*115c*/ 	.word	0x000324c0
        /*1160*/ 	.short	0x010a
        /*1162*/ 	.byte	0x3f
	.zero		1


	//   ....[55]....
        /*1164*/ 	.word	0x000305c0
        /*1168*/ 	.word	0x0000000a
        /*116c*/ 	.word	0x000324a0
        /*1170*/ 	.short	0x010a
        /*1172*/ 	.byte	0x3f
	.zero		1


	//   ....[56]....
        /*1174*/ 	.word	0x000307e0
        /*1178*/ 	.word	0x0000000a
        /*117c*/ 	.word	0x000324c0
        /*1180*/ 	.short	0x010a
        /*1182*/ 	.byte	0x3f
	.zero		1


	//   ....[57]....
        /*1184*/ 	.word	0x00031be0
        /*1188*/ 	.word	0x00000011
        /*118c*/ 	.word	0x00032440
        /*1190*/ 	.short	0x010a
        /*1192*/ 	.byte	0x3f
	.zero		1


	//   ....[58]....
        /*1194*/ 	.word	0x00032220
        /*1198*/ 	.word	0x00000011
        /*119c*/ 	.word	0x00032430
        /*11a0*/ 	.short	0x0107
        /*11a2*/ 	.byte	0x3f
	.zero		1


	//   ....[59]....
        /*11a4*/ 	.word	0x000322f0
        /*11a8*/ 	.word	0x00000011
        /*11ac*/ 	.word	0x00032430
        /*11b0*/ 	.short	0x0101
        /*11b2*/ 	.byte	0x3f
	.zero		1


	//   ....[60]....
        /*11b4*/ 	.word	0x00032ea0
        /*11b8*/ 	.word	0x00000017
        /*11bc*/ 	.word	0x00032400
        /*11c0*/ 	.short	0x0107
        /*11c2*/ 	.byte	0x3f
	.zero		1


	//   ....[61]....
        /*11c4*/ 	.word	0x00032f30
        /*11c8*/ 	.word	0x00000017
        /*11cc*/ 	.word	0x00032400
        /*11d0*/ 	.short	0x0101
        /*11d2*/ 	.byte	0x3f
	.zero		1


	//   ....[62]....
        /*11d4*/ 	.word	0x000339e0
        /*11d8*/ 	.word	0x00000017
        /*11dc*/ 	.word	0x00032410
        /*11e0*/ 	.short	0x0107
        /*11e2*/ 	.byte	0x3f
	.zero		1


	//   ....[63]....
        /*11e4*/ 	.word	0x00033ae0
        /*11e8*/ 	.word	0x00000017
        /*11ec*/ 	.word	0x00032410
        /*11f0*/ 	.short	0x0101
        /*11f2*/ 	.byte	0x3f
	.zero		1


	//   ....[64]....
        /*11f4*/ 	.word	0x00033b00
        /*11f8*/ 	.word	0x00000017
        /*11fc*/ 	.word	0x00032420
        /*1200*/ 	.short	0x010a
        /*1202*/ 	.byte	0x3f
	.zero		1


	//   ....[65]....
        /*1204*/ 	.word	0x00033b90
        /*1208*/ 	.word	0x00000011
        /*120c*/ 	.word	0x00032460
        /*1210*/ 	.short	0x010a
        /*1212*/ 	.byte	0x3f
	.zero		1


	//   ....[66]....
        /*1214*/ 	.word	0x00034330
        /*1218*/ 	.word	0x00000011
        /*121c*/ 	.word	0x00032450
        /*1220*/ 	.short	0x0107
        /*1222*/ 	.byte	0x3f
	.zero		1


	//   ....[67]....
        /*1224*/ 	.word	0x00034400
        /*1228*/ 	.word	0x00000011
        /*122c*/ 	.word	0x00032450
        /*1230*/ 	.short	0x0101
        /*1232*/ 	.byte	0x3f
	.zero		1


	//   ....[68]....
        /*1234*/ 	.word	0x00034740
        /*1238*/ 	.word	0x00000004
        /*123c*/ 	.word	0x00032440
        /*1240*/ 	.short	0x010a
        /*1242*/ 	.byte	0x3f
	.zero		1


	//   ....[69]....
        /*1244*/ 	.word	0x00034b20
        /*1248*/ 	.word	0x00000004
        /*124c*/ 	.word	0x00032430
        /*1250*/ 	.short	0x0107
        /*1252*/ 	.byte	0x3f
	.zero		1


	//   ....[70]....
        /*1254*/ 	.word	0x00034be0
        /*1258*/ 	.word	0x00000004
        /*125c*/ 	.word	0x00032430
        /*1260*/ 	.short	0x0101
        /*1262*/ 	.byte	0x3f
	.zero		1


	//   ....[71]....
        /*1264*/ 	.word	0x00034c10
        /*1268*/ 	.word	0x00000004
        /*126c*/ 	.word	0x00032460
        /*1270*/ 	.short	0x010a
        /*1272*/ 	.byte	0x3f
	.zero		1


	//   ....[72]....
        /*1274*/ 	.word	0x00035130
        /*1278*/ 	.word	0x00000004
        /*127c*/ 	.word	0x00032450
        /*1280*/ 	.short	0x0107
        /*1282*/ 	.byte	0x3f
	.zero		1


	//   ....[73]....
        /*1284*/ 	.word	0x000351f0
        /*1288*/ 	.word	0x00000004
        /*128c*/ 	.word	0x00032450
        /*1290*/ 	.short	0x0101
        /*1292*/ 	.byte	0x3f
	.zero		1


	//   ....[74]....
        /*1294*/ 	.word	0x00036060
        /*1298*/ 	.word	0x00000005
        /*129c*/ 	.word	0x00032420
        /*12a0*/ 	.short	0x010a
        /*12a2*/ 	.byte	0x3f
	.zero		1


	//   ....[75]....
        /*12a4*/ 	.word	0x000361d0
        /*12a8*/ 	.word	0x00000003
        /*12ac*/ 	.word	0x00032440
        /*12b0*/ 	.short	0x010a
        /*12b2*/ 	.byte	0x3f
	.zero		1


	//   ....[76]....
        /*12b4*/ 	.word	0x00036270
        /*12b8*/ 	.word	0x00000019
        /*12bc*/ 	.word	0x00032440
        /*12c0*/ 	.short	0x010a
        /*12c2*/ 	.byte	0x3f
	.zero		1


	//   ....[77]....
        /*12c4*/ 	.word	0x000362b0
        /*12c8*/ 	.word	0x00000003
        /*12cc*/ 	.word	0x00032460
        /*12d0*/ 	.short	0x010a
        /*12d2*/ 	.byte	0x3f
	.zero		1


	//   ....[78]....
        /*12d4*/ 	.word	0x000362f0
        /*12d8*/ 	.word	0x00000019
        /*12dc*/ 	.word	0x00032460
        /*12e0*/ 	.short	0x010a
        /*12e2*/ 	.byte	0x3f
	.zero		1


	//   ....[79]....
        /*12e4*/ 	.word	0x00036350
        /*12e8*/ 	.word	0x00000047
        /*12ec*/ 	.word	0x00032490
        /*12f0*/ 	.short	0x010a
        /*12f2*/ 	.byte	0x3f
	.zero		1


	//   ....[80]....
        /*12f4*/ 	.word	0x000365e0
        /*12f8*/ 	.word	0x00000047
        /*12fc*/ 	.word	0x00032490
        /*1300*/ 	.short	0x010a
        /*1302*/ 	.byte	0x3f
	.zero		1


	//   ....[81]....
        /*1304*/ 	.word	0x00036880
        /*1308*/ 	.word	0x00000047
        /*130c*/ 	.word	0x00032490
        /*1310*/ 	.short	0x010a
        /*1312*/ 	.byte	0x3f
	.zero		1


	//   ....[82]....
        /*1314*/ 	.word	0x00036b10
        /*1318*/ 	.word	0x00000047
        /*131c*/ 	.word	0x000324b0
        /*1320*/ 	.short	0x010a
        /*1322*/ 	.byte	0x3f
	.zero		1


	//   ....[83]....
        /*1324*/ 	.word	0x00036f80
        /*1328*/ 	.word	0x00000094
        /*132c*/ 	.word	0x00032400
        /*1330*/ 	.short	0x010a
        /*1332*/ 	.byte	0x3f
	.zero		1


	//   ....[84]....
        /*1334*/ 	.word	0x00037590
        /*1338*/ 	.word	0x00000094
        /*133c*/ 	.word	0x00032400
        /*1340*/ 	.short	0x010a
        /*1342*/ 	.byte	0x3f
	.zero		1


	//   ....[85]....
        /*1344*/ 	.word	0x000375e0
        /*1348*/ 	.word	0x00000002
        /*134c*/ 	.word	0x00000000
        /*1350*/ 	.short	0x010a
        /*1352*/ 	.byte	0x3f
	.zero		1


	//   ....[86]....
        /*1354*/ 	.word	0x00037630
        /*1358*/ 	.word	0x0000000e
        /*135c*/ 	.word	0x00000000
        /*1360*/ 	.short	0x010a
        /*1362*/ 	.byte	0x3f
	.zero		1


	//   ....[87]....
        /*1364*/ 	.word	0x00037680
        /*1368*/ 	.word	0x0000000a
        /*136c*/ 	.word	0x00000000
        /*1370*/ 	.short	0x010a
        /*1372*/ 	.byte	0x3f
	.zero		1


	//   ....[88]....
        /*1374*/ 	.word	0x000376d0
        /*1378*/ 	.word	0x00000008
        /*137c*/ 	.word	0x00000000
        /*1380*/ 	.short	0x010a
        /*1382*/ 	.byte	0x3f
	.zero		1


	//   ....[89]....
        /*1384*/ 	.word	0x00037720
        /*1388*/ 	.word	0x00000008
        /*138c*/ 	.word	0x00000000
        /*1390*/ 	.short	0x010a
        /*1392*/ 	.byte	0x3f
	.zero		1


	//   ....[90]....
        /*1394*/ 	.word	0x00037770
        /*1398*/ 	.word	0x00000008
        /*139c*/ 	.word	0x00000000
        /*13a0*/ 	.short	0x010a
        /*13a2*/ 	.byte	0x3f
	.zero		1


	//   ....[91]....
        /*13a4*/ 	.word	0x00037d40
        /*13a8*/ 	.word	0x00000017
        /*13ac*/ 	.word	0x00032420
        /*13b0*/ 	.short	0x010a
        /*13b2*/ 	.byte	0x3f
	.zero		1


	//   ....[92]....
        /*13b4*/ 	.word	0x00037d90
        /*13b8*/ 	.word	0x00000003
        /*13bc*/ 	.word	0x000324a0
        /*13c0*/ 	.short	0x010a
        /*13c2*/ 	.byte	0x3f
	.zero		1


	//   ....[93]....
        /*13c4*/ 	.word	0x00037de0
        /*13c8*/ 	.word	0x00000003
        /*13cc*/ 	.word	0x000324c0
        /*13d0*/ 	.short	0x010a
        /*13d2*/ 	.byte	0x3f
	.zero		1


	//   ....[94]....
        /*13d4*/ 	.word	0x00037e30
        /*13d8*/ 	.word	0x0000000a
        /*13dc*/ 	.word	0x000324a0
        /*13e0*/ 	.short	0x010a
        /*13e2*/ 	.byte	0x3f
	.zero		1


	//   ....[95]....
        /*13e4*/ 	.word	0x00037e80
        /*13e8*/ 	.word	0x0000000a
        /*13ec*/ 	.word	0x000324c0
        /*13f0*/ 	.short	0x010a
        /*13f2*/ 	.byte	0x3f
	.zero		1


	//   ....[96]....
        /*13f4*/ 	.word	0x00037f90
        /*13f8*/ 	.word	0x00000011
        /*13fc*/ 	.word	0x00032440
        /*1400*/ 	.short	0x010a
        /*1402*/ 	.byte	0x3f
	.zero		1


	//   ....[97]....
        /*1404*/ 	.word	0x0003a020
        /*1408*/ 	.word	0x00000017
        /*140c*/ 	.word	0x00032420
        /*1410*/ 	.short	0x010a
        /*1412*/ 	.byte	0x3f
	.zero		1


	//   ....[98]....
        /*1414*/ 	.word	0x0003a070
        /*1418*/ 	.word	0x00000011
        /*141c*/ 	.word	0x00032460
        /*1420*/ 	.short	0x010a
        /*1422*/ 	.byte	0x3f
	.zero		1


	//   ....[99]....
        /*1424*/ 	.word	0x0003a9c0
        /*1428*/ 	.word	0x00000004
        /*142c*/ 	.word	0x00032440
        /*1430*/ 	.short	0x010a
        /*1432*/ 	.byte	0x3f
	.zero		1


	//   ....[100]....
        /*1434*/ 	.word	0x0003b0a0
        /*1438*/ 	.word	0x00000004
        /*143c*/ 	.word	0x00032460
        /*1440*/ 	.short	0x010a
        /*1442*/ 	.byte	0x3f
	.zero		1


	//   ....[101]....
        /*1444*/ 	.word	0x0003c140
        /*1448*/ 	.word	0x00000005
        /*144c*/ 	.word	0x00032420
        /*1450*/ 	.short	0x010a
        /*1452*/ 	.byte	0x3f
	.zero		1


	//   ....[102]....
        /*1454*/ 	.word	0x0003c2e0
        /*1458*/ 	.word	0x00000003
        /*145c*/ 	.word	0x00032440
        /*1460*/ 	.short	0x010a
        /*1462*/ 	.byte	0x3f
	.zero		1


	//   ....[103]....
        /*1464*/ 	.word	0x0003c330
        /*1468*/ 	.word	0x00000019
        /*146c*/ 	.word	0x00032440
        /*1470*/ 	.short	0x010a
        /*1472*/ 	.byte	0x3f
	.zero		1


	//   ....[104]....
        /*1474*/ 	.word	0x0003c380
        /*1478*/ 	.word	0x00000003
        /*147c*/ 	.word	0x00032460
        /*1480*/ 	.short	0x010a
        /*1482*/ 	.byte	0x3f
	.zero		1


	//   ....[105]....
        /*1484*/ 	.word	0x0003c510
        /*1488*/ 	.word	0x0000000a
        /*148c*/ 	.word	0x00000000
        /*1490*/ 	.short	0x010a
        /*1492*/ 	.byte	0x3f
	.zero		1


	//   ....[106]....
        /*1494*/ 	.word	0x0003c610
        /*1498*/ 	.word	0x00000008
        /*149c*/ 	.word	0x00000000
        /*14a0*/ 	.short	0x010a
        /*14a2*/ 	.byte	0x3f
	.zero		1


	//   ....[107]....
        /*14a4*/ 	.word	0x0003ca30
        /*14a8*/ 	.word	0x00000004
        /*14ac*/ 	.word	0x00032410
        /*14b0*/ 	.short	0x010a
        /*14b2*/ 	.byte	0x3f
	.zero		1


	//   ....[108]....
        /*14b4*/ 	.word	0x0003cb50
        /*14b8*/ 	.word	0x0000000a
        /*14bc*/ 	.word	0x00000000
        /*14c0*/ 	.short	0x010a
        /*14c2*/ 	.byte	0x3f
	.zero		1


	//   ....[109]....
        /*14c4*/ 	.word	0x0003cc50
        /*14c8*/ 	.word	0x00000008
        /*14cc*/ 	.word	0x00000000
        /*14d0*/ 	.short	0x010a
        /*14d2*/ 	.byte	0x3f
	.zero		1


	//   ....[110]....
        /*14d4*/ 	.word	0x0003da50
        /*14d8*/ 	.word	0x00000005
        /*14dc*/ 	.word	0x00000000
        /*14e0*/ 	.short	0x0101
        /*14e2*/ 	.byte	0x3f
	.zero		1


	//   ....[111]....
        /*14e4*/ 	.word	0x00047a40
        /*14e8*/ 	.word	0x00000000
        /*14ec*/ 	.word	0x00000000
        /*14f0*/ 	.short	0x0101
        /*14f2*/ 	.byte	0x3f
	.zero		1


	//   ....[112]....
        /*14f4*/ 	.word	0x00047a60
        /*14f8*/ 	.word	0x00000008
        /*14fc*/ 	.word	0x00000000
        /*1500*/ 	.short	0x010a
        /*1502*/ 	.byte	0x3f
	.zero		1


	//   ....[113]....
        /*1504*/ 	.word	0x00047ab0
        /*1508*/ 	.word	0x00000004
        /*150c*/ 	.word	0x00032410
        /*1510*/ 	.short	0x010a
        /*1512*/ 	.byte	0x3f
	.zero		1


	//   ....[114]....
        /*1514*/ 	.word	0x00047b00
        /*1518*/ 	.word	0x00000008
        /*151c*/ 	.word	0x00000000
        /*1520*/ 	.short	0x010a
        /*1522*/ 	.byte	0x3f
	.zero		1


	//----- nvinfo : EIATTR_NUM_MBARRIERS
	.align		4
.L_1448:
        /*1524*/ 	.byte	0x03, 0x38
        /*1526*/ 	.short	0x0017


	//----- nvinfo : EIATTR_EXIT_INSTR_OFFSETS
	.align		4
        /*1528*/ 	.byte	0x04, 0x1c
        /*152a*/ 	.short	(.L_1450 - .L_1449)


	//   ....[0]....
.L_1449:
        /*152c*/ 	.word	0x00036340


	//----- nvinfo : EIATTR_MAX_THREADS
	.align		4
.L_1450:
        /*1530*/ 	.byte	0x04, 0x05
        /*1532*/ 	.short	(.L_1452 - .L_1451)
.L_1451:
        /*1534*/ 	.word	0x00000180
        /*1538*/ 	.word	0x00000001
        /*153c*/ 	.word	0x00000001


	//----- nvinfo : EIATTR_CRS_STACK_SIZE
	.align		4
.L_1452:
        /*1540*/ 	.byte	0x04, 0x1e
        /*1542*/ 	.short	(.L_1454 - .L_1453)
.L_1453:
        /*1544*/ 	.word	0x00000000


	//----- nvinfo : EIATTR_CBANK_PARAM_SIZE
	.align		4
.L_1454:
        /*1548*/ 	.byte	0x03, 0x19
        /*154a*/ 	.short	0x0bf0


	//----- nvinfo : EIATTR_PARAM_CBANK
	.align		4
        /*154c*/ 	.byte	0x04, 0x0a
        /*154e*/ 	.short	(.L_1456 - .L_1455)
	.align		4
.L_1455:
        /*1550*/ 	.word	index@(.nv.constant0._ZN7cutlass13device_kernelIN5flash11enable_sm90INS1_16FlashAttnFwdSm90INS1_25CollectiveMainloopFwdSm90ILi2EN4cute5tupleIJNS5_1CILi1EEES8_S8_EEENS6_IJNS7_ILi128EEENS7_ILi96EEENS7_ILi64EEEEEELi256ENS_10bfloat16_tEfNS_4arch4Sm90ELb0ELb1ELb0ELb1ELb1ELb1ELb1ELb1ELb0ELb1ELb0ELb0EEENS1_21CollectiveEpilogueFwdINS6_IJSA_NS7_ILi256EEESB_EEES9_SE_SG_Li256ELb1ELb1ELb0ELb0EEENS1_36VarlenDynamicPersistentTileSchedulerILi128ELi96ELi256ELi128ELb0ELb1ELb1ELb1ELb0ELb1EEEEEEEEEvNT_6ParamsE)
        /*1554*/ 	.short	0x0210
        /*1556*/ 	.short	0x0bf0


	//----- nvinfo : EIATTR_SW_WAR
	.align		4
.L_1456:
        /*1558*/ 	.byte	0x04, 0x36
        /*155a*/ 	.short	(.L_1458 - .L_1457)
.L_1457:
        /*155c*/ 	.word	0x00000008
.L_1458:


//--------------------- .nv.info._ZN7cutlass13device_kernelIN5flash11enable_sm90INS1_16FlashAttnFwdSm90INS1_25CollectiveMainloopFwdSm90ILi2EN4cute5tupleIJNS5_1CILi1EEES8_S8_EEENS6_IJNS7_ILi128EEENS7_ILi96EEENS7_ILi64EEEEEELi256ENS_10bfloat16_tEfNS_4arch4Sm90ELb1ELb0ELb0ELb0ELb1ELb0ELb0ELb1ELb0ELb1ELb0ELb0EEENS1_21CollectiveEpilogueFwdINS6_IJSA_NS7_ILi256EEESB_EEES9_SE_SG_Li256ELb0ELb1ELb0ELb0EEENS1_30DynamicPersistentTileSchedulerILi256ELi128ELb0ELb1ELb1EEEEEEEEEvNT_6ParamsE --------------------------
	.section	.nv.info._ZN7cutlass13device_kernelIN5flash11enable_sm90INS1_16FlashAttnFwdSm90INS1_25CollectiveMainloopFwdSm90ILi2EN4cute5tupleIJNS5_1CILi1EEES8_S8_EEENS6_IJNS7_ILi128EEENS7_ILi96EEENS7_ILi64EEEEEELi256ENS_10bfloat16_tEfNS_4arch4Sm90ELb1ELb0ELb0ELb0ELb1ELb0ELb0ELb1ELb0ELb1ELb0ELb0EEENS1_21CollectiveEpilogueFwdINS6_IJSA_NS7_ILi256EEESB_EEES9_SE_SG_Li256ELb0ELb1ELb0ELb0EEENS1_30DynamicPersistentTileSchedulerILi256ELi128ELb0ELb1ELb1EEEEEEEEEvNT_6ParamsE,"",@"SHT_CUDA_INFO"
	.sectionflags	@""
	.align	4


	//----- nvinfo : EIATTR_CUDA_API_VERSION
	.align		4
        /*0000*/ 	.byte	0x04, 0x37
        /*0002*/ 	.short	(.L_1460 - .L_1459)
.L_1459:
        /*0004*/ 	.word	0x00000082


	//----- nvinfo : EIATTR_KPARAM_INFO
	.align		4
.L_1460:
        /*0008*/ 	.byte	0x04, 0x17
        /*000a*/ 	.short	(.L_1462 - .L_1461)
.L_1461:
        /*000c*/ 	.word	0x00000000
        /*0010*/ 	.short	0x0000
        /*0012*/ 	.short	0x0070
        /*0014*/ 	.byte	0x00, 0xf0, 0x01, 0x2a


	//----- nvinfo : EIATTR_SPARSE_MMA_MASK
	.align		4
.L_1462:
        /*0018*/ 	.byte	0x03, 0x50
        /*001a*/ 	.short	0x0000


	//----- nvinfo : EIATTR_MAXREG_COUNT
	.align		4
        /*001c*/ 	.byte	0x03, 0x1b
        /*001e*/ 	.short	0x00a8


	//----- nvinfo : EIATTR_NUM_BARRIERS
	.align		4
        /*0020*/ 	.byte	0x02, 0x4c
        /*0022*/ 	.byte	0x10
	.zero		1


	//----- nvinfo : EIATTR_EXTERNS
	.align		4
        /*0024*/ 	.byte	0x04, 0x0f
        /*0026*/ 	.short	(.L_1464 - .L_1463)


	//   ....[0]....
	.align		4
.L_1463:
        /*0028*/ 	.word	index@(__assertfail)


	//----- nvinfo : EIATTR_ANNOTATIONS
	.align		4
.L_1464:
        /*002c*/ 	.byte	0x04, 0x55
        /*002e*/ 	.short	(.L_1466 - .L_1465)


	//   ....[0]....
.L_1465:
        /*0030*/ 	.word	0x00000001
        /*0034*/ 	.byte	0x60, 0xac, 0x00, 0x00, 0x01, 0x00, 0x00, 0x00, 0x50, 0xb0, 0x00, 0x00, 0x01, 0x00, 0x00, 0x00
        /*0044*/ 	.byte	0x90, 0xb0, 0x00, 0x00, 0x01, 0x00, 0x00, 0x00, 0xf0, 0xcc, 0x00, 0x00, 0x01, 0x00, 0x00, 0x00
        /*0054*/ 	.byte	0x10, 0xcd, 0x00, 0x00, 0x01, 0x00, 0x00, 0x00, 0xb0, 0xcf, 0x00, 0x00, 0x01, 0x00, 0x00, 0x00
        /*0064*/ 	.byte	0xf0, 0xe6, 0x00, 0x00, 0x01, 0x00, 0x00, 0x00, 0xf0, 0xfe, 0x00, 0x00


	//----- nvinfo : EIATTR_MERCURY_ISA_VERSION
	.align		4
.L_1466:
        /*0070*/ 	.byte	0x03, 0x5f
        /*0072*/ 	.short	0x0101


	//----- nvinfo : EIATTR_INT_WARP_WIDE_INSTR_OFFSETS
	.align		4
        /*0074*/ 	.byte	0x04, 0x31
        /*0076*/ 	.short	(.L_1468 - .L_1467)


	//   ....[0]....
.L_1467:
        /*0078*/ 	.word	0x000000c0


	//   ....[1]....
        /*007c*/ 	.word	0x000000d0


	//   ....[2]....
        /*0080*/ 	.word	0x00000170


	//   ....[3]....
        /*0084*/ 	.word	0x0000b5f0


	//   ....[4]....
        /*0088*/ 	.word	0x0000b680


	//   ....[5]....
        /*008c*/ 	.word	0x0000e480


	//   ....[6]....
        /*0090*/ 	.word	0x0000e510


	//----- nvinfo : EIATTR_COOP_GROUP_MASK_REGIDS
	.align		4
.L_1468:
        /*0094*/ 	.byte	0x04, 0x29
        /*0096*/ 	.short	(.L_1470 - .L_1469)


	//   ....[0]....
.L_1469:
        /*0098*/ 	.word	0xffffffff


	//   ....[1]....
        /*009c*/ 	.word	0xffffffff


	//   ....[2]....
        /*00a0*/ 	.word	0xffffffff


	//   ....[3]....
        /*00a4*/ 	.word	0xffffffff


	//   ....[4]....
        /*00a8*/ 	.word	0xffffffff


	//   ....[5]....
        /*00ac*/ 	.word	0xffffffff


	//   ....[6]....
        /*00b0*/ 	.word	0xffffffff


	//   ....[7]....
        /*00b4*/ 	.word	0xffffffff


	//   ....[8]....
        /*00b8*/ 	.word	0xffffffff


	//   ....[9]....
        /*00bc*/ 	.word	0xffffffff


	//   ....[10]....
        /*00c0*/ 	.word	0xffffffff


	//   ....[11]....
        /*00c4*/ 	.word	0xffffffff


	//   ....[12]....
        /*00c8*/ 	.word	0xffffffff


	//   ....[13]....
        /*00cc*/ 	.word	0xffffffff


	//   ....[14]....
        /*00d0*/ 	.word	0xffffffff


	//   ....[15]....
        /*00d4*/ 	.word	0xffffffff


	//   ....[16]....
        /*00d8*/ 	.word	0xffffffff


	//   ....[17]....
        /*00dc*/ 	.word	0xffffffff


	//   ....[18]....
        /*00e0*/ 	.word	0xffffffff


	//   ....[19]....
        /*00e4*/ 	.word	0xffffffff


	//   ....[20]....
        /*00e8*/ 	.word	0xffffffff


	//   ....[21]....
        /*00ec*/ 	.word	0xffffffff


	//   ....[22]....
        /*00f0*/ 	.word	0xffffffff


	//   ....[23]....
        /*00f4*/ 	.word	0xffffffff


	//   ....[24]....
        /*00f8*/ 	.word	0xffffffff


	//   ....[25]....
        /*00fc*/ 	.word	0xffffffff


	//   ....[26]....
        /*0100*/ 	.word	0xffffffff


	//   ....[27]....
        /*0104*/ 	.word	0xffffffff


	//   ....[28]....
        /*0108*/ 	.word	0xffffffff


	//   ....[29]....
        /*010c*/ 	.word	0xffffffff


	//   ....[30]....
        /*0110*/ 	.word	0xffffffff


	//   ....[31]....
        /*0114*/ 	.word	0xffffffff


	//   ....[32]....
        /*0118*/ 	.word	0xffffffff


	//   ....[33]....
        /*011c*/ 	.word	0xffffffff


	//   ....[34]....
        /*0120*/ 	.word	0xffffffff


	//   ....[35]....
        /*0124*/ 	.word	0xffffffff


	//   ....[36]....
        /*0128*/ 	.word	0xffffffff


	//   ....[37]....
        /*012c*/ 	.word	0xffffffff


	//   ....[38]....
        /*0130*/ 	.word	0xffffffff


	//   ....[39]....
        /*0134*/ 	.word	0xffffffff


	//   ....[40]....
        /*0138*/ 	.word	0xffffffff


	//   ....[41]....
        /*013c*/ 	.word	0xffffffff


	//   ....[42]....
        /*0140*/ 	.word	0xffffffff


	//   ....[43]....
        /*0144*/ 	.word	0xffffffff


	//   ....[44]....
        /*0148*/ 	.word	0xffffffff


	//   ....[45]....
        /*014c*/ 	.word	0xffffffff


	//   ....[46]....
        /*0150*/ 	.word	0xffffffff


	//   ....[47]....
        /*0154*/ 	.word	0xffffffff


	//   ....[48]....
        /*0158*/ 	.word	0xffffffff


	//   ....[49]....
        /*015c*/ 	.word	0xffffffff


	//   ....[50]....
        /*0160*/ 	.word	0xffffffff


	//   ....[51]....
        /*0164*/ 	.word	0xffffffff


	//   ....[52]....
        /*0168*/ 	.word	0xffffffff


	//   ....[53]....
        /*016c*/ 	.word	0xffffffff


	//   ....[54]....
        /*0170*/ 	.word	0xffffffff


	//   ....[55]....
        /*0174*/ 	.word	0xffffffff


	//   ....[56]....
        /*0178*/ 	.word	0xffffffff


	//   ....[57]....
        /*017c*/ 	.word	0xffffffff


	//   ....[58]....
        /*0180*/ 	.word	0xffffffff


	//   ....[59]....
        /*0184*/ 	.word	0xffffffff


	//   ....[60]....
        /*0188*/ 	.word	0xffffffff


	//   ....[61]....
        /*018c*/ 	.word	0xffffffff


	//   ....[62]....
        /*0190*/ 	.word	0xffffffff


	//   ....[63]....
        /*0194*/ 	.word	0xffffffff


	//   ....[64]....
        /*0198*/ 	.word	0xffffffff


	//   ....[65]....
        /*019c*/ 	.word	0xffffffff


	//   ....[66]....
        /*01a0*/ 	.word	0xffffffff


	//   ....[67]....
        /*01a4*/ 	.word	0xffffffff


	//   ....[68]....
        /*01a8*/ 	.word	0xffffffff


	//   ....[69]....
        /*01ac*/ 	.word	0xffffffff


	//   ....[70]....
        /*01b0*/ 	.word	0xffffffff


	//   ....[71]....
        /*01b4*/ 	.word	0xffffffff


	//   ....[72]....
        /*01b8*/ 	.word	0xffffffff


	//   ....[73]....
        /*01bc*/ 	.word	0xffffffff


	//   ....[74]....
        /*01c0*/ 	.word	0xffffffff


	//   ....[75]....
        /*01c4*/ 	.word	0xffffffff


	//   ....[76]....
        /*01c8*/ 	.word	0xffffffff


	//   ....[77]....
        /*01cc*/ 	.word	0xffffffff


	//   ....[78]....
        /*01d0*/ 	.word	0xffffffff


	//   ....[79]....
        /*01d4*/ 	.word	0xffffffff


	//   ....[80]....
        /*01d8*/ 	.word	0xffffffff


	//   ....[81]....
        /*01dc*/ 	.word	0xffffffff


	//   ....[82]....
        /*01e0*/ 	.word	0xffffffff


	//   ....[83]....
        /*01e4*/ 	.word	0xffffffff


	//   ....[84]....
        /*01e8*/ 	.word	0xffffffff


	//   ....[85]....
        /*01ec*/ 	.word	0xffffffff


	//   ....[86]....
        /*01f0*/ 	.word	0xffffffff


	//   ....[87]....
        /*01f4*/ 	.word	0xffffffff


	//   ....[88]....
        /*01f8*/ 	.word	0xffffffff


	//   ....[89]....
        /*01fc*/ 	.word	0xffffffff


	//   ....[90]....
        /*0200*/ 	.word	0xffffffff


	//   ....[91]....
        /*0204*/ 	.word	0xffffffff


	//   ....[92]....
        /*0208*/ 	.word	0xffffffff


	//   ....[93]....
        /*020c*/ 	.word	0xffffffff


	//   ....[94]....
        /*0210*/ 	.word	0xffffffff


	//   ....[95]....
        /*0214*/ 	.word	0xffffffff


	//   ....[96]....
        /*0218*/ 	.word	0xffffffff


	//   ....[97]....
        /*021c*/ 	.word	0xffffffff


	//   ....[98]....
        /*0220*/ 	.word	0xffffffff


	//   ....[99]....
        /*0224*/ 	.word	0xffffffff


	//   ....[100]....
        /*0228*/ 	.word	0xffffffff


	//   ....[101]....
        /*022c*/ 	.word	0xffffffff


	//   ....[102]....
        /*0230*/ 	.word	0xffffffff


	//   ....[103]....
        /*0234*/ 	.word	0xffffffff


	//   ....[104]....
        /*0238*/ 	.word	0xffffffff


	//   ....[105]....
        /*023c*/ 	.word	0xffffffff


	//   ....[106]....
        /*0240*/ 	.word	0xffffffff


	//   ....[107]....
        /*0244*/ 	.word	0xffffffff


	//   ....[108]....
        /*0248*/ 	.word	0xffffffff


	//   ....[109]....
        /*024c*/ 	.word	0xffffffff


	//   ....[110]....
        /*0250*/ 	.word	0xffffffff


	//   ....[111]....
        /*0254*/ 	.word	0xffffffff


	//   ....[112]....
        /*0258*/ 	.word	0xffffffff


	//   ....[113]....
        /*025c*/ 	.word	0xffffffff


	//   ....[114]....
        /*0260*/ 	.word	0x0500000f


	//   ....[115]....
        /*0264*/ 	.word	0x0500000f


	//   ....[116]....
        /*0268*/ 	.word	0x0500000f


	//   ....[117]....
        /*026c*/ 	.word	0x0500000f


	//   ....[118]....
        /*0270*/ 	.word	0x0500000f


	//   ....[119]....
        /*0274*/ 	.word	0x0500000f


	//   ....[120]....
        /*0278*/ 	.word	0x0500000f


	//   ....[121]....
        /*027c*/ 	.word	0x0500000f


	//   ....[122]....
        /*0280*/ 	.word	0x0500000f


	//   ....[123]....
        /*0284*/ 	.word	0x0500000f


	//   ....[124]....
        /*0288*/ 	.word	0x0500000f


	//   ....[125]....
        /*028c*/ 	.word	0x0500000f


	//   ....[126]....
        /*0290*/ 	.word	0x0500000f


	//   ....[127]....
        /*0294*/ 	.word	0x0500000f


	//   ....[128]....
        /*0298*/ 	.word	0x0500000f


	//   ....[129]....
        /*029c*/ 	.word	0x0500000f


	//   ....[130]....
        /*02a0*/ 	.word	0x0500000f


	//   ....[131]....
        /*02a4*/ 	.word	0x0500000f


	//   ....[132]....
        /*02a8*/ 	.word	0x0500000f


	//   ....[133]....
        /*02ac*/ 	.word	0x0500000f


	//   ....[134]....
        /*02b0*/ 	.word	0x0500000f


	//   ....[135]....
        /*02b4*/ 	.word	0x0500000f


	//   ....[136]....
        /*02b8*/ 	.word	0x0500000f


	//   ....[137]....
        /*02bc*/ 	.word	0x0500000f


	//   ....[138]....
        /*02c0*/ 	.word	0x0500000f


	//   ....[139]....
        /*02c4*/ 	.word	0x0500000f


	//   ....[140]....
        /*02c8*/ 	.word	0x0500000f


	//   ....[141]....
        /*02cc*/ 	.word	0x0500000f


	//   ....[142]....
        /*02d0*/ 	.word	0x0500000f


	//   ....[143]....
        /*02d4*/ 	.word	0x0500000f


	//   ....[144]....
        /*02d8*/ 	.word	0x0500000f


	//   ....[145]....
        /*02dc*/ 	.word	0x0500000f


	//   ....[146]....
        /*02e0*/ 	.word	0x0500000f


	//   ....[147]....
        /*02e4*/ 	.word	0x0500000f


	//   ....[148]....
        /*02e8*/ 	.word	0x0500000f


	//   ....[149]....
        /*02ec*/ 	.word	0x0500000f


	//   ....[150]....
        /*02f0*/ 	.word	0x0500000f


	//   ....[151]....
        /*02f4*/ 	.word	0x0500000f


	//   ....[152]....
        /*02f8*/ 	.word	0x0500000f


	//   ....[153]....
        /*02fc*/ 	.word	0x0500000f


	//   ....[154]....
        /*0300*/ 	.word	0x0500000f


	//   ....[155]....
        /*0304*/ 	.word	0x0500000f


	//   ....[156]....
        /*0308*/ 	.word	0x0500000f


	//   ....[157]....
        /*030c*/ 	.word	0x0500000f


	//   ....[158]....
        /*0310*/ 	.word	0x0500000f


	//   ....[159]....
        /*0314*/ 	.word	0x0500000f


	//   ....[160]....
        /*0318*/ 	.word	0x0500000f


	//   ....[161]....
        /*031c*/ 	.word	0x0500000f


	//   ....[162]....
        /*0320*/ 	.word	0x0500000f


	//   ....[163]....
        /*0324*/ 	.word	0x0500000f


	//   ....[164]....
        /*0328*/ 	.word	0x0500000f


	//   ....[165]....
        /*032c*/ 	.word	0x0500000f


	//   ....[166]....
        /*0330*/ 	.word	0x0500000f


	//   ....[167]....
        /*0334*/ 	.word	0x0500000f


	//   ....[168]....
        /*0338*/ 	.word	0x0500000f


	//   ....[169]....
        /*033c*/ 	.word	0x0500000f


	//   ....[170]....
        /*0340*/ 	.word	0x0500000f


	//   ....[171]....
        /*0344*/ 	.word	0x0500000f


	//   ....[172]....
        /*0348*/ 	.word	0x0500000f


	//   ....[173]....
        /*034c*/ 	.word	0x0500000f


	//   ....[174]....
        /*0350*/ 	.word	0x0500000f


	//   ....[175]....
        /*0354*/ 	.word	0x0500000f


	//   ....[176]....
        /*0358*/ 	.word	0x0500000f


	//   ....[177]....
        /*035c*/ 	.word	0x0500000f


	//   ....[178]....
        /*0360*/ 	.word	0x0500000f


	//   ....[179]....
        /*0364*/ 	.word	0x0500000f


	//   ....[180]....
        /*0368*/ 	.word	0x0500000f


	//----- nvinfo : EIATTR_COOP_GROUP_INSTR_OFFSETS
	.align		4
.L_1470:
        /*036c*/ 	.byte	0x04, 0x28
        /*036e*/ 	.short	(.L_1472 - .L_1471)


	//   ....[0]....
.L_1471:
        /*0370*/ 	.word	0x00000080


	//   ....[1]....
        /*0374*/ 	.word	0x00000090


	//   ....[2]....
        /*0378*/ 	.word	0x000002d0


	//   ....[3]....
        /*037c*/ 	.word	0x00000430


	//   ....[4]....
        /*0380*/ 	.word	0x00000550


	//   ....[5]....
        /*0384*/ 	.word	0x000006b0


	//   ....[6]....
        /*0388*/ 	.word	0x00001610


	//   ....[7]....
        /*038c*/ 	.word	0x00001cd0


	//   ....[8]....
        /*0390*/ 	.word	0x00001cf0


	//   ....[9]....
        /*0394*/ 	.word	0x00002210


	//   ....[10]....
        /*0398*/ 	.word	0x00002310


	//   ....[11]....
        /*039c*/ 	.word	0x00002940


	//   ....[12]....
        /*03a0*/ 	.word	0x000029b0


	//   ....[13]....
        /*03a4*/ 	.word	0x00003a00


	//   ....[14]....
        /*03a8*/ 	.word	0x00003ee0


	//   ....[15]....
        /*03ac*/ 	.word	0x00003f00


	//   ....[16]....
        /*03b0*/ 	.word	0x00003f80


	//   ....[17]....
        /*03b4*/ 	.word	0x00004560


	//   ....[18]....
        /*03b8*/ 	.word	0x00004620


	//   ....[19]....
        /*03bc*/ 	.word	0x00005ff0


	//   ....[20]....
        /*03c0*/ 	.word	0x00006020


	//   ....[21]....
        /*03c4*/ 	.word	0x00006480


	//   ....[22]....
        /*03c8*/ 	.word	0x00006650


	//   ....[23]....
        /*03cc*/ 	.word	0x00007860


	//   ....[24]....
        /*03d0*/ 	.word	0x000078e0


	//   ....[25]....
        /*03d4*/ 	.word	0x00007950


	//   ....[26]....
        /*03d8*/ 	.word	0x00007980


	//   ....[27]....
        /*03dc*/ 	.word	0x00009380


	//   ....[28]....
        /*03e0*/ 	.word	0x000093b0


	//   ....[29]....
        /*03e4*/ 	.word	0x00009420


	//   ....[30]....
        /*03e8*/ 	.word	0x00009450


	//   ....[31]....
        /*03ec*/ 	.word	0x00009aa0


	//   ....[32]....
        /*03f0*/ 	.word	0x00009ad0


	//   ....[33]....
        /*03f4*/ 	.word	0x00009c20


	//   ....[34]....
        /*03f8*/ 	.word	0x00009c40


	//   ....[35]....
        /*03fc*/ 	.word	0x00009d80


	//   ....[36]....
        /*0400*/ 	.word	0x00009da0


	//   ....[37]....
        /*0404*/ 	.word	0x00009ef0


	//   ....[38]....
        /*0408*/ 	.word	0x00009f10


	//   ....[39]....
        /*040c*/ 	.word	0x0000a610


	//   ....[40]....
        /*0410*/ 	.word	0x0000a640


	//   ....[41]....
        /*0414*/ 	.word	0x0000a790


	//   ....[42]....
        /*0418*/ 	.word	0x0000a7b0


	//   ....[43]....
        /*041c*/ 	.word	0x0000a8f0


	//   ....[44]....
        /*0420*/ 	.word	0x0000a910


	//   ....[45]....
        /*0424*/ 	.word	0x0000aa60


	//   ....[46]....
        /*0428*/ 	.word	0x0000aa80


	//   ....[47]....
        /*042c*/ 	.word	0x0000ac90


	//   ....[48]....
        /*0430*/ 	.word	0x0000c040


	//   ....[49]....
        /*0434*/ 	.word	0x0000c060


	//   ....[50]....
        /*0438*/ 	.word	0x0000c070


	//   ....[51]....
        /*043c*/ 	.word	0x0000c0b0


	//   ....[52]....
        /*0440*/ 	.word	0x0000c100


	//   ....[53]....
        /*0444*/ 	.word	0x0000c120


	//   ....[54]....
        /*0448*/ 	.word	0x0000c170


	//   ....[55]....
        /*044c*/ 	.word	0x0000c190


	//   ....[56]....
        /*0450*/ 	.word	0x0000c1e0


	//   ....[57]....
        /*0454*/ 	.word	0x0000c200


	//   ....[58]....
        /*0458*/ 	.word	0x0000c230


	//   ....[59]....
        /*045c*/ 	.word	0x0000c260


	//   ....[60]....
        /*0460*/ 	.word	0x0000c8a0


	//   ....[61]....
        /*0464*/ 	.word	0x0000c8c0


	//   ....[62]....
        /*0468*/ 	.word	0x0000c8e0


	//   ....[63]....
        /*046c*/ 	.word	0x0000c940


	//   ....[64]....
        /*0470*/ 	.word	0x0000c990


	//   ....[65]....
        /*0474*/ 	.word	0x0000c9b0


	//   ....[66]....
        /*0478*/ 	.word	0x0000ca00


	//   ....[67]....
        /*047c*/ 	.word	0x0000ca20


	//   ....[68]....
        /*0480*/ 	.word	0x0000ca70


	//   ....[69]....
        /*0484*/ 	.word	0x0000ca90


	//   ....[70]....
        /*0488*/ 	.word	0x0000cae0


	//   ....[71]....
        /*048c*/ 	.word	0x0000cb00


	//   ....[72]....
        /*0490*/ 	.word	0x0000cb50


	//   ....[73]....
        /*0494*/ 	.word	0x0000cb70


	//   ....[74]....
        /*0498*/ 	.word	0x0000cba0


	//   ....[75]....
        /*049c*/ 	.word	0x0000cbc0


	//   ....[76]....
        /*04a0*/ 	.word	0x0000cff0


	//   ....[77]....
        /*04a4*/ 	.word	0x0000d040


	//   ....[78]....
        /*04a8*/ 	.word	0x0000d060


	//   ....[79]....
        /*04ac*/ 	.word	0x0000d130


	//   ....[80]....
        /*04b0*/ 	.word	0x0000d140


	//   ....[81]....
        /*04b4*/ 	.word	0x0000d170


	//   ....[82]....
        /*04b8*/ 	.word	0x0000d200


	//   ....[83]....
        /*04bc*/ 	.word	0x0000d2a0


	//   ....[84]....
        /*04c0*/ 	.word	0x0000d2c0


	//   ....[85]....
        /*04c4*/ 	.word	0x0000d360


	//   ....[86]....
        /*04c8*/ 	.word	0x0000d380


	//   ....[87]....
        /*04cc*/ 	.word	0x0000d390


	//   ....[88]....
        /*04d0*/ 	.word	0x0000dab0


	//   ....[89]....
        /*04d4*/ 	.word	0x0000dad0


	//   ....[90]....
        /*04d8*/ 	.word	0x0000dae0


	//   ....[91]....
        /*04dc*/ 	.word	0x0000daf0


	//   ....[92]....
        /*04e0*/ 	.word	0x0000db10


	//   ....[93]....
        /*04e4*/ 	.word	0x0000db70


	//   ....[94]....
        /*04e8*/ 	.word	0x0000db90


	//   ....[95]....
        /*04ec*/ 	.word	0x0000dba0


	//   ....[96]....
        /*04f0*/ 	.word	0x0000dbe0


	//   ....[97]....
        /*04f4*/ 	.word	0x0000dc10


	//   ....[98]....
        /*04f8*/ 	.word	0x0000dc20


	//   ....[99]....
        /*04fc*/ 	.word	0x0000dc40


	//   ....[100]....
        /*0500*/ 	.word	0x0000dfa0


	//   ....[101]....
        /*0504*/ 	.word	0x0000dfc0


	//   ....[102]....
        /*0508*/ 	.word	0x0000dfd0


	//   ....[103]....
        /*050c*/ 	.word	0x0000dfe0


	//   ....[104]....
        /*0510*/ 	.word	0x0000dff0


	//   ....[105]....
        /*0514*/ 	.word	0x0000e010


	//   ....[106]....
        /*0518*/ 	.word	0x0000e080


	//   ....[107]....
        /*051c*/ 	.word	0x0000e0a0


	//   ....[108]....
        /*0520*/ 	.word	0x0000e100


	//   ....[109]....
        /*0524*/ 	.word	0x0000e110


	//   ....[110]....
        /*0528*/ 	.word	0x0000e180


	//   ....[111]....
        /*052c*/ 	.word	0x0000e1f0


	//   ....[112]....
        /*0530*/ 	.word	0x0000e630


	//   ....[113]....
        /*0534*/ 	.word	0x0000e810


	//   ....[114]....
        /*0538*/ 	.word	0x0000edb0


	//   ....[115]....
        /*053c*/ 	.word	0x0000ee90


	//   ....[116]....
        /*0540*/ 	.word	0x0000ef30


	//   ....[117]....
        /*0544*/ 	.word	0x0000efb0


	//   ....[118]....
        /*0548*/ 	.word	0x0000f060


	//   ....[119]....
        /*054c*/ 	.word	0x0000f0c0


	//   ....[120]....
        /*0550*/ 	.word	0x0000f180


	//   ....[121]....
        /*0554*/ 	.word	0x0000f1e0


	//   ....[122]....
        /*0558*/ 	.word	0x0000f2a0


	//   ....[123]....
        /*055c*/ 	.word	0x0000f300


	//   ....[124]....
        /*0560*/ 	.word	0x0000f3c0


	//   ....[125]....
        /*0564*/ 	.word	0x0000f420


	//   ....[126]....
        /*0568*/ 	.word	0x0000f4c0


	//   ....[127]....
        /*056c*/ 	.word	0x0000f550


	//   ....[128]....
        /*0570*/ 	.word	0x0000f5d0


	//   ....[129]....
        /*0574*/ 	.word	0x0000f650


	//   ....[130]....
        /*0578*/ 	.word	0x0000f6f0


	//   ....[131]....
        /*057c*/ 	.word	0x0000f750


	//   ....[132]....
        /*0580*/ 	.word	0x0000f810


	//   ....[133]....
        /*0584*/ 	.word	0x0000f870


	//   ....[134]....
        /*0588*/ 	.word	0x0000f930


	//   ....[135]....
        /*058c*/ 	.word	0x0000f990


	//   ....[136]....
        /*0590*/ 	.word	0x0000fa50


	//   ....[137]....
        /*0594*/ 	.word	0x0000fab0


	//   ....[138]....
        /*0598*/ 	.word	0x0000fb70


	//   ....[139]....
        /*059c*/ 	.word	0x0000fbd0


	//   ....[140]....
        /*05a0*/ 	.word	0x0000fc90


	//   ....[141]....
        /*05a4*/ 	.word	0x0000fcf0


	//   ....[142]....
        /*05a8*/ 	.word	0x0000fd90


	//   ....[143]....
        /*05ac*/ 	.word	0x0000fec0


	//   ....[144]....
        /*05b0*/ 	.word	0x0000ff90


	//   ....[145]....
        /*05b4*/ 	.word	0x00010020


	//   ....[146]....
        /*05b8*/ 	.word	0x00010150


	//   ....[147]....
        /*05bc*/ 	.word	0x000101b0


	//   ....[148]....
        /*05c0*/ 	.word	0x000102c0


	//   ....[149]....
        /*05c4*/ 	.word	0x00010320


	//   ....[150]....
        /*05c8*/ 	.word	0x00010430


	//   ....[151]....
        /*05cc*/ 	.word	0x00010490


	//   ....[152]....
        /*05d0*/ 	.word	0x000105a0


	//   ....[153]....
        /*05d4*/ 	.word	0x00010600


	//   ....[154]....
        /*05d8*/ 	.word	0x000106c0


	//   ....[155]....
        /*05dc*/ 	.word	0x00010820


	//   ....[156]....
        /*05e0*/ 	.word	0x000108c0


	//   ....[157]....
        /*05e4*/ 	.word	0x00010920


	//   ....[158]....
        /*05e8*/ 	.word	0x000109c0


	//   ....[159]....
        /*05ec*/ 	.word	0x00010a20


	//   ....[160]....
        /*05f0*/ 	.word	0x00010ad0


	//   ....[161]....
        /*05f4*/ 	.word	0x00010b30


	//   ....[162]....
        /*05f8*/ 	.word	0x00010bd0


	//   ....[163]....
        /*05fc*/ 	.word	0x00010c30


	//   ....[164]....
        /*0600*/ 	.word	0x00010cd0


	//   ....[165]....
        /*0604*/ 	.word	0x00010d30


	//   ....[166]....
        /*0608*/ 	.word	0x00010dd0


	//   ....[167]....
        /*060c*/ 	.word	0x00010eb0


	//   ....[168]....
        /*0610*/ 	.word	0x00010f50


	//   ....[169]....
        /*0614*/ 	.word	0x00010fb0


	//   ....[170]....
        /*0618*/ 	.word	0x00011080


	//   ....[171]....
        /*061c*/ 	.word	0x000110e0


	//   ....[172]....
        /*0620*/ 	.word	0x000111b0


	//   ....[173]....
        /*0624*/ 	.word	0x00011210


	//   ....[174]....
        /*0628*/ 	.word	0x000112e0


	//   ....[175]....
        /*062c*/ 	.word	0x00011340


	//   ....[176]....
        /*0630*/ 	.word	0x00011410


	//   ....[177]....
        /*0634*/ 	.word	0x00011470


	//   ....[178]....
        /*0638*/ 	.word	0x00011540


	//   ....[179]....
        /*063c*/ 	.word	0x000115d0


	//   ....[180]....
        /*0640*/ 	.word	0x000116f0


	//----- nvinfo : EIATTR_REG_RECONFIG
	.align		4
.L_1472:
        /*0644*/ 	.byte	0x01, 0x54
	.zero		2


	//----- nvinfo : EIATTR_SYSCALL_OFFSETS
	.align		4
        /*0648*/ 	.byte	0x04, 0x46
        /*064a*/ 	.short	(.L_1474 - .L_1473)


	//   ....[0]....
.L_1473:
        /*064c*/ 	.word	0x000017f0


	//   ....[1]....
        /*0650*/ 	.word	0x0000b7e0


	//   ....[2]....
        /*0654*/ 	.word	0x0000b930


	//   ....[3]....
        /*0658*/ 	.word	0x0000ba20


	//   ....[4]....
        /*065c*/ 	.word	0x0000c540


	//----- nvinfo : EIATTR_MBARRIER_INSTR_OFFSETS
	.align		4
.L_1474:
        /*0660*/ 	.byte	0x04, 0x39
        /*0662*/ 	.short	(.L_1476 - .L_1475)


	//   ....[0]....
.L_1475:
        /*0664*/ 	.word	0x00000180
        /*0668*/ 	.word	0x000000ff
        /*066c*/ 	.word	0x00022800
        /*0670*/ 	.short	0x0100
        /*0672*/ 	.byte	0x08
	.zero		1


	//   ....[1]....
        /*0674*/ 	.word	0x00000190
        /*0678*/ 	.word	0x000000ff
        /*067c*/ 	.word	0x00022820
        /*0680*/ 	.short	0x0100
        /*0682*/ 	.byte	0x08
	.zero		1


	//   ....[2]....
        /*0684*/ 	.word	0x00000280
        /*0688*/ 	.word	0x000000ff
        /*068c*/ 	.word	0x00022830
        /*0690*/ 	.short	0x0100
        /*0692*/ 	.byte	0x08
	.zero		1


	//   ....[3]....
        /*0694*/ 	.word	0x00000290
        /*0698*/ 	.word	0x000000ff
        /*069c*/ 	.word	0x00022840
        /*06a0*/ 	.short	0x0100
        /*06a2*/ 	.byte	0x08
	.zero		1


	//   ....[4]....
        /*06a4*/ 	.word	0x000002a0
        /*06a8*/ 	.word	0x000000ff
        /*06ac*/ 	.word	0x00022838
        /*06b0*/ 	.short	0x0100
        /*06b2*/ 	.byte	0x08
	.zero		1


	//   ....[5]....
        /*06b4*/ 	.word	0x000002b0
        /*06b8*/ 	.word	0x000000ff
        /*06bc*/ 	.word	0x00022848
        /*06c0*/ 	.short	0x0100
        /*06c2*/ 	.byte	0x08
	.zero		1


	//   ....[6]....
        /*06c4*/ 	.word	0x000003e0
        /*06c8*/ 	.word	0x000000ff
        /*06cc*/ 	.word	0x00022850
        /*06d0*/ 	.short	0x0100
        /*06d2*/ 	.byte	0x08
	.zero		1


	//   ....[7]....
        /*06d4*/ 	.word	0x000003f0
        /*06d8*/ 	.word	0x000000ff
        /*06dc*/ 	.word	0x00022860
        /*06e0*/ 	.short	0x0100
        /*06e2*/ 	.byte	0x08
	.zero		1


	//   ....[8]....
        /*06e4*/ 	.word	0x00000400
        /*06e8*/ 	.word	0x000000ff
        /*06ec*/ 	.word	0x00022858
        /*06f0*/ 	.short	0x0100
        /*06f2*/ 	.byte	0x08
	.zero		1


	//   ....[9]....
        /*06f4*/ 	.word	0x00000410
        /*06f8*/ 	.word	0x000000ff
        /*06fc*/ 	.word	0x00022868
        /*0700*/ 	.short	0x0100
        /*0702*/ 	.byte	0x08
	.zero		1


	//   ....[10]....
        /*0704*/ 	.word	0x00000500
        /*0708*/ 	.word	0x000000ff
        /*070c*/ 	.word	0x00022870
        /*0710*/ 	.short	0x0100
        /*0712*/ 	.byte	0x06
	.zero		1


	//   ....[11]....
        /*0714*/ 	.word	0x00000510
        /*0718*/ 	.word	0x000000ff
        /*071c*/ 	.word	0x00022880
        /*0720*/ 	.short	0x0100
        /*0722*/ 	.byte	0x06
	.zero		1


	//   ....[12]....
        /*0724*/ 	.word	0x00000520
        /*0728*/ 	.word	0x000000ff
        /*072c*/ 	.word	0x00022878
        /*0730*/ 	.short	0x0100
        /*0732*/ 	.byte	0x06
	.zero		1


	//   ....[13]....
        /*0734*/ 	.word	0x00000530
        /*0738*/ 	.word	0x000000ff
        /*073c*/ 	.word	0x00022888
        /*0740*/ 	.short	0x0100
        /*0742*/ 	.byte	0x06
	.zero		1


	//   ....[14]....
        /*0744*/ 	.word	0x00000660
        /*0748*/ 	.word	0x000000ff
        /*074c*/ 	.word	0x00022890
        /*0750*/ 	.short	0x0100
        /*0752*/ 	.byte	0x08
	.zero		1


	//   ....[15]....
        /*0754*/ 	.word	0x00000670
        /*0758*/ 	.word	0x000000ff
        /*075c*/ 	.word	0x000228a0
        /*0760*/ 	.short	0x0100
        /*0762*/ 	.byte	0x08
	.zero		1


	//   ....[16]....
        /*0764*/ 	.word	0x00000680
        /*0768*/ 	.word	0x000000ff
        /*076c*/ 	.word	0x00022898
        /*0770*/ 	.short	0x0100
        /*0772*/ 	.byte	0x08
	.zero		1


	//   ....[17]....
        /*0774*/ 	.word	0x00000690
        /*0778*/ 	.word	0x000000ff
        /*077c*/ 	.word	0x000228a8
        /*0780*/ 	.short	0x0100
        /*0782*/ 	.byte	0x08
	.zero		1


	//   ....[18]....
        /*0784*/ 	.word	0x000007d0
        /*0788*/ 	.word	0x000000ff
        /*078c*/ 	.word	0x000228b0
        /*0790*/ 	.short	0x0100
        /*0792*/ 	.byte	0x08
	.zero		1


	//   ....[19]....
        /*0794*/ 	.word	0x000007e0
        /*0798*/ 	.word	0x000000ff
        /*079c*/ 	.word	0x000228c0
        /*07a0*/ 	.short	0x0100
        /*07a2*/ 	.byte	0x08
	.zero		1


	//   ....[20]....
        /*07a4*/ 	.word	0x000007f0
        /*07a8*/ 	.word	0x000000ff
        /*07ac*/ 	.word	0x000228b8
        /*07b0*/ 	.short	0x0100
        /*07b2*/ 	.byte	0x08
	.zero		1


	//   ....[21]....
        /*07b4*/ 	.word	0x00000800
        /*07b8*/ 	.word	0x000000ff
        /*07bc*/ 	.word	0x000228c8
        /*07c0*/ 	.short	0x0100
        /*07c2*/ 	.byte	0x08
	.zero		1


	//   ....[22]....
        /*07c4*/ 	.word	0x00001860
        /*07c8*/ 	.word	0x000000ff
        /*07cc*/ 	.word	0x00022800
        /*07d0*/ 	.short	0x010a
        /*07d2*/ 	.byte	0x2f
	.zero		1


	//   ....[23]....
        /*07d4*/ 	.word	0x00001930
        /*07d8*/ 	.word	0x000000ff
        /*07dc*/ 	.word	0x00022830
        /*07e0*/ 	.short	0x010a
        /*07e2*/ 	.byte	0x16
	.zero		1


	//   ....[24]....
        /*07e4*/ 	.word	0x00001970
        /*07e8*/ 	.word	0x000000ff
        /*07ec*/ 	.word	0x00022830
        /*07f0*/ 	.short	0x010a
        /*07f2*/ 	.byte	0x16
	.zero		1


	//   ....[25]....
        /*07f4*/ 	.word	0x00001d50
        /*07f8*/ 	.word	0x000000ff
        /*07fc*/ 	.word	0x00000000
        /*0800*/ 	.short	0x0101
        /*0802*/ 	.byte	0x06
	.zero		1


	//   ....[26]....
        /*0804*/ 	.word	0x000031c0
        /*0808*/ 	.word	0x000000ff
        /*080c*/ 	.word	0x00022850
        /*0810*/ 	.short	0x010a
        /*0812*/ 	.byte	0x16
	.zero		1


	//   ....[27]....
        /*0814*/ 	.word	0x00003200
        /*0818*/ 	.word	0x000000ff
        /*081c*/ 	.word	0x00022850
        /*0820*/ 	.short	0x010a
        /*0822*/ 	.byte	0x16
	.zero		1


	//   ....[28]....
        /*0824*/ 	.word	0x000035c0
        /*0828*/ 	.word	0x000000ff
        /*082c*/ 	.word	0x00000000
        /*0830*/ 	.short	0x0101
        /*0832*/ 	.byte	0x16
	.zero		1


	//   ....[29]....
        /*0834*/ 	.word	0x00003730
        /*0838*/ 	.word	0x000000ff
        /*083c*/ 	.word	0x00022830
        /*0840*/ 	.short	0x010a
        /*0842*/ 	.byte	0x1a
	.zero		1


	//   ....[30]....
        /*0844*/ 	.word	0x00003770
        /*0848*/ 	.word	0x000000ff
        /*084c*/ 	.word	0x00022830
        /*0850*/ 	.short	0x010a
        /*0852*/ 	.byte	0x1a
	.zero		1


	//   ....[31]....
        /*0854*/ 	.word	0x00003a50
        /*0858*/ 	.word	0x000000ff
        /*085c*/ 	.word	0x00000000
        /*0860*/ 	.short	0x0101
        /*0862*/ 	.byte	0x06
	.zero		1


	//   ....[32]....
        /*0864*/ 	.word	0x00005790
        /*0868*/ 	.word	0x000000ff
        /*086c*/ 	.word	0x00022850
        /*0870*/ 	.short	0x010a
        /*0872*/ 	.byte	0x1a
	.zero		1


	//   ....[33]....
        /*0874*/ 	.word	0x000057e0
        /*0878*/ 	.word	0x000000ff
        /*087c*/ 	.word	0x00022850
        /*0880*/ 	.short	0x010a
        /*0882*/ 	.byte	0x1a
	.zero		1


	//   ....[34]....
        /*0884*/ 	.word	0x00005ae0
        /*0888*/ 	.word	0x000000ff
        /*088c*/ 	.word	0x00000000
        /*0890*/ 	.short	0x0101
        /*0892*/ 	.byte	0x1a
	.zero		1


	//   ....[35]....
        /*0894*/ 	.word	0x00005c20
        /*0898*/ 	.word	0x000000ff
        /*089c*/ 	.word	0x00022830
        /*08a0*/ 	.short	0x010a
        /*08a2*/ 	.byte	0x19
	.zero		1


	//   ....[36]....
        /*08a4*/ 	.word	0x00005c60
        /*08a8*/ 	.word	0x000000ff
        /*08ac*/ 	.word	0x00022830
        /*08b0*/ 	.short	0x010a
        /*08b2*/ 	.byte	0x19
	.zero		1


	//   ....[37]....
        /*08b4*/ 	.word	0x00005eb0
        /*08b8*/ 	.word	0x000000ff
        /*08bc*/ 	.word	0x00000000
        /*08c0*/ 	.short	0x0101
        /*08c2*/ 	.byte	0x06
	.zero		1


	//   ....[38]....
        /*08c4*/ 	.word	0x00007500
        /*08c8*/ 	.word	0x000000ff
        /*08cc*/ 	.word	0x00022850
        /*08d0*/ 	.short	0x010a
        /*08d2*/ 	.byte	0x19
	.zero		1


	//   ....[39]....
        /*08d4*/ 	.word	0x00007550
        /*08d8*/ 	.word	0x000000ff
        /*08dc*/ 	.word	0x00022850
        /*08e0*/ 	.short	0x010a
        /*08e2*/ 	.byte	0x19
	.zero		1


	//   ....[40]....
        /*08e4*/ 	.word	0x00007840
        /*08e8*/ 	.word	0x000000ff
        /*08ec*/ 	.word	0x00000000
        /*08f0*/ 	.short	0x0101
        /*08f2*/ 	.byte	0x19
	.zero		1


	//   ....[41]....
        /*08f4*/ 	.word	0x00009ae0
        /*08f8*/ 	.word	0x000000ff
        /*08fc*/ 	.word	0x00000000
        /*0900*/ 	.short	0x0101
        /*0902*/ 	.byte	0x05
	.zero		1


	//   ....[42]....
        /*0904*/ 	.word	0x0000be20
        /*0908*/ 	.word	0x00000016
        /*090c*/ 	.word	0x00022840
        /*0910*/ 	.short	0x010a
        /*0912*/ 	.byte	0x3f
	.zero		1


	//   ....[43]....
        /*0914*/ 	.word	0x0000c320
        /*0918*/ 	.word	0x00000016
        /*091c*/ 	.word	0x00022830
        /*0920*/ 	.short	0x0107
        /*0922*/ 	.byte	0x3f
	.zero		1


	//   ....[44]....
        /*0924*/ 	.word	0x0000c3f0
        /*0928*/ 	.word	0x00000016
        /*092c*/ 	.word	0x00022830
        /*0930*/ 	.short	0x0101
        /*0932*/ 	.byte	0x3f
	.zero		1


	//   ....[45]....
        /*0934*/ 	.word	0x0000cc80
        /*0938*/ 	.word	0x00000010
        /*093c*/ 	.word	0x00022800
        /*0940*/ 	.short	0x0107
        /*0942*/ 	.byte	0x3f
	.zero		1


	//   ....[46]....
        /*0944*/ 	.word	0x0000cd70
        /*0948*/ 	.word	0x00000010
        /*094c*/ 	.word	0x00022800
        /*0950*/ 	.short	0x0101
        /*0952*/ 	.byte	0x3f
	.zero		1


	//   ....[47]....
        /*0954*/ 	.word	0x0000cd90
        /*0958*/ 	.word	0x00000010
        /*095c*/ 	.word	0x00022820
        /*0960*/ 	.short	0x010a
        /*0962*/ 	.byte	0x3f
	.zero		1


	//   ....[48]....
        /*0964*/ 	.word	0x0000ce20
        /*0968*/ 	.word	0x00000016
        /*096c*/ 	.word	0x00022860
        /*0970*/ 	.short	0x010a
        /*0972*/ 	.byte	0x3f
	.zero		1


	//   ....[49]....
        /*0974*/ 	.word	0x0000d510
        /*0978*/ 	.word	0x00000016
        /*097c*/ 	.word	0x00022850
        /*0980*/ 	.short	0x0107
        /*0982*/ 	.byte	0x3f
	.zero		1


	//   ....[50]....
        /*0984*/ 	.word	0x0000d5e0
        /*0988*/ 	.word	0x00000016
        /*098c*/ 	.word	0x00022850
        /*0990*/ 	.short	0x0101
        /*0992*/ 	.byte	0x3f
	.zero		1


	//   ....[51]....
        /*0994*/ 	.word	0x0000d910
        /*0998*/ 	.word	0x0000000a
        /*099c*/ 	.word	0x00022840
        /*09a0*/ 	.short	0x010a
        /*09a2*/ 	.byte	0x3f
	.zero		1


	//   ....[52]....
        /*09a4*/ 	.word	0x0000dce0
        /*09a8*/ 	.word	0x0000000a
        /*09ac*/ 	.word	0x00022830
        /*09b0*/ 	.short	0x0107
        /*09b2*/ 	.byte	0x3f
	.zero		1


	//   ....[53]....
        /*09b4*/ 	.word	0x0000dda0
        /*09b8*/ 	.word	0x0000000a
        /*09bc*/ 	.word	0x00022830
        /*09c0*/ 	.short	0x0101
        /*09c2*/ 	.byte	0x3f
	.zero		1


	//   ....[54]....
        /*09c4*/ 	.word	0x0000ddd0
        /*09c8*/ 	.word	0x0000000a
        /*09cc*/ 	.word	0x00022860
        /*09d0*/ 	.short	0x010a
        /*09d2*/ 	.byte	0x3f
	.zero		1


	//   ....[55]....
        /*09d4*/ 	.word	0x0000e2f0
        /*09d8*/ 	.word	0x0000000a
        /*09dc*/ 	.word	0x00022850
        /*09e0*/ 	.short	0x0107
        /*09e2*/ 	.byte	0x3f
	.zero		1


	//   ....[56]....
        /*09e4*/ 	.word	0x0000e3b0
        /*09e8*/ 	.word	0x0000000a
        /*09ec*/ 	.word	0x00022850
        /*09f0*/ 	.short	0x0101
        /*09f2*/ 	.byte	0x3f
	.zero		1


	//   ....[57]....
        /*09f4*/ 	.word	0x0000e790
        /*09f8*/ 	.word	0x00000005
        /*09fc*/ 	.word	0x00022820
        /*0a00*/ 	.short	0x010a
        /*0a02*/ 	.byte	0x3f
	.zero		1


	//   ....[58]....
        /*0a04*/ 	.word	0x0000e910
        /*0a08*/ 	.word	0x00000003
        /*0a0c*/ 	.word	0x00022840
        /*0a10*/ 	.short	0x010a
        /*0a12*/ 	.byte	0x3f
	.zero		1


	//   ....[59]....
        /*0a14*/ 	.word	0x0000e9b0
        /*0a18*/ 	.word	0x00000005
        /*0a1c*/ 	.word	0x00022840
        /*0a20*/ 	.short	0x010a
        /*0a22*/ 	.byte	0x3f
	.zero		1


	//   ....[60]....
        /*0a24*/ 	.word	0x0000e9f0
        /*0a28*/ 	.word	0x00000003
        /*0a2c*/ 	.word	0x00022860
        /*0a30*/ 	.short	0x010a
        /*0a32*/ 	.byte	0x3f
	.zero		1


	//   ....[61]....
        /*0a34*/ 	.word	0x0000ea30
        /*0a38*/ 	.word	0x00000005
        /*0a3c*/ 	.word	0x00022860
        /*0a40*/ 	.short	0x010a
        /*0a42*/ 	.byte	0x3f
	.zero		1


	//   ....[62]....
        /*0a44*/ 	.word	0x0000eaa0
        /*0a48*/ 	.word	0x00000003
        /*0a4c*/ 	.word	0x00022800
        /*0a50*/ 	.short	0x010a
        /*0a52*/ 	.byte	0x3f
	.zero		1


	//   ....[63]....
        /*0a54*/ 	.word	0x0000eb00
        /*0a58*/ 	.word	0x00000003
        /*0a5c*/ 	.word	0x00022830
        /*0a60*/ 	.short	0x010a
        /*0a62*/ 	.byte	0x3f
	.zero		1


	//   ....[64]....
        /*0a64*/ 	.word	0x0000eb60
        /*0a68*/ 	.word	0x00000009
        /*0a6c*/ 	.word	0x00022850
        /*0a70*/ 	.short	0x010a
        /*0a72*/ 	.byte	0x3f
	.zero		1


	//   ....[65]....
        /*0a74*/ 	.word	0x0000ebc0
        /*0a78*/ 	.word	0x00000000
        /*0a7c*/ 	.word	0x00022830
        /*0a80*/ 	.short	0x010a
        /*0a82*/ 	.byte	0x3f
	.zero		1


	//   ....[66]....
        /*0a84*/ 	.word	0x0000ec20
        /*0a88*/ 	.word	0x0000000a
        /*0a8c*/ 	.word	0x00022850
        /*0a90*/ 	.short	0x010a
        /*0a92*/ 	.byte	0x3f
	.zero		1


	//   ....[67]....
        /*0a94*/ 	.word	0x0000ec80
        /*0a98*/ 	.word	0x00000000
        /*0a9c*/ 	.word	0x00022830
        /*0aa0*/ 	.short	0x010a
        /*0aa2*/ 	.byte	0x3f
	.zero		1


	//   ....[68]....
        /*0aa4*/ 	.word	0x0000ece0
        /*0aa8*/ 	.word	0x0000000a
        /*0aac*/ 	.word	0x00022850
        /*0ab0*/ 	.short	0x010a
        /*0ab2*/ 	.byte	0x3f
	.zero		1


	//   ....[69]....
        /*0ab4*/ 	.word	0x0000ede0
        /*0ab8*/ 	.word	0x00000016
        /*0abc*/ 	.word	0x00022840
        /*0ac0*/ 	.short	0x010a
        /*0ac2*/ 	.byte	0x3f
	.zero		1


	//   ....[70]....
        /*0ac4*/ 	.word	0x0000fdc0
        /*0ac8*/ 	.word	0x00000010
        /*0acc*/ 	.word	0x00022820
        /*0ad0*/ 	.short	0x010a
        /*0ad2*/ 	.byte	0x3f
	.zero		1


	//   ....[71]....
        /*0ad4*/ 	.word	0x0000fe10
        /*0ad8*/ 	.word	0x00000016
        /*0adc*/ 	.word	0x00022860
        /*0ae0*/ 	.short	0x010a
        /*0ae2*/ 	.byte	0x3f
	.zero		1


	//   ....[72]....
        /*0ae4*/ 	.word	0x00010770
        /*0ae8*/ 	.word	0x0000000a
        /*0aec*/ 	.word	0x00022840
        /*0af0*/ 	.short	0x010a
        /*0af2*/ 	.byte	0x3f
	.zero		1


	//   ....[73]....
        /*0af4*/ 	.word	0x00010e00
        /*0af8*/ 	.word	0x0000000a
        /*0afc*/ 	.word	0x00022860
        /*0b00*/ 	.short	0x010a
        /*0b02*/ 	.byte	0x3f
	.zero		1


	//   ....[74]....
        /*0b04*/ 	.word	0x00011610
        /*0b08*/ 	.word	0x00000005
        /*0b0c*/ 	.word	0x00022820
        /*0b10*/ 	.short	0x010a
        /*0b12*/ 	.byte	0x3f
	.zero		1


	//   ....[75]....
        /*0b14*/ 	.word	0x000117b0
        /*0b18*/ 	.word	0x00000003
        /*0b1c*/ 	.word	0x00022840
        /*0b20*/ 	.short	0x010a
        /*0b22*/ 	.byte	0x3f
	.zero		1


	//   ....[76]....
        /*0b24*/ 	.word	0x00011800
        /*0b28*/ 	.word	0x00000005
        /*0b2c*/ 	.word	0x00022840
        /*0b30*/ 	.short	0x010a
        /*0b32*/ 	.byte	0x3f
	.zero		1


	//   ....[77]....
        /*0b34*/ 	.word	0x00011850
        /*0b38*/ 	.word	0x00000003
        /*0b3c*/ 	.word	0x00022860
        /*0b40*/ 	.short	0x010a
        /*0b42*/ 	.byte	0x3f
	.zero		1


	//----- nvinfo : EIATTR_NUM_MBARRIERS
	.align		4
.L_1476:
        /*0b44*/ 	.byte	0x03, 0x38
        /*0b46*/ 	.short	0x0016


	//----- nvinfo : EIATTR_EXIT_INSTR_OFFSETS
	.align		4
        /*0b48*/ 	.byte	0x04, 0x1c
        /*0b4a*/ 	.short	(.L_1478 - .L_1477)


	//   ....[0]....
.L_1477:
        /*0b4c*/ 	.word	0x00000970


	//   ....[1]....
        /*0b50*/ 	.word	0x0000ac00


	//   ....[2]....
        /*0b54*/ 	.word	0x0000ea80


	//----- nvinfo : EIATTR_MAX_THREADS
	.align		4
.L_1478:
        /*0b58*/ 	.byte	0x04, 0x05
        /*0b5a*/ 	.short	(.L_1480 - .L_1479)
.L_1479:
        /*0b5c*/ 	.word	0x00000180
        /*0b60*/ 	.word	0x00000001
        /*0b64*/ 	.word	0x00000001


	//----- nvinfo : EIATTR_CRS_STACK_SIZE
	.align		4
.L_1480:
        /*0b68*/ 	.byte	0x04, 0x1e
        /*0b6a*/ 	.short	(.L_1482 - .L_1481)
.L_1481:
        /*0b6c*/ 	.word	0x00000000


	//----- nvinfo : EIATTR_CBANK_PARAM_SIZE
	.align		4
.L_1482:
        /*0b70*/ 	.byte	0x03, 0x19
        /*0b72*/ 	.short	0x0af0


	//----- nvinfo : EIATTR_PARAM_CBANK
	.align		4
        /*0b74*/ 	.byte	0x04, 0x0a
        /*0b76*/ 	.short	(.L_1484 - .L_1483)
	.align		4
.L_1483:
        /*0b78*/ 	.word	index@(.nv.constant0._ZN7cutlass13device_kernelIN5flash11enable_sm90INS1_16FlashAttnFwdSm90INS1_25CollectiveMainloopFwdSm90ILi2EN4cute5tupleIJNS5_1CILi1EEES8_S8_EEENS6_IJNS7_ILi128EEENS7_ILi96EEENS7_ILi64EEEEEELi256ENS_10bfloat16_tEfNS_4arch4Sm90ELb1ELb0ELb0ELb0ELb1ELb0ELb0ELb1ELb0ELb1ELb0ELb0EEENS1_21CollectiveEpilogueFwdINS6_IJSA_NS7_ILi256EEESB_EEES9_SE_SG_Li256ELb0ELb1ELb0ELb0EEENS1_30DynamicPersistentTileSchedulerILi256ELi128ELb0ELb1ELb1EEEEEEEEEvNT_6ParamsE)
        /*0b7c*/ 	.short	0x0210
        /*0b7e*/ 	.short	0x0af0


	//----- nvinfo : EIATTR_SW_WAR
	.align		4
.L_1484:
        /*0b80*/ 	.byte	0x04, 0x36
        /*0b82*/ 	.short	(.L_1486 - .L_1485)
.L_1485:
        /*0b84*/ 	.word	0x00000008
.L_1486:


//--------------------- .nv.info._ZN7cutlass13device_kernelIN5flash11enable_sm90INS1_16FlashAttnFwdSm90INS1_25CollectiveMainloopFwdSm90ILi2EN4cute5tupleIJNS5_1CILi1EEES8_S8_EEENS6_IJNS7_ILi128EEENS7_ILi96EEENS7_ILi64EEEEEELi256ENS_10bfloat16_tEfNS_4arch4Sm90ELb1ELb0ELb0ELb0ELb1ELb0ELb1ELb1ELb0ELb1ELb0ELb0EEENS1_21CollectiveEpilogueFwdINS6_IJSA_NS7_ILi256EEESB_EEES9_SE_SG_Li256ELb0ELb1ELb0ELb0EEENS1_30DynamicPersistentTileSchedulerILi256ELi128ELb0ELb1ELb1EEEEEEEEEvNT_6ParamsE --------------------------
	.section	.nv.info._ZN7cutlass13device_kernelIN5flash11enable_sm90INS1_16FlashAttnFwdSm90INS1_25CollectiveMainloopFwdSm90ILi2EN4cute5tupleIJNS5_1CILi1EEES8_S8_EEENS6_IJNS7_ILi128EEENS7_ILi96EEENS7_ILi64EEEEEELi256ENS_10bfloat16_tEfNS_4arch4Sm90ELb1ELb0ELb0ELb0ELb1ELb0ELb1ELb1ELb0ELb1ELb0ELb0EEENS1_21CollectiveEpilogueFwdINS6_IJSA_NS7_ILi256EEESB_EEES9_SE_SG_Li256ELb0ELb1ELb0ELb0EEENS1_30DynamicPersistentTileSchedulerILi256ELi128ELb0ELb1ELb1EEEEEEEEEvNT_6ParamsE,"",@"SHT_CUDA_INFO"
	.sectionflags	@""
	.align	4


	//----- nvinfo : EIATTR_CUDA_API_VERSION
	.align		4
        /*0000*/ 	.byte	0x04, 0x37
        /*0002*/ 	.short	(.L_1488 - .L_1487)
.L_1487:
        /*0004*/ 	.word	0x00000082


	//----- nvinfo : EIATTR_KPARAM_INFO
	.align		4
.L_1488:
        /*0008*/ 	.byte	0x04, 0x17
        /*000a*/ 	.short	(.L_1490 - .L_1489)
.L_1489:
        /*000c*/ 	.word	0x00000000
        /*0010*/ 	.short	0x0000
        /*0012*/ 	.short	0x0070
        /*0014*/ 	.byte	0x00, 0xf0, 0x01, 0x2e


	//----- nvinfo : EIATTR_SPARSE_MMA_MASK
	.align		4
.L_1490:
        /*0018*/ 	.byte	0x03, 0x50
        /*001a*/ 	.short	0x0000


	//----- nvinfo : EIATTR_MAXREG_COUNT
	.align		4
        /*001c*/ 	.byte	0x03, 0x1b
        /*001e*/ 	.short	0x00a8


	//----- nvinfo : EIATTR_NUM_BARRIERS
	.align		4
        /*0020*/ 	.byte	0x02, 0x4c
        /*0022*/ 	.byte	0x10
	.zero		1


	//----- nvinfo : EIATTR_EXTERNS
	.align		4
        /*0024*/ 	.byte	0x04, 0x0f
        /*0026*/ 	.short	(.L_1492 - .L_1491)


	//   ....[0]....
	.align		4
.L_1491:
        /*0028*/ 	.word	index@(__assertfail)


	//----- nvinfo : EIATTR_ANNOTATIONS
	.align		4
.L_1492:
        /*002c*/ 	.byte	0x04, 0x55
        /*002e*/ 	.short	(.L_1494 - .L_1493)


	//   ....[0]....
.L_1493:
        /*0030*/ 	.word	0x00000001
        /*0034*/ 	.byte	0xc0, 0x08, 0x00, 0x00, 0x01, 0x00, 0x00, 0x00, 0xc0, 0x09, 0x00, 0x00, 0x01, 0x00, 0x00, 0x00
        /*0044*/ 	.byte	0x20, 0xc3, 0x00, 0x00, 0x01, 0x00, 0x00, 0x00, 0xc0, 0xc3, 0x00, 0x00, 0x01, 0x00, 0x00, 0x00
        /*0054*/ 	.byte	0xb0, 0xc7, 0x00, 0x00, 0x01, 0x00, 0x00, 0x00, 0xe0, 0xc7, 0x00, 0x00, 0x01, 0x00, 0x00, 0x00
        /*0064*/ 	.byte	0x60, 0xd6, 0x00, 0x00, 0x01, 0x00, 0x00, 0x00, 0x20, 0xf2, 0x00, 0x00, 0x01, 0x00, 0x00, 0x00
        /*0074*/ 	.byte	0x40, 0xf2, 0x00, 0x00, 0x01, 0x00, 0x00, 0x00, 0x70, 0xf3, 0x00, 0x00, 0x01, 0x00, 0x00, 0x00
        /*0084*/ 	.byte	0xe0, 0xf4, 0x00, 0x00, 0x01, 0x00, 0x00, 0x00, 0xe0, 0x0b, 0x01, 0x00, 0x01, 0x00, 0x00, 0x00
        /*0094*/ 	.byte	0x80, 0x0d, 0x01, 0x00, 0x01, 0x00, 0x00, 0x00, 0x60, 0x31, 0x01, 0x00


	//----- nvinfo : EIATTR_MERCURY_ISA_VERSION
	.align		4
.L_1494:
        /*00a0*/ 	.byte	0x03, 0x5f
        /*00a2*/ 	.short	0x0101


	//----- nvinfo : EIATTR_INT_WARP_WIDE_INSTR_OFFSETS
	.align		4
        /*00a4*/ 	.byte	0x04, 0x31
        /*00a6*/ 	.short	(.L_1496 - .L_1495)


	//   ....[0]....
.L_1495:
        /*00a8*/ 	.word	0x000000c0


	//   ....[1]....
        /*00ac*/ 	.word	0x000000d0


	//   ....[2]....
        /*00b0*/ 	.word	0x000000e0


	//   ....[3]....
        /*00b4*/ 	.word	0x00000180


	//   ....[4]....
        /*00b8*/ 	.word	0x0000cda0


	//   ....[5]....
        /*00bc*/ 	.word	0x0000ce30


	//   ....[6]....
        /*00c0*/ 	.word	0x00010970


	//   ....[7]....
        /*00c4*/ 	.word	0x00010a00


	//----- nvinfo : EIATTR_COOP_GROUP_MASK_REGIDS
	.align		4
.L_1496:
        /*00c8*/ 	.byte	0x04, 0x29
        /*00ca*/ 	.short	(.L_1498 - .L_1497)


	//   ....[0]....
.L_1497:
        /*00cc*/ 	.word	0xffffffff


	//   ....[1]....
        /*00d0*/ 	.word	0xffffffff


	//   ....[2]....
        /*00d4*/ 	.word	0xffffffff


	//   ....[3]....
        /*00d8*/ 	.word	0xffffffff


	//   ....[4]....
        /*00dc*/ 	.word	0xffffffff


	//   ....[5]....
        /*00e0*/ 	.word	0xffffffff


	//   ....[6]....
        /*00e4*/ 	.word	0xffffffff


	//   ....[7]....
        /*00e8*/ 	.word	0xffffffff


	//   ....[8]....
        /*00ec*/ 	.word	0xffffffff


	//   ....[9]....
        /*00f0*/ 	.word	0xffffffff


	//   ....[10]....
        /*00f4*/ 	.word	0xffffffff


	//   ....[11]....
        /*00f8*/ 	.word	0xffffffff


	//   ....[12]....
        /*00fc*/ 	.word	0xffffffff


	//   ....[13]....
        /*0100*/ 	.word	0xffffffff


	//   ....[14]....
        /*0104*/ 	.word	0xffffffff


	//   ....[15]....
        /*0108*/ 	.word	0xffffffff


	//   ....[16]....
        /*010c*/ 	.word	0xffffffff


	//   ....[17]....
        /*0110*/ 	.word	0xffffffff


	//   ....[18]....
        /*0114*/ 	.word	0xffffffff


	//   ....[19]....
        /*0118*/ 	.word	0xffffffff


	//   ....[20]....
        /*011c*/ 	.word	0xffffffff


	//   ....[21]....
        /*0120*/ 	.word	0xffffffff


	//   ....[22]....
        /*0124*/ 	.word	0xffffffff


	//   ....[23]....
        /*0128*/ 	.word	0xffffffff


	//   ....[24]....
        /*012c*/ 	.word	0xffffffff


	//   ....[25]....
        /*0130*/ 	.word	0xffffffff


	//   ....[26]....
        /*0134*/ 	.word	0xffffffff


	//   ....[27]....
        /*0138*/ 	.word	0xffffffff


	//   ....[28]....
        /*013c*/ 	.word	0xffffffff


	//   ....[29]....
        /*0140*/ 	.word	0xffffffff


	//   ....[30]....
        /*0144*/ 	.word	0xffffffff


	//   ....[31]....
        /*0148*/ 	.word	0xffffffff


	//   ....[32]....
        /*014c*/ 	.word	0xffffffff


	//   ....[33]....
        /*0150*/ 	.word	0xffffffff


	//   ....[34]....
        /*0154*/ 	.word	0xffffffff


	//   ....[35]....
        /*0158*/ 	.word	0xffffffff


	//   ....[36]....
        /*015c*/ 	.word	0xffffffff


	//   ....[37]....
        /*0160*/ 	.word	0xffffffff


	//   ....[38]....
        /*0164*/ 	.word	0xffffffff


	//   ....[39]....
        /*0168*/ 	.word	0xffffffff


	//   ....[40]....
        /*016c*/ 	.word	0xffffffff


	//   ....[41]....
        /*0170*/ 	.word	0xffffffff


	//   ....[42]....
        /*0174*/ 	.word	0xffffffff


	//   ....[43]....
        /*0178*/ 	.word	0xffffffff


	//   ....[44]....
        /*017c*/ 	.word	0xffffffff


	//   ....[45]....
        /*0180*/ 	.word	0xffffffff


	//   ....[46]....
        /*0184*/ 	.word	0xffffffff


	//   ....[47]....
        /*0188*/ 	.word	0xffffffff


	//   ....[48]....
        /*018c*/ 	.word	0xffffffff


	//   ....[49]....
        /*0190*/ 	.word	0xffffffff


	//   ....[50]....
        /*0194*/ 	.word	0xffffffff


	//   ....[51]....
        /*0198*/ 	.word	0xffffffff


	//   ....[52]....
        /*019c*/ 	.word	0xffffffff


	//   ....[53]....
        /*01a0*/ 	.word	0xffffffff


	//   ....[54]....
        /*01a4*/ 	.word	0xffffffff


	//   ....[55]....
        /*01a8*/ 	.word	0xffffffff


	//   ....[56]....
        /*01ac*/ 	.word	0xffffffff


	//   ....[57]....
        /*01b0*/ 	.word	0xffffffff


	//   ....[58]....
        /*01b4*/ 	.word	0xffffffff


	//   ....[59]....
        /*01b8*/ 	.word	0xffffffff


	//   ....[60]....
        /*01bc*/ 	.word	0xffffffff


	//   ....[61]....
        /*01c0*/ 	.word	0xffffffff


	//   ....[62]....
        /*01c4*/ 	.word	0xffffffff


	//   ....[63]....
        /*01c8*/ 	.word	0xffffffff


	//   ....[64]....
        /*01cc*/ 	.word	0xffffffff


	//   ....[65]....
        /*01d0*/ 	.word	0xffffffff


	//   ....[66]....
        /*01d4*/ 	.word	0xffffffff


	//   ....[67]....
        /*01d8*/ 	.word	0xffffffff


	//   ....[68]....
        /*01dc*/ 	.word	0xffffffff


	//   ....[69]....
        /*01e0*/ 	.word	0xffffffff


	//   ....[70]....
        /*01e4*/ 	.word	0xffffffff


	//   ....[71]....
        /*01e8*/ 	.word	0xffffffff


	//   ....[72]....
        /*01ec*/ 	.word	0xffffffff


	//   ....[73]....
        /*01f0*/ 	.word	0xffffffff


	//   ....[74]....
        /*01f4*/ 	.word	0xffffffff


	//   ....[75]....
        /*01f8*/ 	.word	0xffffffff


	//   ....[76]....
        /*01fc*/ 	.word	0xffffffff


	//   ....[77]....
        /*0200*/ 	.word	0xffffffff


	//   ....[78]....
        /*0204*/ 	.word	0xffffffff


	//   ....[79]....
        /*0208*/ 	.word	0xffffffff


	//   ....[80]....
        /*020c*/ 	.word	0xffffffff


	//   ....[81]....
        /*0210*/ 	.word	0xffffffff


	//   ....[82]....
        /*0214*/ 	.word	0xffffffff


	//   ....[83]....
        /*0218*/ 	.word	0xffffffff


	//   ....[84]....
        /*021c*/ 	.word	0xffffffff


	//   ....[85]....
        /*0220*/ 	.word	0xffffffff


	//   ....[86]....
        /*0224*/ 	.word	0xffffffff


	//   ....[87]....
        /*0228*/ 	.word	0xffffffff


	//   ....[88]....
        /*022c*/ 	.word	0xffffffff


	//   ....[89]....
        /*0230*/ 	.word	0xffffffff


	//   ....[90]....
        /*0234*/ 	.word	0xffffffff


	//   ....[91]....
        /*0238*/ 	.word	0xffffffff


	//   ....[92]....
        /*023c*/ 	.word	0xffffffff


	//   ....[93]....
        /*0240*/ 	.word	0xffffffff


	//   ....[94]....
        /*0244*/ 	.word	0xffffffff


	//   ....[95]....
        /*0248*/ 	.word	0xffffffff


	//   ....[96]....
        /*024c*/ 	.word	0xffffffff


	//   ....[97]....
        /*0250*/ 	.word	0xffffffff


	//   ....[98]....
        /*0254*/ 	.word	0xffffffff


	//   ....[99]....
        /*0258*/ 	.word	0xffffffff


	//   ....[100]....
        /*025c*/ 	.word	0xffffffff


	//   ....[101]....
        /*0260*/ 	.word	0xffffffff


	//   ....[102]....
        /*0264*/ 	.word	0xffffffff


	//   ....[103]....
        /*0268*/ 	.word	0xffffffff


	//   ....[104]....
        /*026c*/ 	.word	0xffffffff


	//   ....[105]....
        /*0270*/ 	.word	0xffffffff


	//   ....[106]....
        /*0274*/ 	.word	0xffffffff


	//   ....[107]....
        /*0278*/ 	.word	0xffffffff


	//   ....[108]....
        /*027c*/ 	.word	0xffffffff


	//   ....[109]....
        /*0280*/ 	.word	0xffffffff


	//   ....[110]....
        /*0284*/ 	.word	0xffffffff


	//   ....[111]....
        /*0288*/ 	.word	0xffffffff


	//   ....[112]....
        /*028c*/ 	.word	0xffffffff


	//   ....[113]....
        /*0290*/ 	.word	0xffffffff


	//   ....[114]....
        /*0294*/ 	.word	0xffffffff


	//   ....[115]....
        /*0298*/ 	.word	0xffffffff


	//   ....[116]....
        /*029c*/ 	.word	0xffffffff


	//   ....[117]....
        /*02a0*/ 	.word	0xffffffff


	//   ....[118]....
        /*02a4*/ 	.word	0xffffffff


	//   ....[119]....
        /*02a8*/ 	.word	0xffffffff


	//   ....[120]....
        /*02ac*/ 	.word	0xffffffff


	//   ....[121]....
        /*02b0*/ 	.word	0xffffffff


	//   ....[122]....
        /*02b4*/ 	.word	0xffffffff


	//   ....[123]....
        /*02b8*/ 	.word	0xffffffff


	//   ....[124]....
        /*02bc*/ 	.word	0xffffffff


	//   ....[125]....
        /*02c0*/ 	.word	0xffffffff


	//   ....[126]....
        /*02c4*/ 	.word	0xffffffff


	//   ....[127]....
        /*02c8*/ 	.word	0xffffffff


	//   ....[128]....
        /*02cc*/ 	.word	0xffffffff


	//   ....[129]....
        /*02d0*/ 	.word	0xffffffff


	//   ....[130]....
        /*02d4*/ 	.word	0x0500000f


	//   ....[131]....
        /*02d8*/ 	.word	0x0500000f


	//   ....[132]....
        /*02dc*/ 	.word	0x0500000f


	//   ....[133]....
        /*02e0*/ 	.word	0x0500000f


	//   ....[134]....
        /*02e4*/ 	.word	0x0500000f


	//   ....[135]....
        /*02e8*/ 	.word	0x0500000f


	//   ....[136]....
        /*02ec*/ 	.word	0x0500000f


	//   ....[137]....
        /*02f0*/ 	.word	0x0500000f


	//   ....[138]....
        /*02f4*/ 	.word	0x0500000f


	//   ....[139]....
        /*02f8*/ 	.word	0x0500000f


	//   ....[140]....
        /*02fc*/ 	.word	0x0500000f


	//   ....[141]....
        /*0300*/ 	.word	0x0500000f


	//   ....[142]....
        /*0304*/ 	.word	0x0500000f


	//   ....[143]....
        /*0308*/ 	.word	0x0500000f


	//   ....[144]....
        /*030c*/ 	.word	0x0500000f


	//   ....[145]....
        /*0310*/ 	.word	0x0500000f


	//   ....[146]....
        /*0314*/ 	.word	0x0500000f


	//   ....[147]....
        /*0318*/ 	.word	0x0500000f


	//   ....[148]....
        /*031c*/ 	.word	0x0500000f


	//   ....[149]....
        /*0320*/ 	.word	0x0500000f


	//   ....[150]....
        /*0324*/ 	.word	0x0500000f


	//   ....[151]....
        /*0328*/ 	.word	0x0500000f


	//   ....[152]....
        /*032c*/ 	.word	0x0500000f


	//   ....[153]....
        /*0330*/ 	.word	0x0500000f


	//   ....[154]....
        /*0334*/ 	.word	0x0500000f


	//   ....[155]....
        /*0338*/ 	.word	0x0500000f


	//   ....[156]....
        /*033c*/ 	.word	0x0500000f


	//   ....[157]....
        /*0340*/ 	.word	0x0500000f


	//   ....[158]....
        /*0344*/ 	.word	0x0500000f


	//   ....[159]....
        /*0348*/ 	.word	0x0500000f


	//   ....[160]....
        /*034c*/ 	.word	0x0500000f


	//   ....[161]....
        /*0350*/ 	.word	0x0500000f


	//   ....[162]....
        /*0354*/ 	.word	0x0500000f


	//   ....[163]....
        /*0358*/ 	.word	0x0500000f


	//   ....[164]....
        /*035c*/ 	.word	0x0500000f


	//   ....[165]....
        /*0360*/ 	.word	0x0500000f


	//   ....[166]....
        /*0364*/ 	.word	0x0500000f


	//   ....[167]....
        /*0368*/ 	.word	0x0500000f


	//   ....[168]....
        /*036c*/ 	.word	0x0500000f


	//   ....[169]....
        /*0370*/ 	.word	0x0500000f


	//   ....[170]....
        /*0374*/ 	.word	0x0500000f


	//   ....[171]....
        /*0378*/ 	.word	0x0500000f


	//   ....[172]....
        /*037c*/ 	.word	0x0500000f


	//   ....[173]....
        /*0380*/ 	.word	0x0500000f


	//   ....[174]....
        /*0384*/ 	.word	0x0500000f


	//   ....[175]....
        /*0388*/ 	.word	0x0500000f


	//   ....[176]....
        /*038c*/ 	.word	0x0500000f


	//   ....[177]....
        /*0390*/ 	.word	0x0500000f


	//   ....[178]....
        /*0394*/ 	.word	0x0500000f


	//   ....[179]....
        /*0398*/ 	.word	0x0500000f


	//   ....[180]....
        /*039c*/ 	.word	0x0500000f


	//   ....[181]....
        /*03a0*/ 	.word	0x0500000f


	//   ....[182]....
        /*03a4*/ 	.word	0x0500000f


	//   ....[183]....
        /*03a8*/ 	.word	0x0500000f


	//   ....[184]....
        /*03ac*/ 	.word	0x0500000f


	//   ....[185]....
        /*03b0*/ 	.word	0x0500000f


	//   ....[186]....
        /*03b4*/ 	.word	0x0500000f


	//   ....[187]....
        /*03b8*/ 	.word	0x0500000f


	//   ....[188]....
        /*03bc*/ 	.word	0x0500000f


	//   ....[189]....
        /*03c0*/ 	.word	0x0500000f


	//   ....[190]....
        /*03c4*/ 	.word	0x0500000f


	//   ....[191]....
        /*03c8*/ 	.word	0x0500000f


	//   ....[192]....
        /*03cc*/ 	.word	0x0500000f


	//   ....[193]....
        /*03d0*/ 	.word	0x0500000f


	//   ....[194]....
        /*03d4*/ 	.word	0x0500000f


	//   ....[195]....
        /*03d8*/ 	.word	0x0500000f


	//   ....[196]....
        /*03dc*/ 	.word	0x0500000f


	//   ....[197]....
        /*03e0*/ 	.word	0x0500000f


	//   ....[198]....
        /*03e4*/ 	.word	0x0500000f


	//   ....[199]....
        /*03e8*/ 	.word	0x0500000f


	//   ....[200]....
        /*03ec*/ 	.word	0x0500000f


	//   ....[201]....
        /*03f0*/ 	.word	0x0500000f


	//   ....[202]....
        /*03f4*/ 	.word	0x0500000f


	//   ....[203]....
        /*03f8*/ 	.word	0x0500000f


	//   ....[204]....
        /*03fc*/ 	.word	0x0500000f


	//   ....[205]....
        /*0400*/ 	.word	0x0500000f


	//   ....[206]....
        /*0404*/ 	.word	0x0500000f


	//   ....[207]....
        /*0408*/ 	.word	0x0500000f


	//   ....[208]....
        /*040c*/ 	.word	0x0500000f


	//   ....[209]....
        /*0410*/ 	.word	0x0500000f


	//   ....[210]....
        /*0414*/ 	.word	0x0500000f


	//   ....[211]....
        /*0418*/ 	.word	0x0500000f


	//   ....[212]....
        /*041c*/ 	.word	0x0500000f


	//----- nvinfo : EIATTR_COOP_GROUP_INSTR_OFFSETS
	.align		4
.L_1498:
        /*0420*/ 	.byte	0x04, 0x28
        /*0422*/ 	.short	(.L_1500 - .L_1499)


	//   ....[0]....
.L_1499:
        /*0424*/ 	.word	0x00000080


	//   ....[1]....
        /*0428*/ 	.word	0x00000090


	//   ....[2]....
        /*042c*/ 	.word	0x000002f0


	//   ....[3]....
        /*0430*/ 	.word	0x00000450


	//   ....[4]....
        /*0434*/ 	.word	0x00000570


	//   ....[5]....
        /*0438*/ 	.word	0x000006d0


	//   ....[6]....
        /*043c*/ 	.word	0x00001670


	//   ....[7]....
        /*0440*/ 	.word	0x000027d0


	//   ....[8]....
        /*0444*/ 	.word	0x000027f0


	//   ....[9]....
        /*0448*/ 	.word	0x00003120


	//   ....[10]....
        /*044c*/ 	.word	0x00003170


	//   ....[11]....
        /*0450*/ 	.word	0x00003190


	//   ....[12]....
        /*0454*/ 	.word	0x000031b0


	//   ....[13]....
        /*0458*/ 	.word	0x00004aa0


	//   ....[14]....
        /*045c*/ 	.word	0x00004ac0


	//   ....[15]....
        /*0460*/ 	.word	0x00005390


	//   ....[16]....
        /*0464*/ 	.word	0x00005450


	//   ....[17]....
        /*0468*/ 	.word	0x00005460


	//   ....[18]....
        /*046c*/ 	.word	0x00005490


	//   ....[19]....
        /*0470*/ 	.word	0x00007800


	//   ....[20]....
        /*0474*/ 	.word	0x00007860


	//   ....[21]....
        /*0478*/ 	.word	0x00007880


	//   ....[22]....
        /*047c*/ 	.word	0x000078b0


	//   ....[23]....
        /*0480*/ 	.word	0x00008e30


	//   ....[24]....
        /*0484*/ 	.word	0x00008eb0


	//   ....[25]....
        /*0488*/ 	.word	0x00008f20


	//   ....[26]....
        /*048c*/ 	.word	0x00008f40


	//   ....[27]....
        /*0490*/ 	.word	0x0000aa60


	//   ....[28]....
        /*0494*/ 	.word	0x0000aa90


	//   ....[29]....
        /*0498*/ 	.word	0x0000aac0


	//   ....[30]....
        /*049c*/ 	.word	0x0000ab20


	//   ....[31]....
        /*04a0*/ 	.word	0x0000b0b0


	//   ....[32]....
        /*04a4*/ 	.word	0x0000b0e0


	//   ....[33]....
        /*04a8*/ 	.word	0x0000b230


	//   ....[34]....
        /*04ac*/ 	.word	0x0000b250


	//   ....[35]....
        /*04b0*/ 	.word	0x0000b390


	//   ....[36]....
        /*04b4*/ 	.word	0x0000b3b0


	//   ....[37]....
        /*04b8*/ 	.word	0x0000b500


	//   ....[38]....
        /*04bc*/ 	.word	0x0000b520


	//   ....[39]....
        /*04c0*/ 	.word	0x0000bcf0


	//   ....[40]....
        /*04c4*/ 	.word	0x0000bd10


	//   ....[41]....
        /*04c8*/ 	.word	0x0000be50


	//   ....[42]....
        /*04cc*/ 	.word	0x0000be70


	//   ....[43]....
        /*04d0*/ 	.word	0x0000bfb0


	//   ....[44]....
        /*04d4*/ 	.word	0x0000bfd0


	//   ....[45]....
        /*04d8*/ 	.word	0x0000c120


	//   ....[46]....
        /*04dc*/ 	.word	0x0000c140


	//   ....[47]....
        /*04e0*/ 	.word	0x0000c350


	//   ....[48]....
        /*04e4*/ 	.word	0x0000d800


	//   ....[49]....
        /*04e8*/ 	.word	0x0000d820


	//   ....[50]....
        /*04ec*/ 	.word	0x0000d830


	//   ....[51]....
        /*04f0*/ 	.word	0x0000d870


	//   ....[52]....
        /*04f4*/ 	.word	0x0000d8c0


	//   ....[53]....
        /*04f8*/ 	.word	0x0000d8e0


	//   ....[54]....
        /*04fc*/ 	.word	0x0000d930


	//   ....[55]....
        /*0500*/ 	.word	0x0000d950


	//   ....[56]....
        /*0504*/ 	.word	0x0000d9a0


	//   ....[57]....
        /*0508*/ 	.word	0x0000d9c0


	//   ....[58]....
        /*050c*/ 	.word	0x0000d9f0


	//   ....[59]....
        /*0510*/ 	.word	0x0000da20


	//   ....[60]....
        /*0514*/ 	.word	0x0000e080


	//   ....[61]....
        /*0518*/ 	.word	0x0000e0a0


	//   ....[62]....
        /*051c*/ 	.word	0x0000e0d0


	//   ....[63]....
        /*0520*/ 	.word	0x0000e0f0


	//   ....[64]....
        /*0524*/ 	.word	0x0000e110


	//   ....[65]....
        /*0528*/ 	.word	0x0000e130


	//   ....[66]....
        /*052c*/ 	.word	0x0000e150


	//   ....[67]....
        /*0530*/ 	.word	0x0000e170


	//   ....[68]....
        /*0534*/ 	.word	0x0000e1a0


	//   ....[69]....
        /*0538*/ 	.word	0x0000e1d0


	//   ....[70]....
        /*053c*/ 	.word	0x0000e210


	//   ....[71]....
        /*0540*/ 	.word	0x0000e270


	//   ....[72]....
        /*0544*/ 	.word	0x0000e390


	//   ....[73]....
        /*0548*/ 	.word	0x0000e420


	//   ....[74]....
        /*054c*/ 	.word	0x0000e430


	//   ....[75]....
        /*0550*/ 	.word	0x0000e540


	//   ....[76]....
        /*0554*/ 	.word	0x0000ebc0


	//   ....[77]....
        /*0558*/ 	.word	0x0000ebf0


	//   ....[78]....
        /*055c*/ 	.word	0x0000ec00


	//   ....[79]....
        /*0560*/ 	.word	0x0000ec40


	//   ....[80]....
        /*0564*/ 	.word	0x0000ecf0


	//   ....[81]....
        /*0568*/ 	.word	0x0000ed10


	//   ....[82]....
        /*056c*/ 	.word	0x0000ede0


	//   ....[83]....
        /*0570*/ 	.word	0x0000ee00


	//   ....[84]....
        /*0574*/ 	.word	0x0000ee90


	//   ....[85]....
        /*0578*/ 	.word	0x0000eeb0


	//   ....[86]....
        /*057c*/ 	.word	0x0000ef40


	//   ....[87]....
        /*0580*/ 	.word	0x0000ef60


	//   ....[88]....
        /*0584*/ 	.word	0x0000eff0


	//   ....[89]....
        /*0588*/ 	.word	0x0000f010


	//   ....[90]....
        /*058c*/ 	.word	0x0000f0a0


	//   ....[91]....
        /*0590*/ 	.word	0x0000f0f0


	//   ....[92]....
        /*0594*/ 	.word	0x0000f520


	//   ....[93]....
        /*0598*/ 	.word	0x0000f570


	//   ....[94]....
        /*059c*/ 	.word	0x0000f590


	//   ....[95]....
        /*05a0*/ 	.word	0x0000f650


	//   ....[96]....
        /*05a4*/ 	.word	0x0000f670


	//   ....[97]....
        /*05a8*/ 	.word	0x0000f720


	//   ....[98]....
        /*05ac*/ 	.word	0x0000f730


	//   ....[99]....
        /*05b0*/ 	.word	0x0000f760


	//   ....[100]....
        /*05b4*/ 	.word	0x0000f7f0


	//   ....[101]....
        /*05b8*/ 	.word	0x0000f890


	//   ....[102]....
        /*05bc*/ 	.word	0x0000f8b0


	//   ....[103]....
        /*05c0*/ 	.word	0x0000f8c0


	//   ....[104]....
        /*05c4*/ 	.word	0x0000ffc0


	//   ....[105]....
        /*05c8*/ 	.word	0x0000ffe0


	//   ....[106]....
        /*05cc*/ 	.word	0x0000fff0


	//   ....[107]....
        /*05d0*/ 	.word	0x00010000


	//   ....[108]....
        /*05d4*/ 	.word	0x00010020


	//   ....[109]....
        /*05d8*/ 	.word	0x00010080


	//   ....[110]....
        /*05dc*/ 	.word	0x000100a0


	//   ....[111]....
        /*05e0*/ 	.word	0x000100b0


	//   ....[112]....
        /*05e4*/ 	.word	0x000100f0


	//   ....[113]....
        /*05e8*/ 	.word	0x00010120


	//   ....[114]....
        /*05ec*/ 	.word	0x00010130


	//   ....[115]....
        /*05f0*/ 	.word	0x00010150


	//   ....[116]....
        /*05f4*/ 	.word	0x000104a0


	//   ....[117]....
        /*05f8*/ 	.word	0x000104c0


	//   ....[118]....
        /*05fc*/ 	.word	0x000104d0


	//   ....[119]....
        /*0600*/ 	.word	0x000104e0


	//   ....[120]....
        /*0604*/ 	.word	0x000104f0


	//   ....[121]....
        /*0608*/ 	.word	0x00010510


	//   ....[122]....
        /*060c*/ 	.word	0x00010580


	//   ....[123]....
        /*0610*/ 	.word	0x000105a0


	//   ....[124]....
        /*0614*/ 	.word	0x00010600


	//   ....[125]....
        /*0618*/ 	.word	0x00010610


	//   ....[126]....
        /*061c*/ 	.word	0x00010680


	//   ....[127]....
        /*0620*/ 	.word	0x000106f0


	//   ....[128]....
        /*0624*/ 	.word	0x00010b20


	//   ....[129]....
        /*0628*/ 	.word	0x00010d00


	//   ....[130]....
        /*062c*/ 	.word	0x00011320


	//   ....[131]....
        /*0630*/ 	.word	0x00011400


	//   ....[132]....
        /*0634*/ 	.word	0x000114a0


	//   ....[133]....
        /*0638*/ 	.word	0x00011520


	//   ....[134]....
        /*063c*/ 	.word	0x000115d0


	//   ....[135]....
        /*0640*/ 	.word	0x00011630


	//   ....[136]....
        /*0644*/ 	.word	0x000116f0


	//   ....[137]....
        /*0648*/ 	.word	0x00011750


	//   ....[138]....
        /*064c*/ 	.word	0x00011810


	//   ....[139]....
        /*0650*/ 	.word	0x00011870


	//   ....[140]....
        /*0654*/ 	.word	0x00011930


	//   ....[141]....
        /*0658*/ 	.word	0x00011990


	//   ....[142]....
        /*065c*/ 	.word	0x00011a30


	//   ....[143]....
        /*0660*/ 	.word	0x00011ae0


	//   ....[144]....
        /*0664*/ 	.word	0x00011b80


	//   ....[145]....
        /*0668*/ 	.word	0x00011c20


	//   ....[146]....
        /*066c*/ 	.word	0x00011cf0


	//   ....[147]....
        /*0670*/ 	.word	0x00011e10


	//   ....[148]....
        /*0674*/ 	.word	0x00011e80


	//   ....[149]....
        /*0678*/ 	.word	0x00011ee0


	//   ....[150]....
        /*067c*/ 	.word	0x00011fc0


	//   ....[151]....
        /*0680*/ 	.word	0x00012040


	//   ....[152]....
        /*0684*/ 	.word	0x00012140


	//   ....[153]....
        /*0688*/ 	.word	0x00012240


	//   ....[154]....
        /*068c*/ 	.word	0x000122b0


	//   ....[155]....
        /*0690*/ 	.word	0x00012310


	//   ....[156]....
        /*0694*/ 	.word	0x000123e0


	//   ....[157]....
        /*0698*/ 	.word	0x00012500


	//   ....[158]....
        /*069c*/ 	.word	0x00012550


	//   ....[159]....
        /*06a0*/ 	.word	0x000125e0


	//   ....[160]....
        /*06a4*/ 	.word	0x00012680


	//   ....[161]....
        /*06a8*/ 	.word	0x00012700


	//   ....[162]....
        /*06ac*/ 	.word	0x000127d0


	//   ....[163]....
        /*06b0*/ 	.word	0x000128e0


	//   ....[164]....
        /*06b4*/ 	.word	0x00012930


	//   ....[165]....
        /*06b8*/ 	.word	0x000129a0


	//   ....[166]....
        /*06bc*/ 	.word	0x00012a90


	//   ....[167]....
        /*06c0*/ 	.word	0x00012ba0


	//   ....[168]....
        /*06c4*/ 	.word	0x00012bf0


	//   ....[169]....
        /*06c8*/ 	.word	0x00012c60


	//   ....[170]....
        /*06cc*/ 	.word	0x00012d50


	//   ....[171]....
        /*06d0*/ 	.word	0x00012e60


	//   ....[172]....
        /*06d4*/ 	.word	0x00012eb0


	//   ....[173]....
        /*06d8*/ 	.word	0x00012f20


	//   ....[174]....
        /*06dc*/ 	.word	0x00013000


	//   ....[175]....
        /*06e0*/ 	.word	0x00013130


	//   ....[176]....
        /*06e4*/ 	.word	0x00013200


	//   ....[177]....
        /*06e8*/ 	.word	0x00013290


	//   ....[178]....
        /*06ec*/ 	.word	0x000133c0


	//   ....[179]....
        /*06f0*/ 	.word	0x00013420


	//   ....[180]....
        /*06f4*/ 	.word	0x00013530


	//   ....[181]....
        /*06f8*/ 	.word	0x00013590


	//   ....[182]....
        /*06fc*/ 	.word	0x000136a0


	//   ....[183]....
        /*0700*/ 	.word	0x00013700


	//   ....[184]....
        /*0704*/ 	.word	0x00013810


	//   ....[185]....
        /*0708*/ 	.word	0x00013870


	//   ....[186]....
        /*070c*/ 	.word	0x00013930


	//   ....[187]....
        /*0710*/ 	.word	0x00013a90


	//   ....[188]....
        /*0714*/ 	.word	0x00013b30


	//   ....[189]....
        /*0718*/ 	.word	0x00013b90


	//   ....[190]....
        /*071c*/ 	.word	0x00013c30


	//   ....[191]....
        /*0720*/ 	.word	0x00013c90


	//   ....[192]....
        /*0724*/ 	.word	0x00013d40


	//   ....[193]....
        /*0728*/ 	.word	0x00013da0


	//   ....[194]....
        /*072c*/ 	.word	0x00013e40


	//   ....[195]....
        /*0730*/ 	.word	0x00013ea0


	//   ....[196]....
        /*0734*/ 	.word	0x00013f40


	//   ....[197]....
        /*0738*/ 	.word	0x00013fa0


	//   ....[198]....
        /*073c*/ 	.word	0x00014040


	//   ....[199]....
        /*0740*/ 	.word	0x00014120


	//   ....[200]....
        /*0744*/ 	.word	0x000141c0


	//   ....[201]....
        /*0748*/ 	.word	0x00014220


	//   ....[202]....
        /*074c*/ 	.word	0x000142f0


	//   ....[203]....
        /*0750*/ 	.word	0x00014350


	//   ....[204]....
        /*0754*/ 	.word	0x00014420


	//   ....[205]....
        /*0758*/ 	.word	0x00014480


	//   ....[206]....
        /*075c*/ 	.word	0x00014550


	//   ....[207]....
        /*0760*/ 	.word	0x000145b0


	//   ....[208]....
        /*0764*/ 	.word	0x00014680


	//   ....[209]....
        /*0768*/ 	.word	0x000146e0


	//   ....[210]....
        /*076c*/ 	.word	0x000147b0


	//   ....[211]....
        /*0770*/ 	.word	0x00014840


	//   ....[212]....
        /*0774*/ 	.word	0x00014960


	//----- nvinfo : EIATTR_REG_RECONFIG
	.align		4
.L_1500:
        /*0778*/ 	.byte	0x01, 0x54
	.zero		2


	//----- nvinfo : EIATTR_SYSCALL_OFFSETS
	.align		4
        /*077c*/ 	.byte	0x04, 0x46
        /*077e*/ 	.short	(.L_1502 - .L_1501)


	//   ....[0]....
.L_1501:
        /*0780*/ 	.word	0x000018d0


	//   ....[1]....
        /*0784*/ 	.word	0x0000cf90


	//   ....[2]....
        /*0788*/ 	.word	0x0000d0e0


	//   ....[3]....
        /*078c*/ 	.word	0x0000d1d0


	//   ....[4]....
        /*0790*/ 	.word	0x0000dd00


	//   ....[5]....
        /*0794*/ 	.word	0x0000e890


	//----- nvinfo : EIATTR_MBARRIER_INSTR_OFFSETS
	.align		4
.L_1502:
        /*0798*/ 	.byte	0x04, 0x39
        /*079a*/ 	.short	(.L_1504 - .L_1503)


	//   ....[0]....
.L_1503:
        /*079c*/ 	.word	0x00000190
        /*07a0*/ 	.word	0x000000ff
        /*07a4*/ 	.word	0x00032400
        /*07a8*/ 	.short	0x0100
        /*07aa*/ 	.byte	0x08
	.zero		1


	//   ....[1]....
        /*07ac*/ 	.word	0x000001a0
        /*07b0*/ 	.word	0x000000ff
        /*07b4*/ 	.word	0x00032410
        /*07b8*/ 	.short	0x0100
        /*07ba*/ 	.byte	0x08
	.zero		1


	//   ....[2]....
        /*07bc*/ 	.word	0x000001b0
        /*07c0*/ 	.word	0x000000ff
        /*07c4*/ 	.word	0x00032420
        /*07c8*/ 	.short	0x0100
        /*07ca*/ 	.byte	0x08
	.zero		1


	//   ....[3]....
        /*07cc*/ 	.word	0x000002a0
        /*07d0*/ 	.word	0x000000ff
        /*07d4*/ 	.word	0x00032430
        /*07d8*/ 	.short	0x0100
        /*07da*/ 	.byte	0x08
	.zero		1


	//   ....[4]....
        /*07dc*/ 	.word	0x000002b0
        /*07e0*/ 	.word	0x000000ff
        /*07e4*/ 	.word	0x00032440
        /*07e8*/ 	.short	0x0100
        /*07ea*/ 	.byte	0x08
	.zero		1


	//   ....[5]....
        /*07ec*/ 	.word	0x000002c0
        /*07f0*/ 	.word	0x000000ff
        /*07f4*/ 	.word	0x00032438
        /*07f8*/ 	.short	0x0100
        /*07fa*/ 	.byte	0x08
	.zero		1


	//   ....[6]....
        /*07fc*/ 	.word	0x000002d0
        /*0800*/ 	.word	0x000000ff
        /*0804*/ 	.word	0x00032448
        /*0808*/ 	.short	0x0100
        /*080a*/ 	.byte	0x08
	.zero		1


	//   ....[7]....
        /*080c*/ 	.word	0x00000400
        /*0810*/ 	.word	0x000000ff
        /*0814*/ 	.word	0x00032450
        /*0818*/ 	.short	0x0100
        /*081a*/ 	.byte	0x08
	.zero		1


	//   ....[8]....
        /*081c*/ 	.word	0x00000410
        /*0820*/ 	.word	0x000000ff
        /*0824*/ 	.word	0x00032460
        /*0828*/ 	.short	0x0100
        /*082a*/ 	.byte	0x08
	.zero		1


	//   ....[9]....
        /*082c*/ 	.word	0x00000420
        /*0830*/ 	.word	0x000000ff
        /*0834*/ 	.word	0x00032458
        /*0838*/ 	.short	0x0100
        /*083a*/ 	.byte	0x08
	.zero		1


	//   ....[10]....
        /*083c*/ 	.word	0x00000430
        /*0840*/ 	.word	0x000000ff
        /*0844*/ 	.word	0x00032468
        /*0848*/ 	.short	0x0100
        /*084a*/ 	.byte	0x08
	.zero		1


	//   ....[11]....
        /*084c*/ 	.word	0x00000520
        /*0850*/ 	.word	0x000000ff
        /*0854*/ 	.word	0x00032470
        /*0858*/ 	.short	0x0100
        /*085a*/ 	.byte	0x06
	.zero		1


	//   ....[12]....
        /*085c*/ 	.word	0x00000530
        /*0860*/ 	.word	0x000000ff
        /*0864*/ 	.word	0x00032480
        /*0868*/ 	.short	0x0100
        /*086a*/ 	.byte	0x06
	.zero		1


	//   ....[13]....
        /*086c*/ 	.word	0x00000540
        /*0870*/ 	.word	0x000000ff
        /*0874*/ 	.word	0x00032478
        /*0878*/ 	.short	0x0100
        /*087a*/ 	.byte	0x06
	.zero		1


	//   ....[14]....
        /*087c*/ 	.word	0x00000550
        /*0880*/ 	.word	0x000000ff
        /*0884*/ 	.word	0x00032488
        /*0888*/ 	.short	0x0100
        /*088a*/ 	.byte	0x06
	.zero		1


	//   ....[15]....
        /*088c*/ 	.word	0x00000680
        /*0890*/ 	.word	0x000000ff
        /*0894*/ 	.word	0x00032490
        /*0898*/ 	.short	0x0100
        /*089a*/ 	.byte	0x08
	.zero		1


	//   ....[16]....
        /*089c*/ 	.word	0x00000690
        /*08a0*/ 	.word	0x000000ff
        /*08a4*/ 	.word	0x000324a0
        /*08a8*/ 	.short	0x0100
        /*08aa*/ 	.byte	0x08
	.zero		1


	//   ....[17]....
        /*08ac*/ 	.word	0x000006a0
        /*08b0*/ 	.word	0x000000ff
        /*08b4*/ 	.word	0x00032498
        /*08b8*/ 	.short	0x0100
        /*08ba*/ 	.byte	0x08
	.zero		1


	//   ....[18]....
        /*08bc*/ 	.word	0x000006b0
        /*08c0*/ 	.word	0x000000ff
        /*08c4*/ 	.word	0x000324a8
        /*08c8*/ 	.short	0x0100
        /*08ca*/ 	.byte	0x08
	.zero		1


	//   ....[19]....
        /*08cc*/ 	.word	0x000007f0
        /*08d0*/ 	.word	0x000000ff
        /*08d4*/ 	.word	0x000324b0
        /*08d8*/ 	.short	0x0100
        /*08da*/ 	.byte	0x08
	.zero		1


	//   ....[20]....
        /*08dc*/ 	.word	0x00000800
        /*08e0*/ 	.word	0x000000ff
        /*08e4*/ 	.word	0x000324c0
        /*08e8*/ 	.short	0x0100
        /*08ea*/ 	.byte	0x08
	.zero		1


	//   ....[21]....
        /*08ec*/ 	.word	0x00000810
        /*08f0*/ 	.word	0x000000ff
        /*08f4*/ 	.word	0x000324b8
        /*08f8*/ 	.short	0x0100
        /*08fa*/ 	.byte	0x08
	.zero		1


	//   ....[22]....
        /*08fc*/ 	.word	0x00000820
        /*0900*/ 	.word	0x000000ff
        /*0904*/ 	.word	0x000324c8
        /*0908*/ 	.short	0x0100
        /*090a*/ 	.byte	0x08
	.zero		1


	//   ....[23]....
        /*090c*/ 	.word	0x00001930
        /*0910*/ 	.word	0x000000ff
        /*0914*/ 	.word	0x00032400
        /*0918*/ 	.short	0x010a
        /*091a*/ 	.byte	0x28
	.zero		1


	//   ....[24]....
        /*091c*/ 	.word	0x00001a10
        /*0920*/ 	.word	0x000000ff
        /*0924*/ 	.word	0x00032430
        /*0928*/ 	.short	0x010a
        /*092a*/ 	.byte	0x06
	.zero		1


	//   ....[25]....
        /*092c*/ 	.word	0x00001a50
        /*0930*/ 	.word	0x000000ff
        /*0934*/ 	.word	0x00032430
        /*0938*/ 	.short	0x010a
        /*093a*/ 	.byte	0x06
	.zero		1


	//   ....[26]....
        /*093c*/ 	.word	0x00001d50
        /*0940*/ 	.word	0x000000ff
        /*0944*/ 	.word	0x00032410
        /*0948*/ 	.short	0x010a
        /*094a*/ 	.byte	0x28
	.zero		1


	//   ....[27]....
        /*094c*/ 	.word	0x00001d90
        /*0950*/ 	.word	0x000000ff
        /*0954*/ 	.word	0x00032450
        /*0958*/ 	.short	0x010a
        /*095a*/ 	.byte	0x06
	.zero		1


	//   ....[28]....
        /*095c*/ 	.word	0x00001dd0
        /*0960*/ 	.word	0x000000ff
        /*0964*/ 	.word	0x00032450
        /*0968*/ 	.short	0x010a
        /*096a*/ 	.byte	0x06
	.zero		1


	//   ....[29]....
        /*096c*/ 	.word	0x00002790
        /*0970*/ 	.word	0x000000ff
        /*0974*/ 	.word	0x00000000
        /*0978*/ 	.short	0x0101
        /*097a*/ 	.byte	0x0a
	.zero		1


	//   ....[30]....
        /*097c*/ 	.word	0x00003f00
        /*0980*/ 	.word	0x000000ff
        /*0984*/ 	.word	0x00000000
        /*0988*/ 	.short	0x0101
        /*098a*/ 	.byte	0x06
	.zero		1


	//   ....[31]....
        /*098c*/ 	.word	0x000040a0
        /*0990*/ 	.word	0x000000ff
        /*0994*/ 	.word	0x00032430
        /*0998*/ 	.short	0x010a
        /*099a*/ 	.byte	0x04
	.zero		1


	//   ....[32]....
        /*099c*/ 	.word	0x000040e0
        /*09a0*/ 	.word	0x000000ff
        /*09a4*/ 	.word	0x00032430
        /*09a8*/ 	.short	0x010a
        /*09aa*/ 	.byte	0x04
	.zero		1


	//   ....[33]....
        /*09ac*/ 	.word	0x00004300
        /*09b0*/ 	.word	0x000000ff
        /*09b4*/ 	.word	0x00032450
        /*09b8*/ 	.short	0x010a
        /*09ba*/ 	.byte	0x04
	.zero		1


	//   ....[34]....
        /*09bc*/ 	.word	0x00004340
        /*09c0*/ 	.word	0x000000ff
        /*09c4*/ 	.word	0x00032450
        /*09c8*/ 	.short	0x010a
        /*09ca*/ 	.byte	0x04
	.zero		1


	//   ....[35]....
        /*09cc*/ 	.word	0x00004a50
        /*09d0*/ 	.word	0x000000ff
        /*09d4*/ 	.word	0x00000000
        /*09d8*/ 	.short	0x0101
        /*09da*/ 	.byte	0x0a
	.zero		1


	//   ....[36]....
        /*09dc*/ 	.word	0x00006a90
        /*09e0*/ 	.word	0x000000ff
        /*09e4*/ 	.word	0x00000000
        /*09e8*/ 	.short	0x0101
        /*09ea*/ 	.byte	0x04
	.zero		1


	//   ....[37]....
        /*09ec*/ 	.word	0x00006bc0
        /*09f0*/ 	.word	0x000000ff
        /*09f4*/ 	.word	0x00032430
        /*09f8*/ 	.short	0x010a
        /*09fa*/ 	.byte	0x04
	.zero		1


	//   ....[38]....
        /*09fc*/ 	.word	0x00006c00
        /*0a00*/ 	.word	0x000000ff
        /*0a04*/ 	.word	0x00032430
        /*0a08*/ 	.short	0x010a
        /*0a0a*/ 	.byte	0x04
	.zero		1


	//   ....[39]....
        /*0a0c*/ 	.word	0x00006e20
        /*0a10*/ 	.word	0x000000ff
        /*0a14*/ 	.word	0x00032450
        /*0a18*/ 	.short	0x010a
        /*0a1a*/ 	.byte	0x04
	.zero		1


	//   ....[40]....
        /*0a1c*/ 	.word	0x00006e60
        /*0a20*/ 	.word	0x000000ff
        /*0a24*/ 	.word	0x00032450
        /*0a28*/ 	.short	0x010a
        /*0a2a*/ 	.byte	0x04
	.zero		1


	//   ....[41]....
        /*0a2c*/ 	.word	0x00007570
        /*0a30*/ 	.word	0x000000ff
        /*0a34*/ 	.word	0x00000000
        /*0a38*/ 	.short	0x0101
        /*0a3a*/ 	.byte	0x0b
	.zero		1


	//   ....[42]....
        /*0a3c*/ 	.word	0x00008e10
        /*0a40*/ 	.word	0x000000ff
        /*0a44*/ 	.word	0x00000000
        /*0a48*/ 	.short	0x0101
        /*0a4a*/ 	.byte	0x04
	.zero		1


	//   ....[43]....
        /*0a4c*/ 	.word	0x0000b0f0
        /*0a50*/ 	.word	0x000000c3
        /*0a54*/ 	.word	0x00000000
        /*0a58*/ 	.short	0x0101
        /*0a5a*/ 	.byte	0x3f
	.zero		1


	//   ....[44]....
        /*0a5c*/ 	.word	0x0000d5d0
        /*0a60*/ 	.word	0x00000018
        /*0a64*/ 	.word	0x00032440
        /*0a68*/ 	.short	0x010a
        /*0a6a*/ 	.byte	0x3f
	.zero		1


	//   ....[45]....
        /*0a6c*/ 	.word	0x0000dae0
        /*0a70*/ 	.word	0x00000018
        /*0a74*/ 	.word	0x00032430
        /*0a78*/ 	.short	0x0107
        /*0a7a*/ 	.byte	0x3f
	.zero		1


	//   ....[46]....
        /*0a7c*/ 	.word	0x0000db90
        /*0a80*/ 	.word	0x00000018
        /*0a84*/ 	.word	0x00032430
        /*0a88*/ 	.short	0x0101
        /*0a8a*/ 	.byte	0x3f
	.zero		1


	//   ....[47]....
        /*0a8c*/ 	.word	0x0000e6d0
        /*0a90*/ 	.word	0x00000011
        /*0a94*/ 	.word	0x00032400
        /*0a98*/ 	.short	0x0107
        /*0a9a*/ 	.byte	0x3f
	.zero		1


	//   ....[48]....
        /*0a9c*/ 	.word	0x0000e760
        /*0aa0*/ 	.word	0x00000011
        /*0aa4*/ 	.word	0x00032400
        /*0aa8*/ 	.short	0x0101
        /*0aaa*/ 	.byte	0x3f
	.zero		1


	//   ....[49]....
        /*0aac*/ 	.word	0x0000f1b0
        /*0ab0*/ 	.word	0x00000011
        /*0ab4*/ 	.word	0x00032410
        /*0ab8*/ 	.short	0x0107
        /*0aba*/ 	.byte	0x3f
	.zero		1


	//   ....[50]....
        /*0abc*/ 	.word	0x0000f2a0
        /*0ac0*/ 	.word	0x00000011
        /*0ac4*/ 	.word	0x00032410
        /*0ac8*/ 	.short	0x0101
        /*0aca*/ 	.byte	0x3f
	.zero		1


	//   ....[51]....
        /*0acc*/ 	.word	0x0000f2c0
        /*0ad0*/ 	.word	0x00000011
        /*0ad4*/ 	.word	0x00032420
        /*0ad8*/ 	.short	0x010a
        /*0ada*/ 	.byte	0x3f
	.zero		1


	//   ....[52]....
        /*0adc*/ 	.word	0x0000f340
        /*0ae0*/ 	.word	0x00000018
        /*0ae4*/ 	.word	0x00032460
        /*0ae8*/ 	.short	0x010a
        /*0aea*/ 	.byte	0x3f
	.zero		1


	//   ....[53]....
        /*0aec*/ 	.word	0x0000fa40
        /*0af0*/ 	.word	0x00000018
        /*0af4*/ 	.word	0x00032450
        /*0af8*/ 	.short	0x0107
        /*0afa*/ 	.byte	0x3f
	.zero		1


	//   ....[54]....
        /*0afc*/ 	.word	0x0000fb00
        /*0b00*/ 	.word	0x00000018
        /*0b04*/ 	.word	0x00032450
        /*0b08*/ 	.short	0x0101
        /*0b0a*/ 	.byte	0x3f
	.zero		1


	//   ....[55]....
        /*0b0c*/ 	.word	0x0000fe20
        /*0b10*/ 	.word	0x0000000a
        /*0b14*/ 	.word	0x00032440
        /*0b18*/ 	.short	0x010a
        /*0b1a*/ 	.byte	0x3f
	.zero		1


	//   ....[56]....
        /*0b1c*/ 	.word	0x000101f0
        /*0b20*/ 	.word	0x0000000a
        /*0b24*/ 	.word	0x00032430
        /*0b28*/ 	.short	0x0107
        /*0b2a*/ 	.byte	0x3f
	.zero		1


	//   ....[57]....
        /*0b2c*/ 	.word	0x000102a0
        /*0b30*/ 	.word	0x0000000a
        /*0b34*/ 	.word	0x00032430
        /*0b38*/ 	.short	0x0101
        /*0b3a*/ 	.byte	0x3f
	.zero		1


	//   ....[58]....
        /*0b3c*/ 	.word	0x000102d0
        /*0b40*/ 	.word	0x0000000a
        /*0b44*/ 	.word	0x00032460
        /*0b48*/ 	.short	0x010a
        /*0b4a*/ 	.byte	0x3f
	.zero		1


	//   ....[59]....
        /*0b4c*/ 	.word	0x000107f0
        /*0b50*/ 	.word	0x0000000a
        /*0b54*/ 	.word	0x00032450
        /*0b58*/ 	.short	0x0107
        /*0b5a*/ 	.byte	0x3f
	.zero		1


	//   ....[60]....
        /*0b5c*/ 	.word	0x000108a0
        /*0b60*/ 	.word	0x0000000a
        /*0b64*/ 	.word	0x00032450
        /*0b68*/ 	.short	0x0101
        /*0b6a*/ 	.byte	0x3f
	.zero		1


	//   ....[61]....
        /*0b6c*/ 	.word	0x00010c80
        /*0b70*/ 	.word	0x00000007
        /*0b74*/ 	.word	0x00032420
        /*0b78*/ 	.short	0x010a
        /*0b7a*/ 	.byte	0x3f
	.zero		1


	//   ....[62]....
        /*0b7c*/ 	.word	0x00010e20
        /*0b80*/ 	.word	0x00000005
        /*0b84*/ 	.word	0x00032440
        /*0b88*/ 	.short	0x010a
        /*0b8a*/ 	.byte	0x3f
	.zero		1


	//   ....[63]....
        /*0b8c*/ 	.word	0x00010ec0
        /*0b90*/ 	.word	0x00000003
        /*0b94*/ 	.word	0x00032440
        /*0b98*/ 	.short	0x010a
        /*0b9a*/ 	.byte	0x3f
	.zero		1


	//   ....[64]....
        /*0b9c*/ 	.word	0x00010f00
        /*0ba0*/ 	.word	0x00000005
        /*0ba4*/ 	.word	0x00032460
        /*0ba8*/ 	.short	0x010a
        /*0baa*/ 	.byte	0x3f
	.zero		1


	//   ....[65]....
        /*0bac*/ 	.word	0x00010f40
        /*0bb0*/ 	.word	0x00000003
        /*0bb4*/ 	.word	0x00032460
        /*0bb8*/ 	.short	0x010a
        /*0bba*/ 	.byte	0x3f
	.zero		1


	//   ....[66]....
        /*0bbc*/ 	.word	0x00010fb0
        /*0bc0*/ 	.word	0x00000003
        /*0bc4*/ 	.word	0x00032400
        /*0bc8*/ 	.short	0x010a
        /*0bca*/ 	.byte	0x3f
	.zero		1


	//   ....[67]....
        /*0bcc*/ 	.word	0x00011010
        /*0bd0*/ 	.word	0x00000003
        /*0bd4*/ 	.word	0x00032430
        /*0bd8*/ 	.short	0x010a
        /*0bda*/ 	.byte	0x3f
	.zero		1


	//   ....[68]....
        /*0bdc*/ 	.word	0x00011070
        /*0be0*/ 	.word	0x00000003
        /*0be4*/ 	.word	0x00032410
        /*0be8*/ 	.short	0x010a
        /*0bea*/ 	.byte	0x3f
	.zero		1


	//   ....[69]....
        /*0bec*/ 	.word	0x000110d0
        /*0bf0*/ 	.word	0x00000003
        /*0bf4*/ 	.word	0x00032450
        /*0bf8*/ 	.short	0x010a
        /*0bfa*/ 	.byte	0x3f
	.zero		1


	//   ....[70]....
        /*0bfc*/ 	.word	0x00011130
        /*0c00*/ 	.word	0x00000015
        /*0c04*/ 	.word	0x00032430
        /*0c08*/ 	.short	0x010a
        /*0c0a*/ 	.byte	0x3f
	.zero		1


	//   ....[71]....
        /*0c0c*/ 	.word	0x00011190
        /*0c10*/ 	.word	0x00000015
        /*0c14*/ 	.word	0x00032450
        /*0c18*/ 	.short	0x010a
        /*0c1a*/ 	.byte	0x3f
	.zero		1


	//   ....[72]....
        /*0c1c*/ 	.word	0x000111f0
        /*0c20*/ 	.word	0x00000015
        /*0c24*/ 	.word	0x00032430
        /*0c28*/ 	.short	0x010a
        /*0c2a*/ 	.byte	0x3f
	.zero		1


	//   ....[73]....
        /*0c2c*/ 	.word	0x00011250
        /*0c30*/ 	.word	0x00000015
        /*0c34*/ 	.word	0x00032450
        /*0c38*/ 	.short	0x010a
        /*0c3a*/ 	.byte	0x3f
	.zero		1


	//   ....[74]....
        /*0c3c*/ 	.word	0x00011350
        /*0c40*/ 	.word	0x00000018
        /*0c44*/ 	.word	0x00032440
        /*0c48*/ 	.short	0x010a
        /*0c4a*/ 	.byte	0x3f
	.zero		1


	//   ....[75]....
        /*0c4c*/ 	.word	0x00013030
        /*0c50*/ 	.word	0x00000011
        /*0c54*/ 	.word	0x00032420
        /*0c58*/ 	.short	0x010a
        /*0c5a*/ 	.byte	0x3f
	.zero		1


	//   ....[76]....
        /*0c5c*/ 	.word	0x00013080
        /*0c60*/ 	.word	0x00000018
        /*0c64*/ 	.word	0x00032460
        /*0c68*/ 	.short	0x010a
        /*0c6a*/ 	.byte	0x3f
	.zero		1


	//   ....[77]....
        /*0c6c*/ 	.word	0x000139e0
        /*0c70*/ 	.word	0x0000000a
        /*0c74*/ 	.word	0x00032440
        /*0c78*/ 	.short	0x010a
        /*0c7a*/ 	.byte	0x3f
	.zero		1


	//   ....[78]....
        /*0c7c*/ 	.word	0x00014070
        /*0c80*/ 	.word	0x0000000a
        /*0c84*/ 	.word	0x00032460
        /*0c88*/ 	.short	0x010a
        /*0c8a*/ 	.byte	0x3f
	.zero		1


	//   ....[79]....
        /*0c8c*/ 	.word	0x00014880
        /*0c90*/ 	.word	0x00000007
        /*0c94*/ 	.word	0x00032420
        /*0c98*/ 	.short	0x010a
        /*0c9a*/ 	.byte	0x3f
	.zero		1


	//   ....[80]....
        /*0c9c*/ 	.word	0x00014a20
        /*0ca0*/ 	.word	0x00000005
        /*0ca4*/ 	.word	0x00032440
        /*0ca8*/ 	.short	0x010a
        /*0caa*/ 	.byte	0x3f
	.zero		1


	//   ....[81]....
        /*0cac*/ 	.word	0x00014a70
        /*0cb0*/ 	.word	0x00000003
        /*0cb4*/ 	.word	0x00032440
        /*0cb8*/ 	.short	0x010a
        /*0cba*/ 	.byte	0x3f
	.zero		1


	//   ....[82]....
        /*0cbc*/ 	.word	0x00014ac0
        /*0cc0*/ 	.word	0x00000005
        /*0cc4*/ 	.word	0x00032460
        /*0cc8*/ 	.short	0x010a
        /*0cca*/ 	.byte	0x3f
	.zero		1


	//----- nvinfo : EIATTR_NUM_MBARRIERS
	.align		4
.L_1504:
        /*0ccc*/ 	.byte	0x03, 0x38
        /*0cce*/ 	.short	0x0017


	//----- nvinfo : EIATTR_EXIT_INSTR_OFFSETS
	.align		4
        /*0cd0*/ 	.byte	0x04, 0x1c
        /*0cd2*/ 	.short	(.L_1506 - .L_1505)


	//   ....[0]....
.L_1505:
        /*0cd4*/ 	.word	0x000009b0


	//   ....[1]....
        /*0cd8*/ 	.word	0x0000c2c0


	//   ....[2]....
        /*0cdc*/ 	.word	0x00010f90


	//----- nvinfo : EIATTR_MAX_THREADS
	.align		4
.L_1506:
        /*0ce0*/ 	.byte	0x04, 0x05
        /*0ce2*/ 	.short	(.L_1508 - .L_1507)
.L_1507:
        /*0ce4*/ 	.word	0x00000180
        /*0ce8*/ 	.word	0x00000001
        /*0cec*/ 	.word	0x00000001


	//----- nvinfo : EIATTR_CRS_STACK_SIZE
	.align		4
.L_1508:
        /*0cf0*/ 	.byte	0x04, 0x1e
        /*0cf2*/ 	.short	(.L_1510 - .L_1509)
.L_1509:
        /*0cf4*/ 	.word	0x00000000


	//----- nvinfo : EIATTR_CBANK_PARAM_SIZE
	.align		4
.L_1510:
        /*0cf8*/ 	.byte	0x03, 0x19
        /*0cfa*/ 	.short	0x0bf0


	//----- nvinfo : EIATTR_PARAM_CBANK
	.align		4
        /*0cfc*/ 	.byte	0x04, 0x0a
        /*0cfe*/ 	.short	(.L_1512 - .L_1511)
	.align		4
.L_1511:
        /*0d00*/ 	.word	index@(.nv.constant0._ZN7cutlass13device_kernelIN5flash11enable_sm90INS1_16FlashAttnFwdSm90INS1_25CollectiveMainloopFwdSm90ILi2EN4cute5tupleIJNS5_1CILi1EEES8_S8_EEENS6_IJNS7_ILi128EEENS7_ILi96EEENS7_ILi64EEEEEELi256ENS_10bfloat16_tEfNS_4arch4Sm90ELb1ELb0ELb0ELb0ELb1ELb0ELb1ELb1ELb0ELb1ELb0ELb0EEENS1_21CollectiveEpilogueFwdINS6_IJSA_NS7_ILi256EEESB_EEES9_SE_SG_Li256ELb0ELb1ELb0ELb0EEENS1_30DynamicPersistentTileSchedulerILi256ELi128ELb0ELb1ELb1EEEEEEEEEvNT_6ParamsE)
        /*0d04*/ 	.short	0x0210
        /*0d06*/ 	.short	0x0bf0


	//----- nvinfo : EIATTR_SW_WAR
	.align		4
.L_1512:
        /*0d08*/ 	.byte	0x04, 0x36
        /*0d0a*/ 	.short	(.L_1514 - .L_1513)
.L_1513:
        /*0d0c*/ 	.word	0x00000008
.L_1514:


//--------------------- .nv.info._ZN7cutlass13device_kernelIN5flash11enable_sm90INS1_16FlashAttnFwdSm90INS1_25CollectiveMainloopFwdSm90ILi2EN4cute5tupleIJNS5_1CILi1EEES8_S8_EEENS6_IJNS7_ILi128EEENS7_ILi96EEENS7_ILi64EEEEEELi256ENS_10bfloat16_tEfNS_4arch4Sm90ELb1ELb0ELb0ELb1ELb1ELb0ELb0ELb1ELb0ELb1ELb0ELb0EEENS1_21CollectiveEpilogueFwdINS6_IJSA_NS7_ILi256EEESB_EEES9_SE_SG_Li256ELb1ELb1ELb0ELb0EEENS1_36VarlenDynamicPersistentTileSchedulerILi128ELi96ELi256ELi128ELb0ELb1ELb1ELb1ELb1ELb1EEEEEEEEEvNT_6ParamsE --------------------------
	.section	.nv.info._ZN7cutlass13device_kernelIN5flash11enable_sm90INS1_16FlashAttnFwdSm90INS1_25CollectiveMainloopFwdSm90ILi2EN4cute5tupleIJNS5_1CILi1EEES8_S8_EEENS6_IJNS7_ILi128EEENS7_ILi96EEENS7_ILi64EEEEEELi256ENS_10bfloat16_tEfNS_4arch4Sm90ELb1ELb0ELb0ELb1ELb1ELb0ELb0ELb1ELb0ELb1ELb0ELb0EEENS1_21CollectiveEpilogueFwdINS6_IJSA_NS7_ILi256EEESB_EEES9_SE_SG_Li256ELb1ELb1ELb0ELb0EEENS1_36VarlenDynamicPersistentTileSchedulerILi128ELi96ELi256ELi128ELb0ELb1ELb1ELb1ELb1ELb1EEEEEEEEEvNT_6ParamsE,"",@"SHT_CUDA_INFO"
	.sectionflags	@""
	.align	4


	//----- nvinfo : EIATTR_CUDA_API_VERSION
	.align		4
        /*0000*/ 	.byte	0x04, 0x37
        /*0002*/ 	.short	(.L_1516 - .L_1515)
.L_1515:
        /*0004*/ 	.word	0x00000082


	//----- nvinfo : EIATTR_KPARAM_INFO
	.align		4
.L_1516:
        /*0008*/ 	.byte	0x04, 0x17
        /*000a*/ 	.short	(.L_1518 - .L_1517)
.L_1517:
        /*000c*/ 	.word	0x00000000
        /*0010*/ 	.short	0x0000
        /*0012*/ 	.short	0x0070
        /*0014*/ 	.byte	0x00, 0xf0, 0x01, 0x2a


	//----- nvinfo : EIATTR_SPARSE_MMA_MASK
	.align		4
.L_1518:
        /*0018*/ 	.byte	0x03, 0x50
        /*001a*/ 	.short	0x0000


	//----- nvinfo : EIATTR_MAXREG_COUNT
	.align		4
        /*001c*/ 	.byte	0x03, 0x1b
        /*001e*/ 	.short	0x00a8


	//----- nvinfo : EIATTR_NUM_BARRIERS
	.align		4
        /*0020*/ 	.byte	0x02, 0x4c
        /*0022*/ 	.byte	0x10
	.zero		1


	//----- nvinfo : EIATTR_EXTERNS
	.align		4
        /*0024*/ 	.byte	0x04, 0x0f
        /*0026*/ 	.short	(.L_1520 - .L_1519)


	//   ....[0]....
	.align		4
.L_1519:
        /*0028*/ 	.word	index@(__assertfail)


	//----- nvinfo : EIATTR_ANNOTATIONS
	.align		4
.L_1520:
        /*002c*/ 	.byte	0x04, 0x55
        /*002e*/ 	.short	(.L_1522 - .L_1521)


	//   ....[0]....
.L_1521:
        /* <DEDUP_REMOVED lines=13> */


	//----- nvinfo : EIATTR_MERCURY_ISA_VERSION
	.align		4
.L_1522:
        /*00f0*/ 	.byte	0x03, 0x5f
        /*00f2*/ 	.short	0x0101


	//----- nvinfo : EIATTR_UNUSED_LOAD_BYTE_OFFSET
	.align		4
        /*00f4*/ 	.byte	0x04, 0x44
        /*00f6*/ 	.short	(.L_1524 - .L_1523)


	//   ....[0]....
.L_1523:
        /*00f8*/ 	.word	0x00000970
        /*00fc*/ 	.word	0x0000fff0


	//   ....[1]....
        /*0100*/ 	.word	0x00008480
        /*0104*/ 	.word	0x0000fff0


	//----- nvinfo : EIATTR_INT_WARP_WIDE_INSTR_OFFSETS
	.align		4
.L_1524:
        /*0108*/ 	.byte	0x04, 0x31
        /*010a*/ 	.short	(.L_1526 - .L_1525)


	//   ....[0]....
.L_1525:
        /*010c*/ 	.word	0x000000c0


	//   ....[1]....
        /*0110*/ 	.word	0x000000d0


	//   ....[2]....
        /*0114*/ 	.word	0x00000170


	//   ....[3]....
        /*0118*/ 	.word	0x0000c540


	//   ....[4]....
        /*011c*/ 	.word	0x0000c5d0


	//   ....[5]....
        /*0120*/ 	.word	0x0000f900


	//   ....[6]....
        /*0124*/ 	.word	0x0000f990


	//----- nvinfo : EIATTR_COOP_GROUP_MASK_REGIDS
	.align		4
.L_1526:
        /*0128*/ 	.byte	0x04, 0x29
        /*012a*/ 	.short	(.L_1528 - .L_1527)


	//   ....[0]....
.L_1527:
        /*012c*/ 	.word	0xffffffff


	//   ....[1]....
        /*0130*/ 	.word	0xffffffff


	//   ....[2]....
        /*0134*/ 	.word	0xffffffff


	//   ....[3]....
        /*0138*/ 	.word	0xffffffff


	//   ....[4]....
        /*013c*/ 	.word	0xffffffff


	//   ....[5]....
        /*0140*/ 	.word	0xffffffff


	//   ....[6]....
        /*0144*/ 	.word	0xffffffff


	//   ....[7]....
        /*0148*/ 	.word	0xffffffff


	//   ....[8]....
        /*014c*/ 	.word	0xffffffff


	//   ....[9]....
        /*0150*/ 	.word	0xffffffff


	//   ....[10]....
        /*0154*/ 	.word	0xffffffff


	//   ....[11]....
        /*0158*/ 	.word	0xffffffff


	//   ....[12]....
        /*015c*/ 	.word	0xffffffff


	//   ....[13]....
        /*0160*/ 	.word	0xffffffff


	//   ....[14]....
        /*0164*/ 	.word	0xffffffff


	//   ....[15]....
        /*0168*/ 	.word	0xffffffff


	//   ....[16]....
        /*016c*/ 	.word	0xffffffff


	//   ....[17]....
        /*0170*/ 	.word	0xffffffff


	//   ....[18]....
        /*0174*/ 	.word	0xffffffff


	//   ....[19]....
        /*0178*/ 	.word	0xffffffff


	//   ....[20]....
        /*017c*/ 	.word	0xffffffff


	//   ....[21]....
        /*0180*/ 	.word	0xffffffff


	//   ....[22]....
        /*0184*/ 	.word	0xffffffff


	//   ....[23]....
        /*0188*/ 	.word	0xffffffff


	//   ....[24]....
        /*018c*/ 	.word	0xffffffff


	//   ....[25]....
        /*0190*/ 	.word	0xffffffff


	//   ....[26]....
        /*0194*/ 	.word	0xffffffff


	//   ....[27]....
        /*0198*/ 	.word	0xffffffff


	//   ....[28]....
        /*019c*/ 	.word	0xffffffff


	//   ....[29]....
        /*01a0*/ 	.word	0xffffffff


	//   ....[30]....
        /*01a4*/ 	.word	0xffffffff


	//   ....[31]....
        /*01a8*/ 	.word	0xffffffff


	//   ....[32]....
        /*01ac*/ 	.word	0xffffffff


	//   ....[33]....
        /*01b0*/ 	.word	0xffffffff


	//   ....[34]....
        /*01b4*/ 	.word	0xffffffff


	//   ....[35]....
        /*01b8*/ 	.word	0xffffffff


	//   ....[36]....
        /*01bc*/ 	.word	0xffffffff


	//   ....[37]....
        /*01c0*/ 	.word	0xffffffff


	//   ....[38]....
        /*01c4*/ 	.word	0xffffffff


	//   ....[39]....
        /*01c8*/ 	.word	0xffffffff


	//   ....[40]....
        /*01cc*/ 	.word	0xffffffff


	//   ....[41]....
        /*01d0*/ 	.word	0xffffffff


	//   ....[42]....
        /*01d4*/ 	.word	0xffffffff


	//   ....[43]....
        /*01d8*/ 	.word	0xffffffff


	//   ....[44]....
        /*01dc*/ 	.word	0xffffffff


	//   ....[45]....
        /*01e0*/ 	.word	0xffffffff


	//   ....[46]....
        /*01e4*/ 	.word	0xffffffff


	//   ....[47]....
        /*01e8*/ 	.word	0xffffffff


	//   ....[48]....
        /*01ec*/ 	.word	0xffffffff


	//   ....[49]....
        /*01f0*/ 	.word	0xffffffff


	//   ....[50]....
        /*01f4*/ 	.word	0xffffffff


	//   ....[51]....
        /*01f8*/ 	.word	0xffffffff


	//   ....[52]....
        /*01fc*/ 	.word	0xffffffff


	//   ....[53]....
        /*0200*/ 	.word	0xffffffff


	//   ....[54]....
        /*0204*/ 	.word	0xffffffff


	//   ....[55]....
        /*0208*/ 	.word	0xffffffff


	//   ....[56]....
        /*020c*/ 	.word	0xffffffff


	//   ....[57]....
        /*0210*/ 	.word	0xffffffff


	//   ....[58]....
        /*0214*/ 	.word	0xffffffff


	//   ....[59]....
        /*0218*/ 	.word	0xffffffff


	//   ....[60]....
        /*021c*/ 	.word	0xffffffff


	//   ....[61]....
        /*0220*/ 	.word	0xffffffff


	//   ....[62]....
        /*0224*/ 	.word	0xffffffff


	//   ....[63]....
        /*0228*/ 	.word	0xffffffff


	//   ....[64]....
        /*022c*/ 	.word	0xffffffff


	//   ....[65]....
        /*0230*/ 	.word	0xffffffff


	//   ....[66]....
        /*0234*/ 	.word	0xffffffff


	//   ....[67]....
        /*0238*/ 	.word	0xffffffff


	//   ....[68]....
        /*023c*/ 	.word	0xffffffff


	//   ....[69]....
        /*0240*/ 	.word	0xffffffff


	//   ....[70]....
        /*0244*/ 	.word	0xffffffff


	//   ....[71]....
        /*0248*/ 	.word	0xffffffff


	//   ....[72]....
        /*024c*/ 	.word	0xffffffff


	//   ....[73]....
        /*0250*/ 	.word	0xffffffff


	//   ....[74]....
        /*0254*/ 	.word	0xffffffff


	//   ....[75]....
        /*0258*/ 	.word	0xffffffff


	//   ....[76]....
        /*025c*/ 	.word	0xffffffff


	//   ....[77]....
        /*0260*/ 	.word	0xffffffff


	//   ....[78]....
        /*0264*/ 	.word	0xffffffff


	//   ....[79]....
        /*0268*/ 	.word	0xffffffff


	//   ....[80]....
        /*026c*/ 	.word	0xffffffff


	//   ....[81]....
        /*0270*/ 	.word	0xffffffff


	//   ....[82]....
        /*0274*/ 	.word	0xffffffff


	//   ....[83]....
        /*0278*/ 	.word	0xffffffff


	//   ....[84]....
        /*027c*/ 	.word	0xffffffff


	//   ....[85]....
        /*0280*/ 	.word	0xffffffff


	//   ....[86]....
        /*0284*/ 	.word	0xffffffff


	//   ....[87]....
        /*0288*/ 	.word	0xffffffff


	//   ....[88]....
        /*028c*/ 	.word	0xffffffff


	//   ....[89]....
        /*0290*/ 	.word	0xffffffff


	//   ....[90]....
        /*0294*/ 	.word	0xffffffff


	//   ....[91]....
        /*0298*/ 	.word	0xffffffff


	//   ....[92]....
        /*029c*/ 	.word	0xffffffff


	//   ....[93]....
        /*02a0*/ 	.word	0xffffffff


	//   ....[94]....
        /*02a4*/ 	.word	0xffffffff


	//   ....[95]....
        /*02a8*/ 	.word	0xffffffff


	//   ....[96]....
        /*02ac*/ 	.word	0xffffffff


	//   ....[97]....
        /*02b0*/ 	.word	0xffffffff


	//   ....[98]....
        /*02b4*/ 	.word	0xffffffff


	//   ....[99]....
        /*02b8*/ 	.word	0xffffffff


	//   ....[100]....
        /*02bc*/ 	.word	0xffffffff


	//   ....[101]....
        /*02c0*/ 	.word	0xffffffff


	//   ....[102]....
        /*02c4*/ 	.word	0xffffffff


	//   ....[103]....
        /*02c8*/ 	.word	0xffffffff


	//   ....[104]....
        /*02cc*/ 	.word	0xffffffff


	//   ....[105]....
        /*02d0*/ 	.word	0xffffffff


	//   ....[106]....
        /*02d4*/ 	.word	0xffffffff


	//   ....[107]....
        /*02d8*/ 	.word	0xffffffff


	//   ....[108]....
        /*02dc*/ 	.word	0xffffffff


	//   ....[109]....
        /*02e0*/ 	.word	0xffffffff


	//   ....[110]....
        /*02e4*/ 	.word	0xffffffff


	//   ....[111]....
        /*02e8*/ 	.word	0xffffffff


	//   ....[112]....
        /*02ec*/ 	.word	0xffffffff


	//   ....[113]....
        /*02f0*/ 	.word	0xffffffff


	//   ....[114]....
        /*02f4*/ 	.word	0xffffffff


	//   ....[115]....
        /*02f8*/ 	.word	0xffffffff


	//   ....[116]....
        /*02fc*/ 	.word	0xffffffff


	//   ....[117]....
        /*0300*/ 	.word	0xffffffff


	//   ....[118]....
        /*0304*/ 	.word	0xffffffff


	//   ....[119]....
        /*0308*/ 	.word	0xffffffff


	//   ....[120]....
        /*030c*/ 	.word	0xffffffff


	//   ....[121]....
        /*0310*/ 	.word	0xffffffff


	//   ....[122]....
        /*0314*/ 	.word	0xffffffff


	//   ....[123]....
        /*0318*/ 	.word	0xffffffff


	//   ....[124]....
        /*031c*/ 	.word	0xffffffff


	//   ....[125]....
        /*0320*/ 	.word	0xffffffff


	//   ....[126]....
        /*0324*/ 	.word	0xffffffff


	//   ....[127]....
        /*0328*/ 	.word	0xffffffff


	//   ....[128]....
        /*032c*/ 	.word	0xffffffff


	//   ....[129]....
        /*0330*/ 	.word	0xffffffff


	//   ....[130]....
        /*0334*/ 	.word	0xffffffff


	//   ....[131]....
        /*0338*/ 	.word	0xffffffff


	//   ....[132]....
        /*033c*/ 	.word	0xffffffff


	//   ....[133]....
        /*0340*/ 	.word	0xffffffff


	//   ....[134]....
        /*0344*/ 	.word	0xffffffff


	//   ....[135]....
        /*0348*/ 	.word	0xffffffff


	//   ....[136]....
        /*034c*/ 	.word	0xffffffff


	//   ....[137]....
        /*0350*/ 	.word	0xffffffff


	//   ....[138]....
        /*0354*/ 	.word	0xffffffff


	//   ....[139]....
        /*0358*/ 	.word	0xffffffff


	//   ....[140]....
        /*035c*/ 	.word	0xffffffff


	//   ....[141]....
        /*0360*/ 	.word	0xffffffff


	//   ....[142]....
        /*0364*/ 	.word	0xffffffff


	//   ....[143]....
        /*0368*/ 	.word	0xffffffff


	//   ....[144]....
        /*036c*/ 	.word	0xffffffff


	//   ....[145]....
        /*0370*/ 	.word	0x0500000f


	//   ....[146]....
        /*0374*/ 	.word	0x0500000f


	//   ....[147]....
        /*0378*/ 	.word	0x0500000f


	//   ....[148]....
        /*037c*/ 	.word	0x0500000f


	//   ....[149]....
        /*0380*/ 	.word	0x0500000f


	//   ....[150]....
        /*0384*/ 	.word	0x0500000f


	//   ....[151]....
        /*0388*/ 	.word	0x0500000f


	//   ....[152]....
        /*038c*/ 	.word	0x0500000f


	//   ....[153]....
        /*0390*/ 	.word	0x0500000f


	//   ....[154]....
        /*0394*/ 	.word	0x0500000f


	//   ....[155]....
        /*0398*/ 	.word	0x0500000f


	//   ....[156]....
        /*039c*/ 	.word	0x0500000f


	//   ....[157]....
        /*03a0*/ 	.word	0x0500000f


	//   ....[158]....
        /*03a4*/ 	.word	0x0500000f


	//   ....[159]....
        /*03a8*/ 	.word	0x0500000f


	//   ....[160]....
        /*03ac*/ 	.word	0x0500000f


	//   ....[161]....
        /*03b0*/ 	.word	0x0500000f


	//   ....[162]....
        /*03b4*/ 	.word	0x0500000f


	//   ....[163]....
        /*03b8*/ 	.word	0x0500000f


	//   ....[164]....
        /*03bc*/ 	.word	0x0500000f


	//   ....[165]....
        /*03c0*/ 	.word	0x0500000f


	//   ....[166]....
        /*03c4*/ 	.word	0x0500000f


	//   ....[167]....
        /*03c8*/ 	.word	0x0500000f


	//   ....[168]....
        /*03cc*/ 	.word	0x0500000f


	//   ....[169]....
        /*03d0*/ 	.word	0x0500000f


	//   ....[170]....
        /*03d4*/ 	.word	0x0500000f


	//   ....[171]....
        /*03d8*/ 	.word	0x0500000f


	//   ....[172]....
        /*03dc*/ 	.word	0x0500000f


	//   ....[173]....
        /*03e0*/ 	.word	0x0500000f


	//   ....[174]....
        /*03e4*/ 	.word	0x0500000f


	//   ....[175]....
        /*03e8*/ 	.word	0x0500000f


	//   ....[176]....
        /*03ec*/ 	.word	0x0500000f


	//   ....[177]....
        /*03f0*/ 	.word	0x0500000f


	//   ....[178]....
        /*03f4*/ 	.word	0x0500000f


	//   ....[179]....
        /*03f8*/ 	.word	0x0500000f


	//   ....[180]....
        /*03fc*/ 	.word	0x0500000f


	//   ....[181]....
        /*0400*/ 	.word	0x0500000f


	//   ....[182]....
        /*0404*/ 	.word	0x0500000f


	//   ....[183]....
        /*0408*/ 	.word	0x0500000f


	//   ....[184]....
        /*040c*/ 	.word	0x0500000f


	//   ....[185]....
        /*0410*/ 	.word	0x0500000f


	//   ....[186]....
        /*0414*/ 	.word	0x0500000f


	//   ....[187]....
        /*0418*/ 	.word	0x0500000f


	//   ....[188]....
        /*041c*/ 	.word	0x0500000f


	//   ....[189]....
        /*0420*/ 	.word	0x0500000f


	//   ....[190]....
        /*0424*/ 	.word	0x0500000f


	//   ....[191]....
        /*0428*/ 	.word	0x0500000f


	//   ....[192]....
        /*042c*/ 	.word	0x0500000f


	//   ....[193]....
        /*0430*/ 	.word	0x0500000f


	//   ....[194]....
        /*0434*/ 	.word	0x0500000f


	//   ....[195]....
        /*0438*/ 	.word	0x0500000f


	//   ....[196]....
        /*043c*/ 	.word	0x0500000f


	//   ....[197]....
        /*0440*/ 	.word	0x0500000f


	//   ....[198]....
        /*0444*/ 	.word	0x0500000f


	//   ....[199]....
        /*0448*/ 	.word	0x0500000f


	//   ....[200]....
        /*044c*/ 	.word	0x0500000f


	//   ....[201]....
        /*0450*/ 	.word	0x0500000f


	//   ....[202]....
        /*0454*/ 	.word	0x0500000f


	//   ....[203]....
        /*0458*/ 	.word	0x0500000f


	//   ....[204]....
        /*045c*/ 	.word	0x0500000f


	//   ....[205]....
        /*0460*/ 	.word	0x0500000f


	//   ....[206]....
        /*0464*/ 	.word	0x0500000f


	//   ....[207]....
        /*0468*/ 	.word	0x0500000f


	//   ....[208]....
        /*046c*/ 	.word	0x0500000f


	//   ....[209]....
        /*0470*/ 	.word	0x0500000f


	//   ....[210]....
        /*0474*/ 	.word	0x0500000f


	//   ....[211]....
        /*0478*/ 	.word	0x0500000f


	//   ....[212]....
        /*047c*/ 	.word	0x0500000f


	//   ....[213]....
        /*0480*/ 	.word	0x0500000f


	//   ....[214]....
        /*0484*/ 	.word	0x0500000f


	//   ....[215]....
        /*0488*/ 	.word	0x0500000f


	//   ....[216]....
        /*048c*/ 	.word	0x0500000f


	//   ....[217]....
        /*0490*/ 	.word	0x0500000f


	//   ....[218]....
        /*0494*/ 	.word	0x0500000f


	//   ....[219]....
        /*0498*/ 	.word	0x0500000f


	//   ....[220]....
        /*049c*/ 	.word	0x0500000f


	//   ....[221]....
        /*04a0*/ 	.word	0x0500000f


	//   ....[222]....
        /*04a4*/ 	.word	0x0500000f


	//   ....[223]....
        /*04a8*/ 	.word	0x0500000f


	//   ....[224]....
        /*04ac*/ 	.word	0x0500000f


	//   ....[225]....
        /*04b0*/ 	.word	0x0500000f


	//   ....[226]....
        /*04b4*/ 	.word	0x0500000f


	//   ....[227]....
        /*04b8*/ 	.word	0x0500000f


	//----- nvinfo : EIATTR_COOP_GROUP_INSTR_OFFSETS
	.align		4
.L_1528:
        /*04bc*/ 	.byte	0x04, 0x28
        /*04be*/ 	.short	(.L_1530 - .L_1529)


	//   ....[0]....
.L_1529:
        /*04c0*/ 	.word	0x00000080


	//   ....[1]....
        /*04c4*/ 	.word	0x00000090


	//   ....[2]....
        /*04c8*/ 	.word	0x000002d0


	//   ....[3]....
        /*04cc*/ 	.word	0x00000430


	//   ....[4]....
        /*04d0*/ 	.word	0x00000550


	//   ....[5]....
        /*04d4*/ 	.word	0x000006b0


	//   ....[6]....
        /*04d8*/ 	.word	0x00001800


	//   ....[7]....
        /*04dc*/ 	.word	0x00001e90


	//   ....[8]....
        /*04e0*/ 	.word	0x00001eb0


	//   ....[9]....
        /*04e4*/ 	.word	0x000023d0


	//   ....[10]....
        /*04e8*/ 	.word	0x000024d0


	//   ....[11]....
        /*04ec*/ 	.word	0x00002b00


	//   ....[12]....
        /*04f0*/ 	.word	0x00002b70


	//   ....[13]....
        /*04f4*/ 	.word	0x00003ba0


	//   ....[14]....
        /*04f8*/ 	.word	0x00004080


	//   ....[15]....
        /*04fc*/ 	.word	0x000040a0


	//   ....[16]....
        /*0500*/ 	.word	0x00004120


	//   ....[17]....
        /*0504*/ 	.word	0x00004700


	//   ....[18]....
        /*0508*/ 	.word	0x000047c0


	//   ....[19]....
        /*050c*/ 	.word	0x00006190


	//   ....[20]....
        /*0510*/ 	.word	0x000061c0


	//   ....[21]....
        /*0514*/ 	.word	0x00006620


	//   ....[22]....
        /*0518*/ 	.word	0x000067f0


	//   ....[23]....
        /*051c*/ 	.word	0x00007a00


	//   ....[24]....
        /*0520*/ 	.word	0x00007a80


	//   ....[25]....
        /*0524*/ 	.word	0x00007af0


	//   ....[26]....
        /*0528*/ 	.word	0x00007b10


	//   ....[27]....
        /*052c*/ 	.word	0x00009510


	//   ....[28]....
        /*0530*/ 	.word	0x00009550


	//   ....[29]....
        /*0534*/ 	.word	0x00009580


	//   ....[30]....
        /*0538*/ 	.word	0x000095b0


	//   ....[31]....
        /*053c*/ 	.word	0x00009e70


	//   ....[32]....
        /*0540*/ 	.word	0x00009ea0


	//   ....[33]....
        /*0544*/ 	.word	0x00009ff0


	//   ....[34]....
        /*0548*/ 	.word	0x0000a010


	//   ....[35]....
        /*054c*/ 	.word	0x0000a150


	//   ....[36]....
        /*0550*/ 	.word	0x0000a170


	//   ....[37]....
        /*0554*/ 	.word	0x0000a2c0


	//   ....[38]....
        /*0558*/ 	.word	0x0000a2e0


	//   ....[39]....
        /*055c*/ 	.word	0x0000ac20


	//   ....[40]....
        /*0560*/ 	.word	0x0000ac50


	//   ....[41]....
        /*0564*/ 	.word	0x0000ada0


	//   ....[42]....
        /*0568*/ 	.word	0x0000adc0


	//   ....[43]....
        /*056c*/ 	.word	0x0000af00


	//   ....[44]....
        /*0570*/ 	.word	0x0000af20


	//   ....[45]....
        /*0574*/ 	.word	0x0000b070


	//   ....[46]....
        /*0578*/ 	.word	0x0000b090


	//   ....[47]....
        /*057c*/ 	.word	0x0000b260


	//   ....[48]....
        /*0580*/ 	.word	0x0000b430


	//   ....[49]....
        /*0584*/ 	.word	0x0000b460


	//   ....[50]....
        /*0588*/ 	.word	0x0000b490


	//   ....[51]....
        /*058c*/ 	.word	0x0000b4c0


	//   ....[52]....
        /*0590*/ 	.word	0x0000b4f0


	//   ....[53]....
        /*0594*/ 	.word	0x0000b520


	//   ....[54]....
        /*0598*/ 	.word	0x0000b670


	//   ....[55]....
        /*059c*/ 	.word	0x0000b6a0


	//   ....[56]....
        /*05a0*/ 	.word	0x0000b6d0


	//   ....[57]....
        /*05a4*/ 	.word	0x0000b700


	//   ....[58]....
        /*05a8*/ 	.word	0x0000b730


	//   ....[59]....
        /*05ac*/ 	.word	0x0000b760


	//   ....[60]....
        /*05b0*/ 	.word	0x0000b7f0


	//   ....[61]....
        /*05b4*/ 	.word	0x0000b850


	//   ....[62]....
        /*05b8*/ 	.word	0x0000b8e0


	//   ....[63]....
        /*05bc*/ 	.word	0x0000d0e0


	//   ....[64]....
        /*05c0*/ 	.word	0x0000d100


	//   ....[65]....
        /*05c4*/ 	.word	0x0000d190


	//   ....[66]....
        /*05c8*/ 	.word	0x0000d1b0


	//   ....[67]....
        /*05cc*/ 	.word	0x0000d230


	//   ....[68]....
        /*05d0*/ 	.word	0x0000d250


	//   ....[69]....
        /*05d4*/ 	.word	0x0000d2d0


	//   ....[70]....
        /*05d8*/ 	.word	0x0000d2f0


	//   ....[71]....
        /*05dc*/ 	.word	0x0000d370


	//   ....[72]....
        /*05e0*/ 	.word	0x0000d390


	//   ....[73]....
        /*05e4*/ 	.word	0x0000d3a0


	//   ....[74]....
        /*05e8*/ 	.word	0x0000d3b0


	//   ....[75]....
        /*05ec*/ 	.word	0x0000dbd0


	//   ....[76]....
        /*05f0*/ 	.word	0x0000dc00


	//   ....[77]....
        /*05f4*/ 	.word	0x0000dc30


	//   ....[78]....
        /*05f8*/ 	.word	0x0000dcc0


	//   ....[79]....
        /*05fc*/ 	.word	0x0000dcd0


	//   ....[80]....
        /*0600*/ 	.word	0x0000dd60


	//   ....[81]....
        /*0604*/ 	.word	0x0000dd70


	//   ....[82]....
        /*0608*/ 	.word	0x0000de00


	//   ....[83]....
        /*060c*/ 	.word	0x0000de10


	//   ....[84]....
        /*0610*/ 	.word	0x0000dea0


	//   ....[85]....
        /*0614*/ 	.word	0x0000deb0


	//   ....[86]....
        /*0618*/ 	.word	0x0000df40


	//   ....[87]....
        /*061c*/ 	.word	0x0000df50


	//   ....[88]....
        /*0620*/ 	.word	0x0000dfd0


	//   ....[89]....
        /*0624*/ 	.word	0x0000dfe0


	//   ....[90]....
        /*0628*/ 	.word	0x0000dff0


	//   ....[91]....
        /*062c*/ 	.word	0x0000e470


	//   ....[92]....
        /*0630*/ 	.word	0x0000e4a0


	//   ....[93]....
        /*0634*/ 	.word	0x0000e4f0


	//   ....[94]....
        /*0638*/ 	.word	0x0000e5a0


	//   ....[95]....
        /*063c*/ 	.word	0x0000e5c0


	//   ....[96]....
        /*0640*/ 	.word	0x0000e670


	//   ....[97]....
        /*0644*/ 	.word	0x0000e680


	//   ....[98]....
        /*0648*/ 	.word	0x0000e6b0


	//   ....[99]....
        /*064c*/ 	.word	0x0000e740


	//   ....[100]....
        /*0650*/ 	.word	0x0000e7e0


	//   ....[101]....
        /*0654*/ 	.word	0x0000e800


	//   ....[102]....
        /*0658*/ 	.word	0x0000e810


	//   ....[103]....
        /*065c*/ 	.word	0x0000ef40


	//   ....[104]....
        /*0660*/ 	.word	0x0000ef60


	//   ....[105]....
        /*0664*/ 	.word	0x0000ef70


	//   ....[106]....
        /*0668*/ 	.word	0x0000efb0


	//   ....[107]....
        /*066c*/ 	.word	0x0000efc0


	//   ....[108]....
        /*0670*/ 	.word	0x0000f000


	//   ....[109]....
        /*0674*/ 	.word	0x0000f010


	//   ....[110]....
        /*0678*/ 	.word	0x0000f050


	//   ....[111]....
        /*067c*/ 	.word	0x0000f060


	//   ....[112]....
        /*0680*/ 	.word	0x0000f0a0


	//   ....[113]....
        /*0684*/ 	.word	0x0000f0b0


	//   ....[114]....
        /*0688*/ 	.word	0x0000f0c0


	//   ....[115]....
        /*068c*/ 	.word	0x0000f430


	//   ....[116]....
        /*0690*/ 	.word	0x0000f450


	//   ....[117]....
        /*0694*/ 	.word	0x0000f460


	//   ....[118]....
        /*0698*/ 	.word	0x0000f470


	//   ....[119]....
        /*069c*/ 	.word	0x0000f480


	//   ....[120]....
        /*06a0*/ 	.word	0x0000f4a0


	//   ....[121]....
        /*06a4*/ 	.word	0x0000f510


	//   ....[122]....
        /*06a8*/ 	.word	0x0000f540


	//   ....[123]....
        /*06ac*/ 	.word	0x0000f550


	//   ....[124]....
        /*06b0*/ 	.word	0x0000f5c0


	//   ....[125]....
        /*06b4*/ 	.word	0x0000f5d0


	//   ....[126]....
        /*06b8*/ 	.word	0x0000f6d0


	//   ....[127]....
        /*06bc*/ 	.word	0x0000fb80


	//   ....[128]....
        /*06c0*/ 	.word	0x0000fbb0


	//   ....[129]....
        /*06c4*/ 	.word	0x0000fbe0


	//   ....[130]....
        /*06c8*/ 	.word	0x0000fc10


	//   ....[131]....
        /*06cc*/ 	.word	0x0000fc40


	//   ....[132]....
        /*06d0*/ 	.word	0x0000fc70


	//   ....[133]....
        /*06d4*/ 	.word	0x0000fca0


	//   ....[134]....
        /*06d8*/ 	.word	0x0000fcd0


	//   ....[135]....
        /*06dc*/ 	.word	0x0000fe50


	//   ....[136]....
        /*06e0*/ 	.word	0x0000fe80


	//   ....[137]....
        /*06e4*/ 	.word	0x0000feb0


	//   ....[138]....
        /*06e8*/ 	.word	0x0000fee0


	//   ....[139]....
        /*06ec*/ 	.word	0x0000ff10


	//   ....[140]....
        /*06f0*/ 	.word	0x0000ff40


	//   ....[141]....
        /*06f4*/ 	.word	0x00010000


	//   ....[142]....
        /*06f8*/ 	.word	0x00010020


	//   ....[143]....
        /*06fc*/ 	.word	0x00010090


	//   ....[144]....
        /*0700*/ 	.word	0x00010730


	//   ....[145]....
        /*0704*/ 	.word	0x00010ce0


	//   ....[146]....
        /*0708*/ 	.word	0x00010dd0


	//   ....[147]....
        /*070c*/ 	.word	0x00010e70


	//   ....[148]....
        /*0710*/ 	.word	0x00010ed0


	//   ....[149]....
        /*0714*/ 	.word	0x00010fc0


	//   ....[150]....
        /*0718*/ 	.word	0x00011030


	//   ....[151]....
        /*071c*/ 	.word	0x00011120


	//   ....[152]....
        /*0720*/ 	.word	0x00011190


	//   ....[153]....
        /*0724*/ 	.word	0x00011280


	//   ....[154]....
        /*0728*/ 	.word	0x000112f0


	//   ....[155]....
        /*072c*/ 	.word	0x000113e0


	//   ....[156]....
        /*0730*/ 	.word	0x00011450


	//   ....[157]....
        /*0734*/ 	.word	0x00011530


	//   ....[158]....
        /*0738*/ 	.word	0x000115e0


	//   ....[159]....
        /*073c*/ 	.word	0x00011650


	//   ....[160]....
        /*0740*/ 	.word	0x000116b0


	//   ....[161]....
        /*0744*/ 	.word	0x000117a0


	//   ....[162]....
        /*0748*/ 	.word	0x00011800


	//   ....[163]....
        /*074c*/ 	.word	0x00011900


	//   ....[164]....
        /*0750*/ 	.word	0x00011960


	//   ....[165]....
        /*0754*/ 	.word	0x00011a60


	//   ....[166]....
        /*0758*/ 	.word	0x00011ac0


	//   ....[167]....
        /*075c*/ 	.word	0x00011bc0


	//   ....[168]....
        /*0760*/ 	.word	0x00011c20


	//   ....[169]....
        /*0764*/ 	.word	0x00011d20


	//   ....[170]....
        /*0768*/ 	.word	0x00011d80


	//   ....[171]....
        /*076c*/ 	.word	0x00011e80


	//   ....[172]....
        /*0770*/ 	.word	0x00011ee0


	//   ....[173]....
        /*0774*/ 	.word	0x00011fc0


	//   ....[174]....
        /*0778*/ 	.word	0x000120f0


	//   ....[175]....
        /*077c*/ 	.word	0x000121d0


	//   ....[176]....
        /*0780*/ 	.word	0x00012280


	//   ....[177]....
        /*0784*/ 	.word	0x00012390


	//   ....[178]....
        /*0788*/ 	.word	0x000123f0


	//   ....[179]....
        /*078c*/ 	.word	0x00012500


	//   ....[180]....
        /*0790*/ 	.word	0x00012560


	//   ....[181]....
        /*0794*/ 	.word	0x00012670


	//   ....[182]....
        /*0798*/ 	.word	0x000126d0


	//   ....[183]....
        /*079c*/ 	.word	0x000127e0


	//   ....[184]....
        /*07a0*/ 	.word	0x00012840


	//   ....[185]....
        /*07a4*/ 	.word	0x00012900


	//   ....[186]....
        /*07a8*/ 	.word	0x00012a60


	//   ....[187]....
        /*07ac*/ 	.word	0x00012b00


	//   ....[188]....
        /*07b0*/ 	.word	0x00012b60


	//   ....[189]....
        /*07b4*/ 	.word	0x00012c10


	//   ....[190]....
        /*07b8*/ 	.word	0x00012c70


	//   ....[191]....
        /*07bc*/ 	.word	0x00012d20


	//   ....[192]....
        /*07c0*/ 	.word	0x00012d80


	//   ....[193]....
        /*07c4*/ 	.word	0x00012e30


	//   ....[194]....
        /*07c8*/ 	.word	0x00012e90


	//   ....[195]....
        /*07cc*/ 	.word	0x00012f40


	//   ....[196]....
        /*07d0*/ 	.word	0x00012fa0


	//   ....[197]....
        /*07d4*/ 	.word	0x00013050


	//   ....[198]....
        /*07d8*/ 	.word	0x00013130


	//   ....[199]....
        /*07dc*/ 	.word	0x000131d0


	//   ....[200]....
        /*07e0*/ 	.word	0x00013230


	//   ....[201]....
        /*07e4*/ 	.word	0x00013300


	//   ....[202]....
        /*07e8*/ 	.word	0x00013360


	//   ....[203]....
        /*07ec*/ 	.word	0x00013430


	//   ....[204]....
        /*07f0*/ 	.word	0x00013490


	//   ....[205]....
        /*07f4*/ 	.word	0x00013570


	//   ....[206]....
        /*07f8*/ 	.word	0x000135d0


	//   ....[207]....
        /*07fc*/ 	.word	0x000136a0


	//   ....[208]....
        /*0800*/ 	.word	0x00013700


	//   ....[209]....
        /*0804*/ 	.word	0x000137d0


	//   ....[210]....
        /*0808*/ 	.word	0x00013860


	//   ....[211]....
        /*080c*/ 	.word	0x00013900


	//   ....[212]....
        /*0810*/ 	.word	0x00013a20


	//   ....[213]....
        /*0814*/ 	.word	0x00013a90


	//   ....[214]....
        /*0818*/ 	.word	0x00013b00


	//   ....[215]....
        /*081c*/ 	.word	0x00013b70


	//   ....[216]....
        /*0820*/ 	.word	0x00013be0


	//   ....[217]....
        /*0824*/ 	.word	0x00013c60


	//   ....[218]....
        /*0828*/ 	.word	0x00013cf0


	//   ....[219]....
        /*082c*/ 	.word	0x00013d80


	//   ....[220]....
        /*0830*/ 	.word	0x00013df0


	//   ....[221]....
        /*0834*/ 	.word	0x00013e60


	//   ....[222]....
        /*0838*/ 	.word	0x00013ed0


	//   ....[223]....
        /*083c*/ 	.word	0x00013f50


	//   ....[224]....
        /*0840*/ 	.word	0x00013fc0


	//   ....[225]....
        /*0844*/ 	.word	0x00014060


	//   ....[226]....
        /*0848*/ 	.word	0x000140f0


	//   ....[227]....
        /*084c*/ 	.word	0x00014210


	//----- nvinfo : EIATTR_REG_RECONFIG
	.align		4
.L_1530:
        /*0850*/ 	.byte	0x01, 0x54
	.zero		2


	//----- nvinfo : EIATTR_SYSCALL_OFFSETS
	.align		4
        /*0854*/ 	.byte	0x04, 0x46
        /*0856*/ 	.short	(.L_1532 - .L_1531)


	//   ....[0]....
.L_1531:
        /*0858*/ 	.word	0x000019e0


	//   ....[1]....
        /*085c*/ 	.word	0x0000c730


	//   ....[2]....
        /*0860*/ 	.word	0x0000c880


	//   ....[3]....
        /*0864*/ 	.word	0x0000c970


	//   ....[4]....
        /*0868*/ 	.word	0x0000d820


	//----- nvinfo : EIATTR_MBARRIER_INSTR_OFFSETS
	.align		4
.L_1532:
        /*086c*/ 	.byte	0x04, 0x39
        /*086e*/ 	.short	(.L_1534 - .L_1533)


	//   ....[0]....
.L_1533:
        /*0870*/ 	.word	0x00000180
        /*0874*/ 	.word	0x000000ff
        /*0878*/ 	.word	0x00022800
        /*087c*/ 	.short	0x0100
        /*087e*/ 	.byte	0x08
	.zero		1


	//   ....[1]....
        /*0880*/ 	.word	0x00000190
        /*0884*/ 	.word	0x000000ff
        /*0888*/ 	.word	0x00022820
        /*088c*/ 	.short	0x0100
        /*088e*/ 	.byte	0x08
	.zero		1


	//   ....[2]....
        /*0890*/ 	.word	0x00000280
        /*0894*/ 	.word	0x000000ff
        /*0898*/ 	.word	0x00022830
        /*089c*/ 	.short	0x0100
        /*089e*/ 	.byte	0x08
	.zero		1


	//   ....[3]....
        /*08a0*/ 	.word	0x00000290
        /*08a4*/ 	.word	0x000000ff
        /*08a8*/ 	.word	0x00022840
        /*08ac*/ 	.short	0x0100
        /*08ae*/ 	.byte	0x08
	.zero		1


	//   ....[4]....
        /*08b0*/ 	.word	0x000002a0
        /*08b4*/ 	.word	0x000000ff
        /*08b8*/ 	.word	0x00022838
        /*08bc*/ 	.short	0x0100
        /*08be*/ 	.byte	0x08
	.zero		1


	//   ....[5]....
        /*08c0*/ 	.word	0x000002b0
        /*08c4*/ 	.word	0x000000ff
        /*08c8*/ 	.word	0x00022848
        /*08cc*/ 	.short	0x0100
        /*08ce*/ 	.byte	0x08
	.zero		1


	//   ....[6]....
        /*08d0*/ 	.word	0x000003e0
        /*08d4*/ 	.word	0x000000ff
        /*08d8*/ 	.word	0x00022850
        /*08dc*/ 	.short	0x0100
        /*08de*/ 	.byte	0x08
	.zero		1


	//   ....[7]....
        /*08e0*/ 	.word	0x000003f0
        /*08e4*/ 	.word	0x000000ff
        /*08e8*/ 	.word	0x00022860
        /*08ec*/ 	.short	0x0100
        /*08ee*/ 	.byte	0x08
	.zero		1


	//   ....[8]....
        /*08f0*/ 	.word	0x00000400
        /*08f4*/ 	.word	0x000000ff
        /*08f8*/ 	.word	0x00022858
        /*08fc*/ 	.short	0x0100
        /*08fe*/ 	.byte	0x08
	.zero		1


	//   ....[9]....
        /*0900*/ 	.word	0x00000410
        /*0904*/ 	.word	0x000000ff
        /*0908*/ 	.word	0x00022868
        /*090c*/ 	.short	0x0100
        /*090e*/ 	.byte	0x08
	.zero		1


	//   ....[10]....
        /*0910*/ 	.word	0x00000500
        /*0914*/ 	.word	0x000000ff
        /*0918*/ 	.word	0x00022870
        /*091c*/ 	.short	0x0100
        /*091e*/ 	.byte	0x06
	.zero		1


	//   ....[11]....
        /*0920*/ 	.word	0x00000510
        /*0924*/ 	.word	0x000000ff
        /*0928*/ 	.word	0x00022880
        /*092c*/ 	.short	0x0100
        /*092e*/ 	.byte	0x06
	.zero		1


	//   ....[12]....
        /*0930*/ 	.word	0x00000520
        /*0934*/ 	.word	0x000000ff
        /*0938*/ 	.word	0x00022878
        /*093c*/ 	.short	0x0100
        /*093e*/ 	.byte	0x06
	.zero		1


	//   ....[13]....
        /*0940*/ 	.word	0x00000530
        /*0944*/ 	.word	0x000000ff
        /*0948*/ 	.word	0x00022888
        /*094c*/ 	.short	0x0100
        /*094e*/ 	.byte	0x06
	.zero		1


	//   ....[14]....
        /*0950*/ 	.word	0x00000660
        /*0954*/ 	.word	0x000000ff
        /*0958*/ 	.word	0x00022890
        /*095c*/ 	.short	0x0100
        /*095e*/ 	.byte	0x08
	.zero		1


	//   ....[15]....
        /*0960*/ 	.word	0x00000670
        /*0964*/ 	.word	0x000000ff
        /*0968*/ 	.word	0x000228a0
        /*096c*/ 	.short	0x0100
        /*096e*/ 	.byte	0x08
	.zero		1


	//   ....[16]....
        /*0970*/ 	.word	0x00000680
        /*0974*/ 	.word	0x000000ff
        /*0978*/ 	.word	0x00022898
        /*097c*/ 	.short	0x0100
        /*097e*/ 	.byte	0x08
	.zero		1


	//   ....[17]....
        /*0980*/ 	.word	0x00000690
        /*0984*/ 	.word	0x000000ff
        /*0988*/ 	.word	0x000228a8
        /*098c*/ 	.short	0x0100
        /*098e*/ 	.byte	0x08
	.zero		1


	//   ....[18]....
        /*0990*/ 	.word	0x000007d0
        /*0994*/ 	.word	0x000000ff
        /*0998*/ 	.word	0x000228b0
        /*099c*/ 	.short	0x0100
        /*099e*/ 	.byte	0x08
	.zero		1


	//   ....[19]....
        /*09a0*/ 	.word	0x000007e0
        /*09a4*/ 	.word	0x000000ff
        /*09a8*/ 	.word	0x000228c0
        /*09ac*/ 	.short	0x0100
        /*09ae*/ 	.byte	0x08
	.zero		1


	//   ....[20]....
        /*09b0*/ 	.word	0x000007f0
        /*09b4*/ 	.word	0x000000ff
        /*09b8*/ 	.word	0x000228b8
        /*09bc*/ 	.short	0x0100
        /*09be*/ 	.byte	0x08
	.zero		1


	//   ....[21]....
        /*09c0*/ 	.word	0x00000800
        /*09c4*/ 	.word	0x000000ff
        /*09c8*/ 	.word	0x000228c8
        /*09cc*/ 	.short	0x0100
        /*09ce*/ 	.byte	0x08
	.zero		1


	//   ....[22]....
        /*09d0*/ 	.word	0x00001a50
        /*09d4*/ 	.word	0x000000ff
        /*09d8*/ 	.word	0x00022800
        /*09dc*/ 	.short	0x010a
        /*09de*/ 	.byte	0x33
	.zero		1


	//   ....[23]....
        /*09e0*/ 	.word	0x00001b20
        /*09e4*/ 	.word	0x000000ff
        /*09e8*/ 	.word	0x00022830
        /*09ec*/ 	.short	0x010a
        /*09ee*/ 	.byte	0x16
	.zero		1


	//   ....[24]....
        /*09f0*/ 	.word	0x00001b60
        /*09f4*/ 	.word	0x000000ff
        /*09f8*/ 	.word	0x00022830
        /*09fc*/ 	.short	0x010a
        /*09fe*/ 	.byte	0x16
	.zero		1


	//   ....[25]....
        /*0a00*/ 	.word	0x00001f10
        /*0a04*/ 	.word	0x000000ff
        /*0a08*/ 	.word	0x00000000
        /*0a0c*/ 	.short	0x0101
        /*0a0e*/ 	.byte	0x06
	.zero		1


	//   ....[26]....
        /*0a10*/ 	.word	0x00003380
        /*0a14*/ 	.word	0x000000ff
        /*0a18*/ 	.word	0x00022850
        /*0a1c*/ 	.short	0x010a
        /*0a1e*/ 	.byte	0x16
	.zero		1


	//   ....[27]....
        /*0a20*/ 	.word	0x000033c0
        /*0a24*/ 	.word	0x000000ff
        /*0a28*/ 	.word	0x00022850
        /*0a2c*/ 	.short	0x010a
        /*0a2e*/ 	.byte	0x16
	.zero		1


	//   ....[28]....
        /*0a30*/ 	.word	0x00003770
        /*0a34*/ 	.word	0x000000ff
        /*0a38*/ 	.word	0x00000000
        /*0a3c*/ 	.short	0x0101
        /*0a3e*/ 	.byte	0x16
	.zero		1


	//   ....[29]....
        /*0a40*/ 	.word	0x000038d0
        /*0a44*/ 	.word	0x000000ff
        /*0a48*/ 	.word	0x00022830
        /*0a4c*/ 	.short	0x010a
        /*0a4e*/ 	.byte	0x19
	.zero		1


	//   ....[30]....
        /*0a50*/ 	.word	0x00003910
        /*0a54*/ 	.word	0x000000ff
        /*0a58*/ 	.word	0x00022830
        /*0a5c*/ 	.short	0x010a
        /*0a5e*/ 	.byte	0x19
	.zero		1


	//   ....[31]....
        /*0a60*/ 	.word	0x00003bf0
        /*0a64*/ 	.word	0x000000ff
        /*0a68*/ 	.word	0x00000000
        /*0a6c*/ 	.short	0x0101
        /*0a6e*/ 	.byte	0x06
	.zero		1


	//   ....[32]....
        /*0a70*/ 	.word	0x00005930
        /*0a74*/ 	.word	0x000000ff
        /*0a78*/ 	.word	0x00022850
        /*0a7c*/ 	.short	0x010a
        /*0a7e*/ 	.byte	0x19
	.zero		1


	//   ....[33]....
        /*0a80*/ 	.word	0x00005980
        /*0a84*/ 	.word	0x000000ff
        /*0a88*/ 	.word	0x00022850
        /*0a8c*/ 	.short	0x010a
        /*0a8e*/ 	.byte	0x19
	.zero		1


	//   ....[34]....
        /*0a90*/ 	.word	0x00005c80
        /*0a94*/ 	.word	0x000000ff
        /*0a98*/ 	.word	0x00000000
        /*0a9c*/ 	.short	0x0101
        /*0a9e*/ 	.byte	0x19
	.zero		1


	//   ....[35]....
        /*0aa0*/ 	.word	0x00005dc0
        /*0aa4*/ 	.word	0x000000ff
        /*0aa8*/ 	.word	0x00022830
        /*0aac*/ 	.short	0x010a
        /*0aae*/ 	.byte	0x18
	.zero		1


	//   ....[36]....
        /*0ab0*/ 	.word	0x00005e00
        /*0ab4*/ 	.word	0x000000ff
        /*0ab8*/ 	.word	0x00022830
        /*0abc*/ 	.short	0x010a
        /*0abe*/ 	.byte	0x18
	.zero		1


	//   ....[37]....
        /*0ac0*/ 	.word	0x00006050
        /*0ac4*/ 	.word	0x000000ff
        /*0ac8*/ 	.word	0x00000000
        /*0acc*/ 	.short	0x0101
        /*0ace*/ 	.byte	0x06
	.zero		1


	//   ....[38]....
        /*0ad0*/ 	.word	0x000076a0
        /*0ad4*/ 	.word	0x000000ff
        /*0ad8*/ 	.word	0x00022850
        /*0adc*/ 	.short	0x010a
        /*0ade*/ 	.byte	0x18
	.zero		1


	//   ....[39]....
        /*0ae0*/ 	.word	0x000076f0
        /*0ae4*/ 	.word	0x000000ff
        /*0ae8*/ 	.word	0x00022850
        /*0aec*/ 	.short	0x010a
        /*0aee*/ 	.byte	0x18
	.zero		1


	//   ....[40]....
        /*0af0*/ 	.word	0x000079e0
        /*0af4*/ 	.word	0x000000ff
        /*0af8*/ 	.word	0x00000000
        /*0afc*/ 	.short	0x0101
        /*0afe*/ 	.byte	0x18
	.zero		1


	//   ....[41]....
        /*0b00*/ 	.word	0x00009e90
        /*0b04*/ 	.word	0x000000ff
        /*0b08*/ 	.word	0x00000000
        /*0b0c*/ 	.short	0x0101
        /*0b0e*/ 	.byte	0x0a
	.zero		1


	//   ....[42]....
        /*0b10*/ 	.word	0x0000ce60
        /*0b14*/ 	.word	0x00000021
        /*0b18*/ 	.word	0x00022840
        /*0b1c*/ 	.short	0x010a
        /*0b1e*/ 	.byte	0x3f
	.zero		1


	//   ....[43]....
        /*0b20*/ 	.word	0x0000d4b0
        /*0b24*/ 	.word	0x00000021
        /*0b28*/ 	.word	0x00022830
        /*0b2c*/ 	.short	0x0107
        /*0b2e*/ 	.byte	0x3f
	.zero		1


	//   ....[44]....
        /*0b30*/ 	.word	0x0000d590
        /*0b34*/ 	.word	0x00000021
        /*0b38*/ 	.word	0x00022830
        /*0b3c*/ 	.short	0x0101
        /*0b3e*/ 	.byte	0x3f
	.zero		1


	//   ....[45]....
        /*0b40*/ 	.word	0x0000e0f0
        /*0b44*/ 	.word	0x00000016
        /*0b48*/ 	.word	0x00022800
        /*0b4c*/ 	.short	0x0107
        /*0b4e*/ 	.byte	0x3f
	.zero		1


	//   ....[46]....
        /*0b50*/ 	.word	0x0000e1e0
        /*0b54*/ 	.word	0x00000016
        /*0b58*/ 	.word	0x00022800
        /*0b5c*/ 	.short	0x0101
        /*0b5e*/ 	.byte	0x3f
	.zero		1


	//   ....[47]....
        /*0b60*/ 	.word	0x0000e200
        /*0b64*/ 	.word	0x00000016
        /*0b68*/ 	.word	0x00022820
        /*0b6c*/ 	.short	0x010a
        /*0b6e*/ 	.byte	0x3f
	.zero		1


	//   ....[48]....
        /*0b70*/ 	.word	0x0000e290
        /*0b74*/ 	.word	0x00000021
        /*0b78*/ 	.word	0x00022860
        /*0b7c*/ 	.short	0x010a
        /*0b7e*/ 	.byte	0x3f
	.zero		1


	//   ....[49]....
        /*0b80*/ 	.word	0x0000e990
        /*0b84*/ 	.word	0x00000021
        /*0b88*/ 	.word	0x00022850
        /*0b8c*/ 	.short	0x0107
        /*0b8e*/ 	.byte	0x3f
	.zero		1


	//   ....[50]....
        /*0b90*/ 	.word	0x0000ea60
        /*0b94*/ 	.word	0x00000021
        /*0b98*/ 	.word	0x00022850
        /*0b9c*/ 	.short	0x0101
        /*0b9e*/ 	.byte	0x3f
	.zero		1


	//   ....[51]....
        /*0ba0*/ 	.word	0x0000eda0
        /*0ba4*/ 	.word	0x0000000a
        /*0ba8*/ 	.word	0x00022840
        /*0bac*/ 	.short	0x010a
        /*0bae*/ 	.byte	0x3f
	.zero		1


	//   ....[52]....
        /*0bb0*/ 	.word	0x0000f170
        /*0bb4*/ 	.word	0x0000000a
        /*0bb8*/ 	.word	0x00022830
        /*0bbc*/ 	.short	0x0107
        /*0bbe*/ 	.byte	0x3f
	.zero		1


	//   ....[53]....
        /*0bc0*/ 	.word	0x0000f230
        /*0bc4*/ 	.word	0x0000000a
        /*0bc8*/ 	.word	0x00022830
        /*0bcc*/ 	.short	0x0101
        /*0bce*/ 	.byte	0x3f
	.zero		1


	//   ....[54]....
        /*0bd0*/ 	.word	0x0000f260
        /*0bd4*/ 	.word	0x0000000a
        /*0bd8*/ 	.word	0x00022860
        /*0bdc*/ 	.short	0x010a
        /*0bde*/ 	.byte	0x3f
	.zero		1


	//   ....[55]....
        /*0be0*/ 	.word	0x0000f780
        /*0be4*/ 	.word	0x0000000a
        /*0be8*/ 	.word	0x00022850
        /*0bec*/ 	.short	0x0107
        /*0bee*/ 	.byte	0x3f
	.zero		1


	//   ....[56]....
        /*0bf0*/ 	.word	0x0000f840
        /*0bf4*/ 	.word	0x0000000a
        /*0bf8*/ 	.word	0x00022850
        /*0bfc*/ 	.short	0x0101
        /*0bfe*/ 	.byte	0x3f
	.zero		1


	//   ....[57]....
        /*0c00*/ 	.word	0x000106b0
        /*0c04*/ 	.word	0x00000007
        /*0c08*/ 	.word	0x00022820
        /*0c0c*/ 	.short	0x010a
        /*0c0e*/ 	.byte	0x3f
	.zero		1


	//   ....[58]....
        /*0c10*/ 	.word	0x00010830
        /*0c14*/ 	.word	0x00000005
        /*0c18*/ 	.word	0x00022840
        /*0c1c*/ 	.short	0x010a
        /*0c1e*/ 	.byte	0x3f
	.zero		1


	//   ....[59]....
        /*0c20*/ 	.word	0x000108d0
        /*0c24*/ 	.word	0x00000003
        /*0c28*/ 	.word	0x00022840
        /*0c2c*/ 	.short	0x010a
        /*0c2e*/ 	.byte	0x3f
	.zero		1


	//   ....[60]....
        /*0c30*/ 	.word	0x00010910
        /*0c34*/ 	.word	0x00000005
        /*0c38*/ 	.word	0x00022860
        /*0c3c*/ 	.short	0x010a
        /*0c3e*/ 	.byte	0x3f
	.zero		1


	//   ....[61]....
        /*0c40*/ 	.word	0x00010950
        /*0c44*/ 	.word	0x00000003
        /*0c48*/ 	.word	0x00022860
        /*0c4c*/ 	.short	0x010a
        /*0c4e*/ 	.byte	0x3f
	.zero		1


	//   ....[62]....
        /*0c50*/ 	.word	0x000109c0
        /*0c54*/ 	.word	0x00000003
        /*0c58*/ 	.word	0x00022800
        /*0c5c*/ 	.short	0x010a
        /*0c5e*/ 	.byte	0x3f
	.zero		1


	//   ....[63]....
        /*0c60*/ 	.word	0x00010a20
        /*0c64*/ 	.word	0x00000003
        /*0c68*/ 	.word	0x00022830
        /*0c6c*/ 	.short	0x010a
        /*0c6e*/ 	.byte	0x3f
	.zero		1


	//   ....[64]....
        /*0c70*/ 	.word	0x00010a80
        /*0c74*/ 	.word	0x00000009
        /*0c78*/ 	.word	0x00022850
        /*0c7c*/ 	.short	0x010a
        /*0c7e*/ 	.byte	0x3f
	.zero		1


	//   ....[65]....
        /*0c80*/ 	.word	0x00010ae0
        /*0c84*/ 	.word	0x00000000
        /*0c88*/ 	.word	0x00022830
        /*0c8c*/ 	.short	0x010a
        /*0c8e*/ 	.byte	0x3f
	.zero		1


	//   ....[66]....
        /*0c90*/ 	.word	0x00010b40
        /*0c94*/ 	.word	0x0000000a
        /*0c98*/ 	.word	0x00022850
        /*0c9c*/ 	.short	0x010a
        /*0c9e*/ 	.byte	0x3f
	.zero		1


	//   ....[67]....
        /*0ca0*/ 	.word	0x00010ba0
        /*0ca4*/ 	.word	0x00000000
        /*0ca8*/ 	.word	0x00022830
        /*0cac*/ 	.short	0x010a
        /*0cae*/ 	.byte	0x3f
	.zero		1


	//   ....[68]....
        /*0cb0*/ 	.word	0x00010c00
        /*0cb4*/ 	.word	0x0000000a
        /*0cb8*/ 	.word	0x00022850
        /*0cbc*/ 	.short	0x010a
        /*0cbe*/ 	.byte	0x3f
	.zero		1


	//   ....[69]....
        /*0cc0*/ 	.word	0x00010d20
        /*0cc4*/ 	.word	0x00000021
        /*0cc8*/ 	.word	0x00022840
        /*0ccc*/ 	.short	0x010a
        /*0cce*/ 	.byte	0x3f
	.zero		1


	//   ....[70]....
        /*0cd0*/ 	.word	0x00011ff0
        /*0cd4*/ 	.word	0x00000016
        /*0cd8*/ 	.word	0x00022820
        /*0cdc*/ 	.short	0x010a
        /*0cde*/ 	.byte	0x3f
	.zero		1


	//   ....[71]....
        /*0ce0*/ 	.word	0x00012040
        /*0ce4*/ 	.word	0x00000021
        /*0ce8*/ 	.word	0x00022860
        /*0cec*/ 	.short	0x010a
        /*0cee*/ 	.byte	0x3f
	.zero		1


	//   ....[72]....
        /*0cf0*/ 	.word	0x000129b0
        /*0cf4*/ 	.word	0x0000000a
        /*0cf8*/ 	.word	0x00022840
        /*0cfc*/ 	.short	0x010a
        /*0cfe*/ 	.byte	0x3f
	.zero		1


	//   ....[73]....
        /*0d00*/ 	.word	0x00013080
        /*0d04*/ 	.word	0x0000000a
        /*0d08*/ 	.word	0x00022860
        /*0d0c*/ 	.short	0x010a
        /*0d0e*/ 	.byte	0x3f
	.zero		1


	//   ....[74]....
        /*0d10*/ 	.word	0x00014130
        /*0d14*/ 	.word	0x00000007
        /*0d18*/ 	.word	0x00022820
        /*0d1c*/ 	.short	0x010a
        /*0d1e*/ 	.byte	0x3f
	.zero		1


	//   ....[75]....
        /*0d20*/ 	.word	0x000142d0
        /*0d24*/ 	.word	0x00000005
        /*0d28*/ 	.word	0x00022840
        /*0d2c*/ 	.short	0x010a
        /*0d2e*/ 	.byte	0x3f
	.zero		1


	//   ....[76]....
        /*0d30*/ 	.word	0x00014320
        /*0d34*/ 	.word	0x00000003
        /*0d38*/ 	.word	0x00022840
        /*0d3c*/ 	.short	0x010a
        /*0d3e*/ 	.byte	0x3f
	.zero		1


	//   ....[77]....
        /*0d40*/ 	.word	0x00014370
        /*0d44*/ 	.word	0x00000005
        /*0d48*/ 	.word	0x00022860
        /*0d4c*/ 	.short	0x010a
        /*0d4e*/ 	.byte	0x3f
	.zero		1


	//----- nvinfo : EIATTR_NUM_MBARRIERS
	.align		4
.L_1534:
        /*0d50*/ 	.byte	0x03, 0x38
        /*0d52*/ 	.short	0x0016


	//----- nvinfo : EIATTR_EXIT_INSTR_OFFSETS
	.align		4
        /*0d54*/ 	.byte	0x04, 0x1c
        /*0d56*/ 	.short	(.L_1536 - .L_1535)


	//   ....[0]....
.L_1535:
        /*0d58*/ 	.word	0x000009b0


	//   ....[1]....
        /*0d5c*/ 	.word	0x0000b210


	//   ....[2]....
        /*0d60*/ 	.word	0x000109a0


	//----- nvinfo : EIATTR_MAX_THREADS
	.align		4
.L_1536:
        /*0d64*/ 	.byte	0x04, 0x05
        /*0d66*/ 	.short	(.L_1538 - .L_1537)
.L_1537:
        /*0d68*/ 	.word	0x00000180
        /*0d6c*/ 	.word	0x00000001
        /*0d70*/ 	.word	0x00000001


	//----- nvinfo : EIATTR_CRS_STACK_SIZE
	.align		4
.L_1538:
        /*0d74*/ 	.byte	0x04, 0x1e
        /*0d76*/ 	.short	(.L_1540 - .L_1539)
.L_1539:
        /*0d78*/ 	.word	0x00000000


	//----- nvinfo : EIATTR_CBANK_PARAM_SIZE
	.align		4
.L_1540:
        /*0d7c*/ 	.byte	0x03, 0x19
        /*0d7e*/ 	.short	0x0af0


	//----- nvinfo : EIATTR_PARAM_CBANK
	.align		4
        /*0d80*/ 	.byte	0x04, 0x0a
        /*0d82*/ 	.short	(.L_1542 - .L_1541)
	.align		4
.L_1541:
        /*0d84*/ 	.word	index@(.nv.constant0._ZN7cutlass13device_kernelIN5flash11enable_sm90INS1_16FlashAttnFwdSm90INS1_25CollectiveMainloopFwdSm90ILi2EN4cute5tupleIJNS5_1CILi1EEES8_S8_EEENS6_IJNS7_ILi128EEENS7_ILi96EEENS7_ILi64EEEEEELi256ENS_10bfloat16_tEfNS_4arch4Sm90ELb1ELb0ELb0ELb1ELb1ELb0ELb0ELb1ELb0ELb1ELb0ELb0EEENS1_21CollectiveEpilogueFwdINS6_IJSA_NS7_ILi256EEESB_EEES9_SE_SG_Li256ELb1ELb1ELb0ELb0EEENS1_36VarlenDynamicPersistentTileSchedulerILi128ELi96ELi256ELi128ELb0ELb1ELb1ELb1ELb1ELb1EEEEEEEEEvNT_6ParamsE)
        /*0d88*/ 	.short	0x0210
        /*0d8a*/ 	.short	0x0af0


	//----- nvinfo : EIATTR_SW_WAR
	.align		4
.L_1542:
        /*0d8c*/ 	.byte	0x04, 0x36
        /*0d8e*/ 	.short	(.L_1544 - .L_1543)
.L_1543:
        /*0d90*/ 	.word	0x00000008
.L_1544:


//--------------------- .nv.info._ZN7cutlass13device_kernelIN5flash11enable_sm90INS1_16FlashAttnFwdSm90INS1_25CollectiveMainloopFwdSm90ILi2EN4cute5tupleIJNS5_1CILi1EEES8_S8_EEENS6_IJNS7_ILi128EEENS7_ILi96EEENS7_ILi64EEEEEELi256ENS_10bfloat16_tEfNS_4arch4Sm90ELb1ELb0ELb0ELb1ELb1ELb1ELb0ELb1ELb0ELb1ELb0ELb0EEENS1_21CollectiveEpilogueFwdINS6_IJSA_NS7_ILi256EEESB_EEES9_SE_SG_Li256ELb1ELb1ELb0ELb0EEENS1_36VarlenDynamicPersistentTileSchedulerILi128ELi96ELi256ELi128ELb0ELb1ELb1ELb1ELb1ELb1EEEEEEEEEvNT_6ParamsE --------------------------
	.section	.nv.info._ZN7cutlass13device_kernelIN5flash11enable_sm90INS1_16FlashAttnFwdSm90INS1_25CollectiveMainloopFwdSm90ILi2EN4cute5tupleIJNS5_1CILi1EEES8_S8_EEENS6_IJNS7_ILi128EEENS7_ILi96EEENS7_ILi64EEEEEELi256ENS_10bfloat16_tEfNS_4arch4Sm90ELb1ELb0ELb0ELb1ELb1ELb1ELb0ELb1ELb0ELb1ELb0ELb0EEENS1_21CollectiveEpilogueFwdINS6_IJSA_NS7_ILi256EEESB_EEES9_SE_SG_Li256ELb1ELb1ELb0ELb0EEENS1_36VarlenDynamicPersistentTileSchedulerILi128ELi96ELi256ELi128ELb0ELb1ELb1ELb1ELb1ELb1EEEEEEEEEvNT_6ParamsE,"",@"SHT_CUDA_INFO"
	.sectionflags	@""
	.align	4


	//----- nvinfo : EIATTR_CUDA_API_VERSION
	.align		4
        /*0000*/ 	.byte	0x04, 0x37
        /*0002*/ 	.short	(.L_1546 - .L_1545)
.L_1545:
        /*0004*/ 	.word	0x00000082


	//----- nvinfo : EIATTR_KPARAM_INFO
	.align		4
.L_1546:
        /*0008*/ 	.byte	0x04, 0x17
        /*000a*/ 	.short	(.L_1548 - .L_1547)
.L_1547:
        /*000c*/ 	.word	0x00000000
        /*0010*/ 	.short	0x0000
        /*0012*/ 	.short	0x0070
        /*0014*/ 	.byte	0x00, 0xf0, 0x01, 0x2a


	//----- nvinfo : EIATTR_SPARSE_MMA_MASK
	.align		4
.L_1548:
        /*0018*/ 	.byte	0x03, 0x50
        /*001a*/ 	.short	0x0000


	//----- nvinfo : EIATTR_MAXREG_COUNT
	.align		4
        /*001c*/ 	.byte	0x03, 0x1b
        /*001e*/ 	.short	0x00a8


	//----- nvinfo : EIATTR_NUM_BARRIERS
	.align		4
        /*0020*/ 	.byte	0x02, 0x4c
        /*0022*/ 	.byte	0x10
	.zero		1


	//----- nvinfo : EIATTR_EXTERNS
	.align		4
        /*0024*/ 	.byte	0x04, 0x0f
        /*0026*/ 	.short	(.L_1550 - .L_1549)


	//   ....[0]....
	.align		4
.L_1549:
        /*0028*/ 	.word	index@(__assertfail)


	//----- nvinfo : EIATTR_ANNOTATIONS
	.align		4
.L_1550:
        /*002c*/ 	.byte	0x04, 0x55
        /*002e*/ 	.short	(.L_1552 - .L_1551)


	//   ....[0]....
.L_1551:
        /* <DEDUP_REMOVED lines=48> */


	//----- nvinfo : EIATTR_MERCURY_ISA_VERSION
	.align		4
.L_1552:
        /*0318*/ 	.byte	0x03, 0x5f
        /*031a*/ 	.short	0x0101


	//----- nvinfo : EIATTR_UNUSED_LOAD_BYTE_OFFSET
	.align		4
        /*031c*/ 	.byte	0x04, 0x44
        /*031e*/ 	.short	(.L_1554 - .L_1553)


	//   ....[0]....
.L_1553:
        /*0320*/ 	.word	0x00000a60
        /*0324*/ 	.word	0x0000fff0


	//   ....[1]....
        /*0328*/ 	.word	0x00010a10
        /*032c*/ 	.word	0x0000fff0


	//----- nvinfo : EIATTR_INT_WARP_WIDE_INSTR_OFFSETS
	.align		4
.L_1554:
        /*0330*/ 	.byte	0x04, 0x31
        /*0332*/ 	.short	(.L_1556 - .L_1555)


	//   ....[0]....
.L_1555:
        /*0334*/ 	.word	0x00000120


	//   ....[1]....
        /*0338*/ 	.word	0x000001c0


	//   ....[2]....
        /*033c*/ 	.word	0x00000230


	//   ....[3]....
        /*0340*/ 	.word	0x000163a0


	//   ....[4]....
        /*0344*/ 	.word	0x00016430


	//   ....[5]....
        /*0348*/ 	.word	0x00019810


	//   ....[6]....
        /*034c*/ 	.word	0x000198a0


	//----- nvinfo : EIATTR_COOP_GROUP_MASK_REGIDS
	.align		4
.L_1556:
        /*0350*/ 	.byte	0x04, 0x29
        /*0352*/ 	.short	(.L_1558 - .L_1557)


	//   ....[0]....
.L_1557:
        /*0354*/ 	.word	0xffffffff


	//   ....[1]....
        /*0358*/ 	.word	0xffffffff


	//   ....[2]....
        /*035c*/ 	.word	0xffffffff


	//   ....[3]....
        /*0360*/ 	.word	0xffffffff


	//   ....[4]....
        /*0364*/ 	.word	0xffffffff


	//   ....[5]....
        /*0368*/ 	.word	0xffffffff


	//   ....[6]....
        /*036c*/ 	.word	0xffffffff


	//   ....[7]....
        /*0370*/ 	.word	0xffffffff


	//   ....[8]....
        /*0374*/ 	.word	0xffffffff


	//   ....[9]....
        /*0378*/ 	.word	0xffffffff


	//   ....[10]....
        /*037c*/ 	.word	0xffffffff


	//   ....[11]....
        /*0380*/ 	.word	0xffffffff


	//   ....[12]....
        /*0384*/ 	.word	0xffffffff


	//   ....[13]....
        /*0388*/ 	.word	0xffffffff


	//   ....[14]....
        /*038c*/ 	.word	0xffffffff


	//   ....[15]....
        /*0390*/ 	.word	0xffffffff


	//   ....[16]....
        /*0394*/ 	.word	0xffffffff


	//   ....[17]....
        /*0398*/ 	.word	0xffffffff


	//   ....[18]....
        /*039c*/ 	.word	0xffffffff


	//   ....[19]....
        /*03a0*/ 	.word	0xffffffff


	//   ....[20]....
        /*03a4*/ 	.word	0xffffffff


	//   ....[21]....
        /*03a8*/ 	.word	0xffffffff


	//   ....[22]....
        /*03ac*/ 	.word	0xffffffff


	//   ....[23]....
        /*03b0*/ 	.word	0xffffffff


	//   ....[24]....
        /*03b4*/ 	.word	0xffffffff


	//   ....[25]....
        /*03b8*/ 	.word	0xffffffff


	//   ....[26]....
        /*03bc*/ 	.word	0xffffffff


	//   ....[27]....
        /*03c0*/ 	.word	0xffffffff


	//   ....[28]....
        /*03c4*/ 	.word	0xffffffff


	//   ....[29]....
        /*03c8*/ 	.word	0xffffffff


	//   ....[30]....
        /*03cc*/ 	.word	0xffffffff


	//   ....[31]....
        /*03d0*/ 	.word	0xffffffff


	//   ....[32]....
        /*03d4*/ 	.word	0xffffffff


	//   ....[33]....
        /*03d8*/ 	.word	0xffffffff


	//   ....[34]....
        /*03dc*/ 	.word	0xffffffff


	//   ....[35]....
        /*03e0*/ 	.word	0xffffffff


	//   ....[36]....
        /*03e4*/ 	.word	0xffffffff


	//   ....[37]....
        /*03e8*/ 	.word	0xffffffff


	//   ....[38]....
        /*03ec*/ 	.word	0xffffffff


	//   ....[39]....
        /*03f0*/ 	.word	0xffffffff


	//   ....[40]....
        /*03f4*/ 	.word	0xffffffff


	//   ....[41]....
        /*03f8*/ 	.word	0xffffffff


	//   ....[42]....
        /*03fc*/ 	.word	0xffffffff


	//   ....[43]....
        /*0400*/ 	.word	0xffffffff


	//   ....[44]....
        /*0404*/ 	.word	0xffffffff


	//   ....[45]....
        /*0408*/ 	.word	0xffffffff


	//   ....[46]....
        /*040c*/ 	.word	0xffffffff


	//   ....[47]....
        /*0410*/ 	.word	0xffffffff


	//   ....[48]....
        /*0414*/ 	.word	0xffffffff


	//   ....[49]....
        /*0418*/ 	.word	0xffffffff


	//   ....[50]....
        /*041c*/ 	.word	0xffffffff


	//   ....[51]....
        /*0420*/ 	.word	0xffffffff


	//   ....[52]....
        /*0424*/ 	.word	0xffffffff


	//   ....[53]....
        /*0428*/ 	.word	0xffffffff


	//   ....[54]....
        /*042c*/ 	.word	0xffffffff


	//   ....[55]....
        /*0430*/ 	.word	0xffffffff


	//   ....[56]....
        /*0434*/ 	.word	0xffffffff


	//   ....[57]....
        /*0438*/ 	.word	0xffffffff


	//   ....[58]....
        /*043c*/ 	.word	0xffffffff


	//   ....[59]....
        /*0440*/ 	.word	0xffffffff


	//   ....[60]....
        /*0444*/ 	.word	0xffffffff


	//   ....[61]....
        /*0448*/ 	.word	0xffffffff


	//   ....[62]....
        /*044c*/ 	.word	0xffffffff


	//   ....[63]....
        /*0450*/ 	.word	0xffffffff


	//   ....[64]....
        /*0454*/ 	.word	0xffffffff


	//   ....[65]....
        /*0458*/ 	.word	0xffffffff


	//   ....[66]....
        /*045c*/ 	.word	0xffffffff


	//   ....[67]....
        /*0460*/ 	.word	0xffffffff


	//   ....[68]....
        /*0464*/ 	.word	0xffffffff


	//   ....[69]....
        /*0468*/ 	.word	0xffffffff


	//   ....[70]....
        /*046c*/ 	.word	0xffffffff


	//   ....[71]....
        /*0470*/ 	.word	0xffffffff


	//   ....[72]....
        /*0474*/ 	.word	0xffffffff


	//   ....[73]....
        /*0478*/ 	.word	0xffffffff


	//   ....[74]....
        /*047c*/ 	.word	0xffffffff


	//   ....[75]....
        /*0480*/ 	.word	0xffffffff


	//   ....[76]....
        /*0484*/ 	.word	0xffffffff


	//   ....[77]....
        /*0488*/ 	.word	0xffffffff


	//   ....[78]....
        /*048c*/ 	.word	0xffffffff


	//   ....[79]....
        /*0490*/ 	.word	0xffffffff


	//   ....[80]....
        /*0494*/ 	.word	0xffffffff


	//   ....[81]....
        /*0498*/ 	.word	0xffffffff


	//   ....[82]....
        /*049c*/ 	.word	0xffffffff


	//   ....[83]....
        /*04a0*/ 	.word	0xffffffff


	//   ....[84]....
        /*04a4*/ 	.word	0xffffffff


	//   ....[85]....
        /*04a8*/ 	.word	0xffffffff


	//   ....[86]....
        /*04ac*/ 	.word	0xffffffff


	//   ....[87]....
        /*04b0*/ 	.word	0xffffffff


	//   ....[88]....
        /*04b4*/ 	.word	0xffffffff


	//   ....[89]....
        /*04b8*/ 	.word	0xffffffff


	//   ....[90]....
        /*04bc*/ 	.word	0xffffffff


	//   ....[91]....
        /*04c0*/ 	.word	0xffffffff


	//   ....[92]....
        /*04c4*/ 	.word	0xffffffff


	//   ....[93]....
        /*04c8*/ 	.word	0xffffffff


	//   ....[94]....
        /*04cc*/ 	.word	0xffffffff


	//   ....[95]....
        /*04d0*/ 	.word	0xffffffff


	//   ....[96]....
        /*04d4*/ 	.word	0xffffffff


	//   ....[97]....
        /*04d8*/ 	.word	0xffffffff


	//   ....[98]....
        /*04dc*/ 	.word	0xffffffff


	//   ....[99]....
        /*04e0*/ 	.word	0xffffffff


	//   ....[100]....
        /*04e4*/ 	.word	0xffffffff


	//   ....[101]....
        /*04e8*/ 	.word	0xffffffff


	//   ....[102]....
        /*04ec*/ 	.word	0xffffffff


	//   ....[103]....
        /*04f0*/ 	.word	0xffffffff


	//   ....[104]....
        /*04f4*/ 	.word	0xffffffff


	//   ....[105]....
        /*04f8*/ 	.word	0xffffffff


	//   ....[106]....
        /*04fc*/ 	.word	0xffffffff


	//   ....[107]....
        /*0500*/ 	.word	0xffffffff


	//   ....[108]....
        /*0504*/ 	.word	0xffffffff


	//   ....[109]....
        /*0508*/ 	.word	0xffffffff


	//   ....[110]....
        /*050c*/ 	.word	0xffffffff


	//   ....[111]....
        /*0510*/ 	.word	0xffffffff


	//   ....[112]....
        /*0514*/ 	.word	0xffffffff


	//   ....[113]....
        /*0518*/ 	.word	0xffffffff


	//   ....[114]....
        /*051c*/ 	.word	0xffffffff


	//   ....[115]....
        /*0520*/ 	.word	0xffffffff


	//   ....[116]....
        /*0524*/ 	.word	0xffffffff


	//   ....[117]....
        /*0528*/ 	.word	0xffffffff


	//   ....[118]....
        /*052c*/ 	.word	0xffffffff


	//   ....[119]....
        /*0530*/ 	.word	0xffffffff


	//   ....[120]....
        /*0534*/ 	.word	0xffffffff


	//   ....[121]....
        /*0538*/ 	.word	0xffffffff


	//   ....[122]....
        /*053c*/ 	.word	0xffffffff


	//   ....[123]....
        /*0540*/ 	.word	0xffffffff


	//   ....[124]....
        /*0544*/ 	.word	0xffffffff


	//   ....[125]....
        /*0548*/ 	.word	0xffffffff


	//   ....[126]....
        /*054c*/ 	.word	0xffffffff


	//   ....[127]....
        /*0550*/ 	.word	0xffffffff


	//   ....[128]....
        /*0554*/ 	.word	0xffffffff


	//   ....[129]....
        /*0558*/ 	.word	0xffffffff


	//   ....[130]....
        /*055c*/ 	.word	0xffffffff


	//   ....[131]....
        /*0560*/ 	.word	0xffffffff


	//   ....[132]....
        /*0564*/ 	.word	0xffffffff


	//   ....[133]....
        /*0568*/ 	.word	0xffffffff


	//   ....[134]....
        /*056c*/ 	.word	0xffffffff


	//   ....[135]....
        /*0570*/ 	.word	0xffffffff


	//   ....[136]....
        /*0574*/ 	.word	0xffffffff


	//   ....[137]....
        /*0578*/ 	.word	0xffffffff


	//   ....[138]....
        /*057c*/ 	.word	0xffffffff


	//   ....[139]....
        /*0580*/ 	.word	0xffffffff


	//   ....[140]....
        /*0584*/ 	.word	0xffffffff


	//   ....[141]....
        /*0588*/ 	.word	0xffffffff


	//   ....[142]....
        /*058c*/ 	.word	0xffffffff


	//   ....[143]....
        /*0590*/ 	.word	0xffffffff


	//   ....[144]....
        /*0594*/ 	.word	0xffffffff


	//   ....[145]....
        /*0598*/ 	.word	0xffffffff


	//   ....[146]....
        /*059c*/ 	.word	0xffffffff


	//   ....[147]....
        /*05a0*/ 	.word	0xffffffff


	//   ....[148]....
        /*05a4*/ 	.word	0xffffffff


	//   ....[149]....
        /*05a8*/ 	.word	0xffffffff


	//   ....[150]....
        /*05ac*/ 	.word	0xffffffff


	//   ....[151]....
        /*05b0*/ 	.word	0xffffffff


	//   ....[152]....
        /*05b4*/ 	.word	0xffffffff


	//   ....[153]....
        /*05b8*/ 	.word	0xffffffff


	//   ....[154]....
        /*05bc*/ 	.word	0xffffffff


	//   ....[155]....
        /*05c0*/ 	.word	0xffffffff


	//   ....[156]....
        /*05c4*/ 	.word	0xffffffff


	//   ....[157]....
        /*05c8*/ 	.word	0xffffffff


	//   ....[158]....
        /*05cc*/ 	.word	0xffffffff


	//   ....[159]....
        /*05d0*/ 	.word	0xffffffff


	//   ....[160]....
        /*05d4*/ 	.word	0xffffffff


	//   ....[161]....
        /*05d8*/ 	.word	0xffffffff


	//   ....[162]....
        /*05dc*/ 	.word	0xffffffff


	//   ....[163]....
        /*05e0*/ 	.word	0xffffffff


	//   ....[164]....
        /*05e4*/ 	.word	0xffffffff


	//   ....[165]....
        /*05e8*/ 	.word	0xffffffff


	//   ....[166]....
        /*05ec*/ 	.word	0xffffffff


	//   ....[167]....
        /*05f0*/ 	.word	0xffffffff


	//   ....[168]....
        /*05f4*/ 	.word	0xffffffff


	//   ....[169]....
        /*05f8*/ 	.word	0xffffffff


	//   ....[170]....
        /*05fc*/ 	.word	0xffffffff


	//   ....[171]....
        /*0600*/ 	.word	0xffffffff


	//   ....[172]....
        /*0604*/ 	.word	0xffffffff


	//   ....[173]....
        /*0608*/ 	.word	0xffffffff


	//   ....[174]....
        /*060c*/ 	.word	0xffffffff


	//   ....[175]....
        /*0610*/ 	.word	0xffffffff


	//   ....[176]....
        /*0614*/ 	.word	0xffffffff


	//   ....[177]....
        /*0618*/ 	.word	0xffffffff


	//   ....[178]....
        /*061c*/ 	.word	0xffffffff


	//   ....[179]....
        /*0620*/ 	.word	0x0500000f


	//   ....[180]....
        /*0624*/ 	.word	0x0500000f


	//   ....[181]....
        /*0628*/ 	.word	0x0500000f


	//   ....[182]....
        /*062c*/ 	.word	0x0500000f


	//   ....[183]....
        /*0630*/ 	.word	0x0500000f


	//   ....[184]....
        /*0634*/ 	.word	0x0500000f


	//   ....[185]....
        /*0638*/ 	.word	0x0500000f


	//   ....[186]....
        /*063c*/ 	.word	0x0500000f


	//   ....[187]....
        /*0640*/ 	.word	0x0500000f


	//   ....[188]....
        /*0644*/ 	.word	0x0500000f


	//   ....[189]....
        /*0648*/ 	.word	0x0500000f


	//   ....[190]....
        /*064c*/ 	.word	0x0500000f


	//   ....[191]....
        /*0650*/ 	.word	0x0500000f


	//   ....[192]....
        /*0654*/ 	.word	0x0500000f


	//   ....[193]....
        /*0658*/ 	.word	0x0500000f


	//   ....[194]....
        /*065c*/ 	.word	0x0500000f


	//   ....[195]....
        /*0660*/ 	.word	0x0500000f


	//   ....[196]....
        /*0664*/ 	.word	0x0500000f


	//   ....[197]....
        /*0668*/ 	.word	0x0500000f


	//   ....[198]....
        /*066c*/ 	.word	0x0500000f


	//   ....[199]....
        /*0670*/ 	.word	0x0500000f


	//   ....[200]....
        /*0674*/ 	.word	0x0500000f


	//   ....[201]....
        /*0678*/ 	.word	0x0500000f


	//   ....[202]....
        /*067c*/ 	.word	0x0500000f


	//   ....[203]....
        /*0680*/ 	.word	0x0500000f


	//   ....[204]....
        /*0684*/ 	.word	0x0500000f


	//   ....[205]....
        /*0688*/ 	.word	0x0500000f


	//   ....[206]....
        /*068c*/ 	.word	0x0500000f


	//   ....[207]....
        /*0690*/ 	.word	0x0500000f


	//   ....[208]....
        /*0694*/ 	.word	0x0500000f


	//   ....[209]....
        /*0698*/ 	.word	0x0500000f


	//   ....[210]....
        /*069c*/ 	.word	0x0500000f


	//   ....[211]....
        /*06a0*/ 	.word	0x0500000f


	//   ....[212]....
        /*06a4*/ 	.word	0x0500000f


	//   ....[213]....
        /*06a8*/ 	.word	0x0500000f


	//   ....[214]....
        /*06ac*/ 	.word	0x0500000f


	//   ....[215]....
        /*06b0*/ 	.word	0x0500000f


	//   ....[216]....
        /*06b4*/ 	.word	0x0500000f


	//   ....[217]....
        /*06b8*/ 	.word	0x0500000f


	//   ....[218]....
        /*06bc*/ 	.word	0x0500000f


	//   ....[219]....
        /*06c0*/ 	.word	0x0500000f


	//   ....[220]....
        /*06c4*/ 	.word	0x0500000f


	//   ....[221]....
        /*06c8*/ 	.word	0x0500000f


	//   ....[222]....
        /*06cc*/ 	.word	0x0500000f


	//   ....[223]....
        /*06d0*/ 	.word	0x0500000f


	//   ....[224]....
        /*06d4*/ 	.word	0x0500000f


	//   ....[225]....
        /*06d8*/ 	.word	0x0500000f


	//   ....[226]....
        /*06dc*/ 	.word	0x0500000f


	//   ....[227]....
        /*06e0*/ 	.word	0x0500000f


	//   ....[228]....
        /*06e4*/ 	.word	0x0500000f


	//   ....[229]....
        /*06e8*/ 	.word	0x0500000f


	//   ....[230]....
        /*06ec*/ 	.word	0x0500000f


	//   ....[231]....
        /*06f0*/ 	.word	0x0500000f


	//   ....[232]....
        /*06f4*/ 	.word	0x0500000f


	//   ....[233]....
        /*06f8*/ 	.word	0x0500000f


	//   ....[234]....
        /*06fc*/ 	.word	0x0500000f


	//   ....[235]....
        /*0700*/ 	.word	0x0500000f


	//   ....[236]....
        /*0704*/ 	.word	0x0500000f


	//   ....[237]....
        /*0708*/ 	.word	0x0500000f


	//   ....[238]....
        /*070c*/ 	.word	0x0500000f


	//   ....[239]....
        /*0710*/ 	.word	0x0500000f


	//   ....[240]....
        /*0714*/ 	.word	0x0500000f


	//   ....[241]....
        /*0718*/ 	.word	0x0500000f


	//   ....[242]....
        /*071c*/ 	.word	0x0500000f


	//   ....[243]....
        /*0720*/ 	.word	0x0500000f


	//   ....[244]....
        /*0724*/ 	.word	0x0500000f


	//   ....[245]....
        /*0728*/ 	.word	0x0500000f


	//   ....[246]....
        /*072c*/ 	.word	0x0500000f


	//   ....[247]....
        /*0730*/ 	.word	0x0500000f


	//   ....[248]....
        /*0734*/ 	.word	0x0500000f


	//   ....[249]....
        /*0738*/ 	.word	0x0500000f


	//   ....[250]....
        /*073c*/ 	.word	0x0500000f


	//   ....[251]....
        /*0740*/ 	.word	0x0500000f


	//   ....[252]....
        /*0744*/ 	.word	0x0500000f


	//   ....[253]....
        /*0748*/ 	.word	0x0500000f


	//   ....[254]....
        /*074c*/ 	.word	0x0500000f


	//   ....[255]....
        /*0750*/ 	.word	0x0500000f


	//   ....[0]....
        /*0754*/ 	.word	0x0500000f


	//   ....[1]....
        /*0758*/ 	.word	0x0500000f


	//   ....[2]....
        /*075c*/ 	.word	0x0500000f


	//   ....[3]....
        /*0760*/ 	.word	0x0500000f


	//   ....[4]....
        /*0764*/ 	.word	0x0500000f


	//   ....[5]....
        /*0768*/ 	.word	0x0500000f


	//   ....[6]....
        /*076c*/ 	.word	0x0500000f


	//   ....[7]....
        /*0770*/ 	.word	0x0500000f


	//   ....[8]....
        /*0774*/ 	.word	0x0500000f


	//   ....[9]....
        /*0778*/ 	.word	0x0500000f


	//   ....[10]....
        /*077c*/ 	.word	0x0500000f


	//   ....[11]....
        /*0780*/ 	.word	0x0500000f


	//   ....[12]....
        /*0784*/ 	.word	0x0500000f


	//   ....[13]....
        /*0788*/ 	.word	0x0500000f


	//   ....[14]....
        /*078c*/ 	.word	0x0500000f


	//   ....[15]....
        /*0790*/ 	.word	0x0500000f


	//   ....[16]....
        /*0794*/ 	.word	0x0500000f


	//   ....[17]....
        /*0798*/ 	.word	0x0500000f


	//   ....[18]....
        /*079c*/ 	.word	0x0500000f


	//   ....[19]....
        /*07a0*/ 	.word	0x0500000f


	//   ....[20]....
        /*07a4*/ 	.word	0x0500000f


	//   ....[21]....
        /*07a8*/ 	.word	0x0500000f


	//   ....[22]....
        /*07ac*/ 	.word	0x0500000f


	//   ....[23]....
        /*07b0*/ 	.word	0x0500000f


	//   ....[24]....
        /*07b4*/ 	.word	0x0500000f


	//   ....[25]....
        /*07b8*/ 	.word	0x0500000f


	//   ....[26]....
        /*07bc*/ 	.word	0x0500000f


	//   ....[27]....
        /*07c0*/ 	.word	0x0500000f


	//   ....[28]....
        /*07c4*/ 	.word	0x0500000f


	//   ....[29]....
        /*07c8*/ 	.word	0x0500000f


	//   ....[30]....
        /*07cc*/ 	.word	0x0500000f


	//   ....[31]....
        /*07d0*/ 	.word	0x0500000f


	//   ....[32]....
        /*07d4*/ 	.word	0x0500000f


	//   ....[33]....
        /*07d8*/ 	.word	0x0500000f


	//   ....[34]....
        /*07dc*/ 	.word	0x0500000f


	//   ....[35]....
        /*07e0*/ 	.word	0x0500000f


	//   ....[36]....
        /*07e4*/ 	.word	0x0500000f


	//   ....[37]....
        /*07e8*/ 	.word	0x0500000f


	//   ....[38]....
        /*07ec*/ 	.word	0x0500000f


	//   ....[39]....
        /*07f0*/ 	.word	0x0500000f


	//   ....[40]....
        /*07f4*/ 	.word	0x0500000f


	//   ....[41]....
        /*07f8*/ 	.word	0x0500000f


	//   ....[42]....
        /*07fc*/ 	.word	0x0500000f


	//   ....[43]....
        /*0800*/ 	.word	0x0500000f


	//----- nvinfo : EIATTR_COOP_GROUP_INSTR_OFFSETS
	.align		4
.L_1558:
        /*0804*/ 	.byte	0x04, 0x28
        /*0806*/ 	.short	(.L_1560 - .L_1559)


	//   ....[0]....
.L_1559:
        /*0808*/ 	.word	0x00000060


	//   ....[1]....
        /*080c*/ 	.word	0x00000130


	//   ....[2]....
        /*0810*/ 	.word	0x000001e0


	//   ....[3]....
        /*0814*/ 	.word	0x000003a0


	//   ....[4]....
        /*0818*/ 	.word	0x00000500


	//   ....[5]....
        /*081c*/ 	.word	0x00000620


	//   ....[6]....
        /*0820*/ 	.word	0x00000780


	//   ....[7]....
        /*0824*/ 	.word	0x00002e50


	//   ....[8]....
        /*0828*/ 	.word	0x00002e60


	//   ....[9]....
        /*082c*/ 	.word	0x000035d0


	//   ....[10]....
        /*0830*/ 	.word	0x000035e0


	//   ....[11]....
        /*0834*/ 	.word	0x00004250


	//   ....[12]....
        /*0838*/ 	.word	0x00004260


	//   ....[13]....
        /*083c*/ 	.word	0x00004a40


	//   ....[14]....
        /*0840*/ 	.word	0x00004a50


	//   ....[15]....
        /*0844*/ 	.word	0x000054a0


	//   ....[16]....
        /*0848*/ 	.word	0x000054b0


	//   ....[17]....
        /*084c*/ 	.word	0x000055c0


	//   ....[18]....
        /*0850*/ 	.word	0x000055d0


	//   ....[19]....
        /*0854*/ 	.word	0x000059a0


	//   ....[20]....
        /*0858*/ 	.word	0x000059c0


	//   ....[21]....
        /*085c*/ 	.word	0x00005c90


	//   ....[22]....
        /*0860*/ 	.word	0x00005cb0


	//   ....[23]....
        /*0864*/ 	.word	0x000066b0


	//   ....[24]....
        /*0868*/ 	.word	0x00006e20


	//   ....[25]....
        /*086c*/ 	.word	0x00006e30


	//   ....[26]....
        /*0870*/ 	.word	0x00006e40


	//   ....[27]....
        /*0874*/ 	.word	0x00006e50


	//   ....[28]....
        /*0878*/ 	.word	0x00007170


	//   ....[29]....
        /*087c*/ 	.word	0x00007180


	//   ....[30]....
        /*0880*/ 	.word	0x00007190


	//   ....[31]....
        /*0884*/ 	.word	0x000071a0


	//   ....[32]....
        /*0888*/ 	.word	0x00008580


	//   ....[33]....
        /*088c*/ 	.word	0x000085a0


	//   ....[34]....
        /*0890*/ 	.word	0x000085b0


	//   ....[35]....
        /*0894*/ 	.word	0x000085c0


	//   ....[36]....
        /*0898*/ 	.word	0x000086b0


	//   ....[37]....
        /*089c*/ 	.word	0x000086d0


	//   ....[38]....
        /*08a0*/ 	.word	0x00008760


	//   ....[39]....
        /*08a4*/ 	.word	0x00008790


	//   ....[40]....
        /*08a8*/ 	.word	0x00009f10


	//   ....[41]....
        /*08ac*/ 	.word	0x00009f30


	//   ....[42]....
        /*08b0*/ 	.word	0x0000a4a0


	//   ....[43]....
        /*08b4*/ 	.word	0x0000a610


	//   ....[44]....
        /*08b8*/ 	.word	0x0000a9e0


	//   ....[45]....
        /*08bc*/ 	.word	0x0000aad0


	//   ....[46]....
        /*08c0*/ 	.word	0x0000bd90


	//   ....[47]....
        /*08c4*/ 	.word	0x0000bda0


	//   ....[48]....
        /*08c8*/ 	.word	0x0000c290


	//   ....[49]....
        /*08cc*/ 	.word	0x0000c2b0


	//   ....[50]....
        /*08d0*/ 	.word	0x0000c9f0


	//   ....[51]....
        /*08d4*/ 	.word	0x0000ca20


	//   ....[52]....
        /*08d8*/ 	.word	0x0000e5a0


	//   ....[53]....
        /*08dc*/ 	.word	0x0000e5d0


	//   ....[54]....
        /*08e0*/ 	.word	0x0000f000


	//   ....[55]....
        /*08e4*/ 	.word	0x0000f080


	//   ....[56]....
        /*08e8*/ 	.word	0x0000ff90


	//   ....[57]....
        /*08ec*/ 	.word	0x0000fff0


	//   ....[58]....
        /*08f0*/ 	.word	0x00010030


	//   ....[59]....
        /*08f4*/ 	.word	0x00010060


	//   ....[60]....
        /*08f8*/ 	.word	0x00011b30


	//   ....[61]....
        /*08fc*/ 	.word	0x00011d70


	//   ....[62]....
        /*0900*/ 	.word	0x00011da0


	//   ....[63]....
        /*0904*/ 	.word	0x00011de0


	//   ....[64]....
        /*0908*/ 	.word	0x00012530


	//   ....[65]....
        /*090c*/ 	.word	0x00012550


	//   ....[66]....
        /*0910*/ 	.word	0x000126a0


	//   ....[67]....
        /*0914*/ 	.word	0x000126c0


	//   ....[68]....
        /*0918*/ 	.word	0x00012800


	//   ....[69]....
        /*091c*/ 	.word	0x00012820


	//   ....[70]....
        /*0920*/ 	.word	0x00012970


	//   ....[71]....
        /*0924*/ 	.word	0x00012990


	//   ....[72]....
        /*0928*/ 	.word	0x000132a0


	//   ....[73]....
        /*092c*/ 	.word	0x000132b0


	//   ....[74]....
        /*0930*/ 	.word	0x000134f0


	//   ....[75]....
        /*0934*/ 	.word	0x00013500


	//   ....[76]....
        /*0938*/ 	.word	0x00013730


	//   ....[77]....
        /*093c*/ 	.word	0x00013740


	//   ....[78]....
        /*0940*/ 	.word	0x00013970


	//   ....[79]....
        /*0944*/ 	.word	0x00013980


	//   ....[80]....
        /*0948*/ 	.word	0x00013c10


	//   ....[81]....
        /*094c*/ 	.word	0x00013dc0


	//   ....[82]....
        /*0950*/ 	.word	0x00013df0


	//   ....[83]....
        /*0954*/ 	.word	0x00013e20


	//   ....[84]....
        /*0958*/ 	.word	0x00013e50


	//   ....[85]....
        /*095c*/ 	.word	0x00013e80


	//   ....[86]....
        /*0960*/ 	.word	0x00013eb0


	//   ....[87]....
        /*0964*/ 	.word	0x00014020


	//   ....[88]....
        /*0968*/ 	.word	0x00014050


	//   ....[89]....
        /*096c*/ 	.word	0x00014080


	//   ....[90]....
        /*0970*/ 	.word	0x000140b0


	//   ....[91]....
        /*0974*/ 	.word	0x000140e0


	//   ....[92]....
        /*0978*/ 	.word	0x00014110


	//   ....[93]....
        /*097c*/ 	.word	0x000141a0


	//   ....[94]....
        /*0980*/ 	.word	0x00014200


	//   ....[95]....
        /*0984*/ 	.word	0x00014290


	//   ....[96]....
        /*0988*/ 	.word	0x00015080


	//   ....[97]....
        /*098c*/ 	.word	0x00016f70


	//   ....[98]....
        /*0990*/ 	.word	0x00016f90


	//   ....[99]....
        /*0994*/ 	.word	0x00017020


	//   ....[100]....
        /*0998*/ 	.word	0x00017040


	//   ....[101]....
        /*099c*/ 	.word	0x000170c0


	//   ....[102]....
        /*09a0*/ 	.word	0x000170e0


	//   ....[103]....
        /*09a4*/ 	.word	0x00017160


	//   ....[104]....
        /*09a8*/ 	.word	0x00017180


	//   ....[105]....
        /*09ac*/ 	.word	0x00017200


	//   ....[106]....
        /*09b0*/ 	.word	0x00017220


	//   ....[107]....
        /*09b4*/ 	.word	0x00017230


	//   ....[108]....
        /*09b8*/ 	.word	0x00017240


	//   ....[109]....
        /*09bc*/ 	.word	0x00017ab0


	//   ....[110]....
        /*09c0*/ 	.word	0x00017ae0


	//   ....[111]....
        /*09c4*/ 	.word	0x00017ba0


	//   ....[112]....
        /*09c8*/ 	.word	0x00017bb0


	//   ....[113]....
        /*09cc*/ 	.word	0x00017c40


	//   ....[114]....
        /*09d0*/ 	.word	0x00017c50


	//   ....[115]....
        /*09d4*/ 	.word	0x00017ce0


	//   ....[116]....
        /*09d8*/ 	.word	0x00017cf0


	//   ....[117]....
        /*09dc*/ 	.word	0x00017d80


	//   ....[118]....
        /*09e0*/ 	.word	0x00017d90


	//   ....[119]....
        /*09e4*/ 	.word	0x00017e20


	//   ....[120]....
        /*09e8*/ 	.word	0x00017e30


	//   ....[121]....
        /*09ec*/ 	.word	0x00017eb0


	//   ....[122]....
        /*09f0*/ 	.word	0x00017ec0


	//   ....[123]....
        /*09f4*/ 	.word	0x00017ed0


	//   ....[124]....
        /*09f8*/ 	.word	0x00017ee0


	//   ....[125]....
        /*09fc*/ 	.word	0x00018360


	//   ....[126]....
        /*0a00*/ 	.word	0x00018390


	//   ....[127]....
        /*0a04*/ 	.word	0x000183f0


	//   ....[128]....
        /*0a08*/ 	.word	0x000184a0


	//   ....[129]....
        /*0a0c*/ 	.word	0x000184b0


	//   ....[130]....
        /*0a10*/ 	.word	0x000184e0


	//   ....[131]....
        /*0a14*/ 	.word	0x00018570


	//   ....[132]....
        /*0a18*/ 	.word	0x00018620


	//   ....[133]....
        /*0a1c*/ 	.word	0x00018630


	//   ....[134]....
        /*0a20*/ 	.word	0x00018660


	//   ....[135]....
        /*0a24*/ 	.word	0x00018670


	//   ....[136]....
        /*0a28*/ 	.word	0x00018700


	//   ....[137]....
        /*0a2c*/ 	.word	0x00018e30


	//   ....[138]....
        /*0a30*/ 	.word	0x00018e50


	//   ....[139]....
        /*0a34*/ 	.word	0x00018ea0


	//   ....[140]....
        /*0a38*/ 	.word	0x00018eb0


	//   ....[141]....
        /*0a3c*/ 	.word	0x00018ef0


	//   ....[142]....
        /*0a40*/ 	.word	0x00018f00


	//   ....[143]....
        /*0a44*/ 	.word	0x00018f40


	//   ....[144]....
        /*0a48*/ 	.word	0x00018f50


	//   ....[145]....
        /*0a4c*/ 	.word	0x00018f90


	//   ....[146]....
        /*0a50*/ 	.word	0x00018fa0


	//   ....[147]....
        /*0a54*/ 	.word	0x00018fb0


	//   ....[148]....
        /*0a58*/ 	.word	0x00018ff0


	//   ....[149]....
        /*0a5c*/ 	.word	0x00019330


	//   ....[150]....
        /*0a60*/ 	.word	0x00019350


	//   ....[151]....
        /*0a64*/ 	.word	0x00019360


	//   ....[152]....
        /*0a68*/ 	.word	0x00019380


	//   ....[153]....
        /*0a6c*/ 	.word	0x000193f0


	//   ....[154]....
        /*0a70*/ 	.word	0x00019410


	//   ....[155]....
        /*0a74*/ 	.word	0x00019470


	//   ....[156]....
        /*0a78*/ 	.word	0x00019490


	//   ....[157]....
        /*0a7c*/ 	.word	0x000194f0


	//   ....[158]....
        /*0a80*/ 	.word	0x00019510


	//   ....[159]....
        /*0a84*/ 	.word	0x00019570


	//   ....[160]....
        /*0a88*/ 	.word	0x00019590


	//   ....[161]....
        /*0a8c*/ 	.word	0x00019a80


	//   ....[162]....
        /*0a90*/ 	.word	0x00019ad0


	//   ....[163]....
        /*0a94*/ 	.word	0x00019b00


	//   ....[164]....
        /*0a98*/ 	.word	0x00019b30


	//   ....[165]....
        /*0a9c*/ 	.word	0x00019b40


	//   ....[166]....
        /*0aa0*/ 	.word	0x00019b70


	//   ....[167]....
        /*0aa4*/ 	.word	0x00019ba0


	//   ....[168]....
        /*0aa8*/ 	.word	0x00019bd0


	//   ....[169]....
        /*0aac*/ 	.word	0x00019d50


	//   ....[170]....
        /*0ab0*/ 	.word	0x00019d80


	//   ....[171]....
        /*0ab4*/ 	.word	0x00019db0


	//   ....[172]....
        /*0ab8*/ 	.word	0x00019de0


	//   ....[173]....
        /*0abc*/ 	.word	0x00019e10


	//   ....[174]....
        /*0ac0*/ 	.word	0x00019e40


	//   ....[175]....
        /*0ac4*/ 	.word	0x00019f00


	//   ....[176]....
        /*0ac8*/ 	.word	0x00019f20


	//   ....[177]....
        /*0acc*/ 	.word	0x00019f90


	//   ....[178]....
        /*0ad0*/ 	.word	0x0001a630


	//   ....[179]....
        /*0ad4*/ 	.word	0x0001a950


	//   ....[180]....
        /*0ad8*/ 	.word	0x0001a9e0


	//   ....[181]....
        /*0adc*/ 	.word	0x0001aa70


	//   ....[182]....
        /*0ae0*/ 	.word	0x0001ab00


	//   ....[183]....
        /*0ae4*/ 	.word	0x0001abe0


	//   ....[184]....
        /*0ae8*/ 	.word	0x0001ac70


	//   ....[185]....
        /*0aec*/ 	.word	0x0001ad10


	//   ....[186]....
        /*0af0*/ 	.word	0x0001ada0


	//   ....[187]....
        /*0af4*/ 	.word	0x0001ae90


	//   ....[188]....
        /*0af8*/ 	.word	0x0001af20


	//   ....[189]....
        /*0afc*/ 	.word	0x0001afc0


	//   ....[190]....
        /*0b00*/ 	.word	0x0001b050


	//   ....[191]....
        /*0b04*/ 	.word	0x0001b190


	//   ....[192]....
        /*0b08*/ 	.word	0x0001b230


	//   ....[193]....
        /*0b0c*/ 	.word	0x0001b2c0


	//   ....[194]....
        /*0b10*/ 	.word	0x0001b310


	//   ....[195]....
        /*0b14*/ 	.word	0x0001b360


	//   ....[196]....
        /*0b18*/ 	.word	0x0001b3f0


	//   ....[197]....
        /*0b1c*/ 	.word	0x0001b480


	//   ....[198]....
        /*0b20*/ 	.word	0x0001b4d0


	//   ....[199]....
        /*0b24*/ 	.word	0x0001b520


	//   ....[200]....
        /*0b28*/ 	.word	0x0001b610


	//   ....[201]....
        /*0b2c*/ 	.word	0x0001b6c0


	//   ....[202]....
        /*0b30*/ 	.word	0x0001b740


	//   ....[203]....
        /*0b34*/ 	.word	0x0001b7b0


	//   ....[204]....
        /*0b38*/ 	.word	0x0001b8e0


	//   ....[205]....
        /*0b3c*/ 	.word	0x0001ba00


	//   ....[206]....
        /*0b40*/ 	.word	0x0001bad0


	//   ....[207]....
        /*0b44*/ 	.word	0x0001bb20


	//   ....[208]....
        /*0b48*/ 	.word	0x0001bdd0


	//   ....[209]....
        /*0b4c*/ 	.word	0x0001be20


	//   ....[210]....
        /*0b50*/ 	.word	0x0001beb0


	//   ....[211]....
        /*0b54*/ 	.word	0x0001bf40


	//   ....[212]....
        /*0b58*/ 	.word	0x0001bfd0


	//   ....[213]....
        /*0b5c*/ 	.word	0x0001c060


	//   ....[214]....
        /*0b60*/ 	.word	0x0001c0f0


	//   ....[215]....
        /*0b64*/ 	.word	0x0001c180


	//   ....[216]....
        /*0b68*/ 	.word	0x0001c240


	//   ....[217]....
        /*0b6c*/ 	.word	0x0001c520


	//   ....[218]....
        /*0b70*/ 	.word	0x0001c610


	//   ....[219]....
        /*0b74*/ 	.word	0x0001c6b0


	//   ....[220]....
        /*0b78*/ 	.word	0x0001c710


	//   ....[221]....
        /*0b7c*/ 	.word	0x0001c800


	//   ....[222]....
        /*0b80*/ 	.word	0x0001c870


	//   ....[223]....
        /*0b84*/ 	.word	0x0001c960


	//   ....[224]....
        /*0b88*/ 	.word	0x0001c9d0


	//   ....[225]....
        /*0b8c*/ 	.word	0x0001cac0


	//   ....[226]....
        /*0b90*/ 	.word	0x0001cb30


	//   ....[227]....
        /*0b94*/ 	.word	0x0001cc20


	//   ....[228]....
        /*0b98*/ 	.word	0x0001cc90


	//   ....[229]....
        /*0b9c*/ 	.word	0x0001cd30


	//   ....[230]....
        /*0ba0*/ 	.word	0x0001ce20


	//   ....[231]....
        /*0ba4*/ 	.word	0x0001ce90


	//   ....[232]....
        /*0ba8*/ 	.word	0x0001cef0


	//   ....[233]....
        /*0bac*/ 	.word	0x0001cfe0


	//   ....[234]....
        /*0bb0*/ 	.word	0x0001d040


	//   ....[235]....
        /*0bb4*/ 	.word	0x0001d140


	//   ....[236]....
        /*0bb8*/ 	.word	0x0001d1a0


	//   ....[237]....
        /*0bbc*/ 	.word	0x0001d2a0


	//   ....[238]....
        /*0bc0*/ 	.word	0x0001d300


	//   ....[239]....
        /*0bc4*/ 	.word	0x0001d400


	//   ....[240]....
        /*0bc8*/ 	.word	0x0001d460


	//   ....[241]....
        /*0bcc*/ 	.word	0x0001d560


	//   ....[242]....
        /*0bd0*/ 	.word	0x0001d5c0


	//   ....[243]....
        /*0bd4*/ 	.word	0x0001d6c0


	//   ....[244]....
        /*0bd8*/ 	.word	0x0001d720


	//   ....[245]....
        /*0bdc*/ 	.word	0x0001d7c0


	//   ....[246]....
        /*0be0*/ 	.word	0x0001d940


	//   ....[247]....
        /*0be4*/ 	.word	0x0001da20


	//   ....[248]....
        /*0be8*/ 	.word	0x0001dad0


	//   ....[249]....
        /*0bec*/ 	.word	0x0001dbe0


	//   ....[250]....
        /*0bf0*/ 	.word	0x0001dc40


	//   ....[251]....
        /*0bf4*/ 	.word	0x0001dd50


	//   ....[252]....
        /*0bf8*/ 	.word	0x0001ddb0


	//   ....[253]....
        /*0bfc*/ 	.word	0x0001dec0


	//   ....[254]....
        /*0c00*/ 	.word	0x0001df20


	//   ....[255]....
        /*0c04*/ 	.word	0x0001e030


	//   ....[0]....
        /*0c08*/ 	.word	0x0001e090


	//   ....[1]....
        /*0c0c*/ 	.word	0x0001e150


	//   ....[2]....
        /*0c10*/ 	.word	0x0001e2b0


	//   ....[3]....
        /*0c14*/ 	.word	0x0001e350


	//   ....[4]....
        /*0c18*/ 	.word	0x0001e3b0


	//   ....[5]....
        /*0c1c*/ 	.word	0x0001e460


	//   ....[6]....
        /*0c20*/ 	.word	0x0001e4c0


	//   ....[7]....
        /*0c24*/ 	.word	0x0001e570


	//   ....[8]....
        /*0c28*/ 	.word	0x0001e5d0


	//   ....[9]....
        /*0c2c*/ 	.word	0x0001e680


	//   ....[10]....
        /*0c30*/ 	.word	0x0001e6e0


	//   ....[11]....
        /*0c34*/ 	.word	0x0001e790


	//   ....[12]....
        /*0c38*/ 	.word	0x0001e7f0


	//   ....[13]....
        /*0c3c*/ 	.word	0x0001e8a0


	//   ....[14]....
        /*0c40*/ 	.word	0x0001e990


	//   ....[15]....
        /*0c44*/ 	.word	0x0001ea30


	//   ....[16]....
        /*0c48*/ 	.word	0x0001ea90


	//   ....[17]....
        /*0c4c*/ 	.word	0x0001eb60


	//   ....[18]....
        /*0c50*/ 	.word	0x0001ebc0


	//   ....[19]....
        /*0c54*/ 	.word	0x0001ec90


	//   ....[20]....
        /*0c58*/ 	.word	0x0001ecf0


	//   ....[21]....
        /*0c5c*/ 	.word	0x0001edc0


	//   ....[22]....
        /*0c60*/ 	.word	0x0001ee20


	//   ....[23]....
        /*0c64*/ 	.word	0x0001eef0


	//   ....[24]....
        /*0c68*/ 	.word	0x0001ef50


	//   ....[25]....
        /*0c6c*/ 	.word	0x0001f020


	//   ....[26]....
        /*0c70*/ 	.word	0x0001f0b0


	//   ....[27]....
        /*0c74*/ 	.word	0x0001f150


	//   ....[28]....
        /*0c78*/ 	.word	0x0001f270


	//   ....[29]....
        /*0c7c*/ 	.word	0x0001f2e0


	//   ....[30]....
        /*0c80*/ 	.word	0x0001f350


	//   ....[31]....
        /*0c84*/ 	.word	0x0001f3c0


	//   ....[32]....
        /*0c88*/ 	.word	0x0001f430


	//   ....[33]....
        /*0c8c*/ 	.word	0x0001f4b0


	//   ....[34]....
        /*0c90*/ 	.word	0x0001f540


	//   ....[35]....
        /*0c94*/ 	.word	0x0001f5d0


	//   ....[36]....
        /*0c98*/ 	.word	0x0001f640


	//   ....[37]....
        /*0c9c*/ 	.word	0x0001f6b0


	//   ....[38]....
        /*0ca0*/ 	.word	0x0001f720


	//   ....[39]....
        /*0ca4*/ 	.word	0x0001f7a0


	//   ....[40]....
        /*0ca8*/ 	.word	0x0001f810


	//   ....[41]....
        /*0cac*/ 	.word	0x0001f8b0


	//   ....[42]....
        /*0cb0*/ 	.word	0x0001f940


	//   ....[43]....
        /*0cb4*/ 	.word	0x0001fa60


	//----- nvinfo : EIATTR_REG_RECONFIG
	.align		4
.L_1560:
        /*0cb8*/ 	.byte	0x01, 0x54
	.zero		2


	//----- nvinfo : EIATTR_SYSCALL_OFFSETS
	.align		4
        /*0cbc*/ 	.byte	0x04, 0x46
        /*0cbe*/ 	.short	(.L_1562 - .L_1561)


	//   ....[0]....
.L_1561:
        /*0cc0*/ 	.word	0x000019a0


	//   ....[1]....
        /*0cc4*/ 	.word	0x00001af0


	//   ....[2]....
        /*0cc8*/ 	.word	0x00006850


	//   ....[3]....
        /*0ccc*/ 	.word	0x00006b70


	//   ....[4]....
        /*0cd0*/ 	.word	0x00016590


	//   ....[5]....
        /*0cd4*/ 	.word	0x000166e0


	//   ....[6]....
        /*0cd8*/ 	.word	0x000167d0


	//   ....[7]....
        /*0cdc*/ 	.word	0x000176f0


	//----- nvinfo : EIATTR_MBARRIER_INSTR_OFFSETS
	.align		4
.L_1562:
        /*0ce0*/ 	.byte	0x04, 0x39
        /*0ce2*/ 	.short	(.L_1564 - .L_1563)


	//   ....[0]....
.L_1563:
        /*0ce4*/ 	.word	0x00000250
        /*0ce8*/ 	.word	0x000000ff
        /*0cec*/ 	.word	0x00022800
        /*0cf0*/ 	.short	0x0100
        /*0cf2*/ 	.byte	0x08
	.zero		1


	//   ....[1]....
        /*0cf4*/ 	.word	0x00000260
        /*0cf8*/ 	.word	0x000000ff
        /*0cfc*/ 	.word	0x00022820
        /*0d00*/ 	.short	0x0100
        /*0d02*/ 	.byte	0x08
	.zero		1


	//   ....[2]....
        /*0d04*/ 	.word	0x00000350
        /*0d08*/ 	.word	0x000000ff
        /*0d0c*/ 	.word	0x00022830
        /*0d10*/ 	.short	0x0100
        /*0d12*/ 	.byte	0x08
	.zero		1


	//   ....[3]....
        /*0d14*/ 	.word	0x00000360
        /*0d18*/ 	.word	0x000000ff
        /*0d1c*/ 	.word	0x00022840
        /*0d20*/ 	.short	0x0100
        /*0d22*/ 	.byte	0x08
	.zero		1


	//   ....[4]....
        /*0d24*/ 	.word	0x00000370
        /*0d28*/ 	.word	0x000000ff
        /*0d2c*/ 	.word	0x00022838
        /*0d30*/ 	.short	0x0100
        /*0d32*/ 	.byte	0x08
	.zero		1


	//   ....[5]....
        /*0d34*/ 	.word	0x00000380
        /*0d38*/ 	.word	0x000000ff
        /*0d3c*/ 	.word	0x00022848
        /*0d40*/ 	.short	0x0100
        /*0d42*/ 	.byte	0x08
	.zero		1


	//   ....[6]....
        /*0d44*/ 	.word	0x000004b0
        /*0d48*/ 	.word	0x000000ff
        /*0d4c*/ 	.word	0x00022850
        /*0d50*/ 	.short	0x0100
        /*0d52*/ 	.byte	0x08
	.zero		1


	//   ....[7]....
        /*0d54*/ 	.word	0x000004c0
        /*0d58*/ 	.word	0x000000ff
        /*0d5c*/ 	.word	0x00022860
        /*0d60*/ 	.short	0x0100
        /*0d62*/ 	.byte	0x08
	.zero		1


	//   ....[8]....
        /*0d64*/ 	.word	0x000004d0
        /*0d68*/ 	.word	0x000000ff
        /*0d6c*/ 	.word	0x00022858
        /*0d70*/ 	.short	0x0100
        /*0d72*/ 	.byte	0x08
	.zero		1


	//   ....[9]....
        /*0d74*/ 	.word	0x000004e0
        /*0d78*/ 	.word	0x000000ff
        /*0d7c*/ 	.word	0x00022868
        /*0d80*/ 	.short	0x0100
        /*0d82*/ 	.byte	0x08
	.zero		1


	//   ....[10]....
        /*0d84*/ 	.word	0x000005d0
        /*0d88*/ 	.word	0x000000ff
        /*0d8c*/ 	.word	0x00022870
        /*0d90*/ 	.short	0x0100
        /*0d92*/ 	.byte	0x06
	.zero		1


	//   ....[11]....
        /*0d94*/ 	.word	0x000005e0
        /*0d98*/ 	.word	0x000000ff
        /*0d9c*/ 	.word	0x00022880
        /*0da0*/ 	.short	0x0100
        /*0da2*/ 	.byte	0x06
	.zero		1


	//   ....[12]....
        /*0da4*/ 	.word	0x000005f0
        /*0da8*/ 	.word	0x000000ff
        /*0dac*/ 	.word	0x00022878
        /*0db0*/ 	.short	0x0100
        /*0db2*/ 	.byte	0x06
	.zero		1


	//   ....[13]....
        /*0db4*/ 	.word	0x00000600
        /*0db8*/ 	.word	0x000000ff
        /*0dbc*/ 	.word	0x00022888
        /*0dc0*/ 	.short	0x0100
        /*0dc2*/ 	.byte	0x06
	.zero		1


	//   ....[14]....
        /*0dc4*/ 	.word	0x00000730
        /*0dc8*/ 	.word	0x000000ff
        /*0dcc*/ 	.word	0x00022890
        /*0dd0*/ 	.short	0x0100
        /*0dd2*/ 	.byte	0x08
	.zero		1


	//   ....[15]....
        /*0dd4*/ 	.word	0x00000740
        /*0dd8*/ 	.word	0x000000ff
        /*0ddc*/ 	.word	0x000228a0
        /*0de0*/ 	.short	0x0100
        /*0de2*/ 	.byte	0x08
	.zero		1


	//   ....[16]....
        /*0de4*/ 	.word	0x00000750
        /*0de8*/ 	.word	0x000000ff
        /*0dec*/ 	.word	0x00022898
        /*0df0*/ 	.short	0x0100
        /*0df2*/ 	.byte	0x08
	.zero		1


	//   ....[17]....
        /*0df4*/ 	.word	0x00000760
        /*0df8*/ 	.word	0x000000ff
        /*0dfc*/ 	.word	0x000228a8
        /*0e00*/ 	.short	0x0100
        /*0e02*/ 	.byte	0x08
	.zero		1


	//   ....[18]....
        /*0e04*/ 	.word	0x00000890
        /*0e08*/ 	.word	0x000000ff
        /*0e0c*/ 	.word	0x000228b0
        /*0e10*/ 	.short	0x0100
        /*0e12*/ 	.byte	0x08
	.zero		1


	//   ....[19]....
        /*0e14*/ 	.word	0x000008a0
        /*0e18*/ 	.word	0x000000ff
        /*0e1c*/ 	.word	0x000228c0
        /*0e20*/ 	.short	0x0100
        /*0e22*/ 	.byte	0x08
	.zero		1


	//   ....[20]....
        /*0e24*/ 	.word	0x000008b0
        /*0e28*/ 	.word	0x000000ff
        /*0e2c*/ 	.word	0x000228b8
        /*0e30*/ 	.short	0x0100
        /*0e32*/ 	.byte	0x08
	.zero		1


	//   ....[21]....
        /*0e34*/ 	.word	0x000008c0
        /*0e38*/ 	.word	0x000000ff
        /*0e3c*/ 	.word	0x000228c8
        /*0e40*/ 	.short	0x0100
        /*0e42*/ 	.byte	0x08
	.zero		1


	//   ....[22]....
        /*0e44*/ 	.word	0x00002e00
        /*0e48*/ 	.word	0x00000056
        /*0e4c*/ 	.word	0x00022890
        /*0e50*/ 	.short	0x010a
        /*0e52*/ 	.byte	0x3f
	.zero		1


	//   ....[23]....
        /*0e54*/ 	.word	0x000041f0
        /*0e58*/ 	.word	0x00000056
        /*0e5c*/ 	.word	0x00022890
        /*0e60*/ 	.short	0x010a
        /*0e62*/ 	.byte	0x3f
	.zero		1


	//   ....[24]....
        /*0e64*/ 	.word	0x000052e0
        /*0e68*/ 	.word	0x00000056
        /*0e6c*/ 	.word	0x00022890
        /*0e70*/ 	.short	0x010a
        /*0e72*/ 	.byte	0x3f
	.zero		1


	//   ....[25]....
        /*0e74*/ 	.word	0x000057a0
        /*0e78*/ 	.word	0x00000008
        /*0e7c*/ 	.word	0x00000000
        /*0e80*/ 	.short	0x0101
        /*0e82*/ 	.byte	0x3f
	.zero		1


	//   ....[26]....
        /*0e84*/ 	.word	0x000057e0
        /*0e88*/ 	.word	0x00000056
        /*0e8c*/ 	.word	0x000228b0
        /*0e90*/ 	.short	0x010a
        /*0e92*/ 	.byte	0x3f
	.zero		1


	//   ....[27]....
        /*0e94*/ 	.word	0x00006020
        /*0e98*/ 	.word	0x00000056
        /*0e9c*/ 	.word	0x00000000
        /*0ea0*/ 	.short	0x0101
        /*0ea2*/ 	.byte	0x3f
	.zero		1


	//   ....[28]....
        /*0ea4*/ 	.word	0x000068f0
        /*0ea8*/ 	.word	0x00000013
        /*0eac*/ 	.word	0x00022800
        /*0eb0*/ 	.short	0x010a
        /*0eb2*/ 	.byte	0x3f
	.zero		1


	//   ....[29]....
        /*0eb4*/ 	.word	0x00006940
        /*0eb8*/ 	.word	0x00000013
        /*0ebc*/ 	.word	0x00022800
        /*0ec0*/ 	.short	0x010a
        /*0ec2*/ 	.byte	0x3f
	.zero		1


	//   ....[30]....
        /*0ec4*/ 	.word	0x00007420
        /*0ec8*/ 	.word	0x00000013
        /*0ecc*/ 	.word	0x00022800
        /*0ed0*/ 	.short	0x010a
        /*0ed2*/ 	.byte	0x3f
	.zero		1


	//   ....[31]....
        /*0ed4*/ 	.word	0x00008a10
        /*0ed8*/ 	.word	0x00000013
        /*0edc*/ 	.word	0x00022800
        /*0ee0*/ 	.short	0x010a
        /*0ee2*/ 	.byte	0x3f
	.zero		1


	//   ....[32]....
        /*0ee4*/ 	.word	0x00009a50
        /*0ee8*/ 	.word	0x00000009
        /*0eec*/ 	.word	0x00022830
        /*0ef0*/ 	.short	0x010a
        /*0ef2*/ 	.byte	0x3f
	.zero		1


	//   ....[33]....
        /*0ef4*/ 	.word	0x00009af0
        /*0ef8*/ 	.word	0x00000009
        /*0efc*/ 	.word	0x00022830
        /*0f00*/ 	.short	0x010a
        /*0f02*/ 	.byte	0x3f
	.zero		1


	//   ....[34]....
        /*0f04*/ 	.word	0x0000ae70
        /*0f08*/ 	.word	0x0000000f
        /*0f0c*/ 	.word	0x00000000
        /*0f10*/ 	.short	0x0101
        /*0f12*/ 	.byte	0x3f
	.zero		1


	//   ....[35]....
        /*0f14*/ 	.word	0x0000b400
        /*0f18*/ 	.word	0x00000009
        /*0f1c*/ 	.word	0x00022850
        /*0f20*/ 	.short	0x010a
        /*0f22*/ 	.byte	0x3f
	.zero		1


	//   ....[36]....
        /*0f24*/ 	.word	0x0000b450
        /*0f28*/ 	.word	0x00000009
        /*0f2c*/ 	.word	0x00022850
        /*0f30*/ 	.short	0x010a
        /*0f32*/ 	.byte	0x3f
	.zero		1


	//   ....[37]....
        /*0f34*/ 	.word	0x0000b880
        /*0f38*/ 	.word	0x00000009
        /*0f3c*/ 	.word	0x00000000
        /*0f40*/ 	.short	0x0101
        /*0f42*/ 	.byte	0x3f
	.zero		1


	//   ....[38]....
        /*0f44*/ 	.word	0x0000b9e0
        /*0f48*/ 	.word	0x0000000e
        /*0f4c*/ 	.word	0x00022830
        /*0f50*/ 	.short	0x010a
        /*0f52*/ 	.byte	0x3f
	.zero		1


	//   ....[39]....
        /*0f54*/ 	.word	0x0000ba40
        /*0f58*/ 	.word	0x0000000e
        /*0f5c*/ 	.word	0x00022830
        /*0f60*/ 	.short	0x010a
        /*0f62*/ 	.byte	0x3f
	.zero		1


	//   ....[40]....
        /*0f64*/ 	.word	0x0000cd50
        /*0f68*/ 	.word	0x0000009c
        /*0f6c*/ 	.word	0x00000000
        /*0f70*/ 	.short	0x0101
        /*0f72*/ 	.byte	0x3f
	.zero		1


	//   ....[41]....
        /*0f74*/ 	.word	0x0000dbc0
        /*0f78*/ 	.word	0x0000000e
        /*0f7c*/ 	.word	0x00022850
        /*0f80*/ 	.short	0x010a
        /*0f82*/ 	.byte	0x3f
	.zero		1


	//   ....[42]....
        /*0f84*/ 	.word	0x0000dc10
        /*0f88*/ 	.word	0x0000000e
        /*0f8c*/ 	.word	0x00022850
        /*0f90*/ 	.short	0x010a
        /*0f92*/ 	.byte	0x3f
	.zero		1


	//   ....[43]....
        /*0f94*/ 	.word	0x0000dff0
        /*0f98*/ 	.word	0x0000000e
        /*0f9c*/ 	.word	0x00000000
        /*0fa0*/ 	.short	0x0101
        /*0fa2*/ 	.byte	0x3f
	.zero		1


	//   ....[44]....
        /*0fa4*/ 	.word	0x0000e110
        /*0fa8*/ 	.word	0x0000000e
        /*0fac*/ 	.word	0x00022830
        /*0fb0*/ 	.short	0x010a
        /*0fb2*/ 	.byte	0x3f
	.zero		1


	//   ....[45]....
        /*0fb4*/ 	.word	0x0000e170
        /*0fb8*/ 	.word	0x0000000e
        /*0fbc*/ 	.word	0x00022830
        /*0fc0*/ 	.short	0x010a
        /*0fc2*/ 	.byte	0x3f
	.zero		1


	//   ....[46]....
        /*0fc4*/ 	.word	0x0000f4f0
        /*0fc8*/ 	.word	0x000000a2
        /*0fcc*/ 	.word	0x00000000
        /*0fd0*/ 	.short	0x0101
        /*0fd2*/ 	.byte	0x3f
	.zero		1


	//   ....[47]....
        /*0fd4*/ 	.word	0x0000fb10
        /*0fd8*/ 	.word	0x0000000e
        /*0fdc*/ 	.word	0x00022850
        /*0fe0*/ 	.short	0x010a
        /*0fe2*/ 	.byte	0x3f
	.zero		1


	//   ....[48]....
        /*0fe4*/ 	.word	0x0000fb60
        /*0fe8*/ 	.word	0x0000000e
        /*0fec*/ 	.word	0x00022850
        /*0ff0*/ 	.short	0x010a
        /*0ff2*/ 	.byte	0x3f
	.zero		1


	//   ....[49]....
        /*0ff4*/ 	.word	0x0000ff50
        /*0ff8*/ 	.word	0x0000000e
        /*0ffc*/ 	.word	0x00000000
        /*1000*/ 	.short	0x0101
        /*1002*/ 	.byte	0x3f
	.zero		1


	//   ....[50]....
        /*1004*/ 	.word	0x00012520
        /*1008*/ 	.word	0x00000003
        /*100c*/ 	.word	0x00000000
        /*1010*/ 	.short	0x0101
        /*1012*/ 	.byte	0x3f
	.zero		1


	//   ....[51]....
        /*1014*/ 	.word	0x00015160
        /*1018*/ 	.word	0x00000017
        /*101c*/ 	.word	0x00022820
        /*1020*/ 	.short	0x010a
        /*1022*/ 	.byte	0x3f
	.zero		1


	//   ....[52]....
        /*1024*/ 	.word	0x000151f0
        /*1028*/ 	.word	0x00000003
        /*102c*/ 	.word	0x000228a0
        /*1030*/ 	.short	0x010a
        /*1032*/ 	.byte	0x3f
	.zero		1


	//   ....[53]....
        /*1034*/ 	.word	0x00015440
        /*1038*/ 	.word	0x00000003
        /*103c*/ 	.word	0x000228c0
        /*1040*/ 	.short	0x010a
        /*1042*/ 	.byte	0x3f
	.zero		1


	//   ....[54]....
        /*1044*/ 	.word	0x00015a50
        /*1048*/ 	.word	0x00000008
        /*104c*/ 	.word	0x000228a0
        /*1050*/ 	.short	0x010a
        /*1052*/ 	.byte	0x3f
	.zero		1


	//   ....[55]....
        /*1054*/ 	.word	0x00015c90
        /*1058*/ 	.word	0x00000008
        /*105c*/ 	.word	0x000228c0
        /*1060*/ 	.short	0x010a
        /*1062*/ 	.byte	0x3f
	.zero		1


	//   ....[56]....
        /*1064*/ 	.word	0x00016d20
        /*1068*/ 	.word	0x00000020
        /*106c*/ 	.word	0x00022840
        /*1070*/ 	.short	0x010a
        /*1072*/ 	.byte	0x3f
	.zero		1


	//   ....[57]....
        /*1074*/ 	.word	0x00017340
        /*1078*/ 	.word	0x00000020
        /*107c*/ 	.word	0x00022830
        /*1080*/ 	.short	0x0107
        /*1082*/ 	.byte	0x3f
	.zero		1


	//   ....[58]....
        /*1084*/ 	.word	0x00017420
        /*1088*/ 	.word	0x00000020
        /*108c*/ 	.word	0x00022830
        /*1090*/ 	.short	0x0101
        /*1092*/ 	.byte	0x3f
	.zero		1


	//   ....[59]....
        /*1094*/ 	.word	0x00017fe0
        /*1098*/ 	.word	0x00000017
        /*109c*/ 	.word	0x00022800
        /*10a0*/ 	.short	0x0107
        /*10a2*/ 	.byte	0x3f
	.zero		1


	//   ....[60]....
        /*10a4*/ 	.word	0x000180d0
        /*10a8*/ 	.word	0x00000017
        /*10ac*/ 	.word	0x00022800
        /*10b0*/ 	.short	0x0101
        /*10b2*/ 	.byte	0x3f
	.zero		1


	//   ....[61]....
        /*10b4*/ 	.word	0x000180f0
        /*10b8*/ 	.word	0x00000017
        /*10bc*/ 	.word	0x00022820
        /*10c0*/ 	.short	0x010a
        /*10c2*/ 	.byte	0x3f
	.zero		1


	//   ....[62]....
        /*10c4*/ 	.word	0x00018180
        /*10c8*/ 	.word	0x00000020
        /*10cc*/ 	.word	0x00022860
        /*10d0*/ 	.short	0x010a
        /*10d2*/ 	.byte	0x3f
	.zero		1


	//   ....[63]....
        /*10d4*/ 	.word	0x00018880
        /*10d8*/ 	.word	0x00000020
        /*10dc*/ 	.word	0x00022850
        /*10e0*/ 	.short	0x0107
        /*10e2*/ 	.byte	0x3f
	.zero		1


	//   ....[64]....
        /*10e4*/ 	.word	0x00018950
        /*10e8*/ 	.word	0x00000020
        /*10ec*/ 	.word	0x00022850
        /*10f0*/ 	.short	0x0101
        /*10f2*/ 	.byte	0x3f
	.zero		1


	//   ....[65]....
        /*10f4*/ 	.word	0x00018c90
        /*10f8*/ 	.word	0x00000004
        /*10fc*/ 	.word	0x00022840
        /*1100*/ 	.short	0x010a
        /*1102*/ 	.byte	0x3f
	.zero		1


	//   ....[66]....
        /*1104*/ 	.word	0x00019070
        /*1108*/ 	.word	0x00000004
        /*110c*/ 	.word	0x00022830
        /*1110*/ 	.short	0x0107
        /*1112*/ 	.byte	0x3f
	.zero		1


	//   ....[67]....
        /*1114*/ 	.word	0x00019130
        /*1118*/ 	.word	0x00000004
        /*111c*/ 	.word	0x00022830
        /*1120*/ 	.short	0x0101
        /*1122*/ 	.byte	0x3f
	.zero		1


	//   ....[68]....
        /*1124*/ 	.word	0x00019160
        /*1128*/ 	.word	0x00000004
        /*112c*/ 	.word	0x00022860
        /*1130*/ 	.short	0x010a
        /*1132*/ 	.byte	0x3f
	.zero		1


	//   ....[69]....
        /*1134*/ 	.word	0x00019680
        /*1138*/ 	.word	0x00000004
        /*113c*/ 	.word	0x00022850
        /*1140*/ 	.short	0x0107
        /*1142*/ 	.byte	0x3f
	.zero		1


	//   ....[70]....
        /*1144*/ 	.word	0x00019740
        /*1148*/ 	.word	0x00000004
        /*114c*/ 	.word	0x00022850
        /*1150*/ 	.short	0x0101
        /*1152*/ 	.byte	0x3f
	.zero		1


	//   ....[71]....
        /*1154*/ 	.word	0x0001a5b0
        /*1158*/ 	.word	0x00000004
        /*115c*/ 	.word	0x00022820
        /*1160*/ 	.short	0x010a
        /*1162*/ 	.byte	0x3f
	.zero		1


	//   ....[72]....
        /*1164*/ 	.word	0x0001a720
        /*1168*/ 	.word	0x00000005
        /*116c*/ 	.word	0x00022840
        /*1170*/ 	.short	0x010a
        /*1172*/ 	.byte	0x3f
	.zero		1


	//   ....[73]....
        /*1174*/ 	.word	0x0001a7c0
        /*1178*/ 	.word	0x00000019
        /*117c*/ 	.word	0x00022840
        /*1180*/ 	.short	0x010a
        /*1182*/ 	.byte	0x3f
	.zero		1


	//   ....[74]....
        /*1184*/ 	.word	0x0001a800
        /*1188*/ 	.word	0x00000005
        /*118c*/ 	.word	0x00022860
        /*1190*/ 	.short	0x010a
        /*1192*/ 	.byte	0x3f
	.zero		1


	//   ....[75]....
        /*1194*/ 	.word	0x0001a840
        /*1198*/ 	.word	0x00000019
        /*119c*/ 	.word	0x00022860
        /*11a0*/ 	.short	0x010a
        /*11a2*/ 	.byte	0x3f
	.zero		1


	//   ....[76]....
        /*11a4*/ 	.word	0x0001a8a0
        /*11a8*/ 	.word	0x00000056
        /*11ac*/ 	.word	0x00022890
        /*11b0*/ 	.short	0x010a
        /*11b2*/ 	.byte	0x3f
	.zero		1


	//   ....[77]....
        /*11b4*/ 	.word	0x0001ab30
        /*11b8*/ 	.word	0x00000056
        /*11bc*/ 	.word	0x00022890
        /*11c0*/ 	.short	0x010a
        /*11c2*/ 	.byte	0x3f
	.zero		1


	//   ....[78]....
        /*11c4*/ 	.word	0x0001ade0
        /*11c8*/ 	.word	0x00000056
        /*11cc*/ 	.word	0x00022890
        /*11d0*/ 	.short	0x010a
        /*11d2*/ 	.byte	0x3f
	.zero		1


	//   ....[79]....
        /*11d4*/ 	.word	0x0001b090
        /*11d8*/ 	.word	0x00000056
        /*11dc*/ 	.word	0x000228b0
        /*11e0*/ 	.short	0x010a
        /*11e2*/ 	.byte	0x3f
	.zero		1


	//   ....[80]....
        /*11e4*/ 	.word	0x0001b550
        /*11e8*/ 	.word	0x00000013
        /*11ec*/ 	.word	0x00022800
        /*11f0*/ 	.short	0x010a
        /*11f2*/ 	.byte	0x3f
	.zero		1


	//   ....[81]....
        /*11f4*/ 	.word	0x0001bb50
        /*11f8*/ 	.word	0x00000013
        /*11fc*/ 	.word	0x00022800
        /*1200*/ 	.short	0x010a
        /*1202*/ 	.byte	0x3f
	.zero		1


	//   ....[82]....
        /*1204*/ 	.word	0x0001bba0
        /*1208*/ 	.word	0x00000009
        /*120c*/ 	.word	0x00022830
        /*1210*/ 	.short	0x010a
        /*1212*/ 	.byte	0x3f
	.zero		1


	//   ....[83]....
        /*1214*/ 	.word	0x0001bbf0
        /*1218*/ 	.word	0x00000009
        /*121c*/ 	.word	0x00022850
        /*1220*/ 	.short	0x010a
        /*1222*/ 	.byte	0x3f
	.zero		1


	//   ....[84]....
        /*1224*/ 	.word	0x0001bc40
        /*1228*/ 	.word	0x0000000e
        /*122c*/ 	.word	0x00022830
        /*1230*/ 	.short	0x010a
        /*1232*/ 	.byte	0x3f
	.zero		1


	//   ....[85]....
        /*1234*/ 	.word	0x0001bc90
        /*1238*/ 	.word	0x0000000e
        /*123c*/ 	.word	0x00022850
        /*1240*/ 	.short	0x010a
        /*1242*/ 	.byte	0x3f
	.zero		1


	//   ....[86]....
        /*1244*/ 	.word	0x0001bce0
        /*1248*/ 	.word	0x0000000e
        /*124c*/ 	.word	0x00022830
        /*1250*/ 	.short	0x010a
        /*1252*/ 	.byte	0x3f
	.zero		1


	//   ....[87]....
        /*1254*/ 	.word	0x0001bd30
        /*1258*/ 	.word	0x0000000e
        /*125c*/ 	.word	0x00022850
        /*1260*/ 	.short	0x010a
        /*1262*/ 	.byte	0x3f
	.zero		1


	//   ....[88]....
        /*1264*/ 	.word	0x0001c300
        /*1268*/ 	.word	0x00000017
        /*126c*/ 	.word	0x00022820
        /*1270*/ 	.short	0x010a
        /*1272*/ 	.byte	0x3f
	.zero		1


	//   ....[89]....
        /*1274*/ 	.word	0x0001c350
        /*1278*/ 	.word	0x00000003
        /*127c*/ 	.word	0x000228a0
        /*1280*/ 	.short	0x010a
        /*1282*/ 	.byte	0x3f
	.zero		1


	//   ....[90]....
        /*1284*/ 	.word	0x0001c3a0
        /*1288*/ 	.word	0x00000003
        /*128c*/ 	.word	0x000228c0
        /*1290*/ 	.short	0x010a
        /*1292*/ 	.byte	0x3f
	.zero		1


	//   ....[91]....
        /*1294*/ 	.word	0x0001c3f0
        /*1298*/ 	.word	0x00000008
        /*129c*/ 	.word	0x000228a0
        /*12a0*/ 	.short	0x010a
        /*12a2*/ 	.byte	0x3f
	.zero		1


	//   ....[92]....
        /*12a4*/ 	.word	0x0001c440
        /*12a8*/ 	.word	0x00000008
        /*12ac*/ 	.word	0x000228c0
        /*12b0*/ 	.short	0x010a
        /*12b2*/ 	.byte	0x3f
	.zero		1


	//   ....[93]....
        /*12b4*/ 	.word	0x0001c560
        /*12b8*/ 	.word	0x00000020
        /*12bc*/ 	.word	0x00022840
        /*12c0*/ 	.short	0x010a
        /*12c2*/ 	.byte	0x3f
	.zero		1


	//   ....[94]....
        /*12c4*/ 	.word	0x0001d840
        /*12c8*/ 	.word	0x00000017
        /*12cc*/ 	.word	0x00022820
        /*12d0*/ 	.short	0x010a
        /*12d2*/ 	.byte	0x3f
	.zero		1


	//   ....[95]....
        /*12d4*/ 	.word	0x0001d890
        /*12d8*/ 	.word	0x00000020
        /*12dc*/ 	.word	0x00022860
        /*12e0*/ 	.short	0x010a
        /*12e2*/ 	.byte	0x3f
	.zero		1


	//   ....[96]....
        /*12e4*/ 	.word	0x0001e200
        /*12e8*/ 	.word	0x00000004
        /*12ec*/ 	.word	0x00022840
        /*12f0*/ 	.short	0x010a
        /*12f2*/ 	.byte	0x3f
	.zero		1


	//   ....[97]....
        /*12f4*/ 	.word	0x0001e8e0
        /*12f8*/ 	.word	0x00000004
        /*12fc*/ 	.word	0x00022860
        /*1300*/ 	.short	0x010a
        /*1302*/ 	.byte	0x3f
	.zero		1


	//   ....[98]....
        /*1304*/ 	.word	0x0001f980
        /*1308*/ 	.word	0x00000004
        /*130c*/ 	.word	0x00022820
        /*1310*/ 	.short	0x010a
        /*1312*/ 	.byte	0x3f
	.zero		1


	//   ....[99]....
        /*1314*/ 	.word	0x0001fb20
        /*1318*/ 	.word	0x00000005
        /*131c*/ 	.word	0x00022840
        /*1320*/ 	.short	0x010a
        /*1322*/ 	.byte	0x3f
	.zero		1


	//   ....[100]....
        /*1324*/ 	.word	0x0001fb70
        /*1328*/ 	.word	0x00000019
        /*132c*/ 	.word	0x00022840
        /*1330*/ 	.short	0x010a
        /*1332*/ 	.byte	0x3f
	.zero		1


	//   ....[101]....
        /*1334*/ 	.word	0x0001fbc0
        /*1338*/ 	.word	0x00000005
        /*133c*/ 	.word	0x00022860
        /*1340*/ 	.short	0x010a
        /*1342*/ 	.byte	0x3f
	.zero		1


	//----- nvinfo : EIATTR_NUM_MBARRIERS
	.align		4
.L_1564:
        /*1344*/ 	.byte	0x03, 0x38
        /*1346*/ 	.short	0x0016


	//----- nvinfo : EIATTR_EXIT_INSTR_OFFSETS
	.align		4
        /*1348*/ 	.byte	0x04, 0x1c
        /*134a*/ 	.short	(.L_1566 - .L_1565)


	//   ....[0]....
.L_1565:
        /*134c*/ 	.word	0x0001a890


	//----- nvinfo : EIATTR_MAX_THREADS
	.align		4
.L_1566:
        /*1350*/ 	.byte	0x04, 0x05
        /*1352*/ 	.short	(.L_1568 - .L_1567)
.L_1567:
        /*1354*/ 	.word	0x00000180
        /*1358*/ 	.word	0x00000001
        /*135c*/ 	.word	0x00000001


	//----- nvinfo : EIATTR_CRS_STACK_SIZE
	.align		4
.L_1568:
        /*1360*/ 	.byte	0x04, 0x1e
        /*1362*/ 	.short	(.L_1570 - .L_1569)
.L_1569:
        /*1364*/ 	.word	0x00000000


	//----- nvinfo : EIATTR_CBANK_PARAM_SIZE
	.align		4
.L_1570:
        /*1368*/ 	.byte	0x03, 0x19
        /*136a*/ 	.short	0x0af0


	//----- nvinfo : EIATTR_PARAM_CBANK
	.align		4
        /*136c*/ 	.byte	0x04, 0x0a
        /*136e*/ 	.short	(.L_1572 - .L_1571)
	.align		4
.L_1571:
        /*1370*/ 	.word	index@(.nv.constant0._ZN7cutlass13device_kernelIN5flash11enable_sm90INS1_16FlashAttnFwdSm90INS1_25CollectiveMainloopFwdSm90ILi2EN4cute5tupleIJNS5_1CILi1EEES8_S8_EEENS6_IJNS7_ILi128EEENS7_ILi96EEENS7_ILi64EEEEEELi256ENS_10bfloat16_tEfNS_4arch4Sm90ELb1ELb0ELb0ELb1ELb1ELb1ELb0ELb1ELb0ELb1ELb0ELb0EEENS1_21CollectiveEpilogueFwdINS6_IJSA_NS7_ILi256EEESB_EEES9_SE_SG_Li256ELb1ELb1ELb0ELb0EEENS1_36VarlenDynamicPersistentTileSchedulerILi128ELi96ELi256ELi128ELb0ELb1ELb1ELb1ELb1ELb1EEEEEEEEEvNT_6ParamsE)
        /*1374*/ 	.short	0x0210
        /*1376*/ 	.short	0x0af0


	//----- nvinfo : EIATTR_SW_WAR
	.align		4
.L_1572:
        /*1378*/ 	.byte	0x04, 0x36
        /*137a*/ 	.short	(.L_1574 - .L_1573)
.L_1573:
        /*137c*/ 	.word	0x00000008
.L_1574:


//--------------------- .nv.info._ZN7cutlass13device_kernelIN5flash11enable_sm90INS1_16FlashAttnFwdSm90INS1_25CollectiveMainloopFwdSm90ILi2EN4cute5tupleIJNS5_1CILi1EEES8_S8_EEENS6_IJNS7_ILi128EEENS7_ILi96EEENS7_ILi64EEEEEELi256ENS_10bfloat16_tEfNS_4arch4Sm90ELb1ELb0ELb0ELb1ELb1ELb0ELb1ELb1ELb0ELb1ELb0ELb0EEENS1_21CollectiveEpilogueFwdINS6_IJSA_NS7_ILi256EEESB_EEES9_SE_SG_Li256ELb1ELb1ELb0ELb0EEENS1_36VarlenDynamicPersistentTileSchedulerILi128ELi96ELi256ELi128ELb0ELb1ELb1ELb1ELb1ELb1EEEEEEEEEvNT_6ParamsE --------------------------
	.section	.nv.info._ZN7cutlass13device_kernelIN5flash11enable_sm90INS1_16FlashAttnFwdSm90INS1_25CollectiveMainloopFwdSm90ILi2EN4cute5tupleIJNS5_1CILi1EEES8_S8_EEENS6_IJNS7_ILi128EEENS7_ILi96EEENS7_ILi64EEEEEELi256ENS_10bfloat16_tEfNS_4arch4Sm90ELb1ELb0ELb0ELb1ELb1ELb0ELb1ELb1ELb0ELb1ELb0ELb0EEENS1_21CollectiveEpilogueFwdINS6_IJSA_NS7_ILi256EEESB_EEES9_SE_SG_Li256ELb1ELb1ELb0ELb0EEENS1_36VarlenDynamicPersistentTileSchedulerILi128ELi96ELi256ELi128ELb0ELb1ELb1ELb1ELb1ELb1EEEEEEEEEvNT_6ParamsE,"",@"SHT_CUDA_INFO"
	.sectionflags	@""
	.align	4


	//----- nvinfo : EIATTR_CUDA_API_VERSION
	.align		4
        /*0000*/ 	.byte	0x04, 0x37
        /*0002*/ 	.short	(.L_1576 - .L_1575)
.L_1575:
        /*0004*/ 	.word	0x00000082


	//----- nvinfo : EIATTR_KPARAM_INFO
	.align		4
.L_1576:
        /*0008*/ 	.byte	0x04, 0x17
        /*000a*/ 	.short	(.L_1578 - .L_1577)
.L_1577:
        /*000c*/ 	.word	0x00000000
        /*0010*/ 	.short	0x0000
        /*0012*/ 	.short	0x0070
        /*0014*/ 	.byte	0x00, 0xf0, 0x01, 0x2e


	//----- nvinfo : EIATTR_SPARSE_MMA_MASK
	.align		4
.L_1578:
        /*0018*/ 	.byte	0x03, 0x50
        /*001a*/ 	.short	0x0000


	//----- nvinfo : EIATTR_MAXREG_COUNT
	.align		4
        /*001c*/ 	.byte	0x03, 0x1b
        /*001e*/ 	.short	0x00a8


	//----- nvinfo : EIATTR_NUM_BARRIERS
	.align		4
        /*0020*/ 	.byte	0x02, 0x4c
        /*0022*/ 	.byte	0x10
	.zero		1


	//----- nvinfo : EIATTR_EXTERNS
	.align		4
        /*0024*/ 	.byte	0x04, 0x0f
        /*0026*/ 	.short	(.L_1580 - .L_1579)


	//   ....[0]....
	.align		4
.L_1579:
        /*0028*/ 	.word	index@(__assertfail)


	//----- nvinfo : EIATTR_ANNOTATIONS
	.align		4
.L_1580:
        /*002c*/ 	.byte	0x04, 0x55
        /*002e*/ 	.short	(.L_1582 - .L_1581)


	//   ....[0]....
.L_1581:
        /* <DEDUP_REMOVED lines=18> */


	//----- nvinfo : EIATTR_MERCURY_ISA_VERSION
	.align		4
.L_1582:
        /*0140*/ 	.byte	0x03, 0x5f
        /*0142*/ 	.short	0x0101


	//----- nvinfo : EIATTR_UNUSED_LOAD_BYTE_OFFSET
	.align		4
        /*0144*/ 	.byte	0x04, 0x44
        /*0146*/ 	.short	(.L_1584 - .L_1583)


	//   ....[0]....
.L_1583:
        /*0148*/ 	.word	0x000009b0
        /*014c*/ 	.word	0x0000fff0


	//   ....[1]....
        /*0150*/ 	.word	0x00009a00
        /*0154*/ 	.word	0x0000fff0


	//----- nvinfo : EIATTR_INT_WARP_WIDE_INSTR_OFFSETS
	.align		4
.L_1584:
        /*0158*/ 	.byte	0x04, 0x31
        /*015a*/ 	.short	(.L_1586 - .L_1585)


	//   ....[0]....
.L_1585:
        /*015c*/ 	.word	0x000000c0


	//   ....[1]....
        /*0160*/ 	.word	0x000000d0


	//   ....[2]....
        /*0164*/ 	.word	0x000000e0


	//   ....[3]....
        /*0168*/ 	.word	0x00000180


	//   ....[4]....
        /*016c*/ 	.word	0x0000dc20


	//   ....[5]....
        /*0170*/ 	.word	0x0000dcb0


	//   ....[6]....
        /*0174*/ 	.word	0x00011bd0


	//   ....[7]....
        /*0178*/ 	.word	0x00011c60


	//----- nvinfo : EIATTR_COOP_GROUP_MASK_REGIDS
	.align		4
.L_1586:
        /*017c*/ 	.byte	0x04, 0x29
        /*017e*/ 	.short	(.L_1588 - .L_1587)


	//   ....[0]....
.L_1587:
        /*0180*/ 	.word	0xffffffff


	//   ....[1]....
        /*0184*/ 	.word	0xffffffff


	//   ....[2]....
        /*0188*/ 	.word	0xffffffff


	//   ....[3]....
        /*018c*/ 	.word	0xffffffff


	//   ....[4]....
        /*0190*/ 	.word	0xffffffff


	//   ....[5]....
        /*0194*/ 	.word	0xffffffff


	//   ....[6]....
        /*0198*/ 	.word	0xffffffff


	//   ....[7]....
        /*019c*/ 	.word	0xffffffff


	//   ....[8]....
        /*01a0*/ 	.word	0xffffffff


	//   ....[9]....
        /*01a4*/ 	.word	0xffffffff


	//   ....[10]....
        /*01a8*/ 	.word	0xffffffff


	//   ....[11]....
        /*01ac*/ 	.word	0xffffffff


	//   ....[12]....
        /*01b0*/ 	.word	0xffffffff


	//   ....[13]....
        /*01b4*/ 	.word	0xffffffff


	//   ....[14]....
        /*01b8*/ 	.word	0xffffffff


	//   ....[15]....
        /*01bc*/ 	.word	0xffffffff


	//   ....[16]....
        /*01c0*/ 	.word	0xffffffff


	//   ....[17]....
        /*01c4*/ 	.word	0xffffffff


	//   ....[18]....
        /*01c8*/ 	.word	0xffffffff


	//   ....[19]....
        /*01cc*/ 	.word	0xffffffff


	//   ....[20]....
        /*01d0*/ 	.word	0xffffffff


	//   ....[21]....
        /*01d4*/ 	.word	0xffffffff


	//   ....[22]....
        /*01d8*/ 	.word	0xffffffff


	//   ....[23]....
        /*01dc*/ 	.word	0xffffffff


	//   ....[24]....
        /*01e0*/ 	.word	0xffffffff


	//   ....[25]....
        /*01e4*/ 	.word	0xffffffff


	//   ....[26]....
        /*01e8*/ 	.word	0xffffffff


	//   ....[27]....
        /*01ec*/ 	.word	0xffffffff


	//   ....[28]....
        /*01f0*/ 	.word	0xffffffff


	//   ....[29]....
        /*01f4*/ 	.word	0xffffffff


	//   ....[30]....
        /*01f8*/ 	.word	0xffffffff


	//   ....[31]....
        /*01fc*/ 	.word	0xffffffff


	//   ....[32]....
        /*0200*/ 	.word	0xffffffff


	//   ....[33]....
        /*0204*/ 	.word	0xffffffff


	//   ....[34]....
        /*0208*/ 	.word	0xffffffff


	//   ....[35]....
        /*020c*/ 	.word	0xffffffff


	//   ....[36]....
        /*0210*/ 	.word	0xffffffff


	//   ....[37]....
        /*0214*/ 	.word	0xffffffff


	//   ....[38]....
        /*0218*/ 	.word	0xffffffff


	//   ....[39]....
        /*021c*/ 	.word	0xffffffff


	//   ....[40]....
        /*0220*/ 	.word	0xffffffff


	//   ....[41]....
        /*0224*/ 	.word	0xffffffff


	//   ....[42]....
        /*0228*/ 	.word	0xffffffff


	//   ....[43]....
        /*022c*/ 	.word	0xffffffff


	//   ....[44]....
        /*0230*/ 	.word	0xffffffff


	//   ....[45]....
        /*0234*/ 	.word	0xffffffff


	//   ....[46]....
        /*0238*/ 	.word	0xffffffff


	//   ....[47]....
        /*023c*/ 	.word	0xffffffff


	//   ....[48]....
        /*0240*/ 	.word	0xffffffff


	//   ....[49]....
        /*0244*/ 	.word	0xffffffff


	//   ....[50]....
        /*0248*/ 	.word	0xffffffff


	//   ....[51]....
        /*024c*/ 	.word	0xffffffff


	//   ....[52]....
        /*0250*/ 	.word	0xffffffff


	//   ....[53]....
        /*0254*/ 	.word	0xffffffff


	//   ....[54]....
        /*0258*/ 	.word	0xffffffff


	//   ....[55]....
        /*025c*/ 	.word	0xffffffff


	//   ....[56]....
        /*0260*/ 	.word	0xffffffff


	//   ....[57]....
        /*0264*/ 	.word	0xffffffff


	//   ....[58]....
        /*0268*/ 	.word	0xffffffff


	//   ....[59]....
        /*026c*/ 	.word	0xffffffff


	//   ....[60]....
        /*0270*/ 	.word	0xffffffff


	//   ....[61]....
        /*0274*/ 	.word	0xffffffff


	//   ....[62]....
        /*0278*/ 	.word	0xffffffff


	//   ....[63]....
        /*027c*/ 	.word	0xffffffff


	//   ....[64]....
        /*0280*/ 	.word	0xffffffff


	//   ....[65]....
        /*0284*/ 	.word	0xffffffff


	//   ....[66]....
        /*0288*/ 	.word	0xffffffff


	//   ....[67]....
        /*028c*/ 	.word	0xffffffff


	//   ....[68]....
        /*0290*/ 	.word	0xffffffff


	//   ....[69]....
        /*0294*/ 	.word	0xffffffff


	//   ....[70]....
        /*0298*/ 	.word	0xffffffff


	//   ....[71]....
        /*029c*/ 	.word	0xffffffff


	//   ....[72]....
        /*02a0*/ 	.word	0xffffffff


	//   ....[73]....
        /*02a4*/ 	.word	0xffffffff


	//   ....[74]....
        /*02a8*/ 	.word	0xffffffff


	//   ....[75]....
        /*02ac*/ 	.word	0xffffffff


	//   ....[76]....
        /*02b0*/ 	.word	0xffffffff


	//   ....[77]....
        /*02b4*/ 	.word	0xffffffff


	//   ....[78]....
        /*02b8*/ 	.word	0xffffffff


	//   ....[79]....
        /*02bc*/ 	.word	0xffffffff


	//   ....[80]....
        /*02c0*/ 	.word	0xffffffff


	//   ....[81]....
        /*02c4*/ 	.word	0xffffffff


	//   ....[82]....
        /*02c8*/ 	.word	0xffffffff


	//   ....[83]....
        /*02cc*/ 	.word	0xffffffff


	//   ....[84]....
        /*02d0*/ 	.word	0xffffffff


	//   ....[85]....
        /*02d4*/ 	.word	0xffffffff


	//   ....[86]....
        /*02d8*/ 	.word	0xffffffff


	//   ....[87]....
        /*02dc*/ 	.word	0xffffffff


	//   ....[88]....
        /*02e0*/ 	.word	0xffffffff


	//   ....[89]....
        /*02e4*/ 	.word	0xffffffff


	//   ....[90]....
        /*02e8*/ 	.word	0xffffffff


	//   ....[91]....
        /*02ec*/ 	.word	0xffffffff


	//   ....[92]....
        /*02f0*/ 	.word	0xffffffff


	//   ....[93]....
        /*02f4*/ 	.word	0xffffffff


	//   ....[94]....
        /*02f8*/ 	.word	0xffffffff


	//   ....[95]....
        /*02fc*/ 	.word	0xffffffff


	//   ....[96]....
        /*0300*/ 	.word	0xffffffff


	//   ....[97]....
        /*0304*/ 	.word	0xffffffff


	//   ....[98]....
        /*0308*/ 	.word	0xffffffff


	//   ....[99]....
        /*030c*/ 	.word	0xffffffff


	//   ....[100]....
        /*0310*/ 	.word	0xffffffff


	//   ....[101]....
        /*0314*/ 	.word	0xffffffff


	//   ....[102]....
        /*0318*/ 	.word	0xffffffff


	//   ....[103]....
        /*031c*/ 	.word	0xffffffff


	//   ....[104]....
        /*0320*/ 	.word	0xffffffff


	//   ....[105]....
        /*0324*/ 	.word	0xffffffff


	//   ....[106]....
        /*0328*/ 	.word	0xffffffff


	//   ....[107]....
        /*032c*/ 	.word	0xffffffff


	//   ....[108]....
        /*0330*/ 	.word	0xffffffff


	//   ....[109]....
        /*0334*/ 	.word	0xffffffff


	//   ....[110]....
        /*0338*/ 	.word	0xffffffff


	//   ....[111]....
        /*033c*/ 	.word	0xffffffff


	//   ....[112]....
        /*0340*/ 	.word	0xffffffff


	//   ....[113]....
        /*0344*/ 	.word	0xffffffff


	//   ....[114]....
        /*0348*/ 	.word	0xffffffff


	//   ....[115]....
        /*034c*/ 	.word	0xffffffff


	//   ....[116]....
        /*0350*/ 	.word	0xffffffff


	//   ....[117]....
        /*0354*/ 	.word	0xffffffff


	//   ....[118]....
        /*0358*/ 	.word	0xffffffff


	//   ....[119]....
        /*035c*/ 	.word	0xffffffff


	//   ....[120]....
        /*0360*/ 	.word	0xffffffff


	//   ....[121]....
        /*0364*/ 	.word	0xffffffff


	//   ....[122]....
        /*0368*/ 	.word	0xffffffff


	//   ....[123]....
        /*036c*/ 	.word	0xffffffff


	//   ....[124]....
        /*0370*/ 	.word	0xffffffff


	//   ....[125]....
        /*0374*/ 	.word	0xffffffff


	//   ....[126]....
        /*0378*/ 	.word	0xffffffff


	//   ....[127]....
        /*037c*/ 	.word	0xffffffff


	//   ....[128]....
        /*0380*/ 	.word	0xffffffff


	//   ....[129]....
        /*0384*/ 	.word	0xffffffff


	//   ....[130]....
        /*0388*/ 	.word	0xffffffff


	//   ....[131]....
        /*038c*/ 	.word	0xffffffff


	//   ....[132]....
        /*0390*/ 	.word	0xffffffff


	//   ....[133]....
        /*0394*/ 	.word	0xffffffff


	//   ....[134]....
        /*0398*/ 	.word	0xffffffff


	//   ....[135]....
        /*039c*/ 	.word	0xffffffff


	//   ....[136]....
        /*03a0*/ 	.word	0xffffffff


	//   ....[137]....
        /*03a4*/ 	.word	0xffffffff


	//   ....[138]....
        /*03a8*/ 	.word	0xffffffff


	//   ....[139]....
        /*03ac*/ 	.word	0xffffffff


	//   ....[140]....
        /*03b0*/ 	.word	0xffffffff


	//   ....[141]....
        /*03b4*/ 	.word	0xffffffff


	//   ....[142]....
        /*03b8*/ 	.word	0xffffffff


	//   ....[143]....
        /*03bc*/ 	.word	0xffffffff


	//   ....[144]....
        /*03c0*/ 	.word	0xffffffff


	//   ....[145]....
        /*03c4*/ 	.word	0xffffffff


	//   ....[146]....
        /*03c8*/ 	.word	0xffffffff


	//   ....[147]....
        /*03cc*/ 	.word	0xffffffff


	//   ....[148]....
        /*03d0*/ 	.word	0xffffffff


	//   ....[149]....
        /*03d4*/ 	.word	0xffffffff


	//   ....[150]....
        /*03d8*/ 	.word	0xffffffff


	//   ....[151]....
        /*03dc*/ 	.word	0xffffffff


	//   ....[152]....
        /*03e0*/ 	.word	0xffffffff


	//   ....[153]....
        /*03e4*/ 	.word	0xffffffff


	//   ....[154]....
        /*03e8*/ 	.word	0xffffffff


	//   ....[155]....
        /*03ec*/ 	.word	0xffffffff


	//   ....[156]....
        /*03f0*/ 	.word	0xffffffff


	//   ....[157]....
        /*03f4*/ 	.word	0xffffffff


	//   ....[158]....
        /*03f8*/ 	.word	0xffffffff


	//   ....[159]....
        /*03fc*/ 	.word	0xffffffff


	//   ....[160]....
        /*0400*/ 	.word	0xffffffff


	//   ....[161]....
        /*0404*/ 	.word	0x0500000f


	//   ....[162]....
        /*0408*/ 	.word	0x0500000f


	//   ....[163]....
        /*040c*/ 	.word	0x0500000f


	//   ....[164]....
        /*0410*/ 	.word	0x0500000f


	//   ....[165]....
        /*0414*/ 	.word	0x0500000f


	//   ....[166]....
        /*0418*/ 	.word	0x0500000f


	//   ....[167]....
        /*041c*/ 	.word	0x0500000f


	//   ....[168]....
        /*0420*/ 	.word	0x0500000f


	//   ....[169]....
        /*0424*/ 	.word	0x0500000f


	//   ....[170]....
        /*0428*/ 	.word	0x0500000f


	//   ....[171]....
        /*042c*/ 	.word	0x0500000f


	//   ....[172]....
        /*0430*/ 	.word	0x0500000f


	//   ....[173]....
        /*0434*/ 	.word	0x0500000f


	//   ....[174]....
        /*0438*/ 	.word	0x0500000f


	//   ....[175]....
        /*043c*/ 	.word	0x0500000f


	//   ....[176]....
        /*0440*/ 	.word	0x0500000f


	//   ....[177]....
        /*0444*/ 	.word	0x0500000f


	//   ....[178]....
        /*0448*/ 	.word	0x0500000f


	//   ....[179]....
        /*044c*/ 	.word	0x0500000f


	//   ....[180]....
        /*0450*/ 	.word	0x0500000f


	//   ....[181]....
        /*0454*/ 	.word	0x0500000f


	//   ....[182]....
        /*0458*/ 	.word	0x0500000f


	//   ....[183]....
        /*045c*/ 	.word	0x0500000f


	//   ....[184]....
        /*0460*/ 	.word	0x0500000f


	//   ....[185]....
        /*0464*/ 	.word	0x0500000f


	//   ....[186]....
        /*0468*/ 	.word	0x0500000f


	//   ....[187]....
        /*046c*/ 	.word	0x0500000f


	//   ....[188]....
        /*0470*/ 	.word	0x0500000f


	//   ....[189]....
        /*0474*/ 	.word	0x0500000f


	//   ....[190]....
        /*0478*/ 	.word	0x0500000f


	//   ....[191]....
        /*047c*/ 	.word	0x0500000f


	//   ....[192]....
        /*0480*/ 	.word	0x0500000f


	//   ....[193]....
        /*0484*/ 	.word	0x0500000f


	//   ....[194]....
        /*0488*/ 	.word	0x0500000f


	//   ....[195]....
        /*048c*/ 	.word	0x0500000f


	//   ....[196]....
        /*0490*/ 	.word	0x0500000f


	//   ....[197]....
        /*0494*/ 	.word	0x0500000f


	//   ....[198]....
        /*0498*/ 	.word	0x0500000f


	//   ....[199]....
        /*049c*/ 	.word	0x0500000f


	//   ....[200]....
        /*04a0*/ 	.word	0x0500000f


	//   ....[201]....
        /*04a4*/ 	.word	0x0500000f


	//   ....[202]....
        /*04a8*/ 	.word	0x0500000f


	//   ....[203]....
        /*04ac*/ 	.word	0x0500000f


	//   ....[204]....
        /*04b0*/ 	.word	0x0500000f


	//   ....[205]....
        /*04b4*/ 	.word	0x0500000f


	//   ....[206]....
        /*04b8*/ 	.word	0x0500000f


	//   ....[207]....
        /*04bc*/ 	.word	0x0500000f


	//   ....[208]....
        /*04c0*/ 	.word	0x0500000f


	//   ....[209]....
        /*04c4*/ 	.word	0x0500000f


	//   ....[210]....
        /*04c8*/ 	.word	0x0500000f


	//   ....[211]....
        /*04cc*/ 	.word	0x0500000f


	//   ....[212]....
        /*04d0*/ 	.word	0x0500000f


	//   ....[213]....
        /*04d4*/ 	.word	0x0500000f


	//   ....[214]....
        /*04d8*/ 	.word	0x0500000f


	//   ....[215]....
        /*04dc*/ 	.word	0x0500000f


	//   ....[216]....
        /*04e0*/ 	.word	0x0500000f


	//   ....[217]....
        /*04e4*/ 	.word	0x0500000f


	//   ....[218]....
        /*04e8*/ 	.word	0x0500000f


	//   ....[219]....
        /*04ec*/ 	.word	0x0500000f


	//   ....[220]....
        /*04f0*/ 	.word	0x0500000f


	//   ....[221]....
        /*04f4*/ 	.word	0x0500000f


	//   ....[222]....
        /*04f8*/ 	.word	0x0500000f


	//   ....[223]....
        /*04fc*/ 	.word	0x0500000f


	//   ....[224]....
        /*0500*/ 	.word	0x0500000f


	//   ....[225]....
        /*0504*/ 	.word	0x0500000f


	//   ....[226]....
        /*0508*/ 	.word	0x0500000f


	//   ....[227]....
        /*050c*/ 	.word	0x0500000f


	//   ....[228]....
        /*0510*/ 	.word	0x0500000f


	//   ....[229]....
        /*0514*/ 	.word	0x0500000f


	//   ....[230]....
        /*0518*/ 	.word	0x0500000f


	//   ....[231]....
        /*051c*/ 	.word	0x0500000f


	//   ....[232]....
        /*0520*/ 	.word	0x0500000f


	//   ....[233]....
        /*0524*/ 	.word	0x0500000f


	//   ....[234]....
        /*0528*/ 	.word	0x0500000f


	//   ....[235]....
        /*052c*/ 	.word	0x0500000f


	//   ....[236]....
        /*0530*/ 	.word	0x0500000f


	//   ....[237]....
        /*0534*/ 	.word	0x0500000f


	//   ....[238]....
        /*0538*/ 	.word	0x0500000f


	//   ....[239]....
        /*053c*/ 	.word	0x0500000f


	//   ....[240]....
        /*0540*/ 	.word	0x0500000f


	//   ....[241]....
        /*0544*/ 	.word	0x0500000f


	//   ....[242]....
        /*0548*/ 	.word	0x0500000f


	//   ....[243]....
        /*054c*/ 	.word	0x0500000f


	//   ....[244]....
        /*0550*/ 	.word	0x0500000f


	//   ....[245]....
        /*0554*/ 	.word	0x0500000f


	//   ....[246]....
        /*0558*/ 	.word	0x0500000f


	//   ....[247]....
        /*055c*/ 	.word	0x0500000f


	//   ....[248]....
        /*0560*/ 	.word	0x0500000f


	//   ....[249]....
        /*0564*/ 	.word	0x0500000f


	//   ....[250]....
        /*0568*/ 	.word	0x0500000f


	//   ....[251]....
        /*056c*/ 	.word	0x0500000f


	//   ....[252]....
        /*0570*/ 	.word	0x0500000f


	//   ....[253]....
        /*0574*/ 	.word	0x0500000f


	//   ....[254]....
        /*0578*/ 	.word	0x0500000f


	//   ....[255]....
        /*057c*/ 	.word	0x0500000f


	//   ....[0]....
        /*0580*/ 	.word	0x0500000f


	//   ....[1]....
        /*0584*/ 	.word	0x0500000f


	//   ....[2]....
        /*0588*/ 	.word	0x0500000f


	//   ....[3]....
        /*058c*/ 	.word	0x0500000f


	//----- nvinfo : EIATTR_COOP_GROUP_INSTR_OFFSETS
	.align		4
.L_1588:
        /*0590*/ 	.byte	0x04, 0x28
        /*0592*/ 	.short	(.L_1590 - .L_1589)


	//   ....[0]....
.L_1589:
        /*0594*/ 	.word	0x00000080


	//   ....[1]....
        /*0598*/ 	.word	0x00000090


	//   ....[2]....
        /*059c*/ 	.word	0x000002f0


	//   ....[3]....
        /*05a0*/ 	.word	0x00000450


	//   ....[4]....
        /*05a4*/ 	.word	0x00000570


	//   ....[5]....
        /*05a8*/ 	.word	0x000006d0


	//   ....[6]....
        /*05ac*/ 	.word	0x00001830


	//   ....[7]....
        /*05b0*/ 	.word	0x000029a0


	//   ....[8]....
        /*05b4*/ 	.word	0x000029c0


	//   ....[9]....
        /*05b8*/ 	.word	0x000032b0


	//   ....[10]....
        /*05bc*/ 	.word	0x00003300


	//   ....[11]....
        /*05c0*/ 	.word	0x00003320


	//   ....[12]....
        /*05c4*/ 	.word	0x00003340


	//   ....[13]....
        /*05c8*/ 	.word	0x00004c10


	//   ....[14]....
        /*05cc*/ 	.word	0x00004c30


	//   ....[15]....
        /*05d0*/ 	.word	0x00005500


	//   ....[16]....
        /*05d4*/ 	.word	0x00005590


	//   ....[17]....
        /*05d8*/ 	.word	0x000055b0


	//   ....[18]....
        /*05dc*/ 	.word	0x000055d0


	//   ....[19]....
        /*05e0*/ 	.word	0x00007950


	//   ....[20]....
        /*05e4*/ 	.word	0x000079b0


	//   ....[21]....
        /*05e8*/ 	.word	0x000079d0


	//   ....[22]....
        /*05ec*/ 	.word	0x000079f0


	//   ....[23]....
        /*05f0*/ 	.word	0x00008f80


	//   ....[24]....
        /*05f4*/ 	.word	0x00008fc0


	//   ....[25]....
        /*05f8*/ 	.word	0x00009070


	//   ....[26]....
        /*05fc*/ 	.word	0x000090a0


	//   ....[27]....
        /*0600*/ 	.word	0x0000ab00


	//   ....[28]....
        /*0604*/ 	.word	0x0000ab30


	//   ....[29]....
        /*0608*/ 	.word	0x0000ab60


	//   ....[30]....
        /*060c*/ 	.word	0x0000abd0


	//   ....[31]....
        /*0610*/ 	.word	0x0000b430


	//   ....[32]....
        /*0614*/ 	.word	0x0000b460


	//   ....[33]....
        /*0618*/ 	.word	0x0000b5f0


	//   ....[34]....
        /*061c*/ 	.word	0x0000b610


	//   ....[35]....
        /*0620*/ 	.word	0x0000b750


	//   ....[36]....
        /*0624*/ 	.word	0x0000b770


	//   ....[37]....
        /*0628*/ 	.word	0x0000b8c0


	//   ....[38]....
        /*062c*/ 	.word	0x0000b8e0


	//   ....[39]....
        /*0630*/ 	.word	0x0000c2f0


	//   ....[40]....
        /*0634*/ 	.word	0x0000c320


	//   ....[41]....
        /*0638*/ 	.word	0x0000c470


	//   ....[42]....
        /*063c*/ 	.word	0x0000c490


	//   ....[43]....
        /*0640*/ 	.word	0x0000c5d0


	//   ....[44]....
        /*0644*/ 	.word	0x0000c5f0


	//   ....[45]....
        /*0648*/ 	.word	0x0000c740


	//   ....[46]....
        /*064c*/ 	.word	0x0000c760


	//   ....[47]....
        /*0650*/ 	.word	0x0000c920


	//   ....[48]....
        /*0654*/ 	.word	0x0000caf0


	//   ....[49]....
        /*0658*/ 	.word	0x0000cb20


	//   ....[50]....
        /*065c*/ 	.word	0x0000cb50


	//   ....[51]....
        /*0660*/ 	.word	0x0000cb80


	//   ....[52]....
        /*0664*/ 	.word	0x0000cbb0


	//   ....[53]....
        /*0668*/ 	.word	0x0000cbe0


	//   ....[54]....
        /*066c*/ 	.word	0x0000cd30


	//   ....[55]....
        /*0670*/ 	.word	0x0000cd60


	//   ....[56]....
        /*0674*/ 	.word	0x0000cd90


	//   ....[57]....
        /*0678*/ 	.word	0x0000cdc0


	//   ....[58]....
        /*067c*/ 	.word	0x0000cdf0


	//   ....[59]....
        /*0680*/ 	.word	0x0000ce20


	//   ....[60]....
        /*0684*/ 	.word	0x0000ceb0


	//   ....[61]....
        /*0688*/ 	.word	0x0000cf10


	//   ....[62]....
        /*068c*/ 	.word	0x0000cfa0


	//   ....[63]....
        /*0690*/ 	.word	0x0000e7e0


	//   ....[64]....
        /*0694*/ 	.word	0x0000e800


	//   ....[65]....
        /*0698*/ 	.word	0x0000e890


	//   ....[66]....
        /*069c*/ 	.word	0x0000e8b0


	//   ....[67]....
        /*06a0*/ 	.word	0x0000e930


	//   ....[68]....
        /*06a4*/ 	.word	0x0000e950


	//   ....[69]....
        /*06a8*/ 	.word	0x0000e9d0


	//   ....[70]....
        /*06ac*/ 	.word	0x0000e9f0


	//   ....[71]....
        /*06b0*/ 	.word	0x0000ea70


	//   ....[72]....
        /*06b4*/ 	.word	0x0000ea90


	//   ....[73]....
        /*06b8*/ 	.word	0x0000eaa0


	//   ....[74]....
        /*06bc*/ 	.word	0x0000eab0


	//   ....[75]....
        /*06c0*/ 	.word	0x0000f240


	//   ....[76]....
        /*06c4*/ 	.word	0x0000f260


	//   ....[77]....
        /*06c8*/ 	.word	0x0000f270


	//   ....[78]....
        /*06cc*/ 	.word	0x0000f280


	//   ....[79]....
        /*06d0*/ 	.word	0x0000f290


	//   ....[80]....
        /*06d4*/ 	.word	0x0000f2b0


	//   ....[81]....
        /*06d8*/ 	.word	0x0000f370


	//   ....[82]....
        /*06dc*/ 	.word	0x0000f410


	//   ....[83]....
        /*06e0*/ 	.word	0x0000f430


	//   ....[84]....
        /*06e4*/ 	.word	0x0000f490


	//   ....[85]....
        /*06e8*/ 	.word	0x0000f500


	//   ....[86]....
        /*06ec*/ 	.word	0x0000f520


	//   ....[87]....
        /*06f0*/ 	.word	0x0000f530


	//   ....[88]....
        /*06f4*/ 	.word	0x0000f560


	//   ....[89]....
        /*06f8*/ 	.word	0x0000f5f0


	//   ....[90]....
        /*06fc*/ 	.word	0x0000f630


	//   ....[91]....
        /*0700*/ 	.word	0x0000fd40


	//   ....[92]....
        /*0704*/ 	.word	0x0000fd70


	//   ....[93]....
        /*0708*/ 	.word	0x0000fd90


	//   ....[94]....
        /*070c*/ 	.word	0x0000fdc0


	//   ....[95]....
        /*0710*/ 	.word	0x0000fe30


	//   ....[96]....
        /*0714*/ 	.word	0x0000fe60


	//   ....[97]....
        /*0718*/ 	.word	0x0000ff70


	//   ....[98]....
        /*071c*/ 	.word	0x0000ff90


	//   ....[99]....
        /*0720*/ 	.word	0x00010020


	//   ....[100]....
        /*0724*/ 	.word	0x00010040


	//   ....[101]....
        /*0728*/ 	.word	0x000100b0


	//   ....[102]....
        /*072c*/ 	.word	0x000100d0


	//   ....[103]....
        /*0730*/ 	.word	0x00010130


	//   ....[104]....
        /*0734*/ 	.word	0x00010160


	//   ....[105]....
        /*0738*/ 	.word	0x000101e0


	//   ....[106]....
        /*073c*/ 	.word	0x00010240


	//   ....[107]....
        /*0740*/ 	.word	0x00010790


	//   ....[108]....
        /*0744*/ 	.word	0x000107b0


	//   ....[109]....
        /*0748*/ 	.word	0x00010800


	//   ....[110]....
        /*074c*/ 	.word	0x000108c0


	//   ....[111]....
        /*0750*/ 	.word	0x000108d0


	//   ....[112]....
        /*0754*/ 	.word	0x00010900


	//   ....[113]....
        /*0758*/ 	.word	0x00010990


	//   ....[114]....
        /*075c*/ 	.word	0x00010a40


	//   ....[115]....
        /*0760*/ 	.word	0x00010a50


	//   ....[116]....
        /*0764*/ 	.word	0x00010a80


	//   ....[117]....
        /*0768*/ 	.word	0x00010a90


	//   ....[118]....
        /*076c*/ 	.word	0x00010b20


	//   ....[119]....
        /*0770*/ 	.word	0x00011230


	//   ....[120]....
        /*0774*/ 	.word	0x00011250


	//   ....[121]....
        /*0778*/ 	.word	0x00011260


	//   ....[122]....
        /*077c*/ 	.word	0x000112a0


	//   ....[123]....
        /*0780*/ 	.word	0x000112b0


	//   ....[124]....
        /*0784*/ 	.word	0x000112f0


	//   ....[125]....
        /*0788*/ 	.word	0x00011300


	//   ....[126]....
        /*078c*/ 	.word	0x00011340


	//   ....[127]....
        /*0790*/ 	.word	0x00011350


	//   ....[128]....
        /*0794*/ 	.word	0x00011390


	//   ....[129]....
        /*0798*/ 	.word	0x000113a0


	//   ....[130]....
        /*079c*/ 	.word	0x000113b0


	//   ....[131]....
        /*07a0*/ 	.word	0x00011710


	//   ....[132]....
        /*07a4*/ 	.word	0x00011730


	//   ....[133]....
        /*07a8*/ 	.word	0x00011740


	//   ....[134]....
        /*07ac*/ 	.word	0x00011750


	//   ....[135]....
        /*07b0*/ 	.word	0x00011760


	//   ....[136]....
        /*07b4*/ 	.word	0x00011780


	//   ....[137]....
        /*07b8*/ 	.word	0x000117f0


	//   ....[138]....
        /*07bc*/ 	.word	0x00011820


	//   ....[139]....
        /*07c0*/ 	.word	0x00011830


	//   ....[140]....
        /*07c4*/ 	.word	0x000118a0


	//   ....[141]....
        /*07c8*/ 	.word	0x000118b0


	//   ....[142]....
        /*07cc*/ 	.word	0x000119b0


	//   ....[143]....
        /*07d0*/ 	.word	0x00011e50


	//   ....[144]....
        /*07d4*/ 	.word	0x00011e80


	//   ....[145]....
        /*07d8*/ 	.word	0x00011eb0


	//   ....[146]....
        /*07dc*/ 	.word	0x00011ee0


	//   ....[147]....
        /*07e0*/ 	.word	0x00011f10


	//   ....[148]....
        /*07e4*/ 	.word	0x00011f40


	//   ....[149]....
        /*07e8*/ 	.word	0x00011f70


	//   ....[150]....
        /*07ec*/ 	.word	0x00011fa0


	//   ....[151]....
        /*07f0*/ 	.word	0x00012120


	//   ....[152]....
        /*07f4*/ 	.word	0x00012150


	//   ....[153]....
        /*07f8*/ 	.word	0x00012180


	//   ....[154]....
        /*07fc*/ 	.word	0x000121b0


	//   ....[155]....
        /*0800*/ 	.word	0x000121e0


	//   ....[156]....
        /*0804*/ 	.word	0x00012210


	//   ....[157]....
        /*0808*/ 	.word	0x000122d0


	//   ....[158]....
        /*080c*/ 	.word	0x000122f0


	//   ....[159]....
        /*0810*/ 	.word	0x00012360


	//   ....[160]....
        /*0814*/ 	.word	0x00012a00


	//   ....[161]....
        /*0818*/ 	.word	0x00013030


	//   ....[162]....
        /*081c*/ 	.word	0x00013120


	//   ....[163]....
        /*0820*/ 	.word	0x000131c0


	//   ....[164]....
        /*0824*/ 	.word	0x00013220


	//   ....[165]....
        /*0828*/ 	.word	0x00013310


	//   ....[166]....
        /*082c*/ 	.word	0x00013380


	//   ....[167]....
        /*0830*/ 	.word	0x00013470


	//   ....[168]....
        /*0834*/ 	.word	0x000134e0


	//   ....[169]....
        /*0838*/ 	.word	0x000135d0


	//   ....[170]....
        /*083c*/ 	.word	0x00013640


	//   ....[171]....
        /*0840*/ 	.word	0x00013730


	//   ....[172]....
        /*0844*/ 	.word	0x000137a0


	//   ....[173]....
        /*0848*/ 	.word	0x00013840


	//   ....[174]....
        /*084c*/ 	.word	0x00013940


	//   ....[175]....
        /*0850*/ 	.word	0x00013990


	//   ....[176]....
        /*0854*/ 	.word	0x000139f0


	//   ....[177]....
        /*0858*/ 	.word	0x00013b10


	//   ....[178]....
        /*085c*/ 	.word	0x00013b90


	//   ....[179]....
        /*0860*/ 	.word	0x00013c80


	//   ....[180]....
        /*0864*/ 	.word	0x00013d00


	//   ....[181]....
        /*0868*/ 	.word	0x00013df0


	//   ....[182]....
        /*086c*/ 	.word	0x00013f00


	//   ....[183]....
        /*0870*/ 	.word	0x00013f80


	//   ....[184]....
        /*0874*/ 	.word	0x00014080


	//   ....[185]....
        /*0878*/ 	.word	0x000140f0


	//   ....[186]....
        /*087c*/ 	.word	0x00014170


	//   ....[187]....
        /*0880*/ 	.word	0x00014260


	//   ....[188]....
        /*0884*/ 	.word	0x000142d0


	//   ....[189]....
        /*0888*/ 	.word	0x000143a0


	//   ....[190]....
        /*088c*/ 	.word	0x00014440


	//   ....[191]....
        /*0890*/ 	.word	0x000144e0


	//   ....[192]....
        /*0894*/ 	.word	0x00014540


	//   ....[193]....
        /*0898*/ 	.word	0x00014630


	//   ....[194]....
        /*089c*/ 	.word	0x00014740


	//   ....[195]....
        /*08a0*/ 	.word	0x00014790


	//   ....[196]....
        /*08a4*/ 	.word	0x000147f0


	//   ....[197]....
        /*08a8*/ 	.word	0x000148f0


	//   ....[198]....
        /*08ac*/ 	.word	0x00014a00


	//   ....[199]....
        /*08b0*/ 	.word	0x00014a50


	//   ....[200]....
        /*08b4*/ 	.word	0x00014ab0


	//   ....[201]....
        /*08b8*/ 	.word	0x00014bb0


	//   ....[202]....
        /*08bc*/ 	.word	0x00014cc0


	//   ....[203]....
        /*08c0*/ 	.word	0x00014d10


	//   ....[204]....
        /*08c4*/ 	.word	0x00014d70


	//   ....[205]....
        /*08c8*/ 	.word	0x00014e60


	//   ....[206]....
        /*08cc*/ 	.word	0x00014f90


	//   ....[207]....
        /*08d0*/ 	.word	0x00015070


	//   ....[208]....
        /*08d4*/ 	.word	0x00015100


	//   ....[209]....
        /*08d8*/ 	.word	0x00015210


	//   ....[210]....
        /*08dc*/ 	.word	0x00015270


	//   ....[211]....
        /*08e0*/ 	.word	0x00015380


	//   ....[212]....
        /*08e4*/ 	.word	0x000153e0


	//   ....[213]....
        /*08e8*/ 	.word	0x000154f0


	//   ....[214]....
        /*08ec*/ 	.word	0x00015550


	//   ....[215]....
        /*08f0*/ 	.word	0x00015660


	//   ....[216]....
        /*08f4*/ 	.word	0x000156c0


	//   ....[217]....
        /*08f8*/ 	.word	0x00015780


	//   ....[218]....
        /*08fc*/ 	.word	0x000158e0


	//   ....[219]....
        /*0900*/ 	.word	0x00015980


	//   ....[220]....
        /*0904*/ 	.word	0x000159e0


	//   ....[221]....
        /*0908*/ 	.word	0x00015a90


	//   ....[222]....
        /*090c*/ 	.word	0x00015af0


	//   ....[223]....
        /*0910*/ 	.word	0x00015ba0


	//   ....[224]....
        /*0914*/ 	.word	0x00015c00


	//   ....[225]....
        /*0918*/ 	.word	0x00015cb0


	//   ....[226]....
        /*091c*/ 	.word	0x00015d10


	//   ....[227]....
        /*0920*/ 	.word	0x00015dc0


	//   ....[228]....
        /*0924*/ 	.word	0x00015e20


	//   ....[229]....
        /*0928*/ 	.word	0x00015ed0


	//   ....[230]....
        /*092c*/ 	.word	0x00015fb0


	//   ....[231]....
        /*0930*/ 	.word	0x00016050


	//   ....[232]....
        /*0934*/ 	.word	0x000160b0


	//   ....[233]....
        /*0938*/ 	.word	0x00016180


	//   ....[234]....
        /*093c*/ 	.word	0x000161e0


	//   ....[235]....
        /*0940*/ 	.word	0x000162b0


	//   ....[236]....
        /*0944*/ 	.word	0x00016310


	//   ....[237]....
        /*0948*/ 	.word	0x000163f0


	//   ....[238]....
        /*094c*/ 	.word	0x00016450


	//   ....[239]....
        /*0950*/ 	.word	0x00016520


	//   ....[240]....
        /*0954*/ 	.word	0x00016580


	//   ....[241]....
        /*0958*/ 	.word	0x00016650


	//   ....[242]....
        /*095c*/ 	.word	0x000166e0


	//   ....[243]....
        /*0960*/ 	.word	0x00016780


	//   ....[244]....
        /*0964*/ 	.word	0x000168a0


	//   ....[245]....
        /*0968*/ 	.word	0x00016910


	//   ....[246]....
        /*096c*/ 	.word	0x00016980


	//   ....[247]....
        /*0970*/ 	.word	0x000169f0


	//   ....[248]....
        /*0974*/ 	.word	0x00016a60


	//   ....[249]....
        /*0978*/ 	.word	0x00016ae0


	//   ....[250]....
        /*097c*/ 	.word	0x00016b70


	//   ....[251]....
        /*0980*/ 	.word	0x00016c00


	//   ....[252]....
        /*0984*/ 	.word	0x00016c70


	//   ....[253]....
        /*0988*/ 	.word	0x00016ce0


	//   ....[254]....
        /*098c*/ 	.word	0x00016d50


	//   ....[255]....
        /*0990*/ 	.word	0x00016dd0


	//   ....[0]....
        /*0994*/ 	.word	0x00016e40


	//   ....[1]....
        /*0998*/ 	.word	0x00016ee0


	//   ....[2]....
        /*099c*/ 	.word	0x00016f70


	//   ....[3]....
        /*09a0*/ 	.word	0x00017090


	//----- nvinfo : EIATTR_REG_RECONFIG
	.align		4
.L_1590:
        /*09a4*/ 	.byte	0x01, 0x54
	.zero		2


	//----- nvinfo : EIATTR_SYSCALL_OFFSETS
	.align		4
        /*09a8*/ 	.byte	0x04, 0x46
        /*09aa*/ 	.short	(.L_1592 - .L_1591)


	//   ....[0]....
.L_1591:
        /*09ac*/ 	.word	0x00001a90


	//   ....[1]....
        /*09b0*/ 	.word	0x0000de10


	//   ....[2]....
        /*09b4*/ 	.word	0x0000df60


	//   ....[3]....
        /*09b8*/ 	.word	0x0000e050


	//   ....[4]....
        /*09bc*/ 	.word	0x0000ee40


	//   ....[5]....
        /*09c0*/ 	.word	0x0000f980


	//----- nvinfo : EIATTR_MBARRIER_INSTR_OFFSETS
	.align		4
.L_1592:
        /*09c4*/ 	.byte	0x04, 0x39
        /*09c6*/ 	.short	(.L_1594 - .L_1593)


	//   ....[0]....
.L_1593:
        /*09c8*/ 	.word	0x00000190
        /*09cc*/ 	.word	0x000000ff
        /*09d0*/ 	.word	0x00032400
        /*09d4*/ 	.short	0x0100
        /*09d6*/ 	.byte	0x08
	.zero		1


	//   ....[1]....
        /*09d8*/ 	.word	0x000001a0
        /*09dc*/ 	.word	0x000000ff
        /*09e0*/ 	.word	0x00032410
        /*09e4*/ 	.short	0x0100
        /*09e6*/ 	.byte	0x08
	.zero		1


	//   ....[2]....
        /*09e8*/ 	.word	0x000001b0
        /*09ec*/ 	.word	0x000000ff
        /*09f0*/ 	.word	0x00032420
        /*09f4*/ 	.short	0x0100
        /*09f6*/ 	.byte	0x08
	.zero		1


	//   ....[3]....
        /*09f8*/ 	.word	0x000002a0
        /*09fc*/ 	.word	0x000000ff
        /*0a00*/ 	.word	0x00032430
        /*0a04*/ 	.short	0x0100
        /*0a06*/ 	.byte	0x08
	.zero		1


	//   ....[4]....
        /*0a08*/ 	.word	0x000002b0
        /*0a0c*/ 	.word	0x000000ff
        /*0a10*/ 	.word	0x00032440
        /*0a14*/ 	.short	0x0100
        /*0a16*/ 	.byte	0x08
	.zero		1


	//   ....[5]....
        /*0a18*/ 	.word	0x000002c0
        /*0a1c*/ 	.word	0x000000ff
        /*0a20*/ 	.word	0x00032438
        /*0a24*/ 	.short	0x0100
        /*0a26*/ 	.byte	0x08
	.zero		1


	//   ....[6]....
        /*0a28*/ 	.word	0x000002d0
        /*0a2c*/ 	.word	0x000000ff
        /*0a30*/ 	.word	0x00032448
        /*0a34*/ 	.short	0x0100
        /*0a36*/ 	.byte	0x08
	.zero		1


	//   ....[7]....
        /*0a38*/ 	.word	0x00000400
        /*0a3c*/ 	.word	0x000000ff
        /*0a40*/ 	.word	0x00032450
        /*0a44*/ 	.short	0x0100
        /*0a46*/ 	.byte	0x08
	.zero		1


	//   ....[8]....
        /*0a48*/ 	.word	0x00000410
        /*0a4c*/ 	.word	0x000000ff
        /*0a50*/ 	.word	0x00032460
        /*0a54*/ 	.short	0x0100
        /*0a56*/ 	.byte	0x08
	.zero		1


	//   ....[9]....
        /*0a58*/ 	.word	0x00000420
        /*0a5c*/ 	.word	0x000000ff
        /*0a60*/ 	.word	0x00032458
        /*0a64*/ 	.short	0x0100
        /*0a66*/ 	.byte	0x08
	.zero		1


	//   ....[10]....
        /*0a68*/ 	.word	0x00000430
        /*0a6c*/ 	.word	0x000000ff
        /*0a70*/ 	.word	0x00032468
        /*0a74*/ 	.short	0x0100
        /*0a76*/ 	.byte	0x08
	.zero		1


	//   ....[11]....
        /*0a78*/ 	.word	0x00000520
        /*0a7c*/ 	.word	0x000000ff
        /*0a80*/ 	.word	0x00032470
        /*0a84*/ 	.short	0x0100
        /*0a86*/ 	.byte	0x06
	.zero		1


	//   ....[12]....
        /*0a88*/ 	.word	0x00000530
        /*0a8c*/ 	.word	0x000000ff
        /*0a90*/ 	.word	0x00032480
        /*0a94*/ 	.short	0x0100
        /*0a96*/ 	.byte	0x06
	.zero		1


	//   ....[13]....
        /*0a98*/ 	.word	0x00000540
        /*0a9c*/ 	.word	0x000000ff
        /*0aa0*/ 	.word	0x00032478
        /*0aa4*/ 	.short	0x0100
        /*0aa6*/ 	.byte	0x06
	.zero		1


	//   ....[14]....
        /*0aa8*/ 	.word	0x00000550
        /*0aac*/ 	.word	0x000000ff
        /*0ab0*/ 	.word	0x00032488
        /*0ab4*/ 	.short	0x0100
        /*0ab6*/ 	.byte	0x06
	.zero		1


	//   ....[15]....
        /*0ab8*/ 	.word	0x00000680
        /*0abc*/ 	.word	0x000000ff
        /*0ac0*/ 	.word	0x00032490
        /*0ac4*/ 	.short	0x0100
        /*0ac6*/ 	.byte	0x08
	.zero		1


	//   ....[16]....
        /*0ac8*/ 	.word	0x00000690
        /*0acc*/ 	.word	0x000000ff
        /*0ad0*/ 	.word	0x000324a0
        /*0ad4*/ 	.short	0x0100
        /*0ad6*/ 	.byte	0x08
	.zero		1


	//   ....[17]....
        /*0ad8*/ 	.word	0x000006a0
        /*0adc*/ 	.word	0x000000ff
        /*0ae0*/ 	.word	0x00032498
        /*0ae4*/ 	.short	0x0100
        /*0ae6*/ 	.byte	0x08
	.zero		1


	//   ....[18]....
        /*0ae8*/ 	.word	0x000006b0
        /*0aec*/ 	.word	0x000000ff
        /*0af0*/ 	.word	0x000324a8
        /*0af4*/ 	.short	0x0100
        /*0af6*/ 	.byte	0x08
	.zero		1


	//   ....[19]....
        /*0af8*/ 	.word	0x000007f0
        /*0afc*/ 	.word	0x000000ff
        /*0b00*/ 	.word	0x000324b0
        /*0b04*/ 	.short	0x0100
        /*0b06*/ 	.byte	0x08
	.zero		1


	//   ....[20]....
        /*0b08*/ 	.word	0x00000800
        /*0b0c*/ 	.word	0x000000ff
        /*0b10*/ 	.word	0x000324c0
        /*0b14*/ 	.short	0x0100
        /*0b16*/ 	.byte	0x08
	.zero		1


	//   ....[21]....
        /*0b18*/ 	.word	0x00000810
        /*0b1c*/ 	.word	0x000000ff
        /*0b20*/ 	.word	0x000324b8
        /*0b24*/ 	.short	0x0100
        /*0b26*/ 	.byte	0x08
	.zero		1


	//   ....[22]....
        /*0b28*/ 	.word	0x00000820
        /*0b2c*/ 	.word	0x000000ff
        /*0b30*/ 	.word	0x000324c8
        /*0b34*/ 	.short	0x0100
        /*0b36*/ 	.byte	0x08
	.zero		1


	//   ....[23]....
        /*0b38*/ 	.word	0x00001af0
        /*0b3c*/ 	.word	0x000000ff
        /*0b40*/ 	.word	0x00032400
        /*0b44*/ 	.short	0x010a
        /*0b46*/ 	.byte	0x28
	.zero		1


	//   ....[24]....
        /*0b48*/ 	.word	0x00001bd0
        /*0b4c*/ 	.word	0x000000ff
        /*0b50*/ 	.word	0x00032430
        /*0b54*/ 	.short	0x010a
        /*0b56*/ 	.byte	0x06
	.zero		1


	//   ....[25]....
        /*0b58*/ 	.word	0x00001c10
        /*0b5c*/ 	.word	0x000000ff
        /*0b60*/ 	.word	0x00032430
        /*0b64*/ 	.short	0x010a
        /*0b66*/ 	.byte	0x06
	.zero		1


	//   ....[26]....
        /*0b68*/ 	.word	0x00001f10
        /*0b6c*/ 	.word	0x000000ff
        /*0b70*/ 	.word	0x00032410
        /*0b74*/ 	.short	0x010a
        /*0b76*/ 	.byte	0x28
	.zero		1


	//   ....[27]....
        /*0b78*/ 	.word	0x00001f50
        /*0b7c*/ 	.word	0x000000ff
        /*0b80*/ 	.word	0x00032450
        /*0b84*/ 	.short	0x010a
        /*0b86*/ 	.byte	0x06
	.zero		1


	//   ....[28]....
        /*0b88*/ 	.word	0x00001f90
        /*0b8c*/ 	.word	0x000000ff
        /*0b90*/ 	.word	0x00032450
        /*0b94*/ 	.short	0x010a
        /*0b96*/ 	.byte	0x06
	.zero		1


	//   ....[29]....
        /*0b98*/ 	.word	0x00002900
        /*0b9c*/ 	.word	0x000000ff
        /*0ba0*/ 	.word	0x00000000
        /*0ba4*/ 	.short	0x0101
        /*0ba6*/ 	.byte	0x0a
	.zero		1


	//   ....[30]....
        /*0ba8*/ 	.word	0x00004070
        /*0bac*/ 	.word	0x000000ff
        /*0bb0*/ 	.word	0x00000000
        /*0bb4*/ 	.short	0x0101
        /*0bb6*/ 	.byte	0x06
	.zero		1


	//   ....[31]....
        /*0bb8*/ 	.word	0x00004210
        /*0bbc*/ 	.word	0x000000ff
        /*0bc0*/ 	.word	0x00032430
        /*0bc4*/ 	.short	0x010a
        /*0bc6*/ 	.byte	0x04
	.zero		1


	//   ....[32]....
        /*0bc8*/ 	.word	0x00004250
        /*0bcc*/ 	.word	0x000000ff
        /*0bd0*/ 	.word	0x00032430
        /*0bd4*/ 	.short	0x010a
        /*0bd6*/ 	.byte	0x04
	.zero		1


	//   ....[33]....
        /*0bd8*/ 	.word	0x00004470
        /*0bdc*/ 	.word	0x000000ff
        /*0be0*/ 	.word	0x00032450
        /*0be4*/ 	.short	0x010a
        /*0be6*/ 	.byte	0x04
	.zero		1


	//   ....[34]....
        /*0be8*/ 	.word	0x000044b0
        /*0bec*/ 	.word	0x000000ff
        /*0bf0*/ 	.word	0x00032450
        /*0bf4*/ 	.short	0x010a
        /*0bf6*/ 	.byte	0x04
	.zero		1


	//   ....[35]....
        /*0bf8*/ 	.word	0x00004b90
        /*0bfc*/ 	.word	0x000000ff
        /*0c00*/ 	.word	0x00000000
        /*0c04*/ 	.short	0x0101
        /*0c06*/ 	.byte	0x0a
	.zero		1


	//   ....[36]....
        /*0c08*/ 	.word	0x00006be0
        /*0c0c*/ 	.word	0x000000ff
        /*0c10*/ 	.word	0x00000000
        /*0c14*/ 	.short	0x0101
        /*0c16*/ 	.byte	0x04
	.zero		1


	//   ....[37]....
        /*0c18*/ 	.word	0x00006d10
        /*0c1c*/ 	.word	0x000000ff
        /*0c20*/ 	.word	0x00032430
        /*0c24*/ 	.short	0x010a
        /*0c26*/ 	.byte	0x04
	.zero		1


	//   ....[38]....
        /*0c28*/ 	.word	0x00006d50
        /*0c2c*/ 	.word	0x000000ff
        /*0c30*/ 	.word	0x00032430
        /*0c34*/ 	.short	0x010a
        /*0c36*/ 	.byte	0x04
	.zero		1


	//   ....[39]....
        /*0c38*/ 	.word	0x00006f70
        /*0c3c*/ 	.word	0x000000ff
        /*0c40*/ 	.word	0x00032450
        /*0c44*/ 	.short	0x010a
        /*0c46*/ 	.byte	0x04
	.zero		1


	//   ....[40]....
        /*0c48*/ 	.word	0x00006fb0
        /*0c4c*/ 	.word	0x000000ff
        /*0c50*/ 	.word	0x00032450
        /*0c54*/ 	.short	0x010a
        /*0c56*/ 	.byte	0x04
	.zero		1


	//   ....[41]....
        /*0c58*/ 	.word	0x000076b0
        /*0c5c*/ 	.word	0x000000ff
        /*0c60*/ 	.word	0x00000000
        /*0c64*/ 	.short	0x0101
        /*0c66*/ 	.byte	0x0a
	.zero		1


	//   ....[42]....
        /*0c68*/ 	.word	0x00008f60
        /*0c6c*/ 	.word	0x000000ff
        /*0c70*/ 	.word	0x00000000
        /*0c74*/ 	.short	0x0101
        /*0c76*/ 	.byte	0x04
	.zero		1


	//   ....[43]....
        /*0c78*/ 	.word	0x0000b450
        /*0c7c*/ 	.word	0x000000ff
        /*0c80*/ 	.word	0x00000000
        /*0c84*/ 	.short	0x0101
        /*0c86*/ 	.byte	0x07
	.zero		1


	//   ....[44]....
        /*0c88*/ 	.word	0x0000e560
        /*0c8c*/ 	.word	0x00000019
        /*0c90*/ 	.word	0x00032440
        /*0c94*/ 	.short	0x010a
        /*0c96*/ 	.byte	0x3f
	.zero		1


	//   ....[45]....
        /*0c98*/ 	.word	0x0000ebb0
        /*0c9c*/ 	.word	0x00000019
        /*0ca0*/ 	.word	0x00032430
        /*0ca4*/ 	.short	0x0107
        /*0ca6*/ 	.byte	0x3f
	.zero		1


	//   ....[46]....
        /*0ca8*/ 	.word	0x0000ec80
        /*0cac*/ 	.word	0x00000019
        /*0cb0*/ 	.word	0x00032430
        /*0cb4*/ 	.short	0x0101
        /*0cb6*/ 	.byte	0x3f
	.zero		1


	//   ....[47]....
        /*0cb8*/ 	.word	0x0000f7c0
        /*0cbc*/ 	.word	0x00000016
        /*0cc0*/ 	.word	0x00032400
        /*0cc4*/ 	.short	0x0107
        /*0cc6*/ 	.byte	0x3f
	.zero		1


	//   ....[48]....
        /*0cc8*/ 	.word	0x0000f850
        /*0ccc*/ 	.word	0x00000016
        /*0cd0*/ 	.word	0x00032400
        /*0cd4*/ 	.short	0x0101
        /*0cd6*/ 	.byte	0x3f
	.zero		1


	//   ....[49]....
        /*0cd8*/ 	.word	0x00010380
        /*0cdc*/ 	.word	0x00000016
        /*0ce0*/ 	.word	0x00032410
        /*0ce4*/ 	.short	0x0107
        /*0ce6*/ 	.byte	0x3f
	.zero		1


	//   ....[50]....
        /*0ce8*/ 	.word	0x00010480
        /*0cec*/ 	.word	0x00000016
        /*0cf0*/ 	.word	0x00032410
        /*0cf4*/ 	.short	0x0101
        /*0cf6*/ 	.byte	0x3f
	.zero		1


	//   ....[51]....
        /*0cf8*/ 	.word	0x000104a0
        /*0cfc*/ 	.word	0x00000016
        /*0d00*/ 	.word	0x00032420
        /*0d04*/ 	.short	0x010a
        /*0d06*/ 	.byte	0x3f
	.zero		1


	//   ....[52]....
        /*0d08*/ 	.word	0x00010520
        /*0d0c*/ 	.word	0x00000019
        /*0d10*/ 	.word	0x00032460
        /*0d14*/ 	.short	0x010a
        /*0d16*/ 	.byte	0x3f
	.zero		1


	//   ....[53]....
        /*0d18*/ 	.word	0x00010ca0
        /*0d1c*/ 	.word	0x00000019
        /*0d20*/ 	.word	0x00032450
        /*0d24*/ 	.short	0x0107
        /*0d26*/ 	.byte	0x3f
	.zero		1


	//   ....[54]....
        /*0d28*/ 	.word	0x00010d60
        /*0d2c*/ 	.word	0x00000019
        /*0d30*/ 	.word	0x00032450
        /*0d34*/ 	.short	0x0101
        /*0d36*/ 	.byte	0x3f
	.zero		1


	//   ....[55]....
        /*0d38*/ 	.word	0x00011090
        /*0d3c*/ 	.word	0x0000000a
        /*0d40*/ 	.word	0x00032440
        /*0d44*/ 	.short	0x010a
        /*0d46*/ 	.byte	0x3f
	.zero		1


	//   ....[56]....
        /*0d48*/ 	.word	0x00011460
        /*0d4c*/ 	.word	0x0000000a
        /*0d50*/ 	.word	0x00032430
        /*0d54*/ 	.short	0x0107
        /*0d56*/ 	.byte	0x3f
	.zero		1


	//   ....[57]....
        /*0d58*/ 	.word	0x00011510
        /*0d5c*/ 	.word	0x0000000a
        /*0d60*/ 	.word	0x00032430
        /*0d64*/ 	.short	0x0101
        /*0d66*/ 	.byte	0x3f
	.zero		1


	//   ....[58]....
        /*0d68*/ 	.word	0x00011540
        /*0d6c*/ 	.word	0x0000000a
        /*0d70*/ 	.word	0x00032460
        /*0d74*/ 	.short	0x010a
        /*0d76*/ 	.byte	0x3f
	.zero		1


	//   ....[59]....
        /*0d78*/ 	.word	0x00011a60
        /*0d7c*/ 	.word	0x0000000a
        /*0d80*/ 	.word	0x00032450
        /*0d84*/ 	.short	0x0107
        /*0d86*/ 	.byte	0x3f
	.zero		1


	//   ....[60]....
        /*0d88*/ 	.word	0x00011b10
        /*0d8c*/ 	.word	0x0000000a
        /*0d90*/ 	.word	0x00032450
        /*0d94*/ 	.short	0x0101
        /*0d96*/ 	.byte	0x3f
	.zero		1


	//   ....[61]....
        /*0d98*/ 	.word	0x00012980
        /*0d9c*/ 	.word	0x00000005
        /*0da0*/ 	.word	0x00032420
        /*0da4*/ 	.short	0x010a
        /*0da6*/ 	.byte	0x3f
	.zero		1


	//   ....[62]....
        /*0da8*/ 	.word	0x00012b20
        /*0dac*/ 	.word	0x00000003
        /*0db0*/ 	.word	0x00032440
        /*0db4*/ 	.short	0x010a
        /*0db6*/ 	.byte	0x3f
	.zero		1


	//   ....[63]....
        /*0db8*/ 	.word	0x00012bc0
        /*0dbc*/ 	.word	0x00000005
        /*0dc0*/ 	.word	0x00032440
        /*0dc4*/ 	.short	0x010a
        /*0dc6*/ 	.byte	0x3f
	.zero		1


	//   ....[64]....
        /*0dc8*/ 	.word	0x00012c00
        /*0dcc*/ 	.word	0x00000003
        /*0dd0*/ 	.word	0x00032460
        /*0dd4*/ 	.short	0x010a
        /*0dd6*/ 	.byte	0x3f
	.zero		1


	//   ....[65]....
        /*0dd8*/ 	.word	0x00012c40
        /*0ddc*/ 	.word	0x00000005
        /*0de0*/ 	.word	0x00032460
        /*0de4*/ 	.short	0x010a
        /*0de6*/ 	.byte	0x3f
	.zero		1


	//   ....[66]....
        /*0de8*/ 	.word	0x00012cb0
        /*0dec*/ 	.word	0x00000003
        /*0df0*/ 	.word	0x00032400
        /*0df4*/ 	.short	0x010a
        /*0df6*/ 	.byte	0x3f
	.zero		1


	//   ....[67]....
        /*0df8*/ 	.word	0x00012d10
        /*0dfc*/ 	.word	0x00000003
        /*0e00*/ 	.word	0x00032430
        /*0e04*/ 	.short	0x010a
        /*0e06*/ 	.byte	0x3f
	.zero		1


	//   ....[68]....
        /*0e08*/ 	.word	0x00012d70
        /*0e0c*/ 	.word	0x00000003
        /*0e10*/ 	.word	0x00032410
        /*0e14*/ 	.short	0x010a
        /*0e16*/ 	.byte	0x3f
	.zero		1


	//   ....[69]....
        /*0e18*/ 	.word	0x00012dd0
        /*0e1c*/ 	.word	0x00000003
        /*0e20*/ 	.word	0x00032450
        /*0e24*/ 	.short	0x010a
        /*0e26*/ 	.byte	0x3f
	.zero		1


	//   ....[70]....
        /*0e28*/ 	.word	0x00012e30
        /*0e2c*/ 	.word	0x00000015
        /*0e30*/ 	.word	0x00032430
        /*0e34*/ 	.short	0x010a
        /*0e36*/ 	.byte	0x3f
	.zero		1


	//   ....[71]....
        /*0e38*/ 	.word	0x00012e90
        /*0e3c*/ 	.word	0x00000015
        /*0e40*/ 	.word	0x00032450
        /*0e44*/ 	.short	0x010a
        /*0e46*/ 	.byte	0x3f
	.zero		1


	//   ....[72]....
        /*0e48*/ 	.word	0x00012ef0
        /*0e4c*/ 	.word	0x00000015
        /*0e50*/ 	.word	0x00032430
        /*0e54*/ 	.short	0x010a
        /*0e56*/ 	.byte	0x3f
	.zero		1


	//   ....[73]....
        /*0e58*/ 	.word	0x00012f50
        /*0e5c*/ 	.word	0x00000015
        /*0e60*/ 	.word	0x00032450
        /*0e64*/ 	.short	0x010a
        /*0e66*/ 	.byte	0x3f
	.zero		1


	//   ....[74]....
        /*0e68*/ 	.word	0x00013070
        /*0e6c*/ 	.word	0x00000019
        /*0e70*/ 	.word	0x00032440
        /*0e74*/ 	.short	0x010a
        /*0e76*/ 	.byte	0x3f
	.zero		1


	//   ....[75]....
        /*0e78*/ 	.word	0x00014e90
        /*0e7c*/ 	.word	0x00000016
        /*0e80*/ 	.word	0x00032420
        /*0e84*/ 	.short	0x010a
        /*0e86*/ 	.byte	0x3f
	.zero		1


	//   ....[76]....
        /*0e88*/ 	.word	0x00014ee0
        /*0e8c*/ 	.word	0x00000019
        /*0e90*/ 	.word	0x00032460
        /*0e94*/ 	.short	0x010a
        /*0e96*/ 	.byte	0x3f
	.zero		1


	//   ....[77]....
        /*0e98*/ 	.word	0x00015830
        /*0e9c*/ 	.word	0x0000000a
        /*0ea0*/ 	.word	0x00032440
        /*0ea4*/ 	.short	0x010a
        /*0ea6*/ 	.byte	0x3f
	.zero		1


	//   ....[78]....
        /*0ea8*/ 	.word	0x00015f00
        /*0eac*/ 	.word	0x0000000a
        /*0eb0*/ 	.word	0x00032460
        /*0eb4*/ 	.short	0x010a
        /*0eb6*/ 	.byte	0x3f
	.zero		1


	//   ....[79]....
        /*0eb8*/ 	.word	0x00016fb0
        /*0ebc*/ 	.word	0x00000005
        /*0ec0*/ 	.word	0x00032420
        /*0ec4*/ 	.short	0x010a
        /*0ec6*/ 	.byte	0x3f
	.zero		1


	//   ....[80]....
        /*0ec8*/ 	.word	0x00017150
        /*0ecc*/ 	.word	0x00000003
        /*0ed0*/ 	.word	0x00032440
        /*0ed4*/ 	.short	0x010a
        /*0ed6*/ 	.byte	0x3f
	.zero		1


	//   ....[81]....
        /*0ed8*/ 	.word	0x000171a0
        /*0edc*/ 	.word	0x00000005
        /*0ee0*/ 	.word	0x00032440
        /*0ee4*/ 	.short	0x010a
        /*0ee6*/ 	.byte	0x3f
	.zero		1


	//   ....[82]....
        /*0ee8*/ 	.word	0x000171f0
        /*0eec*/ 	.word	0x00000003
        /*0ef0*/ 	.word	0x00032460
        /*0ef4*/ 	.short	0x010a
        /*0ef6*/ 	.byte	0x3f
	.zero		1


	//----- nvinfo : EIATTR_NUM_MBARRIERS
	.align		4
.L_1594:
        /*0ef8*/ 	.byte	0x03, 0x38
        /*0efa*/ 	.short	0x0017


	//----- nvinfo : EIATTR_EXIT_INSTR_OFFSETS
	.align		4
        /*0efc*/ 	.byte	0x04, 0x1c
        /*0efe*/ 	.short	(.L_1596 - .L_1595)


	//   ....[0]....
.L_1595:
        /*0f00*/ 	.word	0x000009f0


	//   ....[1]....
        /*0f04*/ 	.word	0x0000c8d0


	//   ....[2]....
        /*0f08*/ 	.word	0x00012c90


	//----- nvinfo : EIATTR_MAX_THREADS
	.align		4
.L_1596:
        /*0f0c*/ 	.byte	0x04, 0x05
        /*0f0e*/ 	.short	(.L_1598 - .L_1597)
.L_1597:
        /*0f10*/ 	.word	0x00000180
        /*0f14*/ 	.word	0x00000001
        /*0f18*/ 	.word	0x00000001


	//----- nvinfo : EIATTR_CRS_STACK_SIZE
	.align		4
.L_1598:
        /*0f1c*/ 	.byte	0x04, 0x1e
        /*0f1e*/ 	.short	(.L_1600 - .L_1599)
.L_1599:
        /*0f20*/ 	.word	0x00000000


	//----- nvinfo : EIATTR_CBANK_PARAM_SIZE
	.align		4
.L_1600:
        /*0f24*/ 	.byte	0x03, 0x19
        /*0f26*/ 	.short	0x0bf0


	//----- nvinfo : EIATTR_PARAM_CBANK
	.align		4
        /*0f28*/ 	.byte	0x04, 0x0a
        /*0f2a*/ 	.short	(.L_1602 - .L_1601)
	.align		4
.L_1601:
        /*0f2c*/ 	.word	index@(.nv.constant0._ZN7cutlass13device_kernelIN5flash11enable_sm90INS1_16FlashAttnFwdSm90INS1_25CollectiveMainloopFwdSm90ILi2EN4cute5tupleIJNS5_1CILi1EEES8_S8_EEENS6_IJNS7_ILi128EEENS7_ILi96EEENS7_ILi64EEEEEELi256ENS_10bfloat16_tEfNS_4arch4Sm90ELb1ELb0ELb0ELb1ELb1ELb0ELb1ELb1ELb0ELb1ELb0ELb0EEENS1_21CollectiveEpilogueFwdINS6_IJSA_NS7_ILi256EEESB_EEES9_SE_SG_Li256ELb1ELb1ELb0ELb0EEENS1_36VarlenDynamicPersistentTileSchedulerILi128ELi96ELi256ELi128ELb0ELb1ELb1ELb1ELb1ELb1EEEEEEEEEvNT_6ParamsE)
        /*0f30*/ 	.short	0x0210
        /*0f32*/ 	.short	0x0bf0


	//----- nvinfo : EIATTR_SW_WAR
	.align		4
.L_1602:
        /*0f34*/ 	.byte	0x04, 0x36
        /*0f36*/ 	.short	(.L_1604 - .L_1603)
.L_1603:
        /*0f38*/ 	.word	0x00000008
.L_1604:


//--------------------- .nv.info._ZN7cutlass13device_kernelIN5flash11enable_sm90INS1_16FlashAttnFwdSm90INS1_25CollectiveMainloopFwdSm90ILi2EN4cute5tupleIJNS5_1CILi1EEES8_S8_EEENS6_IJNS7_ILi128EEENS7_ILi96EEENS7_ILi64EEEEEELi256ENS_10bfloat16_tEfNS_4arch4Sm90ELb1ELb0ELb0ELb1ELb1ELb1ELb1ELb1ELb0ELb1ELb0ELb0EEENS1_21CollectiveEpilogueFwdINS6_IJSA_NS7_ILi256EEESB_EEES9_SE_SG_Li256ELb1ELb1ELb0ELb0EEENS1_36VarlenDynamicPersistentTileSchedulerILi128ELi96ELi256ELi128ELb0ELb1ELb1ELb1ELb1ELb1EEEEEEEEEvNT_6ParamsE --------------------------
	.section	.nv.info._ZN7cutlass13device_kernelIN5flash11enable_sm90INS1_16FlashAttnFwdSm90INS1_25CollectiveMainloopFwdSm90ILi2EN4cute5tupleIJNS5_1CILi1EEES8_S8_EEENS6_IJNS7_ILi128EEENS7_ILi96EEENS7_ILi64EEEEEELi256ENS_10bfloat16_tEfNS_4arch4Sm90ELb1ELb0ELb0ELb1ELb1ELb1ELb1ELb1ELb0ELb1ELb0ELb0EEENS1_21CollectiveEpilogueFwdINS6_IJSA_NS7_ILi256EEESB_EEES9_SE_SG_Li256ELb1ELb1ELb0ELb0EEENS1_36VarlenDynamicPersistentTileSchedulerILi128ELi96ELi256ELi128ELb0ELb1ELb1ELb1ELb1ELb1EEEEEEEEEvNT_6ParamsE,"",@"SHT_CUDA_INFO"
	.sectionflags	@""
	.align	4


	//----- nvinfo : EIATTR_CUDA_API_VERSION
	.align		4
        /*0000*/ 	.byte	0x04, 0x37
        /*0002*/ 	.short	(.L_1606 - .L_1605)
.L_1605:
        /*0004*/ 	.word	0x00000082


	//----- nvinfo : EIATTR_KPARAM_INFO
	.align		4
.L_1606:
        /*0008*/ 	.byte	0x04, 0x17
        /*000a*/ 	.short	(.L_1608 - .L_1607)
.L_1607:
        /*000c*/ 	.word	0x00000000
        /*0010*/ 	.short	0x0000
        /*0012*/ 	.short	0x0070
        /*0014*/ 	.byte	0x00, 0xf0, 0x01, 0x2e


	//----- nvinfo : EIATTR_SPARSE_MMA_MASK
	.align		4
.L_1608:
        /*0018*/ 	.byte	0x03, 0x50
        /*001a*/ 	.short	0x0000


	//----- nvinfo : EIATTR_MAXREG_COUNT
	.align		4
        /*001c*/ 	.byte	0x03, 0x1b
        /*001e*/ 	.short	0x00a8


	//----- nvinfo : EIATTR_NUM_BARRIERS
	.align		4
        /*0020*/ 	.byte	0x02, 0x4c
        /*0022*/ 	.byte	0x10
	.zero		1


	//----- nvinfo : EIATTR_EXTERNS
	.align		4
        /*0024*/ 	.byte	0x04, 0x0f
        /*0026*/ 	.short	(.L_1610 - .L_1609)


	//   ....[0]....
	.align		4
.L_1609:
        /*0028*/ 	.word	index@(__assertfail)


	//----- nvinfo : EIATTR_ANNOTATIONS
	.align		4
.L_1610:
        /*002c*/ 	.byte	0x04, 0x55
        /*002e*/ 	.short	(.L_1612 - .L_1611)


	//   ....[0]....
.L_1611:
        /* <DEDUP_REMOVED lines=84> */


	//----- nvinfo : EIATTR_MERCURY_ISA_VERSION
	.align		4
.L_1612:
        /*0560*/ 	.byte	0x03, 0x5f
        /*0562*/ 	.short	0x0101


	//----- nvinfo : EIATTR_UNUSED_LOAD_BYTE_OFFSET
	.align		4
        /*0564*/ 	.byte	0x04, 0x44
        /*0566*/ 	.short	(.L_1614 - .L_1613)


	//   ....[0]....
.L_1613:
        /*0568*/ 	.word	0x00000aa0
        /*056c*/ 	.word	0x0000fff0


	//   ....[1]....
        /*0570*/ 	.word	0x00012a90
        /*0574*/ 	.word	0x0000fff0


	//----- nvinfo : EIATTR_INT_WARP_WIDE_INSTR_OFFSETS
	.align		4
.L_1614:
        /*0578*/ 	.byte	0x04, 0x31
        /*057a*/ 	.short	(.L_1616 - .L_1615)


	//   ....[0]....
.L_1615:
        /*057c*/ 	.word	0x00000130


	//   ....[1]....
        /*0580*/ 	.word	0x00000170


	//   ....[2]....
        /*0584*/ 	.word	0x000001e0


	//   ....[3]....
        /*0588*/ 	.word	0x000001f0


	//   ....[4]....
        /*058c*/ 	.word	0x00018240


	//   ....[5]....
        /*0590*/ 	.word	0x000182d0


	//   ....[6]....
        /*0594*/ 	.word	0x0001c2a0


	//   ....[7]....
        /*0598*/ 	.word	0x0001c330


	//----- nvinfo : EIATTR_COOP_GROUP_MASK_REGIDS
	.align		4
.L_1616:
        /*059c*/ 	.byte	0x04, 0x29
        /*059e*/ 	.short	(.L_1618 - .L_1617)


	//   ....[0]....
.L_1617:
        /*05a0*/ 	.word	0xffffffff


	//   ....[1]....
        /*05a4*/ 	.word	0xffffffff


	//   ....[2]....
        /*05a8*/ 	.word	0xffffffff


	//   ....[3]....
        /*05ac*/ 	.word	0xffffffff


	//   ....[4]....
        /*05b0*/ 	.word	0xffffffff


	//   ....[5]....
        /*05b4*/ 	.word	0xffffffff


	//   ....[6]....
        /*05b8*/ 	.word	0xffffffff


	//   ....[7]....
        /*05bc*/ 	.word	0xffffffff


	//   ....[8]....
        /*05c0*/ 	.word	0xffffffff


	//   ....[9]....
        /*05c4*/ 	.word	0xffffffff


	//   ....[10]....
        /*05c8*/ 	.word	0xffffffff


	//   ....[11]....
        /*05cc*/ 	.word	0xffffffff


	//   ....[12]....
        /*05d0*/ 	.word	0xffffffff


	//   ....[13]....
        /*05d4*/ 	.word	0xffffffff


	//   ....[14]....
        /*05d8*/ 	.word	0xffffffff


	//   ....[15]....
        /*05dc*/ 	.word	0xffffffff


	//   ....[16]....
        /*05e0*/ 	.word	0xffffffff


	//   ....[17]....
        /*05e4*/ 	.word	0xffffffff


	//   ....[18]....
        /*05e8*/ 	.word	0xffffffff


	//   ....[19]....
        /*05ec*/ 	.word	0xffffffff


	//   ....[20]....
        /*05f0*/ 	.word	0xffffffff


	//   ....[21]....
        /*05f4*/ 	.word	0xffffffff


	//   ....[22]....
        /*05f8*/ 	.word	0xffffffff


	//   ....[23]....
        /*05fc*/ 	.word	0xffffffff


	//   ....[24]....
        /*0600*/ 	.word	0xffffffff


	//   ....[25]....
        /*0604*/ 	.word	0xffffffff


	//   ....[26]....
        /*0608*/ 	.word	0xffffffff


	//   ....[27]....
        /*060c*/ 	.word	0xffffffff


	//   ....[28]....
        /*0610*/ 	.word	0xffffffff


	//   ....[29]....
        /*0614*/ 	.word	0xffffffff


	//   ....[30]....
        /*0618*/ 	.word	0xffffffff


	//   ....[31]....
        /*061c*/ 	.word	0xffffffff


	//   ....[32]....
        /*0620*/ 	.word	0xffffffff


	//   ....[33]....
        /*0624*/ 	.word	0xffffffff


	//   ....[34]....
        /*0628*/ 	.word	0xffffffff


	//   ....[35]....
        /*062c*/ 	.word	0xffffffff


	//   ....[36]....
        /*0630*/ 	.word	0xffffffff


	//   ....[37]....
        /*0634*/ 	.word	0xffffffff


	//   ....[38]....
        /*0638*/ 	.word	0xffffffff


	//   ....[39]....
        /*063c*/ 	.word	0xffffffff


	//   ....[40]....
        /*0640*/ 	.word	0xffffffff


	//   ....[41]....
        /*0644*/ 	.word	0xffffffff


	//   ....[42]....
        /*0648*/ 	.word	0xffffffff


	//   ....[43]....
        /*064c*/ 	.word	0xffffffff


	//   ....[44]....
        /*0650*/ 	.word	0xffffffff


	//   ....[45]....
        /*0654*/ 	.word	0xffffffff


	//   ....[46]....
        /*0658*/ 	.word	0xffffffff


	//   ....[47]....
        /*065c*/ 	.word	0xffffffff


	//   ....[48]....
        /*0660*/ 	.word	0xffffffff


	//   ....[49]....
        /*0664*/ 	.word	0xffffffff


	//   ....[50]....
        /*0668*/ 	.word	0xffffffff


	//   ....[51]....
        /*066c*/ 	.word	0xffffffff


	//   ....[52]....
        /*0670*/ 	.word	0xffffffff


	//   ....[53]....
        /*0674*/ 	.word	0xffffffff


	//   ....[54]....
        /*0678*/ 	.word	0xffffffff


	//   ....[55]....
        /*067c*/ 	.word	0xffffffff


	//   ....[56]....
        /*0680*/ 	.word	0xffffffff


	//   ....[57]....
        /*0684*/ 	.word	0xffffffff


	//   ....[58]....
        /*0688*/ 	.word	0xffffffff


	//   ....[59]....
        /*068c*/ 	.word	0xffffffff


	//   ....[60]....
        /*0690*/ 	.word	0xffffffff


	//   ....[61]....
        /*0694*/ 	.word	0xffffffff


	//   ....[62]....
        /*0698*/ 	.word	0xffffffff


	//   ....[63]....
        /*069c*/ 	.word	0xffffffff


	//   ....[64]....
        /*06a0*/ 	.word	0xffffffff


	//   ....[65]....
        /*06a4*/ 	.word	0xffffffff


	//   ....[66]....
        /*06a8*/ 	.word	0xffffffff


	//   ....[67]....
        /*06ac*/ 	.word	0xffffffff


	//   ....[68]....
        /*06b0*/ 	.word	0xffffffff


	//   ....[69]....
        /*06b4*/ 	.word	0xffffffff


	//   ....[70]....
        /*06b8*/ 	.word	0xffffffff


	//   ....[71]....
        /*06bc*/ 	.word	0xffffffff


	//   ....[72]....
        /*06c0*/ 	.word	0xffffffff


	//   ....[73]....
        /*06c4*/ 	.word	0xffffffff


	//   ....[74]....
        /*06c8*/ 	.word	0xffffffff


	//   ....[75]....
        /*06cc*/ 	.word	0xffffffff


	//   ....[76]....
        /*06d0*/ 	.word	0xffffffff


	//   ....[77]....
        /*06d4*/ 	.word	0xffffffff


	//   ....[78]....
        /*06d8*/ 	.word	0xffffffff


	//   ....[79]....
        /*06dc*/ 	.word	0xffffffff


	//   ....[80]....
        /*06e0*/ 	.word	0xffffffff


	//   ....[81]....
        /*06e4*/ 	.word	0xffffffff


	//   ....[82]....
        /*06e8*/ 	.word	0xffffffff


	//   ....[83]....
        /*06ec*/ 	.word	0xffffffff


	//   ....[84]....
        /*06f0*/ 	.word	0xffffffff


	//   ....[85]....
        /*06f4*/ 	.word	0xffffffff


	//   ....[86]....
        /*06f8*/ 	.word	0xffffffff


	//   ....[87]....
        /*06fc*/ 	.word	0xffffffff


	//   ....[88]....
        /*0700*/ 	.word	0xffffffff


	//   ....[89]....
        /*0704*/ 	.word	0xffffffff


	//   ....[90]....
        /*0708*/ 	.word	0xffffffff


	//   ....[91]....
        /*070c*/ 	.word	0xffffffff


	//   ....[92]....
        /*0710*/ 	.word	0xffffffff


	//   ....[93]....
        /*0714*/ 	.word	0xffffffff


	//   ....[94]....
        /*0718*/ 	.word	0xffffffff


	//   ....[95]....
        /*071c*/ 	.word	0xffffffff


	//   ....[96]....
        /*0720*/ 	.word	0xffffffff


	//   ....[97]....
        /*0724*/ 	.word	0xffffffff


	//   ....[98]....
        /*0728*/ 	.word	0xffffffff


	//   ....[99]....
        /*072c*/ 	.word	0xffffffff


	//   ....[100]....
        /*0730*/ 	.word	0xffffffff


	//   ....[101]....
        /*0734*/ 	.word	0xffffffff


	//   ....[102]....
        /*0738*/ 	.word	0xffffffff


	//   ....[103]....
        /*073c*/ 	.word	0xffffffff


	//   ....[104]....
        /*0740*/ 	.word	0xffffffff


	//   ....[105]....
        /*0744*/ 	.word	0xffffffff


	//   ....[106]....
        /*0748*/ 	.word	0xffffffff


	//   ....[107]....
        /*074c*/ 	.word	0xffffffff


	//   ....[108]....
        /*0750*/ 	.word	0xffffffff


	//   ....[109]....
        /*0754*/ 	.word	0xffffffff


	//   ....[110]....
        /*0758*/ 	.word	0xffffffff


	//   ....[111]....
        /*075c*/ 	.word	0xffffffff


	//   ....[112]....
        /*0760*/ 	.word	0xffffffff


	//   ....[113]....
        /*0764*/ 	.word	0xffffffff


	//   ....[114]....
        /*0768*/ 	.word	0xffffffff


	//   ....[115]....
        /*076c*/ 	.word	0xffffffff


	//   ....[116]....
        /*0770*/ 	.word	0xffffffff


	//   ....[117]....
        /*0774*/ 	.word	0xffffffff


	//   ....[118]....
        /*0778*/ 	.word	0xffffffff


	//   ....[119]....
        /*077c*/ 	.word	0xffffffff


	//   ....[120]....
        /*0780*/ 	.word	0xffffffff


	//   ....[121]....
        /*0784*/ 	.word	0xffffffff


	//   ....[122]....
        /*0788*/ 	.word	0xffffffff


	//   ....[123]....
        /*078c*/ 	.word	0xffffffff


	//   ....[124]....
        /*0790*/ 	.word	0xffffffff


	//   ....[125]....
        /*0794*/ 	.word	0xffffffff


	//   ....[126]....
        /*0798*/ 	.word	0xffffffff


	//   ....[127]....
        /*079c*/ 	.word	0xffffffff


	//   ....[128]....
        /*07a0*/ 	.word	0xffffffff


	//   ....[129]....
        /*07a4*/ 	.word	0xffffffff


	//   ....[130]....
        /*07a8*/ 	.word	0xffffffff


	//   ....[131]....
        /*07ac*/ 	.word	0xffffffff


	//   ....[132]....
        /*07b0*/ 	.word	0xffffffff


	//   ....[133]....
        /*07b4*/ 	.word	0xffffffff


	//   ....[134]....
        /*07b8*/ 	.word	0xffffffff


	//   ....[135]....
        /*07bc*/ 	.word	0xffffffff


	//   ....[136]....
        /*07c0*/ 	.word	0xffffffff


	//   ....[137]....
        /*07c4*/ 	.word	0xffffffff


	//   ....[138]....
        /*07c8*/ 	.word	0xffffffff


	//   ....[139]....
        /*07cc*/ 	.word	0xffffffff


	//   ....[140]....
        /*07d0*/ 	.word	0xffffffff


	//   ....[141]....
        /*07d4*/ 	.word	0xffffffff


	//   ....[142]....
        /*07d8*/ 	.word	0xffffffff


	//   ....[143]....
        /*07dc*/ 	.word	0xffffffff


	//   ....[144]....
        /*07e0*/ 	.word	0xffffffff


	//   ....[145]....
        /*07e4*/ 	.word	0xffffffff


	//   ....[146]....
        /*07e8*/ 	.word	0xffffffff


	//   ....[147]....
        /*07ec*/ 	.word	0xffffffff


	//   ....[148]....
        /*07f0*/ 	.word	0xffffffff


	//   ....[149]....
        /*07f4*/ 	.word	0xffffffff


	//   ....[150]....
        /*07f8*/ 	.word	0xffffffff


	//   ....[151]....
        /*07fc*/ 	.word	0xffffffff


	//   ....[152]....
        /*0800*/ 	.word	0xffffffff


	//   ....[153]....
        /*0804*/ 	.word	0xffffffff


	//   ....[154]....
        /*0808*/ 	.word	0xffffffff


	//   ....[155]....
        /*080c*/ 	.word	0xffffffff


	//   ....[156]....
        /*0810*/ 	.word	0xffffffff


	//   ....[157]....
        /*0814*/ 	.word	0xffffffff


	//   ....[158]....
        /*0818*/ 	.word	0xffffffff


	//   ....[159]....
        /*081c*/ 	.word	0xffffffff


	//   ....[160]....
        /*0820*/ 	.word	0xffffffff


	//   ....[161]....
        /*0824*/ 	.word	0xffffffff


	//   ....[162]....
        /*0828*/ 	.word	0xffffffff


	//   ....[163]....
        /*082c*/ 	.word	0xffffffff


	//   ....[164]....
        /*0830*/ 	.word	0xffffffff


	//   ....[165]....
        /*0834*/ 	.word	0xffffffff


	//   ....[166]....
        /*0838*/ 	.word	0xffffffff


	//   ....[167]....
        /*083c*/ 	.word	0xffffffff


	//   ....[168]....
        /*0840*/ 	.word	0xffffffff


	//   ....[169]....
        /*0844*/ 	.word	0xffffffff


	//   ....[170]....
        /*0848*/ 	.word	0xffffffff


	//   ....[171]....
        /*084c*/ 	.word	0xffffffff


	//   ....[172]....
        /*0850*/ 	.word	0xffffffff


	//   ....[173]....
        /*0854*/ 	.word	0xffffffff


	//   ....[174]....
        /*0858*/ 	.word	0xffffffff


	//   ....[175]....
        /*085c*/ 	.word	0xffffffff


	//   ....[176]....
        /*0860*/ 	.word	0xffffffff


	//   ....[177]....
        /*0864*/ 	.word	0xffffffff


	//   ....[178]....
        /*0868*/ 	.word	0xffffffff


	//   ....[179]....
        /*086c*/ 	.word	0xffffffff


	//   ....[180]....
        /*0870*/ 	.word	0xffffffff


	//   ....[181]....
        /*0874*/ 	.word	0xffffffff


	//   ....[182]....
        /*0878*/ 	.word	0xffffffff


	//   ....[183]....
        /*087c*/ 	.word	0xffffffff


	//   ....[184]....
        /*0880*/ 	.word	0xffffffff


	//   ....[185]....
        /*0884*/ 	.word	0xffffffff


	//   ....[186]....
        /*0888*/ 	.word	0xffffffff


	//   ....[187]....
        /*088c*/ 	.word	0xffffffff


	//   ....[188]....
        /*0890*/ 	.word	0xffffffff


	//   ....[189]....
        /*0894*/ 	.word	0xffffffff


	//   ....[190]....
        /*0898*/ 	.word	0xffffffff


	//   ....[191]....
        /*089c*/ 	.word	0xffffffff


	//   ....[192]....
        /*08a0*/ 	.word	0xffffffff


	//   ....[193]....
        /*08a4*/ 	.word	0xffffffff


	//   ....[194]....
        /*08a8*/ 	.word	0xffffffff


	//   ....[195]....
        /*08ac*/ 	.word	0x0500000f


	//   ....[196]....
        /*08b0*/ 	.word	0x0500000f


	//   ....[197]....
        /*08b4*/ 	.word	0x0500000f


	//   ....[198]....
        /*08b8*/ 	.word	0x0500000f


	//   ....[199]....
        /*08bc*/ 	.word	0x0500000f


	//   ....[200]....
        /*08c0*/ 	.word	0x0500000f


	//   ....[201]....
        /*08c4*/ 	.word	0x0500000f


	//   ....[202]....
        /*08c8*/ 	.word	0x0500000f


	//   ....[203]....
        /*08cc*/ 	.word	0x0500000f


	//   ....[204]....
        /*08d0*/ 	.word	0x0500000f


	//   ....[205]....
        /*08d4*/ 	.word	0x0500000f


	//   ....[206]....
        /*08d8*/ 	.word	0x0500000f


	//   ....[207]....
        /*08dc*/ 	.word	0x0500000f


	//   ....[208]....
        /*08e0*/ 	.word	0x0500000f


	//   ....[209]....
        /*08e4*/ 	.word	0x0500000f


	//   ....[210]....
        /*08e8*/ 	.word	0x0500000f


	//   ....[211]....
        /*08ec*/ 	.word	0x0500000f


	//   ....[212]....
        /*08f0*/ 	.word	0x0500000f


	//   ....[213]....
        /*08f4*/ 	.word	0x0500000f


	//   ....[214]....
        /*08f8*/ 	.word	0x0500000f


	//   ....[215]....
        /*08fc*/ 	.word	0x0500000f


	//   ....[216]....
        /*0900*/ 	.word	0x0500000f


	//   ....[217]....
        /*0904*/ 	.word	0x0500000f


	//   ....[218]....
        /*0908*/ 	.word	0x0500000f


	//   ....[219]....
        /*090c*/ 	.word	0x0500000f


	//   ....[220]....
        /*0910*/ 	.word	0x0500000f


	//   ....[221]....
        /*0914*/ 	.word	0x0500000f


	//   ....[222]....
        /*0918*/ 	.word	0x0500000f


	//   ....[223]....
        /*091c*/ 	.word	0x0500000f


	//   ....[224]....
        /*0920*/ 	.word	0x0500000f


	//   ....[225]....
        /*0924*/ 	.word	0x0500000f


	//   ....[226]....
        /*0928*/ 	.word	0x0500000f


	//   ....[227]....
        /*092c*/ 	.word	0x0500000f


	//   ....[228]....
        /*0930*/ 	.word	0x0500000f


	//   ....[229]....
        /*0934*/ 	.word	0x0500000f


	//   ....[230]....
        /*0938*/ 	.word	0x0500000f


	//   ....[231]....
        /*093c*/ 	.word	0x0500000f


	//   ....[232]....
        /*0940*/ 	.word	0x0500000f


	//   ....[233]....
        /*0944*/ 	.word	0x0500000f


	//   ....[234]....
        /*0948*/ 	.word	0x0500000f


	//   ....[235]....
        /*094c*/ 	.word	0x0500000f


	//   ....[236]....
        /*0950*/ 	.word	0x0500000f


	//   ....[237]....
        /*0954*/ 	.word	0x0500000f


	//   ....[238]....
        /*0958*/ 	.word	0x0500000f


	//   ....[239]....
        /*095c*/ 	.word	0x0500000f


	//   ....[240]....
        /*0960*/ 	.word	0x0500000f


	//   ....[241]....
        /*0964*/ 	.word	0x0500000f


	//   ....[242]....
        /*0968*/ 	.word	0x0500000f


	//   ....[243]....
        /*096c*/ 	.word	0x0500000f


	//   ....[244]....
        /*0970*/ 	.word	0x0500000f


	//   ....[245]....
        /*0974*/ 	.word	0x0500000f


	//   ....[246]....
        /*0978*/ 	.word	0x0500000f


	//   ....[247]....
        /*097c*/ 	.word	0x0500000f


	//   ....[248]....
        /*0980*/ 	.word	0x0500000f


	//   ....[249]....
        /*0984*/ 	.word	0x0500000f


	//   ....[250]....
        /*0988*/ 	.word	0x0500000f


	//   ....[251]....
        /*098c*/ 	.word	0x0500000f


	//   ....[252]....
        /*0990*/ 	.word	0x0500000f


	//   ....[253]....
        /*0994*/ 	.word	0x0500000f


	//   ....[254]....
        /*0998*/ 	.word	0x0500000f


	//   ....[255]....
        /*099c*/ 	.word	0x0500000f


	//   ....[0]....
        /*09a0*/ 	.word	0x0500000f


	//   ....[1]....
        /*09a4*/ 	.word	0x0500000f


	//   ....[2]....
        /*09a8*/ 	.word	0x0500000f


	//   ....[3]....
        /*09ac*/ 	.word	0x0500000f


	//   ....[4]....
        /*09b0*/ 	.word	0x0500000f


	//   ....[5]....
        /*09b4*/ 	.word	0x0500000f


	//   ....[6]....
        /*09b8*/ 	.word	0x0500000f


	//   ....[7]....
        /*09bc*/ 	.word	0x0500000f


	//   ....[8]....
        /*09c0*/ 	.word	0x0500000f


	//   ....[9]....
        /*09c4*/ 	.word	0x0500000f


	//   ....[10]....
        /*09c8*/ 	.word	0x0500000f


	//   ....[11]....
        /*09cc*/ 	.word	0x0500000f


	//   ....[12]....
        /*09d0*/ 	.word	0x0500000f


	//   ....[13]....
        /*09d4*/ 	.word	0x0500000f


	//   ....[14]....
        /*09d8*/ 	.word	0x0500000f


	//   ....[15]....
        /*09dc*/ 	.word	0x0500000f


	//   ....[16]....
        /*09e0*/ 	.word	0x0500000f


	//   ....[17]....
        /*09e4*/ 	.word	0x0500000f


	//   ....[18]....
        /*09e8*/ 	.word	0x0500000f


	//   ....[19]....
        /*09ec*/ 	.word	0x0500000f


	//   ....[20]....
        /*09f0*/ 	.word	0x0500000f


	//   ....[21]....
        /*09f4*/ 	.word	0x0500000f


	//   ....[22]....
        /*09f8*/ 	.word	0x0500000f


	//   ....[23]....
        /*09fc*/ 	.word	0x0500000f


	//   ....[24]....
        /*0a00*/ 	.word	0x0500000f


	//   ....[25]....
        /*0a04*/ 	.word	0x0500000f


	//   ....[26]....
        /*0a08*/ 	.word	0x0500000f


	//   ....[27]....
        /*0a0c*/ 	.word	0x0500000f


	//   ....[28]....
        /*0a10*/ 	.word	0x0500000f


	//   ....[29]....
        /*0a14*/ 	.word	0x0500000f


	//   ....[30]....
        /*0a18*/ 	.word	0x0500000f


	//   ....[31]....
        /*0a1c*/ 	.word	0x0500000f


	//   ....[32]....
        /*0a20*/ 	.word	0x0500000f


	//   ....[33]....
        /*0a24*/ 	.word	0x0500000f


	//   ....[34]....
        /*0a28*/ 	.word	0x0500000f


	//   ....[35]....
        /*0a2c*/ 	.word	0x0500000f


	//   ....[36]....
        /*0a30*/ 	.word	0x0500000f


	//   ....[37]....
        /*0a34*/ 	.word	0x0500000f


	//   ....[38]....
        /*0a38*/ 	.word	0x0500000f


	//   ....[39]....
        /*0a3c*/ 	.word	0x0500000f


	//   ....[40]....
        /*0a40*/ 	.word	0x0500000f


	//   ....[41]....
        /*0a44*/ 	.word	0x0500000f


	//   ....[42]....
        /*0a48*/ 	.word	0x0500000f


	//   ....[43]....
        /*0a4c*/ 	.word	0x0500000f


	//   ....[44]....
        /*0a50*/ 	.word	0x0500000f


	//   ....[45]....
        /*0a54*/ 	.word	0x0500000f


	//   ....[46]....
        /*0a58*/ 	.word	0x0500000f


	//   ....[47]....
        /*0a5c*/ 	.word	0x0500000f


	//   ....[48]....
        /*0a60*/ 	.word	0x0500000f


	//   ....[49]....
        /*0a64*/ 	.word	0x0500000f


	//   ....[50]....
        /*0a68*/ 	.word	0x0500000f


	//   ....[51]....
        /*0a6c*/ 	.word	0x0500000f


	//   ....[52]....
        /*0a70*/ 	.word	0x0500000f


	//   ....[53]....
        /*0a74*/ 	.word	0x0500000f


	//   ....[54]....
        /*0a78*/ 	.word	0x0500000f


	//   ....[55]....
        /*0a7c*/ 	.word	0x0500000f


	//   ....[56]....
        /*0a80*/ 	.word	0x0500000f


	//   ....[57]....
        /*0a84*/ 	.word	0x0500000f


	//   ....[58]....
        /*0a88*/ 	.word	0x0500000f


	//   ....[59]....
        /*0a8c*/ 	.word	0x0500000f


	//   ....[60]....
        /*0a90*/ 	.word	0x0500000f


	//   ....[61]....
        /*0a94*/ 	.word	0x0500000f


	//   ....[62]....
        /*0a98*/ 	.word	0x0500000f


	//   ....[63]....
        /*0a9c*/ 	.word	0x0500000f


	//   ....[64]....
        /*0aa0*/ 	.word	0x0500000f


	//   ....[65]....
        /*0aa4*/ 	.word	0x0500000f


	//   ....[66]....
        /*0aa8*/ 	.word	0x0500000f


	//   ....[67]....
        /*0aac*/ 	.word	0x0500000f


	//   ....[68]....
        /*0ab0*/ 	.word	0x0500000f


	//   ....[69]....
        /*0ab4*/ 	.word	0x0500000f


	//   ....[70]....
        /*0ab8*/ 	.word	0x0500000f


	//   ....[71]....
        /*0abc*/ 	.word	0x0500000f


	//   ....[72]....
        /*0ac0*/ 	.word	0x0500000f


	//   ....[73]....
        /*0ac4*/ 	.word	0x0500000f


	//   ....[74]....
        /*0ac8*/ 	.word	0x0500000f


	//   ....[75]....
        /*0acc*/ 	.word	0x0500000f


	//----- nvinfo : EIATTR_COOP_GROUP_INSTR_OFFSETS
	.align		4
.L_1618:
        /*0ad0*/ 	.byte	0x04, 0x28
        /*0ad2*/ 	.short	(.L_1620 - .L_1619)


	//   ....[0]....
.L_1619:
        /*0ad4*/ 	.word	0x00000070


	//   ....[1]....
        /*0ad8*/ 	.word	0x00000140


	//   ....[2]....
        /*0adc*/ 	.word	0x00000190


	//   ....[3]....
        /*0ae0*/ 	.word	0x000003e0


	//   ....[4]....
        /*0ae4*/ 	.word	0x00000540


	//   ....[5]....
        /*0ae8*/ 	.word	0x00000660


	//   ....[6]....
        /*0aec*/ 	.word	0x000007c0


	//   ....[7]....
        /*0af0*/ 	.word	0x00002da0


	//   ....[8]....
        /*0af4*/ 	.word	0x00002db0


	//   ....[9]....
        /*0af8*/ 	.word	0x00003520


	//   ....[10]....
        /*0afc*/ 	.word	0x00003530


	//   ....[11]....
        /*0b00*/ 	.word	0x000041b0


	//   ....[12]....
        /*0b04*/ 	.word	0x000041c0


	//   ....[13]....
        /*0b08*/ 	.word	0x000049b0


	//   ....[14]....
        /*0b0c*/ 	.word	0x000049c0


	//   ....[15]....
        /*0b10*/ 	.word	0x000053f0


	//   ....[16]....
        /*0b14*/ 	.word	0x00005400


	//   ....[17]....
        /*0b18*/ 	.word	0x00005510


	//   ....[18]....
        /*0b1c*/ 	.word	0x00005520


	//   ....[19]....
        /*0b20*/ 	.word	0x00005940


	//   ....[20]....
        /*0b24*/ 	.word	0x00005970


	//   ....[21]....
        /*0b28*/ 	.word	0x00005c40


	//   ....[22]....
        /*0b2c*/ 	.word	0x00005c60


	//   ....[23]....
        /*0b30*/ 	.word	0x00006680


	//   ....[24]....
        /*0b34*/ 	.word	0x00006e60


	//   ....[25]....
        /*0b38*/ 	.word	0x00006e70


	//   ....[26]....
        /*0b3c*/ 	.word	0x00006e80


	//   ....[27]....
        /*0b40*/ 	.word	0x00006e90


	//   ....[28]....
        /*0b44*/ 	.word	0x000071c0


	//   ....[29]....
        /*0b48*/ 	.word	0x000071d0


	//   ....[30]....
        /*0b4c*/ 	.word	0x000071e0


	//   ....[31]....
        /*0b50*/ 	.word	0x000071f0


	//   ....[32]....
        /*0b54*/ 	.word	0x000085c0


	//   ....[33]....
        /*0b58*/ 	.word	0x000085e0


	//   ....[34]....
        /*0b5c*/ 	.word	0x000085f0


	//   ....[35]....
        /*0b60*/ 	.word	0x00008600


	//   ....[36]....
        /*0b64*/ 	.word	0x000086e0


	//   ....[37]....
        /*0b68*/ 	.word	0x000086f0


	//   ....[38]....
        /*0b6c*/ 	.word	0x000087a0


	//   ....[39]....
        /*0b70*/ 	.word	0x000087e0


	//   ....[40]....
        /*0b74*/ 	.word	0x0000ac50


	//   ....[41]....
        /*0b78*/ 	.word	0x0000b120


	//   ....[42]....
        /*0b7c*/ 	.word	0x0000b130


	//   ....[43]....
        /*0b80*/ 	.word	0x0000b150


	//   ....[44]....
        /*0b84*/ 	.word	0x0000b640


	//   ....[45]....
        /*0b88*/ 	.word	0x0000b660


	//   ....[46]....
        /*0b8c*/ 	.word	0x0000d550


	//   ....[47]....
        /*0b90*/ 	.word	0x0000d570


	//   ....[48]....
        /*0b94*/ 	.word	0x0000dba0


	//   ....[49]....
        /*0b98*/ 	.word	0x0000dca0


	//   ....[50]....
        /*0b9c*/ 	.word	0x0000e330


	//   ....[51]....
        /*0ba0*/ 	.word	0x0000e500


	//   ....[52]....
        /*0ba4*/ 	.word	0x000106f0


	//   ....[53]....
        /*0ba8*/ 	.word	0x00010710


	//   ....[54]....
        /*0bac*/ 	.word	0x00010df0


	//   ....[55]....
        /*0bb0*/ 	.word	0x00010f70


	//   ....[56]....
        /*0bb4*/ 	.word	0x00011fe0


	//   ....[57]....
        /*0bb8*/ 	.word	0x00012040


	//   ....[58]....
        /*0bbc*/ 	.word	0x000120a0


	//   ....[59]....
        /*0bc0*/ 	.word	0x000120d0


	//   ....[60]....
        /*0bc4*/ 	.word	0x00013be0


	//   ....[61]....
        /*0bc8*/ 	.word	0x00013c30


	//   ....[62]....
        /*0bcc*/ 	.word	0x00013c80


	//   ....[63]....
        /*0bd0*/ 	.word	0x00013e90


	//   ....[64]....
        /*0bd4*/ 	.word	0x000145e0


	//   ....[65]....
        /*0bd8*/ 	.word	0x00014610


	//   ....[66]....
        /*0bdc*/ 	.word	0x00014790


	//   ....[67]....
        /*0be0*/ 	.word	0x000147b0


	//   ....[68]....
        /*0be4*/ 	.word	0x000148f0


	//   ....[69]....
        /*0be8*/ 	.word	0x00014910


	//   ....[70]....
        /*0bec*/ 	.word	0x00014a60


	//   ....[71]....
        /*0bf0*/ 	.word	0x00014a80


	//   ....[72]....
        /*0bf4*/ 	.word	0x00015400


	//   ....[73]....
        /*0bf8*/ 	.word	0x00015410


	//   ....[74]....
        /*0bfc*/ 	.word	0x000155b0


	//   ....[75]....
        /*0c00*/ 	.word	0x000155c0


	//   ....[76]....
        /*0c04*/ 	.word	0x00015750


	//   ....[77]....
        /*0c08*/ 	.word	0x00015760


	//   ....[78]....
        /*0c0c*/ 	.word	0x000158f0


	//   ....[79]....
        /*0c10*/ 	.word	0x00015900


	//   ....[80]....
        /*0c14*/ 	.word	0x00015af0


	//   ....[81]....
        /*0c18*/ 	.word	0x00015ca0


	//   ....[82]....
        /*0c1c*/ 	.word	0x00015cd0


	//   ....[83]....
        /*0c20*/ 	.word	0x00015d00


	//   ....[84]....
        /*0c24*/ 	.word	0x00015d30


	//   ....[85]....
        /*0c28*/ 	.word	0x00015d60


	//   ....[86]....
        /*0c2c*/ 	.word	0x00015d90


	//   ....[87]....
        /*0c30*/ 	.word	0x00015f00


	//   ....[88]....
        /*0c34*/ 	.word	0x00015f30


	//   ....[89]....
        /*0c38*/ 	.word	0x00015f60


	//   ....[90]....
        /*0c3c*/ 	.word	0x00015f90


	//   ....[91]....
        /*0c40*/ 	.word	0x00015fc0


	//   ....[92]....
        /*0c44*/ 	.word	0x00015ff0


	//   ....[93]....
        /*0c48*/ 	.word	0x00016080


	//   ....[94]....
        /*0c4c*/ 	.word	0x000160e0


	//   ....[95]....
        /*0c50*/ 	.word	0x00016170


	//   ....[96]....
        /*0c54*/ 	.word	0x00016f20


	//   ....[97]....
        /*0c58*/ 	.word	0x00018e60


	//   ....[98]....
        /*0c5c*/ 	.word	0x00018e80


	//   ....[99]....
        /*0c60*/ 	.word	0x00018f10


	//   ....[100]....
        /*0c64*/ 	.word	0x00018f30


	//   ....[101]....
        /*0c68*/ 	.word	0x00018fb0


	//   ....[102]....
        /*0c6c*/ 	.word	0x00018fd0


	//   ....[103]....
        /*0c70*/ 	.word	0x00019050


	//   ....[104]....
        /*0c74*/ 	.word	0x00019070


	//   ....[105]....
        /*0c78*/ 	.word	0x000190f0


	//   ....[106]....
        /*0c7c*/ 	.word	0x00019110


	//   ....[107]....
        /*0c80*/ 	.word	0x00019120


	//   ....[108]....
        /*0c84*/ 	.word	0x00019130


	//   ....[109]....
        /*0c88*/ 	.word	0x000198f0


	//   ....[110]....
        /*0c8c*/ 	.word	0x00019920


	//   ....[111]....
        /*0c90*/ 	.word	0x00019a10


	//   ....[112]....
        /*0c94*/ 	.word	0x00019a20


	//   ....[113]....
        /*0c98*/ 	.word	0x00019ad0


	//   ....[114]....
        /*0c9c*/ 	.word	0x00019ae0


	//   ....[115]....
        /*0ca0*/ 	.word	0x00019b60


	//   ....[116]....
        /*0ca4*/ 	.word	0x00019b70


	//   ....[117]....
        /*0ca8*/ 	.word	0x00019b80


	//   ....[118]....
        /*0cac*/ 	.word	0x00019c20


	//   ....[119]....
        /*0cb0*/ 	.word	0x00019c50


	//   ....[120]....
        /*0cb4*/ 	.word	0x00019cd0


	//   ....[121]....
        /*0cb8*/ 	.word	0x00019d00


	//   ....[122]....
        /*0cbc*/ 	.word	0x00019d20


	//   ....[123]....
        /*0cc0*/ 	.word	0x00019d70


	//   ....[124]....
        /*0cc4*/ 	.word	0x00019d80


	//   ....[125]....
        /*0cc8*/ 	.word	0x0001a460


	//   ....[126]....
        /*0ccc*/ 	.word	0x0001a490


	//   ....[127]....
        /*0cd0*/ 	.word	0x0001a4b0


	//   ....[128]....
        /*0cd4*/ 	.word	0x0001a580


	//   ....[129]....
        /*0cd8*/ 	.word	0x0001a5b0


	//   ....[130]....
        /*0cdc*/ 	.word	0x0001a620


	//   ....[131]....
        /*0ce0*/ 	.word	0x0001a690


	//   ....[132]....
        /*0ce4*/ 	.word	0x0001a6a0


	//   ....[133]....
        /*0ce8*/ 	.word	0x0001a720


	//   ....[134]....
        /*0cec*/ 	.word	0x0001a730


	//   ....[135]....
        /*0cf0*/ 	.word	0x0001a7b0


	//   ....[136]....
        /*0cf4*/ 	.word	0x0001a7c0


	//   ....[137]....
        /*0cf8*/ 	.word	0x0001a840


	//   ....[138]....
        /*0cfc*/ 	.word	0x0001a850


	//   ....[139]....
        /*0d00*/ 	.word	0x0001a8d0


	//   ....[140]....
        /*0d04*/ 	.word	0x0001a8e0


	//   ....[141]....
        /*0d08*/ 	.word	0x0001ae10


	//   ....[142]....
        /*0d0c*/ 	.word	0x0001ae30


	//   ....[143]....
        /*0d10*/ 	.word	0x0001ae80


	//   ....[144]....
        /*0d14*/ 	.word	0x0001af40


	//   ....[145]....
        /*0d18*/ 	.word	0x0001af50


	//   ....[146]....
        /*0d1c*/ 	.word	0x0001af80


	//   ....[147]....
        /*0d20*/ 	.word	0x0001b010


	//   ....[148]....
        /*0d24*/ 	.word	0x0001b0c0


	//   ....[149]....
        /*0d28*/ 	.word	0x0001b0d0


	//   ....[150]....
        /*0d2c*/ 	.word	0x0001b100


	//   ....[151]....
        /*0d30*/ 	.word	0x0001b110


	//   ....[152]....
        /*0d34*/ 	.word	0x0001b1a0


	//   ....[153]....
        /*0d38*/ 	.word	0x0001b8d0


	//   ....[154]....
        /*0d3c*/ 	.word	0x0001b8f0


	//   ....[155]....
        /*0d40*/ 	.word	0x0001b940


	//   ....[156]....
        /*0d44*/ 	.word	0x0001b950


	//   ....[157]....
        /*0d48*/ 	.word	0x0001b990


	//   ....[158]....
        /*0d4c*/ 	.word	0x0001b9a0


	//   ....[159]....
        /*0d50*/ 	.word	0x0001b9e0


	//   ....[160]....
        /*0d54*/ 	.word	0x0001b9f0


	//   ....[161]....
        /*0d58*/ 	.word	0x0001ba30


	//   ....[162]....
        /*0d5c*/ 	.word	0x0001ba40


	//   ....[163]....
        /*0d60*/ 	.word	0x0001ba50


	//   ....[164]....
        /*0d64*/ 	.word	0x0001ba90


	//   ....[165]....
        /*0d68*/ 	.word	0x0001bdd0


	//   ....[166]....
        /*0d6c*/ 	.word	0x0001bdf0


	//   ....[167]....
        /*0d70*/ 	.word	0x0001be00


	//   ....[168]....
        /*0d74*/ 	.word	0x0001be10


	//   ....[169]....
        /*0d78*/ 	.word	0x0001be30


	//   ....[170]....
        /*0d7c*/ 	.word	0x0001bea0


	//   ....[171]....
        /*0d80*/ 	.word	0x0001bf10


	//   ....[172]....
        /*0d84*/ 	.word	0x0001bf30


	//   ....[173]....
        /*0d88*/ 	.word	0x0001bf40


	//   ....[174]....
        /*0d8c*/ 	.word	0x0001bfa0


	//   ....[175]....
        /*0d90*/ 	.word	0x0001bfc0


	//   ....[176]....
        /*0d94*/ 	.word	0x0001c020


	//   ....[177]....
        /*0d98*/ 	.word	0x0001c520


	//   ....[178]....
        /*0d9c*/ 	.word	0x0001c550


	//   ....[179]....
        /*0da0*/ 	.word	0x0001c580


	//   ....[180]....
        /*0da4*/ 	.word	0x0001c5b0


	//   ....[181]....
        /*0da8*/ 	.word	0x0001c5e0


	//   ....[182]....
        /*0dac*/ 	.word	0x0001c610


	//   ....[183]....
        /*0db0*/ 	.word	0x0001c640


	//   ....[184]....
        /*0db4*/ 	.word	0x0001c670


	//   ....[185]....
        /*0db8*/ 	.word	0x0001c7f0


	//   ....[186]....
        /*0dbc*/ 	.word	0x0001c820


	//   ....[187]....
        /*0dc0*/ 	.word	0x0001c850


	//   ....[188]....
        /*0dc4*/ 	.word	0x0001c880


	//   ....[189]....
        /*0dc8*/ 	.word	0x0001c8b0


	//   ....[190]....
        /*0dcc*/ 	.word	0x0001c8e0


	//   ....[191]....
        /*0dd0*/ 	.word	0x0001c9a0


	//   ....[192]....
        /*0dd4*/ 	.word	0x0001c9c0


	//   ....[193]....
        /*0dd8*/ 	.word	0x0001ca30


	//   ....[194]....
        /*0ddc*/ 	.word	0x0001d0d0


	//   ....[195]....
        /*0de0*/ 	.word	0x0001d3f0


	//   ....[196]....
        /*0de4*/ 	.word	0x0001d480


	//   ....[197]....
        /*0de8*/ 	.word	0x0001d510


	//   ....[198]....
        /*0dec*/ 	.word	0x0001d5a0


	//   ....[199]....
        /*0df0*/ 	.word	0x0001d680


	//   ....[200]....
        /*0df4*/ 	.word	0x0001d710


	//   ....[201]....
        /*0df8*/ 	.word	0x0001d7a0


	//   ....[202]....
        /*0dfc*/ 	.word	0x0001d830


	//   ....[203]....
        /*0e00*/ 	.word	0x0001d920


	//   ....[204]....
        /*0e04*/ 	.word	0x0001d9b0


	//   ....[205]....
        /*0e08*/ 	.word	0x0001da40


	//   ....[206]....
        /*0e0c*/ 	.word	0x0001dad0


	//   ....[207]....
        /*0e10*/ 	.word	0x0001dba0


	//   ....[208]....
        /*0e14*/ 	.word	0x0001dc40


	//   ....[209]....
        /*0e18*/ 	.word	0x0001dcd0


	//   ....[210]....
        /*0e1c*/ 	.word	0x0001dd20


	//   ....[211]....
        /*0e20*/ 	.word	0x0001dd70


	//   ....[212]....
        /*0e24*/ 	.word	0x0001de00


	//   ....[213]....
        /*0e28*/ 	.word	0x0001de90


	//   ....[214]....
        /*0e2c*/ 	.word	0x0001dee0


	//   ....[215]....
        /*0e30*/ 	.word	0x0001df30


	//   ....[216]....
        /*0e34*/ 	.word	0x0001e020


	//   ....[217]....
        /*0e38*/ 	.word	0x0001e0d0


	//   ....[218]....
        /*0e3c*/ 	.word	0x0001e150


	//   ....[219]....
        /*0e40*/ 	.word	0x0001e1d0


	//   ....[220]....
        /*0e44*/ 	.word	0x0001e270


	//   ....[221]....
        /*0e48*/ 	.word	0x0001e310


	//   ....[222]....
        /*0e4c*/ 	.word	0x0001e390


	//   ....[223]....
        /*0e50*/ 	.word	0x0001e4a0


	//   ....[224]....
        /*0e54*/ 	.word	0x0001e820


	//   ....[225]....
        /*0e58*/ 	.word	0x0001e870


	//   ....[226]....
        /*0e5c*/ 	.word	0x0001e900


	//   ....[227]....
        /*0e60*/ 	.word	0x0001e990


	//   ....[228]....
        /*0e64*/ 	.word	0x0001ea20


	//   ....[229]....
        /*0e68*/ 	.word	0x0001eab0


	//   ....[230]....
        /*0e6c*/ 	.word	0x0001eb40


	//   ....[231]....
        /*0e70*/ 	.word	0x0001ebd0


	//   ....[232]....
        /*0e74*/ 	.word	0x0001ec90


	//   ....[233]....
        /*0e78*/ 	.word	0x0001ef70


	//   ....[234]....
        /*0e7c*/ 	.word	0x0001f060


	//   ....[235]....
        /*0e80*/ 	.word	0x0001f100


	//   ....[236]....
        /*0e84*/ 	.word	0x0001f160


	//   ....[237]....
        /*0e88*/ 	.word	0x0001f250


	//   ....[238]....
        /*0e8c*/ 	.word	0x0001f2c0


	//   ....[239]....
        /*0e90*/ 	.word	0x0001f3b0


	//   ....[240]....
        /*0e94*/ 	.word	0x0001f420


	//   ....[241]....
        /*0e98*/ 	.word	0x0001f510


	//   ....[242]....
        /*0e9c*/ 	.word	0x0001f580


	//   ....[243]....
        /*0ea0*/ 	.word	0x0001f670


	//   ....[244]....
        /*0ea4*/ 	.word	0x0001f6e0


	//   ....[245]....
        /*0ea8*/ 	.word	0x0001f780


	//   ....[246]....
        /*0eac*/ 	.word	0x0001f870


	//   ....[247]....
        /*0eb0*/ 	.word	0x0001f920


	//   ....[248]....
        /*0eb4*/ 	.word	0x0001f980


	//   ....[249]....
        /*0eb8*/ 	.word	0x0001fa70


	//   ....[250]....
        /*0ebc*/ 	.word	0x0001fad0


	//   ....[251]....
        /*0ec0*/ 	.word	0x0001fbf0


	//   ....[252]....
        /*0ec4*/ 	.word	0x0001fc50


	//   ....[253]....
        /*0ec8*/ 	.word	0x0001fd40


	//   ....[254]....
        /*0ecc*/ 	.word	0x0001fda0


	//   ....[255]....
        /*0ed0*/ 	.word	0x0001fe40


	//   ....[0]....
        /*0ed4*/ 	.word	0x0001ff10


	//   ....[1]....
        /*0ed8*/ 	.word	0x0001ffb0


	//   ....[2]....
        /*0edc*/ 	.word	0x00020080


	//   ....[3]....
        /*0ee0*/ 	.word	0x00020120


	//   ....[4]....
        /*0ee4*/ 	.word	0x000201d0


	//   ....[5]....
        /*0ee8*/ 	.word	0x00020270


	//   ....[6]....
        /*0eec*/ 	.word	0x000204e0


	//   ....[7]....
        /*0ef0*/ 	.word	0x000205a0


	//   ....[8]....
        /*0ef4*/ 	.word	0x00020660


	//   ....[9]....
        /*0ef8*/ 	.word	0x00020750


	//   ....[10]....
        /*0efc*/ 	.word	0x00020810


	//   ....[11]....
        /*0f00*/ 	.word	0x000208d0


	//   ....[12]....
        /*0f04*/ 	.word	0x00020990


	//   ....[13]....
        /*0f08*/ 	.word	0x00020a50


	//   ....[14]....
        /*0f0c*/ 	.word	0x00020b10


	//   ....[15]....
        /*0f10*/ 	.word	0x00020bd0


	//   ....[16]....
        /*0f14*/ 	.word	0x00020c90


	//   ....[17]....
        /*0f18*/ 	.word	0x00020d50


	//   ....[18]....
        /*0f1c*/ 	.word	0x00020e10


	//   ....[19]....
        /*0f20*/ 	.word	0x00020ec0


	//   ....[20]....
        /*0f24*/ 	.word	0x00020f20


	//   ....[21]....
        /*0f28*/ 	.word	0x00021000


	//   ....[22]....
        /*0f2c*/ 	.word	0x00021140


	//   ....[23]....
        /*0f30*/ 	.word	0x00021220


	//   ....[24]....
        /*0f34*/ 	.word	0x000212b0


	//   ....[25]....
        /*0f38*/ 	.word	0x000213c0


	//   ....[26]....
        /*0f3c*/ 	.word	0x00021420


	//   ....[27]....
        /*0f40*/ 	.word	0x00021530


	//   ....[28]....
        /*0f44*/ 	.word	0x00021590


	//   ....[29]....
        /*0f48*/ 	.word	0x000216a0


	//   ....[30]....
        /*0f4c*/ 	.word	0x00021700


	//   ....[31]....
        /*0f50*/ 	.word	0x00021810


	//   ....[32]....
        /*0f54*/ 	.word	0x00021870


	//   ....[33]....
        /*0f58*/ 	.word	0x00021930


	//   ....[34]....
        /*0f5c*/ 	.word	0x00021a90


	//   ....[35]....
        /*0f60*/ 	.word	0x00021b30


	//   ....[36]....
        /*0f64*/ 	.word	0x00021b90


	//   ....[37]....
        /*0f68*/ 	.word	0x00021c40


	//   ....[38]....
        /*0f6c*/ 	.word	0x00021ca0


	//   ....[39]....
        /*0f70*/ 	.word	0x00021d50


	//   ....[40]....
        /*0f74*/ 	.word	0x00021db0


	//   ....[41]....
        /*0f78*/ 	.word	0x00021e60


	//   ....[42]....
        /*0f7c*/ 	.word	0x00021ec0


	//   ....[43]....
        /*0f80*/ 	.word	0x00021f70


	//   ....[44]....
        /*0f84*/ 	.word	0x00021fd0


	//   ....[45]....
        /*0f88*/ 	.word	0x00022080


	//   ....[46]....
        /*0f8c*/ 	.word	0x00022170


	//   ....[47]....
        /*0f90*/ 	.word	0x00022210


	//   ....[48]....
        /*0f94*/ 	.word	0x00022270


	//   ....[49]....
        /*0f98*/ 	.word	0x00022340


	//   ....[50]....
        /*0f9c*/ 	.word	0x000223a0


	//   ....[51]....
        /*0fa0*/ 	.word	0x00022470


	//   ....[52]....
        /*0fa4*/ 	.word	0x000224d0


	//   ....[53]....
        /*0fa8*/ 	.word	0x000225a0


	//   ....[54]....
        /*0fac*/ 	.word	0x00022600


	//   ....[55]....
        /*0fb0*/ 	.word	0x000226d0


	//   ....[56]....
        /*0fb4*/ 	.word	0x00022730


	//   ....[57]....
        /*0fb8*/ 	.word	0x00022800


	//   ....[58]....
        /*0fbc*/ 	.word	0x00022890


	//   ....[59]....
        /*0fc0*/ 	.word	0x00022930


	//   ....[60]....
        /*0fc4*/ 	.word	0x00022a50


	//   ....[61]....
        /*0fc8*/ 	.word	0x00022ac0


	//   ....[62]....
        /*0fcc*/ 	.word	0x00022b30


	//   ....[63]....
        /*0fd0*/ 	.word	0x00022ba0


	//   ....[64]....
        /*0fd4*/ 	.word	0x00022c10


	//   ....[65]....
        /*0fd8*/ 	.word	0x00022c90


	//   ....[66]....
        /*0fdc*/ 	.word	0x00022d20


	//   ....[67]....
        /*0fe0*/ 	.word	0x00022db0


	//   ....[68]....
        /*0fe4*/ 	.word	0x00022e20


	//   ....[69]....
        /*0fe8*/ 	.word	0x00022e90


	//   ....[70]....
        /*0fec*/ 	.word	0x00022f00


	//   ....[71]....
        /*0ff0*/ 	.word	0x00022f80


	//   ....[72]....
        /*0ff4*/ 	.word	0x00022ff0


	//   ....[73]....
        /*0ff8*/ 	.word	0x00023090


	//   ....[74]....
        /*0ffc*/ 	.word	0x00023120


	//   ....[75]....
        /*1000*/ 	.word	0x00023240


	//----- nvinfo : EIATTR_REG_RECONFIG
	.align		4
.L_1620:
        /*1004*/ 	.byte	0x01, 0x54
	.zero		2


	//----- nvinfo : EIATTR_SYSCALL_OFFSETS
	.align		4
        /*1008*/ 	.byte	0x04, 0x46
        /*100a*/ 	.short	(.L_1622 - .L_1621)


	//   ....[0]....
.L_1621:
        /*100c*/ 	.word	0x000018d0


	//   ....[1]....
        /*1010*/ 	.word	0x00001a20


	//   ....[2]....
        /*1014*/ 	.word	0x00006870


	//   ....[3]....
        /*1018*/ 	.word	0x00006b90


	//   ....[4]....
        /*101c*/ 	.word	0x00018430


	//   ....[5]....
        /*1020*/ 	.word	0x00018580


	//   ....[6]....
        /*1024*/ 	.word	0x00018670


	//   ....[7]....
        /*1028*/ 	.word	0x000194f0


	//   ....[8]....
        /*102c*/ 	.word	0x0001a050


	//----- nvinfo : EIATTR_MBARRIER_INSTR_OFFSETS
	.align		4
.L_1622:
        /*1030*/ 	.byte	0x04, 0x39
        /*1032*/ 	.short	(.L_1624 - .L_1623)


	//   ....[0]....
.L_1623:
        /*1034*/ 	.word	0x00000280
        /*1038*/ 	.word	0x000000ff
        /*103c*/ 	.word	0x00032400
        /*1040*/ 	.short	0x0100
        /*1042*/ 	.byte	0x08
	.zero		1


	//   ....[1]....
        /*1044*/ 	.word	0x00000290
        /*1048*/ 	.word	0x000000ff
        /*104c*/ 	.word	0x00032410
        /*1050*/ 	.short	0x0100
        /*1052*/ 	.byte	0x08
	.zero		1


	//   ....[2]....
        /*1054*/ 	.word	0x000002a0
        /*1058*/ 	.word	0x000000ff
        /*105c*/ 	.word	0x00032420
        /*1060*/ 	.short	0x0100
        /*1062*/ 	.byte	0x08
	.zero		1


	//   ....[3]....
        /*1064*/ 	.word	0x00000390
        /*1068*/ 	.word	0x000000ff
        /*106c*/ 	.word	0x00032430
        /*1070*/ 	.short	0x0100
        /*1072*/ 	.byte	0x08
	.zero		1


	//   ....[4]....
        /*1074*/ 	.word	0x000003a0
        /*1078*/ 	.word	0x000000ff
        /*107c*/ 	.word	0x00032440
        /*1080*/ 	.short	0x0100
        /*1082*/ 	.byte	0x08
	.zero		1


	//   ....[5]....
        /*1084*/ 	.word	0x000003b0
        /*1088*/ 	.word	0x000000ff
        /*108c*/ 	.word	0x00032438
        /*1090*/ 	.short	0x0100
        /*1092*/ 	.byte	0x08
	.zero		1


	//   ....[6]....
        /*1094*/ 	.word	0x000003c0
        /*1098*/ 	.word	0x000000ff
        /*109c*/ 	.word	0x00032448
        /*10a0*/ 	.short	0x0100
        /*10a2*/ 	.byte	0x08
	.zero		1


	//   ....[7]....
        /*10a4*/ 	.word	0x000004f0
        /*10a8*/ 	.word	0x000000ff
        /*10ac*/ 	.word	0x00032450
        /*10b0*/ 	.short	0x0100
        /*10b2*/ 	.byte	0x08
	.zero		1


	//   ....[8]....
        /*10b4*/ 	.word	0x00000500
        /*10b8*/ 	.word	0x000000ff
        /*10bc*/ 	.word	0x00032460
        /*10c0*/ 	.short	0x0100
        /*10c2*/ 	.byte	0x08
	.zero		1


	//   ....[9]....
        /*10c4*/ 	.word	0x00000510
        /*10c8*/ 	.word	0x000000ff
        /*10cc*/ 	.word	0x00032458
        /*10d0*/ 	.short	0x0100
        /*10d2*/ 	.byte	0x08
	.zero		1


	//   ....[10]....
        /*10d4*/ 	.word	0x00000520
        /*10d8*/ 	.word	0x000000ff
        /*10dc*/ 	.word	0x00032468
        /*10e0*/ 	.short	0x0100
        /*10e2*/ 	.byte	0x08
	.zero		1


	//   ....[11]....
        /*10e4*/ 	.word	0x00000610
        /*10e8*/ 	.word	0x000000ff
        /*10ec*/ 	.word	0x00032470
        /*10f0*/ 	.short	0x0100
        /*10f2*/ 	.byte	0x06
	.zero		1


	//   ....[12]....
        /*10f4*/ 	.word	0x00000620
        /*10f8*/ 	.word	0x000000ff
        /*10fc*/ 	.word	0x00032480
        /*1100*/ 	.short	0x0100
        /*1102*/ 	.byte	0x06
	.zero		1


	//   ....[13]....
        /*1104*/ 	.word	0x00000630
        /*1108*/ 	.word	0x000000ff
        /*110c*/ 	.word	0x00032478
        /*1110*/ 	.short	0x0100
        /*1112*/ 	.byte	0x06
	.zero		1


	//   ....[14]....
        /*1114*/ 	.word	0x00000640
        /*1118*/ 	.word	0x000000ff
        /*111c*/ 	.word	0x00032488
        /*1120*/ 	.short	0x0100
        /*1122*/ 	.byte	0x06
	.zero		1


	//   ....[15]....
        /*1124*/ 	.word	0x00000770
        /*1128*/ 	.word	0x000000ff
        /*112c*/ 	.word	0x00032490
        /*1130*/ 	.short	0x0100
        /*1132*/ 	.byte	0x08
	.zero		1


	//   ....[16]....
        /*1134*/ 	.word	0x00000780
        /*1138*/ 	.word	0x000000ff
        /*113c*/ 	.word	0x000324a0
        /*1140*/ 	.short	0x0100
        /*1142*/ 	.byte	0x08
	.zero		1


	//   ....[17]....
        /*1144*/ 	.word	0x00000790
        /*1148*/ 	.word	0x000000ff
        /*114c*/ 	.word	0x00032498
        /*1150*/ 	.short	0x0100
        /*1152*/ 	.byte	0x08
	.zero		1


	//   ....[18]....
        /*1154*/ 	.word	0x000007a0
        /*1158*/ 	.word	0x000000ff
        /*115c*/ 	.word	0x000324a8
        /*1160*/ 	.short	0x0100
        /*1162*/ 	.byte	0x08
	.zero		1


	//   ....[19]....
        /*1164*/ 	.word	0x000008d0
        /*1168*/ 	.word	0x000000ff
        /*116c*/ 	.word	0x000324b0
        /*1170*/ 	.short	0x0100
        /*1172*/ 	.byte	0x08
	.zero		1


	//   ....[20]....
        /*1174*/ 	.word	0x000008e0
        /*1178*/ 	.word	0x000000ff
        /*117c*/ 	.word	0x000324c0
        /*1180*/ 	.short	0x0100
        /*1182*/ 	.byte	0x08
	.zero		1


	//   ....[21]....
        /*1184*/ 	.word	0x000008f0
        /*1188*/ 	.word	0x000000ff
        /*118c*/ 	.word	0x000324b8
        /*1190*/ 	.short	0x0100
        /*1192*/ 	.byte	0x08
	.zero		1


	//   ....[22]....
        /*1194*/ 	.word	0x00000900
        /*1198*/ 	.word	0x000000ff
        /*119c*/ 	.word	0x000324c8
        /*11a0*/ 	.short	0x0100
        /*11a2*/ 	.byte	0x08
	.zero		1


	//   ....[23]....
        /*11a4*/ 	.word	0x00002d50
        /*11a8*/ 	.word	0x00000056
        /*11ac*/ 	.word	0x00032490
        /*11b0*/ 	.short	0x010a
        /*11b2*/ 	.byte	0x3f
	.zero		1


	//   ....[24]....
        /*11b4*/ 	.word	0x00004150
        /*11b8*/ 	.word	0x00000056
        /*11bc*/ 	.word	0x00032490
        /*11c0*/ 	.short	0x010a
        /*11c2*/ 	.byte	0x3f
	.zero		1


	//   ....[25]....
        /*11c4*/ 	.word	0x00005230
        /*11c8*/ 	.word	0x00000056
        /*11cc*/ 	.word	0x00032490
        /*11d0*/ 	.short	0x010a
        /*11d2*/ 	.byte	0x3f
	.zero		1


	//   ....[26]....
        /*11d4*/ 	.word	0x000056f0
        /*11d8*/ 	.word	0x00000008
        /*11dc*/ 	.word	0x00000000
        /*11e0*/ 	.short	0x0101
        /*11e2*/ 	.byte	0x3f
	.zero		1


	//   ....[27]....
        /*11e4*/ 	.word	0x00005730
        /*11e8*/ 	.word	0x00000056
        /*11ec*/ 	.word	0x000324b0
        /*11f0*/ 	.short	0x010a
        /*11f2*/ 	.byte	0x3f
	.zero		1


	//   ....[28]....
        /*11f4*/ 	.word	0x00005fd0
        /*11f8*/ 	.word	0x00000056
        /*11fc*/ 	.word	0x00000000
        /*1200*/ 	.short	0x0101
        /*1202*/ 	.byte	0x3f
	.zero		1


	//   ....[29]....
        /*1204*/ 	.word	0x00006910
        /*1208*/ 	.word	0x00000016
        /*120c*/ 	.word	0x00032400
        /*1210*/ 	.short	0x010a
        /*1212*/ 	.byte	0x3f
	.zero		1


	//   ....[30]....
        /*1214*/ 	.word	0x00006960
        /*1218*/ 	.word	0x00000016
        /*121c*/ 	.word	0x00032400
        /*1220*/ 	.short	0x010a
        /*1222*/ 	.byte	0x3f
	.zero		1


	//   ....[31]....
        /*1224*/ 	.word	0x00007460
        /*1228*/ 	.word	0x00000016
        /*122c*/ 	.word	0x00032400
        /*1230*/ 	.short	0x010a
        /*1232*/ 	.byte	0x3f
	.zero		1


	//   ....[32]....
        /*1234*/ 	.word	0x00008a60
        /*1238*/ 	.word	0x00000016
        /*123c*/ 	.word	0x00032400
        /*1240*/ 	.short	0x010a
        /*1242*/ 	.byte	0x3f
	.zero		1


	//   ....[33]....
        /*1244*/ 	.word	0x00009ab0
        /*1248*/ 	.word	0x00000009
        /*124c*/ 	.word	0x00032430
        /*1250*/ 	.short	0x010a
        /*1252*/ 	.byte	0x3f
	.zero		1


	//   ....[34]....
        /*1254*/ 	.word	0x00009b40
        /*1258*/ 	.word	0x00000009
        /*125c*/ 	.word	0x00032430
        /*1260*/ 	.short	0x010a
        /*1262*/ 	.byte	0x3f
	.zero		1


	//   ....[35]....
        /*1264*/ 	.word	0x00009e70
        /*1268*/ 	.word	0x00000016
        /*126c*/ 	.word	0x00032410
        /*1270*/ 	.short	0x010a
        /*1272*/ 	.byte	0x3f
	.zero		1


	//   ....[36]....
        /*1274*/ 	.word	0x00009ec0
        /*1278*/ 	.word	0x00000009
        /*127c*/ 	.word	0x00032450
        /*1280*/ 	.short	0x010a
        /*1282*/ 	.byte	0x3f
	.zero		1


	//   ....[37]....
        /*1284*/ 	.word	0x00009f00
        /*1288*/ 	.word	0x00000009
        /*128c*/ 	.word	0x00032450
        /*1290*/ 	.short	0x010a
        /*1292*/ 	.byte	0x3f
	.zero		1


	//   ....[38]....
        /*1294*/ 	.word	0x0000b920
        /*1298*/ 	.word	0x00000006
        /*129c*/ 	.word	0x00000000
        /*12a0*/ 	.short	0x0101
        /*12a2*/ 	.byte	0x3f
	.zero		1


	//   ....[39]....
        /*12a4*/ 	.word	0x0000c530
        /*12a8*/ 	.word	0x00000009
        /*12ac*/ 	.word	0x00000000
        /*12b0*/ 	.short	0x0101
        /*12b2*/ 	.byte	0x3f
	.zero		1


	//   ....[40]....
        /*12b4*/ 	.word	0x0000c660
        /*12b8*/ 	.word	0x0000000a
        /*12bc*/ 	.word	0x00032430
        /*12c0*/ 	.short	0x010a
        /*12c2*/ 	.byte	0x3f
	.zero		1


	//   ....[41]....
        /*12c4*/ 	.word	0x0000c6d0
        /*12c8*/ 	.word	0x0000000a
        /*12cc*/ 	.word	0x00032430
        /*12d0*/ 	.short	0x010a
        /*12d2*/ 	.byte	0x3f
	.zero		1


	//   ....[42]....
        /*12d4*/ 	.word	0x0000c970
        /*12d8*/ 	.word	0x0000000a
        /*12dc*/ 	.word	0x00032450
        /*12e0*/ 	.short	0x010a
        /*12e2*/ 	.byte	0x3f
	.zero		1


	//   ....[43]....
        /*12e4*/ 	.word	0x0000c9b0
        /*12e8*/ 	.word	0x0000000a
        /*12ec*/ 	.word	0x00032450
        /*12f0*/ 	.short	0x010a
        /*12f2*/ 	.byte	0x3f
	.zero		1


	//   ....[44]....
        /*12f4*/ 	.word	0x0000ecc0
        /*12f8*/ 	.word	0x0000000c
        /*12fc*/ 	.word	0x00000000
        /*1300*/ 	.short	0x0101
        /*1302*/ 	.byte	0x3f
	.zero		1


	//   ....[45]....
        /*1304*/ 	.word	0x0000f670
        /*1308*/ 	.word	0x0000000a
        /*130c*/ 	.word	0x00000000
        /*1310*/ 	.short	0x0101
        /*1312*/ 	.byte	0x3f
	.zero		1


	//   ....[46]....
        /*1314*/ 	.word	0x0000f770
        /*1318*/ 	.word	0x0000000a
        /*131c*/ 	.word	0x00032430
        /*1320*/ 	.short	0x010a
        /*1322*/ 	.byte	0x3f
	.zero		1


	//   ....[47]....
        /*1324*/ 	.word	0x0000f7e0
        /*1328*/ 	.word	0x0000000a
        /*132c*/ 	.word	0x00032430
        /*1330*/ 	.short	0x010a
        /*1332*/ 	.byte	0x3f
	.zero		1


	//   ....[48]....
        /*1334*/ 	.word	0x0000fa80
        /*1338*/ 	.word	0x0000000a
        /*133c*/ 	.word	0x00032450
        /*1340*/ 	.short	0x010a
        /*1342*/ 	.byte	0x3f
	.zero		1


	//   ....[49]....
        /*1344*/ 	.word	0x0000fac0
        /*1348*/ 	.word	0x0000000a
        /*134c*/ 	.word	0x00032450
        /*1350*/ 	.short	0x010a
        /*1352*/ 	.byte	0x3f
	.zero		1


	//   ....[50]....
        /*1354*/ 	.word	0x00011640
        /*1358*/ 	.word	0x0000000d
        /*135c*/ 	.word	0x00000000
        /*1360*/ 	.short	0x0101
        /*1362*/ 	.byte	0x3f
	.zero		1


	//   ....[51]....
        /*1364*/ 	.word	0x00011fa0
        /*1368*/ 	.word	0x0000000a
        /*136c*/ 	.word	0x00000000
        /*1370*/ 	.short	0x0101
        /*1372*/ 	.byte	0x3f
	.zero		1


	//   ....[52]....
        /*1374*/ 	.word	0x000145c0
        /*1378*/ 	.word	0x00000003
        /*137c*/ 	.word	0x00000000
        /*1380*/ 	.short	0x0101
        /*1382*/ 	.byte	0x3f
	.zero		1


	//   ....[53]....
        /*1384*/ 	.word	0x00017000
        /*1388*/ 	.word	0x00000016
        /*138c*/ 	.word	0x00032420
        /*1390*/ 	.short	0x010a
        /*1392*/ 	.byte	0x3f
	.zero		1


	//   ....[54]....
        /*1394*/ 	.word	0x00017090
        /*1398*/ 	.word	0x00000003
        /*139c*/ 	.word	0x000324a0
        /*13a0*/ 	.short	0x010a
        /*13a2*/ 	.byte	0x3f
	.zero		1


	//   ....[55]....
        /*13a4*/ 	.word	0x000172e0
        /*13a8*/ 	.word	0x00000003
        /*13ac*/ 	.word	0x000324c0
        /*13b0*/ 	.short	0x010a
        /*13b2*/ 	.byte	0x3f
	.zero		1


	//   ....[56]....
        /*13b4*/ 	.word	0x000178f0
        /*13b8*/ 	.word	0x00000008
        /*13bc*/ 	.word	0x000324a0
        /*13c0*/ 	.short	0x010a
        /*13c2*/ 	.byte	0x3f
	.zero		1


	//   ....[57]....
        /*13c4*/ 	.word	0x00017b30
        /*13c8*/ 	.word	0x00000008
        /*13cc*/ 	.word	0x000324c0
        /*13d0*/ 	.short	0x010a
        /*13d2*/ 	.byte	0x3f
	.zero		1


	//   ....[58]....
        /*13d4*/ 	.word	0x00018bf0
        /*13d8*/ 	.word	0x0000001e
        /*13dc*/ 	.word	0x00032440
        /*13e0*/ 	.short	0x010a
        /*13e2*/ 	.byte	0x3f
	.zero		1


	//   ....[59]....
        /*13e4*/ 	.word	0x00019230
        /*13e8*/ 	.word	0x0000001e
        /*13ec*/ 	.word	0x00032430
        /*13f0*/ 	.short	0x0107
        /*13f2*/ 	.byte	0x3f
	.zero		1


	//   ....[60]....
        /*13f4*/ 	.word	0x00019300
        /*13f8*/ 	.word	0x0000001e
        /*13fc*/ 	.word	0x00032430
        /*1400*/ 	.short	0x0101
        /*1402*/ 	.byte	0x3f
	.zero		1


	//   ....[61]....
        /*1404*/ 	.word	0x00019e90
        /*1408*/ 	.word	0x00000016
        /*140c*/ 	.word	0x00032400
        /*1410*/ 	.short	0x0107
        /*1412*/ 	.byte	0x3f
	.zero		1


	//   ....[62]....
        /*1414*/ 	.word	0x00019f20
        /*1418*/ 	.word	0x00000016
        /*141c*/ 	.word	0x00032400
        /*1420*/ 	.short	0x0101
        /*1422*/ 	.byte	0x3f
	.zero		1


	//   ....[63]....
        /*1424*/ 	.word	0x0001a9d0
        /*1428*/ 	.word	0x00000016
        /*142c*/ 	.word	0x00032410
        /*1430*/ 	.short	0x0107
        /*1432*/ 	.byte	0x3f
	.zero		1


	//   ....[64]....
        /*1434*/ 	.word	0x0001aad0
        /*1438*/ 	.word	0x00000016
        /*143c*/ 	.word	0x00032410
        /*1440*/ 	.short	0x0101
        /*1442*/ 	.byte	0x3f
	.zero		1


	//   ....[65]....
        /*1444*/ 	.word	0x0001aaf0
        /*1448*/ 	.word	0x00000016
        /*144c*/ 	.word	0x00032420
        /*1450*/ 	.short	0x010a
        /*1452*/ 	.byte	0x3f
	.zero		1


	//   ....[66]....
        /*1454*/ 	.word	0x0001ab80
        /*1458*/ 	.word	0x0000001e
        /*145c*/ 	.word	0x00032460
        /*1460*/ 	.short	0x010a
        /*1462*/ 	.byte	0x3f
	.zero		1


	//   ....[67]....
        /*1464*/ 	.word	0x0001b320
        /*1468*/ 	.word	0x0000001e
        /*146c*/ 	.word	0x00032450
        /*1470*/ 	.short	0x0107
        /*1472*/ 	.byte	0x3f
	.zero		1


	//   ....[68]....
        /*1474*/ 	.word	0x0001b3f0
        /*1478*/ 	.word	0x0000001e
        /*147c*/ 	.word	0x00032450
        /*1480*/ 	.short	0x0101
        /*1482*/ 	.byte	0x3f
	.zero		1


	//   ....[69]....
        /*1484*/ 	.word	0x0001b730
        /*1488*/ 	.word	0x00000006
        /*148c*/ 	.word	0x00032440
        /*1490*/ 	.short	0x010a
        /*1492*/ 	.byte	0x3f
	.zero		1


	//   ....[70]....
        /*1494*/ 	.word	0x0001bb10
        /*1498*/ 	.word	0x00000006
        /*149c*/ 	.word	0x00032430
        /*14a0*/ 	.short	0x0107
        /*14a2*/ 	.byte	0x3f
	.zero		1


	//   ....[71]....
        /*14a4*/ 	.word	0x0001bbd0
        /*14a8*/ 	.word	0x00000006
        /*14ac*/ 	.word	0x00032430
        /*14b0*/ 	.short	0x0101
        /*14b2*/ 	.byte	0x3f
	.zero		1


	//   ....[72]....
        /*14b4*/ 	.word	0x0001bc00
        /*14b8*/ 	.word	0x00000006
        /*14bc*/ 	.word	0x00032460
        /*14c0*/ 	.short	0x010a
        /*14c2*/ 	.byte	0x3f
	.zero		1


	//   ....[73]....
        /*14c4*/ 	.word	0x0001c120
        /*14c8*/ 	.word	0x00000006
        /*14cc*/ 	.word	0x00032450
        /*14d0*/ 	.short	0x0107
        /*14d2*/ 	.byte	0x3f
	.zero		1


	//   ....[74]....
        /*14d4*/ 	.word	0x0001c1e0
        /*14d8*/ 	.word	0x00000006
        /*14dc*/ 	.word	0x00032450
        /*14e0*/ 	.short	0x0101
        /*14e2*/ 	.byte	0x3f
	.zero		1


	//   ....[75]....
        /*14e4*/ 	.word	0x0001d050
        /*14e8*/ 	.word	0x00000005
        /*14ec*/ 	.word	0x00032420
        /*14f0*/ 	.short	0x010a
        /*14f2*/ 	.byte	0x3f
	.zero		1


	//   ....[76]....
        /*14f4*/ 	.word	0x0001d1c0
        /*14f8*/ 	.word	0x00000003
        /*14fc*/ 	.word	0x00032440
        /*1500*/ 	.short	0x010a
        /*1502*/ 	.byte	0x3f
	.zero		1


	//   ....[77]....
        /*1504*/ 	.word	0x0001d260
        /*1508*/ 	.word	0x00000019
        /*150c*/ 	.word	0x00032440
        /*1510*/ 	.short	0x010a
        /*1512*/ 	.byte	0x3f
	.zero		1


	//   ....[78]....
        /*1514*/ 	.word	0x0001d2a0
        /*1518*/ 	.word	0x00000003
        /*151c*/ 	.word	0x00032460
        /*1520*/ 	.short	0x010a
        /*1522*/ 	.byte	0x3f
	.zero		1


	//   ....[79]....
        /*1524*/ 	.word	0x0001d2e0
        /*1528*/ 	.word	0x00000019
        /*152c*/ 	.word	0x00032460
        /*1530*/ 	.short	0x010a
        /*1532*/ 	.byte	0x3f
	.zero		1


	//   ....[80]....
        /*1534*/ 	.word	0x0001d340
        /*1538*/ 	.word	0x00000056
        /*153c*/ 	.word	0x00032490
        /*1540*/ 	.short	0x010a
        /*1542*/ 	.byte	0x3f
	.zero		1


	//   ....[81]....
        /*1544*/ 	.word	0x0001d5d0
        /*1548*/ 	.word	0x00000056
        /*154c*/ 	.word	0x00032490
        /*1550*/ 	.short	0x010a
        /*1552*/ 	.byte	0x3f
	.zero		1


	//   ....[82]....
        /*1554*/ 	.word	0x0001d870
        /*1558*/ 	.word	0x00000056
        /*155c*/ 	.word	0x00032490
        /*1560*/ 	.short	0x010a
        /*1562*/ 	.byte	0x3f
	.zero		1


	//   ....[83]....
        /*1564*/ 	.word	0x0001db00
        /*1568*/ 	.word	0x00000056
        /*156c*/ 	.word	0x000324b0
        /*1570*/ 	.short	0x010a
        /*1572*/ 	.byte	0x3f
	.zero		1


	//   ....[84]....
        /*1574*/ 	.word	0x0001df60
        /*1578*/ 	.word	0x00000016
        /*157c*/ 	.word	0x00032400
        /*1580*/ 	.short	0x010a
        /*1582*/ 	.byte	0x3f
	.zero		1


	//   ....[85]....
        /*1584*/ 	.word	0x0001e550
        /*1588*/ 	.word	0x00000016
        /*158c*/ 	.word	0x00032400
        /*1590*/ 	.short	0x010a
        /*1592*/ 	.byte	0x3f
	.zero		1


	//   ....[86]....
        /*1594*/ 	.word	0x0001e5a0
        /*1598*/ 	.word	0x00000009
        /*159c*/ 	.word	0x00032430
        /*15a0*/ 	.short	0x010a
        /*15a2*/ 	.byte	0x3f
	.zero		1


	//   ....[87]....
        /*15a4*/ 	.word	0x0001e5f0
        /*15a8*/ 	.word	0x00000016
        /*15ac*/ 	.word	0x00032410
        /*15b0*/ 	.short	0x010a
        /*15b2*/ 	.byte	0x3f
	.zero		1


	//   ....[88]....
        /*15b4*/ 	.word	0x0001e640
        /*15b8*/ 	.word	0x00000009
        /*15bc*/ 	.word	0x00032450
        /*15c0*/ 	.short	0x010a
        /*15c2*/ 	.byte	0x3f
	.zero		1


	//   ....[89]....
        /*15c4*/ 	.word	0x0001e690
        /*15c8*/ 	.word	0x0000000a
        /*15cc*/ 	.word	0x00032430
        /*15d0*/ 	.short	0x010a
        /*15d2*/ 	.byte	0x3f
	.zero		1


	//   ....[90]....
        /*15d4*/ 	.word	0x0001e6e0
        /*15d8*/ 	.word	0x0000000a
        /*15dc*/ 	.word	0x00032450
        /*15e0*/ 	.short	0x010a
        /*15e2*/ 	.byte	0x3f
	.zero		1


	//   ....[91]....
        /*15e4*/ 	.word	0x0001e730
        /*15e8*/ 	.word	0x0000000a
        /*15ec*/ 	.word	0x00032430
        /*15f0*/ 	.short	0x010a
        /*15f2*/ 	.byte	0x3f
	.zero		1


	//   ....[92]....
        /*15f4*/ 	.word	0x0001e780
        /*15f8*/ 	.word	0x0000000a
        /*15fc*/ 	.word	0x00032450
        /*1600*/ 	.short	0x010a
        /*1602*/ 	.byte	0x3f
	.zero		1


	//   ....[93]....
        /*1604*/ 	.word	0x0001ed50
        /*1608*/ 	.word	0x00000016
        /*160c*/ 	.word	0x00032420
        /*1610*/ 	.short	0x010a
        /*1612*/ 	.byte	0x3f
	.zero		1


	//   ....[94]....
        /*1614*/ 	.word	0x0001eda0
        /*1618*/ 	.word	0x00000003
        /*161c*/ 	.word	0x000324a0
        /*1620*/ 	.short	0x010a
        /*1622*/ 	.byte	0x3f
	.zero		1


	//   ....[95]....
        /*1624*/ 	.word	0x0001edf0
        /*1628*/ 	.word	0x00000003
        /*162c*/ 	.word	0x000324c0
        /*1630*/ 	.short	0x010a
        /*1632*/ 	.byte	0x3f
	.zero		1


	//   ....[96]....
        /*1634*/ 	.word	0x0001ee40
        /*1638*/ 	.word	0x00000008
        /*163c*/ 	.word	0x000324a0
        /*1640*/ 	.short	0x010a
        /*1642*/ 	.byte	0x3f
	.zero		1


	//   ....[97]....
        /*1644*/ 	.word	0x0001ee90
        /*1648*/ 	.word	0x00000008
        /*164c*/ 	.word	0x000324c0
        /*1650*/ 	.short	0x010a
        /*1652*/ 	.byte	0x3f
	.zero		1


	//   ....[98]....
        /*1654*/ 	.word	0x0001efb0
        /*1658*/ 	.word	0x0000001e
        /*165c*/ 	.word	0x00032440
        /*1660*/ 	.short	0x010a
        /*1662*/ 	.byte	0x3f
	.zero		1


	//   ....[99]....
        /*1664*/ 	.word	0x00021040
        /*1668*/ 	.word	0x00000016
        /*166c*/ 	.word	0x00032420
        /*1670*/ 	.short	0x010a
        /*1672*/ 	.byte	0x3f
	.zero		1


	//   ....[100]....
        /*1674*/ 	.word	0x00021090
        /*1678*/ 	.word	0x0000001e
        /*167c*/ 	.word	0x00032460
        /*1680*/ 	.short	0x010a
        /*1682*/ 	.byte	0x3f
	.zero		1


	//   ....[101]....
        /*1684*/ 	.word	0x000219e0
        /*1688*/ 	.word	0x00000006
        /*168c*/ 	.word	0x00032440
        /*1690*/ 	.short	0x010a
        /*1692*/ 	.byte	0x3f
	.zero		1


	//   ....[102]....
        /*1694*/ 	.word	0x000220c0
        /*1698*/ 	.word	0x00000006
        /*169c*/ 	.word	0x00032460
        /*16a0*/ 	.short	0x010a
        /*16a2*/ 	.byte	0x3f
	.zero		1


	//   ....[103]....
        /*16a4*/ 	.word	0x00023160
        /*16a8*/ 	.word	0x00000005
        /*16ac*/ 	.word	0x00032420
        /*16b0*/ 	.short	0x010a
        /*16b2*/ 	.byte	0x3f
	.zero		1


	//   ....[104]....
        /*16b4*/ 	.word	0x00023300
        /*16b8*/ 	.word	0x00000003
        /*16bc*/ 	.word	0x00032440
        /*16c0*/ 	.short	0x010a
        /*16c2*/ 	.byte	0x3f
	.zero		1


	//   ....[105]....
        /*16c4*/ 	.word	0x00023350
        /*16c8*/ 	.word	0x00000019
        /*16cc*/ 	.word	0x00032440
        /*16d0*/ 	.short	0x010a
        /*16d2*/ 	.byte	0x3f
	.zero		1


	//   ....[106]....
        /*16d4*/ 	.word	0x000233a0
        /*16d8*/ 	.word	0x00000003
        /*16dc*/ 	.word	0x00032460
        /*16e0*/ 	.short	0x010a
        /*16e2*/ 	.byte	0x3f
	.zero		1


	//----- nvinfo : EIATTR_NUM_MBARRIERS
	.align		4
.L_1624:
        /*16e4*/ 	.byte	0x03, 0x38
        /*16e6*/ 	.short	0x0017


	//----- nvinfo : EIATTR_EXIT_INSTR_OFFSETS
	.align		4
        /*16e8*/ 	.byte	0x04, 0x1c
        /*16ea*/ 	.short	(.L_1626 - .L_1625)


	//   ....[0]....
.L_1625:
        /*16ec*/ 	.word	0x0001d330


	//----- nvinfo : EIATTR_MAX_THREADS
	.align		4
.L_1626:
        /*16f0*/ 	.byte	0x04, 0x05
        /*16f2*/ 	.short	(.L_1628 - .L_1627)
.L_1627:
        /*16f4*/ 	.word	0x00000180
        /*16f8*/ 	.word	0x00000001
        /*16fc*/ 	.word	0x00000001


	//----- nvinfo : EIATTR_CRS_STACK_SIZE
	.align		4
.L_1628:
        /*1700*/ 	.byte	0x04, 0x1e
        /*1702*/ 	.short	(.L_1630 - .L_1629)
.L_1629:
        /*1704*/ 	.word	0x00000000


	//----- nvinfo : EIATTR_CBANK_PARAM_SIZE
	.align		4
.L_1630:
        /*1708*/ 	.byte	0x03, 0x19
        /*170a*/ 	.short	0x0bf0


	//----- nvinfo : EIATTR_PARAM_CBANK
	.align		4
        /*170c*/ 	.byte	0x04, 0x0a
        /*170e*/ 	.short	(.L_1632 - .L_1631)
	.align		4
.L_1631:
        /*1710*/ 	.word	index@(.nv.constant0._ZN7cutlass13device_kernelIN5flash11enable_sm90INS1_16FlashAttnFwdSm90INS1_25CollectiveMainloopFwdSm90ILi2EN4cute5tupleIJNS5_1CILi1EEES8_S8_EEENS6_IJNS7_ILi128EEENS7_ILi96EEENS7_ILi64EEEEEELi256ENS_10bfloat16_tEfNS_4arch4Sm90ELb1ELb0ELb0ELb1ELb1ELb1ELb1ELb1ELb0ELb1ELb0ELb0EEENS1_21CollectiveEpilogueFwdINS6_IJSA_NS7_ILi256EEESB_EEES9_SE_SG_Li256ELb1ELb1ELb0ELb0EEENS1_36VarlenDynamicPersistentTileSchedulerILi128ELi96ELi256ELi128ELb0ELb1ELb1ELb1ELb1ELb1EEEEEEEEEvNT_6ParamsE)
        /*1714*/ 	.short	0x0210
        /*1716*/ 	.short	0x0bf0


	//----- nvinfo : EIATTR_SW_WAR
	.align		4
.L_1632:
        /*1718*/ 	.byte	0x04, 0x36
        /*171a*/ 	.short	(.L_1634 - .L_1633)
.L_1633:
        /*171c*/ 	.word	0x00000008
.L_1634:


//--------------------- .nv.callgraph             --------------------------
	.section	.nv.callgraph,"",@"SHT_CUDA_CALLGRAPH"
	.align	4
	.sectionentsize	8
	.align		4
        /*0000*/ 	.word	0x00000000
	.align		4
        /*0004*/ 	.word	0xffffffff
	.align		4
        /*0008*/ 	.word	index@(_ZN7cutlass13device_kernelIN5flash11enable_sm90INS1_16FlashAttnFwdSm90INS1_25CollectiveMainloopFwdSm90ILi2EN4cute5tupleIJNS5_1CILi1EEES8_S8_EEENS6_IJNS7_ILi128EEENS7_ILi96EEENS7_ILi192EEEEEELi128ENS_10bfloat16_tEfNS_4arch4Sm90ELb0ELb0ELb0ELb0ELb1ELb0ELb0ELb1ELb1ELb1ELb0ELb0EEENS1_21CollectiveEpilogueFwdINS6_IJSA_SA_SB_EEES9_SE_SG_Li256ELb0ELb1ELb0ELb0EEENS1_29StaticPersistentTileSchedulerILb0EEEEEEEEEvNT_6ParamsE)
	.align		4
        /*000c*/ 	.word	index@(__assertfail)
	.align		4
        /*0010*/ 	.word	index@(_ZN7cutlass13device_kernelIN5flash11enable_sm90INS1_16FlashAttnFwdSm90INS1_25CollectiveMainloopFwdSm90ILi2EN4cute5tupleIJNS5_1CILi1EEES8_S8_EEENS6_IJNS7_ILi128EEENS7_ILi96EEENS7_ILi192EEEEEELi128ENS_10bfloat16_tEfNS_4arch4Sm90ELb0ELb0ELb0ELb1ELb1ELb0ELb0ELb1ELb1ELb1ELb0ELb0EEENS1_21CollectiveEpilogueFwdINS6_IJSA_SA_SB_EEES9_SE_SG_Li256ELb1ELb1ELb0ELb0EEENS1_36VarlenDynamicPersistentTileSchedulerILi128ELi96ELi256ELi128ELb0ELb1ELb1ELb0ELb1ELb1EEEEEEEEEvNT_6ParamsE)
	.align		4
        /*0014*/ 	.word	index@(__assertfail)
	.align		4
        /*0018*/ 	.word	index@(_ZN7cutlass13device_kernelIN5flash11enable_sm90INS1_16FlashAttnFwdSm90INS1_25CollectiveMainloopFwdSm90ILi2EN4cute5tupleIJNS5_1CILi1EEES8_S8_EEENS6_IJNS7_ILi128EEENS7_ILi96EEENS7_ILi192EEEEEELi128ENS_10bfloat16_tEfNS_4arch4Sm90ELb0ELb0ELb0ELb1ELb1ELb1ELb0ELb1ELb1ELb1ELb0ELb0EEENS1_21CollectiveEpilogueFwdINS6_IJSA_SA_SB_EEES9_SE_SG_Li256ELb1ELb1ELb0ELb0EEENS1_36VarlenDynamicPersistentTileSchedulerILi128ELi96ELi256ELi128ELb0ELb1ELb1ELb0ELb1ELb1EEEEEEEEEvNT_6ParamsE)
	.align		4
        /*001c*/ 	.word	index@(__assertfail)
	.align		4
        /*0020*/ 	.word	index@(_ZN7cutlass13device_kernelIN5flash11enable_sm90INS1_16FlashAttnFwdSm90INS1_25CollectiveMainloopFwdSm90ILi2EN4cute5tupleIJNS5_1CILi1EEES8_S8_EEENS6_IJNS7_ILi128EEENS7_ILi96EEENS7_ILi192EEEEEELi128ENS_10bfloat16_tEfNS_4arch4Sm90ELb0ELb1ELb0ELb0ELb1ELb0ELb0ELb1ELb1ELb1ELb0ELb0EEENS1_21CollectiveEpilogueFwdINS6_IJSA_SA_SB_EEES9_SE_SG_Li256ELb0ELb1ELb0ELb0EEENS1_30DynamicPersistentTileSchedulerILi256ELi128ELb0ELb1ELb1EEEEEEEEEvNT_6ParamsE)
	.align		4
        /*0024*/ 	.word	index@(__assertfail)
	.align		4
        /*0028*/ 	.word	index@(_ZN7cutlass13device_kernelIN5flash11enable_sm90INS1_16FlashAttnFwdSm90INS1_25CollectiveMainloopFwdSm90ILi2EN4cute5tupleIJNS5_1CILi1EEES8_S8_EEENS6_IJNS7_ILi128EEENS7_ILi96EEENS7_ILi192EEEEEELi128ENS_10bfloat16_tEfNS_4arch4Sm90ELb0ELb1ELb0ELb1ELb1ELb0ELb0ELb1ELb1ELb1ELb0ELb0EEENS1_21CollectiveEpilogueFwdINS6_IJSA_SA_SB_EEES9_SE_SG_Li256ELb1ELb1ELb0ELb0EEENS1_36VarlenDynamicPersistentTileSchedulerILi128ELi96ELi256ELi128ELb0ELb1ELb1ELb1ELb0ELb1EEEEEEEEEvNT_6ParamsE)
	.align		4
        /*002c*/ 	.word	index@(__assertfail)
	.align		4
        /*0030*/ 	.word	index@(_ZN7cutlass13device_kernelIN5flash11enable_sm90INS1_16FlashAttnFwdSm90INS1_25CollectiveMainloopFwdSm90ILi2EN4cute5tupleIJNS5_1CILi1EEES8_S8_EEENS6_IJNS7_ILi128EEENS7_ILi96EEENS7_ILi192EEEEEELi128ENS_10bfloat16_tEfNS_4arch4Sm90ELb0ELb1ELb0ELb1ELb1ELb1ELb0ELb1ELb1ELb1ELb0ELb0EEENS1_21CollectiveEpilogueFwdINS6_IJSA_SA_SB_EEES9_SE_SG_Li256ELb1ELb1ELb0ELb0EEENS1_36VarlenDynamicPersistentTileSchedulerILi128ELi96ELi256ELi128ELb0ELb1ELb1ELb1ELb0ELb1EEEEEEEEEvNT_6ParamsE)
	.align		4
        /*0034*/ 	.word	index@(__assertfail)
	.align		4
        /*0038*/ 	.word	index@(_ZN7cutlass13device_kernelIN5flash11enable_sm90INS1_16FlashAttnFwdSm90INS1_25CollectiveMainloopFwdSm90ILi2EN4cute5tupleIJNS5_1CILi1EEES8_S8_EEENS6_IJNS7_ILi128EEENS7_ILi96EEENS7_ILi192EEEEEELi128ENS_10bfloat16_tEfNS_4arch4Sm90ELb1ELb0ELb0ELb0ELb1ELb0ELb0ELb1ELb1ELb1ELb0ELb0EEENS1_21CollectiveEpilogueFwdINS6_IJSA_SA_SB_EEES9_SE_SG_Li256ELb0ELb1ELb0ELb0EEENS1_30DynamicPersistentTileSchedulerILi256ELi128ELb0ELb1ELb1EEEEEEEEEvNT_6ParamsE)
	.align		4
        /*003c*/ 	.word	index@(__assertfail)
	.align		4
        /*0040*/ 	.word	index@(_ZN7cutlass13device_kernelIN5flash11enable_sm90INS1_16FlashAttnFwdSm90INS1_25CollectiveMainloopFwdSm90ILi2EN4cute5tupleIJNS5_1CILi1EEES8_S8_EEENS6_IJNS7_ILi128EEENS7_ILi96EEENS7_ILi192EEEEEELi128ENS_10bfloat16_tEfNS_4arch4Sm90ELb1ELb0ELb0ELb1ELb1ELb0ELb0ELb1ELb1ELb1ELb0ELb0EEENS1_21CollectiveEpilogueFwdINS6_IJSA_SA_SB_EEES9_SE_SG_Li256ELb1ELb1ELb0ELb0EEENS1_36VarlenDynamicPersistentTileSchedulerILi128ELi96ELi256ELi128ELb0ELb1ELb1ELb1ELb1ELb1EEEEEEEEEvNT_6ParamsE)
	.align		4
        /*0044*/ 	.word	index@(__assertfail)
	.align		4
        /*0048*/ 	.word	index@(_ZN7cutlass13device_kernelIN5flash11enable_sm90INS1_16FlashAttnFwdSm90INS1_25CollectiveMainloopFwdSm90ILi2EN4cute5tupleIJNS5_1CILi1EEES8_S8_EEENS6_IJNS7_ILi128EEENS7_ILi96EEENS7_ILi192EEEEEELi128ENS_10bfloat16_tEfNS_4arch4Sm90ELb1ELb0ELb0ELb1ELb1ELb1ELb0ELb1ELb1ELb1ELb0ELb0EEENS1_21CollectiveEpilogueFwdINS6_IJSA_SA_SB_EEES9_SE_SG_Li256ELb1ELb1ELb0ELb0EEENS1_36VarlenDynamicPersistentTileSchedulerILi128ELi96ELi256ELi128ELb0ELb1ELb1ELb1ELb1ELb1EEEEEEEEEvNT_6ParamsE)
	.align		4
        /*004c*/ 	.word	index@(__assertfail)
	.align		4
        /*0050*/ 	.word	index@(_ZN7cutlass13device_kernelIN5flash11enable_sm90INS1_16FlashAttnFwdSm90INS1_25CollectiveMainloopFwdSm90ILi2EN4cute5tupleIJNS5_1CILi1EEES8_S8_EEENS6_IJNS7_ILi64EEESA_SA_EEELi512ENS_10bfloat16_tEfNS_4arch4Sm90ELb0ELb0ELb0ELb0ELb1ELb0ELb0ELb0ELb0ELb1ELb0ELb0EEENS1_21CollectiveEpilogueFwdINS6_IJSA_NS7_ILi512EEESA_EEES9_SC_SE_Li256ELb0ELb1ELb0ELb0EEENS1_29StaticPersistentTileSchedulerILb0EEEEEEEEEvNT_6ParamsE)
	.align		4
        /*0054*/ 	.word	index@(__assertfail)
	.align		4
        /*0058*/ 	.word	index@(_ZN7cutlass13device_kernelIN5flash11enable_sm90INS1_16FlashAttnFwdSm90INS1_25CollectiveMainloopFwdSm90ILi2EN4cute5tupleIJNS5_1CILi1EEES8_S8_EEENS6_IJNS7_ILi64EEESA_SA_EEELi512ENS_10bfloat16_tEfNS_4arch4Sm90ELb0ELb0ELb0ELb0ELb1ELb0ELb1ELb0ELb0ELb1ELb0ELb0EEENS1_21CollectiveEpilogueFwdINS6_IJSA_NS7_ILi512EEESA_EEES9_SC_SE_Li256ELb0ELb1ELb0ELb0EEENS1_29StaticPersistentTileSchedulerILb0EEEEEEEEEvNT_6ParamsE)
	.align		4
        /*005c*/ 	.word	index@(__assertfail)
	.align		4
        /*0060*/ 	.word	index@(_ZN7cutlass13device_kernelIN5flash11enable_sm90INS1_16FlashAttnFwdSm90INS1_25CollectiveMainloopFwdSm90ILi2EN4cute5tupleIJNS5_1CILi1EEES8_S8_EEENS6_IJNS7_ILi64EEESA_SA_EEELi512ENS_10bfloat16_tEfNS_4arch4Sm90ELb0ELb0ELb0ELb1ELb1ELb0ELb0ELb0ELb0ELb1ELb0ELb0EEENS1_21CollectiveEpilogueFwdINS6_IJSA_NS7_ILi512EEESA_EEES9_SC_SE_Li256ELb1ELb1ELb0ELb0EEENS1_36VarlenDynamicPersistentTileSchedulerILi64ELi64ELi256ELi128ELb0ELb1ELb1ELb0ELb1ELb1EEEEEEEEEvNT_6ParamsE)
	.align		4
        /*0064*/ 	.word	index@(__assertfail)
	.align		4
        /*0068*/ 	.word	index@(_ZN7cutlass13device_kernelIN5flash11enable_sm90INS1_16FlashAttnFwdSm90INS1_25CollectiveMainloopFwdSm90ILi2EN4cute5tupleIJNS5_1CILi1EEES8_S8_EEENS6_IJNS7_ILi64EEESA_SA_EEELi512ENS_10bfloat16_tEfNS_4arch4Sm90ELb0ELb0ELb0ELb1ELb1ELb1ELb0ELb0ELb0ELb1ELb0ELb0EEENS1_21CollectiveEpilogueFwdINS6_IJSA_NS7_ILi512EEESA_EEES9_SC_SE_Li256ELb1ELb1ELb0ELb0EEENS1_36VarlenDynamicPersistentTileSchedulerILi64ELi64ELi256ELi128ELb0ELb1ELb1ELb0ELb1ELb1EEEEEEEEEvNT_6ParamsE)
	.align		4
        /*006c*/ 	.word	index@(__assertfail)
	.align		4
        /*0070*/ 	.word	index@(_ZN7cutlass13device_kernelIN5flash11enable_sm90INS1_16FlashAttnFwdSm90INS1_25CollectiveMainloopFwdSm90ILi2EN4cute5tupleIJNS5_1CILi1EEES8_S8_EEENS6_IJNS7_ILi64EEESA_SA_EEELi512ENS_10bfloat16_tEfNS_4arch4Sm90ELb0ELb0ELb0ELb1ELb1ELb0ELb1ELb0ELb0ELb1ELb0ELb0EEENS1_21CollectiveEpilogueFwdINS6_IJSA_NS7_ILi512EEESA_EEES9_SC_SE_Li256ELb1ELb1ELb0ELb0EEENS1_36VarlenDynamicPersistentTileSchedulerILi64ELi64ELi256ELi128ELb0ELb1ELb1ELb0ELb1ELb1EEEEEEEEEvNT_6ParamsE)
	.align		4
        /*0074*/ 	.word	index@(__assertfail)
	.align		4
        /*0078*/ 	.word	index@(_ZN7cutlass13device_kernelIN5flash11enable_sm90INS1_16FlashAttnFwdSm90INS1_25CollectiveMainloopFwdSm90ILi2EN4cute5tupleIJNS5_1CILi1EEES8_S8_EEENS6_IJNS7_ILi64EEESA_SA_EEELi512ENS_10bfloat16_tEfNS_4arch4Sm90ELb0ELb0ELb0ELb1ELb1ELb1ELb1ELb0ELb0ELb1ELb0ELb0EEENS1_21CollectiveEpilogueFwdINS6_IJSA_NS7_ILi512EEESA_EEES9_SC_SE_Li256ELb1ELb1ELb0ELb0EEENS1_36VarlenDynamicPersistentTileSchedulerILi64ELi64ELi256ELi128ELb0ELb1ELb1ELb0ELb1ELb1EEEEEEEEEvNT_6ParamsE)
	.align		4
        /*007c*/ 	.word	index@(__assertfail)
	.align		4
        /*0080*/ 	.word	index@(_ZN7cutlass13device_kernelIN5flash11enable_sm90INS1_16FlashAttnFwdSm90INS1_25CollectiveMainloopFwdSm90ILi2EN4cute5tupleIJNS5_1CILi1EEES8_S8_EEENS6_IJNS7_ILi64EEESA_SA_EEELi512ENS_10bfloat16_tEfNS_4arch4Sm90ELb0ELb1ELb0ELb0ELb1ELb0ELb0ELb0ELb0ELb1ELb0ELb0EEENS1_21CollectiveEpilogueFwdINS6_IJSA_NS7_ILi512EEESA_EEES9_SC_SE_Li256ELb0ELb1ELb0ELb0EEENS1_30DynamicPersistentTileSchedulerILi256ELi128ELb0ELb1ELb1EEEEEEEEEvNT_6ParamsE)
	.align		4
        /*0084*/ 	.word	index@(__assertfail)
	.align		4
        /*0088*/ 	.word	index@(_ZN7cutlass13device_kernelIN5flash11enable_sm90INS1_16FlashAttnFwdSm90INS1_25CollectiveMainloopFwdSm90ILi2EN4cute5tupleIJNS5_1CILi1EEES8_S8_EEENS6_IJNS7_ILi64EEESA_SA_EEELi512ENS_10bfloat16_tEfNS_4arch4Sm90ELb0ELb1ELb0ELb0ELb1ELb0ELb1ELb0ELb0ELb1ELb0ELb0EEENS1_21CollectiveEpilogueFwdINS6_IJSA_NS7_ILi512EEESA_EEES9_SC_SE_Li256ELb0ELb1ELb0ELb0EEENS1_30DynamicPersistentTileSchedulerILi256ELi128ELb0ELb1ELb1EEEEEEEEEvNT_6ParamsE)
	.align		4
        /*008c*/ 	.word	index@(__assertfail)
	.align		4
        /*0090*/ 	.word	index@(_ZN7cutlass13device_kernelIN5flash11enable_sm90INS1_16FlashAttnFwdSm90INS1_25CollectiveMainloopFwdSm90ILi2EN4cute5tupleIJNS5_1CILi1EEES8_S8_EEENS6_IJNS7_ILi64EEESA_SA_EEELi512ENS_10bfloat16_tEfNS_4arch4Sm90ELb0ELb1ELb0ELb1ELb1ELb0ELb0ELb0ELb0ELb1ELb0ELb0EEENS1_21CollectiveEpilogueFwdINS6_IJSA_NS7_ILi512EEESA_EEES9_SC_SE_Li256ELb1ELb1ELb0ELb0EEENS1_36VarlenDynamicPersistentTileSchedulerILi64ELi64ELi256ELi128ELb0ELb1ELb1ELb1ELb0ELb1EEEEEEEEEvNT_6ParamsE)
	.align		4
        /*0094*/ 	.word	index@(__assertfail)
	.align		4
        /*0098*/ 	.word	index@(_ZN7cutlass13device_kernelIN5flash11enable_sm90INS1_16FlashAttnFwdSm90INS1_25CollectiveMainloopFwdSm90ILi2EN4cute5tupleIJNS5_1CILi1EEES8_S8_EEENS6_IJNS7_ILi64EEESA_SA_EEELi512ENS_10bfloat16_tEfNS_4arch4Sm90ELb0ELb1ELb0ELb1ELb1ELb1ELb0ELb0ELb0ELb1ELb0ELb0EEENS1_21CollectiveEpilogueFwdINS6_IJSA_NS7_ILi512EEESA_EEES9_SC_SE_Li256ELb1ELb1ELb0ELb0EEENS1_36VarlenDynamicPersistentTileSchedulerILi64ELi64ELi256ELi128ELb0ELb1ELb1ELb1ELb0ELb1EEEEEEEEEvNT_6ParamsE)
	.align		4
        /*009c*/ 	.word	index@(__assertfail)
	.align		4
        /*00a0*/ 	.word	index@(_ZN7cutlass13device_kernelIN5flash11enable_sm90INS1_16FlashAttnFwdSm90INS1_25CollectiveMainloopFwdSm90ILi2EN4cute5tupleIJNS5_1CILi1EEES8_S8_EEENS6_IJNS7_ILi64EEESA_SA_EEELi512ENS_10bfloat16_tEfNS_4arch4Sm90ELb0ELb1ELb0ELb1ELb1ELb0ELb1ELb0ELb0ELb1ELb0ELb0EEENS1_21CollectiveEpilogueFwdINS6_IJSA_NS7_ILi512EEESA_EEES9_SC_SE_Li256ELb1ELb1ELb0ELb0EEENS1_36VarlenDynamicPersistentTileSchedulerILi64ELi64ELi256ELi128ELb0ELb1ELb1ELb1ELb0ELb1EEEEEEEEEvNT_6ParamsE)
	.align		4
        /*00a4*/ 	.word	index@(__assertfail)
	.align		4
        /*00a8*/ 	.word	index@(_ZN7cutlass13device_kernelIN5flash11enable_sm90INS1_16FlashAttnFwdSm90INS1_25CollectiveMainloopFwdSm90ILi2EN4cute5tupleIJNS5_1CILi1EEES8_S8_EEENS6_IJNS7_ILi64EEESA_SA_EEELi512ENS_10bfloat16_tEfNS_4arch4Sm90ELb0ELb1ELb0ELb1ELb1ELb1ELb1ELb0ELb0ELb1ELb0ELb0EEENS1_21CollectiveEpilogueFwdINS6_IJSA_NS7_ILi512EEESA_EEES9_SC_SE_Li256ELb1ELb1ELb0ELb0EEENS1_36VarlenDynamicPersistentTileSchedulerILi64ELi64ELi256ELi128ELb0ELb1ELb1ELb1ELb0ELb1EEEEEEEEEvNT_6ParamsE)
	.align		4
        /*00ac*/ 	.word	index@(__assertfail)
	.align		4
        /*00b0*/ 	.word	index@(_ZN7cutlass13device_kernelIN5flash11enable_sm90INS1_16FlashAttnFwdSm90INS1_25CollectiveMainloopFwdSm90ILi2EN4cute5tupleIJNS5_1CILi1EEES8_S8_EEENS6_IJNS7_ILi64EEESA_SA_EEELi512ENS_10bfloat16_tEfNS_4arch4Sm90ELb1ELb0ELb0ELb0ELb1ELb0ELb0ELb0ELb0ELb1ELb0ELb0EEENS1_21CollectiveEpilogueFwdINS6_IJSA_NS7_ILi512EEESA_EEES9_SC_SE_Li256ELb0ELb1ELb0ELb0EEENS1_30DynamicPersistentTileSchedulerILi256ELi128ELb0ELb1ELb1EEEEEEEEEvNT_6ParamsE)
	.align		4
        /*00b4*/ 	.word	index@(__assertfail)
	.align		4
        /*00b8*/ 	.word	index@(_ZN7cutlass13device_kernelIN5flash11enable_sm90INS1_16FlashAttnFwdSm90INS1_25CollectiveMainloopFwdSm90ILi2EN4cute5tupleIJNS5_1CILi1EEES8_S8_EEENS6_IJNS7_ILi64EEESA_SA_EEELi512ENS_10bfloat16_tEfNS_4arch4Sm90ELb1ELb0ELb0ELb0ELb1ELb0ELb1ELb0ELb0ELb1ELb0ELb0EEENS1_21CollectiveEpilogueFwdINS6_IJSA_NS7_ILi512EEESA_EEES9_SC_SE_Li256ELb0ELb1ELb0ELb0EEENS1_30DynamicPersistentTileSchedulerILi256ELi128ELb0ELb1ELb1EEEEEEEEEvNT_6ParamsE)
	.align		4
        /*00bc*/ 	.word	index@(__assertfail)
	.align		4
        /*00c0*/ 	.word	index@(_ZN7cutlass13device_kernelIN5flash11enable_sm90INS1_16FlashAttnFwdSm90INS1_25CollectiveMainloopFwdSm90ILi2EN4cute5tupleIJNS5_1CILi1EEES8_S8_EEENS6_IJNS7_ILi64EEESA_SA_EEELi512ENS_10bfloat16_tEfNS_4arch4Sm90ELb1ELb0ELb0ELb1ELb1ELb0ELb0ELb0ELb0ELb1ELb0ELb0EEENS1_21CollectiveEpilogueFwdINS6_IJSA_NS7_ILi512EEESA_EEES9_SC_SE_Li256ELb1ELb1ELb0ELb0EEENS1_36VarlenDynamicPersistentTileSchedulerILi64ELi64ELi256ELi128ELb0ELb1ELb1ELb1ELb1ELb1EEEEEEEEEvNT_6ParamsE)
	.align		4
        /*00c4*/ 	.word	index@(__assertfail)
	.align		4
        /*00c8*/ 	.word	index@(_ZN7cutlass13device_kernelIN5flash11enable_sm90INS1_16FlashAttnFwdSm90INS1_25CollectiveMainloopFwdSm90ILi2EN4cute5tupleIJNS5_1CILi1EEES8_S8_EEENS6_IJNS7_ILi64EEESA_SA_EEELi512ENS_10bfloat16_tEfNS_4arch4Sm90ELb1ELb0ELb0ELb1ELb1ELb1ELb0ELb0ELb0ELb1ELb0ELb0EEENS1_21CollectiveEpilogueFwdINS6_IJSA_NS7_ILi512EEESA_EEES9_SC_SE_Li256ELb1ELb1ELb0ELb0EEENS1_36VarlenDynamicPersistentTileSchedulerILi64ELi64ELi256ELi128ELb0ELb1ELb1ELb1ELb1ELb1EEEEEEEEEvNT_6ParamsE)
	.align		4
        /*00cc*/ 	.word	index@(__assertfail)
	.align		4
        /*00d0*/ 	.word	index@(_ZN7cutlass13device_kernelIN5flash11enable_sm90INS1_16FlashAttnFwdSm90INS1_25CollectiveMainloopFwdSm90ILi2EN4cute5tupleIJNS5_1CILi1EEES8_S8_EEENS6_IJNS7_ILi64EEESA_SA_EEELi512ENS_10bfloat16_tEfNS_4arch4Sm90ELb1ELb0ELb0ELb1ELb1ELb0ELb1ELb0ELb0ELb1ELb0ELb0EEENS1_21CollectiveEpilogueFwdINS6_IJSA_NS7_ILi512EEESA_EEES9_SC_SE_Li256ELb1ELb1ELb0ELb0EEENS1_36VarlenDynamicPersistentTileSchedulerILi64ELi64ELi256ELi128ELb0ELb1ELb1ELb1ELb1ELb1EEEEEEEEEvNT_6ParamsE)
	.align		4
        /*00d4*/ 	.word	index@(__assertfail)
	.align		4
        /*00d8*/ 	.word	index@(_ZN7cutlass13device_kernelIN5flash11enable_sm90INS1_16FlashAttnFwdSm90INS1_25CollectiveMainloopFwdSm90ILi2EN4cute5tupleIJNS5_1CILi1EEES8_S8_EEENS6_IJNS7_ILi64EEESA_SA_EEELi512ENS_10bfloat16_tEfNS_4arch4Sm90ELb1ELb0ELb0ELb1ELb1ELb1ELb1ELb0ELb0ELb1ELb0ELb0EEENS1_21CollectiveEpilogueFwdINS6_IJSA_NS7_ILi512EEESA_EEES9_SC_SE_Li256ELb1ELb1ELb0ELb0EEENS1_36VarlenDynamicPersistentTileSchedulerILi64ELi64ELi256ELi128ELb0ELb1ELb1ELb1ELb1ELb1EEEEEEEEEvNT_6ParamsE)
	.align		4
        /*00dc*/ 	.word	index@(__assertfail)
	.align		4
        /*00e0*/ 	.word	index@(_ZN7cutlass13device_kernelIN5flash11enable_sm90INS1_16FlashAttnFwdSm90INS1_25CollectiveMainloopFwdSm90ILi2EN4cute5tupleIJNS5_1CILi1EEES8_S8_EEENS6_IJNS7_ILi128EEENS7_ILi96EEENS7_ILi64EEEEEELi256ENS_10bfloat16_tEfNS_4arch4Sm90ELb0ELb0ELb0ELb0ELb1ELb0ELb0ELb1ELb0ELb1ELb0ELb0EEENS1_21CollectiveEpilogueFwdINS6_IJSA_NS7_ILi256EEESB_EEES9_SE_SG_Li256ELb0ELb1ELb0ELb0EEENS1_29StaticPersistentTileSchedulerILb0EEEEEEEEEvNT_6ParamsE)
	.align		4
        /*00e4*/ 	.word	index@(__assertfail)
	.align		4
        /*00e8*/ 	.word	index@(_ZN7cutlass13device_kernelIN5flash11enable_sm90INS1_16FlashAttnFwdSm90INS1_25CollectiveMainloopFwdSm90ILi2EN4cute5tupleIJNS5_1CILi1EEES8_S8_EEENS6_IJNS7_ILi128EEENS7_ILi96EEENS7_ILi64EEEEEELi256ENS_10bfloat16_tEfNS_4arch4Sm90ELb0ELb0ELb0ELb0ELb1ELb0ELb1ELb1ELb0ELb1ELb0ELb0EEENS1_21CollectiveEpilogueFwdINS6_IJSA_NS7_ILi256EEESB_EEES9_SE_SG_Li256ELb0ELb1ELb0ELb0EEENS1_29StaticPersistentTileSchedulerILb0EEEEEEEEEvNT_6ParamsE)
	.align		4
        /*00ec*/ 	.word	index@(__assertfail)
	.align		4
        /*00f0*/ 	.word	index@(_ZN7cutlass13device_kernelIN5flash11enable_sm90INS1_16FlashAttnFwdSm90INS1_25CollectiveMainloopFwdSm90ILi2EN4cute5tupleIJNS5_1CILi1EEES8_S8_EEENS6_IJNS7_ILi128EEENS7_ILi96EEENS7_ILi64EEEEEELi256ENS_10bfloat16_tEfNS_4arch4Sm90ELb0ELb0ELb0ELb1ELb1ELb0ELb0ELb1ELb0ELb1ELb0ELb0EEENS1_21CollectiveEpilogueFwdINS6_IJSA_NS7_ILi256EEESB_EEES9_SE_SG_Li256ELb1ELb1ELb0ELb0EEENS1_36VarlenDynamicPersistentTileSchedulerILi128ELi96ELi256ELi128ELb0ELb1ELb1ELb0ELb1ELb1EEEEEEEEEvNT_6ParamsE)
	.align		4
        /*00f4*/ 	.word	index@(__assertfail)
	.align		4
        /*00f8*/ 	.word	index@(_ZN7cutlass13device_kernelIN5flash11enable_sm90INS1_16FlashAttnFwdSm90INS1_25CollectiveMainloopFwdSm90ILi2EN4cute5tupleIJNS5_1CILi1EEES8_S8_EEENS6_IJNS7_ILi128EEENS7_ILi96EEENS7_ILi64EEEEEELi256ENS_10bfloat16_tEfNS_4arch4Sm90ELb0ELb0ELb0ELb1ELb1ELb1ELb0ELb1ELb0ELb1ELb0ELb0EEENS1_21CollectiveEpilogueFwdINS6_IJSA_NS7_ILi256EEESB_EEES9_SE_SG_Li256ELb1ELb1ELb0ELb0EEENS1_36VarlenDynamicPersistentTileSchedulerILi128ELi96ELi256ELi128ELb0ELb1ELb1ELb0ELb1ELb1EEEEEEEEEvNT_6ParamsE)
	.align		4
        /*00fc*/ 	.word	index@(__assertfail)
	.align		4
        /*0100*/ 	.word	index@(_ZN7cutlass13device_kernelIN5flash11enable_sm90INS1_16FlashAttnFwdSm90INS1_25CollectiveMainloopFwdSm90ILi2EN4cute5tupleIJNS5_1CILi1EEES8_S8_EEENS6_IJNS7_ILi128EEENS7_ILi96EEENS7_ILi64EEEEEELi256ENS_10bfloat16_tEfNS_4arch4Sm90ELb0ELb0ELb0ELb1ELb1ELb0ELb1ELb1ELb0ELb1ELb0ELb0EEENS1_21CollectiveEpilogueFwdINS6_IJSA_NS7_ILi256EEESB_EEES9_SE_SG_Li256ELb1ELb1ELb0ELb0EEENS1_36VarlenDynamicPersistentTileSchedulerILi128ELi96ELi256ELi128ELb0ELb1ELb1ELb0ELb1ELb1EEEEEEEEEvNT_6ParamsE)
	.align		4
        /*0104*/ 	.word	index@(__assertfail)
	.align		4
        /*0108*/ 	.word	index@(_ZN7cutlass13device_kernelIN5flash11enable_sm90INS1_16FlashAttnFwdSm90INS1_25CollectiveMainloopFwdSm90ILi2EN4cute5tupleIJNS5_1CILi1EEES8_S8_EEENS6_IJNS7_ILi128EEENS7_ILi96EEENS7_ILi64EEEEEELi256ENS_10bfloat16_tEfNS_4arch4Sm90ELb0ELb0ELb0ELb1ELb1ELb1ELb1ELb1ELb0ELb1ELb0ELb0EEENS1_21CollectiveEpilogueFwdINS6_IJSA_NS7_ILi256EEESB_EEES9_SE_SG_Li256ELb1ELb1ELb0ELb0EEENS1_36VarlenDynamicPersistentTileSchedulerILi128ELi96ELi256ELi128ELb0ELb1ELb1ELb0ELb1ELb1EEEEEEEEEvNT_6ParamsE)
	.align		4
        /*010c*/ 	.word	index@(__assertfail)
	.align		4
        /*0110*/ 	.word	index@(_ZN7cutlass13device_kernelIN5flash11enable_sm90INS1_16FlashAttnFwdSm90INS1_25CollectiveMainloopFwdSm90ILi2EN4cute5tupleIJNS5_1CILi1EEES8_S8_EEENS6_IJNS7_ILi128EEENS7_ILi96EEENS7_ILi64EEEEEELi256ENS_10bfloat16_tEfNS_4arch4Sm90ELb0ELb1ELb0ELb0ELb1ELb0ELb0ELb1ELb0ELb1ELb0ELb0EEENS1_21CollectiveEpilogueFwdINS6_IJSA_NS7_ILi256EEESB_EEES9_SE_SG_Li256ELb0ELb1ELb0ELb0EEENS1_30DynamicPersistentTileSchedulerILi256ELi128ELb0ELb1ELb1EEEEEEEEEvNT_6ParamsE)
	.align		4
        /*0114*/ 	.word	index@(__assertfail)
	.align		4
        /*0118*/ 	.word	index@(_ZN7cutlass13device_kernelIN5flash11enable_sm90INS1_16FlashAttnFwdSm90INS1_25CollectiveMainloopFwdSm90ILi2EN4cute5tupleIJNS5_1CILi1EEES8_S8_EEENS6_IJNS7_ILi128EEENS7_ILi96EEENS7_ILi64EEEEEELi256ENS_10bfloat16_tEfNS_4arch4Sm90ELb0ELb1ELb0ELb0ELb1ELb0ELb1ELb1ELb0ELb1ELb0ELb0EEENS1_21CollectiveEpilogueFwdINS6_IJSA_NS7_ILi256EEESB_EEES9_SE_SG_Li256ELb0ELb1ELb0ELb0EEENS1_30DynamicPersistentTileSchedulerILi256ELi128ELb0ELb1ELb1EEEEEEEEEvNT_6ParamsE)
	.align		4
        /*011c*/ 	.word	index@(__assertfail)
	.align		4
        /*0120*/ 	.word	index@(_ZN7cutlass13device_kernelIN5flash11enable_sm90INS1_16FlashAttnFwdSm90INS1_25CollectiveMainloopFwdSm90ILi2EN4cute5tupleIJNS5_1CILi1EEES8_S8_EEENS6_IJNS7_ILi128EEENS7_ILi96EEENS7_ILi64EEEEEELi256ENS_10bfloat16_tEfNS_4arch4Sm90ELb0ELb1ELb0ELb1ELb1ELb0ELb0ELb1ELb0ELb1ELb0ELb0EEENS1_21CollectiveEpilogueFwdINS6_IJSA_NS7_ILi256EEESB_EEES9_SE_SG_Li256ELb1ELb1ELb0ELb0EEENS1_36VarlenDynamicPersistentTileSchedulerILi128ELi96ELi256ELi128ELb0ELb1ELb1ELb1ELb0ELb1EEEEEEEEEvNT_6ParamsE)
	.align		4
        /*0124*/ 	.word	index@(__assertfail)
	.align		4
        /*0128*/ 	.word	index@(_ZN7cutlass13device_kernelIN5flash11enable_sm90INS1_16FlashAttnFwdSm90INS1_25CollectiveMainloopFwdSm90ILi2EN4cute5tupleIJNS5_1CILi1EEES8_S8_EEENS6_IJNS7_ILi128EEENS7_ILi96EEENS7_ILi64EEEEEELi256ENS_10bfloat16_tEfNS_4arch4Sm90ELb0ELb1ELb0ELb1ELb1ELb1ELb0ELb1ELb0ELb1ELb0ELb0EEENS1_21CollectiveEpilogueFwdINS6_IJSA_NS7_ILi256EEESB_EEES9_SE_SG_Li256ELb1ELb1ELb0ELb0EEENS1_36VarlenDynamicPersistentTileSchedulerILi128ELi96ELi256ELi128ELb0ELb1ELb1ELb1ELb0ELb1EEEEEEEEEvNT_6ParamsE)
	.align		4
        /*012c*/ 	.word	index@(__assertfail)
	.align		4
        /*0130*/ 	.word	index@(_ZN7cutlass13device_kernelIN5flash11enable_sm90INS1_16FlashAttnFwdSm90INS1_25CollectiveMainloopFwdSm90ILi2EN4cute5tupleIJNS5_1CILi1EEES8_S8_EEENS6_IJNS7_ILi128EEENS7_ILi96EEENS7_ILi64EEEEEELi256ENS_10bfloat16_tEfNS_4arch4Sm90ELb0ELb1ELb0ELb1ELb1ELb0ELb1ELb1ELb0ELb1ELb0ELb0EEENS1_21CollectiveEpilogueFwdINS6_IJSA_NS7_ILi256EEESB_EEES9_SE_SG_Li256ELb1ELb1ELb0ELb0EEENS1_36VarlenDynamicPersistentTileSchedulerILi128ELi96ELi256ELi128ELb0ELb1ELb1ELb1ELb0ELb1EEEEEEEEEvNT_6ParamsE)
	.align		4
        /*0134*/ 	.word	index@(__assertfail)
	.align		4
        /*0138*/ 	.word	index@(_ZN7cutlass13device_kernelIN5flash11enable_sm90INS1_16FlashAttnFwdSm90INS1_25CollectiveMainloopFwdSm90ILi2EN4cute5tupleIJNS5_1CILi1EEES8_S8_EEENS6_IJNS7_ILi128EEENS7_ILi96EEENS7_ILi64EEEEEELi256ENS_10bfloat16_tEfNS_4arch4Sm90ELb0ELb1ELb0ELb1ELb1ELb1ELb1ELb1ELb0ELb1ELb0ELb0EEENS1_21CollectiveEpilogueFwdINS6_IJSA_NS7_ILi256EEESB_EEES9_SE_SG_Li256ELb1ELb1ELb0ELb0EEENS1_36VarlenDynamicPersistentTileSchedulerILi128ELi96ELi256ELi128ELb0ELb1ELb1ELb1ELb0ELb1EEEEEEEEEvNT_6ParamsE)
	.align		4
        /*013c*/ 	.word	index@(__assertfail)
	.align		4
        /*0140*/ 	.word	index@(_ZN7cutlass13device_kernelIN5flash11enable_sm90INS1_16FlashAttnFwdSm90INS1_25CollectiveMainloopFwdSm90ILi2EN4cute5tupleIJNS5_1CILi1EEES8_S8_EEENS6_IJNS7_ILi128EEENS7_ILi96EEENS7_ILi64EEEEEELi256ENS_10bfloat16_tEfNS_4arch4Sm90ELb1ELb0ELb0ELb0ELb1ELb0ELb0ELb1ELb0ELb1ELb0ELb0EEENS1_21CollectiveEpilogueFwdINS6_IJSA_NS7_ILi256EEESB_EEES9_SE_SG_Li256ELb0ELb1ELb0ELb0EEENS1_30DynamicPersistentTileSchedulerILi256ELi128ELb0ELb1ELb1EEEEEEEEEvNT_6ParamsE)
	.align		4
        /*0144*/ 	.word	index@(__assertfail)
	.align		4
        /*0148*/ 	.word	index@(_ZN7cutlass13device_kernelIN5flash11enable_sm90INS1_16FlashAttnFwdSm90INS1_25CollectiveMainloopFwdSm90ILi2EN4cute5tupleIJNS5_1CILi1EEES8_S8_EEENS6_IJNS7_ILi128EEENS7_ILi96EEENS7_ILi64EEEEEELi256ENS_10bfloat16_tEfNS_4arch4Sm90ELb1ELb0ELb0ELb0ELb1ELb0ELb1ELb1ELb0ELb1ELb0ELb0EEENS1_21CollectiveEpilogueFwdINS6_IJSA_NS7_ILi256EEESB_EEES9_SE_SG_Li256ELb0ELb1ELb0ELb0EEENS1_30DynamicPersistentTileSchedulerILi256ELi128ELb0ELb1ELb1EEEEEEEEEvNT_6ParamsE)
	.align		4
        /*014c*/ 	.word	index@(__assertfail)
	.align		4
        /*0150*/ 	.word	index@(_ZN7cutlass13device_kernelIN5flash11enable_sm90INS1_16FlashAttnFwdSm90INS1_25CollectiveMainloopFwdSm90ILi2EN4cute5tupleIJNS5_1CILi1EEES8_S8_EEENS6_IJNS7_ILi128EEENS7_ILi96EEENS7_ILi64EEEEEELi256ENS_10bfloat16_tEfNS_4arch4Sm90ELb1ELb0ELb0ELb1ELb1ELb0ELb0ELb1ELb0ELb1ELb0ELb0EEENS1_21CollectiveEpilogueFwdINS6_IJSA_NS7_ILi256EEESB_EEES9_SE_SG_Li256ELb1ELb1ELb0ELb0EEENS1_36VarlenDynamicPersistentTileSchedulerILi128ELi96ELi256ELi128ELb0ELb1ELb1ELb1ELb1ELb1EEEEEEEEEvNT_6ParamsE)
	.align		4
        /*0154*/ 	.word	index@(__assertfail)
	.align		4
        /*0158*/ 	.word	index@(_ZN7cutlass13device_kernelIN5flash11enable_sm90INS1_16FlashAttnFwdSm90INS1_25CollectiveMainloopFwdSm90ILi2EN4cute5tupleIJNS5_1CILi1EEES8_S8_EEENS6_IJNS7_ILi128EEENS7_ILi96EEENS7_ILi64EEEEEELi256ENS_10bfloat16_tEfNS_4arch4Sm90ELb1ELb0ELb0ELb1ELb1ELb1ELb0ELb1ELb0ELb1ELb0ELb0EEENS1_21CollectiveEpilogueFwdINS6_IJSA_NS7_ILi256EEESB_EEES9_SE_SG_Li256ELb1ELb1ELb0ELb0EEENS1_36VarlenDynamicPersistentTileSchedulerILi128ELi96ELi256ELi128ELb0ELb1ELb1ELb1ELb1ELb1EEEEEEEEEvNT_6ParamsE)
	.align		4
        /*015c*/ 	.word	index@(__assertfail)
	.align		4
        /*0160*/ 	.word	index@(_ZN7cutlass13device_kernelIN5flash11enable_sm90INS1_16FlashAttnFwdSm90INS1_25CollectiveMainloopFwdSm90ILi2EN4cute5tupleIJNS5_1CILi1EEES8_S8_EEENS6_IJNS7_ILi128EEENS7_ILi96EEENS7_ILi64EEEEEELi256ENS_10bfloat16_tEfNS_4arch4Sm90ELb1ELb0ELb0ELb1ELb1ELb0ELb1ELb1ELb0ELb1ELb0ELb0EEENS1_21CollectiveEpilogueFwdINS6_IJSA_NS7_ILi256EEESB_EEES9_SE_SG_Li256ELb1ELb1ELb0ELb0EEENS1_36VarlenDynamicPersistentTileSchedulerILi128ELi96ELi256ELi128ELb0ELb1ELb1ELb1ELb1ELb1EEEEEEEEEvNT_6ParamsE)
	.align		4
        /*0164*/ 	.word	index@(__assertfail)
	.align		4
        /*0168*/ 	.word	index@(_ZN7cutlass13device_kernelIN5flash11enable_sm90INS1_16FlashAttnFwdSm90INS1_25CollectiveMainloopFwdSm90ILi2EN4cute5tupleIJNS5_1CILi1EEES8_S8_EEENS6_IJNS7_ILi128EEENS7_ILi96EEENS7_ILi64EEEEEELi256ENS_10bfloat16_tEfNS_4arch4Sm90ELb1ELb0ELb0ELb1ELb1ELb1ELb1ELb1ELb0ELb1ELb0ELb0EEENS1_21CollectiveEpilogueFwdINS6_IJSA_NS7_ILi256EEESB_EEES9_SE_SG_Li256ELb1ELb1ELb0ELb0EEENS1_36VarlenDynamicPersistentTileSchedulerILi128ELi96ELi256ELi128ELb0ELb1ELb1ELb1ELb1ELb1EEEEEEEEEvNT_6ParamsE)
	.align		4
        /*016c*/ 	.word	index@(__assertfail)
	.align		4
        /*0170*/ 	.word	0x00000000
	.align		4
        /*0174*/ 	.word	0xfffffffe
	.align		4
        /*0178*/ 	.word	0x00000000
	.align		4
        /*017c*/ 	.word	0xfffffffd
	.align		4
        /*0180*/ 	.word	0x00000000
	.align		4
        /*0184*/ 	.word	0xfffffffc


//--------------------- .nv.constant4             --------------------------
	.section	.nv.constant4,"a",@progbits
	.align	8
	.align		8
.nv.constant4:
        /*0000*/ 	.dword	__assertfail
	.align		8
        /*0008*/ 	.dword	__unnamed_1
	.align		8
        /*0010*/ 	.dword	__unnamed_2
	.align		8
        /*0018*/ 	.dword	__unnamed_3
	.align		8
        /*0020*/ 	.dword	__unnamed_4
	.align		8
        /*0028*/ 	.dword	__unnamed_5
	.align		8
        /*0030*/ 	.dword	__unnamed_6
	.align		8
        /*0038*/ 	.dword	__unnamed_7
	.align		8
        /*0040*/ 	.dword	__unnamed_8
	.align		8
        /*0048*/ 	.dword	__unnamed_9
	.align		8
        /*0050*/ 	.dword	__unnamed_10
	.align		8
        /*0058*/ 	.dword	__unnamed_11
	.align		8
        /*0060*/ 	.dword	__unnamed_12
	.align		8
        /*0068*/ 	.dword	__unnamed_13
	.align		8
        /*0070*/ 	.dword	__unnamed_14
	.align		8
        /*0078*/ 	.dword	__unnamed_15
	.align		8
        /*0080*/ 	.dword	__unnamed_16
	.align		8
        /*0088*/ 	.dword	__unnamed_17
	.align		8
        /*0090*/ 	.dword	__unnamed_18
	.align		8
        /*0098*/ 	.dword	_ZN73_INTERNAL_2ea2b8f4_37_flash_fwd_hdimdiff_bf16_paged_sm90_cu_2acf44d3_33854cuda3std3__45__cpo5beginE
	.align		8
        /*00a0*/ 	.dword	_ZN73_INTERNAL_2ea2b8f4_37_flash_fwd_hdimdiff_bf16_paged_sm90_cu_2acf44d3_33854cuda3std3__45__cpo3endE
	.align		8
        /*00a8*/ 	.dword	_ZN73_INTERNAL_2ea2b8f4_37_flash_fwd_hdimdiff_bf16_paged_sm90_cu_2acf44d3_33854cuda3std3__45__cpo6cbeginE
	.align		8
        /*00b0*/ 	.dword	_ZN73_INTERNAL_2ea2b8f4_37_flash_fwd_hdimdiff_bf16_paged_sm90_cu_2acf44d3_33854cuda3std3__45__cpo4cendE
	.align		8
        /*00b8*/ 	.dword	_ZN73_INTERNAL_2ea2b8f4_37_flash_fwd_hdimdiff_bf16_paged_sm90_cu_2acf44d3_33854cuda3std3__475_GLOBAL__N__2ea2b8f4_37_flash_fwd_hdimdiff_bf16_paged_sm90_cu_2acf44d3_33856ignoreE
	.align		8
        /*00c0*/ 	.dword	_ZN73_INTERNAL_2ea2b8f4_37_flash_fwd_hdimdiff_bf16_paged_sm90_cu_2acf44d3_33854cuda3std3__419piecewise_constructE
	.align		8
        /*00c8*/ 	.dword	_ZN73_INTERNAL_2ea2b8f4_37_flash_fwd_hdimdiff_bf16_paged_sm90_cu_2acf44d3_33854cuda3std3__48in_placeE
	.align		8
        /*00d0*/ 	.dword	_ZN73_INTERNAL_2ea2b8f4_37_flash_fwd_hdimdiff_bf16_paged_sm90_cu_2acf44d3_33854cuda3std6ranges3__45__cpo4swapE
	.align		8
        /*00d8*/ 	.dword	_ZN73_INTERNAL_2ea2b8f4_37_flash_fwd_hdimdiff_bf16_paged_sm90_cu_2acf44d3_33854cuda3std6ranges3__45__cpo9iter_moveE
	.align		8
        /*00e0*/ 	.dword	_ZN73_INTERNAL_2ea2b8f4_37_flash_fwd_hdimdiff_bf16_paged_sm90_cu_2acf44d3_33854cute7productE
	.align		8
        /*00e8*/ 	.dword	_ZN73_INTERNAL_2ea2b8f4_37_flash_fwd_hdimdiff_bf16_paged_sm90_cu_2acf44d3_33854cute1_E
	.align		8
        /*00f0*/ 	.dword	$str$23
	.align		8
        /*00f8*/ 	.dword	$str$24


//--------------------- .text._ZN7cutlass13device_kernelIN5flash11enable_sm90INS1_16FlashAttnFwdSm90INS1_25CollectiveMainloopFwdSm90ILi2EN4cute5tupleIJNS5_1CILi1EEES8_S8_EEENS6_IJNS7_ILi128EEENS7_ILi96EEENS7_ILi192EEEEEELi128ENS_10bfloat16_tEfNS_4arch4Sm90ELb0ELb0ELb0ELb0ELb1ELb0ELb0ELb1ELb1ELb1ELb0ELb0EEENS1_21CollectiveEpilogueFwdINS6_IJSA_SA_SB_EEES9_SE_SG_Li256ELb0ELb1ELb0ELb0EEENS1_29StaticPersistentTileSchedulerILb0EEEEEEEEEvNT_6ParamsE --------------------------
	.section	.text._ZN7cutlass13device_kernelIN5flash11enable_sm90INS1_16FlashAttnFwdSm90INS1_25CollectiveMainloopFwdSm90ILi2EN4cute5tupleIJNS5_1CILi1EEES8_S8_EEENS6_IJNS7_ILi128EEENS7_ILi96EEENS7_ILi192EEEEEELi128ENS_10bfloat16_tEfNS_4arch4Sm90ELb0ELb0ELb0ELb0ELb1ELb0ELb0ELb1ELb1ELb1ELb0ELb0EEENS1_21CollectiveEpilogueFwdINS6_IJSA_SA_SB_EEES9_SE_SG_Li256ELb0ELb1ELb0ELb0EEENS1_29StaticPersistentTileSchedulerILb0EEEEEEEEEvNT_6ParamsE,"ax",@progbits
	.align	128
.text._ZN7cutlass13device_kernelIN5flash11enable_sm90INS1_16FlashAttnFwdSm90INS1_25CollectiveMainloopFwdSm90ILi2EN4cute5tupleIJNS5_1CILi1EEES8_S8_EEENS6_IJNS7_ILi128EEENS7_ILi96EEENS7_ILi192EEEEEELi128ENS_10bfloat16_tEfNS_4arch4Sm90ELb0ELb0ELb0ELb0ELb1ELb0ELb0ELb1ELb1ELb1ELb0ELb0EEENS1_21CollectiveEpilogueFwdINS6_IJSA_SA_SB_EEES9_SE_SG_Li256ELb0ELb1ELb0ELb0EEENS1_29StaticPersistentTileSchedulerILb0EEEEEEEEEvNT_6ParamsE:
        .type           _ZN7cutlass13device_kernelIN5flash11enable_sm90INS1_16FlashAttnFwdSm90INS1_25CollectiveMainloopFwdSm90ILi2EN4cute5tupleIJNS5_1CILi1EEES8_S8_EEENS6_IJNS7_ILi128EEENS7_ILi96EEENS7_ILi192EEEEEELi128ENS_10bfloat16_tEfNS_4arch4Sm90ELb0ELb0ELb0ELb0ELb1ELb0ELb0ELb1ELb1ELb1ELb0ELb0EEENS1_21CollectiveEpilogueFwdINS6_IJSA_SA_SB_EEES9_SE_SG_Li256ELb0ELb1ELb0ELb0EEENS1_29StaticPersistentTileSchedulerILb0EEEEEEEEEvNT_6ParamsE,@function
        .size           _ZN7cutlass13device_kernelIN5flash11enable_sm90INS1_16FlashAttnFwdSm90INS1_25CollectiveMainloopFwdSm90ILi2EN4cute5tupleIJNS5_1CILi1EEES8_S8_EEENS6_IJNS7_ILi128EEENS7_ILi96EEENS7_ILi192EEEEEELi128ENS_10bfloat16_tEfNS_4arch4Sm90ELb0ELb0ELb0ELb0ELb1ELb0ELb0ELb1ELb1ELb1ELb0ELb0EEENS1_21CollectiveEpilogueFwdINS6_IJSA_SA_SB_EEES9_SE_SG_Li256ELb0ELb1ELb0ELb0EEENS1_29StaticPersistentTileSchedulerILb0EEEEEEEEEvNT_6ParamsE,(.L_x_15521 - _ZN7cutlass13device_kernelIN5flash11enable_sm90INS1_16FlashAttnFwdSm90INS1_25CollectiveMainloopFwdSm90ILi2EN4cute5tupleIJNS5_1CILi1EEES8_S8_EEENS6_IJNS7_ILi128EEENS7_ILi96EEENS7_ILi192EEEEEELi128ENS_10bfloat16_tEfNS_4arch4Sm90ELb0ELb0ELb0ELb0ELb1ELb0ELb0ELb1ELb1ELb1ELb0ELb0EEENS1_21CollectiveEpilogueFwdINS6_IJSA_SA_SB_EEES9_SE_SG_Li256ELb0ELb1ELb0ELb0EEENS1_29StaticPersistentTileSchedulerILb0EEEEEEEEEvNT_6ParamsE)
        .other          _ZN7cutlass13device_kernelIN5flash11enable_sm90INS1_16FlashAttnFwdSm90INS1_25CollectiveMainloopFwdSm90ILi2EN4cute5tupleIJNS5_1CILi1EEES8_S8_EEENS6_IJNS7_ILi128EEENS7_ILi96EEENS7_ILi192EEEEEELi128ENS_10bfloat16_tEfNS_4arch4Sm90ELb0ELb0ELb0ELb0ELb1ELb0ELb0ELb1ELb1ELb1ELb0ELb0EEENS1_21CollectiveEpilogueFwdINS6_IJSA_SA_SB_EEES9_SE_SG_Li256ELb0ELb1ELb0ELb0EEENS1_29StaticPersistentTileSchedulerILb0EEEEEEEEEvNT_6ParamsE,@"STO_CUDA_ENTRY STV_DEFAULT"
_ZN7cutlass13device_kernelIN5flash11enable_sm90INS1_16FlashAttnFwdSm90INS1_25CollectiveMainloopFwdSm90ILi2EN4cute5tupleIJNS5_1CILi1EEES8_S8_EEENS6_IJNS7_ILi128EEENS7_ILi96EEENS7_ILi192EEEEEELi128ENS_10bfloat16_tEfNS_4arch4Sm90ELb0ELb0ELb0ELb0ELb1ELb0ELb0ELb1ELb1ELb1ELb0ELb0EEENS1_21CollectiveEpilogueFwdINS6_IJSA_SA_SB_EEES9_SE_SG_Li256ELb0ELb1ELb0ELb0EEENS1_29StaticPersistentTileSchedulerILb0EEEEEEEEEvNT_6ParamsE:
[----:B------:R-:W0:Y:S02]  /*0000*/  LDC R1, c[0x0][0x28] ;  /* 0x00000a00ff017b82 */ /* 0x000e240000000800 */
[----:B0-----:R-:W-:Y:S01]  /*0010*/  VIADD R1, R1, 0xfffffff8 ;  /* 0xfffffff801017836 */ /* 0x001fe20000000000 */
[----:B------:R-:W0:Y:S01]  /*0020*/  S2R R3, SR_TID.X ;  /* 0x0000000000037919 */ /* 0x000e220000002100 */
[----:B------:R-:W-:Y:S01]  /*0030*/  ELECT P0, URZ, PT ;  /* 0x00000000003f782f */ /* 0x000fe20003800000 */
[----:B------:R-:W-:Y:S01]  /*0040*/  UMOV UR4, 0x80 ;  /* 0x0000008000047882 */ /* 0x000fe20000000000 */
[----:B------:R-:W-:Y:S01]  /*0050*/  UMOV UR7, 0x100 ;  /* 0x0000010000077882 */ /* 0x000fe20000000000 */
[----:B0-----:R-:W-:-:S05]  /*0060*/  SHF.R.U32.HI R0, RZ, 0x5, R3 ;  /* 0x00000005ff007819 */ /* 0x001fca0000011603 */
[----:B------:R-:W0:Y:S02]  /*0070*/  SHFL.IDX PT, R2, R0, RZ, 0x1f ;  /* 0x00001fff00027589 */ /* 0x000e2400000e0000 */
[C---:B0-----:R-:W-:Y:S02]  /*0080*/  ISETP.NE.OR P0, PT, R2.reuse, RZ, !P0 ;  /* 0x000000ff0200720c */ /* 0x041fe40004705670 */
[----:B------:R-:W-:Y:S02]  /*0090*/  ISETP.NE.AND P1, PT, R2, RZ, PT ;  /* 0x000000ff0200720c */ /* 0x000fe40003f25270 */
[----:B------:R-:W-:-:S06]  /*00a0*/  SHF.R.U32.HI R2, RZ, 0x7, R3 ;  /* 0x00000007ff027819 */ /* 0x000fcc0000011603 */
[----:B------:R-:W0:Y:S03]  /*00b0*/  SHFL.IDX PT, R2, R2, RZ, 0x1f ;  /* 0x00001fff02027589 */ /* 0x000e2600000e0000 */
[----:B------:R-:W-:Y:S01]  /*00c0*/  VOTEU.ALL UP0, P0 ;  /* 0x00000000003f7886 */ /* 0x000fe20000000000 */
[----:B------:R-:W-:-:S04]  /*00d0*/  VOTEU.ALL UP1, P0 ;  /* 0x00000000003f7886 */ /* 0x000fc80000020000 */
[----:B------:R-:W1:Y:S01]  /*00e0*/  @!UP0 S2UR UR8, SR_CgaCtaId ;  /* 0x00000000000889c3 */ /* 0x000e620000008800 */
[----:B------:R-:W-:Y:S01]  /*00f0*/  @!UP0 UMOV UR6, 0x400 ;  /* 0x0000040000068882 */ /* 0x000fe20000000000 */
[----:B------:R-:W-:-:S04]  /*0100*/  @!UP0 UIADD3 UR4, -UR4, 0x100000, URZ ;  /* 0x0010000004048890 */ /* 0x000fc8000fffe13f */
[----:B------:R-:W-:Y:S02]  /*0110*/  @!UP0 USHF.L.U32 UR5, UR4, 0xb, URZ ;  /* 0x0000000b04058899 */ /* 0x000fe4000800063f */
[----:B------:R-:W-:Y:S02]  /*0120*/  @!UP0 USHF.L.U32 UR4, UR4, 0x1, URZ ;  /* 0x0000000104048899 */ /* 0x000fe4000800063f */
[----:B-1----:R-:W-:Y:S02]  /*0130*/  @!UP0 ULEA UR8, UR8, UR6, 0x18 ;  /* 0x0000000608088291 */ /* 0x002fe4000f8ec03f */
[----:B------:R-:W-:-:S04]  /*0140*/  @!UP0 UIADD3 UR6, -UR7, 0x100000, URZ ;  /* 0x0010000007068890 */ /* 0x000fc8000fffe13f */
[----:B------:R-:W-:Y:S02]  /*0150*/  @!UP0 USHF.L.U32 UR7, UR6, 0xb, URZ ;  /* 0x0000000b06078899 */ /* 0x000fe4000800063f */
[----:B------:R-:W-:Y:S01]  /*0160*/  @!UP0 USHF.L.U32 UR6, UR6, 0x1, URZ ;  /* 0x0000000106068899 */ /* 0x000fe2000800063f */
[----:B------:R-:W-:-:S05]  /*0170*/  VOTEU.ALL UP0, P0 ;  /* 0x00000000003f7886 */ /* 0x000fca0000000000 */
[----:B------:R1:W2:Y:S06]  /*0180*/  @!UP0 SYNCS.EXCH.64 URZ, [UR8+0x2a800], UR4 ;  /* 0x02a80004083f85b2 */ /* 0x0002ac0008000100 */
[----:B------:R1:W3:Y:S02]  /*0190*/  @!UP1 SYNCS.EXCH.64 URZ, [UR8+0x2a820], UR6 ;  /* 0x02a82006083f95b2 */ /* 0x0002e40008000100 */
[----:B01----:R-:W-:Y:S05]  /*01a0*/  @P1 BRA `(.L_x_0) ;  /* 0x0000000000481947 */ /* 0x003fea0003800000 */
[----:B------:R-:W0:Y:S01]  /*01b0*/  S2UR UR5, SR_CgaCtaId ;  /* 0x00000000000579c3 */ /* 0x000e220000008800 */
[----:B------:R-:W-:Y:S01]  /*01c0*/  UMOV UR4, 0x400 ;  /* 0x0000040000047882 */ /* 0x000fe20000000000 */
[----:B------:R-:W-:Y:S01]  /*01d0*/  UMOV UR6, 0x80 ;  /* 0x0000008000067882 */ /* 0x000fe20000000000 */
[----:B------:R-:W-:Y:S01]  /*01e0*/  UMOV UR7, 0x100 ;  /* 0x0000010000077882 */ /* 0x000fe20000000000 */
[----:B------:R-:W-:Y:S01]  /*01f0*/  ELECT P0, URZ, PT ;  /* 0x00000000003f782f */ /* 0x000fe20003800000 */
[----:B0-----:R-:W-:Y:S02]  /*0200*/  ULEA UR8, UR5, UR4, 0x18 ;  /* 0x0000000405087291 */ /* 0x001fe4000f8ec03f */
[----:B------:R-:W-:-:S04]  /*0210*/  UIADD3 UR4, -UR6, 0x100000, URZ ;  /* 0x0010000006047890 */ /* 0x000fc8000fffe13f */
[----:B------:R-:W-:Y:S02]  /*0220*/  USHF.L.U32 UR5, UR4, 0xb, URZ ;  /* 0x0000000b04057899 */ /* 0x000fe4000800063f */
[----:B------:R-:W-:Y:S02]  /*0230*/  USHF.L.U32 UR4, UR4, 0x1, URZ ;  /* 0x0000000104047899 */ /* 0x000fe4000800063f */
[----:B------:R-:W-:-:S04]  /*0240*/  UIADD3 UR6, -UR7, 0x100000, URZ ;  /* 0x0010000007067890 */ /* 0x000fc8000fffe13f */
[----:B------:R-:W-:Y:S02]  /*0250*/  USHF.L.U32 UR7, UR6, 0xb, URZ ;  /* 0x0000000b06077899 */ /* 0x000fe4000800063f */
[----:B------:R-:W-:Y:S01]  /*0260*/  USHF.L.U32 UR6, UR6, 0x1, URZ ;  /* 0x0000000106067899 */ /* 0x000fe2000800063f */
[----:B------:R-:W0:Y:S03]  /*0270*/  FENCE.VIEW.ASYNC.S ;  /* 0x00000000000073c6 */ /* 0x000e260000000000 */
[----:B0-----:R0:W1:Y:S08]  /*0280*/  SYNCS.EXCH.64 URZ, [UR8+0x2a830], UR4 ;  /* 0x02a83004083f75b2 */ /* 0x0010700008000100 */
[----:B------:R0:W4:Y:S01]  /*0290*/  SYNCS.EXCH.64 URZ, [UR8+0x2a840], UR6 ;  /* 0x02a84006083f75b2 */ /* 0x0001220008000100 */
[----:B------:R0:W0:Y:S01]  /*02a0*/  SYNCS.EXCH.64 URZ, [UR8+0x2a838], UR4 ;  /* 0x02a83804083f75b2 */ /* 0x0000220008000100 */
[----:B------:R0:W0:Y:S01]  /*02b0*/  SYNCS.EXCH.64 URZ, [UR8+0x2a848], UR6 ;  /* 0x02a84806083f75b2 */ /* 0x0000220008000100 */
[----:B------:R-:W-:Y:S01]  /*02c0*/  NOP ;  /* 0x0000000000007918 */ /* 0x000fe20000000000 */
.L_x_0:
[----:B------:R-:W5:Y:S01]  /*02d0*/  SHFL.IDX PT, R4, R0, RZ, 0x1f ;  /* 0x00001fff00047589 */ /* 0x000f6200000e0000 */
[----:B------:R-:W-:Y:S01]  /*02e0*/  NOP ;  /* 0x0000000000007918 */ /* 0x000fe20000000000 */
[----:B-----5:R-:W-:-:S13]  /*02f0*/  ISETP.NE.AND P0, PT, R4, RZ, PT ;  /* 0x000000ff0400720c */ /* 0x020fda0003f05270 */
[----:B------:R-:W-:Y:S05]  /*0300*/  @P0 BRA `(.L_x_1) ;  /* 0x0000000000480947 */ /* 0x000fea0003800000 */
[----:B0-----:R-:W0:Y:S01]  /*0310*/  S2UR UR5, SR_CgaCtaId ;  /* 0x00000000000579c3 */ /* 0x001e220000008800 */
        /* <DEDUP_REMOVED lines=12> */
[----:B0-----:R0:W0:Y:S08]  /*03e0*/  SYNCS.EXCH.64 URZ, [UR8+0x2a850], UR4 ;  /* 0x02a85004083f75b2 */ /* 0x0010300008000100 */
[----:B------:R0:W0:Y:S01]  /*03f0*/  SYNCS.EXCH.64 URZ, [UR8+0x2a860], UR6 ;  /* 0x02a86006083f75b2 */ /* 0x0000220008000100 */
[----:B------:R0:W0:Y:S01]  /*0400*/  SYNCS.EXCH.64 URZ, [UR8+0x2a858], UR4 ;  /* 0x02a85804083f75b2 */ /* 0x0000220008000100 */
[----:B------:R0:W0:Y:S01]  /*0410*/  SYNCS.EXCH.64 URZ, [UR8+0x2a868], UR6 ;  /* 0x02a86806083f75b2 */ /* 0x0000220008000100 */
[----:B------:R-:W-:Y:S01]  /*0420*/  NOP ;  /* 0x0000000000007918 */ /* 0x000fe20000000000 */
.L_x_1:
[----:B------:R-:W5:Y:S01]  /*0430*/  SHFL.IDX PT, R4, R0, RZ, 0x1f ;  /* 0x00001fff00047589 */ /* 0x000f6200000e0000 */
[----:B------:R-:W-:Y:S01]  /*0440*/  NOP ;  /* 0x0000000000007918 */ /* 0x000fe20000000000 */
[----:B-----5:R-:W-:-:S13]  /*0450*/  ISETP.NE.AND P0, PT, R4, RZ, PT ;  /* 0x000000ff0400720c */ /* 0x020fda0003f05270 */
[----:B------:R-:W-:Y:S05]  /*0460*/  @P0 BRA `(.L_x_2) ;  /* 0x0000000000380947 */ /* 0x000fea0003800000 */
[----:B0-----:R-:W0:Y:S01]  /*0470*/  S2UR UR5, SR_CgaCtaId ;  /* 0x00000000000579c3 */ /* 0x001e220000008800 */
[----:B------:R-:W-:Y:S01]  /*0480*/  UMOV UR4, 0x400 ;  /* 0x0000040000047882 */ /* 0x000fe20000000000 */
[----:B------:R-:W-:Y:S01]  /*0490*/  UMOV UR7, 0x80 ;  /* 0x0000008000077882 */ /* 0x000fe20000000000 */
[----:B------:R-:W-:Y:S01]  /*04a0*/  ELECT P0, URZ, PT ;  /* 0x00000000003f782f */ /* 0x000fe20003800000 */
[----:B0-----:R-:W-:Y:S02]  /*04b0*/  ULEA UR6, UR5, UR4, 0x18 ;  /* 0x0000000405067291 */ /* 0x001fe4000f8ec03f */
[----:B------:R-:W-:-:S04]  /*04c0*/  UIADD3 UR4, -UR7, 0x100000, URZ ;  /* 0x0010000007047890 */ /* 0x000fc8000fffe13f */
[----:B------:R-:W-:Y:S02]  /*04d0*/  USHF.L.U32 UR5, UR4, 0xb, URZ ;  /* 0x0000000b04057899 */ /* 0x000fe4000800063f */
[----:B------:R-:W-:Y:S01]  /*04e0*/  USHF.L.U32 UR4, UR4, 0x1, URZ ;  /* 0x0000000104047899 */ /* 0x000fe2000800063f */
[----:B------:R-:W0:Y:S11]  /*04f0*/  FENCE.VIEW.ASYNC.S ;  /* 0x00000000000073c6 */ /* 0x000e360000000000 */
[----:B0-----:R0:W0:Y:S01]  /*0500*/  SYNCS.EXCH.64 URZ, [UR6+0x2a870], UR4 ;  /* 0x02a87004063f75b2 */ /* 0x0010220008000100 */
[----:B------:R0:W0:Y:S01]  /*0510*/  SYNCS.EXCH.64 URZ, [UR6+0x2a880], UR4 ;  /* 0x02a88004063f75b2 */ /* 0x0000220008000100 */
[----:B------:R0:W0:Y:S01]  /*0520*/  SYNCS.EXCH.64 URZ, [UR6+0x2a878], UR4 ;  /* 0x02a87804063f75b2 */ /* 0x0000220008000100 */
[----:B------:R0:W0:Y:S01]  /*0530*/  SYNCS.EXCH.64 URZ, [UR6+0x2a888], UR4 ;  /* 0x02a88804063f75b2 */ /* 0x0000220008000100 */
[----:B------:R-:W-:Y:S01]  /*0540*/  NOP ;  /* 0x0000000000007918 */ /* 0x000fe20000000000 */
.L_x_2:
        /* <DEDUP_REMOVED lines=22> */
.L_x_3:
[----:B------:R-:W5:Y:S01]  /*06b0*/  SHFL.IDX PT, R4, R0, RZ, 0x1f ;  /* 0x00001fff00047589 */ /* 0x000f6200000e0000 */
[----:B------:R-:W-:Y:S01]  /*06c0*/  R2UR UR9, R2 ;  /* 0x00000000020972ca */ /* 0x000fe200000e0000 */
        /* <DEDUP_REMOVED lines=21> */
.L_x_4:
[----:B------:R-:W-:Y:S01]  /*0820*/  UISETP.NE.AND UP0, UPT, UR9, URZ, UPT ;  /* 0x0000003f0900728c */ /* 0x000fe2000bf05270 */
[----:B------:R-:W-:Y:S01]  /*0830*/  NOP ;  /* 0x0000000000007918 */ /* 0x000fe20000000000 */
[----:B0-----:R-:W-:Y:S01]  /*0840*/  UMOV UR4, 0x1 ;  /* 0x0000000100047882 */ /* 0x001fe20000000000 */
[----:B------:R-:W-:Y:S01]  /*0850*/  ULDC.64 UR36, c[0x0][0x208] ;  /* 0x0000820000247ab9 */ /* 0x000fe20000000a00 */
[----:B------:R-:W-:Y:S01]  /*0860*/  USEL UR4, UR4, 0x2, !UP0 ;  /* 0x0000000204047887 */ /* 0x000fe2000c000000 */
[----:B-1234-:R-:W-:Y:S01]  /*0870*/  BAR.SYNC.DEFER_BLOCKING 0x0 ;  /* 0x0000000000007b1d */ /* 0x01efe20000010000 */
[----:B------:R-:W-:-:S04]  /*0880*/  PLOP3.LUT P0, PT, PT, PT, UP0, 0x80, 0x0 ;  /* 0x000000000000781c */ /* 0x000fc80003f0f008 */
[----:B------:R-:W-:-:S05]  /*0890*/  IMAD.U32 R2, RZ, RZ, UR4 ;  /* 0x00000004ff027e24 */ /* 0x000fca000f8e00ff */
[----:B------:R0:W-:Y:S04]  /*08a0*/  STL [R1+0x4], R2 ;  /* 0x0000040201007387 */ /* 0x0001e80000100800 */
[----:B------:R-:W-:Y:S05]  /*08b0*/  @!P0 BRA `(.L_x_5) ;  /* 0x00000064008c8947 */ /* 0x000fea0003800000 */
.L_x_6:
[----:B------:R-:W-:-:S08]  /*08c0*/  NOP ;  /* 0x0000000000007918 */ /* 0x000fd00000000000 */
[----:B------:R-:W1:Y:S02]  /*08d0*/  USETMAXREG.TRY_ALLOC.CTAPOOL UP0, 0xe8 ;  /* 0x000000e8000079c8 */ /* 0x000e640008000600 */
[----:B-1----:R-:W-:-:S13]  /*08e0*/  PLOP3.LUT P0, PT, PT, PT, UP0, 0x80, 0x0 ;  /* 0x000000000000781c */ /* 0x002fda0003f0f008 */
[----:B------:R-:W-:Y:S05]  /*08f0*/  @!P0 BRA `(.L_x_6) ;  /* 0xfffffffc00f08947 */ /* 0x000fea000383ffff */
[----:B------:R-:W1:Y:S08]  /*0900*/  S2UR UR4, SR_CTAID.X ;  /* 0x00000000000479c3 */ /* 0x000e700000002500 */
[----:B------:R-:W-:Y:S08]  /*0910*/  BAR.ARV 0x8, 0x180 ;  /* 0x0206000000007b1d */ /* 0x000ff00000002000 */
[----:B------:R-:W1:Y:S02]  /*0920*/  LDC R0, c[0x0][0xc34] ;  /* 0x00030d00ff007b82 */ /* 0x000e640000000800 */
[----:B-1----:R-:W-:-:S13]  /*0930*/  ISETP.LE.AND P0, PT, R0, UR4, PT ;  /* 0x0000000400007c0c */ /* 0x002fda000bf03270 */
[----:B------:R-:W-:Y:S05]  /*0940*/  @P0 EXIT ;  /* 0x000000000000094d */ /* 0x000fea0003800000 */
[----:B0-----:R-:W2:Y:S01]  /*0950*/  LDL R2, [R1+0x4] ;  /* 0x0000040001027983 */ /* 0x001ea20000100800 */
[----:B------:R-:W-:Y:S01]  /*0960*/  VIADD R17, R3, 0xffffff80 ;  /* 0xffffff8003117836 */ /* 0x000fe20000000000 */
[----:B------:R-:W-:Y:S01]  /*0970*/  UMOV UR39, URZ ;  /* 0x0000003f00277c82 */ /* 0x000fe20008000000 */
[----:B------:R-:W-:Y:S01]  /*0980*/  IMAD.U32 R18, RZ, RZ, UR4 ;  /* 0x00000004ff127e24 */ /* 0x000fe2000f8e00ff */
[----:B------:R-:W-:Y:S01]  /*0990*/  UMOV UR38, URZ ;  /* 0x0000003f00267c82 */ /* 0x000fe20008000000 */
[----:B------:R-:W-:Y:S01]  /*09a0*/  IMAD.MOV.U32 R19, RZ, RZ, RZ ;  /* 0x000000ffff137224 */ /* 0x000fe200078e00ff */
[----:B------:R-:W-:-:S04]  /*09b0*/  SHF.R.S32.HI R0, RZ, 0x1f, R17 ;  /* 0x0000001fff007819 */ /* 0x000fc80000011411 */
[CC--:B------:R-:W-:Y:S02]  /*09c0*/  LEA.HI R3, R0.reuse, R17.reuse, RZ, 0x7 ;  /* 0x0000001100037211 */ /* 0x0c0fe400078f38ff */
[CC--:B------:R-:W-:Y:S02]  /*09d0*/  LEA.HI R4, R0.reuse, R17.reuse, RZ, 0x5 ;  /* 0x0000001100047211 */ /* 0x0c0fe400078f28ff */
[CC--:B------:R-:W-:Y:S02]  /*09e0*/  LEA.HI R5, R0.reuse, R17.reuse, RZ, 0x4 ;  /* 0x0000001100057211 */ /* 0x0c0fe400078f20ff */
[----:B------:R-:W-:Y:S01]  /*09f0*/  LEA.HI R9, R0, R17, RZ, 0x2 ;  /* 0x0000001100097211 */ /* 0x000fe200078f10ff */
[----:B------:R-:W-:Y:S01]  /*0a00*/  IMAD.SHL.U32 R6, R4, 0x20, RZ ;  /* 0x0000002004067824 */ /* 0x000fe200078e00ff */
[----:B------:R-:W-:Y:S02]  /*0a10*/  LOP3.LUT R4, R5, 0x3fffff0, RZ, 0xc0, !PT ;  /* 0x03fffff005047812 */ /* 0x000fe400078ec0ff */
[----:B------:R-:W-:-:S02]  /*0a20*/  SHF.R.S32.HI R8, RZ, 0x4, R5 ;  /* 0x00000004ff087819 */ /* 0x000fc40000011405 */
[----:B------:R-:W-:Y:S01]  /*0a30*/  LOP3.LUT R7, R6, 0xfffffc00, RZ, 0xc0, !PT ;  /* 0xfffffc0006077812 */ /* 0x000fe200078ec0ff */
[----:B------:R-:W-:Y:S01]  /*0a40*/  IMAD.IADD R6, R17, 0x1, -R4 ;  /* 0x0000000111067824 */ /* 0x000fe200078e0a04 */
[----:B------:R-:W-:Y:S02]  /*0a50*/  LEA.HI R5, R5, R8, RZ, 0x1 ;  /* 0x0000000805057211 */ /* 0x000fe400078f08ff */
[----:B------:R-:W-:Y:S01]  /*0a60*/  LEA.HI R22, R0, R17, RZ, 0x3 ;  /* 0x0000001100167211 */ /* 0x000fe200078f18ff */
[----:B------:R-:W-:Y:S01]  /*0a70*/  IMAD R6, R6, 0x40, R7 ;  /* 0x0000004006067824 */ /* 0x000fe200078e0207 */
[----:B------:R-:W-:Y:S02]  /*0a80*/  LOP3.LUT R5, R5, 0x1ffffffe, RZ, 0xc0, !PT ;  /* 0x1ffffffe05057812 */ /* 0x000fe400078ec0ff */
[----:B------:R-:W-:Y:S01]  /*0a90*/  LOP3.LUT R0, R9, 0xfffffffc, RZ, 0xc0, !PT ;  /* 0xfffffffc09007812 */ /* 0x000fe200078ec0ff */
[----:B------:R-:W-:Y:S01]  /*0aa0*/  IMAD.MOV.U32 R9, RZ, RZ, -0x2 ;  /* 0xfffffffeff097424 */ /* 0x000fe200078e00ff */
[----:B------:R-:W-:Y:S01]  /*0ab0*/  SHF.R.S32.HI R162, RZ, 0x7, R3 ;  /* 0x00000007ffa27819 */ /* 0x000fe20000011403 */
[----:B------:R-:W-:Y:S01]  /*0ac0*/  IMAD.IADD R5, R8, 0x1, -R5 ;  /* 0x0000000108057824 */ /* 0x000fe200078e0a05 */
[----:B------:R-:W-:Y:S01]  /*0ad0*/  LOP3.LUT R12, R22, 0xfffffff8, RZ, 0xc0, !PT ;  /* 0xfffffff8160c7812 */ /* 0x000fe200078ec0ff */
[----:B------:R-:W-:Y:S01]  /*0ae0*/  IMAD.IADD R8, R17, 0x1, -R0 ;  /* 0x0000000111087824 */ /* 0x000fe200078e0a00 */
[----:B------:R-:W-:Y:S01]  /*0af0*/  SHF.R.S32.HI R22, RZ, 0x3, R22 ;  /* 0x00000003ff167819 */ /* 0x000fe20000011416 */
[----:B------:R-:W-:-:S03]  /*0b00*/  IMAD R165, R5, 0x8, R6 ;  /* 0x0000000805a57824 */ /* 0x000fc600078e0206 */
[----:B------:R-:W-:-:S04]  /*0b10*/  LEA.HI R0, R8, R8, RZ, 0x1 ;  /* 0x0000000808007211 */ /* 0x000fc800078f08ff */
[----:B------:R-:W-:-:S05]  /*0b20*/  LOP3.LUT R5, R0, 0x1ffffffe, RZ, 0xc0, !PT ;  /* 0x1ffffffe00057812 */ /* 0x000fca00078ec0ff */
[----:B------:R-:W-:Y:S01]  /*0b30*/  IMAD.IADD R164, R8, 0x1, -R5 ;  /* 0x0000000108a47824 */ /* 0x000fe200078e0a05 */
[----:B--2---:R-:W-:Y:S02]  /*0b40*/  R2UR UR5, R2 ;  /* 0x00000000020572ca */ /* 0x004fe400000e0000 */
[C---:B------:R-:W-:Y:S02]  /*0b50*/  LOP3.LUT R2, R3.reuse, 0xffffff80, RZ, 0xc0, !PT ;  /* 0xffffff8003027812 */ /* 0x040fe400078ec0ff */
[----:B------:R-:W-:Y:S02]  /*0b60*/  LEA.HI R3, R3, R162, RZ, 0x1 ;  /* 0x000000a203037211 */ /* 0x000fe400078f08ff */
[C---:B------:R-:W-:Y:S02]  /*0b70*/  IADD3 R23, R17.reuse, -R2, RZ ;  /* 0x8000000211177210 */ /* 0x040fe40007ffe0ff */
[----:B------:R-:W-:Y:S02]  /*0b80*/  IADD3 R17, R17, -R12, RZ ;  /* 0x8000000c11117210 */ /* 0x000fe40007ffe0ff */
[----:B------:R-:W-:-:S02]  /*0b90*/  SHF.R.S32.HI R2, RZ, 0x1f, R23 ;  /* 0x0000001fff027819 */ /* 0x000fc40000011417 */
[----:B------:R-:W-:Y:S01]  /*0ba0*/  LOP3.LUT R3, R3, 0x3fffffe, RZ, 0xc0, !PT ;  /* 0x03fffffe03037812 */ /* 0x000fe200078ec0ff */
[----:B------:R-:W-:Y:S01]  /*0bb0*/  ULOP3.LUT UR5, UR5, 0x1, URZ, 0xfc, !UPT ;  /* 0x0000000105057892 */ /* 0x000fe2000f8efc3f */
[CC--:B------:R-:W-:Y:S02]  /*0bc0*/  LEA.HI R4, R2.reuse, R23.reuse, RZ, 0x2 ;  /* 0x0000001702047211 */ /* 0x0c0fe400078f10ff */
[----:B------:R-:W-:Y:S01]  /*0bd0*/  LEA.HI R2, R2, R23, RZ, 0x5 ;  /* 0x0000001702027211 */ /* 0x000fe200078f28ff */
[----:B------:R-:W-:Y:S01]  /*0be0*/  IMAD.IADD R3, R162, 0x1, -R3 ;  /* 0x00000001a2037824 */ /* 0x000fe200078e0a03 */
[--C-:B------:R-:W-:Y:S01]  /*0bf0*/  SHF.R.S32.HI R7, RZ, 0x2, R4.reuse ;  /* 0x00000002ff077819 */ /* 0x100fe20000011404 */
[----:B------:R-:W-:Y:S01]  /*0c00*/  IMAD.U32 R167, RZ, RZ, UR5 ;  /* 0x00000005ffa77e24 */ /* 0x000fe2000f8e00ff */
[----:B------:R-:W-:Y:S02]  /*0c10*/  SHF.R.S32.HI R10, RZ, 0x1f, R4 ;  /* 0x0000001fff0a7819 */ /* 0x000fe40000011404 */
[----:B------:R-:W-:-:S02]  /*0c20*/  SHF.R.S32.HI R2, RZ, 0x5, R2 ;  /* 0x00000005ff027819 */ /* 0x000fc40000011402 */
[----:B------:R-:W-:Y:S02]  /*0c30*/  LEA.HI R10, R10, R7, RZ, 0x3 ;  /* 0x000000070a0a7211 */ /* 0x000fe400078f18ff */
[----:B------:R-:W-:Y:S02]  /*0c40*/  LOP3.LUT R4, R4, 0x7ffffffc, RZ, 0xc0, !PT ;  /* 0x7ffffffc04047812 */ /* 0x000fe400078ec0ff */
[----:B------:R-:W-:-:S03]  /*0c50*/  LOP3.LUT R10, R10, 0xfffffff8, RZ, 0xc0, !PT ;  /* 0xfffffff80a0a7812 */ /* 0x000fc600078ec0ff */
[----:B------:R-:W-:Y:S02]  /*0c60*/  IMAD.IADD R4, R23, 0x1, -R4 ;  /* 0x0000000117047824 */ /* 0x000fe400078e0a04 */
[----:B------:R-:W-:Y:S02]  /*0c70*/  IMAD.IADD R7, R7, 0x1, -R10 ;  /* 0x0000000107077824 */ /* 0x000fe400078e0a0a */
[----:B------:R-:W-:-:S03]  /*0c80*/  IMAD R166, R4, R9, 0x60 ;  /* 0x0000006004a67424 */ /* 0x000fc600078e0209 */
[----:B------:R-:W-:Y:S01]  /*0c90*/  LEA R0, R2, R7, 0x4 ;  /* 0x0000000702007211 */ /* 0x000fe200078e20ff */
[----:B------:R-:W-:-:S04]  /*0ca0*/  IMAD.SHL.U32 R2, R17, 0x8, RZ ;  /* 0x0000000811027824 */ /* 0x000fc800078e00ff */
[----:B------:R-:W-:Y:S01]  /*0cb0*/  IMAD R163, R3, 0x40, R0 ;  /* 0x0000004003a37824 */ /* 0x000fe200078e0200 */
[----:B------:R-:W-:-:S03]  /*0cc0*/  IADD3 R16, R2, 0x40, RZ ;  /* 0x0000004002107810 */ /* 0x000fc60007ffe0ff */
[----:B------:R-:W-:Y:S01]  /*0cd0*/  IMAD R164, R164, 0x8, R163 ;  /* 0x00000008a4a47824 */ /* 0x000fe200078e02a3 */
[----:B------:R-:W-:-:S07]  /*0ce0*/  SHF.R.S32.HI R168, RZ, 0x1f, R16 ;  /* 0x0000001fffa87819 */ /* 0x000fce0000011410 */
.L_x_39:
[----:B0-----:R-:W0:Y:S01]  /*0cf0*/  SHFL.IDX PT, R0, R162, RZ, 0x1f ;  /* 0x00001fffa2007589 */ /* 0x001e2200000e0000 */
[----:B------:R-:W1:Y:S01]  /*0d00*/  S2UR UR40, SR_CgaCtaId ;  /* 0x00000000002879c3 */ /* 0x000e620000008800 */
[----:B------:R-:W-:Y:S01]  /*0d10*/  ULDC UR4, c[0x0][0xc38] ;  /* 0x00030e0000047ab9 */ /* 0x000fe20000000800 */
[----:B------:R-:W-:Y:S01]  /*0d20*/  ULDC.64 UR8, c[0x0][0x418] ;  /* 0x0001060000087ab9 */ /* 0x000fe20000000a00 */
[----:B------:R-:W-:Y:S01]  /*0d30*/  R2UR UR13, R18 ;  /* 0x00000000120d72ca */ /* 0x000fe200000e0000 */
[----:B------:R-:W-:Y:S02]  /*0d40*/  UISETP.NE.AND UP1, UPT, UR4, 0x1, UPT ;  /* 0x000000010400788c */ /* 0x000fe4000bf25270 */
[----:B------:R-:W-:Y:S02]  /*0d50*/  UISETP.NE.U32.AND UP0, UPT, UR8, URZ, UPT ;  /* 0x0000003f0800728c */ /* 0x000fe4000bf05070 */
[----:B--2---:R-:W2:Y:S01]  /*0d60*/  LDC R73, c[0x0][0x2f0] ;  /* 0x0000bc00ff497b82 */ /* 0x004ea20000000800 */
[----:B------:R-:W-:Y:S01]  /*0d70*/  UMOV UR41, 0x400 ;  /* 0x0000040000297882 */ /* 0x000fe20000000000 */
[----:B------:R-:W-:Y:S01]  /*0d80*/  UISETP.NE.AND.EX UP0, UPT, UR9, URZ, UPT, UP0 ;  /* 0x0000003f0900728c */ /* 0x000fe2000bf05300 */
[----:B------:R-:W-:Y:S01]  /*0d90*/  ULDC UR4, c[0x0][0xc44] ;  /* 0x0003110000047ab9 */ /* 0x000fe20000000800 */
[----:B------:R-:W-:Y:S01]  /*0da0*/  ULDC UR6, c[0x0][0x424] ;  /* 0x0001090000067ab9 */ /* 0x000fe20000000800 */
[----:B------:R-:W-:-:S02]  /*0db0*/  UISETP.NE.AND UP2, UPT, UR4, 0x1, UPT ;  /* 0x000000010400788c */ /* 0x000fc4000bf45270 */
[----:B------:R-:W-:Y:S01]  /*0dc0*/  USEL UR6, UR6, 0x1, UP0 ;  /* 0x0000000106067887 */ /* 0x000fe20008000000 */
[----:B------:R-:W-:Y:S01]  /*0dd0*/  @UP1 ULDC UR4, c[0x0][0xc3c] ;  /* 0x00030f0000041ab9 */ /* 0x000fe20000000800 */
[----:B------:R-:W-:Y:S01]  /*0de0*/  @UP1 ULDC UR12, c[0x0][0xc40] ;  /* 0x00031000000c1ab9 */ /* 0x000fe20000000800 */
[----:B------:R-:W-:Y:S02]  /*0df0*/  UIMAD.WIDE.U32 UR4, UR13, UR4, URZ ;  /* 0x000000040d0472a5 */ /* 0x000fe4000f8e003f */
[----:B------:R-:W-:Y:S01]  /*0e00*/  UMOV UR14, UR13 ;  /* 0x0000000d000e7c82 */ /* 0x000fe20008000000 */
[----:B0-----:R-:W-:Y:S01]  /*0e10*/  R2UR UR7, R0 ;  /* 0x00000000000772ca */ /* 0x001fe200000e0000 */
[----:B-1----:R-:W-:Y:S02]  /*0e20*/  ULEA UR41, UR40, UR41, 0x18 ;  /* 0x0000002928297291 */ /* 0x002fe4000f8ec03f */
[----:B------:R-:W-:Y:S02]  /*0e30*/  @UP1 USHF.R.U32.HI UR14, URZ, UR12, UR5 ;  /* 0x0000000c3f0e1299 */ /* 0x000fe40008011605 */
[----:B------:R-:W-:Y:S01]  /*0e40*/  UIADD3 UR9, UR41, 0xc400, URZ ;  /* 0x0000c40029097890 */ /* 0x000fe2000fffe03f */
[----:B------:R-:W-:-:S03]  /*0e50*/  @UP2 ULDC.64 UR10, c[0x0][0xc48] ;  /* 0x00031200000a2ab9 */ /* 0x000fc60000000a00 */
[----:B------:R-:W-:Y:S01]  /*0e60*/  ULOP3.LUT UP0, URZ, UR9, 0x1bf, URZ, 0xc0, !UPT ;  /* 0x000001bf093f7892 */ /* 0x000fe2000f80c03f */
[----:B--2---:R-:W-:Y:S01]  /*0e70*/  IMAD R73, R73, UR6, RZ ;  /* 0x0000000649497c24 */ /* 0x004fe2000f8e02ff */
[----:B------:R-:W-:Y:S02]  /*0e80*/  UIMAD.WIDE.U32 UR4, UR14, UR10, URZ ;  /* 0x0000000a0e0472a5 */ /* 0x000fe4000f8e003f */
[----:B------:R-:W-:Y:S01]  /*0e90*/  IMAD.U32 R161, RZ, RZ, UR14 ;  /* 0x0000000effa17e24 */ /* 0x000fe2000f8e00ff */
[----:B------:R-:W-:Y:S01]  /*0ea0*/  ULEA.HI UR8, UR7, UR7, URZ, 0x1 ;  /* 0x0000000707087291 */ /* 0x000fe2000f8f083f */
[----:B------:R-:W-:Y:S01]  /*0eb0*/  PLOP3.LUT P0, PT, PT, PT, UP0, 0x80, 0x0 ;  /* 0x000000000000781c */ /* 0x000fe20003f0f008 */
[----:B------:R-:W-:Y:S02]  /*0ec0*/  UMOV UR61, UR14 ;  /* 0x0000000e003d7c82 */ /* 0x000fe40008000000 */
[----:B------:R-:W-:Y:S01]  /*0ed0*/  ULOP3.LUT UR8, UR8, 0x1e, URZ, 0xc0, !UPT ;  /* 0x0000001e08087892 */ /* 0x000fe2000f8ec03f */
[----:B------:R-:W-:Y:S01]  /*0ee0*/  IADD3 R0, R73, 0x5f, RZ ;  /* 0x0000005f49007810 */ /* 0x000fe20007ffe0ff */
[----:B------:R-:W-:Y:S01]  /*0ef0*/  UMOV UR4, UR13 ;  /* 0x0000000d00047c82 */ /* 0x000fe20008000000 */
[----:B------:R-:W-:Y:S01]  /*0f00*/  @UP2 USHF.R.U32.HI UR61, URZ, UR11, UR5 ;  /* 0x0000000b3f3d2299 */ /* 0x000fe20008011605 */
[----:B------:R-:W-:Y:S01]  /*0f10*/  IMAD.U32 R160, RZ, RZ, UR4 ;  /* 0x00000004ffa07e24 */ /* 0x000fe2000f8e00ff */
[----:B------:R-:W-:Y:S01]  /*0f20*/  UIADD3 UR8, UR7, -UR8, URZ ;  /* 0x8000000807087290 */ /* 0x000fe2000fffe03f */
[----:B------:R-:W-:-:S03]  /*0f30*/  IMAD.HI R0, R0, 0x2aaaaaab, RZ ;  /* 0x2aaaaaab00007827 */ /* 0x000fc600078e02ff */
[----:B------:R-:W-:Y:S02]  /*0f40*/  ULEA UR8, UR8, UR9, 0xd ;  /* 0x0000000908087291 */ /* 0x000fe4000f8e683f */
[----:B------:R-:W-:Y:S02]  /*0f50*/  SHF.R.U32.HI R3, RZ, 0x1f, R0 ;  /* 0x0000001fff037819 */ /* 0x000fe40000011600 */
[----:B------:R-:W-:Y:S02]  /*0f60*/  USHF.R.U32.HI UR8, URZ, 0x4, UR8 ;  /* 0x000000043f087899 */ /* 0x000fe40008011608 */
[----:B------:R-:W-:Y:S02]  /*0f70*/  LEA.HI.SX32 R88, R0, R3, 0x1c ;  /* 0x0000000300587211 */ /* 0x000fe400078fe2ff */
[----:B------:R-:W-:Y:S01]  /*0f80*/  ULOP3.LUT UR42, UR8, 0x3fff, URZ, 0xc0, !UPT ;  /* 0x00003fff082a7892 */ /* 0x000fe2000f8ec03f */
[----:B---345:R-:W-:Y:S11]  /*0f90*/  @!P0 BRA `(.L_x_7) ;  /* 0x0000000000408947 */ /* 0x038ff60003800000 */
[----:B------:R-:W-:Y:S01]  /*0fa0*/  MOV R0, 0x0 ;  /* 0x0000000000007802 */ /* 0x000fe20000000f00 */
[----:B------:R-:W-:Y:S01]  /*0fb0*/  ULDC.64 UR4, c[0x4][0xf0] ;  /* 0x01003c0000047ab9 */ /* 0x000fe20000000a00 */
[----:B------:R-:W-:Y:S01]  /*0fc0*/  ULDC.64 UR6, c[0x4][0x38] ;  /* 0x01000e0000067ab9 */ /* 0x000fe20000000a00 */
[----:B------:R-:W-:Y:S01]  /*0fd0*/  IMAD.U32 R4, RZ, RZ, UR4 ;  /* 0x00000004ff047e24 */ /* 0x000fe2000f8e00ff */
[----:B------:R0:W1:Y:S01]  /*0fe0*/  LDC.64 R14, c[0x4][R0] ;  /* 0x01000000000e7b82 */ /* 0x0000620000000a00 */
[----:B------:R-:W-:Y:S01]  /*0ff0*/  IMAD.U32 R5, RZ, RZ, UR5 ;  /* 0x00000005ff057e24 */ /* 0x000fe2000f8e00ff */
[----:B------:R-:W-:Y:S01]  /*1000*/  ULDC.64 UR4, c[0x4][0xf8] ;  /* 0x01003e0000047ab9 */ /* 0x000fe20000000a00 */
[----:B------:R-:W-:Y:S01]  /*1010*/  IMAD.U32 R10, RZ, RZ, UR6 ;  /* 0x00000006ff0a7e24 */ /* 0x000fe2000f8e00ff */
[----:B------:R-:W-:Y:S01]  /*1020*/  MOV R6, UR4 ;  /* 0x0000000400067c02 */ /* 0x000fe20008000f00 */
[----:B------:R-:W-:Y:S01]  /*1030*/  IMAD.U32 R7, RZ, RZ, UR5 ;  /* 0x00000005ff077e24 */ /* 0x000fe2000f8e00ff */
[----:B------:R-:W-:Y:S01]  /*1040*/  MOV R12, 0x1 ;  /* 0x00000001000c7802 */ /* 0x000fe20000000f00 */
[----:B------:R-:W-:-:S02]  /*1050*/  IMAD.U32 R11, RZ, RZ, UR7 ;  /* 0x00000007ff0b7e24 */ /* 0x000fc4000f8e00ff */
[----:B------:R-:W-:Y:S02]  /*1060*/  IMAD.MOV.U32 R8, RZ, RZ, 0x70 ;  /* 0x00000070ff087424 */ /* 0x000fe400078e00ff */
[----:B0-----:R-:W-:-:S07]  /*1070*/  IMAD.MOV.U32 R13, RZ, RZ, RZ ;  /* 0x000000ffff0d7224 */ /* 0x001fce00078e00ff */
[----:B------:R-:W-:-:S07]  /*1080*/  LEPC R20, `(.L_x_7) ;  /* 0x000000001014794e */ /* 0x000fce0000000000 */
[----:B-1----:R-:W-:Y:S05]  /*1090*/  CALL.ABS.NOINC R14 ;  /* 0x000000000e007343 */ /* 0x002fea0003c00000 */
.L_x_7:
[----:B------:R-:W-:Y:S02]  /*10a0*/  LOP3.LUT R0, R19, 0x1, RZ, 0xc0, !PT ;  /* 0x0000000113007812 */ /* 0x000fe400078ec0ff */
[----:B------:R-:W-:Y:S02]  /*10b0*/  R2UR UR4, R167 ;  /* 0x00000000a70472ca */ /* 0x000fe400000e0000 */
[----:B------:R-:W-:-:S04]  /*10c0*/  SHF.L.U32 R0, R0, 0x1f, RZ ;  /* 0x0000001f00007819 */ /* 0x000fc800000006ff */
[----:B------:R-:W0:Y:S07]  /*10d0*/  SYNCS.PHASECHK.TRANS64.TRYWAIT P1, [UR41+0x2a800], R0 ;  /* 0x02a80000ff0075a7 */ /* 0x000e2e0008020169 */
[----:B------:R-:W-:-:S05]  /*10e0*/  IMAD.U32 R3, RZ, RZ, UR4 ;  /* 0x00000004ff037e24 */ /* 0x000fca000f8e00ff */
[----:B------:R-:W-:Y:S01]  /*10f0*/  ISETP.NE.AND P0, PT, R3, 0x3, PT ;  /* 0x000000030300780c */ /* 0x000fe20003f05270 */
[----:B0-----:R-:W-:-:S12]  /*1100*/  @!P1 BRA `(.L_x_8) ;  /* 0x0000009400749947 */ /* 0x001fd80003800000 */
.L_x_89:
[----:B------:R-:W-:Y:S05]  /*1110*/  @!P0 BRA `(.L_x_9) ;  /* 0x0000000000048947 */ /* 0x000fea0003800000 */
[----:B------:R-:W-:Y:S01]  /*1120*/  BPT.TRAP 0x1 ;  /* 0x000000040000795c */ /* 0x000fe20000300000 */
.L_x_9:
[----:B------:R-:W-:Y:S02]  /*1130*/  IMAD.U32 R4, RZ, RZ, UR38 ;  /* 0x00000026ff047e24 */ /* 0x000fe4000f8e00ff */
[----:B0-----:R-:W-:-:S03]  /*1140*/  IMAD.U32 R3, RZ, RZ, UR39 ;  /* 0x00000027ff037e24 */ /* 0x001fc6000f8e00ff */
[----:B------:R-:W-:Y:S02]  /*1150*/  LEA R4, R4, UR41, 0x3 ;  /* 0x0000002904047c11 */ /* 0x000fe4000f8e18ff */
[----:B------:R-:W-:-:S04]  /*1160*/  SHF.L.U32 R3, R3, 0x1f, RZ ;  /* 0x0000001f03037819 */ /* 0x000fc800000006ff */
[----:B------:R0:W1:Y:S01]  /*1170*/  SYNCS.PHASECHK.TRANS64.TRYWAIT P1, [R4+URZ+0x2a830], R3 ;  /* 0x02a83003040075a7 */ /* 0x000062000802017f */
[----:B------:R-:W-:Y:S05]  /*1180*/  @!P0 BRA `(.L_x_10) ;  /* 0x0000000000048947 */ /* 0x000fea0003800000 */
[----:B------:R-:W-:Y:S01]  /*1190*/  BPT.TRAP 0x1 ;  /* 0x000000040000795c */ /* 0x000fe20000300000 */
.L_x_10:
[----:B------:R-:W-:Y:S01]  /*11a0*/  MOV R87, RZ ;  /* 0x000000ff00577202 */ /* 0x000fe20000000f00 */
[----:B-1----:R-:W-:Y:S06]  /*11b0*/  @P1 BRA `(.L_x_11) ;  /* 0x0000000000081947 */ /* 0x002fec0003800000 */
[----:B------:R-:W1:Y:S02]  /*11c0*/  SYNCS.PHASECHK.TRANS64.TRYWAIT P1, [R4+URZ+0x2a830], R3 ;  /* 0x02a83003040075a7 */ /* 0x000e64000802017f */
[----:B-1----:R-:W-:Y:S05]  /*11d0*/  @!P1 BRA `(.L_x_12) ;  /* 0x0000009400589947 */ /* 0x002fea0003800000 */
.L_x_11:
[----:B------:R-:W-:Y:S05]  /*11e0*/  WARPSYNC.ALL ;  /* 0x0000000000007948 */ /* 0x000fea0003800000 */
[----:B------:R-:W-:Y:S01]  /*11f0*/  UIADD3 UR41, UR41, 0x18400, URZ ;  /* 0x0001840029297890 */ /* 0x000fe2000fffe03f */
[----:B------:R-:W-:Y:S01]  /*1200*/  WARPGROUP.ARRIVE ;  /* 0x00000000000079c5 */ /* 0x000fe20000000000 */
[----:B------:R-:W-:Y:S02]  /*1210*/  ULOP3.LUT UR4, UR42, 0x10000, URZ, 0xfc, !UPT ;  /* 0x000100002a047892 */ /* 0x000fe4000f8efc3f */
[----:B------:R-:W-:Y:S01]  /*1220*/  USHF.R.U32.HI UR41, URZ, 0x4, UR41 ;  /* 0x000000043f297899 */ /* 0x000fe20008011629 */
[----:B------:R-:W-:Y:S01]  /*1230*/  UMOV UR9, 0x40000040 ;  /* 0x4000004000097882 */ /* 0x000fe20000000000 */
[----:B------:R-:W-:-:S02]  /*1240*/  UMOV UR11, 0x40000040 ;  /* 0x40000040000b7882 */ /* 0x000fc40000000000 */
[----:B------:R-:W-:Y:S01]  /*1250*/  ULOP3.LUT UR41, UR41, 0x3fff, URZ, 0xc0, !UPT ;  /* 0x00003fff29297892 */ /* 0x000fe2000f8ec03f */
[----:B------:R-:W-:Y:S01]  /*1260*/  IMAD.U32 R7, RZ, RZ, UR9 ;  /* 0x00000009ff077e24 */ /* 0x000fe2000f8e00ff */
[----:B------:R-:W-:Y:S01]  /*1270*/  UMOV UR8, UR4 ;  /* 0x0000000400087c82 */ /* 0x000fe20008000000 */
[----:B------:R-:W-:Y:S01]  /*1280*/  UIADD3 UR56, UR4, 0x2, URZ ;  /* 0x0000000204387890 */ /* 0x000fe2000fffe03f */
[----:B------:R-:W-:Y:S01]  /*1290*/  IMAD.U32 R6, RZ, RZ, UR8 ;  /* 0x00000008ff067e24 */ /* 0x000fe2000f8e00ff */
[----:B------:R-:W-:Y:S01]  /*12a0*/  ULOP3.LUT UR60, UR41, 0x10000, URZ, 0xfc, !UPT ;  /* 0x00010000293c7892 */ /* 0x000fe2000f8efc3f */
[----:B------:R-:W-:Y:S01]  /*12b0*/  UMOV UR57, 0x40000040 ;  /* 0x4000004000397882 */ /* 0x000fe20000000000 */
[----:B------:R-:W-:Y:S02]  /*12c0*/  UMOV UR59, 0x40000040 ;  /* 0x40000040003b7882 */ /* 0x000fe40000000000 */
[----:B------:R-:W-:Y:S02]  /*12d0*/  UIMAD UR5, UR38, 0x900, UR60 ;  /* 0x00000900260578a4 */ /* 0x000fe4000f8e023c */
[----:B------:R-:W-:-:S02]  /*12e0*/  UIADD3 UR52, UR4, 0x4, URZ ;  /* 0x0000000404347890 */ /* 0x000fc4000fffe03f */
[----:B------:R-:W-:Y:S02]  /*12f0*/  UIADD3 UR58, UR5, 0x2, URZ ;  /* 0x00000002053a7890 */ /* 0x000fe4000fffe03f */
[----:B------:R-:W-:Y:S02]  /*1300*/  UIADD3 UR54, UR5, 0x4, URZ ;  /* 0x0000000405367890 */ /* 0x000fe4000fffe03f */
[----:B------:R-:W-:Y:S01]  /*1310*/  UMOV UR10, UR5 ;  /* 0x00000005000a7c82 */ /* 0x000fe20008000000 */
[----:B------:R-:W-:Y:S01]  /*1320*/  UMOV UR53, 0x40000040 ;  /* 0x4000004000357882 */ /* 0x000fe20000000000 */
[----:B------:R-:W-:Y:S01]  /*1330*/  HGMMA.64x96x16.F32.BF16 R24, gdesc[UR8], RZ, !UPT, gsb0 ;  /* 0x01600000081879f0 */ /* 0x000fe2000c0018ff */
[----:B------:R-:W-:Y:S01]  /*1340*/  UMOV UR55, 0x40000040 ;  /* 0x4000004000377882 */ /* 0x000fe20000000000 */
[----:B------:R-:W-:Y:S02]  /*1350*/  UIADD3 UR48, UR4, 0x6, URZ ;  /* 0x0000000604307890 */ /* 0x000fe4000fffe03f */
[----:B------:R-:W-:Y:S01]  /*1360*/  UIADD3 UR50, UR5, 0x6, URZ ;  /* 0x0000000605327890 */ /* 0x000fe2000fffe03f */
[----:B------:R-:W-:Y:S01]  /*1370*/  UMOV UR49, 0x40000040 ;  /* 0x4000004000317882 */ /* 0x000fe20000000000 */
[----:B------:R-:W-:Y:S01]  /*1380*/  UMOV UR51, 0x40000040 ;  /* 0x4000004000337882 */ /* 0x000fe20000000000 */
[----:B------:R-:W-:-:S02]  /*1390*/  UIADD3 UR8, UR4, 0x400, URZ ;  /* 0x0000040004087890 */ /* 0x000fc4000fffe03f */
[----:B------:R-:W-:Y:S01]  /*13a0*/  UIADD3 UR10, UR5, 0x300, URZ ;  /* 0x00000300050a7890 */ /* 0x000fe2000fffe03f */
[----:B------:R-:W-:Y:S01]  /*13b0*/  UMOV UR9, 0x40000040 ;  /* 0x4000004000097882 */ /* 0x000fe20000000000 */
[----:B------:R-:W-:Y:S01]  /*13c0*/  UMOV UR11, 0x40000040 ;  /* 0x40000040000b7882 */ /* 0x000fe20000000000 */
[----:B------:R-:W-:Y:S02]  /*13d0*/  UIADD3 UR12, UR4, 0x402, URZ ;  /* 0x00000402040c7890 */ /* 0x000fe4000fffe03f */
[----:B------:R-:W-:Y:S01]  /*13e0*/  UIADD3 UR14, UR5, 0x302, URZ ;  /* 0x00000302050e7890 */ /* 0x000fe2000fffe03f */
[----:B------:R-:W-:Y:S01]  /*13f0*/  UMOV UR13, 0x40000040 ;  /* 0x40000040000d7882 */ /* 0x000fe20000000000 */
        /* <DEDUP_REMOVED lines=25> */
[----:B------:R-:W-:Y:S02]  /*1590*/  WARPGROUP.DEPBAR.LE gsb0, 0x0 ;  /* 0x00008000000079c5 */ /* 0x000fe40000010000 */
[----:B------:R-:W-:-:S06]  /*15a0*/  WARPGROUP.ARRIVE ;  /* 0x00000000000079c5 */ /* 0x000fcc0000000000 */
[----:B------:R-:W-:Y:S03]  /*15b0*/  HGMMA.64x96x16.F32.BF16 R24, gdesc[UR56], R24, gsb0 ;  /* 0x01600000381879f0 */ /* 0x000fe60008001818 */
        /* <DEDUP_REMOVED lines=31> */
[----:B------:R-:W-:Y:S05]  /*17b0*/  @!P0 BRA `(.L_x_13) ;  /* 0x0000000000048947 */ /* 0x000fea0003800000 */
[----:B------:R-:W-:Y:S01]  /*17c0*/  BPT.TRAP 0x1 ;  /* 0x000000040000795c */ /* 0x000fe20000300000 */
.L_x_13:
[----:B01----:R-:W-:Y:S01]  /*17d0*/  IMAD.IADD R3, R166, 0x1, R73 ;  /* 0x00000001a6037824 */ /* 0x003fe200078e0249 */
[----:B------:R-:W-:Y:S01]  /*17e0*/  ULDC UR4, c[0x0][0x988] ;  /* 0x0002620000047ab9 */ /* 0x000fe20000000800 */
[----:B------:R-:W-:Y:S01]  /*17f0*/  P2R R20, PR, RZ, 0x1 ;  /* 0x00000001ff147803 */ /* 0x000fe20000000000 */
[----:B------:R-:W-:Y:S01]  /*1800*/  IMAD.MOV.U32 R86, RZ, RZ, R87 ;  /* 0x000000ffff567224 */ /* 0x000fe200078e0057 */
[----:B------:R-:W-:Y:S01]  /*1810*/  MOV R78, R87 ;  /* 0x00000057004e7202 */ /* 0x000fe20000000f00 */
[----:B------:R-:W-:Y:S02]  /*1820*/  IMAD R3, R88, -0x60, R3 ;  /* 0xffffffa058037824 */ /* 0x000fe400078e0203 */
[--C-:B------:R-:W-:Y:S02]  /*1830*/  IMAD.MOV.U32 R84, RZ, RZ, R87.reuse ;  /* 0x000000ffff547224 */ /* 0x100fe400078e0057 */
[--C-:B------:R-:W-:Y:S01]  /*1840*/  IMAD.MOV.U32 R82, RZ, RZ, R87.reuse ;  /* 0x000000ffff527224 */ /* 0x100fe200078e0057 */
[C---:B------:R-:W-:Y:S01]  /*1850*/  ISETP.GT.AND P6, PT, R3.reuse, RZ, PT ;  /* 0x000000ff0300720c */ /* 0x040fe20003fc4270 */
[--C-:B------:R-:W-:Y:S01]  /*1860*/  IMAD.MOV.U32 R80, RZ, RZ, R87.reuse ;  /* 0x000000ffff507224 */ /* 0x100fe200078e0057 */
[C---:B------:R-:W-:Y:S01]  /*1870*/  ISETP.GT.AND P5, PT, R3.reuse, 0x1, PT ;  /* 0x000000010300780c */ /* 0x040fe20003fa4270 */
[--C-:B------:R-:W-:Y:S01]  /*1880*/  IMAD.MOV.U32 R76, RZ, RZ, R87.reuse ;  /* 0x000000ffff4c7224 */ /* 0x100fe200078e0057 */
[----:B------:R-:W-:Y:S01]  /*1890*/  ISETP.GT.AND P4, PT, R3, 0x8, PT ;  /* 0x000000080300780c */ /* 0x000fe20003f84270 */
[--C-:B------:R-:W-:Y:S01]  /*18a0*/  IMAD.MOV.U32 R74, RZ, RZ, R87.reuse ;  /* 0x000000ffff4a7224 */ /* 0x100fe200078e0057 */
[----:B------:R-:W-:Y:S01]  /*18b0*/  FSEL R5, R24, -INF , P6 ;  /* 0xff80000018057808 */ /* 0x000fe20003000000 */
[----:B------:R-:W-:Y:S01]  /*18c0*/  IMAD.MOV.U32 R72, RZ, RZ, R87 ;  /* 0x000000ffff487224 */ /* 0x000fe200078e0057 */
[----:B------:R-:W-:-:S02]  /*18d0*/  FSEL R25, R25, -INF , P5 ;  /* 0xff80000019197808 */ /* 0x000fc40002800000 */
[----:B------:R-:W-:Y:S02]  /*18e0*/  ISETP.GT.AND P3, PT, R3, 0x9, PT ;  /* 0x000000090300780c */ /* 0x000fe40003f64270 */
[----:B------:R-:W-:Y:S02]  /*18f0*/  FSEL R13, R28, -INF , P4 ;  /* 0xff8000001c0d7808 */ /* 0x000fe40002000000 */
[----:B------:R-:W-:Y:S02]  /*1900*/  FMNMX.FTZ R0, R5, R25, !PT ;  /* 0x0000001905007209 */ /* 0x000fe40007810000 */
[----:B------:R-:W-:Y:S02]  /*1910*/  ISETP.GT.AND P2, PT, R3, 0x10, PT ;  /* 0x000000100300780c */ /* 0x000fe40003f44270 */
[----:B------:R-:W-:Y:S02]  /*1920*/  FSEL R29, R29, -INF , P3 ;  /* 0xff8000001d1d7808 */ /* 0x000fe40001800000 */
[----:B------:R-:W-:-:S02]  /*1930*/  FMNMX.FTZ R0, R13, R0, !PT ;  /* 0x000000000d007209 */ /* 0x000fc40007810000 */
[----:B------:R-:W-:Y:S02]  /*1940*/  ISETP.GT.AND P1, PT, R3, 0x11, PT ;  /* 0x000000110300780c */ /* 0x000fe40003f24270 */
[----:B------:R-:W-:Y:S02]  /*1950*/  FSEL R21, R32, -INF , P2 ;  /* 0xff80000020157808 */ /* 0x000fe40001000000 */
[----:B------:R-:W-:Y:S02]  /*1960*/  FMNMX.FTZ R0, R29, R0, !PT ;  /* 0x000000001d007209 */ /* 0x000fe40007810000 */
[----:B------:R-:W-:Y:S02]  /*1970*/  FSEL R9, R26, -INF , P6 ;  /* 0xff8000001a097808 */ /* 0x000fe40003000000 */
[----:B------:R-:W-:Y:S02]  /*1980*/  ISETP.GT.AND P6, PT, R3, 0x18, PT ;  /* 0x000000180300780c */ /* 0x000fe40003fc4270 */
[----:B------:R-:W-:-:S02]  /*1990*/  FSEL R33, R33, -INF , P1 ;  /* 0xff80000021217808 */ /* 0x000fc40000800000 */
[----:B------:R-:W-:Y:S02]  /*19a0*/  FMNMX.FTZ R0, R21, R0, !PT ;  /* 0x0000000015007209 */ /* 0x000fe40007810000 */
[----:B------:R-:W-:Y:S02]  /*19b0*/  FSEL R27, R27, -INF , P5 ;  /* 0xff8000001b1b7808 */ /* 0x000fe40002800000 */
[----:B------:R-:W-:Y:S02]  /*19c0*/  ISETP.GT.AND P5, PT, R3, 0x19, PT ;  /* 0x000000190300780c */ /* 0x000fe40003fa4270 */
[----:B------:R-:W-:Y:S02]  /*19d0*/  FSEL R75, R36, -INF , P6 ;  /* 0xff800000244b7808 */ /* 0x000fe40003000000 */
[----:B------:R-:W-:Y:S02]  /*19e0*/  FMNMX.FTZ R0, R33, R0, !PT ;  /* 0x0000000021007209 */ /* 0x000fe40007810000 */
[----:B------:R-:W-:-:S02]  /*19f0*/  FSEL R11, R30, -INF , P4 ;  /* 0xff8000001e0b7808 */ /* 0x000fc40002000000 */
        /* <DEDUP_REMOVED lines=23> */
[----:B------:R-:W-:Y:S01]  /*1b70*/  FSEL R41, R42, -INF , P4 ;  /* 0xff8000002a297808 */ /* 0x000fe20002000000 */
[----:B------:R-:W-:Y:S01]  /*1b80*/  IMAD.MOV.U32 R42, RZ, RZ, R87 ;  /* 0x000000ffff2a7224 */ /* 0x000fe200078e0057 */
[----:B------:R-:W-:-:S02]  /*1b90*/  ISETP.GT.AND P4, PT, R3, 0x38, PT ;  /* 0x000000380300780c */ /* 0x000fc40003f84270 */
[----:B------:R-:W-:Y:S02]  /*1ba0*/  FSEL R91, R49, -INF , P5 ;  /* 0xff800000315b7808 */ /* 0x000fe40002800000 */
[----:B------:R-:W-:Y:S02]  /*1bb0*/  FMNMX.FTZ R0, R89, R0, !PT ;  /* 0x0000000059007209 */ /* 0x000fe40007810000 */
[----:B------:R-:W-:Y:S02]  /*1bc0*/  FSEL R43, R43, -INF , P3 ;  /* 0xff8000002b2b7808 */ /* 0x000fe40001800000 */
[----:B------:R-:W-:Y:S02]  /*1bd0*/  ISETP.GT.AND P3, PT, R3, 0x39, PT ;  /* 0x000000390300780c */ /* 0x000fe40003f64270 */
[----:B------:R-:W-:Y:S01]  /*1be0*/  FSEL R93, R52, -INF , P4 ;  /* 0xff800000345d7808 */ /* 0x000fe20002000000 */
[----:B------:R-:W-:Y:S01]  /*1bf0*/  IMAD.MOV.U32 R52, RZ, RZ, R87 ;  /* 0x000000ffff347224 */ /* 0x000fe200078e0057 */
[----:B------:R-:W-:-:S02]  /*1c00*/  FMNMX.FTZ R0, R91, R0, !PT ;  /* 0x000000005b007209 */ /* 0x000fc40007810000 */
[----:B------:R-:W-:Y:S01]  /*1c10*/  FSEL R45, R46, -INF , P2 ;  /* 0xff8000002e2d7808 */ /* 0x000fe20001000000 */
[----:B------:R-:W-:Y:S01]  /*1c20*/  IMAD.MOV.U32 R46, RZ, RZ, R87 ;  /* 0x000000ffff2e7224 */ /* 0x000fe200078e0057 */
[----:B------:R-:W-:Y:S02]  /*1c30*/  ISETP.GT.AND P2, PT, R3, 0x40, PT ;  /* 0x000000400300780c */ /* 0x000fe40003f44270 */
[----:B------:R-:W-:Y:S02]  /*1c40*/  FSEL R95, R53, -INF , P3 ;  /* 0xff800000355f7808 */ /* 0x000fe40001800000 */
[----:B------:R-:W-:Y:S02]  /*1c50*/  FMNMX.FTZ R0, R93, R0, !PT ;  /* 0x000000005d007209 */ /* 0x000fe40007810000 */
[----:B------:R-:W-:Y:S02]  /*1c60*/  FSEL R47, R47, -INF , P1 ;  /* 0xff8000002f2f7808 */ /* 0x000fe40000800000 */
[----:B------:R-:W-:-:S02]  /*1c70*/  ISETP.GT.AND P1, PT, R3, 0x41, PT ;  /* 0x000000410300780c */ /* 0x000fc40003f24270 */
[----:B------:R-:W-:Y:S01]  /*1c80*/  FSEL R97, R56, -INF , P2 ;  /* 0xff80000038617808 */ /* 0x000fe20001000000 */
[--C-:B------:R-:W-:Y:S01]  /*1c90*/  IMAD.MOV.U32 R56, RZ, RZ, R87.reuse ;  /* 0x000000ffff387224 */ /* 0x100fe200078e0057 */
[----:B------:R-:W-:Y:S02]  /*1ca0*/  FMNMX.FTZ R0, R95, R0, !PT ;  /* 0x000000005f007209 */ /* 0x000fe40007810000 */
[----:B------:R-:W-:Y:S01]  /*1cb0*/  FSEL R49, R50, -INF , P6 ;  /* 0xff80000032317808 */ /* 0x000fe20003000000 */
[----:B------:R-:W-:Y:S01]  /*1cc0*/  IMAD.MOV.U32 R50, RZ, RZ, R87 ;  /* 0x000000ffff327224 */ /* 0x000fe200078e0057 */
[----:B------:R-:W-:Y:S02]  /*1cd0*/  ISETP.GT.AND P6, PT, R3, 0x48, PT ;  /* 0x000000480300780c */ /* 0x000fe40003fc4270 */
[----:B------:R-:W-:Y:S02]  /*1ce0*/  FSEL R99, R57, -INF , P1 ;  /* 0xff80000039637808 */ /* 0x000fe40000800000 */
[----:B------:R-:W-:-:S02]  /*1cf0*/  FMNMX.FTZ R0, R97, R0, !PT ;  /* 0x0000000061007209 */ /* 0x000fc40007810000 */
[----:B------:R-:W-:Y:S02]  /*1d00*/  FSEL R51, R51, -INF , P5 ;  /* 0xff80000033337808 */ /* 0x000fe40002800000 */
[----:B------:R-:W-:Y:S02]  /*1d10*/  ISETP.GT.AND P5, PT, R3, 0x49, PT ;  /* 0x000000490300780c */ /* 0x000fe40003fa4270 */
[----:B------:R-:W-:Y:S01]  /*1d20*/  FSEL R101, R60, -INF , P6 ;  /* 0xff8000003c657808 */ /* 0x000fe20003000000 */
[--C-:B------:R-:W-:Y:S01]  /*1d30*/  IMAD.MOV.U32 R60, RZ, RZ, R87.reuse ;  /* 0x000000ffff3c7224 */ /* 0x100fe200078e0057 */
        /* <DEDUP_REMOVED lines=11> */
[----:B------:R-:W-:Y:S02]  /*1df0*/  FSEL R57, R58, -INF , P2 ;  /* 0xff8000003a397808 */ /* 0x000fe40001000000 */
[----:B------:R-:W-:Y:S02]  /*1e00*/  ISETP.GT.AND P2, PT, R3, 0x58, PT ;  /* 0x000000580300780c */ /* 0x000fe40003f44270 */
[----:B------:R-:W-:Y:S02]  /*1e10*/  FSEL R65, R65, -INF , P3 ;  /* 0xff80000041417808 */ /* 0x000fe40001800000 */
[----:B------:R-:W-:Y:S02]  /*1e20*/  FMNMX.FTZ R0, R103, R0, !PT ;  /* 0x0000000067007209 */ /* 0x000fe40007810000 */
[----:B------:R-:W-:Y:S02]  /*1e30*/  FSEL R59, R59, -INF , P1 ;  /* 0xff8000003b3b7808 */ /* 0x000fe40000800000 */
[----:B------:R-:W-:-:S02]  /*1e40*/  ISETP.GT.AND P1, PT, R3, 0x59, PT ;  /* 0x000000590300780c */ /* 0x000fc40003f24270 */
[----:B------:R-:W-:Y:S02]  /*1e50*/  FSEL R105, R68, -INF , P2 ;  /* 0xff80000044697808 */ /* 0x000fe40001000000 */
[----:B------:R-:W-:Y:S02]  /*1e60*/  FMNMX.FTZ R0, R65, R0, !PT ;  /* 0x0000000041007209 */ /* 0x000fe40007810000 */
[----:B------:R-:W-:Y:S02]  /*1e70*/  FSEL R69, R69, -INF , P1 ;  /* 0xff80000045457808 */ /* 0x000fe40000800000 */
[----:B------:R-:W-:Y:S02]  /*1e80*/  FMNMX.FTZ R0, R105, R0, !PT ;  /* 0x0000000069007209 */ /* 0x000fe40007810000 */
[----:B------:R-:W-:Y:S02]  /*1e90*/  FSEL R63, R63, -INF , P5 ;  /* 0xff8000003f3f7808 */ /* 0x000fe40002800000 */
[----:B------:R-:W-:Y:S01]  /*1ea0*/  FMNMX.FTZ R10, R69, R0, !PT ;  /* 0x00000000450a7209 */ /* 0x000fe20007810000 */
[----:B------:R-:W-:Y:S01]  /*1eb0*/  IMAD.U32 R0, RZ, RZ, UR4 ;  /* 0x00000004ff007e24 */ /* 0x000fe2000f8e00ff */
[----:B------:R-:W-:-:S02]  /*1ec0*/  FSEL R67, R67, -INF , P3 ;  /* 0xff80000043437808 */ /* 0x000fc40001800000 */
[----:B------:R-:W-:Y:S01]  /*1ed0*/  FSEL R71, R71, -INF , P1 ;  /* 0xff80000047477808 */ /* 0x000fe20000800000 */
[----:B------:R-:W0:Y:S01]  /*1ee0*/  SHFL.BFLY PT, R3, R10, 0x2, 0x1f ;  /* 0x0c401f000a037f89 */ /* 0x000e2200000e0000 */
[----:B------:R-:W-:Y:S02]  /*1ef0*/  R2UR UR4, R4 ;  /* 0x00000000040472ca */ /* 0x000fe400000e0000 */
[-C--:B------:R-:W-:Y:S02]  /*1f00*/  MOV R68, R87.reuse ;  /* 0x0000005700447202 */ /* 0x080fe40000000f00 */
[-C--:B------:R-:W-:Y:S02]  /*1f10*/  MOV R58, R87.reuse ;  /* 0x00000057003a7202 */ /* 0x080fe40000000f00 */
[-C--:B------:R-:W-:Y:S02]  /*1f20*/  MOV R48, R87.reuse ;  /* 0x0000005700307202 */ /* 0x080fe40000000f00 */
[----:B------:R-:W-:-:S05]  /*1f30*/  MOV R44, R87 ;  /* 0x00000057002c7202 */ /* 0x000fca0000000f00 */
[----:B------:R-:W-:-:S04]  /*1f40*/  UIADD3 UR4, UR4, 0x2a840, URZ ;  /* 0x0002a84004047890 */ /* 0x000fc8000fffe03f */
[----:B------:R-:W-:Y:S01]  /*1f50*/  UPRMT UR4, UR40, 0x654, UR4 ;  /* 0x0000065428047896 */ /* 0x000fe20008000004 */
[----:B0-----:R-:W-:-:S08]  /*1f60*/  FMNMX.FTZ R12, R10, R3, !PT ;  /* 0x000000030a0c7209 */ /* 0x001fd00007810000 */
[----:B------:R-:W-:Y:S01]  /*1f70*/  SYNCS.ARRIVE.TRANS64.RED.A1T0 RZ, [UR4], RZ ;  /* 0x000000ffffff79a7 */ /* 0x000fe20008100404 */
[----:B------:R-:W0:Y:S02]  /*1f80*/  SHFL.BFLY PT, R3, R12, 0x1, 0x1f ;  /* 0x0c201f000c037f89 */ /* 0x000e2400000e0000 */
[----:B0-----:R-:W-:-:S04]  /*1f90*/  FMNMX.FTZ R3, R12, R3, !PT ;  /* 0x000000030c037209 */ /* 0x001fc80007810000 */
[C---:B------:R-:W-:Y:S01]  /*1fa0*/  FSETP.NEU.FTZ.AND P0, PT, R3.reuse, -INF , PT ;  /* 0xff8000000300780b */ /* 0x040fe20003f1d000 */
[----:B------:R-:W-:-:S05]  /*1fb0*/  FMUL.FTZ R8, R3, R0 ;  /* 0x0000000003087220 */ /* 0x000fca0000410000 */
[----:B------:R-:W-:Y:S02]  /*1fc0*/  FSEL R14, R8, RZ, P0 ;  /* 0x000000ff080e7208 */ /* 0x000fe40000000000 */
[----:B------:R-:W-:Y:S02]  /*1fd0*/  FMNMX.FTZ R8, R9, R27, !PT ;  /* 0x0000001b09087209 */ /* 0x000fe40007810000 */
[----:B------:R-:W-:Y:S01]  /*1fe0*/  ISETP.NE.AND P0, PT, R20, RZ, PT ;  /* 0x000000ff1400720c */ /* 0x000fe20003f05270 */
[--C-:B------:R-:W-:Y:S01]  /*1ff0*/  FFMA.FTZ R13, R13, R0, -R14.reuse ;  /* 0x000000000d0d7223 */ /* 0x100fe2000001080e */
[----:B------:R-:W-:Y:S01]  /*2000*/  FMNMX.FTZ R8, R11, R8, !PT ;  /* 0x000000080b087209 */ /* 0x000fe20007810000 */
[-CC-:B------:R-:W-:Y:S01]  /*2010*/  FFMA.FTZ R21, R21, R0.reuse, -R14.reuse ;  /* 0x0000000015157223 */ /* 0x180fe2000001080e */
[--C-:B------:R-:W-:Y:S01]  /*2020*/  FFMA.FTZ R25, R25, R0, -R14.reuse ;  /* 0x0000000019197223 */ /* 0x100fe2000001080e */
[----:B------:R0:W-:Y:S01]  /*2030*/  MUFU.EX2 R138, R13 ;  /* 0x0000000d008a7308 */ /* 0x0001e20000000800 */
[----:B------:R-:W-:Y:S01]  /*2040*/  FMNMX.FTZ R8, R31, R8, !PT ;  /* 0x000000081f087209 */ /* 0x000fe20007810000 */
[-CC-:B------:R-:W-:Y:S01]  /*2050*/  FFMA.FTZ R5, R5, R0.reuse, -R14.reuse ;  /* 0x0000000005057223 */ /* 0x180fe2000001080e */
[-CC-:B------:R-:W-:Y:S01]  /*2060*/  FFMA.FTZ R29, R29, R0.reuse, -R14.reuse ;  /* 0x000000001d1d7223 */ /* 0x180fe2000001080e */
[--C-:B------:R-:W-:Y:S01]  /*2070*/  FFMA.FTZ R33, R33, R0, -R14.reuse ;  /* 0x0000000021217223 */ /* 0x100fe2000001080e */
[----:B------:R-:W-:Y:S01]  /*2080*/  FMNMX.FTZ R8, R15, R8, !PT ;  /* 0x000000080f087209 */ /* 0x000fe20007810000 */
[-CC-:B------:R-:W-:Y:S01]  /*2090*/  FFMA.FTZ R75, R75, R0.reuse, -R14.reuse ;  /* 0x000000004b4b7223 */ /* 0x180fe2000001080e */
[--C-:B------:R-:W-:Y:S01]  /*20a0*/  FFMA.FTZ R77, R77, R0, -R14.reuse ;  /* 0x000000004d4d7223 */ /* 0x100fe2000001080e */
[----:B------:R1:W-:Y:S01]  /*20b0*/  MUFU.EX2 R140, R21 ;  /* 0x00000015008c7308 */ /* 0x0003e20000000800 */
[----:B------:R-:W-:Y:S01]  /*20c0*/  FMNMX.FTZ R8, R35, R8, !PT ;  /* 0x0000000823087209 */ /* 0x000fe20007810000 */
[-CC-:B------:R-:W-:Y:S01]  /*20d0*/  FFMA.FTZ R79, R79, R0.reuse, -R14.reuse ;  /* 0x000000004f4f7223 */ /* 0x180fe2000001080e */
[----:B0-----:R-:W-:Y:S01]  /*20e0*/  FSEL R13, R62, -INF , P6 ;  /* 0xff8000003e0d7808 */ /* 0x001fe20003000000 */
[--C-:B------:R-:W-:Y:S01]  /*20f0*/  FFMA.FTZ R81, R81, R0, -R14.reuse ;  /* 0x0000000051517223 */ /* 0x100fe2000001080e */
[----:B------:R-:W-:Y:S01]  /*2100*/  FMNMX.FTZ R8, R37, R8, !PT ;  /* 0x0000000825087209 */ /* 0x000fe20007810000 */
[-CC-:B------:R-:W-:Y:S01]  /*2110*/  FFMA.FTZ R83, R83, R0.reuse, -R14.reuse ;  /* 0x0000000053537223 */ /* 0x180fe2000001080e */
[--C-:B------:R-:W-:Y:S01]  /*2120*/  FFMA.FTZ R85, R85, R0, -R14.reuse ;  /* 0x0000000055557223 */ /* 0x100fe2000001080e */
[----:B------:R0:W-:Y:S01]  /*2130*/  MUFU.EX2 R107, R25 ;  /* 0x00000019006b7308 */ /* 0x0001e20000000800 */
[----:B------:R-:W-:Y:S01]  /*2140*/  FMNMX.FTZ R8, R39, R8, !PT ;  /* 0x0000000827087209 */ /* 0x000fe20007810000 */
[-CC-:B------:R-:W-:Y:S01]  /*2150*/  FFMA.FTZ R89, R89, R0.reuse, -R14.reuse ;  /* 0x0000000059597223 */ /* 0x180fe2000001080e */
[----:B-1----:R-:W-:Y:S01]  /*2160*/  FSEL R21, R66, -INF , P4 ;  /* 0xff80000042157808 */ /* 0x002fe20002000000 */
[--C-:B------:R-:W-:Y:S01]  /*2170*/  FFMA.FTZ R91, R91, R0, -R14.reuse ;  /* 0x000000005b5b7223 */ /* 0x100fe2000001080e */
[----:B------:R-:W-:Y:S01]  /*2180*/  FMNMX.FTZ R8, R41, R8, !PT ;  /* 0x0000000829087209 */ /* 0x000fe20007810000 */
[-CC-:B------:R-:W-:Y:S01]  /*2190*/  FFMA.FTZ R93, R93, R0.reuse, -R14.reuse ;  /* 0x000000005d5d7223 */ /* 0x180fe2000001080e */
[--C-:B------:R-:W-:Y:S01]  /*21a0*/  FFMA.FTZ R95, R95, R0, -R14.reuse ;  /* 0x000000005f5f7223 */ /* 0x100fe2000001080e */
[----:B------:R-:W1:Y:S01]  /*21b0*/  MUFU.EX2 R136, R5 ;  /* 0x0000000500887308 */ /* 0x000e620000000800 */
[----:B------:R-:W-:Y:S01]  /*21c0*/  FMNMX.FTZ R8, R43, R8, !PT ;  /* 0x000000082b087209 */ /* 0x000fe20007810000 */
[-CC-:B------:R-:W-:Y:S01]  /*21d0*/  FFMA.FTZ R97, R97, R0.reuse, -R14.reuse ;  /* 0x0000000061617223 */ /* 0x180fe2000001080e */
[----:B0-----:R-:W-:Y:S01]  /*21e0*/  FSEL R25, R70, -INF , P2 ;  /* 0xff80000046197808 */ /* 0x001fe20001000000 */
[--C-:B------:R-:W-:Y:S01]  /*21f0*/  FFMA.FTZ R99, R99, R0, -R14.reuse ;  /* 0x0000000063637223 */ /* 0x100fe2000001080e */
[----:B------:R-:W-:Y:S01]  /*2200*/  FMNMX.FTZ R8, R45, R8, !PT ;  /* 0x000000082d087209 */ /* 0x000fe20007810000 */
[-CC-:B------:R-:W-:Y:S01]  /*2210*/  FFMA.FTZ R101, R101, R0.reuse, -R14.reuse ;  /* 0x0000000065657223 */ /* 0x180fe2000001080e */
[--C-:B------:R-:W-:Y:S01]  /*2220*/  FFMA.FTZ R61, R61, R0, -R14.reuse ;  /* 0x000000003d3d7223 */ /* 0x100fe2000001080e */
[----:B------:R-:W0:Y:S01]  /*2230*/  MUFU.EX2 R29, R29 ;  /* 0x0000001d001d7308 */ /* 0x000e220000000800 */
[----:B------:R-:W-:Y:S01]  /*2240*/  FMNMX.FTZ R8, R47, R8, !PT ;  /* 0x000000082f087209 */ /* 0x000fe20007810000 */
[-CC-:B------:R-:W-:Y:S01]  /*2250*/  FFMA.FTZ R103, R103, R0.reuse, -R14.reuse ;  /* 0x0000000067677223 */ /* 0x180fe2000001080e */
[-CC-:B------:R-:W-:Y:S01]  /*2260*/  FFMA.FTZ R65, R65, R0.reuse, -R14.reuse ;  /* 0x0000000041417223 */ /* 0x180fe2000001080e */
[--C-:B------:R-:W-:Y:S01]  /*2270*/  FFMA.FTZ R105, R105, R0, -R14.reuse ;  /* 0x0000000069697223 */ /* 0x100fe2000001080e */
[----:B------:R-:W-:Y:S01]  /*2280*/  FMNMX.FTZ R8, R49, R8, !PT ;  /* 0x0000000831087209 */ /* 0x000fe20007810000 */
[----:B------:R-:W-:Y:S01]  /*2290*/  FFMA.FTZ R14, R69, R0, -R14 ;  /* 0x00000000450e7223 */ /* 0x000fe2000001080e */
[--C-:B------:R-:W-:Y:S01]  /*22a0*/  IMAD.MOV.U32 R70, RZ, RZ, R87.reuse ;  /* 0x000000ffff467224 */ /* 0x100fe200078e0057 */
[----:B------:R-:W-:Y:S01]  /*22b0*/  MUFU.EX2 R33, R33 ;  /* 0x0000002100217308 */ /* 0x000fe20000000800 */
[----:B------:R-:W-:Y:S01]  /*22c0*/  FMNMX.FTZ R8, R51, R8, !PT ;  /* 0x0000000833087209 */ /* 0x000fe20007810000 */
[----:B------:R-:W-:-:S02]  /*22d0*/  IMAD.MOV.U32 R69, RZ, RZ, R87 ;  /* 0x000000ffff457224 */ /* 0x000fc400078e0057 */
[--C-:B------:R-:W-:Y:S01]  /*22e0*/  IMAD.MOV.U32 R66, RZ, RZ, R87.reuse ;  /* 0x000000ffff427224 */ /* 0x100fe200078e0057 */
[----:B------:R-:W-:Y:S01]  /*22f0*/  FMNMX.FTZ R8, R53, R8, !PT ;  /* 0x0000000835087209 */ /* 0x000fe20007810000 */
[----:B------:R-:W-:Y:S02]  /*2300*/  IMAD.MOV.U32 R62, RZ, RZ, R87 ;  /* 0x000000ffff3e7224 */ /* 0x000fe400078e0057 */
[----:B------:R-:W-:Y:S01]  /*2310*/  MUFU.EX2 R75, R75 ;  /* 0x0000004b004b7308 */ /* 0x000fe20000000800 */
[----:B------:R-:W-:-:S04]  /*2320*/  FMNMX.FTZ R8, R55, R8, !PT ;  /* 0x0000000837087209 */ /* 0x000fc80007810000 */
[----:B------:R-:W-:-:S03]  /*2330*/  FMNMX.FTZ R8, R57, R8, !PT ;  /* 0x0000000839087209 */ /* 0x000fc60007810000 */
[----:B------:R2:W-:Y:S01]  /*2340*/  MUFU.EX2 R142, R77 ;  /* 0x0000004d008e7308 */ /* 0x0005e20000000800 */
[----:B------:R-:W-:-:S04]  /*2350*/  FMNMX.FTZ R8, R59, R8, !PT ;  /* 0x000000083b087209 */ /* 0x000fc80007810000 */
[----:B------:R-:W-:-:S03]  /*2360*/  FMNMX.FTZ R8, R13, R8, !PT ;  /* 0x000000080d087209 */ /* 0x000fc60007810000 */
[----:B------:R-:W-:Y:S01]  /*2370*/  MUFU.EX2 R79, R79 ;  /* 0x0000004f004f7308 */ /* 0x000fe20000000800 */
[----:B------:R-:W-:Y:S01]  /*2380*/  FMNMX.FTZ R8, R63, R8, !PT ;  /* 0x000000083f087209 */ /* 0x000fe20007810000 */
[----:B--2---:R-:W-:-:S03]  /*2390*/  IMAD.MOV.U32 R77, RZ, RZ, R87 ;  /* 0x000000ffff4d7224 */ /* 0x004fc600078e0057 */
[----:B------:R-:W-:-:S03]  /*23a0*/  FMNMX.FTZ R8, R21, R8, !PT ;  /* 0x0000000815087209 */ /* 0x000fc60007810000 */
[----:B------:R2:W-:Y:S01]  /*23b0*/  MUFU.EX2 R144, R81 ;  /* 0x0000005100907308 */ /* 0x0005e20000000800 */
[----:B------:R-:W-:-:S04]  /*23c0*/  FMNMX.FTZ R8, R67, R8, !PT ;  /* 0x0000000843087209 */ /* 0x000fc80007810000 */
[----:B------:R-:W-:-:S03]  /*23d0*/  FMNMX.FTZ R8, R25, R8, !PT ;  /* 0x0000000819087209 */ /* 0x000fc60007810000 */
[----:B------:R-:W-:Y:S01]  /*23e0*/  MUFU.EX2 R83, R83 ;  /* 0x0000005300537308 */ /* 0x000fe20000000800 */
[----:B------:R-:W-:Y:S01]  /*23f0*/  FMNMX.FTZ R8, R71, R8, !PT ;  /* 0x0000000847087209 */ /* 0x000fe20007810000 */
[----:B--2---:R-:W-:-:S04]  /*2400*/  IMAD.MOV.U32 R81, RZ, RZ, R87 ;  /* 0x000000ffff517224 */ /* 0x004fc800078e0057 */
[----:B------:R-:W2:Y:S02]  /*2410*/  SHFL.BFLY PT, R5, R8, 0x2, 0x1f ;  /* 0x0c401f0008057f89 */ /* 0x000ea400000e0000 */
[----:B------:R3:W-:Y:S08]  /*2420*/  MUFU.EX2 R146, R85 ;  /* 0x0000005500927308 */ /* 0x0007f00000000800 */
[----:B------:R-:W-:Y:S01]  /*2430*/  MUFU.EX2 R89, R89 ;  /* 0x0000005900597308 */ /* 0x000fe20000000800 */
[----:B---3--:R-:W-:-:S07]  /*2440*/  IMAD.MOV.U32 R85, RZ, RZ, R87 ;  /* 0x000000ffff557224 */ /* 0x008fce00078e0057 */
[----:B------:R-:W-:Y:S01]  /*2450*/  MUFU.EX2 R148, R91 ;  /* 0x0000005b00947308 */ /* 0x000fe20000000800 */
[----:B--2---:R-:W-:-:S07]  /*2460*/  FMNMX.FTZ R10, R8, R5, !PT ;  /* 0x00000005080a7209 */ /* 0x004fce0007810000 */
[----:B------:R-:W-:Y:S01]  /*2470*/  MUFU.EX2 R93, R93 ;  /* 0x0000005d005d7308 */ /* 0x000fe20000000800 */
[----:B------:R-:W2:Y:S07]  /*2480*/  SHFL.BFLY PT, R5, R10, 0x1, 0x1f ;  /* 0x0c201f000a057f89 */ /* 0x000eae00000e0000 */
[----:B------:R-:W-:Y:S08]  /*2490*/  MUFU.EX2 R150, R95 ;  /* 0x0000005f00967308 */ /* 0x000ff00000000800 */
[----:B------:R-:W-:Y:S08]  /*24a0*/  MUFU.EX2 R97, R97 ;  /* 0x0000006100617308 */ /* 0x000ff00000000800 */
[----:B------:R-:W-:Y:S01]  /*24b0*/  MUFU.EX2 R152, R99 ;  /* 0x0000006300987308 */ /* 0x000fe20000000800 */
[----:B--2---:R-:W-:-:S04]  /*24c0*/  FMNMX.FTZ R5, R10, R5, !PT ;  /* 0x000000050a057209 */ /* 0x004fc80007810000 */
[C---:B------:R-:W-:Y:S01]  /*24d0*/  FSETP.NEU.FTZ.AND P1, PT, R5.reuse, -INF , PT ;  /* 0xff8000000500780b */ /* 0x040fe20003f3d000 */
[----:B------:R-:W-:Y:S02]  /*24e0*/  FMUL.FTZ R8, R5, R0 ;  /* 0x0000000005087220 */ /* 0x000fe40000410000 */
[----:B------:R-:W-:Y:S03]  /*24f0*/  MUFU.EX2 R101, R101 ;  /* 0x0000006500657308 */ /* 0x000fe60000000800 */
[----:B------:R-:W-:Y:S02]  /*2500*/  FSEL R8, R8, RZ, P1 ;  /* 0x000000ff08087208 */ /* 0x000fe40000800000 */
[----:B------:R-:W-:-:S03]  /*2510*/  ISETP.GE.AND P1, PT, R73, 0x61, PT ;  /* 0x000000614900780c */ /* 0x000fc60003f26270 */
[----:B------:R-:W-:Y:S01]  /*2520*/  MUFU.EX2 R154, R61 ;  /* 0x0000003d009a7308 */ /* 0x000fe20000000800 */
[-CC-:B------:R-:W-:Y:S01]  /*2530*/  FFMA.FTZ R9, R9, R0.reuse, -R8.reuse ;  /* 0x0000000009097223 */ /* 0x180fe20000010808 */
[-CC-:B------:R-:W-:Y:S01]  /*2540*/  FFMA.FTZ R27, R27, R0.reuse, -R8.reuse ;  /* 0x000000001b1b7223 */ /* 0x180fe20000010808 */
[-CC-:B------:R-:W-:Y:S01]  /*2550*/  FFMA.FTZ R11, R11, R0.reuse, -R8.reuse ;  /* 0x000000000b0b7223 */ /* 0x180fe20000010808 */
[-CC-:B------:R-:W-:Y:S01]  /*2560*/  FFMA.FTZ R31, R31, R0.reuse, -R8.reuse ;  /* 0x000000001f1f7223 */ /* 0x180fe20000010808 */
[-CC-:B------:R-:W-:Y:S01]  /*2570*/  FFMA.FTZ R15, R15, R0.reuse, -R8.reuse ;  /* 0x000000000f0f7223 */ /* 0x180fe20000010808 */
[-CC-:B------:R-:W-:Y:S01]  /*2580*/  FFMA.FTZ R35, R35, R0.reuse, -R8.reuse ;  /* 0x0000000023237223 */ /* 0x180fe20000010808 */
[-CC-:B------:R-:W-:Y:S01]  /*2590*/  FFMA.FTZ R37, R37, R0.reuse, -R8.reuse ;  /* 0x0000000025257223 */ /* 0x180fe20000010808 */
        /* <DEDUP_REMOVED lines=8> */
[----:B------:R1:W2:Y:S01]  /*2620*/  MUFU.EX2 R10, R27 ;  /* 0x0000001b000a7308 */ /* 0x0002a20000000800 */
[-CC-:B------:R-:W-:Y:S01]  /*2630*/  FFMA.FTZ R53, R53, R0.reuse, -R8.reuse ;  /* 0x0000000035357223 */ /* 0x180fe20000010808 */
[-CC-:B------:R-:W-:Y:S01]  /*2640*/  FFMA.FTZ R55, R55, R0.reuse, -R8.reuse ;  /* 0x0000000037377223 */ /* 0x180fe20000010808 */
[-CC-:B------:R-:W-:Y:S01]  /*2650*/  FFMA.FTZ R57, R57, R0.reuse, -R8.reuse ;  /* 0x0000000039397223 */ /* 0x180fe20000010808 */
[-CC-:B------:R-:W-:Y:S01]  /*2660*/  FFMA.FTZ R59, R59, R0.reuse, -R8.reuse ;  /* 0x000000003b3b7223 */ /* 0x180fe20000010808 */
[-CC-:B------:R-:W-:Y:S01]  /*2670*/  FFMA.FTZ R13, R13, R0.reuse, -R8.reuse ;  /* 0x000000000d0d7223 */ /* 0x180fe20000010808 */
[-CC-:B------:R-:W-:Y:S01]  /*2680*/  FFMA.FTZ R63, R63, R0.reuse, -R8.reuse ;  /* 0x000000003f3f7223 */ /* 0x180fe20000010808 */
[-CC-:B------:R-:W-:Y:S01]  /*2690*/  FFMA.FTZ R21, R21, R0.reuse, -R8.reuse ;  /* 0x0000000015157223 */ /* 0x180fe20000010808 */
[----:B------:R-:W3:Y:S01]  /*26a0*/  MUFU.EX2 R11, R11 ;  /* 0x0000000b000b7308 */ /* 0x000ee20000000800 */
[----:B-1----:R-:W-:Y:S01]  /*26b0*/  FADD.FTZ R27, R136, R107 ;  /* 0x0000006b881b7221 */ /* 0x002fe20000010000 */
[-CC-:B------:R-:W-:Y:S01]  /*26c0*/  FFMA.FTZ R67, R67, R0.reuse, -R8.reuse ;  /* 0x0000000043437223 */ /* 0x180fe20000010808 */
[-CC-:B------:R-:W-:Y:S01]  /*26d0*/  FFMA.FTZ R25, R25, R0.reuse, -R8.reuse ;  /* 0x0000000019197223 */ /* 0x180fe20000010808 */
[----:B------:R-:W-:Y:S01]  /*26e0*/  FFMA.FTZ R71, R71, R0, -R8 ;  /* 0x0000000047477223 */ /* 0x000fe20000010808 */
[----:B------:R-:W-:Y:S01]  /*26f0*/  FADD.FTZ R32, R138, R27 ;  /* 0x0000001b8a207221 */ /* 0x000fe20000010000 */
[C---:B0-----:R-:W-:Y:S01]  /*2700*/  F2FP.BF16.F32.PACK_AB R138, R29.reuse, R138 ;  /* 0x0000008a1d8a723e */ /* 0x041fe200000010ff */
[----:B------:R-:W-:Y:S01]  /*2710*/  IMAD.MOV.U32 R61, RZ, RZ, R87 ;  /* 0x000000ffff3d7224 */ /* 0x000fe200078e0057 */
[----:B------:R0:W1:Y:S01]  /*2720*/  MUFU.EX2 R12, R31 ;  /* 0x0000001f000c7308 */ /* 0x0000620000000800 */
[----:B------:R-:W-:Y:S01]  /*2730*/  FADD.FTZ R27, R29, R32 ;  /* 0x000000201d1b7221 */ /* 0x000fe20000010000 */
[----:B--2---:R-:W-:Y:S01]  /*2740*/  FADD.FTZ R32, R9, R10 ;  /* 0x0000000a09207221 */ /* 0x004fe20000010000 */
[----:B------:R-:W-:-:S02]  /*2750*/  F2FP.BF16.F32.PACK_AB R137, R10, R9 ;  /* 0x000000090a89723e */ /* 0x000fc400000010ff */
[----:B------:R-:W-:Y:S01]  /*2760*/  FADD.FTZ R34, R140, R27 ;  /* 0x0000001b8c227221 */ /* 0x000fe20000010000 */
[C---:B------:R-:W-:Y:S02]  /*2770*/  F2FP.BF16.F32.PACK_AB R140, R33.reuse, R140 ;  /* 0x0000008c218c723e */ /* 0x040fe400000010ff */
[----:B------:R-:W2:Y:S01]  /*2780*/  MUFU.EX2 R15, R15 ;  /* 0x0000000f000f7308 */ /* 0x000ea20000000800 */
[----:B------:R-:W-:Y:S01]  /*2790*/  FADD.FTZ R34, R33, R34 ;  /* 0x0000002221227221 */ /* 0x000fe20000010000 */
[----:B---3--:R-:W-:Y:S01]  /*27a0*/  FADD.FTZ R27, R11, R32 ;  /* 0x000000200b1b7221 */ /* 0x008fe20000010000 */
[----:B------:R-:W-:Y:S01]  /*27b0*/  F2FP.BF16.F32.PACK_AB R136, R107, R136 ;  /* 0x000000886b88723e */ /* 0x000fe200000010ff */
[----:B------:R-:W-:Y:S02]  /*27c0*/  IMAD.MOV.U32 R33, RZ, RZ, R87 ;  /* 0x000000ffff217224 */ /* 0x000fe400078e0057 */
[----:B0-----:R-:W-:Y:S01]  /*27d0*/  FADD.FTZ R31, R75, R34 ;  /* 0x000000224b1f7221 */ /* 0x001fe20000010000 */
[----:B------:R-:W-:Y:S01]  /*27e0*/  MOV R73, R87 ;  /* 0x0000005700497202 */ /* 0x000fe20000000f00 */
[----:B------:R0:W3:Y:S01]  /*27f0*/  MUFU.EX2 R20, R35 ;  /* 0x0000002300147308 */ /* 0x0000e20000000800 */
[----:B-1----:R-:W-:Y:S01]  /*2800*/  FADD.FTZ R34, R12, R27 ;  /* 0x0000001b0c227221 */ /* 0x002fe20000010000 */
[C---:B------:R-:W-:Y:S01]  /*2810*/  FADD.FTZ R36, R142.reuse, R31 ;  /* 0x0000001f8e247221 */ /* 0x040fe20000010000 */
[----:B------:R-:W-:Y:S01]  /*2820*/  F2FP.BF16.F32.PACK_AB R142, R142, R75 ;  /* 0x0000004b8e8e723e */ /* 0x000fe200000010ff */
[----:B------:R-:W-:Y:S01]  /*2830*/  IMAD.MOV.U32 R75, RZ, RZ, R87 ;  /* 0x000000ffff4b7224 */ /* 0x000fe200078e0057 */
[----:B------:R-:W-:Y:S01]  /*2840*/  F2FP.BF16.F32.PACK_AB R139, R12, R11 ;  /* 0x0000000b0c8b723e */ /* 0x000fe200000010ff */
[----:B------:R-:W-:Y:S01]  /*2850*/  FADD.FTZ R31, R79, R36 ;  /* 0x000000244f1f7221 */ /* 0x000fe20000010000 */
[----:B------:R-:W-:Y:S01]  /*2860*/  IMAD.MOV.U32 R11, RZ, RZ, 0x3f800000 ;  /* 0x3f800000ff0b7424 */ /* 0x000fe200078e00ff */
[----:B------:R-:W1:Y:S01]  /*2870*/  MUFU.EX2 R37, R37 ;  /* 0x0000002500257308 */ /* 0x000e620000000800 */
[----:B--2---:R-:W-:Y:S01]  /*2880*/  FADD.FTZ R27, R15, R34 ;  /* 0x000000220f1b7221 */ /* 0x004fe20000010000 */
[C---:B------:R-:W-:Y:S01]  /*2890*/  FADD.FTZ R36, R144.reuse, R31 ;  /* 0x0000001f90247221 */ /* 0x040fe20000010000 */
[----:B------:R-:W-:Y:S01]  /*28a0*/  F2FP.BF16.F32.PACK_AB R144, R144, R79 ;  /* 0x0000004f9090723e */ /* 0x000fe200000010ff */
[----:B------:R-:W-:-:S02]  /*28b0*/  IMAD.MOV.U32 R79, RZ, RZ, R87 ;  /* 0x000000ffff4f7224 */ /* 0x000fc400078e0057 */
[----:B------:R-:W-:Y:S01]  /*28c0*/  FADD.FTZ R31, R83, R36 ;  /* 0x00000024531f7221 */ /* 0x000fe20000010000 */
[----:B0-----:R-:W-:Y:S01]  /*28d0*/  IMAD.MOV.U32 R35, RZ, RZ, R87 ;  /* 0x000000ffff237224 */ /* 0x001fe200078e0057 */
[----:B------:R0:W2:Y:S01]  /*28e0*/  MUFU.EX2 R24, R39 ;  /* 0x0000002700187308 */ /* 0x0000a20000000800 */
[----:B---3--:R-:W-:Y:S01]  /*28f0*/  FADD.FTZ R34, R20, R27 ;  /* 0x0000001b14227221 */ /* 0x008fe20000010000 */
[C---:B------:R-:W-:Y:S01]  /*2900*/  FADD.FTZ R36, R146.reuse, R31 ;  /* 0x0000001f92247221 */ /* 0x040fe20000010000 */
[----:B------:R-:W-:Y:S02]  /*2910*/  F2FP.BF16.F32.PACK_AB R146, R146, R83 ;  /* 0x000000539292723e */ /* 0x000fe400000010ff */
[----:B------:R-:W-:Y:S01]  /*2920*/  F2FP.BF16.F32.PACK_AB R141, R20, R15 ;  /* 0x0000000f148d723e */ /* 0x000fe200000010ff */
[----:B------:R-:W-:Y:S01]  /*2930*/  FADD.FTZ R31, R89, R36 ;  /* 0x00000024591f7221 */ /* 0x000fe20000010000 */
[----:B------:R-:W-:Y:S01]  /*2940*/  MOV R83, R87 ;  /* 0x0000005700537202 */ /* 0x000fe20000000f00 */
[----:B------:R-:W3:Y:S01]  /*2950*/  MUFU.EX2 R41, R41 ;  /* 0x0000002900297308 */ /* 0x000ee20000000800 */
[----:B-1----:R-:W-:Y:S01]  /*2960*/  FADD.FTZ R27, R37, R34 ;  /* 0x00000022251b7221 */ /* 0x002fe20000010000 */
[C---:B------:R-:W-:Y:S01]  /*2970*/  FADD.FTZ R36, R148.reuse, R31 ;  /* 0x0000001f94247221 */ /* 0x040fe20000010000 */
[----:B------:R-:W-:Y:S01]  /*2980*/  F2FP.BF16.F32.PACK_AB R148, R148, R89 ;  /* 0x000000599494723e */ /* 0x000fe200000010ff */
[----:B0-----:R-:W-:-:S02]  /*2990*/  IMAD.MOV.U32 R39, RZ, RZ, R87 ;  /* 0x000000ffff277224 */ /* 0x001fc400078e0057 */
[----:B------:R-:W-:Y:S02]  /*29a0*/  FADD.FTZ R31, R93, R36 ;  /* 0x000000245d1f7221 */ /* 0x000fe40000010000 */
[----:B------:R0:W1:Y:S01]  /*29b0*/  MUFU.EX2 R26, R43 ;  /* 0x0000002b001a7308 */ /* 0x0000620000000800 */
[----:B--2---:R-:W-:Y:S01]  /*29c0*/  FADD.FTZ R34, R24, R27 ;  /* 0x0000001b18227221 */ /* 0x004fe20000010000 */
[----:B------:R-:W-:Y:S01]  /*29d0*/  FADD.FTZ R38, R150, R31 ;  /* 0x0000001f96267221 */ /* 0x000fe20000010000 */
[----:B------:R-:W-:Y:S01]  /*29e0*/  F2FP.BF16.F32.PACK_AB R143, R24, R37 ;  /* 0x00000025188f723e */ /* 0x000fe200000010ff */
[--C-:B------:R-:W-:Y:S01]  /*29f0*/  IMAD.MOV.U32 R37, RZ, RZ, R87.reuse ;  /* 0x000000ffff257224 */ /* 0x100fe200078e0057 */
[----:B------:R-:W-:Y:S01]  /*2a00*/  F2FP.BF16.F32.PACK_AB R150, R150, R93 ;  /* 0x0000005d9696723e */ /* 0x000fe200000010ff */
[----:B------:R-:W-:Y:S01]  /*2a10*/  FADD.FTZ R31, R97, R38 ;  /* 0x00000026611f7221 */ /* 0x000fe20000010000 */
[----:B------:R-:W-:Y:S01]  /*2a20*/  MOV R24, R87 ;  /* 0x0000005700187202 */ /* 0x000fe20000000f00 */
[----:B------:R-:W2:Y:S01]  /*2a30*/  MUFU.EX2 R45, R45 ;  /* 0x0000002d002d7308 */ /* 0x000ea20000000800 */
[----:B---3--:R-:W-:Y:S01]  /*2a40*/  FADD.FTZ R27, R41, R34 ;  /* 0x00000022291b7221 */ /* 0x008fe20000010000 */
[----:B0-----:R-:W-:-:S06]  /*2a50*/  IMAD.MOV.U32 R43, RZ, RZ, R87 ;  /* 0x000000ffff2b7224 */ /* 0x001fcc00078e0057 */
[----:B------:R0:W3:Y:S01]  /*2a60*/  MUFU.EX2 R28, R47 ;  /* 0x0000002f001c7308 */ /* 0x0000e20000000800 */
[C---:B-1----:R-:W-:Y:S01]  /*2a70*/  FADD.FTZ R34, R26.reuse, R27 ;  /* 0x0000001b1a227221 */ /* 0x042fe20000010000 */
[----:B------:R-:W-:Y:S01]  /*2a80*/  F2FP.BF16.F32.PACK_AB R145, R26, R41 ;  /* 0x000000291a91723e */ /* 0x000fe200000010ff */
[--C-:B------:R-:W-:Y:S02]  /*2a90*/  IMAD.MOV.U32 R41, RZ, RZ, R87.reuse ;  /* 0x000000ffff297224 */ /* 0x100fe400078e0057 */
[----:B------:R-:W-:-:S03]  /*2aa0*/  IMAD.MOV.U32 R26, RZ, RZ, R87 ;  /* 0x000000ffff1a7224 */ /* 0x000fc600078e0057 */
[----:B------:R-:W1:Y:S01]  /*2ab0*/  MUFU.EX2 R49, R49 ;  /* 0x0000003100317308 */ /* 0x000e620000000800 */
[----:B--2---:R-:W-:Y:S01]  /*2ac0*/  FADD.FTZ R27, R45, R34 ;  /* 0x000000222d1b7221 */ /* 0x004fe20000010000 */
[----:B0-----:R-:W-:-:S06]  /*2ad0*/  IMAD.MOV.U32 R47, RZ, RZ, R87 ;  /* 0x000000ffff2f7224 */ /* 0x001fcc00078e0057 */
[----:B------:R0:W2:Y:S01]  /*2ae0*/  MUFU.EX2 R30, R51 ;  /* 0x00000033001e7308 */ /* 0x0000a20000000800 */
[C---:B---3--:R-:W-:Y:S01]  /*2af0*/  FADD.FTZ R36, R28.reuse, R27 ;  /* 0x0000001b1c247221 */ /* 0x048fe20000010000 */
[----:B------:R-:W-:Y:S01]  /*2b00*/  F2FP.BF16.F32.PACK_AB R147, R28, R45 ;  /* 0x0000002d1c93723e */ /* 0x000fe200000010ff */
[----:B------:R-:W-:Y:S01]  /*2b10*/  IMAD.MOV.U32 R45, RZ, RZ, R87 ;  /* 0x000000ffff2d7224 */ /* 0x000fe200078e0057 */
[----:B------:R-:W-:-:S04]  /*2b20*/  MOV R28, R87 ;  /* 0x00000057001c7202 */ /* 0x000fc80000000f00 */
[----:B------:R-:W3:Y:S01]  /*2b30*/  MUFU.EX2 R53, R53 ;  /* 0x0000003500357308 */ /* 0x000ee20000000800 */
[----:B-1----:R-:W-:Y:S01]  /*2b40*/  FADD.FTZ R27, R49, R36 ;  /* 0x00000024311b7221 */ /* 0x002fe20000010000 */
[C---:B------:R-:W-:Y:S01]  /*2b50*/  FADD.FTZ R36, R152.reuse, R31 ;  /* 0x0000001f98247221 */ /* 0x040fe20000010000 */
[----:B------:R-:W-:Y:S01]  /*2b60*/  F2FP.BF16.F32.PACK_AB R152, R152, R97 ;  /* 0x000000619898723e */ /* 0x000fe200000010ff */
[--C-:B0-----:R-:W-:Y:S02]  /*2b70*/  IMAD.MOV.U32 R51, RZ, RZ, R87.reuse ;  /* 0x000000ffff337224 */ /* 0x101fe400078e0057 */
[----:B------:R-:W-:Y:S01]  /*2b80*/  FADD.FTZ R29, R101, R36 ;  /* 0x00000024651d7221 */ /* 0x000fe20000010000 */
[----:B------:R-:W-:Y:S01]  /*2b90*/  IMAD.MOV.U32 R31, RZ, RZ, R87 ;  /* 0x000000ffff1f7224 */ /* 0x000fe200078e0057 */
[----:B------:R0:W1:Y:S01]  /*2ba0*/  MUFU.EX2 R32, R55 ;  /* 0x0000003700207308 */ /* 0x0000620000000800 */
[----:B--2---:R-:W-:Y:S01]  /*2bb0*/  FADD.FTZ R8, R30, R27 ;  /* 0x0000001b1e087221 */ /* 0x004fe20000010000 */
[----:B------:R-:W-:Y:S01]  /*2bc0*/  FADD.FTZ R38, R154, R29 ;  /* 0x0000001d9a267221 */ /* 0x000fe20000010000 */
[----:B------:R-:W-:Y:S01]  /*2bd0*/  F2FP.BF16.F32.PACK_AB R149, R30, R49 ;  /* 0x000000311e95723e */ /* 0x000fe200000010ff */
[--C-:B------:R-:W-:Y:S01]  /*2be0*/  IMAD.MOV.U32 R49, RZ, RZ, R87.reuse ;  /* 0x000000ffff317224 */ /* 0x100fe200078e0057 */
[----:B------:R-:W-:Y:S01]  /*2bf0*/  F2FP.BF16.F32.PACK_AB R154, R154, R101 ;  /* 0x000000659a9a723e */ /* 0x000fe200000010ff */
[----:B------:R-:W-:-:S02]  /*2c00*/  IMAD.MOV.U32 R30, RZ, RZ, R87 ;  /* 0x000000ffff1e7224 */ /* 0x000fc400078e0057 */
[----:B------:R-:W2:Y:S01]  /*2c10*/  MUFU.EX2 R57, R57 ;  /* 0x0000003900397308 */ /* 0x000ea20000000800 */
[----:B---3--:R-:W-:Y:S01]  /*2c20*/  FADD.FTZ R27, R53, R8 ;  /* 0x00000008351b7221 */ /* 0x008fe20000010000 */
[----:B0-----:R-:W-:-:S06]  /*2c30*/  IMAD.MOV.U32 R55, RZ, RZ, R87 ;  /* 0x000000ffff377224 */ /* 0x001fcc00078e0057 */
[----:B------:R-:W0:Y:S01]  /*2c40*/  MUFU.EX2 R103, R103 ;  /* 0x0000006700677308 */ /* 0x000e220000000800 */
[C---:B-1----:R-:W-:Y:S01]  /*2c50*/  FADD.FTZ R8, R32.reuse, R27 ;  /* 0x0000001b20087221 */ /* 0x042fe20000010000 */
[----:B------:R-:W-:Y:S02]  /*2c60*/  F2FP.BF16.F32.PACK_AB R151, R32, R53 ;  /* 0x000000352097723e */ /* 0x000fe400000010ff */
[-C--:B------:R-:W-:Y:S02]  /*2c70*/  MOV R53, R87.reuse ;  /* 0x0000005700357202 */ /* 0x080fe40000000f00 */
[----:B------:R-:W-:Y:S02]  /*2c80*/  MOV R32, R87 ;  /* 0x0000005700207202 */ /* 0x000fe40000000f00 */
[----:B------:R1:W3:Y:S01]  /*2c90*/  MUFU.EX2 R4, R59 ;  /* 0x0000003b00047308 */ /* 0x0002e20000000800 */
[----:B--2---:R-:W-:-:S07]  /*2ca0*/  FADD.FTZ R27, R57, R8 ;  /* 0x00000008391b7221 */ /* 0x004fce0000010000 */
[----:B------:R2:W4:Y:S01]  /*2cb0*/  MUFU.EX2 R156, R65 ;  /* 0x00000041009c7308 */ /* 0x0005220000000800 */
[----:B0-----:R-:W-:Y:S01]  /*2cc0*/  FADD.FTZ R29, R103, R38 ;  /* 0x00000026671d7221 */ /* 0x001fe20000010000 */
[----:B-1----:R-:W-:-:S06]  /*2cd0*/  IMAD.MOV.U32 R59, RZ, RZ, R87 ;  /* 0x000000ffff3b7224 */ /* 0x002fcc00078e0057 */
[----:B------:R-:W0:Y:S01]  /*2ce0*/  MUFU.EX2 R13, R13 ;  /* 0x0000000d000d7308 */ /* 0x000e220000000800 */
[C---:B---3--:R-:W-:Y:S01]  /*2cf0*/  FADD.FTZ R8, R4.reuse, R27 ;  /* 0x0000001b04087221 */ /* 0x048fe20000010000 */
[----:B------:R-:W-:Y:S01]  /*2d00*/  F2FP.BF16.F32.PACK_AB R153, R4, R57 ;  /* 0x000000390499723e */ /* 0x000fe200000010ff */
[--C-:B--2---:R-:W-:Y:S02]  /*2d10*/  IMAD.MOV.U32 R65, RZ, RZ, R87.reuse ;  /* 0x000000ffff417224 */ /* 0x104fe400078e0057 */
[----:B------:R-:W-:-:S03]  /*2d20*/  IMAD.MOV.U32 R57, RZ, RZ, R87 ;  /* 0x000000ffff397224 */ /* 0x000fc600078e0057 */
[----:B------:R-:W1:Y:S01]  /*2d30*/  MUFU.EX2 R105, R105 ;  /* 0x0000006900697308 */ /* 0x000e620000000800 */
[C---:B----4-:R-:W-:Y:S01]  /*2d40*/  FADD.FTZ R38, R156.reuse, R29 ;  /* 0x0000001d9c267221 */ /* 0x050fe20000010000 */
[----:B------:R-:W-:-:S06]  /*2d50*/  F2FP.BF16.F32.PACK_AB R156, R156, R103 ;  /* 0x000000679c9c723e */ /* 0x000fcc00000010ff */
[----:B------:R2:W3:Y:S01]  /*2d60*/  MUFU.EX2 R34, R63 ;  /* 0x0000003f00227308 */ /* 0x0004e20000000800 */
[----:B0-----:R-:W-:-:S07]  /*2d70*/  FADD.FTZ R27, R13, R8 ;  /* 0x000000080d1b7221 */ /* 0x001fce0000010000 */
[----:B------:R-:W0:Y:S01]  /*2d80*/  MUFU.EX2 R21, R21 ;  /* 0x0000001500157308 */ /* 0x000e220000000800 */
[----:B-1----:R-:W-:Y:S01]  /*2d90*/  FADD.FTZ R29, R105, R38 ;  /* 0x00000026691d7221 */ /* 0x002fe20000010000 */
[----:B--2---:R-:W-:-:S06]  /*2da0*/  MOV R63, R87 ;  /* 0x00000057003f7202 */ /* 0x004fcc0000000f00 */
[----:B------:R1:W2:Y:S01]  /*2db0*/  MUFU.EX2 R36, R67 ;  /* 0x0000004300247308 */ /* 0x0002a20000000800 */
[C---:B---3--:R-:W-:Y:S01]  /*2dc0*/  FADD.FTZ R40, R34.reuse, R27 ;  /* 0x0000001b22287221 */ /* 0x048fe20000010000 */
[----:B------:R-:W-:Y:S01]  /*2dd0*/  F2FP.BF16.F32.PACK_AB R155, R34, R13 ;  /* 0x0000000d229b723e */ /* 0x000fe200000010ff */
[--C-:B------:R-:W-:Y:S02]  /*2de0*/  IMAD.MOV.U32 R34, RZ, RZ, R87.reuse ;  /* 0x000000ffff227224 */ /* 0x100fe400078e0057 */
[----:B------:R-:W-:-:S03]  /*2df0*/  IMAD.MOV.U32 R27, RZ, RZ, R87 ;  /* 0x000000ffff1b7224 */ /* 0x000fc600078e0057 */
[----:B------:R-:W3:Y:S01]  /*2e00*/  MUFU.EX2 R25, R25 ;  /* 0x0000001900197308 */ /* 0x000ee20000000800 */
[----:B0-----:R-:W-:Y:S01]  /*2e10*/  FADD.FTZ R9, R21, R40 ;  /* 0x0000002815097221 */ /* 0x001fe20000010000 */
[----:B-1----:R-:W-:Y:S01]  /*2e20*/  IMAD.MOV.U32 R67, RZ, RZ, R87 ;  /* 0x000000ffff437224 */ /* 0x002fe200078e0057 */
[----:B------:R-:W-:-:S05]  /*2e30*/  MOV R40, R87 ;  /* 0x0000005700287202 */ /* 0x000fca0000000f00 */
[----:B------:R-:W0:Y:S01]  /*2e40*/  MUFU.EX2 R14, R14 ;  /* 0x0000000e000e7308 */ /* 0x000e220000000800 */
[C---:B--2---:R-:W-:Y:S01]  /*2e50*/  FADD.FTZ R10, R36.reuse, R9 ;  /* 0x00000009240a7221 */ /* 0x044fe20000010000 */
[----:B------:R-:W-:Y:S02]  /*2e60*/  F2FP.BF16.F32.PACK_AB R157, R36, R21 ;  /* 0x00000015249d723e */ /* 0x000fe400000010ff */
[----:B------:R-:W-:-:S04]  /*2e70*/  MOV R36, R87 ;  /* 0x0000005700247202 */ /* 0x000fc80000000f00 */
[----:B------:R1:W2:Y:S01]  /*2e80*/  MUFU.EX2 R38, R71 ;  /* 0x0000004700267308 */ /* 0x0002a20000000800 */
[----:B---3--:R-:W-:Y:S01]  /*2e90*/  FADD.FTZ R9, R25, R10 ;  /* 0x0000000a19097221 */ /* 0x008fe20000010000 */
[C---:B0-----:R-:W-:Y:S01]  /*2ea0*/  FADD.FTZ R8, R14.reuse, R29 ;  /* 0x0000001d0e087221 */ /* 0x041fe20000010000 */
[----:B------:R-:W-:Y:S01]  /*2eb0*/  F2FP.BF16.F32.PACK_AB R158, R14, R105 ;  /* 0x000000690e9e723e */ /* 0x000fe200000010ff */
[--C-:B-1----:R-:W-:Y:S02]  /*2ec0*/  IMAD.MOV.U32 R71, RZ, RZ, R87.reuse ;  /* 0x000000ffff477224 */ /* 0x102fe400078e0057 */
[----:B------:R-:W-:Y:S02]  /*2ed0*/  IMAD.MOV.U32 R29, RZ, RZ, R87 ;  /* 0x000000ffff1d7224 */ /* 0x000fe400078e0057 */
[C---:B--2---:R-:W-:Y:S01]  /*2ee0*/  FADD.FTZ R4, R38.reuse, R9 ;  /* 0x0000000926047221 */ /* 0x044fe20000010000 */
[----:B------:R-:W-:Y:S01]  /*2ef0*/  F2FP.BF16.F32.PACK_AB R159, R38, R25 ;  /* 0x00000019269f723e */ /* 0x000fe200000010ff */
[--C-:B------:R-:W-:Y:S01]  /*2f00*/  IMAD.MOV.U32 R38, RZ, RZ, R87.reuse ;  /* 0x000000ffff267224 */ /* 0x100fe200078e0057 */
[----:B------:R-:W-:Y:S01]  /*2f10*/  MOV R9, 0x3f800000 ;  /* 0x3f80000000097802 */ /* 0x000fe20000000f00 */
[----:B------:R-:W-:Y:S01]  /*2f20*/  IMAD.MOV.U32 R25, RZ, RZ, R87 ;  /* 0x000000ffff197224 */ /* 0x000fe200078e0057 */
[----:B------:R-:W-:Y:S06]  /*2f30*/  @!P1 BRA `(.L_x_14) ;  /* 0x0000001c00b09947 */ /* 0x000fec0003800000 */
[----:B------:R-:W-:Y:S01]  /*2f40*/  VIADD R10, R88, 0xfffffffe ;  /* 0xfffffffe580a7836 */ /* 0x000fe20000000000 */
[----:B------:R-:W-:Y:S01]  /*2f50*/  MOV R9, 0x3f800000 ;  /* 0x3f80000000097802 */ /* 0x000fe20000000f00 */
[----:B------:R-:W-:Y:S01]  /*2f60*/  IMAD.MOV.U32 R12, RZ, RZ, R5 ;  /* 0x000000ffff0c7224 */ /* 0x000fe200078e0005 */
[----:B------:R-:W-:Y:S01]  /*2f70*/  CS2R R86, SRZ ;  /* 0x0000000000567805 */ /* 0x000fe2000001ff00 */
[----:B------:R-:W-:Y:S01]  /*2f80*/  IMAD.MOV.U32 R13, RZ, RZ, R3 ;  /* 0x000000ffff0d7224 */ /* 0x000fe200078e0003 */
[----:B------:R-:W-:Y:S02]  /*2f90*/  CS2R R82, SRZ ;  /* 0x0000000000527805 */ /* 0x000fe4000001ff00 */
[----:B------:R-:W-:Y:S02]  /*2fa0*/  CS2R R78, SRZ ;  /* 0x00000000004e7805 */ /* 0x000fe4000001ff00 */
[----:B------:R-:W-:Y:S02]  /*2fb0*/  CS2R R74, SRZ ;  /* 0x00000000004a7805 */ /* 0x000fe4000001ff00 */
[----:B------:R-:W-:-:S02]  /*2fc0*/  CS2R R70, SRZ ;  /* 0x0000000000467805 */ /* 0x000fc4000001ff00 */
[----:B------:R-:W-:Y:S02]  /*2fd0*/  CS2R R66, SRZ ;  /* 0x0000000000427805 */ /* 0x000fe4000001ff00 */
[----:B------:R-:W-:Y:S02]  /*2fe0*/  CS2R R62, SRZ ;  /* 0x00000000003e7805 */ /* 0x000fe4000001ff00 */
        /* <DEDUP_REMOVED lines=24> */
[----:B------:R-:W-:Y:S01]  /*3170*/  CS2R R24, SRZ ;  /* 0x0000000000187805 */ /* 0x000fe2000001ff00 */
[----:B------:R-:W-:Y:S01]  /*3180*/  UMOV UR4, UR39 ;  /* 0x0000002700047c82 */ /* 0x000fe20008000000 */
[----:B------:R-:W-:-:S05]  /*3190*/  UMOV UR5, UR38 ;  /* 0x0000002600057c82 */ /* 0x000fca0008000000 */
.L_x_25:
[----:B------:R-:W-:-:S04]  /*31a0*/  UISETP.NE.AND UP0, UPT, UR5, 0x1, UPT ;  /* 0x000000010500788c */ /* 0x000fc8000bf05270 */
[----:B------:R-:W-:-:S04]  /*31b0*/  USEL UR39, URZ, 0x1, UP0 ;  /* 0x000000013f277887 */ /* 0x000fc80008000000 */
[----:B------:R-:W-:Y:S01]  /*31c0*/  ULOP3.LUT UR39, UR4, UR39, URZ, 0x3c, !UPT ;  /* 0x0000002704277292 */ /* 0x000fe2000f8e3c3f */
[----:B------:R-:W-:Y:S11]  /*31d0*/  @!P0 BRA `(.L_x_15) ;  /* 0x0000000000048947 */ /* 0x000ff60003800000 */
[----:B------:R-:W-:Y:S01]  /*31e0*/  BPT.TRAP 0x1 ;  /* 0x000000040000795c */ /* 0x000fe20000300000 */
.L_x_15:
[----:B------:R-:W0:Y:S01]  /*31f0*/  S2UR UR11, SR_CgaCtaId ;  /* 0x00000000000b79c3 */ /* 0x000e220000008800 */
[----:B------:R-:W-:Y:S01]  /*3200*/  UIADD3 UR38, UR5, 0x1, URZ ;  /* 0x0000000105267890 */ /* 0x000fe2000fffe03f */
[----:B------:R-:W-:Y:S01]  /*3210*/  IMAD.U32 R0, RZ, RZ, UR39 ;  /* 0x00000027ff007e24 */ /* 0x000fe2000f8e00ff */
[----:B------:R-:W-:Y:S02]  /*3220*/  UMOV UR6, 0x400 ;  /* 0x0000040000067882 */ /* 0x000fe40000000000 */
[----:B------:R-:W-:Y:S02]  /*3230*/  UISETP.NE.AND UP0, UPT, UR38, 0x2, UPT ;  /* 0x000000022600788c */ /* 0x000fe4000bf05270 */
[----:B------:R-:W-:Y:S02]  /*3240*/  SHF.L.U32 R0, R0, 0x1f, RZ ;  /* 0x0000001f00007819 */ /* 0x000fe400000006ff */
[----:B------:R-:W-:Y:S02]  /*3250*/  USEL UR38, UR38, URZ, UP0 ;  /* 0x0000003f26267287 */ /* 0x000fe40008000000 */
[----:B0-----:R-:W-:-:S04]  /*3260*/  ULEA UR6, UR11, UR6, 0x18 ;  /* 0x000000060b067291 */ /* 0x001fc8000f8ec03f */
[----:B------:R-:W-:-:S09]  /*3270*/  ULEA UR7, UR38, UR6, 0x3 ;  /* 0x0000000626077291 */ /* 0x000fd2000f8e183f */
[----:B------:R0:W1:Y:S01]  /*3280*/  SYNCS.PHASECHK.TRANS64.TRYWAIT P1, [UR7+0x2a830], R0 ;  /* 0x02a83000ff0075a7 */ /* 0x0000620008020147 */
[----:B------:R-:W-:Y:S05]  /*3290*/  @!P0 BRA `(.L_x_16) ;  /* 0x0000000000048947 */ /* 0x000fea0003800000 */
[----:B------:R-:W-:Y:S01]  /*32a0*/  BPT.TRAP 0x1 ;  /* 0x000000040000795c */ /* 0x000fe20000300000 */
.L_x_16:
[----:B-1----:R-:W-:Y:S05]  /*32b0*/  @P1 BRA `(.L_x_17) ;  /* 0x0000000000081947 */ /* 0x002fea0003800000 */
[----:B------:R-:W1:Y:S02]  /*32c0*/  SYNCS.PHASECHK.TRANS64.TRYWAIT P1, [UR7+0x2a830], R0 ;  /* 0x02a83000ff0075a7 */ /* 0x000e640008020147 */
[----:B-1----:R-:W-:Y:S05]  /*32d0*/  @!P1 BRA `(.L_x_18) ;  /* 0x00000074002c9947 */ /* 0x002fea0003800000 */
.L_x_17:
[----:B------:R-:W-:Y:S01]  /*32e0*/  R2UR UR40, R6 ;  /* 0x00000000062872ca */ /* 0x000fe200000e0000 */
[----:B------:R-:W-:Y:S01]  /*32f0*/  UIMAD UR10, UR38, 0x900, UR60 ;  /* 0x00000900260a78a4 */ /* 0x000fe2000f8e023c */
[----:B------:R-:W-:Y:S01]  /*3300*/  R2UR UR41, R7 ;  /* 0x00000000072972ca */ /* 0x000fe200000e0000 */
[----:B------:R-:W-:Y:S01]  /*3310*/  WARPGROUP.ARRIVE ;  /* 0x00000000000079c5 */ /* 0x000fe20000000000 */
[----:B------:R-:W-:Y:S01]  /*3320*/  UMOV UR43, 0x40000040 ;  /* 0x40000040002b7882 */ /* 0x000fe20000000000 */
[----:B------:R-:W-:Y:S01]  /*3330*/  UIADD3 UR14, UR10, 0x302, URZ ;  /* 0x000003020a0e7890 */ /* 0x000fe2000fffe03f */
[-C--:B------:R-:W-:Y:S01]  /*3340*/  FMUL.FTZ R24, R24, R11.reuse ;  /* 0x0000000b18187220 */ /* 0x080fe20000410000 */
[----:B------:R-:W-:Y:S01]  /*3350*/  UMOV UR15, 0x40000040 ;  /* 0x40000040000f7882 */ /* 0x000fe20000000000 */
[----:B------:R-:W-:Y:S01]  /*3360*/  UMOV UR42, UR10 ;  /* 0x0000000a002a7c82 */ /* 0x000fe20008000000 */
[----:B------:R-:W-:Y:S01]  /*3370*/  UIADD3 UR18, UR10, 0x304, URZ ;  /* 0x000003040a127890 */ /* 0x000fe2000fffe03f */
[-C--:B------:R-:W-:Y:S01]  /*3380*/  FMUL.FTZ R25, R25, R11.reuse ;  /* 0x0000000b19197220 */ /* 0x080fe20000410000 */
[----:B------:R-:W-:Y:S01]  /*3390*/  UMOV UR19, 0x40000040 ;  /* 0x4000004000137882 */ /* 0x000fe20000000000 */
[----:B------:R-:W-:Y:S01]  /*33a0*/  UIADD3 UR22, UR10, 0x306, URZ ;  /* 0x000003060a167890 */ /* 0x000fe2000fffe03f */
[-C--:B------:R-:W-:Y:S01]  /*33b0*/  FMUL.FTZ R28, R28, R11.reuse ;  /* 0x0000000b1c1c7220 */ /* 0x080fe20000410000 */
[----:B------:R-:W-:Y:S01]  /*33c0*/  UMOV UR23, 0x40000040 ;  /* 0x4000004000177882 */ /* 0x000fe20000000000 */
[----:B------:R-:W-:Y:S01]  /*33d0*/  HGMMA.64x96x16.F32.BF16 R88, gdesc[UR40], RZ, !UPT, gsb0 ;  /* 0x01600000285879f0 */ /* 0x000fe2000c0018ff */
[----:B------:R-:W-:Y:S01]  /*33e0*/  UIADD3 UR42, UR10, 0x2, URZ ;  /* 0x000000020a2a7890 */ /* 0x000fe2000fffe03f */
[-C--:B------:R-:W-:Y:S01]  /*33f0*/  FMUL.FTZ R29, R29, R11.reuse ;  /* 0x0000000b1d1d7220 */ /* 0x080fe20000410000 */
[----:B------:R-:W-:Y:S01]  /*3400*/  UMOV UR40, UR56 ;  /* 0x0000003800287c82 */ /* 0x000fe20008000000 */
[----:B------:R-:W-:Y:S01]  /*3410*/  UMOV UR41, UR57 ;  /* 0x0000003900297c82 */ /* 0x000fe20008000000 */
[----:B------:R-:W-:Y:S01]  /*3420*/  UMOV UR43, 0x40000040 ;  /* 0x40000040002b7882 */ /* 0x000fe20000000000 */
[----:B------:R-:W-:Y:S01]  /*3430*/  UIADD3 UR26, UR10, 0x600, URZ ;  /* 0x000006000a1a7890 */ /* 0x000fe2000fffe03f */
[-C--:B------:R-:W-:Y:S01]  /*3440*/  FMUL.FTZ R32, R32, R11.reuse ;  /* 0x0000000b20207220 */ /* 0x080fe20000410000 */
[----:B------:R-:W-:Y:S01]  /*3450*/  UMOV UR27, 0x40000040 ;  /* 0x40000040001b7882 */ /* 0x000fe20000000000 */
[----:B------:R-:W-:Y:S01]  /*3460*/  UIADD3 UR30, UR10, 0x602, URZ ;  /* 0x000006020a1e7890 */ /* 0x000fe2000fffe03f */
[-C--:B------:R-:W-:Y:S01]  /*3470*/  FMUL.FTZ R33, R33, R11.reuse ;  /* 0x0000000b21217220 */ /* 0x080fe20000410000 */
[----:B------:R-:W-:Y:S01]  /*3480*/  UMOV UR31, 0x40000040 ;  /* 0x40000040001f7882 */ /* 0x000fe20000000000 */
[----:B------:R-:W-:Y:S01]  /*3490*/  UIADD3 UR34, UR10, 0x604, URZ ;  /* 0x000006040a227890 */ /* 0x000fe2000fffe03f */
[-C--:B------:R-:W-:Y:S01]  /*34a0*/  FMUL.FTZ R36, R36, R11.reuse ;  /* 0x0000000b24247220 */ /* 0x080fe20000410000 */
[----:B------:R-:W-:Y:S01]  /*34b0*/  UMOV UR35, 0x40000040 ;  /* 0x4000004000237882 */ /* 0x000fe20000000000 */
[-C--:B------:R-:W-:Y:S01]  /*34c0*/  FMUL.FTZ R37, R37, R11.reuse ;  /* 0x0000000b25257220 */ /* 0x080fe20000410000 */
        /* <DEDUP_REMOVED lines=23> */
[----:B------:R-:W-:Y:S01]  /*3640*/  FMUL.FTZ R85, R85, R11 ;  /* 0x0000000b55557220 */ /* 0x000fe20000410000 */
        /* <DEDUP_REMOVED lines=32> */
[----:B------:R-:W-:-:S02]  /*3850*/  WARPGROUP.DEPBAR.LE gsb0, 0x0 ;  /* 0x00008000000079c5 */ /* 0x000fc40000010000 */
[----:B------:R-:W-:-:S06]  /*3860*/  WARPGROUP.ARRIVE ;  /* 0x00000000000079c5 */ /* 0x000fcc0000000000 */
[----:B------:R-:W-:Y:S01]  /*3870*/  HGMMA.64x96x16.F32.BF16 R88, gdesc[UR40], R88, gsb0 ;  /* 0x01600000285879f0 */ /* 0x000fe20008001858 */
[----:B------:R-:W-:Y:S01]  /*3880*/  UIADD3 UR42, UR10, 0x4, URZ ;  /* 0x000000040a2a7890 */ /* 0x000fe2000fffe03f */
[----:B------:R-:W-:Y:S01]  /*3890*/  UMOV UR40, UR52 ;  /* 0x0000003400287c82 */ /* 0x000fe20008000000 */
[----:B------:R-:W-:Y:S01]  /*38a0*/  UMOV UR41, UR53 ;  /* 0x0000003500297c82 */ /* 0x000fe20008000000 */
[----:B------:R-:W-:Y:S01]  /*38b0*/  UMOV UR43, 0x40000040 ;  /* 0x40000040002b7882 */ /* 0x000fe20000000000 */
[----:B------:R-:W-:Y:S02]  /*38c0*/  WARPGROUP.DEPBAR.LE gsb0, 0x0 ;  /* 0x00008000000079c5 */ /* 0x000fe40000010000 */
        /* <DEDUP_REMOVED lines=44> */
.L_x_19:
[----:B------:R-:W-:Y:S01]  /*3b90*/  ULEA UR10, UR5, UR6, 0x3 ;  /* 0x00000006050a7291 */ /* 0x000fe2000f8e183f */
[----:B01----:R-:W-:-:S05]  /*3ba0*/  IMAD.U32 R0, RZ, RZ, UR4 ;  /* 0x00000004ff007e24 */ /* 0x003fca000f8e00ff */
[----:B------:R-:W-:-:S04]  /*3bb0*/  SHF.L.U32 R0, R0, 0x1f, RZ ;  /* 0x0000001f00007819 */ /* 0x000fc800000006ff */
[----:B------:R0:W1:Y:S01]  /*3bc0*/  SYNCS.PHASECHK.TRANS64.TRYWAIT P1, [UR10+0x2a850], R0 ;  /* 0x02a85000ff0075a7 */ /* 0x000062000802014a */
[----:B------:R-:W-:Y:S05]  /*3bd0*/  @!P0 BRA `(.L_x_20) ;  /* 0x0000000000048947 */ /* 0x000fea0003800000 */
[----:B------:R-:W-:Y:S01]  /*3be0*/  BPT.TRAP 0x1 ;  /* 0x000000040000795c */ /* 0x000fe20000300000 */
.L_x_20:
[----:B-1----:R-:W-:Y:S05]  /*3bf0*/  @P1 BRA `(.L_x_21) ;  /* 0x0000000000081947 */ /* 0x002fea0003800000 */
[----:B------:R-:W1:Y:S02]  /*3c00*/  SYNCS.PHASECHK.TRANS64.TRYWAIT P1, [UR10+0x2a850], R0 ;  /* 0x02a85000ff0075a7 */ /* 0x000e64000802014a */
[----:B-1----:R-:W-:Y:S05]  /*3c10*/  @!P1 BRA `(.L_x_22) ;  /* 0x0000006800f49947 */ /* 0x002fea0003800000 */
.L_x_21:
[----:B------:R-:W-:Y:S01]  /*3c20*/  UIADD3 UR6, UR6, 0x400, URZ ;  /* 0x0000040006067890 */ /* 0x000fe2000fffe03f */
[----:B------:R-:W-:Y:S01]  /*3c30*/  WARPGROUP.ARRIVE ;  /* 0x00000000000079c5 */ /* 0x000fe20000000000 */
[----:B------:R-:W-:Y:S02]  /*3c40*/  UMOV UR15, 0x40000040 ;  /* 0x40000040000f7882 */ /* 0x000fe40000000000 */
[----:B------:R-:W-:-:S04]  /*3c50*/  USHF.R.U32.HI UR6, URZ, 0x4, UR6 ;  /* 0x000000043f067899 */ /* 0x000fc80008011606 */
[----:B------:R-:W-:-:S04]  /*3c60*/  ULOP3.LUT UR6, UR6, 0x3fff, URZ, 0xc0, !UPT ;  /* 0x00003fff06067892 */ /* 0x000fc8000f8ec03f */
[----:B------:R-:W-:-:S04]  /*3c70*/  ULOP3.LUT UR4, UR6, 0x3000000, URZ, 0xfc, !UPT ;  /* 0x0300000006047892 */ /* 0x000fc8000f8efc3f */
[----:B------:R-:W-:-:S07]  /*3c80*/  UIMAD UR4, UR5, 0x600, UR4 ;  /* 0x00000600050478a4 */ /* 0x000fce000f8e0204 */
[----:B------:R-:W-:Y:S02]  /*3c90*/  UMOV UR14, UR4 ;  /* 0x00000004000e7c82 */ /* 0x000fe40008000000 */
[----:B------:R-:W-:Y:S01]  /*3ca0*/  HGMMA.64x128x16.F32.BF16 R24, R136, gdesc[UR12].tnspB, R24, gsb0 ;  /* 0x41e0000c88187df0 */ /* 0x000fe20008001818 */
[----:B------:R-:W-:Y:S01]  /*3cb0*/  UIADD3 UR14, UR4, 0x80, URZ ;  /* 0x00000080040e7890 */ /* 0x000fe2000fffe03f */
[----:B------:R-:W-:Y:S01]  /*3cc0*/  UMOV UR15, 0x40000040 ;  /* 0x40000040000f7882 */ /* 0x000fe20000000000 */
[----:B------:R-:W-:Y:S02]  /*3cd0*/  WARPGROUP.DEPBAR.LE gsb0, 0x0 ;  /* 0x00008000000079c5 */ /* 0x000fe40000010000 */
[----:B------:R-:W-:-:S07]  /*3ce0*/  WARPGROUP.ARRIVE ;  /* 0x00000000000079c5 */ /* 0x000fce0000000000 */
        /* <DEDUP_REMOVED lines=13> */
[----:B------:R-:W-:Y:S01]  /*3dc0*/  UIADD3 UR4, UR4, 0x280, URZ ;  /* 0x0000028004047890 */ /* 0x000fe2000fffe03f */
[----:B------:R-:W-:Y:S02]  /*3dd0*/  WARPGROUP.DEPBAR.LE gsb0, 0x0 ;  /* 0x00008000000079c5 */ /* 0x000fe40000010000 */
[----:B------:R-:W-:-:S06]  /*3de0*/  WARPGROUP.ARRIVE ;  /* 0x00000000000079c5 */ /* 0x000fcc0000000000 */
[----:B------:R-:W-:Y:S01]  /*3df0*/  HGMMA.64x128x16.F32.BF16 R24, R152, gdesc[UR12].tnspB, R24, gsb0 ;  /* 0x41e0000c98187df0 */ /* 0x000fe20008001818 */
[----:B------:R-:W-:Y:S01]  /*3e00*/  UMOV UR14, UR4 ;  /* 0x00000004000e7c82 */ /* 0x000fe20008000000 */
[----:B------:R-:W-:Y:S01]  /*3e10*/  UMOV UR15, 0x40000040 ;  /* 0x40000040000f7882 */ /* 0x000fe20000000000 */
[----:B------:R-:W-:Y:S02]  /*3e20*/  WARPGROUP.DEPBAR.LE gsb0, 0x0 ;  /* 0x00008000000079c5 */ /* 0x000fe40000010000 */
[----:B------:R-:W-:-:S07]  /*3e30*/  WARPGROUP.ARRIVE ;  /* 0x00000000000079c5 */ /* 0x000fce0000000000 */
[----:B------:R-:W-:Y:S03]  /*3e40*/  HGMMA.64x128x16.F32.BF16 R24, R156, gdesc[UR12].tnspB, R24, gsb0 ;  /* 0x41e0000c9c187df0 */ /* 0x000fe60008001818 */
[----:B------:R-:W-:Y:S02]  /*3e50*/  WARPGROUP.DEPBAR.LE gsb0, 0x0 ;  /* 0x00008000000079c5 */ /* 0x000fe40000010000 */
[----:B------:R-:W-:Y:S05]  /*3e60*/  @!P0 BRA `(.L_x_23) ;  /* 0x0000000000048947 */ /* 0x000fea0003800000 */
[----:B------:R-:W-:Y:S01]  /*3e70*/  BPT.TRAP 0x1 ;  /* 0x000000040000795c */ /* 0x000fe20000300000 */
.L_x_23:
[----:B01----:R-:W-:Y:S01]  /*3e80*/  FMNMX.FTZ R0, R88, R13, !PT ;  /* 0x0000000d58007209 */ /* 0x003fe20007810000 */
[----:B------:R-:W-:Y:S01]  /*3e90*/  UIADD3 UR7, UR7, 0x2a840, URZ ;  /* 0x0002a84007077890 */ /* 0x000fe2000fffe03f */
[----:B------:R-:W-:Y:S02]  /*3ea0*/  FMNMX.FTZ R14, R90, R12, !PT ;  /* 0x0000000c5a0e7209 */ /* 0x000fe40007810000 */
[----:B------:R-:W-:Y:S01]  /*3eb0*/  FMNMX.FTZ R3, R89, R0, !PT ;  /* 0x0000000059037209 */ /* 0x000fe20007810000 */
[----:B------:R-:W-:Y:S01]  /*3ec0*/  UPRMT UR7, UR11, 0x654, UR7 ;  /* 0x000006540b077896 */ /* 0x000fe20008000007 */
[----:B------:R-:W-:Y:S02]  /*3ed0*/  FMNMX.FTZ R5, R91, R14, !PT ;  /* 0x0000000e5b057209 */ /* 0x000fe40007810000 */
[----:B------:R-:W-:Y:S02]  /*3ee0*/  FMNMX.FTZ R0, R92, R3, !PT ;  /* 0x000000035c007209 */ /* 0x000fe40007810000 */
[----:B------:R-:W-:-:S02]  /*3ef0*/  FMNMX.FTZ R14, R94, R5, !PT ;  /* 0x000000055e0e7209 */ /* 0x000fc40007810000 */
[----:B------:R-:W-:Y:S02]  /*3f00*/  FMNMX.FTZ R3, R93, R0, !PT ;  /* 0x000000005d037209 */ /* 0x000fe40007810000 */
[----:B------:R-:W-:Y:S01]  /*3f10*/  FMNMX.FTZ R5, R95, R14, !PT ;  /* 0x0000000e5f057209 */ /* 0x000fe20007810000 */
[----:B------:R-:W-:Y:S01]  /*3f20*/  SYNCS.ARRIVE.TRANS64.RED.A1T0 RZ, [UR7], RZ ;  /* 0x000000ffffff79a7 */ /* 0x000fe20008100407 */
[----:B------:R-:W-:Y:S02]  /*3f30*/  FMNMX.FTZ R0, R96, R3, !PT ;  /* 0x0000000360007209 */ /* 0x000fe40007810000 */
[----:B------:R-:W-:Y:S02]  /*3f40*/  FMNMX.FTZ R14, R98, R5, !PT ;  /* 0x00000005620e7209 */ /* 0x000fe40007810000 */
[----:B------:R-:W-:Y:S02]  /*3f50*/  FMNMX.FTZ R3, R97, R0, !PT ;  /* 0x0000000061037209 */ /* 0x000fe40007810000 */
[----:B------:R-:W-:-:S02]  /*3f60*/  FMNMX.FTZ R5, R99, R14, !PT ;  /* 0x0000000e63057209 */ /* 0x000fc40007810000 */
[----:B------:R-:W-:Y:S02]  /*3f70*/  FMNMX.FTZ R0, R100, R3, !PT ;  /* 0x0000000364007209 */ /* 0x000fe40007810000 */
[----:B------:R-:W-:Y:S02]  /*3f80*/  FMNMX.FTZ R14, R102, R5, !PT ;  /* 0x00000005660e7209 */ /* 0x000fe40007810000 */
        /* <DEDUP_REMOVED lines=33> */
[----:B------:R-:W-:-:S03]  /*41a0*/  FMNMX.FTZ R14, R135, R14, !PT ;  /* 0x0000000e870e7209 */ /* 0x000fc60007810000 */
[----:B------:R-:W0:Y:S04]  /*41b0*/  SHFL.BFLY PT, R0, R9, 0x2, 0x1f ;  /* 0x0c401f0009007f89 */ /* 0x000e2800000e0000 */
[----:B------:R-:W1:Y:S01]  /*41c0*/  SHFL.BFLY PT, R3, R14, 0x2, 0x1f ;  /* 0x0c401f000e037f89 */ /* 0x000e6200000e0000 */
[----:B0-----:R-:W-:Y:S02]  /*41d0*/  FMNMX.FTZ R15, R9, R0, !PT ;  /* 0x00000000090f7209 */ /* 0x001fe40007810000 */
[----:B------:R-:W0:Y:S01]  /*41e0*/  LDC R0, c[0x0][0x988] ;  /* 0x00026200ff007b82 */ /* 0x000e220000000800 */
[----:B-1----:R-:W-:Y:S02]  /*41f0*/  FMNMX.FTZ R21, R14, R3, !PT ;  /* 0x000000030e157209 */ /* 0x002fe40007810000 */
[----:B------:R-:W1:Y:S04]  /*4200*/  SHFL.BFLY PT, R20, R15, 0x1, 0x1f ;  /* 0x0c201f000f147f89 */ /* 0x000e6800000e0000 */
[----:B------:R-:W2:Y:S01]  /*4210*/  SHFL.BFLY PT, R136, R21, 0x1, 0x1f ;  /* 0x0c201f0015887f89 */ /* 0x000ea200000e0000 */
[----:B-1----:R-:W-:-:S02]  /*4220*/  FMNMX.FTZ R3, R15, R20, !PT ;  /* 0x000000140f037209 */ /* 0x002fc40007810000 */
[----:B--2---:R-:W-:-:S03]  /*4230*/  FMNMX.FTZ R5, R21, R136, !PT ;  /* 0x0000008815057209 */ /* 0x004fc60007810000 */
[C---:B0-----:R-:W-:Y:S01]  /*4240*/  FMUL.FTZ R137, R3.reuse, R0 ;  /* 0x0000000003897220 */ /* 0x041fe20000410000 */
[----:B------:R-:W-:-:S03]  /*4250*/  FADD.FTZ R11, -R3, R13 ;  /* 0x0000000d030b7221 */ /* 0x000fc60000010100 */
[-CC-:B------:R-:W-:Y:S01]  /*4260*/  FFMA.FTZ R13, R89, R0.reuse, -R137.reuse ;  /* 0x00000000590d7223 */ /* 0x180fe20000010889 */
[-CC-:B------:R-:W-:Y:S01]  /*4270*/  FFMA.FTZ R89, R101, R0.reuse, -R137.reuse ;  /* 0x0000000065597223 */ /* 0x180fe20000010889 */
[-CC-:B------:R-:W-:Y:S01]  /*4280*/  FFMA.FTZ R101, R113, R0.reuse, -R137.reuse ;  /* 0x0000000071657223 */ /* 0x180fe20000010889 */
[-CC-:B------:R-:W-:Y:S01]  /*4290*/  FFMA.FTZ R113, R125, R0.reuse, -R137.reuse ;  /* 0x000000007d717223 */ /* 0x180fe20000010889 */
[C---:B------:R-:W-:Y:S01]  /*42a0*/  FADD.FTZ R9, -R5.reuse, R12 ;  /* 0x0000000c05097221 */ /* 0x040fe20000010100 */
[-C--:B------:R-:W-:Y:S01]  /*42b0*/  FMUL.FTZ R125, R5, R0.reuse ;  /* 0x00000000057d7220 */ /* 0x080fe20000410000 */
[-C--:B------:R-:W-:Y:S01]  /*42c0*/  FMUL.FTZ R11, R11, R0.reuse ;  /* 0x000000000b0b7220 */ /* 0x080fe20000410000 */
[-CC-:B------:R-:W-:Y:S01]  /*42d0*/  FFMA.FTZ R136, R88, R0.reuse, -R137.reuse ;  /* 0x0000000058887223 */ /* 0x180fe20000010889 */
[-C--:B------:R-:W-:Y:S01]  /*42e0*/  FMUL.FTZ R9, R9, R0.reuse ;  /* 0x0000000009097220 */ /* 0x080fe20000410000 */
[-CC-:B------:R-:W-:Y:S01]  /*42f0*/  FFMA.FTZ R15, R93, R0.reuse, -R137.reuse ;  /* 0x000000005d0f7223 */ /* 0x180fe20000010889 */
[-C--:B------:R-:W-:Y:S01]  /*4300*/  FFMA.FTZ R21, R97, R0.reuse, -R137 ;  /* 0x0000000061157223 */ /* 0x080fe20000010889 */
[-C--:B------:R-:W-:Y:S01]  /*4310*/  FFMA.FTZ R12, R90, R0.reuse, -R125 ;  /* 0x000000005a0c7223 */ /* 0x080fe2000001087d */
[-CC-:B------:R-:W-:Y:S01]  /*4320*/  FFMA.FTZ R93, R105, R0.reuse, -R137.reuse ;  /* 0x00000000695d7223 */ /* 0x180fe20000010889 */
        /* <DEDUP_REMOVED lines=15> */
[-C--:B------:R-:W-:Y:S01]  /*4420*/  FFMA.FTZ R121, R133, R0.reuse, -R137 ;  /* 0x0000000085797223 */ /* 0x080fe20000010889 */
        /* <DEDUP_REMOVED lines=17> */
[----:B------:R-:W0:Y:S01]  /*4540*/  MUFU.EX2 R136, R136 ;  /* 0x0000008800887308 */ /* 0x000e220000000800 */
[-CC-:B------:R-:W-:Y:S01]  /*4550*/  FFMA.FTZ R122, R122, R0.reuse, -R125.reuse ;  /* 0x000000007a7a7223 */ /* 0x180fe2000001087d */
[-CC-:B------:R-:W-:Y:S01]  /*4560*/  FFMA.FTZ R123, R123, R0.reuse, -R125.reuse ;  /* 0x000000007b7b7223 */ /* 0x180fe2000001087d */
[-CC-:B------:R-:W-:Y:S01]  /*4570*/  FFMA.FTZ R126, R126, R0.reuse, -R125.reuse ;  /* 0x000000007e7e7223 */ /* 0x180fe2000001087d */
[-CC-:B------:R-:W-:Y:S01]  /*4580*/  FFMA.FTZ R127, R127, R0.reuse, -R125.reuse ;  /* 0x000000007f7f7223 */ /* 0x180fe2000001087d */
[-CC-:B------:R-:W-:Y:S01]  /*4590*/  FFMA.FTZ R130, R130, R0.reuse, -R125.reuse ;  /* 0x0000000082827223 */ /* 0x180fe2000001087d */
[-CC-:B------:R-:W-:Y:S01]  /*45a0*/  FFMA.FTZ R131, R131, R0.reuse, -R125.reuse ;  /* 0x0000000083837223 */ /* 0x180fe2000001087d */
[-CC-:B------:R-:W-:Y:S01]  /*45b0*/  FFMA.FTZ R134, R134, R0.reuse, -R125.reuse ;  /* 0x0000000086867223 */ /* 0x180fe2000001087d */
[----:B------:R-:W1:Y:S01]  /*45c0*/  MUFU.EX2 R12, R12 ;  /* 0x0000000c000c7308 */ /* 0x000e620000000800 */
[----:B------:R-:W-:-:S07]  /*45d0*/  FFMA.FTZ R125, R135, R0, -R125 ;  /* 0x00000000877d7223 */ /* 0x000fce000001087d */
[----:B------:R-:W2:Y:S01]  /*45e0*/  MUFU.EX2 R13, R13 ;  /* 0x0000000d000d7308 */ /* 0x000ea20000000800 */
[----:B0-----:R-:W-:-:S07]  /*45f0*/  FFMA.FTZ R8, R11, R8, R136 ;  /* 0x000000080b087223 */ /* 0x001fce0000010088 */
[----:B------:R-:W0:Y:S01]  /*4600*/  MUFU.EX2 R137, R137 ;  /* 0x0000008900897308 */ /* 0x000e220000000800 */
[----:B-1----:R-:W-:-:S07]  /*4610*/  FFMA.FTZ R4, R9, R4, R12 ;  /* 0x0000000409047223 */ /* 0x002fce000001000c */
[----:B------:R-:W1:Y:S01]  /*4620*/  MUFU.EX2 R138, R138 ;  /* 0x0000008a008a7308 */ /* 0x000e620000000800 */
[----:B--2---:R-:W-:-:S07]  /*4630*/  FADD.FTZ R91, R13, R8 ;  /* 0x000000080d5b7221 */ /* 0x004fce0000010000 */
[----:B------:R-:W2:Y:S01]  /*4640*/  MUFU.EX2 R139, R139 ;  /* 0x0000008b008b7308 */ /* 0x000ea20000000800 */
[----:B0-----:R-:W-:-:S07]  /*4650*/  FADD.FTZ R4, R137, R4 ;  /* 0x0000000489047221 */ /* 0x001fce0000010000 */
[----:B------:R-:W0:Y:S01]  /*4660*/  MUFU.EX2 R15, R15 ;  /* 0x0000000f000f7308 */ /* 0x000e220000000800 */
[----:B-1----:R-:W-:-:S07]  /*4670*/  FADD.FTZ R8, R138, R91 ;  /* 0x0000005b8a087221 */ /* 0x002fce0000010000 */
        /* <DEDUP_REMOVED lines=81> */
[----:B0-----:R-:W-:Y:S01]  /*4b90*/  FADD.FTZ R4, R159, R4 ;  /* 0x000000049f047221 */ /* 0x001fe20000010000 */
[----:B-1----:R-:W-:-:S03]  /*4ba0*/  FADD.FTZ R8, R121, R8 ;  /* 0x0000000879087221 */ /* 0x002fc60000010000 */
[----:B--2---:R-:W-:Y:S01]  /*4bb0*/  FADD.FTZ R4, R125, R4 ;  /* 0x000000047d047221 */ /* 0x004fe20000010000 */
[----:B------:R-:W-:Y:S06]  /*4bc0*/  @!P0 BRA `(.L_x_24) ;  /* 0x0000000000048947 */ /* 0x000fec0003800000 */
[----:B------:R-:W-:Y:S01]  /*4bd0*/  BPT.TRAP 0x1 ;  /* 0x000000040000795c */ /* 0x000fe20000300000 */
.L_x_24:
[----:B------:R-:W-:Y:S01]  /*4be0*/  UIADD3 UR10, UR10, 0x2a860, URZ ;  /* 0x0002a8600a0a7890 */ /* 0x000fe2000fffe03f */
[C---:B------:R-:W-:Y:S01]  /*4bf0*/  ISETP.GT.AND P1, PT, R10.reuse, RZ, PT ;  /* 0x000000ff0a00720c */ /* 0x040fe20003f24270 */
[----:B------:R-:W-:Y:S01]  /*4c00*/  UMOV UR4, UR39 ;  /* 0x0000002700047c82 */ /* 0x000fe20008000000 */
[----:B------:R-:W-:Y:S01]  /*4c10*/  UMOV UR5, UR38 ;  /* 0x0000002600057c82 */ /* 0x000fe20008000000 */
[----:B------:R-:W-:Y:S01]  /*4c20*/  UPRMT UR10, UR11, 0x654, UR10 ;  /* 0x000006540b0a7896 */ /* 0x000fe2000800000a */
[----:B------:R-:W-:Y:S01]  /*4c30*/  F2FP.BF16.F32.PACK_AB R136, R13, R136 ;  /* 0x000000880d88723e */ /* 0x000fe200000010ff */
[----:B------:R-:W-:Y:S01]  /*4c40*/  VIADD R10, R10, 0xffffffff ;  /* 0xffffffff0a0a7836 */ /* 0x000fe20000000000 */
[----:B------:R-:W-:Y:S01]  /*4c50*/  F2FP.BF16.F32.PACK_AB R137, R137, R12 ;  /* 0x0000000c8989723e */ /* 0x000fe200000010ff */
[----:B------:R-:W-:Y:S01]  /*4c60*/  IMAD.MOV.U32 R13, RZ, RZ, R3 ;  /* 0x000000ffff0d7224 */ /* 0x000fe200078e0003 */
[----:B------:R-:W-:Y:S02]  /*4c70*/  F2FP.BF16.F32.PACK_AB R138, R15, R138 ;  /* 0x0000008a0f8a723e */ /* 0x000fe400000010ff */
[----:B------:R-:W-:-:S02]  /*4c80*/  F2FP.BF16.F32.PACK_AB R139, R95, R139 ;  /* 0x0000008b5f8b723e */ /* 0x000fc400000010ff */
[----:B------:R-:W-:Y:S01]  /*4c90*/  SYNCS.ARRIVE.TRANS64.RED.A1T0 RZ, [UR10], RZ ;  /* 0x000000ffffff79a7 */ /* 0x000fe2000810040a */
[----:B------:R-:W-:Y:S02]  /*4ca0*/  F2FP.BF16.F32.PACK_AB R140, R21, R140 ;  /* 0x0000008c158c723e */ /* 0x000fe400000010ff */
[----:B------:R-:W-:Y:S02]  /*4cb0*/  F2FP.BF16.F32.PACK_AB R141, R99, R141 ;  /* 0x0000008d638d723e */ /* 0x000fe400000010ff */
[----:B------:R-:W-:Y:S02]  /*4cc0*/  F2FP.BF16.F32.PACK_AB R142, R89, R142 ;  /* 0x0000008e598e723e */ /* 0x000fe400000010ff */
[----:B------:R-:W-:Y:S02]  /*4cd0*/  F2FP.BF16.F32.PACK_AB R143, R103, R143 ;  /* 0x0000008f678f723e */ /* 0x000fe400000010ff */
[----:B------:R-:W-:Y:S02]  /*4ce0*/  F2FP.BF16.F32.PACK_AB R144, R93, R144 ;  /* 0x000000905d90723e */ /* 0x000fe400000010ff */
[----:B------:R-:W-:-:S02]  /*4cf0*/  F2FP.BF16.F32.PACK_AB R145, R107, R145 ;  /* 0x000000916b91723e */ /* 0x000fc400000010ff */
        /* <DEDUP_REMOVED lines=14> */
[----:B------:R-:W-:Y:S01]  /*4de0*/  MOV R12, R5 ;  /* 0x00000005000c7202 */ /* 0x000fe20000000f00 */
[----:B------:R-:W-:Y:S06]  /*4df0*/  @P1 BRA `(.L_x_25) ;  /* 0xffffffe000e81947 */ /* 0x000fec000383ffff */
.L_x_14:
[----:B------:R-:W-:Y:S06]  /*4e00*/  BAR.ARV 0x8, 0x180 ;  /* 0x0206000000007b1d */ /* 0x000fec0000002000 */
        /* <DEDUP_REMOVED lines=64> */
[----:B------:R-:W-:Y:S06]  /*5210*/  @!P0 BRA `(.L_x_26) ;  /* 0x0000000000048947 */ /* 0x000fec0003800000 */
[----:B------:R-:W-:Y:S01]  /*5220*/  BPT.TRAP 0x1 ;  /* 0x000000040000795c */ /* 0x000fe20000300000 */
.L_x_26:
[----:B------:R-:W0:Y:S01]  /*5230*/  S2UR UR13, SR_CgaCtaId ;  /* 0x00000000000d79c3 */ /* 0x000e220000008800 */
[----:B------:R-:W-:Y:S01]  /*5240*/  UMOV UR4, 0x400 ;  /* 0x0000040000047882 */ /* 0x000fe20000000000 */
[----:B------:R-:W-:-:S05]  /*5250*/  IMAD.U32 R6, RZ, RZ, UR39 ;  /* 0x00000027ff067e24 */ /* 0x000fca000f8e00ff */
[----:B------:R-:W-:Y:S01]  /*5260*/  SHF.L.U32 R6, R6, 0x1f, RZ ;  /* 0x0000001f06067819 */ /* 0x000fe200000006ff */
[----:B0-----:R-:W-:-:S04]  /*5270*/  ULEA UR4, UR13, UR4, 0x18 ;  /* 0x000000040d047291 */ /* 0x001fc8000f8ec03f */
[----:B------:R-:W-:-:S09]  /*5280*/  ULEA UR10, UR38, UR4, 0x3 ;  /* 0x00000004260a7291 */ /* 0x000fd2000f8e183f */
[----:B------:R0:W1:Y:S01]  /*5290*/  SYNCS.PHASECHK.TRANS64.TRYWAIT P1, [UR10+0x2a850], R6 ;  /* 0x02a85006ff0075a7 */ /* 0x000062000802014a */
[----:B------:R-:W-:Y:S05]  /*52a0*/  @!P0 BRA `(.L_x_27) ;  /* 0x0000000000048947 */ /* 0x000fea0003800000 */
[----:B------:R-:W-:Y:S01]  /*52b0*/  BPT.TRAP 0x1 ;  /* 0x000000040000795c */ /* 0x000fe20000300000 */
.L_x_27:
[----:B-1----:R-:W-:Y:S05]  /*52c0*/  @P1 BRA `(.L_x_28) ;  /* 0x0000000000081947 */ /* 0x002fea0003800000 */
[----:B------:R-:W1:Y:S02]  /*52d0*/  SYNCS.PHASECHK.TRANS64.TRYWAIT P1, [UR10+0x2a850], R6 ;  /* 0x02a85006ff0075a7 */ /* 0x000e64000802014a */
[----:B-1----:R-:W-:Y:S05]  /*52e0*/  @!P1 BRA `(.L_x_29) ;  /* 0x0000005400589947 */ /* 0x002fea0003800000 */
.L_x_28:
[----:B------:R-:W-:Y:S01]  /*52f0*/  UIADD3 UR5, UR4, 0x400, URZ ;  /* 0x0000040004057890 */ /* 0x000fe2000fffe03f */
[----:B------:R-:W-:Y:S01]  /*5300*/  WARPGROUP.ARRIVE ;  /* 0x00000000000079c5 */ /* 0x000fe20000000000 */
[----:B------:R-:W-:Y:S01]  /*5310*/  UMOV UR7, 0x40000040 ;  /* 0x4000004000077882 */ /* 0x000fe20000000000 */
[----:B------:R-:W-:Y:S01]  /*5320*/  UMOV UR15, 0x40000040 ;  /* 0x40000040000f7882 */ /* 0x000fe20000000000 */
[----:B------:R-:W-:Y:S01]  /*5330*/  USHF.R.U32.HI UR5, URZ, 0x4, UR5 ;  /* 0x000000043f057899 */ /* 0x000fe20008011605 */
[----:B-1----:R-:W1:Y:S01]  /*5340*/  SHFL.BFLY PT, R7, R8, 0x2, 0x1f ;  /* 0x0c401f0008077f89 */ /* 0x002e6200000e0000 */
[----:B------:R-:W-:Y:S02]  /*5350*/  IMAD.MOV.U32 R89, RZ, RZ, -0x800000 ;  /* 0xff800000ff597424 */ /* 0x000fe400078e00ff */
[----:B------:R-:W-:Y:S01]  /*5360*/  ULOP3.LUT UR5, UR5, 0x3fff, URZ, 0xc0, !UPT ;  /* 0x00003fff05057892 */ /* 0x000fe2000f8ec03f */
[----:B------:R-:W2:Y:S01]  /*5370*/  SHFL.BFLY PT, R9, R4, 0x2, 0x1f ;  /* 0x0c401f0004097f89 */ /* 0x000ea200000e0000 */
[----:B------:R-:W-:-:S02]  /*5380*/  IMAD.MOV.U32 R88, RZ, RZ, -0x800000 ;  /* 0xff800000ff587424 */ /* 0x000fc400078e00ff */
[----:B------:R-:W-:-:S04]  /*5390*/  ULOP3.LUT UR5, UR5, 0x3000000, URZ, 0xfc, !UPT ;  /* 0x0300000005057892 */ /* 0x000fc8000f8efc3f */
[----:B------:R-:W-:-:S04]  /*53a0*/  UIMAD UR6, UR38, 0x600, UR5 ;  /* 0x00000600260678a4 */ /* 0x000fc8000f8e0205 */
[----:B------:R-:W-:-:S05]  /*53b0*/  UIADD3 UR8, UR6, 0x80, URZ ;  /* 0x0000008006087890 */ /* 0x000fca000fffe03f */
[----:B------:R-:W-:Y:S01]  /*53c0*/  HGMMA.64x128x16.F32.BF16 R24, R136, gdesc[UR4].tnspB, R24, gsb0 ;  /* 0x41e0000488187df0 */ /* 0x000fe20008001818 */
[----:B------:R-:W-:Y:S01]  /*53d0*/  UMOV UR7, 0x40000040 ;  /* 0x4000004000077882 */ /* 0x000fe20000000000 */
[----:B------:R-:W-:Y:S01]  /*53e0*/  UMOV UR14, UR8 ;  /* 0x00000008000e7c82 */ /* 0x000fe20008000000 */
[----:B------:R-:W-:Y:S01]  /*53f0*/  UIADD3 UR8, UR6, 0x100, URZ ;  /* 0x0000010006087890 */ /* 0x000fe2000fffe03f */
[----:B-1----:R-:W-:Y:S01]  /*5400*/  FADD.FTZ R7, R7, R8 ;  /* 0x0000000807077221 */ /* 0x002fe20000010000 */
[----:B--2---:R-:W-:-:S04]  /*5410*/  FADD.FTZ R9, R9, R4 ;  /* 0x0000000409097221 */ /* 0x004fc80000010000 */
[----:B0-----:R-:W0:Y:S01]  /*5420*/  SHFL.BFLY PT, R6, R7, 0x1, 0x1f ;  /* 0x0c201f0007067f89 */ /* 0x001e2200000e0000 */
[----:B------:R-:W-:-:S03]  /*5430*/  IMAD.MOV.U32 R4, RZ, RZ, RZ ;  /* 0x000000ffff047224 */ /* 0x000fc600078e00ff */
[----:B------:R-:W1:Y:S01]  /*5440*/  SHFL.BFLY PT, R10, R9, 0x1, 0x1f ;  /* 0x0c201f00090a7f89 */ /* 0x000e6200000e0000 */
[----:B0-----:R-:W-:Y:S01]  /*5450*/  FADD.FTZ R12, R7, R6 ;  /* 0x00000006070c7221 */ /* 0x001fe20000010000 */
[----:B-1----:R-:W-:-:S04]  /*5460*/  FADD.FTZ R13, R9, R10 ;  /* 0x0000000a090d7221 */ /* 0x002fc80000010000 */
[----:B------:R-:W-:Y:S02]  /*5470*/  FSETP.NE.FTZ.AND P1, PT, R12, RZ, PT ;  /* 0x000000ff0c00720b */ /* 0x000fe40003f35000 */
[----:B------:R-:W-:Y:S02]  /*5480*/  MOV R10, RZ ;  /* 0x000000ff000a7202 */ /* 0x000fe40000000f00 */
[----:B------:R-:W-:-:S09]  /*5490*/  FSETP.NE.FTZ.AND P2, PT, R13, RZ, PT ;  /* 0x000000ff0d00720b */ /* 0x000fd20003f55000 */
[----:B------:R-:W0:Y:S01]  /*54a0*/  @P1 MUFU.LG2 R8, R12 ;  /* 0x0000000c00081308 */ /* 0x000e220000000c00 */
[----:B------:R-:W-:-:S03]  /*54b0*/  @P1 FMUL.FTZ R6, R0, 0.69314718246459960938 ;  /* 0x3f31721800061820 */ /* 0x000fc60000410000 */
[----:B------:R-:W-:-:S04]  /*54c0*/  @P2 FMUL.FTZ R9, R0, 0.69314718246459960938 ;  /* 0x3f31721800092820 */ /* 0x000fc80000410000 */
[----:B------:R-:W1:Y:S08]  /*54d0*/  @P2 MUFU.LG2 R11, R13 ;  /* 0x0000000d000b2308 */ /* 0x000e700000000c00 */
[----:B------:R2:W3:Y:S01]  /*54e0*/  @P1 MUFU.RCP R4, R12 ;  /* 0x0000000c00041308 */ /* 0x0004e20000001000 */
[----:B0-----:R-:W-:-:S04]  /*54f0*/  @P1 FMUL.FTZ R7, R8, 0.69314718246459960938 ;  /* 0x3f31721808071820 */ /* 0x001fc80000410000 */
[----:B------:R-:W-:-:S03]  /*5500*/  @P1 FFMA.FTZ R89, R6, R3, R7 ;  /* 0x0000000306591223 */ /* 0x000fc60000010007 */
[----:B------:R2:W0:Y:S01]  /*5510*/  @P2 MUFU.RCP R10, R13 ;  /* 0x0000000d000a2308 */ /* 0x0004220000001000 */
[----:B-1----:R-:W-:-:S04]  /*5520*/  @P2 FMUL.FTZ R0, R11, 0.69314718246459960938 ;  /* 0x3f3172180b002820 */ /* 0x002fc80000410000 */
[----:B------:R-:W-:Y:S01]  /*5530*/  @P2 FFMA.FTZ R88, R9, R5, R0 ;  /* 0x0000000509582223 */ /* 0x000fe20000010000 */
[----:B------:R-:W-:Y:S02]  /*5540*/  WARPGROUP.DEPBAR.LE gsb0, 0x0 ;  /* 0x00008000000079c5 */ /* 0x000fe40000010000 */
[----:B------:R-:W-:-:S06]  /*5550*/  WARPGROUP.ARRIVE ;  /* 0x00000000000079c5 */ /* 0x000fcc0000000000 */
[----:B------:R-:W-:Y:S01]  /*5560*/  HGMMA.64x128x16.F32.BF16 R24, R140, gdesc[UR12].tnspB, R24, gsb0 ;  /* 0x41e0000c8c187df0 */ /* 0x000fe20008001818 */
[----:B------:R-:W-:Y:S01]  /*5570*/  UMOV UR14, UR8 ;  /* 0x00000008000e7c82 */ /* 0x000fe20008000000 */
[----:B------:R-:W-:Y:S01]  /*5580*/  UMOV UR15, 0x40000040 ;  /* 0x40000040000f7882 */ /* 0x000fe20000000000 */
[----:B------:R-:W-:Y:S01]  /*5590*/  UIADD3 UR8, UR6, 0x180, URZ ;  /* 0x0000018006087890 */ /* 0x000fe2000fffe03f */
[----:B------:R-:W-:Y:S02]  /*55a0*/  WARPGROUP.DEPBAR.LE gsb0, 0x0 ;  /* 0x00008000000079c5 */ /* 0x000fe40000010000 */
[----:B------:R-:W-:-:S06]  /*55b0*/  WARPGROUP.ARRIVE ;  /* 0x00000000000079c5 */ /* 0x000fcc0000000000 */
[----:B------:R-:W-:Y:S01]  /*55c0*/  HGMMA.64x128x16.F32.BF16 R24, R144, gdesc[UR12].tnspB, R24, gsb0 ;  /* 0x41e0000c90187df0 */ /* 0x000fe20008001818 */
[----:B------:R-:W-:Y:S01]  /*55d0*/  UMOV UR14, UR8 ;  /* 0x00000008000e7c82 */ /* 0x000fe20008000000 */
[----:B------:R-:W-:Y:S01]  /*55e0*/  UMOV UR15, 0x40000040 ;  /* 0x40000040000f7882 */ /* 0x000fe20000000000 */
[----:B------:R-:W-:Y:S02]  /*55f0*/  UIADD3 UR8, UR6, 0x200, URZ ;  /* 0x0000020006087890 */ /* 0x000fe4000fffe03f */
        /* <DEDUP_REMOVED lines=10> */
[----:B------:R-:W-:-:S07]  /*56a0*/  WARPGROUP.ARRIVE ;  /* 0x00000000000079c5 */ /* 0x000fce0000000000 */
[----:B------:R-:W-:Y:S03]  /*56b0*/  HGMMA.64x128x16.F32.BF16 R24, R156, gdesc[UR4].tnspB, R24, gsb0 ;  /* 0x41e000049c187df0 */ /* 0x000fe60008001818 */
[----:B------:R-:W-:Y:S02]  /*56c0*/  WARPGROUP.DEPBAR.LE gsb0, 0x0 ;  /* 0x00008000000079c5 */ /* 0x000fe40000010000 */
[----:B0-23--:R-:W-:Y:S05]  /*56d0*/  @!P0 BRA `(.L_x_30) ;  /* 0x0000000000048947 */ /* 0x00dfea0003800000 */
[----:B------:R-:W-:Y:S01]  /*56e0*/  BPT.TRAP 0x1 ;  /* 0x000000040000795c */ /* 0x000fe20000300000 */
.L_x_30:
[----:B------:R-:W0:Y:S01]  /*56f0*/  S2UR UR5, SR_SWINHI ;  /* 0x00000000000579c3 */ /* 0x000e220000002f00 */
        /* <DEDUP_REMOVED lines=23> */
[----:B------:R-:W-:Y:S01]  /*5870*/  UMOV UR6, UR4 ;  /* 0x0000000400067c82 */ /* 0x000fe20008000000 */
[----:B0-----:R-:W-:Y:S01]  /*5880*/  UMOV UR7, UR5 ;  /* 0x0000000500077c82 */ /* 0x001fe20008000000 */
[----:B------:R-:W-:Y:S01]  /*5890*/  FMUL.FTZ R68, R68, R4 ;  /* 0x0000000444447220 */ /* 0x000fe20000410000 */
[----:B------:R-:W-:Y:S01]  /*58a0*/  MOV R37, UR7 ;  /* 0x0000000700257c02 */ /* 0x000fe20008000f00 */
[----:B------:R-:W-:-:S02]  /*58b0*/  IMAD.U32 R36, RZ, RZ, UR6 ;  /* 0x00000006ff247e24 */ /* 0x000fc4000f8e00ff */
        /* <DEDUP_REMOVED lines=8> */
[----:B------:R-:W-:-:S04]  /*5940*/  IMAD.WIDE R4, R165, 0x2, R36 ;  /* 0x00000002a5047825 */ /* 0x000fc800078e0224 */
[-C--:B------:R-:W-:Y:S01]  /*5950*/  FMUL.FTZ R104, R27, R10.reuse ;  /* 0x0000000a1b687220 */ /* 0x080fe20000410000 */
[-C--:B------:R-:W-:Y:S01]  /*5960*/  FMUL.FTZ R105, R38, R10.reuse ;  /* 0x0000000a26697220 */ /* 0x080fe20000410000 */
[----:B------:R-:W-:Y:S01]  /*5970*/  R2UR UR15, R161 ;  /* 0x00000000a10f72ca */ /* 0x000fe200000e0000 */
[----:B------:R-:W-:Y:S01]  /*5980*/  UIADD3 UR5, -UR61, URZ, URZ ;  /* 0x0000003f3d057290 */ /* 0x000fe2000fffe13f */
[C---:B------:R-:W-:Y:S01]  /*5990*/  IADD3 R27, P3, R4.reuse, 0x4000, RZ ;  /* 0x00004000041b7810 */ /* 0x040fe20007f7e0ff */
[----:B------:R-:W-:Y:S01]  /*59a0*/  ULDC UR11, c[0x0][0xc44] ;  /* 0x00031100000b7ab9 */ /* 0x000fe20000000800 */
[----:B------:R-:W-:Y:S01]  /*59b0*/  IADD3 R29, P2, R4, 0x4020, RZ ;  /* 0x00004020041d7810 */ /* 0x000fe20007f5e0ff */
[-C--:B------:R-:W-:Y:S01]  /*59c0*/  FMUL.FTZ R106, R31, R10.reuse ;  /* 0x0000000a1f6a7220 */ /* 0x080fe20000410000 */
[----:B------:R-:W-:Y:S01]  /*59d0*/  LOP3.LUT R0, R27, 0x380, RZ, 0xc0, !PT ;  /* 0x000003801b007812 */ /* 0x000fe200078ec0ff */
[----:B------:R-:W-:Y:S01]  /*59e0*/  ULDC.64 UR8, c[0x0][0xb90] ;  /* 0x0002e40000087ab9 */ /* 0x000fe20000000a00 */
[----:B------:R-:W-:Y:S01]  /*59f0*/  LOP3.LUT R8, R29, 0x380, RZ, 0xc0, !PT ;  /* 0x000003801d087812 */ /* 0x000fe200078ec0ff */
[----:B------:R-:W-:Y:S01]  /*5a00*/  FMUL.FTZ R98, R43, R10 ;  /* 0x0000000a2b627220 */ /* 0x000fe20000410000 */
[----:B------:R-:W-:Y:S01]  /*5a10*/  SHF.R.U64 R0, R0, 0x3, RZ ;  /* 0x0000000300007819 */ /* 0x000fe200000012ff */
[----:B------:R-:W-:Y:S01]  /*5a20*/  IMAD R9, R22, 0x40, R2 ;  /* 0x0000004016097824 */ /* 0x000fe200078e0202 */
[----:B------:R-:W-:Y:S01]  /*5a30*/  IADD3 R31, P1, R4, 0x4040, RZ ;  /* 0x00004040041f7810 */ /* 0x000fe20007f3e0ff */
[----:B------:R-:W-:Y:S01]  /*5a40*/  UIMAD UR11, UR11, UR5, UR15 ;  /* 0x000000050b0b72a4 */ /* 0x000fe2000f8e020f */
[----:B------:R-:W-:Y:S01]  /*5a50*/  LOP3.LUT R38, R0, R27, RZ, 0x3c, !PT ;  /* 0x0000001b00267212 */ /* 0x000fe200078e3cff */
[----:B------:R-:W0:Y:S01]  /*5a60*/  LDC R100, c[0x0][0xc38] ;  /* 0x00030e00ff647b82 */ /* 0x000e220000000800 */
[----:B------:R-:W-:Y:S01]  /*5a70*/  SHF.R.U64 R8, R8, 0x3, RZ ;  /* 0x0000000308087819 */ /* 0x000fe200000012ff */
[----:B------:R-:W-:Y:S01]  /*5a80*/  USHF.R.S32.HI UR12, URZ, 0x1f, UR11 ;  /* 0x0000001f3f0c7899 */ /* 0x000fe2000801140b */
[----:B------:R-:W-:Y:S01]  /*5a90*/  IADD3 R13, P6, R4, 0x20, RZ ;  /* 0x00000020040d7810 */ /* 0x000fe20007fde0ff */
[----:B------:R-:W-:Y:S01]  /*5aa0*/  IMAD.X R43, RZ, RZ, R5, P1 ;  /* 0x000000ffff2b7224 */ /* 0x000fe200008e0605 */
[----:B------:R-:W-:Y:S01]  /*5ab0*/  LOP3.LUT R40, R8, R29, RZ, 0x3c, !PT ;  /* 0x0000001d08287212 */ /* 0x000fe200078e3cff */
[----:B------:R-:W-:Y:S01]  /*5ac0*/  UIMAD UR5, UR12, UR8, URZ ;  /* 0x000000080c0572a4 */ /* 0x000fe2000f8e023f */
[----:B------:R-:W-:Y:S01]  /*5ad0*/  LOP3.LUT R8, R13, 0x380, RZ, 0xc0, !PT ;  /* 0x000003800d087812 */ /* 0x000fe200078ec0ff */
[----:B------:R-:W1:Y:S01]  /*5ae0*/  LDC R0, c[0x0][0xbe8] ;  /* 0x0002fa00ff007b82 */ /* 0x000e620000000800 */
[----:B------:R-:W-:Y:S01]  /*5af0*/  UIMAD.WIDE.U32 UR6, UR11, UR8, URZ ;  /* 0x000000080b0672a5 */ /* 0x000fe2000f8e003f */
[----:B------:R-:W-:Y:S01]  /*5b00*/  IMAD.WIDE R36, R9, 0x2, R36 ;  /* 0x0000000209247825 */ /* 0x000fe200078e0224 */
[----:B------:R-:W-:Y:S01]  /*5b10*/  UIMAD UR5, UR11, UR9, UR5 ;  /* 0x000000090b0572a4 */ /* 0x000fe2000f8e0205 */
[----:B------:R-:W-:-:S02]  /*5b20*/  SHF.R.U64 R8, R8, 0x3, RZ ;  /* 0x0000000308087819 */ /* 0x000fc400000012ff */
[-C--:B------:R-:W-:Y:S01]  /*5b30*/  FMUL.FTZ R108, R35, R10.reuse ;  /* 0x0000000a236c7220 */ /* 0x080fe20000410000 */
[--C-:B------:R-:W-:Y:S01]  /*5b40*/  IMAD.X R15, RZ, RZ, R5.reuse, P6 ;  /* 0x000000ffff0f7224 */ /* 0x100fe200030e0605 */
[----:B------:R-:W-:Y:S01]  /*5b50*/  UIADD3 UR5, UR7, UR5, URZ ;  /* 0x0000000507057290 */ /* 0x000fe2000fffe03f */
[----:B------:R-:W-:Y:S01]  /*5b60*/  LOP3.LUT R14, R8, R13, RZ, 0x3c, !PT ;  /* 0x0000000d080e7212 */ /* 0x000fe200078e3cff */
[----:B------:R-:W-:Y:S01]  /*5b70*/  IMAD.U32 R13, RZ, RZ, UR7 ;  /* 0x00000007ff0d7e24 */ /* 0x000fe2000f8e00ff */
[----:B------:R-:W-:Y:S01]  /*5b80*/  IADD3 R35, P6, R36, 0x1000, RZ ;  /* 0x0000100024237810 */ /* 0x000fe20007fde0ff */
[-C--:B------:R-:W-:Y:S01]  /*5b90*/  FMUL.FTZ R111, R34, R10.reuse ;  /* 0x0000000a226f7220 */ /* 0x080fe20000410000 */
[----:B------:R-:W-:Y:S01]  /*5ba0*/  R2UR UR14, R160 ;  /* 0x00000000a00e72ca */ /* 0x000fe200000e0000 */
[----:B------:R-:W-:Y:S01]  /*5bb0*/  IMAD.U32 R13, RZ, RZ, UR5 ;  /* 0x00000005ff0d7e24 */ /* 0x000fe2000f8e00ff */
[----:B------:R-:W-:Y:S01]  /*5bc0*/  UIADD3 UR5, UR10, 0x2a860, URZ ;  /* 0x0002a8600a057890 */ /* 0x000fe2000fffe03f */
[C---:B------:R-:W-:Y:S01]  /*5bd0*/  IADD3 R45, P0, R4.reuse, 0x4060, RZ ;  /* 0x00004060042d7810 */ /* 0x040fe20007f1e0ff */
[----:B------:R-:W-:Y:S01]  /*5be0*/  IMAD R103, RZ, RZ, -UR15 ;  /* 0x8000000fff677e24 */ /* 0x000fe2000f8e02ff */
[----:B------:R-:W-:Y:S01]  /*5bf0*/  LOP3.LUT R34, R35, 0x380, RZ, 0xc0, !PT ;  /* 0x0000038023227812 */ /* 0x000fe200078ec0ff */
[----:B------:R-:W-:Y:S01]  /*5c00*/  UPRMT UR5, UR13, 0x654, UR5 ;  /* 0x000006540d057896 */ /* 0x000fe20008000005 */
[----:B------:R-:W-:Y:S01]  /*5c10*/  LOP3.LUT R9, R4, 0x380, RZ, 0xc0, !PT ;  /* 0x0000038004097812 */ /* 0x000fe200078ec0ff */
[-C--:B------:R-:W-:Y:S01]  /*5c20*/  FMUL.FTZ R109, R30, R10.reuse ;  /* 0x0000000a1e6d7220 */ /* 0x080fe20000410000 */
[----:B------:R-:W-:Y:S01]  /*5c30*/  LOP3.LUT R44, R45, 0x380, RZ, 0xc0, !PT ;  /* 0x000003802d2c7812 */ /* 0x000fe200078ec0ff */
[-C--:B------:R-:W-:Y:S01]  /*5c40*/  FMUL.FTZ R102, R39, R10.reuse ;  /* 0x0000000a27667220 */ /* 0x080fe20000410000 */
[----:B------:R-:W-:Y:S01]  /*5c50*/  SHF.R.U64 R34, R34, 0x3, RZ ;  /* 0x0000000322227819 */ /* 0x000fe200000012ff */
[--C-:B------:R-:W-:Y:S01]  /*5c60*/  IMAD.X R39, RZ, RZ, R5.reuse, P3 ;  /* 0x000000ffff277224 */ /* 0x100fe200018e0605 */
[----:B-1----:R-:W-:Y:S01]  /*5c70*/  ISETP.NE.AND P1, PT, R0, 0x1, PT ;  /* 0x000000010000780c */ /* 0x002fe20003f25270 */
[----:B0-----:R-:W-:Y:S01]  /*5c80*/  IMAD R103, R100, R103, UR14 ;  /* 0x0000000e64677e24 */ /* 0x001fe2000f8e0267 */
[----:B------:R-:W-:Y:S01]  /*5c90*/  SHF.R.U64 R9, R9, 0x3, RZ ;  /* 0x0000000309097819 */ /* 0x000fe200000012ff */
[----:B------:R-:W-:Y:S01]  /*5ca0*/  SYNCS.ARRIVE.TRANS64.RED.A1T0 RZ, [UR5], RZ ;  /* 0x000000ffffff79a7 */ /* 0x000fe20008100405 */
[----:B------:R-:W-:Y:S01]  /*5cb0*/  SHF.R.U64 R44, R44, 0x3, RZ ;  /* 0x000000032c2c7819 */ /* 0x000fe200000012ff */
[-C--:B------:R-:W-:Y:S01]  /*5cc0*/  FMUL.FTZ R107, R26, R10.reuse ;  /* 0x0000000a1a6b7220 */ /* 0x080fe20000410000 */
[----:B------:R-:W-:Y:S01]  /*5cd0*/  IADD3 R25, P4, R4, 0x60, RZ ;  /* 0x0000006004197810 */ /* 0x000fe20007f9e0ff */
[-C--:B------:R-:W-:Y:S01]  /*5ce0*/  FMUL.FTZ R99, R42, R10.reuse ;  /* 0x0000000a2a637220 */ /* 0x080fe20000410000 */
[----:B------:R-:W-:Y:S01]  /*5cf0*/  IADD3 R21, P5, R4, 0x40, RZ ;  /* 0x0000004004157810 */ /* 0x000fe20007fbe0ff */
[----:B------:R-:W-:Y:S01]  /*5d00*/  FMUL.FTZ R47, R47, R10 ;  /* 0x0000000a2f2f7220 */ /* 0x000fe20000410000 */
[----:B------:R-:W-:Y:S01]  /*5d10*/  LOP3.LUT R34, R34, R35, RZ, 0x3c, !PT ;  /* 0x0000002322227212 */ /* 0x000fe200078e3cff */
[--C-:B------:R-:W-:Y:S01]  /*5d20*/  IMAD.X R11, RZ, RZ, R5.reuse, P4 ;  /* 0x000000ffff0b7224 */ /* 0x100fe200020e0605 */
[----:B------:R-:W-:Y:S01]  /*5d30*/  LOP3.LUT R4, R9, R4, RZ, 0x3c, !PT ;  /* 0x0000000409047212 */ /* 0x000fe200078e3cff */
[----:B------:R-:W0:Y:S01]  /*5d40*/  @P1 LDC R112, c[0x0][0xbec] ;  /* 0x0002fb00ff701b82 */ /* 0x000e220000000800 */
[----:B------:R-:W-:Y:S01]  /*5d50*/  IADD3.X R35, RZ, R37, RZ, P6, !PT ;  /* 0x00000025ff237210 */ /* 0x000fe200037fe4ff */
[-C--:B------:R-:W-:Y:S01]  /*5d60*/  FMUL.FTZ R46, R46, R10.reuse ;  /* 0x0000000a2e2e7220 */ /* 0x080fe20000410000 */
[----:B------:R-:W-:Y:S01]  /*5d70*/  IADD3 R113, P6, R36, 0x7000, RZ ;  /* 0x0000700024717810 */ /* 0x000fe20007fde0ff */
[-C--:B------:R-:W-:Y:S01]  /*5d80*/  FMUL.FTZ R51, R51, R10.reuse ;  /* 0x0000000a33337220 */ /* 0x080fe20000410000 */
[----:B------:R-:W-:Y:S01]  /*5d90*/  LOP3.LUT R44, R44, R45, RZ, 0x3c, !PT ;  /* 0x0000002d2c2c7212 */ /* 0x000fe200078e3cff */
[----:B------:R-:W-:Y:S01]  /*5da0*/  IMAD.X R45, RZ, RZ, R5, P0 ;  /* 0x000000ffff2d7224 */ /* 0x000fe200000e0605 */
[-C--:B------:R-:W-:Y:S01]  /*5db0*/  IADD3.X R41, RZ, R5.reuse, RZ, P2, !PT ;  /* 0x00000005ff297210 */ /* 0x080fe200017fe4ff */
[----:B------:R-:W1:Y:S01]  /*5dc0*/  @P1 LDC R115, c[0x0][0xbf0] ;  /* 0x0002fc00ff731b82 */ /* 0x000e620000000800 */
[-C--:B------:R-:W-:Y:S01]  /*5dd0*/  IADD3.X R9, RZ, R5.reuse, RZ, P5, !PT ;  /* 0x00000005ff097210 */ /* 0x080fe20002ffe4ff */
[----:B------:R-:W-:Y:S01]  /*5de0*/  FMUL.FTZ R50, R50, R10 ;  /* 0x0000000a32327220 */ /* 0x000fe20000410000 */
[----:B------:R-:W-:Y:S01]  /*5df0*/  MOV R110, R4 ;  /* 0x00000004006e7202 */ /* 0x000fe20000000f00 */
[-C--:B------:R-:W-:Y:S01]  /*5e00*/  FMUL.FTZ R55, R55, R10.reuse ;  /* 0x0000000a37377220 */ /* 0x080fe20000410000 */
[-C--:B------:R-:W-:Y:S01]  /*5e10*/  FMUL.FTZ R54, R54, R10.reuse ;  /* 0x0000000a36367220 */ /* 0x080fe20000410000 */
[-C--:B------:R-:W-:Y:S01]  /*5e20*/  FMUL.FTZ R59, R59, R10.reuse ;  /* 0x0000000a3b3b7220 */ /* 0x080fe20000410000 */
[-C--:B------:R-:W-:Y:S01]  /*5e30*/  FMUL.FTZ R58, R58, R10.reuse ;  /* 0x0000000a3a3a7220 */ /* 0x080fe20000410000 */
[----:B------:R-:W2:Y:S01]  /*5e40*/  LDC.64 R100, c[0x0][0xb98] ;  /* 0x0002e600ff647b82 */ /* 0x000ea20000000a00 */
        /* <DEDUP_REMOVED lines=14> */
[----:B------:R-:W-:Y:S01]  /*5f30*/  LOP3.LUT R5, R113, 0x380, RZ, 0xc0, !PT ;  /* 0x0000038071057812 */ /* 0x000fe200078ec0ff */
[----:B------:R-:W-:Y:S01]  /*5f40*/  USHF.R.S32.HI UR10, URZ, 0x1f, UR61 ;  /* 0x0000001f3f0a7899 */ /* 0x000fe2000801143d */
[----:B------:R-:W-:Y:S01]  /*5f50*/  LOP3.LUT R10, R31, 0x380, RZ, 0xc0, !PT ;  /* 0x000003801f0a7812 */ /* 0x000fe200078ec0ff */
[----:B------:R-:W-:Y:S01]  /*5f60*/  IMAD.U32 R12, RZ, RZ, UR6 ;  /* 0x00000006ff0c7e24 */ /* 0x000fe2000f8e00ff */
[----:B------:R-:W-:Y:S01]  /*5f70*/  F2FP.BF16.F32.PACK_AB R6, R6, R7 ;  /* 0x000000070606723e */ /* 0x000fe200000010ff */
[----:B------:R-:W-:Y:S01]  /*5f80*/  ULDC.64 UR6, c[0x0][0xb88] ;  /* 0x0002e20000067ab9 */ /* 0x000fe20000000a00 */
[----:B------:R-:W-:Y:S01]  /*5f90*/  R2UR UR13, R18 ;  /* 0x00000000120d72ca */ /* 0x000fe200000e0000 */
[----:B------:R-:W-:Y:S01]  /*5fa0*/  ULDC UR5, c[0x0][0xa88] ;  /* 0x0002a20000057ab9 */ /* 0x000fe20000000800 */
[----:B------:R-:W-:Y:S01]  /*5fb0*/  F2FP.BF16.F32.PACK_AB R7, R106, R109 ;  /* 0x0000006d6a07723e */ /* 0x000fe200000010ff */
[----:B--2---:R-:W-:Y:S01]  /*5fc0*/  IMAD.WIDE.U32 R12, R100, UR61, R12 ;  /* 0x0000003d640c7c25 */ /* 0x004fe2000f8e000c */
[----:B------:R-:W-:Y:S01]  /*5fd0*/  SHF.R.U64 R18, R5, 0x3, RZ ;  /* 0x0000000305127819 */ /* 0x000fe200000012ff */
[----:B------:R-:W-:Y:S01]  /*5fe0*/  ULDC.64 UR8, c[0x0][0xae8] ;  /* 0x0002ba0000087ab9 */ /* 0x000fe20000000a00 */
[----:B------:R-:W-:-:S02]  /*5ff0*/  LEA R109, R103, R164, 0x7 ;  /* 0x000000a4676d7211 */ /* 0x000fc400078e38ff */
[----:B------:R-:W-:Y:S02]  /*6000*/  SHF.R.U64 R10, R10, 0x3, RZ ;  /* 0x000000030a0a7819 */ /* 0x000fe400000012ff */
[----:B------:R-:W-:Y:S02]  /*6010*/  F2FP.BF16.F32.PACK_AB R4, R20, R97 ;  /* 0x000000611404723e */ /* 0x000fe400000010ff */
[----:B------:R-:W-:Y:S01]  /*6020*/  LOP3.LUT R20, R18, R113, RZ, 0x3c, !PT ;  /* 0x0000007112147212 */ /* 0x000fe200078e3cff */
[----:B0-----:R-:W-:Y:S01]  /*6030*/  @P1 IMAD.HI.U32 R18, R109, R112, RZ ;  /* 0x000000706d121227 */ /* 0x001fe200078e00ff */
[----:B------:R-:W-:Y:S02]  /*6040*/  LOP3.LUT R42, R10, R31, RZ, 0x3c, !PT ;  /* 0x0000001f0a2a7212 */ /* 0x000fe400078e3cff */
[----:B------:R-:W-:Y:S02]  /*6050*/  LOP3.LUT R10, R25, 0x380, RZ, 0xc0, !PT ;  /* 0x00000380190a7812 */ /* 0x000fe400078ec0ff */
[----:B------:R-:W-:Y:S01]  /*6060*/  MOV R97, R44 ;  /* 0x0000002c00617202 */ /* 0x000fe20000000f00 */
[----:B------:R-:W-:Y:S01]  /*6070*/  IMAD.MOV.U32 R45, RZ, RZ, R109 ;  /* 0x000000ffff2d7224 */ /* 0x000fe200078e006d */
[----:B------:R-:W-:-:S02]  /*6080*/  SHF.R.U64 R10, R10, 0x3, RZ ;  /* 0x000000030a0a7819 */ /* 0x000fc400000012ff */
[----:B------:R-:W-:Y:S02]  /*6090*/  IADD3 R29, P0, R36, 0x6000, RZ ;  /* 0x00006000241d7810 */ /* 0x000fe40007f1e0ff */
[----:B-1----:R-:W-:Y:S02]  /*60a0*/  @P1 SHF.R.U32.HI R45, RZ, R115, R18 ;  /* 0x00000073ff2d1219 */ /* 0x002fe40000011612 */
[----:B------:R-:W-:Y:S01]  /*60b0*/  F2FP.BF16.F32.PACK_AB R5, R104, R107 ;  /* 0x0000006b6805723e */ /* 0x000fe200000010ff */
[----:B------:R-:W-:Y:S01]  /*60c0*/  BAR.SYNC.DEFER_BLOCKING 0x1, 0x100 ;  /* 0x0044000000007b1d */ /* 0x000fe20000010000 */
[----:B------:R-:W-:Y:S02]  /*60d0*/  LOP3.LUT R10, R10, R25, RZ, 0x3c, !PT ;  /* 0x000000190a0a7212 */ /* 0x000fe400078e3cff */
[----:B------:R-:W-:Y:S02]  /*60e0*/  LOP3.LUT R28, R29, 0x380, RZ, 0xc0, !PT ;  /* 0x000003801d1c7812 */ /* 0x000fe400078ec0ff */
[----:B------:R-:W-:Y:S01]  /*60f0*/  MOV R18, R38 ;  /* 0x0000002600127202 */ /* 0x000fe20000000f00 */
[----:B------:R-:W-:Y:S01]  /*6100*/  IMAD.MOV R39, RZ, RZ, -R45 ;  /* 0x000000ffff277224 */ /* 0x000fe200078e0a2d */
[----:B------:R-:W-:-:S02]  /*6110*/  SHF.R.U64 R28, R28, 0x3, RZ ;  /* 0x000000031c1c7819 */ /* 0x000fc400000012ff */
[----:B------:R-:W-:Y:S01]  /*6120*/  MOV R107, R10 ;  /* 0x0000000a006b7202 */ /* 0x000fe20000000f00 */
[----:B------:R-:W-:Y:S01]  /*6130*/  IMAD R11, R0, R39, R109 ;  /* 0x00000027000b7224 */ /* 0x000fe200078e026d */
[----:B------:R-:W-:Y:S02]  /*6140*/  LOP3.LUT R8, R21, 0x380, RZ, 0xc0, !PT ;  /* 0x0000038015087812 */ /* 0x000fe400078ec0ff */
[----:B------:R-:W-:Y:S01]  /*6150*/  LOP3.LUT R28, R28, R29, RZ, 0x3c, !PT ;  /* 0x0000001d1c1c7212 */ /* 0x000fe200078e3cff */
[----:B------:R-:W-:Y:S01]  /*6160*/  IMAD.X R29, RZ, RZ, R37, P0 ;  /* 0x000000ffff1d7224 */ /* 0x000fe200000e0625 */
[----:B------:R-:W-:Y:S02]  /*6170*/  IADD3 R25, P3, R36, 0x4000, RZ ;  /* 0x0000400024197810 */ /* 0x000fe40007f7e0ff */
[----:B------:R-:W-:Y:S02]  /*6180*/  SHF.R.S32.HI R39, RZ, 0x1f, R45 ;  /* 0x0000001fff277819 */ /* 0x000fe4000001142d */
[----:B------:R-:W-:-:S02]  /*6190*/  SHF.R.S32.HI R10, RZ, 0x1f, R11 ;  /* 0x0000001fff0a7819 */ /* 0x000fc4000001140b */
[----:B------:R-:W-:Y:S02]  /*61a0*/  IADD3 R12, P0, R45, R12, RZ ;  /* 0x0000000c2d0c7210 */ /* 0x000fe40007f1e0ff */
[----:B------:R-:W-:Y:S01]  /*61b0*/  SHF.R.U64 R8, R8, 0x3, RZ ;  /* 0x0000000308087819 */ /* 0x000fe200000012ff */
[----:B------:R0:W-:Y:S01]  /*61c0*/  STSM.16.M88.4 [R110], R4 ;  /* 0x000000046e007844 */ /* 0x0001e20000000200 */
[----:B------:R-:W-:Y:S01]  /*61d0*/  IADD3 R27, P2, R36, 0x5000, RZ ;  /* 0x00005000241b7810 */ /* 0x000fe20007f5e0ff */
[----:B------:R-:W-:Y:S01]  /*61e0*/  IMAD R10, R10, UR6, RZ ;  /* 0x000000060a0a7c24 */ /* 0x000fe2000f8e02ff */
[----:B------:R-:W-:Y:S02]  /*61f0*/  LOP3.LUT R24, R25, 0x380, RZ, 0xc0, !PT ;  /* 0x0000038019187812 */ /* 0x000fe400078ec0ff */
[----:B------:R-:W-:Y:S02]  /*6200*/  LOP3.LUT R8, R8, R21, RZ, 0x3c, !PT ;  /* 0x0000001508087212 */ /* 0x000fe400078e3cff */
[----:B------:R-:W-:-:S02]  /*6210*/  LOP3.LUT R26, R27, 0x380, RZ, 0xc0, !PT ;  /* 0x000003801b1a7812 */ /* 0x000fc400078ec0ff */
[----:B------:R-:W-:Y:S02]  /*6220*/  MOV R15, R14 ;  /* 0x0000000e000f7202 */ /* 0x000fe40000000f00 */
[----:B------:R-:W-:Y:S02]  /*6230*/  SHF.R.U64 R24, R24, 0x3, RZ ;  /* 0x0000000318187819 */ /* 0x000fe400000012ff */
[----:B------:R-:W-:Y:S01]  /*6240*/  MOV R106, R40 ;  /* 0x00000028006a7202 */ /* 0x000fe20000000f00 */
[----:B------:R-:W-:Y:S01]  /*6250*/  IMAD R40, R103, 0x80, R163 ;  /* 0x0000008067287824 */ /* 0x000fe200078e02a3 */
[----:B------:R-:W-:Y:S01]  /*6260*/  MOV R14, R8 ;  /* 0x00000008000e7202 */ /* 0x000fe20000000f00 */
[----:B0-----:R-:W-:Y:S01]  /*6270*/  IMAD R4, R100, UR10, RZ ;  /* 0x0000000a64047c24 */ /* 0x001fe2000f8e02ff */
[----:B------:R-:W-:Y:S02]  /*6280*/  F2FP.BF16.F32.PACK_AB R5, R108, R111 ;  /* 0x0000006f6c05723e */ /* 0x000fe400000010ff */
[----:B------:R-:W-:Y:S01]  /*6290*/  F2FP.BF16.F32.PACK_AB R6, R93, R94 ;  /* 0x0000005e5d06723e */ /* 0x000fe200000010ff */
[----:B------:R-:W-:Y:S01]  /*62a0*/  IMAD R101, R101, UR61, R4 ;  /* 0x0000003d65657c24 */ /* 0x000fe2000f8e0204 */
[----:B------:R-:W-:-:S02]  /*62b0*/  F2FP.BF16.F32.PACK_AB R4, R95, R96 ;  /* 0x000000605f04723e */ /* 0x000fc400000010ff */
[----:B------:R-:W-:Y:S02]  /*62c0*/  F2FP.BF16.F32.PACK_AB R7, R102, R105 ;  /* 0x000000696607723e */ /* 0x000fe400000010ff */
[----:B------:R-:W-:Y:S01]  /*62d0*/  IADD3.X R13, R39, R13, R101, P0, !PT ;  /* 0x0000000d270d7210 */ /* 0x000fe200007fe465 */
[----:B------:R-:W-:Y:S01]  /*62e0*/  IMAD R39, R11, UR7, R10 ;  /* 0x000000070b277c24 */ /* 0x000fe2000f8e020a */
[----:B------:R-:W-:Y:S01]  /*62f0*/  SHF.R.U64 R26, R26, 0x3, RZ ;  /* 0x000000031a1a7819 */ /* 0x000fe200000012ff */
[----:B------:R0:W-:Y:S01]  /*6300*/  STSM.16.M88.4 [R15], R4 ;  /* 0x000000040f007844 */ /* 0x0001e20000000200 */
[----:B------:R-:W-:Y:S01]  /*6310*/  F2FP.BF16.F32.PACK_AB R8, R3, R92 ;  /* 0x0000005c0308723e */ /* 0x000fe200000010ff */
[----:B------:R-:W-:Y:S01]  /*6320*/  IMAD.WIDE.U32 R12, R11, UR6, R12 ;  /* 0x000000060b0c7c25 */ /* 0x000fe2000f8e000c */
[----:B------:R-:W-:Y:S01]  /*6330*/  LOP3.LUT R24, R24, R25, RZ, 0x3c, !PT ;  /* 0x0000001918187212 */ /* 0x000fe200078e3cff */
[----:B------:R-:W-:Y:S01]  /*6340*/  ULDC.64 UR6, c[0x0][0xb50] ;  /* 0x0002d40000067ab9 */ /* 0x000fe20000000a00 */
[----:B------:R-:W-:Y:S01]  /*6350*/  LOP3.LUT P0, RZ, R23, 0x3, RZ, 0xc0, !PT ;  /* 0x0000000317ff7812 */ /* 0x000fe2000780c0ff */
[----:B------:R-:W-:Y:S01]  /*6360*/  IMAD R3, R0, UR5, RZ ;  /* 0x0000000500037c24 */ /* 0x000fe2000f8e02ff */
[----:B------:R-:W-:Y:S01]  /*6370*/  F2FP.BF16.F32.PACK_AB R9, R98, R99 ;  /* 0x000000636209723e */ /* 0x000fe200000010ff */
[----:B------:R-:W-:Y:S01]  /*6380*/  IMAD.X R25, RZ, RZ, R37, P3 ;  /* 0x000000ffff197224 */ /* 0x000fe200018e0625 */
[----:B------:R-:W-:-:S02]  /*6390*/  F2FP.BF16.F32.PACK_AB R10, R90, R91 ;  /* 0x0000005b5a0a723e */ /* 0x000fc400000010ff */
[----:B------:R-:W-:Y:S02]  /*63a0*/  F2FP.BF16.F32.PACK_AB R11, R47, R46 ;  /* 0x0000002e2f0b723e */ /* 0x000fe400000010ff */
[----:B------:R-:W-:Y:S02]  /*63b0*/  LEA R38, P3, R12, UR6, 0x2 ;  /* 0x000000060c267c11 */ /* 0x000fe4000f8610ff */
[----:B------:R-:W-:Y:S01]  /*63c0*/  LOP3.LUT R26, R26, R27, RZ, 0x3c, !PT ;  /* 0x0000001b1a1a7212 */ /* 0x000fe200078e3cff */
[----:B0-----:R-:W-:Y:S01]  /*63d0*/  IMAD.IADD R5, R13, 0x1, R39 ;  /* 0x000000010d057824 */ /* 0x001fe200078e0227 */
[C---:B------:R-:W-:Y:S01]  /*63e0*/  IADD3 R4, R40.reuse, 0x8, RZ ;  /* 0x0000000828047810 */ /* 0x040fe20007ffe0ff */
[----:B------:R0:W-:Y:S01]  /*63f0*/  STSM.16.M88.4 [R14], R8 ;  /* 0x000000080e007844 */ /* 0x0001e20000000200 */
[----:B------:R-:W-:Y:S02]  /*6400*/  IADD3.X R27, RZ, R37, RZ, P2, !PT ;  /* 0x00000025ff1b7210 */ /* 0x000fe400017fe4ff */
[-C--:B------:R-:W-:Y:S01]  /*6410*/  ISETP.GE.OR P2, PT, R40, R3.reuse, P0 ;  /* 0x000000032800720c */ /* 0x080fe20000746670 */
[----:B------:R-:W-:Y:S01]  /*6420*/  SHFL.IDX PT, R90, R38, RZ, 0x1c1f ;  /* 0x001c1fff265a7589 */ /* 0x000fe200000e0000 */
[----:B------:R-:W-:-:S02]  /*6430*/  ISETP.GE.OR P0, PT, R4, R3, P0 ;  /* 0x000000030400720c */ /* 0x000fc40000706670 */
[----:B------:R-:W-:Y:S02]  /*6440*/  LEA.HI.X R39, R12, UR7, R5, 0x2, P3 ;  /* 0x000000070c277c11 */ /* 0x000fe400098f1405 */
[----:B------:R-:W-:Y:S02]  /*6450*/  F2FP.BF16.F32.PACK_AB R4, R49, R48 ;  /* 0x000000303104723e */ /* 0x000fe400000010ff */
[----:B------:R-:W-:Y:S01]  /*6460*/  F2FP.BF16.F32.PACK_AB R5, R51, R50 ;  /* 0x000000323305723e */ /* 0x000fe200000010ff */
[----:B------:R-:W1:Y:S01]  /*6470*/  SHFL.IDX PT, R91, R39, RZ, 0x1c1f ;  /* 0x001c1fff275b7589 */ /* 0x000e6200000e0000 */
[----:B------:R-:W-:Y:S02]  /*6480*/  F2FP.BF16.F32.PACK_AB R6, R53, R52 ;  /* 0x000000343506723e */ /* 0x000fe400000010ff */
[----:B------:R-:W-:Y:S02]  /*6490*/  F2FP.BF16.F32.PACK_AB R7, R55, R54 ;  /* 0x000000363707723e */ /* 0x000fe400000010ff */
[----:B------:R-:W-:-:S02]  /*64a0*/  F2FP.BF16.F32.PACK_AB R12, R57, R56 ;  /* 0x00000038390c723e */ /* 0x000fc400000010ff */
[----:B------:R-:W-:Y:S01]  /*64b0*/  F2FP.BF16.F32.PACK_AB R13, R59, R58 ;  /* 0x0000003a3b0d723e */ /* 0x000fe200000010ff */
[----:B------:R-:W-:Y:S01]  /*64c0*/  STSM.16.M88.4 [R107], R4 ;  /* 0x000000046b007844 */ /* 0x000fe20000000200 */
[----:B0-----:R-:W-:Y:S01]  /*64d0*/  F2FP.BF16.F32.PACK_AB R14, R61, R60 ;  /* 0x0000003c3d0e723e */ /* 0x001fe200000010ff */
[----:B------:R-:W0:Y:S01]  /*64e0*/  @P1 LDC R59, c[0x0][0xbec] ;  /* 0x0002fb00ff3b1b82 */ /* 0x000e220000000800 */
[----:B------:R-:W-:Y:S01]  /*64f0*/  F2FP.BF16.F32.PACK_AB R15, R63, R62 ;  /* 0x0000003e3f0f723e */ /* 0x000fe200000010ff */
[----:B------:R-:W-:Y:S01]  /*6500*/  SHFL.IDX PT, R56, R38, 0x1, 0x1c1f ;  /* 0x003c1f0026387f89 */ /* 0x000fe200000e0000 */
[----:B------:R-:W-:Y:S02]  /*6510*/  F2FP.BF16.F32.PACK_AB R72, R73, R72 ;  /* 0x000000484948723e */ /* 0x000fe400000010ff */
[----:B------:R-:W-:Y:S01]  /*6520*/  F2FP.BF16.F32.PACK_AB R8, R65, R64 ;  /* 0x000000404108723e */ /* 0x000fe200000010ff */
[----:B------:R2:W-:Y:S01]  /*6530*/  STSM.16.M88.4 [R18], R12 ;  /* 0x0000000c12007844 */ /* 0x0005e20000000200 */
[----:B------:R-:W-:Y:S01]  /*6540*/  F2FP.BF16.F32.PACK_AB R9, R67, R66 ;  /* 0x000000424309723e */ /* 0x000fe200000010ff */
[----:B------:R-:W3:Y:S01]  /*6550*/  @P1 LDC R61, c[0x0][0xbf0] ;  /* 0x0002fc00ff3d1b82 */ /* 0x000ee20000000800 */
[----:B------:R-:W-:Y:S01]  /*6560*/  F2FP.BF16.F32.PACK_AB R10, R69, R68 ;  /* 0x00000044450a723e */ /* 0x000fe200000010ff */
[----:B------:R-:W4:Y:S01]  /*6570*/  SHFL.IDX PT, R57, R39, 0x1, 0x1c1f ;  /* 0x003c1f0027397f89 */ /* 0x000f2200000e0000 */
[----:B------:R-:W-:-:S02]  /*6580*/  F2FP.BF16.F32.PACK_AB R11, R71, R70 ;  /* 0x00000046470b723e */ /* 0x000fc400000010ff */
[----:B------:R-:W-:Y:S02]  /*6590*/  F2FP.BF16.F32.PACK_AB R73, R75, R74 ;  /* 0x0000004a4b49723e */ /* 0x000fe400000010ff */
[----:B------:R-:W-:Y:S01]  /*65a0*/  F2FP.BF16.F32.PACK_AB R80, R81, R80 ;  /* 0x000000505150723e */ /* 0x000fe200000010ff */
[----:B------:R4:W-:Y:S01]  /*65b0*/  STSM.16.M88.4 [R106], R8 ;  /* 0x000000086a007844 */ /* 0x0009e20000000200 */
[----:B------:R-:W-:Y:S02]  /*65c0*/  MOV R104, R42 ;  /* 0x0000002a00687202 */ /* 0x000fe40000000f00 */
[----:B------:R-:W-:Y:S02]  /*65d0*/  F2FP.BF16.F32.PACK_AB R74, R77, R76 ;  /* 0x0000004c4d4a723e */ /* 0x000fe400000010ff */
[----:B------:R-:W-:Y:S02]  /*65e0*/  F2FP.BF16.F32.PACK_AB R75, R79, R78 ;  /* 0x0000004e4f4b723e */ /* 0x000fe400000010ff */
[----:B------:R-:W-:-:S02]  /*65f0*/  F2FP.BF16.F32.PACK_AB R81, R83, R82 ;  /* 0x000000525351723e */ /* 0x000fc400000010ff */
[----:B------:R-:W-:Y:S01]  /*6600*/  F2FP.BF16.F32.PACK_AB R82, R85, R84 ;  /* 0x000000545552723e */ /* 0x000fe200000010ff */
[----:B------:R0:W-:Y:S01]  /*6610*/  STSM.16.M88.4 [R104], R72 ;  /* 0x0000004868007844 */ /* 0x0001e20000000200 */
[----:B------:R-:W-:Y:S02]  /*6620*/  F2FP.BF16.F32.PACK_AB R83, R87, R86 ;  /* 0x000000565753723e */ /* 0x000fe400000010ff */
[C---:B------:R-:W-:Y:S02]  /*6630*/  LOP3.LUT R21, R36.reuse, 0x380, RZ, 0xc0, !PT ;  /* 0x0000038024157812 */ /* 0x040fe400078ec0ff */
[C---:B------:R-:W-:Y:S01]  /*6640*/  IADD3 R33, P5, R36.reuse, 0x2000, RZ ;  /* 0x0000200024217810 */ /* 0x040fe20007fbe0ff */
[----:B------:R0:W-:Y:S01]  /*6650*/  STSM.16.M88.4 [R97], R80 ;  /* 0x0000005061007844 */ /* 0x0001e20000000200 */
[----:B--2---:R-:W-:Y:S01]  /*6660*/  IMAD R18, R17, 0x20, R22 ;  /* 0x0000002011127824 */ /* 0x004fe200078e0216 */
[----:B------:R-:W-:Y:S01]  /*6670*/  SHF.R.U64 R21, R21, 0x3, RZ ;  /* 0x0000000315157819 */ /* 0x000fe200000012ff */
[----:B------:R-:W-:Y:S01]  /*6680*/  BAR.SYNC.DEFER_BLOCKING 0x1, 0x100 ;  /* 0x0044000000007b1d */ /* 0x000fe20000010000 */
[----:B------:R-:W-:Y:S01]  /*6690*/  IADD3 R31, P4, R36, 0x3000, RZ ;  /* 0x00003000241f7810 */ /* 0x000fe20007f9e0ff */
[----:B------:R-:W-:Y:S01]  /*66a0*/  UIMAD UR5, UR12, UR8, URZ ;  /* 0x000000080c0572a4 */ /* 0x000fe2000f8e023f */
[----:B------:R-:W-:Y:S01]  /*66b0*/  LOP3.LUT R36, R21, R36, RZ, 0x3c, !PT ;  /* 0x0000002415247212 */ /* 0x000fe200078e3cff */
[----:B------:R-:W-:Y:S01]  /*66c0*/  IMAD.X R21, RZ, RZ, R37, P6 ;  /* 0x000000ffff157224 */ /* 0x000fe200030e0625 */
[----:B------:R-:W-:Y:S01]  /*66d0*/  UIMAD.WIDE.U32 UR6, UR11, UR8, URZ ;  /* 0x000000080b0672a5 */ /* 0x000fe2000f8e003f */
[----:B------:R-:W-:Y:S01]  /*66e0*/  LOP3.LUT R32, R33, 0x380, RZ, 0xc0, !PT ;  /* 0x0000038021207812 */ /* 0x000fe200078ec0ff */
[----:B------:R-:W-:Y:S01]  /*66f0*/  UIMAD UR5, UR11, UR9, UR5 ;  /* 0x000000090b0572a4 */ /* 0x000fe2000f8e0205 */
[----:B------:R-:W-:-:S02]  /*6700*/  LOP3.LUT R30, R31, 0x380, RZ, 0xc0, !PT ;  /* 0x000003801f1e7812 */ /* 0x000fc400078ec0ff */
[----:B------:R-:W-:Y:S01]  /*6710*/  ULDC.64 UR8, c[0x0][0xaf0] ;  /* 0x0002bc0000087ab9 */ /* 0x000fe20000000a00 */
[----:B-1----:R1:W-:Y:S01]  /*6720*/  @!P2 ST.E desc[UR36][R90.64], R89 ;  /* 0x000000595a00a985 */ /* 0x0023e2000c101924 */
[----:B------:R-:W-:Y:S01]  /*6730*/  UIADD3 UR7, UR7, UR5, URZ ;  /* 0x0000000507077290 */ /* 0x000fe2000fffe03f */
[----:B------:R-:W-:Y:S02]  /*6740*/  SHF.R.U64 R32, R32, 0x3, RZ ;  /* 0x0000000320207819 */ /* 0x000fe400000012ff */
[----:B----4-:R1:W-:Y:S01]  /*6750*/  @!P0 ST.E desc[UR36][R56.64], R88 ;  /* 0x0000005838008985 */ /* 0x0103e2000c101924 */
[----:B------:R-:W-:Y:S01]  /*6760*/  UIMAD UR5, UR10, UR8, URZ ;  /* 0x000000080a0572a4 */ /* 0x000fe2000f8e023f */
[----:B------:R-:W-:Y:S02]  /*6770*/  SHF.R.U64 R30, R30, 0x3, RZ ;  /* 0x000000031e1e7819 */ /* 0x000fe400000012ff */
[----:B------:R2:W5:Y:S01]  /*6780*/  LD.E.128 R44, desc[UR36][R34.64] ;  /* 0x00000024222c7980 */ /* 0x000562000c101d00 */
[----:B------:R-:W-:Y:S01]  /*6790*/  UIMAD.WIDE.U32 UR6, UR61, UR8, UR6 ;  /* 0x000000083d0672a5 */ /* 0x000fe2000f8e0006 */
[----:B------:R-:W-:-:S02]  /*67a0*/  LOP3.LUT R32, R32, R33, RZ, 0x3c, !PT ;  /* 0x0000002120207212 */ /* 0x000fc400078e3cff */
[----:B------:R4:W5:Y:S04]  /*67b0*/  LD.E.128 R52, desc[UR36][R24.64] ;  /* 0x0000002418347980 */ /* 0x000968000c101d00 */
[----:B------:R3:W5:Y:S01]  /*67c0*/  LD.E.128 R8, desc[UR36][R20.64] ;  /* 0x0000002414087980 */ /* 0x000762000c101d00 */
[----:B------:R-:W-:Y:S01]  /*67d0*/  UIMAD UR5, UR61, UR9, UR5 ;  /* 0x000000093d0572a4 */ /* 0x000fe2000f8e0205 */
[----:B--2---:R-:W2:Y:S01]  /*67e0*/  LDC.64 R34, c[0x0][0xae0] ;  /* 0x0002b800ff227b82 */ /* 0x004ea20000000a00 */
[----:B------:R-:W-:Y:S01]  /*67f0*/  LOP3.LUT R30, R30, R31, RZ, 0x3c, !PT ;  /* 0x0000001f1e1e7212 */ /* 0x000fe200078e3cff */
[----:B------:R-:W-:Y:S01]  /*6800*/  IMAD.X R33, RZ, RZ, R37, P5 ;  /* 0x000000ffff217224 */ /* 0x000fe200028e0625 */
[----:B------:R1:W5:Y:S01]  /*6810*/  LD.E.128 R48, desc[UR36][R26.64] ;  /* 0x000000241a307980 */ /* 0x000362000c101d00 */
[----:B----4-:R-:W-:-:S02]  /*6820*/  IMAD R24, R103, 0x80, R18 ;  /* 0x0000008067187824 */ /* 0x010fc400078e0212 */
[----:B------:R-:W-:Y:S01]  /*6830*/  IMAD.X R31, RZ, RZ, R37, P4 ;  /* 0x000000ffff1f7224 */ /* 0x000fe200020e0625 */
[----:B------:R-:W-:Y:S01]  /*6840*/  UIADD3 UR7, UR7, UR5, URZ ;  /* 0x0000000507077290 */ /* 0x000fe2000fffe03f */
[----:B0-----:R-:W-:Y:S01]  /*6850*/  @P1 IMAD.HI.U32 R18, R24, R59, RZ ;  /* 0x0000003b18121227 */ /* 0x001fe200078e00ff */
[----:B---3--:R-:W-:Y:S01]  /*6860*/  MOV R20, R24 ;  /* 0x0000001800147202 */ /* 0x008fe20000000f00 */
[----:B------:R-:W5:Y:S03]  /*6870*/  LD.E.128 R36, desc[UR36][R36.64] ;  /* 0x0000002424247980 */ /* 0x000f66000c101d00 */
[----:B------:R-:W-:Y:S01]  /*6880*/  @P1 SHF.R.U32.HI R20, RZ, R61, R18 ;  /* 0x0000003dff141219 */ /* 0x000fe20000011612 */
[----:B------:R-:W5:Y:S03]  /*6890*/  LD.E.128 R40, desc[UR36][R32.64] ;  /* 0x0000002420287980 */ /* 0x000f66000c101d00 */
[--C-:B------:R-:W-:Y:S01]  /*68a0*/  SHF.R.S32.HI R21, RZ, 0x1f, R20.reuse ;  /* 0x0000001fff157819 */ /* 0x100fe20000011414 */
[----:B------:R-:W-:Y:S01]  /*68b0*/  IMAD.MOV R25, RZ, RZ, -R20 ;  /* 0x000000ffff197224 */ /* 0x000fe200078e0a14 */
[----:B------:R0:W5:Y:S03]  /*68c0*/  LD.E.128 R4, desc[UR36][R30.64] ;  /* 0x000000241e047980 */ /* 0x000166000c101d00 */
[----:B------:R-:W-:Y:S01]  /*68d0*/  IMAD R25, R0, R25, R24 ;  /* 0x0000001900197224 */ /* 0x000fe200078e0218 */
[----:B------:R3:W5:Y:S01]  /*68e0*/  LD.E.128 R12, desc[UR36][R28.64] ;  /* 0x000000241c0c7980 */ /* 0x000762000c101d00 */
[-C--:B--2---:R-:W-:Y:S01]  /*68f0*/  IMAD R21, R21, R34.reuse, RZ ;  /* 0x0000002215157224 */ /* 0x084fe200078e02ff */
[----:B------:R-:W-:Y:S01]  /*6900*/  @!PT LDS RZ, [RZ] ;  /* 0x00000000fffff984 */ /* 0x000fe20000000800 */
[----:B------:R-:W-:Y:S01]  /*6910*/  @!PT LDS RZ, [RZ] ;  /* 0x00000000fffff984 */ /* 0x000fe20000000800 */
[----:B------:R-:W-:Y:S01]  /*6920*/  @!PT LDS RZ, [RZ] ;  /* 0x00000000fffff984 */ /* 0x000fe20000000800 */
[----:B------:R-:W-:Y:S01]  /*6930*/  @!PT LDS RZ, [RZ] ;  /* 0x00000000fffff984 */ /* 0x000fe20000000800 */
[----:B------:R2:W-:Y:S06]  /*6940*/  MEMBAR.ALL.CTA ;  /* 0x0000000000007992 */ /* 0x0005ec0000008000 */
[----:B--2---:R-:W2:Y:S01]  /*6950*/  FENCE.VIEW.ASYNC.S ;  /* 0x00000000000073c6 */ /* 0x004ea20000000000 */
[C---:B-1----:R-:W-:Y:S01]  /*6960*/  IMAD R27, R20.reuse, R35, R21 ;  /* 0x00000023141b7224 */ /* 0x042fe200078e0215 */
[----:B------:R-:W-:Y:S01]  /*6970*/  SHF.R.S32.HI R0, RZ, 0x1f, R25 ;  /* 0x0000001fff007819 */ /* 0x000fe20000011419 */
[----:B------:R-:W-:Y:S01]  /*6980*/  IMAD.WIDE.U32 R20, R20, R34, UR6 ;  /* 0x0000000614147e25 */ /* 0x000fe2000f8e0022 */
[----:B------:R-:W-:-:S03]  /*6990*/  ULDC.64 UR6, c[0x0][0xad8] ;  /* 0x0002b60000067ab9 */ /* 0x000fc60000000a00 */
[----:B------:R-:W-:Y:S02]  /*69a0*/  IMAD.IADD R21, R21, 0x1, R27 ;  /* 0x0000000115157824 */ /* 0x000fe400078e021b */
[----:B------:R-:W-:Y:S02]  /*69b0*/  IMAD R18, R0, UR6, RZ ;  /* 0x0000000600127c24 */ /* 0x000fe4000f8e02ff */
[----:B0-----:R-:W-:Y:S01]  /*69c0*/  IMAD R30, R103, 0x80, R22 ;  /* 0x00000080671e7824 */ /* 0x001fe200078e0216 */
[----:B------:R-:W-:Y:S01]  /*69d0*/  UIADD3 UR4, UR4, 0x2a820, URZ ;  /* 0x0002a82004047890 */ /* 0x000fe2000fffe03f */
[C---:B------:R-:W-:Y:S02]  /*69e0*/  IMAD R27, R25.reuse, UR7, R18 ;  /* 0x00000007191b7c24 */ /* 0x040fe4000f8e0212 */
[----:B------:R-:W-:Y:S01]  /*69f0*/  IMAD.WIDE.U32 R20, R25, UR6, R20 ;  /* 0x0000000619147c25 */ /* 0x000fe2000f8e0014 */
[----:B------:R-:W-:Y:S01]  /*6a00*/  UIADD3 UR38, UR38, 0x1, URZ ;  /* 0x0000000126267890 */ /* 0x000fe2000fffe03f */
[-C--:B------:R-:W-:Y:S01]  /*6a10*/  ISETP.GE.AND P1, PT, R30, R3.reuse, PT ;  /* 0x000000031e00720c */ /* 0x080fe20003f26270 */
[----:B------:R-:W-:Y:S01]  /*6a20*/  ULDC.64 UR6, c[0x0][0xa80] ;  /* 0x0002a00000067ab9 */ /* 0x000fe20000000a00 */
[----:B------:R-:W-:Y:S01]  /*6a30*/  IMAD.IADD R21, R21, 0x1, R27 ;  /* 0x0000000115157824 */ /* 0x000fe200078e021b */
[----:B------:R-:W-:Y:S01]  /*6a40*/  UPRMT UR4, URZ, 0x654, UR4 ;  /* 0x000006543f047896 */ /* 0x000fe20008000004 */
[----:B---3--:R-:W-:Y:S01]  /*6a50*/  LEA R28, P2, R20, UR6, 0x1 ;  /* 0x00000006141c7c11 */ /* 0x008fe2000f8408ff */
[----:B------:R-:W-:Y:S01]  /*6a60*/  ULDC UR5, c[0x0][0xc] ;  /* 0x0000030000057ab9 */ /* 0x000fe20000000800 */
[----:B------:R-:W-:Y:S01]  /*6a70*/  UISETP.NE.AND UP0, UPT, UR38, 0x2, UPT ;  /* 0x000000022600788c */ /* 0x000fe2000bf05270 */
[----:B------:R-:W-:Y:S01]  /*6a80*/  IADD3 R0, R30, 0x20, RZ ;  /* 0x000000201e007810 */ /* 0x000fe20007ffe0ff */
[----:B------:R-:W-:Y:S01]  /*6a90*/  UIADD3 UR13, UR5, UR13, URZ ;  /* 0x0000000d050d7290 */ /* 0x000fe2000fffe03f */
[----:B------:R-:W-:Y:S01]  /*6aa0*/  LEA.HI.X R29, R20, UR7, R21, 0x1, P2 ;  /* 0x00000007141d7c11 */ /* 0x000fe200090f0c15 */
[----:B------:R-:W-:Y:S01]  /*6ab0*/  USEL UR6, URZ, 0x1, UP0 ;  /* 0x000000013f067887 */ /* 0x000fe20008000000 */
[-C--:B------:R-:W-:Y:S01]  /*6ac0*/  ISETP.GE.AND P3, PT, R0, R3.reuse, PT ;  /* 0x000000030000720c */ /* 0x080fe20003f66270 */
[----:B------:R-:W-:Y:S01]  /*6ad0*/  VIADD R0, R30, 0x40 ;  /* 0x000000401e007836 */ /* 0x000fe20000000000 */
[----:B------:R-:W-:Y:S01]  /*6ae0*/  USEL UR38, UR38, URZ, UP0 ;  /* 0x0000003f26267287 */ /* 0x000fe20008000000 */
[----:B--2---:R0:W1:Y:S01]  /*6af0*/  SHFL.IDX PT, R26, R28, RZ, 0x181f ;  /* 0x00181fff1c1a7589 */ /* 0x00406200000e0000 */
[----:B------:R-:W-:Y:S01]  /*6b00*/  ULOP3.LUT UR39, UR39, UR6, URZ, 0x3c, !UPT ;  /* 0x0000000627277292 */ /* 0x000fe2000f8e3c3f */
[----:B------:R-:W-:Y:S01]  /*6b10*/  IMAD.U32 R18, RZ, RZ, UR13 ;  /* 0x0000000dff127e24 */ /* 0x000fe2000f8e00ff */
[----:B------:R-:W-:Y:S01]  /*6b20*/  SYNCS.ARRIVE.TRANS64.RED.A1T0 RZ, [UR4], RZ ;  /* 0x000000ffffff79a7 */ /* 0x000fe20008100404 */
[----:B------:R0:W2:Y:S01]  /*6b30*/  SHFL.IDX PT, R27, R29, RZ, 0x181f ;  /* 0x00181fff1d1b7589 */ /* 0x0000a200000e0000 */
[----:B------:R-:W-:Y:S01]  /*6b40*/  BSSY B0, `(.L_x_31) ;  /* 0x000000b000007945 */ /* 0x000fe20003800000 */
[----:B------:R-:W-:-:S03]  /*6b50*/  ISETP.GE.AND P0, PT, R0, R3, PT ;  /* 0x000000030000720c */ /* 0x000fc60003f06270 */
[----:B------:R-:W-:Y:S10]  /*6b60*/  @P1 BRA `(.L_x_32) ;  /* 0x0000000000201947 */ /* 0x000ff40003800000 */
[----:B------:R-:W-:Y:S02]  /*6b70*/  ULDC UR4, c[0x0][0xac8] ;  /* 0x0002b20000047ab9 */ /* 0x000fe40000000800 */
[----:B------:R-:W-:Y:S02]  /*6b80*/  ISETP.GE.AND P2, PT, R16, UR4, PT ;  /* 0x0000000410007c0c */ /* 0x000fe4000bf46270 */
[----:B------:R-:W-:-:S11]  /*6b90*/  ISETP.GE.AND P1, PT, R2, UR4, PT ;  /* 0x0000000402007c0c */ /* 0x000fd6000bf26270 */
[----:B-1----:R-:W-:Y:S02]  /*6ba0*/  @!P2 LEA R24, P4, R16, R26, 0x1 ;  /* 0x0000001a1018a211 */ /* 0x002fe400078808ff */
[----:B--2---:R-:W-:Y:S02]  /*6bb0*/  @!P1 IMAD.WIDE R20, R2, 0x2, R26 ;  /* 0x0000000202149825 */ /* 0x004fe400078e021a */
[----:B------:R-:W-:-:S03]  /*6bc0*/  @!P2 LEA.HI.X R25, R16, R27, R168, 0x1, P4 ;  /* 0x0000001b1019a211 */ /* 0x000fc600020f0ca8 */
[----:B-----5:R3:W-:Y:S04]  /*6bd0*/  @!P1 ST.E.128 desc[UR36][R20.64], R36 ;  /* 0x0000002414009985 */ /* 0x0207e8000c101d24 */
[----:B------:R3:W-:Y:S02]  /*6be0*/  @!P2 ST.E.128 desc[UR36][R24.64], R52 ;  /* 0x000000341800a985 */ /* 0x0007e4000c101d24 */
.L_x_32:
[----:B------:R-:W-:Y:S05]  /*6bf0*/  BSYNC B0 ;  /* 0x0000000000007941 */ /* 0x000fea0003800000 */
.L_x_31:
[----:B--2---:R2:W4:Y:S01]  /*6c00*/  SHFL.IDX PT, R27, R29, 0x1, 0x181f ;  /* 0x00381f001d1b7f89 */ /* 0x00452200000e0000 */
[----:B------:R-:W-:Y:S03]  /*6c10*/  BSSY B0, `(.L_x_33) ;  /* 0x000000b000007945 */ /* 0x000fe60003800000 */
[----:B-1----:R2:W1:Y:S01]  /*6c20*/  SHFL.IDX PT, R26, R28, 0x1, 0x181f ;  /* 0x00381f001c1a7f89 */ /* 0x00246200000e0000 */
[----:B------:R-:W-:Y:S05]  /*6c30*/  @P3 BRA `(.L_x_34) ;  /* 0x0000000000203947 */ /* 0x000fea0003800000 */
[----:B------:R-:W-:Y:S02]  /*6c40*/  ULDC UR4, c[0x0][0xac8] ;  /* 0x0002b20000047ab9 */ /* 0x000fe40000000800 */
[----:B------:R-:W-:Y:S02]  /*6c50*/  ISETP.GE.AND P3, PT, R16, UR4, PT ;  /* 0x0000000410007c0c */ /* 0x000fe4000bf66270 */
[----:B------:R-:W-:-:S11]  /*6c60*/  ISETP.GE.AND P2, PT, R2, UR4, PT ;  /* 0x0000000402007c0c */ /* 0x000fd6000bf46270 */
[----:B-1-3--:R-:W-:Y:S02]  /*6c70*/  @!P3 LEA R24, P1, R16, R26, 0x1 ;  /* 0x0000001a1018b211 */ /* 0x00afe400078208ff */
[----:B----4-:R-:W-:Y:S02]  /*6c80*/  @!P2 IMAD.WIDE R20, R2, 0x2, R26 ;  /* 0x000000020214a825 */ /* 0x010fe400078e021a */
[----:B------:R-:W-:-:S03]  /*6c90*/  @!P3 LEA.HI.X R25, R16, R27, R168, 0x1, P1 ;  /* 0x0000001b1019b211 */ /* 0x000fc600008f0ca8 */
[----:B-----5:R1:W-:Y:S04]  /*6ca0*/  @!P2 ST.E.128 desc[UR36][R20.64], R44 ;  /* 0x0000002c1400a985 */ /* 0x0203e8000c101d24 */
[----:B------:R1:W-:Y:S02]  /*6cb0*/  @!P3 ST.E.128 desc[UR36][R24.64], R48 ;  /* 0x000000301800b985 */ /* 0x0003e4000c101d24 */
.L_x_34:
[----:B------:R-:W-:Y:S05]  /*6cc0*/  BSYNC B0 ;  /* 0x0000000000007941 */ /* 0x000fea0003800000 */
.L_x_33:
[----:B----4-:R4:W0:Y:S01]  /*6cd0*/  SHFL.IDX PT, R27, R29, 0x2, 0x181f ;  /* 0x00581f001d1b7f89 */ /* 0x01082200000e0000 */
[----:B------:R-:W-:Y:S03]  /*6ce0*/  BSSY B0, `(.L_x_35) ;  /* 0x000000b000007945 */ /* 0x000fe60003800000 */
[----:B-1----:R4:W1:Y:S01]  /*6cf0*/  SHFL.IDX PT, R26, R28, 0x2, 0x181f ;  /* 0x00581f001c1a7f89 */ /* 0x00286200000e0000 */
[----:B------:R-:W-:Y:S05]  /*6d00*/  @P0 BRA `(.L_x_36) ;  /* 0x0000000000200947 */ /* 0x000fea0003800000 */
[----:B------:R-:W-:Y:S02]  /*6d10*/  ULDC UR4, c[0x0][0xac8] ;  /* 0x0002b20000047ab9 */ /* 0x000fe40000000800 */
[----:B------:R-:W-:Y:S02]  /*6d20*/  ISETP.GE.AND P2, PT, R16, UR4, PT ;  /* 0x0000000410007c0c */ /* 0x000fe4000bf46270 */
[----:B------:R-:W-:-:S11]  /*6d30*/  ISETP.GE.AND P1, PT, R2, UR4, PT ;  /* 0x0000000402007c0c */ /* 0x000fd6000bf26270 */
[----:B-1-3--:R-:W-:Y:S02]  /*6d40*/  @!P2 LEA R24, P0, R16, R26, 0x1 ;  /* 0x0000001a1018a211 */ /* 0x00afe400078008ff */
[----:B0-----:R-:W-:Y:S02]  /*6d50*/  @!P1 IMAD.WIDE R20, R2, 0x2, R26 ;  /* 0x0000000202149825 */ /* 0x001fe400078e021a */
[----:B------:R-:W-:-:S03]  /*6d60*/  @!P2 LEA.HI.X R25, R16, R27, R168, 0x1, P0 ;  /* 0x0000001b1019a211 */ /* 0x000fc600000f0ca8 */
[----:B-----5:R0:W-:Y:S04]  /*6d70*/  @!P1 ST.E.128 desc[UR36][R20.64], R40 ;  /* 0x0000002814009985 */ /* 0x0201e8000c101d24 */
[----:B------:R0:W-:Y:S02]  /*6d80*/  @!P2 ST.E.128 desc[UR36][R24.64], R12 ;  /* 0x0000000c1800a985 */ /* 0x0001e4000c101d24 */
.L_x_36:
[----:B------:R-:W-:Y:S05]  /*6d90*/  BSYNC B0 ;  /* 0x0000000000007941 */ /* 0x000fea0003800000 */
.L_x_35:
[----:B------:R-:W-:Y:S01]  /*6da0*/  IADD3 R0, R30, 0x60, RZ ;  /* 0x000000601e007810 */ /* 0x000fe20007ffe0ff */
[----:B0--3--:R0:W3:Y:S01]  /*6db0*/  SHFL.IDX PT, R21, R29, 0x3, 0x181f ;  /* 0x00781f001d157f89 */ /* 0x0090e200000e0000 */
[----:B------:R-:W-:Y:S01]  /*6dc0*/  BSSY B0, `(.L_x_37) ;  /* 0x000000d000007945 */ /* 0x000fe20003800000 */
[----:B------:R-:W-:Y:S01]  /*6dd0*/  VIADD R19, R19, 0x1 ;  /* 0x0000000113137836 */ /* 0x000fe20000000000 */
[----:B------:R-:W-:Y:S01]  /*6de0*/  ISETP.GE.AND P0, PT, R0, R3, PT ;  /* 0x000000030000720c */ /* 0x000fe20003f06270 */
[----:B------:R0:W0:-:S12]  /*6df0*/  SHFL.IDX PT, R20, R28, 0x3, 0x181f ;  /* 0x00781f001c147f89 */ /* 0x00001800000e0000 */
[----:B------:R-:W-:Y:S05]  /*6e00*/  @P0 BRA `(.L_x_38) ;  /* 0x0000000000200947 */ /* 0x000fea0003800000 */
[----:B------:R-:W-:Y:S02]  /*6e10*/  ULDC UR4, c[0x0][0xac8] ;  /* 0x0002b20000047ab9 */ /* 0x000fe40000000800 */
[----:B------:R-:W-:Y:S02]  /*6e20*/  ISETP.GE.AND P2, PT, R16, UR4, PT ;  /* 0x0000000410007c0c */ /* 0x000fe4000bf46270 */
[----:B------:R-:W-:-:S11]  /*6e30*/  ISETP.GE.AND P1, PT, R2, UR4, PT ;  /* 0x0000000402007c0c */ /* 0x000fd6000bf26270 */
[----:B0----5:R-:W-:Y:S02]  /*6e40*/  @!P2 LEA R14, P0, R16, R20, 0x1 ;  /* 0x00000014100ea211 */ /* 0x021fe400078008ff */
[----:B---3--:R-:W-:Y:S02]  /*6e50*/  @!P1 IMAD.WIDE R12, R2, 0x2, R20 ;  /* 0x00000002020c9825 */ /* 0x008fe400078e0214 */
[----:B------:R-:W-:-:S03]  /*6e60*/  @!P2 LEA.HI.X R15, R16, R21, R168, 0x1, P0 ;  /* 0x00000015100fa211 */ /* 0x000fc600000f0ca8 */
[----:B------:R0:W-:Y:S04]  /*6e70*/  @!P1 ST.E.128 desc[UR36][R12.64], R4 ;  /* 0x000000040c009985 */ /* 0x0001e8000c101d24 */
[----:B------:R0:W-:Y:S02]  /*6e80*/  @!P2 ST.E.128 desc[UR36][R14.64], R8 ;  /* 0x000000080e00a985 */ /* 0x0001e4000c101d24 */
.L_x_38:
[----:B------:R-:W-:Y:S05]  /*6e90*/  BSYNC B0 ;  /* 0x0000000000007941 */ /* 0x000fea0003800000 */
.L_x_37:
[----:B------:R-:W1:Y:S01]  /*6ea0*/  LDC R0, c[0x0][0xc34] ;  /* 0x00030d00ff007b82 */ /* 0x000e620000000800 */
[----:B------:R-:W-:-:S13]  /*6eb0*/  R2UR UR4, R18 ;  /* 0x00000000120472ca */ /* 0x000fda00000e0000 */
[----:B-1----:R-:W-:-:S13]  /*6ec0*/  ISETP.LE.AND P0, PT, R0, UR4, PT ;  /* 0x0000000400007c0c */ /* 0x002fda000bf03270 */
[----:B------:R-:W-:Y:S05]  /*6ed0*/  @!P0 BRA `(.L_x_39) ;  /* 0xffffff9c00848947 */ /* 0x000fea000383ffff */
[----:B------:R-:W-:Y:S05]  /*6ee0*/  EXIT ;  /* 0x000000000000794d */ /* 0x000fea0003800000 */
.L_x_5:
[----:B------:R-:W-:-:S08]  /*6ef0*/  NOP ;  /* 0x0000000000007918 */ /* 0x000fd00000000000 */
[----:B0-----:R-:W0:-:S00]  /*6f00*/  USETMAXREG.DEALLOC.CTAPOOL 0x28 ;  /* 0x00000028000079c8 */ /* 0x001e0000080e0500 */
[----:B------:R-:W1:Y:S01]  /*6f10*/  S2UR UR9, SR_CTAID.X ;  /* 0x00000000000979c3 */ /* 0x000e620000002500 */
[----:B0-----:R-:W-:Y:S01]  /*6f20*/  IMAD.MOV.U32 R25, RZ, RZ, 0x1 ;  /* 0x00000001ff197424 */ /* 0x001fe200078e00ff */
[----:B------:R-:W-:Y:S01]  /*6f30*/  MOV R0, 0x1 ;  /* 0x0000000100007802 */ /* 0x000fe20000000f00 */
[----:B------:R-:W-:-:S05]  /*6f40*/  IMAD.MOV.U32 R22, RZ, RZ, RZ ;  /* 0x000000ffff167224 */ /* 0x000fca00078e00ff */
[----:B------:R-:W1:Y:S02]  /*6f50*/  LDC R2, c[0x0][0xc34] ;  /* 0x00030d00ff027b82 */ /* 0x000e640000000800 */
[----:B-1----:R-:W-:-:S13]  /*6f60*/  ISETP.LE.AND P0, PT, R2, UR9, PT ;  /* 0x0000000902007c0c */ /* 0x002fda000bf03270 */
[----:B------:R-:W-:Y:S05]  /*6f70*/  @P0 BRA `(.L_x_40) ;  /* 0x0000003000fc0947 */ /* 0x000fea0003800000 */
[----:B------:R-:W2:Y:S01]  /*6f80*/  LDL R4, [R1+0x4] ;  /* 0x0000040001047983 */ /* 0x000ea20000100800 */
[----:B------:R-:W-:Y:S01]  /*6f90*/  IMAD.SHL.U32 R27, R3, 0x8, RZ ;  /* 0x00000008031b7824 */ /* 0x000fe200078e00ff */
[----:B------:R-:W-:Y:S01]  /*6fa0*/  ULDC.64 UR38, c[0x0][0x2f0] ;  /* 0x0000bc0000267ab9 */ /* 0x000fe20000000a00 */
[----:B------:R-:W-:Y:S01]  /*6fb0*/  ULDC.64 UR4, c[0x0][0x418] ;  /* 0x0001060000047ab9 */ /* 0x000fe20000000a00 */
[----:B------:R-:W-:Y:S01]  /*6fc0*/  ULDC UR7, c[0x0][0x320] ;  /* 0x0000c80000077ab9 */ /* 0x000fe20000000800 */
[----:B------:R-:W-:Y:S01]  /*6fd0*/  UISETP.NE.U32.AND UP0, UPT, UR4, URZ, UPT ;  /* 0x0000003f0400728c */ /* 0x000fe2000bf05070 */
[C---:B------:R-:W-:Y:S01]  /*6fe0*/  LOP3.LUT R0, R27.reuse, 0x1f8, RZ, 0xc0, !PT ;  /* 0x000001f81b007812 */ /* 0x040fe200078ec0ff */
[----:B------:R-:W-:Y:S01]  /*6ff0*/  ULDC UR8, c[0x0][0x2b8] ;  /* 0x0000ae0000087ab9 */ /* 0x000fe20000000800 */
[----:B------:R-:W-:Y:S01]  /*7000*/  LOP3.LUT R37, R27, 0x38, RZ, 0xc0, !PT ;  /* 0x000000381b257812 */ /* 0x000fe200078ec0ff */
[----:B------:R-:W-:Y:S01]  /*7010*/  UISETP.NE.AND.EX UP0, UPT, UR5, URZ, UPT, UP0 ;  /* 0x0000003f0500728c */ /* 0x000fe2000bf05300 */
[----:B------:R-:W-:Y:S01]  /*7020*/  LOP3.LUT R0, R0, 0x38, R3, 0x78, !PT ;  /* 0x0000003800007812 */ /* 0x000fe200078e7803 */
[----:B------:R-:W-:Y:S01]  /*7030*/  ULDC UR4, c[0x0][0x424] ;  /* 0x0001090000047ab9 */ /* 0x000fe20000000800 */
[----:B------:R-:W-:Y:S01]  /*7040*/  LOP3.LUT R16, R16, 0xfffffffe, RZ, 0xc0, !PT ;  /* 0xfffffffe10107812 */ /* 0x000fe200078ec0ff */
[----:B------:R-:W-:Y:S01]  /*7050*/  USEL UR4, UR4, 0x1, UP0 ;  /* 0x0000000104047887 */ /* 0x000fe20008000000 */
[----:B------:R-:W-:Y:S01]  /*7060*/  LOP3.LUT R27, R0, 0x200, R27, 0xf8, !PT ;  /* 0x00000200001b7812 */ /* 0x000fe200078ef81b */
[----:B------:R-:W0:Y:S01]  /*7070*/  S2UR UR6, SR_CgaCtaId ;  /* 0x00000000000679c3 */ /* 0x000e220000008800 */
[C---:B------:R-:W-:Y:S01]  /*7080*/  LOP3.LUT R0, R37.reuse, 0x40, RZ, 0xfc, !PT ;  /* 0x0000004025007812 */ /* 0x040fe200078efcff */
[----:B------:R-:W-:Y:S01]  /*7090*/  UIMAD UR38, UR4, UR38, URZ ;  /* 0x00000026042672a4 */ /* 0x000fe2000f8e023f */
[----:B------:R-:W-:Y:S01]  /*70a0*/  LOP3.LUT R16, R16, 0xfffffff7, RZ, 0xc0, !PT ;  /* 0xfffffff710107812 */ /* 0x000fe200078ec0ff */
[----:B------:R1:W-:Y:S01]  /*70b0*/  STL [R1], RZ ;  /* 0x000000ff01007387 */ /* 0x0003e20000100800 */
[C---:B------:R-:W-:Y:S01]  /*70c0*/  ISETP.GE.AND P0, PT, R0.reuse, UR39, PT ;  /* 0x0000002700007c0c */ /* 0x040fe2000bf06270 */
[----:B------:R-:W-:Y:S01]  /*70d0*/  UIADD3 UR4, UR38, 0x5f, URZ ;  /* 0x0000005f26047890 */ /* 0x000fe2000fffe03f */
[----:B------:R-:W-:Y:S01]  /*70e0*/  ISETP.GE.AND P1, PT, R0, UR7, PT ;  /* 0x0000000700007c0c */ /* 0x000fe2000bf26270 */
[----:B------:R-:W-:Y:S01]  /*70f0*/  IMAD.MOV.U32 R25, RZ, RZ, 0x1 ;  /* 0x00000001ff197424 */ /* 0x000fe200078e00ff */
[----:B------:R-:W-:Y:S01]  /*7100*/  LOP3.LUT R2, R37, 0x80, RZ, 0xfc, !PT ;  /* 0x0000008025027812 */ /* 0x000fe200078efcff */
[----:B------:R-:W-:Y:S01]  /*7110*/  UIMAD.WIDE UR4, UR4, 0x2aaaaaab, URZ ;  /* 0x2aaaaaab040478a5 */ /* 0x000fe2000f8e023f */
[----:B------:R-:W-:Y:S01]  /*7120*/  SHF.R.U32.HI R34, RZ, 0x3, R3 ;  /* 0x00000003ff227819 */ /* 0x000fe20000011603 */
[----:B------:R-:W-:Y:S01]  /*7130*/  IMAD.SHL.U32 R3, R3, 0x10, RZ ;  /* 0x0000001003037824 */ /* 0x000fe200078e00ff */
[----:B------:R-:W-:Y:S01]  /*7140*/  ISETP.GE.AND P2, PT, R2, UR39, PT ;  /* 0x0000002702007c0c */ /* 0x000fe2000bf46270 */
[----:B------:R-:W-:Y:S01]  /*7150*/  USHF.R.U32.HI UR4, URZ, 0x1f, UR5 ;  /* 0x0000001f3f047899 */ /* 0x000fe20008011605 */
[----:B------:R-:W-:Y:S01]  /*7160*/  LOP3.LUT R34, R34, 0xf, RZ, 0xc0, !PT ;  /* 0x0000000f22227812 */ /* 0x000fe200078ec0ff */
[----:B------:R-:W-:Y:S01]  /*7170*/  IMAD.MOV.U32 R22, RZ, RZ, RZ ;  /* 0x000000ffff167224 */ /* 0x000fe200078e00ff */
[----:B------:R-:W-:Y:S01]  /*7180*/  MOV R36, UR9 ;  /* 0x0000000900247c02 */ /* 0x000fe20008000f00 */
[----:B------:R-:W-:Y:S01]  /*7190*/  ULEA.HI.SX32 UR5, UR5, UR4, 0x1c ;  /* 0x0000000405057291 */ /* 0x000fe2000f8fe23f */
[----:B------:R-:W-:Y:S01]  /*71a0*/  @P0 LOP3.LUT R16, R16, 0x8, RZ, 0xfc, !PT ;  /* 0x0000000810100812 */ /* 0x000fe200078efcff */
[----:B------:R-:W-:Y:S01]  /*71b0*/  ULDC UR40, c[0x0][0x448] ;  /* 0x0001120000287ab9 */ /* 0x000fe20000000800 */
[----:B------:R-:W-:Y:S01]  /*71c0*/  ISETP.GE.AND P0, PT, R0, UR8, PT ;  /* 0x0000000800007c0c */ /* 0x000fe2000bf06270 */
[----:B------:R-:W-:Y:S01]  /*71d0*/  UIADD3 UR43, UR5, -0x1, URZ ;  /* 0xffffffff052b7890 */ /* 0x000fe2000fffe03f */
[----:B------:R-:W-:Y:S01]  /*71e0*/  @P1 LOP3.LUT R16, R16, 0x1, RZ, 0xfc, !PT ;  /* 0x0000000110101812 */ /* 0x000fe200078efcff */
[----:B------:R-:W-:Y:S01]  /*71f0*/  ULDC UR4, c[0x0][0x288] ;  /* 0x0000a20000047ab9 */ /* 0x000fe20000000800 */
[----:B------:R-:W-:Y:S01]  /*7200*/  ISETP.GE.AND P1, PT, R2, UR8, PT ;  /* 0x0000000802007c0c */ /* 0x000fe2000bf26270 */
[----:B------:R-:W-:Y:S01]  /*7210*/  ULDC UR44, c[0x0][0xc] ;  /* 0x00000300002c7ab9 */ /* 0x000fe20000000800 */
[----:B------:R-:W-:Y:S01]  /*7220*/  LOP3.LUT R16, R16, 0xfffffdff, RZ, 0xc0, !PT ;  /* 0xfffffdff10107812 */ /* 0x000fe200078ec0ff */
[----:B------:R-:W-:Y:S01]  /*7230*/  UIMAD UR40, UR40, UR4, URZ ;  /* 0x00000004282872a4 */ /* 0x000fe2000f8e023f */
[----:B------:R-:W-:Y:S01]  /*7240*/  LOP3.LUT R26, R34, 0x70, R3, 0xf8, !PT ;  /* 0x00000070221a7812 */ /* 0x000fe200078ef803 */
[----:B------:R-:W-:Y:S01]  /*7250*/  IMAD.U32 R3, RZ, RZ, UR43 ;  /* 0x0000002bff037e24 */ /* 0x000fe2000f8e00ff */
[----:B------:R-:W-:-:S03]  /*7260*/  UIADD3 UR41, UR5, -0x2, URZ ;  /* 0xfffffffe05297890 */ /* 0x000fc6000fffe03f */
[----:B------:R-:W-:Y:S02]  /*7270*/  @P0 LOP3.LUT R16, R16, 0x200, RZ, 0xfc, !PT ;  /* 0x0000020010100812 */ /* 0x000fe400078efcff */
[----:B------:R-:W-:Y:S01]  /*7280*/  ISETP.GE.AND P0, PT, R37, UR39, PT ;  /* 0x0000002725007c0c */ /* 0x000fe2000bf06270 */
[----:B------:R-:W-:Y:S01]  /*7290*/  UMOV UR39, 0x400 ;  /* 0x0000040000277882 */ /* 0x000fe20000000000 */
[----:B------:R-:W-:Y:S01]  /*72a0*/  LOP3.LUT R16, R16, 0xfffffffb, RZ, 0xc0, !PT ;  /* 0xfffffffb10107812 */ /* 0x000fe200078ec0ff */
[----:B0-----:R-:W-:Y:S02]  /*72b0*/  ULEA UR39, UR6, UR39, 0x18 ;  /* 0x0000002706277291 */ /* 0x001fe4000f8ec03f */
[----:B------:R-:W-:Y:S01]  /*72c0*/  UIMAD UR6, UR43, -0x60, UR38 ;  /* 0xffffffa02b0678a4 */ /* 0x000fe2000f8e0226 */
[----:B------:R-:W-:-:S03]  /*72d0*/  @P2 LOP3.LUT R16, R16, 0x4, RZ, 0xfc, !PT ;  /* 0x0000000410102812 */ /* 0x000fc600078efcff */
[----:B------:R-:W-:Y:S02]  /*72e0*/  LEA R0, R27, UR39, 0x1 ;  /* 0x000000271b007c11 */ /* 0x000fe4000f8e08ff */
[----:B------:R-:W-:Y:S02]  /*72f0*/  LOP3.LUT R16, R16, 0xfffffeff, RZ, 0xc0, !PT ;  /* 0xfffffeff10107812 */ /* 0x000fe400078ec0ff */
[----:B------:R-:W-:Y:S02]  /*7300*/  IADD3 R33, -R34, UR6, RZ ;  /* 0x0000000622217c10 */ /* 0x000fe4000fffe1ff */
[----:B------:R-:W-:Y:S02]  /*7310*/  @P1 LOP3.LUT R16, R16, 0x100, RZ, 0xfc, !PT ;  /* 0x0000010010101812 */ /* 0x000fe400078efcff */
[----:B------:R-:W-:Y:S02]  /*7320*/  ISETP.GE.AND P1, PT, R37, UR7, PT ;  /* 0x0000000725007c0c */ /* 0x000fe4000bf26270 */
[----:B------:R-:W-:-:S04]  /*7330*/  LOP3.LUT R16, R16, 0xffffffef, RZ, 0xc0, !PT ;  /* 0xffffffef10107812 */ /* 0x000fc800078ec0ff */
[----:B------:R-:W-:-:S04]  /*7340*/  @P0 LOP3.LUT R16, R16, 0x10, RZ, 0xfc, !PT ;  /* 0x0000001010100812 */ /* 0x000fc800078efcff */
[----:B------:R-:W-:Y:S02]  /*7350*/  LOP3.LUT R16, R16, 0xffffff7f, RZ, 0xc0, !PT ;  /* 0xffffff7f10107812 */ /* 0x000fe400078ec0ff */
[----:B--2---:R-:W-:Y:S01]  /*7360*/  R2UR UR10, R4 ;  /* 0x00000000040a72ca */ /* 0x004fe200000e0000 */
[----:B------:R-:W-:-:S05]  /*7370*/  IMAD R4, R3, 0x60, R26 ;  /* 0x0000006003047824 */ /* 0x000fca00078e021a */
[----:B------:R-:W-:-:S04]  /*7380*/  ISETP.GE.AND P0, PT, R4, UR38, PT ;  /* 0x0000002604007c0c */ /* 0x000fc8000bf06270 */
[----:B------:R-:W-:Y:S02]  /*7390*/  ISETP.LT.U32.AND P2, PT, R26, 0x60, !P0 ;  /* 0x000000601a00780c */ /* 0x000fe40004741070 */
[----:B------:R-:W-:Y:S01]  /*73a0*/  ISETP.GE.AND P0, PT, R37, UR8, PT ;  /* 0x0000000825007c0c */ /* 0x000fe2000bf06270 */
[----:B------:R-:W-:-:S10]  /*73b0*/  ULOP3.LUT UR42, UR10, 0x2, URZ, 0xfc, !UPT ;  /* 0x000000020a2a7892 */ /* 0x000fd4000f8efc3f */
[----:B------:R-:W-:-:S04]  /*73c0*/  @P2 LOP3.LUT R16, R16, 0x80, RZ, 0xfc, !PT ;  /* 0x0000008010102812 */ /* 0x000fc800078efcff */
[----:B------:R-:W-:-:S04]  /*73d0*/  LOP3.LUT R16, R16, 0xfffffbff, RZ, 0xc0, !PT ;  /* 0xfffffbff10107812 */ /* 0x000fc800078ec0ff */
[----:B------:R-:W-:-:S04]  /*73e0*/  LOP3.LUT R16, R16, 0xfffffffd, RZ, 0xc0, !PT ;  /* 0xfffffffd10107812 */ /* 0x000fc800078ec0ff */
[----:B------:R-:W-:-:S04]  /*73f0*/  @P1 LOP3.LUT R16, R16, 0x2, RZ, 0xfc, !PT ;  /* 0x0000000210101812 */ /* 0x000fc800078efcff */
[----:B-1----:R-:W-:-:S07]  /*7400*/  @P0 LOP3.LUT R16, R16, 0x400, RZ, 0xfc, !PT ;  /* 0x0000040010100812 */ /* 0x002fce00078efcff */
.L_x_75:
[----:B0-----:R-:W0:Y:S01]  /*7410*/  LDC R0, c[0x0][0xc38] ;  /* 0x00030e00ff007b82 */ /* 0x001e220000000800 */
[----:B------:R-:W-:Y:S01]  /*7420*/  IMAD.MOV.U32 R24, RZ, RZ, R36 ;  /* 0x000000ffff187224 */ /* 0x000fe200078e0024 */
[----:B------:R-:W-:Y:S05]  /*7430*/  YIELD ;  /* 0x0000000000007946 */ /* 0x000fea0003800000 */
[----:B------:R-:W-:Y:S01]  /*7440*/  ULDC.64 UR4, c[0x0][0xa28] ;  /* 0x00028a0000047ab9 */ /* 0x000fe20000000a00 */
[----:B------:R-:W-:Y:S01]  /*7450*/  IMAD.MOV.U32 R31, RZ, RZ, RZ ;  /* 0x000000ffff1f7224 */ /* 0x000fe200078e00ff */
[----:B0-----:R-:W-:-:S13]  /*7460*/  ISETP.NE.AND P0, PT, R0, 0x1, PT ;  /* 0x000000010000780c */ /* 0x001fda0003f05270 */
[----:B------:R-:W0:Y:S08]  /*7470*/  @P0 LDC R3, c[0x0][0xc3c] ;  /* 0x00030f00ff030b82 */ /* 0x000e300000000800 */
[----:B------:R-:W1:Y:S01]  /*7480*/  @P0 LDC R5, c[0x0][0xc40] ;  /* 0x00031000ff050b82 */ /* 0x000e620000000800 */
[----:B0-----:R-:W-:-:S05]  /*7490*/  @P0 IMAD.HI.U32 R0, R36, R3, RZ ;  /* 0x0000000324000227 */ /* 0x001fca00078e00ff */
[----:B-1----:R-:W-:Y:S02]  /*74a0*/  @P0 SHF.R.U32.HI R24, RZ, R5, R0 ;  /* 0x00000005ff180219 */ /* 0x002fe40000011600 */
[----:B------:R-:W0:Y:S02]  /*74b0*/  LDC R0, c[0x0][0xc44] ;  /* 0x00031100ff007b82 */ /* 0x000e240000000800 */
[----:B------:R-:W-:Y:S02]  /*74c0*/  MOV R23, R24 ;  /* 0x0000001800177202 */ /* 0x000fe40000000f00 */
[----:B0-----:R-:W-:-:S13]  /*74d0*/  ISETP.NE.AND P0, PT, R0, 0x1, PT ;  /* 0x000000010000780c */ /* 0x001fda0003f05270 */
[----:B------:R-:W0:Y:S02]  /*74e0*/  @P0 LDC.64 R2, c[0x0][0xc48] ;  /* 0x00031200ff020b82 */ /* 0x000e240000000a00 */
[----:B0-----:R-:W-:-:S05]  /*74f0*/  @P0 IMAD.HI.U32 R0, R24, R2, RZ ;  /* 0x0000000218000227 */ /* 0x001fca00078e00ff */
[----:B------:R-:W-:Y:S02]  /*7500*/  @P0 SHF.R.U32.HI R23, RZ, R3, R0 ;  /* 0x00000003ff170219 */ /* 0x000fe40000011600 */
[----:B------:R-:W-:-:S04]  /*7510*/  ISETP.NE.U32.AND P0, PT, RZ, UR4, PT ;  /* 0x00000004ff007c0c */ /* 0x000fc8000bf05070 */
[----:B------:R-:W-:-:S13]  /*7520*/  ISETP.NE.AND.EX P0, PT, RZ, UR5, PT, P0 ;  /* 0x00000005ff007c0c */ /* 0x000fda000bf05300 */
[----:B------:R-:W0:Y:S01]  /*7530*/  @P0 LDC.64 R2, c[0x0][0xa28] ;  /* 0x00028a00ff020b82 */ /* 0x000e220000000a00 */
[----:B------:R-:W-:-:S04]  /*7540*/  UIADD3 UR4, UR39, 0x18400, URZ ;  /* 0x0001840027047890 */ /* 0x000fc8000fffe03f */
[----:B------:R-:W-:Y:S01]  /*7550*/  ULOP3.LUT UP0, URZ, UR4, 0x3ff, URZ, 0xc0, !UPT ;  /* 0x000003ff043f7892 */ /* 0x000fe2000f80c03f */
[----:B0-----:R-:W-:-:S05]  /*7560*/  @P0 IMAD.WIDE R2, R23, 0x4, R2 ;  /* 0x0000000417020825 */ /* 0x001fca00078e0202 */
[----:B------:R0:W5:Y:S01]  /*7570*/  @P0 LDG.E R31, desc[UR36][R2.64] ;  /* 0x00000024021f0981 */ /* 0x000162000c1e1900 */
[----:B------:R-:W-:-:S13]  /*7580*/  PLOP3.LUT P0, PT, PT, PT, UP0, 0x80, 0x0 ;  /* 0x000000000000781c */ /* 0x000fda0003f0f008 */
[----:B0-----:R-:W-:Y:S05]  /*7590*/  @!P0 BRA `(.L_x_41) ;  /* 0x0000000000408947 */ /* 0x001fea0003800000 */
[----:B------:R-:W-:Y:S01]  /*75a0*/  MOV R2, 0x0 ;  /* 0x0000000000027802 */ /* 0x000fe20000000f00 */
[----:B------:R-:W-:Y:S01]  /*75b0*/  ULDC.64 UR4, c[0x4][0xf0] ;  /* 0x01003c0000047ab9 */ /* 0x000fe20000000a00 */
[----:B------:R-:W-:Y:S01]  /*75c0*/  ULDC.64 UR6, c[0x4][0xf8] ;  /* 0x01003e0000067ab9 */ /* 0x000fe20000000a00 */
[----:B------:R-:W-:Y:S01]  /*75d0*/  IMAD.U32 R4, RZ, RZ, UR4 ;  /* 0x00000004ff047e24 */ /* 0x000fe2000f8e00ff */
[----:B------:R-:W-:Y:S01]  /*75e0*/  MOV R6, UR6 ;  /* 0x0000000600067c02 */ /* 0x000fe20008000f00 */
[----:B------:R-:W-:Y:S01]  /*75f0*/  IMAD.U32 R5, RZ, RZ, UR5 ;  /* 0x00000005ff057e24 */ /* 0x000fe2000f8e00ff */
[----:B------:R-:W0:Y:S01]  /*7600*/  LDC.64 R2, c[0x4][R2] ;  /* 0x0100000002027b82 */ /* 0x000e220000000a00 */
[----:B------:R-:W-:Y:S01]  /*7610*/  ULDC.64 UR4, c[0x4][0x70] ;  /* 0x01001c0000047ab9 */ /* 0x000fe20000000a00 */
[----:B------:R-:W-:Y:S01]  /*7620*/  IMAD.U32 R7, RZ, RZ, UR7 ;  /* 0x00000007ff077e24 */ /* 0x000fe2000f8e00ff */
[----:B------:R-:W-:Y:S01]  /*7630*/  MOV R8, 0x70 ;  /* 0x0000007000087802 */ /* 0x000fe20000000f00 */
[----:B------:R-:W-:-:S02]  /*7640*/  IMAD.U32 R10, RZ, RZ, UR4 ;  /* 0x00000004ff0a7e24 */ /* 0x000fc4000f8e00ff */
[----:B------:R-:W-:Y:S02]  /*7650*/  IMAD.U32 R11, RZ, RZ, UR5 ;  /* 0x00000005ff0b7e24 */ /* 0x000fe4000f8e00ff */
[----:B------:R-:W-:Y:S02]  /*7660*/  IMAD.MOV.U32 R12, RZ, RZ, 0x1 ;  /* 0x00000001ff0c7424 */ /* 0x000fe400078e00ff */
[----:B------:R-:W-:-:S07]  /*7670*/  IMAD.MOV.U32 R13, RZ, RZ, RZ ;  /* 0x000000ffff0d7224 */ /* 0x000fce00078e00ff */
[----:B------:R-:W-:-:S07]  /*7680*/  LEPC R20, `(.L_x_41) ;  /* 0x000000001014794e */ /* 0x000fce0000000000 */
[----:B0----5:R-:W-:Y:S05]  /*7690*/  CALL.ABS.NOINC R2 ;  /* 0x0000000002007343 */ /* 0x021fea0003c00000 */
.L_x_41:
[----:B------:R-:W-:-:S04]  /*76a0*/  UIADD3 UR4, UR39, 0x400, URZ ;  /* 0x0000040027047890 */ /* 0x000fc8000fffe03f */
[----:B------:R-:W-:-:S06]  /*76b0*/  ULOP3.LUT UP0, URZ, UR4, 0x3ff, URZ, 0xc0, !UPT ;  /* 0x000003ff043f7892 */ /* 0x000fcc000f80c03f */
[----:B------:R-:W-:-:S13]  /*76c0*/  PLOP3.LUT P0, PT, PT, PT, UP0, 0x80, 0x0 ;  /* 0x000000000000781c */ /* 0x000fda0003f0f008 */
[----:B------:R-:W-:Y:S05]  /*76d0*/  @!P0 BRA `(.L_x_42) ;  /* 0x00000000007c8947 */ /* 0x000fea0003800000 */
[----:B------:R-:W-:Y:S01]  /*76e0*/  MOV R17, 0x0 ;  /* 0x0000000000117802 */ /* 0x000fe20000000f00 */
[----:B------:R-:W-:Y:S01]  /*76f0*/  ULDC.64 UR6, c[0x4][0xf0] ;  /* 0x01003c0000067ab9 */ /* 0x000fe20000000a00 */
[----:B------:R-:W-:Y:S01]  /*7700*/  ULDC.64 UR8, c[0x4][0xf8] ;  /* 0x01003e0000087ab9 */ /* 0x000fe20000000a00 */
[----:B------:R-:W-:Y:S01]  /*7710*/  ULDC.64 UR4, c[0x4][0x78] ;  /* 0x01001e0000047ab9 */ /* 0x000fe20000000a00 */
[----:B------:R0:W1:Y:S01]  /*7720*/  LDC.64 R2, c[0x4][R17] ;  /* 0x0100000011027b82 */ /* 0x0000620000000a00 */
[----:B------:R-:W-:Y:S01]  /*7730*/  IMAD.U32 R4, RZ, RZ, UR6 ;  /* 0x00000006ff047e24 */ /* 0x000fe2000f8e00ff */
[----:B------:R-:W-:Y:S01]  /*7740*/  MOV R5, UR7 ;  /* 0x0000000700057c02 */ /* 0x000fe20008000f00 */
[----:B------:R-:W-:Y:S01]  /*7750*/  IMAD.U32 R6, RZ, RZ, UR8 ;  /* 0x00000008ff067e24 */ /* 0x000fe2000f8e00ff */
[----:B------:R-:W-:Y:S01]  /*7760*/  MOV R11, UR5 ;  /* 0x00000005000b7c02 */ /* 0x000fe20008000f00 */
[----:B------:R-:W-:Y:S02]  /*7770*/  IMAD.U32 R7, RZ, RZ, UR9 ;  /* 0x00000009ff077e24 */ /* 0x000fe4000f8e00ff */
[----:B------:R-:W-:-:S02]  /*7780*/  IMAD.U32 R10, RZ, RZ, UR4 ;  /* 0x00000004ff0a7e24 */ /* 0x000fc4000f8e00ff */
[----:B------:R-:W-:Y:S02]  /*7790*/  IMAD.MOV.U32 R8, RZ, RZ, 0x70 ;  /* 0x00000070ff087424 */ /* 0x000fe400078e00ff */
[----:B------:R-:W-:Y:S02]  /*77a0*/  IMAD.MOV.U32 R12, RZ, RZ, 0x1 ;  /* 0x00000001ff0c7424 */ /* 0x000fe400078e00ff */
[----:B0-----:R-:W-:-:S07]  /*77b0*/  IMAD.MOV.U32 R13, RZ, RZ, RZ ;  /* 0x000000ffff0d7224 */ /* 0x001fce00078e00ff */
[----:B------:R-:W-:-:S07]  /*77c0*/  LEPC R20, `(.L_x_43) ;  /* 0x000000001014794e */ /* 0x000fce0000000000 */
[----:B-1---5:R-:W-:Y:S05]  /*77d0*/  CALL.ABS.NOINC R2 ;  /* 0x0000000002007343 */ /* 0x022fea0003c00000 */
.L_x_43:
[----:B------:R0:W1:Y:S01]  /*77e0*/  LDC.64 R2, c[0x4][R17] ;  /* 0x0100000011027b82 */ /* 0x0000620000000a00 */
[----:B------:R-:W-:Y:S01]  /*77f0*/  ULDC.64 UR4, c[0x4][0xf0] ;  /* 0x01003c0000047ab9 */ /* 0x000fe20000000a00 */
[----:B------:R-:W-:Y:S01]  /*7800*/  ULDC.64 UR6, c[0x4][0xf8] ;  /* 0x01003e0000067ab9 */ /* 0x000fe20000000a00 */
[----:B------:R-:W-:Y:S01]  /*7810*/  MOV R4, UR4 ;  /* 0x0000000400047c02 */ /* 0x000fe20008000f00 */
[----:B------:R-:W-:Y:S01]  /*7820*/  IMAD.U32 R5, RZ, RZ, UR5 ;  /* 0x00000005ff057e24 */ /* 0x000fe2000f8e00ff */
[----:B------:R-:W-:Y:S01]  /*7830*/  ULDC.64 UR4, c[0x4][0x80] ;  /* 0x0100200000047ab9 */ /* 0x000fe20000000a00 */
[----:B------:R-:W-:Y:S01]  /*7840*/  IMAD.U32 R6, RZ, RZ, UR6 ;  /* 0x00000006ff067e24 */ /* 0x000fe2000f8e00ff */
[----:B------:R-:W-:Y:S01]  /*7850*/  MOV R10, UR4 ;  /* 0x00000004000a7c02 */ /* 0x000fe20008000f00 */
[----:B------:R-:W-:Y:S01]  /*7860*/  IMAD.U32 R7, RZ, RZ, UR7 ;  /* 0x00000007ff077e24 */ /* 0x000fe2000f8e00ff */
[----:B------:R-:W-:Y:S01]  /*7870*/  MOV R13, RZ ;  /* 0x000000ff000d7202 */ /* 0x000fe20000000f00 */
[----:B------:R-:W-:-:S02]  /*7880*/  IMAD.U32 R11, RZ, RZ, UR5 ;  /* 0x00000005ff0b7e24 */ /* 0x000fc4000f8e00ff */
[----:B------:R-:W-:Y:S02]  /*7890*/  IMAD.MOV.U32 R8, RZ, RZ, 0x70 ;  /* 0x00000070ff087424 */ /* 0x000fe400078e00ff */
[----:B0-----:R-:W-:-:S07]  /*78a0*/  IMAD.MOV.U32 R12, RZ, RZ, 0x1 ;  /* 0x00000001ff0c7424 */ /* 0x001fce00078e00ff */
[----:B------:R-:W-:-:S07]  /*78b0*/  LEPC R20, `(.L_x_42) ;  /* 0x000000001014794e */ /* 0x000fce0000000000 */
[----:B-1----:R-:W-:Y:S05]  /*78c0*/  CALL.ABS.NOINC R2 ;  /* 0x0000000002007343 */ /* 0x002fea0003c00000 */
.L_x_42:
[----:B------:R-:W-:Y:S01]  /*78d0*/  ULDC.64 UR4, c[0x0][0x9f8] ;  /* 0x00027e0000047ab9 */ /* 0x000fe20000000a00 */
[--C-:B------:R-:W-:Y:S01]  /*78e0*/  IMAD.MOV.U32 R30, RZ, RZ, R23.reuse ;  /* 0x000000ffff1e7224 */ /* 0x100fe200078e0017 */
[----:B------:R-:W-:Y:S01]  /*78f0*/  ISETP.NE.U32.AND P0, PT, RZ, UR4, PT ;  /* 0x00000004ff007c0c */ /* 0x000fe2000bf05070 */
[----:B------:R-:W0:Y:S01]  /*7900*/  LDC R8, c[0x0][0x430] ;  /* 0x00010c00ff087b82 */ /* 0x000e220000000800 */
[----:B------:R-:W-:Y:S01]  /*7910*/  IMAD.MOV R19, RZ, RZ, -R23 ;  /* 0x000000ffff137224 */ /* 0x000fe200078e0a17 */
[----:B------:R-:W-:Y:S01]  /*7920*/  ULDC UR4, c[0x0][0xc44] ;  /* 0x0003110000047ab9 */ /* 0x000fe20000000800 */
[----:B------:R-:W-:-:S13]  /*7930*/  ISETP.NE.AND.EX P0, PT, RZ, UR5, PT, P0 ;  /* 0x00000005ff007c0c */ /* 0x000fda000bf05300 */
[----:B------:R-:W1:Y:S02]  /*7940*/  @P0 LDC.64 R2, c[0x0][0x9f8] ;  /* 0x00027e00ff020b82 */ /* 0x000e640000000a00 */
[----:B-1----:R-:W-:-:S05]  /*7950*/  @P0 IMAD.WIDE R2, R23, 0x4, R2 ;  /* 0x0000000417020825 */ /* 0x002fca00078e0202 */
[----:B------:R1:W5:Y:S01]  /*7960*/  @P0 LDG.E R30, desc[UR36][R2.64] ;  /* 0x00000024021e0981 */ /* 0x000362000c1e1900 */
[----:B------:R-:W-:Y:S01]  /*7970*/  UMOV UR5, 0xffffffff ;  /* 0xffffffff00057882 */ /* 0x000fe20000000000 */
[----:B------:R-:W-:Y:S02]  /*7980*/  IMAD R19, R19, UR4, R24 ;  /* 0x0000000413137c24 */ /* 0x000fe4000f8e0218 */
[----:B0-----:R-:W-:Y:S05]  /*7990*/  BRA.DIV UR5, `(.L_x_44) ;  /* 0x0000002e05c47947 */ /* 0x001fea000b800000 */
.L_x_92:
[----:B------:R-:W-:Y:S01]  /*79a0*/  ISETP.NE.AND P0, PT, R8, 0x1, PT ;  /* 0x000000010800780c */ /* 0x000fe20003f05270 */
[----:B------:R-:W-:Y:S01]  /*79b0*/  IMAD.U32 R0, RZ, RZ, UR43 ;  /* 0x0000002bff007e24 */ /* 0x000fe2000f8e00ff */
[----:B------:R-:W-:Y:S02]  /*79c0*/  LOP3.LUT P1, RZ, R16, 0x80, RZ, 0xc0, !PT ;  /* 0x0000008010ff7812 */ /* 0x000fe4000782c0ff */
[----:B-----5:R-:W-:Y:S01]  /*79d0*/  SHF.R.S32.HI R32, RZ, 0x1f, R30 ;  /* 0x0000001fff207819 */ /* 0x020fe2000001141e */
[----:B------:R-:W-:Y:S01]  /*79e0*/  IMAD R0, R0, 0x60, R26 ;  /* 0x0000006000007824 */ /* 0x000fe200078e021a */
[----:B------:R-:W-:-:S04]  /*79f0*/  LOP3.LUT R16, R16, 0xffffffbf, RZ, 0xc0, !PT ;  /* 0xffffffbf10107812 */ /* 0x000fc800078ec0ff */
[----:B------:R-:W-:-:S03]  /*7a00*/  IADD3 R0, R0, R31, RZ ;  /* 0x0000001f00007210 */ /* 0x000fc60007ffe0ff */
[----:B-1----:R-:W0:Y:S01]  /*7a10*/  @P0 LDC R3, c[0x0][0x434] ;  /* 0x00010d00ff030b82 */ /* 0x002e220000000800 */
[----:B------:R-:W-:Y:S01]  /*7a20*/  @P0 LOP3.LUT R16, R16, 0x40, RZ, 0xfc, !PT ;  /* 0x0000004010100812 */ /* 0x000fe200078efcff */
[----:B------:R-:W-:-:S06]  /*7a30*/  IMAD.MOV.U32 R9, RZ, RZ, R0 ;  /* 0x000000ffff097224 */ /* 0x000fcc00078e0000 */
[----:B------:R-:W1:Y:S08]  /*7a40*/  @P0 LDC R5, c[0x0][0x438] ;  /* 0x00010e00ff050b82 */ /* 0x000e700000000800 */
[----:B------:R-:W2:Y:S01]  /*7a50*/  @P1 LDC.64 R6, c[0x0][0x428] ;  /* 0x00010a00ff061b82 */ /* 0x000ea20000000a00 */
[----:B0-----:R-:W-:-:S05]  /*7a60*/  @P0 IMAD.HI.U32 R2, R0, R3, RZ ;  /* 0x0000000300020227 */ /* 0x001fca00078e00ff */
[----:B-1----:R-:W-:Y:S02]  /*7a70*/  @P0 SHF.R.U32.HI R9, RZ, R5, R2 ;  /* 0x00000005ff090219 */ /* 0x002fe40000011602 */
[----:B------:R-:W0:Y:S02]  /*7a80*/  @P1 LDC.64 R4, c[0x0][0x418] ;  /* 0x00010600ff041b82 */ /* 0x000e240000000a00 */
[----:B------:R-:W-:Y:S01]  /*7a90*/  @P1 SHF.R.S32.HI R3, RZ, 0x1f, R9 ;  /* 0x0000001fff031819 */ /* 0x000fe20000011409 */
[----:B--2---:R-:W-:-:S04]  /*7aa0*/  @P1 IMAD R2, R32, R6, RZ ;  /* 0x0000000620021224 */ /* 0x004fc800078e02ff */
[----:B------:R-:W-:Y:S02]  /*7ab0*/  @P1 IMAD R7, R30, R7, R2 ;  /* 0x000000071e071224 */ /* 0x000fe400078e0202 */
[----:B------:R-:W-:-:S04]  /*7ac0*/  @P1 IMAD.MOV.U32 R2, RZ, RZ, R9 ;  /* 0x000000ffff021224 */ /* 0x000fc800078e0009 */
[----:B------:R-:W-:Y:S01]  /*7ad0*/  @P1 IMAD.WIDE.U32 R2, R30, R6, R2 ;  /* 0x000000061e021225 */ /* 0x000fe200078e0002 */
[----:B------:R-:W-:-:S03]  /*7ae0*/  MOV R6, RZ ;  /* 0x000000ff00067202 */ /* 0x000fc60000000f00 */
[----:B------:R-:W-:Y:S01]  /*7af0*/  @P1 IMAD.IADD R3, R3, 0x1, R7 ;  /* 0x0000000103031824 */ /* 0x000fe200078e0207 */
[----:B0-----:R-:W-:-:S04]  /*7b00*/  @P1 LEA R4, P0, R2, R4, 0x2 ;  /* 0x0000000402041211 */ /* 0x001fc800078010ff */
[----:B------:R-:W-:Y:S01]  /*7b10*/  @P1 LEA.HI.X R5, R2, R5, R3, 0x2, P0 ;  /* 0x0000000502051211 */ /* 0x000fe200000f1403 */
[----:B------:R-:W-:-:S04]  /*7b20*/  IMAD.MOV R3, RZ, RZ, -R9 ;  /* 0x000000ffff037224 */ /* 0x000fc800078e0a09 */
[----:B------:R0:W5:Y:S01]  /*7b30*/  @P1 LDG.E R6, desc[UR36][R4.64] ;  /* 0x0000002404061981 */ /* 0x000162000c1e1900 */
[----:B------:R-:W-:Y:S02]  /*7b40*/  LOP3.LUT R16, R16, 0xffffffdf, RZ, 0xc0, !PT ;  /* 0xffffffdf10107812 */ /* 0x000fe400078ec0ff */
[----:B------:R-:W-:Y:S01]  /*7b50*/  SHF.R.S32.HI R29, RZ, 0x1f, R19 ;  /* 0x0000001fff1d7819 */ /* 0x000fe20000011413 */
[----:B0-----:R-:W-:Y:S02]  /*7b60*/  IMAD R5, R8, R3, R0 ;  /* 0x0000000308057224 */ /* 0x001fe400078e0200 */
[----:B------:R-:W-:-:S05]  /*7b70*/  IMAD.U32 R0, RZ, RZ, UR42 ;  /* 0x0000002aff007e24 */ /* 0x000fca000f8e00ff */
[----:B------:R-:W-:-:S13]  /*7b80*/  ISETP.NE.AND P0, PT, R0, 0x3, PT ;  /* 0x000000030000780c */ /* 0x000fda0003f05270 */
[----:B------:R-:W-:Y:S01]  /*7b90*/  @P0 LOP3.LUT R16, R16, 0x20, RZ, 0xfc, !PT ;  /* 0x0000002010100812 */ /* 0x000fe200078efcff */
[----:B------:R-:W-:Y:S06]  /*7ba0*/  @!P0 BRA `(.L_x_45) ;  /* 0x0000000000048947 */ /* 0x000fec0003800000 */
[----:B------:R-:W-:Y:S01]  /*7bb0*/  BPT.TRAP 0x1 ;  /* 0x000000040000795c */ /* 0x000fe20000300000 */
.L_x_45:
[----:B------:R-:W-:Y:S01]  /*7bc0*/  SHF.R.S32.HI R7, RZ, 0x1f, R5 ;  /* 0x0000001fff077819 */ /* 0x000fe20000011405 */
[----:B------:R-:W-:Y:S01]  /*7bd0*/  ULDC.64 UR4, c[0x0][0x328] ;  /* 0x0000ca0000047ab9 */ /* 0x000fe20000000a00 */
[----:B-----5:R-:W-:Y:S01]  /*7be0*/  SHF.R.S32.HI R4, RZ, 0x1f, R6 ;  /* 0x0000001fff047819 */ /* 0x020fe20000011406 */
[----:B------:R-:W-:Y:S01]  /*7bf0*/  IMAD.WIDE.U32 R2, R5, UR4, RZ ;  /* 0x0000000405027c25 */ /* 0x000fe2000f8e00ff */
[----:B------:R-:W-:Y:S03]  /*7c00*/  BSSY B0, `(.L_x_46) ;  /* 0x0000015000007945 */ /* 0x000fe60003800000 */
[----:B------:R-:W-:-:S04]  /*7c10*/  IMAD R0, R7, UR4, RZ ;  /* 0x0000000407007c24 */ /* 0x000fc8000f8e02ff */
[----:B------:R-:W-:Y:S01]  /*7c20*/  IMAD R9, R5, UR5, R0 ;  /* 0x0000000505097c24 */ /* 0x000fe2000f8e0200 */
[----:B------:R-:W-:-:S03]  /*7c30*/  ULDC.64 UR4, c[0x0][0x338] ;  /* 0x0000ce0000047ab9 */ /* 0x000fc60000000a00 */
[----:B------:R-:W-:Y:S02]  /*7c40*/  IMAD.IADD R3, R3, 0x1, R9 ;  /* 0x0000000103037824 */ /* 0x000fe400078e0209 */
[----:B------:R-:W-:Y:S02]  /*7c50*/  IMAD R9, R4, UR4, RZ ;  /* 0x0000000404097c24 */ /* 0x000fe4000f8e02ff */
[----:B------:R-:W-:-:S04]  /*7c60*/  IMAD.WIDE.U32 R2, R6, UR4, R2 ;  /* 0x0000000406027c25 */ /* 0x000fc8000f8e0002 */
[----:B------:R-:W-:Y:S01]  /*7c70*/  IMAD R9, R6, UR5, R9 ;  /* 0x0000000506097c24 */ /* 0x000fe2000f8e0209 */
[----:B------:R-:W-:Y:S02]  /*7c80*/  ULDC.64 UR4, c[0x0][0x330] ;  /* 0x0000cc0000047ab9 */ /* 0x000fe40000000a00 */
[----:B------:R-:W-:Y:S02]  /*7c90*/  IMAD R0, R29, UR4, RZ ;  /* 0x000000041d007c24 */ /* 0x000fe4000f8e02ff */
[----:B------:R-:W-:Y:S02]  /*7ca0*/  IADD3 R3, R3, R9, RZ ;  /* 0x0000000903037210 */ /* 0x000fe40007ffe0ff */
[C---:B------:R-:W-:Y:S01]  /*7cb0*/  IMAD R9, R19.reuse, UR5, R0 ;  /* 0x0000000513097c24 */ /* 0x040fe2000f8e0200 */
[----:B------:R-:W-:Y:S01]  /*7cc0*/  LEA R0, R22, UR39, 0x3 ;  /* 0x0000002716007c11 */ /* 0x000fe2000f8e18ff */
[----:B------:R-:W-:Y:S01]  /*7cd0*/  IMAD.WIDE.U32 R2, R19, UR4, R2 ;  /* 0x0000000413027c25 */ /* 0x000fe2000f8e0002 */
[----:B------:R-:W-:-:S03]  /*7ce0*/  ULDC.64 UR4, c[0x0][0x318] ;  /* 0x0000c60000047ab9 */ /* 0x000fc60000000a00 */
[----:B------:R-:W-:Y:S01]  /*7cf0*/  IMAD.IADD R3, R3, 0x1, R9 ;  /* 0x0000000103037824 */ /* 0x000fe200078e0209 */
[----:B------:R-:W-:-:S04]  /*7d00*/  LEA R17, P0, R2, UR4, 0x1 ;  /* 0x0000000402117c11 */ /* 0x000fc8000f8008ff */
[----:B------:R-:W-:Y:S02]  /*7d10*/  LEA.HI.X R18, R2, UR5, R3, 0x1, P0 ;  /* 0x0000000502127c11 */ /* 0x000fe400080f0c03 */
[----:B------:R-:W-:-:S06]  /*7d20*/  SHF.L.U32 R3, R25, 0x1f, RZ ;  /* 0x0000001f19037819 */ /* 0x000fcc00000006ff */
[----:B------:R-:W0:Y:S02]  /*7d30*/  SYNCS.PHASECHK.TRANS64.TRYWAIT P0, [R0+URZ+0x2a840], R3 ;  /* 0x02a84003000075a7 */ /* 0x000e24000800017f */
[----:B0-----:R-:W-:Y:S05]  /*7d40*/  @!P0 BRA `(.L_x_47) ;  /* 0x0000002c000c8947 */ /* 0x001fea0003800000 */
.L_x_93:
[----:B------:R-:W-:Y:S05]  /*7d50*/  BSYNC B0 ;  /* 0x0000000000007941 */ /* 0x000fea0003800000 */
.L_x_46:
[----:B------:R-:W-:Y:S01]  /*7d60*/  ULDC.64 UR4, c[0x0][0x300] ;  /* 0x0000c00000047ab9 */ /* 0x000fe20000000a00 */
[C---:B------:R-:W-:Y:S01]  /*7d70*/  LOP3.LUT P4, RZ, R16.reuse, 0x10, RZ, 0xc0, !PT ;  /* 0x0000001010ff7812 */ /* 0x040fe2000788c0ff */
[----:B------:R-:W-:Y:S01]  /*7d80*/  IMAD R2, R7, UR4, RZ ;  /* 0x0000000407027c24 */ /* 0x000fe2000f8e02ff */
[C---:B------:R-:W-:Y:S02]  /*7d90*/  LOP3.LUT P3, RZ, R16.reuse, 0x8, RZ, 0xc0, !PT ;  /* 0x0000000810ff7812 */ /* 0x040fe4000786c0ff */
[----:B------:R-:W-:Y:S01]  /*7da0*/  LOP3.LUT P2, RZ, R16, 0x4, RZ, 0xc0, !PT ;  /* 0x0000000410ff7812 */ /* 0x000fe2000784c0ff */
[C---:B------:R-:W-:Y:S02]  /*7db0*/  IMAD R7, R5.reuse, UR5, R2 ;  /* 0x0000000505077c24 */ /* 0x040fe4000f8e0202 */
[----:B0-----:R-:W-:Y:S01]  /*7dc0*/  IMAD.WIDE.U32 R2, R5, UR4, RZ ;  /* 0x0000000405027c25 */ /* 0x001fe2000f8e00ff */
[----:B------:R-:W-:-:S03]  /*7dd0*/  ULDC.64 UR4, c[0x0][0x310] ;  /* 0x0000c40000047ab9 */ /* 0x000fc60000000a00 */
[----:B------:R-:W-:Y:S02]  /*7de0*/  IMAD.IADD R3, R3, 0x1, R7 ;  /* 0x0000000103037824 */ /* 0x000fe400078e0207 */
[----:B------:R-:W-:Y:S02]  /*7df0*/  IMAD R5, R4, UR4, RZ ;  /* 0x0000000404057c24 */ /* 0x000fe4000f8e02ff */
[----:B------:R-:W-:-:S04]  /*7e00*/  IMAD.WIDE.U32 R2, R6, UR4, R2 ;  /* 0x0000000406027c25 */ /* 0x000fc8000f8e0002 */
[----:B------:R-:W-:Y:S01]  /*7e10*/  IMAD R5, R6, UR5, R5 ;  /* 0x0000000506057c24 */ /* 0x000fe2000f8e0205 */
[----:B------:R-:W-:Y:S02]  /*7e20*/  ULDC.64 UR4, c[0x0][0x308] ;  /* 0x0000c20000047ab9 */ /* 0x000fe40000000a00 */
[----:B------:R-:W-:Y:S02]  /*7e30*/  IMAD R4, R29, UR4, RZ ;  /* 0x000000041d047c24 */ /* 0x000fe4000f8e02ff */
[----:B------:R-:W-:Y:S02]  /*7e40*/  IMAD.IADD R3, R3, 0x1, R5 ;  /* 0x0000000103037824 */ /* 0x000fe400078e0205 */
[C---:B------:R-:W-:Y:S02]  /*7e50*/  IMAD R5, R19.reuse, UR5, R4 ;  /* 0x0000000513057c24 */ /* 0x040fe4000f8e0204 */
[----:B------:R-:W-:Y:S01]  /*7e60*/  IMAD.WIDE.U32 R2, R19, UR4, R2 ;  /* 0x0000000413027c25 */ /* 0x000fe2000f8e0002 */
[----:B------:R-:W-:-:S04]  /*7e70*/  ULDC.64 UR4, c[0x0][0x2e8] ;  /* 0x0000ba0000047ab9 */ /* 0x000fc80000000a00 */
[----:B------:R-:W-:Y:S01]  /*7e80*/  IADD3 R3, R3, R5, RZ ;  /* 0x0000000503037210 */ /* 0x000fe20007ffe0ff */
[----:B------:R-:W-:Y:S01]  /*7e90*/  IMAD R5, R22, 0x4800, R27 ;  /* 0x0000480016057824 */ /* 0x000fe200078e021b */
[----:B------:R-:W-:Y:S01]  /*7ea0*/  LEA R4, P0, R2, UR4, 0x1 ;  /* 0x0000000402047c11 */ /* 0x000fe2000f8008ff */
[----:B------:R-:W-:-:S03]  /*7eb0*/  UMOV UR4, 0xffffffff ;  /* 0xffffffff00047882 */ /* 0x000fc60000000000 */
[----:B------:R-:W-:Y:S01]  /*7ec0*/  LEA.HI.X R6, R2, UR5, R3, 0x1, P0 ;  /* 0x0000000502067c11 */ /* 0x000fe200080f0c03 */
[----:B------:R-:W-:Y:S08]  /*7ed0*/  BRA.DIV UR4, `(.L_x_48) ;  /* 0x0000002a04bc7947 */ /* 0x000ff0000b800000 */
[----:B------:R-:W0:Y:S01]  /*7ee0*/  SHFL.IDX PT, R14, R4, RZ, 0x181f ;  /* 0x00181fff040e7589 */ /* 0x000e2200000e0000 */
[----:B------:R-:W-:-:S03]  /*7ef0*/  ISETP.GE.AND P0, PT, R33, 0x1, PT ;  /* 0x000000012100780c */ /* 0x000fc60003f06270 */
[----:B------:R-:W1:Y:S04]  /*7f00*/  SHFL.IDX PT, R2, R6, RZ, 0x181f ;  /* 0x00181fff06027589 */ /* 0x000e6800000e0000 */
[----:B------:R-:W-:Y:S06]  /*7f10*/  SHFL.IDX PT, R8, R6, 0x1, 0x181f ;  /* 0x00381f0006087f89 */ /* 0x000fec00000e0000 */
[----:B------:R-:W-:-:S02]  /*7f20*/  @P0 LEA R7, R5, UR39, 0x1 ;  /* 0x0000002705070c11 */ /* 0x000fc4000f8e08ff */
[----:B0-----:R-:W-:-:S05]  /*7f30*/  @P0 LEA R14, P1, R37, R14, 0x1 ;  /* 0x0000000e250e0211 */ /* 0x001fca00078208ff */
[----:B-1----:R-:W-:Y:S02]  /*7f40*/  @P0 IMAD.X R3, RZ, RZ, R2, P1 ;  /* 0x000000ffff030224 */ /* 0x002fe400008e0602 */
[----:B------:R-:W-:Y:S02]  /*7f50*/  @P0 IMAD.MOV.U32 R2, RZ, RZ, R14 ;  /* 0x000000ffff020224 */ /* 0x000fe400078e000e */
[----:B------:R-:W0:Y:S04]  /*7f60*/  SHFL.IDX PT, R14, R4, 0x1, 0x181f ;  /* 0x00381f00040e7f89 */ /* 0x000e2800000e0000 */
[----:B------:R-:W-:Y:S04]  /*7f70*/  @P0 LDGSTS.E.BYPASS.LTC128B.128 [R7+0x18400], desc[UR36][R2.64], !P4 ;  /* 0x1840000002070fae */ /* 0x000fe8000e101d64 */
[----:B------:R-:W-:Y:S04]  /*7f80*/  @P0 LDGSTS.E.BYPASS.LTC128B.128 [R7+0x1b400], desc[UR36][R2.64+0x80], !P3 ;  /* 0x1b40008002070fae */ /* 0x000fe8000d901d64 */
[----:B------:R1:W-:Y:S01]  /*7f90*/  @P0 LDGSTS.E.BYPASS.LTC128B.128 [R7+0x1e400], desc[UR36][R2.64+0x100], !P2 ;  /* 0x1e40010002070fae */ /* 0x0003e2000d101d64 */
[----:B------:R-:W-:-:S03]  /*7fa0*/  ISETP.GE.AND P0, PT, R33, 0x11, PT ;  /* 0x000000112100780c */ /* 0x000fc60003f06270 */
[----:B-1----:R-:W-:Y:S10]  /*7fb0*/  SHFL.IDX PT, R7, R6, 0x2, 0x181f ;  /* 0x00581f0006077f89 */ /* 0x002ff400000e0000 */
[----:B0-----:R-:W-:-:S02]  /*7fc0*/  @P0 LEA R14, P1, R37, R14, 0x1 ;  /* 0x0000000e250e0211 */ /* 0x001fc400078208ff */
[----:B------:R-:W-:Y:S02]  /*7fd0*/  @P0 LEA R21, R5, UR39, 0x1 ;  /* 0x0000002705150c11 */ /* 0x000fe4000f8e08ff */
[----:B------:R-:W-:Y:S01]  /*7fe0*/  @P0 MOV R2, R14 ;  /* 0x0000000e00020202 */ /* 0x000fe20000000f00 */
[----:B------:R-:W-:Y:S01]  /*7ff0*/  @P0 IMAD.X R9, RZ, RZ, R8, P1 ;  /* 0x000000ffff090224 */ /* 0x000fe200008e0608 */
[----:B------:R-:W0:Y:S03]  /*8000*/  SHFL.IDX PT, R14, R4, 0x2, 0x181f ;  /* 0x00581f00040e7f89 */ /* 0x000e2600000e0000 */
[----:B------:R-:W-:-:S05]  /*8010*/  @P0 IMAD.MOV.U32 R3, RZ, RZ, R9 ;  /* 0x000000ffff030224 */ /* 0x000fca00078e0009 */
[----:B------:R-:W-:Y:S04]  /*8020*/  @P0 LDGSTS.E.BYPASS.LTC128B.128 [R21+0x18c00], desc[UR36][R2.64], !P4 ;  /* 0x18c0000002150fae */ /* 0x000fe8000e101d64 */
[----:B------:R-:W-:Y:S04]  /*8030*/  @P0 LDGSTS.E.BYPASS.LTC128B.128 [R21+0x1bc00], desc[UR36][R2.64+0x80], !P3 ;  /* 0x1bc0008002150fae */ /* 0x000fe8000d901d64 */
[----:B------:R1:W-:Y:S01]  /*8040*/  @P0 LDGSTS.E.BYPASS.LTC128B.128 [R21+0x1ec00], desc[UR36][R2.64+0x100], !P2 ;  /* 0x1ec0010002150fae */ /* 0x0003e2000d101d64 */
[----:B------:R-:W-:-:S13]  /*8050*/  ISETP.GE.AND P0, PT, R33, 0x21, PT ;  /* 0x000000212100780c */ /* 0x000fda0003f06270 */
[----:B0-----:R-:W-:Y:S02]  /*8060*/  @P0 LEA R14, P1, R37, R14, 0x1 ;  /* 0x0000000e250e0211 */ /* 0x001fe400078208ff */
[----:B------:R-:W-:-:S03]  /*8070*/  @P0 LEA R9, R5, UR39, 0x1 ;  /* 0x0000002705090c11 */ /* 0x000fc6000f8e08ff */
[----:B------:R-:W-:Y:S02]  /*8080*/  @P0 IMAD.X R7, RZ, RZ, R7, P1 ;  /* 0x000000ffff070224 */ /* 0x000fe400008e0607 */
[----:B-1----:R-:W-:Y:S02]  /*8090*/  @P0 IMAD.MOV.U32 R2, RZ, RZ, R14 ;  /* 0x000000ffff020224 */ /* 0x002fe400078e000e */
[----:B------:R-:W0:Y:S01]  /*80a0*/  SHFL.IDX PT, R14, R4, 0x3, 0x181f ;  /* 0x00781f00040e7f89 */ /* 0x000e2200000e0000 */
[----:B------:R-:W-:-:S03]  /*80b0*/  @P0 MOV R3, R7 ;  /* 0x0000000700030202 */ /* 0x000fc60000000f00 */
[----:B------:R-:W1:Y:S04]  /*80c0*/  SHFL.IDX PT, R7, R6, 0x3, 0x181f ;  /* 0x00781f0006077f89 */ /* 0x000e6800000e0000 */
[----:B------:R-:W-:Y:S04]  /*80d0*/  @P0 LDGSTS.E.BYPASS.LTC128B.128 [R9+0x19400], desc[UR36][R2.64], !P4 ;  /* 0x1940000002090fae */ /* 0x000fe8000e101d64 */
[----:B------:R-:W-:Y:S04]  /*80e0*/  @P0 LDGSTS.E.BYPASS.LTC128B.128 [R9+0x1c400], desc[UR36][R2.64+0x80], !P3 ;  /* 0x1c40008002090fae */ /* 0x000fe8000d901d64 */
[----:B------:R2:W-:Y:S01]  /*80f0*/  @P0 LDGSTS.E.BYPASS.LTC128B.128 [R9+0x1f400], desc[UR36][R2.64+0x100], !P2 ;  /* 0x1f40010002090fae */ /* 0x0005e2000d101d64 */
[----:B------:R-:W-:-:S13]  /*8100*/  ISETP.GE.AND P0, PT, R33, 0x31, PT ;  /* 0x000000312100780c */ /* 0x000fda0003f06270 */
[----:B0-----:R-:W-:Y:S02]  /*8110*/  @P0 LEA R14, P1, R37, R14, 0x1 ;  /* 0x0000000e250e0211 */ /* 0x001fe400078208ff */
[----:B------:R-:W-:-:S03]  /*8120*/  @P0 LEA R21, R5, UR39, 0x1 ;  /* 0x0000002705150c11 */ /* 0x000fc6000f8e08ff */
[----:B-1----:R-:W-:Y:S02]  /*8130*/  @P0 IMAD.X R7, RZ, RZ, R7, P1 ;  /* 0x000000ffff070224 */ /* 0x002fe400008e0607 */
[----:B--2---:R-:W-:Y:S02]  /*8140*/  @P0 IMAD.MOV.U32 R2, RZ, RZ, R14 ;  /* 0x000000ffff020224 */ /* 0x004fe400078e000e */
[----:B------:R-:W0:Y:S01]  /*8150*/  SHFL.IDX PT, R14, R4, 0x4, 0x181f ;  /* 0x00981f00040e7f89 */ /* 0x000e2200000e0000 */
[----:B------:R-:W-:-:S03]  /*8160*/  @P0 IMAD.MOV.U32 R3, RZ, RZ, R7 ;  /* 0x000000ffff030224 */ /* 0x000fc600078e0007 */
[----:B------:R-:W1:Y:S04]  /*8170*/  SHFL.IDX PT, R7, R6, 0x4, 0x181f ;  /* 0x00981f0006077f89 */ /* 0x000e6800000e0000 */
[----:B------:R-:W-:Y:S04]  /*8180*/  @P0 LDGSTS.E.BYPASS.LTC128B.128 [R21+0x19c00], desc[UR36][R2.64], !P4 ;  /* 0x19c0000002150fae */ /* 0x000fe8000e101d64 */
[----:B------:R-:W-:Y:S04]  /*8190*/  @P0 LDGSTS.E.BYPASS.LTC128B.128 [R21+0x1cc00], desc[UR36][R2.64+0x80], !P3 ;  /* 0x1cc0008002150fae */ /* 0x000fe8000d901d64 */
[----:B------:R2:W-:Y:S01]  /*81a0*/  @P0 LDGSTS.E.BYPASS.LTC128B.128 [R21+0x1fc00], desc[UR36][R2.64+0x100], !P2 ;  /* 0x1fc0010002150fae */ /* 0x0005e2000d101d64 */
[----:B------:R-:W-:-:S13]  /*81b0*/  ISETP.GE.AND P0, PT, R33, 0x41, PT ;  /* 0x000000412100780c */ /* 0x000fda0003f06270 */
[----:B0-----:R-:W-:Y:S02]  /*81c0*/  @P0 LEA R14, P1, R37, R14, 0x1 ;  /* 0x0000000e250e0211 */ /* 0x001fe400078208ff */
[----:B------:R-:W-:Y:S02]  /*81d0*/  @P0 LEA R9, R5, UR39, 0x1 ;  /* 0x0000002705090c11 */ /* 0x000fe4000f8e08ff */
[----:B-1----:R-:W-:Y:S01]  /*81e0*/  @P0 IADD3.X R7, RZ, R7, RZ, P1, !PT ;  /* 0x00000007ff070210 */ /* 0x002fe20000ffe4ff */
[----:B--2---:R-:W-:Y:S02]  /*81f0*/  @P0 IMAD.MOV.U32 R2, RZ, RZ, R14 ;  /* 0x000000ffff020224 */ /* 0x004fe400078e000e */
[----:B------:R0:W1:Y:S02]  /*8200*/  SHFL.IDX PT, R14, R4, 0x5, 0x181f ;  /* 0x00b81f00040e7f89 */ /* 0x00006400000e0000 */
[----:B------:R-:W-:Y:S02]  /*8210*/  @P0 IMAD.MOV.U32 R3, RZ, RZ, R7 ;  /* 0x000000ffff030224 */ /* 0x000fe400078e0007 */
[----:B------:R0:W2:Y:S04]  /*8220*/  SHFL.IDX PT, R7, R6, 0x5, 0x181f ;  /* 0x00b81f0006077f89 */ /* 0x0000a800000e0000 */
[----:B------:R0:W-:Y:S04]  /*8230*/  @P0 LDGSTS.E.BYPASS.LTC128B.128 [R9+0x1a400], desc[UR36][R2.64], !P4 ;  /* 0x1a40000002090fae */ /* 0x0001e8000e101d64 */
[----:B------:R0:W-:Y:S04]  /*8240*/  @P0 LDGSTS.E.BYPASS.LTC128B.128 [R9+0x1d400], desc[UR36][R2.64+0x80], !P3 ;  /* 0x1d40008002090fae */ /* 0x0001e8000d901d64 */
[----:B------:R0:W-:Y:S02]  /*8250*/  @P0 LDGSTS.E.BYPASS.LTC128B.128 [R9+0x20400], desc[UR36][R2.64+0x100], !P2 ;  /* 0x2040010002090fae */ /* 0x0001e4000d101d64 */
.L_x_107:
[----:B------:R-:W-:-:S13]  /*8260*/  ISETP.GE.AND P0, PT, R33, 0x51, PT ;  /* 0x000000512100780c */ /* 0x000fda0003f06270 */
[----:B01----:R-:W-:Y:S02]  /*8270*/  @P0 LEA R2, P1, R37, R14, 0x1 ;  /* 0x0000000e25020211 */ /* 0x003fe400078208ff */
[----:B------:R-:W-:-:S03]  /*8280*/  @P0 LEA R5, R5, UR39, 0x1 ;  /* 0x0000002705050c11 */ /* 0x000fc6000f8e08ff */
[----:B--2---:R-:W-:-:S05]  /*8290*/  @P0 IMAD.X R3, RZ, RZ, R7, P1 ;  /* 0x000000ffff030224 */ /* 0x004fca00008e0607 */
[----:B------:R-:W-:Y:S01]  /*82a0*/  @!PT LDS RZ, [RZ] ;  /* 0x00000000fffff984 */ /* 0x000fe20000000800 */
[----:B------:R-:W-:Y:S01]  /*82b0*/  @!PT LDS RZ, [RZ] ;  /* 0x00000000fffff984 */ /* 0x000fe20000000800 */
[----:B------:R-:W-:Y:S01]  /*82c0*/  @!PT LDS RZ, [RZ] ;  /* 0x00000000fffff984 */ /* 0x000fe20000000800 */
[----:B------:R0:W-:Y:S04]  /*82d0*/  @P0 LDGSTS.E.BYPASS.LTC128B.128 [R5+0x1ac00], desc[UR36][R2.64], !P4 ;  /* 0x1ac0000002050fae */ /* 0x0001e8000e101d64 */
[----:B------:R0:W-:Y:S04]  /*82e0*/  @P0 LDGSTS.E.BYPASS.LTC128B.128 [R5+0x1dc00], desc[UR36][R2.64+0x80], !P3 ;  /* 0x1dc0008002050fae */ /* 0x0001e8000d901d64 */
[----:B------:R0:W-:Y:S01]  /*82f0*/  @P0 LDGSTS.E.BYPASS.LTC128B.128 [R5+0x20c00], desc[UR36][R2.64+0x100], !P2 ;  /* 0x20c0010002050fae */ /* 0x0001e2000d101d64 */
[----:B------:R-:W-:Y:S01]  /*8300*/  PLOP3.LUT P0, PT, PT, PT, PT, 0x80, 0x0 ;  /* 0x000000000000781c */ /* 0x000fe20003f0f070 */
[----:B------:R-:W-:-:S12]  /*8310*/  NOP ;  /* 0x0000000000007918 */ /* 0x000fd80000000000 */
.L_x_49:
[----:B------:R-:W-:Y:S02]  /*8320*/  PLOP3.LUT P1, PT, P1, P0, PT, 0xa2, 0x0 ;  /* 0x000000000000781c */ /* 0x000fe40000f21472 */
[----:B------:R-:W-:-:S08]  /*8330*/  @P0 R2UR P1, UR4, R0 ;  /* 0x00000000000402ca */ /* 0x000fd00000020000 */
[----:B------:R-:W-:-:S05]  /*8340*/  @P0 PLOP3.LUT P0, PT, P1, PT, PT, 0x80, 0x0 ;  /* 0x000000000000081c */ /* 0x000fca0000f0f070 */
[----:B------:R-:W-:Y:S01]  /*8350*/  @!P1 SYNCS.ARRIVE.TRANS64.RED.A0T1 RZ, [UR4+0x2a830], RZ ;  /* 0x02a830ffffff99a7 */ /* 0x000fe20008200404 */
[----:B------:R-:W-:Y:S07]  /*8360*/  @!P1 ARRIVES.LDGSTSBAR.64.TRANSCNT [UR4+0x2a830] ;  /* 0x02a83000ff0099b0 */ /* 0x000fee0008000a84 */
[----:B------:R-:W-:Y:S05]  /*8370*/  @P0 BRA.U.ANY `(.L_x_49) ;  /* 0xfffffffd00e80947 */ /* 0x000fea000393ffff */
[----:B------:R-:W-:Y:S01]  /*8380*/  NOP ;  /* 0x0000000000007918 */ /* 0x000fe20000000000 */
[----:B------:R-:W-:-:S13]  /*8390*/  LOP3.LUT P2, RZ, R16, 0x20, RZ, 0xc0, !PT ;  /* 0x0000002010ff7812 */ /* 0x000fda000784c0ff */
[----:B------:R-:W-:Y:S05]  /*83a0*/  @!P2 BRA `(.L_x_50) ;  /* 0x000000000004a947 */ /* 0x000fea0003800000 */
[----:B------:R-:W-:Y:S01]  /*83b0*/  BPT.TRAP 0x1 ;  /* 0x000000040000795c */ /* 0x000fe20000300000 */
.L_x_50:
[----:B------:R1:W-:Y:S02]  /*83c0*/  SYNCS.ARRIVE.TRANS64.A1T0 RZ, [R0+URZ+0x2a830], RZ ;  /* 0x02a830ff00ff79a7 */ /* 0x0003e4000810003f */
[----:B------:R-:W-:Y:S05]  /*83d0*/  WARPSYNC.ALL ;  /* 0x0000000000007948 */ /* 0x000fea0003800000 */
[----:B------:R-:W-:-:S04]  /*83e0*/  UIADD3 UR4, UR39, 0xc400, URZ ;  /* 0x0000c40027047890 */ /* 0x000fc8000fffe03f */
[----:B------:R-:W-:Y:S01]  /*83f0*/  ULOP3.LUT UP0, URZ, UR4, 0x3ff, URZ, 0xc0, !UPT ;  /* 0x000003ff043f7892 */ /* 0x000fe2000f80c03f */
[----:B------:R-:W-:Y:S05]  /*8400*/  BAR.SYNC.DEFER_BLOCKING 0x8, 0x180 ;  /* 0x0206000000007b1d */ /* 0x000fea0000010000 */
[----:B------:R-:W-:-:S13]  /*8410*/  PLOP3.LUT P0, PT, PT, PT, UP0, 0x80, 0x0 ;  /* 0x000000000000781c */ /* 0x000fda0003f0f008 */
[----:B------:R-:W-:Y:S05]  /*8420*/  @!P0 BRA `(.L_x_51) ;  /* 0x0000000000408947 */ /* 0x000fea0003800000 */
[----:B0-----:R-:W-:Y:S01]  /*8430*/  MOV R2, 0x0 ;  /* 0x0000000000027802 */ /* 0x001fe20000000f00 */
[----:B------:R-:W-:Y:S01]  /*8440*/  ULDC.64 UR6, c[0x4][0xf0] ;  /* 0x01003c0000067ab9 */ /* 0x000fe20000000a00 */
[----:B------:R-:W-:Y:S01]  /*8450*/  ULDC.64 UR8, c[0x4][0xf8] ;  /* 0x01003e0000087ab9 */ /* 0x000fe20000000a00 */
[----:B------:R-:W-:Y:S01]  /*8460*/  ULDC.64 UR4, c[0x4][0x88] ;  /* 0x0100220000047ab9 */ /* 0x000fe20000000a00 */
[----:B------:R-:W-:Y:S01]  /*8470*/  MOV R4, UR6 ;  /* 0x0000000600047c02 */ /* 0x000fe20008000f00 */
[----:B------:R-:W-:Y:S01]  /*8480*/  IMAD.U32 R5, RZ, RZ, UR7 ;  /* 0x00000007ff057e24 */ /* 0x000fe2000f8e00ff */
[----:B------:R-:W0:Y:S01]  /*8490*/  LDC.64 R2, c[0x4][R2] ;  /* 0x0100000002027b82 */ /* 0x000e220000000a00 */
[----:B------:R-:W-:Y:S01]  /*84a0*/  IMAD.U32 R6, RZ, RZ, UR8 ;  /* 0x00000008ff067e24 */ /* 0x000fe2000f8e00ff */
[----:B------:R-:W-:Y:S01]  /*84b0*/  MOV R10, UR4 ;  /* 0x00000004000a7c02 */ /* 0x000fe20008000f00 */
[----:B------:R-:W-:Y:S01]  /*84c0*/  IMAD.U32 R7, RZ, RZ, UR9 ;  /* 0x00000009ff077e24 */ /* 0x000fe2000f8e00ff */
[----:B------:R-:W-:Y:S01]  /*84d0*/  MOV R13, RZ ;  /* 0x000000ff000d7202 */ /* 0x000fe20000000f00 */
[----:B------:R-:W-:-:S02]  /*84e0*/  IMAD.U32 R11, RZ, RZ, UR5 ;  /* 0x00000005ff0b7e24 */ /* 0x000fc4000f8e00ff */
[----:B------:R-:W-:Y:S02]  /*84f0*/  IMAD.MOV.U32 R8, RZ, RZ, 0x70 ;  /* 0x00000070ff087424 */ /* 0x000fe400078e00ff */
[----:B------:R-:W-:-:S07]  /*8500*/  IMAD.MOV.U32 R12, RZ, RZ, 0x1 ;  /* 0x00000001ff0c7424 */ /* 0x000fce00078e00ff */
[----:B------:R-:W-:-:S07]  /*8510*/  LEPC R20, `(.L_x_51) ;  /* 0x000000001014794e */ /* 0x000fce0000000000 */
[----:B01----:R-:W-:Y:S05]  /*8520*/  CALL.ABS.NOINC R2 ;  /* 0x0000000002007343 */ /* 0x003fea0003c00000 */
.L_x_51:
[----:B-1----:R-:W1:Y:S01]  /*8530*/  LDC R0, c[0x0][0x448] ;  /* 0x00011200ff007b82 */ /* 0x002e620000000800 */
[----:B0-----:R-:W-:Y:S01]  /*8540*/  IMAD.MOV R3, RZ, RZ, -R24 ;  /* 0x000000ffff037224 */ /* 0x001fe200078e0a18 */
[----:B------:R-:W-:Y:S01]  /*8550*/  ULDC UR4, c[0x0][0xc38] ;  /* 0x00030e0000047ab9 */ /* 0x000fe20000000800 */
[----:B------:R-:W-:Y:S02]  /*8560*/  SHF.R.S32.HI R6, RZ, 0x1f, R23 ;  /* 0x0000001fff067819 */ /* 0x000fe40000011417 */
[----:B------:R-:W-:Y:S01]  /*8570*/  IMAD R4, R3, UR4, R36 ;  /* 0x0000000403047c24 */ /* 0x000fe2000f8e0224 */
[----:B------:R-:W-:Y:S01]  /*8580*/  ULDC.64 UR4, c[0x0][0x2d8] ;  /* 0x0000b60000047ab9 */ /* 0x000fe20000000a00 */
[----:B------:R-:W-:Y:S02]  /*8590*/  LOP3.LUT P3, RZ, R16, 0x400, RZ, 0xc0, !PT ;  /* 0x0000040010ff7812 */ /* 0x000fe4000786c0ff */
[----:B------:R-:W-:Y:S01]  /*85a0*/  IMAD.SHL.U32 R4, R4, 0x80, RZ ;  /* 0x0000008004047824 */ /* 0x000fe200078e00ff */
[----:B------:R-:W-:-:S02]  /*85b0*/  LOP3.LUT P4, RZ, R16, 0x200, RZ, 0xc0, !PT ;  /* 0x0000020010ff7812 */ /* 0x000fc4000788c0ff */
[----:B------:R-:W-:Y:S02]  /*85c0*/  LOP3.LUT P5, RZ, R16, 0x100, RZ, 0xc0, !PT ;  /* 0x0000010010ff7812 */ /* 0x000fe400078ac0ff */
[----:B------:R-:W-:Y:S02]  /*85d0*/  LOP3.LUT R7, R26, R4, RZ, 0xfc, !PT ;  /* 0x000000041a077212 */ /* 0x000fe400078efcff */
[----:B------:R-:W-:-:S03]  /*85e0*/  LEA R20, R27, UR39, 0x1 ;  /* 0x000000271b147c11 */ /* 0x000fc6000f8e08ff */
[----:B------:R-:W-:Y:S01]  /*85f0*/  IMAD.MOV.U32 R5, RZ, RZ, R7 ;  /* 0x000000ffff057224 */ /* 0x000fe200078e0007 */
[----:B-1----:R-:W-:-:S13]  /*8600*/  ISETP.NE.AND P0, PT, R0, 0x1, PT ;  /* 0x000000010000780c */ /* 0x002fda0003f05270 */
[----:B------:R-:W0:Y:S08]  /*8610*/  @P0 LDC R2, c[0x0][0x44c] ;  /* 0x00011300ff020b82 */ /* 0x000e300000000800 */
[----:B------:R-:W1:Y:S01]  /*8620*/  @P0 LDC R9, c[0x0][0x450] ;  /* 0x00011400ff090b82 */ /* 0x000e620000000800 */
[----:B0-----:R-:W-:-:S05]  /*8630*/  @P0 IMAD.HI.U32 R2, R7, R2, RZ ;  /* 0x0000000207020227 */ /* 0x001fca00078e00ff */
[----:B-1----:R-:W-:Y:S01]  /*8640*/  @P0 SHF.R.U32.HI R5, RZ, R9, R2 ;  /* 0x00000009ff050219 */ /* 0x002fe20000011602 */
[----:B------:R-:W-:-:S04]  /*8650*/  IMAD R2, R29, UR4, RZ ;  /* 0x000000041d027c24 */ /* 0x000fc8000f8e02ff */
[C---:B------:R-:W-:Y:S02]  /*8660*/  IMAD R9, R19.reuse, UR5, R2 ;  /* 0x0000000513097c24 */ /* 0x040fe4000f8e0202 */
[----:B------:R-:W-:Y:S01]  /*8670*/  IMAD.WIDE.U32 R2, R19, UR4, RZ ;  /* 0x0000000413027c25 */ /* 0x000fe2000f8e00ff */
[----:B------:R-:W-:-:S03]  /*8680*/  ULDC.64 UR4, c[0x0][0x2e0] ;  /* 0x0000b80000047ab9 */ /* 0x000fc60000000a00 */
[----:B------:R-:W-:Y:S01]  /*8690*/  IMAD R6, R6, UR4, RZ ;  /* 0x0000000406067c24 */ /* 0x000fe2000f8e02ff */
[----:B------:R-:W-:-:S03]  /*86a0*/  IADD3 R3, R3, R9, RZ ;  /* 0x0000000903037210 */ /* 0x000fc60007ffe0ff */
[C---:B------:R-:W-:Y:S02]  /*86b0*/  IMAD R9, R23.reuse, UR5, R6 ;  /* 0x0000000517097c24 */ /* 0x040fe4000f8e0206 */
[----:B------:R-:W-:Y:S02]  /*86c0*/  IMAD.MOV R6, RZ, RZ, -R5 ;  /* 0x000000ffff067224 */ /* 0x000fe400078e0a05 */
[----:B------:R-:W-:Y:S01]  /*86d0*/  IMAD.WIDE.U32 R2, R23, UR4, R2 ;  /* 0x0000000417027c25 */ /* 0x000fe2000f8e0002 */
[----:B------:R-:W-:-:S03]  /*86e0*/  ULDC.64 UR4, c[0x0][0x2d0] ;  /* 0x0000b40000047ab9 */ /* 0x000fc60000000a00 */
[----:B------:R-:W-:Y:S01]  /*86f0*/  IMAD R7, R0, R6, R7 ;  /* 0x0000000600077224 */ /* 0x000fe200078e0207 */
[----:B------:R-:W-:Y:S01]  /*8700*/  SHF.R.S32.HI R0, RZ, 0x1f, R5 ;  /* 0x0000001fff007819 */ /* 0x000fe20000011405 */
[----:B------:R-:W-:-:S04]  /*8710*/  IMAD.IADD R3, R3, 0x1, R9 ;  /* 0x0000000103037824 */ /* 0x000fc800078e0209 */
[----:B------:R-:W-:Y:S02]  /*8720*/  IMAD R0, R0, UR4, RZ ;  /* 0x0000000400007c24 */ /* 0x000fe4000f8e02ff */
[----:B------:R-:W-:-:S04]  /*8730*/  IMAD.WIDE.U32 R2, R5, UR4, R2 ;  /* 0x0000000405027c25 */ /* 0x000fc8000f8e0002 */
[----:B------:R-:W-:Y:S01]  /*8740*/  IMAD R5, R5, UR5, R0 ;  /* 0x0000000505057c24 */ /* 0x000fe2000f8e0200 */
[----:B------:R-:W-:Y:S01]  /*8750*/  SHF.R.S32.HI R0, RZ, 0x1f, R7 ;  /* 0x0000001fff007819 */ /* 0x000fe20000011407 */
[----:B------:R-:W-:Y:S02]  /*8760*/  ULDC.64 UR4, c[0x0][0x2c8] ;  /* 0x0000b20000047ab9 */ /* 0x000fe40000000a00 */
[----:B------:R-:W-:Y:S02]  /*8770*/  IMAD.IADD R3, R3, 0x1, R5 ;  /* 0x0000000103037824 */ /* 0x000fe400078e0205 */
[----:B------:R-:W-:Y:S02]  /*8780*/  IMAD R0, R0, UR4, RZ ;  /* 0x0000000400007c24 */ /* 0x000fe4000f8e02ff */
[----:B------:R-:W-:-:S04]  /*8790*/  IMAD.WIDE.U32 R2, R7, UR4, R2 ;  /* 0x0000000407027c25 */ /* 0x000fc8000f8e0002 */
[----:B------:R-:W-:Y:S01]  /*87a0*/  IMAD R5, R7, UR5, R0 ;  /* 0x0000000507057c24 */ /* 0x000fe2000f8e0200 */
[----:B------:R-:W-:Y:S02]  /*87b0*/  ULDC.64 UR4, c[0x0][0x280] ;  /* 0x0000a00000047ab9 */ /* 0x000fe40000000a00 */
[----:B------:R-:W-:Y:S01]  /*87c0*/  LEA R0, P0, R2, UR4, 0x1 ;  /* 0x0000000402007c11 */ /* 0x000fe2000f8008ff */
[----:B------:R-:W-:Y:S01]  /*87d0*/  UMOV UR4, 0xffffffff ;  /* 0xffffffff00047882 */ /* 0x000fe20000000000 */
[----:B------:R-:W-:-:S04]  /*87e0*/  IADD3 R5, R3, R5, RZ ;  /* 0x0000000503057210 */ /* 0x000fc80007ffe0ff */
[----:B------:R-:W-:Y:S01]  /*87f0*/  LEA.HI.X R5, R2, UR5, R5, 0x1, P0 ;  /* 0x0000000502057c11 */ /* 0x000fe200080f0c05 */
[----:B------:R-:W-:Y:S06]  /*8800*/  BRA.DIV UR4, `(.L_x_52) ;  /* 0x0000002a046c7947 */ /* 0x000fec000b800000 */
[----:B------:R-:W0:Y:S01]  /*8810*/  SHFL.IDX PT, R14, R0, RZ, 0x181f ;  /* 0x00181fff000e7589 */ /* 0x000e2200000e0000 */
[----:B------:R-:W-:-:S03]  /*8820*/  IMAD.IADD R4, R34, 0x1, R4 ;  /* 0x0000000122047824 */ /* 0x000fc600078e0204 */
[----:B------:R-:W1:Y:S02]  /*8830*/  SHFL.IDX PT, R2, R5, RZ, 0x181f ;  /* 0x00181fff05027589 */ /* 0x000e6400000e0000 */
[C---:B------:R-:W-:Y:S02]  /*8840*/  ISETP.GE.AND P0, PT, R4.reuse, UR40, PT ;  /* 0x0000002804007c0c */ /* 0x040fe4000bf06270 */
[----:B------:R-:W-:Y:S01]  /*8850*/  SHFL.IDX PT, R6, R5, 0x1, 0x181f ;  /* 0x00381f0005067f89 */ /* 0x000fe200000e0000 */
[----:B------:R-:W-:-:S10]  /*8860*/  IADD3 R7, R4, 0x10, RZ ;  /* 0x0000001004077810 */ /* 0x000fd40007ffe0ff */
[----:B0-----:R-:W-:-:S05]  /*8870*/  @!P0 LEA R14, P1, R37, R14, 0x1 ;  /* 0x0000000e250e8211 */ /* 0x001fca00078208ff */
[----:B-1----:R-:W-:Y:S02]  /*8880*/  @!P0 IMAD.X R3, RZ, RZ, R2, P1 ;  /* 0x000000ffff038224 */ /* 0x002fe400008e0602 */
[----:B------:R-:W-:Y:S02]  /*8890*/  @!P0 IMAD.MOV.U32 R2, RZ, RZ, R14 ;  /* 0x000000ffff028224 */ /* 0x000fe400078e000e */
[----:B------:R-:W0:Y:S04]  /*88a0*/  SHFL.IDX PT, R14, R0, 0x1, 0x181f ;  /* 0x00381f00000e7f89 */ /* 0x000e2800000e0000 */
[----:B------:R-:W-:Y:S04]  /*88b0*/  @!P0 LDGSTS.E.BYPASS.LTC128B.128 [R20+0xc400], desc[UR36][R2.64], !P3 ;  /* 0x0c40000002148fae */ /* 0x000fe8000d901d64 */
[----:B------:R-:W-:Y:S04]  /*88c0*/  @!P0 LDGSTS.E.BYPASS.LTC128B.128 [R20+0x10400], desc[UR36][R2.64+0x80], !P4 ;  /* 0x1040008002148fae */ /* 0x000fe8000e101d64 */
[----:B------:R1:W-:Y:S01]  /*88d0*/  @!P0 LDGSTS.E.BYPASS.LTC128B.128 [R20+0x14400], desc[UR36][R2.64+0x100], !P5 ;  /* 0x1440010002148fae */ /* 0x0003e2000e901d64 */
[----:B------:R-:W-:-:S13]  /*88e0*/  ISETP.GE.AND P0, PT, R7, UR40, PT ;  /* 0x0000002807007c0c */ /* 0x000fda000bf06270 */
[----:B0-----:R-:W-:-:S05]  /*88f0*/  @!P0 LEA R14, P1, R37, R14, 0x1 ;  /* 0x0000000e250e8211 */ /* 0x001fca00078208ff */
[----:B------:R-:W-:Y:S02]  /*8900*/  @!P0 IMAD.X R7, RZ, RZ, R6, P1 ;  /* 0x000000ffff078224 */ /* 0x000fe400008e0606 */
[----:B-1----:R-:W-:Y:S01]  /*8910*/  @!P0 IMAD.MOV.U32 R2, RZ, RZ, R14 ;  /* 0x000000ffff028224 */ /* 0x002fe200078e000e */
[----:B------:R-:W-:Y:S01]  /*8920*/  SHFL.IDX PT, R6, R5, 0x2, 0x181f ;  /* 0x00581f0005067f89 */ /* 0x000fe200000e0000 */
[----:B------:R-:W-:Y:S01]  /*8930*/  @!P0 IMAD.MOV.U32 R3, RZ, RZ, R7 ;  /* 0x000000ffff038224 */ /* 0x000fe200078e0007 */
[----:B------:R-:W-:Y:S02]  /*8940*/  IADD3 R7, R4, 0x20, RZ ;  /* 0x0000002004077810 */ /* 0x000fe40007ffe0ff */
        /* <DEDUP_REMOVED lines=52> */
[----:B------:R0:W1:Y:S01]  /*8c90*/  SHFL.IDX PT, R6, R5, 0x7, 0x181f ;  /* 0x00f81f0005067f89 */ /* 0x00006200000e0000 */
[----:B------:R-:W-:-:S03]  /*8ca0*/  @!P0 IMAD.MOV.U32 R3, RZ, RZ, R7 ;  /* 0x000000ffff038224 */ /* 0x000fc600078e0007 */
[----:B------:R0:W2:Y:S04]  /*8cb0*/  SHFL.IDX PT, R14, R0, 0x7, 0x181f ;  /* 0x00f81f00000e7f89 */ /* 0x0000a800000e0000 */
[----:B------:R0:W-:Y:S04]  /*8cc0*/  @!P0 LDGSTS.E.BYPASS.LTC128B.128 [R20+0xf400], desc[UR36][R2.64], !P3 ;  /* 0x0f40000002148fae */ /* 0x0001e8000d901d64 */
[----:B------:R0:W-:Y:S04]  /*8cd0*/  @!P0 LDGSTS.E.BYPASS.LTC128B.128 [R20+0x13400], desc[UR36][R2.64+0x80], !P4 ;  /* 0x1340008002148fae */ /* 0x0001e8000e101d64 */
[----:B------:R0:W-:Y:S02]  /*8ce0*/  @!P0 LDGSTS.E.BYPASS.LTC128B.128 [R20+0x17400], desc[UR36][R2.64+0x100], !P5 ;  /* 0x1740010002148fae */ /* 0x0001e4000e901d64 */
.L_x_124:
[----:B0-----:R-:W3:Y:S01]  /*8cf0*/  LDL R0, [R1] ;  /* 0x0000000001007983 */ /* 0x001ee20000100800 */
[----:B------:R-:W-:-:S04]  /*8d00*/  IADD3 R4, R4, 0x70, RZ ;  /* 0x0000007004047810 */ /* 0x000fc80007ffe0ff */
[----:B------:R-:W-:-:S13]  /*8d10*/  ISETP.GE.AND P0, PT, R4, UR40, PT ;  /* 0x0000002804007c0c */ /* 0x000fda000bf06270 */
[----:B--2---:R-:W-:-:S05]  /*8d20*/  @!P0 LEA R2, P1, R37, R14, 0x1 ;  /* 0x0000000e25028211 */ /* 0x004fca00078208ff */
[----:B-1----:R-:W-:-:S05]  /*8d30*/  @!P0 IMAD.X R3, RZ, RZ, R6, P1 ;  /* 0x000000ffff038224 */ /* 0x002fca00008e0606 */
[----:B------:R-:W-:Y:S01]  /*8d40*/  @!PT LDS RZ, [RZ] ;  /* 0x00000000fffff984 */ /* 0x000fe20000000800 */
[----:B------:R-:W-:Y:S01]  /*8d50*/  @!PT LDS RZ, [RZ] ;  /* 0x00000000fffff984 */ /* 0x000fe20000000800 */
[----:B------:R-:W-:Y:S01]  /*8d60*/  @!PT LDS RZ, [RZ] ;  /* 0x00000000fffff984 */ /* 0x000fe20000000800 */
[----:B------:R0:W-:Y:S04]  /*8d70*/  @!P0 LDGSTS.E.BYPASS.LTC128B.128 [R20+0xfc00], desc[UR36][R2.64], !P3 ;  /* 0x0fc0000002148fae */ /* 0x0001e8000d901d64 */
[----:B------:R0:W-:Y:S04]  /*8d80*/  @!P0 LDGSTS.E.BYPASS.LTC128B.128 [R20+0x13c00], desc[UR36][R2.64+0x80], !P4 ;  /* 0x13c0008002148fae */ /* 0x0001e8000e101d64 */
[----:B------:R0:W-:Y:S01]  /*8d90*/  @!P0 LDGSTS.E.BYPASS.LTC128B.128 [R20+0x17c00], desc[UR36][R2.64+0x100], !P5 ;  /* 0x17c0010002148fae */ /* 0x0001e2000e901d64 */
[----:B------:R-:W-:Y:S01]  /*8da0*/  NOP ;  /* 0x0000000000007918 */ /* 0x000fe20000000000 */
[----:B------:R-:W-:Y:S02]  /*8db0*/  SYNCS.ARRIVE.TRANS64.RED.A0T1 RZ, [UR39+0x2a800], RZ ;  /* 0x02a800ffffff79a7 */ /* 0x000fe40008200427 */
[----:B------:R-:W-:Y:S01]  /*8dc0*/  ARRIVES.LDGSTSBAR.64.TRANSCNT [UR39+0x2a800] ;  /* 0x02a80000ff0079b0 */ /* 0x000fe20008000aa7 */
[----:B---3--:R-:W-:-:S04]  /*8dd0*/  LOP3.LUT R0, R0, 0x1, RZ, 0xc, !PT ;  /* 0x0000000100007812 */ /* 0x008fc800078e0cff */
[----:B------:R-:W-:Y:S01]  /*8de0*/  SHF.L.U32 R0, R0, 0x1f, RZ ;  /* 0x0000001f00007819 */ /* 0x000fe200000006ff */
[----:B------:R-:W-:Y:S01]  /*8df0*/  NOP ;  /* 0x0000000000007918 */ /* 0x000fe20000000000 */
[----:B------:R-:W-:Y:S01]  /*8e00*/  SYNCS.ARRIVE.TRANS64.A1T0 RZ, [UR39+0x2a800], RZ ;  /* 0x02a800ffffff79a7 */ /* 0x000fe20008100027 */
[----:B------:R-:W-:Y:S01]  /*8e10*/  BSSY B0, `(.L_x_53) ;  /* 0x0000003000007945 */ /* 0x000fe20003800000 */
[----:B------:R-:W1:Y:S03]  /*8e20*/  SYNCS.PHASECHK.TRANS64.TRYWAIT P0, [UR39+0x2a820], R0 ;  /* 0x02a82000ff0075a7 */ /* 0x000e660008000167 */
[----:B01----:R-:W-:Y:S05]  /*8e30*/  @!P0 BRA `(.L_x_54) ;  /* 0x0000002c00788947 */ /* 0x003fea0003800000 */
.L_x_125:
[----:B------:R-:W-:Y:S05]  /*8e40*/  BSYNC B0 ;  /* 0x0000000000007941 */ /* 0x000fea0003800000 */
.L_x_53:
[----:B------:R-:W-:Y:S01]  /*8e50*/  UISETP.GE.AND UP0, UPT, UR38, 0x61, UPT ;  /* 0x000000612600788c */ /* 0x000fe2000bf06270 */
[----:B------:R-:W-:-:S05]  /*8e60*/  IMAD.U32 R20, RZ, RZ, UR43 ;  /* 0x0000002bff147e24 */ /* 0x000fca000f8e00ff */
[----:B------:R-:W-:-:S13]  /*8e70*/  PLOP3.LUT P0, PT, PT, PT, UP0, 0x40, 0x0 ;  /* 0x000000000000781c */ /* 0x000fda0003f0e808 */
[----:B------:R-:W-:Y:S05]  /*8e80*/  @P0 BRA `(.L_x_55) ;  /* 0x0000000c00b80947 */ /* 0x000fea0003800000 */
[----:B------:R-:W-:Y:S01]  /*8e90*/  BSSY B0, `(.L_x_55) ;  /* 0x00000ed000007945 */ /* 0x000fe20003800000 */
[----:B------:R-:W-:Y:S01]  /*8ea0*/  IMAD.MOV.U32 R21, RZ, RZ, R25 ;  /* 0x000000ffff157224 */ /* 0x000fe200078e0019 */
[----:B------:R-:W-:Y:S01]  /*8eb0*/  MOV R7, R22 ;  /* 0x0000001600077202 */ /* 0x000fe20000000f00 */
[----:B------:R-:W-:Y:S02]  /*8ec0*/  IMAD.U32 R6, RZ, RZ, UR41 ;  /* 0x00000029ff067e24 */ /* 0x000fe4000f8e00ff */
[----:B------:R-:W-:-:S07]  /*8ed0*/  IMAD.U32 R28, RZ, RZ, UR43 ;  /* 0x0000002bff1c7e24 */ /* 0x000fce000f8e00ff */
.L_x_68:
[----:B0-----:R-:W0:Y:S01]  /*8ee0*/  LDC R0, c[0x0][0x430] ;  /* 0x00010c00ff007b82 */ /* 0x001e220000000800 */
[----:B------:R-:W-:Y:S01]  /*8ef0*/  ISETP.GT.U32.AND P0, PT, R26, 0x5f, PT ;  /* 0x0000005f1a00780c */ /* 0x000fe20003f04070 */
[----:B------:R-:W-:Y:S01]  /*8f00*/  IMAD R3, R6, 0x60, R31 ;  /* 0x0000006006037824 */ /* 0x000fe200078e021f */
[----:B------:R-:W-:Y:S01]  /*8f10*/  LOP3.LUT P2, RZ, R16, 0x20, RZ, 0xc0, !PT ;  /* 0x0000002010ff7812 */ /* 0x000fe2000784c0ff */
[----:B------:R-:W-:Y:S02]  /*8f20*/  ULDC UR4, c[0x0][0x430] ;  /* 0x00010c0000047ab9 */ /* 0x000fe40000000800 */
[----:B------:R-:W-:-:S05]  /*8f30*/  IMAD.IADD R10, R26, 0x1, R3 ;  /* 0x000000011a0a7824 */ /* 0x000fca00078e0203 */
[----:B------:R-:W-:-:S03]  /*8f40*/  MOV R11, R10 ;  /* 0x0000000a000b7202 */ /* 0x000fc60000000f00 */
[----:B------:R-:W1:Y:S01]  /*8f50*/  @!P0 LDC.64 R8, c[0x0][0x428] ;  /* 0x00010a00ff088b82 */ /* 0x000e620000000a00 */
[----:B0-----:R-:W-:-:S13]  /*8f60*/  ISETP.NE.AND P1, PT, R0, 0x1, PT ;  /* 0x000000010000780c */ /* 0x001fda0003f25270 */
[----:B------:R-:W0:Y:S08]  /*8f70*/  @P1 LDC R5, c[0x0][0x434] ;  /* 0x00010d00ff051b82 */ /* 0x000e300000000800 */
[----:B------:R-:W2:Y:S01]  /*8f80*/  @P1 LDC R3, c[0x0][0x438] ;  /* 0x00010e00ff031b82 */ /* 0x000ea20000000800 */
[----:B0-----:R-:W-:-:S07]  /*8f90*/  @P1 IMAD.HI.U32 R0, R10, R5, RZ ;  /* 0x000000050a001227 */ /* 0x001fce00078e00ff */
[----:B------:R-:W0:Y:S01]  /*8fa0*/  @!P0 LDC.64 R4, c[0x0][0x418] ;  /* 0x00010600ff048b82 */ /* 0x000e220000000a00 */
[----:B--2---:R-:W-:Y:S01]  /*8fb0*/  @P1 SHF.R.U32.HI R11, RZ, R3, R0 ;  /* 0x00000003ff0b1219 */ /* 0x004fe20000011600 */
[----:B-1----:R-:W-:-:S03]  /*8fc0*/  @!P0 IMAD R0, R32, R8, RZ ;  /* 0x0000000820008224 */ /* 0x002fc600078e02ff */
[--C-:B------:R-:W-:Y:S01]  /*8fd0*/  @!P0 SHF.R.S32.HI R3, RZ, 0x1f, R11.reuse ;  /* 0x0000001fff038819 */ /* 0x100fe2000001140b */
[----:B------:R-:W-:Y:S02]  /*8fe0*/  @!P0 IMAD.MOV.U32 R2, RZ, RZ, R11 ;  /* 0x000000ffff028224 */ /* 0x000fe400078e000b */
[C---:B------:R-:W-:Y:S02]  /*8ff0*/  @!P0 IMAD R9, R30.reuse, R9, R0 ;  /* 0x000000091e098224 */ /* 0x040fe400078e0200 */
[----:B------:R-:W-:-:S04]  /*9000*/  @!P0 IMAD.WIDE.U32 R2, R30, R8, R2 ;  /* 0x000000081e028225 */ /* 0x000fc800078e0002 */
[----:B------:R-:W-:Y:S01]  /*9010*/  @!P0 IMAD.IADD R0, R9, 0x1, R3 ;  /* 0x0000000109008824 */ /* 0x000fe200078e0203 */
[----:B0-----:R-:W-:-:S04]  /*9020*/  @!P0 LEA R4, P1, R2, R4, 0x2 ;  /* 0x0000000402048211 */ /* 0x001fc800078210ff */
[----:B------:R-:W-:Y:S01]  /*9030*/  @!P0 LEA.HI.X R5, R2, R5, R0, 0x2, P1 ;  /* 0x0000000502058211 */ /* 0x000fe200008f1400 */
[----:B------:R-:W-:Y:S01]  /*9040*/  IMAD.MOV.U32 R0, RZ, RZ, RZ ;  /* 0x000000ffff007224 */ /* 0x000fe200078e00ff */
[----:B------:R-:W-:Y:S01]  /*9050*/  IADD3 R22, R7, 0x1, RZ ;  /* 0x0000000107167810 */ /* 0x000fe20007ffe0ff */
[----:B------:R-:W-:-:S04]  /*9060*/  IMAD.MOV R3, RZ, RZ, -R11 ;  /* 0x000000ffff037224 */ /* 0x000fc800078e0a0b */
[----:B------:R0:W5:Y:S01]  /*9070*/  @!P0 LDG.E R0, desc[UR36][R4.64] ;  /* 0x0000002404008981 */ /* 0x000162000c1e1900 */
[----:B------:R-:W-:Y:S01]  /*9080*/  ISETP.NE.AND P0, PT, R22, 0x2, PT ;  /* 0x000000021600780c */ /* 0x000fe20003f05270 */
[----:B------:R-:W-:-:S03]  /*9090*/  IMAD.MOV.U32 R20, RZ, RZ, R6 ;  /* 0x000000ffff147224 */ /* 0x000fc600078e0006 */
[----:B------:R-:W-:Y:S02]  /*90a0*/  SEL R2, RZ, 0x1, P0 ;  /* 0x00000001ff027807 */ /* 0x000fe40000000000 */
[----:B------:R-:W-:Y:S02]  /*90b0*/  SEL R22, R22, RZ, P0 ;  /* 0x000000ff16167207 */ /* 0x000fe40000000000 */
[----:B------:R-:W-:Y:S01]  /*90c0*/  LOP3.LUT R25, R21, R2, RZ, 0x3c, !PT ;  /* 0x0000000215197212 */ /* 0x000fe200078e3cff */
[----:B0-----:R-:W-:Y:S01]  /*90d0*/  IMAD R4, R3, UR4, R10 ;  /* 0x0000000403047c24 */ /* 0x001fe2000f8e020a */
[----:B------:R-:W-:Y:S06]  /*90e0*/  @!P2 BRA `(.L_x_56) ;  /* 0x000000000004a947 */ /* 0x000fec0003800000 */
[----:B------:R-:W-:Y:S01]  /*90f0*/  BPT.TRAP 0x1 ;  /* 0x000000040000795c */ /* 0x000fe20000300000 */
.L_x_56:
[----:B------:R-:W-:Y:S01]  /*9100*/  LEA R6, R22, UR39, 0x3 ;  /* 0x0000002716067c11 */ /* 0x000fe2000f8e18ff */
[----:B------:R-:W-:Y:S01]  /*9110*/  BSSY B1, `(.L_x_57) ;  /* 0x0000004000017945 */ /* 0x000fe20003800000 */
[----:B------:R-:W-:-:S04]  /*9120*/  SHF.L.U32 R3, R25, 0x1f, RZ ;  /* 0x0000001f19037819 */ /* 0x000fc800000006ff */
[----:B------:R-:W0:Y:S02]  /*9130*/  SYNCS.PHASECHK.TRANS64.TRYWAIT P0, [R6+URZ+0x2a840], R3 ;  /* 0x02a84003060075a7 */ /* 0x000e24000800017f */
[----:B0-----:R-:W-:Y:S05]  /*9140*/  @!P0 BRA `(.L_x_58) ;  /* 0x0000002800cc8947 */ /* 0x001fea0003800000 */
.L_x_126:
[----:B------:R-:W-:Y:S05]  /*9150*/  BSYNC B1 ;  /* 0x0000000000017941 */ /* 0x000fea0003800000 */
.L_x_57:
[----:B------:R-:W-:Y:S01]  /*9160*/  SHF.R.S32.HI R23, RZ, 0x1f, R4 ;  /* 0x0000001fff177819 */ /* 0x000fe20000011404 */
[----:B------:R-:W-:Y:S01]  /*9170*/  ULDC.64 UR4, c[0x0][0x300] ;  /* 0x0000c00000047ab9 */ /* 0x000fe20000000a00 */
[----:B-----5:R-:W-:Y:S01]  /*9180*/  SHF.R.S32.HI R24, RZ, 0x1f, R0 ;  /* 0x0000001fff187819 */ /* 0x020fe20000011400 */
[----:B------:R-:W-:Y:S01]  /*9190*/  IMAD R9, R22, 0x4800, R27 ;  /* 0x0000480016097824 */ /* 0x000fe200078e021b */
[C---:B------:R-:W-:Y:S01]  /*91a0*/  LOP3.LUT P3, RZ, R16.reuse, 0x10, RZ, 0xc0, !PT ;  /* 0x0000001010ff7812 */ /* 0x040fe2000786c0ff */
[----:B0-----:R-:W-:Y:S01]  /*91b0*/  IMAD R3, R23, UR4, RZ ;  /* 0x0000000417037c24 */ /* 0x001fe2000f8e02ff */
[C---:B------:R-:W-:Y:S02]  /*91c0*/  LOP3.LUT P2, RZ, R16.reuse, 0x8, RZ, 0xc0, !PT ;  /* 0x0000000810ff7812 */ /* 0x040fe4000784c0ff */
[----:B------:R-:W-:Y:S01]  /*91d0*/  LOP3.LUT P1, RZ, R16, 0x4, RZ, 0xc0, !PT ;  /* 0x0000000410ff7812 */ /* 0x000fe2000782c0ff */
[C---:B------:R-:W-:Y:S02]  /*91e0*/  IMAD R5, R4.reuse, UR5, R3 ;  /* 0x0000000504057c24 */ /* 0x040fe4000f8e0203 */
[----:B------:R-:W-:Y:S01]  /*91f0*/  IMAD.WIDE.U32 R2, R4, UR4, RZ ;  /* 0x0000000404027c25 */ /* 0x000fe2000f8e00ff */
        /* <DEDUP_REMOVED lines=8> */
[C---:B------:R-:W-:Y:S02]  /*9280*/  IMAD R5, R19.reuse, UR5, R8 ;  /* 0x0000000513057c24 */ /* 0x040fe4000f8e0208 */
[----:B------:R-:W-:Y:S01]  /*9290*/  IMAD.WIDE.U32 R2, R19, UR4, R2 ;  /* 0x0000000413027c25 */ /* 0x000fe2000f8e0002 */
[----:B------:R-:W-:-:S03]  /*92a0*/  ULDC.64 UR4, c[0x0][0x2e8] ;  /* 0x0000ba0000047ab9 */ /* 0x000fc60000000a00 */
[----:B------:R-:W-:Y:S01]  /*92b0*/  IMAD.IADD R3, R5, 0x1, R3 ;  /* 0x0000000105037824 */ /* 0x000fe200078e0203 */
[----:B------:R-:W-:Y:S01]  /*92c0*/  LEA R8, P0, R2, UR4, 0x1 ;  /* 0x0000000402087c11 */ /* 0x000fe2000f8008ff */
[----:B------:R-:W-:-:S03]  /*92d0*/  UMOV UR4, 0xffffffff ;  /* 0xffffffff00047882 */ /* 0x000fc60000000000 */
[----:B------:R-:W-:Y:S01]  /*92e0*/  LEA.HI.X R10, R2, UR5, R3, 0x1, P0 ;  /* 0x00000005020a7c11 */ /* 0x000fe200080f0c03 */
[----:B------:R-:W-:Y:S08]  /*92f0*/  BRA.DIV UR4, `(.L_x_59) ;  /* 0x0000002a04747947 */ /* 0x000ff0000b800000 */
[----:B------:R-:W0:Y:S01]  /*9300*/  SHFL.IDX PT, R14, R8, RZ, 0x181f ;  /* 0x00181fff080e7589 */ /* 0x000e2200000e0000 */
[----:B------:R-:W-:Y:S01]  /*9310*/  IMAD.SHL.U32 R5, R37, 0x2, RZ ;  /* 0x0000000225057824 */ /* 0x000fe200078e00ff */
[----:B------:R-:W-:Y:S02]  /*9320*/  LEA R9, R9, UR39, 0x1 ;  /* 0x0000002709097c11 */ /* 0x000fe4000f8e08ff */
[----:B------:R-:W1:Y:S04]  /*9330*/  SHFL.IDX PT, R3, R10, RZ, 0x181f ;  /* 0x00181fff0a037589 */ /* 0x000e6800000e0000 */
[----:B------:R-:W-:Y:S01]  /*9340*/  SHFL.IDX PT, R35, R10, 0x2, 0x181f ;  /* 0x00581f000a237f89 */ /* 0x000fe200000e0000 */
[----:B0-----:R-:W-:-:S03]  /*9350*/  IADD3 R2, P0, R14, R5, RZ ;  /* 0x000000050e027210 */ /* 0x001fc60007f1e0ff */
[----:B------:R-:W0:Y:S02]  /*9360*/  SHFL.IDX PT, R14, R8, 0x1, 0x181f ;  /* 0x00381f00080e7f89 */ /* 0x000e2400000e0000 */
[----:B-1----:R-:W-:-:S05]  /*9370*/  IMAD.X R3, RZ, RZ, R3, P0 ;  /* 0x000000ffff037224 */ /* 0x002fca00000e0603 */
[----:B------:R-:W-:Y:S04]  /*9380*/  LDGSTS.E.BYPASS.LTC128B.128 [R9+0x18400], desc[UR36][R2.64], !P3 ;  /* 0x1840000002097fae */ /* 0x000fe8000d901d64 */
[----:B------:R-:W-:Y:S04]  /*9390*/  LDGSTS.E.BYPASS.LTC128B.128 [R9+0x1b400], desc[UR36][R2.64+0x80], !P2 ;  /* 0x1b40008002097fae */ /* 0x000fe8000d101d64 */
[----:B------:R1:W-:Y:S04]  /*93a0*/  LDGSTS.E.BYPASS.LTC128B.128 [R9+0x1e400], desc[UR36][R2.64+0x100], !P1 ;  /* 0x1e40010002097fae */ /* 0x0003e8000c901d64 */
[----:B-1----:R-:W1:Y:S01]  /*93b0*/  SHFL.IDX PT, R3, R10, 0x1, 0x181f ;  /* 0x00381f000a037f89 */ /* 0x002e6200000e0000 */
[----:B0-----:R-:W-:-:S03]  /*93c0*/  IADD3 R2, P0, R14, R5, RZ ;  /* 0x000000050e027210 */ /* 0x001fc60007f1e0ff */
[----:B------:R-:W0:Y:S01]  /*93d0*/  SHFL.IDX PT, R14, R8, 0x2, 0x181f ;  /* 0x00581f00080e7f89 */ /* 0x000e2200000e0000 */
[----:B-1----:R-:W-:-:S05]  /*93e0*/  IADD3.X R3, RZ, R3, RZ, P0, !PT ;  /* 0x00000003ff037210 */ /* 0x002fca00007fe4ff */
[----:B------:R-:W-:Y:S04]  /*93f0*/  LDGSTS.E.BYPASS.LTC128B.128 [R9+0x18c00], desc[UR36][R2.64], !P3 ;  /* 0x18c0000002097fae */ /* 0x000fe8000d901d64 */
[----:B------:R-:W-:Y:S04]  /*9400*/  LDGSTS.E.BYPASS.LTC128B.128 [R9+0x1bc00], desc[UR36][R2.64+0x80], !P2 ;  /* 0x1bc0008002097fae */ /* 0x000fe8000d101d64 */
[----:B------:R0:W-:Y:S02]  /*9410*/  LDGSTS.E.BYPASS.LTC128B.128 [R9+0x1ec00], desc[UR36][R2.64+0x100], !P1 ;  /* 0x1ec0010002097fae */ /* 0x0001e4000c901d64 */
[----:B0-----:R-:W-:-:S02]  /*9420*/  IADD3 R2, P0, R14, R5, RZ ;  /* 0x000000050e027210 */ /* 0x001fc40007f1e0ff */
[----:B------:R-:W0:Y:S03]  /*9430*/  SHFL.IDX PT, R14, R8, 0x3, 0x181f ;  /* 0x00781f00080e7f89 */ /* 0x000e2600000e0000 */
[----:B------:R-:W-:Y:S02]  /*9440*/  IMAD.X R3, RZ, RZ, R35, P0 ;  /* 0x000000ffff037224 */ /* 0x000fe400000e0623 */
[----:B------:R-:W1:Y:S04]  /*9450*/  SHFL.IDX PT, R35, R10, 0x3, 0x181f ;  /* 0x00781f000a237f89 */ /* 0x000e6800000e0000 */
[----:B------:R-:W-:Y:S04]  /*9460*/  LDGSTS.E.BYPASS.LTC128B.128 [R9+0x19400], desc[UR36][R2.64], !P3 ;  /* 0x1940000002097fae */ /* 0x000fe8000d901d64 */
[----:B------:R-:W-:Y:S04]  /*9470*/  LDGSTS.E.BYPASS.LTC128B.128 [R9+0x1c400], desc[UR36][R2.64+0x80], !P2 ;  /* 0x1c40008002097fae */ /* 0x000fe8000d101d64 */
[----:B------:R0:W-:Y:S02]  /*9480*/  LDGSTS.E.BYPASS.LTC128B.128 [R9+0x1f400], desc[UR36][R2.64+0x100], !P1 ;  /* 0x1f40010002097fae */ /* 0x0001e4000c901d64 */
[----:B0-----:R-:W-:-:S02]  /*9490*/  IADD3 R2, P0, R14, R5, RZ ;  /* 0x000000050e027210 */ /* 0x001fc40007f1e0ff */
[----:B------:R-:W0:Y:S03]  /*94a0*/  SHFL.IDX PT, R14, R8, 0x4, 0x181f ;  /* 0x00981f00080e7f89 */ /* 0x000e2600000e0000 */
[----:B-1----:R-:W-:Y:S02]  /*94b0*/  IMAD.X R3, RZ, RZ, R35, P0 ;  /* 0x000000ffff037224 */ /* 0x002fe400000e0623 */
[----:B------:R-:W1:Y:S04]  /*94c0*/  SHFL.IDX PT, R35, R10, 0x4, 0x181f ;  /* 0x00981f000a237f89 */ /* 0x000e6800000e0000 */
[----:B------:R-:W-:Y:S04]  /*94d0*/  LDGSTS.E.BYPASS.LTC128B.128 [R9+0x19c00], desc[UR36][R2.64], !P3 ;  /* 0x19c0000002097fae */ /* 0x000fe8000d901d64 */
[----:B------:R-:W-:Y:S04]  /*94e0*/  LDGSTS.E.BYPASS.LTC128B.128 [R9+0x1cc00], desc[UR36][R2.64+0x80], !P2 ;  /* 0x1cc0008002097fae */ /* 0x000fe8000d101d64 */
[----:B------:R0:W-:Y:S02]  /*94f0*/  LDGSTS.E.BYPASS.LTC128B.128 [R9+0x1fc00], desc[UR36][R2.64+0x100], !P1 ;  /* 0x1fc0010002097fae */ /* 0x0001e4000c901d64 */
[----:B0-----:R-:W-:-:S02]  /*9500*/  IADD3 R2, P0, R14, R5, RZ ;  /* 0x000000050e027210 */ /* 0x001fc40007f1e0ff */
[----:B------:R0:W2:Y:S03]  /*9510*/  SHFL.IDX PT, R14, R8, 0x5, 0x181f ;  /* 0x00b81f00080e7f89 */ /* 0x0000a600000e0000 */
[----:B-1----:R-:W-:Y:S02]  /*9520*/  IMAD.X R3, RZ, RZ, R35, P0 ;  /* 0x000000ffff037224 */ /* 0x002fe400000e0623 */
[----:B------:R0:W1:Y:S04]  /*9530*/  SHFL.IDX PT, R35, R10, 0x5, 0x181f ;  /* 0x00b81f000a237f89 */ /* 0x00006800000e0000 */
[----:B------:R0:W-:Y:S04]  /*9540*/  LDGSTS.E.BYPASS.LTC128B.128 [R9+0x1a400], desc[UR36][R2.64], !P3 ;  /* 0x1a40000002097fae */ /* 0x0001e8000d901d64 */
[----:B------:R0:W-:Y:S04]  /*9550*/  LDGSTS.E.BYPASS.LTC128B.128 [R9+0x1d400], desc[UR36][R2.64+0x80], !P2 ;  /* 0x1d40008002097fae */ /* 0x0001e8000d101d64 */
[----:B------:R0:W-:Y:S02]  /*9560*/  LDGSTS.E.BYPASS.LTC128B.128 [R9+0x20400], desc[UR36][R2.64+0x100], !P1 ;  /* 0x2040010002097fae */ /* 0x0001e4000c901d64 */
.L_x_140:
[----:B0-2---:R-:W-:-:S04]  /*9570*/  IADD3 R2, P0, R14, R5, RZ ;  /* 0x000000050e027210 */ /* 0x005fc80007f1e0ff */
[----:B-1----:R-:W-:Y:S02]  /*9580*/  IADD3.X R3, RZ, R35, RZ, P0, !PT ;  /* 0x00000023ff037210 */ /* 0x002fe400007fe4ff */
[----:B------:R-:W-:-:S03]  /*9590*/  PLOP3.LUT P0, PT, PT, PT, PT, 0x80, 0x0 ;  /* 0x000000000000781c */ /* 0x000fc60003f0f070 */
[----:B------:R-:W-:Y:S01]  /*95a0*/  @!PT LDS RZ, [RZ] ;  /* 0x00000000fffff984 */ /* 0x000fe20000000800 */
[----:B------:R-:W-:Y:S01]  /*95b0*/  @!PT LDS RZ, [RZ] ;  /* 0x00000000fffff984 */ /* 0x000fe20000000800 */
[----:B------:R-:W-:Y:S01]  /*95c0*/  @!PT LDS RZ, [RZ] ;  /* 0x00000000fffff984 */ /* 0x000fe20000000800 */
[----:B------:R0:W-:Y:S04]  /*95d0*/  LDGSTS.E.BYPASS.LTC128B.128 [R9+0x1ac00], desc[UR36][R2.64], !P3 ;  /* 0x1ac0000002097fae */ /* 0x0001e8000d901d64 */
[----:B------:R0:W-:Y:S04]  /*95e0*/  LDGSTS.E.BYPASS.LTC128B.128 [R9+0x1dc00], desc[UR36][R2.64+0x80], !P2 ;  /* 0x1dc0008002097fae */ /* 0x0001e8000d101d64 */
[----:B------:R0:W-:Y:S01]  /*95f0*/  LDGSTS.E.BYPASS.LTC128B.128 [R9+0x20c00], desc[UR36][R2.64+0x100], !P1 ;  /* 0x20c0010002097fae */ /* 0x0001e2000c901d64 */
[----:B------:R-:W-:Y:S01]  /*9600*/  NOP ;  /* 0x0000000000007918 */ /* 0x000fe20000000000 */
.L_x_60:
        /* <DEDUP_REMOVED lines=10> */
.L_x_61:
[----:B------:R1:W-:Y:S01]  /*96b0*/  SYNCS.ARRIVE.TRANS64.A1T0 RZ, [R6+URZ+0x2a830], RZ ;  /* 0x02a830ff06ff79a7 */ /* 0x0003e2000810003f */
[----:B------:R-:W-:Y:S05]  /*96c0*/  @!P2 BRA `(.L_x_62) ;  /* 0x000000000004a947 */ /* 0x000fea0003800000 */
[----:B------:R-:W-:Y:S01]  /*96d0*/  BPT.TRAP 0x1 ;  /* 0x000000040000795c */ /* 0x000fe20000300000 */
.L_x_62:
[----:B0-----:R-:W-:Y:S01]  /*96e0*/  SHF.L.U32 R9, R21, 0x1f, RZ ;  /* 0x0000001f15097819 */ /* 0x001fe200000006ff */
[----:B------:R-:W-:Y:S01]  /*96f0*/  IMAD.MOV.U32 R3, RZ, RZ, -0x60 ;  /* 0xffffffa0ff037424 */ /* 0x000fe200078e00ff */
[----:B-1----:R-:W-:Y:S01]  /*9700*/  LEA R6, R7, UR39, 0x3 ;  /* 0x0000002707067c11 */ /* 0x002fe2000f8e18ff */
[----:B------:R-:W-:Y:S02]  /*9710*/  BSSY B1, `(.L_x_63) ;  /* 0x0000004000017945 */ /* 0x000fe40003800000 */
[----:B------:R-:W-:Y:S01]  /*9720*/  IMAD R3, R28, R3, UR38 ;  /* 0x000000261c037e24 */ /* 0x000fe2000f8e0203 */
[----:B------:R-:W0:Y:S02]  /*9730*/  SYNCS.PHASECHK.TRANS64.TRYWAIT P0, [R6+URZ+0x2a860], R9 ;  /* 0x02a86009060075a7 */ /* 0x000e24000800017f */
[----:B0-----:R-:W-:Y:S05]  /*9740*/  @!P0 BRA `(.L_x_64) ;  /* 0x0000002c00188947 */ /* 0x001fea0003800000 */
.L_x_141:
[----:B------:R-:W-:Y:S05]  /*9750*/  BSYNC B1 ;  /* 0x0000000000017941 */ /* 0x000fea0003800000 */
.L_x_63:
[----:B------:R-:W-:Y:S01]  /*9760*/  UMOV UR4, 0xffffffff ;  /* 0xffffffff00047882 */ /* 0x000fe20000000000 */
[C---:B------:R-:W-:Y:S01]  /*9770*/  LOP3.LUT P2, RZ, R16.reuse, 0x2, RZ, 0xc0, !PT ;  /* 0x0000000210ff7812 */ /* 0x040fe2000784c0ff */
[----:B------:R-:W-:Y:S01]  /*9780*/  IMAD R7, R7, 0x3000, R27 ;  /* 0x0000300007077824 */ /* 0x000fe200078e021b */
[----:B------:R-:W-:Y:S01]  /*9790*/  LOP3.LUT P1, RZ, R16, 0x1, RZ, 0xc0, !PT ;  /* 0x0000000110ff7812 */ /* 0x000fe2000782c0ff */
[----:B------:R-:W-:Y:S01]  /*97a0*/  IMAD.IADD R8, R3, 0x1, -R34 ;  /* 0x0000000103087824 */ /* 0x000fe200078e0a22 */
[----:B------:R-:W-:Y:S11]  /*97b0*/  BRA.DIV UR4, `(.L_x_65) ;  /* 0x0000002e04107947 */ /* 0x000ff6000b800000 */
[----:B------:R-:W1:Y:S01]  /*97c0*/  SHFL.IDX PT, R14, R17, RZ, 0x181f ;  /* 0x00181fff110e7589 */ /* 0x000e6200000e0000 */
[----:B------:R-:W-:-:S03]  /*97d0*/  LEA R7, R7, UR39, 0x1 ;  /* 0x0000002707077c11 */ /* 0x000fc6000f8e08ff */
[----:B------:R-:W2:Y:S01]  /*97e0*/  SHFL.IDX PT, R3, R18, RZ, 0x181f ;  /* 0x00181fff12037589 */ /* 0x000ea200000e0000 */
[----:B-1----:R-:W-:-:S03]  /*97f0*/  IADD3 R2, P0, R14, R5, RZ ;  /* 0x000000050e027210 */ /* 0x002fc60007f1e0ff */
[----:B------:R-:W1:Y:S02]  /*9800*/  SHFL.IDX PT, R14, R17, 0x1, 0x181f ;  /* 0x00381f00110e7f89 */ /* 0x000e6400000e0000 */
[----:B--2---:R-:W-:Y:S01]  /*9810*/  IMAD.X R3, RZ, RZ, R3, P0 ;  /* 0x000000ffff037224 */ /* 0x004fe200000e0603 */
[----:B------:R-:W-:-:S13]  /*9820*/  ISETP.LT.OR P0, PT, R8, 0x1, P2 ;  /* 0x000000010800780c */ /* 0x000fda0001701670 */
[----:B------:R-:W-:Y:S01]  /*9830*/  LDGSTS.E.BYPASS.LTC128B.128 [R7+0x400], desc[UR36][R2.64], !P0 ;  /* 0x0040000002077fae */ /* 0x000fe2000c101d64 */
[----:B------:R-:W-:-:S13]  /*9840*/  ISETP.LT.OR P0, PT, R8, 0x1, P1 ;  /* 0x000000010800780c */ /* 0x000fda0000f01670 */
[----:B------:R2:W-:Y:S04]  /*9850*/  LDGSTS.E.BYPASS.LTC128B.128 [R7+0x3400], desc[UR36][R2.64+0x80], !P0 ;  /* 0x0340008002077fae */ /* 0x0005e8000c101d64 */
[----:B--2---:R-:W2:Y:S01]  /*9860*/  SHFL.IDX PT, R3, R18, 0x1, 0x181f ;  /* 0x00381f0012037f89 */ /* 0x004ea200000e0000 */
[----:B-1----:R-:W-:-:S03]  /*9870*/  IADD3 R2, P0, R14, R5, RZ ;  /* 0x000000050e027210 */ /* 0x002fc60007f1e0ff */
[----:B------:R-:W1:Y:S01]  /*9880*/  SHFL.IDX PT, R14, R17, 0x2, 0x181f ;  /* 0x00581f00110e7f89 */ /* 0x000e6200000e0000 */
[----:B--2---:R-:W-:Y:S02]  /*9890*/  IADD3.X R3, RZ, R3, RZ, P0, !PT ;  /* 0x00000003ff037210 */ /* 0x004fe400007fe4ff */
[----:B------:R-:W-:-:S13]  /*98a0*/  ISETP.LT.OR P0, PT, R8, 0x11, P2 ;  /* 0x000000110800780c */ /* 0x000fda0001701670 */
[----:B------:R-:W-:Y:S01]  /*98b0*/  LDGSTS.E.BYPASS.LTC128B.128 [R7+0xc00], desc[UR36][R2.64], !P0 ;  /* 0x00c0000002077fae */ /* 0x000fe2000c101d64 */
[----:B------:R-:W-:-:S13]  /*98c0*/  ISETP.LT.OR P0, PT, R8, 0x11, P1 ;  /* 0x000000110800780c */ /* 0x000fda0000f01670 */
[----:B------:R2:W-:Y:S04]  /*98d0*/  LDGSTS.E.BYPASS.LTC128B.128 [R7+0x3c00], desc[UR36][R2.64+0x80], !P0 ;  /* 0x03c0008002077fae */ /* 0x0005e8000c101d64 */
[----:B--2---:R-:W2:Y:S01]  /*98e0*/  SHFL.IDX PT, R3, R18, 0x2, 0x181f ;  /* 0x00581f0012037f89 */ /* 0x004ea200000e0000 */
        /* <DEDUP_REMOVED lines=17> */
[----:B------:R-:W1:Y:S04]  /*9a00*/  SHFL.IDX PT, R18, R18, 0x5, 0x181f ;  /* 0x00b81f0012127f89 */ /* 0x000e6800000e0000 */
[----:B------:R3:W4:Y:S01]  /*9a10*/  SHFL.IDX PT, R14, R17, 0x5, 0x181f ;  /* 0x00b81f00110e7f89 */ /* 0x00072200000e0000 */
[----:B--2---:R-:W-:Y:S01]  /*9a20*/  IMAD.X R3, RZ, RZ, R3, P0 ;  /* 0x000000ffff037224 */ /* 0x004fe200000e0603 */
[----:B------:R-:W-:-:S13]  /*9a30*/  ISETP.LT.OR P0, PT, R8, 0x41, P2 ;  /* 0x000000410800780c */ /* 0x000fda0001701670 */
[----:B------:R3:W-:Y:S01]  /*9a40*/  LDGSTS.E.BYPASS.LTC128B.128 [R7+0x2400], desc[UR36][R2.64], !P0 ;  /* 0x0240000002077fae */ /* 0x0007e2000c101d64 */
[----:B------:R-:W-:-:S13]  /*9a50*/  ISETP.LT.OR P0, PT, R8, 0x41, P1 ;  /* 0x000000410800780c */ /* 0x000fda0000f01670 */
[----:B-1--4-:R3:W-:Y:S02]  /*9a60*/  LDGSTS.E.BYPASS.LTC128B.128 [R7+0x5400], desc[UR36][R2.64+0x80], !P0 ;  /* 0x0540008002077fae */ /* 0x0127e4000c101d64 */
.L_x_155:
[----:B0--3--:R-:W-:Y:S01]  /*9a70*/  IADD3 R2, P0, R14, R5, RZ ;  /* 0x000000050e027210 */ /* 0x009fe20007f1e0ff */
[----:B------:R-:W-:Y:S02]  /*9a80*/  ULDC.64 UR4, c[0x0][0x328] ;  /* 0x0000ca0000047ab9 */ /* 0x000fe40000000a00 */
[----:B------:R-:W-:Y:S01]  /*9a90*/  IMAD R23, R23, UR4, RZ ;  /* 0x0000000417177c24 */ /* 0x000fe2000f8e02ff */
[----:B------:R-:W-:Y:S02]  /*9aa0*/  IADD3.X R3, RZ, R18, RZ, P0, !PT ;  /* 0x00000012ff037210 */ /* 0x000fe400007fe4ff */
[----:B------:R-:W-:Y:S01]  /*9ab0*/  ISETP.LT.OR P0, PT, R8, 0x51, P2 ;  /* 0x000000510800780c */ /* 0x000fe20001701670 */
[----:B------:R-:W-:-:S12]  /*9ac0*/  IMAD R23, R4, UR5, R23 ;  /* 0x0000000504177c24 */ /* 0x000fd8000f8e0217 */
[----:B------:R-:W-:Y:S01]  /*9ad0*/  @!PT LDS RZ, [RZ] ;  /* 0x00000000fffff984 */ /* 0x000fe20000000800 */
[----:B------:R-:W-:Y:S01]  /*9ae0*/  @!PT LDS RZ, [RZ] ;  /* 0x00000000fffff984 */ /* 0x000fe20000000800 */
[----:B------:R-:W-:Y:S01]  /*9af0*/  @!PT LDS RZ, [RZ] ;  /* 0x00000000fffff984 */ /* 0x000fe20000000800 */
[----:B------:R-:W-:Y:S01]  /*9b00*/  LDGSTS.E.BYPASS.LTC128B.128 [R7+0x2c00], desc[UR36][R2.64], !P0 ;  /* 0x02c0000002077fae */ /* 0x000fe2000c101d64 */
[----:B------:R-:W-:-:S13]  /*9b10*/  ISETP.LT.OR P0, PT, R8, 0x51, P1 ;  /* 0x000000510800780c */ /* 0x000fda0000f01670 */
[----:B------:R0:W-:Y:S01]  /*9b20*/  LDGSTS.E.BYPASS.LTC128B.128 [R7+0x5c00], desc[UR36][R2.64+0x80], !P0 ;  /* 0x05c0008002077fae */ /* 0x0001e2000c101d64 */
[----:B------:R-:W-:Y:S01]  /*9b30*/  PLOP3.LUT P0, PT, PT, PT, PT, 0x80, 0x0 ;  /* 0x000000000000781c */ /* 0x000fe20003f0f070 */
[----:B------:R-:W-:Y:S01]  /*9b40*/  NOP ;  /* 0x0000000000007918 */ /* 0x000fe20000000000 */
[----:B0-----:R-:W-:Y:S01]  /*9b50*/  IMAD.WIDE.U32 R2, R4, UR4, RZ ;  /* 0x0000000404027c25 */ /* 0x001fe2000f8e00ff */
[----:B------:R-:W-:-:S03]  /*9b60*/  ULDC.64 UR4, c[0x0][0x338] ;  /* 0x0000ce0000047ab9 */ /* 0x000fc60000000a00 */
[----:B------:R-:W-:Y:S02]  /*9b70*/  IMAD.IADD R3, R3, 0x1, R23 ;  /* 0x0000000103037824 */ /* 0x000fe400078e0217 */
[----:B------:R-:W-:Y:S02]  /*9b80*/  IMAD R5, R24, UR4, RZ ;  /* 0x0000000418057c24 */ /* 0x000fe4000f8e02ff */
[----:B------:R-:W-:-:S04]  /*9b90*/  IMAD.WIDE.U32 R2, R0, UR4, R2 ;  /* 0x0000000400027c25 */ /* 0x000fc8000f8e0002 */
[----:B------:R-:W-:-:S04]  /*9ba0*/  IMAD R5, R0, UR5, R5 ;  /* 0x0000000500057c24 */ /* 0x000fc8000f8e0205 */
[----:B------:R-:W-:-:S07]  /*9bb0*/  IMAD.IADD R5, R3, 0x1, R5 ;  /* 0x0000000103057824 */ /* 0x000fce00078e0205 */
.L_x_66:
        /* <DEDUP_REMOVED lines=10> */
.L_x_67:
[----:B------:R-:W-:Y:S01]  /*9c60*/  ULDC.64 UR4, c[0x0][0x330] ;  /* 0x0000cc0000047ab9 */ /* 0x000fe20000000a00 */
[----:B------:R-:W-:Y:S01]  /*9c70*/  IMAD.MOV.U32 R3, RZ, RZ, R5 ;  /* 0x000000ffff037224 */ /* 0x000fe200078e0005 */
[----:B------:R0:W-:Y:S01]  /*9c80*/  SYNCS.ARRIVE.TRANS64.A1T0 RZ, [R6+URZ+0x2a850], RZ ;  /* 0x02a850ff06ff79a7 */ /* 0x0001e2000810003f */
[----:B------:R-:W-:Y:S01]  /*9c90*/  IMAD R0, R29, UR4, RZ ;  /* 0x000000041d007c24 */ /* 0x000fe2000f8e02ff */
[----:B------:R-:W-:Y:S01]  /*9ca0*/  MOV R28, R20 ;  /* 0x00000014001c7202 */ /* 0x000fe20000000f00 */
[----:B------:R-:W-:-:S04]  /*9cb0*/  IMAD.WIDE.U32 R2, R19, UR4, R2 ;  /* 0x0000000413027c25 */ /* 0x000fc8000f8e0002 */
[----:B------:R-:W-:Y:S01]  /*9cc0*/  IMAD R5, R19, UR5, R0 ;  /* 0x0000000513057c24 */ /* 0x000fe2000f8e0200 */
[----:B------:R-:W-:Y:S01]  /*9cd0*/  ULDC.64 UR4, c[0x0][0x318] ;  /* 0x0000c60000047ab9 */ /* 0x000fe20000000a00 */
[----:B0-----:R-:W-:Y:S01]  /*9ce0*/  VIADD R6, R20, 0xffffffff ;  /* 0xffffffff14067836 */ /* 0x001fe20000000000 */
[----:B------:R-:W-:Y:S01]  /*9cf0*/  LEA R17, P0, R2, UR4, 0x1 ;  /* 0x0000000402117c11 */ /* 0x000fe2000f8008ff */
[----:B------:R-:W-:Y:S01]  /*9d00*/  IMAD.MOV.U32 R21, RZ, RZ, R25 ;  /* 0x000000ffff157224 */ /* 0x000fe200078e0019 */
[----:B------:R-:W-:Y:S01]  /*9d10*/  IADD3 R3, R5, R3, RZ ;  /* 0x0000000305037210 */ /* 0x000fe20007ffe0ff */
[----:B------:R-:W-:-:S03]  /*9d20*/  IMAD.MOV.U32 R7, RZ, RZ, R22 ;  /* 0x000000ffff077224 */ /* 0x000fc600078e0016 */
[----:B------:R-:W-:Y:S02]  /*9d30*/  LEA.HI.X R18, R2, UR5, R3, 0x1, P0 ;  /* 0x0000000502127c11 */ /* 0x000fe400080f0c03 */
[----:B------:R-:W-:-:S13]  /*9d40*/  ISETP.GT.AND P0, PT, R20, RZ, PT ;  /* 0x000000ff1400720c */ /* 0x000fda0003f04270 */
[----:B------:R-:W-:Y:S05]  /*9d50*/  @P0 BRA `(.L_x_68) ;  /* 0xfffffff000600947 */ /* 0x000fea000383ffff */
[----:B------:R-:W-:Y:S05]  /*9d60*/  BSYNC B0 ;  /* 0x0000000000007941 */ /* 0x000fea0003800000 */
.L_x_55:
[----:B------:R-:W-:-:S13]  /*9d70*/  LOP3.LUT P0, RZ, R16, 0x20, RZ, 0xc0, !PT ;  /* 0x0000002010ff7812 */ /* 0x000fda000780c0ff */
[----:B------:R-:W-:Y:S05]  /*9d80*/  @!P0 BRA `(.L_x_69) ;  /* 0x0000000000048947 */ /* 0x000fea0003800000 */
[----:B------:R-:W-:Y:S01]  /*9d90*/  BPT.TRAP 0x1 ;  /* 0x000000040000795c */ /* 0x000fe20000300000 */
.L_x_69:
[----:B------:R-:W-:Y:S01]  /*9da0*/  LEA R4, R22, UR39, 0x3 ;  /* 0x0000002716047c11 */ /* 0x000fe2000f8e18ff */
[----:B------:R-:W-:Y:S01]  /*9db0*/  IMAD.MOV.U32 R5, RZ, RZ, -0x60 ;  /* 0xffffffa0ff057424 */ /* 0x000fe200078e00ff */
[----:B0-----:R-:W-:Y:S01]  /*9dc0*/  SHF.L.U32 R3, R25, 0x1f, RZ ;  /* 0x0000001f19037819 */ /* 0x001fe200000006ff */
[----:B------:R-:W-:Y:S02]  /*9dd0*/  BSSY B0, `(.L_x_70) ;  /* 0x0000004000007945 */ /* 0x000fe40003800000 */
[----:B------:R-:W-:Y:S01]  /*9de0*/  IMAD R5, R20, R5, UR38 ;  /* 0x0000002614057e24 */ /* 0x000fe2000f8e0205 */
[----:B------:R-:W0:Y:S02]  /*9df0*/  SYNCS.PHASECHK.TRANS64.TRYWAIT P0, [R4+URZ+0x2a860], R3 ;  /* 0x02a86003040075a7 */ /* 0x000e24000800017f */
[----:B0-----:R-:W-:Y:S05]  /*9e00*/  @!P0 BRA `(.L_x_71) ;  /* 0x0000002c00508947 */ /* 0x001fea0003800000 */
.L_x_156:
[----:B------:R-:W-:Y:S05]  /*9e10*/  BSYNC B0 ;  /* 0x0000000000007941 */ /* 0x000fea0003800000 */
.L_x_70:
[----:B------:R-:W-:Y:S01]  /*9e20*/  UMOV UR4, 0xffffffff ;  /* 0xffffffff00047882 */ /* 0x000fe20000000000 */
[----:B------:R-:W-:Y:S01]  /*9e30*/  LOP3.LUT P2, RZ, R16, 0x2, RZ, 0xc0, !PT ;  /* 0x0000000210ff7812 */ /* 0x000fe2000784c0ff */
[----:B------:R-:W-:Y:S01]  /*9e40*/  IMAD R7, R22, 0x3000, R27 ;  /* 0x0000300016077824 */ /* 0x000fe200078e021b */
[----:B------:R-:W-:Y:S01]  /*9e50*/  LOP3.LUT P1, RZ, R16, 0x1, RZ, 0xc0, !PT ;  /* 0x0000000110ff7812 */ /* 0x000fe2000782c0ff */
[----:B------:R-:W-:Y:S01]  /*9e60*/  IMAD.IADD R5, R5, 0x1, -R34 ;  /* 0x0000000105057824 */ /* 0x000fe200078e0a22 */
[----:B------:R-:W-:Y:S11]  /*9e70*/  BRA.DIV UR4, `(.L_x_72) ;  /* 0x0000002e04487947 */ /* 0x000ff6000b800000 */
[----:B------:R-:W1:Y:S01]  /*9e80*/  SHFL.IDX PT, R14, R17, RZ, 0x181f ;  /* 0x00181fff110e7589 */ /* 0x000e6200000e0000 */
[----:B------:R-:W-:-:S03]  /*9e90*/  IMAD.SHL.U32 R6, R37, 0x2, RZ ;  /* 0x0000000225067824 */ /* 0x000fc600078e00ff */
[----:B------:R-:W0:Y:S02]  /*9ea0*/  SHFL.IDX PT, R0, R18, RZ, 0x181f ;  /* 0x00181fff12007589 */ /* 0x000e2400000e0000 */
[----:B-1----:R-:W-:Y:S02]  /*9eb0*/  IADD3 R2, P0, R14, R6, RZ ;  /* 0x000000060e027210 */ /* 0x002fe40007f1e0ff */
[----:B------:R-:W1:Y:S02]  /*9ec0*/  SHFL.IDX PT, R14, R17, 0x1, 0x181f ;  /* 0x00381f00110e7f89 */ /* 0x000e6400000e0000 */
[----:B0-----:R-:W-:Y:S02]  /*9ed0*/  IADD3.X R3, RZ, R0, RZ, P0, !PT ;  /* 0x00000000ff037210 */ /* 0x001fe400007fe4ff */
[----:B------:R-:W-:Y:S02]  /*9ee0*/  ISETP.LT.OR P0, PT, R5, 0x1, P2 ;  /* 0x000000010500780c */ /* 0x000fe40001701670 */
[----:B------:R-:W-:-:S02]  /*9ef0*/  LEA R0, R7, UR39, 0x1 ;  /* 0x0000002707007c11 */ /* 0x000fc4000f8e08ff */
[----:B------:R-:W0:Y:S09]  /*9f00*/  SHFL.IDX PT, R7, R18, 0x1, 0x181f ;  /* 0x00381f0012077f89 */ /* 0x000e3200000e0000 */
[----:B------:R-:W-:Y:S01]  /*9f10*/  LDGSTS.E.BYPASS.LTC128B.128 [R0+0x400], desc[UR36][R2.64], !P0 ;  /* 0x0040000002007fae */ /* 0x000fe2000c101d64 */
[----:B------:R-:W-:-:S13]  /*9f20*/  ISETP.LT.OR P0, PT, R5, 0x1, P1 ;  /* 0x000000010500780c */ /* 0x000fda0000f01670 */
[----:B------:R1:W-:Y:S02]  /*9f30*/  LDGSTS.E.BYPASS.LTC128B.128 [R0+0x3400], desc[UR36][R2.64+0x80], !P0 ;  /* 0x0340008002007fae */ /* 0x0003e4000c101d64 */
[----:B-1----:R-:W-:Y:S02]  /*9f40*/  IADD3 R2, P0, R14, R6, RZ ;  /* 0x000000060e027210 */ /* 0x002fe40007f1e0ff */
[----:B------:R-:W1:Y:S03]  /*9f50*/  SHFL.IDX PT, R14, R17, 0x2, 0x181f ;  /* 0x00581f00110e7f89 */ /* 0x000e6600000e0000 */
[----:B0-----:R-:W-:Y:S01]  /*9f60*/  IMAD.X R3, RZ, RZ, R7, P0 ;  /* 0x000000ffff037224 */ /* 0x001fe200000e0607 */
[----:B------:R-:W-:Y:S01]  /*9f70*/  ISETP.LT.OR P0, PT, R5, 0x11, P2 ;  /* 0x000000110500780c */ /* 0x000fe20001701670 */
[----:B------:R-:W0:-:S12]  /*9f80*/  SHFL.IDX PT, R7, R18, 0x2, 0x181f ;  /* 0x00581f0012077f89 */ /* 0x000e1800000e0000 */
        /* <DEDUP_REMOVED lines=20> */
[----:B------:R1:W2:Y:S02]  /*a0d0*/  SHFL.IDX PT, R14, R17, 0x5, 0x181f ;  /* 0x00b81f00110e7f89 */ /* 0x0002a400000e0000 */
[----:B0-----:R-:W-:Y:S02]  /*a0e0*/  IADD3.X R3, RZ, R7, RZ, P0, !PT ;  /* 0x00000007ff037210 */ /* 0x001fe400007fe4ff */
[----:B------:R-:W-:Y:S01]  /*a0f0*/  ISETP.LT.OR P0, PT, R5, 0x41, P2 ;  /* 0x000000410500780c */ /* 0x000fe20001701670 */
[----:B------:R1:W3:-:S12]  /*a100*/  SHFL.IDX PT, R7, R18, 0x5, 0x181f ;  /* 0x00b81f0012077f89 */ /* 0x0002d800000e0000 */
[----:B------:R1:W-:Y:S01]  /*a110*/  LDGSTS.E.BYPASS.LTC128B.128 [R0+0x2400], desc[UR36][R2.64], !P0 ;  /* 0x0240000002007fae */ /* 0x0003e2000c101d64 */
[----:B------:R-:W-:-:S13]  /*a120*/  ISETP.LT.OR P0, PT, R5, 0x41, P1 ;  /* 0x000000410500780c */ /* 0x000fda0000f01670 */
[----:B--23--:R1:W-:Y:S02]  /*a130*/  LDGSTS.E.BYPASS.LTC128B.128 [R0+0x5400], desc[UR36][R2.64+0x80], !P0 ;  /* 0x0540008002007fae */ /* 0x00c3e4000c101d64 */
.L_x_170:
[----:B01----:R-:W-:-:S05]  /*a140*/  IADD3 R2, P0, R14, R6, RZ ;  /* 0x000000060e027210 */ /* 0x003fca0007f1e0ff */
[----:B------:R-:W-:Y:S01]  /*a150*/  IMAD.X R3, RZ, RZ, R7, P0 ;  /* 0x000000ffff037224 */ /* 0x000fe200000e0607 */
[----:B------:R-:W-:-:S13]  /*a160*/  ISETP.LT.OR P0, PT, R5, 0x51, P2 ;  /* 0x000000510500780c */ /* 0x000fda0001701670 */
[----:B------:R-:W-:Y:S01]  /*a170*/  @!PT LDS RZ, [RZ] ;  /* 0x00000000fffff984 */ /* 0x000fe20000000800 */
[----:B------:R-:W-:Y:S01]  /*a180*/  @!PT LDS RZ, [RZ] ;  /* 0x00000000fffff984 */ /* 0x000fe20000000800 */
[----:B------:R-:W-:Y:S01]  /*a190*/  @!PT LDS RZ, [RZ] ;  /* 0x00000000fffff984 */ /* 0x000fe20000000800 */
[----:B------:R0:W-:Y:S01]  /*a1a0*/  LDGSTS.E.BYPASS.LTC128B.128 [R0+0x2c00], desc[UR36][R2.64], !P0 ;  /* 0x02c0000002007fae */ /* 0x0001e2000c101d64 */
[----:B------:R-:W-:-:S13]  /*a1b0*/  ISETP.LT.OR P0, PT, R5, 0x51, P1 ;  /* 0x000000510500780c */ /* 0x000fda0000f01670 */
[----:B------:R0:W-:Y:S01]  /*a1c0*/  LDGSTS.E.BYPASS.LTC128B.128 [R0+0x5c00], desc[UR36][R2.64+0x80], !P0 ;  /* 0x05c0008002007fae */ /* 0x0001e2000c101d64 */
[----:B------:R-:W-:Y:S01]  /*a1d0*/  PLOP3.LUT P0, PT, PT, PT, PT, 0x80, 0x0 ;  /* 0x000000000000781c */ /* 0x000fe20003f0f070 */
[----:B------:R-:W-:-:S12]  /*a1e0*/  NOP ;  /* 0x0000000000007918 */ /* 0x000fd80000000000 */
.L_x_73:
        /* <DEDUP_REMOVED lines=10> */
.L_x_74:
[----:B0-----:R-:W2:Y:S01]  /*a290*/  LDL.LU R2, [R1] ;  /* 0x0000000001027983 */ /* 0x001ea20000300800 */
[----:B------:R-:W-:Y:S01]  /*a2a0*/  VIADD R22, R22, 0x1 ;  /* 0x0000000116167836 */ /* 0x000fe20000000000 */
[----:B------:R-:W-:Y:S01]  /*a2b0*/  ULDC UR4, c[0x0][0xc34] ;  /* 0x00030d0000047ab9 */ /* 0x000fe20000000800 */
[----:B------:R-:W-:Y:S01]  /*a2c0*/  VIADD R36, R36, UR44 ;  /* 0x0000002c24247c36 */ /* 0x000fe20008000000 */
[----:B------:R0:W-:Y:S02]  /*a2d0*/  SYNCS.ARRIVE.TRANS64.A1T0 RZ, [R4+URZ+0x2a850], RZ ;  /* 0x02a850ff04ff79a7 */ /* 0x0001e4000810003f */
[----:B------:R-:W-:-:S04]  /*a2e0*/  ISETP.NE.AND P0, PT, R22, 0x2, PT ;  /* 0x000000021600780c */ /* 0x000fc80003f05270 */
[----:B------:R-:W-:Y:S02]  /*a2f0*/  SEL R22, R22, RZ, P0 ;  /* 0x000000ff16167207 */ /* 0x000fe40000000000 */
[----:B------:R-:W-:Y:S02]  /*a300*/  SEL R0, RZ, 0x1, P0 ;  /* 0x00000001ff007807 */ /* 0x000fe40000000000 */
[----:B------:R-:W-:Y:S02]  /*a310*/  ISETP.GE.AND P0, PT, R36, UR4, PT ;  /* 0x0000000424007c0c */ /* 0x000fe4000bf06270 */
[----:B------:R-:W-:Y:S02]  /*a320*/  LOP3.LUT R25, R25, R0, RZ, 0x3c, !PT ;  /* 0x0000000019197212 */ /* 0x000fe400078e3cff */
[----:B--2---:R-:W-:-:S05]  /*a330*/  IADD3 R2, R2, 0x1, RZ ;  /* 0x0000000102027810 */ /* 0x004fca0007ffe0ff */
[----:B------:R0:W-:Y:S04]  /*a340*/  STL [R1], R2 ;  /* 0x0000000201007387 */ /* 0x0001e80000100800 */
[----:B------:R-:W-:Y:S05]  /*a350*/  @!P0 BRA `(.L_x_75) ;  /* 0xffffffd0002c8947 */ /* 0x000fea000383ffff */
[----:B------:R-:W-:-:S07]  /*a360*/  LOP3.LUT R0, R2, 0x1, RZ, 0xc, !PT ;  /* 0x0000000102007812 */ /* 0x000fce00078e0cff */
.L_x_40:
[----:B------:R-:W1:Y:S01]  /*a370*/  S2R R3, SR_CgaCtaId ;  /* 0x0000000000037919 */ /* 0x000e620000008800 */
[----:B0-----:R-:W-:Y:S01]  /*a380*/  MOV R2, 0x400 ;  /* 0x0000040000027802 */ /* 0x001fe20000000f00 */
[----:B------:R-:W-:Y:S01]  /*a390*/  BSSY B0, `(.L_x_76) ;  /* 0x0000005000007945 */ /* 0x000fe20003800000 */
[----:B------:R-:W-:Y:S02]  /*a3a0*/  SHF.L.U32 R0, R0, 0x1f, RZ ;  /* 0x0000001f00007819 */ /* 0x000fe400000006ff */
[----:B-1----:R-:W-:-:S04]  /*a3b0*/  LEA R5, R3, R2, 0x18 ;  /* 0x0000000203057211 */ /* 0x002fc800078ec0ff */
[----:B------:R-:W0:Y:S02]  /*a3c0*/  SYNCS.PHASECHK.TRANS64.TRYWAIT P0, [R5+URZ+0x2a820], R0 ;  /* 0x02a82000050075a7 */ /* 0x000e24000800017f */
[----:B0-----:R-:W-:Y:S05]  /*a3d0*/  @!P0 BRA `(.L_x_77) ;  /* 0x0000002c00f88947 */ /* 0x001fea0003800000 */
.L_x_171:
[----:B------:R-:W-:Y:S05]  /*a3e0*/  BSYNC B0 ;  /* 0x0000000000007941 */ /* 0x000fea0003800000 */
.L_x_76:
[----:B------:R-:W-:-:S03]  /*a3f0*/  UMOV UR4, 0xffffffff ;  /* 0xffffffff00047882 */ /* 0x000fc60000000000 */
[----:B------:R-:W-:Y:S05]  /*a400*/  BRA.DIV UR4, `(.L_x_78) ;  /* 0x0000003204007947 */ /* 0x000fea000b800000 */
[----:B0-----:R-:W0:Y:S02]  /*a410*/  S2R R0, SR_TID.X ;  /* 0x0000000000007919 */ /* 0x001e240000002100 */
[----:B0-----:R-:W-:-:S04]  /*a420*/  SHF.R.U32.HI R0, RZ, 0x5, R0 ;  /* 0x00000005ff007819 */ /* 0x001fc80000011600 */
[----:B------:R-:W-:-:S05]  /*a430*/  LOP3.LUT R0, R0, 0x3, RZ, 0xc0, !PT ;  /* 0x0000000300007812 */ /* 0x000fca00078ec0ff */
[----:B------:R0:W1:Y:S02]  /*a440*/  SHFL.IDX PT, R14, R0, RZ, 0x1f ;  /* 0x00001fff000e7589 */ /* 0x00006400000e0000 */
.L_x_174:
[----:B-1----:R-:W-:Y:S01]  /*a450*/  ISETP.NE.AND P0, PT, R14, RZ, PT ;  /* 0x000000ff0e00720c */ /* 0x002fe20003f05270 */
[----:B------:R-:W-:-:S12]  /*a460*/  BSSY B0, `(.L_x_79) ;  /* 0x0000026000007945 */ /* 0x000fd80003800000 */
[----:B------:R-:W-:Y:S05]  /*a470*/  @P0 BRA `(.L_x_80) ;  /* 0x0000000000900947 */ /* 0x000fea0003800000 */
[----:B------:R-:W-:-:S03]  /*a480*/  UMOV UR4, 0xffffffff ;  /* 0xffffffff00047882 */ /* 0x000fc60000000000 */
[----:B------:R-:W-:Y:S05]  /*a490*/  BRA.DIV UR4, `(.L_x_81) ;  /* 0x0000003204107947 */ /* 0x000fea000b800000 */
[----:B------:R-:W-:-:S13]  /*a4a0*/  ELECT P6, URZ, PT ;  /* 0x00000000003f782f */ /* 0x000fda00038c0000 */
.L_x_177:
[----:B------:R-:W-:Y:S05]  /*a4b0*/  @!P6 BRA `(.L_x_80) ;  /* 0x000000000080e947 */ /* 0x000fea0003800000 */
[----:B0-----:R-:W2:Y:S02]  /*a4c0*/  LDL R0, [R1+0x4] ;  /* 0x0000040001007983 */ /* 0x001ea40000100800 */
[----:B--2---:R-:W-:-:S13]  /*a4d0*/  R2UR UR4, R0 ;  /* 0x00000000000472ca */ /* 0x004fda00000e0000 */
[----:B------:R-:W-:-:S06]  /*a4e0*/  ULOP3.LUT UR4, UR4, 0x2, URZ, 0xfc, !UPT ;  /* 0x0000000204047892 */ /* 0x000fcc000f8efc3f */
[----:B------:R-:W-:-:S05]  /*a4f0*/  IMAD.U32 R0, RZ, RZ, UR4 ;  /* 0x00000004ff007e24 */ /* 0x000fca000f8e00ff */
[----:B------:R-:W-:-:S13]  /*a500*/  ISETP.NE.AND P0, PT, R0, 0x3, PT ;  /* 0x000000030000780c */ /* 0x000fda0003f05270 */
[----:B------:R-:W-:Y:S05]  /*a510*/  @!P0 BRA `(.L_x_82) ;  /* 0x0000000000048947 */ /* 0x000fea0003800000 */
[----:B------:R-:W-:Y:S01]  /*a520*/  BPT.TRAP 0x1 ;  /* 0x000000040000795c */ /* 0x000fe20000300000 */
.L_x_82:
[C---:B------:R-:W-:Y:S01]  /*a530*/  IMAD R3, R22.reuse, 0x8, R5 ;  /* 0x0000000816037824 */ /* 0x040fe200078e0205 */
[----:B------:R-:W-:Y:S01]  /*a540*/  SHF.L.U32 R2, R25, 0x1f, RZ ;  /* 0x0000001f19027819 */ /* 0x000fe200000006ff */
[----:B------:R-:W-:-:S03]  /*a550*/  VIADD R22, R22, 0x1 ;  /* 0x0000000116167836 */ /* 0x000fc60000000000 */
[----:B------:R-:W0:Y:S02]  /*a560*/  SYNCS.PHASECHK.TRANS64.TRYWAIT P1, [R3+URZ+0x2a840], R2 ;  /* 0x02a84002030075a7 */ /* 0x000e24000802017f */
[----:B------:R-:W-:-:S04]  /*a570*/  ISETP.NE.AND P2, PT, R22, 0x2, PT ;  /* 0x000000021600780c */ /* 0x000fc80003f45270 */
[----:B------:R-:W-:Y:S01]  /*a580*/  SEL R0, RZ, 0x1, P2 ;  /* 0x00000001ff007807 */ /* 0x000fe20001000000 */
[----:B0-----:R-:W-:Y:S08]  /*a590*/  @!P1 BRA `(.L_x_83) ;  /* 0x0000002c00f09947 */ /* 0x001ff00003800000 */
.L_x_178:
[----:B------:R-:W-:Y:S02]  /*a5a0*/  SEL R22, R22, RZ, P2 ;  /* 0x000000ff16167207 */ /* 0x000fe40001000000 */
[----:B------:R-:W-:Y:S01]  /*a5b0*/  LOP3.LUT R0, R25, R0, RZ, 0x3c, !PT ;  /* 0x0000000019007212 */ /* 0x000fe200078e3cff */
[----:B------:R-:W-:Y:S06]  /*a5c0*/  @!P0 BRA `(.L_x_84) ;  /* 0x0000000000048947 */ /* 0x000fec0003800000 */
[----:B------:R-:W-:Y:S01]  /*a5d0*/  BPT.TRAP 0x1 ;  /* 0x000000040000795c */ /* 0x000fe20000300000 */
.L_x_84:
[----:B------:R-:W-:Y:S02]  /*a5e0*/  LEA R5, R22, R5, 0x3 ;  /* 0x0000000516057211 */ /* 0x000fe400078e18ff */
[----:B------:R-:W-:-:S04]  /*a5f0*/  SHF.L.U32 R0, R0, 0x1f, RZ ;  /* 0x0000001f00007819 */ /* 0x000fc800000006ff */
[----:B------:R-:W1:Y:S02]  /*a600*/  SYNCS.PHASECHK.TRANS64.TRYWAIT P1, [R5+URZ+0x2a840], R0 ;  /* 0x02a84000050075a7 */ /* 0x000e64000802017f */
[----:B-1----:R-:W-:Y:S05]  /*a610*/  @!P1 BRA `(.L_x_85) ;  /* 0x0000002c00e49947 */ /* 0x002fea0003800000 */
.L_x_179:
[----:B------:R-:W-:Y:S05]  /*a620*/  @!P0 BRA `(.L_x_86) ;  /* 0x0000000000048947 */ /* 0x000fea0003800000 */
[----:B------:R-:W-:Y:S01]  /*a630*/  BPT.TRAP 0x1 ;  /* 0x000000040000795c */ /* 0x000fe20000300000 */
.L_x_86:
[----:B------:R-:W2:Y:S02]  /*a640*/  SYNCS.PHASECHK.TRANS64.TRYWAIT P1, [R3+URZ+0x2a860], R2 ;  /* 0x02a86002030075a7 */ /* 0x000ea4000802017f */
[----:B--2---:R-:W-:Y:S05]  /*a650*/  @!P1 BRA `(.L_x_87) ;  /* 0x0000002c00e89947 */ /* 0x004fea0003800000 */
.L_x_180:
[----:B------:R-:W-:Y:S05]  /*a660*/  @!P0 BRA `(.L_x_88) ;  /* 0x0000000000048947 */ /* 0x000fea0003800000 */
[----:B------:R-:W-:Y:S01]  /*a670*/  BPT.TRAP 0x1 ;  /* 0x000000040000795c */ /* 0x000fe20000300000 */
.L_x_88:
[----:B---3--:R3:W4:Y:S02]  /*a680*/  SYNCS.PHASECHK.TRANS64.TRYWAIT P0, [R5+URZ+0x2a860], R0 ;  /* 0x02a86000050075a7 */ /* 0x008724000800017f */
[----:B----4-:R-:W-:Y:S05]  /*a690*/  @!P0 NANOSLEEP.SYNCS 0x989680 ;  /* 0x009896800000895d */ /* 0x010fea0003900000 */
[----:B------:R-:W4:Y:S02]  /*a6a0*/  @!P0 SYNCS.PHASECHK.TRANS64 P0, [R5+URZ+0x2a860], R0 ;  /* 0x02a86000050085a7 */ /* 0x000f24000800007f */
[----:B----4-:R-:W-:Y:S05]  /*a6b0*/  @!P0 BRA `(.L_x_88) ;  /* 0xfffffffc00f08947 */ /* 0x010fea000383ffff */
.L_x_80:
[----:B------:R-:W-:Y:S05]  /*a6c0*/  BSYNC B0 ;  /* 0x0000000000007941 */ /* 0x000fea0003800000 */
.L_x_79:
[----:B------:R-:W-:Y:S05]  /*a6d0*/  EXIT ;  /* 0x000000000000794d */ /* 0x000fea0003800000 */
.L_x_8:
[----:B0-----:R-:W-:-:S04]  /*a6e0*/  IMAD.U32 R3, RZ, RZ, UR41 ;  /* 0x00000029ff037e24 */ /* 0x001fc8000f8e00ff */
[----:B------:R0:W1:Y:S03]  /*a6f0*/  SYNCS.PHASECHK.TRANS64.TRYWAIT P1, [R3+URZ+0x2a800], R0 ;  /* 0x02a80000030075a7 */ /* 0x000066000802017f */
[----:B-1----:R-:W-:Y:S05]  /*a700*/  @!P1 NANOSLEEP.SYNCS 0x989680 ;  /* 0x009896800000995d */ /* 0x002fea0003900000 */
[----:B------:R-:W1:Y:S02]  /*a710*/  @!P1 SYNCS.PHASECHK.TRANS64 P1, [R3+URZ+0x2a800], R0 ;  /* 0x02a80000030095a7 */ /* 0x000e64000802007f */
[----:B-1----:R-:W-:Y:S05]  /*a720*/  @!P1 BRA `(.L_x_8) ;  /* 0xfffffffc00ec9947 */ /* 0x002fea000383ffff */
[----:B------:R-:W-:Y:S05]  /*a730*/  BRA `(.L_x_89) ;  /* 0xffffff6800747947 */ /* 0x000fea000383ffff */
.L_x_12:
[----:B-1----:R1:W2:Y:S02]  /*a740*/  SYNCS.PHASECHK.TRANS64.TRYWAIT P1, [R4+URZ+0x2a830], R3 ;  /* 0x02a83003040075a7 */ /* 0x0022a4000802017f */
[----:B--2---:R-:W-:Y:S05]  /*a750*/  @!P1 NANOSLEEP.SYNCS 0x989680 ;  /* 0x009896800000995d */ /* 0x004fea0003900000 */
[----:B------:R-:W2:Y:S02]  /*a760*/  @!P1 SYNCS.PHASECHK.TRANS64 P1, [R4+URZ+0x2a830], R3 ;  /* 0x02a83003040095a7 */ /* 0x000ea4000802007f */
[----:B--2---:R-:W-:Y:S05]  /*a770*/  @!P1 BRA `(.L_x_12) ;  /* 0xfffffffc00f09947 */ /* 0x004fea000383ffff */
[----:B------:R-:W-:Y:S05]  /*a780*/  BRA `(.L_x_11) ;  /* 0xffffff6800947947 */ /* 0x000fea000383ffff */
.L_x_18:
[----:B-1----:R-:W-:-:S04]  /*a790*/  IMAD.U32 R3, RZ, RZ, UR7 ;  /* 0x00000007ff037e24 */ /* 0x002fc8000f8e00ff */
[----:B------:R1:W2:Y:S03]  /*a7a0*/  SYNCS.PHASECHK.TRANS64.TRYWAIT P1, [R3+URZ+0x2a830], R0 ;  /* 0x02a83000030075a7 */ /* 0x0002a6000802017f */
[----:B--2---:R-:W-:Y:S05]  /*a7b0*/  @!P1 NANOSLEEP.SYNCS 0x989680 ;  /* 0x009896800000995d */ /* 0x004fea0003900000 */
[----:B------:R-:W2:Y:S02]  /*a7c0*/  @!P1 SYNCS.PHASECHK.TRANS64 P1, [R3+URZ+0x2a830], R0 ;  /* 0x02a83000030095a7 */ /* 0x000ea4000802007f */
[----:B--2---:R-:W-:Y:S05]  /*a7d0*/  @!P1 BRA `(.L_x_18) ;  /* 0xfffffffc00ec9947 */ /* 0x004fea000383ffff */
[----:B------:R-:W-:Y:S05]  /*a7e0*/  BRA `(.L_x_17) ;  /* 0xffffff8800bc7947 */ /* 0x000fea000383ffff */
.L_x_22:
[----:B-1----:R-:W-:-:S04]  /*a7f0*/  IMAD.U32 R3, RZ, RZ, UR10 ;  /* 0x0000000aff037e24 */ /* 0x002fc8000f8e00ff */
[----:B------:R1:W2:Y:S03]  /*a800*/  SYNCS.PHASECHK.TRANS64.TRYWAIT P1, [R3+URZ+0x2a850], R0 ;  /* 0x02a85000030075a7 */ /* 0x0002a6000802017f */
[----:B--2---:R-:W-:Y:S05]  /*a810*/  @!P1 NANOSLEEP.SYNCS 0x989680 ;  /* 0x009896800000995d */ /* 0x004fea0003900000 */
[----:B------:R-:W2:Y:S02]  /*a820*/  @!P1 SYNCS.PHASECHK.TRANS64 P1, [R3+URZ+0x2a850], R0 ;  /* 0x02a85000030095a7 */ /* 0x000ea4000802007f */
[----:B--2---:R-:W-:Y:S05]  /*a830*/  @!P1 BRA `(.L_x_22) ;  /* 0xfffffffc00ec9947 */ /* 0x004fea000383ffff */
[----:B------:R-:W-:Y:S05]  /*a840*/  BRA `(.L_x_21) ;  /* 0xffffff9000f47947 */ /* 0x000fea000383ffff */
.L_x_29:
[----:B-1----:R-:W-:-:S04]  /*a850*/  MOV R7, UR10 ;  /* 0x0000000a00077c02 */ /* 0x002fc80008000f00 */
[----:B------:R1:W2:Y:S03]  /*a860*/  SYNCS.PHASECHK.TRANS64.TRYWAIT P1, [R7+URZ+0x2a850], R6 ;  /* 0x02a85006070075a7 */ /* 0x0002a6000802017f */
[----:B--2---:R-:W-:Y:S05]  /*a870*/  @!P1 NANOSLEEP.SYNCS 0x989680 ;  /* 0x009896800000995d */ /* 0x004fea0003900000 */
[----:B------:R-:W2:Y:S02]  /*a880*/  @!P1 SYNCS.PHASECHK.TRANS64 P1, [R7+URZ+0x2a850], R6 ;  /* 0x02a85006070095a7 */ /* 0x000ea4000802007f */
[----:B--2---:R-:W-:Y:S05]  /*a890*/  @!P1 BRA `(.L_x_29) ;  /* 0xfffffffc00ec9947 */ /* 0x004fea000383ffff */
[----:B------:R-:W-:Y:S05]  /*a8a0*/  BRA `(.L_x_28) ;  /* 0xffffffa800907947 */ /* 0x000fea000383ffff */
.L_x_44:
[----:B------:R-:W0:Y:S01]  /*a8b0*/  S2R R17, SR_TID.X ;  /* 0x0000000000117919 */ /* 0x000e220000002100 */
[----:B------:R-:W-:Y:S01]  /*a8c0*/  BSSY B0, `(.L_x_90) ;  /* 0x000000a000007945 */ /* 0x000fe20003800000 */
[----:B------:R-:W-:Y:S01]  /*a8d0*/  IMAD.MOV.U32 R12, RZ, RZ, RZ ;  /* 0x000000ffff0c7224 */ /* 0x000fe200078e00ff */
[----:B------:R-:W-:Y:S01]  /*a8e0*/  MOV R15, 0xffffffff ;  /* 0xffffffff000f7802 */ /* 0x000fe20000000f00 */
[----:B------:R-:W-:Y:S01]  /*a8f0*/  IMAD.MOV.U32 R11, RZ, RZ, 0x1f ;  /* 0x0000001fff0b7424 */ /* 0x000fe200078e00ff */
[----:B0-----:R-:W-:-:S04]  /*a900*/  SHF.R.U32.HI R17, RZ, 0x5, R17 ;  /* 0x00000005ff117819 */ /* 0x001fc80000011611 */
[----:B------:R-:W-:-:S05]  /*a910*/  LOP3.LUT R17, R17, 0x3, RZ, 0xc0, !PT ;  /* 0x0000000311117812 */ /* 0x000fca00078ec0ff */
[----:B------:R-:W-:-:S07]  /*a920*/  IMAD.MOV.U32 R13, RZ, RZ, R17 ;  /* 0x000000ffff0d7224 */ /* 0x000fce00078e0011 */
[----:B-1---5:R-:W-:Y:S05]  /*a930*/  WARPSYNC.COLLECTIVE R15, `(.L_x_91) ;  /* 0x000000000f087348 */ /* 0x022fea0003c00000 */
[----:B------:R0:W2:Y:S02]  /*a940*/  SHFL.IDX P6, R14, R13, R12, R11 ;  /* 0x0000000c0d0e7389 */ /* 0x0000a400000c000b */
[----:B012--5:R-:W-:Y:S01]  /*a950*/  ENDCOLLECTIVE ;  /* 0x000000000000791b */ /* 0x027fe20003800000 */
.L_x_91:
[----:B------:R-:W-:Y:S05]  /*a960*/  BSYNC B0 ;  /* 0x0000000000007941 */ /* 0x000fea0003800000 */
.L_x_90:
[----:B------:R-:W-:Y:S05]  /*a970*/  BRA `(.L_x_92) ;  /* 0xffffffd000087947 */ /* 0x000fea000383ffff */
.L_x_47:
[----:B0-----:R0:W1:Y:S02]  /*a980*/  SYNCS.PHASECHK.TRANS64.TRYWAIT P0, [R0+URZ+0x2a840], R3 ;  /* 0x02a84003000075a7 */ /* 0x001064000800017f */
[----:B-1----:R-:W-:Y:S05]  /*a990*/  @!P0 NANOSLEEP.SYNCS 0x989680 ;  /* 0x009896800000895d */ /* 0x002fea0003900000 */
[----:B------:R-:W1:Y:S02]  /*a9a0*/  @!P0 SYNCS.PHASECHK.TRANS64 P0, [R0+URZ+0x2a840], R3 ;  /* 0x02a84003000085a7 */ /* 0x000e64000800007f */
[----:B-1----:R-:W-:Y:S05]  /*a9b0*/  @!P0 BRA `(.L_x_47) ;  /* 0xfffffffc00f08947 */ /* 0x002fea000383ffff */
[----:B------:R-:W-:Y:S05]  /*a9c0*/  BRA `(.L_x_93) ;  /* 0xffffffd000e07947 */ /* 0x000fea000383ffff */
.L_x_48:
[----:B------:R-:W-:Y:S01]  /*a9d0*/  BSSY B0, `(.L_x_94) ;  /* 0x0000008000007945 */ /* 0x000fe20003800000 */
[----:B------:R-:W-:Y:S01]  /*a9e0*/  IMAD.MOV.U32 R13, RZ, RZ, R6 ;  /* 0x000000ffff0d7224 */ /* 0x000fe200078e0006 */
[----:B------:R-:W-:Y:S01]  /*a9f0*/  MOV R15, 0xffffffff ;  /* 0xffffffff000f7802 */ /* 0x000fe20000000f00 */
[----:B------:R-:W-:Y:S02]  /*aa00*/  IMAD.MOV.U32 R12, RZ, RZ, RZ ;  /* 0x000000ffff0c7224 */ /* 0x000fe400078e00ff */
[----:B------:R-:W-:-:S07]  /*aa10*/  IMAD.MOV.U32 R11, RZ, RZ, 0x181f ;  /* 0x0000181fff0b7424 */ /* 0x000fce00078e00ff */
[----:B------:R-:W-:Y:S05]  /*aa20*/  WARPSYNC.COLLECTIVE R15, `(.L_x_95) ;  /* 0x000000000f087348 */ /* 0x000fea0003c00000 */
[----:B------:R0:W1:Y:S02]  /*aa30*/  SHFL.IDX P6, R14, R13, R12, R11 ;  /* 0x0000000c0d0e7389 */ /* 0x00006400000c000b */
[----:B01----:R-:W-:Y:S01]  /*aa40*/  ENDCOLLECTIVE ;  /* 0x000000000000791b */ /* 0x003fe20003800000 */
.L_x_95:
[----:B------:R-:W-:Y:S05]  /*aa50*/  BSYNC B0 ;  /* 0x0000000000007941 */ /* 0x000fea0003800000 */
.L_x_94:
[----:B------:R-:W-:Y:S01]  /*aa60*/  IMAD.MOV.U32 R13, RZ, RZ, R4 ;  /* 0x000000ffff0d7224 */ /* 0x000fe200078e0004 */
[----:B------:R-:W-:Y:S01]  /*aa70*/  MOV R11, 0x181f ;  /* 0x0000181f000b7802 */ /* 0x000fe20000000f00 */
[----:B------:R-:W-:Y:S01]  /*aa80*/  IMAD.MOV.U32 R12, RZ, RZ, RZ ;  /* 0x000000ffff0c7224 */ /* 0x000fe200078e00ff */
[----:B------:R-:W-:Y:S01]  /*aa90*/  ISETP.GE.AND P0, PT, R33, 0x1, PT ;  /* 0x000000012100780c */ /* 0x000fe20003f06270 */
[----:B------:R-:W-:Y:S02]  /*aaa0*/  IMAD.MOV.U32 R15, RZ, RZ, -0x1 ;  /* 0xffffffffff0f7424 */ /* 0x000fe400078e00ff */
[----:B------:R-:W-:-:S10]  /*aab0*/  IMAD.MOV.U32 R2, RZ, RZ, R14 ;  /* 0x000000ffff027224 */ /* 0x000fd400078e000e */
[----:B------:R-:W-:Y:S05]  /*aac0*/  WARPSYNC.COLLECTIVE R15, `(.L_x_96) ;  /* 0x000000000f087348 */ /* 0x000fea0003c00000 */
[----:B------:R0:W1:Y:S02]  /*aad0*/  SHFL.IDX P6, R14, R13, R12, R11 ;  /* 0x0000000c0d0e7389 */ /* 0x00006400000c000b */
[----:B01----:R-:W-:Y:S01]  /*aae0*/  ENDCOLLECTIVE ;  /* 0x000000000000791b */ /* 0x003fe20003800000 */
.L_x_96:
[----:B------:R-:W-:Y:S02]  /*aaf0*/  @P0 LEA R7, R5, UR39, 0x1 ;  /* 0x0000002705070c11 */ /* 0x000fe4000f8e08ff */
[----:B------:R-:W-:Y:S01]  /*ab00*/  MOV R13, R6 ;  /* 0x00000006000d7202 */ /* 0x000fe20000000f00 */
[----:B------:R-:W-:Y:S01]  /*ab10*/  IMAD.MOV.U32 R12, RZ, RZ, 0x1 ;  /* 0x00000001ff0c7424 */ /* 0x000fe200078e00ff */
[----:B------:R-:W-:-:S05]  /*ab20*/  @P0 LEA R14, P1, R37, R14, 0x1 ;  /* 0x0000000e250e0211 */ /* 0x000fca00078208ff */
[----:B------:R-:W-:Y:S02]  /*ab30*/  @P0 IMAD.X R3, RZ, RZ, R2, P1 ;  /* 0x000000ffff030224 */ /* 0x000fe400008e0602 */
[----:B------:R-:W-:-:S07]  /*ab40*/  @P0 IMAD.MOV.U32 R2, RZ, RZ, R14 ;  /* 0x000000ffff020224 */ /* 0x000fce00078e000e */
[----:B------:R-:W-:Y:S05]  /*ab50*/  WARPSYNC.COLLECTIVE R15, `(.L_x_97) ;  /* 0x000000000f087348 */ /* 0x000fea0003c00000 */
[----:B------:R0:W1:Y:S02]  /*ab60*/  SHFL.IDX P6, R14, R13, R12, R11 ;  /* 0x0000000c0d0e7389 */ /* 0x00006400000c000b */
[----:B01----:R-:W-:Y:S01]  /*ab70*/  ENDCOLLECTIVE ;  /* 0x000000000000791b */ /* 0x003fe20003800000 */
.L_x_97:
[----:B------:R-:W-:Y:S01]  /*ab80*/  @!PT LDS RZ, [RZ] ;  /* 0x00000000fffff984 */ /* 0x000fe20000000800 */
[----:B------:R-:W-:Y:S01]  /*ab90*/  @!PT LDS RZ, [RZ] ;  /* 0x00000000fffff984 */ /* 0x000fe20000000800 */
[----:B------:R-:W-:Y:S01]  /*aba0*/  @!PT LDS RZ, [RZ] ;  /* 0x00000000fffff984 */ /* 0x000fe20000000800 */
[----:B------:R0:W-:Y:S04]  /*abb0*/  @P0 LDGSTS.E.BYPASS.LTC128B.128 [R7+0x18400], desc[UR36][R2.64], !P4 ;  /* 0x1840000002070fae */ /* 0x0001e8000e101d64 */
[----:B------:R0:W-:Y:S04]  /*abc0*/  @P0 LDGSTS.E.BYPASS.LTC128B.128 [R7+0x1b400], desc[UR36][R2.64+0x80], !P3 ;  /* 0x1b40008002070fae */ /* 0x0001e8000d901d64 */
[----:B------:R0:W-:Y:S01]  /*abd0*/  @P0 LDGSTS.E.BYPASS.LTC128B.128 [R7+0x1e400], desc[UR36][R2.64+0x100], !P2 ;  /* 0x1e40010002070fae */ /* 0x0001e2000d101d64 */
[----:B------:R-:W-:Y:S01]  /*abe0*/  ISETP.GE.AND P0, PT, R33, 0x11, PT ;  /* 0x000000112100780c */ /* 0x000fe20003f06270 */
[----:B------:R-:W-:-:S02]  /*abf0*/  IMAD.MOV.U32 R13, RZ, RZ, R4 ;  /* 0x000000ffff0d7224 */ /* 0x000fc400078e0004 */
[----:B------:R-:W-:-:S10]  /*ac00*/  IMAD.MOV.U32 R8, RZ, RZ, R14 ;  /* 0x000000ffff087224 */ /* 0x000fd400078e000e */
[----:B0-----:R-:W-:Y:S05]  /*ac10*/  WARPSYNC.COLLECTIVE R15, `(.L_x_98) ;  /* 0x000000000f087348 */ /* 0x001fea0003c00000 */
[----:B------:R1:W2:Y:S02]  /*ac20*/  SHFL.IDX P6, R14, R13, R12, R11 ;  /* 0x0000000c0d0e7389 */ /* 0x0002a400000c000b */
[----:B012---:R-:W-:Y:S01]  /*ac30*/  ENDCOLLECTIVE ;  /* 0x000000000000791b */ /* 0x007fe20003800000 */
.L_x_98:
[----:B------:R-:W-:Y:S01]  /*ac40*/  @P0 LEA R21, R5, UR39, 0x1 ;  /* 0x0000002705150c11 */ /* 0x000fe2000f8e08ff */
[----:B------:R-:W-:Y:S01]  /*ac50*/  IMAD.MOV.U32 R13, RZ, RZ, R6 ;  /* 0x000000ffff0d7224 */ /* 0x000fe200078e0006 */
[----:B------:R-:W-:Y:S02]  /*ac60*/  MOV R12, 0x2 ;  /* 0x00000002000c7802 */ /* 0x000fe40000000f00 */
[----:B------:R-:W-:-:S04]  /*ac70*/  @P0 LEA R14, P1, R37, R14, 0x1 ;  /* 0x0000000e250e0211 */ /* 0x000fc800078208ff */
[----:B------:R-:W-:Y:S01]  /*ac80*/  @P0 IADD3.X R9, RZ, R8, RZ, P1, !PT ;  /* 0x00000008ff090210 */ /* 0x000fe20000ffe4ff */
[----:B------:R-:W-:-:S08]  /*ac90*/  @P0 IMAD.MOV.U32 R2, RZ, RZ, R14 ;  /* 0x000000ffff020224 */ /* 0x000fd000078e000e */
[----:B------:R-:W-:Y:S05]  /*aca0*/  WARPSYNC.COLLECTIVE R15, `(.L_x_99) ;  /* 0x000000000f087348 */ /* 0x000fea0003c00000 */
[----:B------:R0:W1:Y:S02]  /*acb0*/  SHFL.IDX P6, R14, R13, R12, R11 ;  /* 0x0000000c0d0e7389 */ /* 0x00006400000c000b */
[----:B01----:R-:W-:Y:S01]  /*acc0*/  ENDCOLLECTIVE ;  /* 0x000000000000791b */ /* 0x003fe20003800000 */
.L_x_99:
[----:B------:R-:W-:-:S05]  /*acd0*/  @P0 IMAD.MOV.U32 R3, RZ, RZ, R9 ;  /* 0x000000ffff030224 */ /* 0x000fca00078e0009 */
[----:B------:R-:W-:Y:S01]  /*ace0*/  @!PT LDS RZ, [RZ] ;  /* 0x00000000fffff984 */ /* 0x000fe20000000800 */
[----:B------:R-:W-:Y:S01]  /*acf0*/  @!PT LDS RZ, [RZ] ;  /* 0x00000000fffff984 */ /* 0x000fe20000000800 */
[----:B------:R-:W-:Y:S01]  /*ad00*/  @!PT LDS RZ, [RZ] ;  /* 0x00000000fffff984 */ /* 0x000fe20000000800 */
[----:B------:R0:W-:Y:S04]  /*ad10*/  @P0 LDGSTS.E.BYPASS.LTC128B.128 [R21+0x18c00], desc[UR36][R2.64], !P4 ;  /* 0x18c0000002150fae */ /* 0x0001e8000e101d64 */
[----:B------:R0:W-:Y:S01]  /*ad20*/  @P0 LDGSTS.E.BYPASS.LTC128B.128 [R21+0x1bc00], desc[UR36][R2.64+0x80], !P3 ;  /* 0x1bc0008002150fae */ /* 0x0001e2000d901d64 */
[----:B------:R-:W-:-:S03]  /*ad30*/  IMAD.MOV.U32 R13, RZ, RZ, R4 ;  /* 0x000000ffff0d7224 */ /* 0x000fc600078e0004 */
[----:B------:R0:W-:Y:S01]  /*ad40*/  @P0 LDGSTS.E.BYPASS.LTC128B.128 [R21+0x1ec00], desc[UR36][R2.64+0x100], !P2 ;  /* 0x1ec0010002150fae */ /* 0x0001e2000d101d64 */
[----:B------:R-:W-:Y:S01]  /*ad50*/  ISETP.GE.AND P0, PT, R33, 0x21, PT ;  /* 0x000000212100780c */ /* 0x000fe20003f06270 */
[----:B------:R-:W-:-:S12]  /*ad60*/  IMAD.MOV.U32 R7, RZ, RZ, R14 ;  /* 0x000000ffff077224 */ /* 0x000fd800078e000e */
[----:B0-----:R-:W-:Y:S05]  /*ad70*/  WARPSYNC.COLLECTIVE R15, `(.L_x_100) ;  /* 0x000000000f087348 */ /* 0x001fea0003c00000 */
[----:B------:R1:W2:Y:S02]  /*ad80*/  SHFL.IDX P6, R14, R13, R12, R11 ;  /* 0x0000000c0d0e7389 */ /* 0x0002a400000c000b */
[----:B012---:R-:W-:Y:S01]  /*ad90*/  ENDCOLLECTIVE ;  /* 0x000000000000791b */ /* 0x007fe20003800000 */
.L_x_100:
[----:B------:R-:W-:Y:S01]  /*ada0*/  @P0 LEA R9, R5, UR39, 0x1 ;  /* 0x0000002705090c11 */ /* 0x000fe2000f8e08ff */
[----:B------:R-:W-:Y:S02]  /*adb0*/  IMAD.MOV.U32 R13, RZ, RZ, R6 ;  /* 0x000000ffff0d7224 */ /* 0x000fe400078e0006 */
[----:B------:R-:W-:Y:S01]  /*adc0*/  IMAD.MOV.U32 R12, RZ, RZ, 0x3 ;  /* 0x00000003ff0c7424 */ /* 0x000fe200078e00ff */
[----:B------:R-:W-:-:S04]  /*add0*/  @P0 LEA R14, P1, R37, R14, 0x1 ;  /* 0x0000000e250e0211 */ /* 0x000fc800078208ff */
[----:B------:R-:W-:Y:S01]  /*ade0*/  @P0 MOV R2, R14 ;  /* 0x0000000e00020202 */ /* 0x000fe20000000f00 */
[----:B------:R-:W-:-:S08]  /*adf0*/  @P0 IMAD.X R7, RZ, RZ, R7, P1 ;  /* 0x000000ffff070224 */ /* 0x000fd000008e0607 */
[----:B------:R-:W-:Y:S05]  /*ae00*/  WARPSYNC.COLLECTIVE R15, `(.L_x_101) ;  /* 0x000000000f087348 */ /* 0x000fea0003c00000 */
[----:B------:R0:W1:Y:S02]  /*ae10*/  SHFL.IDX P6, R14, R13, R12, R11 ;  /* 0x0000000c0d0e7389 */ /* 0x00006400000c000b */
[----:B01----:R-:W-:Y:S01]  /*ae20*/  ENDCOLLECTIVE ;  /* 0x000000000000791b */ /* 0x003fe20003800000 */
.L_x_101:
        /* <DEDUP_REMOVED lines=8> */
[----:B------:R-:W-:Y:S02]  /*aeb0*/  ISETP.GE.AND P0, PT, R33, 0x31, PT ;  /* 0x000000312100780c */ /* 0x000fe40003f06270 */
[----:B------:R-:W-:-:S11]  /*aec0*/  MOV R7, R14 ;  /* 0x0000000e00077202 */ /* 0x000fd60000000f00 */
[----:B0-----:R-:W-:Y:S05]  /*aed0*/  WARPSYNC.COLLECTIVE R15, `(.L_x_102) ;  /* 0x000000000f087348 */ /* 0x001fea0003c00000 */
[----:B------:R1:W2:Y:S02]  /*aee0*/  SHFL.IDX P6, R14, R13, R12, R11 ;  /* 0x0000000c0d0e7389 */ /* 0x0002a400000c000b */
[----:B012---:R-:W-:Y:S01]  /*aef0*/  ENDCOLLECTIVE ;  /* 0x000000000000791b */ /* 0x007fe20003800000 */
.L_x_102:
[----:B------:R-:W-:Y:S01]  /*af00*/  @P0 LEA R21, R5, UR39, 0x1 ;  /* 0x0000002705150c11 */ /* 0x000fe2000f8e08ff */
[----:B------:R-:W-:Y:S02]  /*af10*/  IMAD.MOV.U32 R13, RZ, RZ, R6 ;  /* 0x000000ffff0d7224 */ /* 0x000fe400078e0006 */
[----:B------:R-:W-:Y:S01]  /*af20*/  IMAD.MOV.U32 R12, RZ, RZ, 0x4 ;  /* 0x00000004ff0c7424 */ /* 0x000fe200078e00ff */
[----:B------:R-:W-:-:S05]  /*af30*/  @P0 LEA R14, P1, R37, R14, 0x1 ;  /* 0x0000000e250e0211 */ /* 0x000fca00078208ff */
[----:B------:R-:W-:-:S08]  /*af40*/  @P0 IMAD.MOV.U32 R2, RZ, RZ, R14 ;  /* 0x000000ffff020224 */ /* 0x000fd000078e000e */
[----:B------:R-:W-:Y:S05]  /*af50*/  WARPSYNC.COLLECTIVE R15, `(.L_x_103) ;  /* 0x000000000f087348 */ /* 0x000fea0003c00000 */
[----:B------:R0:W1:Y:S02]  /*af60*/  SHFL.IDX P6, R14, R13, R12, R11 ;  /* 0x0000000c0d0e7389 */ /* 0x00006400000c000b */
[----:B01----:R-:W-:Y:S01]  /*af70*/  ENDCOLLECTIVE ;  /* 0x000000000000791b */ /* 0x003fe20003800000 */
.L_x_103:
[----:B------:R-:W-:-:S05]  /*af80*/  @P0 IMAD.X R7, RZ, RZ, R7, P1 ;  /* 0x000000ffff070224 */ /* 0x000fca00008e0607 */
[----:B------:R-:W-:-:S05]  /*af90*/  @P0 MOV R3, R7 ;  /* 0x0000000700030202 */ /* 0x000fca0000000f00 */
[----:B------:R-:W-:Y:S01]  /*afa0*/  @!PT LDS RZ, [RZ] ;  /* 0x00000000fffff984 */ /* 0x000fe20000000800 */
[----:B------:R-:W-:Y:S01]  /*afb0*/  @!PT LDS RZ, [RZ] ;  /* 0x00000000fffff984 */ /* 0x000fe20000000800 */
[----:B------:R-:W-:Y:S01]  /*afc0*/  @!PT LDS RZ, [RZ] ;  /* 0x00000000fffff984 */ /* 0x000fe20000000800 */
[----:B------:R0:W-:Y:S01]  /*afd0*/  @P0 LDGSTS.E.BYPASS.LTC128B.128 [R21+0x19c00], desc[UR36][R2.64], !P4 ;  /* 0x19c0000002150fae */ /* 0x0001e2000e101d64 */
[----:B------:R-:W-:-:S03]  /*afe0*/  MOV R13, R4 ;  /* 0x00000004000d7202 */ /* 0x000fc60000000f00 */
[----:B------:R0:W-:Y:S04]  /*aff0*/  @P0 LDGSTS.E.BYPASS.LTC128B.128 [R21+0x1cc00], desc[UR36][R2.64+0x80], !P3 ;  /* 0x1cc0008002150fae */ /* 0x0001e8000d901d64 */
[----:B------:R0:W-:Y:S01]  /*b000*/  @P0 LDGSTS.E.BYPASS.LTC128B.128 [R21+0x1fc00], desc[UR36][R2.64+0x100], !P2 ;  /* 0x1fc0010002150fae */ /* 0x0001e2000d101d64 */
[----:B------:R-:W-:Y:S01]  /*b010*/  ISETP.GE.AND P0, PT, R33, 0x41, PT ;  /* 0x000000412100780c */ /* 0x000fe20003f06270 */
[----:B------:R-:W-:-:S12]  /*b020*/  IMAD.MOV.U32 R7, RZ, RZ, R14 ;  /* 0x000000ffff077224 */ /* 0x000fd800078e000e */
[----:B0-----:R-:W-:Y:S05]  /*b030*/  WARPSYNC.COLLECTIVE R15, `(.L_x_104) ;  /* 0x000000000f087348 */ /* 0x001fea0003c00000 */
[----:B------:R1:W2:Y:S02]  /*b040*/  SHFL.IDX P6, R14, R13, R12, R11 ;  /* 0x0000000c0d0e7389 */ /* 0x0002a400000c000b */
[----:B012---:R-:W-:Y:S01]  /*b050*/  ENDCOLLECTIVE ;  /* 0x000000000000791b */ /* 0x007fe20003800000 */
.L_x_104:
[----:B------:R-:W-:Y:S02]  /*b060*/  @P0 LEA R9, R5, UR39, 0x1 ;  /* 0x0000002705090c11 */ /* 0x000fe4000f8e08ff */
[----:B------:R-:W-:Y:S01]  /*b070*/  MOV R13, R6 ;  /* 0x00000006000d7202 */ /* 0x000fe20000000f00 */
[----:B------:R-:W-:Y:S01]  /*b080*/  IMAD.MOV.U32 R12, RZ, RZ, 0x5 ;  /* 0x00000005ff0c7424 */ /* 0x000fe200078e00ff */
[----:B------:R-:W-:-:S05]  /*b090*/  @P0 LEA R14, P1, R37, R14, 0x1 ;  /* 0x0000000e250e0211 */ /* 0x000fca00078208ff */
[----:B------:R-:W-:-:S08]  /*b0a0*/  @P0 IMAD.MOV.U32 R2, RZ, RZ, R14 ;  /* 0x000000ffff020224 */ /* 0x000fd000078e000e */
[----:B------:R-:W-:Y:S05]  /*b0b0*/  WARPSYNC.COLLECTIVE R15, `(.L_x_105) ;  /* 0x000000000f087348 */ /* 0x000fea0003c00000 */
[----:B------:R0:W1:Y:S02]  /*b0c0*/  SHFL.IDX P6, R14, R13, R12, R11 ;  /* 0x0000000c0d0e7389 */ /* 0x00006400000c000b */
[----:B01----:R-:W-:Y:S01]  /*b0d0*/  ENDCOLLECTIVE ;  /* 0x000000000000791b */ /* 0x003fe20003800000 */
.L_x_105:
[----:B------:R-:W-:-:S04]  /*b0e0*/  @P0 IMAD.X R7, RZ, RZ, R7, P1 ;  /* 0x000000ffff070224 */ /* 0x000fc800008e0607 */
[----:B------:R-:W-:-:S05]  /*b0f0*/  @P0 IMAD.MOV.U32 R3, RZ, RZ, R7 ;  /* 0x000000ffff030224 */ /* 0x000fca00078e0007 */
[----:B------:R-:W-:Y:S01]  /*b100*/  @!PT LDS RZ, [RZ] ;  /* 0x00000000fffff984 */ /* 0x000fe20000000800 */
[----:B------:R-:W-:Y:S01]  /*b110*/  @!PT LDS RZ, [RZ] ;  /* 0x00000000fffff984 */ /* 0x000fe20000000800 */
[----:B------:R-:W-:Y:S01]  /*b120*/  @!PT LDS RZ, [RZ] ;  /* 0x00000000fffff984 */ /* 0x000fe20000000800 */
[----:B------:R0:W-:Y:S01]  /*b130*/  @P0 LDGSTS.E.BYPASS.LTC128B.128 [R9+0x1a400], desc[UR36][R2.64], !P4 ;  /* 0x1a40000002090fae */ /* 0x0001e2000e101d64 */
[----:B------:R-:W-:-:S03]  /*b140*/  IMAD.MOV.U32 R13, RZ, RZ, R4 ;  /* 0x000000ffff0d7224 */ /* 0x000fc600078e0004 */
[----:B------:R0:W-:Y:S04]  /*b150*/  @P0 LDGSTS.E.BYPASS.LTC128B.128 [R9+0x1d400], desc[UR36][R2.64+0x80], !P3 ;  /* 0x1d40008002090fae */ /* 0x0001e8000d901d64 */
[----:B------:R0:W-:Y:S01]  /*b160*/  @P0 LDGSTS.E.BYPASS.LTC128B.128 [R9+0x20400], desc[UR36][R2.64+0x100], !P2 ;  /* 0x2040010002090fae */ /* 0x0001e2000d101d64 */
[----:B------:R-:W-:-:S07]  /*b170*/  IMAD.MOV.U32 R7, RZ, RZ, R14 ;  /* 0x000000ffff077224 */ /* 0x000fce00078e000e */
[----:B0-----:R-:W-:Y:S05]  /*b180*/  WARPSYNC.COLLECTIVE R15, `(.L_x_106) ;  /* 0x000000000f087348 */ /* 0x001fea0003c00000 */
[----:B------:R1:W2:Y:S02]  /*b190*/  SHFL.IDX P6, R14, R13, R12, R11 ;  /* 0x0000000c0d0e7389 */ /* 0x0002a400000c000b */
[----:B012---:R-:W-:Y:S01]  /*b1a0*/  ENDCOLLECTIVE ;  /* 0x000000000000791b */ /* 0x007fe20003800000 */
.L_x_106:
[----:B------:R-:W-:Y:S05]  /*b1b0*/  BRA `(.L_x_107) ;  /* 0xffffffd000287947 */ /* 0x000fea000383ffff */
.L_x_52:
[----:B------:R-:W-:Y:S01]  /*b1c0*/  MOV R13, R5 ;  /* 0x00000005000d7202 */ /* 0x000fe20000000f00 */
[----:B------:R-:W-:Y:S02]  /*b1d0*/  IMAD.MOV.U32 R12, RZ, RZ, RZ ;  /* 0x000000ffff0c7224 */ /* 0x000fe400078e00ff */
[----:B------:R-:W-:Y:S02]  /*b1e0*/  IMAD.MOV.U32 R11, RZ, RZ, 0x181f ;  /* 0x0000181fff0b7424 */ /* 0x000fe400078e00ff */
[----:B------:R-:W-:Y:S02]  /*b1f0*/  IMAD.MOV.U32 R15, RZ, RZ, -0x1 ;  /* 0xffffffffff0f7424 */ /* 0x000fe400078e00ff */
[----:B------:R-:W-:-:S07]  /*b200*/  IMAD.IADD R4, R34, 0x1, R4 ;  /* 0x0000000122047824 */ /* 0x000fce00078e0204 */
[----:B------:R-:W-:Y:S05]  /*b210*/  WARPSYNC.COLLECTIVE R15, `(.L_x_108) ;  /* 0x000000000f087348 */ /* 0x000fea0003c00000 */
[----:B------:R0:W1:Y:S02]  /*b220*/  SHFL.IDX P6, R14, R13, R12, R11 ;  /* 0x0000000c0d0e7389 */ /* 0x00006400000c000b */
[----:B01----:R-:W-:Y:S01]  /*b230*/  ENDCOLLECTIVE ;  /* 0x000000000000791b */ /* 0x003fe20003800000 */
.L_x_108:
[C---:B------:R-:W-:Y:S01]  /*b240*/  VIADD R6, R4.reuse, 0x10 ;  /* 0x0000001004067836 */ /* 0x040fe20000000000 */
[----:B------:R-:W-:Y:S01]  /*b250*/  ISETP.GE.AND P0, PT, R4, UR40, PT ;  /* 0x0000002804007c0c */ /* 0x000fe2000bf06270 */
[----:B------:R-:W-:Y:S01]  /*b260*/  IMAD.MOV.U32 R13, RZ, RZ, R0 ;  /* 0x000000ffff0d7224 */ /* 0x000fe200078e0000 */
[----:B------:R-:W-:-:S11]  /*b270*/  MOV R2, R14 ;  /* 0x0000000e00027202 */ /* 0x000fd60000000f00 */
[----:B------:R-:W-:Y:S05]  /*b280*/  WARPSYNC.COLLECTIVE R15, `(.L_x_109) ;  /* 0x000000000f087348 */ /* 0x000fea0003c00000 */
[----:B------:R0:W1:Y:S02]  /*b290*/  SHFL.IDX P6, R14, R13, R12, R11 ;  /* 0x0000000c0d0e7389 */ /* 0x00006400000c000b */
[----:B01----:R-:W-:Y:S01]  /*b2a0*/  ENDCOLLECTIVE ;  /* 0x000000000000791b */ /* 0x003fe20003800000 */
.L_x_109:
[----:B------:R-:W-:Y:S02]  /*b2b0*/  IMAD.MOV.U32 R13, RZ, RZ, R5 ;  /* 0x000000ffff0d7224 */ /* 0x000fe400078e0005 */
[----:B------:R-:W-:Y:S01]  /*b2c0*/  IMAD.MOV.U32 R12, RZ, RZ, 0x1 ;  /* 0x00000001ff0c7424 */ /* 0x000fe200078e00ff */
[----:B------:R-:W-:-:S05]  /*b2d0*/  @!P0 LEA R14, P1, R37, R14, 0x1 ;  /* 0x0000000e250e8211 */ /* 0x000fca00078208ff */
[----:B------:R-:W-:Y:S01]  /*b2e0*/  @!P0 IMAD.X R3, RZ, RZ, R2, P1 ;  /* 0x000000ffff038224 */ /* 0x000fe200008e0602 */
[----:B------:R-:W-:-:S07]  /*b2f0*/  @!P0 MOV R2, R14 ;  /* 0x0000000e00028202 */ /* 0x000fce0000000f00 */
[----:B------:R-:W-:Y:S05]  /*b300*/  WARPSYNC.COLLECTIVE R15, `(.L_x_110) ;  /* 0x000000000f087348 */ /* 0x000fea0003c00000 */
[----:B------:R0:W1:Y:S02]  /*b310*/  SHFL.IDX P6, R14, R13, R12, R11 ;  /* 0x0000000c0d0e7389 */ /* 0x00006400000c000b */
[----:B01----:R-:W-:Y:S01]  /*b320*/  ENDCOLLECTIVE ;  /* 0x000000000000791b */ /* 0x003fe20003800000 */
.L_x_110:
[----:B------:R-:W-:Y:S01]  /*b330*/  @!PT LDS RZ, [RZ] ;  /* 0x00000000fffff984 */ /* 0x000fe20000000800 */
[----:B------:R-:W-:Y:S01]  /*b340*/  @!PT LDS RZ, [RZ] ;  /* 0x00000000fffff984 */ /* 0x000fe20000000800 */
[----:B------:R-:W-:Y:S01]  /*b350*/  @!PT LDS RZ, [RZ] ;  /* 0x00000000fffff984 */ /* 0x000fe20000000800 */
[----:B------:R0:W-:Y:S04]  /*b360*/  @!P0 LDGSTS.E.BYPASS.LTC128B.128 [R20+0xc400], desc[UR36][R2.64], !P3 ;  /* 0x0c40000002148fae */ /* 0x0001e8000d901d64 */
[----:B------:R0:W-:Y:S04]  /*b370*/  @!P0 LDGSTS.E.BYPASS.LTC128B.128 [R20+0x10400], desc[UR36][R2.64+0x80], !P4 ;  /* 0x1040008002148fae */ /* 0x0001e8000e101d64 */
[----:B------:R0:W-:Y:S01]  /*b380*/  @!P0 LDGSTS.E.BYPASS.LTC128B.128 [R20+0x14400], desc[UR36][R2.64+0x100], !P5 ;  /* 0x1440010002148fae */ /* 0x0001e2000e901d64 */
[----:B------:R-:W-:Y:S01]  /*b390*/  ISETP.GE.AND P0, PT, R6, UR40, PT ;  /* 0x0000002806007c0c */ /* 0x000fe2000bf06270 */
[----:B------:R-:W-:Y:S01]  /*b3a0*/  IMAD.MOV.U32 R13, RZ, RZ, R0 ;  /* 0x000000ffff0d7224 */ /* 0x000fe200078e0000 */
[----:B------:R-:W-:-:S11]  /*b3b0*/  MOV R6, R14 ;  /* 0x0000000e00067202 */ /* 0x000fd60000000f00 */
[----:B0-----:R-:W-:Y:S05]  /*b3c0*/  WARPSYNC.COLLECTIVE R15, `(.L_x_111) ;  /* 0x000000000f087348 */ /* 0x001fea0003c00000 */
[----:B------:R1:W2:Y:S02]  /*b3d0*/  SHFL.IDX P6, R14, R13, R12, R11 ;  /* 0x0000000c0d0e7389 */ /* 0x0002a400000c000b */
[----:B012---:R-:W-:Y:S01]  /*b3e0*/  ENDCOLLECTIVE ;  /* 0x000000000000791b */ /* 0x007fe20003800000 */
.L_x_111:
[----:B------:R-:W-:Y:S02]  /*b3f0*/  IMAD.MOV.U32 R13, RZ, RZ, R5 ;  /* 0x000000ffff0d7224 */ /* 0x000fe400078e0005 */
[----:B------:R-:W-:Y:S01]  /*b400*/  IMAD.MOV.U32 R12, RZ, RZ, 0x2 ;  /* 0x00000002ff0c7424 */ /* 0x000fe200078e00ff */
[----:B------:R-:W-:-:S05]  /*b410*/  @!P0 LEA R14, P1, R37, R14, 0x1 ;  /* 0x0000000e250e8211 */ /* 0x000fca00078208ff */
[----:B------:R-:W-:-:S08]  /*b420*/  @!P0 IMAD.MOV.U32 R2, RZ, RZ, R14 ;  /* 0x000000ffff028224 */ /* 0x000fd000078e000e */
[----:B------:R-:W-:Y:S05]  /*b430*/  WARPSYNC.COLLECTIVE R15, `(.L_x_112) ;  /* 0x000000000f087348 */ /* 0x000fea0003c00000 */
[----:B------:R0:W1:Y:S02]  /*b440*/  SHFL.IDX P6, R14, R13, R12, R11 ;  /* 0x0000000c0d0e7389 */ /* 0x00006400000c000b */
[----:B01----:R-:W-:Y:S01]  /*b450*/  ENDCOLLECTIVE ;  /* 0x000000000000791b */ /* 0x003fe20003800000 */
.L_x_112:
[----:B------:R-:W-:Y:S02]  /*b460*/  @!P0 IMAD.X R7, RZ, RZ, R6, P1 ;  /* 0x000000ffff078224 */ /* 0x000fe400008e0606 */
[----:B------:R-:W-:-:S03]  /*b470*/  VIADD R6, R4, 0x20 ;  /* 0x0000002004067836 */ /* 0x000fc60000000000 */
[----:B------:R-:W-:-:S05]  /*b480*/  @!P0 MOV R3, R7 ;  /* 0x0000000700038202 */ /* 0x000fca0000000f00 */
[----:B------:R-:W-:Y:S01]  /*b490*/  @!PT LDS RZ, [RZ] ;  /* 0x00000000fffff984 */ /* 0x000fe20000000800 */
[----:B------:R-:W-:Y:S01]  /*b4a0*/  @!PT LDS RZ, [RZ] ;  /* 0x00000000fffff984 */ /* 0x000fe20000000800 */
[----:B------:R-:W-:Y:S01]  /*b4b0*/  @!PT LDS RZ, [RZ] ;  /* 0x00000000fffff984 */ /* 0x000fe20000000800 */
[----:B------:R0:W-:Y:S01]  /*b4c0*/  @!P0 LDGSTS.E.BYPASS.LTC128B.128 [R20+0xcc00], desc[UR36][R2.64], !P3 ;  /* 0x0cc0000002148fae */ /* 0x0001e2000d901d64 */
[----:B------:R-:W-:-:S03]  /*b4d0*/  IMAD.MOV.U32 R13, RZ, RZ, R0 ;  /* 0x000000ffff0d7224 */ /* 0x000fc600078e0000 */
[----:B------:R0:W-:Y:S04]  /*b4e0*/  @!P0 LDGSTS.E.BYPASS.LTC128B.128 [R20+0x10c00], desc[UR36][R2.64+0x80], !P4 ;  /* 0x10c0008002148fae */ /* 0x0001e8000e101d64 */
[----:B------:R0:W-:Y:S01]  /*b4f0*/  @!P0 LDGSTS.E.BYPASS.LTC128B.128 [R20+0x14c00], desc[UR36][R2.64+0x100], !P5 ;  /* 0x14c0010002148fae */ /* 0x0001e2000e901d64 */
[----:B------:R-:W-:Y:S02]  /*b500*/  ISETP.GE.AND P0, PT, R6, UR40, PT ;  /* 0x0000002806007c0c */ /* 0x000fe4000bf06270 */
[----:B------:R-:W-:-:S11]  /*b510*/  MOV R6, R14 ;  /* 0x0000000e00067202 */ /* 0x000fd60000000f00 */
[----:B0-----:R-:W-:Y:S05]  /*b520*/  WARPSYNC.COLLECTIVE R15, `(.L_x_113) ;  /* 0x000000000f087348 */ /* 0x001fea0003c00000 */
[----:B------:R1:W2:Y:S02]  /*b530*/  SHFL.IDX P6, R14, R13, R12, R11 ;  /* 0x0000000c0d0e7389 */ /* 0x0002a400000c000b */
[----:B012---:R-:W-:Y:S01]  /*b540*/  ENDCOLLECTIVE ;  /* 0x000000000000791b */ /* 0x007fe20003800000 */
.L_x_113:
[----:B------:R-:W-:Y:S02]  /*b550*/  IMAD.MOV.U32 R13, RZ, RZ, R5 ;  /* 0x000000ffff0d7224 */ /* 0x000fe400078e0005 */
[----:B------:R-:W-:Y:S01]  /*b560*/  IMAD.MOV.U32 R12, RZ, RZ, 0x3 ;  /* 0x00000003ff0c7424 */ /* 0x000fe200078e00ff */
[----:B------:R-:W-:-:S05]  /*b570*/  @!P0 LEA R14, P1, R37, R14, 0x1 ;  /* 0x0000000e250e8211 */ /* 0x000fca00078208ff */
[----:B------:R-:W-:-:S08]  /*b580*/  @!P0 IMAD.MOV.U32 R2, RZ, RZ, R14 ;  /* 0x000000ffff028224 */ /* 0x000fd000078e000e */
[----:B------:R-:W-:Y:S05]  /*b590*/  WARPSYNC.COLLECTIVE R15, `(.L_x_114) ;  /* 0x000000000f087348 */ /* 0x000fea0003c00000 */
[----:B------:R0:W1:Y:S02]  /*b5a0*/  SHFL.IDX P6, R14, R13, R12, R11 ;  /* 0x0000000c0d0e7389 */ /* 0x00006400000c000b */
[----:B01----:R-:W-:Y:S01]  /*b5b0*/  ENDCOLLECTIVE ;  /* 0x000000000000791b */ /* 0x003fe20003800000 */
.L_x_114:
        /* <DEDUP_REMOVED lines=15> */
.L_x_115:
[----:B------:R-:W-:Y:S02]  /*b6b0*/  IMAD.MOV.U32 R13, RZ, RZ, R5 ;  /* 0x000000ffff0d7224 */ /* 0x000fe400078e0005 */
[----:B------:R-:W-:Y:S01]  /*b6c0*/  IMAD.MOV.U32 R12, RZ, RZ, 0x4 ;  /* 0x00000004ff0c7424 */ /* 0x000fe200078e00ff */
[----:B------:R-:W-:-:S05]  /*b6d0*/  @!P0 LEA R14, P1, R37, R14, 0x1 ;  /* 0x0000000e250e8211 */ /* 0x000fca00078208ff */
[----:B------:R-:W-:-:S08]  /*b6e0*/  @!P0 IMAD.MOV.U32 R2, RZ, RZ, R14 ;  /* 0x000000ffff028224 */ /* 0x000fd000078e000e */
[----:B------:R-:W-:Y:S05]  /*b6f0*/  WARPSYNC.COLLECTIVE R15, `(.L_x_116) ;  /* 0x000000000f087348 */ /* 0x000fea0003c00000 */
[----:B------:R0:W1:Y:S02]  /*b700*/  SHFL.IDX P6, R14, R13, R12, R11 ;  /* 0x0000000c0d0e7389 */ /* 0x00006400000c000b */
[----:B01----:R-:W-:Y:S01]  /*b710*/  ENDCOLLECTIVE ;  /* 0x000000000000791b */ /* 0x003fe20003800000 */
.L_x_116:
        /* <DEDUP_REMOVED lines=15> */
.L_x_117:
[----:B------:R-:W-:Y:S02]  /*b810*/  IMAD.MOV.U32 R13, RZ, RZ, R5 ;  /* 0x000000ffff0d7224 */ /* 0x000fe400078e0005 */
[----:B------:R-:W-:Y:S01]  /*b820*/  IMAD.MOV.U32 R12, RZ, RZ, 0x5 ;  /* 0x00000005ff0c7424 */ /* 0x000fe200078e00ff */
[----:B------:R-:W-:-:S05]  /*b830*/  @!P0 LEA R14, P1, R37, R14, 0x1 ;  /* 0x0000000e250e8211 */ /* 0x000fca00078208ff */
[----:B------:R-:W-:-:S08]  /*b840*/  @!P0 IMAD.MOV.U32 R2, RZ, RZ, R14 ;  /* 0x000000ffff028224 */ /* 0x000fd000078e000e */
[----:B------:R-:W-:Y:S05]  /*b850*/  WARPSYNC.COLLECTIVE R15, `(.L_x_118) ;  /* 0x000000000f087348 */ /* 0x000fea0003c00000 */
[----:B------:R0:W1:Y:S02]  /*b860*/  SHFL.IDX P6, R14, R13, R12, R11 ;  /* 0x0000000c0d0e7389 */ /* 0x00006400000c000b */
[----:B01----:R-:W-:Y:S01]  /*b870*/  ENDCOLLECTIVE ;  /* 0x000000000000791b */ /* 0x003fe20003800000 */
.L_x_118:
        /* <DEDUP_REMOVED lines=15> */
.L_x_119:
[----:B------:R-:W-:Y:S02]  /*b970*/  IMAD.MOV.U32 R13, RZ, RZ, R5 ;  /* 0x000000ffff0d7224 */ /* 0x000fe400078e0005 */
[----:B------:R-:W-:Y:S01]  /*b980*/  IMAD.MOV.U32 R12, RZ, RZ, 0x6 ;  /* 0x00000006ff0c7424 */ /* 0x000fe200078e00ff */
[----:B------:R-:W-:-:S05]  /*b990*/  @!P0 LEA R14, P1, R37, R14, 0x1 ;  /* 0x0000000e250e8211 */ /* 0x000fca00078208ff */
[----:B------:R-:W-:-:S08]  /*b9a0*/  @!P0 IMAD.MOV.U32 R2, RZ, RZ, R14 ;  /* 0x000000ffff028224 */ /* 0x000fd000078e000e */
[----:B------:R-:W-:Y:S05]  /*b9b0*/  WARPSYNC.COLLECTIVE R15, `(.L_x_120) ;  /* 0x000000000f087348 */ /* 0x000fea0003c00000 */
[----:B------:R0:W1:Y:S02]  /*b9c0*/  SHFL.IDX P6, R14, R13, R12, R11 ;  /* 0x0000000c0d0e7389 */ /* 0x00006400000c000b */
[----:B01----:R-:W-:Y:S01]  /*b9d0*/  ENDCOLLECTIVE ;  /* 0x000000000000791b */ /* 0x003fe20003800000 */
.L_x_120:
        /* <DEDUP_REMOVED lines=15> */
.L_x_121:
[----:B------:R-:W-:Y:S02]  /*bad0*/  IMAD.MOV.U32 R13, RZ, RZ, R5 ;  /* 0x000000ffff0d7224 */ /* 0x000fe400078e0005 */
[----:B------:R-:W-:Y:S01]  /*bae0*/  IMAD.MOV.U32 R12, RZ, RZ, 0x7 ;  /* 0x00000007ff0c7424 */ /* 0x000fe200078e00ff */
[----:B------:R-:W-:-:S05]  /*baf0*/  @!P0 LEA R14, P1, R37, R14, 0x1 ;  /* 0x0000000e250e8211 */ /* 0x000fca00078208ff */
[----:B------:R-:W-:-:S08]  /*bb00*/  @!P0 IMAD.MOV.U32 R2, RZ, RZ, R14 ;  /* 0x000000ffff028224 */ /* 0x000fd000078e000e */
[----:B------:R-:W-:Y:S05]  /*bb10*/  WARPSYNC.COLLECTIVE R15, `(.L_x_122) ;  /* 0x000000000f087348 */ /* 0x000fea0003c00000 */
[----:B------:R0:W1:Y:S02]  /*bb20*/  SHFL.IDX P6, R14, R13, R12, R11 ;  /* 0x0000000c0d0e7389 */ /* 0x00006400000c000b */
[----:B01----:R-:W-:Y:S01]  /*bb30*/  ENDCOLLECTIVE ;  /* 0x000000000000791b */ /* 0x003fe20003800000 */
.L_x_122:
[----:B------:R-:W-:-:S05]  /*bb40*/  @!P0 IMAD.X R7, RZ, RZ, R6, P1 ;  /* 0x000000ffff078224 */ /* 0x000fca00008e0606 */
[----:B------:R-:W-:-:S05]  /*bb50*/  @!P0 MOV R3, R7 ;  /* 0x0000000700038202 */ /* 0x000fca0000000f00 */
[----:B------:R-:W-:Y:S01]  /*bb60*/  @!PT LDS RZ, [RZ] ;  /* 0x00000000fffff984 */ /* 0x000fe20000000800 */
[----:B------:R-:W-:Y:S01]  /*bb70*/  @!PT LDS RZ, [RZ] ;  /* 0x00000000fffff984 */ /* 0x000fe20000000800 */
[----:B------:R-:W-:Y:S01]  /*bb80*/  @!PT LDS RZ, [RZ] ;  /* 0x00000000fffff984 */ /* 0x000fe20000000800 */
[----:B------:R0:W-:Y:S01]  /*bb90*/  @!P0 LDGSTS.E.BYPASS.LTC128B.128 [R20+0xf400], desc[UR36][R2.64], !P3 ;  /* 0x0f40000002148fae */ /* 0x0001e2000d901d64 */
[----:B------:R-:W-:-:S03]  /*bba0*/  MOV R13, R0 ;  /* 0x00000000000d7202 */ /* 0x000fc60000000f00 */
[----:B------:R0:W-:Y:S04]  /*bbb0*/  @!P0 LDGSTS.E.BYPASS.LTC128B.128 [R20+0x13400], desc[UR36][R2.64+0x80], !P4 ;  /* 0x1340008002148fae */ /* 0x0001e8000e101d64 */
[----:B------:R0:W-:Y:S01]  /*bbc0*/  @!P0 LDGSTS.E.BYPASS.LTC128B.128 [R20+0x17400], desc[UR36][R2.64+0x100], !P5 ;  /* 0x1740010002148fae */ /* 0x0001e2000e901d64 */
[----:B------:R-:W-:-:S07]  /*bbd0*/  IMAD.MOV.U32 R6, RZ, RZ, R14 ;  /* 0x000000ffff067224 */ /* 0x000fce00078e000e */
[----:B0-----:R-:W-:Y:S05]  /*bbe0*/  WARPSYNC.COLLECTIVE R15, `(.L_x_123) ;  /* 0x000000000f087348 */ /* 0x001fea0003c00000 */
[----:B------:R1:W2:Y:S02]  /*bbf0*/  SHFL.IDX P6, R14, R13, R12, R11 ;  /* 0x0000000c0d0e7389 */ /* 0x0002a400000c000b */
[----:B012---:R-:W-:Y:S01]  /*bc00*/  ENDCOLLECTIVE ;  /* 0x000000000000791b */ /* 0x007fe20003800000 */
.L_x_123:
[----:B------:R-:W-:Y:S05]  /*bc10*/  BRA `(.L_x_124) ;  /* 0xffffffd000347947 */ /* 0x000fea000383ffff */
.L_x_54:
[----:B0-----:R-:W-:-:S04]  /*bc20*/  IMAD.U32 R3, RZ, RZ, UR39 ;  /* 0x00000027ff037e24 */ /* 0x001fc8000f8e00ff */
[----:B------:R0:W1:Y:S03]  /*bc30*/  SYNCS.PHASECHK.TRANS64.TRYWAIT P0, [R3+URZ+0x2a820], R0 ;  /* 0x02a82000030075a7 */ /* 0x000066000800017f */
[----:B-1----:R-:W-:Y:S05]  /*bc40*/  @!P0 NANOSLEEP.SYNCS 0x989680 ;  /* 0x009896800000895d */ /* 0x002fea0003900000 */
[----:B------:R-:W1:Y:S02]  /*bc50*/  @!P0 SYNCS.PHASECHK.TRANS64 P0, [R3+URZ+0x2a820], R0 ;  /* 0x02a82000030085a7 */ /* 0x000e64000800007f */
[----:B-1----:R-:W-:Y:S05]  /*bc60*/  @!P0 BRA `(.L_x_54) ;  /* 0xfffffffc00ec8947 */ /* 0x002fea000383ffff */
[----:B------:R-:W-:Y:S05]  /*bc70*/  BRA `(.L_x_125) ;  /* 0xffffffd000707947 */ /* 0x000fea000383ffff */
.L_x_58:
[----:B0-----:R0:W1:Y:S02]  /*bc80*/  SYNCS.PHASECHK.TRANS64.TRYWAIT P0, [R6+URZ+0x2a840], R3 ;  /* 0x02a84003060075a7 */ /* 0x001064000800017f */
[----:B-1----:R-:W-:Y:S05]  /*bc90*/  @!P0 NANOSLEEP.SYNCS 0x989680 ;  /* 0x009896800000895d */ /* 0x002fea0003900000 */
[----:B------:R-:W1:Y:S02]  /*bca0*/  @!P0 SYNCS.PHASECHK.TRANS64 P0, [R6+URZ+0x2a840], R3 ;  /* 0x02a84003060085a7 */ /* 0x000e64000800007f */
[----:B-1----:R-:W-:Y:S05]  /*bcb0*/  @!P0 BRA `(.L_x_58) ;  /* 0xfffffffc00f08947 */ /* 0x002fea000383ffff */
[----:B------:R-:W-:Y:S05]  /*bcc0*/  BRA `(.L_x_126) ;  /* 0xffffffd400207947 */ /* 0x000fea000383ffff */
.L_x_59:
[----:B------:R-:W-:Y:S01]  /*bcd0*/  BSSY B1, `(.L_x_127) ;  /* 0x0000008000017945 */ /* 0x000fe20003800000 */
[----:B------:R-:W-:Y:S01]  /*bce0*/  IMAD.MOV.U32 R13, RZ, RZ, R10 ;  /* 0x000000ffff0d7224 */ /* 0x000fe200078e000a */
[----:B------:R-:W-:Y:S01]  /*bcf0*/  MOV R11, 0x181f ;  /* 0x0000181f000b7802 */ /* 0x000fe20000000f00 */
[----:B------:R-:W-:Y:S02]  /*bd00*/  IMAD.MOV.U32 R12, RZ, RZ, RZ ;  /* 0x000000ffff0c7224 */ /* 0x000fe400078e00ff */
[----:B------:R-:W-:-:S07]  /*bd10*/  IMAD.MOV.U32 R15, RZ, RZ, -0x1 ;  /* 0xffffffffff0f7424 */ /* 0x000fce00078e00ff */
[----:B------:R-:W-:Y:S05]  /*bd20*/  WARPSYNC.COLLECTIVE R15, `(.L_x_128) ;  /* 0x000000000f087348 */ /* 0x000fea0003c00000 */
[----:B------:R0:W1:Y:S02]  /*bd30*/  SHFL.IDX P6, R14, R13, R12, R11 ;  /* 0x0000000c0d0e7389 */ /* 0x00006400000c000b */
[----:B01----:R-:W-:Y:S01]  /*bd40*/  ENDCOLLECTIVE ;  /* 0x000000000000791b */ /* 0x003fe20003800000 */
.L_x_128:
[----:B------:R-:W-:Y:S05]  /*bd50*/  BSYNC B1 ;  /* 0x0000000000017941 */ /* 0x000fea0003800000 */
.L_x_127:
[----:B------:R-:W-:Y:S01]  /*bd60*/  IMAD.MOV.U32 R13, RZ, RZ, R8 ;  /* 0x000000ffff0d7224 */ /* 0x000fe200078e0008 */
[----:B------:R-:W-:Y:S01]  /*bd70*/  MOV R12, RZ ;  /* 0x000000ff000c7202 */ /* 0x000fe20000000f00 */
[----:B------:R-:W-:Y:S01]  /*bd80*/  IMAD.MOV.U32 R11, RZ, RZ, 0x181f ;  /* 0x0000181fff0b7424 */ /* 0x000fe200078e00ff */
[----:B------:R-:W-:Y:S01]  /*bd90*/  LEA R9, R9, UR39, 0x1 ;  /* 0x0000002709097c11 */ /* 0x000fe2000f8e08ff */
[----:B------:R-:W-:Y:S02]  /*bda0*/  IMAD.MOV.U32 R15, RZ, RZ, -0x1 ;  /* 0xffffffffff0f7424 */ /* 0x000fe400078e00ff */
[----:B------:R-:W-:Y:S02]  /*bdb0*/  IMAD.MOV.U32 R3, RZ, RZ, R14 ;  /* 0x000000ffff037224 */ /* 0x000fe400078e000e */
[----:B------:R-:W-:-:S07]  /*bdc0*/  IMAD.SHL.U32 R5, R37, 0x2, RZ ;  /* 0x0000000225057824 */ /* 0x000fce00078e00ff */
[----:B------:R-:W-:Y:S05]  /*bdd0*/  WARPSYNC.COLLECTIVE R15, `(.L_x_129) ;  /* 0x000000000f087348 */ /* 0x000fea0003c00000 */
[----:B------:R0:W1:Y:S02]  /*bde0*/  SHFL.IDX P6, R14, R13, R12, R11 ;  /* 0x0000000c0d0e7389 */ /* 0x00006400000c000b */
[----:B01----:R-:W-:Y:S01]  /*bdf0*/  ENDCOLLECTIVE ;  /* 0x000000000000791b */ /* 0x003fe20003800000 */
.L_x_129:
[----:B------:R-:W-:Y:S02]  /*be00*/  IMAD.MOV.U32 R13, RZ, RZ, R10 ;  /* 0x000000ffff0d7224 */ /* 0x000fe400078e000a */
[----:B------:R-:W-:Y:S01]  /*be10*/  IMAD.MOV.U32 R12, RZ, RZ, 0x1 ;  /* 0x00000001ff0c7424 */ /* 0x000fe200078e00ff */
[----:B------:R-:W-:-:S13]  /*be20*/  IADD3 R2, P0, R14, R5, RZ ;  /* 0x000000050e027210 */ /* 0x000fda0007f1e0ff */
[----:B------:R-:W-:Y:S05]  /*be30*/  WARPSYNC.COLLECTIVE R15, `(.L_x_130) ;  /* 0x000000000f087348 */ /* 0x000fea0003c00000 */
[----:B------:R0:W1:Y:S02]  /*be40*/  SHFL.IDX P6, R14, R13, R12, R11 ;  /* 0x0000000c0d0e7389 */ /* 0x00006400000c000b */
[----:B01----:R-:W-:Y:S01]  /*be50*/  ENDCOLLECTIVE ;  /* 0x000000000000791b */ /* 0x003fe20003800000 */
.L_x_130:
[----:B------:R-:W-:-:S05]  /*be60*/  IADD3.X R3, RZ, R3, RZ, P0, !PT ;  /* 0x00000003ff037210 */ /* 0x000fca00007fe4ff */
[----:B------:R-:W-:Y:S01]  /*be70*/  @!PT LDS RZ, [RZ] ;  /* 0x00000000fffff984 */ /* 0x000fe20000000800 */
[----:B------:R-:W-:Y:S01]  /*be80*/  @!PT LDS RZ, [RZ] ;  /* 0x00000000fffff984 */ /* 0x000fe20000000800 */
[----:B------:R-:W-:Y:S01]  /*be90*/  @!PT LDS RZ, [RZ] ;  /* 0x00000000fffff984 */ /* 0x000fe20000000800 */
[----:B------:R-:W-:Y:S04]  /*bea0*/  LDGSTS.E.BYPASS.LTC128B.128 [R9+0x18400], desc[UR36][R2.64], !P3 ;  /* 0x1840000002097fae */ /* 0x000fe8000d901d64 */
[----:B------:R-:W-:Y:S01]  /*beb0*/  LDGSTS.E.BYPASS.LTC128B.128 [R9+0x1b400], desc[UR36][R2.64+0x80], !P2 ;  /* 0x1b40008002097fae */ /* 0x000fe2000d101d64 */
[----:B------:R-:W-:-:S03]  /*bec0*/  MOV R13, R8 ;  /* 0x00000008000d7202 */ /* 0x000fc60000000f00 */
[----:B------:R0:W-:Y:S02]  /*bed0*/  LDGSTS.E.BYPASS.LTC128B.128 [R9+0x1e400], desc[UR36][R2.64+0x100], !P1 ;  /* 0x1e40010002097fae */ /* 0x0001e4000c901d64 */
[----:B0-----:R-:W-:-:S07]  /*bee0*/  IMAD.MOV.U32 R3, RZ, RZ, R14 ;  /* 0x000000ffff037224 */ /* 0x001fce00078e000e */
[----:B------:R-:W-:Y:S05]  /*bef0*/  WARPSYNC.COLLECTIVE R15, `(.L_x_131) ;  /* 0x000000000f087348 */ /* 0x000fea0003c00000 */
[----:B------:R0:W1:Y:S02]  /*bf00*/  SHFL.IDX P6, R14, R13, R12, R11 ;  /* 0x0000000c0d0e7389 */ /* 0x00006400000c000b */
[----:B01----:R-:W-:Y:S01]  /*bf10*/  ENDCOLLECTIVE ;  /* 0x000000000000791b */ /* 0x003fe20003800000 */
.L_x_131:
[----:B------:R-:W-:Y:S02]  /*bf20*/  IMAD.MOV.U32 R13, RZ, RZ, R10 ;  /* 0x000000ffff0d7224 */ /* 0x000fe400078e000a */
[----:B------:R-:W-:Y:S01]  /*bf30*/  IMAD.MOV.U32 R12, RZ, RZ, 0x2 ;  /* 0x00000002ff0c7424 */ /* 0x000fe200078e00ff */
[----:B------:R-:W-:-:S13]  /*bf40*/  IADD3 R2, P0, R14, R5, RZ ;  /* 0x000000050e027210 */ /* 0x000fda0007f1e0ff */
[----:B------:R-:W-:Y:S05]  /*bf50*/  WARPSYNC.COLLECTIVE R15, `(.L_x_132) ;  /* 0x000000000f087348 */ /* 0x000fea0003c00000 */
[----:B------:R0:W1:Y:S02]  /*bf60*/  SHFL.IDX P6, R14, R13, R12, R11 ;  /* 0x0000000c0d0e7389 */ /* 0x00006400000c000b */
[----:B01----:R-:W-:Y:S01]  /*bf70*/  ENDCOLLECTIVE ;  /* 0x000000000000791b */ /* 0x003fe20003800000 */
.L_x_132:
[----:B------:R-:W-:-:S05]  /*bf80*/  IMAD.X R3, RZ, RZ, R3, P0 ;  /* 0x000000ffff037224 */ /* 0x000fca00000e0603 */
[----:B------:R-:W-:Y:S01]  /*bf90*/  @!PT LDS RZ, [RZ] ;  /* 0x00000000fffff984 */ /* 0x000fe20000000800 */
[----:B------:R-:W-:Y:S01]  /*bfa0*/  @!PT LDS RZ, [RZ] ;  /* 0x00000000fffff984 */ /* 0x000fe20000000800 */
[----:B------:R-:W-:Y:S01]  /*bfb0*/  @!PT LDS RZ, [RZ] ;  /* 0x00000000fffff984 */ /* 0x000fe20000000800 */
[----:B------:R0:W-:Y:S04]  /*bfc0*/  LDGSTS.E.BYPASS.LTC128B.128 [R9+0x18c00], desc[UR36][R2.64], !P3 ;  /* 0x18c0000002097fae */ /* 0x0001e8000d901d64 */
[----:B------:R0:W-:Y:S01]  /*bfd0*/  LDGSTS.E.BYPASS.LTC128B.128 [R9+0x1bc00], desc[UR36][R2.64+0x80], !P2 ;  /* 0x1bc0008002097fae */ /* 0x0001e2000d101d64 */
[----:B------:R-:W-:-:S03]  /*bfe0*/  IMAD.MOV.U32 R13, RZ, RZ, R8 ;  /* 0x000000ffff0d7224 */ /* 0x000fc600078e0008 */
[----:B------:R0:W-:Y:S01]  /*bff0*/  LDGSTS.E.BYPASS.LTC128B.128 [R9+0x1ec00], desc[UR36][R2.64+0x100], !P1 ;  /* 0x1ec0010002097fae */ /* 0x0001e2000c901d64 */
[----:B------:R-:W-:-:S07]  /*c000*/  MOV R35, R14 ;  /* 0x0000000e00237202 */ /* 0x000fce0000000f00 */
[----:B0-----:R-:W-:Y:S05]  /*c010*/  WARPSYNC.COLLECTIVE R15, `(.L_x_133) ;  /* 0x000000000f087348 */ /* 0x001fea0003c00000 */
[----:B------:R1:W2:Y:S02]  /*c020*/  SHFL.IDX P6, R14, R13, R12, R11 ;  /* 0x0000000c0d0e7389 */ /* 0x0002a400000c000b */
[----:B012---:R-:W-:Y:S01]  /*c030*/  ENDCOLLECTIVE ;  /* 0x000000000000791b */ /* 0x007fe20003800000 */
.L_x_133:
[----:B------:R-:W-:Y:S01]  /*c040*/  IMAD.MOV.U32 R13, RZ, RZ, R10 ;  /* 0x000000ffff0d7224 */ /* 0x000fe200078e000a */
[----:B------:R-:W-:Y:S02]  /*c050*/  MOV R12, 0x3 ;  /* 0x00000003000c7802 */ /* 0x000fe40000000f00 */
[----:B------:R-:W-:-:S13]  /*c060*/  IADD3 R2, P0, R14, R5, RZ ;  /* 0x000000050e027210 */ /* 0x000fda0007f1e0ff */
[----:B------:R-:W-:Y:S05]  /*c070*/  WARPSYNC.COLLECTIVE R15, `(.L_x_134) ;  /* 0x000000000f087348 */ /* 0x000fea0003c00000 */
[----:B------:R0:W1:Y:S02]  /*c080*/  SHFL.IDX P6, R14, R13, R12, R11 ;  /* 0x0000000c0d0e7389 */ /* 0x00006400000c000b */
[----:B01----:R-:W-:Y:S01]  /*c090*/  ENDCOLLECTIVE ;  /* 0x000000000000791b */ /* 0x003fe20003800000 */
.L_x_134:
        /* <DEDUP_REMOVED lines=8> */
[----:B------:R-:W-:-:S07]  /*c120*/  IMAD.MOV.U32 R35, RZ, RZ, R14 ;  /* 0x000000ffff237224 */ /* 0x000fce00078e000e */
[----:B0-----:R-:W-:Y:S05]  /*c130*/  WARPSYNC.COLLECTIVE R15, `(.L_x_135) ;  /* 0x000000000f087348 */ /* 0x001fea0003c00000 */
[----:B------:R1:W2:Y:S02]  /*c140*/  SHFL.IDX P6, R14, R13, R12, R11 ;  /* 0x0000000c0d0e7389 */ /* 0x0002a400000c000b */
[----:B012---:R-:W-:Y:S01]  /*c150*/  ENDCOLLECTIVE ;  /* 0x000000000000791b */ /* 0x007fe20003800000 */
.L_x_135:
[----:B------:R-:W-:Y:S01]  /*c160*/  MOV R13, R10 ;  /* 0x0000000a000d7202 */ /* 0x000fe20000000f00 */
[----:B------:R-:W-:Y:S01]  /*c170*/  IMAD.MOV.U32 R12, RZ, RZ, 0x4 ;  /* 0x00000004ff0c7424 */ /* 0x000fe200078e00ff */
[----:B------:R-:W-:-:S13]  /*c180*/  IADD3 R2, P0, R14, R5, RZ ;  /* 0x000000050e027210 */ /* 0x000fda0007f1e0ff */
[----:B------:R-:W-:Y:S05]  /*c190*/  WARPSYNC.COLLECTIVE R15, `(.L_x_136) ;  /* 0x000000000f087348 */ /* 0x000fea0003c00000 */
[----:B------:R0:W1:Y:S02]  /*c1a0*/  SHFL.IDX P6, R14, R13, R12, R11 ;  /* 0x0000000c0d0e7389 */ /* 0x00006400000c000b */
[----:B01----:R-:W-:Y:S01]  /*c1b0*/  ENDCOLLECTIVE ;  /* 0x000000000000791b */ /* 0x003fe20003800000 */
.L_x_136:
        /* <DEDUP_REMOVED lines=12> */
.L_x_137:
[----:B------:R-:W-:Y:S02]  /*c280*/  IMAD.MOV.U32 R13, RZ, RZ, R10 ;  /* 0x000000ffff0d7224 */ /* 0x000fe400078e000a */
[----:B------:R-:W-:Y:S01]  /*c290*/  IMAD.MOV.U32 R12, RZ, RZ, 0x5 ;  /* 0x00000005ff0c7424 */ /* 0x000fe200078e00ff */
[----:B------:R-:W-:-:S13]  /*c2a0*/  IADD3 R2, P0, R14, R5, RZ ;  /* 0x000000050e027210 */ /* 0x000fda0007f1e0ff */
[----:B------:R-:W-:Y:S05]  /*c2b0*/  WARPSYNC.COLLECTIVE R15, `(.L_x_138) ;  /* 0x000000000f087348 */ /* 0x000fea0003c00000 */
[----:B------:R0:W1:Y:S02]  /*c2c0*/  SHFL.IDX P6, R14, R13, R12, R11 ;  /* 0x0000000c0d0e7389 */ /* 0x00006400000c000b */
[----:B01----:R-:W-:Y:S01]  /*c2d0*/  ENDCOLLECTIVE ;  /* 0x000000000000791b */ /* 0x003fe20003800000 */
.L_x_138:
[----:B------:R-:W-:-:S05]  /*c2e0*/  IADD3.X R3, RZ, R35, RZ, P0, !PT ;  /* 0x00000023ff037210 */ /* 0x000fca00007fe4ff */
[----:B------:R-:W-:Y:S01]  /*c2f0*/  @!PT LDS RZ, [RZ] ;  /* 0x00000000fffff984 */ /* 0x000fe20000000800 */
[----:B------:R-:W-:Y:S01]  /*c300*/  @!PT LDS RZ, [RZ] ;  /* 0x00000000fffff984 */ /* 0x000fe20000000800 */
[----:B------:R-:W-:Y:S01]  /*c310*/  @!PT LDS RZ, [RZ] ;  /* 0x00000000fffff984 */ /* 0x000fe20000000800 */
[----:B------:R0:W-:Y:S04]  /*c320*/  LDGSTS.E.BYPASS.LTC128B.128 [R9+0x1a400], desc[UR36][R2.64], !P3 ;  /* 0x1a40000002097fae */ /* 0x0001e8000d901d64 */
[----:B------:R0:W-:Y:S01]  /*c330*/  LDGSTS.E.BYPASS.LTC128B.128 [R9+0x1d400], desc[UR36][R2.64+0x80], !P2 ;  /* 0x1d40008002097fae */ /* 0x0001e2000d101d64 */
[----:B------:R-:W-:-:S03]  /*c340*/  MOV R13, R8 ;  /* 0x00000008000d7202 */ /* 0x000fc60000000f00 */
[----:B------:R0:W-:Y:S01]  /*c350*/  LDGSTS.E.BYPASS.LTC128B.128 [R9+0x20400], desc[UR36][R2.64+0x100], !P1 ;  /* 0x2040010002097fae */ /* 0x0001e2000c901d64 */
[----:B------:R-:W-:-:S07]  /*c360*/  IMAD.MOV.U32 R35, RZ, RZ, R14 ;  /* 0x000000ffff237224 */ /* 0x000fce00078e000e */
[----:B0-----:R-:W-:Y:S05]  /*c370*/  WARPSYNC.COLLECTIVE R15, `(.L_x_139) ;  /* 0x000000000f087348 */ /* 0x001fea0003c00000 */
[----:B------:R1:W2:Y:S02]  /*c380*/  SHFL.IDX P6, R14, R13, R12, R11 ;  /* 0x0000000c0d0e7389 */ /* 0x0002a400000c000b */
[----:B012---:R-:W-:Y:S01]  /*c390*/  ENDCOLLECTIVE ;  /* 0x000000000000791b */ /* 0x007fe20003800000 */
.L_x_139:
[----:B------:R-:W-:Y:S05]  /*c3a0*/  BRA `(.L_x_140) ;  /* 0xffffffd000707947 */ /* 0x000fea000383ffff */
.L_x_64:
[----:B0-----:R0:W1:Y:S02]  /*c3b0*/  SYNCS.PHASECHK.TRANS64.TRYWAIT P0, [R6+URZ+0x2a860], R9 ;  /* 0x02a86009060075a7 */ /* 0x001064000800017f */
[----:B-1----:R-:W-:Y:S05]  /*c3c0*/  @!P0 NANOSLEEP.SYNCS 0x989680 ;  /* 0x009896800000895d */ /* 0x002fea0003900000 */
[----:B------:R-:W1:Y:S02]  /*c3d0*/  @!P0 SYNCS.PHASECHK.TRANS64 P0, [R6+URZ+0x2a860], R9 ;  /* 0x02a86009060085a7 */ /* 0x000e64000800007f */
[----:B-1----:R-:W-:Y:S05]  /*c3e0*/  @!P0 BRA `(.L_x_64) ;  /* 0xfffffffc00f08947 */ /* 0x002fea000383ffff */
[----:B------:R-:W-:Y:S05]  /*c3f0*/  BRA `(.L_x_141) ;  /* 0xffffffd000d47947 */ /* 0x000fea000383ffff */
.L_x_65:
[----:B------:R-:W-:Y:S01]  /*c400*/  BSSY B1, `(.L_x_142) ;  /* 0x0000008000017945 */ /* 0x000fe20003800000 */
[----:B------:R-:W-:Y:S01]  /*c410*/  IMAD.MOV.U32 R13, RZ, RZ, R18 ;  /* 0x000000ffff0d7224 */ /* 0x000fe200078e0012 */
[----:B------:R-:W-:Y:S01]  /*c420*/  MOV R15, 0xffffffff ;  /* 0xffffffff000f7802 */ /* 0x000fe20000000f00 */
[----:B------:R-:W-:Y:S02]  /*c430*/  IMAD.MOV.U32 R12, RZ, RZ, RZ ;  /* 0x000000ffff0c7224 */ /* 0x000fe400078e00ff */
[----:B------:R-:W-:-:S07]  /*c440*/  IMAD.MOV.U32 R11, RZ, RZ, 0x181f ;  /* 0x0000181fff0b7424 */ /* 0x000fce00078e00ff */
[----:B0-----:R-:W-:Y:S05]  /*c450*/  WARPSYNC.COLLECTIVE R15, `(.L_x_143) ;  /* 0x000000000f087348 */ /* 0x001fea0003c00000 */
[----:B------:R1:W2:Y:S02]  /*c460*/  SHFL.IDX P6, R14, R13, R12, R11 ;  /* 0x0000000c0d0e7389 */ /* 0x0002a400000c000b */
[----:B012---:R-:W-:Y:S01]  /*c470*/  ENDCOLLECTIVE ;  /* 0x000000000000791b */ /* 0x007fe20003800000 */
.L_x_143:
[----:B------:R-:W-:Y:S05]  /*c480*/  BSYNC B1 ;  /* 0x0000000000017941 */ /* 0x000fea0003800000 */
.L_x_142:
[----:B------:R-:W-:Y:S01]  /*c490*/  IMAD.MOV.U32 R13, RZ, RZ, R17 ;  /* 0x000000ffff0d7224 */ /* 0x000fe200078e0011 */
[----:B------:R-:W-:Y:S01]  /*c4a0*/  MOV R11, 0x181f ;  /* 0x0000181f000b7802 */ /* 0x000fe20000000f00 */
[----:B------:R-:W-:Y:S01]  /*c4b0*/  IMAD.MOV.U32 R12, RZ, RZ, RZ ;  /* 0x000000ffff0c7224 */ /* 0x000fe200078e00ff */
[----:B------:R-:W-:Y:S01]  /*c4c0*/  LEA R7, R7, UR39, 0x1 ;  /* 0x0000002707077c11 */ /* 0x000fe2000f8e08ff */
[----:B------:R-:W-:Y:S02]  /*c4d0*/  IMAD.MOV.U32 R15, RZ, RZ, -0x1 ;  /* 0xffffffffff0f7424 */ /* 0x000fe400078e00ff */
[----:B------:R-:W-:-:S07]  /*c4e0*/  IMAD.MOV.U32 R3, RZ, RZ, R14 ;  /* 0x000000ffff037224 */ /* 0x000fce00078e000e */
[----:B------:R-:W-:Y:S05]  /*c4f0*/  WARPSYNC.COLLECTIVE R15, `(.L_x_144) ;  /* 0x000000000f087348 */ /* 0x000fea0003c00000 */
[----:B------:R0:W1:Y:S02]  /*c500*/  SHFL.IDX P6, R14, R13, R12, R11 ;  /* 0x0000000c0d0e7389 */ /* 0x00006400000c000b */
[----:B01----:R-:W-:Y:S01]  /*c510*/  ENDCOLLECTIVE ;  /* 0x000000000000791b */ /* 0x003fe20003800000 */
.L_x_144:
[----:B------:R-:W-:Y:S01]  /*c520*/  IMAD.MOV.U32 R13, RZ, RZ, R18 ;  /* 0x000000ffff0d7224 */ /* 0x000fe200078e0012 */
[----:B------:R-:W-:Y:S02]  /*c530*/  MOV R12, 0x1 ;  /* 0x00000001000c7802 */ /* 0x000fe40000000f00 */
[----:B------:R-:W-:-:S13]  /*c540*/  IADD3 R2, P0, R14, R5, RZ ;  /* 0x000000050e027210 */ /* 0x000fda0007f1e0ff */
[----:B------:R-:W-:Y:S05]  /*c550*/  WARPSYNC.COLLECTIVE R15, `(.L_x_145) ;  /* 0x000000000f087348 */ /* 0x000fea0003c00000 */
[----:B------:R0:W1:Y:S02]  /*c560*/  SHFL.IDX P6, R14, R13, R12, R11 ;  /* 0x0000000c0d0e7389 */ /* 0x00006400000c000b */
[----:B01----:R-:W-:Y:S01]  /*c570*/  ENDCOLLECTIVE ;  /* 0x000000000000791b */ /* 0x003fe20003800000 */
.L_x_145:
[----:B------:R-:W-:Y:S01]  /*c580*/  IMAD.X R3, RZ, RZ, R3, P0 ;  /* 0x000000ffff037224 */ /* 0x000fe200000e0603 */
[----:B------:R-:W-:Y:S01]  /*c590*/  ISETP.LT.OR P0, PT, R8, 0x1, P2 ;  /* 0x000000010800780c */ /* 0x000fe20001701670 */
[----:B------:R-:W-:-:S12]  /*c5a0*/  IMAD.MOV.U32 R13, RZ, RZ, R17 ;  /* 0x000000ffff0d7224 */ /* 0x000fd800078e0011 */
[----:B------:R-:W-:Y:S01]  /*c5b0*/  @!PT LDS RZ, [RZ] ;  /* 0x00000000fffff984 */ /* 0x000fe20000000800 */
[----:B------:R-:W-:Y:S01]  /*c5c0*/  @!PT LDS RZ, [RZ] ;  /* 0x00000000fffff984 */ /* 0x000fe20000000800 */
[----:B------:R-:W-:Y:S01]  /*c5d0*/  @!PT LDS RZ, [RZ] ;  /* 0x00000000fffff984 */ /* 0x000fe20000000800 */
[----:B------:R-:W-:Y:S01]  /*c5e0*/  LDGSTS.E.BYPASS.LTC128B.128 [R7+0x400], desc[UR36][R2.64], !P0 ;  /* 0x0040000002077fae */ /* 0x000fe2000c101d64 */
[----:B------:R-:W-:-:S13]  /*c5f0*/  ISETP.LT.OR P0, PT, R8, 0x1, P1 ;  /* 0x000000010800780c */ /* 0x000fda0000f01670 */
[----:B------:R0:W-:Y:S02]  /*c600*/  LDGSTS.E.BYPASS.LTC128B.128 [R7+0x3400], desc[UR36][R2.64+0x80], !P0 ;  /* 0x0340008002077fae */ /* 0x0001e4000c101d64 */
[----:B0-----:R-:W-:-:S07]  /*c610*/  IMAD.MOV.U32 R3, RZ, RZ, R14 ;  /* 0x000000ffff037224 */ /* 0x001fce00078e000e */
[----:B------:R-:W-:Y:S05]  /*c620*/  WARPSYNC.COLLECTIVE R15, `(.L_x_146) ;  /* 0x000000000f087348 */ /* 0x000fea0003c00000 */
[----:B------:R0:W1:Y:S02]  /*c630*/  SHFL.IDX P6, R14, R13, R12, R11 ;  /* 0x0000000c0d0e7389 */ /* 0x00006400000c000b */
[----:B01----:R-:W-:Y:S01]  /*c640*/  ENDCOLLECTIVE ;  /* 0x000000000000791b */ /* 0x003fe20003800000 */
.L_x_146:
[----:B------:R-:W-:Y:S01]  /*c650*/  MOV R13, R18 ;  /* 0x00000012000d7202 */ /* 0x000fe20000000f00 */
[----:B------:R-:W-:Y:S01]  /*c660*/  IMAD.MOV.U32 R12, RZ, RZ, 0x2 ;  /* 0x00000002ff0c7424 */ /* 0x000fe200078e00ff */
[----:B------:R-:W-:-:S13]  /*c670*/  IADD3 R2, P0, R14, R5, RZ ;  /* 0x000000050e027210 */ /* 0x000fda0007f1e0ff */
[----:B------:R-:W-:Y:S05]  /*c680*/  WARPSYNC.COLLECTIVE R15, `(.L_x_147) ;  /* 0x000000000f087348 */ /* 0x000fea0003c00000 */
[----:B------:R0:W1:Y:S02]  /*c690*/  SHFL.IDX P6, R14, R13, R12, R11 ;  /* 0x0000000c0d0e7389 */ /* 0x00006400000c000b */
[----:B01----:R-:W-:Y:S01]  /*c6a0*/  ENDCOLLECTIVE ;  /* 0x000000000000791b */ /* 0x003fe20003800000 */
.L_x_147:
        /* <DEDUP_REMOVED lines=13> */
.L_x_148:
[----:B------:R-:W-:Y:S02]  /*c780*/  IMAD.MOV.U32 R13, RZ, RZ, R18 ;  /* 0x000000ffff0d7224 */ /* 0x000fe400078e0012 */
[----:B------:R-:W-:Y:S01]  /*c790*/  IMAD.MOV.U32 R12, RZ, RZ, 0x3 ;  /* 0x00000003ff0c7424 */ /* 0x000fe200078e00ff */
[----:B------:R-:W-:-:S13]  /*c7a0*/  IADD3 R2, P0, R14, R5, RZ ;  /* 0x000000050e027210 */ /* 0x000fda0007f1e0ff */
[----:B------:R-:W-:Y:S05]  /*c7b0*/  WARPSYNC.COLLECTIVE R15, `(.L_x_149) ;  /* 0x000000000f087348 */ /* 0x000fea0003c00000 */
[----:B------:R0:W1:Y:S02]  /*c7c0*/  SHFL.IDX P6, R14, R13, R12, R11 ;  /* 0x0000000c0d0e7389 */ /* 0x00006400000c000b */
[----:B01----:R-:W-:Y:S01]  /*c7d0*/  ENDCOLLECTIVE ;  /* 0x000000000000791b */ /* 0x003fe20003800000 */
.L_x_149:
[----:B------:R-:W-:Y:S02]  /*c7e0*/  IADD3.X R3, RZ, R3, RZ, P0, !PT ;  /* 0x00000003ff037210 */ /* 0x000fe400007fe4ff */
[----:B------:R-:W-:Y:S02]  /*c7f0*/  ISETP.LT.OR P0, PT, R8, 0x21, P2 ;  /* 0x000000210800780c */ /* 0x000fe40001701670 */
[----:B------:R-:W-:-:S11]  /*c800*/  MOV R13, R17 ;  /* 0x00000011000d7202 */ /* 0x000fd60000000f00 */
        /* <DEDUP_REMOVED lines=10> */
.L_x_150:
[----:B------:R-:W-:Y:S02]  /*c8b0*/  IMAD.MOV.U32 R13, RZ, RZ, R18 ;  /* 0x000000ffff0d7224 */ /* 0x000fe400078e0012 */
[----:B------:R-:W-:Y:S01]  /*c8c0*/  IMAD.MOV.U32 R12, RZ, RZ, 0x4 ;  /* 0x00000004ff0c7424 */ /* 0x000fe200078e00ff */
[----:B------:R-:W-:-:S13]  /*c8d0*/  IADD3 R2, P0, R14, R5, RZ ;  /* 0x000000050e027210 */ /* 0x000fda0007f1e0ff */
[----:B------:R-:W-:Y:S05]  /*c8e0*/  WARPSYNC.COLLECTIVE R15, `(.L_x_151) ;  /* 0x000000000f087348 */ /* 0x000fea0003c00000 */
[----:B------:R0:W1:Y:S02]  /*c8f0*/  SHFL.IDX P6, R14, R13, R12, R11 ;  /* 0x0000000c0d0e7389 */ /* 0x00006400000c000b */
[----:B01----:R-:W-:Y:S01]  /*c900*/  ENDCOLLECTIVE ;  /* 0x000000000000791b */ /* 0x003fe20003800000 */
.L_x_151:
        /* <DEDUP_REMOVED lines=9> */
[----:B0-----:R-:W-:-:S07]  /*c9a0*/  MOV R3, R14 ;  /* 0x0000000e00037202 */ /* 0x001fce0000000f00 */
[----:B------:R-:W-:Y:S05]  /*c9b0*/  WARPSYNC.COLLECTIVE R15, `(.L_x_152) ;  /* 0x000000000f087348 */ /* 0x000fea0003c00000 */
[----:B------:R0:W1:Y:S02]  /*c9c0*/  SHFL.IDX P6, R14, R13, R12, R11 ;  /* 0x0000000c0d0e7389 */ /* 0x00006400000c000b */
[----:B01----:R-:W-:Y:S01]  /*c9d0*/  ENDCOLLECTIVE ;  /* 0x000000000000791b */ /* 0x003fe20003800000 */
.L_x_152:
[----:B------:R-:W-:Y:S01]  /*c9e0*/  IMAD.MOV.U32 R13, RZ, RZ, R18 ;  /* 0x000000ffff0d7224 */ /* 0x000fe200078e0012 */
[----:B------:R-:W-:Y:S02]  /*c9f0*/  MOV R12, 0x5 ;  /* 0x00000005000c7802 */ /* 0x000fe40000000f00 */
[----:B------:R-:W-:-:S13]  /*ca00*/  IADD3 R2, P0, R14, R5, RZ ;  /* 0x000000050e027210 */ /* 0x000fda0007f1e0ff */
[----:B------:R-:W-:Y:S05]  /*ca10*/  WARPSYNC.COLLECTIVE R15, `(.L_x_153) ;  /* 0x000000000f087348 */ /* 0x000fea0003c00000 */
[----:B------:R0:W1:Y:S02]  /*ca20*/  SHFL.IDX P6, R14, R13, R12, R11 ;  /* 0x0000000c0d0e7389 */ /* 0x00006400000c000b */
[----:B01----:R-:W-:Y:S01]  /*ca30*/  ENDCOLLECTIVE ;  /* 0x000000000000791b */ /* 0x003fe20003800000 */
.L_x_153:
[----:B------:R-:W-:Y:S01]  /*ca40*/  IMAD.X R3, RZ, RZ, R3, P0 ;  /* 0x000000ffff037224 */ /* 0x000fe200000e0603 */
[----:B------:R-:W-:Y:S01]  /*ca50*/  ISETP.LT.OR P0, PT, R8, 0x41, P2 ;  /* 0x000000410800780c */ /* 0x000fe20001701670 */
[----:B------:R-:W-:-:S12]  /*ca60*/  IMAD.MOV.U32 R13, RZ, RZ, R17 ;  /* 0x000000ffff0d7224 */ /* 0x000fd800078e0011 */
[----:B------:R-:W-:Y:S01]  /*ca70*/  @!PT LDS RZ, [RZ] ;  /* 0x00000000fffff984 */ /* 0x000fe20000000800 */
[----:B------:R-:W-:Y:S01]  /*ca80*/  @!PT LDS RZ, [RZ] ;  /* 0x00000000fffff984 */ /* 0x000fe20000000800 */
[----:B------:R-:W-:Y:S01]  /*ca90*/  @!PT LDS RZ, [RZ] ;  /* 0x00000000fffff984 */ /* 0x000fe20000000800 */
[----:B------:R0:W-:Y:S01]  /*caa0*/  LDGSTS.E.BYPASS.LTC128B.128 [R7+0x2400], desc[UR36][R2.64], !P0 ;  /* 0x0240000002077fae */ /* 0x0001e2000c101d64 */
[----:B------:R-:W-:Y:S01]  /*cab0*/  ISETP.LT.OR P0, PT, R8, 0x41, P1 ;  /* 0x000000410800780c */ /* 0x000fe20000f01670 */
[----:B------:R-:W-:-:S12]  /*cac0*/  IMAD.MOV.U32 R18, RZ, RZ, R14 ;  /* 0x000000ffff127224 */ /* 0x000fd800078e000e */
[----:B0-----:R-:W-:Y:S05]  /*cad0*/  WARPSYNC.COLLECTIVE R15, `(.L_x_154) ;  /* 0x000000000f087348 */ /* 0x001fea0003c00000 */
[----:B------:R1:W2:Y:S02]  /*cae0*/  SHFL.IDX P6, R14, R13, R12, R11 ;  /* 0x0000000c0d0e7389 */ /* 0x0002a400000c000b */
[----:B012---:R-:W-:Y:S01]  /*caf0*/  ENDCOLLECTIVE ;  /* 0x000000000000791b */ /* 0x007fe20003800000 */
.L_x_154:
[----:B------:R-:W-:Y:S01]  /*cb00*/  @!PT LDS RZ, [RZ] ;  /* 0x00000000fffff984 */ /* 0x000fe20000000800 */
[----:B------:R-:W-:Y:S01]  /*cb10*/  @!PT LDS RZ, [RZ] ;  /* 0x00000000fffff984 */ /* 0x000fe20000000800 */
[----:B------:R-:W-:Y:S01]  /*cb20*/  @!PT LDS RZ, [RZ] ;  /* 0x00000000fffff984 */ /* 0x000fe20000000800 */
[----:B------:R0:W-:Y:S01]  /*cb30*/  LDGSTS.E.BYPASS.LTC128B.128 [R7+0x5400], desc[UR36][R2.64+0x80], !P0 ;  /* 0x0540008002077fae */ /* 0x0001e2000c101d64 */
[----:B------:R-:W-:Y:S05]  /*cb40*/  BRA `(.L_x_155) ;  /* 0xffffffcc00c87947 */ /* 0x000fea000383ffff */
.L_x_71:
[----:B0-----:R0:W1:Y:S02]  /*cb50*/  SYNCS.PHASECHK.TRANS64.TRYWAIT P0, [R4+URZ+0x2a860], R3 ;  /* 0x02a86003040075a7 */ /* 0x001064000800017f */
[----:B-1----:R-:W-:Y:S05]  /*cb60*/  @!P0 NANOSLEEP.SYNCS 0x989680 ;  /* 0x009896800000895d */ /* 0x002fea0003900000 */
[----:B------:R-:W1:Y:S02]  /*cb70*/  @!P0 SYNCS.PHASECHK.TRANS64 P0, [R4+URZ+0x2a860], R3 ;  /* 0x02a86003040085a7 */ /* 0x000e64000800007f */
[----:B-1----:R-:W-:Y:S05]  /*cb80*/  @!P0 BRA `(.L_x_71) ;  /* 0xfffffffc00f08947 */ /* 0x002fea000383ffff */
[----:B------:R-:W-:Y:S05]  /*cb90*/  BRA `(.L_x_156) ;  /* 0xffffffd0009c7947 */ /* 0x000fea000383ffff */
.L_x_72:
[----:B------:R-:W-:Y:S01]  /*cba0*/  BSSY B0, `(.L_x_157) ;  /* 0x0000008000007945 */ /* 0x000fe20003800000 */
[----:B------:R-:W-:Y:S01]  /*cbb0*/  IMAD.MOV.U32 R13, RZ, RZ, R18 ;  /* 0x000000ffff0d7224 */ /* 0x000fe200078e0012 */
[----:B------:R-:W-:Y:S01]  /*cbc0*/  MOV R12, RZ ;  /* 0x000000ff000c7202 */ /* 0x000fe20000000f00 */
[----:B------:R-:W-:Y:S02]  /*cbd0*/  IMAD.MOV.U32 R11, RZ, RZ, 0x181f ;  /* 0x0000181fff0b7424 */ /* 0x000fe400078e00ff */
[----:B------:R-:W-:-:S07]  /*cbe0*/  IMAD.MOV.U32 R15, RZ, RZ, -0x1 ;  /* 0xffffffffff0f7424 */ /* 0x000fce00078e00ff */
[----:B0-----:R-:W-:Y:S05]  /*cbf0*/  WARPSYNC.COLLECTIVE R15, `(.L_x_158) ;  /* 0x000000000f087348 */ /* 0x001fea0003c00000 */
[----:B------:R1:W2:Y:S02]  /*cc00*/  SHFL.IDX P6, R14, R13, R12, R11 ;  /* 0x0000000c0d0e7389 */ /* 0x0002a400000c000b */
[----:B012---:R-:W-:Y:S01]  /*cc10*/  ENDCOLLECTIVE ;  /* 0x000000000000791b */ /* 0x007fe20003800000 */
.L_x_158:
[----:B------:R-:W-:Y:S05]  /*cc20*/  BSYNC B0 ;  /* 0x0000000000007941 */ /* 0x000fea0003800000 */
.L_x_157:
[----:B------:R-:W-:Y:S01]  /*cc30*/  MOV R13, R17 ;  /* 0x00000011000d7202 */ /* 0x000fe20000000f00 */
[----:B------:R-:W-:Y:S01]  /*cc40*/  IMAD.MOV.U32 R12, RZ, RZ, RZ ;  /* 0x000000ffff0c7224 */ /* 0x000fe200078e00ff */
[----:B------:R-:W-:Y:S01]  /*cc50*/  SHF.L.U32 R6, R37, 0x1, RZ ;  /* 0x0000000125067819 */ /* 0x000fe200000006ff */
[----:B------:R-:W-:Y:S02]  /*cc60*/  IMAD.MOV.U32 R11, RZ, RZ, 0x181f ;  /* 0x0000181fff0b7424 */ /* 0x000fe400078e00ff */
[----:B------:R-:W-:Y:S02]  /*cc70*/  IMAD.MOV.U32 R15, RZ, RZ, -0x1 ;  /* 0xffffffffff0f7424 */ /* 0x000fe400078e00ff */
[----:B------:R-:W-:-:S07]  /*cc80*/  IMAD.MOV.U32 R0, RZ, RZ, R14 ;  /* 0x000000ffff007224 */ /* 0x000fce00078e000e */
[----:B------:R-:W-:Y:S05]  /*cc90*/  WARPSYNC.COLLECTIVE R15, `(.L_x_159) ;  /* 0x000000000f087348 */ /* 0x000fea0003c00000 */
[----:B------:R0:W1:Y:S02]  /*cca0*/  SHFL.IDX P6, R14, R13, R12, R11 ;  /* 0x0000000c0d0e7389 */ /* 0x00006400000c000b */
[----:B01----:R-:W-:Y:S01]  /*ccb0*/  ENDCOLLECTIVE ;  /* 0x000000000000791b */ /* 0x003fe20003800000 */
.L_x_159:
[----:B------:R-:W-:Y:S02]  /*ccc0*/  IMAD.MOV.U32 R13, RZ, RZ, R18 ;  /* 0x000000ffff0d7224 */ /* 0x000fe400078e0012 */
[----:B------:R-:W-:Y:S01]  /*ccd0*/  IMAD.MOV.U32 R12, RZ, RZ, 0x1 ;  /* 0x00000001ff0c7424 */ /* 0x000fe200078e00ff */
[----:B------:R-:W-:-:S13]  /*cce0*/  IADD3 R2, P0, R14, R6, RZ ;  /* 0x000000060e027210 */ /* 0x000fda0007f1e0ff */
[----:B------:R-:W-:Y:S05]  /*ccf0*/  WARPSYNC.COLLECTIVE R15, `(.L_x_160) ;  /* 0x000000000f087348 */ /* 0x000fea0003c00000 */
[----:B------:R0:W1:Y:S02]  /*cd00*/  SHFL.IDX P6, R14, R13, R12, R11 ;  /* 0x0000000c0d0e7389 */ /* 0x00006400000c000b */
[----:B01----:R-:W-:Y:S01]  /*cd10*/  ENDCOLLECTIVE ;  /* 0x000000000000791b */ /* 0x003fe20003800000 */
.L_x_160:
[----:B------:R-:W-:Y:S01]  /*cd20*/  IMAD.X R3, RZ, RZ, R0, P0 ;  /* 0x000000ffff037224 */ /* 0x000fe200000e0600 */
[----:B------:R-:W-:Y:S02]  /*cd30*/  ISETP.LT.OR P0, PT, R5, 0x1, P2 ;  /* 0x000000010500780c */ /* 0x000fe40001701670 */
[----:B------:R-:W-:Y:S01]  /*cd40*/  LEA R0, R7, UR39, 0x1 ;  /* 0x0000002707007c11 */ /* 0x000fe2000f8e08ff */
[----:B------:R-:W-:-:S10]  /*cd50*/  IMAD.MOV.U32 R13, RZ, RZ, R17 ;  /* 0x000000ffff0d7224 */ /* 0x000fd400078e0011 */
[----:B------:R-:W-:Y:S01]  /*cd60*/  @!PT LDS RZ, [RZ] ;  /* 0x00000000fffff984 */ /* 0x000fe20000000800 */
[----:B------:R-:W-:Y:S01]  /*cd70*/  @!PT LDS RZ, [RZ] ;  /* 0x00000000fffff984 */ /* 0x000fe20000000800 */
[----:B------:R-:W-:Y:S01]  /*cd80*/  @!PT LDS RZ, [RZ] ;  /* 0x00000000fffff984 */ /* 0x000fe20000000800 */
[----:B------:R0:W-:Y:S01]  /*cd90*/  LDGSTS.E.BYPASS.LTC128B.128 [R0+0x400], desc[UR36][R2.64], !P0 ;  /* 0x0040000002007fae */ /* 0x0001e2000c101d64 */
[----:B------:R-:W-:Y:S02]  /*cda0*/  ISETP.LT.OR P0, PT, R5, 0x1, P1 ;  /* 0x000000010500780c */ /* 0x000fe40000f01670 */
[----:B------:R-:W-:-:S11]  /*cdb0*/  MOV R7, R14 ;  /* 0x0000000e00077202 */ /* 0x000fd60000000f00 */
[----:B0-----:R-:W-:Y:S05]  /*cdc0*/  WARPSYNC.COLLECTIVE R15, `(.L_x_161) ;  /* 0x000000000f087348 */ /* 0x001fea0003c00000 */
[----:B------:R1:W2:Y:S02]  /*cdd0*/  SHFL.IDX P6, R14, R13, R12, R11 ;  /* 0x0000000c0d0e7389 */ /* 0x0002a400000c000b */
[----:B012---:R-:W-:Y:S01]  /*cde0*/  ENDCOLLECTIVE ;  /* 0x000000000000791b */ /* 0x007fe20003800000 */
.L_x_161:
[----:B------:R-:W-:Y:S01]  /*cdf0*/  @!PT LDS RZ, [RZ] ;  /* 0x00000000fffff984 */ /* 0x000fe20000000800 */
[----:B------:R-:W-:Y:S01]  /*ce00*/  @!PT LDS RZ, [RZ] ;  /* 0x00000000fffff984 */ /* 0x000fe20000000800 */
[----:B------:R-:W-:Y:S01]  /*ce10*/  @!PT LDS RZ, [RZ] ;  /* 0x00000000fffff984 */ /* 0x000fe20000000800 */
[----:B------:R0:W-:Y:S01]  /*ce20*/  LDGSTS.E.BYPASS.LTC128B.128 [R0+0x3400], desc[UR36][R2.64+0x80], !P0 ;  /* 0x0340008002007fae */ /* 0x0001e2000c101d64 */
[----:B------:R-:W-:Y:S01]  /*ce30*/  IMAD.MOV.U32 R13, RZ, RZ, R18 ;  /* 0x000000ffff0d7224 */ /* 0x000fe200078e0012 */
[----:B------:R-:W-:Y:S02]  /*ce40*/  MOV R12, 0x2 ;  /* 0x00000002000c7802 */ /* 0x000fe40000000f00 */
[----:B0-----:R-:W-:-:S13]  /*ce50*/  IADD3 R2, P0, R14, R6, RZ ;  /* 0x000000060e027210 */ /* 0x001fda0007f1e0ff */
[----:B------:R-:W-:Y:S05]  /*ce60*/  WARPSYNC.COLLECTIVE R15, `(.L_x_162) ;  /* 0x000000000f087348 */ /* 0x000fea0003c00000 */
[----:B------:R0:W1:Y:S02]  /*ce70*/  SHFL.IDX P6, R14, R13, R12, R11 ;  /* 0x0000000c0d0e7389 */ /* 0x00006400000c000b */
[----:B01----:R-:W-:Y:S01]  /*ce80*/  ENDCOLLECTIVE ;  /* 0x000000000000791b */ /* 0x003fe20003800000 */
.L_x_162:
        /* <DEDUP_REMOVED lines=12> */
.L_x_163:
[----:B------:R-:W-:Y:S01]  /*cf50*/  @!PT LDS RZ, [RZ] ;  /* 0x00000000fffff984 */ /* 0x000fe20000000800 */
[----:B------:R-:W-:Y:S01]  /*cf60*/  @!PT LDS RZ, [RZ] ;  /* 0x00000000fffff984 */ /* 0x000fe20000000800 */
[----:B------:R-:W-:Y:S01]  /*cf70*/  @!PT LDS RZ, [RZ] ;  /* 0x00000000fffff984 */ /* 0x000fe20000000800 */
[----:B------:R0:W-:Y:S01]  /*cf80*/  LDGSTS.E.BYPASS.LTC128B.128 [R0+0x3c00], desc[UR36][R2.64+0x80], !P0 ;  /* 0x03c0008002007fae */ /* 0x0001e2000c101d64 */
[----:B------:R-:W-:Y:S01]  /*cf90*/  MOV R13, R18 ;  /* 0x00000012000d7202 */ /* 0x000fe20000000f00 */
[----:B------:R-:W-:Y:S01]  /*cfa0*/  IMAD.MOV.U32 R12, RZ, RZ, 0x3 ;  /* 0x00000003ff0c7424 */ /* 0x000fe200078e00ff */
[----:B0-----:R-:W-:-:S13]  /*cfb0*/  IADD3 R2, P0, R14, R6, RZ ;  /* 0x000000060e027210 */ /* 0x001fda0007f1e0ff */
[----:B------:R-:W-:Y:S05]  /*cfc0*/  WARPSYNC.COLLECTIVE R15, `(.L_x_164) ;  /* 0x000000000f087348 */ /* 0x000fea0003c00000 */
[----:B------:R0:W1:Y:S02]  /*cfd0*/  SHFL.IDX P6, R14, R13, R12, R11 ;  /* 0x0000000c0d0e7389 */ /* 0x00006400000c000b */
[----:B01----:R-:W-:Y:S01]  /*cfe0*/  ENDCOLLECTIVE ;  /* 0x000000000000791b */ /* 0x003fe20003800000 */
.L_x_164:
        /* <DEDUP_REMOVED lines=12> */
.L_x_165:
[----:B------:R-:W-:Y:S01]  /*d0b0*/  @!PT LDS RZ, [RZ] ;  /* 0x00000000fffff984 */ /* 0x000fe20000000800 */
[----:B------:R-:W-:Y:S01]  /*d0c0*/  @!PT LDS RZ, [RZ] ;  /* 0x00000000fffff984 */ /* 0x000fe20000000800 */
[----:B------:R-:W-:Y:S01]  /*d0d0*/  @!PT LDS RZ, [RZ] ;  /* 0x00000000fffff984 */ /* 0x000fe20000000800 */
[----:B------:R0:W-:Y:S01]  /*d0e0*/  LDGSTS.E.BYPASS.LTC128B.128 [R0+0x4400], desc[UR36][R2.64+0x80], !P0 ;  /* 0x0440008002007fae */ /* 0x0001e2000c101d64 */
[----:B------:R-:W-:Y:S02]  /*d0f0*/  IMAD.MOV.U32 R13, RZ, RZ, R18 ;  /* 0x000000ffff0d7224 */ /* 0x000fe400078e0012 */
[----:B------:R-:W-:Y:S01]  /*d100*/  IMAD.MOV.U32 R12, RZ, RZ, 0x4 ;  /* 0x00000004ff0c7424 */ /* 0x000fe200078e00ff */
[----:B0-----:R-:W-:-:S13]  /*d110*/  IADD3 R2, P0, R14, R6, RZ ;  /* 0x000000060e027210 */ /* 0x001fda0007f1e0ff */
[----:B------:R-:W-:Y:S05]  /*d120*/  WARPSYNC.COLLECTIVE R15, `(.L_x_166) ;  /* 0x000000000f087348 */ /* 0x000fea0003c00000 */
[----:B------:R0:W1:Y:S02]  /*d130*/  SHFL.IDX P6, R14, R13, R12, R11 ;  /* 0x0000000c0d0e7389 */ /* 0x00006400000c000b */
[----:B01----:R-:W-:Y:S01]  /*d140*/  ENDCOLLECTIVE ;  /* 0x000000000000791b */ /* 0x003fe20003800000 */
.L_x_166:
[----:B------:R-:W-:Y:S02]  /*d150*/  IADD3.X R3, RZ, R7, RZ, P0, !PT ;  /* 0x00000007ff037210 */ /* 0x000fe400007fe4ff */
[----:B------:R-:W-:Y:S02]  /*d160*/  ISETP.LT.OR P0, PT, R5, 0x31, P2 ;  /* 0x000000310500780c */ /* 0x000fe40001701670 */
[----:B------:R-:W-:-:S11]  /*d170*/  MOV R13, R17 ;  /* 0x00000011000d7202 */ /* 0x000fd60000000f00 */
        /* <DEDUP_REMOVED lines=9> */
.L_x_167:
        /* <DEDUP_REMOVED lines=10> */
.L_x_168:
[----:B------:R-:W-:Y:S01]  /*d2b0*/  IMAD.X R3, RZ, RZ, R7, P0 ;  /* 0x000000ffff037224 */ /* 0x000fe200000e0607 */
[----:B------:R-:W-:Y:S01]  /*d2c0*/  ISETP.LT.OR P0, PT, R5, 0x41, P2 ;  /* 0x000000410500780c */ /* 0x000fe20001701670 */
[----:B------:R-:W-:-:S12]  /*d2d0*/  IMAD.MOV.U32 R13, RZ, RZ, R17 ;  /* 0x000000ffff0d7224 */ /* 0x000fd800078e0011 */
        /* <DEDUP_REMOVED lines=9> */
.L_x_169:
[----:B------:R-:W-:Y:S01]  /*d370*/  @!PT LDS RZ, [RZ] ;  /* 0x00000000fffff984 */ /* 0x000fe20000000800 */
[----:B------:R-:W-:Y:S01]  /*d380*/  @!PT LDS RZ, [RZ] ;  /* 0x00000000fffff984 */ /* 0x000fe20000000800 */
[----:B------:R-:W-:Y:S01]  /*d390*/  @!PT LDS RZ, [RZ] ;  /* 0x00000000fffff984 */ /* 0x000fe20000000800 */
[----:B------:R0:W-:Y:S01]  /*d3a0*/  LDGSTS.E.BYPASS.LTC128B.128 [R0+0x5400], desc[UR36][R2.64+0x80], !P0 ;  /* 0x0540008002007fae */ /* 0x0001e2000c101d64 */
[----:B------:R-:W-:Y:S05]  /*d3b0*/  BRA `(.L_x_170) ;  /* 0xffffffcc00607947 */ /* 0x000fea000383ffff */
.L_x_77:
[----:B0-----:R0:W1:Y:S02]  /*d3c0*/  SYNCS.PHASECHK.TRANS64.TRYWAIT P0, [R5+URZ+0x2a820], R0 ;  /* 0x02a82000050075a7 */ /* 0x001064000800017f */
[----:B-1----:R-:W-:Y:S05]  /*d3d0*/  @!P0 NANOSLEEP.SYNCS 0x989680 ;  /* 0x009896800000895d */ /* 0x002fea0003900000 */
[----:B------:R-:W1:Y:S02]  /*d3e0*/  @!P0 SYNCS.PHASECHK.TRANS64 P0, [R5+URZ+0x2a820], R0 ;  /* 0x02a82000050085a7 */ /* 0x000e64000800007f */
[----:B-1----:R-:W-:Y:S05]  /*d3f0*/  @!P0 BRA `(.L_x_77) ;  /* 0xfffffffc00f08947 */ /* 0x002fea000383ffff */
[----:B------:R-:W-:Y:S05]  /*d400*/  BRA `(.L_x_171) ;  /* 0xffffffcc00f47947 */ /* 0x000fea000383ffff */
.L_x_78:
[----:B------:R-:W1:Y:S01]  /*d410*/  S2R R2, SR_TID.X ;  /* 0x0000000000027919 */ /* 0x000e620000002100 */
[----:B------:R-:W-:Y:S01]  /*d420*/  BSSY B0, `(.L_x_172) ;  /* 0x000000a000007945 */ /* 0x000fe20003800000 */
[----:B------:R-:W-:Y:S01]  /*d430*/  IMAD.MOV.U32 R12, RZ, RZ, RZ ;  /* 0x000000ffff0c7224 */ /* 0x000fe200078e00ff */
[----:B------:R-:W-:Y:S01]  /*d440*/  MOV R11, 0x1f ;  /* 0x0000001f000b7802 */ /* 0x000fe20000000f00 */
[----:B------:R-:W-:Y:S01]  /*d450*/  IMAD.MOV.U32 R15, RZ, RZ, -0x1 ;  /* 0xffffffffff0f7424 */ /* 0x000fe200078e00ff */
[----:B-1----:R-:W-:-:S04]  /*d460*/  SHF.R.U32.HI R2, RZ, 0x5, R2 ;  /* 0x00000005ff027819 */ /* 0x002fc80000011602 */
[----:B------:R-:W-:-:S05]  /*d470*/  LOP3.LUT R2, R2, 0x3, RZ, 0xc0, !PT ;  /* 0x0000000302027812 */ /* 0x000fca00078ec0ff */
[----:B------:R-:W-:-:S07]  /*d480*/  IMAD.MOV.U32 R13, RZ, RZ, R2 ;  /* 0x000000ffff0d7224 */ /* 0x000fce00078e0002 */
[----:B0-----:R-:W-:Y:S05]  /*d490*/  WARPSYNC.COLLECTIVE R15, `(.L_x_173) ;  /* 0x000000000f087348 */ /* 0x001fea0003c00000 */
[----:B------:R1:W2:Y:S02]  /*d4a0*/  SHFL.IDX P6, R14, R13, R12, R11 ;  /* 0x0000000c0d0e7389 */ /* 0x0002a400000c000b */
[----:B012---:R-:W-:Y:S01]  /*d4b0*/  ENDCOLLECTIVE ;  /* 0x000000000000791b */ /* 0x007fe20003800000 */
.L_x_173:
[----:B------:R-:W-:Y:S05]  /*d4c0*/  BSYNC B0 ;  /* 0x0000000000007941 */ /* 0x000fea0003800000 */
.L_x_172:
[----:B------:R-:W-:Y:S05]  /*d4d0*/  BRA `(.L_x_174) ;  /* 0xffffffcc00dc7947 */ /* 0x000fea000383ffff */
.L_x_81:
[----:B------:R-:W-:Y:S01]  /*d4e0*/  BSSY B1, `(.L_x_175) ;  /* 0x0000006000017945 */ /* 0x000fe20003800000 */
[----:B------:R-:W-:-:S07]  /*d4f0*/  IMAD.MOV.U32 R15, RZ, RZ, -0x1 ;  /* 0xffffffffff0f7424 */ /* 0x000fce00078e00ff */
[----:B0-----:R-:W-:Y:S05]  /*d500*/  WARPSYNC.COLLECTIVE R15, `(.L_x_176) ;  /* 0x000000000f0c7348 */ /* 0x001fea0003c00000 */
[----:B------:R-:W-:Y:S02]  /*d510*/  ELECT P6, UR62, PT ;  /* 0x00000000003e782f */ /* 0x000fe400038c0000 */
[----:B------:R-:W-:Y:S01]  /*d520*/  MOV R14, UR62 ;  /* 0x0000003e000e7c02 */ /* 0x000fe20008000f00 */
[----:B0-----:R-:W-:Y:S10]  /*d530*/  ENDCOLLECTIVE ;  /* 0x000000000000791b */ /* 0x001ff40003800000 */
.L_x_176:
[----:B------:R-:W-:Y:S05]  /*d540*/  BSYNC B1 ;  /* 0x0000000000017941 */ /* 0x000fea0003800000 */
.L_x_175:
[----:B------:R-:W-:Y:S05]  /*d550*/  BRA `(.L_x_177) ;  /* 0xffffffcc00d47947 */ /* 0x000fea000383ffff */
.L_x_83:
[----:B0-----:R0:W1:Y:S02]  /*d560*/  SYNCS.PHASECHK.TRANS64.TRYWAIT P1, [R3+URZ+0x2a840], R2 ;  /* 0x02a84002030075a7 */ /* 0x001064000802017f */
[----:B-1----:R-:W-:Y:S05]  /*d570*/  @!P1 NANOSLEEP.SYNCS 0x989680 ;  /* 0x009896800000995d */ /* 0x002fea0003900000 */
[----:B------:R-:W1:Y:S02]  /*d580*/  @!P1 SYNCS.PHASECHK.TRANS64 P1, [R3+URZ+0x2a840], R2 ;  /* 0x02a84002030095a7 */ /* 0x000e64000802007f */
[----:B-1----:R-:W-:Y:S05]  /*d590*/  @!P1 BRA `(.L_x_83) ;  /* 0xfffffffc00f09947 */ /* 0x002fea000383ffff */
[----:B------:R-:W-:Y:S05]  /*d5a0*/  BRA `(.L_x_178) ;  /* 0xffffffcc00fc7947 */ /* 0x000fea000383ffff */
.L_x_85:
[----:B-1----:R1:W2:Y:S02]  /*d5b0*/  SYNCS.PHASECHK.TRANS64.TRYWAIT P1, [R5+URZ+0x2a840], R0 ;  /* 0x02a84000050075a7 */ /* 0x0022a4000802017f */
[----:B--2---:R-:W-:Y:S05]  /*d5c0*/  @!P1 NANOSLEEP.SYNCS 0x989680 ;  /* 0x009896800000995d */ /* 0x004fea0003900000 */
[----:B------:R-:W2:Y:S02]  /*d5d0*/  @!P1 SYNCS.PHASECHK.TRANS64 P1, [R5+URZ+0x2a840], R0 ;  /* 0x02a84000050095a7 */ /* 0x000ea4000802007f */
[----:B--2---:R-:W-:Y:S05]  /*d5e0*/  @!P1 BRA `(.L_x_85) ;  /* 0xfffffffc00f09947 */ /* 0x004fea000383ffff */
[----:B------:R-:W-:Y:S05]  /*d5f0*/  BRA `(.L_x_179) ;  /* 0xffffffd000087947 */ /* 0x000fea000383ffff */
.L_x_87:
[----:B--2---:R2:W3:Y:S02]  /*d600*/  SYNCS.PHASECHK.TRANS64.TRYWAIT P1, [R3+URZ+0x2a860], R2 ;  /* 0x02a86002030075a7 */ /* 0x0044e4000802017f */
[----:B---3--:R-:W-:Y:S05]  /*d610*/  @!P1 NANOSLEEP.SYNCS 0x989680 ;  /* 0x009896800000995d */ /* 0x008fea0003900000 */
[----:B------:R-:W3:Y:S02]  /*d620*/  @!P1 SYNCS.PHASECHK.TRANS64 P1, [R3+URZ+0x2a860], R2 ;  /* 0x02a86002030095a7 */ /* 0x000ee4000802007f */
[----:B---3--:R-:W-:Y:S05]  /*d630*/  @!P1 BRA `(.L_x_87) ;  /* 0xfffffffc00f09947 */ /* 0x008fea000383ffff */
[----:B------:R-:W-:Y:S05]  /*d640*/  BRA `(.L_x_180) ;  /* 0xffffffd000047947 */ /* 0x000fea000383ffff */
.L_x_181:
[----:B------:R-:W-:-:S00]  /*d650*/  BRA `(.L_x_181) ;  /* 0xfffffffc00fc7947 */ /* 0x000fc0000383ffff */
[----:B------:R-:W-:-:S00]  /*d660*/  NOP ;  /* 0x0000000000007918 */ /* 0x000fc00000000000 */
        /* <DEDUP_REMOVED lines=9> */
.L_x_15521:


//--------------------- .text._ZN7cutlass13device_kernelIN5flash11enable_sm90INS1_16FlashAttnFwdSm90INS1_25CollectiveMainloopFwdSm90ILi2EN4cute5tupleIJNS5_1CILi1EEES8_S8_EEENS6_IJNS7_ILi128EEENS7_ILi96EEENS7_ILi192EEEEEELi128ENS_10bfloat16_tEfNS_4arch4Sm90ELb0ELb0ELb0ELb1ELb1ELb0ELb0ELb1ELb1ELb1ELb0ELb0EEENS1_21CollectiveEpilogueFwdINS6_IJSA_SA_SB_EEES9_SE_SG_Li256ELb1ELb1ELb0ELb0EEENS1_36VarlenDynamicPersistentTileSchedulerILi128ELi96ELi256ELi128ELb0ELb1ELb1ELb0ELb1ELb1EEEEEEEEEvNT_6ParamsE --------------------------
	.section	.text._ZN7cutlass13device_kernelIN5flash11enable_sm90INS1_16FlashAttnFwdSm90INS1_25CollectiveMainloopFwdSm90ILi2EN4cute5tupleIJNS5_1CILi1EEES8_S8_EEENS6_IJNS7_ILi128EEENS7_ILi96EEENS7_ILi192EEEEEELi128ENS_10bfloat16_tEfNS_4arch4Sm90ELb0ELb0ELb0ELb1ELb1ELb0ELb0ELb1ELb1ELb1ELb0ELb0EEENS1_21CollectiveEpilogueFwdINS6_IJSA_SA_SB_EEES9_SE_SG_Li256ELb1ELb1ELb0ELb0EEENS1_36VarlenDynamicPersistentTileSchedulerILi128ELi96ELi256ELi128ELb0ELb1ELb1ELb0ELb1ELb1EEEEEEEEEvNT_6ParamsE,"ax",@progbits
	.align	128
.text._ZN7cutlass13device_kernelIN5flash11enable_sm90INS1_16FlashAttnFwdSm90INS1_25CollectiveMainloopFwdSm90ILi2EN4cute5tupleIJNS5_1CILi1EEES8_S8_EEENS6_IJNS7_ILi128EEENS7_ILi96EEENS7_ILi192EEEEEELi128ENS_10bfloat16_tEfNS_4arch4Sm90ELb0ELb0ELb0ELb1ELb1ELb0ELb0ELb1ELb1ELb1ELb0ELb0EEENS1_21CollectiveEpilogueFwdINS6_IJSA_SA_SB_EEES9_SE_SG_Li256ELb1ELb1ELb0ELb0EEENS1_36VarlenDynamicPersistentTileSchedulerILi128ELi96ELi256ELi128ELb0ELb1ELb1ELb0ELb1ELb1EEEEEEEEEvNT_6ParamsE:
        .type           _ZN7cutlass13device_kernelIN5flash11enable_sm90INS1_16FlashAttnFwdSm90INS1_25CollectiveMainloopFwdSm90ILi2EN4cute5tupleIJNS5_1CILi1EEES8_S8_EEENS6_IJNS7_ILi128EEENS7_ILi96EEENS7_ILi192EEEEEELi128ENS_10bfloat16_tEfNS_4arch4Sm90ELb0ELb0ELb0ELb1ELb1ELb0ELb0ELb1ELb1ELb1ELb0ELb0EEENS1_21CollectiveEpilogueFwdINS6_IJSA_SA_SB_EEES9_SE_SG_Li256ELb1ELb1ELb0ELb0EEENS1_36VarlenDynamicPersistentTileSchedulerILi128ELi96ELi256ELi128ELb0ELb1ELb1ELb0ELb1ELb1EEEEEEEEEvNT_6ParamsE,@function
        .size           _ZN7cutlass13device_kernelIN5flash11enable_sm90INS1_16FlashAttnFwdSm90INS1_25CollectiveMainloopFwdSm90ILi2EN4cute5tupleIJNS5_1CILi1EEES8_S8_EEENS6_IJNS7_ILi128EEENS7_ILi96EEENS7_ILi192EEEEEELi128ENS_10bfloat16_tEfNS_4arch4Sm90ELb0ELb0ELb0ELb1ELb1ELb0ELb0ELb1ELb1ELb1ELb0ELb0EEENS1_21CollectiveEpilogueFwdINS6_IJSA_SA_SB_EEES9_SE_SG_Li256ELb1ELb1ELb0ELb0EEENS1_36VarlenDynamicPersistentTileSchedulerILi128ELi96ELi256ELi128ELb0ELb1ELb1ELb0ELb1ELb1EEEEEEEEEvNT_6ParamsE,(.L_x_15522 - _ZN7cutlass13device_kernelIN5flash11enable_sm90INS1_16FlashAttnFwdSm90INS1_25CollectiveMainloopFwdSm90ILi2EN4cute5tupleIJNS5_1CILi1EEES8_S8_EEENS6_IJNS7_ILi128EEENS7_ILi96EEENS7_ILi192EEEEEELi128ENS_10bfloat16_tEfNS_4arch4Sm90ELb0ELb0ELb0ELb1ELb1ELb0ELb0ELb1ELb1ELb1ELb0ELb0EEENS1_21CollectiveEpilogueFwdINS6_IJSA_SA_SB_EEES9_SE_SG_Li256ELb1ELb1ELb0ELb0EEENS1_36VarlenDynamicPersistentTileSchedulerILi128ELi96ELi256ELi128ELb0ELb1ELb1ELb0ELb1ELb1EEEEEEEEEvNT_6ParamsE)
        .other          _ZN7cutlass13device_kernelIN5flash11enable_sm90INS1_16FlashAttnFwdSm90INS1_25CollectiveMainloopFwdSm90ILi2EN4cute5tupleIJNS5_1CILi1EEES8_S8_EEENS6_IJNS7_ILi128EEENS7_ILi96EEENS7_ILi192EEEEEELi128ENS_10bfloat16_tEfNS_4arch4Sm90ELb0ELb0ELb0ELb1ELb1ELb0ELb0ELb1ELb1ELb1ELb0ELb0EEENS1_21CollectiveEpilogueFwdINS6_IJSA_SA_SB_EEES9_SE_SG_Li256ELb1ELb1ELb0ELb0EEENS1_36VarlenDynamicPersistentTileSchedulerILi128ELi96ELi256ELi128ELb0ELb1ELb1ELb0ELb1ELb1EEEEEEEEEvNT_6ParamsE,@"STO_CUDA_ENTRY STV_DEFAULT"
_ZN7cutlass13device_kernelIN5flash11enable_sm90INS1_16FlashAttnFwdSm90INS1_25CollectiveMainloopFwdSm90ILi2EN4cute5tupleIJNS5_1CILi1EEES8_S8_EEENS6_IJNS7_ILi128EEENS7_ILi96EEENS7_ILi192EEEEEELi128ENS_10bfloat16_tEfNS_4arch4Sm90ELb0ELb0ELb0ELb1ELb1ELb0ELb0ELb1ELb1ELb1ELb0ELb0EEENS1_21CollectiveEpilogueFwdINS6_IJSA_SA_SB_EEES9_SE_SG_Li256ELb1ELb1ELb0ELb0EEENS1_36VarlenDynamicPersistentTileSchedulerILi128ELi96ELi256ELi128ELb0ELb1ELb1ELb0ELb1ELb1EEEEEEEEEvNT_6ParamsE:
        /* <DEDUP_REMOVED lines=45> */
.L_x_182:
        /* <DEDUP_REMOVED lines=22> */
.L_x_183:
        /* <DEDUP_REMOVED lines=18> */
.L_x_184:
        /* <DEDUP_REMOVED lines=22> */
.L_x_185:
        /* <DEDUP_REMOVED lines=22> */
.L_x_186:
[----:B------:R-:W-:Y:S01]  /*0810*/  ISETP.NE.AND P0, PT, R2, RZ, PT ;  /* 0x000000ff0200720c */ /* 0x000fe20003f05270 */
[----:B------:R-:W-:Y:S01]  /*0820*/  IMAD.MOV.U32 R2, RZ, RZ, 0x1 ;  /* 0x00000001ff027424 */ /* 0x000fe200078e00ff */
[----:B------:R-:W-:Y:S01]  /*0830*/  NOP ;  /* 0x0000000000007918 */ /* 0x000fe20000000000 */
[----:B------:R-:W-:-:S03]  /*0840*/  ULDC.64 UR56, c[0x0][0x208] ;  /* 0x0000820000387ab9 */ /* 0x000fc60000000a00 */
[----:B------:R-:W-:-:S05]  /*0850*/  SEL R2, R2, 0x2, !P0 ;  /* 0x0000000202027807 */ /* 0x000fca0004000000 */
[----:B------:R0:W-:Y:S02]  /*0860*/  STL [R1+0x4], R2 ;  /* 0x0000040201007387 */ /* 0x0001e40000100800 */
[----:B01234-:R-:W-:Y:S06]  /*0870*/  BAR.SYNC.DEFER_BLOCKING 0x0 ;  /* 0x0000000000007b1d */ /* 0x01ffec0000010000 */
[----:B------:R-:W-:Y:S05]  /*0880*/  @!P0 BRA `(.L_x_187) ;  /* 0x0000007400408947 */ /* 0x000fea0003800000 */
.L_x_188:
[----:B------:R-:W-:-:S08]  /*0890*/  NOP ;  /* 0x0000000000007918 */ /* 0x000fd00000000000 */
[----:B------:R-:W0:Y:S02]  /*08a0*/  USETMAXREG.TRY_ALLOC.CTAPOOL UP0, 0xe8 ;  /* 0x000000e8000079c8 */ /* 0x000e240008000600 */
[----:B0-----:R-:W-:-:S13]  /*08b0*/  PLOP3.LUT P0, PT, PT, PT, UP0, 0x80, 0x0 ;  /* 0x000000000000781c */ /* 0x001fda0003f0f008 */
[----:B------:R-:W-:Y:S05]  /*08c0*/  @!P0 BRA `(.L_x_188) ;  /* 0xfffffffc00f08947 */ /* 0x000fea000383ffff */
[----:B------:R-:W0:Y:S08]  /*08d0*/  S2UR UR5, SR_CgaCtaId ;  /* 0x00000000000579c3 */ /* 0x000e300000008800 */
[----:B------:R-:W-:Y:S06]  /*08e0*/  BAR.ARV 0x8, 0x180 ;  /* 0x0206000000007b1d */ /* 0x000fec0000002000 */
[----:B------:R-:W-:-:S02]  /*08f0*/  UMOV UR4, 0x400 ;  /* 0x0000040000047882 */ /* 0x000fc40000000000 */
[----:B------:R-:W-:Y:S01]  /*0900*/  BAR.SYNC.DEFER_BLOCKING 0x5, 0x180 ;  /* 0x0146000000007b1d */ /* 0x000fe20000010000 */
[----:B0-----:R-:W-:-:S09]  /*0910*/  ULEA UR4, UR5, UR4, 0x18 ;  /* 0x0000000405047291 */ /* 0x001fd2000f8ec03f */
[----:B------:R-:W0:Y:S01]  /*0920*/  LDS.128 R48, [UR4+0x2a8d0] ;  /* 0x02a8d004ff307984 */ /* 0x000e220008000c00 */
[----:B------:R-:W-:Y:S01]  /*0930*/  ULDC UR4, c[0x0][0xc3c] ;  /* 0x00030f0000047ab9 */ /* 0x000fe20000000800 */
[----:B------:R-:W-:Y:S06]  /*0940*/  BAR.ARV 0x4, 0x180 ;  /* 0x0106000000007b1d */ /* 0x000fec0000002000 */
[----:B0-----:R-:W-:-:S13]  /*0950*/  ISETP.GE.AND P0, PT, R51, UR4, PT ;  /* 0x0000000433007c0c */ /* 0x001fda000bf06270 */
[----:B------:R-:W-:Y:S05]  /*0960*/  @P0 EXIT ;  /* 0x000000000000094d */ /* 0x000fea0003800000 */
[----:B------:R-:W2:Y:S01]  /*0970*/  LDL.LU R10, [R1+0x4] ;  /* 0x00000400010a7983 */ /* 0x000ea20000300800 */
[----:B------:R-:W0:Y:S02]  /*0980*/  S2R R0, SR_TID.X ;  /* 0x0000000000007919 */ /* 0x000e240000002100 */
[----:B0-----:R-:W-:-:S05]  /*0990*/  VIADD R171, R0, 0xffffff80 ;  /* 0xffffff8000ab7836 */ /* 0x001fca0000000000 */
[----:B------:R-:W-:-:S04]  /*09a0*/  SHF.R.S32.HI R0, RZ, 0x1f, R171 ;  /* 0x0000001fff007819 */ /* 0x000fc800000114ab */
[----:B------:R-:W-:-:S04]  /*09b0*/  LEA.HI R3, R0, R171, RZ, 0x7 ;  /* 0x000000ab00037211 */ /* 0x000fc800078f38ff */
[----:B------:R-:W-:Y:S02]  /*09c0*/  LOP3.LUT R2, R3, 0xffffff80, RZ, 0xc0, !PT ;  /* 0xffffff8003027812 */ /* 0x000fe400078ec0ff */
[----:B------:R-:W-:-:S03]  /*09d0*/  LEA.HI R4, R0, R171, RZ, 0x5 ;  /* 0x000000ab00047211 */ /* 0x000fc600078f28ff */
[----:B------:R-:W-:Y:S01]  /*09e0*/  IMAD.IADD R163, R171, 0x1, -R2 ;  /* 0x00000001aba37824 */ /* 0x000fe200078e0a02 */
[----:B------:R-:W-:Y:S01]  /*09f0*/  LEA.HI R2, R0, R171, RZ, 0x4 ;  /* 0x000000ab00027211 */ /* 0x000fe200078f20ff */
[----:B------:R-:W-:-:S03]  /*0a00*/  IMAD.SHL.U32 R6, R4, 0x20, RZ ;  /* 0x0000002004067824 */ /* 0x000fc600078e00ff */
[----:B------:R-:W-:Y:S02]  /*0a10*/  SHF.R.S32.HI R5, RZ, 0x4, R2 ;  /* 0x00000004ff057819 */ /* 0x000fe40000011402 */
[----:B------:R-:W-:Y:S02]  /*0a20*/  SHF.R.S32.HI R8, RZ, 0x1f, R163 ;  /* 0x0000001fff087819 */ /* 0x000fe400000114a3 */
[C---:B------:R-:W-:Y:S02]  /*0a30*/  LOP3.LUT R4, R2.reuse, 0x3fffff0, RZ, 0xc0, !PT ;  /* 0x03fffff002047812 */ /* 0x040fe400078ec0ff */
[----:B------:R-:W-:Y:S02]  /*0a40*/  LEA.HI R2, R2, R5, RZ, 0x1 ;  /* 0x0000000502027211 */ /* 0x000fe400078f08ff */
[----:B------:R-:W-:Y:S02]  /*0a50*/  LEA.HI R9, R8, R163, RZ, 0x2 ;  /* 0x000000a308097211 */ /* 0x000fe400078f10ff */
[----:B------:R-:W-:-:S02]  /*0a60*/  LOP3.LUT R7, R6, 0xfffffc00, RZ, 0xc0, !PT ;  /* 0xfffffc0006077812 */ /* 0x000fc400078ec0ff */
[----:B------:R-:W-:Y:S02]  /*0a70*/  IADD3 R4, R171, -R4, RZ ;  /* 0x80000004ab047210 */ /* 0x000fe40007ffe0ff */
[----:B------:R-:W-:Y:S02]  /*0a80*/  LOP3.LUT R2, R2, 0x1ffffffe, RZ, 0xc0, !PT ;  /* 0x1ffffffe02027812 */ /* 0x000fe400078ec0ff */
[----:B------:R-:W-:Y:S01]  /*0a90*/  SHF.R.S32.HI R6, RZ, 0x2, R9 ;  /* 0x00000002ff067819 */ /* 0x000fe20000011409 */
[----:B------:R-:W-:Y:S01]  /*0aa0*/  IMAD R7, R4, 0x40, R7 ;  /* 0x0000004004077824 */ /* 0x000fe200078e0207 */
[----:B------:R-:W-:Y:S02]  /*0ab0*/  SHF.R.S32.HI R11, RZ, 0x1f, R9 ;  /* 0x0000001fff0b7819 */ /* 0x000fe40000011409 */
[----:B------:R-:W-:Y:S01]  /*0ac0*/  LEA.HI R4, R0, R171, RZ, 0x2 ;  /* 0x000000ab00047211 */ /* 0x000fe200078f10ff */
[----:B------:R-:W-:Y:S01]  /*0ad0*/  IMAD.IADD R2, R5, 0x1, -R2 ;  /* 0x0000000105027824 */ /* 0x000fe200078e0a02 */
[----:B------:R-:W-:-:S02]  /*0ae0*/  LEA.HI R11, R11, R6, RZ, 0x3 ;  /* 0x000000060b0b7211 */ /* 0x000fc400078f18ff */
[----:B------:R-:W-:Y:S02]  /*0af0*/  SHF.R.S32.HI R164, RZ, 0x7, R3 ;  /* 0x00000007ffa47819 */ /* 0x000fe40000011403 */
[----:B------:R-:W-:Y:S02]  /*0b00*/  LEA.HI R0, R0, R171, RZ, 0x3 ;  /* 0x000000ab00007211 */ /* 0x000fe400078f18ff */
[----:B------:R-:W-:Y:S01]  /*0b10*/  LOP3.LUT R4, R4, 0xfffffffc, RZ, 0xc0, !PT ;  /* 0xfffffffc04047812 */ /* 0x000fe200078ec0ff */
[----:B------:R-:W-:Y:S01]  /*0b20*/  IMAD R168, R2, 0x8, R7 ;  /* 0x0000000802a87824 */ /* 0x000fe200078e0207 */
[----:B------:R-:W-:Y:S02]  /*0b30*/  LOP3.LUT R11, R11, 0xfffffff8, RZ, 0xc0, !PT ;  /* 0xfffffff80b0b7812 */ /* 0x000fe400078ec0ff */
[----:B------:R-:W-:Y:S02]  /*0b40*/  LEA.HI R8, R8, R163, RZ, 0x5 ;  /* 0x000000a308087211 */ /* 0x000fe400078f28ff */
[----:B------:R-:W-:-:S02]  /*0b50*/  LEA.HI R3, R3, R164, RZ, 0x1 ;  /* 0x000000a403037211 */ /* 0x000fc400078f08ff */
[----:B------:R-:W-:Y:S02]  /*0b60*/  LOP3.LUT R2, R0, 0xfffffff8, RZ, 0xc0, !PT ;  /* 0xfffffff800027812 */ /* 0x000fe400078ec0ff */
[----:B------:R-:W-:Y:S01]  /*0b70*/  IADD3 R4, R171, -R4, RZ ;  /* 0x80000004ab047210 */ /* 0x000fe20007ffe0ff */
[----:B------:R-:W-:Y:S01]  /*0b80*/  IMAD.IADD R11, R6, 0x1, -R11 ;  /* 0x00000001060b7824 */ /* 0x000fe200078e0a0b */
[----:B------:R-:W-:Y:S02]  /*0b90*/  SHF.R.S32.HI R8, RZ, 0x5, R8 ;  /* 0x00000005ff087819 */ /* 0x000fe40000011408 */
[----:B------:R-:W-:Y:S01]  /*0ba0*/  LOP3.LUT R3, R3, 0x3fffffe, RZ, 0xc0, !PT ;  /* 0x03fffffe03037812 */ /* 0x000fe200078ec0ff */
[----:B------:R-:W-:Y:S01]  /*0bb0*/  IMAD.IADD R19, R171, 0x1, -R2 ;  /* 0x00000001ab137824 */ /* 0x000fe200078e0a02 */
[----:B------:R-:W-:Y:S01]  /*0bc0*/  LEA.HI R5, R4, R4, RZ, 0x1 ;  /* 0x0000000404057211 */ /* 0x000fe200078f08ff */
[----:B------:R-:W-:Y:S01]  /*0bd0*/  IMAD R8, R8, 0x10, R11 ;  /* 0x0000001008087824 */ /* 0x000fe200078e020b */
[----:B------:R-:W-:Y:S01]  /*0be0*/  LOP3.LUT R6, R9, 0x7ffffffc, RZ, 0xc0, !PT ;  /* 0x7ffffffc09067812 */ /* 0x000fe200078ec0ff */
[----:B------:R-:W-:Y:S01]  /*0bf0*/  IMAD.IADD R3, R164, 0x1, -R3 ;  /* 0x00000001a4037824 */ /* 0x000fe200078e0a03 */
[----:B------:R-:W-:Y:S01]  /*0c00*/  LOP3.LUT R5, R5, 0x1ffffffe, RZ, 0xc0, !PT ;  /* 0x1ffffffe05057812 */ /* 0x000fe200078ec0ff */
[----:B------:R-:W-:-:S02]  /*0c10*/  IMAD.SHL.U32 R2, R19, 0x8, RZ ;  /* 0x0000000813027824 */ /* 0x000fc400078e00ff */
[----:B------:R-:W-:Y:S01]  /*0c20*/  IMAD.MOV.U32 R167, RZ, RZ, -0x2 ;  /* 0xfffffffeffa77424 */ /* 0x000fe200078e00ff */
[----:B------:R-:W-:Y:S01]  /*0c30*/  LEA R165, R3, R8, 0x6 ;  /* 0x0000000803a57211 */ /* 0x000fe200078e30ff */
[----:B------:R-:W-:Y:S02]  /*0c40*/  VIADD R17, R2, 0x40 ;  /* 0x0000004002117836 */ /* 0x000fe40000000000 */
[----:B------:R-:W-:Y:S02]  /*0c50*/  IMAD.IADD R6, R163, 0x1, -R6 ;  /* 0x00000001a3067824 */ /* 0x000fe400078e0a06 */
[----:B------:R-:W-:Y:S01]  /*0c60*/  IMAD.IADD R166, R4, 0x1, -R5 ;  /* 0x0000000104a67824 */ /* 0x000fe200078e0a05 */
[----:B------:R-:W-:Y:S01]  /*0c70*/  SHF.R.S32.HI R161, RZ, 0x3, R0 ;  /* 0x00000003ffa17819 */ /* 0x000fe20000011400 */
[----:B------:R-:W-:Y:S01]  /*0c80*/  IMAD R167, R6, R167, 0x60 ;  /* 0x0000006006a77424 */ /* 0x000fe200078e02a7 */
[----:B------:R-:W-:Y:S01]  /*0c90*/  SHF.R.S32.HI R170, RZ, 0x1f, R2 ;  /* 0x0000001fffaa7819 */ /* 0x000fe20000011402 */
[----:B------:R-:W-:Y:S01]  /*0ca0*/  IMAD.MOV.U32 R162, RZ, RZ, RZ ;  /* 0x000000ffffa27224 */ /* 0x000fe200078e00ff */
[----:B------:R-:W-:Y:S01]  /*0cb0*/  SHF.R.S32.HI R169, RZ, 0x1f, R17 ;  /* 0x0000001fffa97819 */ /* 0x000fe20000011411 */
[----:B------:R-:W-:Y:S01]  /*0cc0*/  IMAD R166, R166, 0x8, R165 ;  /* 0x00000008a6a67824 */ /* 0x000fe200078e02a5 */
[----:B------:R-:W-:Y:S01]  /*0cd0*/  UMOV UR36, URZ ;  /* 0x0000003f00247c82 */ /* 0x000fe20008000000 */
[----:B------:R-:W-:Y:S01]  /*0ce0*/  UMOV UR37, URZ ;  /* 0x0000003f00257c82 */ /* 0x000fe20008000000 */
[----:B--2---:R-:W-:-:S07]  /*0cf0*/  LOP3.LUT R16, R10, 0x1, RZ, 0xfc, !PT ;  /* 0x000000010a107812 */ /* 0x004fce00078efcff */
.L_x_234:
[----:B0--34-:R-:W0:Y:S01]  /*0d00*/  LDC.64 R4, c[0x0][0xc88] ;  /* 0x00032200ff047b82 */ /* 0x019e220000000a00 */
[----:B------:R-:W-:Y:S01]  /*0d10*/  ULDC.64 UR4, c[0x0][0xa28] ;  /* 0x00028a0000047ab9 */ /* 0x000fe20000000a00 */
[----:B------:R-:W-:Y:S01]  /*0d20*/  IMAD.MOV.U32 R3, RZ, RZ, RZ ;  /* 0x000000ffff037224 */ /* 0x000fe200078e00ff */
[----:B------:R-:W-:Y:S01]  /*0d30*/  ULDC.64 UR6, c[0x0][0xa20] ;  /* 0x0002880000067ab9 */ /* 0x000fe20000000a00 */
[----:B0-----:R-:W-:-:S05]  /*0d40*/  IMAD.WIDE R4, R51, 0x4, R4 ;  /* 0x0000000433047825 */ /* 0x001fca00078e0204 */
[----:B--2---:R-:W2:Y:S01]  /*0d50*/  LDG.E R18, desc[UR56][R4.64] ;  /* 0x0000003804127981 */ /* 0x004ea2000c1e1900 */
[----:B------:R-:W-:-:S04]  /*0d60*/  ISETP.NE.U32.AND P0, PT, RZ, UR4, PT ;  /* 0x00000004ff007c0c */ /* 0x000fc8000bf05070 */
[----:B------:R-:W-:Y:S02]  /*0d70*/  ISETP.NE.AND.EX P0, PT, RZ, UR5, PT, P0 ;  /* 0x00000005ff007c0c */ /* 0x000fe4000bf05300 */
[----:B--2---:R-:W-:-:S11]  /*0d80*/  SHF.R.S32.HI R160, RZ, 0x1f, R18 ;  /* 0x0000001fffa07819 */ /* 0x004fd60000011412 */
[----:B------:R-:W-:-:S04]  /*0d90*/  @P0 LEA R6, P1, R18, UR4, 0x2 ;  /* 0x0000000412060c11 */ /* 0x000fc8000f8210ff */
[----:B------:R-:W-:Y:S01]  /*0da0*/  @P0 LEA.HI.X R7, R18, UR5, R160, 0x2, P1 ;  /* 0x0000000512070c11 */ /* 0x000fe200088f14a0 */
[----:B------:R-:W-:-:S04]  /*0db0*/  ULDC.64 UR4, c[0x0][0x418] ;  /* 0x0001060000047ab9 */ /* 0x000fc80000000a00 */
[----:B------:R0:W5:Y:S01]  /*0dc0*/  @P0 LDG.E R3, desc[UR56][R6.64] ;  /* 0x0000003806030981 */ /* 0x000162000c1e1900 */
[----:B------:R-:W-:Y:S01]  /*0dd0*/  ISETP.NE.U32.AND P0, PT, RZ, UR6, PT ;  /* 0x00000006ff007c0c */ /* 0x000fe2000bf05070 */
[----:B------:R-:W-:-:S03]  /*0de0*/  UISETP.NE.U32.AND UP0, UPT, UR4, URZ, UPT ;  /* 0x0000003f0400728c */ /* 0x000fc6000bf05070 */
[----:B------:R-:W-:Y:S01]  /*0df0*/  ISETP.NE.AND.EX P0, PT, RZ, UR7, PT, P0 ;  /* 0x00000007ff007c0c */ /* 0x000fe2000bf05300 */
[----:B------:R-:W-:Y:S01]  /*0e00*/  UISETP.NE.AND.EX UP0, UPT, UR5, URZ, UPT, UP0 ;  /* 0x0000003f0500728c */ /* 0x000fe2000bf05300 */
[----:B------:R-:W-:Y:S02]  /*0e10*/  ULDC UR4, c[0x0][0x424] ;  /* 0x0001090000047ab9 */ /* 0x000fe40000000800 */
[----:B------:R-:W-:Y:S01]  /*0e20*/  ULDC UR5, c[0x0][0x2f0] ;  /* 0x0000bc0000057ab9 */ /* 0x000fe20000000800 */
[----:B------:R-:W-:-:S04]  /*0e30*/  USEL UR4, UR4, 0x1, UP0 ;  /* 0x0000000104047887 */ /* 0x000fc80008000000 */
[----:B------:R-:W-:-:S04]  /*0e40*/  UIMAD UR4, UR4, UR5, URZ ;  /* 0x00000005040472a4 */ /* 0x000fc8000f8e023f */
[C---:B------:R-:W-:Y:S02]  /*0e50*/  @P0 LEA R4, P1, R18.reuse, UR6, 0x2 ;  /* 0x0000000612040c11 */ /* 0x040fe4000f8210ff */
[----:B------:R-:W-:Y:S02]  /*0e60*/  MOV R72, UR4 ;  /* 0x0000000400487c02 */ /* 0x000fe40008000f00 */
[----:B------:R-:W-:-:S05]  /*0e70*/  @P0 LEA.HI.X R5, R18, UR7, R160, 0x2, P1 ;  /* 0x0000000712050c11 */ /* 0x000fca00088f14a0 */
[----:B------:R0:W5:Y:S01]  /*0e80*/  @P0 LDG.E R72, desc[UR56][R4.64] ;  /* 0x0000003804480981 */ /* 0x000162000c1e1900 */
[----:B------:R-:W-:Y:S05]  /*0e90*/  @P0 BRA `(.L_x_189) ;  /* 0x0000000000240947 */ /* 0x000fea0003800000 */
[----:B------:R-:W-:Y:S02]  /*0ea0*/  ULDC.64 UR4, c[0x0][0xa08] ;  /* 0x0002820000047ab9 */ /* 0x000fe40000000a00 */
[----:B------:R-:W-:-:S04]  /*0eb0*/  ISETP.NE.U32.AND P0, PT, RZ, UR4, PT ;  /* 0x00000004ff007c0c */ /* 0x000fc8000bf05070 */
[----:B------:R-:W-:-:S13]  /*0ec0*/  ISETP.NE.AND.EX P0, PT, RZ, UR5, PT, P0 ;  /* 0x00000005ff007c0c */ /* 0x000fda000bf05300 */
[----:B------:R-:W-:Y:S05]  /*0ed0*/  @!P0 BRA `(.L_x_189) ;  /* 0x0000000000148947 */ /* 0x000fea0003800000 */
[----:B0-----:R-:W0:Y:S02]  /*0ee0*/  LDC.64 R4, c[0x0][0xa08] ;  /* 0x00028200ff047b82 */ /* 0x001e240000000a00 */
[----:B0-----:R-:W-:-:S05]  /*0ef0*/  IMAD.WIDE R4, R18, 0x4, R4 ;  /* 0x0000000412047825 */ /* 0x001fca00078e0204 */
[----:B-----5:R-:W2:Y:S04]  /*0f00*/  LDG.E R72, desc[UR56][R4.64] ;  /* 0x0000003804487981 */ /* 0x020ea8000c1e1900 */
[----:B------:R-:W2:Y:S02]  /*0f10*/  LDG.E R7, desc[UR56][R4.64+0x4] ;  /* 0x0000043804077981 */ /* 0x000ea4000c1e1900 */
[----:B--2---:R-:W-:-:S07]  /*0f20*/  IMAD.IADD R72, R7, 0x1, -R72 ;  /* 0x0000000107487824 */ /* 0x004fce00078e0a48 */
.L_x_189:
[----:B-----5:R-:W-:Y:S01]  /*0f30*/  IMAD.IADD R72, R72, 0x1, -R3 ;  /* 0x0000000148487824 */ /* 0x020fe200078e0a03 */
[----:B------:R-:W-:Y:S01]  /*0f40*/  PLOP3.LUT P0, PT, PT, PT, PT, 0x80, 0x0 ;  /* 0x000000000000781c */ /* 0x000fe20003f0f070 */
[----:B------:R-:W-:Y:S01]  /*0f50*/  IMAD.MOV.U32 R23, RZ, RZ, R49 ;  /* 0x000000ffff177224 */ /* 0x000fe200078e0031 */
[----:B------:R-:W-:Y:S01]  /*0f60*/  CS2R R20, SRZ ;  /* 0x0000000000147805 */ /* 0x000fe2000001ff00 */
[C---:B------:R-:W-:Y:S01]  /*0f70*/  VIADD R0, R72.reuse, 0x5f ;  /* 0x0000005f48007836 */ /* 0x040fe20000000000 */
[----:B------:R-:W-:Y:S01]  /*0f80*/  ISETP.GE.AND P1, PT, R72, 0x1, PT ;  /* 0x000000014800780c */ /* 0x000fe20003f26270 */
[----:B------:R-:W-:Y:S01]  /*0f90*/  IMAD.MOV.U32 R22, RZ, RZ, R50 ;  /* 0x000000ffff167224 */ /* 0x000fe200078e0032 */
[----:B------:R-:W-:Y:S01]  /*0fa0*/  CS2R R86, SRZ ;  /* 0x0000000000567805 */ /* 0x000fe2000001ff00 */
[----:B------:R-:W-:Y:S01]  /*0fb0*/  IMAD.HI R0, R0, 0x2aaaaaab, RZ ;  /* 0x2aaaaaab00007827 */ /* 0x000fe200078e02ff */
[----:B------:R-:W-:Y:S02]  /*0fc0*/  CS2R R84, SRZ ;  /* 0x0000000000547805 */ /* 0x000fe4000001ff00 */
[----:B------:R-:W-:-:S02]  /*0fd0*/  CS2R R82, SRZ ;  /* 0x0000000000527805 */ /* 0x000fc4000001ff00 */
[----:B------:R-:W-:Y:S02]  /*0fe0*/  CS2R R80, SRZ ;  /* 0x0000000000507805 */ /* 0x000fe4000001ff00 */
[----:B------:R-:W-:Y:S02]  /*0ff0*/  CS2R R78, SRZ ;  /* 0x00000000004e7805 */ /* 0x000fe4000001ff00 */
[----:B------:R-:W-:Y:S02]  /*1000*/  SHF.R.U32.HI R3, RZ, 0x1f, R0 ;  /* 0x0000001fff037819 */ /* 0x000fe40000011600 */
[----:B------:R-:W-:Y:S02]  /*1010*/  CS2R R76, SRZ ;  /* 0x00000000004c7805 */ /* 0x000fe4000001ff00 */
[----:B------:R-:W-:Y:S02]  /*1020*/  CS2R R74, SRZ ;  /* 0x00000000004a7805 */ /* 0x000fe4000001ff00 */
[----:B------:R-:W-:-:S02]  /*1030*/  MOV R73, RZ ;  /* 0x000000ff00497202 */ /* 0x000fc40000000f00 */
[----:B------:R-:W-:Y:S02]  /*1040*/  CS2R R32, SRZ ;  /* 0x0000000000207805 */ /* 0x000fe4000001ff00 */
[----:B------:R-:W-:Y:S02]  /*1050*/  LEA.HI.SX32 R88, R0, R3, 0x1c ;  /* 0x0000000300587211 */ /* 0x000fe400078fe2ff */
        /* <DEDUP_REMOVED lines=9> */
[----:B------:R-:W-:Y:S01]  /*10f0*/  CS2R R52, SRZ ;  /* 0x0000000000347805 */ /* 0x000fe2000001ff00 */
[----:B------:R-:W-:Y:S01]  /*1100*/  IMAD.MOV.U32 R3, RZ, RZ, RZ ;  /* 0x000000ffff037224 */ /* 0x000fe200078e00ff */
        /* <DEDUP_REMOVED lines=8> */
[----:B------:R-:W-:Y:S01]  /*1190*/  CS2R R92, SRZ ;  /* 0x00000000005c7805 */ /* 0x000fe2000001ff00 */
[----:B------:R-:W-:Y:S01]  /*11a0*/  IMAD.MOV.U32 R89, RZ, RZ, RZ ;  /* 0x000000ffff597224 */ /* 0x000fe200078e00ff */
[----:B------:R-:W-:Y:S02]  /*11b0*/  CS2R R94, SRZ ;  /* 0x00000000005e7805 */ /* 0x000fe4000001ff00 */
[----:B0-----:R-:W-:Y:S01]  /*11c0*/  CS2R R6, SRZ ;  /* 0x0000000000067805 */ /* 0x001fe2000001ff00 */
[----:B------:R-:W-:Y:S02]  /*11d0*/  IMAD.MOV.U32 R8, RZ, RZ, RZ ;  /* 0x000000ffff087224 */ /* 0x000fe400078e00ff */
[----:B------:R-:W-:Y:S02]  /*11e0*/  IMAD.MOV.U32 R10, RZ, RZ, RZ ;  /* 0x000000ffff0a7224 */ /* 0x000fe400078e00ff */
[----:B------:R-:W-:Y:S01]  /*11f0*/  IMAD.MOV.U32 R12, RZ, RZ, RZ ;  /* 0x000000ffff0c7224 */ /* 0x000fe200078e00ff */
[----:B------:R-:W-:Y:S06]  /*1200*/  @!P1 BRA `(.L_x_190) ;  /* 0x0000004800f49947 */ /* 0x000fec0003800000 */
[----:B------:R-:W0:Y:S01]  /*1210*/  SHFL.IDX PT, R0, R164, RZ, 0x1f ;  /* 0x00001fffa4007589 */ /* 0x000e2200000e0000 */
[----:B------:R-:W1:Y:S01]  /*1220*/  S2UR UR39, SR_CgaCtaId ;  /* 0x00000000002779c3 */ /* 0x000e620000008800 */
[----:B------:R-:W-:Y:S01]  /*1230*/  UMOV UR6, 0x400 ;  /* 0x0000040000067882 */ /* 0x000fe20000000000 */
[----:B0-----:R-:W-:Y:S01]  /*1240*/  R2UR UR4, R0 ;  /* 0x00000000000472ca */ /* 0x001fe200000e0000 */
[----:B-1----:R-:W-:-:S04]  /*1250*/  ULEA UR38, UR39, UR6, 0x18 ;  /* 0x0000000627267291 */ /* 0x002fc8000f8ec03f */
[----:B------:R-:W-:-:S04]  /*1260*/  UIADD3 UR6, UR38, 0xc400, URZ ;  /* 0x0000c40026067890 */ /* 0x000fc8000fffe03f */
[----:B------:R-:W-:-:S04]  /*1270*/  ULOP3.LUT UP0, URZ, UR6, 0x1bf, URZ, 0xc0, !UPT ;  /* 0x000001bf063f7892 */ /* 0x000fc8000f80c03f */
[----:B------:R-:W-:Y:S02]  /*1280*/  ULEA.HI UR5, UR4, UR4, URZ, 0x1 ;  /* 0x0000000404057291 */ /* 0x000fe4000f8f083f */
[----:B------:R-:W-:Y:S02]  /*1290*/  PLOP3.LUT P0, PT, PT, PT, UP0, 0x80, 0x0 ;  /* 0x000000000000781c */ /* 0x000fe40003f0f008 */
[----:B------:R-:W-:-:S04]  /*12a0*/  ULOP3.LUT UR5, UR5, 0x1e, URZ, 0xc0, !UPT ;  /* 0x0000001e05057892 */ /* 0x000fc8000f8ec03f */
[----:B------:R-:W-:-:S04]  /*12b0*/  UIADD3 UR5, UR4, -UR5, URZ ;  /* 0x8000000504057290 */ /* 0x000fc8000fffe03f */
[----:B------:R-:W-:-:S04]  /*12c0*/  ULEA UR5, UR5, UR6, 0xd ;  /* 0x0000000605057291 */ /* 0x000fc8000f8e683f */
[----:B------:R-:W-:-:S04]  /*12d0*/  USHF.R.U32.HI UR5, URZ, 0x4, UR5 ;  /* 0x000000043f057899 */ /* 0x000fc80008011605 */
[----:B------:R-:W-:Y:S01]  /*12e0*/  ULOP3.LUT UR52, UR5, 0x3fff, URZ, 0xc0, !UPT ;  /* 0x00003fff05347892 */ /* 0x000fe2000f8ec03f */
[----:B------:R-:W-:Y:S11]  /*12f0*/  @!P0 BRA `(.L_x_191) ;  /* 0x0000000000408947 */ /* 0x000ff60003800000 */
[----:B------:R-:W-:Y:S01]  /*1300*/  MOV R0, 0x0 ;  /* 0x0000000000007802 */ /* 0x000fe20000000f00 */
[----:B------:R-:W-:Y:S01]  /*1310*/  ULDC.64 UR4, c[0x4][0xf0] ;  /* 0x01003c0000047ab9 */ /* 0x000fe20000000a00 */
[----:B------:R-:W-:Y:S01]  /*1320*/  ULDC.64 UR6, c[0x4][0x38] ;  /* 0x01000e0000067ab9 */ /* 0x000fe20000000a00 */
[----:B------:R-:W-:Y:S01]  /*1330*/  MOV R4, UR4 ;  /* 0x0000000400047c02 */ /* 0x000fe20008000f00 */
[----:B------:R0:W1:Y:S01]  /*1340*/  LDC.64 R14, c[0x4][R0] ;  /* 0x01000000000e7b82 */ /* 0x0000620000000a00 */
[----:B------:R-:W-:Y:S01]  /*1350*/  IMAD.U32 R5, RZ, RZ, UR5 ;  /* 0x00000005ff057e24 */ /* 0x000fe2000f8e00ff */
[----:B------:R-:W-:Y:S01]  /*1360*/  ULDC.64 UR4, c[0x4][0xf8] ;  /* 0x01003e0000047ab9 */ /* 0x000fe20000000a00 */
[----:B------:R-:W-:Y:S01]  /*1370*/  IMAD.U32 R10, RZ, RZ, UR6 ;  /* 0x00000006ff0a7e24 */ /* 0x000fe2000f8e00ff */
[----:B------:R-:W-:Y:S01]  /*1380*/  MOV R8, 0x70 ;  /* 0x0000007000087802 */ /* 0x000fe20000000f00 */
[----:B------:R-:W-:Y:S02]  /*1390*/  IMAD.U32 R6, RZ, RZ, UR4 ;  /* 0x00000004ff067e24 */ /* 0x000fe4000f8e00ff */
[----:B------:R-:W-:-:S02]  /*13a0*/  IMAD.U32 R7, RZ, RZ, UR5 ;  /* 0x00000005ff077e24 */ /* 0x000fc4000f8e00ff */
[----:B------:R-:W-:Y:S02]  /*13b0*/  IMAD.U32 R11, RZ, RZ, UR7 ;  /* 0x00000007ff0b7e24 */ /* 0x000fe4000f8e00ff */
[----:B------:R-:W-:Y:S02]  /*13c0*/  IMAD.MOV.U32 R12, RZ, RZ, 0x1 ;  /* 0x00000001ff0c7424 */ /* 0x000fe400078e00ff */
[----:B0-----:R-:W-:-:S07]  /*13d0*/  IMAD.MOV.U32 R13, RZ, RZ, RZ ;  /* 0x000000ffff0d7224 */ /* 0x001fce00078e00ff */
[----:B------:R-:W-:-:S07]  /*13e0*/  LEPC R20, `(.L_x_191) ;  /* 0x000000001014794e */ /* 0x000fce0000000000 */
[----:B-1----:R-:W-:Y:S05]  /*13f0*/  CALL.ABS.NOINC R14 ;  /* 0x000000000e007343 */ /* 0x002fea0003c00000 */
.L_x_191:
[----:B------:R-:W-:Y:S02]  /*1400*/  LEA.HI R0, R162, R162, RZ, 0x1 ;  /* 0x000000a2a2007211 */ /* 0x000fe400078f08ff */
[----:B------:R-:W-:Y:S02]  /*1410*/  ISETP.NE.AND P0, PT, R16, 0x3, PT ;  /* 0x000000031000780c */ /* 0x000fe40003f05270 */
[----:B------:R-:W-:-:S05]  /*1420*/  LOP3.LUT R3, R0, 0xfffffffe, RZ, 0xc0, !PT ;  /* 0xfffffffe00037812 */ /* 0x000fca00078ec0ff */
[----:B------:R-:W-:-:S05]  /*1430*/  IMAD.IADD R0, R162, 0x1, -R3 ;  /* 0x00000001a2007824 */ /* 0x000fca00078e0a03 */
[----:B------:R-:W-:-:S04]  /*1440*/  SHF.L.U32 R0, R0, 0x1f, RZ ;  /* 0x0000001f00007819 */ /* 0x000fc800000006ff */
[----:B------:R-:W0:Y:S02]  /*1450*/  SYNCS.PHASECHK.TRANS64.TRYWAIT P1, [UR38+0x2a800], R0 ;  /* 0x02a80000ff0075a7 */ /* 0x000e240008020166 */
[----:B0-----:R-:W-:Y:S05]  /*1460*/  @!P1 BRA `(.L_x_192) ;  /* 0x000000bc003c9947 */ /* 0x001fea0003800000 */
.L_x_321:
[----:B------:R-:W-:Y:S05]  /*1470*/  @!P0 BRA `(.L_x_193) ;  /* 0x0000000000048947 */ /* 0x000fea0003800000 */
[----:B------:R-:W-:Y:S01]  /*1480*/  BPT.TRAP 0x1 ;  /* 0x000000040000795c */ /* 0x000fe20000300000 */
.L_x_193:
[----:B------:R-:W-:Y:S02]  /*1490*/  IMAD.U32 R4, RZ, RZ, UR37 ;  /* 0x00000025ff047e24 */ /* 0x000fe4000f8e00ff */
[----:B0-----:R-:W-:-:S03]  /*14a0*/  IMAD.U32 R3, RZ, RZ, UR36 ;  /* 0x00000024ff037e24 */ /* 0x001fc6000f8e00ff */
[----:B------:R-:W-:Y:S02]  /*14b0*/  LEA R4, R4, UR38, 0x3 ;  /* 0x0000002604047c11 */ /* 0x000fe4000f8e18ff */
[----:B------:R-:W-:-:S04]  /*14c0*/  SHF.L.U32 R3, R3, 0x1f, RZ ;  /* 0x0000001f03037819 */ /* 0x000fc800000006ff */
[----:B------:R0:W1:Y:S01]  /*14d0*/  SYNCS.PHASECHK.TRANS64.TRYWAIT P1, [R4+URZ+0x2a830], R3 ;  /* 0x02a83003040075a7 */ /* 0x000062000802017f */
[----:B------:R-:W-:Y:S05]  /*14e0*/  @!P0 BRA `(.L_x_194) ;  /* 0x0000000000048947 */ /* 0x000fea0003800000 */
[----:B------:R-:W-:Y:S01]  /*14f0*/  BPT.TRAP 0x1 ;  /* 0x000000040000795c */ /* 0x000fe20000300000 */
.L_x_194:
[----:B------:R-:W-:Y:S01]  /*1500*/  MOV R87, RZ ;  /* 0x000000ff00577202 */ /* 0x000fe20000000f00 */
[----:B-1----:R-:W-:Y:S06]  /*1510*/  @P1 BRA `(.L_x_195) ;  /* 0x0000000000081947 */ /* 0x002fec0003800000 */
[----:B------:R-:W1:Y:S02]  /*1520*/  SYNCS.PHASECHK.TRANS64.TRYWAIT P1, [R4+URZ+0x2a830], R3 ;  /* 0x02a83003040075a7 */ /* 0x000e64000802017f */
[----:B-1----:R-:W-:Y:S05]  /*1530*/  @!P1 BRA `(.L_x_196) ;  /* 0x000000bc00209947 */ /* 0x002fea0003800000 */
.L_x_195:
        /* <DEDUP_REMOVED lines=8> */
[----:B------:R-:W-:Y:S01]  /*15c0*/  UMOV UR5, 0x40000040 ;  /* 0x4000004000057882 */ /* 0x000fe20000000000 */
[----:B------:R-:W-:Y:S02]  /*15d0*/  UMOV UR7, 0x40000040 ;  /* 0x4000004000077882 */ /* 0x000fe40000000000 */
[----:B------:R-:W-:Y:S02]  /*15e0*/  ULOP3.LUT UR38, UR4, 0x10000, URZ, 0xfc, !UPT ;  /* 0x0001000004267892 */ /* 0x000fe4000f8efc3f */
[----:B------:R-:W-:Y:S02]  /*15f0*/  UIADD3 UR4, UR52, 0x2, URZ ;  /* 0x0000000234047890 */ /* 0x000fe4000fffe03f */
[----:B------:R-:W-:Y:S02]  /*1600*/  UIMAD UR54, UR37, 0x900, UR38 ;  /* 0x00000900253678a4 */ /* 0x000fe4000f8e0226 */
[----:B------:R-:W-:-:S02]  /*1610*/  UIADD3 UR8, UR52, 0x4, URZ ;  /* 0x0000000434087890 */ /* 0x000fc4000fffe03f */
[----:B------:R-:W-:Y:S02]  /*1620*/  UIADD3 UR6, UR54, 0x2, URZ ;  /* 0x0000000236067890 */ /* 0x000fe4000fffe03f */
[----:B------:R-:W-:Y:S01]  /*1630*/  UIADD3 UR10, UR54, 0x4, URZ ;  /* 0x00000004360a7890 */ /* 0x000fe2000fffe03f */
[----:B------:R-:W-:Y:S02]  /*1640*/  UMOV UR9, 0x40000040 ;  /* 0x4000004000097882 */ /* 0x000fe40000000000 */
        /* <DEDUP_REMOVED lines=74> */
.L_x_197:
[----:B01----:R-:W-:Y:S01]  /*1af0*/  IMAD.IADD R3, R167, 0x1, R72 ;  /* 0x00000001a7037824 */ /* 0x003fe200078e0248 */
[----:B------:R-:W-:Y:S01]  /*1b00*/  ULDC UR6, c[0x0][0x988] ;  /* 0x0002620000067ab9 */ /* 0x000fe20000000800 */
[----:B------:R-:W-:Y:S01]  /*1b10*/  P2R R14, PR, RZ, 0x1 ;  /* 0x00000001ff0e7803 */ /* 0x000fe20000000000 */
[----:B------:R-:W-:Y:S02]  /*1b20*/  IMAD.MOV.U32 R86, RZ, RZ, R87 ;  /* 0x000000ffff567224 */ /* 0x000fe400078e0057 */
        /* <DEDUP_REMOVED lines=44> */
[----:B------:R-:W-:Y:S01]  /*1df0*/  FSEL R79, R44, -INF , P2 ;  /* 0xff8000002c4f7808 */ /* 0x000fe20001000000 */
[----:B------:R-:W-:Y:S01]  /*1e00*/  IMAD.MOV.U32 R44, RZ, RZ, R87 ;  /* 0x000000ffff2c7224 */ /* 0x000fe200078e0057 */
[----:B------:R-:W-:Y:S02]  /*1e10*/  FMNMX.FTZ R0, R77, R0, !PT ;  /* 0x000000004d007209 */ /* 0x000fe40007810000 */
[----:B------:R-:W-:Y:S02]  /*1e20*/  FSEL R21, R38, -INF , P6 ;  /* 0xff80000026157808 */ /* 0x000fe40003000000 */
        /* <DEDUP_REMOVED lines=66> */
[----:B------:R-:W-:-:S13]  /*2250*/  R2UR UR6, R4 ;  /* 0x00000000040672ca */ /* 0x000fda00000e0000 */
        /* <DEDUP_REMOVED lines=68> */
[----:B------:R-:W-:Y:S02]  /*26a0*/  FMNMX.FTZ R6, R63, R6, !PT ;  /* 0x000000063f067209 */ /* 0x000fe40007810000 */
[----:B--2---:R-:W-:Y:S02]  /*26b0*/  MOV R37, R87 ;  /* 0x0000005700257202 */ /* 0x004fe40000000f00 */
        /* <DEDUP_REMOVED lines=11> */
[----:B------:R3:W-:Y:S01]  /*2770*/  MUFU.EX2 R148, R85 ;  /* 0x0000005500947308 */ /* 0x0007e20000000800 */
[----:B--2---:R-:W-:-:S07]  /*2780*/  FMNMX.FTZ R8, R6, R5, !PT ;  /* 0x0000000506087209 */ /* 0x004fce0007810000 */
[----:B------:R-:W-:Y:S01]  /*2790*/  MUFU.EX2 R89, R89 ;  /* 0x0000005900597308 */ /* 0x000fe20000000800 */
[----:B---3--:R-:W-:Y:S01]  /*27a0*/  MOV R85, R87 ;  /* 0x0000005700557202 */ /* 0x008fe20000000f00 */
[----:B------:R-:W2:Y:S06]  /*27b0*/  SHFL.BFLY PT, R5, R8, 0x1, 0x1f ;  /* 0x0c201f0008057f89 */ /* 0x000eac00000e0000 */
[----:B------:R-:W-:Y:S08]  /*27c0*/  MUFU.EX2 R150, R91 ;  /* 0x0000005b00967308 */ /* 0x000ff00000000800 */
[----:B------:R-:W-:Y:S08]  /*27d0*/  MUFU.EX2 R93, R93 ;  /* 0x0000005d005d7308 */ /* 0x000ff00000000800 */
[----:B------:R-:W-:Y:S01]  /*27e0*/  MUFU.EX2 R152, R95 ;  /* 0x0000005f00987308 */ /* 0x000fe20000000800 */
[----:B--2---:R-:W-:-:S04]  /*27f0*/  FMNMX.FTZ R5, R8, R5, !PT ;  /* 0x0000000508057209 */ /* 0x004fc80007810000 */
[C---:B------:R-:W-:Y:S01]  /*2800*/  FSETP.NEU.FTZ.AND P1, PT, R5.reuse, -INF , PT ;  /* 0xff8000000500780b */ /* 0x040fe20003f3d000 */
[-C--:B------:R-:W-:Y:S02]  /*2810*/  FMUL.FTZ R6, R5, R0.reuse ;  /* 0x0000000005067220 */ /* 0x080fe40000410000 */
[----:B------:R-:W-:Y:S03]  /*2820*/  MUFU.EX2 R97, R97 ;  /* 0x0000006100617308 */ /* 0x000fe60000000800 */
[----:B------:R-:W-:Y:S02]  /*2830*/  FSEL R6, R6, RZ, P1 ;  /* 0x000000ff06067208 */ /* 0x000fe40000800000 */
[----:B------:R-:W-:Y:S01]  /*2840*/  ISETP.GE.AND P1, PT, R72, 0x61, PT ;  /* 0x000000614800780c */ /* 0x000fe20003f26270 */
[----:B------:R-:W-:Y:S02]  /*2850*/  IMAD.MOV.U32 R72, RZ, RZ, R87 ;  /* 0x000000ffff487224 */ /* 0x000fe400078e0057 */
        /* <DEDUP_REMOVED lines=30> */
[----:B0-----:R-:W-:-:S02]  /*2a40*/  F2FP.BF16.F32.PACK_AB R138, R29, R138 ;  /* 0x0000008a1d8a723e */ /* 0x001fc400000010ff */
[----:B------:R0:W1:Y:S01]  /*2a50*/  MUFU.EX2 R10, R31 ;  /* 0x0000001f000a7308 */ /* 0x0000620000000800 */
[----:B------:R-:W-:Y:S01]  /*2a60*/  FADD.FTZ R27, R29, R30 ;  /* 0x0000001e1d1b7221 */ /* 0x000fe20000010000 */
[----:B--2---:R-:W-:Y:S01]  /*2a70*/  FADD.FTZ R30, R7, R8 ;  /* 0x00000008071e7221 */ /* 0x004fe20000010000 */
[----:B------:R-:W-:Y:S02]  /*2a80*/  F2FP.BF16.F32.PACK_AB R137, R8, R7 ;  /* 0x000000070889723e */ /* 0x000fe400000010ff */
[----:B------:R-:W-:Y:S01]  /*2a90*/  FADD.FTZ R32, R140, R27 ;  /* 0x0000001b8c207221 */ /* 0x000fe20000010000 */
[C---:B------:R-:W-:Y:S02]  /*2aa0*/  F2FP.BF16.F32.PACK_AB R140, R33.reuse, R140 ;  /* 0x0000008c218c723e */ /* 0x040fe400000010ff */
[----:B------:R-:W2:Y:S01]  /*2ab0*/  MUFU.EX2 R13, R13 ;  /* 0x0000000d000d7308 */ /* 0x000ea20000000800 */
[----:B------:R-:W-:Y:S01]  /*2ac0*/  FADD.FTZ R32, R33, R32 ;  /* 0x0000002021207221 */ /* 0x000fe20000010000 */
[----:B---3--:R-:W-:Y:S01]  /*2ad0*/  FADD.FTZ R27, R9, R30 ;  /* 0x0000001e091b7221 */ /* 0x008fe20000010000 */
[----:B------:R-:W-:Y:S01]  /*2ae0*/  F2FP.BF16.F32.PACK_AB R136, R103, R136 ;  /* 0x000000886788723e */ /* 0x000fe200000010ff */
[----:B------:R-:W-:-:S02]  /*2af0*/  IMAD.MOV.U32 R33, RZ, RZ, R87 ;  /* 0x000000ffff217224 */ /* 0x000fc400078e0057 */
[----:B0-----:R-:W-:Y:S01]  /*2b00*/  FADD.FTZ R31, R73, R32 ;  /* 0x00000020491f7221 */ /* 0x001fe20000010000 */
[----:B------:R-:W-:Y:S01]  /*2b10*/  MOV R61, R87 ;  /* 0x00000057003d7202 */ /* 0x000fe20000000f00 */
[----:B------:R0:W3:Y:S01]  /*2b20*/  MUFU.EX2 R14, R35 ;  /* 0x00000023000e7308 */ /* 0x0000e20000000800 */
[----:B-1----:R-:W-:Y:S01]  /*2b30*/  FADD.FTZ R32, R10, R27 ;  /* 0x0000001b0a207221 */ /* 0x002fe20000010000 */
[C---:B------:R-:W-:Y:S01]  /*2b40*/  FADD.FTZ R34, R142.reuse, R31 ;  /* 0x0000001f8e227221 */ /* 0x040fe20000010000 */
[----:B------:R-:W-:Y:S02]  /*2b50*/  F2FP.BF16.F32.PACK_AB R142, R142, R73 ;  /* 0x000000498e8e723e */ /* 0x000fe400000010ff */
[----:B------:R-:W-:Y:S01]  /*2b60*/  F2FP.BF16.F32.PACK_AB R139, R10, R9 ;  /* 0x000000090a8b723e */ /* 0x000fe200000010ff */
[----:B------:R-:W-:Y:S01]  /*2b70*/  FADD.FTZ R31, R75, R34 ;  /* 0x000000224b1f7221 */ /* 0x000fe20000010000 */
[----:B------:R-:W-:Y:S01]  /*2b80*/  IMAD.MOV.U32 R9, RZ, RZ, 0x3f800000 ;  /* 0x3f800000ff097424 */ /* 0x000fe200078e00ff */
[----:B------:R-:W1:Y:S01]  /*2b90*/  MUFU.EX2 R21, R21 ;  /* 0x0000001500157308 */ /* 0x000e620000000800 */
[----:B--2---:R-:W-:Y:S01]  /*2ba0*/  FADD.FTZ R27, R13, R32 ;  /* 0x000000200d1b7221 */ /* 0x004fe20000010000 */
[C---:B------:R-:W-:Y:S01]  /*2bb0*/  FADD.FTZ R34, R144.reuse, R31 ;  /* 0x0000001f90227221 */ /* 0x040fe20000010000 */
[----:B------:R-:W-:Y:S01]  /*2bc0*/  F2FP.BF16.F32.PACK_AB R144, R144, R75 ;  /* 0x0000004b9090723e */ /* 0x000fe200000010ff */
[--C-:B------:R-:W-:Y:S01]  /*2bd0*/  IMAD.MOV.U32 R75, RZ, RZ, R87.reuse ;  /* 0x000000ffff4b7224 */ /* 0x100fe200078e0057 */
[----:B------:R-:W-:Y:S01]  /*2be0*/  MOV R73, R87 ;  /* 0x0000005700497202 */ /* 0x000fe20000000f00 */
[----:B------:R-:W-:Y:S01]  /*2bf0*/  FADD.FTZ R31, R79, R34 ;  /* 0x000000224f1f7221 */ /* 0x000fe20000010000 */
[----:B0-----:R-:W-:Y:S01]  /*2c00*/  IMAD.MOV.U32 R35, RZ, RZ, R87 ;  /* 0x000000ffff237224 */ /* 0x001fe200078e0057 */
[----:B------:R0:W2:Y:S01]  /*2c10*/  MUFU.EX2 R20, R39 ;  /* 0x0000002700147308 */ /* 0x0000a20000000800 */
[----:B---3--:R-:W-:Y:S01]  /*2c20*/  FADD.FTZ R32, R14, R27 ;  /* 0x0000001b0e207221 */ /* 0x008fe20000010000 */
[C---:B------:R-:W-:Y:S01]  /*2c30*/  FADD.FTZ R34, R146.reuse, R31 ;  /* 0x0000001f92227221 */ /* 0x040fe20000010000 */
[----:B------:R-:W-:-:S02]  /*2c40*/  F2FP.BF16.F32.PACK_AB R146, R146, R79 ;  /* 0x0000004f9292723e */ /* 0x000fc400000010ff */
[----:B------:R-:W-:Y:S01]  /*2c50*/  F2FP.BF16.F32.PACK_AB R141, R14, R13 ;  /* 0x0000000d0e8d723e */ /* 0x000fe200000010ff */
[----:B------:R-:W-:Y:S01]  /*2c60*/  FADD.FTZ R31, R83, R34 ;  /* 0x00000022531f7221 */ /* 0x000fe20000010000 */
[----:B------:R-:W-:Y:S01]  /*2c70*/  MOV R79, R87 ;  /* 0x00000057004f7202 */ /* 0x000fe20000000f00 */
[----:B------:R-:W3:Y:S01]  /*2c80*/  MUFU.EX2 R41, R41 ;  /* 0x0000002900297308 */ /* 0x000ee20000000800 */
[----:B-1----:R-:W-:Y:S01]  /*2c90*/  FADD.FTZ R27, R21, R32 ;  /* 0x00000020151b7221 */ /* 0x002fe20000010000 */
[C---:B------:R-:W-:Y:S01]  /*2ca0*/  FADD.FTZ R34, R148.reuse, R31 ;  /* 0x0000001f94227221 */ /* 0x040fe20000010000 */
[----:B------:R-:W-:Y:S01]  /*2cb0*/  F2FP.BF16.F32.PACK_AB R148, R148, R83 ;  /* 0x000000539494723e */ /* 0x000fe200000010ff */
[--C-:B------:R-:W-:Y:S02]  /*2cc0*/  IMAD.MOV.U32 R83, RZ, RZ, R87.reuse ;  /* 0x000000ffff537224 */ /* 0x100fe400078e0057 */
[----:B------:R-:W-:Y:S01]  /*2cd0*/  FADD.FTZ R31, R89, R34 ;  /* 0x00000022591f7221 */ /* 0x000fe20000010000 */
[----:B0-----:R-:W-:Y:S01]  /*2ce0*/  IMAD.MOV.U32 R39, RZ, RZ, R87 ;  /* 0x000000ffff277224 */ /* 0x001fe200078e0057 */
[----:B------:R0:W1:Y:S01]  /*2cf0*/  MUFU.EX2 R24, R43 ;  /* 0x0000002b00187308 */ /* 0x0000620000000800 */
[----:B--2---:R-:W-:Y:S01]  /*2d00*/  FADD.FTZ R32, R20, R27 ;  /* 0x0000001b14207221 */ /* 0x004fe20000010000 */
[C---:B------:R-:W-:Y:S01]  /*2d10*/  FADD.FTZ R36, R150.reuse, R31 ;  /* 0x0000001f96247221 */ /* 0x040fe20000010000 */
[----:B------:R-:W-:-:S02]  /*2d20*/  F2FP.BF16.F32.PACK_AB R150, R150, R89 ;  /* 0x000000599696723e */ /* 0x000fc400000010ff */
[----:B------:R-:W-:Y:S01]  /*2d30*/  F2FP.BF16.F32.PACK_AB R143, R20, R21 ;  /* 0x00000015148f723e */ /* 0x000fe200000010ff */
[----:B------:R-:W-:Y:S02]  /*2d40*/  FADD.FTZ R31, R93, R36 ;  /* 0x000000245d1f7221 */ /* 0x000fe40000010000 */
[----:B------:R-:W2:Y:S01]  /*2d50*/  MUFU.EX2 R45, R45 ;  /* 0x0000002d002d7308 */ /* 0x000ea20000000800 */
[----:B---3--:R-:W-:Y:S01]  /*2d60*/  FADD.FTZ R27, R41, R32 ;  /* 0x00000020291b7221 */ /* 0x008fe20000010000 */
[----:B0-----:R-:W-:-:S06]  /*2d70*/  MOV R43, R87 ;  /* 0x00000057002b7202 */ /* 0x001fcc0000000f00 */
        /* <DEDUP_REMOVED lines=11> */
[--C-:B------:R-:W-:Y:S02]  /*2e30*/  IMAD.MOV.U32 R45, RZ, RZ, R87.reuse ;  /* 0x000000ffff2d7224 */ /* 0x100fe400078e0057 */
[----:B------:R-:W-:-:S03]  /*2e40*/  IMAD.MOV.U32 R26, RZ, RZ, R87 ;  /* 0x000000ffff1a7224 */ /* 0x000fc600078e0057 */
[----:B------:R-:W3:Y:S01]  /*2e50*/  MUFU.EX2 R53, R53 ;  /* 0x0000003500357308 */ /* 0x000ee20000000800 */
[----:B-1----:R-:W-:Y:S01]  /*2e60*/  FADD.FTZ R27, R49, R34 ;  /* 0x00000022311b7221 */ /* 0x002fe20000010000 */
[C---:B------:R-:W-:Y:S01]  /*2e70*/  FADD.FTZ R34, R152.reuse, R31 ;  /* 0x0000001f98227221 */ /* 0x040fe20000010000 */
[----:B------:R-:W-:Y:S01]  /*2e80*/  F2FP.BF16.F32.PACK_AB R152, R152, R93 ;  /* 0x0000005d9898723e */ /* 0x000fe200000010ff */
[----:B0-----:R-:W-:Y:S01]  /*2e90*/  IMAD.MOV.U32 R51, RZ, RZ, R87 ;  /* 0x000000ffff337224 */ /* 0x001fe200078e0057 */
[----:B------:R-:W-:Y:S01]  /*2ea0*/  MOV R31, R87 ;  /* 0x00000057001f7202 */ /* 0x000fe20000000f00 */
[----:B------:R-:W-:Y:S02]  /*2eb0*/  FADD.FTZ R29, R97, R34 ;  /* 0x00000022611d7221 */ /* 0x000fe40000010000 */
[----:B------:R0:W1:Y:S01]  /*2ec0*/  MUFU.EX2 R30, R55 ;  /* 0x00000037001e7308 */ /* 0x0000620000000800 */
[----:B--2---:R-:W-:Y:S01]  /*2ed0*/  FADD.FTZ R6, R28, R27 ;  /* 0x0000001b1c067221 */ /* 0x004fe20000010000 */
[----:B------:R-:W-:Y:S01]  /*2ee0*/  FADD.FTZ R36, R154, R29 ;  /* 0x0000001d9a247221 */ /* 0x000fe20000010000 */
[----:B------:R-:W-:Y:S01]  /*2ef0*/  F2FP.BF16.F32.PACK_AB R149, R28, R49 ;  /* 0x000000311c95723e */ /* 0x000fe200000010ff */
[----:B------:R-:W-:Y:S01]  /*2f00*/  IMAD.MOV.U32 R28, RZ, RZ, R87 ;  /* 0x000000ffff1c7224 */ /* 0x000fe200078e0057 */
[----:B------:R-:W-:-:S02]  /*2f10*/  F2FP.BF16.F32.PACK_AB R154, R154, R97 ;  /* 0x000000619a9a723e */ /* 0x000fc400000010ff */
[-C--:B------:R-:W-:Y:S01]  /*2f20*/  MOV R49, R87.reuse ;  /* 0x0000005700317202 */ /* 0x080fe20000000f00 */
[----:B------:R-:W2:Y:S01]  /*2f30*/  MUFU.EX2 R57, R57 ;  /* 0x0000003900397308 */ /* 0x000ea20000000800 */
[----:B---3--:R-:W-:Y:S01]  /*2f40*/  FADD.FTZ R27, R53, R6 ;  /* 0x00000006351b7221 */ /* 0x008fe20000010000 */
[----:B0-----:R-:W-:-:S06]  /*2f50*/  MOV R55, R87 ;  /* 0x0000005700377202 */ /* 0x001fcc0000000f00 */
[----:B------:R-:W0:Y:S01]  /*2f60*/  MUFU.EX2 R99, R99 ;  /* 0x0000006300637308 */ /* 0x000e220000000800 */
[C---:B-1----:R-:W-:Y:S01]  /*2f70*/  FADD.FTZ R6, R30.reuse, R27 ;  /* 0x0000001b1e067221 */ /* 0x042fe20000010000 */
[----:B------:R-:W-:Y:S01]  /*2f80*/  F2FP.BF16.F32.PACK_AB R151, R30, R53 ;  /* 0x000000351e97723e */ /* 0x000fe200000010ff */
[--C-:B------:R-:W-:Y:S02]  /*2f90*/  IMAD.MOV.U32 R53, RZ, RZ, R87.reuse ;  /* 0x000000ffff357224 */ /* 0x100fe400078e0057 */
[----:B------:R-:W-:-:S03]  /*2fa0*/  IMAD.MOV.U32 R30, RZ, RZ, R87 ;  /* 0x000000ffff1e7224 */ /* 0x000fc600078e0057 */
        /* <DEDUP_REMOVED lines=17> */
[----:B--2---:R-:W-:-:S06]  /*30c0*/  IMAD.MOV.U32 R63, RZ, RZ, R87 ;  /* 0x000000ffff3f7224 */ /* 0x004fcc00078e0057 */
[----:B------:R1:W2:Y:S01]  /*30d0*/  MUFU.EX2 R34, R67 ;  /* 0x0000004300227308 */ /* 0x0002a20000000800 */
[C---:B---3--:R-:W-:Y:S01]  /*30e0*/  FADD.FTZ R38, R32.reuse, R27 ;  /* 0x0000001b20267221 */ /* 0x048fe20000010000 */
[----:B------:R-:W-:Y:S01]  /*30f0*/  F2FP.BF16.F32.PACK_AB R155, R32, R11 ;  /* 0x0000000b209b723e */ /* 0x000fe200000010ff */
[--C-:B------:R-:W-:Y:S02]  /*3100*/  IMAD.MOV.U32 R32, RZ, RZ, R87.reuse ;  /* 0x000000ffff207224 */ /* 0x100fe400078e0057 */
[----:B------:R-:W-:-:S03]  /*3110*/  IMAD.MOV.U32 R27, RZ, RZ, R87 ;  /* 0x000000ffff1b7224 */ /* 0x000fc600078e0057 */
[----:B------:R-:W3:Y:S01]  /*3120*/  MUFU.EX2 R25, R25 ;  /* 0x0000001900197308 */ /* 0x000ee20000000800 */
[----:B0-----:R-:W-:Y:S01]  /*3130*/  FADD.FTZ R7, R15, R38 ;  /* 0x000000260f077221 */ /* 0x001fe20000010000 */
[----:B-1----:R-:W-:Y:S01]  /*3140*/  MOV R67, R87 ;  /* 0x0000005700437202 */ /* 0x002fe20000000f00 */
[----:B------:R-:W-:-:S05]  /*3150*/  IMAD.MOV.U32 R38, RZ, RZ, R87 ;  /* 0x000000ffff267224 */ /* 0x000fca00078e0057 */
[----:B------:R-:W0:Y:S01]  /*3160*/  MUFU.EX2 R12, R12 ;  /* 0x0000000c000c7308 */ /* 0x000e220000000800 */
[C---:B--2---:R-:W-:Y:S01]  /*3170*/  FADD.FTZ R8, R34.reuse, R7 ;  /* 0x0000000722087221 */ /* 0x044fe20000010000 */
[----:B------:R-:W-:Y:S01]  /*3180*/  F2FP.BF16.F32.PACK_AB R157, R34, R15 ;  /* 0x0000000f229d723e */ /* 0x000fe200000010ff */
[----:B------:R-:W-:-:S05]  /*3190*/  IMAD.MOV.U32 R34, RZ, RZ, R87 ;  /* 0x000000ffff227224 */ /* 0x000fca00078e0057 */
        /* <DEDUP_REMOVED lines=8> */
[----:B------:R-:W-:Y:S01]  /*3220*/  IMAD.MOV.U32 R7, RZ, RZ, 0x3f800000 ;  /* 0x3f800000ff077424 */ /* 0x000fe200078e00ff */
[----:B------:R-:W-:Y:S01]  /*3230*/  MOV R25, R87 ;  /* 0x0000005700197202 */ /* 0x000fe20000000f00 */
[----:B------:R-:W-:Y:S01]  /*3240*/  IMAD.MOV.U32 R36, RZ, RZ, R87 ;  /* 0x000000ffff247224 */ /* 0x000fe200078e0057 */
[----:B------:R-:W-:Y:S06]  /*3250*/  @!P1 BRA `(.L_x_198) ;  /* 0x0000001c00749947 */ /* 0x000fec0003800000 */
[----:B------:R-:W-:Y:S01]  /*3260*/  VIADD R8, R88, 0xfffffffe ;  /* 0xfffffffe58087836 */ /* 0x000fe20000000000 */
[----:B------:R-:W-:Y:S01]  /*3270*/  CS2R R86, SRZ ;  /* 0x0000000000567805 */ /* 0x000fe2000001ff00 */
[----:B------:R-:W-:Y:S01]  /*3280*/  IMAD.MOV.U32 R10, RZ, RZ, R5 ;  /* 0x000000ffff0a7224 */ /* 0x000fe200078e0005 */
[----:B------:R-:W-:Y:S01]  /*3290*/  CS2R R82, SRZ ;  /* 0x0000000000527805 */ /* 0x000fe2000001ff00 */
[----:B------:R-:W-:Y:S01]  /*32a0*/  IMAD.MOV.U32 R11, RZ, RZ, R3 ;  /* 0x000000ffff0b7224 */ /* 0x000fe200078e0003 */
[----:B------:R-:W-:Y:S01]  /*32b0*/  CS2R R78, SRZ ;  /* 0x00000000004e7805 */ /* 0x000fe2000001ff00 */
[----:B------:R-:W-:Y:S01]  /*32c0*/  IMAD.MOV.U32 R7, RZ, RZ, 0x3f800000 ;  /* 0x3f800000ff077424 */ /* 0x000fe200078e00ff */
        /* <DEDUP_REMOVED lines=29> */
[----:B------:R-:W-:Y:S01]  /*34a0*/  UMOV UR61, UR36 ;  /* 0x00000024003d7c82 */ /* 0x000fe20008000000 */
[----:B------:R-:W-:-:S05]  /*34b0*/  UMOV UR60, UR37 ;  /* 0x00000025003c7c82 */ /* 0x000fca0008000000 */
.L_x_209:
[----:B------:R-:W-:-:S04]  /*34c0*/  UISETP.NE.AND UP0, UPT, UR60, 0x1, UPT ;  /* 0x000000013c00788c */ /* 0x000fc8000bf05270 */
[----:B------:R-:W-:-:S04]  /*34d0*/  USEL UR36, URZ, 0x1, UP0 ;  /* 0x000000013f247887 */ /* 0x000fc80008000000 */
[----:B------:R-:W-:Y:S01]  /*34e0*/  ULOP3.LUT UR36, UR61, UR36, URZ, 0x3c, !UPT ;  /* 0x000000243d247292 */ /* 0x000fe2000f8e3c3f */
[----:B------:R-:W-:Y:S11]  /*34f0*/  @!P0 BRA `(.L_x_199) ;  /* 0x0000000000048947 */ /* 0x000ff60003800000 */
[----:B------:R-:W-:Y:S01]  /*3500*/  BPT.TRAP 0x1 ;  /* 0x000000040000795c */ /* 0x000fe20000300000 */
.L_x_199:
[----:B------:R-:W0:Y:S01]  /*3510*/  S2UR UR58, SR_CgaCtaId ;  /* 0x00000000003a79c3 */ /* 0x000e220000008800 */
[----:B------:R-:W-:Y:S01]  /*3520*/  UIADD3 UR37, UR60, 0x1, URZ ;  /* 0x000000013c257890 */ /* 0x000fe2000fffe03f */
[----:B------:R-:W-:Y:S01]  /*3530*/  MOV R0, UR36 ;  /* 0x0000002400007c02 */ /* 0x000fe20008000f00 */
[----:B------:R-:W-:Y:S02]  /*3540*/  UMOV UR39, 0x400 ;  /* 0x0000040000277882 */ /* 0x000fe40000000000 */
[----:B------:R-:W-:Y:S01]  /*3550*/  UISETP.NE.AND UP0, UPT, UR37, 0x2, UPT ;  /* 0x000000022500788c */ /* 0x000fe2000bf05270 */
[----:B------:R-:W-:-:S03]  /*3560*/  SHF.L.U32 R0, R0, 0x1f, RZ ;  /* 0x0000001f00007819 */ /* 0x000fc600000006ff */
[----:B------:R-:W-:Y:S02]  /*3570*/  USEL UR37, UR37, URZ, UP0 ;  /* 0x0000003f25257287 */ /* 0x000fe40008000000 */
[----:B0-----:R-:W-:-:S04]  /*3580*/  ULEA UR39, UR58, UR39, 0x18 ;  /* 0x000000273a277291 */ /* 0x001fc8000f8ec03f */
[----:B------:R-:W-:-:S09]  /*3590*/  ULEA UR59, UR37, UR39, 0x3 ;  /* 0x00000027253b7291 */ /* 0x000fd2000f8e183f */
[----:B------:R0:W1:Y:S01]  /*35a0*/  SYNCS.PHASECHK.TRANS64.TRYWAIT P1, [UR59+0x2a830], R0 ;  /* 0x02a83000ff0075a7 */ /* 0x000062000802017b */
[----:B------:R-:W-:Y:S05]  /*35b0*/  @!P0 BRA `(.L_x_200) ;  /* 0x0000000000048947 */ /* 0x000fea0003800000 */
[----:B------:R-:W-:Y:S01]  /*35c0*/  BPT.TRAP 0x1 ;  /* 0x000000040000795c */ /* 0x000fe20000300000 */
.L_x_200:
[----:B-1----:R-:W-:Y:S05]  /*35d0*/  @P1 BRA `(.L_x_201) ;  /* 0x0000000000081947 */ /* 0x002fea0003800000 */
[----:B------:R-:W1:Y:S02]  /*35e0*/  SYNCS.PHASECHK.TRANS64.TRYWAIT P1, [UR59+0x2a830], R0 ;  /* 0x02a83000ff0075a7 */ /* 0x000e64000802017b */
[----:B-1----:R-:W-:Y:S05]  /*35f0*/  @!P1 BRA `(.L_x_202) ;  /* 0x0000009c00049947 */ /* 0x002fea0003800000 */
.L_x_201:
[----:B------:R-:W-:Y:S01]  /*3600*/  UIMAD UR54, UR37, 0x900, UR38 ;  /* 0x00000900253678a4 */ /* 0x000fe2000f8e0226 */
[----:B------:R-:W-:Y:S01]  /*3610*/  WARPGROUP.ARRIVE ;  /* 0x00000000000079c5 */ /* 0x000fe20000000000 */
[----:B------:R-:W-:Y:S01]  /*3620*/  UMOV UR55, 0x40000040 ;  /* 0x4000004000377882 */ /* 0x000fe20000000000 */
[----:B------:R-:W-:Y:S01]  /*3630*/  UMOV UR7, 0x40000040 ;  /* 0x4000004000077882 */ /* 0x000fe20000000000 */
[----:B------:R-:W-:Y:S01]  /*3640*/  UIADD3 UR6, UR54, 0x2, URZ ;  /* 0x0000000236067890 */ /* 0x000fe2000fffe03f */
[-C--:B------:R-:W-:Y:S01]  /*3650*/  FMUL.FTZ R24, R24, R9.reuse ;  /* 0x0000000918187220 */ /* 0x080fe20000410000 */
[----:B------:R-:W-:Y:S01]  /*3660*/  UIADD3 UR10, UR54, 0x4, URZ ;  /* 0x00000004360a7890 */ /* 0x000fe2000fffe03f */
[-C--:B------:R-:W-:Y:S01]  /*3670*/  FMUL.FTZ R25, R25, R9.reuse ;  /* 0x0000000919197220 */ /* 0x080fe20000410000 */
[----:B------:R-:W-:Y:S01]  /*3680*/  UMOV UR11, 0x40000040 ;  /* 0x40000040000b7882 */ /* 0x000fe20000000000 */
[----:B------:R-:W-:Y:S01]  /*3690*/  HGMMA.64x96x16.F32.BF16 R88, gdesc[UR52], RZ, !UPT, gsb0 ;  /* 0x01600000345879f0 */ /* 0x000fe2000c0018ff */
        /* <DEDUP_REMOVED lines=116> */
.L_x_203:
[----:B------:R-:W-:Y:S01]  /*3de0*/  ULEA UR6, UR60, UR39, 0x3 ;  /* 0x000000273c067291 */ /* 0x000fe2000f8e183f */
[----:B01----:R-:W-:-:S05]  /*3df0*/  IMAD.U32 R0, RZ, RZ, UR61 ;  /* 0x0000003dff007e24 */ /* 0x003fca000f8e00ff */
[----:B------:R-:W-:-:S04]  /*3e00*/  SHF.L.U32 R0, R0, 0x1f, RZ ;  /* 0x0000001f00007819 */ /* 0x000fc800000006ff */
[----:B------:R0:W1:Y:S01]  /*3e10*/  SYNCS.PHASECHK.TRANS64.TRYWAIT P1, [UR6+0x2a850], R0 ;  /* 0x02a85000ff0075a7 */ /* 0x0000620008020146 */
[----:B------:R-:W-:Y:S05]  /*3e20*/  @!P0 BRA `(.L_x_204) ;  /* 0x0000000000048947 */ /* 0x000fea0003800000 */
[----:B------:R-:W-:Y:S01]  /*3e30*/  BPT.TRAP 0x1 ;  /* 0x000000040000795c */ /* 0x000fe20000300000 */
.L_x_204:
[----:B-1----:R-:W-:Y:S05]  /*3e40*/  @P1 BRA `(.L_x_205) ;  /* 0x0000000000081947 */ /* 0x002fea0003800000 */
[----:B------:R-:W1:Y:S02]  /*3e50*/  SYNCS.PHASECHK.TRANS64.TRYWAIT P1, [UR6+0x2a850], R0 ;  /* 0x02a85000ff0075a7 */ /* 0x000e640008020146 */
[----:B-1----:R-:W-:Y:S05]  /*3e60*/  @!P1 BRA `(.L_x_206) ;  /* 0x0000009400009947 */ /* 0x002fea0003800000 */
.L_x_205:
[----:B------:R-:W-:Y:S01]  /*3e70*/  UIADD3 UR39, UR39, 0x400, URZ ;  /* 0x0000040027277890 */ /* 0x000fe2000fffe03f */
[----:B------:R-:W-:Y:S01]  /*3e80*/  WARPGROUP.ARRIVE ;  /* 0x00000000000079c5 */ /* 0x000fe20000000000 */
[----:B------:R-:W-:Y:S01]  /*3e90*/  UMOV UR11, 0x40000040 ;  /* 0x40000040000b7882 */ /* 0x000fe20000000000 */
[----:B------:R-:W-:Y:S01]  /*3ea0*/  UMOV UR15, 0x40000040 ;  /* 0x40000040000f7882 */ /* 0x000fe20000000000 */
[----:B------:R-:W-:-:S04]  /*3eb0*/  USHF.R.U32.HI UR39, URZ, 0x4, UR39 ;  /* 0x000000043f277899 */ /* 0x000fc80008011627 */
[----:B------:R-:W-:-:S04]  /*3ec0*/  ULOP3.LUT UR39, UR39, 0x3fff, URZ, 0xc0, !UPT ;  /* 0x00003fff27277892 */ /* 0x000fc8000f8ec03f */
[----:B------:R-:W-:-:S04]  /*3ed0*/  ULOP3.LUT UR10, UR39, 0x3000000, URZ, 0xfc, !UPT ;  /* 0x03000000270a7892 */ /* 0x000fc8000f8efc3f */
[----:B------:R-:W-:-:S04]  /*3ee0*/  UIMAD UR10, UR60, 0x600, UR10 ;  /* 0x000006003c0a78a4 */ /* 0x000fc8000f8e020a */
[----:B------:R-:W-:-:S05]  /*3ef0*/  UIADD3 UR14, UR10, 0x80, URZ ;  /* 0x000000800a0e7890 */ /* 0x000fca000fffe03f */
[----:B------:R-:W-:Y:S01]  /*3f00*/  HGMMA.64x128x16.F32.BF16 R24, R136, gdesc[UR8].tnspB, R24, gsb0 ;  /* 0x41e0000888187df0 */ /* 0x000fe20008001818 */
[----:B------:R-:W-:Y:S02]  /*3f10*/  UMOV UR11, 0x40000040 ;  /* 0x40000040000b7882 */ /* 0x000fe40000000000 */
        /* <DEDUP_REMOVED lines=18> */
[----:B------:R-:W-:Y:S03]  /*4040*/  HGMMA.64x128x16.F32.BF16 R24, R152, gdesc[UR12].tnspB, R24, gsb0 ;  /* 0x41e0000c98187df0 */ /* 0x000fe60008001818 */
[----:B------:R-:W-:Y:S02]  /*4050*/  WARPGROUP.DEPBAR.LE gsb0, 0x0 ;  /* 0x00008000000079c5 */ /* 0x000fe40000010000 */
[----:B------:R-:W-:-:S07]  /*4060*/  WARPGROUP.ARRIVE ;  /* 0x00000000000079c5 */ /* 0x000fce0000000000 */
[----:B------:R-:W-:Y:S03]  /*4070*/  HGMMA.64x128x16.F32.BF16 R24, R156, gdesc[UR8].tnspB, R24, gsb0 ;  /* 0x41e000089c187df0 */ /* 0x000fe60008001818 */
[----:B------:R-:W-:Y:S02]  /*4080*/  WARPGROUP.DEPBAR.LE gsb0, 0x0 ;  /* 0x00008000000079c5 */ /* 0x000fe40000010000 */
[----:B------:R-:W-:Y:S05]  /*4090*/  @!P0 BRA `(.L_x_207) ;  /* 0x0000000000048947 */ /* 0x000fea0003800000 */
[----:B------:R-:W-:Y:S01]  /*40a0*/  BPT.TRAP 0x1 ;  /* 0x000000040000795c */ /* 0x000fe20000300000 */
.L_x_207:
        /* <DEDUP_REMOVED lines=65> */
[C---:B------:R-:W-:Y:S01]  /*44c0*/  FADD.FTZ R7, -R5.reuse, R10 ;  /* 0x0000000a05077221 */ /* 0x040fe20000010100 */
[-C--:B------:R-:W-:Y:S01]  /*44d0*/  FMUL.FTZ R121, R5, R0.reuse ;  /* 0x0000000005797220 */ /* 0x080fe20000410000 */
[-C--:B------:R-:W-:Y:S01]  /*44e0*/  FMUL.FTZ R9, R9, R0.reuse ;  /* 0x0000000009097220 */ /* 0x080fe20000410000 */
[-C--:B------:R-:W-:Y:S01]  /*44f0*/  FFMA.FTZ R136, R88, R0.reuse, -R137 ;  /* 0x0000000058887223 */ /* 0x080fe20000010889 */
[-C--:B------:R-:W-:Y:S01]  /*4500*/  FMUL.FTZ R7, R7, R0.reuse ;  /* 0x0000000007077220 */ /* 0x080fe20000410000 */
        /* <DEDUP_REMOVED lines=45> */
[--C-:B------:R-:W-:Y:S01]  /*47e0*/  FFMA.FTZ R134, R134, R0, -R121.reuse ;  /* 0x0000000086867223 */ /* 0x100fe20000010879 */
[----:B------:R-:W1:Y:S01]  /*47f0*/  MUFU.EX2 R10, R10 ;  /* 0x0000000a000a7308 */ /* 0x000e620000000800 */
[----:B0-----:R-:W-:Y:S01]  /*4800*/  FFMA.FTZ R6, R9, R6, R136 ;  /* 0x0000000609067223 */ /* 0x001fe20000010088 */
[----:B------:R-:W-:-:S06]  /*4810*/  FFMA.FTZ R121, R135, R0, -R121 ;  /* 0x0000000087797223 */ /* 0x000fcc0000010879 */
[----:B------:R-:W0:Y:S08]  /*4820*/  MUFU.EX2 R11, R11 ;  /* 0x0000000b000b7308 */ /* 0x000e300000000800 */
[----:B------:R-:W2:Y:S01]  /*4830*/  MUFU.EX2 R137, R137 ;  /* 0x0000008900897308 */ /* 0x000ea20000000800 */
[----:B-1----:R-:W-:-:S07]  /*4840*/  FFMA.FTZ R4, R7, R4, R10 ;  /* 0x0000000407047223 */ /* 0x002fce000001000a */
[----:B------:R-:W1:Y:S01]  /*4850*/  MUFU.EX2 R138, R138 ;  /* 0x0000008a008a7308 */ /* 0x000e620000000800 */
[----:B0-----:R-:W-:-:S07]  /*4860*/  FADD.FTZ R91, R11, R6 ;  /* 0x000000060b5b7221 */ /* 0x001fce0000010000 */
[----:B------:R-:W0:Y:S01]  /*4870*/  MUFU.EX2 R139, R139 ;  /* 0x0000008b008b7308 */ /* 0x000e220000000800 */
[----:B--2---:R-:W-:-:S07]  /*4880*/  FADD.FTZ R4, R137, R4 ;  /* 0x0000000489047221 */ /* 0x004fce0000010000 */
[----:B------:R-:W2:Y:S01]  /*4890*/  MUFU.EX2 R13, R13 ;  /* 0x0000000d000d7308 */ /* 0x000ea20000000800 */
[----:B-1----:R-:W-:-:S07]  /*48a0*/  FADD.FTZ R6, R138, R91 ;  /* 0x0000005b8a067221 */ /* 0x002fce0000010000 */
        /* <DEDUP_REMOVED lines=81> */
[----:B--2---:R-:W-:Y:S01]  /*4dc0*/  FADD.FTZ R4, R159, R4 ;  /* 0x000000049f047221 */ /* 0x004fe20000010000 */
[----:B-1----:R-:W-:-:S03]  /*4dd0*/  FADD.FTZ R6, R117, R6 ;  /* 0x0000000675067221 */ /* 0x002fc60000010000 */
[----:B0-----:R-:W-:Y:S01]  /*4de0*/  FADD.FTZ R4, R121, R4 ;  /* 0x0000000479047221 */ /* 0x001fe20000010000 */
[----:B------:R-:W-:Y:S06]  /*4df0*/  @!P0 BRA `(.L_x_208) ;  /* 0x0000000000048947 */ /* 0x000fec0003800000 */
[----:B------:R-:W-:Y:S01]  /*4e00*/  BPT.TRAP 0x1 ;  /* 0x000000040000795c */ /* 0x000fe20000300000 */
.L_x_208:
        /* <DEDUP_REMOVED lines=9> */
[----:B------:R-:W-:Y:S01]  /*4ea0*/  F2FP.BF16.F32.PACK_AB R138, R13, R138 ;  /* 0x0000008a0d8a723e */ /* 0x000fe200000010ff */
[----:B------:R-:W-:Y:S01]  /*4eb0*/  IMAD.MOV.U32 R11, RZ, RZ, R3 ;  /* 0x000000ffff0b7224 */ /* 0x000fe200078e0003 */
        /* <DEDUP_REMOVED lines=21> */
[----:B------:R-:W-:Y:S01]  /*5010*/  F2FP.BF16.F32.PACK_AB R159, R121, R159 ;  /* 0x0000009f799f723e */ /* 0x000fe200000010ff */
[----:B------:R-:W-:Y:S06]  /*5020*/  @P1 BRA `(.L_x_209) ;  /* 0xffffffe400241947 */ /* 0x000fec000383ffff */
.L_x_198:
        /* <DEDUP_REMOVED lines=67> */
.L_x_210:
        /* <DEDUP_REMOVED lines=9> */
.L_x_211:
[----:B-1----:R-:W-:Y:S05]  /*54f0*/  @P1 BRA `(.L_x_212) ;  /* 0x0000000000081947 */ /* 0x002fea0003800000 */
[----:B------:R-:W1:Y:S02]  /*5500*/  SYNCS.PHASECHK.TRANS64.TRYWAIT P1, [UR5+0x2a850], R7 ;  /* 0x02a85007ff0075a7 */ /* 0x000e640008020145 */
[----:B-1----:R-:W-:Y:S05]  /*5510*/  @!P1 BRA `(.L_x_213) ;  /* 0x0000007c006c9947 */ /* 0x002fea0003800000 */
.L_x_212:
[----:B------:R-:W-:Y:S01]  /*5520*/  UIADD3 UR4, UR4, 0x400, URZ ;  /* 0x0000040004047890 */ /* 0x000fe2000fffe03f */
[----:B------:R-:W-:Y:S01]  /*5530*/  WARPGROUP.ARRIVE ;  /* 0x00000000000079c5 */ /* 0x000fe20000000000 */
[----:B------:R-:W-:Y:S01]  /*5540*/  UMOV UR11, 0x40000040 ;  /* 0x40000040000b7882 */ /* 0x000fe20000000000 */
[----:B01----:R-:W0:Y:S01]  /*5550*/  SHFL.BFLY PT, R7, R6, 0x2, 0x1f ;  /* 0x0c401f0006077f89 */ /* 0x003e2200000e0000 */
[----:B------:R-:W-:Y:S01]  /*5560*/  USHF.R.U32.HI UR4, URZ, 0x4, UR4 ;  /* 0x000000043f047899 */ /* 0x000fe20008011604 */
[----:B------:R-:W-:Y:S02]  /*5570*/  IMAD.MOV.U32 R11, RZ, RZ, RZ ;  /* 0x000000ffff0b7224 */ /* 0x000fe400078e00ff */
[----:B------:R-:W1:Y:S01]  /*5580*/  SHFL.BFLY PT, R9, R4, 0x2, 0x1f ;  /* 0x0c401f0004097f89 */ /* 0x000e6200000e0000 */
[----:B------:R-:W-:Y:S01]  /*5590*/  ULOP3.LUT UR4, UR4, 0x3fff, URZ, 0xc0, !UPT ;  /* 0x00003fff04047892 */ /* 0x000fe2000f8ec03f */
[----:B------:R-:W-:Y:S02]  /*55a0*/  IMAD.MOV.U32 R20, RZ, RZ, -0x800000 ;  /* 0xff800000ff147424 */ /* 0x000fe400078e00ff */
[----:B------:R-:W-:Y:S01]  /*55b0*/  IMAD.MOV.U32 R21, RZ, RZ, -0x800000 ;  /* 0xff800000ff157424 */ /* 0x000fe200078e00ff */
[----:B------:R-:W-:-:S04]  /*55c0*/  ULOP3.LUT UR4, UR4, 0x3000000, URZ, 0xfc, !UPT ;  /* 0x0300000004047892 */ /* 0x000fc8000f8efc3f */
[----:B------:R-:W-:-:S04]  /*55d0*/  UIMAD UR4, UR37, 0x600, UR4 ;  /* 0x00000600250478a4 */ /* 0x000fc8000f8e0204 */
[----:B------:R-:W-:-:S03]  /*55e0*/  UIADD3 UR6, UR4, 0x80, URZ ;  /* 0x0000008004067890 */ /* 0x000fc6000fffe03f */
[----:B------:R-:W-:Y:S02]  /*55f0*/  UMOV UR10, UR4 ;  /* 0x00000004000a7c82 */ /* 0x000fe40008000000 */
[----:B------:R-:W-:Y:S01]  /*5600*/  HGMMA.64x128x16.F32.BF16 R24, R136, gdesc[UR8].tnspB, R24, gsb0 ;  /* 0x41e0000888187df0 */ /* 0x000fe20008001818 */
[----:B------:R-:W-:Y:S01]  /*5610*/  UMOV UR11, 0x40000040 ;  /* 0x40000040000b7882 */ /* 0x000fe20000000000 */
[----:B------:R-:W-:Y:S01]  /*5620*/  UMOV UR10, UR6 ;  /* 0x00000006000a7c82 */ /* 0x000fe20008000000 */
[----:B------:R-:W-:Y:S01]  /*5630*/  UIADD3 UR6, UR4, 0x100, URZ ;  /* 0x0000010004067890 */ /* 0x000fe2000fffe03f */
[----:B0-----:R-:W-:Y:S01]  /*5640*/  FADD.FTZ R7, R7, R6 ;  /* 0x0000000607077221 */ /* 0x001fe20000010000 */
[----:B-1----:R-:W-:Y:S01]  /*5650*/  FADD.FTZ R9, R9, R4 ;  /* 0x0000000409097221 */ /* 0x002fe20000010000 */
[----:B------:R-:W-:-:S03]  /*5660*/  MOV R4, RZ ;  /* 0x000000ff00047202 */ /* 0x000fc60000000f00 */
[----:B------:R-:W0:Y:S04]  /*5670*/  SHFL.BFLY PT, R8, R7, 0x1, 0x1f ;  /* 0x0c201f0007087f89 */ /* 0x000e2800000e0000 */
[----:B------:R-:W1:Y:S01]  /*5680*/  SHFL.BFLY PT, R10, R9, 0x1, 0x1f ;  /* 0x0c201f00090a7f89 */ /* 0x000e6200000e0000 */
[----:B0-----:R-:W-:Y:S01]  /*5690*/  FADD.FTZ R12, R7, R8 ;  /* 0x00000008070c7221 */ /* 0x001fe20000010000 */
[----:B-1----:R-:W-:-:S04]  /*56a0*/  FADD.FTZ R13, R9, R10 ;  /* 0x0000000a090d7221 */ /* 0x002fc80000010000 */
[----:B------:R-:W-:Y:S02]  /*56b0*/  FSETP.NE.FTZ.AND P1, PT, R12, RZ, PT ;  /* 0x000000ff0c00720b */ /* 0x000fe40003f35000 */
[----:B------:R-:W-:-:S11]  /*56c0*/  FSETP.NE.FTZ.AND P2, PT, R13, RZ, PT ;  /* 0x000000ff0d00720b */ /* 0x000fd60003f55000 */
[----:B------:R-:W0:Y:S01]  /*56d0*/  @P1 MUFU.LG2 R8, R12 ;  /* 0x0000000c00081308 */ /* 0x000e220000000c00 */
[C---:B------:R-:W-:Y:S01]  /*56e0*/  @P1 FMUL.FTZ R6, R0.reuse, 0.69314718246459960938 ;  /* 0x3f31721800061820 */ /* 0x040fe20000410000 */
[----:B------:R-:W-:-:S06]  /*56f0*/  @P2 FMUL.FTZ R9, R0, 0.69314718246459960938 ;  /* 0x3f31721800092820 */ /* 0x000fcc0000410000 */
        /* <DEDUP_REMOVED lines=27> */
[----:B------:R-:W-:Y:S01]  /*58b0*/  HGMMA.64x128x16.F32.BF16 R24, R152, gdesc[UR8].tnspB, R24, gsb0 ;  /* 0x41e0000898187df0 */ /* 0x000fe20008001818 */
[----:B------:R-:W-:Y:S01]  /*58c0*/  UMOV UR10, UR4 ;  /* 0x00000004000a7c82 */ /* 0x000fe20008000000 */
[----:B------:R-:W-:Y:S01]  /*58d0*/  UMOV UR11, 0x40000040 ;  /* 0x40000040000b7882 */ /* 0x000fe20000000000 */
[----:B------:R-:W-:Y:S02]  /*58e0*/  WARPGROUP.DEPBAR.LE gsb0, 0x0 ;  /* 0x00008000000079c5 */ /* 0x000fe40000010000 */
[----:B------:R-:W-:-:S07]  /*58f0*/  WARPGROUP.ARRIVE ;  /* 0x00000000000079c5 */ /* 0x000fce0000000000 */
[----:B------:R-:W-:Y:S03]  /*5900*/  HGMMA.64x128x16.F32.BF16 R24, R156, gdesc[UR8].tnspB, R24, gsb0 ;  /* 0x41e000089c187df0 */ /* 0x000fe60008001818 */
[----:B------:R-:W-:Y:S02]  /*5910*/  WARPGROUP.DEPBAR.LE gsb0, 0x0 ;  /* 0x00008000000079c5 */ /* 0x000fe40000010000 */
[----:B0-23--:R-:W-:Y:S05]  /*5920*/  @!P0 BRA `(.L_x_214) ;  /* 0x0000000000048947 */ /* 0x00dfea0003800000 */
[----:B------:R-:W-:Y:S01]  /*5930*/  BPT.TRAP 0x1 ;  /* 0x000000040000795c */ /* 0x000fe20000300000 */
.L_x_214:
[----:B------:R-:W-:Y:S01]  /*5940*/  UIADD3 UR4, UR5, 0x2a860, URZ ;  /* 0x0002a86005047890 */ /* 0x000fe2000fffe03f */
[-C--:B------:R-:W-:Y:S01]  /*5950*/  FMUL.FTZ R94, R32, R4.reuse ;  /* 0x00000004205e7220 */ /* 0x080fe20000410000 */
[----:B------:R-:W-:Y:S01]  /*5960*/  UIADD3 UR37, UR37, 0x1, URZ ;  /* 0x0000000125257890 */ /* 0x000fe2000fffe03f */
[-C--:B------:R-:W-:Y:S01]  /*5970*/  FMUL.FTZ R89, R33, R4.reuse ;  /* 0x0000000421597220 */ /* 0x080fe20000410000 */
[----:B------:R-:W-:Y:S01]  /*5980*/  UPRMT UR4, UR7, 0x654, UR4 ;  /* 0x0000065407047896 */ /* 0x000fe20008000004 */
[-C--:B------:R-:W-:Y:S01]  /*5990*/  FMUL.FTZ R90, R36, R4.reuse ;  /* 0x00000004245a7220 */ /* 0x080fe20000410000 */
[----:B------:R-:W-:Y:S01]  /*59a0*/  UISETP.NE.AND UP0, UPT, UR37, 0x2, UPT ;  /* 0x000000022500788c */ /* 0x000fe2000bf05270 */
[-C--:B------:R-:W-:Y:S01]  /*59b0*/  FMUL.FTZ R92, R34, R11.reuse ;  /* 0x0000000b225c7220 */ /* 0x080fe20000410000 */
[-C--:B------:R-:W-:Y:S01]  /*59c0*/  FMUL.FTZ R95, R24, R4.reuse ;  /* 0x00000004185f7220 */ /* 0x080fe20000410000 */
[-C--:B------:R-:W-:Y:S01]  /*59d0*/  FMUL.FTZ R12, R25, R4.reuse ;  /* 0x00000004190c7220 */ /* 0x080fe20000410000 */
[-C--:B------:R-:W-:Y:S01]  /*59e0*/  FMUL.FTZ R91, R28, R4.reuse ;  /* 0x000000041c5b7220 */ /* 0x080fe20000410000 */
[-C--:B------:R-:W-:Y:S01]  /*59f0*/  FMUL.FTZ R6, R29, R4.reuse ;  /* 0x000000041d067220 */ /* 0x080fe20000410000 */
[-C--:B------:R-:W-:Y:S01]  /*5a00*/  FMUL.FTZ R37, R37, R4.reuse ;  /* 0x0000000425257220 */ /* 0x080fe20000410000 */
[----:B------:R-:W-:Y:S01]  /*5a10*/  SYNCS.ARRIVE.TRANS64.RED.A1T0 RZ, [UR4], RZ ;  /* 0x000000ffffff79a7 */ /* 0x000fe20008100404 */
[----:B------:R-:W-:Y:S01]  /*5a20*/  USEL UR4, URZ, 0x1, UP0 ;  /* 0x000000013f047887 */ /* 0x000fe20008000000 */
        /* <DEDUP_REMOVED lines=51> */
[----:B------:R-:W-:Y:S01]  /*5d60*/  PLOP3.LUT P0, PT, PT, PT, PT, 0x8, 0x0 ;  /* 0x000000000000781c */ /* 0x000fe20003f0e170 */
[-C--:B------:R-:W-:Y:S01]  /*5d70*/  FMUL.FTZ R82, R82, R11.reuse ;  /* 0x0000000b52527220 */ /* 0x080fe20000410000 */
[-C--:B------:R-:W-:Y:S01]  /*5d80*/  FMUL.FTZ R83, R83, R11.reuse ;  /* 0x0000000b53537220 */ /* 0x080fe20000410000 */
[-C--:B------:R-:W-:Y:S01]  /*5d90*/  FMUL.FTZ R86, R86, R11.reuse ;  /* 0x0000000b56567220 */ /* 0x080fe20000410000 */
[----:B------:R-:W-:Y:S01]  /*5da0*/  FMUL.FTZ R87, R87, R11 ;  /* 0x0000000b57577220 */ /* 0x000fe20000410000 */
[----:B------:R-:W-:Y:S01]  /*5db0*/  VIADD R162, R162, 0x1 ;  /* 0x00000001a2a27836 */ /* 0x000fe20000000000 */
[----:B------:R-:W-:-:S02]  /*5dc0*/  USEL UR37, UR37, URZ, UP0 ;  /* 0x0000003f25257287 */ /* 0x000fc40008000000 */
[----:B------:R-:W-:-:S12]  /*5dd0*/  ULOP3.LUT UR36, UR36, UR4, URZ, 0x3c, !UPT ;  /* 0x0000000424247292 */ /* 0x000fd8000f8e3c3f */
.L_x_190:
[----:B------:R-:W0:Y:S01]  /*5de0*/  S2R R5, SR_CgaCtaId ;  /* 0x0000000000057919 */ /* 0x000e220000008800 */
[----:B------:R-:W-:Y:S01]  /*5df0*/  MOV R0, 0x400 ;  /* 0x0000040000007802 */ /* 0x000fe20000000f00 */
[----:B------:R-:W-:Y:S01]  /*5e00*/  BSSY B0, `(.L_x_215) ;  /* 0x00001f4000007945 */ /* 0x000fe20003800000 */
[----:B------:R-:W-:Y:S02]  /*5e10*/  BAR.SYNC.DEFER_BLOCKING 0x5, 0x180 ;  /* 0x0146000000007b1d */ /* 0x000fe40000010000 */
[----:B0-----:R-:W-:-:S05]  /*5e20*/  LEA R0, R5, R0, 0x18 ;  /* 0x0000000005007211 */ /* 0x001fca00078ec0ff */
[----:B------:R0:W1:Y:S01]  /*5e30*/  LDS.128 R48, [R0+0x2a8d0] ;  /* 0x02a8d00000307984 */ /* 0x0000620000000c00 */
[----:B------:R-:W-:Y:S06]  /*5e40*/  BAR.ARV 0x4, 0x180 ;  /* 0x0106000000007b1d */ /* 0x000fec0000002000 */
[----:B------:R-:W-:Y:S05]  /*5e50*/  @P0 BRA `(.L_x_216) ;  /* 0x0000001400000947 */ /* 0x000fea0003800000 */
[----:B------:R-:W2:Y:S01]  /*5e60*/  S2R R5, SR_SWINHI ;  /* 0x0000000000057919 */ /* 0x000ea20000002f00 */
[----:B------:R-:W-:Y:S01]  /*5e70*/  F2FP.BF16.F32.PACK_AB R7, R7, R8 ;  /* 0x000000080707723e */ /* 0x000fe200000010ff */
[----:B------:R-:W-:Y:S01]  /*5e80*/  ULDC.64 UR4, c[0x0][0xc08] ;  /* 0x0003020000047ab9 */ /* 0x000fe20000000a00 */
        /* <DEDUP_REMOVED lines=10> */
[----:B------:R-:W-:-:S02]  /*5f30*/  MOV R28, R0 ;  /* 0x00000000001c7202 */ /* 0x000fc40000000f00 */
[----:B--2---:R-:W-:-:S03]  /*5f40*/  MOV R29, R5 ;  /* 0x00000005001d7202 */ /* 0x004fc60000000f00 */
[----:B------:R-:W-:-:S03]  /*5f50*/  IMAD.WIDE R4, R168, 0x2, R28 ;  /* 0x00000002a8047825 */ /* 0x000fc600078e021c */
[C---:B------:R-:W-:Y:S02]  /*5f60*/  IADD3 R97, P6, R4.reuse, 0x20, RZ ;  /* 0x0000002004617810 */ /* 0x040fe40007fde0ff */
[C---:B------:R-:W-:Y:S02]  /*5f70*/  LOP3.LUT R9, R4.reuse, 0x380, RZ, 0xc0, !PT ;  /* 0x0000038004097812 */ /* 0x040fe400078ec0ff */
[C---:B------:R-:W-:Y:S01]  /*5f80*/  IADD3 R99, P5, R4.reuse, 0x40, RZ ;  /* 0x0000004004637810 */ /* 0x040fe20007fbe0ff */
[--C-:B------:R-:W-:Y:S01]  /*5f90*/  IMAD.X R31, RZ, RZ, R5.reuse, P6 ;  /* 0x000000ffff1f7224 */ /* 0x100fe200030e0605 */
[C---:B------:R-:W-:Y:S02]  /*5fa0*/  IADD3 R101, P4, R4.reuse, 0x60, RZ ;  /* 0x0000006004657810 */ /* 0x040fe40007f9e0ff */
[----:B------:R-:W-:Y:S02]  /*5fb0*/  IADD3 R103, P3, R4, 0x4000, RZ ;  /* 0x0000400004677810 */ /* 0x000fe40007f7e0ff */
[----:B------:R-:W-:Y:S01]  /*5fc0*/  LOP3.LUT R14, R97, 0x380, RZ, 0xc0, !PT ;  /* 0x00000380610e7812 */ /* 0x000fe200078ec0ff */
[--C-:B------:R-:W-:Y:S01]  /*5fd0*/  IMAD.X R15, RZ, RZ, R5.reuse, P4 ;  /* 0x000000ffff0f7224 */ /* 0x100fe200020e0605 */
[----:B------:R-:W-:Y:S01]  /*5fe0*/  SHF.R.U64 R9, R9, 0x3, RZ ;  /* 0x0000000309097819 */ /* 0x000fe200000012ff */
[----:B------:R-:W-:Y:S01]  /*5ff0*/  IMAD.X R25, RZ, RZ, R5, P3 ;  /* 0x000000ffff197224 */ /* 0x000fe200018e0605 */
[----:B------:R-:W-:-:S02]  /*6000*/  LOP3.LUT R24, R99, 0x380, RZ, 0xc0, !PT ;  /* 0x0000038063187812 */ /* 0x000fc400078ec0ff */
[----:B-1----:R-:W-:Y:S02]  /*6010*/  LOP3.LUT R48, R101, 0x380, RZ, 0xc0, !PT ;  /* 0x0000038065307812 */ /* 0x002fe400078ec0ff */
[----:B------:R-:W-:Y:S02]  /*6020*/  LOP3.LUT R72, R103, 0x380, RZ, 0xc0, !PT ;  /* 0x0000038067487812 */ /* 0x000fe400078ec0ff */
[C---:B------:R-:W-:Y:S02]  /*6030*/  IADD3 R105, P2, R4.reuse, 0x4020, RZ ;  /* 0x0000402004697810 */ /* 0x040fe40007f5e0ff */
[C---:B------:R-:W-:Y:S02]  /*6040*/  IADD3 R107, P1, R4.reuse, 0x4040, RZ ;  /* 0x00004040046b7810 */ /* 0x040fe40007f3e0ff */
[----:B------:R-:W-:Y:S01]  /*6050*/  IADD3 R109, P0, R4, 0x4060, RZ ;  /* 0x00004060046d7810 */ /* 0x000fe20007f1e0ff */
[--C-:B------:R-:W-:Y:S01]  /*6060*/  IMAD.X R13, RZ, RZ, R5.reuse, P2 ;  /* 0x000000ffff0d7224 */ /* 0x100fe200010e0605 */
[----:B------:R-:W-:Y:S01]  /*6070*/  SHF.R.U64 R14, R14, 0x3, RZ ;  /* 0x000000030e0e7819 */ /* 0x000fe200000012ff */
[--C-:B------:R-:W-:Y:S01]  /*6080*/  IMAD.X R11, RZ, RZ, R5.reuse, P1 ;  /* 0x000000ffff0b7224 */ /* 0x100fe200008e0605 */
[----:B------:R-:W-:Y:S01]  /*6090*/  LOP3.LUT R4, R9, R4, RZ, 0x3c, !PT ;  /* 0x0000000409047212 */ /* 0x000fe200078e3cff */
[----:B------:R-:W-:Y:S01]  /*60a0*/  IMAD.X R9, RZ, RZ, R5, P0 ;  /* 0x000000ffff097224 */ /* 0x000fe200000e0605 */
[----:B------:R-:W-:-:S02]  /*60b0*/  SHF.R.U64 R24, R24, 0x3, RZ ;  /* 0x0000000318187819 */ /* 0x000fc400000012ff */
[----:B------:R-:W-:Y:S02]  /*60c0*/  SHF.R.U64 R48, R48, 0x3, RZ ;  /* 0x0000000330307819 */ /* 0x000fe400000012ff */
[----:B------:R-:W-:Y:S02]  /*60d0*/  SHF.R.U64 R72, R72, 0x3, RZ ;  /* 0x0000000348487819 */ /* 0x000fe400000012ff */
[----:B------:R-:W-:Y:S02]  /*60e0*/  LOP3.LUT R30, R14, R97, RZ, 0x3c, !PT ;  /* 0x000000610e1e7212 */ /* 0x000fe400078e3cff */
[-C--:B------:R-:W-:Y:S02]  /*60f0*/  IADD3.X R27, RZ, R5.reuse, RZ, P5, !PT ;  /* 0x00000005ff1b7210 */ /* 0x080fe40002ffe4ff */
[----:B------:R-:W-:Y:S02]  /*6100*/  MOV R97, R4 ;  /* 0x0000000400617202 */ /* 0x000fe40000000f00 */
[----:B------:R-:W-:-:S02]  /*6110*/  LOP3.LUT R26, R24, R99, RZ, 0x3c, !PT ;  /* 0x00000063181a7212 */ /* 0x000fc400078e3cff */
[----:B------:R-:W-:Y:S01]  /*6120*/  F2FP.BF16.F32.PACK_AB R5, R10, R93 ;  /* 0x0000005d0a05723e */ /* 0x000fe200000010ff */
[----:B------:R-:W1:Y:S01]  /*6130*/  LDC.64 R98, c[0x0][0xc00] ;  /* 0x00030000ff627b82 */ /* 0x000e620000000a00 */
[----:B------:R-:W-:Y:S02]  /*6140*/  LOP3.LUT R14, R48, R101, RZ, 0x3c, !PT ;  /* 0x00000065300e7212 */ /* 0x000fe400078e3cff */
[----:B------:R-:W-:Y:S02]  /*6150*/  LOP3.LUT R24, R72, R103, RZ, 0x3c, !PT ;  /* 0x0000006748187212 */ /* 0x000fe400078e3cff */
[----:B------:R-:W-:Y:S02]  /*6160*/  LOP3.LUT R10, R105, 0x380, RZ, 0xc0, !PT ;  /* 0x00000380690a7812 */ /* 0x000fe400078ec0ff */
[----:B------:R-:W-:Y:S02]  /*6170*/  LOP3.LUT R48, R107, 0x380, RZ, 0xc0, !PT ;  /* 0x000003806b307812 */ /* 0x000fe400078ec0ff */
[----:B------:R-:W-:-:S02]  /*6180*/  LOP3.LUT R72, R109, 0x380, RZ, 0xc0, !PT ;  /* 0x000003806d487812 */ /* 0x000fc400078ec0ff */
[----:B------:R-:W-:Y:S02]  /*6190*/  SHF.R.U64 R10, R10, 0x3, RZ ;  /* 0x000000030a0a7819 */ /* 0x000fe400000012ff */
[----:B------:R-:W-:Y:S02]  /*61a0*/  SHF.R.U64 R48, R48, 0x3, RZ ;  /* 0x0000000330307819 */ /* 0x000fe400000012ff */
[----:B------:R-:W-:Y:S02]  /*61b0*/  SHF.R.U64 R72, R72, 0x3, RZ ;  /* 0x0000000348487819 */ /* 0x000fe400000012ff */
[----:B------:R-:W-:Y:S01]  /*61c0*/  F2FP.BF16.F32.PACK_AB R4, R12, R95 ;  /* 0x0000005f0c04723e */ /* 0x000fe200000010ff */
[----:B------:R-:W-:Y:S01]  /*61d0*/  BAR.SYNC.DEFER_BLOCKING 0x1, 0x100 ;  /* 0x0044000000007b1d */ /* 0x000fe20000010000 */
[----:B------:R-:W-:Y:S02]  /*61e0*/  LOP3.LUT R12, R10, R105, RZ, 0x3c, !PT ;  /* 0x000000690a0c7212 */ /* 0x000fe400078e3cff */
[----:B------:R-:W-:-:S02]  /*61f0*/  LOP3.LUT R10, R48, R107, RZ, 0x3c, !PT ;  /* 0x0000006b300a7212 */ /* 0x000fc400078e3cff */
[----:B------:R-:W-:Y:S02]  /*6200*/  LOP3.LUT R8, R72, R109, RZ, 0x3c, !PT ;  /* 0x0000006d48087212 */ /* 0x000fe400078e3cff */
[----:B------:R-:W-:Y:S02]  /*6210*/  MOV R72, R10 ;  /* 0x0000000a00487202 */ /* 0x000fe40000000f00 */
[----:B------:R-:W-:Y:S02]  /*6220*/  MOV R48, R8 ;  /* 0x0000000800307202 */ /* 0x000fe40000000f00 */
[----:B------:R-:W-:Y:S02]  /*6230*/  MOV R96, R30 ;  /* 0x0000001e00607202 */ /* 0x000fe40000000f00 */
[----:B------:R-:W-:Y:S01]  /*6240*/  F2FP.BF16.F32.PACK_AB R8, R89, R94 ;  /* 0x0000005e5908723e */ /* 0x000fe200000010ff */
[----:B------:R-:W2:Y:S01]  /*6250*/  LDC.64 R30, c[0x0][0xc00] ;  /* 0x00030000ff1e7b82 */ /* 0x000ea20000000a00 */
[----:B------:R-:W-:-:S02]  /*6260*/  F2FP.BF16.F32.PACK_AB R9, R35, R92 ;  /* 0x0000005c2309723e */ /* 0x000fc400000010ff */
[----:B------:R-:W-:Y:S02]  /*6270*/  F2FP.BF16.F32.PACK_AB R10, R37, R90 ;  /* 0x0000005a250a723e */ /* 0x000fe400000010ff */
[----:B------:R-:W-:Y:S02]  /*6280*/  F2FP.BF16.F32.PACK_AB R11, R39, R38 ;  /* 0x00000026270b723e */ /* 0x000fe400000010ff */
[----:B------:R-:W-:Y:S02]  /*6290*/  MOV R95, R26 ;  /* 0x0000001a005f7202 */ /* 0x000fe40000000f00 */
[----:B------:R-:W-:Y:S01]  /*62a0*/  MOV R93, R14 ;  /* 0x0000000e005d7202 */ /* 0x000fe20000000f00 */
[----:B------:R3:W-:Y:S01]  /*62b0*/  STSM.16.M88.4 [R97], R4 ;  /* 0x0000000461007844 */ /* 0x0007e20000000200 */
[----:B------:R-:W-:Y:S02]  /*62c0*/  MOV R88, R12 ;  /* 0x0000000c00587202 */ /* 0x000fe40000000f00 */
[----:B------:R-:W-:Y:S01]  /*62d0*/  MOV R91, R24 ;  /* 0x00000018005b7202 */ /* 0x000fe20000000f00 */
[----:B------:R-:W-:Y:S01]  /*62e0*/  STSM.16.M88.4 [R96], R8 ;  /* 0x0000000860007844 */ /* 0x000fe20000000200 */
[----:B------:R-:W-:-:S02]  /*62f0*/  F2FP.BF16.F32.PACK_AB R12, R33, R36 ;  /* 0x00000024210c723e */ /* 0x000fc400000010ff */
[----:B------:R-:W-:Y:S02]  /*6300*/  F2FP.BF16.F32.PACK_AB R13, R3, R34 ;  /* 0x00000022030d723e */ /* 0x000fe400000010ff */
[----:B------:R-:W-:Y:S02]  /*6310*/  F2FP.BF16.F32.PACK_AB R14, R53, R52 ;  /* 0x00000034350e723e */ /* 0x000fe400000010ff */
[----:B------:R-:W-:Y:S02]  /*6320*/  F2FP.BF16.F32.PACK_AB R15, R55, R54 ;  /* 0x00000036370f723e */ /* 0x000fe400000010ff */
[----:B------:R-:W-:Y:S01]  /*6330*/  F2FP.BF16.F32.PACK_AB R24, R57, R56 ;  /* 0x000000383918723e */ /* 0x000fe200000010ff */
[----:B--2---:R-:W-:Y:S01]  /*6340*/  IMAD.WIDE R30, R18, 0x4, R30 ;  /* 0x00000004121e7825 */ /* 0x004fe200078e021e */
[----:B------:R-:W-:Y:S01]  /*6350*/  F2FP.BF16.F32.PACK_AB R25, R59, R58 ;  /* 0x0000003a3b19723e */ /* 0x000fe200000010ff */
[----:B------:R-:W2:Y:S01]  /*6360*/  LDC R54, c[0x0][0xbe8] ;  /* 0x0002fa00ff367b82 */ /* 0x000ea20000000800 */
[----:B---3--:R-:W-:-:S02]  /*6370*/  F2FP.BF16.F32.PACK_AB R4, R41, R40 ;  /* 0x000000282904723e */ /* 0x008fc400000010ff */
[----:B------:R-:W-:Y:S02]  /*6380*/  F2FP.BF16.F32.PACK_AB R5, R43, R42 ;  /* 0x0000002a2b05723e */ /* 0x000fe400000010ff */
[----:B------:R-:W-:Y:S02]  /*6390*/  F2FP.BF16.F32.PACK_AB R6, R45, R44 ;  /* 0x0000002c2d06723e */ /* 0x000fe400000010ff */
[----:B------:R-:W-:Y:S02]  /*63a0*/  F2FP.BF16.F32.PACK_AB R7, R47, R46 ;  /* 0x0000002e2f07723e */ /* 0x000fe400000010ff */
[----:B------:R-:W-:Y:S02]  /*63b0*/  F2FP.BF16.F32.PACK_AB R26, R61, R60 ;  /* 0x0000003c3d1a723e */ /* 0x000fe400000010ff */
[----:B------:R-:W-:Y:S01]  /*63c0*/  F2FP.BF16.F32.PACK_AB R27, R63, R62 ;  /* 0x0000003e3f1b723e */ /* 0x000fe200000010ff */
[----:B------:R3:W-:Y:S01]  /*63d0*/  STSM.16.M88.4 [R95], R4 ;  /* 0x000000045f007844 */ /* 0x0007e20000000200 */
[----:B------:R-:W-:-:S02]  /*63e0*/  F2FP.BF16.F32.PACK_AB R33, R75, R74 ;  /* 0x0000004a4b21723e */ /* 0x000fc400000010ff */
[----:B------:R-:W-:Y:S01]  /*63f0*/  F2FP.BF16.F32.PACK_AB R34, R77, R76 ;  /* 0x0000004c4d22723e */ /* 0x000fe200000010ff */
[----:B------:R4:W-:Y:S01]  /*6400*/  STSM.16.M88.4 [R93], R12 ;  /* 0x0000000c5d007844 */ /* 0x0009e20000000200 */
[----:B------:R-:W-:Y:S02]  /*6410*/  F2FP.BF16.F32.PACK_AB R35, R79, R78 ;  /* 0x0000004e4f23723e */ /* 0x000fe400000010ff */
[----:B------:R-:W-:Y:S01]  /*6420*/  ISETP.NE.U32.AND P2, PT, RZ, UR4, PT ;  /* 0x00000004ff007c0c */ /* 0x000fe2000bf45070 */
[----:B------:R4:W-:Y:S01]  /*6430*/  STSM.16.M88.4 [R91], R24 ;  /* 0x000000185b007844 */ /* 0x0009e20000000200 */
[----:B-1----:R-:W-:Y:S02]  /*6440*/  ISETP.NE.U32.AND P0, PT, R98, RZ, PT ;  /* 0x000000ff6200720c */ /* 0x002fe40003f05070 */
[----:B------:R-:W-:Y:S01]  /*6450*/  MOV R44, RZ ;  /* 0x000000ff002c7202 */ /* 0x000fe20000000f00 */
[----:B------:R4:W-:Y:S01]  /*6460*/  STSM.16.M88.4 [R88], R64 ;  /* 0x0000004058007844 */ /* 0x0009e20000000200 */
[----:B------:R-:W-:-:S02]  /*6470*/  ISETP.NE.AND.EX P2, PT, RZ, UR5, PT, P2 ;  /* 0x00000005ff007c0c */ /* 0x000fc4000bf45320 */
[----:B------:R-:W-:Y:S01]  /*6480*/  ISETP.NE.AND.EX P0, PT, R99, RZ, PT, P0 ;  /* 0x000000ff6300720c */ /* 0x000fe20003f05300 */
[----:B------:R4:W-:Y:S04]  /*6490*/  STSM.16.M88.4 [R72], R32 ;  /* 0x0000002048007844 */ /* 0x0009e80000000200 */
[----:B------:R4:W-:Y:S01]  /*64a0*/  STSM.16.M88.4 [R48], R80 ;  /* 0x0000005030007844 */ /* 0x0009e20000000200 */
[----:B------:R-:W-:Y:S05]  /*64b0*/  BAR.SYNC.DEFER_BLOCKING 0x1, 0x100 ;  /* 0x0044000000007b1d */ /* 0x000fea0000010000 */
[----:B---3--:R-:W-:Y:S01]  /*64c0*/  @P2 LEA R4, P3, R18, UR4, 0x2 ;  /* 0x0000000412042c11 */ /* 0x008fe2000f8610ff */
[----:B------:R-:W-:-:S03]  /*64d0*/  ULDC UR4, c[0x0][0xa88] ;  /* 0x0002a20000047ab9 */ /* 0x000fc60000000800 */
[----:B------:R-:W-:Y:S01]  /*64e0*/  @P2 LEA.HI.X R5, R18, UR5, R160, 0x2, P3 ;  /* 0x0000000512052c11 */ /* 0x000fe200098f14a0 */
[----:B------:R-:W-:Y:S01]  /*64f0*/  IMAD.U32 R3, RZ, RZ, UR4 ;  /* 0x00000004ff037e24 */ /* 0x000fe2000f8e00ff */
[----:B------:R4:W5:Y:S01]  /*6500*/  @P0 LDG.E R44, desc[UR56][R30.64] ;  /* 0x000000381e2c0981 */ /* 0x000962000c1e1900 */
[----:B--2---:R-:W-:-:S04]  /*6510*/  ISETP.NE.AND P1, PT, R54, 0x1, PT ;  /* 0x000000013600780c */ /* 0x004fc80003f25270 */
[----:B------:R4:W5:Y:S09]  /*6520*/  @P2 LDG.E R3, desc[UR56][R4.64] ;  /* 0x0000003804032981 */ /* 0x000972000c1e1900 */
[----:B------:R-:W1:Y:S08]  /*6530*/  @P1 LDC R6, c[0x0][0xbec] ;  /* 0x0002fb00ff061b82 */ /* 0x000e700000000800 */
[----:B------:R-:W2:Y:S01]  /*6540*/  @P1 LDC R9, c[0x0][0xbf0] ;  /* 0x0002fc00ff091b82 */ /* 0x000ea20000000800 */
[----:B----4-:R-:W-:Y:S05]  /*6550*/  @P2 BRA `(.L_x_217) ;  /* 0x0000000000102947 */ /* 0x010fea0003800000 */
[----:B------:R-:W-:Y:S05]  /*6560*/  @!P0 BRA `(.L_x_217) ;  /* 0x00000000000c8947 */ /* 0x000fea0003800000 */
[----:B------:R-:W3:Y:S04]  /*6570*/  LDG.E R4, desc[UR56][R30.64] ;  /* 0x000000381e047981 */ /* 0x000ee8000c1e1900 */
[----:B-----5:R-:W3:Y:S02]  /*6580*/  LDG.E R3, desc[UR56][R30.64+0x4] ;  /* 0x000004381e037981 */ /* 0x020ee4000c1e1900 */
[----:B---3--:R-:W-:-:S07]  /*6590*/  IMAD.IADD R3, R3, 0x1, -R4 ;  /* 0x0000000103037824 */ /* 0x008fce00078e0a04 */
.L_x_217:
[----:B------:R-:W-:Y:S01]  /*65a0*/  SHF.R.S32.HI R48, RZ, 0x1f, R22 ;  /* 0x0000001fff307819 */ /* 0x000fe20000011416 */
[----:B------:R-:W-:Y:S01]  /*65b0*/  IMAD R13, R23, 0x80, R166 ;  /* 0x00000080170d7824 */ /* 0x000fe200078e02a6 */
[----:B------:R-:W-:Y:S01]  /*65c0*/  ULDC.64 UR4, c[0x0][0xb90] ;  /* 0x0002e40000047ab9 */ /* 0x000fe20000000a00 */
[----:B-----5:R-:W-:Y:S01]  /*65d0*/  SHF.R.S32.HI R45, RZ, 0x1f, R44 ;  /* 0x0000001fff2d7819 */ /* 0x020fe2000001142c */
[----:B------:R-:W-:Y:S01]  /*65e0*/  IMAD R56, R3, R54, RZ ;  /* 0x0000003603387224 */ /* 0x000fe200078e02ff */
[----:B------:R-:W-:Y:S01]  /*65f0*/  SEL R160, R160, RZ, !P0 ;  /* 0x000000ffa0a07207 */ /* 0x000fe20004000000 */
[----:B------:R-:W-:Y:S01]  /*6600*/  IMAD R5, R48, UR4, RZ ;  /* 0x0000000430057c24 */ /* 0x000fe2000f8e02ff */
[----:B------:R-:W-:Y:S01]  /*6610*/  SEL R55, R18, RZ, !P0 ;  /* 0x000000ff12377207 */ /* 0x000fe20004000000 */
[----:B-1----:R-:W-:-:S04]  /*6620*/  @P1 IMAD.HI.U32 R6, R13, R6, RZ ;  /* 0x000000060d061227 */ /* 0x002fc800078e00ff */
[C---:B------:R-:W-:Y:S02]  /*6630*/  IMAD R11, R22.reuse, UR5, R5 ;  /* 0x00000005160b7c24 */ /* 0x040fe4000f8e0205 */
[----:B------:R-:W-:Y:S01]  /*6640*/  IMAD.MOV.U32 R7, RZ, RZ, R13 ;  /* 0x000000ffff077224 */ /* 0x000fe200078e000d */
[----:B--2---:R-:W-:Y:S01]  /*6650*/  @P1 SHF.R.U32.HI R7, RZ, R9, R6 ;  /* 0x00000009ff071219 */ /* 0x004fe20000011606 */
[----:B------:R-:W-:Y:S01]  /*6660*/  IMAD.WIDE.U32 R4, R22, UR4, R44 ;  /* 0x0000000416047c25 */ /* 0x000fe2000f8e002c */
[----:B------:R-:W-:-:S03]  /*6670*/  ULDC.64 UR4, c[0x0][0xb98] ;  /* 0x0002e60000047ab9 */ /* 0x000fc60000000a00 */
[----:B------:R-:W-:Y:S01]  /*6680*/  IMAD R9, R161, 0x40, R2 ;  /* 0x00000040a1097824 */ /* 0x000fe200078e0202 */
[----:B------:R-:W-:Y:S01]  /*6690*/  IADD3 R5, R5, R11, RZ ;  /* 0x0000000b05057210 */ /* 0x000fe20007ffe0ff */
[----:B------:R-:W-:Y:S02]  /*66a0*/  IMAD.MOV R11, RZ, RZ, -R7 ;  /* 0x000000ffff0b7224 */ /* 0x000fe400078e0a07 */
[----:B------:R-:W-:-:S04]  /*66b0*/  IMAD.WIDE R28, R9, 0x2, R28 ;  /* 0x00000002091c7825 */ /* 0x000fc800078e021c */
[----:B------:R-:W-:Y:S01]  /*66c0*/  IMAD R6, R160, UR4, RZ ;  /* 0x00000004a0067c24 */ /* 0x000fe2000f8e02ff */
[C---:B------:R-:W-:Y:S01]  /*66d0*/  IADD3 R15, P0, R28.reuse, 0x1000, RZ ;  /* 0x000010001c0f7810 */ /* 0x040fe20007f1e0ff */
[----:B------:R-:W-:Y:S01]  /*66e0*/  IMAD.WIDE.U32 R4, R55, UR4, R4 ;  /* 0x0000000437047c25 */ /* 0x000fe2000f8e0004 */
[----:B------:R-:W-:Y:S02]  /*66f0*/  IADD3 R41, P6, R28, 0x4000, RZ ;  /* 0x000040001c297810 */ /* 0x000fe40007fde0ff */
[----:B------:R-:W-:Y:S01]  /*6700*/  LOP3.LUT R12, R15, 0x380, RZ, 0xc0, !PT ;  /* 0x000003800f0c7812 */ /* 0x000fe200078ec0ff */
[----:B------:R-:W-:Y:S01]  /*6710*/  IMAD R9, R54, R11, R13 ;  /* 0x0000000b36097224 */ /* 0x000fe200078e020d */
[----:B------:R-:W-:Y:S01]  /*6720*/  SHF.R.S32.HI R11, RZ, 0x1f, R7 ;  /* 0x0000001fff0b7819 */ /* 0x000fe20000011407 */
[----:B------:R-:W-:Y:S01]  /*6730*/  IMAD R8, R55, UR5, R6 ;  /* 0x0000000537087c24 */ /* 0x000fe2000f8e0206 */
[----:B------:R-:W-:Y:S01]  /*6740*/  IADD3 R4, P2, R7, R4, RZ ;  /* 0x0000000407047210 */ /* 0x000fe20007f5e0ff */
[----:B------:R-:W-:Y:S01]  /*6750*/  ULDC.64 UR4, c[0x0][0xb88] ;  /* 0x0002e20000047ab9 */ /* 0x000fe20000000a00 */
[----:B------:R-:W-:-:S02]  /*6760*/  IADD3 R13, P3, R28, 0x2000, RZ ;  /* 0x000020001c0d7810 */ /* 0x000fc40007f7e0ff */
[----:B------:R-:W-:Y:S02]  /*6770*/  SHF.R.S32.HI R6, RZ, 0x1f, R9 ;  /* 0x0000001fff067819 */ /* 0x000fe40000011409 */
[----:B------:R-:W-:Y:S02]  /*6780*/  IADD3.X R5, R11, R5, R8, P2, !PT ;  /* 0x000000050b057210 */ /* 0x000fe400017fe408 */
[----:B------:R-:W-:Y:S01]  /*6790*/  LOP3.LUT R7, R13, 0x380, RZ, 0xc0, !PT ;  /* 0x000003800d077812 */ /* 0x000fe200078ec0ff */
[----:B------:R-:W-:Y:S01]  /*67a0*/  IMAD R8, R6, UR4, RZ ;  /* 0x0000000406087c24 */ /* 0x000fe2000f8e02ff */
[----:B------:R-:W-:Y:S01]  /*67b0*/  SHF.R.U64 R12, R12, 0x3, RZ ;  /* 0x000000030c0c7819 */ /* 0x000fe200000012ff */
[----:B------:R-:W-:Y:S01]  /*67c0*/  IMAD.WIDE.U32 R4, R9, UR4, R4 ;  /* 0x0000000409047c25 */ /* 0x000fe2000f8e0004 */
[----:B------:R-:W-:Y:S02]  /*67d0*/  SHF.R.U64 R6, R7, 0x3, RZ ;  /* 0x0000000307067819 */ /* 0x000fe400000012ff */
[----:B------:R-:W-:Y:S01]  /*67e0*/  LOP3.LUT R12, R12, R15, RZ, 0x3c, !PT ;  /* 0x0000000f0c0c7212 */ /* 0x000fe200078e3cff */
[----:B------:R-:W-:Y:S01]  /*67f0*/  IMAD R7, R9, UR5, R8 ;  /* 0x0000000509077c24 */ /* 0x000fe2000f8e0208 */
[----:B------:R-:W-:Y:S01]  /*6800*/  ULDC.64 UR4, c[0x0][0xb50] ;  /* 0x0002d40000047ab9 */ /* 0x000fe20000000a00 */
[----:B------:R-:W-:Y:S01]  /*6810*/  IADD3 R9, P2, R28, 0x3000, RZ ;  /* 0x000030001c097810 */ /* 0x000fe20007f5e0ff */
[----:B------:R-:W-:Y:S01]  /*6820*/  IMAD R15, R23, 0x80, R165 ;  /* 0x00000080170f7824 */ /* 0x000fe200078e02a5 */
[----:B------:R-:W-:Y:S01]  /*6830*/  LEA R11, P4, R4, UR4, 0x2 ;  /* 0x00000004040b7c11 */ /* 0x000fe2000f8810ff */
[----:B------:R-:W-:Y:S01]  /*6840*/  IMAD.IADD R5, R5, 0x1, R7 ;  /* 0x0000000105057824 */ /* 0x000fe200078e0207 */
[----:B------:R-:W-:-:S02]  /*6850*/  LOP3.LUT R8, R9, 0x380, RZ, 0xc0, !PT ;  /* 0x0000038009087812 */ /* 0x000fc400078ec0ff */
[----:B------:R-:W-:Y:S01]  /*6860*/  LOP3.LUT R6, R6, R13, RZ, 0x3c, !PT ;  /* 0x0000000d06067212 */ /* 0x000fe200078e3cff */
[----:B------:R-:W-:Y:S01]  /*6870*/  SHFL.IDX PT, R46, R11, RZ, 0x1c1f ;  /* 0x001c1fff0b2e7589 */ /* 0x000fe200000e0000 */
[----:B------:R-:W-:Y:S01]  /*6880*/  LEA.HI.X R5, R4, UR5, R5, 0x2, P4 ;  /* 0x0000000504057c11 */ /* 0x000fe2000a0f1405 */
[--C-:B------:R-:W-:Y:S01]  /*6890*/  IMAD.X R13, RZ, RZ, R29.reuse, P0 ;  /* 0x000000ffff0d7224 */ /* 0x100fe200000e061d */
[----:B------:R-:W-:Y:S01]  /*68a0*/  SHF.R.U64 R8, R8, 0x3, RZ ;  /* 0x0000000308087819 */ /* 0x000fe200000012ff */
[----:B------:R-:W-:Y:S01]  /*68b0*/  SHFL.IDX PT, R52, R11, 0x1, 0x1c1f ;  /* 0x003c1f000b347f89 */ /* 0x000fe200000e0000 */
[----:B------:R-:W-:Y:S01]  /*68c0*/  LOP3.LUT P0, RZ, R163, 0x3, RZ, 0xc0, !PT ;  /* 0x00000003a3ff7812 */ /* 0x000fe2000780c0ff */
[C---:B------:R-:W-:Y:S01]  /*68d0*/  VIADD R4, R15.reuse, 0x8 ;  /* 0x000000080f047836 */ /* 0x040fe20000000000 */
[----:B------:R-:W-:Y:S01]  /*68e0*/  LOP3.LUT R8, R8, R9, RZ, 0x3c, !PT ;  /* 0x0000000908087212 */ /* 0x000fe200078e3cff */
[----:B------:R-:W1:Y:S01]  /*68f0*/  SHFL.IDX PT, R47, R5, RZ, 0x1c1f ;  /* 0x001c1fff052f7589 */ /* 0x000e6200000e0000 */
[----:B------:R-:W-:Y:S01]  /*6900*/  IMAD.X R9, RZ, RZ, R29, P2 ;  /* 0x000000ffff097224 */ /* 0x000fe200010e061d */
[----:B------:R-:W-:Y:S01]  /*6910*/  ISETP.GE.OR P2, PT, R15, R56, P0 ;  /* 0x000000380f00720c */ /* 0x000fe20000746670 */
[----:B------:R-:W-:Y:S01]  /*6920*/  ULDC.64 UR4, c[0x0][0xaa0] ;  /* 0x0002a80000047ab9 */ /* 0x000fe20000000a00 */
[----:B------:R-:W2:Y:S01]  /*6930*/  SHFL.IDX PT, R53, R5, 0x1, 0x1c1f ;  /* 0x003c1f0005357f89 */ /* 0x000ea200000e0000 */
[----:B------:R-:W-:-:S02]  /*6940*/  IADD3.X R7, RZ, R29, RZ, P3, !PT ;  /* 0x0000001dff077210 */ /* 0x000fc40001ffe4ff */
[----:B------:R-:W-:Y:S02]  /*6950*/  IADD3 R10, P3, R28, 0x7000, RZ ;  /* 0x000070001c0a7810 */ /* 0x000fe40007f7e0ff */
[----:B------:R-:W-:Y:S02]  /*6960*/  ISETP.GE.OR P0, PT, R4, R56, P0 ;  /* 0x000000380400720c */ /* 0x000fe40000706670 */
[----:B------:R-:W-:Y:S01]  /*6970*/  LOP3.LUT R3, R10, 0x380, RZ, 0xc0, !PT ;  /* 0x000003800a037812 */ /* 0x000fe200078ec0ff */
[----:B------:R-:W-:Y:S01]  /*6980*/  IMAD R18, R19, 0x20, R161 ;  /* 0x0000002013127824 */ /* 0x000fe200078e02a1 */
[C---:B------:R-:W-:Y:S01]  /*6990*/  IADD3 R37, P5, R28.reuse, 0x5000, RZ ;  /* 0x000050001c257810 */ /* 0x040fe20007fbe0ff */
[----:B------:R-:W-:Y:S01]  /*69a0*/  IMAD.X R31, RZ, RZ, R29, P3 ;  /* 0x000000ffff1f7224 */ /* 0x000fe200018e061d */
[----:B------:R-:W-:Y:S02]  /*69b0*/  SHF.R.U64 R3, R3, 0x3, RZ ;  /* 0x0000000303037819 */ /* 0x000fe400000012ff */
[----:B------:R-:W-:-:S02]  /*69c0*/  IADD3 R33, P4, R28, 0x6000, RZ ;  /* 0x000060001c217810 */ /* 0x000fc40007f9e0ff */
[----:B------:R-:W-:Y:S02]  /*69d0*/  LOP3.LUT R30, R3, R10, RZ, 0x3c, !PT ;  /* 0x0000000a031e7212 */ /* 0x000fe400078e3cff */
[----:B------:R-:W-:Y:S02]  /*69e0*/  LOP3.LUT R40, R41, 0x380, RZ, 0xc0, !PT ;  /* 0x0000038029287812 */ /* 0x000fe400078ec0ff */
[----:B------:R-:W-:Y:S01]  /*69f0*/  LOP3.LUT R25, R28, 0x380, RZ, 0xc0, !PT ;  /* 0x000003801c197812 */ /* 0x000fe200078ec0ff */
[----:B-1----:R1:W-:Y:S01]  /*6a00*/  @!P2 ST.E desc[UR56][R46.64], R20 ;  /* 0x000000142e00a985 */ /* 0x0023e2000c101938 */
[----:B------:R-:W-:Y:S01]  /*6a10*/  IMAD R3, R45, UR4, RZ ;  /* 0x000000042d037c24 */ /* 0x000fe2000f8e02ff */
[----:B------:R-:W-:Y:S01]  /*6a20*/  LOP3.LUT R36, R37, 0x380, RZ, 0xc0, !PT ;  /* 0x0000038025247812 */ /* 0x000fe200078ec0ff */
[----:B------:R-:W3:Y:S01]  /*6a30*/  @P1 LDC R45, c[0x0][0xbf0] ;  /* 0x0002fc00ff2d1b82 */ /* 0x000ee20000000800 */
[----:B--2---:R2:W-:Y:S01]  /*6a40*/  @!P0 ST.E desc[UR56][R52.64], R21 ;  /* 0x0000001534008985 */ /* 0x0045e2000c101938 */
[----:B------:R-:W-:-:S02]  /*6a50*/  LOP3.LUT R32, R33, 0x380, RZ, 0xc0, !PT ;  /* 0x0000038021207812 */ /* 0x000fc400078ec0ff */
[----:B------:R-:W-:Y:S02]  /*6a60*/  SHF.R.U64 R40, R40, 0x3, RZ ;  /* 0x0000000328287819 */ /* 0x000fe400000012ff */
[----:B------:R-:W-:Y:S02]  /*6a70*/  SHF.R.U64 R25, R25, 0x3, RZ ;  /* 0x0000000319197819 */ /* 0x000fe400000012ff */
[----:B-1----:R-:W1:Y:S01]  /*6a80*/  @P1 LDC R47, c[0x0][0xbec] ;  /* 0x0002fb00ff2f1b82 */ /* 0x002e620000000800 */
[----:B------:R-:W-:Y:S01]  /*6a90*/  IMAD R3, R44, UR5, R3 ;  /* 0x000000052c037c24 */ /* 0x000fe2000f8e0203 */
[----:B------:R-:W-:Y:S01]  /*6aa0*/  SHF.R.U64 R36, R36, 0x3, RZ ;  /* 0x0000000324247819 */ /* 0x000fe200000012ff */
[----:B------:R-:W5:Y:S01]  /*6ab0*/  LD.E.128 R12, desc[UR56][R12.64] ;  /* 0x000000380c0c7980 */ /* 0x000f62000c101d00 */
[----:B--2---:R-:W-:Y:S01]  /*6ac0*/  IMAD.WIDE.U32 R20, R44, UR4, RZ ;  /* 0x000000042c147c25 */ /* 0x004fe2000f8e00ff */
[----:B------:R-:W-:Y:S01]  /*6ad0*/  ULDC.64 UR4, c[0x0][0xae8] ;  /* 0x0002ba0000047ab9 */ /* 0x000fe20000000a00 */
[----:B------:R-:W-:Y:S01]  /*6ae0*/  SHF.R.U64 R32, R32, 0x3, RZ ;  /* 0x0000000320207819 */ /* 0x000fe200000012ff */
[----:B------:R-:W5:Y:S01]  /*6af0*/  LD.E.128 R4, desc[UR56][R6.64] ;  /* 0x0000003806047980 */ /* 0x000f62000c101d00 */
[----:B------:R-:W-:Y:S01]  /*6b00*/  IMAD.IADD R21, R21, 0x1, R3 ;  /* 0x0000000115157824 */ /* 0x000fe200078e0203 */
[----:B------:R-:W-:Y:S01]  /*6b10*/  LOP3.LUT R40, R40, R41, RZ, 0x3c, !PT ;  /* 0x0000002928287212 */ /* 0x000fe200078e3cff */
[----:B------:R-:W-:Y:S01]  /*6b20*/  IMAD R3, R48, UR4, RZ ;  /* 0x0000000430037c24 */ /* 0x000fe2000f8e02ff */
[----:B------:R-:W-:Y:S01]  /*6b30*/  LOP3.LUT R36, R36, R37, RZ, 0x3c, !PT ;  /* 0x0000002524247212 */ /* 0x000fe200078e3cff */
[----:B------:R-:W-:Y:S01]  /*6b40*/  IMAD R44, R23, 0x80, R18 ;  /* 0x00000080172c7824 */ /* 0x000fe200078e0212 */
[----:B------:R-:W-:Y:S01]  /*6b50*/  LOP3.LUT R32, R32, R33, RZ, 0x3c, !PT ;  /* 0x0000002120207212 */ /* 0x000fe200078e3cff */
[C---:B------:R-:W-:Y:S01]  /*6b60*/  IMAD R3, R22.reuse, UR5, R3 ;  /* 0x0000000516037c24 */ /* 0x040fe2000f8e0203 */
[----:B------:R-:W-:Y:S01]  /*6b70*/  LOP3.LUT R24, R25, R28, RZ, 0x3c, !PT ;  /* 0x0000001c19187212 */ /* 0x000fe200078e3cff */
[----:B------:R-:W-:Y:S01]  /*6b80*/  IMAD.WIDE.U32 R20, R22, UR4, R20 ;  /* 0x0000000416147c25 */ /* 0x000fe2000f8e0014 */
[----:B------:R-:W-:Y:S01]  /*6b90*/  ULDC.64 UR4, c[0x0][0xaf0] ;  /* 0x0002bc0000047ab9 */ /* 0x000fe20000000a00 */
[----:B------:R-:W-:Y:S01]  /*6ba0*/  MOV R25, R29 ;  /* 0x0000001d00197202 */ /* 0x000fe20000000f00 */
[----:B------:R-:W5:Y:S01]  /*6bb0*/  LD.E.128 R8, desc[UR56][R8.64] ;  /* 0x0000003808087980 */ /* 0x000f62000c101d00 */
[----:B------:R-:W-:-:S02]  /*6bc0*/  IMAD.IADD R21, R21, 0x1, R3 ;  /* 0x0000000115157824 */ /* 0x000fc400078e0203 */
[----:B------:R-:W-:Y:S02]  /*6bd0*/  IMAD.X R41, RZ, RZ, R29, P6 ;  /* 0x000000ffff297224 */ /* 0x000fe400030e061d */
[----:B-1----:R-:W-:Y:S01]  /*6be0*/  @P1 IMAD.HI.U32 R18, R44, R47, RZ ;  /* 0x0000002f2c121227 */ /* 0x002fe200078e00ff */
[----:B------:R-:W5:Y:S03]  /*6bf0*/  LD.E.128 R24, desc[UR56][R24.64] ;  /* 0x0000003818187980 */ /* 0x000f66000c101d00 */
[----:B------:R-:W-:Y:S01]  /*6c00*/  IMAD.MOV.U32 R3, RZ, RZ, R44 ;  /* 0x000000ffff037224 */ /* 0x000fe200078e002c */
[----:B---3--:R-:W-:Y:S01]  /*6c10*/  @P1 SHF.R.U32.HI R3, RZ, R45, R18 ;  /* 0x0000002dff031219 */ /* 0x008fe20000011612 */
[----:B------:R-:W-:Y:S01]  /*6c20*/  IMAD R22, R160, UR4, RZ ;  /* 0x00000004a0167c24 */ /* 0x000fe2000f8e02ff */
[----:B------:R-:W5:Y:S01]  /*6c30*/  LD.E.128 R40, desc[UR56][R40.64] ;  /* 0x0000003828287980 */ /* 0x000f62000c101d00 */
[----:B------:R-:W-:Y:S01]  /*6c40*/  IMAD.WIDE.U32 R20, R55, UR4, R20 ;  /* 0x0000000437147c25 */ /* 0x000fe2000f8e0014 */
[----:B------:R-:W-:-:S02]  /*6c50*/  SHF.R.S32.HI R18, RZ, 0x1f, R3 ;  /* 0x0000001fff127819 */ /* 0x000fc40000011403 */
[----:B------:R-:W-:Y:S01]  /*6c60*/  IADD3 R47, -R3, RZ, RZ ;  /* 0x000000ff032f7210 */ /* 0x000fe20007ffe1ff */
[----:B------:R-:W-:Y:S01]  /*6c70*/  IMAD R45, R55, UR5, R22 ;  /* 0x00000005372d7c24 */ /* 0x000fe2000f8e0216 */
[----:B------:R-:W-:Y:S01]  /*6c80*/  ULDC.64 UR4, c[0x0][0xae0] ;  /* 0x0002b80000047ab9 */ /* 0x000fe20000000a00 */
[--C-:B------:R-:W-:Y:S02]  /*6c90*/  IMAD.X R37, RZ, RZ, R29.reuse, P5 ;  /* 0x000000ffff257224 */ /* 0x100fe400028e061d */
[----:B------:R-:W-:Y:S02]  /*6ca0*/  IMAD.X R33, RZ, RZ, R29, P4 ;  /* 0x000000ffff217224 */ /* 0x000fe400020e061d */
[----:B------:R-:W-:Y:S01]  /*6cb0*/  IMAD.IADD R21, R21, 0x1, R45 ;  /* 0x0000000115157824 */ /* 0x000fe200078e022d */
[----:B------:R-:W5:Y:S01]  /*6cc0*/  LD.E.128 R28, desc[UR56][R30.64] ;  /* 0x000000381e1c7980 */ /* 0x000f62000c101d00 */
[----:B------:R-:W-:Y:S02]  /*6cd0*/  IMAD R18, R18, UR4, RZ ;  /* 0x0000000412127c24 */ /* 0x000fe4000f8e02ff */
[----:B------:R-:W-:Y:S01]  /*6ce0*/  IMAD R45, R54, R47, R44 ;  /* 0x0000002f362d7224 */ /* 0x000fe200078e022c */
[----:B------:R-:W5:Y:S01]  /*6cf0*/  LD.E.128 R36, desc[UR56][R36.64] ;  /* 0x0000003824247980 */ /* 0x000f62000c101d00 */
[----:B------:R-:W-:-:S03]  /*6d00*/  IMAD R47, R3, UR5, R18 ;  /* 0x00000005032f7c24 */ /* 0x000fc6000f8e0212 */
[----:B------:R-:W5:Y:S01]  /*6d10*/  LD.E.128 R32, desc[UR56][R32.64] ;  /* 0x0000003820207980 */ /* 0x000f62000c101d00 */
[----:B------:R-:W-:Y:S01]  /*6d20*/  IMAD.WIDE.U32 R20, R3, UR4, R20 ;  /* 0x0000000403147c25 */ /* 0x000fe2000f8e0014 */
[----:B------:R-:W-:Y:S01]  /*6d30*/  SHF.R.S32.HI R3, RZ, 0x1f, R45 ;  /* 0x0000001fff037819 */ /* 0x000fe2000001142d */
[----:B------:R-:W-:Y:S01]  /*6d40*/  ULDC.64 UR4, c[0x0][0xad8] ;  /* 0x0002b60000047ab9 */ /* 0x000fe20000000a00 */
[----:B------:R-:W-:Y:S01]  /*6d50*/  @!PT LDS RZ, [RZ] ;  /* 0x00000000fffff984 */ /* 0x000fe20000000800 */
[----:B------:R-:W-:Y:S01]  /*6d60*/  @!PT LDS RZ, [RZ] ;  /* 0x00000000fffff984 */ /* 0x000fe20000000800 */
[----:B------:R-:W-:Y:S01]  /*6d70*/  @!PT LDS RZ, [RZ] ;  /* 0x00000000fffff984 */ /* 0x000fe20000000800 */
[----:B------:R-:W-:Y:S01]  /*6d80*/  @!PT LDS RZ, [RZ] ;  /* 0x00000000fffff984 */ /* 0x000fe20000000800 */
[----:B------:R1:W-:Y:S06]  /*6d90*/  MEMBAR.ALL.CTA ;  /* 0x0000000000007992 */ /* 0x0003ec0000008000 */
[----:B-1----:R-:W1:Y:S01]  /*6da0*/  FENCE.VIEW.ASYNC.S ;  /* 0x00000000000073c6 */ /* 0x002e620000000000 */
[----:B------:R-:W-:-:S02]  /*6db0*/  IMAD R53, R23, 0x80, R161 ;  /* 0x0000008017357824 */ /* 0x000fc400078e02a1 */
[----:B------:R-:W-:Y:S02]  /*6dc0*/  IMAD.IADD R21, R21, 0x1, R47 ;  /* 0x0000000115157824 */ /* 0x000fe400078e022f */
[----:B------:R-:W-:Y:S02]  /*6dd0*/  IMAD R18, R3, UR4, RZ ;  /* 0x0000000403127c24 */ /* 0x000fe4000f8e02ff */
[----:B------:R-:W-:Y:S02]  /*6de0*/  VIADD R3, R53, 0x20 ;  /* 0x0000002035037836 */ /* 0x000fe40000000000 */
[C---:B------:R-:W-:Y:S02]  /*6df0*/  IMAD R23, R45.reuse, UR5, R18 ;  /* 0x000000052d177c24 */ /* 0x040fe4000f8e0212 */
[----:B------:R-:W-:Y:S01]  /*6e00*/  IMAD.WIDE.U32 R20, R45, UR4, R20 ;  /* 0x000000042d147c25 */ /* 0x000fe2000f8e0014 */
[-C--:B------:R-:W-:Y:S01]  /*6e10*/  ISETP.GE.AND P2, PT, R53, R56.reuse, PT ;  /* 0x000000383500720c */ /* 0x080fe20003f46270 */
[----:B------:R-:W-:Y:S01]  /*6e20*/  ULDC.64 UR4, c[0x0][0xa80] ;  /* 0x0002a00000047ab9 */ /* 0x000fe20000000a00 */
[----:B------:R-:W-:Y:S01]  /*6e30*/  ISETP.GE.AND P0, PT, R3, R56, PT ;  /* 0x000000380300720c */ /* 0x000fe20003f06270 */
[----:B0-----:R-:W-:Y:S01]  /*6e40*/  VIADD R0, R0, 0x2a820 ;  /* 0x0002a82000007836 */ /* 0x001fe20000000000 */
[----:B------:R-:W-:Y:S01]  /*6e50*/  IADD3 R3, R53, 0x40, RZ ;  /* 0x0000004035037810 */ /* 0x000fe20007ffe0ff */
[----:B------:R-:W-:Y:S01]  /*6e60*/  IMAD.IADD R21, R21, 0x1, R23 ;  /* 0x0000000115157824 */ /* 0x000fe200078e0217 */
[----:B------:R-:W-:-:S02]  /*6e70*/  LEA R18, P3, R20, UR4, 0x1 ;  /* 0x0000000414127c11 */ /* 0x000fc4000f8608ff */
[----:B------:R-:W-:Y:S02]  /*6e80*/  ISETP.GE.AND P1, PT, R3, R56, PT ;  /* 0x000000380300720c */ /* 0x000fe40003f26270 */
[----:B------:R-:W-:Y:S02]  /*6e90*/  PRMT R0, RZ, 0x654, R0 ;  /* 0x00000654ff007816 */ /* 0x000fe40000000000 */
[----:B------:R-:W-:Y:S01]  /*6ea0*/  LEA.HI.X R3, R20, UR5, R21, 0x1, P3 ;  /* 0x0000000514037c11 */ /* 0x000fe200098f0c15 */
[----:B-1----:R0:W1:Y:S01]  /*6eb0*/  SHFL.IDX PT, R22, R18, RZ, 0x181f ;  /* 0x00181fff12167589 */ /* 0x00206200000e0000 */
[----:B------:R2:W-:Y:S01]  /*6ec0*/  SYNCS.ARRIVE.TRANS64.RED.A1T0 RZ, [R0+URZ], RZ ;  /* 0x000000ff00ff79a7 */ /* 0x0005e2000810043f */
[----:B------:R-:W-:Y:S02]  /*6ed0*/  BSSY B1, `(.L_x_218) ;  /* 0x000000c000017945 */ /* 0x000fe40003800000 */
[----:B--2---:R0:W2:Y:S02]  /*6ee0*/  SHFL.IDX PT, R0, R3, RZ, 0x181f ;  /* 0x00181fff03007589 */ /* 0x0040a400000e0000 */
[----:B------:R-:W-:Y:S05]  /*6ef0*/  @P2 BRA `(.L_x_219) ;  /* 0x0000000000242947 */ /* 0x000fea0003800000 */
[----:B------:R-:W-:Y:S02]  /*6f00*/  ULDC UR4, c[0x0][0xac8] ;  /* 0x0002b20000047ab9 */ /* 0x000fe40000000800 */
[----:B------:R-:W-:Y:S02]  /*6f10*/  ISETP.GE.AND P2, PT, R2, UR4, PT ;  /* 0x0000000402007c0c */ /* 0x000fe4000bf46270 */
[----:B------:R-:W-:-:S11]  /*6f20*/  ISETP.GE.AND P3, PT, R17, UR4, PT ;  /* 0x0000000411007c0c */ /* 0x000fd6000bf66270 */
[CC--:B-1----:R-:W-:Y:S02]  /*6f30*/  @!P2 LEA R20, P4, R2.reuse, R22.reuse, 0x1 ;  /* 0x000000160214a211 */ /* 0x0c2fe400078808ff */
[C---:B------:R-:W-:Y:S02]  /*6f40*/  @!P3 LEA R22, P5, R17.reuse, R22, 0x1 ;  /* 0x000000161116b211 */ /* 0x040fe400078a08ff */
[-C--:B--2---:R-:W-:Y:S02]  /*6f50*/  @!P2 LEA.HI.X R21, R2, R0.reuse, R170, 0x1, P4 ;  /* 0x000000000215a211 */ /* 0x084fe400020f0caa */
[----:B------:R-:W-:-:S03]  /*6f60*/  @!P3 LEA.HI.X R23, R17, R0, R169, 0x1, P5 ;  /* 0x000000001117b211 */ /* 0x000fc600028f0ca9 */
[----:B-----5:R3:W-:Y:S04]  /*6f70*/  @!P2 ST.E.128 desc[UR56][R20.64], R24 ;  /* 0x000000181400a985 */ /* 0x0207e8000c101d38 */
[----:B------:R3:W-:Y:S02]  /*6f80*/  @!P3 ST.E.128 desc[UR56][R22.64], R40 ;  /* 0x000000281600b985 */ /* 0x0007e4000c101d38 */
.L_x_219:
[----:B------:R-:W-:Y:S05]  /*6f90*/  BSYNC B1 ;  /* 0x0000000000017941 */ /* 0x000fea0003800000 */
.L_x_218:
[----:B--2---:R2:W4:Y:S01]  /*6fa0*/  SHFL.IDX PT, R0, R3, 0x1, 0x181f ;  /* 0x00381f0003007f89 */ /* 0x00452200000e0000 */
[----:B------:R-:W-:Y:S03]  /*6fb0*/  BSSY B1, `(.L_x_220) ;  /* 0x000000c000017945 */ /* 0x000fe60003800000 */
[----:B-1-3--:R2:W1:Y:S01]  /*6fc0*/  SHFL.IDX PT, R22, R18, 0x1, 0x181f ;  /* 0x00381f0012167f89 */ /* 0x00a46200000e0000 */
[----:B------:R-:W-:Y:S05]  /*6fd0*/  @P0 BRA `(.L_x_221) ;  /* 0x0000000000240947 */ /* 0x000fea0003800000 */
[----:B------:R-:W-:Y:S02]  /*6fe0*/  ULDC UR4, c[0x0][0xac8] ;  /* 0x0002b20000047ab9 */ /* 0x000fe40000000800 */
[----:B------:R-:W-:Y:S02]  /*6ff0*/  ISETP.GE.AND P3, PT, R2, UR4, PT ;  /* 0x0000000402007c0c */ /* 0x000fe4000bf66270 */
[----:B------:R-:W-:-:S11]  /*7000*/  ISETP.GE.AND P4, PT, R17, UR4, PT ;  /* 0x0000000411007c0c */ /* 0x000fd6000bf86270 */
[CC--:B-1----:R-:W-:Y:S02]  /*7010*/  @!P3 LEA R20, P0, R2.reuse, R22.reuse, 0x1 ;  /* 0x000000160214b211 */ /* 0x0c2fe400078008ff */
[C---:B------:R-:W-:Y:S02]  /*7020*/  @!P4 LEA R22, P2, R17.reuse, R22, 0x1 ;  /* 0x000000161116c211 */ /* 0x040fe400078408ff */
[-C--:B----4-:R-:W-:Y:S02]  /*7030*/  @!P3 LEA.HI.X R21, R2, R0.reuse, R170, 0x1, P0 ;  /* 0x000000000215b211 */ /* 0x090fe400000f0caa */
[----:B------:R-:W-:-:S03]  /*7040*/  @!P4 LEA.HI.X R23, R17, R0, R169, 0x1, P2 ;  /* 0x000000001117c211 */ /* 0x000fc600010f0ca9 */
[----:B-----5:R3:W-:Y:S04]  /*7050*/  @!P3 ST.E.128 desc[UR56][R20.64], R12 ;  /* 0x0000000c1400b985 */ /* 0x0207e8000c101d38 */
[----:B------:R3:W-:Y:S02]  /*7060*/  @!P4 ST.E.128 desc[UR56][R22.64], R36 ;  /* 0x000000241600c985 */ /* 0x0007e4000c101d38 */
.L_x_221:
[----:B------:R-:W-:Y:S05]  /*7070*/  BSYNC B1 ;  /* 0x0000000000017941 */ /* 0x000fea0003800000 */
.L_x_220:
[----:B----4-:R4:W0:Y:S01]  /*7080*/  SHFL.IDX PT, R0, R3, 0x2, 0x181f ;  /* 0x00581f0003007f89 */ /* 0x01082200000e0000 */
[----:B------:R-:W-:Y:S03]  /*7090*/  BSSY B1, `(.L_x_222) ;  /* 0x000000c000017945 */ /* 0x000fe60003800000 */
[----:B---3-5:R4:W3:Y:S01]  /*70a0*/  SHFL.IDX PT, R14, R18, 0x2, 0x181f ;  /* 0x00581f00120e7f89 */ /* 0x0288e200000e0000 */
[----:B------:R-:W-:Y:S05]  /*70b0*/  @P1 BRA `(.L_x_223) ;  /* 0x0000000000241947 */ /* 0x000fea0003800000 */
[----:B------:R-:W-:Y:S02]  /*70c0*/  ULDC UR4, c[0x0][0xac8] ;  /* 0x0002b20000047ab9 */ /* 0x000fe40000000800 */
[----:B------:R-:W-:Y:S02]  /*70d0*/  ISETP.GE.AND P2, PT, R2, UR4, PT ;  /* 0x0000000402007c0c */ /* 0x000fe4000bf46270 */
[----:B------:R-:W-:-:S11]  /*70e0*/  ISETP.GE.AND P3, PT, R17, UR4, PT ;  /* 0x0000000411007c0c */ /* 0x000fd6000bf66270 */
[CC--:B---3--:R-:W-:Y:S02]  /*70f0*/  @!P2 LEA R12, P0, R2.reuse, R14.reuse, 0x1 ;  /* 0x0000000e020ca211 */ /* 0x0c8fe400078008ff */
[C---:B------:R-:W-:Y:S02]  /*7100*/  @!P3 LEA R14, P1, R17.reuse, R14, 0x1 ;  /* 0x0000000e110eb211 */ /* 0x040fe400078208ff */
[-C--:B0-----:R-:W-:Y:S02]  /*7110*/  @!P2 LEA.HI.X R13, R2, R0.reuse, R170, 0x1, P0 ;  /* 0x00000000020da211 */ /* 0x081fe400000f0caa */
[----:B------:R-:W-:-:S03]  /*7120*/  @!P3 LEA.HI.X R15, R17, R0, R169, 0x1, P1 ;  /* 0x00000000110fb211 */ /* 0x000fc600008f0ca9 */
[----:B------:R0:W-:Y:S04]  /*7130*/  @!P2 ST.E.128 desc[UR56][R12.64], R4 ;  /* 0x000000040c00a985 */ /* 0x0001e8000c101d38 */
[----:B------:R0:W-:Y:S02]  /*7140*/  @!P3 ST.E.128 desc[UR56][R14.64], R32 ;  /* 0x000000200e00b985 */ /* 0x0001e4000c101d38 */
.L_x_223:
[----:B------:R-:W-:Y:S05]  /*7150*/  BSYNC B1 ;  /* 0x0000000000017941 */ /* 0x000fea0003800000 */
.L_x_222:
[----:B0-----:R-:W-:Y:S01]  /*7160*/  VIADD R0, R53, 0x60 ;  /* 0x0000006035007836 */ /* 0x001fe20000000000 */
[----:B--2-4-:R-:W0:Y:S04]  /*7170*/  SHFL.IDX PT, R3, R3, 0x3, 0x181f ;  /* 0x00781f0003037f89 */ /* 0x014e2800000e0000 */
[----:B------:R-:W-:Y:S01]  /*7180*/  ISETP.GE.AND P0, PT, R0, R56, PT ;  /* 0x000000380000720c */ /* 0x000fe20003f06270 */
[----:B------:R-:W2:-:S12]  /*7190*/  SHFL.IDX PT, R18, R18, 0x3, 0x181f ;  /* 0x00781f0012127f89 */ /* 0x000e9800000e0000 */
[----:B------:R-:W-:Y:S05]  /*71a0*/  @P0 BRA `(.L_x_224) ;  /* 0x0000000800e40947 */ /* 0x000fea0003800000 */
[----:B------:R-:W-:Y:S02]  /*71b0*/  ULDC UR4, c[0x0][0xac8] ;  /* 0x0002b20000047ab9 */ /* 0x000fe40000000800 */
[----:B------:R-:W-:-:S13]  /*71c0*/  ISETP.GE.AND P1, PT, R2, UR4, PT ;  /* 0x0000000402007c0c */ /* 0x000fda000bf26270 */
[----:B--2---:R-:W-:-:S04]  /*71d0*/  @!P1 LEA R4, P0, R2, R18, 0x1 ;  /* 0x0000001202049211 */ /* 0x004fc800078008ff */
[----:B0-----:R-:W-:Y:S02]  /*71e0*/  @!P1 LEA.HI.X R5, R2, R3, R170, 0x1, P0 ;  /* 0x0000000302059211 */ /* 0x001fe400000f0caa */
[----:B------:R-:W-:-:S03]  /*71f0*/  ISETP.GE.AND P0, PT, R17, UR4, PT ;  /* 0x0000000411007c0c */ /* 0x000fc6000bf06270 */
[----:B------:R0:W-:Y:S10]  /*7200*/  @!P1 ST.E.128 desc[UR56][R4.64], R8 ;  /* 0x0000000804009985 */ /* 0x0001f4000c101d38 */
[----:B------:R-:W-:Y:S05]  /*7210*/  @P0 BRA `(.L_x_224) ;  /* 0x0000000800c80947 */ /* 0x000fea0003800000 */
[----:B0-----:R-:W-:-:S04]  /*7220*/  LEA R4, P0, R17, R18, 0x1 ;  /* 0x0000001211047211 */ /* 0x001fc800078008ff */
[----:B------:R-:W-:-:S05]  /*7230*/  LEA.HI.X R5, R17, R3, R169, 0x1, P0 ;  /* 0x0000000311057211 */ /* 0x000fca00000f0ca9 */
[----:B------:R0:W-:Y:S01]  /*7240*/  ST.E.128 desc[UR56][R4.64], R28 ;  /* 0x0000001c04007985 */ /* 0x0001e2000c101d38 */
[----:B------:R-:W-:Y:S05]  /*7250*/  BRA `(.L_x_224) ;  /* 0x0000000800b87947 */ /* 0x000fea0003800000 */
.L_x_216:
[----:B------:R-:W2:Y:S01]  /*7260*/  LDC.64 R6, c[0x0][0xc00] ;  /* 0x00030000ff067b82 */ /* 0x000ea20000000a00 */
[C---:B------:R-:W-:Y:S01]  /*7270*/  IMAD.SHL.U32 R5, R18.reuse, 0x4, RZ ;  /* 0x0000000412057824 */ /* 0x040fe200078e00ff */
[----:B0-----:R-:W-:Y:S01]  /*7280*/  SHF.L.U64.HI R0, R18, 0x2, R160 ;  /* 0x0000000212007819 */ /* 0x001fe200000102a0 */
[----:B------:R-:W-:Y:S01]  /*7290*/  ULDC.64 UR4, c[0x0][0xc08] ;  /* 0x0003020000047ab9 */ /* 0x000fe20000000a00 */
[----:B------:R-:W-:-:S04]  /*72a0*/  IMAD.MOV.U32 R3, RZ, RZ, RZ ;  /* 0x000000ffff037224 */ /* 0x000fc800078e00ff */
[----:B------:R-:W0:Y:S01]  /*72b0*/  LDC R25, c[0x0][0xbe8] ;  /* 0x0002fa00ff197b82 */ /* 0x000e220000000800 */
[----:B--2---:R-:W-:Y:S02]  /*72c0*/  ISETP.NE.U32.AND P0, PT, R6, RZ, PT ;  /* 0x000000ff0600720c */ /* 0x004fe40003f05070 */
[----:B------:R-:W-:Y:S02]  /*72d0*/  IADD3 R6, P1, R5, R6, RZ ;  /* 0x0000000605067210 */ /* 0x000fe40007f3e0ff */
[----:B------:R-:W-:-:S03]  /*72e0*/  ISETP.NE.AND.EX P0, PT, R7, RZ, PT, P0 ;  /* 0x000000ff0700720c */ /* 0x000fc60003f05300 */
[----:B------:R-:W-:Y:S01]  /*72f0*/  IMAD.X R7, R0, 0x1, R7, P1 ;  /* 0x0000000100077824 */ /* 0x000fe200008e0607 */
[----:B------:R-:W-:-:S04]  /*7300*/  ISETP.NE.U32.AND P1, PT, RZ, UR4, PT ;  /* 0x00000004ff007c0c */ /* 0x000fc8000bf25070 */
[----:B------:R-:W-:-:S05]  /*7310*/  ISETP.NE.AND.EX P1, PT, RZ, UR5, PT, P1 ;  /* 0x00000005ff007c0c */ /* 0x000fca000bf25310 */
[----:B------:R2:W5:Y:S08]  /*7320*/  @P0 LDG.E R3, desc[UR56][R6.64] ;  /* 0x0000003806030981 */ /* 0x000570000c1e1900 */
[----:B------:R-:W-:Y:S01]  /*7330*/  @P1 IADD3 R4, P2, R5, UR4, RZ ;  /* 0x0000000405041c10 */ /* 0x000fe2000ff5e0ff */
[----:B------:R-:W-:-:S03]  /*7340*/  ULDC UR4, c[0x0][0xa88] ;  /* 0x0002a20000047ab9 */ /* 0x000fc60000000800 */
[----:B------:R-:W-:Y:S02]  /*7350*/  @P1 IADD3.X R5, R0, UR5, RZ, P2, !PT ;  /* 0x0000000500051c10 */ /* 0x000fe400097fe4ff */
[----:B------:R-:W-:-:S06]  /*7360*/  MOV R0, UR4 ;  /* 0x0000000400007c02 */ /* 0x000fcc0008000f00 */
[----:B------:R2:W5:Y:S01]  /*7370*/  @P1 LDG.E R0, desc[UR56][R4.64] ;  /* 0x0000003804001981 */ /* 0x000562000c1e1900 */
[----:B0-----:R-:W-:Y:S02]  /*7380*/  ISETP.NE.AND P2, PT, R25, 0x1, PT ;  /* 0x000000011900780c */ /* 0x001fe40003f45270 */
[----:B------:R-:W-:-:S11]  /*7390*/  ISETP.GE.AND P3, PT, R171, 0x80, PT ;  /* 0x00000080ab00780c */ /* 0x000fd60003f66270 */
[----:B------:R-:W0:Y:S08]  /*73a0*/  @P2 LDC R14, c[0x0][0xbec] ;  /* 0x0002fb00ff0e2b82 */ /* 0x000e300000000800 */
[----:B------:R-:W3:Y:S01]  /*73b0*/  @P2 LDC R27, c[0x0][0xbf0] ;  /* 0x0002fc00ff1b2b82 */ /* 0x000ee20000000800 */
[----:B--2---:R-:W-:Y:S05]  /*73c0*/  @P1 BRA `(.L_x_225) ;  /* 0x0000000000101947 */ /* 0x004fea0003800000 */
[----:B------:R-:W-:Y:S05]  /*73d0*/  @!P0 BRA `(.L_x_225) ;  /* 0x00000000000c8947 */ /* 0x000fea0003800000 */
[----:B------:R-:W2:Y:S04]  /*73e0*/  LDG.E R5, desc[UR56][R6.64] ;  /* 0x0000003806057981 */ /* 0x000ea8000c1e1900 */
[----:B-----5:R-:W2:Y:S02]  /*73f0*/  LDG.E R0, desc[UR56][R6.64+0x4] ;  /* 0x0000043806007981 */ /* 0x020ea4000c1e1900 */
[----:B--2---:R-:W-:-:S07]  /*7400*/  IMAD.IADD R0, R0, 0x1, -R5 ;  /* 0x0000000100007824 */ /* 0x004fce00078e0a05 */
.L_x_225:
[----:B------:R-:W-:Y:S01]  /*7410*/  BSSY B1, `(.L_x_226) ;  /* 0x000002e000017945 */ /* 0x000fe20003800000 */
[----:B------:R-:W-:Y:S02]  /*7420*/  SHF.R.S32.HI R12, RZ, 0x1f, R22 ;  /* 0x0000001fff0c7819 */ /* 0x000fe40000011416 */
[----:B------:R-:W-:Y:S02]  /*7430*/  SEL R13, R18, RZ, !P0 ;  /* 0x000000ff120d7207 */ /* 0x000fe40004000000 */
[----:B------:R-:W-:Y:S02]  /*7440*/  SEL R160, R160, RZ, !P0 ;  /* 0x000000ffa0a07207 */ /* 0x000fe40004000000 */
[----:B-----5:R-:W-:Y:S01]  /*7450*/  SHF.R.S32.HI R10, RZ, 0x1f, R3 ;  /* 0x0000001fff0a7819 */ /* 0x020fe20000011403 */
[----:B------:R-:W-:Y:S06]  /*7460*/  @P3 BRA `(.L_x_227) ;  /* 0x0000000000a03947 */ /* 0x000fec0003800000 */
[----:B------:R-:W2:Y:S01]  /*7470*/  S2R R4, SR_TID.X ;  /* 0x0000000000047919 */ /* 0x000ea20000002100 */
[----:B------:R-:W4:Y:S02]  /*7480*/  LDC R11, c[0x0][0xbe8] ;  /* 0x0002fa00ff0b7b82 */ /* 0x000f240000000800 */
[----:B----4-:R-:W-:Y:S02]  /*7490*/  IMAD R5, R0, R11, RZ ;  /* 0x0000000b00057224 */ /* 0x010fe400078e02ff */
[----:B--2---:R-:W-:-:S04]  /*74a0*/  IMAD R4, R23, 0x80, R4 ;  /* 0x0000008017047824 */ /* 0x004fc800078e0204 */
[----:B------:R-:W-:-:S05]  /*74b0*/  VIADD R8, R4, 0xffffff80 ;  /* 0xffffff8004087836 */ /* 0x000fca0000000000 */
[----:B------:R-:W-:-:S13]  /*74c0*/  ISETP.GE.AND P0, PT, R8, R5, PT ;  /* 0x000000050800720c */ /* 0x000fda0003f06270 */
[----:B------:R-:W-:Y:S05]  /*74d0*/  @P0 BRA `(.L_x_227) ;  /* 0x0000000000840947 */ /* 0x000fea0003800000 */
[----:B------:R-:W-:Y:S01]  /*74e0*/  ISETP.NE.AND P0, PT, R11, 0x1, PT ;  /* 0x000000010b00780c */ /* 0x000fe20003f05270 */
[----:B------:R-:W-:Y:S01]  /*74f0*/  ULDC.64 UR4, c[0x0][0xb90] ;  /* 0x0002e40000047ab9 */ /* 0x000fe20000000a00 */
[----:B------:R-:W-:Y:S01]  /*7500*/  MOV R5, R10 ;  /* 0x0000000a00057202 */ /* 0x000fe20000000f00 */
[----:B------:R-:W-:Y:S02]  /*7510*/  IMAD R9, R12, UR4, RZ ;  /* 0x000000040c097c24 */ /* 0x000fe4000f8e02ff */
[----:B------:R-:W-:Y:S02]  /*7520*/  IMAD.MOV.U32 R4, RZ, RZ, R3 ;  /* 0x000000ffff047224 */ /* 0x000fe400078e0003 */
[----:B------:R-:W-:Y:S02]  /*7530*/  IMAD.MOV.U32 R7, RZ, RZ, R8 ;  /* 0x000000ffff077224 */ /* 0x000fe400078e0008 */
[----:B------:R-:W-:-:S04]  /*7540*/  IMAD.WIDE.U32 R4, R22, UR4, R4 ;  /* 0x0000000416047c25 */ /* 0x000fc8000f8e0004 */
[----:B------:R-:W2:Y:S01]  /*7550*/  @P0 LDC R15, c[0x0][0xbec] ;  /* 0x0002fb00ff0f0b82 */ /* 0x000ea20000000800 */
[----:B------:R-:W-:Y:S01]  /*7560*/  IMAD R9, R22, UR5, R9 ;  /* 0x0000000516097c24 */ /* 0x000fe2000f8e0209 */
[----:B------:R-:W-:-:S03]  /*7570*/  ULDC.64 UR4, c[0x0][0xb98] ;  /* 0x0002e60000047ab9 */ /* 0x000fc60000000a00 */
[----:B------:R-:W-:-:S03]  /*7580*/  IMAD.IADD R5, R5, 0x1, R9 ;  /* 0x0000000105057824 */ /* 0x000fc600078e0209 */
[----:B------:R-:W4:Y:S01]  /*7590*/  @P0 LDC R21, c[0x0][0xbf0] ;  /* 0x0002fc00ff150b82 */ /* 0x000f220000000800 */
[----:B------:R-:W-:-:S04]  /*75a0*/  IMAD.WIDE.U32 R4, R13, UR4, R4 ;  /* 0x000000040d047c25 */ /* 0x000fc8000f8e0004 */
[----:B--2---:R-:W-:-:S05]  /*75b0*/  @P0 IMAD.HI.U32 R6, R8, R15, RZ ;  /* 0x0000000f08060227 */ /* 0x004fca00078e00ff */
[----:B----4-:R-:W-:Y:S01]  /*75c0*/  @P0 SHF.R.U32.HI R7, RZ, R21, R6 ;  /* 0x00000015ff070219 */ /* 0x010fe20000011606 */
[----:B------:R-:W-:-:S03]  /*75d0*/  IMAD R6, R160, UR4, RZ ;  /* 0x00000004a0067c24 */ /* 0x000fc6000f8e02ff */
[----:B------:R-:W-:Y:S01]  /*75e0*/  IADD3 R4, P0, R7, R4, RZ ;  /* 0x0000000407047210 */ /* 0x000fe20007f1e0ff */
[----:B------:R-:W-:-:S04]  /*75f0*/  IMAD.MOV R9, RZ, RZ, -R7 ;  /* 0x000000ffff097224 */ /* 0x000fc800078e0a07 */
[----:B------:R-:W-:Y:S01]  /*7600*/  IMAD R9, R11, R9, R8 ;  /* 0x000000090b097224 */ /* 0x000fe200078e0208 */
[----:B------:R-:W-:Y:S01]  /*7610*/  SHF.R.S32.HI R11, RZ, 0x1f, R7 ;  /* 0x0000001fff0b7819 */ /* 0x000fe20000011407 */
[----:B------:R-:W-:Y:S01]  /*7620*/  IMAD R8, R13, UR5, R6 ;  /* 0x000000050d087c24 */ /* 0x000fe2000f8e0206 */
[----:B------:R-:W-:Y:S02]  /*7630*/  ULDC.64 UR4, c[0x0][0xb88] ;  /* 0x0002e20000047ab9 */ /* 0x000fe40000000a00 */
[----:B------:R-:W-:Y:S02]  /*7640*/  SHF.R.S32.HI R6, RZ, 0x1f, R9 ;  /* 0x0000001fff067819 */ /* 0x000fe40000011409 */
[----:B------:R-:W-:-:S03]  /*7650*/  IADD3.X R5, R11, R5, R8, P0, !PT ;  /* 0x000000050b057210 */ /* 0x000fc600007fe408 */
[----:B------:R-:W-:Y:S02]  /*7660*/  IMAD R6, R6, UR4, RZ ;  /* 0x0000000406067c24 */ /* 0x000fe4000f8e02ff */
[----:B------:R-:W-:-:S04]  /*7670*/  IMAD.WIDE.U32 R4, R9, UR4, R4 ;  /* 0x0000000409047c25 */ /* 0x000fc8000f8e0004 */
[----:B------:R-:W-:Y:S01]  /*7680*/  IMAD R7, R9, UR5, R6 ;  /* 0x0000000509077c24 */ /* 0x000fe2000f8e0206 */
[----:B------:R-:W-:Y:S02]  /*7690*/  ULDC.64 UR4, c[0x0][0xb50] ;  /* 0x0002d40000047ab9 */ /* 0x000fe40000000a00 */
[----:B------:R-:W-:Y:S01]  /*76a0*/  LEA R6, P0, R4, UR4, 0x2 ;  /* 0x0000000404067c11 */ /* 0x000fe2000f8010ff */
[----:B------:R-:W-:-:S05]  /*76b0*/  IMAD.IADD R5, R5, 0x1, R7 ;  /* 0x0000000105057824 */ /* 0x000fca00078e0207 */
[----:B------:R-:W-:Y:S01]  /*76c0*/  LEA.HI.X R7, R4, UR5, R5, 0x2, P0 ;  /* 0x0000000504077c11 */ /* 0x000fe200080f1405 */
[----:B------:R-:W-:-:S05]  /*76d0*/  IMAD.MOV.U32 R5, RZ, RZ, -0x800000 ;  /* 0xff800000ff057424 */ /* 0x000fca00078e00ff */
[----:B------:R2:W-:Y:S02]  /*76e0*/  STG.E desc[UR56][R6.64], R5 ;  /* 0x0000000506007986 */ /* 0x0005e4000c101938 */
.L_x_227:
[----:B------:R-:W-:Y:S05]  /*76f0*/  BSYNC B1 ;  /* 0x0000000000017941 */ /* 0x000fea0003800000 */
.L_x_226:
[----:B------:R-:W-:Y:S01]  /*7700*/  ULDC.64 UR4, c[0x0][0xaa0] ;  /* 0x0002a80000047ab9 */ /* 0x000fe20000000a00 */
[----:B--2---:R-:W-:Y:S01]  /*7710*/  IMAD R6, R19, 0x20, R161 ;  /* 0x0000002013067824 */ /* 0x004fe200078e02a1 */
[----:B------:R-:W-:Y:S01]  /*7720*/  BSSY B1, `(.L_x_228) ;  /* 0x0000037000017945 */ /* 0x000fe20003800000 */
[----:B------:R-:W-:Y:S02]  /*7730*/  IMAD R4, R10, UR4, RZ ;  /* 0x000000040a047c24 */ /* 0x000fe4000f8e02ff */
[----:B------:R-:W-:Y:S02]  /*7740*/  IMAD R9, R23, 0x80, R6 ;  /* 0x0000008017097824 */ /* 0x000fe400078e0206 */
[C---:B------:R-:W-:Y:S02]  /*7750*/  IMAD R7, R3.reuse, UR5, R4 ;  /* 0x0000000503077c24 */ /* 0x040fe4000f8e0204 */
[----:B------:R-:W-:Y:S01]  /*7760*/  IMAD.WIDE.U32 R4, R3, UR4, RZ ;  /* 0x0000000403047c25 */ /* 0x000fe2000f8e00ff */
[----:B------:R-:W-:-:S03]  /*7770*/  ULDC.64 UR4, c[0x0][0xae8] ;  /* 0x0002ba0000047ab9 */ /* 0x000fc60000000a00 */
[----:B0-----:R-:W-:Y:S01]  /*7780*/  @P2 IMAD.HI.U32 R6, R9, R14, RZ ;  /* 0x0000000e09062227 */ /* 0x001fe200078e00ff */
[----:B------:R-:W-:-:S03]  /*7790*/  IADD3 R5, R5, R7, RZ ;  /* 0x0000000705057210 */ /* 0x000fc60007ffe0ff */
[----:B------:R-:W-:Y:S02]  /*77a0*/  IMAD R7, R12, UR4, RZ ;  /* 0x000000040c077c24 */ /* 0x000fe4000f8e02ff */
[----:B------:R-:W-:-:S04]  /*77b0*/  IMAD.WIDE.U32 R4, R22, UR4, R4 ;  /* 0x0000000416047c25 */ /* 0x000fc8000f8e0004 */
[----:B------:R-:W-:Y:S01]  /*77c0*/  IMAD R7, R22, UR5, R7 ;  /* 0x0000000516077c24 */ /* 0x000fe2000f8e0207 */
[----:B------:R-:W-:Y:S01]  /*77d0*/  ULDC.64 UR4, c[0x0][0xaf0] ;  /* 0x0002bc0000047ab9 */ /* 0x000fe20000000a00 */
[----:B------:R-:W-:Y:S01]  /*77e0*/  IMAD.MOV.U32 R3, RZ, RZ, R9 ;  /* 0x000000ffff037224 */ /* 0x000fe200078e0009 */
[----:B---3--:R-:W-:Y:S01]  /*77f0*/  @P2 SHF.R.U32.HI R3, RZ, R27, R6 ;  /* 0x0000001bff032219 */ /* 0x008fe20000011606 */
[----:B------:R-:W-:Y:S02]  /*7800*/  IMAD R8, R160, UR4, RZ ;  /* 0x00000004a0087c24 */ /* 0x000fe4000f8e02ff */
[----:B------:R-:W-:Y:S01]  /*7810*/  IMAD.IADD R5, R5, 0x1, R7 ;  /* 0x0000000105057824 */ /* 0x000fe200078e0207 */
[----:B------:R-:W-:Y:S01]  /*7820*/  SHF.R.S32.HI R6, RZ, 0x1f, R3 ;  /* 0x0000001fff067819 */ /* 0x000fe20000011403 */
[C---:B------:R-:W-:Y:S02]  /*7830*/  IMAD R7, R13.reuse, UR5, R8 ;  /* 0x000000050d077c24 */ /* 0x040fe4000f8e0208 */
[----:B------:R-:W-:Y:S01]  /*7840*/  IMAD.WIDE.U32 R4, R13, UR4, R4 ;  /* 0x000000040d047c25 */ /* 0x000fe2000f8e0004 */
[----:B------:R-:W-:-:S03]  /*7850*/  ULDC.64 UR4, c[0x0][0xae0] ;  /* 0x0002b80000047ab9 */ /* 0x000fc60000000a00 */
[----:B------:R-:W-:Y:S02]  /*7860*/  IMAD.MOV R8, RZ, RZ, -R3 ;  /* 0x000000ffff087224 */ /* 0x000fe400078e0a03 */
[----:B------:R-:W-:Y:S02]  /*7870*/  IMAD.IADD R5, R5, 0x1, R7 ;  /* 0x0000000105057824 */ /* 0x000fe400078e0207 */
[----:B------:R-:W-:Y:S02]  /*7880*/  IMAD R6, R6, UR4, RZ ;  /* 0x0000000406067c24 */ /* 0x000fe4000f8e02ff */
[----:B------:R-:W-:Y:S02]  /*7890*/  IMAD R7, R25, R8, R9 ;  /* 0x0000000819077224 */ /* 0x000fe400078e0209 */
[C---:B------:R-:W-:Y:S02]  /*78a0*/  IMAD R9, R3.reuse, UR5, R6 ;  /* 0x0000000503097c24 */ /* 0x040fe4000f8e0206 */
[----:B------:R-:W-:Y:S01]  /*78b0*/  IMAD.WIDE.U32 R4, R3, UR4, R4 ;  /* 0x0000000403047c25 */ /* 0x000fe2000f8e0004 */
[----:B------:R-:W-:Y:S01]  /*78c0*/  SHF.R.S32.HI R3, RZ, 0x1f, R7 ;  /* 0x0000001fff037819 */ /* 0x000fe20000011407 */
[----:B------:R-:W-:-:S02]  /*78d0*/  ULDC.64 UR4, c[0x0][0xad8] ;  /* 0x0002b60000047ab9 */ /* 0x000fc40000000a00 */
[----:B------:R-:W-:Y:S01]  /*78e0*/  IMAD R8, R23, 0x80, R161 ;  /* 0x0000008017087824 */ /* 0x000fe200078e02a1 */
[----:B------:R-:W-:Y:S01]  /*78f0*/  IADD3 R5, R5, R9, RZ ;  /* 0x0000000905057210 */ /* 0x000fe20007ffe0ff */
[----:B------:R-:W-:Y:S02]  /*7900*/  IMAD R6, R3, UR4, RZ ;  /* 0x0000000403067c24 */ /* 0x000fe4000f8e02ff */
[----:B------:R-:W-:Y:S02]  /*7910*/  IMAD R25, R0, R25, RZ ;  /* 0x0000001900197224 */ /* 0x000fe400078e02ff */
[C---:B------:R-:W-:Y:S02]  /*7920*/  IMAD R3, R7.reuse, UR5, R6 ;  /* 0x0000000507037c24 */ /* 0x040fe4000f8e0206 */
[----:B------:R-:W-:Y:S01]  /*7930*/  IMAD.WIDE.U32 R4, R7, UR4, R4 ;  /* 0x0000000407047c25 */ /* 0x000fe2000f8e0004 */
[----:B------:R-:W-:Y:S01]  /*7940*/  ISETP.GE.AND P2, PT, R8, R25, PT ;  /* 0x000000190800720c */ /* 0x000fe20003f46270 */
[----:B------:R-:W-:-:S02]  /*7950*/  ULDC.64 UR4, c[0x0][0xa80] ;  /* 0x0002a00000047ab9 */ /* 0x000fc40000000a00 */
[----:B------:R-:W-:Y:S01]  /*7960*/  VIADD R0, R8, 0x20 ;  /* 0x0000002008007836 */ /* 0x000fe20000000000 */
[----:B------:R-:W-:Y:S01]  /*7970*/  LEA R6, P3, R4, UR4, 0x1 ;  /* 0x0000000404067c11 */ /* 0x000fe2000f8608ff */
[----:B------:R-:W-:-:S03]  /*7980*/  IMAD.IADD R3, R5, 0x1, R3 ;  /* 0x0000000105037824 */ /* 0x000fc600078e0203 */
[-C--:B------:R-:W-:Y:S01]  /*7990*/  ISETP.GE.AND P1, PT, R0, R25.reuse, PT ;  /* 0x000000190000720c */ /* 0x080fe20003f26270 */
[----:B------:R-:W-:Y:S01]  /*79a0*/  VIADD R0, R8, 0x40 ;  /* 0x0000004008007836 */ /* 0x000fe20000000000 */
[----:B------:R-:W-:Y:S02]  /*79b0*/  LEA.HI.X R3, R4, UR5, R3, 0x1, P3 ;  /* 0x0000000504037c11 */ /* 0x000fe400098f0c03 */
[----:B------:R0:W2:Y:S02]  /*79c0*/  SHFL.IDX PT, R4, R6, RZ, 0x181f ;  /* 0x00181fff06047589 */ /* 0x0000a400000e0000 */
[----:B------:R-:W-:Y:S02]  /*79d0*/  ISETP.GE.AND P0, PT, R0, R25, PT ;  /* 0x000000190000720c */ /* 0x000fe40003f06270 */
[----:B------:R0:W3:Y:S01]  /*79e0*/  SHFL.IDX PT, R0, R3, RZ, 0x181f ;  /* 0x00181fff03007589 */ /* 0x0000e200000e0000 */
[----:B------:R-:W-:Y:S10]  /*79f0*/  @P2 BRA `(.L_x_229) ;  /* 0x0000000000242947 */ /* 0x000ff40003800000 */
[----:B------:R-:W-:Y:S02]  /*7a00*/  ULDC UR4, c[0x0][0xac8] ;  /* 0x0002b20000047ab9 */ /* 0x000fe40000000800 */
[----:B------:R-:W-:Y:S02]  /*7a10*/  ISETP.GE.AND P4, PT, R2, UR4, PT ;  /* 0x0000000402007c0c */ /* 0x000fe4000bf86270 */
[----:B------:R-:W-:-:S11]  /*7a20*/  ISETP.GE.AND P5, PT, R17, UR4, PT ;  /* 0x0000000411007c0c */ /* 0x000fd6000bfa6270 */
[CC--:B--2---:R-:W-:Y:S02]  /*7a30*/  @!P4 LEA R10, P2, R2.reuse, R4.reuse, 0x1 ;  /* 0x00000004020ac211 */ /* 0x0c4fe400078408ff */
[C---:B------:R-:W-:Y:S02]  /*7a40*/  @!P5 LEA R4, P3, R17.reuse, R4, 0x1 ;  /* 0x000000041104d211 */ /* 0x040fe400078608ff */
[-C--:B---3--:R-:W-:Y:S02]  /*7a50*/  @!P4 LEA.HI.X R11, R2, R0.reuse, R170, 0x1, P2 ;  /* 0x00000000020bc211 */ /* 0x088fe400010f0caa */
[----:B------:R-:W-:-:S03]  /*7a60*/  @!P5 LEA.HI.X R5, R17, R0, R169, 0x1, P3 ;  /* 0x000000001105d211 */ /* 0x000fc600018f0ca9 */
[----:B------:R4:W-:Y:S04]  /*7a70*/  @!P4 ST.E.128 desc[UR56][R10.64], RZ ;  /* 0x000000ff0a00c985 */ /* 0x0009e8000c101d38 */
[----:B------:R4:W-:Y:S02]  /*7a80*/  @!P5 ST.E.128 desc[UR56][R4.64], RZ ;  /* 0x000000ff0400d985 */ /* 0x0009e4000c101d38 */
.L_x_229:
[----:B------:R-:W-:Y:S05]  /*7a90*/  BSYNC B1 ;  /* 0x0000000000017941 */ /* 0x000fea0003800000 */
.L_x_228:
[----:B---3--:R3:W0:Y:S01]  /*7aa0*/  SHFL.IDX PT, R0, R3, 0x1, 0x181f ;  /* 0x00381f0003007f89 */ /* 0x00862200000e0000 */
[----:B------:R-:W-:Y:S03]  /*7ab0*/  BSSY B1, `(.L_x_230) ;  /* 0x000000c000017945 */ /* 0x000fe60003800000 */
[----:B--2-4-:R3:W2:Y:S01]  /*7ac0*/  SHFL.IDX PT, R4, R6, 0x1, 0x181f ;  /* 0x00381f0006047f89 */ /* 0x0146a200000e0000 */
[----:B------:R-:W-:Y:S05]  /*7ad0*/  @P1 BRA `(.L_x_231) ;  /* 0x0000000000241947 */ /* 0x000fea0003800000 */
[----:B------:R-:W-:Y:S02]  /*7ae0*/  ULDC UR4, c[0x0][0xac8] ;  /* 0x0002b20000047ab9 */ /* 0x000fe40000000800 */
[----:B------:R-:W-:Y:S02]  /*7af0*/  ISETP.GE.AND P3, PT, R2, UR4, PT ;  /* 0x0000000402007c0c */ /* 0x000fe4000bf66270 */
[----:B------:R-:W-:-:S11]  /*7b00*/  ISETP.GE.AND P4, PT, R17, UR4, PT ;  /* 0x0000000411007c0c */ /* 0x000fd6000bf86270 */
[CC--:B--2---:R-:W-:Y:S02]  /*7b10*/  @!P3 LEA R10, P1, R2.reuse, R4.reuse, 0x1 ;  /* 0x00000004020ab211 */ /* 0x0c4fe400078208ff */
[C---:B------:R-:W-:Y:S02]  /*7b20*/  @!P4 LEA R4, P2, R17.reuse, R4, 0x1 ;  /* 0x000000041104c211 */ /* 0x040fe400078408ff */
[-C--:B0-----:R-:W-:Y:S02]  /*7b30*/  @!P3 LEA.HI.X R11, R2, R0.reuse, R170, 0x1, P1 ;  /* 0x00000000020bb211 */ /* 0x081fe400008f0caa */
[----:B------:R-:W-:-:S03]  /*7b40*/  @!P4 LEA.HI.X R5, R17, R0, R169, 0x1, P2 ;  /* 0x000000001105c211 */ /* 0x000fc600010f0ca9 */
[----:B------:R4:W-:Y:S04]  /*7b50*/  @!P3 ST.E.128 desc[UR56][R10.64], RZ ;  /* 0x000000ff0a00b985 */ /* 0x0009e8000c101d38 */
[----:B------:R4:W-:Y:S02]  /*7b60*/  @!P4 ST.E.128 desc[UR56][R4.64], RZ ;  /* 0x000000ff0400c985 */ /* 0x0009e4000c101d38 */
.L_x_231:
[----:B------:R-:W-:Y:S05]  /*7b70*/  BSYNC B1 ;  /* 0x0000000000017941 */ /* 0x000fea0003800000 */
.L_x_230:
[----:B0-----:R0:W0:Y:S01]  /*7b80*/  SHFL.IDX PT, R0, R3, 0x2, 0x181f ;  /* 0x00581f0003007f89 */ /* 0x00102200000e0000 */
[----:B------:R-:W-:Y:S03]  /*7b90*/  BSSY B1, `(.L_x_232) ;  /* 0x000000c000017945 */ /* 0x000fe60003800000 */
[----:B--2-4-:R2:W4:Y:S01]  /*7ba0*/  SHFL.IDX PT, R4, R6, 0x2, 0x181f ;  /* 0x00581f0006047f89 */ /* 0x01452200000e0000 */
[----:B------:R-:W-:Y:S05]  /*7bb0*/  @P0 BRA `(.L_x_233) ;  /* 0x0000000000240947 */ /* 0x000fea0003800000 */
[----:B------:R-:W-:Y:S02]  /*7bc0*/  ULDC UR4, c[0x0][0xac8] ;  /* 0x0002b20000047ab9 */ /* 0x000fe40000000800 */
[----:B------:R-:W-:Y:S02]  /*7bd0*/  ISETP.GE.AND P2, PT, R2, UR4, PT ;  /* 0x0000000402007c0c */ /* 0x000fe4000bf46270 */
[----:B------:R-:W-:-:S11]  /*7be0*/  ISETP.GE.AND P3, PT, R17, UR4, PT ;  /* 0x0000000411007c0c */ /* 0x000fd6000bf66270 */
[CC--:B----4-:R-:W-:Y:S02]  /*7bf0*/  @!P2 LEA R10, P0, R2.reuse, R4.reuse, 0x1 ;  /* 0x00000004020aa211 */ /* 0x0d0fe400078008ff */
[C---:B------:R-:W-:Y:S02]  /*7c00*/  @!P3 LEA R4, P1, R17.reuse, R4, 0x1 ;  /* 0x000000041104b211 */ /* 0x040fe400078208ff */
[-C--:B0-----:R-:W-:Y:S02]  /*7c10*/  @!P2 LEA.HI.X R11, R2, R0.reuse, R170, 0x1, P0 ;  /* 0x00000000020ba211 */ /* 0x081fe400000f0caa */
[----:B------:R-:W-:-:S03]  /*7c20*/  @!P3 LEA.HI.X R5, R17, R0, R169, 0x1, P1 ;  /* 0x000000001105b211 */ /* 0x000fc600008f0ca9 */
[----:B------:R0:W-:Y:S04]  /*7c30*/  @!P2 ST.E.128 desc[UR56][R10.64], RZ ;  /* 0x000000ff0a00a985 */ /* 0x0001e8000c101d38 */
[----:B------:R0:W-:Y:S02]  /*7c40*/  @!P3 ST.E.128 desc[UR56][R4.64], RZ ;  /* 0x000000ff0400b985 */ /* 0x0001e4000c101d38 */
.L_x_233:
[----:B------:R-:W-:Y:S05]  /*7c50*/  BSYNC B1 ;  /* 0x0000000000017941 */ /* 0x000fea0003800000 */
.L_x_232:
[----:B0-----:R-:W-:Y:S01]  /*7c60*/  VIADD R0, R8, 0x60 ;  /* 0x0000006008007836 */ /* 0x001fe20000000000 */
[----:B---3--:R-:W0:Y:S04]  /*7c70*/  SHFL.IDX PT, R3, R3, 0x3, 0x181f ;  /* 0x00781f0003037f89 */ /* 0x008e2800000e0000 */
[----:B------:R-:W-:Y:S01]  /*7c80*/  ISETP.GE.AND P0, PT, R0, R25, PT ;  /* 0x000000190000720c */ /* 0x000fe20003f06270 */
[----:B----4-:R3:W4:-:S12]  /*7c90*/  SHFL.IDX PT, R4, R6, 0x3, 0x181f ;  /* 0x00781f0006047f89 */ /* 0x01071800000e0000 */
[----:B---3--:R-:W-:Y:S05]  /*7ca0*/  @P0 BRA `(.L_x_224) ;  /* 0x0000000000240947 */ /* 0x008fea0003800000 */
[----:B------:R-:W-:Y:S02]  /*7cb0*/  ULDC UR4, c[0x0][0xac8] ;  /* 0x0002b20000047ab9 */ /* 0x000fe40000000800 */
[----:B------:R-:W-:Y:S02]  /*7cc0*/  ISETP.GE.AND P2, PT, R2, UR4, PT ;  /* 0x0000000402007c0c */ /* 0x000fe4000bf46270 */
[----:B------:R-:W-:-:S11]  /*7cd0*/  ISETP.GE.AND P3, PT, R17, UR4, PT ;  /* 0x0000000411007c0c */ /* 0x000fd6000bf66270 */
[CC--:B--2-4-:R-:W-:Y:S02]  /*7ce0*/  @!P2 LEA R6, P0, R2.reuse, R4.reuse, 0x1 ;  /* 0x000000040206a211 */ /* 0x0d4fe400078008ff */
[C---:B------:R-:W-:Y:S02]  /*7cf0*/  @!P3 LEA R4, P1, R17.reuse, R4, 0x1 ;  /* 0x000000041104b211 */ /* 0x040fe400078208ff */
[-C--:B0-----:R-:W-:Y:S02]  /*7d00*/  @!P2 LEA.HI.X R7, R2, R3.reuse, R170, 0x1, P0 ;  /* 0x000000030207a211 */ /* 0x081fe400000f0caa */
[----:B------:R-:W-:-:S03]  /*7d10*/  @!P3 LEA.HI.X R5, R17, R3, R169, 0x1, P1 ;  /* 0x000000031105b211 */ /* 0x000fc600008f0ca9 */
[----:B------:R3:W-:Y:S04]  /*7d20*/  @!P2 ST.E.128 desc[UR56][R6.64], RZ ;  /* 0x000000ff0600a985 */ /* 0x0007e8000c101d38 */
[----:B------:R3:W-:Y:S02]  /*7d30*/  @!P3 ST.E.128 desc[UR56][R4.64], RZ ;  /* 0x000000ff0400b985 */ /* 0x0007e4000c101d38 */
.L_x_224:
[----:B------:R-:W-:Y:S05]  /*7d40*/  BSYNC B0 ;  /* 0x0000000000007941 */ /* 0x000fea0003800000 */
.L_x_215:
[----:B------:R-:W-:Y:S02]  /*7d50*/  ULDC UR4, c[0x0][0xc3c] ;  /* 0x00030f0000047ab9 */ /* 0x000fe40000000800 */
[----:B-1----:R-:W-:-:S13]  /*7d60*/  ISETP.GE.AND P0, PT, R51, UR4, PT ;  /* 0x0000000433007c0c */ /* 0x002fda000bf06270 */
[----:B------:R-:W-:Y:S05]  /*7d70*/  @!P0 BRA `(.L_x_234) ;  /* 0xffffff8c00e08947 */ /* 0x000fea000383ffff */
[----:B------:R-:W-:Y:S05]  /*7d80*/  EXIT ;  /* 0x000000000000794d */ /* 0x000fea0003800000 */
.L_x_187:
[----:B------:R-:W-:-:S08]  /*7d90*/  NOP ;  /* 0x0000000000007918 */ /* 0x000fd00000000000 */
[----:B------:R-:W0:-:S00]  /*7da0*/  USETMAXREG.DEALLOC.CTAPOOL 0x28 ;  /* 0x00000028000079c8 */ /* 0x000e0000080e0500 */
[----:B0-----:R-:W-:Y:S02]  /*7db0*/  LOP3.LUT R0, R0, 0x3, RZ, 0xc0, !PT ;  /* 0x0000000300007812 */ /* 0x001fe400078ec0ff */
[----:B------:R-:W-:-:S04]  /*7dc0*/  LOP3.LUT R25, R25, 0xffffff7f, RZ, 0xc0, !PT ;  /* 0xffffff7f19197812 */ /* 0x000fc800078ec0ff */
[----:B------:R-:W0:Y:S02]  /*7dd0*/  SHFL.IDX PT, R0, R0, RZ, 0x1f ;  /* 0x00001fff00007589 */ /* 0x000e2400000e0000 */
[----:B0-----:R-:W-:Y:S02]  /*7de0*/  ISETP.NE.AND P0, PT, R0, RZ, PT ;  /* 0x000000ff0000720c */ /* 0x001fe40003f05270 */
[----:B------:R-:W-:-:S11]  /*7df0*/  MOV R0, RZ ;  /* 0x000000ff00007202 */ /* 0x000fd60000000f00 */
[----:B------:R-:W-:Y:S01]  /*7e00*/  @P0 LOP3.LUT R25, R25, 0x80, RZ, 0xfc, !PT ;  /* 0x0000008019190812 */ /* 0x000fe200078efcff */
[----:B------:R-:W-:Y:S06]  /*7e10*/  @!P0 BRA `(.L_x_235) ;  /* 0x00000000001c8947 */ /* 0x000fec0003800000 */
[----:B------:R-:W0:Y:S08]  /*7e20*/  S2UR UR5, SR_CgaCtaId ;  /* 0x00000000000579c3 */ /* 0x000e300000008800 */
[----:B------:R-:W-:Y:S06]  /*7e30*/  BAR.SYNC.DEFER_BLOCKING 0x5, 0x180 ;  /* 0x0146000000007b1d */ /* 0x000fec0000010000 */
[----:B------:R-:W-:-:S02]  /*7e40*/  UMOV UR4, 0x400 ;  /* 0x0000040000047882 */ /* 0x000fc40000000000 */
[----:B0-----:R-:W-:-:S09]  /*7e50*/  ULEA UR4, UR5, UR4, 0x18 ;  /* 0x0000000405047291 */ /* 0x001fd2000f8ec03f */
[----:B------:R-:W1:Y:S01]  /*7e60*/  LDS.128 R16, [UR4+0x2a8d0] ;  /* 0x02a8d004ff107984 */ /* 0x000e620008000c00 */
[----:B------:R-:W-:Y:S06]  /*7e70*/  BAR.ARV 0x4, 0x180 ;  /* 0x0106000000007b1d */ /* 0x000fec0000002000 */
[----:B------:R-:W-:Y:S05]  /*7e80*/  BRA `(.L_x_236) ;  /* 0x0000000800007947 */ /* 0x000fea0003800000 */
.L_x_235:
[----:B------:R-:W0:Y:S01]  /*7e90*/  S2R R2, SR_TID.X ;  /* 0x0000000000027919 */ /* 0x000e220000002100 */
[----:B------:R-:W-:Y:S01]  /*7ea0*/  ULDC UR4, c[0x0][0xc3c] ;  /* 0x00030f0000047ab9 */ /* 0x000fe20000000800 */
[----:B------:R-:W1:Y:S01]  /*7eb0*/  S2UR UR6, SR_CTAID.X ;  /* 0x00000000000679c3 */ /* 0x000e620000002500 */
[----:B------:R-:W-:Y:S01]  /*7ec0*/  ULDC UR5, c[0x0][0xc38] ;  /* 0x00030e0000057ab9 */ /* 0x000fe20000000800 */
[----:B0-----:R-:W-:-:S04]  /*7ed0*/  LOP3.LUT R5, R2, 0x1f, RZ, 0xc0, !PT ;  /* 0x0000001f02057812 */ /* 0x001fc800078ec0ff */
[----:B------:R-:W-:-:S04]  /*7ee0*/  ISETP.NE.AND P0, PT, R5, 0x1f, PT ;  /* 0x0000001f0500780c */ /* 0x000fc80003f05270 */
[----:B------:R-:W-:-:S13]  /*7ef0*/  ISETP.GE.OR P1, PT, R5, UR4, !P0 ;  /* 0x0000000405007c0c */ /* 0x000fda000c726670 */
[----:B------:R-:W0:Y:S02]  /*7f00*/  @!P1 LDC.64 R2, c[0x0][0xc80] ;  /* 0x00032000ff029b82 */ /* 0x000e240000000a00 */
[----:B0-----:R-:W-:-:S05]  /*7f10*/  @!P1 IMAD.WIDE.U32 R2, R5, 0x4, R2 ;  /* 0x0000000405029825 */ /* 0x001fca00078e0002 */
[----:B------:R-:W2:Y:S01]  /*7f20*/  @!P1 LDG.E R0, desc[UR56][R2.64] ;  /* 0x0000003802009981 */ /* 0x000ea2000c1e1900 */
[C---:B------:R-:W-:Y:S01]  /*7f30*/  ISETP.NE.AND P1, PT, R5.reuse, RZ, PT ;  /* 0x000000ff0500720c */ /* 0x040fe20003f25270 */
[----:B------:R-:W-:Y:S01]  /*7f40*/  UMOV UR4, URZ ;  /* 0x0000003f00047c82 */ /* 0x000fe20008000000 */
[C---:B------:R-:W-:Y:S02]  /*7f50*/  ISETP.GE.U32.AND P2, PT, R5.reuse, 0x2, PT ;  /* 0x000000020500780c */ /* 0x040fe40003f46070 */
[C---:B------:R-:W-:Y:S02]  /*7f60*/  ISETP.GE.U32.AND P3, PT, R5.reuse, 0x4, PT ;  /* 0x000000040500780c */ /* 0x040fe40003f66070 */
[C---:B------:R-:W-:Y:S02]  /*7f70*/  ISETP.GE.U32.AND P4, PT, R5.reuse, 0x8, PT ;  /* 0x000000080500780c */ /* 0x040fe40003f86070 */
[----:B------:R-:W-:Y:S02]  /*7f80*/  ISETP.GE.U32.AND P5, PT, R5, 0x10, PT ;  /* 0x000000100500780c */ /* 0x000fe40003fa6070 */
[----:B------:R-:W-:Y:S01]  /*7f90*/  MOV R16, RZ ;  /* 0x000000ff00107202 */ /* 0x000fe20000000f00 */
[----:B--2---:R-:W0:Y:S02]  /*7fa0*/  SHFL.UP PT, R4, R0, 0x1, RZ ;  /* 0x0420000000047989 */ /* 0x004e2400000e00ff */
[----:B0-----:R-:W-:-:S05]  /*7fb0*/  SEL R7, R4, RZ, P1 ;  /* 0x000000ff04077207 */ /* 0x001fca0000800000 */
[----:B------:R-:W-:-:S05]  /*7fc0*/  IMAD.IADD R7, R0, 0x1, R7 ;  /* 0x0000000100077824 */ /* 0x000fca00078e0207 */
[----:B------:R-:W0:Y:S02]  /*7fd0*/  SHFL.UP PT, R4, R7, 0x2, RZ ;  /* 0x0440000007047989 */ /* 0x000e2400000e00ff */
        /* <DEDUP_REMOVED lines=11> */
[----:B------:R-:W0:Y:S02]  /*8090*/  SHFL.IDX PT, R4, R7, 0x1f, 0x1f ;  /* 0x03e01f0007047f89 */ /* 0x000e2400000e0000 */
[----:B0-----:R-:W-:-:S04]  /*80a0*/  IMAD R4, R4, UR5, RZ ;  /* 0x0000000504047c24 */ /* 0x001fc8000f8e02ff */
[----:B------:R-:W-:Y:S01]  /*80b0*/  IMAD.MOV.U32 R3, RZ, RZ, R4 ;  /* 0x000000ffff037224 */ /* 0x000fe200078e0004 */
[----:B-1----:R-:W-:-:S13]  /*80c0*/  ISETP.GT.AND P6, PT, R4, UR6, PT ;  /* 0x0000000604007c0c */ /* 0x002fda000bfc4270 */
[----:B------:R-:W-:Y:S05]  /*80d0*/  @P6 BRA `(.L_x_237) ;  /* 0x0000000000946947 */ /* 0x000fea0003800000 */
[----:B------:R-:W-:Y:S01]  /*80e0*/  IMAD.MOV.U32 R4, RZ, RZ, R3 ;  /* 0x000000ffff047224 */ /* 0x000fe200078e0003 */
[----:B------:R-:W-:Y:S01]  /*80f0*/  UMOV UR4, URZ ;  /* 0x0000003f00047c82 */ /* 0x000fe20008000000 */
[----:B------:R-:W-:-:S05]  /*8100*/  ULDC UR5, c[0x0][0xc38] ;  /* 0x00030e0000057ab9 */ /* 0x000fca0000000800 */
.L_x_241:
[----:B------:R-:W0:Y:S01]  /*8110*/  LDC R2, c[0x0][0xc3c] ;  /* 0x00030f00ff027b82 */ /* 0x000e220000000800 */
[----:B------:R-:W-:-:S06]  /*8120*/  UIADD3 UR4, UR4, 0x1f, URZ ;  /* 0x0000001f04047890 */ /* 0x000fcc000fffe03f */
[----:B0-----:R-:W-:-:S13]  /*8130*/  ISETP.LE.AND P6, PT, R2, UR4, PT ;  /* 0x0000000402007c0c */ /* 0x001fda000bfc3270 */
[----:B------:R-:W-:Y:S05]  /*8140*/  @P6 BRA `(.L_x_238) ;  /* 0x0000000400246947 */ /* 0x000fea0003800000 */
[----:B------:R-:W-:Y:S01]  /*8150*/  VIADD R7, R5, UR4 ;  /* 0x0000000405077c36 */ /* 0x000fe20008000000 */
[----:B------:R-:W-:Y:S01]  /*8160*/  BSSY B0, `(.L_x_239) ;  /* 0x0000007000007945 */ /* 0x000fe20003800000 */
[----:B------:R-:W-:-:S03]  /*8170*/  IMAD.MOV.U32 R0, RZ, RZ, RZ ;  /* 0x000000ffff007224 */ /* 0x000fc600078e00ff */
[----:B------:R-:W-:-:S13]  /*8180*/  ISETP.GE.OR P6, PT, R7, R2, !P0 ;  /* 0x000000020700720c */ /* 0x000fda00047c6670 */
[----:B------:R-:W-:Y:S05]  /*8190*/  @P6 BRA `(.L_x_240) ;  /* 0x00000000000c6947 */ /* 0x000fea0003800000 */
[----:B------:R-:W0:Y:S02]  /*81a0*/  LDC.64 R2, c[0x0][0xc80] ;  /* 0x00032000ff027b82 */ /* 0x000e240000000a00 */
[----:B0-----:R-:W-:-:S05]  /*81b0*/  IMAD.WIDE R2, R7, 0x4, R2 ;  /* 0x0000000407027825 */ /* 0x001fca00078e0202 */
[----:B------:R0:W5:Y:S02]  /*81c0*/  LDG.E R0, desc[UR56][R2.64] ;  /* 0x0000003802007981 */ /* 0x000164000c1e1900 */
.L_x_240:
[----:B------:R-:W-:Y:S05]  /*81d0*/  BSYNC B0 ;  /* 0x0000000000007941 */ /* 0x000fea0003800000 */
.L_x_239:
[----:B0----5:R-:W0:Y:S02]  /*81e0*/  SHFL.UP PT, R2, R0, 0x1, RZ ;  /* 0x0420000000027989 */ /* 0x021e2400000e00ff */
[----:B0-----:R-:W-:-:S05]  /*81f0*/  SEL R3, R2, RZ, P1 ;  /* 0x000000ff02037207 */ /* 0x001fca0000800000 */
[----:B------:R-:W-:-:S05]  /*8200*/  IMAD.IADD R3, R0, 0x1, R3 ;  /* 0x0000000100037824 */ /* 0x000fca00078e0203 */
[----:B------:R-:W0:Y:S02]  /*8210*/  SHFL.UP PT, R2, R3, 0x2, RZ ;  /* 0x0440000003027989 */ /* 0x000e2400000e00ff */
[----:B0-----:R-:W-:-:S04]  /*8220*/  SEL R2, R2, RZ, P2 ;  /* 0x000000ff02027207 */ /* 0x001fc80001000000 */
[----:B------:R-:W-:-:S05]  /*8230*/  IADD3 R2, R3, R2, RZ ;  /* 0x0000000203027210 */ /* 0x000fca0007ffe0ff */
        /* <DEDUP_REMOVED lines=11> */
[----:B------:R-:W-:-:S05]  /*82f0*/  IMAD.IADD R4, R3, 0x1, R4 ;  /* 0x0000000103047824 */ /* 0x000fca00078e0204 */
[----:B------:R-:W-:-:S13]  /*8300*/  ISETP.GT.AND P6, PT, R4, UR6, PT ;  /* 0x0000000604007c0c */ /* 0x000fda000bfc4270 */
[----:B------:R-:W-:Y:S05]  /*8310*/  @!P6 BRA `(.L_x_241) ;  /* 0xfffffffc007ce947 */ /* 0x000fea000383ffff */
[----:B------:R-:W-:-:S07]  /*8320*/  IMAD.MOV.U32 R7, RZ, RZ, R9 ;  /* 0x000000ffff077224 */ /* 0x000fce00078e0009 */
.L_x_237:
[----:B------:R-:W-:-:S05]  /*8330*/  IADD3 R8, -R3, R4, RZ ;  /* 0x0000000403087210 */ /* 0x000fca0007ffe1ff */
[----:B------:R-:W-:-:S05]  /*8340*/  IMAD R2, R7, UR5, R8 ;  /* 0x0000000507027c24 */ /* 0x000fca000f8e0208 */
[----:B------:R-:W-:-:S13]  /*8350*/  ISETP.GT.AND P0, PT, R2, UR6, PT ;  /* 0x0000000602007c0c */ /* 0x000fda000bf04270 */
[----:B------:R-:W-:-:S04]  /*8360*/  VOTE.ANY R4, PT, !P0 ;  /* 0x0000000000047806 */ /* 0x000fc800040e0100 */
[----:B------:R-:W0:Y:S01]  /*8370*/  POPC R19, R4 ;  /* 0x0000000400137309 */ /* 0x000e220000000000 */
[----:B------:R-:W-:Y:S01]  /*8380*/  ISETP.NE.AND P0, PT, R4, RZ, PT ;  /* 0x000000ff0400720c */ /* 0x000fe20003f05270 */
[----:B0-----:R-:W0:Y:S02]  /*8390*/  SHFL.IDX PT, R10, R0, R19, 0x1f ;  /* 0x00001f13000a7589 */ /* 0x001e2400000e0000 */
[----:B0-----:R-:W-:-:S04]  /*83a0*/  IABS R9, R10 ;  /* 0x0000000a00097213 */ /* 0x001fc80000000000 */
[----:B------:R-:W0:Y:S08]  /*83b0*/  I2F.RP R6, R9 ;  /* 0x0000000900067306 */ /* 0x000e300000209400 */
[----:B0-----:R-:W0:Y:S02]  /*83c0*/  MUFU.RCP R6, R6 ;  /* 0x0000000600067308 */ /* 0x001e240000001000 */
[----:B0-----:R-:W-:-:S06]  /*83d0*/  VIADD R2, R6, 0xffffffe ;  /* 0x0ffffffe06027836 */ /* 0x001fcc0000000000 */
[----:B------:R0:W1:Y:S01]  /*83e0*/  F2I.FTZ.U32.TRUNC.NTZ R3, R2 ;  /* 0x0000000200037305 */ /* 0x000062000021f000 */
[----:B------:R-:W-:Y:S05]  /*83f0*/  @!P0 BRA `(.L_x_242) ;  /* 0x0000000000088947 */ /* 0x000fea0003800000 */
[----:B------:R-:W-:-:S06]  /*8400*/  VIADD R16, R19, 0xffffffff ;  /* 0xffffffff13107836 */ /* 0x000fcc0000000000 */
[----:B------:R2:W3:Y:S02]  /*8410*/  SHFL.IDX PT, R16, R7, R16, 0x1f ;  /* 0x00001f1007107589 */ /* 0x0004e400000e0000 */
.L_x_242:
[----:B---3--:R-:W-:Y:S01]  /*8420*/  IMAD R16, R16, UR5, R8 ;  /* 0x0000000510107c24 */ /* 0x008fe2000f8e0208 */
[----:B0-----:R-:W-:Y:S01]  /*8430*/  IABS R2, R10 ;  /* 0x0000000a00027213 */ /* 0x001fe20000000000 */
[----:B-1----:R-:W-:Y:S02]  /*8440*/  IMAD.MOV R0, RZ, RZ, -R3 ;  /* 0x000000ffff007224 */ /* 0x002fe400078e0a03 */
[----:B------:R-:W-:Y:S01]  /*8450*/  VIADD R19, R19, UR4 ;  /* 0x0000000413137c36 */ /* 0x000fe20008000000 */
[----:B------:R-:W-:Y:S01]  /*8460*/  IADD3 R11, -R16, UR6, RZ ;  /* 0x00000006100b7c10 */ /* 0x000fe2000fffe1ff */
[----:B------:R-:W-:Y:S02]  /*8470*/  IMAD.MOV R4, RZ, RZ, -R2 ;  /* 0x000000ffff047224 */ /* 0x000fe400078e0a02 */
[----:B--2---:R-:W-:Y:S01]  /*8480*/  IMAD R7, R0, R9, RZ ;  /* 0x0000000900077224 */ /* 0x004fe200078e02ff */
[----:B------:R-:W-:Y:S01]  /*8490*/  IABS R0, R11 ;  /* 0x0000000b00007213 */ /* 0x000fe20000000000 */
[----:B------:R-:W-:-:S04]  /*84a0*/  IMAD.MOV.U32 R2, RZ, RZ, RZ ;  /* 0x000000ffff027224 */ /* 0x000fc800078e00ff */
[----:B------:R-:W-:Y:S01]  /*84b0*/  IMAD.HI.U32 R2, R3, R7, R2 ;  /* 0x0000000703027227 */ /* 0x000fe200078e0002 */
[----:B------:R-:W-:-:S03]  /*84c0*/  MOV R3, R0 ;  /* 0x0000000000037202 */ /* 0x000fc60000000f00 */
[----:B------:R-:W-:Y:S02]  /*84d0*/  IMAD.MOV.U32 R0, RZ, RZ, R4 ;  /* 0x000000ffff007224 */ /* 0x000fe400078e0004 */
[----:B------:R-:W-:-:S04]  /*84e0*/  IMAD.HI.U32 R2, R2, R3, RZ ;  /* 0x0000000302027227 */ /* 0x000fc800078e00ff */
[----:B------:R-:W-:-:S05]  /*84f0*/  IMAD R0, R2, R0, R3 ;  /* 0x0000000002007224 */ /* 0x000fca00078e0203 */
[----:B------:R-:W-:-:S13]  /*8500*/  ISETP.GT.U32.AND P1, PT, R9, R0, PT ;  /* 0x000000000900720c */ /* 0x000fda0003f24070 */
[----:B------:R-:W-:Y:S02]  /*8510*/  @!P1 IMAD.IADD R0, R0, 0x1, -R9 ;  /* 0x0000000100009824 */ /* 0x000fe400078e0a09 */
[----:B------:R-:W-:Y:S01]  /*8520*/  @!P1 VIADD R2, R2, 0x1 ;  /* 0x0000000102029836 */ /* 0x000fe20000000000 */
[----:B------:R-:W-:Y:S02]  /*8530*/  ISETP.NE.AND P1, PT, R10, RZ, PT ;  /* 0x000000ff0a00720c */ /* 0x000fe40003f25270 */
[----:B------:R-:W-:Y:S02]  /*8540*/  ISETP.GE.U32.AND P0, PT, R0, R9, PT ;  /* 0x000000090000720c */ /* 0x000fe40003f06070 */
[----:B------:R-:W-:-:S04]  /*8550*/  LOP3.LUT R0, R11, R10, RZ, 0x3c, !PT ;  /* 0x0000000a0b007212 */ /* 0x000fc800078e3cff */
[----:B------:R-:W-:-:S07]  /*8560*/  ISETP.GE.AND P2, PT, R0, RZ, PT ;  /* 0x000000ff0000720c */ /* 0x000fce0003f46270 */
[----:B------:R-:W-:-:S06]  /*8570*/  @P0 VIADD R2, R2, 0x1 ;  /* 0x0000000102020836 */ /* 0x000fcc0000000000 */
[----:B------:R-:W-:Y:S01]  /*8580*/  @!P2 IMAD.MOV R2, RZ, RZ, -R2 ;  /* 0x000000ffff02a224 */ /* 0x000fe200078e0a02 */
[----:B------:R-:W-:-:S04]  /*8590*/  @!P1 LOP3.LUT R2, RZ, R10, RZ, 0x33, !PT ;  /* 0x0000000aff029212 */ /* 0x000fc800078e33ff */
[----:B------:R-:W-:Y:S01]  /*85a0*/  IADD3 R17, -R2, RZ, RZ ;  /* 0x000000ff02117210 */ /* 0x000fe20007ffe1ff */
[----:B------:R-:W-:-:S04]  /*85b0*/  IMAD.MOV.U32 R18, RZ, RZ, R2 ;  /* 0x000000ffff127224 */ /* 0x000fc800078e0002 */
[----:B------:R-:W-:Y:S01]  /*85c0*/  IMAD R17, R10, R17, R11 ;  /* 0x000000110a117224 */ /* 0x000fe200078e020b */
[----:B------:R-:W-:Y:S06]  /*85d0*/  BRA `(.L_x_243) ;  /* 0x0000000000147947 */ /* 0x000fec0003800000 */
.L_x_238:
[----:B------:R-:W-:Y:S01]  /*85e0*/  ULDC UR4, c[0x0][0xc3c] ;  /* 0x00030f0000047ab9 */ /* 0x000fe20000000800 */
[----:B------:R-:W-:Y:S01]  /*85f0*/  IMAD.MOV.U32 R17, RZ, RZ, RZ ;  /* 0x000000ffff117224 */ /* 0x000fe200078e00ff */
[----:B------:R-:W-:Y:S01]  /*8600*/  MOV R19, UR4 ;  /* 0x0000000400137c02 */ /* 0x000fe20008000f00 */
[----:B------:R-:W-:Y:S02]  /*8610*/  IMAD.U32 R16, RZ, RZ, UR6 ;  /* 0x00000006ff107e24 */ /* 0x000fe4000f8e00ff */
[----:B------:R-:W-:-:S07]  /*8620*/  IMAD.MOV.U32 R18, RZ, RZ, RZ ;  /* 0x000000ffff127224 */ /* 0x000fce00078e00ff */
.L_x_243:
[----:B------:R-:W-:-:S13]  /*8630*/  ISETP.NE.AND P0, PT, R5, RZ, PT ;  /* 0x000000ff0500720c */ /* 0x000fda0003f05270 */
[----:B------:R-:W0:Y:S01]  /*8640*/  @!P0 S2R R3, SR_CgaCtaId ;  /* 0x0000000000038919 */ /* 0x000e220000008800 */
[----:B------:R-:W-:-:S04]  /*8650*/  @!P0 MOV R0, 0x400 ;  /* 0x0000040000008802 */ /* 0x000fc80000000f00 */
[----:B0-----:R-:W-:-:S05]  /*8660*/  @!P0 LEA R0, R3, R0, 0x18 ;  /* 0x0000000003008211 */ /* 0x001fca00078ec0ff */
[----:B------:R0:W-:Y:S01]  /*8670*/  @!P0 STS.128 [R0+0x2a8d0], R16 ;  /* 0x02a8d01000008388 */ /* 0x0001e20000000c00 */
[----:B------:R-:W-:Y:S06]  /*8680*/  BAR.ARV 0x5, 0x180 ;  /* 0x0146000000007b1d */ /* 0x000fec0000002000 */
.L_x_236:
[----:B------:R2:W-:Y:S01]  /*8690*/  STL [R1+0x14], RZ ;  /* 0x000014ff01007387 */ /* 0x0005e20000100800 */
[----:B------:R-:W-:Y:S01]  /*86a0*/  ULDC UR4, c[0x0][0xc3c] ;  /* 0x00030f0000047ab9 */ /* 0x000fe20000000800 */
[----:B------:R-:W-:Y:S01]  /*86b0*/  IMAD.MOV.U32 R28, RZ, RZ, 0x1 ;  /* 0x00000001ff1c7424 */ /* 0x000fe200078e00ff */
[----:B-1----:R-:W-:Y:S01]  /*86c0*/  ISETP.GE.AND P0, PT, R19, UR4, PT ;  /* 0x0000000413007c0c */ /* 0x002fe2000bf06270 */
[----:B------:R-:W-:-:S12]  /*86d0*/  IMAD.MOV.U32 R27, RZ, RZ, RZ ;  /* 0x000000ffff1b7224 */ /* 0x000fd800078e00ff */
[----:B--2---:R-:W-:Y:S05]  /*86e0*/  @P0 BRA `(.L_x_244) ;  /* 0x0000004400b40947 */ /* 0x004fea0003800000 */
[----:B------:R-:W2:Y:S01]  /*86f0*/  LDL R4, [R1+0x4] ;  /* 0x0000040001047983 */ /* 0x000ea20000100800 */
[----:B------:R-:W0:Y:S01]  /*8700*/  S2R R5, SR_TID.X ;  /* 0x0000000000057919 */ /* 0x000e220000002100 */
[----:B------:R-:W1:Y:S01]  /*8710*/  S2UR UR5, SR_CgaCtaId ;  /* 0x00000000000579c3 */ /* 0x000e620000008800 */
[----:B------:R-:W-:Y:S01]  /*8720*/  UMOV UR4, 0x400 ;  /* 0x0000040000047882 */ /* 0x000fe20000000000 */
[----:B------:R-:W-:Y:S01]  /*8730*/  BSSY B8, `(.L_x_244) ;  /* 0x0000468000087945 */ /* 0x000fe20003800000 */
[----:B------:R-:W-:Y:S01]  /*8740*/  IMAD.MOV.U32 R28, RZ, RZ, 0x1 ;  /* 0x00000001ff1c7424 */ /* 0x000fe200078e00ff */
[----:B------:R-:W-:Y:S01]  /*8750*/  MOV R27, RZ ;  /* 0x000000ff001b7202 */ /* 0x000fe20000000f00 */
[----:B------:R-:W-:Y:S01]  /*8760*/  ULDC UR36, c[0x0][0xc] ;  /* 0x0000030000247ab9 */ /* 0x000fe20000000800 */
[----:B0-----:R-:W-:Y:S01]  /*8770*/  IMAD.SHL.U32 R0, R5, 0x8, RZ ;  /* 0x0000000805007824 */ /* 0x001fe200078e00ff */
[----:B-1----:R-:W-:-:S04]  /*8780*/  ULEA UR4, UR5, UR4, 0x18 ;  /* 0x0000000405047291 */ /* 0x002fc8000f8ec03f */
[----:B------:R-:W-:Y:S02]  /*8790*/  LOP3.LUT R2, R0, 0x1f8, RZ, 0xc0, !PT ;  /* 0x000001f800027812 */ /* 0x000fe400078ec0ff */
[C---:B------:R-:W-:Y:S02]  /*87a0*/  LOP3.LUT R3, R5.reuse, 0x7f, RZ, 0xc0, !PT ;  /* 0x0000007f05037812 */ /* 0x040fe400078ec0ff */
[----:B------:R-:W-:Y:S01]  /*87b0*/  LOP3.LUT R33, R2, 0x38, R5, 0x78, !PT ;  /* 0x0000003802217812 */ /* 0x000fe200078e7805 */
[----:B------:R-:W-:Y:S02]  /*87c0*/  IMAD.SHL.U32 R2, R5, 0x10, RZ ;  /* 0x0000001005027824 */ /* 0x000fe400078e00ff */
[----:B------:R-:W-:Y:S01]  /*87d0*/  IMAD.U32 R22, RZ, RZ, UR4 ;  /* 0x00000004ff167e24 */ /* 0x000fe2000f8e00ff */
[----:B------:R-:W-:-:S05]  /*87e0*/  LOP3.LUT R33, R33, 0x200, R0, 0xf8, !PT ;  /* 0x0000020021217812 */ /* 0x000fca00078ef800 */
[----:B------:R-:W-:Y:S01]  /*87f0*/  IMAD R34, R33, 0x2, R22 ;  /* 0x0000000221227824 */ /* 0x000fe200078e0216 */
[----:B--2---:R-:W-:-:S05]  /*8800*/  LOP3.LUT R4, R4, 0x2, RZ, 0xfc, !PT ;  /* 0x0000000204047812 */ /* 0x004fca00078efcff */
[----:B------:R0:W-:Y:S04]  /*8810*/  STL [R1+0x20], R4 ;  /* 0x0000200401007387 */ /* 0x0001e80000100800 */
[----:B------:R1:W-:Y:S01]  /*8820*/  STL [R1+0x14], RZ ;  /* 0x000014ff01007387 */ /* 0x0003e20000100800 */
[----:B0-----:R-:W-:Y:S02]  /*8830*/  SHF.R.U32.HI R4, RZ, 0x3, R3 ;  /* 0x00000003ff047819 */ /* 0x001fe40000011603 */
[----:B------:R-:W-:Y:S02]  /*8840*/  LOP3.LUT R3, R0, 0x38, RZ, 0xc0, !PT ;  /* 0x0000003800037812 */ /* 0x000fe400078ec0ff */
[----:B------:R-:W-:Y:S02]  /*8850*/  LOP3.LUT R4, R4, 0x70, R2, 0xf8, !PT ;  /* 0x0000007004047812 */ /* 0x000fe400078ef802 */
[----:B------:R-:W-:-:S02]  /*8860*/  LOP3.LUT R2, R3, 0x40, RZ, 0xfc, !PT ;  /* 0x0000004003027812 */ /* 0x000fc400078efcff */
[----:B-1----:R-:W-:-:S07]  /*8870*/  LOP3.LUT R0, R3, 0x80, RZ, 0xfc, !PT ;  /* 0x0000008003007812 */ /* 0x002fce00078efcff */
.L_x_307:
[----:B0-----:R-:W0:Y:S02]  /*8880*/  LDC.64 R30, c[0x0][0xc88] ;  /* 0x00032200ff1e7b82 */ /* 0x001e240000000a00 */
[----:B0-----:R-:W-:-:S06]  /*8890*/  IMAD.WIDE R30, R19, 0x4, R30 ;  /* 0x00000004131e7825 */ /* 0x001fcc00078e021e */
[----:B------:R-:W2:Y:S01]  /*88a0*/  LDG.E R30, desc[UR56][R30.64] ;  /* 0x000000381e1e7981 */ /* 0x000ea2000c1e1900 */
[----:B------:R-:W-:Y:S05]  /*88b0*/  YIELD ;  /* 0x0000000000007946 */ /* 0x000fea0003800000 */
[----:B------:R-:W-:Y:S01]  /*88c0*/  ULDC.64 UR4, c[0x0][0xa28] ;  /* 0x00028a0000047ab9 */ /* 0x000fe20000000a00 */
[----:B------:R-:W-:Y:S01]  /*88d0*/  IMAD.MOV.U32 R37, RZ, RZ, RZ ;  /* 0x000000ffff257224 */ /* 0x000fe200078e00ff */
[----:B------:R-:W-:Y:S01]  /*88e0*/  ISETP.NE.U32.AND P0, PT, RZ, UR4, PT ;  /* 0x00000004ff007c0c */ /* 0x000fe2000bf05070 */
[----:B------:R-:W-:-:S03]  /*88f0*/  ULDC.64 UR6, c[0x0][0xa18] ;  /* 0x0002860000067ab9 */ /* 0x000fc60000000a00 */
[----:B------:R-:W-:Y:S01]  /*8900*/  ISETP.NE.AND.EX P0, PT, RZ, UR5, PT, P0 ;  /* 0x00000005ff007c0c */ /* 0x000fe2000bf05300 */
[----:B------:R-:W-:Y:S01]  /*8910*/  IMAD.MOV.U32 R35, RZ, RZ, RZ ;  /* 0x000000ffff237224 */ /* 0x000fe200078e00ff */
[----:B--2---:R-:W-:-:S11]  /*8920*/  SHF.R.S32.HI R0, RZ, 0x1f, R30 ;  /* 0x0000001fff007819 */ /* 0x004fd6000001141e */
[C---:B------:R-:W-:Y:S01]  /*8930*/  @P0 LEA R2, P1, R30.reuse, UR4, 0x2 ;  /* 0x000000041e020c11 */ /* 0x040fe2000f8210ff */
[C---:B------:R-:W-:Y:S01]  /*8940*/  IMAD.SHL.U32 R23, R30.reuse, 0x4, RZ ;  /* 0x000000041e177824 */ /* 0x040fe200078e00ff */
[C-C-:B------:R-:W-:Y:S01]  /*8950*/  SHF.L.U64.HI R24, R30.reuse, 0x2, R0.reuse ;  /* 0x000000021e187819 */ /* 0x140fe20000010200 */
[----:B------:R0:W-:Y:S01]  /*8960*/  STL [R1+0x8], R0 ;  /* 0x0000080001007387 */ /* 0x0001e20000100800 */
[----:B------:R-:W-:Y:S01]  /*8970*/  @P0 LEA.HI.X R3, R30, UR5, R0, 0x2, P1 ;  /* 0x000000051e030c11 */ /* 0x000fe200088f1400 */
[----:B------:R-:W-:-:S04]  /*8980*/  ULDC.64 UR4, c[0x0][0xa00] ;  /* 0x0002800000047ab9 */ /* 0x000fc80000000a00 */
[----:B-1----:R1:W5:Y:S01]  /*8990*/  @P0 LDG.E R37, desc[UR56][R2.64] ;  /* 0x0000003802250981 */ /* 0x002362000c1e1900 */
[----:B------:R-:W-:Y:S02]  /*89a0*/  ISETP.NE.U32.AND P0, PT, RZ, UR4, PT ;  /* 0x00000004ff007c0c */ /* 0x000fe4000bf05070 */
[----:B------:R-:W-:Y:S02]  /*89b0*/  LOP3.LUT R25, R25, 0xffffffbf, RZ, 0xc0, !PT ;  /* 0xffffffbf19197812 */ /* 0x000fe400078ec0ff */
[----:B------:R-:W-:Y:S02]  /*89c0*/  ISETP.NE.AND.EX P2, PT, RZ, UR5, PT, P0 ;  /* 0x00000005ff007c0c */ /* 0x000fe4000bf45300 */
[----:B------:R-:W-:Y:S02]  /*89d0*/  ISETP.NE.U32.AND P0, PT, RZ, UR6, PT ;  /* 0x00000006ff007c0c */ /* 0x000fe4000bf05070 */
[----:B-1----:R-:W-:Y:S02]  /*89e0*/  IADD3 R2, P1, R23, UR4, RZ ;  /* 0x0000000417027c10 */ /* 0x002fe4000ff3e0ff */
[----:B------:R-:W-:-:S02]  /*89f0*/  ISETP.NE.AND.EX P0, PT, RZ, UR7, PT, P0 ;  /* 0x00000007ff007c0c */ /* 0x000fc4000bf05300 */
[----:B------:R-:W-:Y:S01]  /*8a00*/  IADD3.X R3, R24, UR5, RZ, P1, !PT ;  /* 0x0000000518037c10 */ /* 0x000fe20008ffe4ff */
[----:B------:R-:W-:-:S04]  /*8a10*/  ULDC.64 UR4, c[0x0][0x418] ;  /* 0x0001060000047ab9 */ /* 0x000fc80000000a00 */
[----:B------:R-:W-:Y:S01]  /*8a20*/  @P2 LOP3.LUT R25, R25, 0x40, RZ, 0xfc, !PT ;  /* 0x0000004019192812 */ /* 0x000fe200078efcff */
[----:B------:R1:W5:Y:S05]  /*8a30*/  @P2 LDG.E R35, desc[UR56][R2.64] ;  /* 0x0000003802232981 */ /* 0x00036a000c1e1900 */
[----:B------:R-:W-:-:S04]  /*8a40*/  @P0 IADD3 R4, P1, R23, UR6, RZ ;  /* 0x0000000617040c10 */ /* 0x000fc8000ff3e0ff */
[----:B------:R-:W-:-:S05]  /*8a50*/  @P0 IADD3.X R5, R24, UR7, RZ, P1, !PT ;  /* 0x0000000718050c10 */ /* 0x000fca0008ffe4ff */
[----:B0-----:R-:W2:Y:S01]  /*8a60*/  @P0 LDG.E R0, desc[UR56][R4.64] ;  /* 0x0000003804000981 */ /* 0x001ea2000c1e1900 */
[----:B------:R-:W-:-:S03]  /*8a70*/  UISETP.NE.U32.AND UP0, UPT, UR4, URZ, UPT ;  /* 0x0000003f0400728c */ /* 0x000fc6000bf05070 */
[----:B------:R-:W-:Y:S01]  /*8a80*/  ULDC UR4, c[0x0][0x424] ;  /* 0x0001090000047ab9 */ /* 0x000fe20000000800 */
[----:B------:R-:W-:-:S03]  /*8a90*/  UISETP.NE.AND.EX UP0, UPT, UR5, URZ, UPT, UP0 ;  /* 0x0000003f0500728c */ /* 0x000fc6000bf05300 */
[----:B------:R-:W-:Y:S01]  /*8aa0*/  ULDC UR5, c[0x0][0x2f0] ;  /* 0x0000bc0000057ab9 */ /* 0x000fe20000000800 */
[----:B------:R-:W-:-:S04]  /*8ab0*/  USEL UR4, UR4, 0x1, UP0 ;  /* 0x0000000104047887 */ /* 0x000fc80008000000 */
[----:B------:R-:W-:-:S06]  /*8ac0*/  UIMAD UR4, UR4, UR5, URZ ;  /* 0x00000005040472a4 */ /* 0x000fcc000f8e023f */
[----:B------:R-:W-:Y:S01]  /*8ad0*/  MOV R36, UR4 ;  /* 0x0000000400247c02 */ /* 0x000fe20008000f00 */
[----:B--2---:R1:W-:Y:S01]  /*8ae0*/  @P0 STL [R1+0x10], R0 ;  /* 0x0000100001000387 */ /* 0x0043e20000100800 */
[----:B---3--:R-:W-:Y:S05]  /*8af0*/  @P0 BRA `(.L_x_245) ;  /* 0x0000000000200947 */ /* 0x008fea0003800000 */
[----:B------:R-:W-:Y:S02]  /*8b00*/  ULDC UR4, c[0x0][0x288] ;  /* 0x0000a20000047ab9 */ /* 0x000fe40000000800 */
[----:B-1----:R-:W-:-:S05]  /*8b10*/  IMAD.U32 R0, RZ, RZ, UR4 ;  /* 0x00000004ff007e24 */ /* 0x002fca000f8e00ff */
[----:B------:R0:W-:Y:S01]  /*8b20*/  STL [R1+0x10], R0 ;  /* 0x0000100001007387 */ /* 0x0001e20000100800 */
[----:B------:R-:W-:Y:S05]  /*8b30*/  @!P2 BRA `(.L_x_245) ;  /* 0x000000000010a947 */ /* 0x000fea0003800000 */
[----:B------:R-:W2:Y:S04]  /*8b40*/  LDG.E R5, desc[UR56][R2.64] ;  /* 0x0000003802057981 */ /* 0x000ea8000c1e1900 */
[----:B0-----:R-:W2:Y:S02]  /*8b50*/  LDG.E R0, desc[UR56][R2.64+0x4] ;  /* 0x0000043802007981 */ /* 0x001ea4000c1e1900 */
[----:B--2---:R-:W-:-:S05]  /*8b60*/  IMAD.IADD R0, R0, 0x1, -R5 ;  /* 0x0000000100007824 */ /* 0x004fca00078e0a05 */
[----:B------:R2:W-:Y:S02]  /*8b70*/  STL [R1+0x10], R0 ;  /* 0x0000100001007387 */ /* 0x0005e40000100800 */
.L_x_245:
[----:B------:R-:W-:Y:S01]  /*8b80*/  ULDC.64 UR4, c[0x0][0xa20] ;  /* 0x0002880000047ab9 */ /* 0x000fe20000000a00 */
[----:B------:R-:W-:Y:S01]  /*8b90*/  IMAD.MOV.U32 R31, RZ, RZ, R30 ;  /* 0x000000ffff1f7224 */ /* 0x000fe200078e001e */
[----:B------:R-:W-:-:S04]  /*8ba0*/  ISETP.NE.U32.AND P0, PT, RZ, UR4, PT ;  /* 0x00000004ff007c0c */ /* 0x000fc8000bf05070 */
[----:B------:R-:W-:-:S13]  /*8bb0*/  ISETP.NE.AND.EX P0, PT, RZ, UR5, PT, P0 ;  /* 0x00000005ff007c0c */ /* 0x000fda000bf05300 */
[----:B------:R-:W-:Y:S05]  /*8bc0*/  @!P0 BRA `(.L_x_246) ;  /* 0x0000000000108947 */ /* 0x000fea0003800000 */
[----:B-1----:R-:W-:-:S04]  /*8bd0*/  IADD3 R2, P0, R23, UR4, RZ ;  /* 0x0000000417027c10 */ /* 0x002fc8000ff1e0ff */
[----:B------:R-:W-:-:S05]  /*8be0*/  IADD3.X R3, R24, UR5, RZ, P0, !PT ;  /* 0x0000000518037c10 */ /* 0x000fca00087fe4ff */
[----:B------:R3:W5:Y:S01]  /*8bf0*/  LDG.E R36, desc[UR56][R2.64] ;  /* 0x0000003802247981 */ /* 0x000762000c1e1900 */
[----:B------:R-:W-:Y:S05]  /*8c00*/  BRA `(.L_x_247) ;  /* 0x0000000000247947 */ /* 0x000fea0003800000 */
.L_x_246:
[----:B------:R-:W-:Y:S02]  /*8c10*/  ULDC.64 UR4, c[0x0][0xa08] ;  /* 0x0002820000047ab9 */ /* 0x000fe40000000a00 */
[----:B------:R-:W-:-:S04]  /*8c20*/  ISETP.NE.U32.AND P0, PT, RZ, UR4, PT ;  /* 0x00000004ff007c0c */ /* 0x000fc8000bf05070 */
[----:B------:R-:W-:-:S13]  /*8c30*/  ISETP.NE.AND.EX P0, PT, RZ, UR5, PT, P0 ;  /* 0x00000005ff007c0c */ /* 0x000fda000bf05300 */
[----:B------:R-:W-:Y:S05]  /*8c40*/  @!P0 BRA `(.L_x_247) ;  /* 0x0000000000148947 */ /* 0x000fea0003800000 */
[----:B-1----:R-:W1:Y:S02]  /*8c50*/  LDC.64 R2, c[0x0][0xa08] ;  /* 0x00028200ff027b82 */ /* 0x002e640000000a00 */
[----:B-1----:R-:W-:-:S05]  /*8c60*/  IMAD.WIDE R2, R31, 0x4, R2 ;  /* 0x000000041f027825 */ /* 0x002fca00078e0202 */
[----:B------:R-:W3:Y:S04]  /*8c70*/  LDG.E R36, desc[UR56][R2.64] ;  /* 0x0000003802247981 */ /* 0x000ee8000c1e1900 */
[----:B------:R-:W3:Y:S02]  /*8c80*/  LDG.E R5, desc[UR56][R2.64+0x4] ;  /* 0x0000043802057981 */ /* 0x000ee4000c1e1900 */
[----:B---3--:R-:W-:-:S07]  /*8c90*/  IMAD.IADD R36, R5, 0x1, -R36 ;  /* 0x0000000105247824 */ /* 0x008fce00078e0a24 */
.L_x_247:
[----:B-----5:R-:W-:Y:S01]  /*8ca0*/  IMAD.IADD R36, R36, 0x1, -R37 ;  /* 0x0000000124247824 */ /* 0x020fe200078e0a25 */
[----:B------:R-:W-:Y:S04]  /*8cb0*/  BSSY B7, `(.L_x_248) ;  /* 0x0000371000077945 */ /* 0x000fe80003800000 */
[C---:B012---:R-:W-:Y:S02]  /*8cc0*/  IADD3 R0, R36.reuse, 0x5f, RZ ;  /* 0x0000005f24007810 */ /* 0x047fe40007ffe0ff */
[----:B------:R-:W-:-:S03]  /*8cd0*/  ISETP.GT.AND P0, PT, R36, RZ, PT ;  /* 0x000000ff2400720c */ /* 0x000fc60003f04270 */
[----:B------:R-:W-:-:S05]  /*8ce0*/  IMAD.HI R0, R0, 0x2aaaaaab, RZ ;  /* 0x2aaaaaab00007827 */ /* 0x000fca00078e02ff */
[----:B---3--:R-:W-:-:S04]  /*8cf0*/  SHF.R.U32.HI R3, RZ, 0x1f, R0 ;  /* 0x0000001fff037819 */ /* 0x008fc80000011600 */
[----:B------:R-:W-:-:S05]  /*8d00*/  LEA.HI.SX32 R29, R0, R3, 0x1c ;  /* 0x00000003001d7211 */ /* 0x000fca00078fe2ff */
[----:B------:R0:W-:Y:S01]  /*8d10*/  STL [R1+0x18], R29 ;  /* 0x0000181d01007387 */ /* 0x0001e20000100800 */
[----:B------:R-:W-:Y:S05]  /*8d20*/  @P0 BRA `(.L_x_249) ;  /* 0x0000000000440947 */ /* 0x000fea0003800000 */
[----:B------:R-:W1:Y:S02]  /*8d30*/  S2R R2, SR_TID.X ;  /* 0x0000000000027919 */ /* 0x000e640000002100 */
[----:B-1----:R-:W-:-:S04]  /*8d40*/  LOP3.LUT R2, R2, 0x7f, RZ, 0xc0, !PT ;  /* 0x0000007f02027812 */ /* 0x002fc800078ec0ff */
[----:B------:R-:W-:-:S13]  /*8d50*/  ISETP.NE.AND P0, PT, R2, RZ, PT ;  /* 0x000000ff0200720c */ /* 0x000fda0003f05270 */
[----:B------:R-:W-:Y:S05]  /*8d60*/  @P0 BRA `(.L_x_250) ;  /* 0x0000003400940947 */ /* 0x000fea0003800000 */
[----:B------:R-:W1:Y:S01]  /*8d70*/  S2R R5, SR_LANEID ;  /* 0x0000000000057919 */ /* 0x000e620000000000 */
[----:B------:R-:W-:Y:S01]  /*8d80*/  VOTEU.ANY UR4, UPT, PT ;  /* 0x0000000000047886 */ /* 0x000fe200038e0100 */
[----:B------:R-:W2:Y:S01]  /*8d90*/  LDC.64 R2, c[0x0][0xc60] ;  /* 0x00031800ff027b82 */ /* 0x000ea20000000a00 */
[----:B------:R-:W1:Y:S02]  /*8da0*/  FLO.U32 R0, UR4 ;  /* 0x0000000400007d00 */ /* 0x000e6400080e0000 */
[----:B-1----:R-:W-:-:S06]  /*8db0*/  ISETP.EQ.U32.AND P0, PT, R0, R5, PT ;  /* 0x000000050000720c */ /* 0x002fcc0003f02070 */
[----:B------:R-:W2:Y:S07]  /*8dc0*/  POPC R5, UR4 ;  /* 0x0000000400057d09 */ /* 0x000eae0008000000 */
[----:B--2---:R-:W2:Y:S01]  /*8dd0*/  @P0 ATOMG.E.ADD.STRONG.GPU PT, R3, desc[UR56][R2.64], R5 ;  /* 0x00000005020309a8 */ /* 0x004ea200081ee1f8 */
[----:B------:R-:W1:Y:S02]  /*8de0*/  S2R R4, SR_LTMASK ;  /* 0x0000000000047919 */ /* 0x000e640000003900 */
[----:B-1----:R-:W-:-:S04]  /*8df0*/  LOP3.LUT R4, R4, UR4, RZ, 0xc0, !PT ;  /* 0x0000000404047c12 */ /* 0x002fc8000f8ec0ff */
[----:B------:R-:W1:Y:S01]  /*8e00*/  POPC R7, R4 ;  /* 0x0000000400077309 */ /* 0x000e620000000000 */
[----:B--2---:R-:W1:Y:S02]  /*8e10*/  SHFL.IDX PT, R0, R3, R0, 0x1f ;  /* 0x00001f0003007589 */ /* 0x004e6400000e0000 */
[----:B-1----:R-:W-:Y:S01]  /*8e20*/  IADD3 R16, R0, UR36, R7 ;  /* 0x0000002400107c10 */ /* 0x002fe2000fffe007 */
[----:B------:R-:W-:Y:S06]  /*8e30*/  BRA `(.L_x_250) ;  /* 0x0000003400607947 */ /* 0x000fec0003800000 */
.L_x_249:
[----:B------:R-:W-:Y:S01]  /*8e40*/  VIADD R0, R22, 0x18400 ;  /* 0x0001840016007836 */ /* 0x000fe20000000000 */
[----:B------:R-:W-:Y:S04]  /*8e50*/  BSSY B6, `(.L_x_251) ;  /* 0x0000013000067945 */ /* 0x000fe80003800000 */
[----:B------:R-:W-:-:S13]  /*8e60*/  LOP3.LUT P0, RZ, R0, 0x3ff, RZ, 0xc0, !PT ;  /* 0x000003ff00ff7812 */ /* 0x000fda000780c0ff */
[----:B------:R-:W-:Y:S05]  /*8e70*/  @!P0 BRA `(.L_x_252) ;  /* 0x0000000000408947 */ /* 0x000fea0003800000 */
[----:B------:R-:W-:Y:S01]  /*8e80*/  MOV R2, 0x0 ;  /* 0x0000000000027802 */ /* 0x000fe20000000f00 */
[----:B------:R-:W-:Y:S01]  /*8e90*/  ULDC.64 UR6, c[0x4][0xf0] ;  /* 0x01003c0000067ab9 */ /* 0x000fe20000000a00 */
[----:B------:R-:W-:Y:S01]  /*8ea0*/  ULDC.64 UR8, c[0x4][0xf8] ;  /* 0x01003e0000087ab9 */ /* 0x000fe20000000a00 */
[----:B------:R-:W-:Y:S01]  /*8eb0*/  ULDC.64 UR4, c[0x4][0x70] ;  /* 0x01001c0000047ab9 */ /* 0x000fe20000000a00 */
[----:B------:R-:W-:Y:S01]  /*8ec0*/  IMAD.U32 R4, RZ, RZ, UR6 ;  /* 0x00000006ff047e24 */ /* 0x000fe2000f8e00ff */
[----:B------:R-:W-:Y:S01]  /*8ed0*/  MOV R10, UR4 ;  /* 0x00000004000a7c02 */ /* 0x000fe20008000f00 */
[----:B------:R-:W1:Y:S01]  /*8ee0*/  LDC.64 R2, c[0x4][R2] ;  /* 0x0100000002027b82 */ /* 0x000e620000000a00 */
[----:B------:R-:W-:Y:S02]  /*8ef0*/  IMAD.U32 R5, RZ, RZ, UR7 ;  /* 0x00000007ff057e24 */ /* 0x000fe4000f8e00ff */
[----:B------:R-:W-:Y:S02]  /*8f00*/  IMAD.U32 R6, RZ, RZ, UR8 ;  /* 0x00000008ff067e24 */ /* 0x000fe4000f8e00ff */
[----:B------:R-:W-:-:S02]  /*8f10*/  IMAD.U32 R7, RZ, RZ, UR9 ;  /* 0x00000009ff077e24 */ /* 0x000fc4000f8e00ff */
[----:B------:R-:W-:Y:S02]  /*8f20*/  IMAD.U32 R11, RZ, RZ, UR5 ;  /* 0x00000005ff0b7e24 */ /* 0x000fe4000f8e00ff */
[----:B------:R-:W-:Y:S02]  /*8f30*/  IMAD.MOV.U32 R8, RZ, RZ, 0x70 ;  /* 0x00000070ff087424 */ /* 0x000fe400078e00ff */
[----:B------:R-:W-:Y:S02]  /*8f40*/  IMAD.MOV.U32 R12, RZ, RZ, 0x1 ;  /* 0x00000001ff0c7424 */ /* 0x000fe400078e00ff */
[----:B------:R-:W-:-:S07]  /*8f50*/  IMAD.MOV.U32 R13, RZ, RZ, RZ ;  /* 0x000000ffff0d7224 */ /* 0x000fce00078e00ff */
[----:B------:R-:W-:-:S07]  /*8f60*/  LEPC R20, `(.L_x_252) ;  /* 0x000000001014794e */ /* 0x000fce0000000000 */
[----:B01----:R-:W-:Y:S05]  /*8f70*/  CALL.ABS.NOINC R2 ;  /* 0x0000000002007343 */ /* 0x003fea0003c00000 */
.L_x_252:
[----:B------:R-:W-:Y:S05]  /*8f80*/  BSYNC B6 ;  /* 0x0000000000067941 */ /* 0x000fea0003800000 */
.L_x_251:
        /* <DEDUP_REMOVED lines=8> */
[----:B------:R1:W2:Y:S01]  /*9010*/  LDC.64 R2, c[0x4][R26] ;  /* 0x010000001a027b82 */ /* 0x0002a20000000a00 */
[----:B------:R-:W-:Y:S01]  /*9020*/  MOV R4, UR6 ;  /* 0x0000000600047c02 */ /* 0x000fe20008000f00 */
[----:B------:R-:W-:Y:S01]  /*9030*/  IMAD.U32 R5, RZ, RZ, UR7 ;  /* 0x00000007ff057e24 */ /* 0x000fe2000f8e00ff */
[----:B------:R-:W-:Y:S01]  /*9040*/  MOV R8, 0x70 ;  /* 0x0000007000087802 */ /* 0x000fe20000000f00 */
[----:B------:R-:W-:Y:S02]  /*9050*/  IMAD.U32 R6, RZ, RZ, UR8 ;  /* 0x00000008ff067e24 */ /* 0x000fe4000f8e00ff */
[----:B------:R-:W-:-:S02]  /*9060*/  IMAD.U32 R7, RZ, RZ, UR9 ;  /* 0x00000009ff077e24 */ /* 0x000fc4000f8e00ff */
[----:B------:R-:W-:Y:S02]  /*9070*/  IMAD.U32 R10, RZ, RZ, UR4 ;  /* 0x00000004ff0a7e24 */ /* 0x000fe4000f8e00ff */
[----:B------:R-:W-:Y:S02]  /*9080*/  IMAD.U32 R11, RZ, RZ, UR5 ;  /* 0x00000005ff0b7e24 */ /* 0x000fe4000f8e00ff */
[----:B------:R-:W-:Y:S02]  /*9090*/  IMAD.MOV.U32 R12, RZ, RZ, 0x1 ;  /* 0x00000001ff0c7424 */ /* 0x000fe400078e00ff */
[----:B-1----:R-:W-:-:S07]  /*90a0*/  IMAD.MOV.U32 R13, RZ, RZ, RZ ;  /* 0x000000ffff0d7224 */ /* 0x002fce00078e00ff */
[----:B------:R-:W-:-:S07]  /*90b0*/  LEPC R20, `(.L_x_255) ;  /* 0x000000001014794e */ /* 0x000fce0000000000 */
[----:B0-2---:R-:W-:Y:S05]  /*90c0*/  CALL.ABS.NOINC R2 ;  /* 0x0000000002007343 */ /* 0x005fea0003c00000 */
.L_x_255:
[----:B------:R0:W1:Y:S01]  /*90d0*/  LDC.64 R2, c[0x4][R26] ;  /* 0x010000001a027b82 */ /* 0x0000620000000a00 */
[----:B------:R-:W-:Y:S01]  /*90e0*/  ULDC.64 UR6, c[0x4][0xf0] ;  /* 0x01003c0000067ab9 */ /* 0x000fe20000000a00 */
[----:B------:R-:W-:Y:S01]  /*90f0*/  ULDC.64 UR8, c[0x4][0xf8] ;  /* 0x01003e0000087ab9 */ /* 0x000fe20000000a00 */
[----:B------:R-:W-:Y:S01]  /*9100*/  ULDC.64 UR4, c[0x4][0x80] ;  /* 0x0100200000047ab9 */ /* 0x000fe20000000a00 */
[----:B------:R-:W-:Y:S01]  /*9110*/  IMAD.U32 R4, RZ, RZ, UR6 ;  /* 0x00000006ff047e24 */ /* 0x000fe2000f8e00ff */
[----:B------:R-:W-:Y:S01]  /*9120*/  MOV R7, UR9 ;  /* 0x0000000900077c02 */ /* 0x000fe20008000f00 */
[----:B------:R-:W-:Y:S02]  /*9130*/  IMAD.U32 R5, RZ, RZ, UR7 ;  /* 0x00000007ff057e24 */ /* 0x000fe4000f8e00ff */
[----:B------:R-:W-:Y:S02]  /*9140*/  IMAD.U32 R6, RZ, RZ, UR8 ;  /* 0x00000008ff067e24 */ /* 0x000fe4000f8e00ff */
[----:B------:R-:W-:-:S02]  /*9150*/  IMAD.U32 R10, RZ, RZ, UR4 ;  /* 0x00000004ff0a7e24 */ /* 0x000fc4000f8e00ff */
[----:B------:R-:W-:Y:S02]  /*9160*/  IMAD.U32 R11, RZ, RZ, UR5 ;  /* 0x00000005ff0b7e24 */ /* 0x000fe4000f8e00ff */
[----:B------:R-:W-:Y:S02]  /*9170*/  IMAD.MOV.U32 R8, RZ, RZ, 0x70 ;  /* 0x00000070ff087424 */ /* 0x000fe400078e00ff */
[----:B------:R-:W-:Y:S02]  /*9180*/  IMAD.MOV.U32 R12, RZ, RZ, 0x1 ;  /* 0x00000001ff0c7424 */ /* 0x000fe400078e00ff */
[----:B0-----:R-:W-:-:S07]  /*9190*/  IMAD.MOV.U32 R13, RZ, RZ, RZ ;  /* 0x000000ffff0d7224 */ /* 0x001fce00078e00ff */
[----:B------:R-:W-:-:S07]  /*91a0*/  LEPC R20, `(.L_x_254) ;  /* 0x000000001014794e */ /* 0x000fce0000000000 */
[----:B-1----:R-:W-:Y:S05]  /*91b0*/  CALL.ABS.NOINC R2 ;  /* 0x0000000002007343 */ /* 0x002fea0003c00000 */
.L_x_254:
[----:B------:R-:W-:Y:S05]  /*91c0*/  BSYNC B6 ;  /* 0x0000000000067941 */ /* 0x000fea0003800000 */
.L_x_253:
[----:B------:R-:W1:Y:S01]  /*91d0*/  S2R R2, SR_TID.X ;  /* 0x0000000000027919 */ /* 0x000e620000002100 */
[----:B------:R-:W-:Y:S01]  /*91e0*/  ULDC.64 UR4, c[0x0][0x9f8] ;  /* 0x00027e0000047ab9 */ /* 0x000fe20000000a00 */
[----:B------:R-:W2:Y:S01]  /*91f0*/  LDC R8, c[0x0][0x430] ;  /* 0x00010c00ff087b82 */ /* 0x000ea20000000800 */
[----:B------:R-:W-:Y:S01]  /*9200*/  ISETP.NE.U32.AND P0, PT, RZ, UR4, PT ;  /* 0x00000004ff007c0c */ /* 0x000fe2000bf05070 */
[----:B------:R-:W3:Y:S03]  /*9210*/  S2R R20, SR_TID.X ;  /* 0x0000000000147919 */ /* 0x000ee60000002100 */
[----:B------:R-:W-:Y:S02]  /*9220*/  ISETP.NE.AND.EX P0, PT, RZ, UR5, PT, P0 ;  /* 0x00000005ff007c0c */ /* 0x000fe4000bf05300 */
[----:B-1----:R-:W-:-:S11]  /*9230*/  LOP3.LUT R21, R2, 0x7f, RZ, 0xc0, !PT ;  /* 0x0000007f02157812 */ /* 0x002fd600078ec0ff */
[----:B------:R-:W-:Y:S01]  /*9240*/  @P0 IADD3 R2, P1, R23, UR4, RZ ;  /* 0x0000000417020c10 */ /* 0x000fe2000ff3e0ff */
[----:B------:R-:W-:Y:S01]  /*9250*/  VIADD R26, R29, 0xffffffff ;  /* 0xffffffff1d1a7836 */ /* 0x000fe20000000000 */
[----:B--2---:R-:W-:Y:S01]  /*9260*/  ISETP.NE.AND P2, PT, R8, 0x1, PT ;  /* 0x000000010800780c */ /* 0x004fe20003f45270 */
[----:B------:R-:W-:Y:S01]  /*9270*/  ULDC UR4, c[0x0][0x320] ;  /* 0x0000c80000047ab9 */ /* 0x000fe20000000800 */
[----:B------:R-:W-:Y:S02]  /*9280*/  @P0 IADD3.X R3, R24, UR5, RZ, P1, !PT ;  /* 0x0000000518030c10 */ /* 0x000fe40008ffe4ff */
[----:B------:R-:W-:-:S03]  /*9290*/  SHF.R.U32.HI R21, RZ, 0x3, R21 ;  /* 0x00000003ff157819 */ /* 0x000fc60000011615 */
[----:B------:R1:W2:Y:S01]  /*92a0*/  @P0 LDG.E R31, desc[UR56][R2.64] ;  /* 0x00000038021f0981 */ /* 0x0002a2000c1e1900 */
[C---:B---3--:R-:W-:Y:S02]  /*92b0*/  SHF.L.U32 R32, R20.reuse, 0x4, RZ ;  /* 0x0000000414207819 */ /* 0x048fe400000006ff */
[----:B------:R-:W-:Y:S02]  /*92c0*/  LOP3.LUT R25, R25, 0xffffffdf, RZ, 0xc0, !PT ;  /* 0xffffffdf19197812 */ /* 0x000fe400078ec0ff */
[----:B------:R-:W-:Y:S01]  /*92d0*/  LOP3.LUT R32, R21, 0x70, R32, 0xf8, !PT ;  /* 0x0000007015207812 */ /* 0x000fe200078ef820 */
[----:B------:R-:W3:Y:S01]  /*92e0*/  @P2 LDC R7, c[0x0][0x434] ;  /* 0x00010d00ff072b82 */ /* 0x000ee20000000800 */
[----:B------:R-:W-:Y:S01]  /*92f0*/  IMAD.SHL.U32 R21, R20, 0x8, RZ ;  /* 0x0000000814157824 */ /* 0x000fe200078e00ff */
[----:B------:R-:W-:Y:S02]  /*9300*/  @P2 LOP3.LUT R25, R25, 0x20, RZ, 0xfc, !PT ;  /* 0x0000002019192812 */ /* 0x000fe400078efcff */
[----:B------:R-:W-:-:S02]  /*9310*/  IMAD R6, R26, 0x60, R32 ;  /* 0x000000601a067824 */ /* 0x000fc400078e0220 */
[----:B------:R-:W-:Y:S02]  /*9320*/  LOP3.LUT R21, R21, 0x38, RZ, 0xc0, !PT ;  /* 0x0000003815157812 */ /* 0x000fe400078ec0ff */
[----:B------:R-:W4:Y:S01]  /*9330*/  @P2 LDC R0, c[0x0][0x438] ;  /* 0x00010e00ff002b82 */ /* 0x000f220000000800 */
[C---:B------:R-:W-:Y:S01]  /*9340*/  ISETP.GE.AND P0, PT, R6.reuse, R36, PT ;  /* 0x000000240600720c */ /* 0x040fe20003f06270 */
[----:B------:R-:W-:Y:S01]  /*9350*/  IMAD.IADD R6, R6, 0x1, R37 ;  /* 0x0000000106067824 */ /* 0x000fe200078e0225 */
[C---:B------:R-:W-:Y:S02]  /*9360*/  LOP3.LUT R20, R21.reuse, 0x40, RZ, 0xfc, !PT ;  /* 0x0000004015147812 */ /* 0x040fe400078efcff */
[----:B------:R-:W-:Y:S01]  /*9370*/  ISETP.GT.U32.OR P0, PT, R32, 0x5f, P0 ;  /* 0x0000005f2000780c */ /* 0x000fe20000704470 */
[----:B-1----:R-:W-:Y:S01]  /*9380*/  IMAD.MOV.U32 R2, RZ, RZ, R6 ;  /* 0x000000ffff027224 */ /* 0x002fe200078e0006 */
[----:B------:R-:W-:Y:S01]  /*9390*/  ISETP.GE.AND P1, PT, R21, UR4, PT ;  /* 0x0000000415007c0c */ /* 0x000fe2000bf26270 */
[----:B---3--:R-:W-:-:S10]  /*93a0*/  @P2 IMAD.HI.U32 R3, R6, R7, RZ ;  /* 0x0000000706032227 */ /* 0x008fd400078e00ff */
[----:B------:R-:W1:Y:S01]  /*93b0*/  @!P0 LDC.64 R4, c[0x0][0x428] ;  /* 0x00010a00ff048b82 */ /* 0x000e620000000a00 */
[----:B----4-:R-:W-:Y:S02]  /*93c0*/  @P2 SHF.R.U32.HI R2, RZ, R0, R3 ;  /* 0x00000000ff022219 */ /* 0x010fe40000011603 */
[----:B------:R-:W-:Y:S01]  /*93d0*/  ISETP.GE.AND P2, PT, R20, UR4, PT ;  /* 0x0000000414007c0c */ /* 0x000fe2000bf46270 */
[----:B------:R-:W-:Y:S02]  /*93e0*/  ULDC UR4, c[0x0][0x2f4] ;  /* 0x0000bd0000047ab9 */ /* 0x000fe40000000800 */
[----:B------:R-:W-:Y:S01]  /*93f0*/  IMAD.MOV R3, RZ, RZ, -R2 ;  /* 0x000000ffff037224 */ /* 0x000fe200078e0a02 */
[----:B0-----:R-:W-:-:S03]  /*9400*/  SEL R29, RZ, 0xffffffff, P2 ;  /* 0xffffffffff1d7807 */ /* 0x001fc60001000000 */
[----:B------:R-:W-:Y:S01]  /*9410*/  IMAD R0, R8, R3, R6 ;  /* 0x0000000308007224 */ /* 0x000fe200078e0206 */
[----:B------:R-:W-:Y:S02]  /*9420*/  @!P0 SHF.R.S32.HI R3, RZ, 0x1f, R2 ;  /* 0x0000001fff038819 */ /* 0x000fe40000011402 */
[----:B------:R-:W-:Y:S02]  /*9430*/  SHF.L.U32 R29, R29, 0x1, RZ ;  /* 0x000000011d1d7819 */ /* 0x000fe400000006ff */
[----:B------:R-:W-:Y:S02]  /*9440*/  ISETP.GE.AND P2, PT, R21, UR4, PT ;  /* 0x0000000415007c0c */ /* 0x000fe4000bf46270 */
[----:B------:R-:W-:Y:S02]  /*9450*/  LOP3.LUT R25, R25, 0xfffffff7, RZ, 0xc0, !PT ;  /* 0xfffffff719197812 */ /* 0x000fe400078ec0ff */
[----:B------:R-:W-:Y:S01]  /*9460*/  LOP3.LUT R9, R21, 0x80, RZ, 0xfc, !PT ;  /* 0x0000008015097812 */ /* 0x000fe200078efcff */
[----:B------:R-:W-:Y:S01]  /*9470*/  UMOV UR5, 0xffffffff ;  /* 0xffffffff00057882 */ /* 0x000fe20000000000 */
[----:B--2---:R-:W-:-:S05]  /*9480*/  SHF.R.S32.HI R7, RZ, 0x1f, R31 ;  /* 0x0000001fff077819 */ /* 0x004fca000001141f */
[----:B------:R0:W-:Y:S01]  /*9490*/  STL [R1], R7 ;  /* 0x0000000701007387 */ /* 0x0001e20000100800 */
[----:B-1----:R-:W-:-:S04]  /*94a0*/  @!P0 IMAD R8, R7, R4, RZ ;  /* 0x0000000407088224 */ /* 0x002fc800078e02ff */
[C---:B------:R-:W-:Y:S02]  /*94b0*/  @!P0 IMAD R5, R31.reuse, R5, R8 ;  /* 0x000000051f058224 */ /* 0x040fe400078e0208 */
[----:B0-----:R-:W-:Y:S01]  /*94c0*/  @!P0 IMAD.WIDE.U32 R6, R31, R4, R2 ;  /* 0x000000041f068225 */ /* 0x001fe200078e0002 */
[----:B------:R-:W-:-:S03]  /*94d0*/  SEL R2, RZ, 0x1, P1 ;  /* 0x00000001ff027807 */ /* 0x000fc60000800000 */
[----:B------:R-:W-:Y:S01]  /*94e0*/  @!P0 IMAD.IADD R5, R7, 0x1, R5 ;  /* 0x0000000107058824 */ /* 0x000fe200078e0205 */
[----:B------:R-:W-:Y:S01]  /*94f0*/  LOP3.LUT R29, R29, 0x2, R2, 0xe2, !PT ;  /* 0x000000021d1d7812 */ /* 0x000fe200078ee202 */
[----:B------:R-:W-:Y:S01]  /*9500*/  IMAD.MOV.U32 R4, RZ, RZ, RZ ;  /* 0x000000ffff047224 */ /* 0x000fe200078e00ff */
[----:B------:R-:W0:Y:S02]  /*9510*/  @!P0 LDC.64 R2, c[0x0][0x418] ;  /* 0x00010600ff028b82 */ /* 0x000e240000000a00 */
[----:B0-----:R-:W-:-:S04]  /*9520*/  @!P0 LEA R2, P1, R6, R2, 0x2 ;  /* 0x0000000206028211 */ /* 0x001fc800078210ff */
[----:B------:R-:W-:-:S05]  /*9530*/  @!P0 LEA.HI.X R3, R6, R3, R5, 0x2, P1 ;  /* 0x0000000306038211 */ /* 0x000fca00008f1405 */
[----:B------:R0:W5:Y:S01]  /*9540*/  @!P0 LDG.E R4, desc[UR56][R2.64] ;  /* 0x0000003802048981 */ /* 0x000162000c1e1900 */
[----:B------:R-:W-:Y:S02]  /*9550*/  ISETP.GT.U32.AND P0, PT, R32, 0x5f, PT ;  /* 0x0000005f2000780c */ /* 0x000fe40003f04070 */
[----:B------:R-:W-:-:S11]  /*9560*/  ISETP.GE.AND P1, PT, R20, UR4, PT ;  /* 0x0000000414007c0c */ /* 0x000fd6000bf26270 */
[----:B------:R-:W-:Y:S02]  /*9570*/  @P0 LOP3.LUT R25, R25, 0x8, RZ, 0xfc, !PT ;  /* 0x0000000819190812 */ /* 0x000fe400078efcff */
[----:B------:R-:W-:Y:S02]  /*9580*/  ISETP.GE.AND P0, PT, R9, UR4, PT ;  /* 0x0000000409007c0c */ /* 0x000fe4000bf06270 */
[----:B------:R-:W-:-:S04]  /*9590*/  LOP3.LUT R25, R25, 0xfffffffb, RZ, 0xc0, !PT ;  /* 0xfffffffb19197812 */ /* 0x000fc800078ec0ff */
[----:B------:R-:W-:-:S04]  /*95a0*/  @P2 LOP3.LUT R25, R25, 0x4, RZ, 0xfc, !PT ;  /* 0x0000000419192812 */ /* 0x000fc800078efcff */
[----:B------:R-:W-:-:S04]  /*95b0*/  LOP3.LUT R25, R25, 0xfffffffe, RZ, 0xc0, !PT ;  /* 0xfffffffe19197812 */ /* 0x000fc800078ec0ff */
[----:B------:R-:W-:-:S04]  /*95c0*/  LOP3.LUT R25, R25, 0xfffffffd, RZ, 0xc0, !PT ;  /* 0xfffffffd19197812 */ /* 0x000fc800078ec0ff */
[----:B------:R-:W-:-:S04]  /*95d0*/  @P1 LOP3.LUT R25, R25, 0x2, RZ, 0xfc, !PT ;  /* 0x0000000219191812 */ /* 0x000fc800078efcff */
[----:B------:R-:W-:Y:S01]  /*95e0*/  @P0 LOP3.LUT R25, R25, 0x1, RZ, 0xfc, !PT ;  /* 0x0000000119190812 */ /* 0x000fe200078efcff */
[----:B0-----:R-:W-:Y:S06]  /*95f0*/  BRA.DIV UR5, `(.L_x_256) ;  /* 0x0000003e054c7947 */ /* 0x001fec000b800000 */
.L_x_324:
[----:B------:R-:W2:Y:S01]  /*9600*/  LDL R2, [R1+0x20] ;  /* 0x0000200001027983 */ /* 0x000ea20000100800 */
[----:B------:R-:W-:Y:S02]  /*9610*/  LOP3.LUT R25, R25, 0xffffffef, RZ, 0xc0, !PT ;  /* 0xffffffef19197812 */ /* 0x000fe400078ec0ff */
[----:B------:R-:W-:Y:S02]  /*9620*/  SHF.R.S32.HI R32, RZ, 0x1f, R18 ;  /* 0x0000001fff207819 */ /* 0x000fe40000011412 */
[----:B--2---:R-:W-:-:S13]  /*9630*/  ISETP.NE.AND P0, PT, R2, 0x3, PT ;  /* 0x000000030200780c */ /* 0x004fda0003f05270 */
[----:B------:R-:W-:Y:S01]  /*9640*/  @P0 LOP3.LUT R25, R25, 0x10, RZ, 0xfc, !PT ;  /* 0x0000001019190812 */ /* 0x000fe200078efcff */
[----:B------:R-:W-:Y:S06]  /*9650*/  @!P0 BRA `(.L_x_257) ;  /* 0x0000000000048947 */ /* 0x000fec0003800000 */
[----:B------:R-:W-:Y:S01]  /*9660*/  BPT.TRAP 0x1 ;  /* 0x000000040000795c */ /* 0x000fe20000300000 */
.L_x_257:
[----:B------:R-:W-:Y:S01]  /*9670*/  SHF.R.S32.HI R5, RZ, 0x1f, R0 ;  /* 0x0000001fff057819 */ /* 0x000fe20000011400 */
[----:B------:R-:W-:Y:S01]  /*9680*/  ULDC.64 UR4, c[0x0][0x328] ;  /* 0x0000ca0000047ab9 */ /* 0x000fe20000000a00 */
[----:B------:R-:W-:Y:S01]  /*9690*/  BSSY B0, `(.L_x_258) ;  /* 0x0000017000007945 */ /* 0x000fe20003800000 */
[----:B------:R-:W-:-:S04]  /*96a0*/  IMAD.WIDE.U32 R2, R0, UR4, RZ ;  /* 0x0000000400027c25 */ /* 0x000fc8000f8e00ff */
[----:B------:R-:W-:-:S04]  /*96b0*/  IMAD R6, R5, UR4, RZ ;  /* 0x0000000405067c24 */ /* 0x000fc8000f8e02ff */
[----:B------:R-:W-:Y:S01]  /*96c0*/  IMAD R6, R0, UR5, R6 ;  /* 0x0000000500067c24 */ /* 0x000fe2000f8e0206 */
[----:B------:R-:W-:-:S03]  /*96d0*/  ULDC.64 UR4, c[0x0][0x338] ;  /* 0x0000ce0000047ab9 */ /* 0x000fc60000000a00 */
[----:B------:R-:W-:Y:S01]  /*96e0*/  IMAD.IADD R3, R3, 0x1, R6 ;  /* 0x0000000103037824 */ /* 0x000fe200078e0206 */
[----:B-----5:R-:W-:Y:S01]  /*96f0*/  SHF.R.S32.HI R6, RZ, 0x1f, R4 ;  /* 0x0000001fff067819 */ /* 0x020fe20000011404 */
[----:B------:R-:W-:-:S04]  /*9700*/  IMAD.WIDE.U32 R2, R4, UR4, R2 ;  /* 0x0000000404027c25 */ /* 0x000fc8000f8e0002 */
        /* <DEDUP_REMOVED lines=8> */
[----:B------:R-:W-:Y:S01]  /*9790*/  LEA R23, P0, R2, UR4, 0x1 ;  /* 0x0000000402177c11 */ /* 0x000fe2000f8008ff */
[----:B------:R-:W-:-:S05]  /*97a0*/  IMAD.IADD R7, R3, 0x1, R7 ;  /* 0x0000000103077824 */ /* 0x000fca00078e0207 */
[----:B------:R-:W-:Y:S02]  /*97b0*/  LEA.HI.X R24, R2, UR5, R7, 0x1, P0 ;  /* 0x0000000502187c11 */ /* 0x000fe400080f0c07 */
[----:B------:R-:W-:Y:S02]  /*97c0*/  LEA R7, R27, R22, 0x3 ;  /* 0x000000161b077211 */ /* 0x000fe400078e18ff */
[----:B------:R-:W-:-:S04]  /*97d0*/  SHF.L.U32 R2, R28, 0x1f, RZ ;  /* 0x0000001f1c027819 */ /* 0x000fc800000006ff */
[----:B------:R-:W0:Y:S02]  /*97e0*/  SYNCS.PHASECHK.TRANS64.TRYWAIT P0, [R7+URZ+0x2a840], R2 ;  /* 0x02a84002070075a7 */ /* 0x000e24000800017f */
[----:B0-----:R-:W-:Y:S05]  /*97f0*/  @!P0 BRA `(.L_x_259) ;  /* 0x0000003c00008947 */ /* 0x001fea0003800000 */
.L_x_325:
[----:B------:R-:W-:Y:S05]  /*9800*/  BSYNC B0 ;  /* 0x0000000000007941 */ /* 0x000fea0003800000 */
.L_x_258:
[----:B------:R-:W1:Y:S01]  /*9810*/  S2R R8, SR_TID.X ;  /* 0x0000000000087919 */ /* 0x000e620000002100 */
[----:B------:R-:W-:Y:S01]  /*9820*/  ULDC.64 UR4, c[0x0][0x300] ;  /* 0x0000c00000047ab9 */ /* 0x000fe20000000a00 */
[----:B------:R-:W-:Y:S01]  /*9830*/  LOP3.LUT P4, RZ, R25, 0x4, RZ, 0xc0, !PT ;  /* 0x0000000419ff7812 */ /* 0x000fe2000788c0ff */
[----:B------:R-:W-:Y:S01]  /*9840*/  IMAD R5, R5, UR4, RZ ;  /* 0x0000000405057c24 */ /* 0x000fe2000f8e02ff */
[C---:B------:R-:W-:Y:S01]  /*9850*/  LOP3.LUT P3, RZ, R25.reuse, 0x2, RZ, 0xc0, !PT ;  /* 0x0000000219ff7812 */ /* 0x040fe2000786c0ff */
[----:B0-----:R-:W-:Y:S01]  /*9860*/  IMAD.WIDE.U32 R2, R0, UR4, RZ ;  /* 0x0000000400027c25 */ /* 0x001fe2000f8e00ff */
[----:B------:R-:W-:-:S03]  /*9870*/  LOP3.LUT P2, RZ, R25, 0x1, RZ, 0xc0, !PT ;  /* 0x0000000119ff7812 */ /* 0x000fc6000784c0ff */
[----:B------:R-:W-:Y:S01]  /*9880*/  IMAD R5, R0, UR5, R5 ;  /* 0x0000000500057c24 */ /* 0x000fe2000f8e0205 */
[----:B------:R-:W-:Y:S02]  /*9890*/  ULDC.64 UR4, c[0x0][0x310] ;  /* 0x0000c40000047ab9 */ /* 0x000fe40000000a00 */
[----:B------:R-:W-:Y:S02]  /*98a0*/  IMAD R6, R6, UR4, RZ ;  /* 0x0000000406067c24 */ /* 0x000fe4000f8e02ff */
[----:B------:R-:W-:Y:S02]  /*98b0*/  IMAD.IADD R3, R3, 0x1, R5 ;  /* 0x0000000103037824 */ /* 0x000fe400078e0205 */
[C---:B------:R-:W-:Y:S02]  /*98c0*/  IMAD R6, R4.reuse, UR5, R6 ;  /* 0x0000000504067c24 */ /* 0x040fe4000f8e0206 */
[----:B------:R-:W-:Y:S01]  /*98d0*/  IMAD.WIDE.U32 R2, R4, UR4, R2 ;  /* 0x0000000404027c25 */ /* 0x000fe2000f8e0002 */
[----:B------:R-:W-:-:S03]  /*98e0*/  ULDC.64 UR4, c[0x0][0x308] ;  /* 0x0000c20000047ab9 */ /* 0x000fc60000000a00 */
[----:B------:R-:W-:Y:S02]  /*98f0*/  IMAD.IADD R3, R3, 0x1, R6 ;  /* 0x0000000103037824 */ /* 0x000fe400078e0206 */
[----:B------:R-:W-:Y:S02]  /*9900*/  IMAD R0, R32, UR4, RZ ;  /* 0x0000000420007c24 */ /* 0x000fe4000f8e02ff */
[----:B------:R-:W-:-:S04]  /*9910*/  IMAD.WIDE.U32 R2, R18, UR4, R2 ;  /* 0x0000000412027c25 */ /* 0x000fc8000f8e0002 */
[----:B------:R-:W-:Y:S01]  /*9920*/  IMAD R0, R18, UR5, R0 ;  /* 0x0000000512007c24 */ /* 0x000fe2000f8e0200 */
[----:B------:R-:W-:Y:S01]  /*9930*/  ULDC.64 UR4, c[0x0][0x2e8] ;  /* 0x0000ba0000047ab9 */ /* 0x000fe20000000a00 */
[----:B-1----:R-:W-:Y:S01]  /*9940*/  LOP3.LUT R8, R8, 0x7f, RZ, 0xc0, !PT ;  /* 0x0000007f08087812 */ /* 0x002fe200078ec0ff */
[----:B------:R-:W-:Y:S01]  /*9950*/  IMAD R6, R26, -0x60, R36 ;  /* 0xffffffa01a067824 */ /* 0x000fe200078e0224 */
[C---:B------:R-:W-:Y:S01]  /*9960*/  LEA R4, P0, R2.reuse, UR4, 0x1 ;  /* 0x0000000402047c11 */ /* 0x040fe2000f8008ff */
[----:B------:R-:W-:Y:S01]  /*9970*/  IMAD.IADD R0, R3, 0x1, R0 ;  /* 0x0000000103007824 */ /* 0x000fe200078e0200 */
[----:B------:R-:W-:Y:S01]  /*9980*/  SHF.R.U32.HI R9, RZ, 0x3, R8 ;  /* 0x00000003ff097819 */ /* 0x000fe20000011608 */
[----:B------:R-:W-:Y:S01]  /*9990*/  UMOV UR4, 0xffffffff ;  /* 0xffffffff00047882 */ /* 0x000fe20000000000 */
[----:B------:R-:W0:Y:S01]  /*99a0*/  S2R R8, SR_TID.X ;  /* 0x0000000000087919 */ /* 0x000e220000002100 */
[----:B------:R-:W-:Y:S01]  /*99b0*/  IMAD R5, R27, 0x4800, R33 ;  /* 0x000048001b057824 */ /* 0x000fe200078e0221 */
[----:B------:R-:W-:Y:S01]  /*99c0*/  LEA.HI.X R0, R2, UR5, R0, 0x1, P0 ;  /* 0x0000000502007c11 */ /* 0x000fe200080f0c00 */
[----:B------:R-:W-:-:S05]  /*99d0*/  IMAD.IADD R6, R6, 0x1, -R9 ;  /* 0x0000000106067824 */ /* 0x000fca00078e0a09 */
[----:B------:R-:W-:Y:S01]  /*99e0*/  ISETP.GE.AND P0, PT, R6, 0x1, PT ;  /* 0x000000010600780c */ /* 0x000fe20003f06270 */
[----:B0-----:R-:W-:-:S05]  /*99f0*/  IMAD.SHL.U32 R9, R8, 0x8, RZ ;  /* 0x0000000808097824 */ /* 0x001fca00078e00ff */
[----:B------:R-:W-:Y:S01]  /*9a00*/  LOP3.LUT R9, R9, 0x38, RZ, 0xc0, !PT ;  /* 0x0000003809097812 */ /* 0x000fe200078ec0ff */
[----:B------:R-:W-:Y:S06]  /*9a10*/  BRA.DIV UR4, `(.L_x_260) ;  /* 0x0000003a048c7947 */ /* 0x000fec000b800000 */
[----:B------:R-:W0:Y:S01]  /*9a20*/  SHFL.IDX PT, R3, R4, RZ, 0x181f ;  /* 0x00181fff04037589 */ /* 0x000e2200000e0000 */
[----:B------:R-:W-:-:S03]  /*9a30*/  @P0 IMAD R8, R5, 0x2, R22 ;  /* 0x0000000205080824 */ /* 0x000fc600078e0216 */
[----:B------:R-:W1:Y:S01]  /*9a40*/  SHFL.IDX PT, R2, R0, RZ, 0x181f ;  /* 0x00181fff00027589 */ /* 0x000e6200000e0000 */
[----:B0-----:R-:W-:-:S04]  /*9a50*/  @P0 LEA R3, P1, R9, R3, 0x1 ;  /* 0x0000000309030211 */ /* 0x001fc800078208ff */
[----:B-1----:R-:W-:Y:S02]  /*9a60*/  @P0 IADD3.X R2, RZ, R2, RZ, P1, !PT ;  /* 0x00000002ff020210 */ /* 0x002fe40000ffe4ff */
[----:B------:R-:W-:Y:S02]  /*9a70*/  ISETP.GE.AND P1, PT, R6, 0x11, PT ;  /* 0x000000110600780c */ /* 0x000fe40003f26270 */
[----:B------:R-:W-:-:S04]  /*9a80*/  @P0 LOP3.LUT R3, R3, R2, RZ, 0x3c, !PT ;  /* 0x0000000203030212 */ /* 0x000fc800078e3cff */
[----:B------:R-:W-:-:S04]  /*9a90*/  @P0 LOP3.LUT R2, R3, R2, RZ, 0x3c, !PT ;  /* 0x0000000203020212 */ /* 0x000fc800078e3cff */
[----:B------:R-:W-:-:S05]  /*9aa0*/  @P0 LOP3.LUT R3, R3, R2, RZ, 0x3c, !PT ;  /* 0x0000000203030212 */ /* 0x000fca00078e3cff */
[----:B------:R-:W-:Y:S01]  /*9ab0*/  @!PT LDS RZ, [RZ] ;  /* 0x00000000fffff984 */ /* 0x000fe20000000800 */
[----:B------:R-:W-:Y:S04]  /*9ac0*/  @P0 LDGSTS.E.BYPASS.LTC128B.128 [R8+0x18400], desc[UR56][R2.64], !P4 ;  /* 0x1840000002080fae */ /* 0x000fe8000e101d78 */
[----:B------:R-:W-:Y:S04]  /*9ad0*/  @P0 LDGSTS.E.BYPASS.LTC128B.128 [R8+0x1b400], desc[UR56][R2.64+0x80], !P3 ;  /* 0x1b40008002080fae */ /* 0x000fe8000d901d78 */
[----:B------:R0:W-:Y:S04]  /*9ae0*/  @P0 LDGSTS.E.BYPASS.LTC128B.128 [R8+0x1e400], desc[UR56][R2.64+0x100], !P2 ;  /* 0x1e40010002080fae */ /* 0x0001e8000d101d78 */
[----:B0-----:R-:W0:Y:S01]  /*9af0*/  SHFL.IDX PT, R3, R4, 0x1, 0x181f ;  /* 0x00381f0004037f89 */ /* 0x001e2200000e0000 */
[----:B------:R-:W-:-:S03]  /*9b00*/  @P1 IMAD R8, R5, 0x2, R22 ;  /* 0x0000000205081824 */ /* 0x000fc600078e0216 */
[----:B------:R-:W1:Y:S01]  /*9b10*/  SHFL.IDX PT, R2, R0, 0x1, 0x181f ;  /* 0x00381f0000027f89 */ /* 0x000e6200000e0000 */
[----:B0-----:R-:W-:-:S05]  /*9b20*/  @P1 LEA R3, P0, R9, R3, 0x1 ;  /* 0x0000000309031211 */ /* 0x001fca00078008ff */
[----:B-1----:R-:W-:-:S05]  /*9b30*/  @P1 IMAD.X R2, RZ, RZ, R2, P0 ;  /* 0x000000ffff021224 */ /* 0x002fca00000e0602 */
[----:B------:R-:W-:-:S04]  /*9b40*/  @P1 LOP3.LUT R3, R3, R2, RZ, 0x3c, !PT ;  /* 0x0000000203031212 */ /* 0x000fc800078e3cff */
[----:B------:R-:W-:-:S04]  /*9b50*/  @P1 LOP3.LUT R2, R3, R2, RZ, 0x3c, !PT ;  /* 0x0000000203021212 */ /* 0x000fc800078e3cff */
[----:B------:R-:W-:-:S05]  /*9b60*/  @P1 LOP3.LUT R3, R3, R2, RZ, 0x3c, !PT ;  /* 0x0000000203031212 */ /* 0x000fca00078e3cff */
[----:B------:R-:W-:Y:S04]  /*9b70*/  @P1 LDGSTS.E.BYPASS.LTC128B.128 [R8+0x18c00], desc[UR56][R2.64], !P4 ;  /* 0x18c0000002081fae */ /* 0x000fe8000e101d78 */
[----:B------:R-:W-:Y:S04]  /*9b80*/  @P1 LDGSTS.E.BYPASS.LTC128B.128 [R8+0x1bc00], desc[UR56][R2.64+0x80], !P3 ;  /* 0x1bc0008002081fae */ /* 0x000fe8000d901d78 */
[----:B------:R0:W-:Y:S01]  /*9b90*/  @P1 LDGSTS.E.BYPASS.LTC128B.128 [R8+0x1ec00], desc[UR56][R2.64+0x100], !P2 ;  /* 0x1ec0010002081fae */ /* 0x0001e2000d101d78 */
[----:B------:R-:W-:-:S03]  /*9ba0*/  ISETP.GE.AND P1, PT, R6, 0x21, PT ;  /* 0x000000210600780c */ /* 0x000fc60003f26270 */
[----:B0-----:R-:W0:Y:S10]  /*9bb0*/  SHFL.IDX PT, R3, R4, 0x2, 0x181f ;  /* 0x00581f0004037f89 */ /* 0x001e3400000e0000 */
[----:B------:R-:W-:Y:S01]  /*9bc0*/  @P1 IMAD R8, R5, 0x2, R22 ;  /* 0x0000000205081824 */ /* 0x000fe200078e0216 */
        /* <DEDUP_REMOVED lines=13> */
[----:B0-----:R-:W-:-:S04]  /*9ca0*/  @P1 LEA R3, P0, R9, R3, 0x1 ;  /* 0x0000000309031211 */ /* 0x001fc800078008ff */
[----:B-1----:R-:W-:-:S04]  /*9cb0*/  @P1 IADD3.X R2, RZ, R2, RZ, P0, !PT ;  /* 0x00000002ff021210 */ /* 0x002fc800007fe4ff */
        /* <DEDUP_REMOVED lines=9> */
[----:B------:R-:W1:Y:S04]  /*9d50*/  SHFL.IDX PT, R2, R0, 0x4, 0x181f ;  /* 0x00981f0000027f89 */ /* 0x000e6800000e0000 */
[----:B------:R-:W2:Y:S01]  /*9d60*/  SHFL.IDX PT, R0, R0, 0x5, 0x181f ;  /* 0x00b81f0000007f89 */ /* 0x000ea200000e0000 */
[----:B0-----:R-:W-:-:S05]  /*9d70*/  @P1 LEA R3, P0, R9, R3, 0x1 ;  /* 0x0000000309031211 */ /* 0x001fca00078008ff */
[----:B-1----:R-:W-:-:S05]  /*9d80*/  @P1 IMAD.X R2, RZ, RZ, R2, P0 ;  /* 0x000000ffff021224 */ /* 0x002fca00000e0602 */
[----:B------:R-:W-:-:S04]  /*9d90*/  @P1 LOP3.LUT R3, R3, R2, RZ, 0x3c, !PT ;  /* 0x0000000203031212 */ /* 0x000fc800078e3cff */
[----:B------:R-:W-:-:S04]  /*9da0*/  @P1 LOP3.LUT R2, R3, R2, RZ, 0x3c, !PT ;  /* 0x0000000203021212 */ /* 0x000fc800078e3cff */
[----:B------:R-:W-:-:S05]  /*9db0*/  @P1 LOP3.LUT R3, R3, R2, RZ, 0x3c, !PT ;  /* 0x0000000203031212 */ /* 0x000fca00078e3cff */
[----:B------:R-:W-:Y:S04]  /*9dc0*/  @P1 LDGSTS.E.BYPASS.LTC128B.128 [R8+0x1a400], desc[UR56][R2.64], !P4 ;  /* 0x1a40000002081fae */ /* 0x000fe8000e101d78 */
[----:B------:R-:W-:Y:S04]  /*9dd0*/  @P1 LDGSTS.E.BYPASS.LTC128B.128 [R8+0x1d400], desc[UR56][R2.64+0x80], !P3 ;  /* 0x1d40008002081fae */ /* 0x000fe8000d901d78 */
[----:B------:R0:W-:Y:S04]  /*9de0*/  @P1 LDGSTS.E.BYPASS.LTC128B.128 [R8+0x20400], desc[UR56][R2.64+0x100], !P2 ;  /* 0x2040010002081fae */ /* 0x0001e8000d101d78 */
[----:B0-2---:R0:W1:Y:S02]  /*9df0*/  SHFL.IDX PT, R2, R4, 0x5, 0x181f ;  /* 0x00b81f0004027f89 */ /* 0x00506400000e0000 */
.L_x_339:
[----:B------:R-:W-:-:S13]  /*9e00*/  ISETP.GE.AND P0, PT, R6, 0x51, PT ;  /* 0x000000510600780c */ /* 0x000fda0003f06270 */
[----:B-1----:R-:W-:Y:S01]  /*9e10*/  @P0 LEA R2, P1, R9, R2, 0x1 ;  /* 0x0000000209020211 */ /* 0x002fe200078208ff */
[----:B------:R-:W-:-:S04]  /*9e20*/  @P0 IMAD R5, R5, 0x2, R22 ;  /* 0x0000000205050824 */ /* 0x000fc800078e0216 */
[----:B------:R-:W-:-:S05]  /*9e30*/  @P0 IMAD.X R3, RZ, RZ, R0, P1 ;  /* 0x000000ffff030224 */ /* 0x000fca00008e0600 */
        /* <DEDUP_REMOVED lines=8> */
.L_x_261:
[----:B------:R-:W-:Y:S02]  /*9ec0*/  PLOP3.LUT P1, PT, P1, P0, PT, 0xa2, 0x0 ;  /* 0x000000000000781c */ /* 0x000fe40000f21472 */
[----:B------:R-:W-:-:S08]  /*9ed0*/  @P0 R2UR P1, UR4, R7 ;  /* 0x00000000070402ca */ /* 0x000fd00000020000 */
[----:B------:R-:W-:-:S05]  /*9ee0*/  @P0 PLOP3.LUT P0, PT, P1, PT, PT, 0x80, 0x0 ;  /* 0x000000000000081c */ /* 0x000fca0000f0f070 */
[----:B------:R-:W-:Y:S01]  /*9ef0*/  @!P1 SYNCS.ARRIVE.TRANS64.RED.A0T1 RZ, [UR4+0x2a830], RZ ;  /* 0x02a830ffffff99a7 */ /* 0x000fe20008200404 */
[----:B------:R-:W-:Y:S07]  /*9f00*/  @!P1 ARRIVES.LDGSTSBAR.64.TRANSCNT [UR4+0x2a830] ;  /* 0x02a83000ff0099b0 */ /* 0x000fee0008000a84 */
[----:B------:R-:W-:Y:S05]  /*9f10*/  @P0 BRA.U.ANY `(.L_x_261) ;  /* 0xfffffffd00e80947 */ /* 0x000fea000393ffff */
[----:B------:R-:W-:Y:S01]  /*9f20*/  NOP ;  /* 0x0000000000007918 */ /* 0x000fe20000000000 */
[----:B------:R-:W2:Y:S02]  /*9f30*/  LDL R0, [R1+0x20] ;  /* 0x0000200001007983 */ /* 0x000ea40000100800 */
[----:B--2---:R-:W-:-:S13]  /*9f40*/  ISETP.NE.AND P2, PT, R0, 0x3, PT ;  /* 0x000000030000780c */ /* 0x004fda0003f45270 */
[----:B------:R-:W-:Y:S05]  /*9f50*/  @!P2 BRA `(.L_x_262) ;  /* 0x000000000004a947 */ /* 0x000fea0003800000 */
[----:B------:R-:W-:Y:S01]  /*9f60*/  BPT.TRAP 0x1 ;  /* 0x000000040000795c */ /* 0x000fe20000300000 */
.L_x_262:
[----:B------:R2:W5:Y:S01]  /*9f70*/  LDL.LU R0, [R1+0x8] ;  /* 0x0000080001007983 */ /* 0x0005620000300800 */
[----:B------:R-:W-:Y:S01]  /*9f80*/  LOP3.LUT P0, RZ, R25, 0x40, RZ, 0xc0, !PT ;  /* 0x0000004019ff7812 */ /* 0x000fe2000780c0ff */
[----:B------:R2:W-:-:S12]  /*9f90*/  SYNCS.ARRIVE.TRANS64.A1T0 RZ, [R7+URZ+0x2a830], RZ ;  /* 0x02a830ff07ff79a7 */ /* 0x0005d8000810003f */
[----:B------:R-:W-:Y:S05]  /*9fa0*/  WARPSYNC.ALL ;  /* 0x0000000000007948 */ /* 0x000fea0003800000 */
[----:B------:R-:W-:Y:S01]  /*9fb0*/  ULDC.64 UR4, c[0x0][0x298] ;  /* 0x0000a60000047ab9 */ /* 0x000fe20000000a00 */
[----:B-1----:R-:W-:Y:S01]  /*9fc0*/  IADD3 R2, R22, 0xc400, RZ ;  /* 0x0000c40016027810 */ /* 0x002fe20007ffe0ff */
[----:B0-----:R-:W-:Y:S01]  /*9fd0*/  IMAD.WIDE.U32 R4, R35, UR4, RZ ;  /* 0x0000000423047c25 */ /* 0x001fe2000f8e00ff */
[----:B------:R-:W-:Y:S01]  /*9fe0*/  SEL R30, R30, RZ, !P0 ;  /* 0x000000ff1e1e7207 */ /* 0x000fe20004000000 */
[----:B------:R-:W-:Y:S01]  /*9ff0*/  BSSY B6, `(.L_x_263) ;  /* 0x000001b000067945 */ /* 0x000fe20003800000 */
[----:B------:R-:W-:Y:S01]  /*a000*/  BAR.SYNC.DEFER_BLOCKING 0x8, 0x180 ;  /* 0x0206000000007b1d */ /* 0x000fe20000010000 */
[----:B-----5:R-:W-:-:S02]  /*a010*/  SEL R0, R0, RZ, !P0 ;  /* 0x000000ff00007207 */ /* 0x020fc40004000000 */
[----:B------:R-:W-:-:S03]  /*a020*/  LOP3.LUT P0, RZ, R2, 0x3ff, RZ, 0xc0, !PT ;  /* 0x000003ff02ff7812 */ /* 0x000fc6000780c0ff */
[----:B------:R0:W-:Y:S04]  /*a030*/  STL [R1+0x1c], R0 ;  /* 0x00001c0001007387 */ /* 0x0001e80000100800 */
[----:B------:R1:W-:Y:S01]  /*a040*/  STL.64 [R1+0x8], R4 ;  /* 0x0000080401007387 */ /* 0x0003e20000100a00 */
[----:B0-----:R-:W-:-:S05]  /*a050*/  SHF.R.S32.HI R0, RZ, 0x1f, R35 ;  /* 0x0000001fff007819 */ /* 0x001fca0000011423 */
[----:B------:R-:W-:-:S04]  /*a060*/  IMAD R0, R0, UR4, RZ ;  /* 0x0000000400007c24 */ /* 0x000fc8000f8e02ff */
[----:B------:R-:W-:-:S04]  /*a070*/  IMAD R0, R35, UR5, R0 ;  /* 0x0000000523007c24 */ /* 0x000fc8000f8e0200 */
[----:B------:R-:W-:Y:S01]  /*a080*/  IMAD.IADD R35, R5, 0x1, R0 ;  /* 0x0000000105237824 */ /* 0x000fe200078e0200 */
[----:B-1----:R-:W-:Y:S06]  /*a090*/  @!P0 BRA `(.L_x_264) ;  /* 0x0000000000408947 */ /* 0x002fec0003800000 */
[----:B------:R-:W-:Y:S01]  /*a0a0*/  MOV R2, 0x0 ;  /* 0x0000000000027802 */ /* 0x000fe20000000f00 */
[----:B------:R-:W-:Y:S01]  /*a0b0*/  ULDC.64 UR6, c[0x4][0xf0] ;  /* 0x01003c0000067ab9 */ /* 0x000fe20000000a00 */
[----:B------:R-:W-:Y:S01]  /*a0c0*/  ULDC.64 UR8, c[0x4][0xf8] ;  /* 0x01003e0000087ab9 */ /* 0x000fe20000000a00 */
[----:B------:R-:W-:Y:S01]  /*a0d0*/  ULDC.64 UR4, c[0x4][0x88] ;  /* 0x0100220000047ab9 */ /* 0x000fe20000000a00 */
[----:B------:R-:W-:Y:S01]  /*a0e0*/  IMAD.U32 R4, RZ, RZ, UR6 ;  /* 0x00000006ff047e24 */ /* 0x000fe2000f8e00ff */
[----:B------:R-:W-:Y:S01]  /*a0f0*/  MOV R10, UR4 ;  /* 0x00000004000a7c02 */ /* 0x000fe20008000f00 */
[----:B------:R-:W0:Y:S01]  /*a100*/  LDC.64 R2, c[0x4][R2] ;  /* 0x0100000002027b82 */ /* 0x000e220000000a00 */
[----:B------:R-:W-:Y:S02]  /*a110*/  IMAD.U32 R5, RZ, RZ, UR7 ;  /* 0x00000007ff057e24 */ /* 0x000fe4000f8e00ff */
[----:B------:R-:W-:Y:S02]  /*a120*/  IMAD.U32 R6, RZ, RZ, UR8 ;  /* 0x00000008ff067e24 */ /* 0x000fe4000f8e00ff */
[----:B--2---:R-:W-:-:S02]  /*a130*/  IMAD.U32 R7, RZ, RZ, UR9 ;  /* 0x00000009ff077e24 */ /* 0x004fc4000f8e00ff */
[----:B------:R-:W-:Y:S02]  /*a140*/  IMAD.U32 R11, RZ, RZ, UR5 ;  /* 0x00000005ff0b7e24 */ /* 0x000fe4000f8e00ff */
[----:B------:R-:W-:Y:S02]  /*a150*/  IMAD.MOV.U32 R8, RZ, RZ, 0x70 ;  /* 0x00000070ff087424 */ /* 0x000fe400078e00ff */
[----:B------:R-:W-:Y:S02]  /*a160*/  IMAD.MOV.U32 R12, RZ, RZ, 0x1 ;  /* 0x00000001ff0c7424 */ /* 0x000fe400078e00ff */
[----:B------:R-:W-:-:S07]  /*a170*/  IMAD.MOV.U32 R13, RZ, RZ, RZ ;  /* 0x000000ffff0d7224 */ /* 0x000fce00078e00ff */
[----:B------:R-:W-:-:S07]  /*a180*/  LEPC R20, `(.L_x_264) ;  /* 0x000000001014794e */ /* 0x000fce0000000000 */
[----:B0-----:R-:W-:Y:S05]  /*a190*/  CALL.ABS.NOINC R2 ;  /* 0x0000000002007343 */ /* 0x001fea0003c00000 */
.L_x_264:
[----:B------:R-:W-:Y:S05]  /*a1a0*/  BSYNC B6 ;  /* 0x0000000000067941 */ /* 0x000fea0003800000 */
.L_x_263:
[----:B------:R-:W3:Y:S01]  /*a1b0*/  LDL.LU R20, [R1+0x1c] ;  /* 0x00001c0001147983 */ /* 0x000ee20000300800 */
[----:B------:R-:W0:Y:S01]  /*a1c0*/  LDC R8, c[0x0][0x448] ;  /* 0x00011200ff087b82 */ /* 0x000e220000000800 */
[----:B------:R-:W-:Y:S02]  /*a1d0*/  ULDC.64 UR4, c[0x0][0x2d8] ;  /* 0x0000b60000047ab9 */ /* 0x000fe40000000a00 */
[----:B------:R-:W4:Y:S01]  /*a1e0*/  LDL.LU.64 R2, [R1+0x8] ;  /* 0x0000080001027983 */ /* 0x000f220000300a00 */
[----:B------:R-:W-:Y:S02]  /*a1f0*/  IMAD.SHL.U32 R4, R17, 0x80, RZ ;  /* 0x0000008011047824 */ /* 0x000fe400078e00ff */
[----:B------:R-:W-:Y:S01]  /*a200*/  IMAD R0, R32, UR4, RZ ;  /* 0x0000000420007c24 */ /* 0x000fe2000f8e02ff */
[----:B------:R1:W5:Y:S03]  /*a210*/  LDL R17, [R1+0x10] ;  /* 0x0000100001117983 */ /* 0x0003660000100800 */
[----:B------:R-:W-:Y:S01]  /*a220*/  IMAD R0, R18, UR5, R0 ;  /* 0x0000000512007c24 */ /* 0x000fe2000f8e0200 */
[----:B0-----:R-:W-:Y:S01]  /*a230*/  ISETP.NE.AND P0, PT, R8, 0x1, PT ;  /* 0x000000010800780c */ /* 0x001fe20003f05270 */
[----:B------:R-:W0:Y:S02]  /*a240*/  S2R R11, SR_TID.X ;  /* 0x00000000000b7919 */ /* 0x000e240000002100 */
[----:B0-----:R-:W-:-:S05]  /*a250*/  IMAD.SHL.U32 R9, R11, 0x8, RZ ;  /* 0x000000080b097824 */ /* 0x001fca00078e00ff */
[----:B------:R-:W-:Y:S01]  /*a260*/  LOP3.LUT R9, R9, 0x38, RZ, 0xc0, !PT ;  /* 0x0000003809097812 */ /* 0x000fe200078ec0ff */
[----:B---3--:R-:W-:Y:S02]  /*a270*/  IMAD.MOV.U32 R21, RZ, RZ, R20 ;  /* 0x000000ffff157224 */ /* 0x008fe400078e0014 */
[----:B------:R-:W0:Y:S01]  /*a280*/  S2R R20, SR_TID.X ;  /* 0x0000000000147919 */ /* 0x000e220000002100 */
[----:B----4-:R-:W-:-:S03]  /*a290*/  MOV R3, R35 ;  /* 0x0000002300037202 */ /* 0x010fc60000000f00 */
[----:B------:R-:W-:Y:S01]  /*a2a0*/  IMAD.WIDE.U32 R2, R18, UR4, R2 ;  /* 0x0000000412027c25 */ /* 0x000fe2000f8e0002 */
[----:B------:R-:W-:-:S03]  /*a2b0*/  ULDC.64 UR4, c[0x0][0x2e0] ;  /* 0x0000b80000047ab9 */ /* 0x000fc60000000a00 */
[----:B------:R-:W-:Y:S02]  /*a2c0*/  IMAD R5, R21, UR4, RZ ;  /* 0x0000000415057c24 */ /* 0x000fe4000f8e02ff */
[----:B------:R-:W-:Y:S02]  /*a2d0*/  IMAD.IADD R3, R3, 0x1, R0 ;  /* 0x0000000103037824 */ /* 0x000fe400078e0200 */
[C---:B------:R-:W-:Y:S02]  /*a2e0*/  IMAD R0, R30.reuse, UR5, R5 ;  /* 0x000000051e007c24 */ /* 0x040fe4000f8e0205 */
[----:B------:R-:W-:Y:S01]  /*a2f0*/  IMAD.WIDE.U32 R2, R30, UR4, R2 ;  /* 0x000000041e027c25 */ /* 0x000fe2000f8e0002 */
[----:B------:R-:W2:Y:S01]  /*a300*/  @P0 LDC R5, c[0x0][0x44c] ;  /* 0x00011300ff050b82 */ /* 0x000ea20000000800 */
[----:B------:R-:W-:Y:S02]  /*a310*/  ULDC.64 UR4, c[0x0][0x2d0] ;  /* 0x0000b40000047ab9 */ /* 0x000fe40000000a00 */
[----:B------:R-:W-:-:S05]  /*a320*/  IMAD.IADD R3, R3, 0x1, R0 ;  /* 0x0000000103037824 */ /* 0x000fca00078e0200 */
[----:B------:R-:W3:Y:S01]  /*a330*/  @P0 LDC R0, c[0x0][0x450] ;  /* 0x00011400ff000b82 */ /* 0x000ee20000000800 */
[C---:B0-----:R-:W-:Y:S01]  /*a340*/  LOP3.LUT R21, R20.reuse, 0x7f, RZ, 0xc0, !PT ;  /* 0x0000007f14157812 */ /* 0x041fe200078ec0ff */
[----:B------:R-:W-:-:S03]  /*a350*/  IMAD.SHL.U32 R20, R20, 0x10, RZ ;  /* 0x0000001014147824 */ /* 0x000fc600078e00ff */
[----:B------:R-:W-:-:S04]  /*a360*/  SHF.R.U32.HI R21, RZ, 0x3, R21 ;  /* 0x00000003ff157819 */ /* 0x000fc80000011615 */
[----:B------:R-:W-:-:S04]  /*a370*/  LOP3.LUT R20, R21, 0x70, R20, 0xf8, !PT ;  /* 0x0000007015147812 */ /* 0x000fc800078ef814 */
[----:B------:R-:W-:-:S05]  /*a380*/  LOP3.LUT R6, R20, R4, RZ, 0xfc, !PT ;  /* 0x0000000414067212 */ /* 0x000fca00078efcff */
[----:B--2---:R-:W-:-:S04]  /*a390*/  @P0 IMAD.HI.U32 R7, R6, R5, RZ ;  /* 0x0000000506070227 */ /* 0x004fc800078e00ff */
[----:B------:R-:W-:Y:S01]  /*a3a0*/  IMAD.MOV.U32 R5, RZ, RZ, R6 ;  /* 0x000000ffff057224 */ /* 0x000fe200078e0006 */
[----:B---3--:R-:W-:-:S04]  /*a3b0*/  @P0 SHF.R.U32.HI R5, RZ, R0, R7 ;  /* 0x00000000ff050219 */ /* 0x008fc80000011607 */
[----:B------:R-:W-:-:S05]  /*a3c0*/  IADD3 R0, -R5, RZ, RZ ;  /* 0x000000ff05007210 */ /* 0x000fca0007ffe1ff */
[----:B------:R-:W-:Y:S01]  /*a3d0*/  IMAD R0, R8, R0, R6 ;  /* 0x0000000008007224 */ /* 0x000fe200078e0206 */
[----:B------:R-:W-:Y:S01]  /*a3e0*/  SHF.R.S32.HI R6, RZ, 0x1f, R5 ;  /* 0x0000001fff067819 */ /* 0x000fe20000011405 */
[----:B------:R-:W-:-:S04]  /*a3f0*/  IMAD.WIDE.U32 R2, R5, UR4, R2 ;  /* 0x0000000405027c25 */ /* 0x000fc8000f8e0002 */
[----:B------:R-:W-:-:S04]  /*a400*/  IMAD R6, R6, UR4, RZ ;  /* 0x0000000406067c24 */ /* 0x000fc8000f8e02ff */
[----:B------:R-:W-:Y:S01]  /*a410*/  IMAD R6, R5, UR5, R6 ;  /* 0x0000000505067c24 */ /* 0x000fe2000f8e0206 */
[----:B------:R-:W-:Y:S01]  /*a420*/  SHF.R.S32.HI R5, RZ, 0x1f, R0 ;  /* 0x0000001fff057819 */ /* 0x000fe20000011400 */
[----:B------:R-:W-:Y:S02]  /*a430*/  ULDC.64 UR4, c[0x0][0x2c8] ;  /* 0x0000b20000047ab9 */ /* 0x000fe40000000a00 */
[----:B------:R-:W-:Y:S02]  /*a440*/  IMAD.IADD R3, R3, 0x1, R6 ;  /* 0x0000000103037824 */ /* 0x000fe400078e0206 */
[----:B------:R-:W-:Y:S02]  /*a450*/  IMAD R5, R5, UR4, RZ ;  /* 0x0000000405057c24 */ /* 0x000fe4000f8e02ff */
[----:B------:R-:W-:Y:S02]  /*a460*/  IMAD.SHL.U32 R21, R11, 0x8, RZ ;  /* 0x000000080b157824 */ /* 0x000fe400078e00ff */
[----:B------:R-:W-:-:S04]  /*a470*/  IMAD.WIDE.U32 R2, R0, UR4, R2 ;  /* 0x0000000400027c25 */ /* 0x000fc8000f8e0002 */
[----:B------:R-:W-:Y:S01]  /*a480*/  IMAD R5, R0, UR5, R5 ;  /* 0x0000000500057c24 */ /* 0x000fe2000f8e0205 */
[----:B------:R-:W-:Y:S01]  /*a490*/  ULDC.64 UR4, c[0x0][0x280] ;  /* 0x0000a00000047ab9 */ /* 0x000fe20000000a00 */
[----:B------:R-:W-:Y:S02]  /*a4a0*/  LOP3.LUT R21, R21, 0x38, RZ, 0xc0, !PT ;  /* 0x0000003815157812 */ /* 0x000fe400078ec0ff */
[----:B------:R-:W-:Y:S01]  /*a4b0*/  IMAD.IADD R5, R3, 0x1, R5 ;  /* 0x0000000103057824 */ /* 0x000fe200078e0205 */
[----:B------:R-:W-:Y:S01]  /*a4c0*/  LEA R0, P0, R2, UR4, 0x1 ;  /* 0x0000000402007c11 */ /* 0x000fe2000f8008ff */
[----:B------:R-:W-:Y:S01]  /*a4d0*/  ULDC UR4, c[0x0][0x2b8] ;  /* 0x0000ae0000047ab9 */ /* 0x000fe20000000800 */
[----:B------:R-:W-:Y:S02]  /*a4e0*/  LOP3.LUT R20, R11, 0x7f, RZ, 0xc0, !PT ;  /* 0x0000007f0b147812 */ /* 0x000fe400078ec0ff */
[C---:B------:R-:W-:Y:S02]  /*a4f0*/  LOP3.LUT R10, R21.reuse, 0x40, RZ, 0xfc, !PT ;  /* 0x00000040150a7812 */ /* 0x040fe400078efcff */
[----:B------:R-:W-:-:S02]  /*a500*/  LOP3.LUT R11, R21, 0x80, RZ, 0xfc, !PT ;  /* 0x00000080150b7812 */ /* 0x000fc400078efcff */
[----:B------:R-:W-:Y:S01]  /*a510*/  LEA.HI.X R5, R2, UR5, R5, 0x1, P0 ;  /* 0x0000000502057c11 */ /* 0x000fe200080f0c05 */
[----:B------:R-:W-:Y:S01]  /*a520*/  UMOV UR5, 0xffffffff ;  /* 0xffffffff00057882 */ /* 0x000fe20000000000 */
[----:B------:R-:W-:Y:S02]  /*a530*/  ISETP.GE.AND P3, PT, R9, UR4, PT ;  /* 0x0000000409007c0c */ /* 0x000fe4000bf66270 */
[----:B------:R-:W-:Y:S02]  /*a540*/  ISETP.GE.AND P2, PT, R10, UR4, PT ;  /* 0x000000040a007c0c */ /* 0x000fe4000bf46270 */
[----:B------:R-:W-:Y:S02]  /*a550*/  ISETP.GE.AND P0, PT, R11, UR4, PT ;  /* 0x000000040b007c0c */ /* 0x000fe4000bf06270 */
[----:B------:R-:W-:Y:S01]  /*a560*/  SHF.R.U32.HI R10, RZ, 0x3, R20 ;  /* 0x00000003ff0a7819 */ /* 0x000fe20000011614 */
[----:B-1----:R-:W-:Y:S10]  /*a570*/  BRA.DIV UR5, `(.L_x_265) ;  /* 0x0000003605dc7947 */ /* 0x002ff4000b800000 */
[----:B------:R-:W0:Y:S01]  /*a580*/  SHFL.IDX PT, R3, R0, RZ, 0x181f ;  /* 0x00181fff00037589 */ /* 0x000e2200000e0000 */
[----:B-----5:R-:W-:Y:S02]  /*a590*/  IMAD R6, R17, R8, RZ ;  /* 0x0000000811067224 */ /* 0x020fe400078e02ff */
[----:B------:R-:W-:Y:S01]  /*a5a0*/  IMAD.IADD R4, R10, 0x1, R4 ;  /* 0x000000010a047824 */ /* 0x000fe200078e0204 */
[----:B------:R-:W1:Y:S04]  /*a5b0*/  SHFL.IDX PT, R2, R5, RZ, 0x181f ;  /* 0x00181fff05027589 */ /* 0x000e6800000e0000 */
[----:B------:R-:W-:Y:S01]  /*a5c0*/  ISETP.GE.AND P1, PT, R4, R6, PT ;  /* 0x000000060400720c */ /* 0x000fe20003f26270 */
[----:B------:R-:W-:-:S12]  /*a5d0*/  SHFL.IDX PT, R14, R0, 0x7, 0x181f ;  /* 0x00f81f00000e7f89 */ /* 0x000fd800000e0000 */
[----:B0-----:R-:W-:-:S04]  /*a5e0*/  @!P1 LEA R7, P4, R9, R3, 0x1 ;  /* 0x0000000309079211 */ /* 0x001fc800078808ff */
[----:B-1----:R-:W-:Y:S01]  /*a5f0*/  @!P1 IADD3.X R3, RZ, R2, RZ, P4, !PT ;  /* 0x00000002ff039210 */ /* 0x002fe200027fe4ff */
[----:B------:R-:W-:Y:S02]  /*a600*/  @!P1 IMAD.MOV.U32 R2, RZ, RZ, R7 ;  /* 0x000000ffff029224 */ /* 0x000fe400078e0007 */
[----:B------:R-:W-:-:S03]  /*a610*/  VIADD R7, R4, 0x10 ;  /* 0x0000001004077836 */ /* 0x000fc60000000000 */
[----:B------:R-:W-:Y:S04]  /*a620*/  @!P1 LDGSTS.E.BYPASS.LTC128B.128 [R34+0xc400], desc[UR56][R2.64], !P3 ;  /* 0x0c40000002229fae */ /* 0x000fe8000d901d78 */
[----:B------:R-:W-:Y:S04]  /*a630*/  @!P1 LDGSTS.E.BYPASS.LTC128B.128 [R34+0x10400], desc[UR56][R2.64+0x80], !P2 ;  /* 0x1040008002229fae */ /* 0x000fe8000d101d78 */
[----:B------:R0:W-:Y:S01]  /*a640*/  @!P1 LDGSTS.E.BYPASS.LTC128B.128 [R34+0x14400], desc[UR56][R2.64+0x100], !P0 ;  /* 0x1440010002229fae */ /* 0x0001e2000c101d78 */
[----:B------:R-:W-:-:S03]  /*a650*/  ISETP.GE.AND P1, PT, R7, R6, PT ;  /* 0x000000060700720c */ /* 0x000fc60003f26270 */
[----:B0-----:R-:W0:Y:S04]  /*a660*/  SHFL.IDX PT, R3, R0, 0x1, 0x181f ;  /* 0x00381f0000037f89 */ /* 0x001e2800000e0000 */
[----:B------:R-:W1:Y:S06]  /*a670*/  SHFL.IDX PT, R2, R5, 0x1, 0x181f ;  /* 0x00381f0005027f89 */ /* 0x000e6c00000e0000 */
[----:B0-----:R-:W-:-:S05]  /*a680*/  @!P1 LEA R7, P4, R9, R3, 0x1 ;  /* 0x0000000309079211 */ /* 0x001fca00078808ff */
[----:B-1----:R-:W-:Y:S02]  /*a690*/  @!P1 IMAD.X R8, RZ, RZ, R2, P4 ;  /* 0x000000ffff089224 */ /* 0x002fe400020e0602 */
[----:B------:R-:W-:Y:S01]  /*a6a0*/  @!P1 IMAD.MOV.U32 R2, RZ, RZ, R7 ;  /* 0x000000ffff029224 */ /* 0x000fe200078e0007 */
[----:B------:R-:W-:Y:S01]  /*a6b0*/  IADD3 R7, R4, 0x20, RZ ;  /* 0x0000002004077810 */ /* 0x000fe20007ffe0ff */
[----:B------:R-:W-:-:S05]  /*a6c0*/  @!P1 IMAD.MOV.U32 R3, RZ, RZ, R8 ;  /* 0x000000ffff039224 */ /* 0x000fca00078e0008 */
        /* <DEDUP_REMOVED lines=8> */
[----:B------:R-:W-:Y:S02]  /*a750*/  @!P1 IMAD.MOV.U32 R2, RZ, RZ, R7 ;  /* 0x000000ffff029224 */ /* 0x000fe400078e0007 */
        /* <DEDUP_REMOVED lines=9> */
[----:B-1----:R-:W-:Y:S01]  /*a7f0*/  @!P1 IMAD.X R8, RZ, RZ, R2, P4 ;  /* 0x000000ffff089224 */ /* 0x002fe200020e0602 */
[----:B------:R-:W-:Y:S01]  /*a800*/  @!P1 MOV R2, R7 ;  /* 0x0000000700029202 */ /* 0x000fe20000000f00 */
[----:B------:R-:W-:Y:S02]  /*a810*/  VIADD R7, R4, 0x40 ;  /* 0x0000004004077836 */ /* 0x000fe40000000000 */
        /* <DEDUP_REMOVED lines=28> */
[----:B------:R-:W1:Y:S04]  /*a9e0*/  SHFL.IDX PT, R2, R5, 0x6, 0x181f ;  /* 0x00d81f0005027f89 */ /* 0x000e6800000e0000 */
[----:B------:R-:W2:Y:S02]  /*a9f0*/  SHFL.IDX PT, R5, R5, 0x7, 0x181f ;  /* 0x00f81f0005057f89 */ /* 0x000ea400000e0000 */
[----:B0-----:R-:W-:-:S05]  /*aa00*/  @!P1 LEA R7, P4, R9, R3, 0x1 ;  /* 0x0000000309079211 */ /* 0x001fca00078808ff */
[----:B-1----:R-:W-:Y:S01]  /*aa10*/  @!P1 IMAD.X R8, RZ, RZ, R2, P4 ;  /* 0x000000ffff089224 */ /* 0x002fe200020e0602 */
[----:B------:R-:W-:-:S03]  /*aa20*/  @!P1 MOV R2, R7 ;  /* 0x0000000700029202 */ /* 0x000fc60000000f00 */
[----:B------:R-:W-:-:S05]  /*aa30*/  @!P1 IMAD.MOV.U32 R3, RZ, RZ, R8 ;  /* 0x000000ffff039224 */ /* 0x000fca00078e0008 */
[----:B------:R0:W-:Y:S04]  /*aa40*/  @!P1 LDGSTS.E.BYPASS.LTC128B.128 [R34+0xf400], desc[UR56][R2.64], !P3 ;  /* 0x0f40000002229fae */ /* 0x0001e8000d901d78 */
[----:B------:R0:W-:Y:S04]  /*aa50*/  @!P1 LDGSTS.E.BYPASS.LTC128B.128 [R34+0x13400], desc[UR56][R2.64+0x80], !P2 ;  /* 0x1340008002229fae */ /* 0x0001e8000d101d78 */
[----:B--2---:R0:W-:Y:S02]  /*aa60*/  @!P1 LDGSTS.E.BYPASS.LTC128B.128 [R34+0x17400], desc[UR56][R2.64+0x100], !P0 ;  /* 0x1740010002229fae */ /* 0x0041e4000c101d78 */
.L_x_356:
[----:B0-----:R-:W-:Y:S01]  /*aa70*/  VIADD R3, R4, 0x70 ;  /* 0x0000007004037836 */ /* 0x001fe20000000000 */
[----:B------:R-:W-:Y:S04]  /*aa80*/  BSSY B0, `(.L_x_266) ;  /* 0x000000b000007945 */ /* 0x000fe80003800000 */
[----:B------:R-:W-:-:S13]  /*aa90*/  ISETP.GE.AND P1, PT, R3, R6, PT ;  /* 0x000000060300720c */ /* 0x000fda0003f26270 */
[----:B------:R-:W-:Y:S05]  /*aaa0*/  @P1 BRA `(.L_x_267) ;  /* 0x0000000000201947 */ /* 0x000fea0003800000 */
[----:B------:R-:W-:-:S05]  /*aab0*/  LEA R2, P1, R9, R14, 0x1 ;  /* 0x0000000e09027211 */ /* 0x000fca00078208ff */
[----:B------:R-:W-:-:S05]  /*aac0*/  IMAD.X R3, RZ, RZ, R5, P1 ;  /* 0x000000ffff037224 */ /* 0x000fca00008e0605 */
[----:B------:R-:W-:Y:S01]  /*aad0*/  @!PT LDS RZ, [RZ] ;  /* 0x00000000fffff984 */ /* 0x000fe20000000800 */
[----:B------:R-:W-:Y:S01]  /*aae0*/  @!PT LDS RZ, [RZ] ;  /* 0x00000000fffff984 */ /* 0x000fe20000000800 */
[----:B------:R-:W-:Y:S01]  /*aaf0*/  @!PT LDS RZ, [RZ] ;  /* 0x00000000fffff984 */ /* 0x000fe20000000800 */
[----:B------:R0:W-:Y:S04]  /*ab00*/  LDGSTS.E.BYPASS.LTC128B.128 [R34+0xfc00], desc[UR56][R2.64], !P3 ;  /* 0x0fc0000002227fae */ /* 0x0001e8000d901d78 */
[----:B------:R0:W-:Y:S04]  /*ab10*/  LDGSTS.E.BYPASS.LTC128B.128 [R34+0x13c00], desc[UR56][R2.64+0x80], !P2 ;  /* 0x13c0008002227fae */ /* 0x0001e8000d101d78 */
[----:B------:R0:W-:Y:S02]  /*ab20*/  LDGSTS.E.BYPASS.LTC128B.128 [R34+0x17c00], desc[UR56][R2.64+0x100], !P0 ;  /* 0x17c0010002227fae */ /* 0x0001e4000c101d78 */
.L_x_267:
[----:B------:R-:W-:Y:S05]  /*ab30*/  BSYNC B0 ;  /* 0x0000000000007941 */ /* 0x000fea0003800000 */
.L_x_266:
[----:B------:R-:W-:Y:S01]  /*ab40*/  NOP ;  /* 0x0000000000007918 */ /* 0x000fe20000000000 */
[----:B------:R-:W-:-:S13]  /*ab50*/  PLOP3.LUT P0, PT, PT, PT, PT, 0x80, 0x0 ;  /* 0x000000000000781c */ /* 0x000fda0003f0f070 */
.L_x_268:
[----:B------:R-:W-:Y:S02]  /*ab60*/  PLOP3.LUT P1, PT, P1, P0, PT, 0xa2, 0x0 ;  /* 0x000000000000781c */ /* 0x000fe40000f21472 */
[----:B------:R-:W-:-:S08]  /*ab70*/  @P0 R2UR P1, UR4, R22 ;  /* 0x00000000160402ca */ /* 0x000fd00000020000 */
[----:B------:R-:W-:-:S05]  /*ab80*/  @P0 PLOP3.LUT P0, PT, P1, PT, PT, 0x80, 0x0 ;  /* 0x000000000000081c */ /* 0x000fca0000f0f070 */
[----:B------:R-:W-:Y:S01]  /*ab90*/  @!P1 SYNCS.ARRIVE.TRANS64.RED.A0T1 RZ, [UR4+0x2a800], RZ ;  /* 0x02a800ffffff99a7 */ /* 0x000fe20008200404 */
[----:B------:R-:W-:Y:S07]  /*aba0*/  @!P1 ARRIVES.LDGSTSBAR.64.TRANSCNT [UR4+0x2a800] ;  /* 0x02a80000ff0099b0 */ /* 0x000fee0008000a84 */
[----:B------:R-:W-:Y:S05]  /*abb0*/  @P0 BRA.U.ANY `(.L_x_268) ;  /* 0xfffffffd00e80947 */ /* 0x000fea000393ffff */
[----:B0-----:R-:W2:Y:S02]  /*abc0*/  LDL.LU R2, [R1+0x14] ;  /* 0x0000140001027983 */ /* 0x001ea40000300800 */
[----:B--2---:R-:W-:-:S05]  /*abd0*/  VIADD R2, R2, 0x1 ;  /* 0x0000000102027836 */ /* 0x004fca0000000000 */
[----:B------:R0:W-:Y:S01]  /*abe0*/  STL [R1+0x14], R2 ;  /* 0x0000140201007387 */ /* 0x0001e20000100800 */
[----:B------:R-:W-:-:S04]  /*abf0*/  LEA.HI R0, R2, R2, RZ, 0x1 ;  /* 0x0000000202007211 */ /* 0x000fc800078f08ff */
[----:B------:R-:W-:-:S05]  /*ac00*/  LOP3.LUT R0, R0, 0xfffffffe, RZ, 0xc0, !PT ;  /* 0xfffffffe00007812 */ /* 0x000fca00078ec0ff */
[----:B------:R-:W-:-:S05]  /*ac10*/  IMAD.IADD R0, R2, 0x1, -R0 ;  /* 0x0000000102007824 */ /* 0x000fca00078e0a00 */
[----:B------:R-:W-:Y:S01]  /*ac20*/  SHF.L.U32 R3, R0, 0x1f, RZ ;  /* 0x0000001f00037819 */ /* 0x000fe200000006ff */
[----:B------:R-:W-:Y:S01]  /*ac30*/  NOP ;  /* 0x0000000000007918 */ /* 0x000fe20000000000 */
[----:B------:R0:W-:Y:S01]  /*ac40*/  SYNCS.ARRIVE.TRANS64.A1T0 RZ, [R22+URZ+0x2a800], RZ ;  /* 0x02a800ff16ff79a7 */ /* 0x0001e2000810003f */
[----:B------:R-:W-:Y:S01]  /*ac50*/  BSSY B0, `(.L_x_269) ;  /* 0x0000003000007945 */ /* 0x000fe20003800000 */
[----:B------:R-:W1:Y:S03]  /*ac60*/  SYNCS.PHASECHK.TRANS64.TRYWAIT P0, [R22+URZ+0x2a820], R3 ;  /* 0x02a82003160075a7 */ /* 0x000e66000800017f */
[----:B01----:R-:W-:Y:S05]  /*ac70*/  @!P0 BRA `(.L_x_270) ;  /* 0x0000003800d48947 */ /* 0x003fea0003800000 */
.L_x_357:
[----:B------:R-:W-:Y:S05]  /*ac80*/  BSYNC B0 ;  /* 0x0000000000007941 */ /* 0x000fea0003800000 */
.L_x_269:
[----:B------:R-:W-:Y:S01]  /*ac90*/  ISETP.GE.AND P0, PT, R36, 0x61, PT ;  /* 0x000000612400780c */ /* 0x000fe20003f06270 */
[----:B------:R-:W-:-:S12]  /*aca0*/  BSSY B0, `(.L_x_271) ;  /* 0x00000ff000007945 */ /* 0x000fd80003800000 */
[----:B------:R-:W-:Y:S05]  /*acb0*/  @!P0 BRA `(.L_x_272) ;  /* 0x0000000c00f48947 */ /* 0x000fea0003800000 */
[----:B------:R-:W2:Y:S01]  /*acc0*/  LDL.LU R0, [R1+0x18] ;  /* 0x0000180001007983 */ /* 0x000ea20000300800 */
[----:B------:R-:W-:Y:S02]  /*acd0*/  IMAD.MOV.U32 R17, RZ, RZ, R28 ;  /* 0x000000ffff117224 */ /* 0x000fe400078e001c */
[----:B------:R-:W-:Y:S02]  /*ace0*/  IMAD.MOV.U32 R10, RZ, RZ, R27 ;  /* 0x000000ffff0a7224 */ /* 0x000fe400078e001b */
[----:B------:R-:W-:Y:S01]  /*acf0*/  IMAD.MOV.U32 R30, RZ, RZ, R26 ;  /* 0x000000ffff1e7224 */ /* 0x000fe200078e001a */
[----:B--2---:R-:W-:-:S07]  /*ad00*/  IADD3 R0, R0, -0x2, RZ ;  /* 0xfffffffe00007810 */ /* 0x004fce0007ffe0ff */
.L_x_285:
[----:B------:R-:W2:Y:S01]  /*ad10*/  LDL R7, [R1] ;  /* 0x0000000001077983 */ /* 0x000ea20000100800 */
[----:B------:R-:W1:Y:S01]  /*ad20*/  LDC R4, c[0x0][0x430] ;  /* 0x00010c00ff047b82 */ /* 0x000e620000000800 */
[----:B------:R-:W0:Y:S02]  /*ad30*/  S2R R2, SR_TID.X ;  /* 0x0000000000027919 */ /* 0x000e240000002100 */
[----:B------:R-:W3:Y:S01]  /*ad40*/  LDL R9, [R1+0x20] ;  /* 0x0000200001097983 */ /* 0x000ee20000100800 */
[----:B-1----:R-:W-:Y:S02]  /*ad50*/  ISETP.NE.AND P0, PT, R4, 0x1, PT ;  /* 0x000000010400780c */ /* 0x002fe40003f05270 */
[C---:B0-----:R-:W-:Y:S01]  /*ad60*/  LOP3.LUT R3, R2.reuse, 0x7f, RZ, 0xc0, !PT ;  /* 0x0000007f02037812 */ /* 0x041fe200078ec0ff */
[----:B------:R-:W-:-:S10]  /*ad70*/  IMAD.SHL.U32 R2, R2, 0x10, RZ ;  /* 0x0000001002027824 */ /* 0x000fd400078e00ff */
[----:B------:R-:W0:Y:S01]  /*ad80*/  @P0 LDC R5, c[0x0][0x438] ;  /* 0x00010e00ff050b82 */ /* 0x000e220000000800 */
[----:B------:R-:W-:-:S04]  /*ad90*/  SHF.R.U32.HI R3, RZ, 0x3, R3 ;  /* 0x00000003ff037819 */ /* 0x000fc80000011603 */
[----:B------:R-:W-:-:S03]  /*ada0*/  LOP3.LUT R2, R3, 0x70, R2, 0xf8, !PT ;  /* 0x0000007003027812 */ /* 0x000fc600078ef802 */
[----:B------:R-:W1:Y:S01]  /*adb0*/  @P0 LDC R3, c[0x0][0x434] ;  /* 0x00010d00ff030b82 */ /* 0x000e620000000800 */
[----:B------:R-:W-:Y:S01]  /*adc0*/  IMAD R8, R0, 0x60, R37 ;  /* 0x0000006000087824 */ /* 0x000fe200078e0225 */
[----:B------:R-:W-:-:S03]  /*add0*/  ISETP.GT.U32.AND P2, PT, R2, 0x5f, PT ;  /* 0x0000005f0200780c */ /* 0x000fc60003f44070 */
[----:B------:R-:W-:-:S05]  /*ade0*/  IMAD.IADD R8, R2, 0x1, R8 ;  /* 0x0000000102087824 */ /* 0x000fca00078e0208 */
[----:B------:R-:W-:Y:S01]  /*adf0*/  MOV R6, R8 ;  /* 0x0000000800067202 */ /* 0x000fe20000000f00 */
[----:B-1----:R-:W-:-:S05]  /*ae00*/  @P0 IMAD.HI.U32 R2, R8, R3, RZ ;  /* 0x0000000308020227 */ /* 0x002fca00078e00ff */
[----:B0-----:R-:W-:Y:S02]  /*ae10*/  @P0 SHF.R.U32.HI R6, RZ, R5, R2 ;  /* 0x00000005ff060219 */ /* 0x001fe40000011602 */
[----:B------:R-:W0:Y:S02]  /*ae20*/  @!P2 LDC.64 R4, c[0x0][0x428] ;  /* 0x00010a00ff04ab82 */ /* 0x000e240000000a00 */
[--C-:B------:R-:W-:Y:S01]  /*ae30*/  @!P2 SHF.R.S32.HI R3, RZ, 0x1f, R6.reuse ;  /* 0x0000001fff03a819 */ /* 0x100fe20000011406 */
[----:B------:R-:W-:-:S04]  /*ae40*/  @!P2 IMAD.MOV.U32 R2, RZ, RZ, R6 ;  /* 0x000000ffff02a224 */ /* 0x000fc800078e0006 */
[----:B0-----:R-:W-:-:S04]  /*ae50*/  @!P2 IMAD.WIDE.U32 R2, R31, R4, R2 ;  /* 0x000000041f02a225 */ /* 0x001fc800078e0002 */
[----:B--2---:R-:W-:-:S04]  /*ae60*/  @!P2 IMAD R4, R7, R4, RZ ;  /* 0x000000040704a224 */ /* 0x004fc800078e02ff */
[----:B------:R-:W-:Y:S02]  /*ae70*/  @!P2 IMAD R7, R31, R5, R4 ;  /* 0x000000051f07a224 */ /* 0x000fe400078e0204 */
[----:B------:R-:W0:Y:S02]  /*ae80*/  @!P2 LDC.64 R4, c[0x0][0x418] ;  /* 0x00010600ff04ab82 */ /* 0x000e240000000a00 */
[----:B------:R-:W-:Y:S02]  /*ae90*/  @!P2 IMAD.IADD R3, R7, 0x1, R3 ;  /* 0x000000010703a824 */ /* 0x000fe400078e0203 */
[----:B------:R-:W-:Y:S01]  /*aea0*/  IMAD.MOV.U32 R7, RZ, RZ, RZ ;  /* 0x000000ffff077224 */ /* 0x000fe200078e00ff */
[----:B0-----:R-:W-:-:S04]  /*aeb0*/  @!P2 LEA R4, P0, R2, R4, 0x2 ;  /* 0x000000040204a211 */ /* 0x001fc800078010ff */
[----:B------:R-:W-:-:S05]  /*aec0*/  @!P2 LEA.HI.X R5, R2, R5, R3, 0x2, P0 ;  /* 0x000000050205a211 */ /* 0x000fca00000f1403 */
[----:B------:R0:W5:Y:S01]  /*aed0*/  @!P2 LDG.E R7, desc[UR56][R4.64] ;  /* 0x000000380407a981 */ /* 0x000162000c1e1900 */
[----:B---3--:R-:W-:Y:S01]  /*aee0*/  ISETP.NE.AND P1, PT, R9, 0x3, PT ;  /* 0x000000030900780c */ /* 0x008fe20003f25270 */
[----:B------:R-:W-:Y:S01]  /*aef0*/  VIADD R27, R10, 0x1 ;  /* 0x000000010a1b7836 */ /* 0x000fe20000000000 */
[----:B------:R-:W-:Y:S05]  /*af00*/  YIELD ;  /* 0x0000000000007946 */ /* 0x000fea0003800000 */
[----:B------:R-:W-:Y:S01]  /*af10*/  ISETP.NE.AND P0, PT, R27, 0x2, PT ;  /* 0x000000021b00780c */ /* 0x000fe20003f05270 */
[----:B------:R-:W-:Y:S01]  /*af20*/  IMAD.MOV R3, RZ, RZ, -R6 ;  /* 0x000000ffff037224 */ /* 0x000fe200078e0a06 */
[----:B------:R-:W-:-:S02]  /*af30*/  ULDC UR4, c[0x0][0x430] ;  /* 0x00010c0000047ab9 */ /* 0x000fc40000000800 */
[----:B------:R-:W-:Y:S01]  /*af40*/  SEL R28, RZ, 0x1, P0 ;  /* 0x00000001ff1c7807 */ /* 0x000fe20000000000 */
[----:B------:R-:W-:Y:S01]  /*af50*/  IMAD R8, R3, UR4, R8 ;  /* 0x0000000403087c24 */ /* 0x000fe2000f8e0208 */
[----:B------:R-:W-:Y:S02]  /*af60*/  SEL R27, R27, RZ, P0 ;  /* 0x000000ff1b1b7207 */ /* 0x000fe40000000000 */
[----:B------:R-:W-:Y:S02]  /*af70*/  MOV R26, R0 ;  /* 0x00000000001a7202 */ /* 0x000fe40000000f00 */
[----:B------:R-:W-:Y:S01]  /*af80*/  LOP3.LUT R28, R17, R28, RZ, 0x3c, !PT ;  /* 0x0000001c111c7212 */ /* 0x000fe200078e3cff */
[----:B0-----:R-:W-:Y:S06]  /*af90*/  @!P1 BRA `(.L_x_273) ;  /* 0x0000000000049947 */ /* 0x001fec0003800000 */
[----:B------:R-:W-:Y:S01]  /*afa0*/  BPT.TRAP 0x1 ;  /* 0x000000040000795c */ /* 0x000fe20000300000 */
.L_x_273:
[----:B------:R-:W-:Y:S01]  /*afb0*/  IMAD R6, R27, 0x8, R22 ;  /* 0x000000081b067824 */ /* 0x000fe200078e0216 */
[----:B------:R-:W-:Y:S01]  /*afc0*/  SHF.L.U32 R3, R28, 0x1f, RZ ;  /* 0x0000001f1c037819 */ /* 0x000fe200000006ff */
[----:B------:R-:W-:Y:S03]  /*afd0*/  BSSY B1, `(.L_x_274) ;  /* 0x0000003000017945 */ /* 0x000fe60003800000 */
[----:B------:R-:W0:Y:S02]  /*afe0*/  SYNCS.PHASECHK.TRANS64.TRYWAIT P0, [R6+URZ+0x2a840], R3 ;  /* 0x02a84003060075a7 */ /* 0x000e24000800017f */
[----:B0-----:R-:W-:Y:S05]  /*aff0*/  @!P0 BRA `(.L_x_275) ;  /* 0x0000003800088947 */ /* 0x001fea0003800000 */
.L_x_358:
[----:B------:R-:W-:Y:S05]  /*b000*/  BSYNC B1 ;  /* 0x0000000000017941 */ /* 0x000fea0003800000 */
.L_x_274:
[----:B------:R-:W-:Y:S01]  /*b010*/  SHF.R.S32.HI R20, RZ, 0x1f, R8 ;  /* 0x0000001fff147819 */ /* 0x000fe20000011408 */
[----:B------:R-:W-:Y:S01]  /*b020*/  ULDC.64 UR4, c[0x0][0x300] ;  /* 0x0000c00000047ab9 */ /* 0x000fe20000000a00 */
[----:B-----5:R-:W-:Y:S01]  /*b030*/  SHF.R.S32.HI R21, RZ, 0x1f, R7 ;  /* 0x0000001fff157819 */ /* 0x020fe20000011407 */
[----:B0-----:R-:W-:Y:S01]  /*b040*/  IMAD.WIDE.U32 R2, R8, UR4, RZ ;  /* 0x0000000408027c25 */ /* 0x001fe2000f8e00ff */
[C---:B------:R-:W-:Y:S02]  /*b050*/  LOP3.LUT P3, RZ, R25.reuse, 0x4, RZ, 0xc0, !PT ;  /* 0x0000000419ff7812 */ /* 0x040fe4000786c0ff */
[C---:B------:R-:W-:Y:S01]  /*b060*/  LOP3.LUT P2, RZ, R25.reuse, 0x2, RZ, 0xc0, !PT ;  /* 0x0000000219ff7812 */ /* 0x040fe2000784c0ff */
[----:B------:R-:W-:Y:S01]  /*b070*/  IMAD R0, R20, UR4, RZ ;  /* 0x0000000414007c24 */ /* 0x000fe2000f8e02ff */
[----:B------:R-:W-:Y:S01]  /*b080*/  LOP3.LUT P1, RZ, R25, 0x1, RZ, 0xc0, !PT ;  /* 0x0000000119ff7812 */ /* 0x000fe2000782c0ff */
[----:B------:R-:W-:Y:S02]  /*b090*/  IMAD R4, R27, 0x4800, R33 ;  /* 0x000048001b047824 */ /* 0x000fe400078e0221 */
[----:B------:R-:W-:Y:S01]  /*b0a0*/  IMAD R0, R8, UR5, R0 ;  /* 0x0000000508007c24 */ /* 0x000fe2000f8e0200 */
[----:B------:R-:W-:-:S03]  /*b0b0*/  ULDC.64 UR4, c[0x0][0x310] ;  /* 0x0000c40000047ab9 */ /* 0x000fc60000000a00 */
[----:B------:R-:W-:Y:S02]  /*b0c0*/  IMAD.IADD R3, R3, 0x1, R0 ;  /* 0x0000000103037824 */ /* 0x000fe400078e0200 */
[----:B------:R-:W-:Y:S02]  /*b0d0*/  IMAD R0, R21, UR4, RZ ;  /* 0x0000000415007c24 */ /* 0x000fe4000f8e02ff */
[----:B------:R-:W-:-:S04]  /*b0e0*/  IMAD.WIDE.U32 R2, R7, UR4, R2 ;  /* 0x0000000407027c25 */ /* 0x000fc8000f8e0002 */
        /* <DEDUP_REMOVED lines=8> */
[----:B------:R-:W-:Y:S01]  /*b170*/  IMAD.IADD R0, R0, 0x1, R3 ;  /* 0x0000000100007824 */ /* 0x000fe200078e0203 */
[----:B------:R-:W-:-:S04]  /*b180*/  UMOV UR4, 0xffffffff ;  /* 0xffffffff00047882 */ /* 0x000fc80000000000 */
[----:B------:R-:W-:Y:S01]  /*b190*/  LEA.HI.X R5, R2, UR5, R0, 0x1, P0 ;  /* 0x0000000502057c11 */ /* 0x000fe200080f0c00 */
[----:B------:R-:W-:Y:S06]  /*b1a0*/  BRA.DIV UR4, `(.L_x_276) ;  /* 0x0000003604b07947 */ /* 0x000fec000b800000 */
[----:B------:R-:W0:Y:S01]  /*b1b0*/  S2R R3, SR_TID.X ;  /* 0x0000000000037919 */ /* 0x000e220000002100 */
[----:B------:R-:W-:Y:S01]  /*b1c0*/  IMAD R4, R4, 0x2, R22 ;  /* 0x0000000204047824 */ /* 0x000fe200078e0216 */
[----:B------:R-:W1:Y:S04]  /*b1d0*/  SHFL.IDX PT, R2, R9, RZ, 0x181f ;  /* 0x00181fff09027589 */ /* 0x000e6800000e0000 */
[----:B------:R-:W-:Y:S01]  /*b1e0*/  SHFL.IDX PT, R35, R5, 0x2, 0x181f ;  /* 0x00581f0005237f89 */ /* 0x000fe200000e0000 */
[----:B0-----:R-:W-:-:S03]  /*b1f0*/  IMAD.SHL.U32 R11, R3, 0x8, RZ ;  /* 0x00000008030b7824 */ /* 0x001fc600078e00ff */
[----:B------:R-:W0:Y:S02]  /*b200*/  SHFL.IDX PT, R3, R5, RZ, 0x181f ;  /* 0x00181fff05037589 */ /* 0x000e2400000e0000 */
[----:B------:R-:W-:-:S04]  /*b210*/  LOP3.LUT R11, R11, 0x38, RZ, 0xc0, !PT ;  /* 0x000000380b0b7812 */ /* 0x000fc800078ec0ff */
[----:B------:R-:W-:-:S04]  /*b220*/  SHF.L.U32 R0, R11, 0x1, RZ ;  /* 0x000000010b007819 */ /* 0x000fc800000006ff */
[----:B-1----:R-:W-:-:S05]  /*b230*/  IADD3 R2, P0, R2, R0, RZ ;  /* 0x0000000002027210 */ /* 0x002fca0007f1e0ff */
[----:B0-----:R-:W-:-:S05]  /*b240*/  IMAD.X R3, RZ, RZ, R3, P0 ;  /* 0x000000ffff037224 */ /* 0x001fca00000e0603 */
[----:B------:R-:W-:Y:S04]  /*b250*/  LDGSTS.E.BYPASS.LTC128B.128 [R4+0x18400], desc[UR56][R2.64], !P3 ;  /* 0x1840000002047fae */ /* 0x000fe8000d901d78 */
[----:B------:R-:W-:Y:S04]  /*b260*/  LDGSTS.E.BYPASS.LTC128B.128 [R4+0x1b400], desc[UR56][R2.64+0x80], !P2 ;  /* 0x1b40008002047fae */ /* 0x000fe8000d101d78 */
[----:B------:R0:W-:Y:S04]  /*b270*/  LDGSTS.E.BYPASS.LTC128B.128 [R4+0x1e400], desc[UR56][R2.64+0x100], !P1 ;  /* 0x1e40010002047fae */ /* 0x0001e8000c901d78 */
[----:B0-----:R-:W0:Y:S04]  /*b280*/  SHFL.IDX PT, R2, R9, 0x1, 0x181f ;  /* 0x00381f0009027f89 */ /* 0x001e2800000e0000 */
[----:B------:R-:W1:Y:S01]  /*b290*/  SHFL.IDX PT, R3, R5, 0x1, 0x181f ;  /* 0x00381f0005037f89 */ /* 0x000e6200000e0000 */
[----:B0-----:R-:W-:-:S05]  /*b2a0*/  IADD3 R2, P0, R2, R0, RZ ;  /* 0x0000000002027210 */ /* 0x001fca0007f1e0ff */
[----:B-1----:R-:W-:-:S05]  /*b2b0*/  IMAD.X R3, RZ, RZ, R3, P0 ;  /* 0x000000ffff037224 */ /* 0x002fca00000e0603 */
[----:B------:R-:W-:Y:S04]  /*b2c0*/  LDGSTS.E.BYPASS.LTC128B.128 [R4+0x18c00], desc[UR56][R2.64], !P3 ;  /* 0x18c0000002047fae */ /* 0x000fe8000d901d78 */
[----:B------:R-:W-:Y:S04]  /*b2d0*/  LDGSTS.E.BYPASS.LTC128B.128 [R4+0x1bc00], desc[UR56][R2.64+0x80], !P2 ;  /* 0x1bc0008002047fae */ /* 0x000fe8000d101d78 */
[----:B------:R0:W-:Y:S04]  /*b2e0*/  LDGSTS.E.BYPASS.LTC128B.128 [R4+0x1ec00], desc[UR56][R2.64+0x100], !P1 ;  /* 0x1ec0010002047fae */ /* 0x0001e8000c901d78 */
[----:B0-----:R-:W0:Y:S02]  /*b2f0*/  SHFL.IDX PT, R2, R9, 0x2, 0x181f ;  /* 0x00581f0009027f89 */ /* 0x001e2400000e0000 */
[----:B0-----:R-:W-:-:S05]  /*b300*/  IADD3 R2, P0, R2, R0, RZ ;  /* 0x0000000002027210 */ /* 0x001fca0007f1e0ff */
[----:B------:R-:W-:Y:S02]  /*b310*/  IMAD.X R3, RZ, RZ, R35, P0 ;  /* 0x000000ffff037224 */ /* 0x000fe400000e0623 */
[----:B------:R-:W-:Y:S04]  /*b320*/  SHFL.IDX PT, R35, R5, 0x3, 0x181f ;  /* 0x00781f0005237f89 */ /* 0x000fe800000e0000 */
        /* <DEDUP_REMOVED lines=11> */
[----:B0-----:R-:W-:-:S04]  /*b3e0*/  IADD3 R2, P0, R2, R0, RZ ;  /* 0x0000000002027210 */ /* 0x001fc80007f1e0ff */
[----:B------:R-:W-:Y:S02]  /*b3f0*/  IADD3.X R3, RZ, R35, RZ, P0, !PT ;  /* 0x00000023ff037210 */ /* 0x000fe400007fe4ff */
[----:B------:R0:W1:Y:S04]  /*b400*/  SHFL.IDX PT, R35, R5, 0x5, 0x181f ;  /* 0x00b81f0005237f89 */ /* 0x00006800000e0000 */
[----:B------:R-:W-:Y:S04]  /*b410*/  LDGSTS.E.BYPASS.LTC128B.128 [R4+0x1a400], desc[UR56][R2.64], !P3 ;  /* 0x1a40000002047fae */ /* 0x000fe8000d901d78 */
[----:B------:R-:W-:Y:S04]  /*b420*/  LDGSTS.E.BYPASS.LTC128B.128 [R4+0x1d400], desc[UR56][R2.64+0x80], !P2 ;  /* 0x1d40008002047fae */ /* 0x000fe8000d101d78 */
[----:B------:R2:W-:Y:S04]  /*b430*/  LDGSTS.E.BYPASS.LTC128B.128 [R4+0x20400], desc[UR56][R2.64+0x100], !P1 ;  /* 0x2040010002047fae */ /* 0x0005e8000c901d78 */
[----:B-12---:R0:W2:Y:S02]  /*b440*/  SHFL.IDX PT, R2, R9, 0x5, 0x181f ;  /* 0x00b81f0009027f89 */ /* 0x0060a400000e0000 */
.L_x_372:
[----:B--2---:R-:W-:-:S05]  /*b450*/  IADD3 R2, P0, R2, R0, RZ ;  /* 0x0000000002027210 */ /* 0x004fca0007f1e0ff */
[----:B------:R-:W-:Y:S01]  /*b460*/  IMAD.X R3, RZ, RZ, R35, P0 ;  /* 0x000000ffff037224 */ /* 0x000fe200000e0623 */
[----:B------:R-:W-:-:S04]  /*b470*/  PLOP3.LUT P0, PT, PT, PT, PT, 0x80, 0x0 ;  /* 0x000000000000781c */ /* 0x000fc80003f0f070 */
[----:B------:R-:W-:Y:S01]  /*b480*/  @!PT LDS RZ, [RZ] ;  /* 0x00000000fffff984 */ /* 0x000fe20000000800 */
[----:B------:R-:W-:Y:S01]  /*b490*/  @!PT LDS RZ, [RZ] ;  /* 0x00000000fffff984 */ /* 0x000fe20000000800 */
[----:B------:R-:W-:Y:S01]  /*b4a0*/  @!PT LDS RZ, [RZ] ;  /* 0x00000000fffff984 */ /* 0x000fe20000000800 */
[----:B------:R1:W-:Y:S04]  /*b4b0*/  LDGSTS.E.BYPASS.LTC128B.128 [R4+0x1ac00], desc[UR56][R2.64], !P3 ;  /* 0x1ac0000002047fae */ /* 0x0003e8000d901d78 */
[----:B------:R1:W-:Y:S04]  /*b4c0*/  LDGSTS.E.BYPASS.LTC128B.128 [R4+0x1dc00], desc[UR56][R2.64+0x80], !P2 ;  /* 0x1dc0008002047fae */ /* 0x0003e8000d101d78 */
[----:B------:R1:W-:Y:S01]  /*b4d0*/  LDGSTS.E.BYPASS.LTC128B.128 [R4+0x20c00], desc[UR56][R2.64+0x100], !P1 ;  /* 0x20c0010002047fae */ /* 0x0003e2000c901d78 */
[----:B------:R-:W-:Y:S01]  /*b4e0*/  NOP ;  /* 0x0000000000007918 */ /* 0x000fe20000000000 */
.L_x_277:
[----:B------:R-:W-:Y:S02]  /*b4f0*/  PLOP3.LUT P1, PT, P1, P0, PT, 0xa2, 0x0 ;  /* 0x000000000000781c */ /* 0x000fe40000f21472 */
[----:B------:R-:W-:-:S08]  /*b500*/  @P0 R2UR P1, UR4, R6 ;  /* 0x00000000060402ca */ /* 0x000fd00000020000 */
[----:B------:R-:W-:-:S05]  /*b510*/  @P0 PLOP3.LUT P0, PT, P1, PT, PT, 0x80, 0x0 ;  /* 0x000000000000081c */ /* 0x000fca0000f0f070 */
[----:B------:R-:W-:Y:S01]  /*b520*/  @!P1 SYNCS.ARRIVE.TRANS64.RED.A0T1 RZ, [UR4+0x2a830], RZ ;  /* 0x02a830ffffff99a7 */ /* 0x000fe20008200404 */
[----:B------:R-:W-:Y:S07]  /*b530*/  @!P1 ARRIVES.LDGSTSBAR.64.TRANSCNT [UR4+0x2a830] ;  /* 0x02a83000ff0099b0 */ /* 0x000fee0008000a84 */
[----:B------:R-:W-:Y:S05]  /*b540*/  @P0 BRA.U.ANY `(.L_x_277) ;  /* 0xfffffffd00e80947 */ /* 0x000fea000393ffff */
[----:B------:R-:W-:Y:S01]  /*b550*/  NOP ;  /* 0x0000000000007918 */ /* 0x000fe20000000000 */
[----:B-1----:R-:W2:Y:S02]  /*b560*/  LDL R2, [R1+0x20] ;  /* 0x0000200001027983 */ /* 0x002ea40000100800 */
[----:B--2---:R-:W-:-:S13]  /*b570*/  ISETP.NE.AND P2, PT, R2, 0x3, PT ;  /* 0x000000030200780c */ /* 0x004fda0003f45270 */
[----:B------:R-:W-:Y:S05]  /*b580*/  @!P2 BRA `(.L_x_278) ;  /* 0x000000000004a947 */ /* 0x000fea0003800000 */
[----:B------:R-:W-:Y:S01]  /*b590*/  BPT.TRAP 0x1 ;  /* 0x000000040000795c */ /* 0x000fe20000300000 */
.L_x_278:
[----:B------:R1:W-:Y:S01]  /*b5a0*/  SYNCS.ARRIVE.TRANS64.A1T0 RZ, [R6+URZ+0x2a830], RZ ;  /* 0x02a830ff06ff79a7 */ /* 0x0003e2000810003f */
[----:B------:R-:W-:Y:S05]  /*b5b0*/  @!P2 BRA `(.L_x_279) ;  /* 0x000000000004a947 */ /* 0x000fea0003800000 */
[----:B------:R-:W-:Y:S01]  /*b5c0*/  BPT.TRAP 0x1 ;  /* 0x000000040000795c */ /* 0x000fe20000300000 */
.L_x_279:
[----:B------:R-:W-:Y:S01]  /*b5d0*/  SHF.L.U32 R2, R17, 0x1f, RZ ;  /* 0x0000001f11027819 */ /* 0x000fe200000006ff */
[----:B------:R-:W-:Y:S01]  /*b5e0*/  IMAD R4, R10, 0x8, R22 ;  /* 0x000000080a047824 */ /* 0x000fe200078e0216 */
[----:B------:R-:W-:Y:S03]  /*b5f0*/  BSSY B1, `(.L_x_280) ;  /* 0x0000003000017945 */ /* 0x000fe60003800000 */
[----:B------:R-:W2:Y:S02]  /*b600*/  SYNCS.PHASECHK.TRANS64.TRYWAIT P0, [R4+URZ+0x2a860], R2 ;  /* 0x02a86002040075a7 */ /* 0x000ea4000800017f */
[----:B--2---:R-:W-:Y:S05]  /*b610*/  @!P0 BRA `(.L_x_281) ;  /* 0x0000003800708947 */ /* 0x004fea0003800000 */
.L_x_373:
[----:B------:R-:W-:Y:S05]  /*b620*/  BSYNC B1 ;  /* 0x0000000000017941 */ /* 0x000fea0003800000 */
.L_x_280:
[----:B------:R-:W3:Y:S01]  /*b630*/  S2R R3, SR_TID.X ;  /* 0x0000000000037919 */ /* 0x000ee20000002100 */
[----:B------:R-:W-:Y:S01]  /*b640*/  UMOV UR4, 0xffffffff ;  /* 0xffffffff00047882 */ /* 0x000fe20000000000 */
[----:B-1----:R-:W-:Y:S01]  /*b650*/  IMAD R6, R30, -0x60, R36 ;  /* 0xffffffa01e067824 */ /* 0x002fe200078e0224 */
[----:B------:R-:W-:Y:S01]  /*b660*/  LOP3.LUT P0, RZ, R29, 0x2, RZ, 0xc0, !PT ;  /* 0x000000021dff7812 */ /* 0x000fe2000780c0ff */
[----:B0-----:R-:W-:Y:S01]  /*b670*/  IMAD R5, R10, 0x3000, R33 ;  /* 0x000030000a057824 */ /* 0x001fe200078e0221 */
[----:B---3--:R-:W-:-:S04]  /*b680*/  LOP3.LUT R3, R3, 0x7f, RZ, 0xc0, !PT ;  /* 0x0000007f03037812 */ /* 0x008fc800078ec0ff */
[----:B------:R-:W-:-:S05]  /*b690*/  SHF.R.U32.HI R3, RZ, 0x3, R3 ;  /* 0x00000003ff037819 */ /* 0x000fca0000011603 */
[----:B------:R-:W-:Y:S01]  /*b6a0*/  IMAD.IADD R6, R6, 0x1, -R3 ;  /* 0x0000000106067824 */ /* 0x000fe200078e0a03 */
[----:B------:R-:W-:Y:S06]  /*b6b0*/  BRA.DIV UR4, `(.L_x_282) ;  /* 0x0000003a045c7947 */ /* 0x000fec000b800000 */
[----:B--2---:R-:W0:Y:S01]  /*b6c0*/  SHFL.IDX PT, R2, R23, RZ, 0x181f ;  /* 0x00181fff17027589 */ /* 0x004e2200000e0000 */
[----:B------:R-:W-:-:S03]  /*b6d0*/  IMAD R5, R5, 0x2, R22 ;  /* 0x0000000205057824 */ /* 0x000fc600078e0216 */
[----:B------:R-:W1:Y:S01]  /*b6e0*/  SHFL.IDX PT, R3, R24, RZ, 0x181f ;  /* 0x00181fff18037589 */ /* 0x000e6200000e0000 */
[----:B0-----:R-:W-:-:S05]  /*b6f0*/  IADD3 R2, P1, R2, R0, RZ ;  /* 0x0000000002027210 */ /* 0x001fca0007f3e0ff */
[----:B-1----:R-:W-:Y:S01]  /*b700*/  IMAD.X R3, RZ, RZ, R3, P1 ;  /* 0x000000ffff037224 */ /* 0x002fe200008e0603 */
[----:B------:R-:W-:-:S04]  /*b710*/  LOP3.LUT P1, RZ, R29, 0x1, RZ, 0xc0, !PT ;  /* 0x000000011dff7812 */ /* 0x000fc8000782c0ff */
[----:B------:R-:W-:-:S13]  /*b720*/  ISETP.LT.OR P2, PT, R6, 0x1, !P1 ;  /* 0x000000010600780c */ /* 0x000fda0004f41670 */
[----:B------:R-:W-:Y:S01]  /*b730*/  @!PT LDS RZ, [RZ] ;  /* 0x00000000fffff984 */ /* 0x000fe20000000800 */
[----:B------:R-:W-:Y:S01]  /*b740*/  LDGSTS.E.BYPASS.LTC128B.128 [R5+0x400], desc[UR56][R2.64], !P2 ;  /* 0x0040000002057fae */ /* 0x000fe2000d101d78 */
[----:B------:R-:W-:-:S13]  /*b750*/  ISETP.LT.OR P2, PT, R6, 0x1, !P0 ;  /* 0x000000010600780c */ /* 0x000fda0004741670 */
[----:B------:R0:W-:Y:S04]  /*b760*/  LDGSTS.E.BYPASS.LTC128B.128 [R5+0x3400], desc[UR56][R2.64+0x80], !P2 ;  /* 0x0340008002057fae */ /* 0x0001e8000d101d78 */
[----:B0-----:R-:W0:Y:S04]  /*b770*/  SHFL.IDX PT, R2, R23, 0x1, 0x181f ;  /* 0x00381f0017027f89 */ /* 0x001e2800000e0000 */
[----:B------:R-:W1:Y:S01]  /*b780*/  SHFL.IDX PT, R3, R24, 0x1, 0x181f ;  /* 0x00381f0018037f89 */ /* 0x000e6200000e0000 */
[----:B0-----:R-:W-:-:S04]  /*b790*/  IADD3 R2, P2, R2, R0, RZ ;  /* 0x0000000002027210 */ /* 0x001fc80007f5e0ff */
[----:B-1----:R-:W-:Y:S02]  /*b7a0*/  IADD3.X R3, RZ, R3, RZ, P2, !PT ;  /* 0x00000003ff037210 */ /* 0x002fe400017fe4ff */
[----:B------:R-:W-:-:S13]  /*b7b0*/  ISETP.LT.OR P2, PT, R6, 0x11, !P1 ;  /* 0x000000110600780c */ /* 0x000fda0004f41670 */
[----:B------:R-:W-:Y:S01]  /*b7c0*/  LDGSTS.E.BYPASS.LTC128B.128 [R5+0xc00], desc[UR56][R2.64], !P2 ;  /* 0x00c0000002057fae */ /* 0x000fe2000d101d78 */
[----:B------:R-:W-:-:S13]  /*b7d0*/  ISETP.LT.OR P2, PT, R6, 0x11, !P0 ;  /* 0x000000110600780c */ /* 0x000fda0004741670 */
[----:B------:R0:W-:Y:S04]  /*b7e0*/  LDGSTS.E.BYPASS.LTC128B.128 [R5+0x3c00], desc[UR56][R2.64+0x80], !P2 ;  /* 0x03c0008002057fae */ /* 0x0001e8000d101d78 */
[----:B0-----:R-:W0:Y:S04]  /*b7f0*/  SHFL.IDX PT, R2, R23, 0x2, 0x181f ;  /* 0x00581f0017027f89 */ /* 0x001e2800000e0000 */
[----:B------:R-:W1:Y:S01]  /*b800*/  SHFL.IDX PT, R3, R24, 0x2, 0x181f ;  /* 0x00581f0018037f89 */ /* 0x000e6200000e0000 */
[----:B0-----:R-:W-:-:S05]  /*b810*/  IADD3 R2, P2, R2, R0, RZ ;  /* 0x0000000002027210 */ /* 0x001fca0007f5e0ff */
[----:B-1----:R-:W-:Y:S01]  /*b820*/  IMAD.X R3, RZ, RZ, R3, P2 ;  /* 0x000000ffff037224 */ /* 0x002fe200010e0603 */
        /* <DEDUP_REMOVED lines=13> */
[----:B------:R-:W1:Y:S04]  /*b900*/  SHFL.IDX PT, R3, R24, 0x4, 0x181f ;  /* 0x00981f0018037f89 */ /* 0x000e6800000e0000 */
[----:B------:R-:W2:Y:S01]  /*b910*/  SHFL.IDX PT, R24, R24, 0x5, 0x181f ;  /* 0x00b81f0018187f89 */ /* 0x000ea200000e0000 */
[----:B0-----:R-:W-:-:S05]  /*b920*/  IADD3 R2, P2, R2, R0, RZ ;  /* 0x0000000002027210 */ /* 0x001fca0007f5e0ff */
[----:B-1----:R-:W-:Y:S01]  /*b930*/  IMAD.X R3, RZ, RZ, R3, P2 ;  /* 0x000000ffff037224 */ /* 0x002fe200010e0603 */
[----:B------:R-:W-:-:S13]  /*b940*/  ISETP.LT.OR P2, PT, R6, 0x41, !P1 ;  /* 0x000000410600780c */ /* 0x000fda0004f41670 */
[----:B------:R-:W-:Y:S01]  /*b950*/  LDGSTS.E.BYPASS.LTC128B.128 [R5+0x2400], desc[UR56][R2.64], !P2 ;  /* 0x0240000002057fae */ /* 0x000fe2000d101d78 */
[----:B------:R-:W-:-:S13]  /*b960*/  ISETP.LT.OR P2, PT, R6, 0x41, !P0 ;  /* 0x000000410600780c */ /* 0x000fda0004741670 */
[----:B------:R0:W-:Y:S04]  /*b970*/  LDGSTS.E.BYPASS.LTC128B.128 [R5+0x5400], desc[UR56][R2.64+0x80], !P2 ;  /* 0x0540008002057fae */ /* 0x0001e8000d101d78 */
[----:B0-2---:R0:W1:Y:S02]  /*b980*/  SHFL.IDX PT, R2, R23, 0x5, 0x181f ;  /* 0x00b81f0017027f89 */ /* 0x00506400000e0000 */
.L_x_387:
[C---:B------:R-:W-:Y:S01]  /*b990*/  ISETP.LT.OR P1, PT, R6.reuse, 0x51, !P1 ;  /* 0x000000510600780c */ /* 0x040fe20004f21670 */
[----:B------:R-:W-:Y:S01]  /*b9a0*/  ULDC.64 UR4, c[0x0][0x328] ;  /* 0x0000ca0000047ab9 */ /* 0x000fe20000000a00 */
[----:B------:R-:W-:Y:S01]  /*b9b0*/  ISETP.LT.OR P0, PT, R6, 0x51, !P0 ;  /* 0x000000510600780c */ /* 0x000fe20004701670 */
[----:B------:R-:W-:Y:S01]  /*b9c0*/  IMAD R9, R20, UR4, RZ ;  /* 0x0000000414097c24 */ /* 0x000fe2000f8e02ff */
[----:B-1----:R-:W-:-:S03]  /*b9d0*/  IADD3 R2, P2, R2, R0, RZ ;  /* 0x0000000002027210 */ /* 0x002fc60007f5e0ff */
[----:B------:R-:W-:Y:S02]  /*b9e0*/  IMAD R9, R8, UR5, R9 ;  /* 0x0000000508097c24 */ /* 0x000fe4000f8e0209 */
[----:B------:R-:W-:-:S05]  /*b9f0*/  IMAD.X R3, RZ, RZ, R24, P2 ;  /* 0x000000ffff037224 */ /* 0x000fca00010e0618 */
[----:B------:R-:W-:Y:S01]  /*ba00*/  @!PT LDS RZ, [RZ] ;  /* 0x00000000fffff984 */ /* 0x000fe20000000800 */
[----:B------:R-:W-:Y:S01]  /*ba10*/  @!PT LDS RZ, [RZ] ;  /* 0x00000000fffff984 */ /* 0x000fe20000000800 */
[----:B------:R-:W-:Y:S01]  /*ba20*/  @!PT LDS RZ, [RZ] ;  /* 0x00000000fffff984 */ /* 0x000fe20000000800 */
[----:B------:R-:W-:Y:S04]  /*ba30*/  LDGSTS.E.BYPASS.LTC128B.128 [R5+0x2c00], desc[UR56][R2.64], !P1 ;  /* 0x02c0000002057fae */ /* 0x000fe8000c901d78 */
[----:B------:R1:W-:Y:S01]  /*ba40*/  LDGSTS.E.BYPASS.LTC128B.128 [R5+0x5c00], desc[UR56][R2.64+0x80], !P0 ;  /* 0x05c0008002057fae */ /* 0x0003e2000c101d78 */
[----:B------:R-:W-:Y:S01]  /*ba50*/  PLOP3.LUT P0, PT, PT, PT, PT, 0x80, 0x0 ;  /* 0x000000000000781c */ /* 0x000fe20003f0f070 */
[----:B------:R-:W-:Y:S01]  /*ba60*/  NOP ;  /* 0x0000000000007918 */ /* 0x000fe20000000000 */
[----:B-1----:R-:W-:Y:S01]  /*ba70*/  IMAD.WIDE.U32 R2, R8, UR4, RZ ;  /* 0x0000000408027c25 */ /* 0x002fe2000f8e00ff */
[----:B------:R-:W-:-:S03]  /*ba80*/  ULDC.64 UR4, c[0x0][0x338] ;  /* 0x0000ce0000047ab9 */ /* 0x000fc60000000a00 */
[----:B------:R-:W-:Y:S02]  /*ba90*/  IMAD.IADD R3, R3, 0x1, R9 ;  /* 0x0000000103037824 */ /* 0x000fe400078e0209 */
[----:B------:R-:W-:Y:S02]  /*baa0*/  IMAD R0, R21, UR4, RZ ;  /* 0x0000000415007c24 */ /* 0x000fe4000f8e02ff */
[----:B------:R-:W-:-:S04]  /*bab0*/  IMAD.WIDE.U32 R2, R7, UR4, R2 ;  /* 0x0000000407027c25 */ /* 0x000fc8000f8e0002 */
[----:B------:R-:W-:-:S05]  /*bac0*/  IMAD R9, R7, UR5, R0 ;  /* 0x0000000507097c24 */ /* 0x000fca000f8e0200 */
[----:B------:R-:W-:-:S07]  /*bad0*/  IADD3 R9, R3, R9, RZ ;  /* 0x0000000903097210 */ /* 0x000fce0007ffe0ff */
.L_x_283:
        /* <DEDUP_REMOVED lines=11> */
.L_x_284:
        /* <DEDUP_REMOVED lines=8> */
[----:B------:R-:W-:Y:S01]  /*bc10*/  VIADD R0, R26, 0xffffffff ;  /* 0xffffffff1a007836 */ /* 0x000fe20000000000 */
[C---:B0-----:R-:W-:Y:S01]  /*bc20*/  LEA R23, P0, R2.reuse, UR4, 0x1 ;  /* 0x0000000402177c11 */ /* 0x041fe2000f8008ff */
[----:B------:R-:W-:Y:S02]  /*bc30*/  IMAD.IADD R3, R5, 0x1, R3 ;  /* 0x0000000105037824 */ /* 0x000fe400078e0203 */
[----:B------:R-:W-:Y:S02]  /*bc40*/  IMAD.MOV.U32 R17, RZ, RZ, R28 ;  /* 0x000000ffff117224 */ /* 0x000fe400078e001c */
[----:B------:R-:W-:Y:S01]  /*bc50*/  IMAD.MOV.U32 R10, RZ, RZ, R27 ;  /* 0x000000ffff0a7224 */ /* 0x000fe200078e001b */
[----:B------:R-:W-:Y:S02]  /*bc60*/  LEA.HI.X R24, R2, UR5, R3, 0x1, P0 ;  /* 0x0000000502187c11 */ /* 0x000fe400080f0c03 */
[----:B------:R-:W-:-:S13]  /*bc70*/  ISETP.GT.AND P0, PT, R26, RZ, PT ;  /* 0x000000ff1a00720c */ /* 0x000fda0003f04270 */
[----:B-1----:R-:W-:Y:S05]  /*bc80*/  @P0 BRA `(.L_x_285) ;  /* 0xfffffff000200947 */ /* 0x002fea000383ffff */
.L_x_272:
[----:B------:R-:W-:Y:S05]  /*bc90*/  BSYNC B0 ;  /* 0x0000000000007941 */ /* 0x000fea0003800000 */
.L_x_271:
[----:B------:R-:W1:Y:S01]  /*bca0*/  S2R R2, SR_TID.X ;  /* 0x0000000000027919 */ /* 0x000e620000002100 */
[----:B------:R-:W-:Y:S01]  /*bcb0*/  BSSY B0, `(.L_x_286) ;  /* 0x0000010000007945 */ /* 0x000fe20003800000 */
[----:B-1----:R-:W-:-:S04]  /*bcc0*/  LOP3.LUT R2, R2, 0x7f, RZ, 0xc0, !PT ;  /* 0x0000007f02027812 */ /* 0x002fc800078ec0ff */
[----:B------:R-:W-:-:S13]  /*bcd0*/  ISETP.NE.AND P0, PT, R2, RZ, PT ;  /* 0x000000ff0200720c */ /* 0x000fda0003f05270 */
[----:B------:R-:W-:Y:S05]  /*bce0*/  @P0 BRA `(.L_x_287) ;  /* 0x0000000000300947 */ /* 0x000fea0003800000 */
[----:B------:R-:W1:Y:S01]  /*bcf0*/  S2R R5, SR_LANEID ;  /* 0x0000000000057919 */ /* 0x000e620000000000 */
[----:B------:R-:W-:Y:S01]  /*bd00*/  VOTEU.ANY UR4, UPT, PT ;  /* 0x0000000000047886 */ /* 0x000fe200038e0100 */
[----:B0-----:R-:W0:Y:S01]  /*bd10*/  LDC.64 R2, c[0x0][0xc60] ;  /* 0x00031800ff027b82 */ /* 0x001e220000000a00 */
[----:B------:R-:W1:Y:S02]  /*bd20*/  FLO.U32 R0, UR4 ;  /* 0x0000000400007d00 */ /* 0x000e6400080e0000 */
[----:B-1----:R-:W-:-:S06]  /*bd30*/  ISETP.EQ.U32.AND P0, PT, R0, R5, PT ;  /* 0x000000050000720c */ /* 0x002fcc0003f02070 */
[----:B------:R-:W0:Y:S07]  /*bd40*/  POPC R5, UR4 ;  /* 0x0000000400057d09 */ /* 0x000e2e0008000000 */
[----:B0-----:R-:W2:Y:S01]  /*bd50*/  @P0 ATOMG.E.ADD.STRONG.GPU PT, R3, desc[UR56][R2.64], R5 ;  /* 0x00000005020309a8 */ /* 0x001ea200081ee1f8 */
[----:B------:R-:W0:Y:S02]  /*bd60*/  S2R R4, SR_LTMASK ;  /* 0x0000000000047919 */ /* 0x000e240000003900 */
[----:B0-----:R-:W-:-:S04]  /*bd70*/  LOP3.LUT R4, R4, UR4, RZ, 0xc0, !PT ;  /* 0x0000000404047c12 */ /* 0x001fc8000f8ec0ff */
[----:B------:R-:W0:Y:S01]  /*bd80*/  POPC R7, R4 ;  /* 0x0000000400077309 */ /* 0x000e220000000000 */
[----:B--2---:R-:W0:Y:S02]  /*bd90*/  SHFL.IDX PT, R0, R3, R0, 0x1f ;  /* 0x00001f0003007589 */ /* 0x004e2400000e0000 */
[----:B0-----:R-:W-:-:S07]  /*bda0*/  IADD3 R16, R0, UR36, R7 ;  /* 0x0000002400107c10 */ /* 0x001fce000fffe007 */
.L_x_287:
[----:B------:R-:W-:Y:S05]  /*bdb0*/  BSYNC B0 ;  /* 0x0000000000007941 */ /* 0x000fea0003800000 */
.L_x_286:
[----:B------:R-:W2:Y:S02]  /*bdc0*/  LDL R0, [R1+0x20] ;  /* 0x0000200001007983 */ /* 0x000ea40000100800 */
[----:B--2---:R-:W-:-:S13]  /*bdd0*/  ISETP.NE.AND P0, PT, R0, 0x3, PT ;  /* 0x000000030000780c */ /* 0x004fda0003f05270 */
[----:B------:R-:W-:Y:S05]  /*bde0*/  @!P0 BRA `(.L_x_288) ;  /* 0x0000000000048947 */ /* 0x000fea0003800000 */
[----:B------:R-:W-:Y:S01]  /*bdf0*/  BPT.TRAP 0x1 ;  /* 0x000000040000795c */ /* 0x000fe20000300000 */
.L_x_288:
[----:B------:R-:W-:Y:S01]  /*be00*/  IMAD R0, R27, 0x8, R22 ;  /* 0x000000081b007824 */ /* 0x000fe200078e0216 */
[----:B0-----:R-:W-:Y:S01]  /*be10*/  SHF.L.U32 R3, R28, 0x1f, RZ ;  /* 0x0000001f1c037819 */ /* 0x001fe200000006ff */
[----:B------:R-:W-:Y:S01]  /*be20*/  BSSY B0, `(.L_x_289) ;  /* 0x0000004000007945 */ /* 0x000fe20003800000 */
[----:B------:R-:W-:Y:S02]  /*be30*/  IMAD R5, R26, -0x60, R36 ;  /* 0xffffffa01a057824 */ /* 0x000fe400078e0224 */
[----:B------:R-:W0:Y:S02]  /*be40*/  SYNCS.PHASECHK.TRANS64.TRYWAIT P0, [R0+URZ+0x2a860], R3 ;  /* 0x02a86003000075a7 */ /* 0x000e24000800017f */
[----:B0-----:R-:W-:Y:S05]  /*be50*/  @!P0 BRA `(.L_x_290) ;  /* 0x0000003800648947 */ /* 0x001fea0003800000 */
.L_x_388:
[----:B------:R-:W-:Y:S05]  /*be60*/  BSYNC B0 ;  /* 0x0000000000007941 */ /* 0x000fea0003800000 */
.L_x_289:
[----:B------:R-:W1:Y:S01]  /*be70*/  S2R R2, SR_TID.X ;  /* 0x0000000000027919 */ /* 0x000e620000002100 */
[----:B------:R-:W-:Y:S01]  /*be80*/  UMOV UR4, 0xffffffff ;  /* 0xffffffff00047882 */ /* 0x000fe20000000000 */
[----:B------:R-:W-:Y:S01]  /*be90*/  IMAD R7, R27, 0x3000, R33 ;  /* 0x000030001b077824 */ /* 0x000fe200078e0221 */
[----:B-1----:R-:W-:-:S04]  /*bea0*/  LOP3.LUT R2, R2, 0x7f, RZ, 0xc0, !PT ;  /* 0x0000007f02027812 */ /* 0x002fc800078ec0ff */
[----:B------:R-:W-:-:S05]  /*beb0*/  SHF.R.U32.HI R2, RZ, 0x3, R2 ;  /* 0x00000003ff027819 */ /* 0x000fca0000011602 */
[----:B------:R-:W-:Y:S01]  /*bec0*/  IMAD.IADD R5, R5, 0x1, -R2 ;  /* 0x0000000105057824 */ /* 0x000fe200078e0a02 */
[----:B------:R-:W-:Y:S06]  /*bed0*/  BRA.DIV UR4, `(.L_x_291) ;  /* 0x0000003a04587947 */ /* 0x000fec000b800000 */
[----:B------:R-:W1:Y:S01]  /*bee0*/  S2R R2, SR_TID.X ;  /* 0x0000000000027919 */ /* 0x000e620000002100 */
[----:B------:R-:W-:Y:S02]  /*bef0*/  LOP3.LUT P0, RZ, R29, 0x2, RZ, 0xc0, !PT ;  /* 0x000000021dff7812 */ /* 0x000fe4000780c0ff */
[----:B------:R-:W-:Y:S01]  /*bf00*/  LEA R4, R7, R22, 0x1 ;  /* 0x0000001607047211 */ /* 0x000fe200078e08ff */
[----:B------:R-:W2:Y:S01]  /*bf10*/  SHFL.IDX PT, R14, R23, RZ, 0x181f ;  /* 0x00181fff170e7589 */ /* 0x000ea200000e0000 */
[----:B------:R-:W-:-:S03]  /*bf20*/  ISETP.LT.OR P3, PT, R5, 0x1, !P0 ;  /* 0x000000010500780c */ /* 0x000fc60004761670 */
[----:B0-----:R-:W0:Y:S04]  /*bf30*/  SHFL.IDX PT, R3, R24, RZ, 0x181f ;  /* 0x00181fff18037589 */ /* 0x001e2800000e0000 */
[----:B------:R-:W-:Y:S04]  /*bf40*/  SHFL.IDX PT, R9, R23, 0x2, 0x181f ;  /* 0x00581f0017097f89 */ /* 0x000fe800000e0000 */
[----:B------:R-:W-:Y:S01]  /*bf50*/  SHFL.IDX PT, R7, R24, 0x2, 0x181f ;  /* 0x00581f0018077f89 */ /* 0x000fe200000e0000 */
[----:B-1----:R-:W-:Y:S01]  /*bf60*/  IMAD.SHL.U32 R8, R2, 0x8, RZ ;  /* 0x0000000802087824 */ /* 0x002fe200078e00ff */
[----:B------:R-:W-:-:S04]  /*bf70*/  LOP3.LUT R2, R29, 0x1, RZ, 0xc0, !PT ;  /* 0x000000011d027812 */ /* 0x000fc800078ec0ff */
[----:B------:R-:W-:Y:S02]  /*bf80*/  LOP3.LUT R8, R8, 0x38, RZ, 0xc0, !PT ;  /* 0x0000003808087812 */ /* 0x000fe400078ec0ff */
[----:B------:R-:W-:-:S03]  /*bf90*/  ISETP.NE.U32.AND P1, PT, R2, 0x1, PT ;  /* 0x000000010200780c */ /* 0x000fc60003f25070 */
[----:B------:R-:W-:Y:S01]  /*bfa0*/  IMAD.SHL.U32 R6, R8, 0x2, RZ ;  /* 0x0000000208067824 */ /* 0x000fe200078e00ff */
[----:B------:R-:W-:Y:S01]  /*bfb0*/  ISETP.LT.OR P2, PT, R5, 0x1, P1 ;  /* 0x000000010500780c */ /* 0x000fe20000f41670 */
[----:B------:R-:W-:Y:S03]  /*bfc0*/  SHFL.IDX PT, R8, R24, 0x1, 0x181f ;  /* 0x00381f0018087f89 */ /* 0x000fe600000e0000 */
[----:B--2---:R-:W-:Y:S02]  /*bfd0*/  IADD3 R2, P4, R14, R6, RZ ;  /* 0x000000060e027210 */ /* 0x004fe40007f9e0ff */
[----:B------:R-:W1:Y:S03]  /*bfe0*/  SHFL.IDX PT, R14, R23, 0x1, 0x181f ;  /* 0x00381f00170e7f89 */ /* 0x000e6600000e0000 */
[----:B0-----:R-:W-:-:S05]  /*bff0*/  IMAD.X R3, RZ, RZ, R3, P4 ;  /* 0x000000ffff037224 */ /* 0x001fca00020e0603 */
[----:B------:R-:W-:Y:S01]  /*c000*/  LDGSTS.E.BYPASS.LTC128B.128 [R4+0x400], desc[UR56][R2.64], !P2 ;  /* 0x0040000002047fae */ /* 0x000fe2000d101d78 */
[----:B------:R-:W-:-:S03]  /*c010*/  ISETP.LT.OR P2, PT, R5, 0x11, P1 ;  /* 0x000000110500780c */ /* 0x000fc60000f41670 */
[----:B------:R1:W-:Y:S01]  /*c020*/  LDGSTS.E.BYPASS.LTC128B.128 [R4+0x3400], desc[UR56][R2.64+0x80], !P3 ;  /* 0x0340008002047fae */ /* 0x0003e2000d901d78 */
[C---:B------:R-:W-:Y:S02]  /*c030*/  ISETP.LT.OR P3, PT, R5.reuse, 0x11, !P0 ;  /* 0x000000110500780c */ /* 0x040fe40004761670 */
[----:B-1----:R-:W-:Y:S02]  /*c040*/  IADD3 R2, P4, R14, R6, RZ ;  /* 0x000000060e027210 */ /* 0x002fe40007f9e0ff */
[----:B------:R-:W0:Y:S03]  /*c050*/  SHFL.IDX PT, R14, R23, 0x3, 0x181f ;  /* 0x00781f00170e7f89 */ /* 0x000e2600000e0000 */
[----:B------:R-:W-:Y:S02]  /*c060*/  IMAD.X R3, RZ, RZ, R8, P4 ;  /* 0x000000ffff037224 */ /* 0x000fe400020e0608 */
[----:B------:R-:W1:Y:S04]  /*c070*/  SHFL.IDX PT, R8, R24, 0x3, 0x181f ;  /* 0x00781f0018087f89 */ /* 0x000e6800000e0000 */
[----:B------:R-:W-:Y:S01]  /*c080*/  LDGSTS.E.BYPASS.LTC128B.128 [R4+0xc00], desc[UR56][R2.64], !P2 ;  /* 0x00c0000002047fae */ /* 0x000fe2000d101d78 */
[----:B------:R-:W-:-:S03]  /*c090*/  ISETP.LT.OR P2, PT, R5, 0x21, P1 ;  /* 0x000000210500780c */ /* 0x000fc60000f41670 */
[----:B------:R2:W-:Y:S01]  /*c0a0*/  LDGSTS.E.BYPASS.LTC128B.128 [R4+0x3c00], desc[UR56][R2.64+0x80], !P3 ;  /* 0x03c0008002047fae */ /* 0x0005e2000d901d78 */
[----:B------:R-:W-:Y:S02]  /*c0b0*/  ISETP.LT.OR P3, PT, R5, 0x21, !P0 ;  /* 0x000000210500780c */ /* 0x000fe40004761670 */
[----:B--2---:R-:W-:Y:S02]  /*c0c0*/  IADD3 R2, P4, R9, R6, RZ ;  /* 0x0000000609027210 */ /* 0x004fe40007f9e0ff */
[----:B------:R-:W2:Y:S03]  /*c0d0*/  SHFL.IDX PT, R9, R23, 0x4, 0x181f ;  /* 0x00981f0017097f89 */ /* 0x000ea600000e0000 */
[----:B------:R-:W-:Y:S02]  /*c0e0*/  IMAD.X R3, RZ, RZ, R7, P4 ;  /* 0x000000ffff037224 */ /* 0x000fe400020e0607 */
[----:B------:R-:W3:Y:S04]  /*c0f0*/  SHFL.IDX PT, R7, R24, 0x4, 0x181f ;  /* 0x00981f0018077f89 */ /* 0x000ee800000e0000 */
[----:B------:R-:W-:Y:S01]  /*c100*/  LDGSTS.E.BYPASS.LTC128B.128 [R4+0x1400], desc[UR56][R2.64], !P2 ;  /* 0x0140000002047fae */ /* 0x000fe2000d101d78 */
[----:B------:R-:W-:-:S03]  /*c110*/  ISETP.LT.OR P2, PT, R5, 0x31, P1 ;  /* 0x000000310500780c */ /* 0x000fc60000f41670 */
[----:B------:R0:W-:Y:S01]  /*c120*/  LDGSTS.E.BYPASS.LTC128B.128 [R4+0x4400], desc[UR56][R2.64+0x80], !P3 ;  /* 0x0440008002047fae */ /* 0x0001e2000d901d78 */
[----:B------:R-:W-:-:S03]  /*c130*/  ISETP.LT.OR P3, PT, R5, 0x31, !P0 ;  /* 0x000000310500780c */ /* 0x000fc60004761670 */
[----:B------:R-:W4:Y:S01]  /*c140*/  SHFL.IDX PT, R24, R24, 0x5, 0x181f ;  /* 0x00b81f0018187f89 */ /* 0x000f2200000e0000 */
[----:B0-----:R-:W-:-:S03]  /*c150*/  IADD3 R2, P4, R14, R6, RZ ;  /* 0x000000060e027210 */ /* 0x001fc60007f9e0ff */
[----:B------:R0:W0:Y:S02]  /*c160*/  SHFL.IDX PT, R14, R23, 0x5, 0x181f ;  /* 0x00b81f00170e7f89 */ /* 0x00002400000e0000 */
[----:B-1----:R-:W-:-:S05]  /*c170*/  IMAD.X R3, RZ, RZ, R8, P4 ;  /* 0x000000ffff037224 */ /* 0x002fca00020e0608 */
[----:B------:R-:W-:Y:S01]  /*c180*/  LDGSTS.E.BYPASS.LTC128B.128 [R4+0x1c00], desc[UR56][R2.64], !P2 ;  /* 0x01c0000002047fae */ /* 0x000fe2000d101d78 */
[----:B------:R-:W-:-:S03]  /*c190*/  ISETP.LT.OR P2, PT, R5, 0x41, P1 ;  /* 0x000000410500780c */ /* 0x000fc60000f41670 */
[----:B------:R2:W-:Y:S01]  /*c1a0*/  LDGSTS.E.BYPASS.LTC128B.128 [R4+0x4c00], desc[UR56][R2.64+0x80], !P3 ;  /* 0x04c0008002047fae */ /* 0x0005e2000d901d78 */
[----:B------:R-:W-:Y:S02]  /*c1b0*/  ISETP.LT.OR P3, PT, R5, 0x41, !P0 ;  /* 0x000000410500780c */ /* 0x000fe40004761670 */
[----:B--2---:R-:W-:-:S05]  /*c1c0*/  IADD3 R2, P4, R9, R6, RZ ;  /* 0x0000000609027210 */ /* 0x004fca0007f9e0ff */
[----:B---3--:R-:W-:-:S05]  /*c1d0*/  IMAD.X R3, RZ, RZ, R7, P4 ;  /* 0x000000ffff037224 */ /* 0x008fca00020e0607 */
[----:B------:R1:W-:Y:S04]  /*c1e0*/  LDGSTS.E.BYPASS.LTC128B.128 [R4+0x2400], desc[UR56][R2.64], !P2 ;  /* 0x0240000002047fae */ /* 0x0003e8000d101d78 */
[----:B0---4-:R1:W-:Y:S02]  /*c1f0*/  LDGSTS.E.BYPASS.LTC128B.128 [R4+0x5400], desc[UR56][R2.64+0x80], !P3 ;  /* 0x0540008002047fae */ /* 0x0113e4000d901d78 */
.L_x_402:
[C---:B------:R-:W-:Y:S02]  /*c200*/  ISETP.LT.OR P1, PT, R5.reuse, 0x51, P1 ;  /* 0x000000510500780c */ /* 0x040fe40000f21670 */
[----:B------:R-:W-:Y:S02]  /*c210*/  ISETP.LT.OR P0, PT, R5, 0x51, !P0 ;  /* 0x000000510500780c */ /* 0x000fe40004701670 */
[----:B-1----:R-:W-:-:S05]  /*c220*/  IADD3 R2, P2, R14, R6, RZ ;  /* 0x000000060e027210 */ /* 0x002fca0007f5e0ff */
[----:B------:R-:W-:-:S05]  /*c230*/  IMAD.X R3, RZ, RZ, R24, P2 ;  /* 0x000000ffff037224 */ /* 0x000fca00010e0618 */
[----:B------:R-:W-:Y:S01]  /*c240*/  @!PT LDS RZ, [RZ] ;  /* 0x00000000fffff984 */ /* 0x000fe20000000800 */
[----:B------:R-:W-:Y:S01]  /*c250*/  @!PT LDS RZ, [RZ] ;  /* 0x00000000fffff984 */ /* 0x000fe20000000800 */
[----:B------:R-:W-:Y:S01]  /*c260*/  @!PT LDS RZ, [RZ] ;  /* 0x00000000fffff984 */ /* 0x000fe20000000800 */
[----:B------:R0:W-:Y:S04]  /*c270*/  LDGSTS.E.BYPASS.LTC128B.128 [R4+0x2c00], desc[UR56][R2.64], !P1 ;  /* 0x02c0000002047fae */ /* 0x0001e8000c901d78 */
[----:B------:R0:W-:Y:S01]  /*c280*/  LDGSTS.E.BYPASS.LTC128B.128 [R4+0x5c00], desc[UR56][R2.64+0x80], !P0 ;  /* 0x05c0008002047fae */ /* 0x0001e2000c101d78 */
[----:B------:R-:W-:Y:S01]  /*c290*/  PLOP3.LUT P0, PT, PT, PT, PT, 0x80, 0x0 ;  /* 0x000000000000781c */ /* 0x000fe20003f0f070 */
[----:B------:R-:W-:-:S12]  /*c2a0*/  NOP ;  /* 0x0000000000007918 */ /* 0x000fd80000000000 */
.L_x_292:
[----:B------:R-:W-:Y:S02]  /*c2b0*/  PLOP3.LUT P1, PT, P1, P0, PT, 0xa2, 0x0 ;  /* 0x000000000000781c */ /* 0x000fe40000f21472 */
[----:B------:R-:W-:-:S08]  /*c2c0*/  @P0 R2UR P1, UR4, R0 ;  /* 0x00000000000402ca */ /* 0x000fd00000020000 */
[----:B------:R-:W-:-:S05]  /*c2d0*/  @P0 PLOP3.LUT P0, PT, P1, PT, PT, 0x80, 0x0 ;  /* 0x000000000000081c */ /* 0x000fca0000f0f070 */
[----:B------:R-:W-:Y:S01]  /*c2e0*/  @!P1 SYNCS.ARRIVE.TRANS64.RED.A0T1 RZ, [UR4+0x2a850], RZ ;  /* 0x02a850ffffff99a7 */ /* 0x000fe20008200404 */
[----:B------:R-:W-:Y:S07]  /*c2f0*/  @!P1 ARRIVES.LDGSTSBAR.64.TRANSCNT [UR4+0x2a850] ;  /* 0x02a85000ff0099b0 */ /* 0x000fee0008000a84 */
[----:B------:R-:W-:Y:S05]  /*c300*/  @P0 BRA.U.ANY `(.L_x_292) ;  /* 0xfffffffd00e80947 */ /* 0x000fea000393ffff */
[----:B------:R-:W-:Y:S01]  /*c310*/  NOP ;  /* 0x0000000000007918 */ /* 0x000fe20000000000 */
[----:B0-----:R-:W2:Y:S02]  /*c320*/  LDL R2, [R1+0x20] ;  /* 0x0000200001027983 */ /* 0x001ea40000100800 */
[----:B--2---:R-:W-:-:S13]  /*c330*/  ISETP.NE.AND P2, PT, R2, 0x3, PT ;  /* 0x000000030200780c */ /* 0x004fda0003f45270 */
[----:B------:R-:W-:Y:S05]  /*c340*/  @!P2 BRA `(.L_x_293) ;  /* 0x000000000004a947 */ /* 0x000fea0003800000 */
[----:B------:R-:W-:Y:S01]  /*c350*/  BPT.TRAP 0x1 ;  /* 0x000000040000795c */ /* 0x000fe20000300000 */
.L_x_293:
[----:B------:R0:W-:Y:S01]  /*c360*/  SYNCS.ARRIVE.TRANS64.A1T0 RZ, [R0+URZ+0x2a850], RZ ;  /* 0x02a850ff00ff79a7 */ /* 0x0001e2000810003f */
[----:B------:R-:W-:-:S04]  /*c370*/  IADD3 R27, R27, 0x1, RZ ;  /* 0x000000011b1b7810 */ /* 0x000fc80007ffe0ff */
[----:B------:R-:W-:-:S04]  /*c380*/  ISETP.NE.AND P0, PT, R27, 0x2, PT ;  /* 0x000000021b00780c */ /* 0x000fc80003f05270 */
[----:B------:R-:W-:Y:S02]  /*c390*/  SEL R3, RZ, 0x1, P0 ;  /* 0x00000001ff037807 */ /* 0x000fe40000000000 */
[----:B------:R-:W-:Y:S02]  /*c3a0*/  SEL R27, R27, RZ, P0 ;  /* 0x000000ff1b1b7207 */ /* 0x000fe40000000000 */
[----:B0-----:R-:W-:-:S07]  /*c3b0*/  LOP3.LUT R28, R28, R3, RZ, 0x3c, !PT ;  /* 0x000000031c1c7212 */ /* 0x001fce00078e3cff */
.L_x_250:
[----:B------:R-:W-:Y:S05]  /*c3c0*/  BSYNC B7 ;  /* 0x0000000000077941 */ /* 0x000fea0003800000 */
.L_x_248:
[----:B------:R-:W-:-:S13]  /*c3d0*/  LOP3.LUT P0, RZ, R25, 0x80, RZ, 0xc0, !PT ;  /* 0x0000008019ff7812 */ /* 0x000fda000780c0ff */
[----:B------:R-:W-:Y:S05]  /*c3e0*/  @!P0 BRA `(.L_x_294) ;  /* 0x0000000000248947 */ /* 0x000fea0003800000 */
[----:B------:R-:W-:Y:S05]  /*c3f0*/  WARPSYNC.ALL ;  /* 0x0000000000007948 */ /* 0x000fea0003800000 */
[----:B------:R-:W1:Y:S08]  /*c400*/  S2UR UR5, SR_CgaCtaId ;  /* 0x00000000000579c3 */ /* 0x000e700000008800 */
[----:B------:R-:W-:Y:S06]  /*c410*/  BAR.SYNC.DEFER_BLOCKING 0x5, 0x180 ;  /* 0x0146000000007b1d */ /* 0x000fec0000010000 */
[----:B------:R-:W-:-:S02]  /*c420*/  UMOV UR4, 0x400 ;  /* 0x0000040000047882 */ /* 0x000fc40000000000 */
[----:B-1----:R-:W-:-:S06]  /*c430*/  ULEA UR4, UR5, UR4, 0x18 ;  /* 0x0000000405047291 */ /* 0x002fcc000f8ec03f */
[----:B------:R-:W-:-:S05]  /*c440*/  IMAD.U32 R22, RZ, RZ, UR4 ;  /* 0x00000004ff167e24 */ /* 0x000fca000f8e00ff */
[----:B------:R1:W2:Y:S01]  /*c450*/  LDS.128 R16, [R22+0x2a8d0] ;  /* 0x02a8d00016107984 */ /* 0x0002a20000000c00 */
[----:B------:R-:W-:Y:S06]  /*c460*/  BAR.ARV 0x4, 0x180 ;  /* 0x0106000000007b1d */ /* 0x000fec0000002000 */
[----:B------:R-:W-:Y:S05]  /*c470*/  BRA `(.L_x_295) ;  /* 0x0000000800407947 */ /* 0x000fea0003800000 */
.L_x_294:
[----:B------:R-:W1:Y:S01]  /*c480*/  S2R R0, SR_TID.X ;  /* 0x0000000000007919 */ /* 0x000e620000002100 */
[----:B------:R-:W-:Y:S01]  /*c490*/  UMOV UR4, 0xffffffff ;  /* 0xffffffff00047882 */ /* 0x000fe20000000000 */
[----:B-1----:R-:W-:-:S04]  /*c4a0*/  LOP3.LUT R8, R0, 0x1f, RZ, 0xc0, !PT ;  /* 0x0000001f00087812 */ /* 0x002fc800078ec0ff */
[----:B------:R-:W-:Y:S01]  /*c4b0*/  ISETP.NE.AND P0, PT, R8, 0x1f, PT ;  /* 0x0000001f0800780c */ /* 0x000fe20003f05270 */
[----:B------:R-:W-:-:S12]  /*c4c0*/  BRA.DIV UR4, `(.L_x_296) ;  /* 0x0000003a04c87947 */ /* 0x000fd8000b800000 */
[----:B------:R-:W-:Y:S01]  /*c4d0*/  IMAD.IADD R5, R19, 0x1, R8 ;  /* 0x0000000113057824 */ /* 0x000fe200078e0208 */
[----:B------:R-:W-:-:S04]  /*c4e0*/  ULDC UR4, c[0x0][0xc3c] ;  /* 0x00030f0000047ab9 */ /* 0x000fc80000000800 */
[----:B------:R-:W-:-:S13]  /*c4f0*/  ISETP.GE.OR P1, PT, R5, UR4, !P0 ;  /* 0x0000000405007c0c */ /* 0x000fda000c726670 */
[----:B------:R-:W1:Y:S02]  /*c500*/  @!P1 LDC.64 R2, c[0x0][0xc80] ;  /* 0x00032000ff029b82 */ /* 0x000e640000000a00 */
[----:B-1----:R-:W-:-:S06]  /*c510*/  @!P1 IMAD.WIDE R2, R5, 0x4, R2 ;  /* 0x0000000405029825 */ /* 0x002fcc00078e0202 */
[----:B------:R-:W2:Y:S01]  /*c520*/  @!P1 LDG.E R2, desc[UR56][R2.64] ;  /* 0x0000003802029981 */ /* 0x000ea2000c1e1900 */
[----:B------:R-:W-:Y:S01]  /*c530*/  IMAD.MOV.U32 R4, RZ, RZ, RZ ;  /* 0x000000ffff047224 */ /* 0x000fe200078e00ff */
[C---:B------:R-:W-:Y:S02]  /*c540*/  ISETP.GE.U32.AND P2, PT, R8.reuse, 0x2, PT ;  /* 0x000000020800780c */ /* 0x040fe40003f46070 */
[C---:B------:R-:W-:Y:S01]  /*c550*/  ISETP.GE.U32.AND P3, PT, R8.reuse, 0x4, PT ;  /* 0x000000040800780c */ /* 0x040fe20003f66070 */
[----:B------:R-:W-:Y:S01]  /*c560*/  SHFL.IDX PT, R0, R16, 0x1, 0x1f ;  /* 0x00201f0010007f89 */ /* 0x000fe200000e0000 */
[C---:B------:R-:W-:Y:S02]  /*c570*/  ISETP.GE.U32.AND P4, PT, R8.reuse, 0x8, PT ;  /* 0x000000080800780c */ /* 0x040fe40003f86070 */
[C---:B------:R-:W-:Y:S01]  /*c580*/  ISETP.GE.U32.AND P5, PT, R8.reuse, 0x10, PT ;  /* 0x000000100800780c */ /* 0x040fe20003fa6070 */
[----:B--2---:R-:W-:Y:S01]  /*c590*/  @!P1 IMAD.MOV.U32 R4, RZ, RZ, R2 ;  /* 0x000000ffff049224 */ /* 0x004fe200078e0002 */
[----:B------:R-:W-:-:S04]  /*c5a0*/  ISETP.NE.AND P1, PT, R8, RZ, PT ;  /* 0x000000ff0800720c */ /* 0x000fc80003f25270 */
[----:B------:R-:W1:Y:S02]  /*c5b0*/  SHFL.UP PT, R14, R4, 0x1, RZ ;  /* 0x04200000040e7989 */ /* 0x000e6400000e00ff */
[----:B-1----:R-:W-:-:S05]  /*c5c0*/  SEL R5, R14, RZ, P1 ;  /* 0x000000ff0e057207 */ /* 0x002fca0000800000 */
[----:B------:R-:W-:Y:S02]  /*c5d0*/  IMAD.IADD R6, R4, 0x1, R5 ;  /* 0x0000000104067824 */ /* 0x000fe400078e0205 */
[----:B------:R-:W-:Y:S04]  /*c5e0*/  SHFL.IDX PT, R5, R16, RZ, 0x1f ;  /* 0x00001fff10057589 */ /* 0x000fe800000e0000 */
[----:B------:R-:W1:Y:S02]  /*c5f0*/  SHFL.UP PT, R14, R6, 0x2, RZ ;  /* 0x04400000060e7989 */ /* 0x000e6400000e00ff */
[----:B-1----:R-:W-:-:S04]  /*c600*/  SEL R7, R14, RZ, P2 ;  /* 0x000000ff0e077207 */ /* 0x002fc80001000000 */
[----:B------:R-:W-:-:S05]  /*c610*/  IADD3 R7, R6, R7, RZ ;  /* 0x0000000706077210 */ /* 0x000fca0007ffe0ff */
[----:B------:R-:W1:Y:S02]  /*c620*/  SHFL.UP PT, R14, R7, 0x4, RZ ;  /* 0x04800000070e7989 */ /* 0x000e6400000e00ff */
[----:B-1----:R-:W-:-:S05]  /*c630*/  SEL R2, R14, RZ, P3 ;  /* 0x000000ff0e027207 */ /* 0x002fca0001800000 */
[----:B------:R-:W-:-:S05]  /*c640*/  IMAD.IADD R2, R7, 0x1, R2 ;  /* 0x0000000107027824 */ /* 0x000fca00078e0202 */
[----:B------:R-:W1:Y:S02]  /*c650*/  SHFL.UP PT, R14, R2, 0x8, RZ ;  /* 0x05000000020e7989 */ /* 0x000e6400000e00ff */
[----:B-1----:R-:W-:-:S05]  /*c660*/  SEL R3, R14, RZ, P4 ;  /* 0x000000ff0e037207 */ /* 0x002fca0002000000 */
[----:B------:R-:W-:-:S05]  /*c670*/  IMAD.IADD R3, R2, 0x1, R3 ;  /* 0x0000000102037824 */ /* 0x000fca00078e0203 */
[----:B------:R-:W1:Y:S02]  /*c680*/  SHFL.UP PT, R14, R3, 0x10, RZ ;  /* 0x06000000030e7989 */ /* 0x000e6400000e00ff */
[----:B-1----:R-:W-:-:S05]  /*c690*/  SEL R6, R14, RZ, P5 ;  /* 0x000000ff0e067207 */ /* 0x002fca0002800000 */
[----:B------:R-:W-:-:S05]  /*c6a0*/  IMAD.IADD R6, R3, 0x1, R6 ;  /* 0x0000000103067824 */ /* 0x000fca00078e0206 */
[----:B------:R1:W2:Y:S02]  /*c6b0*/  SHFL.IDX PT, R14, R6, 0x1f, 0x1f ;  /* 0x03e01f00060e7f89 */ /* 0x0002a400000e0000 */
.L_x_412:
[----:B------:R-:W-:Y:S02]  /*c6c0*/  ULDC UR4, c[0x0][0xc38] ;  /* 0x00030e0000047ab9 */ /* 0x000fe40000000800 */
[----:B------:R-:W-:-:S04]  /*c6d0*/  IMAD.U32 R7, RZ, RZ, UR4 ;  /* 0x00000004ff077e24 */ /* 0x000fc8000f8e00ff */
[----:B--2---:R-:W-:-:S04]  /*c6e0*/  IMAD R3, R14, R7, RZ ;  /* 0x000000070e037224 */ /* 0x004fc800078e02ff */
[----:B------:R-:W-:-:S05]  /*c6f0*/  IMAD.IADD R8, R0, 0x1, R3 ;  /* 0x0000000100087824 */ /* 0x000fca00078e0203 */
[----:B------:R-:W-:-:S13]  /*c700*/  ISETP.GT.AND P6, PT, R8, R5, PT ;  /* 0x000000050800720c */ /* 0x000fda0003fc4270 */
[----:B------:R-:W-:Y:S05]  /*c710*/  @P6 BRA `(.L_x_297) ;  /* 0x00000000009c6947 */ /* 0x000fea0003800000 */
.L_x_302:
[----:B------:R-:W2:Y:S01]  /*c720*/  LDC R0, c[0x0][0xc3c] ;  /* 0x00030f00ff007b82 */ /* 0x000ea20000000800 */
[----:B------:R-:W-:-:S04]  /*c730*/  IADD3 R19, R19, 0x1f, RZ ;  /* 0x0000001f13137810 */ /* 0x000fc80007ffe0ff */
[----:B--2---:R-:W-:-:S13]  /*c740*/  ISETP.GE.AND P6, PT, R19, R0, PT ;  /* 0x000000001300720c */ /* 0x004fda0003fc6270 */
[----:B------:R-:W-:Y:S05]  /*c750*/  @P6 BRA `(.L_x_298) ;  /* 0x0000000400446947 */ /* 0x000fea0003800000 */
[----:B------:R-:W2:Y:S01]  /*c760*/  S2R R2, SR_TID.X ;  /* 0x0000000000027919 */ /* 0x000ea20000002100 */
[----:B------:R-:W-:Y:S01]  /*c770*/  BSSY B0, `(.L_x_299) ;  /* 0x0000009000007945 */ /* 0x000fe20003800000 */
[----:B------:R-:W-:Y:S01]  /*c780*/  IMAD.MOV.U32 R4, RZ, RZ, RZ ;  /* 0x000000ffff047224 */ /* 0x000fe200078e00ff */
[----:B--2---:R-:W-:-:S05]  /*c790*/  LOP3.LUT R2, R2, 0x1f, RZ, 0xc0, !PT ;  /* 0x0000001f02027812 */ /* 0x004fca00078ec0ff */
[----:B------:R-:W-:-:S05]  /*c7a0*/  IMAD.IADD R7, R19, 0x1, R2 ;  /* 0x0000000113077824 */ /* 0x000fca00078e0202 */
[----:B------:R-:W-:-:S13]  /*c7b0*/  ISETP.GE.OR P6, PT, R7, R0, !P0 ;  /* 0x000000000700720c */ /* 0x000fda00047c6670 */
[----:B------:R-:W-:Y:S05]  /*c7c0*/  @P6 BRA `(.L_x_300) ;  /* 0x00000000000c6947 */ /* 0x000fea0003800000 */
[----:B------:R-:W2:Y:S02]  /*c7d0*/  LDC.64 R2, c[0x0][0xc80] ;  /* 0x00032000ff027b82 */ /* 0x000ea40000000a00 */
[----:B--2---:R-:W-:-:S05]  /*c7e0*/  IMAD.WIDE R2, R7, 0x4, R2 ;  /* 0x0000000407027825 */ /* 0x004fca00078e0202 */
[----:B------:R2:W5:Y:S02]  /*c7f0*/  LDG.E R4, desc[UR56][R2.64] ;  /* 0x0000003802047981 */ /* 0x000564000c1e1900 */
.L_x_300:
[----:B------:R-:W-:Y:S05]  /*c800*/  BSYNC B0 ;  /* 0x0000000000007941 */ /* 0x000fea0003800000 */
.L_x_299:
[----:B------:R-:W-:-:S03]  /*c810*/  UMOV UR4, 0xffffffff ;  /* 0xffffffff00047882 */ /* 0x000fc60000000000 */
[----:B------:R-:W-:Y:S05]  /*c820*/  BRA.DIV UR4, `(.L_x_301) ;  /* 0x0000003e04147947 */ /* 0x000fea000b800000 */
[----:B-----5:R-:W3:Y:S02]  /*c830*/  SHFL.UP PT, R14, R4, 0x1, RZ ;  /* 0x04200000040e7989 */ /* 0x020ee400000e00ff */
[----:B---3--:R-:W-:-:S05]  /*c840*/  SEL R13, R14, RZ, P1 ;  /* 0x000000ff0e0d7207 */ /* 0x008fca0000800000 */
[----:B------:R-:W-:-:S05]  /*c850*/  IMAD.IADD R13, R4, 0x1, R13 ;  /* 0x00000001040d7824 */ /* 0x000fca00078e020d */
[----:B------:R-:W3:Y:S02]  /*c860*/  SHFL.UP PT, R14, R13, 0x2, RZ ;  /* 0x044000000d0e7989 */ /* 0x000ee400000e00ff */
[----:B---3--:R-:W-:-:S05]  /*c870*/  SEL R0, R14, RZ, P2 ;  /* 0x000000ff0e007207 */ /* 0x008fca0001000000 */
[----:B------:R-:W-:-:S05]  /*c880*/  IMAD.IADD R0, R13, 0x1, R0 ;  /* 0x000000010d007824 */ /* 0x000fca00078e0200 */
[----:B------:R-:W2:Y:S02]  /*c890*/  SHFL.UP PT, R14, R0, 0x4, RZ ;  /* 0x04800000000e7989 */ /* 0x000ea400000e00ff */
[----:B--2---:R-:W-:-:S05]  /*c8a0*/  SEL R3, R14, RZ, P3 ;  /* 0x000000ff0e037207 */ /* 0x004fca0001800000 */
[----:B------:R-:W-:-:S05]  /*c8b0*/  IMAD.IADD R2, R0, 0x1, R3 ;  /* 0x0000000100027824 */ /* 0x000fca00078e0203 */
[----:B------:R-:W2:Y:S02]  /*c8c0*/  SHFL.UP PT, R14, R2, 0x8, RZ ;  /* 0x05000000020e7989 */ /* 0x000ea400000e00ff */
[----:B--2---:R-:W-:-:S04]  /*c8d0*/  SEL R3, R14, RZ, P4 ;  /* 0x000000ff0e037207 */ /* 0x004fc80002000000 */
[----:B------:R-:W-:-:S05]  /*c8e0*/  IADD3 R3, R2, R3, RZ ;  /* 0x0000000302037210 */ /* 0x000fca0007ffe0ff */
[----:B------:R-:W1:Y:S02]  /*c8f0*/  SHFL.UP PT, R14, R3, 0x10, RZ ;  /* 0x06000000030e7989 */ /* 0x000e6400000e00ff */
[----:B-1----:R-:W-:-:S05]  /*c900*/  SEL R6, R14, RZ, P5 ;  /* 0x000000ff0e067207 */ /* 0x002fca0002800000 */
[----:B------:R-:W-:-:S05]  /*c910*/  IMAD.IADD R6, R3, 0x1, R6 ;  /* 0x0000000103067824 */ /* 0x000fca00078e0206 */
[----:B------:R1:W2:Y:S02]  /*c920*/  SHFL.IDX PT, R14, R6, 0x1f, 0x1f ;  /* 0x03e01f00060e7f89 */ /* 0x0002a400000e0000 */
.L_x_420:
[----:B------:R-:W-:Y:S02]  /*c930*/  ULDC UR4, c[0x0][0xc38] ;  /* 0x00030e0000047ab9 */ /* 0x000fe40000000800 */
[----:B------:R-:W-:-:S04]  /*c940*/  IMAD.U32 R7, RZ, RZ, UR4 ;  /* 0x00000004ff077e24 */ /* 0x000fc8000f8e00ff */
[----:B--2---:R-:W-:-:S04]  /*c950*/  IMAD R3, R14, R7, RZ ;  /* 0x000000070e037224 */ /* 0x004fc800078e02ff */
[----:B------:R-:W-:-:S05]  /*c960*/  IMAD.IADD R8, R3, 0x1, R8 ;  /* 0x0000000103087824 */ /* 0x000fca00078e0208 */
[----:B------:R-:W-:-:S13]  /*c970*/  ISETP.GT.AND P6, PT, R8, R5, PT ;  /* 0x000000050800720c */ /* 0x000fda0003fc4270 */
[----:B------:R-:W-:Y:S05]  /*c980*/  @!P6 BRA `(.L_x_302) ;  /* 0xfffffffc0064e947 */ /* 0x000fea000383ffff */
.L_x_297:
[----:B------:R-:W-:Y:S01]  /*c990*/  IMAD.IADD R8, R8, 0x1, -R3 ;  /* 0x0000000108087824 */ /* 0x000fe200078e0a03 */
[----:B------:R-:W-:-:S03]  /*c9a0*/  UMOV UR4, 0xffffffff ;  /* 0xffffffff00047882 */ /* 0x000fc60000000000 */
[----:B------:R-:W-:-:S05]  /*c9b0*/  IMAD R0, R6, R7, R8 ;  /* 0x0000000706007224 */ /* 0x000fca00078e0208 */
[----:B------:R-:W-:Y:S01]  /*c9c0*/  ISETP.GT.AND P6, PT, R0, R5, PT ;  /* 0x000000050000720c */ /* 0x000fe20003fc4270 */
[----:B------:R-:W-:-:S12]  /*c9d0*/  BRA.DIV UR4, `(.L_x_303) ;  /* 0x0000003e04647947 */ /* 0x000fd8000b800000 */
[----:B------:R-:W-:-:S04]  /*c9e0*/  VOTE.ANY R2, PT, !P6 ;  /* 0x0000000000027806 */ /* 0x000fc800070e0100 */
[----:B------:R-:W2:Y:S02]  /*c9f0*/  POPC R0, R2 ;  /* 0x0000000200007309 */ /* 0x000ea40000000000 */
[----:B--2---:R2:W3:Y:S02]  /*ca00*/  SHFL.IDX PT, R4, R4, R0, 0x1f ;  /* 0x00001f0004047589 */ /* 0x0044e400000e0000 */
.L_x_424:
[----:B------:R-:W-:Y:S01]  /*ca10*/  ISETP.NE.AND P0, PT, R2, RZ, PT ;  /* 0x000000ff0200720c */ /* 0x000fe20003f05270 */
[----:B------:R-:W-:-:S12]  /*ca20*/  IMAD.MOV.U32 R14, RZ, RZ, RZ ;  /* 0x000000ffff0e7224 */ /* 0x000fd800078e00ff */
[----:B------:R-:W-:Y:S05]  /*ca30*/  @!P0 BRA `(.L_x_304) ;  /* 0x0000000000108947 */ /* 0x000fea0003800000 */
[----:B------:R-:W-:Y:S01]  /*ca40*/  UMOV UR4, 0xffffffff ;  /* 0xffffffff00047882 */ /* 0x000fe20000000000 */
[----:B------:R-:W-:Y:S02]  /*ca50*/  IADD3 R12, R0, -0x1, RZ ;  /* 0xffffffff000c7810 */ /* 0x000fe40007ffe0ff */
[----:B------:R-:W-:Y:S05]  /*ca60*/  BRA.DIV UR4, `(.L_x_305) ;  /* 0x0000003e04887947 */ /* 0x000fea000b800000 */
[----:B------:R4:W0:Y:S02]  /*ca70*/  SHFL.IDX PT, R14, R6, R12, 0x1f ;  /* 0x00001f0c060e7589 */ /* 0x00082400000e0000 */
.L_x_304:
[----:B-1-34-:R-:W-:Y:S01]  /*ca80*/  IABS R6, R4 ;  /* 0x0000000400067213 */ /* 0x01afe20000000000 */
[----:B0-----:R-:W-:Y:S02]  /*ca90*/  IMAD R16, R14, R7, R8 ;  /* 0x000000070e107224 */ /* 0x001fe400078e0208 */
[----:B------:R-:W-:Y:S01]  /*caa0*/  IMAD.IADD R19, R0, 0x1, R19 ;  /* 0x0000000100137824 */ /* 0x000fe200078e0213 */
[----:B------:R-:W0:Y:S08]  /*cab0*/  I2F.RP R9, R6 ;  /* 0x0000000600097306 */ /* 0x000e300000209400 */
[----:B0-----:R-:W0:Y:S02]  /*cac0*/  MUFU.RCP R9, R9 ;  /* 0x0000000900097308 */ /* 0x001e240000001000 */
[----:B0-----:R-:W-:-:S06]  /*cad0*/  VIADD R2, R9, 0xffffffe ;  /* 0x0ffffffe09027836 */ /* 0x001fcc0000000000 */
[----:B------:R0:W1:Y:S02]  /*cae0*/  F2I.FTZ.U32.TRUNC.NTZ R3, R2 ;  /* 0x0000000200037305 */ /* 0x000064000021f000 */
[----:B0-----:R-:W-:Y:S02]  /*caf0*/  IMAD.MOV.U32 R2, RZ, RZ, RZ ;  /* 0x000000ffff027224 */ /* 0x001fe400078e00ff */
[----:B-1----:R-:W-:-:S04]  /*cb00*/  IMAD.MOV R7, RZ, RZ, -R3 ;  /* 0x000000ffff077224 */ /* 0x002fc800078e0a03 */
[----:B------:R-:W-:-:S04]  /*cb10*/  IMAD R7, R7, R6, RZ ;  /* 0x0000000607077224 */ /* 0x000fc800078e02ff */
[----:B------:R-:W-:-:S04]  /*cb20*/  IMAD.HI.U32 R3, R3, R7, R2 ;  /* 0x0000000703037227 */ /* 0x000fc800078e0002 */
[----:B------:R-:W-:Y:S01]  /*cb30*/  IMAD.IADD R7, R5, 0x1, -R16 ;  /* 0x0000000105077824 */ /* 0x000fe200078e0a10 */
[----:B------:R-:W-:-:S04]  /*cb40*/  IABS R5, R4 ;  /* 0x0000000400057213 */ /* 0x000fc80000000000 */
[----:B------:R-:W-:Y:S01]  /*cb50*/  IABS R2, R7 ;  /* 0x0000000700027213 */ /* 0x000fe20000000000 */
[----:B------:R-:W-:-:S04]  /*cb60*/  IMAD.MOV R5, RZ, RZ, -R5 ;  /* 0x000000ffff057224 */ /* 0x000fc800078e0a05 */
[----:B------:R-:W-:-:S04]  /*cb70*/  IMAD.HI.U32 R3, R3, R2, RZ ;  /* 0x0000000203037227 */ /* 0x000fc800078e00ff */
[----:B------:R-:W-:Y:S01]  /*cb80*/  IMAD R5, R3, R5, R2 ;  /* 0x0000000503057224 */ /* 0x000fe200078e0202 */
[----:B------:R-:W-:-:S04]  /*cb90*/  LOP3.LUT R2, R7, R4, RZ, 0x3c, !PT ;  /* 0x0000000407027212 */ /* 0x000fc800078e3cff */
[----:B------:R-:W-:Y:S02]  /*cba0*/  ISETP.GT.U32.AND P1, PT, R6, R5, PT ;  /* 0x000000050600720c */ /* 0x000fe40003f24070 */
[----:B------:R-:W-:-:S11]  /*cbb0*/  ISETP.GE.AND P2, PT, R2, RZ, PT ;  /* 0x000000ff0200720c */ /* 0x000fd60003f46270 */
[-C--:B------:R-:W-:Y:S01]  /*cbc0*/  @!P1 IADD3 R5, R5, -R6.reuse, RZ ;  /* 0x8000000605059210 */ /* 0x080fe20007ffe0ff */
[----:B------:R-:W-:Y:S01]  /*cbd0*/  @!P1 VIADD R3, R3, 0x1 ;  /* 0x0000000103039836 */ /* 0x000fe20000000000 */
[----:B------:R-:W-:Y:S02]  /*cbe0*/  ISETP.NE.AND P1, PT, R4, RZ, PT ;  /* 0x000000ff0400720c */ /* 0x000fe40003f25270 */
[----:B------:R-:W-:-:S13]  /*cbf0*/  ISETP.GE.U32.AND P0, PT, R5, R6, PT ;  /* 0x000000060500720c */ /* 0x000fda0003f06070 */
[----:B------:R-:W-:-:S04]  /*cc00*/  @P0 VIADD R3, R3, 0x1 ;  /* 0x0000000103030836 */ /* 0x000fc80000000000 */
[----:B------:R-:W-:Y:S01]  /*cc10*/  @!P2 IMAD.MOV R3, RZ, RZ, -R3 ;  /* 0x000000ffff03a224 */ /* 0x000fe200078e0a03 */
[----:B------:R-:W-:-:S04]  /*cc20*/  @!P1 LOP3.LUT R3, RZ, R4, RZ, 0x33, !PT ;  /* 0x00000004ff039212 */ /* 0x000fc800078e33ff */
[----:B------:R-:W-:Y:S01]  /*cc30*/  MOV R18, R3 ;  /* 0x0000000300127202 */ /* 0x000fe20000000f00 */
[----:B------:R-:W-:-:S04]  /*cc40*/  IMAD.MOV R17, RZ, RZ, -R3 ;  /* 0x000000ffff117224 */ /* 0x000fc800078e0a03 */
[----:B------:R-:W-:Y:S01]  /*cc50*/  IMAD R17, R4, R17, R7 ;  /* 0x0000001104117224 */ /* 0x000fe200078e0207 */
[----:B------:R-:W-:Y:S06]  /*cc60*/  BRA `(.L_x_306) ;  /* 0x00000000001c7947 */ /* 0x000fec0003800000 */
.L_x_298:
[----:B------:R-:W-:Y:S01]  /*cc70*/  UMOV UR4, URZ ;  /* 0x0000003f00047c82 */ /* 0x000fe20008000000 */
[----:B------:R-:W-:Y:S01]  /*cc80*/  UMOV UR5, URZ ;  /* 0x0000003f00057c82 */ /* 0x000fe20008000000 */
[----:B------:R-:W-:Y:S01]  /*cc90*/  ULDC UR6, c[0x0][0xc3c] ;  /* 0x00030f0000067ab9 */ /* 0x000fe20000000800 */
[----:B------:R-:W-:Y:S02]  /*cca0*/  IMAD.MOV.U32 R16, RZ, RZ, R5 ;  /* 0x000000ffff107224 */ /* 0x000fe400078e0005 */
[----:B------:R-:W-:Y:S02]  /*ccb0*/  IMAD.U32 R17, RZ, RZ, UR4 ;  /* 0x00000004ff117e24 */ /* 0x000fe4000f8e00ff */
[----:B------:R-:W-:Y:S02]  /*ccc0*/  IMAD.U32 R18, RZ, RZ, UR5 ;  /* 0x00000005ff127e24 */ /* 0x000fe4000f8e00ff */
[----:B------:R-:W-:-:S07]  /*ccd0*/  IMAD.U32 R19, RZ, RZ, UR6 ;  /* 0x00000006ff137e24 */ /* 0x000fce000f8e00ff */
.L_x_306:
[----:B--2---:R-:W2:Y:S01]  /*cce0*/  S2R R0, SR_TID.X ;  /* 0x0000000000007919 */ /* 0x004ea20000002100 */
[----:B------:R-:W-:Y:S05]  /*ccf0*/  WARPSYNC.ALL ;  /* 0x0000000000007948 */ /* 0x000fea0003800000 */
[----:B------:R-:W-:Y:S01]  /*cd00*/  BAR.SYNC.DEFER_BLOCKING 0x4, 0x180 ;  /* 0x0106000000007b1d */ /* 0x000fe20000010000 */
[----:B--2---:R-:W-:-:S04]  /*cd10*/  LOP3.LUT R0, R0, 0x1f, RZ, 0xc0, !PT ;  /* 0x0000001f00007812 */ /* 0x004fc800078ec0ff */
[----:B------:R-:W-:-:S13]  /*cd20*/  ISETP.NE.AND P0, PT, R0, RZ, PT ;  /* 0x000000ff0000720c */ /* 0x000fda0003f05270 */
[----:B------:R-:W2:Y:S01]  /*cd30*/  @!P0 S2R R3, SR_CgaCtaId ;  /* 0x0000000000038919 */ /* 0x000ea20000008800 */
[----:B------:R-:W-:-:S04]  /*cd40*/  @!P0 MOV R0, 0x400 ;  /* 0x0000040000008802 */ /* 0x000fc80000000f00 */
[----:B--2---:R-:W-:-:S05]  /*cd50*/  @!P0 LEA R22, R3, R0, 0x18 ;  /* 0x0000000003168211 */ /* 0x004fca00078ec0ff */
[----:B------:R3:W-:Y:S01]  /*cd60*/  @!P0 STS.128 [R22+0x2a8d0], R16 ;  /* 0x02a8d01016008388 */ /* 0x0007e20000000c00 */
[----:B------:R-:W-:Y:S06]  /*cd70*/  BAR.ARV 0x5, 0x180 ;  /* 0x0146000000007b1d */ /* 0x000fec0000002000 */
.L_x_295:
[----:B------:R-:W-:Y:S02]  /*cd80*/  ULDC UR4, c[0x0][0xc3c] ;  /* 0x00030f0000047ab9 */ /* 0x000fe40000000800 */
[----:B--2---:R-:W-:-:S13]  /*cd90*/  ISETP.GE.AND P0, PT, R19, UR4, PT ;  /* 0x0000000413007c0c */ /* 0x004fda000bf06270 */
[----:B------:R-:W-:Y:S05]  /*cda0*/  @!P0 BRA `(.L_x_307) ;  /* 0xffffffb800b48947 */ /* 0x000fea000383ffff */
[----:B------:R-:W-:Y:S05]  /*cdb0*/  BSYNC B8 ;  /* 0x0000000000087941 */ /* 0x000fea0003800000 */
.L_x_244:
[----:B0-----:R-:W2:Y:S01]  /*cdc0*/  LDL.LU R0, [R1+0x14] ;  /* 0x0000140001007983 */ /* 0x001ea20000300800 */
[----:B------:R-:W-:Y:S01]  /*cdd0*/  BSSY B0, `(.L_x_308) ;  /* 0x000000b000007945 */ /* 0x000fe20003800000 */
[----:B------:R-:W0:Y:S01]  /*cde0*/  S2R R5, SR_CgaCtaId ;  /* 0x0000000000057919 */ /* 0x000e220000008800 */
[----:B--2---:R-:W-:-:S05]  /*cdf0*/  VIADD R0, R0, 0x1 ;  /* 0x0000000100007836 */ /* 0x004fca0000000000 */
[----:B------:R-:W-:-:S04]  /*ce00*/  LEA.HI R2, R0, R0, RZ, 0x1 ;  /* 0x0000000000027211 */ /* 0x000fc800078f08ff */
[----:B------:R-:W-:Y:S02]  /*ce10*/  LOP3.LUT R3, R2, 0xfffffffe, RZ, 0xc0, !PT ;  /* 0xfffffffe02037812 */ /* 0x000fe400078ec0ff */
[----:B------:R-:W-:Y:S02]  /*ce20*/  MOV R2, 0x400 ;  /* 0x0000040000027802 */ /* 0x000fe40000000f00 */
[----:B------:R-:W-:Y:S02]  /*ce30*/  IADD3 R0, R0, -R3, RZ ;  /* 0x8000000300007210 */ /* 0x000fe40007ffe0ff */
[----:B0-----:R-:W-:Y:S02]  /*ce40*/  LEA R4, R5, R2, 0x18 ;  /* 0x0000000205047211 */ /* 0x001fe400078ec0ff */
[----:B------:R-:W-:-:S04]  /*ce50*/  SHF.L.U32 R0, R0, 0x1f, RZ ;  /* 0x0000001f00007819 */ /* 0x000fc800000006ff */
[----:B------:R-:W0:Y:S02]  /*ce60*/  SYNCS.PHASECHK.TRANS64.TRYWAIT P0, [R4+URZ+0x2a820], R0 ;  /* 0x02a82000040075a7 */ /* 0x000e24000800017f */
[----:B0-----:R-:W-:Y:S05]  /*ce70*/  @!P0 BRA `(.L_x_309) ;  /* 0x0000003800a88947 */ /* 0x001fea0003800000 */
.L_x_427:
[----:B------:R-:W-:Y:S05]  /*ce80*/  BSYNC B0 ;  /* 0x0000000000007941 */ /* 0x000fea0003800000 */
.L_x_308:
[----:B------:R-:W-:-:S03]  /*ce90*/  UMOV UR4, 0xffffffff ;  /* 0xffffffff00047882 */ /* 0x000fc60000000000 */
[----:B------:R-:W-:Y:S05]  /*cea0*/  BRA.DIV UR4, `(.L_x_310) ;  /* 0x0000003a04b07947 */ /* 0x000fea000b800000 */
[----:B0-----:R-:W0:Y:S02]  /*ceb0*/  S2R R0, SR_TID.X ;  /* 0x0000000000007919 */ /* 0x001e240000002100 */
[----:B0-----:R-:W-:-:S04]  /*cec0*/  SHF.R.U32.HI R0, RZ, 0x5, R0 ;  /* 0x00000005ff007819 */ /* 0x001fc80000011600 */
[----:B------:R-:W-:-:S05]  /*ced0*/  LOP3.LUT R0, R0, 0x3, RZ, 0xc0, !PT ;  /* 0x0000000300007812 */ /* 0x000fca00078ec0ff */
[----:B------:R0:W2:Y:S02]  /*cee0*/  SHFL.IDX PT, R14, R0, RZ, 0x1f ;  /* 0x00001fff000e7589 */ /* 0x0000a400000e0000 */
.L_x_430:
[----:B--2---:R-:W-:Y:S01]  /*cef0*/  ISETP.NE.AND P0, PT, R14, RZ, PT ;  /* 0x000000ff0e00720c */ /* 0x004fe20003f05270 */
[----:B------:R-:W-:-:S12]  /*cf00*/  BSSY B0, `(.L_x_311) ;  /* 0x0000024000007945 */ /* 0x000fd80003800000 */
[----:B------:R-:W-:Y:S05]  /*cf10*/  @P0 BRA `(.L_x_312) ;  /* 0x0000000000880947 */ /* 0x000fea0003800000 */
[----:B------:R-:W-:-:S03]  /*cf20*/  UMOV UR4, 0xffffffff ;  /* 0xffffffff00047882 */ /* 0x000fc60000000000 */
[----:B------:R-:W-:Y:S05]  /*cf30*/  BRA.DIV UR4, `(.L_x_313) ;  /* 0x0000003a04c07947 */ /* 0x000fea000b800000 */
[----:B------:R-:W-:-:S13]  /*cf40*/  ELECT P6, URZ, PT ;  /* 0x00000000003f782f */ /* 0x000fda00038c0000 */
.L_x_433:
[----:B------:R-:W-:Y:S05]  /*cf50*/  @!P6 BRA `(.L_x_312) ;  /* 0x000000000078e947 */ /* 0x000fea0003800000 */
[----:B0-----:R-:W2:Y:S02]  /*cf60*/  LDL.LU R0, [R1+0x4] ;  /* 0x0000040001007983 */ /* 0x001ea40000300800 */
[----:B--2---:R-:W-:-:S04]  /*cf70*/  LOP3.LUT R0, R0, 0x2, RZ, 0xfc, !PT ;  /* 0x0000000200007812 */ /* 0x004fc800078efcff */
[----:B------:R-:W-:-:S13]  /*cf80*/  ISETP.NE.AND P0, PT, R0, 0x3, PT ;  /* 0x000000030000780c */ /* 0x000fda0003f05270 */
[----:B------:R-:W-:Y:S05]  /*cf90*/  @!P0 BRA `(.L_x_314) ;  /* 0x0000000000048947 */ /* 0x000fea0003800000 */
[----:B------:R-:W-:Y:S01]  /*cfa0*/  BPT.TRAP 0x1 ;  /* 0x000000040000795c */ /* 0x000fe20000300000 */
.L_x_314:
[C---:B------:R-:W-:Y:S01]  /*cfb0*/  IMAD R5, R27.reuse, 0x8, R4 ;  /* 0x000000081b057824 */ /* 0x040fe200078e0204 */
[----:B------:R-:W-:Y:S01]  /*cfc0*/  SHF.L.U32 R0, R28, 0x1f, RZ ;  /* 0x0000001f1c007819 */ /* 0x000fe200000006ff */
[----:B------:R-:W-:-:S03]  /*cfd0*/  VIADD R27, R27, 0x1 ;  /* 0x000000011b1b7836 */ /* 0x000fc60000000000 */
[----:B------:R-:W0:Y:S02]  /*cfe0*/  SYNCS.PHASECHK.TRANS64.TRYWAIT P1, [R5+URZ+0x2a840], R0 ;  /* 0x02a84000050075a7 */ /* 0x000e24000802017f */
[----:B------:R-:W-:-:S04]  /*cff0*/  ISETP.NE.AND P2, PT, R27, 0x2, PT ;  /* 0x000000021b00780c */ /* 0x000fc80003f45270 */
[----:B------:R-:W-:Y:S01]  /*d000*/  SEL R3, RZ, 0x1, P2 ;  /* 0x00000001ff037807 */ /* 0x000fe20001000000 */
[----:B0-----:R-:W-:Y:S08]  /*d010*/  @!P1 BRA `(.L_x_315) ;  /* 0x0000003800a89947 */ /* 0x001ff00003800000 */
.L_x_434:
[----:B------:R-:W-:Y:S02]  /*d020*/  SEL R27, R27, RZ, P2 ;  /* 0x000000ff1b1b7207 */ /* 0x000fe40001000000 */
[----:B------:R-:W-:Y:S01]  /*d030*/  LOP3.LUT R2, R28, R3, RZ, 0x3c, !PT ;  /* 0x000000031c027212 */ /* 0x000fe200078e3cff */
[----:B------:R-:W-:Y:S06]  /*d040*/  @!P0 BRA `(.L_x_316) ;  /* 0x0000000000048947 */ /* 0x000fec0003800000 */
[----:B------:R-:W-:Y:S01]  /*d050*/  BPT.TRAP 0x1 ;  /* 0x000000040000795c */ /* 0x000fe20000300000 */
.L_x_316:
[----:B------:R-:W-:Y:S01]  /*d060*/  IMAD R27, R27, 0x8, R4 ;  /* 0x000000081b1b7824 */ /* 0x000fe200078e0204 */
[----:B------:R-:W-:-:S04]  /*d070*/  SHF.L.U32 R2, R2, 0x1f, RZ ;  /* 0x0000001f02027819 */ /* 0x000fc800000006ff */
[----:B------:R-:W2:Y:S02]  /*d080*/  SYNCS.PHASECHK.TRANS64.TRYWAIT P1, [R27+URZ+0x2a840], R2 ;  /* 0x02a840021b0075a7 */ /* 0x000ea4000802017f */
[----:B--2---:R-:W-:Y:S05]  /*d090*/  @!P1 BRA `(.L_x_317) ;  /* 0x00000038009c9947 */ /* 0x004fea0003800000 */
.L_x_435:
[----:B------:R-:W-:Y:S05]  /*d0a0*/  @!P0 BRA `(.L_x_318) ;  /* 0x0000000000048947 */ /* 0x000fea0003800000 */
[----:B------:R-:W-:Y:S01]  /*d0b0*/  BPT.TRAP 0x1 ;  /* 0x000000040000795c */ /* 0x000fe20000300000 */
.L_x_318:
[----:B------:R-:W4:Y:S02]  /*d0c0*/  SYNCS.PHASECHK.TRANS64.TRYWAIT P1, [R5+URZ+0x2a860], R0 ;  /* 0x02a86000050075a7 */ /* 0x000f24000802017f */
[----:B----4-:R-:W-:Y:S05]  /*d0d0*/  @!P1 BRA `(.L_x_319) ;  /* 0x0000003800a09947 */ /* 0x010fea0003800000 */
.L_x_436:
[----:B------:R-:W-:Y:S05]  /*d0e0*/  @!P0 BRA `(.L_x_320) ;  /* 0x0000000000048947 */ /* 0x000fea0003800000 */
[----:B------:R-:W-:Y:S01]  /*d0f0*/  BPT.TRAP 0x1 ;  /* 0x000000040000795c */ /* 0x000fe20000300000 */
.L_x_320:
[----:B------:R0:W0:Y:S02]  /*d100*/  SYNCS.PHASECHK.TRANS64.TRYWAIT P0, [R27+URZ+0x2a860], R2 ;  /* 0x02a860021b0075a7 */ /* 0x000024000800017f */
[----:B0-----:R-:W-:Y:S05]  /*d110*/  @!P0 NANOSLEEP.SYNCS 0x989680 ;  /* 0x009896800000895d */ /* 0x001fea0003900000 */
[----:B------:R-:W0:Y:S02]  /*d120*/  @!P0 SYNCS.PHASECHK.TRANS64 P0, [R27+URZ+0x2a860], R2 ;  /* 0x02a860021b0085a7 */ /* 0x000e24000800007f */
[----:B0-----:R-:W-:Y:S05]  /*d130*/  @!P0 BRA `(.L_x_320) ;  /* 0xfffffffc00f08947 */ /* 0x001fea000383ffff */
.L_x_312:
[----:B------:R-:W-:Y:S05]  /*d140*/  BSYNC B0 ;  /* 0x0000000000007941 */ /* 0x000fea0003800000 */
.L_x_311:
[----:B------:R-:W-:Y:S05]  /*d150*/  EXIT ;  /* 0x000000000000794d */ /* 0x000fea0003800000 */
.L_x_192:
[----:B0-----:R-:W-:-:S04]  /*d160*/  IMAD.U32 R3, RZ, RZ, UR38 ;  /* 0x00000026ff037e24 */ /* 0x001fc8000f8e00ff */
[----:B------:R0:W1:Y:S03]  /*d170*/  SYNCS.PHASECHK.TRANS64.TRYWAIT P1, [R3+URZ+0x2a800], R0 ;  /* 0x02a80000030075a7 */ /* 0x000066000802017f */
[----:B-1----:R-:W-:Y:S05]  /*d180*/  @!P1 NANOSLEEP.SYNCS 0x989680 ;  /* 0x009896800000995d */ /* 0x002fea0003900000 */
[----:B------:R-:W1:Y:S02]  /*d190*/  @!P1 SYNCS.PHASECHK.TRANS64 P1, [R3+URZ+0x2a800], R0 ;  /* 0x02a80000030095a7 */ /* 0x000e64000802007f */
[----:B-1----:R-:W-:Y:S05]  /*d1a0*/  @!P1 BRA `(.L_x_192) ;  /* 0xfffffffc00ec9947 */ /* 0x002fea000383ffff */
[----:B------:R-:W-:Y:S05]  /*d1b0*/  BRA `(.L_x_321) ;  /* 0xffffff4000ac7947 */ /* 0x000fea000383ffff */
.L_x_196:
[----:B-1----:R1:W2:Y:S02]  /*d1c0*/  SYNCS.PHASECHK.TRANS64.TRYWAIT P1, [R4+URZ+0x2a830], R3 ;  /* 0x02a83003040075a7 */ /* 0x0022a4000802017f */
[----:B--2---:R-:W-:Y:S05]  /*d1d0*/  @!P1 NANOSLEEP.SYNCS 0x989680 ;  /* 0x009896800000995d */ /* 0x004fea0003900000 */
[----:B------:R-:W2:Y:S02]  /*d1e0*/  @!P1 SYNCS.PHASECHK.TRANS64 P1, [R4+URZ+0x2a830], R3 ;  /* 0x02a83003040095a7 */ /* 0x000ea4000802007f */
[----:B--2---:R-:W-:Y:S05]  /*d1f0*/  @!P1 BRA `(.L_x_196) ;  /* 0xfffffffc00f09947 */ /* 0x004fea000383ffff */
[----:B------:R-:W-:Y:S05]  /*d200*/  BRA `(.L_x_195) ;  /* 0xffffff4000cc7947 */ /* 0x000fea000383ffff */
.L_x_202:
[----:B-1----:R-:W-:-:S04]  /*d210*/  IMAD.U32 R3, RZ, RZ, UR59 ;  /* 0x0000003bff037e24 */ /* 0x002fc8000f8e00ff */
[----:B------:R1:W2:Y:S03]  /*d220*/  SYNCS.PHASECHK.TRANS64.TRYWAIT P1, [R3+URZ+0x2a830], R0 ;  /* 0x02a83000030075a7 */ /* 0x0002a6000802017f */
[----:B--2---:R-:W-:Y:S05]  /*d230*/  @!P1 NANOSLEEP.SYNCS 0x989680 ;  /* 0x009896800000995d */ /* 0x004fea0003900000 */
[----:B------:R-:W2:Y:S02]  /*d240*/  @!P1 SYNCS.PHASECHK.TRANS64 P1, [R3+URZ+0x2a830], R0 ;  /* 0x02a83000030095a7 */ /* 0x000ea4000802007f */
[----:B--2---:R-:W-:Y:S05]  /*d250*/  @!P1 BRA `(.L_x_202) ;  /* 0xfffffffc00ec9947 */ /* 0x004fea000383ffff */
[----:B------:R-:W-:Y:S05]  /*d260*/  BRA `(.L_x_201) ;  /* 0xffffff6000e47947 */ /* 0x000fea000383ffff */
.L_x_206:
[----:B-1----:R-:W-:-:S04]  /*d270*/  MOV R3, UR6 ;  /* 0x0000000600037c02 */ /* 0x002fc80008000f00 */
[----:B------:R1:W2:Y:S03]  /*d280*/  SYNCS.PHASECHK.TRANS64.TRYWAIT P1, [R3+URZ+0x2a850], R0 ;  /* 0x02a85000030075a7 */ /* 0x0002a6000802017f */
[----:B--2---:R-:W-:Y:S05]  /*d290*/  @!P1 NANOSLEEP.SYNCS 0x989680 ;  /* 0x009896800000995d */ /* 0x004fea0003900000 */
[----:B------:R-:W2:Y:S02]  /*d2a0*/  @!P1 SYNCS.PHASECHK.TRANS64 P1, [R3+URZ+0x2a850], R0 ;  /* 0x02a85000030095a7 */ /* 0x000ea4000802007f */
[----:B--2---:R-:W-:Y:S05]  /*d2b0*/  @!P1 BRA `(.L_x_206) ;  /* 0xfffffffc00ec9947 */ /* 0x004fea000383ffff */
[----:B------:R-:W-:Y:S05]  /*d2c0*/  BRA `(.L_x_205) ;  /* 0xffffff6800e87947 */ /* 0x000fea000383ffff */
.L_x_213:
[----:B-1----:R-:W-:-:S04]  /*d2d0*/  IMAD.U32 R8, RZ, RZ, UR5 ;  /* 0x00000005ff087e24 */ /* 0x002fc8000f8e00ff */
[----:B------:R1:W2:Y:S03]  /*d2e0*/  SYNCS.PHASECHK.TRANS64.TRYWAIT P1, [R8+URZ+0x2a850], R7 ;  /* 0x02a85007080075a7 */ /* 0x0002a6000802017f */
[----:B--2---:R-:W-:Y:S05]  /*d2f0*/  @!P1 NANOSLEEP.SYNCS 0x989680 ;  /* 0x009896800000995d */ /* 0x004fea0003900000 */
[----:B------:R-:W2:Y:S02]  /*d300*/  @!P1 SYNCS.PHASECHK.TRANS64 P1, [R8+URZ+0x2a850], R7 ;  /* 0x02a85007080095a7 */ /* 0x000ea4000802007f */
[----:B--2---:R-:W-:Y:S05]  /*d310*/  @!P1 BRA `(.L_x_213) ;  /* 0xfffffffc00ec9947 */ /* 0x004fea000383ffff */
[----:B------:R-:W-:Y:S05]  /*d320*/  BRA `(.L_x_212) ;  /* 0xffffff80007c7947 */ /* 0x000fea000383ffff */
.L_x_256:
[----:B------:R-:W0:Y:S01]  /*d330*/  S2R R20, SR_TID.X ;  /* 0x0000000000147919 */ /* 0x000e220000002100 */
[----:B------:R-:W-:Y:S01]  /*d340*/  BSSY B0, `(.L_x_322) ;  /* 0x000000a000007945 */ /* 0x000fe20003800000 */
[----:B------:R-:W-:Y:S02]  /*d350*/  IMAD.MOV.U32 R12, RZ, RZ, RZ ;  /* 0x000000ffff0c7224 */ /* 0x000fe400078e00ff */
[----:B------:R-:W-:Y:S02]  /*d360*/  IMAD.MOV.U32 R11, RZ, RZ, 0x1f ;  /* 0x0000001fff0b7424 */ /* 0x000fe400078e00ff */
[----:B------:R-:W-:Y:S01]  /*d370*/  IMAD.MOV.U32 R15, RZ, RZ, -0x1 ;  /* 0xffffffffff0f7424 */ /* 0x000fe200078e00ff */
[----:B0-----:R-:W-:-:S04]  /*d380*/  SHF.R.U32.HI R9, RZ, 0x5, R20 ;  /* 0x00000005ff097819 */ /* 0x001fc80000011614 */
[----:B------:R-:W-:-:S05]  /*d390*/  LOP3.LUT R9, R9, 0x3, RZ, 0xc0, !PT ;  /* 0x0000000309097812 */ /* 0x000fca00078ec0ff */
[----:B------:R-:W-:-:S07]  /*d3a0*/  IMAD.MOV.U32 R13, RZ, RZ, R9 ;  /* 0x000000ffff0d7224 */ /* 0x000fce00078e0009 */
[----:B-----5:R-:W-:Y:S05]  /*d3b0*/  WARPSYNC.COLLECTIVE R15, `(.L_x_323) ;  /* 0x000000000f087348 */ /* 0x020fea0003c00000 */
[----:B------:R0:W1:Y:S02]  /*d3c0*/  SHFL.IDX P6, R14, R13, R12, R11 ;  /* 0x0000000c0d0e7389 */ /* 0x00006400000c000b */
[----:B01---5:R-:W-:Y:S01]  /*d3d0*/  ENDCOLLECTIVE ;  /* 0x000000000000791b */ /* 0x023fe20003800000 */
.L_x_323:
[----:B------:R-:W-:Y:S05]  /*d3e0*/  BSYNC B0 ;  /* 0x0000000000007941 */ /* 0x000fea0003800000 */
.L_x_322:
[----:B------:R-:W-:Y:S05]  /*d3f0*/  BRA `(.L_x_324) ;  /* 0xffffffc000807947 */ /* 0x000fea000383ffff */
.L_x_259:
[----:B0-----:R0:W1:Y:S02]  /*d400*/  SYNCS.PHASECHK.TRANS64.TRYWAIT P0, [R7+URZ+0x2a840], R2 ;  /* 0x02a84002070075a7 */ /* 0x001064000800017f */
[----:B-1----:R-:W-:Y:S05]  /*d410*/  @!P0 NANOSLEEP.SYNCS 0x989680 ;  /* 0x009896800000895d */ /* 0x002fea0003900000 */
[----:B------:R-:W1:Y:S02]  /*d420*/  @!P0 SYNCS.PHASECHK.TRANS64 P0, [R7+URZ+0x2a840], R2 ;  /* 0x02a84002070085a7 */ /* 0x000e64000800007f */
[----:B-1----:R-:W-:Y:S05]  /*d430*/  @!P0 BRA `(.L_x_259) ;  /* 0xfffffffc00f08947 */ /* 0x002fea000383ffff */
[----:B------:R-:W-:Y:S05]  /*d440*/  BRA `(.L_x_325) ;  /* 0xffffffc000ec7947 */ /* 0x000fea000383ffff */
.L_x_260:
[----:B------:R-:W-:Y:S01]  /*d450*/  BSSY B0, `(.L_x_326) ;  /* 0x0000008000007945 */ /* 0x000fe20003800000 */
[----:B------:R-:W-:Y:S01]  /*d460*/  MOV R13, R0 ;  /* 0x00000000000d7202 */ /* 0x000fe20000000f00 */
[----:B------:R-:W-:Y:S02]  /*d470*/  IMAD.MOV.U32 R12, RZ, RZ, RZ ;  /* 0x000000ffff0c7224 */ /* 0x000fe400078e00ff */
[----:B------:R-:W-:Y:S02]  /*d480*/  IMAD.MOV.U32 R11, RZ, RZ, 0x181f ;  /* 0x0000181fff0b7424 */ /* 0x000fe400078e00ff */
[----:B------:R-:W-:-:S07]  /*d490*/  IMAD.MOV.U32 R15, RZ, RZ, -0x1 ;  /* 0xffffffffff0f7424 */ /* 0x000fce00078e00ff */
[----:B------:R-:W-:Y:S05]  /*d4a0*/  WARPSYNC.COLLECTIVE R15, `(.L_x_327) ;  /* 0x000000000f087348 */ /* 0x000fea0003c00000 */
[----:B------:R0:W1:Y:S02]  /*d4b0*/  SHFL.IDX P6, R14, R13, R12, R11 ;  /* 0x0000000c0d0e7389 */ /* 0x00006400000c000b */
[----:B01----:R-:W-:Y:S01]  /*d4c0*/  ENDCOLLECTIVE ;  /* 0x000000000000791b */ /* 0x003fe20003800000 */
.L_x_327:
[----:B------:R-:W-:Y:S05]  /*d4d0*/  BSYNC B0 ;  /* 0x0000000000007941 */ /* 0x000fea0003800000 */
.L_x_326:
[----:B------:R-:W-:Y:S01]  /*d4e0*/  IMAD.MOV.U32 R13, RZ, RZ, R4 ;  /* 0x000000ffff0d7224 */ /* 0x000fe200078e0004 */
[----:B------:R-:W-:Y:S01]  /*d4f0*/  MOV R12, RZ ;  /* 0x000000ff000c7202 */ /* 0x000fe20000000f00 */
[----:B------:R-:W-:Y:S02]  /*d500*/  IMAD.MOV.U32 R11, RZ, RZ, 0x181f ;  /* 0x0000181fff0b7424 */ /* 0x000fe400078e00ff */
[----:B------:R-:W-:Y:S02]  /*d510*/  IMAD.MOV.U32 R15, RZ, RZ, -0x1 ;  /* 0xffffffffff0f7424 */ /* 0x000fe400078e00ff */
[----:B------:R-:W-:Y:S02]  /*d520*/  IMAD.MOV.U32 R2, RZ, RZ, R14 ;  /* 0x000000ffff027224 */ /* 0x000fe400078e000e */
[----:B------:R-:W-:-:S07]  /*d530*/  @P0 IMAD R8, R5, 0x2, R22 ;  /* 0x0000000205080824 */ /* 0x000fce00078e0216 */
[----:B------:R-:W-:Y:S05]  /*d540*/  WARPSYNC.COLLECTIVE R15, `(.L_x_328) ;  /* 0x000000000f087348 */ /* 0x000fea0003c00000 */
[----:B------:R0:W1:Y:S02]  /*d550*/  SHFL.IDX P6, R14, R13, R12, R11 ;  /* 0x0000000c0d0e7389 */ /* 0x00006400000c000b */
[----:B01----:R-:W-:Y:S01]  /*d560*/  ENDCOLLECTIVE ;  /* 0x000000000000791b */ /* 0x003fe20003800000 */
.L_x_328:
[----:B------:R-:W-:Y:S01]  /*d570*/  MOV R13, R0 ;  /* 0x00000000000d7202 */ /* 0x000fe20000000f00 */
[----:B------:R-:W-:Y:S02]  /*d580*/  IMAD.MOV.U32 R12, RZ, RZ, 0x1 ;  /* 0x00000001ff0c7424 */ /* 0x000fe400078e00ff */
[----:B------:R-:W-:-:S07]  /*d590*/  IMAD.MOV.U32 R3, RZ, RZ, R14 ;  /* 0x000000ffff037224 */ /* 0x000fce00078e000e */
[----:B------:R-:W-:Y:S05]  /*d5a0*/  WARPSYNC.COLLECTIVE R15, `(.L_x_329) ;  /* 0x000000000f087348 */ /* 0x000fea0003c00000 */
[----:B------:R0:W1:Y:S02]  /*d5b0*/  SHFL.IDX P6, R14, R13, R12, R11 ;  /* 0x0000000c0d0e7389 */ /* 0x00006400000c000b */
[----:B01----:R-:W-:Y:S01]  /*d5c0*/  ENDCOLLECTIVE ;  /* 0x000000000000791b */ /* 0x003fe20003800000 */
.L_x_329:
[----:B------:R-:W-:-:S05]  /*d5d0*/  @P0 LEA R3, P1, R9, R3, 0x1 ;  /* 0x0000000309030211 */ /* 0x000fca00078208ff */
[----:B------:R-:W-:Y:S01]  /*d5e0*/  @P0 IMAD.X R2, RZ, RZ, R2, P1 ;  /* 0x000000ffff020224 */ /* 0x000fe200008e0602 */
[----:B------:R-:W-:-:S04]  /*d5f0*/  ISETP.GE.AND P1, PT, R6, 0x11, PT ;  /* 0x000000110600780c */ /* 0x000fc80003f26270 */
[----:B------:R-:W-:Y:S01]  /*d600*/  @P0 LOP3.LUT R3, R3, R2, RZ, 0x3c, !PT ;  /* 0x0000000203030212 */ /* 0x000fe200078e3cff */
[----:B------:R-:W-:-:S03]  /*d610*/  IMAD.MOV.U32 R13, RZ, RZ, R4 ;  /* 0x000000ffff0d7224 */ /* 0x000fc600078e0004 */
[----:B------:R-:W-:-:S04]  /*d620*/  @P0 LOP3.LUT R2, R3, R2, RZ, 0x3c, !PT ;  /* 0x0000000203020212 */ /* 0x000fc800078e3cff */
[----:B------:R-:W-:-:S05]  /*d630*/  @P0 LOP3.LUT R3, R3, R2, RZ, 0x3c, !PT ;  /* 0x0000000203030212 */ /* 0x000fca00078e3cff */
[----:B------:R-:W-:Y:S01]  /*d640*/  @!PT LDS RZ, [RZ] ;  /* 0x00000000fffff984 */ /* 0x000fe20000000800 */
[----:B------:R-:W-:Y:S01]  /*d650*/  @!PT LDS RZ, [RZ] ;  /* 0x00000000fffff984 */ /* 0x000fe20000000800 */
[----:B------:R-:W-:Y:S01]  /*d660*/  @!PT LDS RZ, [RZ] ;  /* 0x00000000fffff984 */ /* 0x000fe20000000800 */
[----:B------:R-:W-:Y:S04]  /*d670*/  @P0 LDGSTS.E.BYPASS.LTC128B.128 [R8+0x18400], desc[UR56][R2.64], !P4 ;  /* 0x1840000002080fae */ /* 0x000fe8000e101d78 */
[----:B------:R-:W-:Y:S04]  /*d680*/  @P0 LDGSTS.E.BYPASS.LTC128B.128 [R8+0x1b400], desc[UR56][R2.64+0x80], !P3 ;  /* 0x1b40008002080fae */ /* 0x000fe8000d901d78 */
[----:B------:R0:W-:Y:S02]  /*d690*/  @P0 LDGSTS.E.BYPASS.LTC128B.128 [R8+0x1e400], desc[UR56][R2.64+0x100], !P2 ;  /* 0x1e40010002080fae */ /* 0x0001e4000d101d78 */
[----:B0-----:R-:W-:Y:S01]  /*d6a0*/  IMAD.MOV.U32 R2, RZ, RZ, R14 ;  /* 0x000000ffff027224 */ /* 0x001fe200078e000e */
[----:B------:R-:W-:-:S07]  /*d6b0*/  @P1 LEA R8, R5, R22, 0x1 ;  /* 0x0000001605081211 */ /* 0x000fce00078e08ff */
[----:B------:R-:W-:Y:S05]  /*d6c0*/  WARPSYNC.COLLECTIVE R15, `(.L_x_330) ;  /* 0x000000000f087348 */ /* 0x000fea0003c00000 */
[----:B------:R0:W1:Y:S02]  /*d6d0*/  SHFL.IDX P6, R14, R13, R12, R11 ;  /* 0x0000000c0d0e7389 */ /* 0x00006400000c000b */
[----:B01----:R-:W-:Y:S01]  /*d6e0*/  ENDCOLLECTIVE ;  /* 0x000000000000791b */ /* 0x003fe20003800000 */
.L_x_330:
[----:B------:R-:W-:Y:S02]  /*d6f0*/  IMAD.MOV.U32 R13, RZ, RZ, R0 ;  /* 0x000000ffff0d7224 */ /* 0x000fe400078e0000 */
[----:B------:R-:W-:Y:S02]  /*d700*/  IMAD.MOV.U32 R12, RZ, RZ, 0x2 ;  /* 0x00000002ff0c7424 */ /* 0x000fe400078e00ff */
[----:B------:R-:W-:-:S07]  /*d710*/  IMAD.MOV.U32 R3, RZ, RZ, R14 ;  /* 0x000000ffff037224 */ /* 0x000fce00078e000e */
[----:B------:R-:W-:Y:S05]  /*d720*/  WARPSYNC.COLLECTIVE R15, `(.L_x_331) ;  /* 0x000000000f087348 */ /* 0x000fea0003c00000 */
[----:B------:R0:W1:Y:S02]  /*d730*/  SHFL.IDX P6, R14, R13, R12, R11 ;  /* 0x0000000c0d0e7389 */ /* 0x00006400000c000b */
[----:B01----:R-:W-:Y:S01]  /*d740*/  ENDCOLLECTIVE ;  /* 0x000000000000791b */ /* 0x003fe20003800000 */
.L_x_331:
[----:B------:R-:W-:-:S05]  /*d750*/  @P1 LEA R3, P0, R9, R3, 0x1 ;  /* 0x0000000309031211 */ /* 0x000fca00078008ff */
[----:B------:R-:W-:-:S05]  /*d760*/  @P1 IMAD.X R2, RZ, RZ, R2, P0 ;  /* 0x000000ffff021224 */ /* 0x000fca00000e0602 */
        /* <DEDUP_REMOVED lines=9> */
[----:B------:R0:W-:Y:S01]  /*d800*/  @P1 LDGSTS.E.BYPASS.LTC128B.128 [R8+0x1ec00], desc[UR56][R2.64+0x100], !P2 ;  /* 0x1ec0010002081fae */ /* 0x0001e2000d101d78 */
[----:B------:R-:W-:Y:S01]  /*d810*/  ISETP.GE.AND P1, PT, R6, 0x21, PT ;  /* 0x000000210600780c */ /* 0x000fe20003f26270 */
[----:B0-----:R-:W-:-:S12]  /*d820*/  IMAD.MOV.U32 R2, RZ, RZ, R14 ;  /* 0x000000ffff027224 */ /* 0x001fd800078e000e */
[----:B------:R-:W-:Y:S05]  /*d830*/  WARPSYNC.COLLECTIVE R15, `(.L_x_332) ;  /* 0x000000000f087348 */ /* 0x000fea0003c00000 */
[----:B------:R0:W1:Y:S02]  /*d840*/  SHFL.IDX P6, R14, R13, R12, R11 ;  /* 0x0000000c0d0e7389 */ /* 0x00006400000c000b */
[----:B01----:R-:W-:Y:S01]  /*d850*/  ENDCOLLECTIVE ;  /* 0x000000000000791b */ /* 0x003fe20003800000 */
.L_x_332:
[----:B------:R-:W-:Y:S02]  /*d860*/  @P1 IMAD R8, R5, 0x2, R22 ;  /* 0x0000000205081824 */ /* 0x000fe400078e0216 */
[----:B------:R-:W-:Y:S02]  /*d870*/  IMAD.MOV.U32 R13, RZ, RZ, R0 ;  /* 0x000000ffff0d7224 */ /* 0x000fe400078e0000 */
[----:B------:R-:W-:Y:S02]  /*d880*/  IMAD.MOV.U32 R12, RZ, RZ, 0x3 ;  /* 0x00000003ff0c7424 */ /* 0x000fe400078e00ff */
[----:B------:R-:W-:-:S07]  /*d890*/  IMAD.MOV.U32 R3, RZ, RZ, R14 ;  /* 0x000000ffff037224 */ /* 0x000fce00078e000e */
[----:B------:R-:W-:Y:S05]  /*d8a0*/  WARPSYNC.COLLECTIVE R15, `(.L_x_333) ;  /* 0x000000000f087348 */ /* 0x000fea0003c00000 */
[----:B------:R0:W1:Y:S02]  /*d8b0*/  SHFL.IDX P6, R14, R13, R12, R11 ;  /* 0x0000000c0d0e7389 */ /* 0x00006400000c000b */
[----:B01----:R-:W-:Y:S01]  /*d8c0*/  ENDCOLLECTIVE ;  /* 0x000000000000791b */ /* 0x003fe20003800000 */
.L_x_333:
[----:B------:R-:W-:-:S04]  /*d8d0*/  @P1 LEA R3, P0, R9, R3, 0x1 ;  /* 0x0000000309031211 */ /* 0x000fc800078008ff */
[----:B------:R-:W-:-:S04]  /*d8e0*/  @P1 IADD3.X R2, RZ, R2, RZ, P0, !PT ;  /* 0x00000002ff021210 */ /* 0x000fc800007fe4ff */
        /* <DEDUP_REMOVED lines=15> */
.L_x_334:
[----:B------:R-:W-:Y:S02]  /*d9e0*/  @P1 IMAD R8, R5, 0x2, R22 ;  /* 0x0000000205081824 */ /* 0x000fe400078e0216 */
[----:B------:R-:W-:Y:S02]  /*d9f0*/  IMAD.MOV.U32 R13, RZ, RZ, R0 ;  /* 0x000000ffff0d7224 */ /* 0x000fe400078e0000 */
[----:B------:R-:W-:Y:S01]  /*da00*/  IMAD.MOV.U32 R12, RZ, RZ, 0x4 ;  /* 0x00000004ff0c7424 */ /* 0x000fe200078e00ff */
[----:B------:R-:W-:-:S07]  /*da10*/  MOV R3, R14 ;  /* 0x0000000e00037202 */ /* 0x000fce0000000f00 */
[----:B------:R-:W-:Y:S05]  /*da20*/  WARPSYNC.COLLECTIVE R15, `(.L_x_335) ;  /* 0x000000000f087348 */ /* 0x000fea0003c00000 */
[----:B------:R0:W1:Y:S02]  /*da30*/  SHFL.IDX P6, R14, R13, R12, R11 ;  /* 0x0000000c0d0e7389 */ /* 0x00006400000c000b */
[----:B01----:R-:W-:Y:S01]  /*da40*/  ENDCOLLECTIVE ;  /* 0x000000000000791b */ /* 0x003fe20003800000 */
.L_x_335:
[----:B------:R-:W-:-:S05]  /*da50*/  @P1 LEA R3, P0, R9, R3, 0x1 ;  /* 0x0000000309031211 */ /* 0x000fca00078008ff */
[----:B------:R-:W-:-:S05]  /*da60*/  @P1 IMAD.X R2, RZ, RZ, R2, P0 ;  /* 0x000000ffff021224 */ /* 0x000fca00000e0602 */
[----:B------:R-:W-:Y:S02]  /*da70*/  @P1 LOP3.LUT R3, R3, R2, RZ, 0x3c, !PT ;  /* 0x0000000203031212 */ /* 0x000fe400078e3cff */
[----:B------:R-:W-:Y:S02]  /*da80*/  MOV R13, R4 ;  /* 0x00000004000d7202 */ /* 0x000fe40000000f00 */
        /* <DEDUP_REMOVED lines=13> */
.L_x_336:
[----:B------:R-:W-:Y:S02]  /*db60*/  @P1 IMAD R8, R5, 0x2, R22 ;  /* 0x0000000205081824 */ /* 0x000fe400078e0216 */
[----:B------:R-:W-:Y:S02]  /*db70*/  IMAD.MOV.U32 R13, RZ, RZ, R0 ;  /* 0x000000ffff0d7224 */ /* 0x000fe400078e0000 */
[----:B------:R-:W-:Y:S02]  /*db80*/  IMAD.MOV.U32 R12, RZ, RZ, 0x5 ;  /* 0x00000005ff0c7424 */ /* 0x000fe400078e00ff */
[----:B------:R-:W-:-:S07]  /*db90*/  IMAD.MOV.U32 R3, RZ, RZ, R14 ;  /* 0x000000ffff037224 */ /* 0x000fce00078e000e */
[----:B------:R-:W-:Y:S05]  /*dba0*/  WARPSYNC.COLLECTIVE R15, `(.L_x_337) ;  /* 0x000000000f087348 */ /* 0x000fea0003c00000 */
[----:B------:R0:W1:Y:S02]  /*dbb0*/  SHFL.IDX P6, R14, R13, R12, R11 ;  /* 0x0000000c0d0e7389 */ /* 0x00006400000c000b */
[----:B01----:R-:W-:Y:S01]  /*dbc0*/  ENDCOLLECTIVE ;  /* 0x000000000000791b */ /* 0x003fe20003800000 */
.L_x_337:
[----:B------:R-:W-:-:S05]  /*dbd0*/  @P1 LEA R3, P0, R9, R3, 0x1 ;  /* 0x0000000309031211 */ /* 0x000fca00078008ff */
[----:B------:R-:W-:-:S05]  /*dbe0*/  @P1 IMAD.X R2, RZ, RZ, R2, P0 ;  /* 0x000000ffff021224 */ /* 0x000fca00000e0602 */
[----:B------:R-:W-:Y:S01]  /*dbf0*/  @P1 LOP3.LUT R3, R3, R2, RZ, 0x3c, !PT ;  /* 0x0000000203031212 */ /* 0x000fe200078e3cff */
[----:B------:R-:W-:-:S03]  /*dc00*/  IMAD.MOV.U32 R13, RZ, RZ, R4 ;  /* 0x000000ffff0d7224 */ /* 0x000fc600078e0004 */
[----:B------:R-:W-:-:S04]  /*dc10*/  @P1 LOP3.LUT R2, R3, R2, RZ, 0x3c, !PT ;  /* 0x0000000203021212 */ /* 0x000fc800078e3cff */
[----:B------:R-:W-:Y:S02]  /*dc20*/  @P1 LOP3.LUT R3, R3, R2, RZ, 0x3c, !PT ;  /* 0x0000000203031212 */ /* 0x000fe400078e3cff */
[----:B------:R-:W-:-:S07]  /*dc30*/  MOV R0, R14 ;  /* 0x0000000e00007202 */ /* 0x000fce0000000f00 */
[----:B------:R-:W-:Y:S05]  /*dc40*/  WARPSYNC.COLLECTIVE R15, `(.L_x_338) ;  /* 0x000000000f087348 */ /* 0x000fea0003c00000 */
[----:B------:R0:W1:Y:S02]  /*dc50*/  SHFL.IDX P6, R14, R13, R12, R11 ;  /* 0x0000000c0d0e7389 */ /* 0x00006400000c000b */
[----:B01----:R-:W-:Y:S01]  /*dc60*/  ENDCOLLECTIVE ;  /* 0x000000000000791b */ /* 0x003fe20003800000 */
.L_x_338:
[----:B------:R-:W-:Y:S01]  /*dc70*/  @!PT LDS RZ, [RZ] ;  /* 0x00000000fffff984 */ /* 0x000fe20000000800 */
[----:B------:R-:W-:Y:S01]  /*dc80*/  @!PT LDS RZ, [RZ] ;  /* 0x00000000fffff984 */ /* 0x000fe20000000800 */
[----:B------:R-:W-:Y:S01]  /*dc90*/  @!PT LDS RZ, [RZ] ;  /* 0x00000000fffff984 */ /* 0x000fe20000000800 */
[----:B------:R-:W-:Y:S04]  /*dca0*/  @P1 LDGSTS.E.BYPASS.LTC128B.128 [R8+0x1a400], desc[UR56][R2.64], !P4 ;  /* 0x1a40000002081fae */ /* 0x000fe8000e101d78 */
[----:B------:R-:W-:Y:S04]  /*dcb0*/  @P1 LDGSTS.E.BYPASS.LTC128B.128 [R8+0x1d400], desc[UR56][R2.64+0x80], !P3 ;  /* 0x1d40008002081fae */ /* 0x000fe8000d901d78 */
[----:B------:R0:W-:Y:S02]  /*dcc0*/  @P1 LDGSTS.E.BYPASS.LTC128B.128 [R8+0x20400], desc[UR56][R2.64+0x100], !P2 ;  /* 0x2040010002081fae */ /* 0x0001e4000d101d78 */
[----:B0-----:R-:W-:Y:S01]  /*dcd0*/  IMAD.MOV.U32 R2, RZ, RZ, R14 ;  /* 0x000000ffff027224 */ /* 0x001fe200078e000e */
[----:B------:R-:W-:Y:S06]  /*dce0*/  BRA `(.L_x_339) ;  /* 0xffffffc000447947 */ /* 0x000fec000383ffff */
.L_x_265:
[----:B------:R-:W-:Y:S01]  /*dcf0*/  IMAD.MOV.U32 R13, RZ, RZ, R5 ;  /* 0x000000ffff0d7224 */ /* 0x000fe200078e0005 */
[----:B------:R-:W-:Y:S01]  /*dd00*/  MOV R15, 0xffffffff ;  /* 0xffffffff000f7802 */ /* 0x000fe20000000f00 */
[----:B------:R-:W-:Y:S02]  /*dd10*/  IMAD.MOV.U32 R12, RZ, RZ, RZ ;  /* 0x000000ffff0c7224 */ /* 0x000fe400078e00ff */
[----:B------:R-:W-:Y:S02]  /*dd20*/  IMAD.MOV.U32 R11, RZ, RZ, 0x181f ;  /* 0x0000181fff0b7424 */ /* 0x000fe400078e00ff */
[----:B-----5:R-:W-:Y:S02]  /*dd30*/  IMAD R6, R17, R8, RZ ;  /* 0x0000000811067224 */ /* 0x020fe400078e02ff */
[----:B------:R-:W-:-:S07]  /*dd40*/  IMAD.IADD R4, R10, 0x1, R4 ;  /* 0x000000010a047824 */ /* 0x000fce00078e0204 */
[----:B------:R-:W-:Y:S05]  /*dd50*/  WARPSYNC.COLLECTIVE R15, `(.L_x_340) ;  /* 0x000000000f087348 */ /* 0x000fea0003c00000 */
[----:B------:R0:W1:Y:S02]  /*dd60*/  SHFL.IDX P6, R14, R13, R12, R11 ;  /* 0x0000000c0d0e7389 */ /* 0x00006400000c000b */
[----:B01----:R-:W-:Y:S01]  /*dd70*/  ENDCOLLECTIVE ;  /* 0x000000000000791b */ /* 0x003fe20003800000 */
.L_x_340:
[----:B------:R-:W-:Y:S01]  /*dd80*/  ISETP.GE.AND P1, PT, R4, R6, PT ;  /* 0x000000060400720c */ /* 0x000fe20003f26270 */
[----:B------:R-:W-:Y:S02]  /*dd90*/  IMAD.MOV.U32 R13, RZ, RZ, R0 ;  /* 0x000000ffff0d7224 */ /* 0x000fe400078e0000 */
[----:B------:R-:W-:-:S10]  /*dda0*/  IMAD.MOV.U32 R2, RZ, RZ, R14 ;  /* 0x000000ffff027224 */ /* 0x000fd400078e000e */
[----:B------:R-:W-:Y:S05]  /*ddb0*/  WARPSYNC.COLLECTIVE R15, `(.L_x_341) ;  /* 0x000000000f087348 */ /* 0x000fea0003c00000 */
[----:B------:R0:W1:Y:S02]  /*ddc0*/  SHFL.IDX P6, R14, R13, R12, R11 ;  /* 0x0000000c0d0e7389 */ /* 0x00006400000c000b */
[----:B01----:R-:W-:Y:S01]  /*ddd0*/  ENDCOLLECTIVE ;  /* 0x000000000000791b */ /* 0x003fe20003800000 */
.L_x_341:
[----:B------:R-:W-:Y:S02]  /*dde0*/  IMAD.MOV.U32 R13, RZ, RZ, R5 ;  /* 0x000000ffff0d7224 */ /* 0x000fe400078e0005 */
[----:B------:R-:W-:Y:S02]  /*ddf0*/  IMAD.MOV.U32 R12, RZ, RZ, 0x1 ;  /* 0x00000001ff0c7424 */ /* 0x000fe400078e00ff */
[----:B------:R-:W-:-:S07]  /*de00*/  IMAD.MOV.U32 R3, RZ, RZ, R14 ;  /* 0x000000ffff037224 */ /* 0x000fce00078e000e */
[----:B------:R-:W-:Y:S05]  /*de10*/  WARPSYNC.COLLECTIVE R15, `(.L_x_342) ;  /* 0x000000000f087348 */ /* 0x000fea0003c00000 */
[----:B------:R0:W1:Y:S02]  /*de20*/  SHFL.IDX P6, R14, R13, R12, R11 ;  /* 0x0000000c0d0e7389 */ /* 0x00006400000c000b */
[----:B01----:R-:W-:Y:S01]  /*de30*/  ENDCOLLECTIVE ;  /* 0x000000000000791b */ /* 0x003fe20003800000 */
.L_x_342:
[----:B------:R-:W-:-:S05]  /*de40*/  @!P1 LEA R7, P4, R9, R3, 0x1 ;  /* 0x0000000309079211 */ /* 0x000fca00078808ff */
[----:B------:R-:W-:Y:S01]  /*de50*/  @!P1 IMAD.X R3, RZ, RZ, R2, P4 ;  /* 0x000000ffff039224 */ /* 0x000fe200020e0602 */
[----:B------:R-:W-:Y:S01]  /*de60*/  @!P1 MOV R2, R7 ;  /* 0x0000000700029202 */ /* 0x000fe20000000f00 */
[----:B------:R-:W-:Y:S02]  /*de70*/  VIADD R7, R4, 0x10 ;  /* 0x0000001004077836 */ /* 0x000fe40000000000 */
[----:B------:R-:W-:Y:S02]  /*de80*/  IMAD.MOV.U32 R13, RZ, RZ, R0 ;  /* 0x000000ffff0d7224 */ /* 0x000fe400078e0000 */
[----:B------:R-:W-:Y:S01]  /*de90*/  @!PT LDS RZ, [RZ] ;  /* 0x00000000fffff984 */ /* 0x000fe20000000800 */
[----:B------:R-:W-:Y:S01]  /*dea0*/  @!PT LDS RZ, [RZ] ;  /* 0x00000000fffff984 */ /* 0x000fe20000000800 */
[----:B------:R-:W-:Y:S01]  /*deb0*/  @!PT LDS RZ, [RZ] ;  /* 0x00000000fffff984 */ /* 0x000fe20000000800 */
[----:B------:R-:W-:Y:S04]  /*dec0*/  @!P1 LDGSTS.E.BYPASS.LTC128B.128 [R34+0xc400], desc[UR56][R2.64], !P3 ;  /* 0x0c40000002229fae */ /* 0x000fe8000d901d78 */
[----:B------:R-:W-:Y:S04]  /*ded0*/  @!P1 LDGSTS.E.BYPASS.LTC128B.128 [R34+0x10400], desc[UR56][R2.64+0x80], !P2 ;  /* 0x1040008002229fae */ /* 0x000fe8000d101d78 */
[----:B------:R0:W-:Y:S01]  /*dee0*/  @!P1 LDGSTS.E.BYPASS.LTC128B.128 [R34+0x14400], desc[UR56][R2.64+0x100], !P0 ;  /* 0x1440010002229fae */ /* 0x0001e2000c101d78 */
[----:B------:R-:W-:Y:S01]  /*def0*/  ISETP.GE.AND P1, PT, R7, R6, PT ;  /* 0x000000060700720c */ /* 0x000fe20003f26270 */
[----:B0-----:R-:W-:-:S12]  /*df00*/  IMAD.MOV.U32 R2, RZ, RZ, R14 ;  /* 0x000000ffff027224 */ /* 0x001fd800078e000e */
[----:B------:R-:W-:Y:S05]  /*df10*/  WARPSYNC.COLLECTIVE R15, `(.L_x_343) ;  /* 0x000000000f087348 */ /* 0x000fea0003c00000 */
[----:B------:R0:W1:Y:S02]  /*df20*/  SHFL.IDX P6, R14, R13, R12, R11 ;  /* 0x0000000c0d0e7389 */ /* 0x00006400000c000b */
[----:B01----:R-:W-:Y:S01]  /*df30*/  ENDCOLLECTIVE ;  /* 0x000000000000791b */ /* 0x003fe20003800000 */
.L_x_343:
[----:B------:R-:W-:Y:S01]  /*df40*/  IMAD.MOV.U32 R13, RZ, RZ, R5 ;  /* 0x000000ffff0d7224 */ /* 0x000fe200078e0005 */
[----:B------:R-:W-:Y:S02]  /*df50*/  MOV R12, 0x2 ;  /* 0x00000002000c7802 */ /* 0x000fe40000000f00 */
[----:B------:R-:W-:-:S07]  /*df60*/  MOV R3, R14 ;  /* 0x0000000e00037202 */ /* 0x000fce0000000f00 */
[----:B------:R-:W-:Y:S05]  /*df70*/  WARPSYNC.COLLECTIVE R15, `(.L_x_344) ;  /* 0x000000000f087348 */ /* 0x000fea0003c00000 */
[----:B------:R0:W1:Y:S02]  /*df80*/  SHFL.IDX P6, R14, R13, R12, R11 ;  /* 0x0000000c0d0e7389 */ /* 0x00006400000c000b */
[----:B01----:R-:W-:Y:S01]  /*df90*/  ENDCOLLECTIVE ;  /* 0x000000000000791b */ /* 0x003fe20003800000 */
.L_x_344:
[----:B------:R-:W-:-:S05]  /*dfa0*/  @!P1 LEA R7, P4, R9, R3, 0x1 ;  /* 0x0000000309079211 */ /* 0x000fca00078808ff */
[----:B------:R-:W-:Y:S02]  /*dfb0*/  @!P1 IMAD.X R8, RZ, RZ, R2, P4 ;  /* 0x000000ffff089224 */ /* 0x000fe400020e0602 */
[----:B------:R-:W-:Y:S02]  /*dfc0*/  @!P1 IMAD.MOV.U32 R2, RZ, RZ, R7 ;  /* 0x000000ffff029224 */ /* 0x000fe400078e0007 */
[----:B------:R-:W-:Y:S02]  /*dfd0*/  @!P1 IMAD.MOV.U32 R3, RZ, RZ, R8 ;  /* 0x000000ffff039224 */ /* 0x000fe400078e0008 */
[----:B------:R-:W-:Y:S02]  /*dfe0*/  VIADD R7, R4, 0x20 ;  /* 0x0000002004077836 */ /* 0x000fe40000000000 */
[----:B------:R-:W-:Y:S01]  /*dff0*/  IMAD.MOV.U32 R13, RZ, RZ, R0 ;  /* 0x000000ffff0d7224 */ /* 0x000fe200078e0000 */
        /* <DEDUP_REMOVED lines=11> */
.L_x_345:
[----:B------:R-:W-:Y:S02]  /*e0b0*/  IMAD.MOV.U32 R13, RZ, RZ, R5 ;  /* 0x000000ffff0d7224 */ /* 0x000fe400078e0005 */
[----:B------:R-:W-:Y:S02]  /*e0c0*/  IMAD.MOV.U32 R12, RZ, RZ, 0x3 ;  /* 0x00000003ff0c7424 */ /* 0x000fe400078e00ff */
[----:B------:R-:W-:-:S07]  /*e0d0*/  IMAD.MOV.U32 R3, RZ, RZ, R14 ;  /* 0x000000ffff037224 */ /* 0x000fce00078e000e */
[----:B------:R-:W-:Y:S05]  /*e0e0*/  WARPSYNC.COLLECTIVE R15, `(.L_x_346) ;  /* 0x000000000f087348 */ /* 0x000fea0003c00000 */
[----:B------:R0:W1:Y:S02]  /*e0f0*/  SHFL.IDX P6, R14, R13, R12, R11 ;  /* 0x0000000c0d0e7389 */ /* 0x00006400000c000b */
[----:B01----:R-:W-:Y:S01]  /*e100*/  ENDCOLLECTIVE ;  /* 0x000000000000791b */ /* 0x003fe20003800000 */
.L_x_346:
[----:B------:R-:W-:-:S05]  /*e110*/  @!P1 LEA R7, P4, R9, R3, 0x1 ;  /* 0x0000000309079211 */ /* 0x000fca00078808ff */
[----:B------:R-:W-:Y:S02]  /*e120*/  @!P1 IMAD.X R8, RZ, RZ, R2, P4 ;  /* 0x000000ffff089224 */ /* 0x000fe400020e0602 */
[----:B------:R-:W-:Y:S02]  /*e130*/  @!P1 IMAD.MOV.U32 R2, RZ, RZ, R7 ;  /* 0x000000ffff029224 */ /* 0x000fe400078e0007 */
[----:B------:R-:W-:Y:S01]  /*e140*/  VIADD R7, R4, 0x30 ;  /* 0x0000003004077836 */ /* 0x000fe20000000000 */
[----:B------:R-:W-:Y:S01]  /*e150*/  @!P1 MOV R3, R8 ;  /* 0x0000000800039202 */ /* 0x000fe20000000f00 */
[----:B------:R-:W-:-:S04]  /*e160*/  IMAD.MOV.U32 R13, RZ, RZ, R0 ;  /* 0x000000ffff0d7224 */ /* 0x000fc800078e0000 */
        /* <DEDUP_REMOVED lines=11> */
.L_x_347:
[----:B------:R-:W-:Y:S01]  /*e220*/  IMAD.MOV.U32 R13, RZ, RZ, R5 ;  /* 0x000000ffff0d7224 */ /* 0x000fe200078e0005 */
[----:B------:R-:W-:Y:S02]  /*e230*/  MOV R12, 0x4 ;  /* 0x00000004000c7802 */ /* 0x000fe40000000f00 */
[----:B------:R-:W-:-:S07]  /*e240*/  MOV R3, R14 ;  /* 0x0000000e00037202 */ /* 0x000fce0000000f00 */
[----:B------:R-:W-:Y:S05]  /*e250*/  WARPSYNC.COLLECTIVE R15, `(.L_x_348) ;  /* 0x000000000f087348 */ /* 0x000fea0003c00000 */
[----:B------:R0:W1:Y:S02]  /*e260*/  SHFL.IDX P6, R14, R13, R12, R11 ;  /* 0x0000000c0d0e7389 */ /* 0x00006400000c000b */
[----:B01----:R-:W-:Y:S01]  /*e270*/  ENDCOLLECTIVE ;  /* 0x000000000000791b */ /* 0x003fe20003800000 */
.L_x_348:
        /* <DEDUP_REMOVED lines=17> */
.L_x_349:
[----:B------:R-:W-:Y:S02]  /*e390*/  IMAD.MOV.U32 R13, RZ, RZ, R5 ;  /* 0x000000ffff0d7224 */ /* 0x000fe400078e0005 */
[----:B------:R-:W-:Y:S02]  /*e3a0*/  IMAD.MOV.U32 R12, RZ, RZ, 0x5 ;  /* 0x00000005ff0c7424 */ /* 0x000fe400078e00ff */
[----:B------:R-:W-:-:S07]  /*e3b0*/  IMAD.MOV.U32 R3, RZ, RZ, R14 ;  /* 0x000000ffff037224 */ /* 0x000fce00078e000e */
[----:B------:R-:W-:Y:S05]  /*e3c0*/  WARPSYNC.COLLECTIVE R15, `(.L_x_350) ;  /* 0x000000000f087348 */ /* 0x000fea0003c00000 */
[----:B------:R0:W1:Y:S02]  /*e3d0*/  SHFL.IDX P6, R14, R13, R12, R11 ;  /* 0x0000000c0d0e7389 */ /* 0x00006400000c000b */
[----:B01----:R-:W-:Y:S01]  /*e3e0*/  ENDCOLLECTIVE ;  /* 0x000000000000791b */ /* 0x003fe20003800000 */
.L_x_350:
        /* <DEDUP_REMOVED lines=17> */
.L_x_351:
[----:B------:R-:W-:Y:S01]  /*e500*/  IMAD.MOV.U32 R13, RZ, RZ, R5 ;  /* 0x000000ffff0d7224 */ /* 0x000fe200078e0005 */
[----:B------:R-:W-:Y:S02]  /*e510*/  MOV R12, 0x6 ;  /* 0x00000006000c7802 */ /* 0x000fe40000000f00 */
[----:B------:R-:W-:-:S07]  /*e520*/  MOV R3, R14 ;  /* 0x0000000e00037202 */ /* 0x000fce0000000f00 */
[----:B------:R-:W-:Y:S05]  /*e530*/  WARPSYNC.COLLECTIVE R15, `(.L_x_352) ;  /* 0x000000000f087348 */ /* 0x000fea0003c00000 */
[----:B------:R0:W1:Y:S02]  /*e540*/  SHFL.IDX P6, R14, R13, R12, R11 ;  /* 0x0000000c0d0e7389 */ /* 0x00006400000c000b */
[----:B01----:R-:W-:Y:S01]  /*e550*/  ENDCOLLECTIVE ;  /* 0x000000000000791b */ /* 0x003fe20003800000 */
.L_x_352:
        /* <DEDUP_REMOVED lines=17> */
.L_x_353:
[----:B------:R-:W-:Y:S02]  /*e670*/  IMAD.MOV.U32 R13, RZ, RZ, R5 ;  /* 0x000000ffff0d7224 */ /* 0x000fe400078e0005 */
[----:B------:R-:W-:Y:S02]  /*e680*/  IMAD.MOV.U32 R12, RZ, RZ, 0x7 ;  /* 0x00000007ff0c7424 */ /* 0x000fe400078e00ff */
[----:B------:R-:W-:-:S07]  /*e690*/  IMAD.MOV.U32 R3, RZ, RZ, R14 ;  /* 0x000000ffff037224 */ /* 0x000fce00078e000e */
[----:B------:R-:W-:Y:S05]  /*e6a0*/  WARPSYNC.COLLECTIVE R15, `(.L_x_354) ;  /* 0x000000000f087348 */ /* 0x000fea0003c00000 */
[----:B------:R0:W1:Y:S02]  /*e6b0*/  SHFL.IDX P6, R14, R13, R12, R11 ;  /* 0x0000000c0d0e7389 */ /* 0x00006400000c000b */
[----:B01----:R-:W-:Y:S01]  /*e6c0*/  ENDCOLLECTIVE ;  /* 0x000000000000791b */ /* 0x003fe20003800000 */
.L_x_354:
[----:B------:R-:W-:-:S05]  /*e6d0*/  @!P1 LEA R7, P4, R9, R3, 0x1 ;  /* 0x0000000309079211 */ /* 0x000fca00078808ff */
[----:B------:R-:W-:Y:S02]  /*e6e0*/  @!P1 IMAD.X R8, RZ, RZ, R2, P4 ;  /* 0x000000ffff089224 */ /* 0x000fe400020e0602 */
[----:B------:R-:W-:-:S03]  /*e6f0*/  @!P1 IMAD.MOV.U32 R2, RZ, RZ, R7 ;  /* 0x000000ffff029224 */ /* 0x000fc600078e0007 */
[----:B------:R-:W-:Y:S01]  /*e700*/  @!P1 MOV R3, R8 ;  /* 0x0000000800039202 */ /* 0x000fe20000000f00 */
[----:B------:R-:W-:-:S04]  /*e710*/  IMAD.MOV.U32 R13, RZ, RZ, R0 ;  /* 0x000000ffff0d7224 */ /* 0x000fc800078e0000 */
[----:B------:R-:W-:Y:S01]  /*e720*/  @!PT LDS RZ, [RZ] ;  /* 0x00000000fffff984 */ /* 0x000fe20000000800 */
[----:B------:R-:W-:Y:S01]  /*e730*/  @!PT LDS RZ, [RZ] ;  /* 0x00000000fffff984 */ /* 0x000fe20000000800 */
[----:B------:R-:W-:Y:S01]  /*e740*/  @!PT LDS RZ, [RZ] ;  /* 0x00000000fffff984 */ /* 0x000fe20000000800 */
[----:B------:R0:W-:Y:S04]  /*e750*/  @!P1 LDGSTS.E.BYPASS.LTC128B.128 [R34+0xf400], desc[UR56][R2.64], !P3 ;  /* 0x0f40000002229fae */ /* 0x0001e8000d901d78 */
[----:B------:R0:W-:Y:S01]  /*e760*/  @!P1 LDGSTS.E.BYPASS.LTC128B.128 [R34+0x13400], desc[UR56][R2.64+0x80], !P2 ;  /* 0x1340008002229fae */ /* 0x0001e2000d101d78 */
[----:B------:R-:W-:-:S03]  /*e770*/  IMAD.MOV.U32 R5, RZ, RZ, R14 ;  /* 0x000000ffff057224 */ /* 0x000fc600078e000e */
[----:B------:R0:W-:Y:S04]  /*e780*/  @!P1 LDGSTS.E.BYPASS.LTC128B.128 [R34+0x17400], desc[UR56][R2.64+0x100], !P0 ;  /* 0x1740010002229fae */ /* 0x0001e8000c101d78 */
[----:B0-----:R-:W-:Y:S05]  /*e790*/  WARPSYNC.COLLECTIVE R15, `(.L_x_355) ;  /* 0x000000000f087348 */ /* 0x001fea0003c00000 */
[----:B------:R1:W2:Y:S02]  /*e7a0*/  SHFL.IDX P6, R14, R13, R12, R11 ;  /* 0x0000000c0d0e7389 */ /* 0x0002a400000c000b */
[----:B012---:R-:W-:Y:S01]  /*e7b0*/  ENDCOLLECTIVE ;  /* 0x000000000000791b */ /* 0x007fe20003800000 */
.L_x_355:
[----:B------:R-:W-:Y:S05]  /*e7c0*/  BRA `(.L_x_356) ;  /* 0xffffffc000a87947 */ /* 0x000fea000383ffff */
.L_x_270:
[----:B0-----:R0:W1:Y:S02]  /*e7d0*/  SYNCS.PHASECHK.TRANS64.TRYWAIT P0, [R22+URZ+0x2a820], R3 ;  /* 0x02a82003160075a7 */ /* 0x001064000800017f */
[----:B-1----:R-:W-:Y:S05]  /*e7e0*/  @!P0 NANOSLEEP.SYNCS 0x989680 ;  /* 0x009896800000895d */ /* 0x002fea0003900000 */
[----:B------:R-:W1:Y:S02]  /*e7f0*/  @!P0 SYNCS.PHASECHK.TRANS64 P0, [R22+URZ+0x2a820], R3 ;  /* 0x02a82003160085a7 */ /* 0x000e64000800007f */
[----:B-1----:R-:W-:Y:S05]  /*e800*/  @!P0 BRA `(.L_x_270) ;  /* 0xfffffffc00f08947 */ /* 0x002fea000383ffff */
[----:B------:R-:W-:Y:S05]  /*e810*/  BRA `(.L_x_357) ;  /* 0xffffffc400187947 */ /* 0x000fea000383ffff */
.L_x_275:
[----:B0-----:R0:W1:Y:S02]  /*e820*/  SYNCS.PHASECHK.TRANS64.TRYWAIT P0, [R6+URZ+0x2a840], R3 ;  /* 0x02a84003060075a7 */ /* 0x001064000800017f */
[----:B-1----:R-:W-:Y:S05]  /*e830*/  @!P0 NANOSLEEP.SYNCS 0x989680 ;  /* 0x009896800000895d */ /* 0x002fea0003900000 */
[----:B------:R-:W1:Y:S02]  /*e840*/  @!P0 SYNCS.PHASECHK.TRANS64 P0, [R6+URZ+0x2a840], R3 ;  /* 0x02a84003060085a7 */ /* 0x000e64000800007f */
[----:B-1----:R-:W-:Y:S05]  /*e850*/  @!P0 BRA `(.L_x_275) ;  /* 0xfffffffc00f08947 */ /* 0x002fea000383ffff */
[----:B------:R-:W-:Y:S05]  /*e860*/  BRA `(.L_x_358) ;  /* 0xffffffc400e47947 */ /* 0x000fea000383ffff */
.L_x_276:
[----:B------:R-:W-:Y:S01]  /*e870*/  BSSY B1, `(.L_x_359) ;  /* 0x0000008000017945 */ /* 0x000fe20003800000 */
[----:B------:R-:W-:Y:S01]  /*e880*/  IMAD.MOV.U32 R13, RZ, RZ, R5 ;  /* 0x000000ffff0d7224 */ /* 0x000fe200078e0005 */
[----:B------:R-:W-:Y:S01]  /*e890*/  MOV R12, RZ ;  /* 0x000000ff000c7202 */ /* 0x000fe20000000f00 */
[----:B------:R-:W-:Y:S02]  /*e8a0*/  IMAD.MOV.U32 R11, RZ, RZ, 0x181f ;  /* 0x0000181fff0b7424 */ /* 0x000fe400078e00ff */
[----:B------:R-:W-:-:S07]  /*e8b0*/  IMAD.MOV.U32 R15, RZ, RZ, -0x1 ;  /* 0xffffffffff0f7424 */ /* 0x000fce00078e00ff */
[----:B------:R-:W-:Y:S05]  /*e8c0*/  WARPSYNC.COLLECTIVE R15, `(.L_x_360) ;  /* 0x000000000f087348 */ /* 0x000fea0003c00000 */
[----:B------:R0:W1:Y:S02]  /*e8d0*/  SHFL.IDX P6, R14, R13, R12, R11 ;  /* 0x0000000c0d0e7389 */ /* 0x00006400000c000b */
[----:B01----:R-:W-:Y:S01]  /*e8e0*/  ENDCOLLECTIVE ;  /* 0x000000000000791b */ /* 0x003fe20003800000 */
.L_x_360:
[----:B------:R-:W-:Y:S05]  /*e8f0*/  BSYNC B1 ;  /* 0x0000000000017941 */ /* 0x000fea0003800000 */
.L_x_359:
[----:B------:R-:W0:Y:S01]  /*e900*/  S2R R35, SR_TID.X ;  /* 0x0000000000237919 */ /* 0x000e220000002100 */
[----:B------:R-:W-:Y:S01]  /*e910*/  IMAD.MOV.U32 R13, RZ, RZ, R9 ;  /* 0x000000ffff0d7224 */ /* 0x000fe200078e0009 */
[----:B------:R-:W-:Y:S01]  /*e920*/  MOV R11, 0x181f ;  /* 0x0000181f000b7802 */ /* 0x000fe20000000f00 */
[----:B------:R-:W-:Y:S01]  /*e930*/  IMAD.MOV.U32 R12, RZ, RZ, RZ ;  /* 0x000000ffff0c7224 */ /* 0x000fe200078e00ff */
[----:B------:R-:W-:Y:S01]  /*e940*/  LEA R4, R4, R22, 0x1 ;  /* 0x0000001604047211 */ /* 0x000fe200078e08ff */
[----:B------:R-:W-:Y:S02]  /*e950*/  IMAD.MOV.U32 R15, RZ, RZ, -0x1 ;  /* 0xffffffffff0f7424 */ /* 0x000fe400078e00ff */
[----:B------:R-:W-:-:S07]  /*e960*/  IMAD.MOV.U32 R3, RZ, RZ, R14 ;  /* 0x000000ffff037224 */ /* 0x000fce00078e000e */
[----:B0-----:R-:W-:Y:S05]  /*e970*/  WARPSYNC.COLLECTIVE R15, `(.L_x_361) ;  /* 0x000000000f087348 */ /* 0x001fea0003c00000 */
[----:B------:R1:W2:Y:S02]  /*e980*/  SHFL.IDX P6, R14, R13, R12, R11 ;  /* 0x0000000c0d0e7389 */ /* 0x0002a400000c000b */
[----:B012---:R-:W-:Y:S01]  /*e990*/  ENDCOLLECTIVE ;  /* 0x000000000000791b */ /* 0x007fe20003800000 */
.L_x_361:
[----:B------:R-:W-:Y:S02]  /*e9a0*/  IMAD.MOV.U32 R13, RZ, RZ, R5 ;  /* 0x000000ffff0d7224 */ /* 0x000fe400078e0005 */
[----:B------:R-:W-:Y:S02]  /*e9b0*/  IMAD.MOV.U32 R12, RZ, RZ, 0x1 ;  /* 0x00000001ff0c7424 */ /* 0x000fe400078e00ff */
[----:B------:R-:W-:Y:S02]  /*e9c0*/  IMAD.SHL.U32 R35, R35, 0x8, RZ ;  /* 0x0000000823237824 */ /* 0x000fe400078e00ff */
[----:B------:R-:W-:-:S07]  /*e9d0*/  IMAD.MOV.U32 R2, RZ, RZ, R14 ;  /* 0x000000ffff027224 */ /* 0x000fce00078e000e */
[----:B------:R-:W-:Y:S05]  /*e9e0*/  WARPSYNC.COLLECTIVE R15, `(.L_x_362) ;  /* 0x000000000f087348 */ /* 0x000fea0003c00000 */
[----:B------:R0:W1:Y:S02]  /*e9f0*/  SHFL.IDX P6, R14, R13, R12, R11 ;  /* 0x0000000c0d0e7389 */ /* 0x00006400000c000b */
[----:B01----:R-:W-:Y:S01]  /*ea00*/  ENDCOLLECTIVE ;  /* 0x000000000000791b */ /* 0x003fe20003800000 */
.L_x_362:
[----:B------:R-:W-:-:S05]  /*ea10*/  LOP3.LUT R35, R35, 0x38, RZ, 0xc0, !PT ;  /* 0x0000003823237812 */ /* 0x000fca00078ec0ff */
[----:B------:R-:W-:-:S05]  /*ea20*/  IMAD.SHL.U32 R0, R35, 0x2, RZ ;  /* 0x0000000223007824 */ /* 0x000fca00078e00ff */
[----:B------:R-:W-:Y:S01]  /*ea30*/  IADD3 R2, P0, R2, R0, RZ ;  /* 0x0000000002027210 */ /* 0x000fe20007f1e0ff */
[----:B------:R-:W-:-:S04]  /*ea40*/  IMAD.MOV.U32 R13, RZ, RZ, R9 ;  /* 0x000000ffff0d7224 */ /* 0x000fc800078e0009 */
[----:B------:R-:W-:-:S05]  /*ea50*/  IMAD.X R3, RZ, RZ, R3, P0 ;  /* 0x000000ffff037224 */ /* 0x000fca00000e0603 */
[----:B------:R-:W-:Y:S01]  /*ea60*/  @!PT LDS RZ, [RZ] ;  /* 0x00000000fffff984 */ /* 0x000fe20000000800 */
[----:B------:R-:W-:Y:S01]  /*ea70*/  @!PT LDS RZ, [RZ] ;  /* 0x00000000fffff984 */ /* 0x000fe20000000800 */
[----:B------:R-:W-:Y:S01]  /*ea80*/  @!PT LDS RZ, [RZ] ;  /* 0x00000000fffff984 */ /* 0x000fe20000000800 */
[----:B------:R-:W-:Y:S04]  /*ea90*/  LDGSTS.E.BYPASS.LTC128B.128 [R4+0x18400], desc[UR56][R2.64], !P3 ;  /* 0x1840000002047fae */ /* 0x000fe8000d901d78 */
[----:B------:R-:W-:Y:S04]  /*eaa0*/  LDGSTS.E.BYPASS.LTC128B.128 [R4+0x1b400], desc[UR56][R2.64+0x80], !P2 ;  /* 0x1b40008002047fae */ /* 0x000fe8000d101d78 */
[----:B------:R0:W-:Y:S02]  /*eab0*/  LDGSTS.E.BYPASS.LTC128B.128 [R4+0x1e400], desc[UR56][R2.64+0x100], !P1 ;  /* 0x1e40010002047fae */ /* 0x0001e4000c901d78 */
[----:B0-----:R-:W-:-:S07]  /*eac0*/  IMAD.MOV.U32 R3, RZ, RZ, R14 ;  /* 0x000000ffff037224 */ /* 0x001fce00078e000e */
[----:B------:R-:W-:Y:S05]  /*ead0*/  WARPSYNC.COLLECTIVE R15, `(.L_x_363) ;  /* 0x000000000f087348 */ /* 0x000fea0003c00000 */
[----:B------:R0:W1:Y:S02]  /*eae0*/  SHFL.IDX P6, R14, R13, R12, R11 ;  /* 0x0000000c0d0e7389 */ /* 0x00006400000c000b */
[----:B01----:R-:W-:Y:S01]  /*eaf0*/  ENDCOLLECTIVE ;  /* 0x000000000000791b */ /* 0x003fe20003800000 */
.L_x_363:
[----:B------:R-:W-:Y:S02]  /*eb00*/  IMAD.MOV.U32 R13, RZ, RZ, R5 ;  /* 0x000000ffff0d7224 */ /* 0x000fe400078e0005 */
[----:B------:R-:W-:Y:S02]  /*eb10*/  IMAD.MOV.U32 R12, RZ, RZ, 0x2 ;  /* 0x00000002ff0c7424 */ /* 0x000fe400078e00ff */
[----:B------:R-:W-:-:S07]  /*eb20*/  IMAD.MOV.U32 R2, RZ, RZ, R14 ;  /* 0x000000ffff027224 */ /* 0x000fce00078e000e */
[----:B------:R-:W-:Y:S05]  /*eb30*/  WARPSYNC.COLLECTIVE R15, `(.L_x_364) ;  /* 0x000000000f087348 */ /* 0x000fea0003c00000 */
[----:B------:R0:W1:Y:S02]  /*eb40*/  SHFL.IDX P6, R14, R13, R12, R11 ;  /* 0x0000000c0d0e7389 */ /* 0x00006400000c000b */
[----:B01----:R-:W-:Y:S01]  /*eb50*/  ENDCOLLECTIVE ;  /* 0x000000000000791b */ /* 0x003fe20003800000 */
.L_x_364:
[----:B------:R-:W-:-:S04]  /*eb60*/  IADD3 R2, P0, R2, R0, RZ ;  /* 0x0000000002027210 */ /* 0x000fc80007f1e0ff */
[----:B------:R-:W-:-:S05]  /*eb70*/  IADD3.X R3, RZ, R3, RZ, P0, !PT ;  /* 0x00000003ff037210 */ /* 0x000fca00007fe4ff */
[----:B------:R-:W-:Y:S01]  /*eb80*/  @!PT LDS RZ, [RZ] ;  /* 0x00000000fffff984 */ /* 0x000fe20000000800 */
[----:B------:R-:W-:Y:S01]  /*eb90*/  @!PT LDS RZ, [RZ] ;  /* 0x00000000fffff984 */ /* 0x000fe20000000800 */
[----:B------:R-:W-:Y:S01]  /*eba0*/  @!PT LDS RZ, [RZ] ;  /* 0x00000000fffff984 */ /* 0x000fe20000000800 */
[----:B------:R0:W-:Y:S01]  /*ebb0*/  LDGSTS.E.BYPASS.LTC128B.128 [R4+0x18c00], desc[UR56][R2.64], !P3 ;  /* 0x18c0000002047fae */ /* 0x0001e2000d901d78 */
[----:B------:R-:W-:-:S03]  /*ebc0*/  IMAD.MOV.U32 R13, RZ, RZ, R9 ;  /* 0x000000ffff0d7224 */ /* 0x000fc600078e0009 */
[----:B------:R0:W-:Y:S04]  /*ebd0*/  LDGSTS.E.BYPASS.LTC128B.128 [R4+0x1bc00], desc[UR56][R2.64+0x80], !P2 ;  /* 0x1bc0008002047fae */ /* 0x0001e8000d101d78 */
[----:B------:R0:W-:Y:S01]  /*ebe0*/  LDGSTS.E.BYPASS.LTC128B.128 [R4+0x1ec00], desc[UR56][R2.64+0x100], !P1 ;  /* 0x1ec0010002047fae */ /* 0x0001e2000c901d78 */
[----:B------:R-:W-:-:S07]  /*ebf0*/  IMAD.MOV.U32 R35, RZ, RZ, R14 ;  /* 0x000000ffff237224 */ /* 0x000fce00078e000e */
[----:B0-----:R-:W-:Y:S05]  /*ec00*/  WARPSYNC.COLLECTIVE R15, `(.L_x_365) ;  /* 0x000000000f087348 */ /* 0x001fea0003c00000 */
[----:B------:R1:W2:Y:S02]  /*ec10*/  SHFL.IDX P6, R14, R13, R12, R11 ;  /* 0x0000000c0d0e7389 */ /* 0x0002a400000c000b */
[----:B012---:R-:W-:Y:S01]  /*ec20*/  ENDCOLLECTIVE ;  /* 0x000000000000791b */ /* 0x007fe20003800000 */
.L_x_365:
[----:B------:R-:W-:Y:S02]  /*ec30*/  IMAD.MOV.U32 R13, RZ, RZ, R5 ;  /* 0x000000ffff0d7224 */ /* 0x000fe400078e0005 */
[----:B------:R-:W-:Y:S02]  /*ec40*/  IMAD.MOV.U32 R12, RZ, RZ, 0x3 ;  /* 0x00000003ff0c7424 */ /* 0x000fe400078e00ff */
[----:B------:R-:W-:-:S07]  /*ec50*/  IMAD.MOV.U32 R2, RZ, RZ, R14 ;  /* 0x000000ffff027224 */ /* 0x000fce00078e000e */
[----:B------:R-:W-:Y:S05]  /*ec60*/  WARPSYNC.COLLECTIVE R15, `(.L_x_366) ;  /* 0x000000000f087348 */ /* 0x000fea0003c00000 */
[----:B------:R0:W1:Y:S02]  /*ec70*/  SHFL.IDX P6, R14, R13, R12, R11 ;  /* 0x0000000c0d0e7389 */ /* 0x00006400000c000b */
[----:B01----:R-:W-:Y:S01]  /*ec80*/  ENDCOLLECTIVE ;  /* 0x000000000000791b */ /* 0x003fe20003800000 */
.L_x_366:
        /* <DEDUP_REMOVED lines=13> */
.L_x_367:
[----:B------:R-:W-:Y:S02]  /*ed60*/  IMAD.MOV.U32 R13, RZ, RZ, R5 ;  /* 0x000000ffff0d7224 */ /* 0x000fe400078e0005 */
[----:B------:R-:W-:Y:S02]  /*ed70*/  IMAD.MOV.U32 R12, RZ, RZ, 0x4 ;  /* 0x00000004ff0c7424 */ /* 0x000fe400078e00ff */
[----:B------:R-:W-:-:S07]  /*ed80*/  IMAD.MOV.U32 R2, RZ, RZ, R14 ;  /* 0x000000ffff027224 */ /* 0x000fce00078e000e */
[----:B------:R-:W-:Y:S05]  /*ed90*/  WARPSYNC.COLLECTIVE R15, `(.L_x_368) ;  /* 0x000000000f087348 */ /* 0x000fea0003c00000 */
[----:B------:R0:W1:Y:S02]  /*eda0*/  SHFL.IDX P6, R14, R13, R12, R11 ;  /* 0x0000000c0d0e7389 */ /* 0x00006400000c000b */
[----:B01----:R-:W-:Y:S01]  /*edb0*/  ENDCOLLECTIVE ;  /* 0x000000000000791b */ /* 0x003fe20003800000 */
.L_x_368:
        /* <DEDUP_REMOVED lines=13> */
.L_x_369:
[----:B------:R-:W-:Y:S02]  /*ee90*/  IMAD.MOV.U32 R13, RZ, RZ, R5 ;  /* 0x000000ffff0d7224 */ /* 0x000fe400078e0005 */
[----:B------:R-:W-:Y:S01]  /*eea0*/  IMAD.MOV.U32 R12, RZ, RZ, 0x5 ;  /* 0x00000005ff0c7424 */ /* 0x000fe200078e00ff */
[----:B------:R-:W-:-:S07]  /*eeb0*/  MOV R2, R14 ;  /* 0x0000000e00027202 */ /* 0x000fce0000000f00 */
[----:B------:R-:W-:Y:S05]  /*eec0*/  WARPSYNC.COLLECTIVE R15, `(.L_x_370) ;  /* 0x000000000f087348 */ /* 0x000fea0003c00000 */
[----:B------:R0:W1:Y:S02]  /*eed0*/  SHFL.IDX P6, R14, R13, R12, R11 ;  /* 0x0000000c0d0e7389 */ /* 0x00006400000c000b */
[----:B01----:R-:W-:Y:S01]  /*eee0*/  ENDCOLLECTIVE ;  /* 0x000000000000791b */ /* 0x003fe20003800000 */
.L_x_370:
[----:B------:R-:W-:-:S05]  /*eef0*/  IADD3 R2, P0, R2, R0, RZ ;  /* 0x0000000002027210 */ /* 0x000fca0007f1e0ff */
[----:B------:R-:W-:-:S05]  /*ef00*/  IMAD.X R3, RZ, RZ, R35, P0 ;  /* 0x000000ffff037224 */ /* 0x000fca00000e0623 */
[----:B------:R-:W-:Y:S01]  /*ef10*/  @!PT LDS RZ, [RZ] ;  /* 0x00000000fffff984 */ /* 0x000fe20000000800 */
[----:B------:R-:W-:Y:S01]  /*ef20*/  @!PT LDS RZ, [RZ] ;  /* 0x00000000fffff984 */ /* 0x000fe20000000800 */
[----:B------:R-:W-:Y:S01]  /*ef30*/  @!PT LDS RZ, [RZ] ;  /* 0x00000000fffff984 */ /* 0x000fe20000000800 */
[----:B------:R0:W-:Y:S01]  /*ef40*/  LDGSTS.E.BYPASS.LTC128B.128 [R4+0x1a400], desc[UR56][R2.64], !P3 ;  /* 0x1a40000002047fae */ /* 0x0001e2000d901d78 */
[----:B------:R-:W-:-:S03]  /*ef50*/  MOV R13, R9 ;  /* 0x00000009000d7202 */ /* 0x000fc60000000f00 */
[----:B------:R0:W-:Y:S04]  /*ef60*/  LDGSTS.E.BYPASS.LTC128B.128 [R4+0x1d400], desc[UR56][R2.64+0x80], !P2 ;  /* 0x1d40008002047fae */ /* 0x0001e8000d101d78 */
[----:B------:R0:W-:Y:S01]  /*ef70*/  LDGSTS.E.BYPASS.LTC128B.128 [R4+0x20400], desc[UR56][R2.64+0x100], !P1 ;  /* 0x2040010002047fae */ /* 0x0001e2000c901d78 */
[----:B------:R-:W-:-:S07]  /*ef80*/  IMAD.MOV.U32 R35, RZ, RZ, R14 ;  /* 0x000000ffff237224 */ /* 0x000fce00078e000e */
[----:B0-----:R-:W-:Y:S05]  /*ef90*/  WARPSYNC.COLLECTIVE R15, `(.L_x_371) ;  /* 0x000000000f087348 */ /* 0x001fea0003c00000 */
[----:B------:R1:W2:Y:S02]  /*efa0*/  SHFL.IDX P6, R14, R13, R12, R11 ;  /* 0x0000000c0d0e7389 */ /* 0x0002a400000c000b */
[----:B012---:R-:W-:Y:S01]  /*efb0*/  ENDCOLLECTIVE ;  /* 0x000000000000791b */ /* 0x007fe20003800000 */
.L_x_371:
[----:B------:R-:W-:Y:S01]  /*efc0*/  IMAD.MOV.U32 R2, RZ, RZ, R14 ;  /* 0x000000ffff027224 */ /* 0x000fe200078e000e */
[----:B------:R-:W-:Y:S06]  /*efd0*/  BRA `(.L_x_372) ;  /* 0xffffffc4001c7947 */ /* 0x000fec000383ffff */
.L_x_281:
[----:B--2---:R2:W3:Y:S02]  /*efe0*/  SYNCS.PHASECHK.TRANS64.TRYWAIT P0, [R4+URZ+0x2a860], R2 ;  /* 0x02a86002040075a7 */ /* 0x0044e4000800017f */
[----:B---3--:R-:W-:Y:S05]  /*eff0*/  @!P0 NANOSLEEP.SYNCS 0x989680 ;  /* 0x009896800000895d */ /* 0x008fea0003900000 */
[----:B------:R-:W3:Y:S02]  /*f000*/  @!P0 SYNCS.PHASECHK.TRANS64 P0, [R4+URZ+0x2a860], R2 ;  /* 0x02a86002040085a7 */ /* 0x000ee4000800007f */
[----:B---3--:R-:W-:Y:S05]  /*f010*/  @!P0 BRA `(.L_x_281) ;  /* 0xfffffffc00f08947 */ /* 0x008fea000383ffff */
[----:B------:R-:W-:Y:S05]  /*f020*/  BRA `(.L_x_373) ;  /* 0xffffffc4007c7947 */ /* 0x000fea000383ffff */
.L_x_282:
[----:B------:R-:W-:Y:S01]  /*f030*/  BSSY B1, `(.L_x_374) ;  /* 0x0000008000017945 */ /* 0x000fe20003800000 */
[----:B------:R-:W-:Y:S01]  /*f040*/  IMAD.MOV.U32 R13, RZ, RZ, R24 ;  /* 0x000000ffff0d7224 */ /* 0x000fe200078e0018 */
[----:B------:R-:W-:Y:S01]  /*f050*/  MOV R15, 0xffffffff ;  /* 0xffffffff000f7802 */ /* 0x000fe20000000f00 */
[----:B------:R-:W-:Y:S02]  /*f060*/  IMAD.MOV.U32 R12, RZ, RZ, RZ ;  /* 0x000000ffff0c7224 */ /* 0x000fe400078e00ff */
[----:B------:R-:W-:-:S07]  /*f070*/  IMAD.MOV.U32 R11, RZ, RZ, 0x181f ;  /* 0x0000181fff0b7424 */ /* 0x000fce00078e00ff */
[----:B--2---:R-:W-:Y:S05]  /*f080*/  WARPSYNC.COLLECTIVE R15, `(.L_x_375) ;  /* 0x000000000f087348 */ /* 0x004fea0003c00000 */
[----:B------:R0:W1:Y:S02]  /*f090*/  SHFL.IDX P6, R14, R13, R12, R11 ;  /* 0x0000000c0d0e7389 */ /* 0x00006400000c000b */
[----:B012---:R-:W-:Y:S01]  /*f0a0*/  ENDCOLLECTIVE ;  /* 0x000000000000791b */ /* 0x007fe20003800000 */
.L_x_375:
[----:B------:R-:W-:Y:S05]  /*f0b0*/  BSYNC B1 ;  /* 0x0000000000017941 */ /* 0x000fea0003800000 */
.L_x_374:
[----:B------:R-:W-:Y:S01]  /*f0c0*/  IMAD.MOV.U32 R13, RZ, RZ, R23 ;  /* 0x000000ffff0d7224 */ /* 0x000fe200078e0017 */
[----:B------:R-:W-:Y:S01]  /*f0d0*/  MOV R15, 0xffffffff ;  /* 0xffffffff000f7802 */ /* 0x000fe20000000f00 */
[----:B------:R-:W-:Y:S02]  /*f0e0*/  IMAD.MOV.U32 R12, RZ, RZ, RZ ;  /* 0x000000ffff0c7224 */ /* 0x000fe400078e00ff */
[----:B------:R-:W-:Y:S02]  /*f0f0*/  IMAD.MOV.U32 R11, RZ, RZ, 0x181f ;  /* 0x0000181fff0b7424 */ /* 0x000fe400078e00ff */
[----:B------:R-:W-:Y:S02]  /*f100*/  IMAD.MOV.U32 R3, RZ, RZ, R14 ;  /* 0x000000ffff037224 */ /* 0x000fe400078e000e */
[----:B------:R-:W-:-:S07]  /*f110*/  IMAD R5, R5, 0x2, R22 ;  /* 0x0000000205057824 */ /* 0x000fce00078e0216 */
[----:B------:R-:W-:Y:S05]  /*f120*/  WARPSYNC.COLLECTIVE R15, `(.L_x_376) ;  /* 0x000000000f087348 */ /* 0x000fea0003c00000 */
[----:B------:R0:W1:Y:S02]  /*f130*/  SHFL.IDX P6, R14, R13, R12, R11 ;  /* 0x0000000c0d0e7389 */ /* 0x00006400000c000b */
[----:B01----:R-:W-:Y:S01]  /*f140*/  ENDCOLLECTIVE ;  /* 0x000000000000791b */ /* 0x003fe20003800000 */
.L_x_376:
[----:B------:R-:W-:Y:S01]  /*f150*/  IMAD.MOV.U32 R13, RZ, RZ, R24 ;  /* 0x000000ffff0d7224 */ /* 0x000fe200078e0018 */
[----:B------:R-:W-:Y:S01]  /*f160*/  MOV R12, 0x1 ;  /* 0x00000001000c7802 */ /* 0x000fe20000000f00 */
[----:B------:R-:W-:-:S07]  /*f170*/  IMAD.MOV.U32 R2, RZ, RZ, R14 ;  /* 0x000000ffff027224 */ /* 0x000fce00078e000e */
[----:B------:R-:W-:Y:S05]  /*f180*/  WARPSYNC.COLLECTIVE R15, `(.L_x_377) ;  /* 0x000000000f087348 */ /* 0x000fea0003c00000 */
[----:B------:R0:W1:Y:S02]  /*f190*/  SHFL.IDX P6, R14, R13, R12, R11 ;  /* 0x0000000c0d0e7389 */ /* 0x00006400000c000b */
[----:B01----:R-:W-:Y:S01]  /*f1a0*/  ENDCOLLECTIVE ;  /* 0x000000000000791b */ /* 0x003fe20003800000 */
.L_x_377:
[----:B------:R-:W-:-:S05]  /*f1b0*/  IADD3 R2, P1, R2, R0, RZ ;  /* 0x0000000002027210 */ /* 0x000fca0007f3e0ff */
[----:B------:R-:W-:Y:S01]  /*f1c0*/  IMAD.X R3, RZ, RZ, R3, P1 ;  /* 0x000000ffff037224 */ /* 0x000fe200008e0603 */
[----:B------:R-:W-:-:S04]  /*f1d0*/  LOP3.LUT P1, RZ, R29, 0x1, RZ, 0xc0, !PT ;  /* 0x000000011dff7812 */ /* 0x000fc8000782c0ff */
[----:B------:R-:W-:Y:S01]  /*f1e0*/  ISETP.LT.OR P2, PT, R6, 0x1, !P1 ;  /* 0x000000010600780c */ /* 0x000fe20004f41670 */
[----:B------:R-:W-:-:S12]  /*f1f0*/  IMAD.MOV.U32 R13, RZ, RZ, R23 ;  /* 0x000000ffff0d7224 */ /* 0x000fd800078e0017 */
[----:B------:R-:W-:Y:S01]  /*f200*/  @!PT LDS RZ, [RZ] ;  /* 0x00000000fffff984 */ /* 0x000fe20000000800 */
[----:B------:R-:W-:Y:S01]  /*f210*/  @!PT LDS RZ, [RZ] ;  /* 0x00000000fffff984 */ /* 0x000fe20000000800 */
[----:B------:R-:W-:Y:S01]  /*f220*/  @!PT LDS RZ, [RZ] ;  /* 0x00000000fffff984 */ /* 0x000fe20000000800 */
[----:B------:R-:W-:Y:S01]  /*f230*/  LDGSTS.E.BYPASS.LTC128B.128 [R5+0x400], desc[UR56][R2.64], !P2 ;  /* 0x0040000002057fae */ /* 0x000fe2000d101d78 */
[----:B------:R-:W-:-:S13]  /*f240*/  ISETP.LT.OR P2, PT, R6, 0x1, !P0 ;  /* 0x000000010600780c */ /* 0x000fda0004741670 */
[----:B------:R0:W-:Y:S02]  /*f250*/  LDGSTS.E.BYPASS.LTC128B.128 [R5+0x3400], desc[UR56][R2.64+0x80], !P2 ;  /* 0x0340008002057fae */ /* 0x0001e4000d101d78 */
[----:B0-----:R-:W-:-:S07]  /*f260*/  IMAD.MOV.U32 R3, RZ, RZ, R14 ;  /* 0x000000ffff037224 */ /* 0x001fce00078e000e */
[----:B------:R-:W-:Y:S05]  /*f270*/  WARPSYNC.COLLECTIVE R15, `(.L_x_378) ;  /* 0x000000000f087348 */ /* 0x000fea0003c00000 */
[----:B------:R0:W1:Y:S02]  /*f280*/  SHFL.IDX P6, R14, R13, R12, R11 ;  /* 0x0000000c0d0e7389 */ /* 0x00006400000c000b */
[----:B01----:R-:W-:Y:S01]  /*f290*/  ENDCOLLECTIVE ;  /* 0x000000000000791b */ /* 0x003fe20003800000 */
.L_x_378:
[----:B------:R-:W-:Y:S01]  /*f2a0*/  MOV R13, R24 ;  /* 0x00000018000d7202 */ /* 0x000fe20000000f00 */
[----:B------:R-:W-:Y:S02]  /*f2b0*/  IMAD.MOV.U32 R12, RZ, RZ, 0x2 ;  /* 0x00000002ff0c7424 */ /* 0x000fe400078e00ff */
[----:B------:R-:W-:-:S07]  /*f2c0*/  IMAD.MOV.U32 R2, RZ, RZ, R14 ;  /* 0x000000ffff027224 */ /* 0x000fce00078e000e */
[----:B------:R-:W-:Y:S05]  /*f2d0*/  WARPSYNC.COLLECTIVE R15, `(.L_x_379) ;  /* 0x000000000f087348 */ /* 0x000fea0003c00000 */
[----:B------:R0:W1:Y:S02]  /*f2e0*/  SHFL.IDX P6, R14, R13, R12, R11 ;  /* 0x0000000c0d0e7389 */ /* 0x00006400000c000b */
[----:B01----:R-:W-:Y:S01]  /*f2f0*/  ENDCOLLECTIVE ;  /* 0x000000000000791b */ /* 0x003fe20003800000 */
.L_x_379:
[----:B------:R-:W-:-:S05]  /*f300*/  IADD3 R2, P2, R2, R0, RZ ;  /* 0x0000000002027210 */ /* 0x000fca0007f5e0ff */
[----:B------:R-:W-:Y:S01]  /*f310*/  IMAD.X R3, RZ, RZ, R3, P2 ;  /* 0x000000ffff037224 */ /* 0x000fe200010e0603 */
        /* <DEDUP_REMOVED lines=12> */
.L_x_380:
[----:B------:R-:W-:Y:S02]  /*f3e0*/  IMAD.MOV.U32 R13, RZ, RZ, R24 ;  /* 0x000000ffff0d7224 */ /* 0x000fe400078e0018 */
[----:B------:R-:W-:Y:S02]  /*f3f0*/  IMAD.MOV.U32 R12, RZ, RZ, 0x3 ;  /* 0x00000003ff0c7424 */ /* 0x000fe400078e00ff */
[----:B------:R-:W-:-:S07]  /*f400*/  IMAD.MOV.U32 R2, RZ, RZ, R14 ;  /* 0x000000ffff027224 */ /* 0x000fce00078e000e */
[----:B------:R-:W-:Y:S05]  /*f410*/  WARPSYNC.COLLECTIVE R15, `(.L_x_381) ;  /* 0x000000000f087348 */ /* 0x000fea0003c00000 */
[----:B------:R0:W1:Y:S02]  /*f420*/  SHFL.IDX P6, R14, R13, R12, R11 ;  /* 0x0000000c0d0e7389 */ /* 0x00006400000c000b */
[----:B01----:R-:W-:Y:S01]  /*f430*/  ENDCOLLECTIVE ;  /* 0x000000000000791b */ /* 0x003fe20003800000 */
.L_x_381:
[----:B------:R-:W-:-:S04]  /*f440*/  IADD3 R2, P2, R2, R0, RZ ;  /* 0x0000000002027210 */ /* 0x000fc80007f5e0ff */
[----:B------:R-:W-:Y:S02]  /*f450*/  IADD3.X R3, RZ, R3, RZ, P2, !PT ;  /* 0x00000003ff037210 */ /* 0x000fe400017fe4ff */
        /* <DEDUP_REMOVED lines=12> */
.L_x_382:
[----:B------:R-:W-:Y:S02]  /*f520*/  IMAD.MOV.U32 R13, RZ, RZ, R24 ;  /* 0x000000ffff0d7224 */ /* 0x000fe400078e0018 */
[----:B------:R-:W-:Y:S01]  /*f530*/  IMAD.MOV.U32 R12, RZ, RZ, 0x4 ;  /* 0x00000004ff0c7424 */ /* 0x000fe200078e00ff */
[----:B------:R-:W-:-:S07]  /*f540*/  MOV R2, R14 ;  /* 0x0000000e00027202 */ /* 0x000fce0000000f00 */
[----:B------:R-:W-:Y:S05]  /*f550*/  WARPSYNC.COLLECTIVE R15, `(.L_x_383) ;  /* 0x000000000f087348 */ /* 0x000fea0003c00000 */
[----:B------:R0:W1:Y:S02]  /*f560*/  SHFL.IDX P6, R14, R13, R12, R11 ;  /* 0x0000000c0d0e7389 */ /* 0x00006400000c000b */
[----:B01----:R-:W-:Y:S01]  /*f570*/  ENDCOLLECTIVE ;  /* 0x000000000000791b */ /* 0x003fe20003800000 */
.L_x_383:
[----:B------:R-:W-:-:S05]  /*f580*/  IADD3 R2, P2, R2, R0, RZ ;  /* 0x0000000002027210 */ /* 0x000fca0007f5e0ff */
[----:B------:R-:W-:Y:S01]  /*f590*/  IMAD.X R3, RZ, RZ, R3, P2 ;  /* 0x000000ffff037224 */ /* 0x000fe200010e0603 */
[----:B------:R-:W-:Y:S02]  /*f5a0*/  ISETP.LT.OR P2, PT, R6, 0x31, !P1 ;  /* 0x000000310600780c */ /* 0x000fe40004f41670 */
[----:B------:R-:W-:-:S11]  /*f5b0*/  MOV R13, R23 ;  /* 0x00000017000d7202 */ /* 0x000fd60000000f00 */
        /* <DEDUP_REMOVED lines=10> */
.L_x_384:
[----:B------:R-:W-:Y:S02]  /*f660*/  IMAD.MOV.U32 R13, RZ, RZ, R24 ;  /* 0x000000ffff0d7224 */ /* 0x000fe400078e0018 */
[----:B------:R-:W-:Y:S02]  /*f670*/  IMAD.MOV.U32 R12, RZ, RZ, 0x5 ;  /* 0x00000005ff0c7424 */ /* 0x000fe400078e00ff */
[----:B------:R-:W-:-:S07]  /*f680*/  IMAD.MOV.U32 R2, RZ, RZ, R14 ;  /* 0x000000ffff027224 */ /* 0x000fce00078e000e */
[----:B------:R-:W-:Y:S05]  /*f690*/  WARPSYNC.COLLECTIVE R15, `(.L_x_385) ;  /* 0x000000000f087348 */ /* 0x000fea0003c00000 */
[----:B------:R0:W1:Y:S02]  /*f6a0*/  SHFL.IDX P6, R14, R13, R12, R11 ;  /* 0x0000000c0d0e7389 */ /* 0x00006400000c000b */
[----:B01----:R-:W-:Y:S01]  /*f6b0*/  ENDCOLLECTIVE ;  /* 0x000000000000791b */ /* 0x003fe20003800000 */
.L_x_385:
[----:B------:R-:W-:-:S05]  /*f6c0*/  IADD3 R2, P2, R2, R0, RZ ;  /* 0x0000000002027210 */ /* 0x000fca0007f5e0ff */
[----:B------:R-:W-:Y:S01]  /*f6d0*/  IMAD.X R3, RZ, RZ, R3, P2 ;  /* 0x000000ffff037224 */ /* 0x000fe200010e0603 */
[----:B------:R-:W-:Y:S01]  /*f6e0*/  ISETP.LT.OR P2, PT, R6, 0x41, !P1 ;  /* 0x000000410600780c */ /* 0x000fe20004f41670 */
[----:B------:R-:W-:-:S12]  /*f6f0*/  IMAD.MOV.U32 R13, RZ, RZ, R23 ;  /* 0x000000ffff0d7224 */ /* 0x000fd800078e0017 */
[----:B------:R-:W-:Y:S01]  /*f700*/  @!PT LDS RZ, [RZ] ;  /* 0x00000000fffff984 */ /* 0x000fe20000000800 */
[----:B------:R-:W-:Y:S01]  /*f710*/  @!PT LDS RZ, [RZ] ;  /* 0x00000000fffff984 */ /* 0x000fe20000000800 */
[----:B------:R-:W-:Y:S01]  /*f720*/  @!PT LDS RZ, [RZ] ;  /* 0x00000000fffff984 */ /* 0x000fe20000000800 */
[----:B------:R0:W-:Y:S01]  /*f730*/  LDGSTS.E.BYPASS.LTC128B.128 [R5+0x2400], desc[UR56][R2.64], !P2 ;  /* 0x0240000002057fae */ /* 0x0001e2000d101d78 */
[----:B------:R-:W-:Y:S02]  /*f740*/  ISETP.LT.OR P2, PT, R6, 0x41, !P0 ;  /* 0x000000410600780c */ /* 0x000fe40004741670 */
[----:B------:R-:W-:-:S11]  /*f750*/  MOV R24, R14 ;  /* 0x0000000e00187202 */ /* 0x000fd60000000f00 */
[----:B0-----:R-:W-:Y:S05]  /*f760*/  WARPSYNC.COLLECTIVE R15, `(.L_x_386) ;  /* 0x000000000f087348 */ /* 0x001fea0003c00000 */
[----:B------:R1:W2:Y:S02]  /*f770*/  SHFL.IDX P6, R14, R13, R12, R11 ;  /* 0x0000000c0d0e7389 */ /* 0x0002a400000c000b */
[----:B012---:R-:W-:Y:S01]  /*f780*/  ENDCOLLECTIVE ;  /* 0x000000000000791b */ /* 0x007fe20003800000 */
.L_x_386:
[----:B------:R-:W-:Y:S01]  /*f790*/  @!PT LDS RZ, [RZ] ;  /* 0x00000000fffff984 */ /* 0x000fe20000000800 */
[----:B------:R-:W-:Y:S01]  /*f7a0*/  @!PT LDS RZ, [RZ] ;  /* 0x00000000fffff984 */ /* 0x000fe20000000800 */
[----:B------:R-:W-:Y:S01]  /*f7b0*/  @!PT LDS RZ, [RZ] ;  /* 0x00000000fffff984 */ /* 0x000fe20000000800 */
[----:B------:R0:W-:Y:S02]  /*f7c0*/  LDGSTS.E.BYPASS.LTC128B.128 [R5+0x5400], desc[UR56][R2.64+0x80], !P2 ;  /* 0x0540008002057fae */ /* 0x0001e4000d101d78 */
[----:B0-----:R-:W-:Y:S01]  /*f7d0*/  IMAD.MOV.U32 R2, RZ, RZ, R14 ;  /* 0x000000ffff027224 */ /* 0x001fe200078e000e */
[----:B------:R-:W-:Y:S06]  /*f7e0*/  BRA `(.L_x_387) ;  /* 0xffffffc000687947 */ /* 0x000fec000383ffff */
.L_x_290:
[----:B0-----:R0:W1:Y:S02]  /*f7f0*/  SYNCS.PHASECHK.TRANS64.TRYWAIT P0, [R0+URZ+0x2a860], R3 ;  /* 0x02a86003000075a7 */ /* 0x001064000800017f */
[----:B-1----:R-:W-:Y:S05]  /*f800*/  @!P0 NANOSLEEP.SYNCS 0x989680 ;  /* 0x009896800000895d */ /* 0x002fea0003900000 */
[----:B------:R-:W1:Y:S02]  /*f810*/  @!P0 SYNCS.PHASECHK.TRANS64 P0, [R0+URZ+0x2a860], R3 ;  /* 0x02a86003000085a7 */ /* 0x000e64000800007f */
[----:B-1----:R-:W-:Y:S05]  /*f820*/  @!P0 BRA `(.L_x_290) ;  /* 0xfffffffc00f08947 */ /* 0x002fea000383ffff */
[----:B------:R-:W-:Y:S05]  /*f830*/  BRA `(.L_x_388) ;  /* 0xffffffc400887947 */ /* 0x000fea000383ffff */
.L_x_291:
[----:B------:R-:W-:Y:S01]  /*f840*/  BSSY B0, `(.L_x_389) ;  /* 0x0000008000007945 */ /* 0x000fe20003800000 */
[----:B------:R-:W-:Y:S01]  /*f850*/  IMAD.MOV.U32 R13, RZ, RZ, R24 ;  /* 0x000000ffff0d7224 */ /* 0x000fe200078e0018 */
[----:B------:R-:W-:Y:S01]  /*f860*/  MOV R11, 0x181f ;  /* 0x0000181f000b7802 */ /* 0x000fe20000000f00 */
[----:B------:R-:W-:Y:S02]  /*f870*/  IMAD.MOV.U32 R12, RZ, RZ, RZ ;  /* 0x000000ffff0c7224 */ /* 0x000fe400078e00ff */
[----:B------:R-:W-:-:S07]  /*f880*/  IMAD.MOV.U32 R15, RZ, RZ, -0x1 ;  /* 0xffffffffff0f7424 */ /* 0x000fce00078e00ff */
[----:B0-----:R-:W-:Y:S05]  /*f890*/  WARPSYNC.COLLECTIVE R15, `(.L_x_390) ;  /* 0x000000000f087348 */ /* 0x001fea0003c00000 */
[----:B------:R1:W2:Y:S02]  /*f8a0*/  SHFL.IDX P6, R14, R13, R12, R11 ;  /* 0x0000000c0d0e7389 */ /* 0x0002a400000c000b */
[----:B012---:R-:W-:Y:S01]  /*f8b0*/  ENDCOLLECTIVE ;  /* 0x000000000000791b */ /* 0x007fe20003800000 */
.L_x_390:
[----:B------:R-:W-:Y:S05]  /*f8c0*/  BSYNC B0 ;  /* 0x0000000000007941 */ /* 0x000fea0003800000 */
.L_x_389:
[----:B------:R-:W0:Y:S01]  /*f8d0*/  S2R R4, SR_TID.X ;  /* 0x0000000000047919 */ /* 0x000e220000002100 */
[----:B------:R-:W-:Y:S01]  /*f8e0*/  IMAD.MOV.U32 R13, RZ, RZ, R23 ;  /* 0x000000ffff0d7224 */ /* 0x000fe200078e0017 */
[----:B------:R-:W-:Y:S01]  /*f8f0*/  MOV R11, 0x181f ;  /* 0x0000181f000b7802 */ /* 0x000fe20000000f00 */
[----:B------:R-:W-:Y:S01]  /*f900*/  IMAD.MOV.U32 R12, RZ, RZ, RZ ;  /* 0x000000ffff0c7224 */ /* 0x000fe200078e00ff */
[C---:B------:R-:W-:Y:S01]  /*f910*/  LOP3.LUT R2, R29.reuse, 0x1, RZ, 0xc0, !PT ;  /* 0x000000011d027812 */ /* 0x040fe200078ec0ff */
[----:B------:R-:W-:Y:S01]  /*f920*/  IMAD.MOV.U32 R15, RZ, RZ, -0x1 ;  /* 0xffffffffff0f7424 */ /* 0x000fe200078e00ff */
[----:B------:R-:W-:Y:S01]  /*f930*/  LOP3.LUT P0, RZ, R29, 0x2, RZ, 0xc0, !PT ;  /* 0x000000021dff7812 */ /* 0x000fe2000780c0ff */
[----:B------:R-:W-:Y:S01]  /*f940*/  IMAD.MOV.U32 R3, RZ, RZ, R14 ;  /* 0x000000ffff037224 */ /* 0x000fe200078e000e */
[----:B------:R-:W-:-:S13]  /*f950*/  ISETP.NE.U32.AND P1, PT, R2, 0x1, PT ;  /* 0x000000010200780c */ /* 0x000fda0003f25070 */
[----:B0-----:R-:W-:Y:S05]  /*f960*/  WARPSYNC.COLLECTIVE R15, `(.L_x_391) ;  /* 0x000000000f087348 */ /* 0x001fea0003c00000 */
[----:B------:R1:W2:Y:S02]  /*f970*/  SHFL.IDX P6, R14, R13, R12, R11 ;  /* 0x0000000c0d0e7389 */ /* 0x0002a400000c000b */
[----:B012---:R-:W-:Y:S01]  /*f980*/  ENDCOLLECTIVE ;  /* 0x000000000000791b */ /* 0x007fe20003800000 */
.L_x_391:
[C---:B------:R-:W-:Y:S02]  /*f990*/  ISETP.LT.OR P4, PT, R5.reuse, 0x1, !P0 ;  /* 0x000000010500780c */ /* 0x040fe40004781670 */
[----:B------:R-:W-:Y:S01]  /*f9a0*/  ISETP.LT.OR P3, PT, R5, 0x1, P1 ;  /* 0x000000010500780c */ /* 0x000fe20000f61670 */
[----:B------:R-:W-:Y:S02]  /*f9b0*/  IMAD.MOV.U32 R13, RZ, RZ, R24 ;  /* 0x000000ffff0d7224 */ /* 0x000fe400078e0018 */
[----:B------:R-:W-:Y:S02]  /*f9c0*/  IMAD.MOV.U32 R12, RZ, RZ, 0x1 ;  /* 0x00000001ff0c7424 */ /* 0x000fe400078e00ff */
[----:B------:R-:W-:-:S05]  /*f9d0*/  IMAD.SHL.U32 R4, R4, 0x8, RZ ;  /* 0x0000000804047824 */ /* 0x000fca00078e00ff */
[----:B------:R-:W-:-:S05]  /*f9e0*/  LOP3.LUT R4, R4, 0x38, RZ, 0xc0, !PT ;  /* 0x0000003804047812 */ /* 0x000fca00078ec0ff */
[----:B------:R-:W-:Y:S01]  /*f9f0*/  IMAD.SHL.U32 R6, R4, 0x2, RZ ;  /* 0x0000000204067824 */ /* 0x000fe200078e00ff */
[----:B------:R-:W-:-:S04]  /*fa00*/  LEA R4, R7, R22, 0x1 ;  /* 0x0000001607047211 */ /* 0x000fc800078e08ff */
[----:B------:R-:W-:-:S13]  /*fa10*/  IADD3 R2, P2, R14, R6, RZ ;  /* 0x000000060e027210 */ /* 0x000fda0007f5e0ff */
[----:B------:R-:W-:Y:S05]  /*fa20*/  WARPSYNC.COLLECTIVE R15, `(.L_x_392) ;  /* 0x000000000f087348 */ /* 0x000fea0003c00000 */
[----:B------:R0:W1:Y:S02]  /*fa30*/  SHFL.IDX P6, R14, R13, R12, R11 ;  /* 0x0000000c0d0e7389 */ /* 0x00006400000c000b */
[----:B01----:R-:W-:Y:S01]  /*fa40*/  ENDCOLLECTIVE ;  /* 0x000000000000791b */ /* 0x003fe20003800000 */
.L_x_392:
[----:B------:R-:W-:-:S05]  /*fa50*/  IMAD.X R3, RZ, RZ, R3, P2 ;  /* 0x000000ffff037224 */ /* 0x000fca00010e0603 */
[----:B------:R-:W-:Y:S01]  /*fa60*/  @!PT LDS RZ, [RZ] ;  /* 0x00000000fffff984 */ /* 0x000fe20000000800 */
[----:B------:R-:W-:Y:S01]  /*fa70*/  @!PT LDS RZ, [RZ] ;  /* 0x00000000fffff984 */ /* 0x000fe20000000800 */
[----:B------:R-:W-:Y:S01]  /*fa80*/  @!PT LDS RZ, [RZ] ;  /* 0x00000000fffff984 */ /* 0x000fe20000000800 */
[----:B------:R0:W-:Y:S01]  /*fa90*/  LDGSTS.E.BYPASS.LTC128B.128 [R4+0x400], desc[UR56][R2.64], !P3 ;  /* 0x0040000002047fae */ /* 0x0001e2000d901d78 */
[----:B------:R-:W-:-:S03]  /*faa0*/  ISETP.LT.OR P3, PT, R5, 0x11, P1 ;  /* 0x000000110500780c */ /* 0x000fc60000f61670 */
[----:B------:R0:W-:Y:S01]  /*fab0*/  LDGSTS.E.BYPASS.LTC128B.128 [R4+0x3400], desc[UR56][R2.64+0x80], !P4 ;  /* 0x0340008002047fae */ /* 0x0001e2000e101d78 */
[----:B------:R-:W-:Y:S01]  /*fac0*/  ISETP.LT.OR P4, PT, R5, 0x11, !P0 ;  /* 0x000000110500780c */ /* 0x000fe20004781670 */
[----:B------:R-:W-:Y:S02]  /*fad0*/  IMAD.MOV.U32 R13, RZ, RZ, R23 ;  /* 0x000000ffff0d7224 */ /* 0x000fe400078e0017 */
[----:B------:R-:W-:-:S10]  /*fae0*/  IMAD.MOV.U32 R8, RZ, RZ, R14 ;  /* 0x000000ffff087224 */ /* 0x000fd400078e000e */
[----:B0-----:R-:W-:Y:S05]  /*faf0*/  WARPSYNC.COLLECTIVE R15, `(.L_x_393) ;  /* 0x000000000f087348 */ /* 0x001fea0003c00000 */
[----:B------:R1:W2:Y:S02]  /*fb00*/  SHFL.IDX P6, R14, R13, R12, R11 ;  /* 0x0000000c0d0e7389 */ /* 0x0002a400000c000b */
[----:B012---:R-:W-:Y:S01]  /*fb10*/  ENDCOLLECTIVE ;  /* 0x000000000000791b */ /* 0x007fe20003800000 */
.L_x_393:
[----:B------:R-:W-:Y:S02]  /*fb20*/  IMAD.MOV.U32 R13, RZ, RZ, R24 ;  /* 0x000000ffff0d7224 */ /* 0x000fe400078e0018 */
[----:B------:R-:W-:Y:S01]  /*fb30*/  IMAD.MOV.U32 R12, RZ, RZ, 0x2 ;  /* 0x00000002ff0c7424 */ /* 0x000fe200078e00ff */
[----:B------:R-:W-:-:S13]  /*fb40*/  IADD3 R2, P2, R14, R6, RZ ;  /* 0x000000060e027210 */ /* 0x000fda0007f5e0ff */
[----:B------:R-:W-:Y:S05]  /*fb50*/  WARPSYNC.COLLECTIVE R15, `(.L_x_394) ;  /* 0x000000000f087348 */ /* 0x000fea0003c00000 */
[----:B------:R0:W1:Y:S02]  /*fb60*/  SHFL.IDX P6, R14, R13, R12, R11 ;  /* 0x0000000c0d0e7389 */ /* 0x00006400000c000b */
[----:B01----:R-:W-:Y:S01]  /*fb70*/  ENDCOLLECTIVE ;  /* 0x000000000000791b */ /* 0x003fe20003800000 */
.L_x_394:
[----:B------:R-:W-:-:S05]  /*fb80*/  IADD3.X R3, RZ, R8, RZ, P2, !PT ;  /* 0x00000008ff037210 */ /* 0x000fca00017fe4ff */
        /* <DEDUP_REMOVED lines=12> */
.L_x_395:
[----:B------:R-:W-:Y:S02]  /*fc50*/  IMAD.MOV.U32 R13, RZ, RZ, R24 ;  /* 0x000000ffff0d7224 */ /* 0x000fe400078e0018 */
[----:B------:R-:W-:Y:S01]  /*fc60*/  IMAD.MOV.U32 R12, RZ, RZ, 0x3 ;  /* 0x00000003ff0c7424 */ /* 0x000fe200078e00ff */
[----:B------:R-:W-:-:S07]  /*fc70*/  MOV R9, R14 ;  /* 0x0000000e00097202 */ /* 0x000fce0000000f00 */
[----:B------:R-:W-:Y:S05]  /*fc80*/  WARPSYNC.COLLECTIVE R15, `(.L_x_396) ;  /* 0x000000000f087348 */ /* 0x000fea0003c00000 */
[----:B------:R0:W1:Y:S02]  /*fc90*/  SHFL.IDX P6, R14, R13, R12, R11 ;  /* 0x0000000c0d0e7389 */ /* 0x00006400000c000b */
[----:B01----:R-:W-:Y:S01]  /*fca0*/  ENDCOLLECTIVE ;  /* 0x000000000000791b */ /* 0x003fe20003800000 */
.L_x_396:
[----:B------:R-:W-:-:S05]  /*fcb0*/  IADD3 R2, P2, R9, R6, RZ ;  /* 0x0000000609027210 */ /* 0x000fca0007f5e0ff */
[----:B------:R-:W-:-:S05]  /*fcc0*/  IMAD.X R3, RZ, RZ, R7, P2 ;  /* 0x000000ffff037224 */ /* 0x000fca00010e0607 */
[----:B------:R-:W-:Y:S01]  /*fcd0*/  @!PT LDS RZ, [RZ] ;  /* 0x00000000fffff984 */ /* 0x000fe20000000800 */
[----:B------:R-:W-:Y:S01]  /*fce0*/  @!PT LDS RZ, [RZ] ;  /* 0x00000000fffff984 */ /* 0x000fe20000000800 */
[----:B------:R-:W-:Y:S01]  /*fcf0*/  @!PT LDS RZ, [RZ] ;  /* 0x00000000fffff984 */ /* 0x000fe20000000800 */
[----:B------:R0:W-:Y:S01]  /*fd00*/  LDGSTS.E.BYPASS.LTC128B.128 [R4+0x1400], desc[UR56][R2.64], !P3 ;  /* 0x0140000002047fae */ /* 0x0001e2000d901d78 */
[C---:B------:R-:W-:Y:S02]  /*fd10*/  ISETP.LT.OR P3, PT, R5.reuse, 0x31, P1 ;  /* 0x000000310500780c */ /* 0x040fe40000f61670 */
[----:B------:R-:W-:Y:S01]  /*fd20*/  MOV R13, R23 ;  /* 0x00000017000d7202 */ /* 0x000fe20000000f00 */
[----:B------:R0:W-:Y:S01]  /*fd30*/  LDGSTS.E.BYPASS.LTC128B.128 [R4+0x4400], desc[UR56][R2.64+0x80], !P4 ;  /* 0x0440008002047fae */ /* 0x0001e2000e101d78 */
[----:B------:R-:W-:Y:S01]  /*fd40*/  ISETP.LT.OR P4, PT, R5, 0x31, !P0 ;  /* 0x000000310500780c */ /* 0x000fe20004781670 */
[----:B------:R-:W-:-:S12]  /*fd50*/  IMAD.MOV.U32 R8, RZ, RZ, R14 ;  /* 0x000000ffff087224 */ /* 0x000fd800078e000e */
[----:B0-----:R-:W-:Y:S05]  /*fd60*/  WARPSYNC.COLLECTIVE R15, `(.L_x_397) ;  /* 0x000000000f087348 */ /* 0x001fea0003c00000 */
[----:B------:R1:W2:Y:S02]  /*fd70*/  SHFL.IDX P6, R14, R13, R12, R11 ;  /* 0x0000000c0d0e7389 */ /* 0x0002a400000c000b */
[----:B012---:R-:W-:Y:S01]  /*fd80*/  ENDCOLLECTIVE ;  /* 0x000000000000791b */ /* 0x007fe20003800000 */
.L_x_397:
[----:B------:R-:W-:Y:S02]  /*fd90*/  IMAD.MOV.U32 R13, RZ, RZ, R24 ;  /* 0x000000ffff0d7224 */ /* 0x000fe400078e0018 */
[----:B------:R-:W-:Y:S01]  /*fda0*/  IMAD.MOV.U32 R12, RZ, RZ, 0x4 ;  /* 0x00000004ff0c7424 */ /* 0x000fe200078e00ff */
[----:B------:R-:W-:-:S13]  /*fdb0*/  IADD3 R2, P2, R14, R6, RZ ;  /* 0x000000060e027210 */ /* 0x000fda0007f5e0ff */
[----:B------:R-:W-:Y:S05]  /*fdc0*/  WARPSYNC.COLLECTIVE R15, `(.L_x_398) ;  /* 0x000000000f087348 */ /* 0x000fea0003c00000 */
[----:B------:R0:W1:Y:S02]  /*fdd0*/  SHFL.IDX P6, R14, R13, R12, R11 ;  /* 0x0000000c0d0e7389 */ /* 0x00006400000c000b */
[----:B01----:R-:W-:Y:S01]  /*fde0*/  ENDCOLLECTIVE ;  /* 0x000000000000791b */ /* 0x003fe20003800000 */
.L_x_398:
[----:B------:R-:W-:-:S05]  /*fdf0*/  IMAD.X R3, RZ, RZ, R8, P2 ;  /* 0x000000ffff037224 */ /* 0x000fca00010e0608 */
[----:B------:R-:W-:Y:S01]  /*fe00*/  @!PT LDS RZ, [RZ] ;  /* 0x00000000fffff984 */ /* 0x000fe20000000800 */
[----:B------:R-:W-:Y:S01]  /*fe10*/  @!PT LDS RZ, [RZ] ;  /* 0x00000000fffff984 */ /* 0x000fe20000000800 */
[----:B------:R-:W-:Y:S01]  /*fe20*/  @!PT LDS RZ, [RZ] ;  /* 0x00000000fffff984 */ /* 0x000fe20000000800 */
[----:B------:R0:W-:Y:S01]  /*fe30*/  LDGSTS.E.BYPASS.LTC128B.128 [R4+0x1c00], desc[UR56][R2.64], !P3 ;  /* 0x01c0000002047fae */ /* 0x0001e2000d901d78 */
[----:B------:R-:W-:-:S03]  /*fe40*/  ISETP.LT.OR P3, PT, R5, 0x41, P1 ;  /* 0x000000410500780c */ /* 0x000fc60000f61670 */
[----:B------:R0:W-:Y:S01]  /*fe50*/  LDGSTS.E.BYPASS.LTC128B.128 [R4+0x4c00], desc[UR56][R2.64+0x80], !P4 ;  /* 0x04c0008002047fae */ /* 0x0001e2000e101d78 */
[----:B------:R-:W-:Y:S02]  /*fe60*/  ISETP.LT.OR P4, PT, R5, 0x41, !P0 ;  /* 0x000000410500780c */ /* 0x000fe40004781670 */
[----:B------:R-:W-:Y:S01]  /*fe70*/  MOV R13, R23 ;  /* 0x00000017000d7202 */ /* 0x000fe20000000f00 */
[----:B------:R-:W-:-:S10]  /*fe80*/  IMAD.MOV.U32 R7, RZ, RZ, R14 ;  /* 0x000000ffff077224 */ /* 0x000fd400078e000e */
[----:B0-----:R-:W-:Y:S05]  /*fe90*/  WARPSYNC.COLLECTIVE R15, `(.L_x_399) ;  /* 0x000000000f087348 */ /* 0x001fea0003c00000 */
[----:B------:R1:W2:Y:S02]  /*fea0*/  SHFL.IDX P6, R14, R13, R12, R11 ;  /* 0x0000000c0d0e7389 */ /* 0x0002a400000c000b */
[----:B012---:R-:W-:Y:S01]  /*feb0*/  ENDCOLLECTIVE ;  /* 0x000000000000791b */ /* 0x007fe20003800000 */
.L_x_399:
[----:B------:R-:W-:Y:S02]  /*fec0*/  IMAD.MOV.U32 R13, RZ, RZ, R24 ;  /* 0x000000ffff0d7224 */ /* 0x000fe400078e0018 */
[----:B------:R-:W-:Y:S02]  /*fed0*/  IMAD.MOV.U32 R12, RZ, RZ, 0x5 ;  /* 0x00000005ff0c7424 */ /* 0x000fe400078e00ff */
[----:B------:R-:W-:-:S07]  /*fee0*/  IMAD.MOV.U32 R9, RZ, RZ, R14 ;  /* 0x000000ffff097224 */ /* 0x000fce00078e000e */
[----:B------:R-:W-:Y:S05]  /*fef0*/  WARPSYNC.COLLECTIVE R15, `(.L_x_400) ;  /* 0x000000000f087348 */ /* 0x000fea0003c00000 */
[----:B------:R0:W1:Y:S02]  /*ff00*/  SHFL.IDX P6, R14, R13, R12, R11 ;  /* 0x0000000c0d0e7389 */ /* 0x00006400000c000b */
[----:B01----:R-:W-:Y:S01]  /*ff10*/  ENDCOLLECTIVE ;  /* 0x000000000000791b */ /* 0x003fe20003800000 */
.L_x_400:
[----:B------:R-:W-:-:S05]  /*ff20*/  IADD3 R2, P2, R9, R6, RZ ;  /* 0x0000000609027210 */ /* 0x000fca0007f5e0ff */
[----:B------:R-:W-:-:S05]  /*ff30*/  IMAD.X R3, RZ, RZ, R7, P2 ;  /* 0x000000ffff037224 */ /* 0x000fca00010e0607 */
[----:B------:R-:W-:Y:S01]  /*ff40*/  @!PT LDS RZ, [RZ] ;  /* 0x00000000fffff984 */ /* 0x000fe20000000800 */
[----:B------:R-:W-:Y:S01]  /*ff50*/  @!PT LDS RZ, [RZ] ;  /* 0x00000000fffff984 */ /* 0x000fe20000000800 */
[----:B------:R-:W-:Y:S01]  /*ff60*/  @!PT LDS RZ, [RZ] ;  /* 0x00000000fffff984 */ /* 0x000fe20000000800 */
[----:B------:R0:W-:Y:S01]  /*ff70*/  LDGSTS.E.BYPASS.LTC128B.128 [R4+0x2400], desc[UR56][R2.64], !P3 ;  /* 0x0240000002047fae */ /* 0x0001e2000d901d78 */
[----:B------:R-:W-:-:S03]  /*ff80*/  IMAD.MOV.U32 R13, RZ, RZ, R23 ;  /* 0x000000ffff0d7224 */ /* 0x000fc600078e0017 */
[----:B------:R0:W-:Y:S01]  /*ff90*/  LDGSTS.E.BYPASS.LTC128B.128 [R4+0x5400], desc[UR56][R2.64+0x80], !P4 ;  /* 0x0540008002047fae */ /* 0x0001e2000e101d78 */
[----:B------:R-:W-:-:S07]  /*ffa0*/  MOV R24, R14 ;  /* 0x0000000e00187202 */ /* 0x000fce0000000f00 */
[----:B0-----:R-:W-:Y:S05]  /*ffb0*/  WARPSYNC.COLLECTIVE R15, `(.L_x_401) ;  /* 0x000000000f087348 */ /* 0x001fea0003c00000 */
[----:B------:R1:W2:Y:S02]  /*ffc0*/  SHFL.IDX P6, R14, R13, R12, R11 ;  /* 0x0000000c0d0e7389 */ /* 0x0002a400000c000b */
[----:B012---:R-:W-:Y:S01]  /*ffd0*/  ENDCOLLECTIVE ;  /* 0x000000000000791b */ /* 0x007fe20003800000 */
.L_x_401:
[----:B------:R-:W-:Y:S05]  /*ffe0*/  BRA `(.L_x_402) ;  /* 0xffffffc000847947 */ /* 0x000fea000383ffff */
.L_x_296:
        /* <DEDUP_REMOVED lines=8> */
.L_x_404:
[----:B------:R-:W-:Y:S05]  /*10070*/  BSYNC B0 ;  /* 0x0000000000007941 */ /* 0x000fea0003800000 */
.L_x_403:
[----:B------:R-:W-:Y:S01]  /*10080*/  IMAD.MOV.U32 R13, RZ, RZ, R16 ;  /* 0x000000ffff0d7224 */ /* 0x000fe200078e0010 */
[----:B------:R-:W-:Y:S01]  /*10090*/  MOV R15, 0xffffffff ;  /* 0xffffffff000f7802 */ /* 0x000fe20000000f00 */
[----:B------:R-:W-:Y:S02]  /*100a0*/  IMAD.MOV.U32 R12, RZ, RZ, 0x1 ;  /* 0x00000001ff0c7424 */ /* 0x000fe400078e00ff */
[----:B------:R-:W-:Y:S02]  /*100b0*/  IMAD.MOV.U32 R11, RZ, RZ, 0x1f ;  /* 0x0000001fff0b7424 */ /* 0x000fe400078e00ff */
[----:B------:R-:W-:Y:S02]  /*100c0*/  IMAD.IADD R7, R19, 0x1, R8 ;  /* 0x0000000113077824 */ /* 0x000fe400078e0208 */
[----:B------:R-:W-:-:S07]  /*100d0*/  IMAD.MOV.U32 R5, RZ, RZ, R14 ;  /* 0x000000ffff057224 */ /* 0x000fce00078e000e */
[----:B------:R-:W-:Y:S05]  /*100e0*/  WARPSYNC.COLLECTIVE R15, `(.L_x_405) ;  /* 0x000000000f087348 */ /* 0x000fea0003c00000 */
[----:B------:R0:W1:Y:S02]  /*100f0*/  SHFL.IDX P6, R14, R13, R12, R11 ;  /* 0x0000000c0d0e7389 */ /* 0x00006400000c000b */
[----:B01----:R-:W-:Y:S01]  /*10100*/  ENDCOLLECTIVE ;  /* 0x000000000000791b */ /* 0x003fe20003800000 */
.L_x_405:
[----:B------:R-:W-:Y:S02]  /*10110*/  ULDC UR4, c[0x0][0xc3c] ;  /* 0x00030f0000047ab9 */ /* 0x000fe40000000800 */
[----:B------:R-:W-:-:S13]  /*10120*/  ISETP.GE.OR P1, PT, R7, UR4, !P0 ;  /* 0x0000000407007c0c */ /* 0x000fda000c726670 */
[----:B------:R-:W0:Y:S01]  /*10130*/  @!P1 LDC.64 R2, c[0x0][0xc80] ;  /* 0x00032000ff029b82 */ /* 0x000e220000000a00 */
[----:B------:R-:W-:Y:S02]  /*10140*/  IMAD.MOV.U32 R4, RZ, RZ, RZ ;  /* 0x000000ffff047224 */ /* 0x000fe400078e00ff */
[----:B------:R-:W-:Y:S02]  /*10150*/  IMAD.MOV.U32 R11, RZ, RZ, RZ ;  /* 0x000000ffff0b7224 */ /* 0x000fe400078e00ff */
[----:B------:R-:W-:Y:S02]  /*10160*/  IMAD.MOV.U32 R0, RZ, RZ, R14 ;  /* 0x000000ffff007224 */ /* 0x000fe400078e000e */
[----:B0-----:R-:W-:-:S06]  /*10170*/  @!P1 IMAD.WIDE R2, R7, 0x4, R2 ;  /* 0x0000000407029825 */ /* 0x001fcc00078e0202 */
[----:B------:R-:W2:Y:S01]  /*10180*/  @!P1 LDG.E R2, desc[UR56][R2.64] ;  /* 0x0000003802029981 */ /* 0x000ea2000c1e1900 */
[C---:B------:R-:W-:Y:S02]  /*10190*/  ISETP.GE.U32.AND P2, PT, R8.reuse, 0x2, PT ;  /* 0x000000020800780c */ /* 0x040fe40003f46070 */
[C---:B------:R-:W-:Y:S02]  /*101a0*/  ISETP.GE.U32.AND P3, PT, R8.reuse, 0x4, PT ;  /* 0x000000040800780c */ /* 0x040fe40003f66070 */
[C---:B------:R-:W-:Y:S02]  /*101b0*/  ISETP.GE.U32.AND P4, PT, R8.reuse, 0x8, PT ;  /* 0x000000080800780c */ /* 0x040fe40003f86070 */
[C---:B------:R-:W-:Y:S01]  /*101c0*/  ISETP.GE.U32.AND P5, PT, R8.reuse, 0x10, PT ;  /* 0x000000100800780c */ /* 0x040fe20003fa6070 */
[----:B--2---:R-:W-:Y:S01]  /*101d0*/  @!P1 IMAD.MOV.U32 R4, RZ, RZ, R2 ;  /* 0x000000ffff049224 */ /* 0x004fe200078e0002 */
[----:B------:R-:W-:-:S04]  /*101e0*/  ISETP.NE.AND P1, PT, R8, RZ, PT ;  /* 0x000000ff0800720c */ /* 0x000fc80003f25270 */
[----:B------:R-:W-:-:S09]  /*101f0*/  MOV R13, R4 ;  /* 0x00000004000d7202 */ /* 0x000fd20000000f00 */
[----:B------:R-:W-:Y:S05]  /*10200*/  WARPSYNC.COLLECTIVE R15, `(.L_x_406) ;  /* 0x000000000f087348 */ /* 0x000fea0003c00000 */
[----:B------:R0:W1:Y:S02]  /*10210*/  SHFL.UP P6, R14, R13, R12, R11 ;  /* 0x0400000c0d0e7389 */ /* 0x00006400000c000b */
[----:B01----:R-:W-:Y:S01]  /*10220*/  ENDCOLLECTIVE ;  /* 0x000000000000791b */ /* 0x003fe20003800000 */
.L_x_406:
[----:B------:R-:W-:Y:S01]  /*10230*/  IMAD.MOV.U32 R12, RZ, RZ, 0x2 ;  /* 0x00000002ff0c7424 */ /* 0x000fe200078e00ff */
[----:B------:R-:W-:-:S05]  /*10240*/  SEL R7, R14, RZ, P1 ;  /* 0x000000ff0e077207 */ /* 0x000fca0000800000 */
[----:B------:R-:W-:-:S04]  /*10250*/  IMAD.IADD R6, R4, 0x1, R7 ;  /* 0x0000000104067824 */ /* 0x000fc800078e0207 */
[----:B------:R-:W-:-:S07]  /*10260*/  IMAD.MOV.U32 R13, RZ, RZ, R6 ;  /* 0x000000ffff0d7224 */ /* 0x000fce00078e0006 */
[----:B------:R-:W-:Y:S05]  /*10270*/  WARPSYNC.COLLECTIVE R15, `(.L_x_407) ;  /* 0x000000000f087348 */ /* 0x000fea0003c00000 */
[----:B------:R0:W1:Y:S02]  /*10280*/  SHFL.UP P6, R14, R13, R12, R11 ;  /* 0x0400000c0d0e7389 */ /* 0x00006400000c000b */
[----:B01----:R-:W-:Y:S01]  /*10290*/  ENDCOLLECTIVE ;  /* 0x000000000000791b */ /* 0x003fe20003800000 */
.L_x_407:
[----:B------:R-:W-:Y:S01]  /*102a0*/  IMAD.MOV.U32 R12, RZ, RZ, 0x4 ;  /* 0x00000004ff0c7424 */ /* 0x000fe200078e00ff */
[----:B------:R-:W-:-:S04]  /*102b0*/  SEL R7, R14, RZ, P2 ;  /* 0x000000ff0e077207 */ /* 0x000fc80001000000 */
[----:B------:R-:W-:-:S05]  /*102c0*/  IADD3 R7, R6, R7, RZ ;  /* 0x0000000706077210 */ /* 0x000fca0007ffe0ff */
[----:B------:R-:W-:-:S07]  /*102d0*/  IMAD.MOV.U32 R13, RZ, RZ, R7 ;  /* 0x000000ffff0d7224 */ /* 0x000fce00078e0007 */
[----:B------:R-:W-:Y:S05]  /*102e0*/  WARPSYNC.COLLECTIVE R15, `(.L_x_408) ;  /* 0x000000000f087348 */ /* 0x000fea0003c00000 */
[----:B------:R0:W1:Y:S02]  /*102f0*/  SHFL.UP P6, R14, R13, R12, R11 ;  /* 0x0400000c0d0e7389 */ /* 0x00006400000c000b */
[----:B01----:R-:W-:Y:S01]  /*10300*/  ENDCOLLECTIVE ;  /* 0x000000000000791b */ /* 0x003fe20003800000 */
.L_x_408:
[----:B------:R-:W-:Y:S02]  /*10310*/  MOV R12, 0x8 ;  /* 0x00000008000c7802 */ /* 0x000fe40000000f00 */
[----:B------:R-:W-:-:S05]  /*10320*/  SEL R2, R14, RZ, P3 ;  /* 0x000000ff0e027207 */ /* 0x000fca0001800000 */
[----:B------:R-:W-:-:S04]  /*10330*/  IMAD.IADD R2, R7, 0x1, R2 ;  /* 0x0000000107027824 */ /* 0x000fc800078e0202 */
[----:B------:R-:W-:-:S07]  /*10340*/  IMAD.MOV.U32 R13, RZ, RZ, R2 ;  /* 0x000000ffff0d7224 */ /* 0x000fce00078e0002 */
[----:B------:R-:W-:Y:S05]  /*10350*/  WARPSYNC.COLLECTIVE R15, `(.L_x_409) ;  /* 0x000000000f087348 */ /* 0x000fea0003c00000 */
[----:B------:R0:W1:Y:S02]  /*10360*/  SHFL.UP P6, R14, R13, R12, R11 ;  /* 0x0400000c0d0e7389 */ /* 0x00006400000c000b */
[----:B01----:R-:W-:Y:S01]  /*10370*/  ENDCOLLECTIVE ;  /* 0x000000000000791b */ /* 0x003fe20003800000 */
.L_x_409:
[----:B------:R-:W-:Y:S01]  /*10380*/  IMAD.MOV.U32 R12, RZ, RZ, 0x10 ;  /* 0x00000010ff0c7424 */ /* 0x000fe200078e00ff */
[----:B------:R-:W-:-:S05]  /*10390*/  SEL R3, R14, RZ, P4 ;  /* 0x000000ff0e037207 */ /* 0x000fca0002000000 */
[----:B------:R-:W-:-:S04]  /*103a0*/  IMAD.IADD R3, R2, 0x1, R3 ;  /* 0x0000000102037824 */ /* 0x000fc800078e0203 */
[----:B------:R-:W-:-:S07]  /*103b0*/  IMAD.MOV.U32 R13, RZ, RZ, R3 ;  /* 0x000000ffff0d7224 */ /* 0x000fce00078e0003 */
[----:B------:R-:W-:Y:S05]  /*103c0*/  WARPSYNC.COLLECTIVE R15, `(.L_x_410) ;  /* 0x000000000f087348 */ /* 0x000fea0003c00000 */
[----:B------:R0:W1:Y:S02]  /*103d0*/  SHFL.UP P6, R14, R13, R12, R11 ;  /* 0x0400000c0d0e7389 */ /* 0x00006400000c000b */
[----:B01----:R-:W-:Y:S01]  /*103e0*/  ENDCOLLECTIVE ;  /* 0x000000000000791b */ /* 0x003fe20003800000 */
.L_x_410:
[----:B------:R-:W-:Y:S02]  /*103f0*/  IMAD.MOV.U32 R12, RZ, RZ, 0x1f ;  /* 0x0000001fff0c7424 */ /* 0x000fe400078e00ff */
[----:B------:R-:W-:Y:S01]  /*10400*/  IMAD.MOV.U32 R11, RZ, RZ, 0x1f ;  /* 0x0000001fff0b7424 */ /* 0x000fe200078e00ff */
[----:B------:R-:W-:-:S05]  /*10410*/  SEL R6, R14, RZ, P5 ;  /* 0x000000ff0e067207 */ /* 0x000fca0002800000 */
[----:B------:R-:W-:-:S05]  /*10420*/  IMAD.IADD R6, R3, 0x1, R6 ;  /* 0x0000000103067824 */ /* 0x000fca00078e0206 */
[----:B------:R-:W-:-:S07]  /*10430*/  MOV R13, R6 ;  /* 0x00000006000d7202 */ /* 0x000fce0000000f00 */
[----:B------:R-:W-:Y:S05]  /*10440*/  WARPSYNC.COLLECTIVE R15, `(.L_x_411) ;  /* 0x000000000f087348 */ /* 0x000fea0003c00000 */
[----:B------:R0:W1:Y:S02]  /*10450*/  SHFL.IDX P6, R14, R13, R12, R11 ;  /* 0x0000000c0d0e7389 */ /* 0x00006400000c000b */
[----:B01----:R-:W-:Y:S01]  /*10460*/  ENDCOLLECTIVE ;  /* 0x000000000000791b */ /* 0x003fe20003800000 */
.L_x_411:
[----:B------:R-:W-:Y:S05]  /*10470*/  BRA `(.L_x_412) ;  /* 0xffffffc000907947 */ /* 0x000fea000383ffff */
.L_x_301:
[----:B------:R-:W-:Y:S01]  /*10480*/  BSSY B0, `(.L_x_413) ;  /* 0x0000008000007945 */ /* 0x000fe20003800000 */
[----:B-----5:R-:W-:Y:S01]  /*10490*/  IMAD.MOV.U32 R13, RZ, RZ, R4 ;  /* 0x000000ffff0d7224 */ /* 0x020fe200078e0004 */
[----:B------:R-:W-:Y:S01]  /*104a0*/  MOV R11, RZ ;  /* 0x000000ff000b7202 */ /* 0x000fe20000000f00 */
[----:B------:R-:W-:Y:S02]  /*104b0*/  IMAD.MOV.U32 R12, RZ, RZ, 0x1 ;  /* 0x00000001ff0c7424 */ /* 0x000fe400078e00ff */
[----:B------:R-:W-:-:S07]  /*104c0*/  IMAD.MOV.U32 R15, RZ, RZ, -0x1 ;  /* 0xffffffffff0f7424 */ /* 0x000fce00078e00ff */
[----:B012---:R-:W-:Y:S05]  /*104d0*/  WARPSYNC.COLLECTIVE R15, `(.L_x_414) ;  /* 0x000000000f087348 */ /* 0x007fea0003c00000 */
[----:B------:R3:W4:Y:S02]  /*104e0*/  SHFL.UP P6, R14, R13, R12, R11 ;  /* 0x0400000c0d0e7389 */ /* 0x00072400000c000b */
[----:B01234-:R-:W-:Y:S01]  /*104f0*/  ENDCOLLECTIVE ;  /* 0x000000000000791b */ /* 0x01ffe20003800000 */
.L_x_414:
[----:B------:R-:W-:Y:S05]  /*10500*/  BSYNC B0 ;  /* 0x0000000000007941 */ /* 0x000fea0003800000 */
.L_x_413:
[----:B------:R-:W-:Y:S01]  /*10510*/  SEL R13, R14, RZ, P1 ;  /* 0x000000ff0e0d7207 */ /* 0x000fe20000800000 */
[----:B------:R-:W-:Y:S01]  /*10520*/  IMAD.MOV.U32 R12, RZ, RZ, 0x2 ;  /* 0x00000002ff0c7424 */ /* 0x000fe200078e00ff */
[----:B------:R-:W-:Y:S01]  /*10530*/  MOV R15, 0xffffffff ;  /* 0xffffffff000f7802 */ /* 0x000fe20000000f00 */
[----:B------:R-:W-:Y:S02]  /*10540*/  IMAD.MOV.U32 R11, RZ, RZ, RZ ;  /* 0x000000ffff0b7224 */ /* 0x000fe400078e00ff */
[----:B------:R-:W-:-:S07]  /*10550*/  IMAD.IADD R13, R4, 0x1, R13 ;  /* 0x00000001040d7824 */ /* 0x000fce00078e020d */
[----:B------:R-:W-:Y:S05]  /*10560*/  WARPSYNC.COLLECTIVE R15, `(.L_x_415) ;  /* 0x000000000f087348 */ /* 0x000fea0003c00000 */
[----:B------:R0:W1:Y:S02]  /*10570*/  SHFL.UP P6, R14, R13, R12, R11 ;  /* 0x0400000c0d0e7389 */ /* 0x00006400000c000b */
[----:B01----:R-:W-:Y:S01]  /*10580*/  ENDCOLLECTIVE ;  /* 0x000000000000791b */ /* 0x003fe20003800000 */
.L_x_415:
[----:B------:R-:W-:Y:S01]  /*10590*/  IMAD.MOV.U32 R12, RZ, RZ, 0x4 ;  /* 0x00000004ff0c7424 */ /* 0x000fe200078e00ff */
[----:B------:R-:W-:-:S05]  /*105a0*/  SEL R0, R14, RZ, P2 ;  /* 0x000000ff0e007207 */ /* 0x000fca0001000000 */
[----:B------:R-:W-:-:S04]  /*105b0*/  IMAD.IADD R0, R13, 0x1, R0 ;  /* 0x000000010d007824 */ /* 0x000fc800078e0200 */
[----:B------:R-:W-:-:S07]  /*105c0*/  IMAD.MOV.U32 R13, RZ, RZ, R0 ;  /* 0x000000ffff0d7224 */ /* 0x000fce00078e0000 */
[----:B------:R-:W-:Y:S05]  /*105d0*/  WARPSYNC.COLLECTIVE R15, `(.L_x_416) ;  /* 0x000000000f087348 */ /* 0x000fea0003c00000 */
[----:B------:R0:W1:Y:S02]  /*105e0*/  SHFL.UP P6, R14, R13, R12, R11 ;  /* 0x0400000c0d0e7389 */ /* 0x00006400000c000b */
[----:B01----:R-:W-:Y:S01]  /*105f0*/  ENDCOLLECTIVE ;  /* 0x000000000000791b */ /* 0x003fe20003800000 */
.L_x_416:
[----:B------:R-:W-:Y:S01]  /*10600*/  IMAD.MOV.U32 R12, RZ, RZ, 0x8 ;  /* 0x00000008ff0c7424 */ /* 0x000fe200078e00ff */
[----:B------:R-:W-:-:S05]  /*10610*/  SEL R3, R14, RZ, P3 ;  /* 0x000000ff0e037207 */ /* 0x000fca0001800000 */
[----:B------:R-:W-:-:S05]  /*10620*/  IMAD.IADD R2, R0, 0x1, R3 ;  /* 0x0000000100027824 */ /* 0x000fca00078e0203 */
[----:B------:R-:W-:-:S07]  /*10630*/  MOV R13, R2 ;  /* 0x00000002000d7202 */ /* 0x000fce0000000f00 */
[----:B------:R-:W-:Y:S05]  /*10640*/  WARPSYNC.COLLECTIVE R15, `(.L_x_417) ;  /* 0x000000000f087348 */ /* 0x000fea0003c00000 */
[----:B------:R0:W1:Y:S02]  /*10650*/  SHFL.UP P6, R14, R13, R12, R11 ;  /* 0x0400000c0d0e7389 */ /* 0x00006400000c000b */
[----:B01----:R-:W-:Y:S01]  /*10660*/  ENDCOLLECTIVE ;  /* 0x000000000000791b */ /* 0x003fe20003800000 */
.L_x_417:
[----:B------:R-:W-:Y:S01]  /*10670*/  IMAD.MOV.U32 R12, RZ, RZ, 0x10 ;  /* 0x00000010ff0c7424 */ /* 0x000fe200078e00ff */
[----:B------:R-:W-:-:S05]  /*10680*/  SEL R3, R14, RZ, P4 ;  /* 0x000000ff0e037207 */ /* 0x000fca0002000000 */
[----:B------:R-:W-:-:S04]  /*10690*/  IMAD.IADD R3, R2, 0x1, R3 ;  /* 0x0000000102037824 */ /* 0x000fc800078e0203 */
[----:B------:R-:W-:-:S07]  /*106a0*/  IMAD.MOV.U32 R13, RZ, RZ, R3 ;  /* 0x000000ffff0d7224 */ /* 0x000fce00078e0003 */
[----:B------:R-:W-:Y:S05]  /*106b0*/  WARPSYNC.COLLECTIVE R15, `(.L_x_418) ;  /* 0x000000000f087348 */ /* 0x000fea0003c00000 */
[----:B------:R0:W1:Y:S02]  /*106c0*/  SHFL.UP P6, R14, R13, R12, R11 ;  /* 0x0400000c0d0e7389 */ /* 0x00006400000c000b */
[----:B01----:R-:W-:Y:S01]  /*106d0*/  ENDCOLLECTIVE ;  /* 0x000000000000791b */ /* 0x003fe20003800000 */
.L_x_418:
[----:B------:R-:W-:Y:S02]  /*106e0*/  IMAD.MOV.U32 R12, RZ, RZ, 0x1f ;  /* 0x0000001fff0c7424 */ /* 0x000fe400078e00ff */
[----:B------:R-:W-:Y:S01]  /*106f0*/  IMAD.MOV.U32 R11, RZ, RZ, 0x1f ;  /* 0x0000001fff0b7424 */ /* 0x000fe200078e00ff */
[----:B------:R-:W-:-:S04]  /*10700*/  SEL R6, R14, RZ, P5 ;  /* 0x000000ff0e067207 */ /* 0x000fc80002800000 */
[----:B------:R-:W-:-:S05]  /*10710*/  IADD3 R6, R3, R6, RZ ;  /* 0x0000000603067210 */ /* 0x000fca0007ffe0ff */
[----:B------:R-:W-:-:S07]  /*10720*/  IMAD.MOV.U32 R13, RZ, RZ, R6 ;  /* 0x000000ffff0d7224 */ /* 0x000fce00078e0006 */
[----:B------:R-:W-:Y:S05]  /*10730*/  WARPSYNC.COLLECTIVE R15, `(.L_x_419) ;  /* 0x000000000f087348 */ /* 0x000fea0003c00000 */
[----:B------:R0:W1:Y:S02]  /*10740*/  SHFL.IDX P6, R14, R13, R12, R11 ;  /* 0x0000000c0d0e7389 */ /* 0x00006400000c000b */
[----:B01----:R-:W-:Y:S01]  /*10750*/  ENDCOLLECTIVE ;  /* 0x000000000000791b */ /* 0x003fe20003800000 */
.L_x_419:
[----:B------:R-:W-:Y:S05]  /*10760*/  BRA `(.L_x_420) ;  /* 0xffffffc000707947 */ /* 0x000fea000383ffff */
.L_x_303:
[----:B------:R-:W-:Y:S01]  /*10770*/  BSSY B0, `(.L_x_421) ;  /* 0x0000006000007945 */ /* 0x000fe20003800000 */
[----:B------:R-:W-:Y:S01]  /*10780*/  PLOP3.LUT P6, PT, P6, PT, PT, 0x8, 0x0 ;  /* 0x000000000000781c */ /* 0x000fe200037ce170 */
[----:B------:R-:W-:-:S12]  /*10790*/  IMAD.MOV.U32 R15, RZ, RZ, -0x1 ;  /* 0xffffffffff0f7424 */ /* 0x000fd800078e00ff */
[----:B01----:R-:W-:Y:S05]  /*107a0*/  WARPSYNC.COLLECTIVE R15, `(.L_x_422) ;  /* 0x000000000f087348 */ /* 0x003fea0003c00000 */
[----:B------:R-:W-:Y:S01]  /*107b0*/  VOTE.ANY R14, PT, P6 ;  /* 0x00000000000e7806 */ /* 0x000fe200030e0100 */
[----:B01----:R-:W-:Y:S06]  /*107c0*/  ENDCOLLECTIVE ;  /* 0x000000000000791b */ /* 0x003fec0003800000 */
.L_x_422:
[----:B------:R-:W-:Y:S05]  /*107d0*/  BSYNC B0 ;  /* 0x0000000000007941 */ /* 0x000fea0003800000 */
.L_x_421:
[----:B------:R-:W-:Y:S01]  /*107e0*/  MOV R2, R14 ;  /* 0x0000000e00027202 */ /* 0x000fe20000000f00 */
[----:B------:R-:W-:Y:S02]  /*107f0*/  IMAD.MOV.U32 R13, RZ, RZ, R4 ;  /* 0x000000ffff0d7224 */ /* 0x000fe400078e0004 */
[----:B------:R-:W-:Y:S01]  /*10800*/  IMAD.MOV.U32 R11, RZ, RZ, 0x1f ;  /* 0x0000001fff0b7424 */ /* 0x000fe200078e00ff */
[----:B------:R-:W0:Y:S01]  /*10810*/  POPC R0, R2 ;  /* 0x0000000200007309 */ /* 0x000e220000000000 */
[----:B------:R-:W-:Y:S02]  /*10820*/  IMAD.MOV.U32 R15, RZ, RZ, -0x1 ;  /* 0xffffffffff0f7424 */ /* 0x000fe400078e00ff */
[----:B0-----:R-:W-:-:S07]  /*10830*/  IMAD.MOV.U32 R12, RZ, RZ, R0 ;  /* 0x000000ffff0c7224 */ /* 0x001fce00078e0000 */
[----:B------:R-:W-:Y:S05]  /*10840*/  WARPSYNC.COLLECTIVE R15, `(.L_x_423) ;  /* 0x000000000f087348 */ /* 0x000fea0003c00000 */
[----:B------:R0:W1:Y:S02]  /*10850*/  SHFL.IDX P6, R14, R13, R12, R11 ;  /* 0x0000000c0d0e7389 */ /* 0x00006400000c000b */
[----:B01----:R-:W-:Y:S01]  /*10860*/  ENDCOLLECTIVE ;  /* 0x000000000000791b */ /* 0x003fe20003800000 */
.L_x_423:
[----:B------:R-:W-:Y:S01]  /*10870*/  MOV R4, R14 ;  /* 0x0000000e00047202 */ /* 0x000fe20000000f00 */
[----:B------:R-:W-:Y:S06]  /*10880*/  BRA `(.L_x_424) ;  /* 0xffffffc000607947 */ /* 0x000fec000383ffff */
.L_x_305:
[----:B------:R-:W-:Y:S01]  /*10890*/  BSSY B0, `(.L_x_425) ;  /* 0x0000007000007945 */ /* 0x000fe20003800000 */
[----:B------:R-:W-:Y:S02]  /*108a0*/  IMAD.MOV.U32 R13, RZ, RZ, R6 ;  /* 0x000000ffff0d7224 */ /* 0x000fe400078e0006 */
[----:B------:R-:W-:Y:S02]  /*108b0*/  IMAD.MOV.U32 R11, RZ, RZ, 0x1f ;  /* 0x0000001fff0b7424 */ /* 0x000fe400078e00ff */
[----:B------:R-:W-:-:S07]  /*108c0*/  IMAD.MOV.U32 R15, RZ, RZ, -0x1 ;  /* 0xffffffffff0f7424 */ /* 0x000fce00078e00ff */
[----:B0123--:R-:W-:Y:S05]  /*108d0*/  WARPSYNC.COLLECTIVE R15, `(.L_x_426) ;  /* 0x000000000f087348 */ /* 0x00ffea0003c00000 */
[----:B------:R4:W0:Y:S02]  /*108e0*/  SHFL.IDX P6, R14, R13, R12, R11 ;  /* 0x0000000c0d0e7389 */ /* 0x00082400000c000b */
[----:B01234-:R-:W-:Y:S01]  /*108f0*/  ENDCOLLECTIVE ;  /* 0x000000000000791b */ /* 0x01ffe20003800000 */
.L_x_426:
[----:B------:R-:W-:Y:S05]  /*10900*/  BSYNC B0 ;  /* 0x0000000000007941 */ /* 0x000fea0003800000 */
.L_x_425:
[----:B------:R-:W-:Y:S05]  /*10910*/  BRA `(.L_x_304) ;  /* 0xffffffc000587947 */ /* 0x000fea000383ffff */
.L_x_309:
[----:B0-----:R0:W2:Y:S02]  /*10920*/  SYNCS.PHASECHK.TRANS64.TRYWAIT P0, [R4+URZ+0x2a820], R0 ;  /* 0x02a82000040075a7 */ /* 0x0010a4000800017f */
[----:B--2---:R-:W-:Y:S05]  /*10930*/  @!P0 NANOSLEEP.SYNCS 0x989680 ;  /* 0x009896800000895d */ /* 0x004fea0003900000 */
[----:B------:R-:W2:Y:S02]  /*10940*/  @!P0 SYNCS.PHASECHK.TRANS64 P0, [R4+URZ+0x2a820], R0 ;  /* 0x02a82000040085a7 */ /* 0x000ea4000800007f */
[----:B--2---:R-:W-:Y:S05]  /*10950*/  @!P0 BRA `(.L_x_309) ;  /* 0xfffffffc00f08947 */ /* 0x004fea000383ffff */
[----:B------:R-:W-:Y:S05]  /*10960*/  BRA `(.L_x_427) ;  /* 0xffffffc400447947 */ /* 0x000fea000383ffff */
.L_x_310:
[----:B------:R-:W2:Y:S01]  /*10970*/  S2R R2, SR_TID.X ;  /* 0x0000000000027919 */ /* 0x000ea20000002100 */
[----:B------:R-:W-:Y:S01]  /*10980*/  BSSY B0, `(.L_x_428) ;  /* 0x000000a000007945 */ /* 0x000fe20003800000 */
[----:B------:R-:W-:Y:S01]  /*10990*/  MOV R12, RZ ;  /* 0x000000ff000c7202 */ /* 0x000fe20000000f00 */
[----:B------:R-:W-:Y:S02]  /*109a0*/  IMAD.MOV.U32 R11, RZ, RZ, 0x1f ;  /* 0x0000001fff0b7424 */ /* 0x000fe400078e00ff */
[----:B------:R-:W-:Y:S01]  /*109b0*/  IMAD.MOV.U32 R15, RZ, RZ, -0x1 ;  /* 0xffffffffff0f7424 */ /* 0x000fe200078e00ff */
[----:B--2---:R-:W-:-:S04]  /*109c0*/  SHF.R.U32.HI R2, RZ, 0x5, R2 ;  /* 0x00000005ff027819 */ /* 0x004fc80000011602 */
[----:B------:R-:W-:-:S05]  /*109d0*/  LOP3.LUT R2, R2, 0x3, RZ, 0xc0, !PT ;  /* 0x0000000302027812 */ /* 0x000fca00078ec0ff */
[----:B------:R-:W-:-:S07]  /*109e0*/  IMAD.MOV.U32 R13, RZ, RZ, R2 ;  /* 0x000000ffff0d7224 */ /* 0x000fce00078e0002 */
[----:B01-3--:R-:W-:Y:S05]  /*109f0*/  WARPSYNC.COLLECTIVE R15, `(.L_x_429) ;  /* 0x000000000f087348 */ /* 0x00bfea0003c00000 */
[----:B------:R2:W4:Y:S02]  /*10a00*/  SHFL.IDX P6, R14, R13, R12, R11 ;  /* 0x0000000c0d0e7389 */ /* 0x00052400000c000b */
[----:B01234-:R-:W-:Y:S01]  /*10a10*/  ENDCOLLECTIVE ;  /* 0x000000000000791b */ /* 0x01ffe20003800000 */
.L_x_429:
[----:B------:R-:W-:Y:S05]  /*10a20*/  BSYNC B0 ;  /* 0x0000000000007941 */ /* 0x000fea0003800000 */
.L_x_428:
[----:B------:R-:W-:Y:S05]  /*10a30*/  BRA `(.L_x_430) ;  /* 0xffffffc4002c7947 */ /* 0x000fea000383ffff */
.L_x_313:
[----:B------:R-:W-:Y:S01]  /*10a40*/  BSSY B1, `(.L_x_431) ;  /* 0x0000006000017945 */ /* 0x000fe20003800000 */
[----:B------:R-:W-:-:S07]  /*10a50*/  IMAD.MOV.U32 R15, RZ, RZ, -0x1 ;  /* 0xffffffffff0f7424 */ /* 0x000fce00078e00ff */
[----:B01-3--:R-:W-:Y:S05]  /*10a60*/  WARPSYNC.COLLECTIVE R15, `(.L_x_432) ;  /* 0x000000000f0c7348 */ /* 0x00bfea0003c00000 */
[----:B------:R-:W-:Y:S02]  /*10a70*/  ELECT P6, UR62, PT ;  /* 0x00000000003e782f */ /* 0x000fe400038c0000 */
[----:B------:R-:W-:Y:S01]  /*10a80*/  MOV R14, UR62 ;  /* 0x0000003e000e7c02 */ /* 0x000fe20008000f00 */
[----:B01-3--:R-:W-:Y:S10]  /*10a90*/  ENDCOLLECTIVE ;  /* 0x000000000000791b */ /* 0x00bff40003800000 */
.L_x_432:
[----:B------:R-:W-:Y:S05]  /*10aa0*/  BSYNC B1 ;  /* 0x0000000000017941 */ /* 0x000fea0003800000 */
.L_x_431:
[----:B------:R-:W-:Y:S05]  /*10ab0*/  BRA `(.L_x_433) ;  /* 0xffffffc400247947 */ /* 0x000fea000383ffff */
.L_x_315:
[----:B0-----:R0:W2:Y:S02]  /*10ac0*/  SYNCS.PHASECHK.TRANS64.TRYWAIT P1, [R5+URZ+0x2a840], R0 ;  /* 0x02a84000050075a7 */ /* 0x0010a4000802017f */
[----:B--2---:R-:W-:Y:S05]  /*10ad0*/  @!P1 NANOSLEEP.SYNCS 0x989680 ;  /* 0x009896800000995d */ /* 0x004fea0003900000 */
[----:B------:R-:W2:Y:S02]  /*10ae0*/  @!P1 SYNCS.PHASECHK.TRANS64 P1, [R5+URZ+0x2a840], R0 ;  /* 0x02a84000050095a7 */ /* 0x000ea4000802007f */
[----:B--2---:R-:W-:Y:S05]  /*10af0*/  @!P1 BRA `(.L_x_315) ;  /* 0xfffffffc00f09947 */ /* 0x004fea000383ffff */
[----:B------:R-:W-:Y:S05]  /*10b00*/  BRA `(.L_x_434) ;  /* 0xffffffc400447947 */ /* 0x000fea000383ffff */
.L_x_317:
[----:B--2---:R2:W4:Y:S02]  /*10b10*/  SYNCS.PHASECHK.TRANS64.TRYWAIT P1, [R27+URZ+0x2a840], R2 ;  /* 0x02a840021b0075a7 */ /* 0x004524000802017f */
[----:B----4-:R-:W-:Y:S05]  /*10b20*/  @!P1 NANOSLEEP.SYNCS 0x989680 ;  /* 0x009896800000995d */ /* 0x010fea0003900000 */
[----:B------:R-:W4:Y:S02]  /*10b30*/  @!P1 SYNCS.PHASECHK.TRANS64 P1, [R27+URZ+0x2a840], R2 ;  /* 0x02a840021b0095a7 */ /* 0x000f24000802007f */
[----:B----4-:R-:W-:Y:S05]  /*10b40*/  @!P1 BRA `(.L_x_317) ;  /* 0xfffffffc00f09947 */ /* 0x010fea000383ffff */
[----:B------:R-:W-:Y:S05]  /*10b50*/  BRA `(.L_x_435) ;  /* 0xffffffc400507947 */ /* 0x000fea000383ffff */
.L_x_319:
[----:B----4-:R4:W0:Y:S02]  /*10b60*/  SYNCS.PHASECHK.TRANS64.TRYWAIT P1, [R5+URZ+0x2a860], R0 ;  /* 0x02a86000050075a7 */ /* 0x010824000802017f */
[----:B0-----:R-:W-:Y:S05]  /*10b70*/  @!P1 NANOSLEEP.SYNCS 0x989680 ;  /* 0x009896800000995d */ /* 0x001fea0003900000 */
[----:B------:R-:W0:Y:S02]  /*10b80*/  @!P1 SYNCS.PHASECHK.TRANS64 P1, [R5+URZ+0x2a860], R0 ;  /* 0x02a86000050095a7 */ /* 0x000e24000802007f */
[----:B0-----:R-:W-:Y:S05]  /*10b90*/  @!P1 BRA `(.L_x_319) ;  /* 0xfffffffc00f09947 */ /* 0x001fea000383ffff */
[----:B------:R-:W-:Y:S05]  /*10ba0*/  BRA `(.L_x_436) ;  /* 0xffffffc4004c7947 */ /* 0x000fea000383ffff */
.L_x_437:
        /* <DEDUP_REMOVED lines=13> */
.L_x_15522:


//--------------------- .text._ZN7cutlass13device_kernelIN5flash11enable_sm90INS1_16FlashAttnFwdSm90INS1_25CollectiveMainloopFwdSm90ILi2EN4cute5tupleIJNS5_1CILi1EEES8_S8_EEENS6_IJNS7_ILi128EEENS7_ILi96EEENS7_ILi192EEEEEELi128ENS_10bfloat16_tEfNS_4arch4Sm90ELb0ELb0ELb0ELb1ELb1ELb1ELb0ELb1ELb1ELb1ELb0ELb0EEENS1_21CollectiveEpilogueFwdINS6_IJSA_SA_SB_EEES9_SE_SG_Li256ELb1ELb1ELb0ELb0EEENS1_36VarlenDynamicPersistentTileSchedulerILi128ELi96ELi256ELi128ELb0ELb1ELb1ELb0ELb1ELb1EEEEEEEEEvNT_6ParamsE --------------------------
	.section	.text._ZN7cutlass13device_kernelIN5flash11enable_sm90INS1_16FlashAttnFwdSm90INS1_25CollectiveMainloopFwdSm90ILi2EN4cute5tupleIJNS5_1CILi1EEES8_S8_EEENS6_IJNS7_ILi128EEENS7_ILi96EEENS7_ILi192EEEEEELi128ENS_10bfloat16_tEfNS_4arch4Sm90ELb0ELb0ELb0ELb1ELb1ELb1ELb0ELb1ELb1ELb1ELb0ELb0EEENS1_21CollectiveEpilogueFwdINS6_IJSA_SA_SB_EEES9_SE_SG_Li256ELb1ELb1ELb0ELb0EEENS1_36VarlenDynamicPersistentTileSchedulerILi128ELi96ELi256ELi128ELb0ELb1ELb1ELb0ELb1ELb1EEEEEEEEEvNT_6ParamsE,"ax",@progbits
	.align	128
.text._ZN7cutlass13device_kernelIN5flash11enable_sm90INS1_16FlashAttnFwdSm90INS1_25CollectiveMainloopFwdSm90ILi2EN4cute5tupleIJNS5_1CILi1EEES8_S8_EEENS6_IJNS7_ILi128EEENS7_ILi96EEENS7_ILi192EEEEEELi128ENS_10bfloat16_tEfNS_4arch4Sm90ELb0ELb0ELb0ELb1ELb1ELb1ELb0ELb1ELb1ELb1ELb0ELb0EEENS1_21CollectiveEpilogueFwdINS6_IJSA_SA_SB_EEES9_SE_SG_Li256ELb1ELb1ELb0ELb0EEENS1_36VarlenDynamicPersistentTileSchedulerILi128ELi96ELi256ELi128ELb0ELb1ELb1ELb0ELb1ELb1EEEEEEEEEvNT_6ParamsE:
        .type           _ZN7cutlass13device_kernelIN5flash11enable_sm90INS1_16FlashAttnFwdSm90INS1_25CollectiveMainloopFwdSm90ILi2EN4cute5tupleIJNS5_1CILi1EEES8_S8_EEENS6_IJNS7_ILi128EEENS7_ILi96EEENS7_ILi192EEEEEELi128ENS_10bfloat16_tEfNS_4arch4Sm90ELb0ELb0ELb0ELb1ELb1ELb1ELb0ELb1ELb1ELb1ELb0ELb0EEENS1_21CollectiveEpilogueFwdINS6_IJSA_SA_SB_EEES9_SE_SG_Li256ELb1ELb1ELb0ELb0EEENS1_36VarlenDynamicPersistentTileSchedulerILi128ELi96ELi256ELi128ELb0ELb1ELb1ELb0ELb1ELb1EEEEEEEEEvNT_6ParamsE,@function
        .size           _ZN7cutlass13device_kernelIN5flash11enable_sm90INS1_16FlashAttnFwdSm90INS1_25CollectiveMainloopFwdSm90ILi2EN4cute5tupleIJNS5_1CILi1EEES8_S8_EEENS6_IJNS7_ILi128EEENS7_ILi96EEENS7_ILi192EEEEEELi128ENS_10bfloat16_tEfNS_4arch4Sm90ELb0ELb0ELb0ELb1ELb1ELb1ELb0ELb1ELb1ELb1ELb0ELb0EEENS1_21CollectiveEpilogueFwdINS6_IJSA_SA_SB_EEES9_SE_SG_Li256ELb1ELb1ELb0ELb0EEENS1_36VarlenDynamicPersistentTileSchedulerILi128ELi96ELi256ELi128ELb0ELb1ELb1ELb0ELb1ELb1EEEEEEEEEvNT_6ParamsE,(.L_x_15523 - _ZN7cutlass13device_kernelIN5flash11enable_sm90INS1_16FlashAttnFwdSm90INS1_25CollectiveMainloopFwdSm90ILi2EN4cute5tupleIJNS5_1CILi1EEES8_S8_EEENS6_IJNS7_ILi128EEENS7_ILi96EEENS7_ILi192EEEEEELi128ENS_10bfloat16_tEfNS_4arch4Sm90ELb0ELb0ELb0ELb1ELb1ELb1ELb0ELb1ELb1ELb1ELb0ELb0EEENS1_21CollectiveEpilogueFwdINS6_IJSA_SA_SB_EEES9_SE_SG_Li256ELb1ELb1ELb0ELb0EEENS1_36VarlenDynamicPersistentTileSchedulerILi128ELi96ELi256ELi128ELb0ELb1ELb1ELb0ELb1ELb1EEEEEEEEEvNT_6ParamsE)
        .other          _ZN7cutlass13device_kernelIN5flash11enable_sm90INS1_16FlashAttnFwdSm90INS1_25CollectiveMainloopFwdSm90ILi2EN4cute5tupleIJNS5_1CILi1EEES8_S8_EEENS6_IJNS7_ILi128EEENS7_ILi96EEENS7_ILi192EEEEEELi128ENS_10bfloat16_tEfNS_4arch4Sm90ELb0ELb0ELb0ELb1ELb1ELb1ELb0ELb1ELb1ELb1ELb0ELb0EEENS1_21CollectiveEpilogueFwdINS6_IJSA_SA_SB_EEES9_SE_SG_Li256ELb1ELb1ELb0ELb0EEENS1_36VarlenDynamicPersistentTileSchedulerILi128ELi96ELi256ELi128ELb0ELb1ELb1ELb0ELb1ELb1EEEEEEEEEvNT_6ParamsE,@"STO_CUDA_ENTRY STV_DEFAULT"
_ZN7cutlass13device_kernelIN5flash11enable_sm90INS1_16FlashAttnFwdSm90INS1_25CollectiveMainloopFwdSm90ILi2EN4cute5tupleIJNS5_1CILi1EEES8_S8_EEENS6_IJNS7_ILi128EEENS7_ILi96EEENS7_ILi192EEEEEELi128ENS_10bfloat16_tEfNS_4arch4Sm90ELb0ELb0ELb0ELb1ELb1ELb1ELb0ELb1ELb1ELb1ELb0ELb0EEENS1_21CollectiveEpilogueFwdINS6_IJSA_SA_SB_EEES9_SE_SG_Li256ELb1ELb1ELb0ELb0EEENS1_36VarlenDynamicPersistentTileSchedulerILi128ELi96ELi256ELi128ELb0ELb1ELb1ELb0ELb1ELb1EEEEEEEEEvNT_6ParamsE:
[----:B------:R-:W0:Y:S02]  /*0000*/  LDC R1, c[0x0][0x28] ;  /* 0x00000a00ff017b82 */ /* 0x000e240000000800 */
[----:B0-----:R-:W-:Y:S01]  /*0010*/  VIADD R1, R1, 0xffffffb0 ;  /* 0xffffffb001017836 */ /* 0x001fe20000000000 */
[----:B------:R-:W0:Y:S01]  /*0020*/  S2R R0, SR_TID.X ;  /* 0x0000000000007919 */ /* 0x000e220000002100 */
[----:B------:R-:W-:Y:S01]  /*0030*/  ELECT P0, URZ, PT ;  /* 0x00000000003f782f */ /* 0x000fe20003800000 */
[----:B------:R-:W-:Y:S01]  /*0040*/  BSSY B0, `(.L_x_438) ;  /* 0x000000e000007945 */ /* 0x000fe20003800000 */
[----:B0-----:R-:W-:-:S05]  /*0050*/  SHF.R.U32.HI R2, RZ, 0x5, R0 ;  /* 0x00000005ff027819 */ /* 0x001fca0000011600 */
[----:B------:R-:W0:Y:S02]  /*0060*/  SHFL.IDX PT, R3, R2, RZ, 0x1f ;  /* 0x00001fff02037589 */ /* 0x000e2400000e0000 */
[----:B0-----:R-:W-:Y:S02]  /*0070*/  ISETP.EQ.AND P0, PT, R3, RZ, P0 ;  /* 0x000000ff0300720c */ /* 0x001fe40000702270 */
[----:B------:R-:W-:-:S11]  /*0080*/  SHF.R.U32.HI R3, RZ, 0x7, R0 ;  /* 0x00000007ff037819 */ /* 0x000fd60000011600 */
[----:B------:R-:W-:Y:S05]  /*0090*/  @!P0 BRA `(.L_x_439) ;  /* 0x0000000000208947 */ /* 0x000fea0003800000 */
[----:B------:R-:W-:Y:S02]  /*00a0*/  ULDC.64 UR4, c[0x0][0x198] ;  /* 0x0000660000047ab9 */ /* 0x000fe40000000a00 */
[----:B------:R-:W-:Y:S02]  /*00b0*/  UIADD3 UR6, UP0, UR4, 0x570, URZ ;  /* 0x0000057004067890 */ /* 0x000fe4000ff1e03f */
[----:B------:R-:W-:Y:S02]  /*00c0*/  UIADD3 UR4, UP1, UR4, 0x670, URZ ;  /* 0x0000067004047890 */ /* 0x000fe4000ff3e03f */
[----:B------:R-:W-:Y:S02]  /*00d0*/  UIADD3.X UR7, URZ, UR5, URZ, UP0, !UPT ;  /* 0x000000053f077290 */ /* 0x000fe400087fe43f */
[----:B------:R-:W-:-:S07]  /*00e0*/  UIADD3.X UR5, URZ, UR5, URZ, UP1, !UPT ;  /* 0x000000053f057290 */ /* 0x000fce0008ffe43f */
[----:B------:R0:W-:Y:S02]  /*00f0*/  UTMACCTL.PF [UR6] ;  /* 0x00000000060079b9 */ /* 0x0001e40008040000 */
[----:B------:R0:W-:Y:S02]  /*0100*/  UTMACCTL.PF [UR4] ;  /* 0x00000000040079b9 */ /* 0x0001e40008040000 */
[----:B0-----:R-:W-:Y:S01]  /*0110*/  NOP ;  /* 0x0000000000007918 */ /* 0x001fe20000000000 */
.L_x_439:
[----:B------:R-:W-:Y:S05]  /*0120*/  BSYNC B0 ;  /* 0x0000000000007941 */ /* 0x000fea0003800000 */
.L_x_438:
[----:B------:R-:W-:Y:S01]  /*0130*/  VOTEU.ANY UP0, P0 ;  /* 0x00000000003f7886 */ /* 0x000fe20000000100 */
[----:B------:R-:W0:Y:S01]  /*0140*/  SHFL.IDX PT, R3, R3, RZ, 0x1f ;  /* 0x00001fff03037589 */ /* 0x000e2200000e0000 */
[----:B------:R-:W-:Y:S01]  /*0150*/  UMOV UR4, 0x80 ;  /* 0x0000008000047882 */ /* 0x000fe20000000000 */
[----:B------:R-:W-:Y:S01]  /*0160*/  UMOV UR7, 0x100 ;  /* 0x0000010000077882 */ /* 0x000fe20000000000 */
[----:B------:R-:W-:Y:S01]  /*0170*/  VOTEU.ANY UP1, P0 ;  /* 0x00000000003f7886 */ /* 0x000fe20000020100 */
[----:B------:R-:W1:Y:S01]  /*0180*/  @UP0 S2UR UR8, SR_CgaCtaId ;  /* 0x00000000000809c3 */ /* 0x000e620000008800 */
[----:B------:R-:W2:Y:S01]  /*0190*/  SHFL.IDX PT, R4, R2, RZ, 0x1f ;  /* 0x00001fff02047589 */ /* 0x000ea200000e0000 */
[----:B------:R-:W-:Y:S01]  /*01a0*/  @UP0 UMOV UR6, 0x400 ;  /* 0x0000040000060882 */ /* 0x000fe20000000000 */
[----:B------:R-:W-:-:S04]  /*01b0*/  @UP0 UIADD3 UR4, -UR4, 0x100000, URZ ;  /* 0x0010000004040890 */ /* 0x000fc8000fffe13f */
[----:B------:R-:W-:Y:S02]  /*01c0*/  @UP0 USHF.L.U32 UR5, UR4, 0xb, URZ ;  /* 0x0000000b04050899 */ /* 0x000fe4000800063f */
[----:B------:R-:W-:Y:S01]  /*01d0*/  @UP0 USHF.L.U32 UR4, UR4, 0x1, URZ ;  /* 0x0000000104040899 */ /* 0x000fe2000800063f */
[----:B------:R-:W-:Y:S01]  /*01e0*/  VOTEU.ANY UP2, P0 ;  /* 0x00000000003f7886 */ /* 0x000fe20000040100 */
[----:B0-----:R-:W-:Y:S01]  /*01f0*/  R2UR UR9, R3 ;  /* 0x00000000030972ca */ /* 0x001fe200000e0000 */
[----:B-1----:R-:W-:Y:S01]  /*0200*/  @UP0 ULEA UR8, UR8, UR6, 0x18 ;  /* 0x0000000608080291 */ /* 0x002fe2000f8ec03f */
[----:B--2---:R-:W-:Y:S01]  /*0210*/  ISETP.NE.AND P1, PT, R4, RZ, PT ;  /* 0x000000ff0400720c */ /* 0x004fe20003f25270 */
[----:B------:R-:W-:-:S04]  /*0220*/  @UP0 UIADD3 UR6, -UR7, 0x100000, URZ ;  /* 0x0010000007060890 */ /* 0x000fc8000fffe13f */
[----:B------:R-:W-:Y:S02]  /*0230*/  @UP0 USHF.L.U32 UR7, UR6, 0xb, URZ ;  /* 0x0000000b06070899 */ /* 0x000fe4000800063f */
[----:B------:R-:W-:-:S04]  /*0240*/  @UP0 USHF.L.U32 UR6, UR6, 0x1, URZ ;  /* 0x0000000106060899 */ /* 0x000fc8000800063f */
[----:B------:R-:W-:Y:S01]  /*0250*/  UISETP.NE.AND UP0, UPT, UR9, URZ, UPT ;  /* 0x0000003f0900728c */ /* 0x000fe2000bf05270 */
[----:B------:R-:W0:Y:S02]  /*0260*/  FENCE.VIEW.ASYNC.S ;  /* 0x00000000000073c6 */ /* 0x000e240000000000 */
[----:B0-----:R0:W1:Y:S05]  /*0270*/  @UP1 SYNCS.EXCH.64 URZ, [UR8+0x2a800], UR4 ;  /* 0x02a80004083f15b2 */ /* 0x00106a0008000100 */
[----:B------:R0:W2:Y:S01]  /*0280*/  @UP2 SYNCS.EXCH.64 URZ, [UR8+0x2a820], UR6 ;  /* 0x02a82006083f25b2 */ /* 0x0000a20008000100 */
        /* <DEDUP_REMOVED lines=14> */
[----:B0-----:R3:W4:Y:S08]  /*0370*/  SYNCS.EXCH.64 URZ, [UR8+0x2a830], UR4 ;  /* 0x02a83004083f75b2 */ /* 0x0017300008000100 */
[----:B------:R3:W0:Y:S01]  /*0380*/  SYNCS.EXCH.64 URZ, [UR8+0x2a840], UR6 ;  /* 0x02a84006083f75b2 */ /* 0x0006220008000100 */
[----:B------:R3:W0:Y:S01]  /*0390*/  SYNCS.EXCH.64 URZ, [UR8+0x2a838], UR4 ;  /* 0x02a83804083f75b2 */ /* 0x0006220008000100 */
[----:B------:R3:W0:Y:S02]  /*03a0*/  SYNCS.EXCH.64 URZ, [UR8+0x2a848], UR6 ;  /* 0x02a84806083f75b2 */ /* 0x0006240008000100 */
[----:B---3--:R-:W-:Y:S01]  /*03b0*/  NOP ;  /* 0x0000000000007918 */ /* 0x008fe20000000000 */
.L_x_440:
[----:B------:R-:W3:Y:S01]  /*03c0*/  SHFL.IDX PT, R3, R2, RZ, 0x1f ;  /* 0x00001fff02037589 */ /* 0x000ee200000e0000 */
[----:B------:R-:W-:Y:S01]  /*03d0*/  NOP ;  /* 0x0000000000007918 */ /* 0x000fe20000000000 */
[----:B---3--:R-:W-:-:S13]  /*03e0*/  ISETP.NE.AND P0, PT, R3, RZ, PT ;  /* 0x000000ff0300720c */ /* 0x008fda0003f05270 */
        /* <DEDUP_REMOVED lines=17> */
[----:B------:R3:W0:Y:S02]  /*0500*/  SYNCS.EXCH.64 URZ, [UR8+0x2a868], UR6 ;  /* 0x02a86806083f75b2 */ /* 0x0006240008000100 */
[----:B---3--:R-:W-:Y:S01]  /*0510*/  NOP ;  /* 0x0000000000007918 */ /* 0x008fe20000000000 */
.L_x_441:
[----:B------:R-:W3:Y:S01]  /*0520*/  SHFL.IDX PT, R3, R2, RZ, 0x1f ;  /* 0x00001fff02037589 */ /* 0x000ee200000e0000 */
[----:B------:R-:W-:Y:S01]  /*0530*/  NOP ;  /* 0x0000000000007918 */ /* 0x000fe20000000000 */
[----:B---3--:R-:W-:-:S13]  /*0540*/  ISETP.NE.AND P0, PT, R3, RZ, PT ;  /* 0x000000ff0300720c */ /* 0x008fda0003f05270 */
        /* <DEDUP_REMOVED lines=13> */
[----:B------:R3:W0:Y:S02]  /*0620*/  SYNCS.EXCH.64 URZ, [UR6+0x2a888], UR4 ;  /* 0x02a88804063f75b2 */ /* 0x0006240008000100 */
[----:B---3--:R-:W-:Y:S01]  /*0630*/  NOP ;  /* 0x0000000000007918 */ /* 0x008fe20000000000 */
.L_x_442:
        /* <DEDUP_REMOVED lines=22> */
.L_x_443:
        /* <DEDUP_REMOVED lines=22> */
.L_x_444:
[----:B0-----:R-:W-:Y:S01]  /*0900*/  UMOV UR4, 0x1 ;  /* 0x0000000100047882 */ /* 0x001fe20000000000 */
[----:B------:R-:W-:Y:S01]  /*0910*/  PLOP3.LUT P0, PT, PT, PT, UP0, 0x80, 0x0 ;  /* 0x000000000000781c */ /* 0x000fe20003f0f008 */
[----:B------:R-:W-:Y:S01]  /*0920*/  USEL UR4, UR4, 0x2, !UP0 ;  /* 0x0000000204047887 */ /* 0x000fe2000c000000 */
[----:B------:R-:W-:Y:S01]  /*0930*/  NOP ;  /* 0x0000000000007918 */ /* 0x000fe20000000000 */
[----:B------:R-:W-:Y:S01]  /*0940*/  ULDC.64 UR60, c[0x0][0x208] ;  /* 0x00008200003c7ab9 */ /* 0x000fe20000000a00 */
[----:B------:R-:W-:Y:S03]  /*0950*/  BSSY B9, `(.L_x_445) ;  /* 0x0001dd3000097945 */ /* 0x000fe60003800000 */
[----:B------:R-:W-:-:S05]  /*0960*/  IMAD.U32 R3, RZ, RZ, UR4 ;  /* 0x00000004ff037e24 */ /* 0x000fca000f8e00ff */
[----:B------:R0:W-:Y:S01]  /*0970*/  STL [R1+0x38], R3 ;  /* 0x0000380301007387 */ /* 0x0001e20000100800 */
[----:B-12-4-:R-:W-:Y:S06]  /*0980*/  BAR.SYNC.DEFER_BLOCKING 0x0 ;  /* 0x0000000000007b1d */ /* 0x016fec0000010000 */
[----:B------:R-:W-:Y:S05]  /*0990*/  @!P0 BRA `(.L_x_446) ;  /* 0x00000174002c8947 */ /* 0x000fea0003800000 */
.L_x_447:
[----:B------:R-:W-:-:S08]  /*09a0*/  NOP ;  /* 0x0000000000007918 */ /* 0x000fd00000000000 */
[----:B------:R-:W1:Y:S02]  /*09b0*/  USETMAXREG.TRY_ALLOC.CTAPOOL UP0, 0xe8 ;  /* 0x000000e8000079c8 */ /* 0x000e640008000600 */
[----:B-1----:R-:W-:-:S13]  /*09c0*/  PLOP3.LUT P0, PT, PT, PT, UP0, 0x80, 0x0 ;  /* 0x000000000000781c */ /* 0x002fda0003f0f008 */
[----:B------:R-:W-:Y:S05]  /*09d0*/  @!P0 BRA `(.L_x_447) ;  /* 0xfffffffc00f08947 */ /* 0x000fea000383ffff */
[----:B------:R-:W1:Y:S08]  /*09e0*/  S2UR UR4, SR_CgaCtaId ;  /* 0x00000000000479c3 */ /* 0x000e700000008800 */
[----:B------:R-:W-:Y:S06]  /*09f0*/  BAR.ARV 0x8, 0x180 ;  /* 0x0206000000007b1d */ /* 0x000fec0000002000 */
[----:B------:R-:W-:-:S02]  /*0a00*/  MOV R2, 0x400 ;  /* 0x0000040000027802 */ /* 0x000fc40000000f00 */
[----:B------:R-:W-:Y:S01]  /*0a10*/  BAR.SYNC.DEFER_BLOCKING 0x5, 0x180 ;  /* 0x0146000000007b1d */ /* 0x000fe20000010000 */
[----:B-1----:R-:W-:-:S05]  /*0a20*/  IMAD.U32 R181, RZ, RZ, UR4 ;  /* 0x00000004ffb57e24 */ /* 0x002fca000f8e00ff */
[----:B------:R-:W-:Y:S01]  /*0a30*/  ULDC UR4, c[0x0][0xc3c] ;  /* 0x00030f0000047ab9 */ /* 0x000fe20000000800 */
[----:B------:R-:W-:-:S05]  /*0a40*/  LEA R2, R181, R2, 0x18 ;  /* 0x00000002b5027211 */ /* 0x000fca00078ec0ff */
[----:B------:R-:W1:Y:S01]  /*0a50*/  LDS.128 R28, [R2+0x2a8d0] ;  /* 0x02a8d000021c7984 */ /* 0x000e620000000c00 */
[----:B------:R-:W-:Y:S06]  /*0a60*/  BAR.ARV 0x4, 0x180 ;  /* 0x0106000000007b1d */ /* 0x000fec0000002000 */
[----:B-1----:R-:W-:-:S13]  /*0a70*/  ISETP.GE.AND P0, PT, R31, UR4, PT ;  /* 0x000000041f007c0c */ /* 0x002fda000bf06270 */
[----:B------:R-:W-:Y:S05]  /*0a80*/  @P0 BRA `(.L_x_448) ;  /* 0x000001d800fc0947 */ /* 0x000fea0003800000 */
[----:B0-----:R-:W2:Y:S01]  /*0a90*/  LDL R3, [R1+0x38] ;  /* 0x0000380001037983 */ /* 0x001ea20000100800 */
[----:B------:R-:W-:Y:S01]  /*0aa0*/  VIADD R11, R0, 0xffffff80 ;  /* 0xffffff80000b7836 */ /* 0x000fe20000000000 */
[----:B------:R-:W-:Y:S01]  /*0ab0*/  R2UR UR4, R2 ;  /* 0x00000000020472ca */ /* 0x000fe200000e0000 */
[----:B------:R-:W-:Y:S01]  /*0ac0*/  IMAD.MOV.U32 R227, RZ, RZ, -0x2 ;  /* 0xfffffffeffe37424 */ /* 0x000fe200078e00ff */
[----:B------:R-:W-:Y:S01]  /*0ad0*/  MOV R166, RZ ;  /* 0x000000ff00a67202 */ /* 0x000fe20000000f00 */
[----:B------:R-:W-:Y:S01]  /*0ae0*/  IMAD.MOV.U32 R189, RZ, RZ, RZ ;  /* 0x000000ffffbd7224 */ /* 0x000fe200078e00ff */
[----:B------:R-:W-:Y:S01]  /*0af0*/  SHF.R.S32.HI R0, RZ, 0x1f, R11 ;  /* 0x0000001fff007819 */ /* 0x000fe2000001140b */
[----:B------:R-:W-:Y:S02]  /*0b00*/  IMAD.MOV.U32 R18, RZ, RZ, RZ ;  /* 0x000000ffff127224 */ /* 0x000fe400078e00ff */
[----:B------:R-:W-:Y:S01]  /*0b10*/  IMAD.MOV.U32 R180, RZ, RZ, RZ ;  /* 0x000000ffffb47224 */ /* 0x000fe200078e00ff */
[CC--:B------:R-:W-:Y:S01]  /*0b20*/  LEA.HI R4, R0.reuse, R11.reuse, RZ, 0x7 ;  /* 0x0000000b00047211 */ /* 0x0c0fe200078f38ff */
[----:B------:R-:W-:Y:S01]  /*0b30*/  IMAD.MOV.U32 R173, RZ, RZ, RZ ;  /* 0x000000ffffad7224 */ /* 0x000fe200078e00ff */
[----:B------:R-:W-:-:S02]  /*0b40*/  LEA.HI R9, R0, R11, RZ, 0x2 ;  /* 0x0000000b00097211 */ /* 0x000fc400078f10ff */
[C---:B------:R-:W-:Y:S01]  /*0b50*/  LOP3.LUT R197, R4.reuse, 0xffffff80, RZ, 0xc0, !PT ;  /* 0xffffff8004c57812 */ /* 0x040fe200078ec0ff */
[----:B------:R-:W-:Y:S01]  /*0b60*/  UIADD3 UR4, UR4, 0xc400, URZ ;  /* 0x0000c40004047890 */ /* 0x000fe2000fffe03f */
[----:B------:R-:W-:Y:S02]  /*0b70*/  LOP3.LUT R191, R9, 0xfffffffc, RZ, 0xc0, !PT ;  /* 0xfffffffc09bf7812 */ /* 0x000fe400078ec0ff */
[----:B------:R-:W-:Y:S01]  /*0b80*/  SHF.R.S32.HI R165, RZ, 0x2, R9 ;  /* 0x00000002ffa57819 */ /* 0x000fe20000011409 */
[C---:B------:R-:W-:Y:S01]  /*0b90*/  IMAD.IADD R197, R11.reuse, 0x1, -R197 ;  /* 0x000000010bc57824 */ /* 0x040fe200078e0ac5 */
[----:B------:R-:W-:Y:S01]  /*0ba0*/  SHF.R.S32.HI R225, RZ, 0x7, R4 ;  /* 0x00000007ffe17819 */ /* 0x000fe20000011404 */
[----:B------:R-:W-:Y:S02]  /*0bb0*/  IMAD.IADD R191, R11, 0x1, -R191 ;  /* 0x000000010bbf7824 */ /* 0x000fe400078e0abf */
[----:B------:R-:W-:Y:S01]  /*0bc0*/  VIADD R224, R165, 0x40 ;  /* 0x00000040a5e07836 */ /* 0x000fe20000000000 */
[----:B------:R-:W-:Y:S01]  /*0bd0*/  SHF.R.S32.HI R8, RZ, 0x1f, R197 ;  /* 0x0000001fff087819 */ /* 0x000fe200000114c5 */
[----:B------:R-:W-:Y:S01]  /*0be0*/  IMAD.SHL.U32 R160, R191, 0x4, RZ ;  /* 0x00000004bfa07824 */ /* 0x000fe200078e00ff */
[----:B------:R-:W-:Y:S01]  /*0bf0*/  LEA.HI R4, R4, R225, RZ, 0x1 ;  /* 0x000000e104047211 */ /* 0x000fe200078f08ff */
[----:B------:R-:W-:Y:S01]  /*0c00*/  IMAD.SHL.U32 R167, R224, 0x40, RZ ;  /* 0x00000040e0a77824 */ /* 0x000fe200078e00ff */
[-C--:B------:R-:W-:Y:S01]  /*0c10*/  LEA.HI R7, R8, R197.reuse, RZ, 0x2 ;  /* 0x000000c508077211 */ /* 0x080fe200078f10ff */
[----:B------:R-:W-:Y:S01]  /*0c20*/  VIADD R170, R160, 0x40 ;  /* 0x00000040a0aa7836 */ /* 0x000fe20000000000 */
[----:B------:R-:W-:Y:S01]  /*0c30*/  LEA.HI R8, R8, R197, RZ, 0x5 ;  /* 0x000000c508087211 */ /* 0x000fe200078f28ff */
[C---:B------:R-:W-:Y:S01]  /*0c40*/  VIADD R168, R160.reuse, 0x20 ;  /* 0x00000020a0a87836 */ /* 0x040fe20000000000 */
[----:B------:R-:W-:Y:S01]  /*0c50*/  LOP3.LUT R10, R7, 0x7ffffffc, RZ, 0xc0, !PT ;  /* 0x7ffffffc070a7812 */ /* 0x000fe200078ec0ff */
[----:B------:R-:W-:Y:S01]  /*0c60*/  IMAD.SHL.U32 R16, R191, 0x8, RZ ;  /* 0x00000008bf107824 */ /* 0x000fe200078e00ff */
[----:B------:R-:W-:Y:S01]  /*0c70*/  SHF.R.S32.HI R8, RZ, 0x5, R8 ;  /* 0x00000005ff087819 */ /* 0x000fe20000011408 */
[----:B------:R-:W-:Y:S01]  /*0c80*/  VIADD R169, R160, 0x10 ;  /* 0x00000010a0a97836 */ /* 0x000fe20000000000 */
[----:B------:R-:W-:Y:S01]  /*0c90*/  LOP3.LUT R4, R4, 0x3fffffe, RZ, 0xc0, !PT ;  /* 0x03fffffe04047812 */ /* 0x000fe200078ec0ff */
[----:B------:R-:W-:Y:S01]  /*0ca0*/  IMAD.IADD R10, R197, 0x1, -R10 ;  /* 0x00000001c50a7824 */ /* 0x000fe200078e0a0a */
[----:B------:R-:W-:Y:S01]  /*0cb0*/  LOP3.LUT R167, R167, 0x1c0, RZ, 0xc0, !PT ;  /* 0x000001c0a7a77812 */ /* 0x000fe200078ec0ff */
[----:B------:R-:W-:Y:S01]  /*0cc0*/  VIADD R171, R160, 0x30 ;  /* 0x00000030a0ab7836 */ /* 0x000fe20000000000 */
[----:B------:R-:W-:Y:S01]  /*0cd0*/  IADD3 R4, R225, -R4, RZ ;  /* 0x80000004e1047210 */ /* 0x000fe20007ffe0ff */
[----:B------:R-:W-:Y:S01]  /*0ce0*/  IMAD R227, R10, R227, 0x60 ;  /* 0x000000600ae37424 */ /* 0x000fe200078e02e3 */
[----:B------:R-:W-:Y:S01]  /*0cf0*/  SHF.R.U32.HI R223, RZ, 0x3, R167 ;  /* 0x00000003ffdf7819 */ /* 0x000fe200000116a7 */
[----:B------:R-:W-:Y:S01]  /*0d00*/  IMAD.IADD R10, R160, 0x1, R170 ;  /* 0x00000001a00a7824 */ /* 0x000fe200078e02aa */
[----:B------:R-:W-:Y:S01]  /*0d10*/  IADD3 R22, R16, 0x80, RZ ;  /* 0x0000008010167810 */ /* 0x000fe20007ffe0ff */
[----:B------:R-:W-:Y:S01]  /*0d20*/  VIADD R172, R160, 0x50 ;  /* 0x00000050a0ac7836 */ /* 0x000fe20000000000 */
[----:B------:R-:W-:Y:S01]  /*0d30*/  SHF.R.S32.HI R198, RZ, 0x1f, R169 ;  /* 0x0000001fffc67819 */ /* 0x000fe200000114a9 */
[C---:B------:R-:W-:Y:S01]  /*0d40*/  VIADD R19, R16.reuse, 0x60 ;  /* 0x0000006010137836 */ /* 0x040fe20000000000 */
[----:B------:R-:W-:Y:S01]  /*0d50*/  SHF.R.S32.HI R202, RZ, 0x1f, R171 ;  /* 0x0000001fffca7819 */ /* 0x000fe200000114ab */
[----:B------:R-:W-:Y:S01]  /*0d60*/  VIADD R23, R16, 0xa0 ;  /* 0x000000a010177836 */ /* 0x000fe20000000000 */
[----:B------:R-:W-:Y:S01]  /*0d70*/  SHF.R.S32.HI R17, RZ, 0x1f, R16 ;  /* 0x0000001fff117819 */ /* 0x000fe20000011410 */
[----:B------:R-:W-:Y:S01]  /*0d80*/  IMAD.SHL.U32 R199, R169, 0x2, RZ ;  /* 0x00000002a9c77824 */ /* 0x000fe200078e00ff */
[----:B------:R-:W-:Y:S01]  /*0d90*/  SHF.R.S32.HI R164, RZ, 0x1f, R19 ;  /* 0x0000001fffa47819 */ /* 0x000fe20000011413 */
[----:B------:R-:W-:Y:S01]  /*0da0*/  IMAD.SHL.U32 R201, R168, 0x2, RZ ;  /* 0x00000002a8c97824 */ /* 0x000fe200078e00ff */
[----:B------:R-:W-:Y:S01]  /*0db0*/  SHF.R.S32.HI R175, RZ, 0x1f, R22 ;  /* 0x0000001fffaf7819 */ /* 0x000fe20000011416 */
[----:B------:R-:W-:Y:S01]  /*0dc0*/  IMAD.SHL.U32 R203, R171, 0x2, RZ ;  /* 0x00000002abcb7824 */ /* 0x000fe200078e00ff */
[----:B------:R-:W-:Y:S01]  /*0dd0*/  SHF.R.S32.HI R174, RZ, 0x1f, R23 ;  /* 0x0000001fffae7819 */ /* 0x000fe20000011417 */
[----:B------:R-:W-:Y:S01]  /*0de0*/  IMAD.SHL.U32 R215, R170, 0x2, RZ ;  /* 0x00000002aad77824 */ /* 0x000fe200078e00ff */
[----:B------:R-:W-:Y:S01]  /*0df0*/  SHF.L.U64.HI R198, R169, 0x1, R198 ;  /* 0x00000001a9c67819 */ /* 0x000fe200000102c6 */
[----:B------:R-:W-:Y:S01]  /*0e00*/  IMAD.SHL.U32 R217, R172, 0x2, RZ ;  /* 0x00000002acd97824 */ /* 0x000fe200078e00ff */
[----:B------:R-:W-:-:S02]  /*0e10*/  SHF.L.U64.HI R202, R171, 0x1, R202 ;  /* 0x00000001abca7819 */ /* 0x000fc400000102ca */
[----:B--2---:R-:W-:Y:S02]  /*0e20*/  R2UR UR5, R3 ;  /* 0x00000000030572ca */ /* 0x004fe400000e0000 */
[----:B------:R-:W-:-:S04]  /*0e30*/  LEA.HI R3, R0, R11, RZ, 0x4 ;  /* 0x0000000b00037211 */ /* 0x000fc800078f20ff */
[----:B------:R-:W-:-:S04]  /*0e40*/  SHF.R.S32.HI R6, RZ, 0x4, R3 ;  /* 0x00000004ff067819 */ /* 0x000fc80000011403 */
[C---:B------:R-:W-:Y:S02]  /*0e50*/  LEA.HI R5, R3.reuse, R6, RZ, 0x1 ;  /* 0x0000000603057211 */ /* 0x040fe400078f08ff */
[----:B------:R-:W-:Y:S01]  /*0e60*/  LOP3.LUT R3, R3, 0x3fffff0, RZ, 0xc0, !PT ;  /* 0x03fffff003037812 */ /* 0x000fe200078ec0ff */
[----:B------:R-:W-:Y:S01]  /*0e70*/  ULOP3.LUT UR5, UR5, 0x1, URZ, 0xfc, !UPT ;  /* 0x0000000105057892 */ /* 0x000fe2000f8efc3f */
[----:B------:R-:W-:-:S03]  /*0e80*/  LOP3.LUT R5, R5, 0x1ffffffe, RZ, 0xc0, !PT ;  /* 0x1ffffffe05057812 */ /* 0x000fc600078ec0ff */
[C---:B------:R-:W-:Y:S02]  /*0e90*/  IMAD.IADD R3, R11.reuse, 0x1, -R3 ;  /* 0x000000010b037824 */ /* 0x040fe400078e0a03 */
[----:B------:R-:W-:Y:S01]  /*0ea0*/  IMAD.IADD R6, R6, 0x1, -R5 ;  /* 0x0000000106067824 */ /* 0x000fe200078e0a05 */
[CC--:B------:R-:W-:Y:S02]  /*0eb0*/  LEA.HI R5, R0.reuse, R11.reuse, RZ, 0x5 ;  /* 0x0000000b00057211 */ /* 0x0c0fe400078f28ff */
[----:B------:R-:W-:Y:S02]  /*0ec0*/  LEA.HI R0, R0, R11, RZ, 0x3 ;  /* 0x0000000b00007211 */ /* 0x000fe400078f18ff */
[----:B------:R-:W-:Y:S01]  /*0ed0*/  SHF.R.S32.HI R178, RZ, 0x5, R5 ;  /* 0x00000005ffb27819 */ /* 0x000fe20000011405 */
[----:B------:R-:W-:Y:S01]  /*0ee0*/  IMAD.IADD R5, R160, 0x1, R168 ;  /* 0x00000001a0057824 */ /* 0x000fe200078e02a8 */
[----:B------:R-:W-:Y:S02]  /*0ef0*/  LOP3.LUT R184, R0, 0xfffffff8, RZ, 0xc0, !PT ;  /* 0xfffffff800b87812 */ /* 0x000fe400078ec0ff */
[C---:B------:R-:W-:Y:S01]  /*0f00*/  LEA R3, R178.reuse, R3, 0x4 ;  /* 0x00000003b2037211 */ /* 0x040fe200078e20ff */
[----:B------:R-:W-:Y:S01]  /*0f10*/  IMAD.SHL.U32 R178, R178, 0x200, RZ ;  /* 0x00000200b2b27824 */ /* 0x000fe200078e00ff */
[----:B------:R-:W-:Y:S01]  /*0f20*/  SHF.R.S32.HI R12, RZ, 0x1f, R5 ;  /* 0x0000001fff0c7819 */ /* 0x000fe20000011405 */
[----:B------:R-:W-:Y:S01]  /*0f30*/  IMAD.IADD R184, R11, 0x1, -R184 ;  /* 0x000000010bb87824 */ /* 0x000fe200078e0ab8 */
[----:B------:R-:W-:Y:S01]  /*0f40*/  SHF.R.S32.HI R192, RZ, 0x3, R0 ;  /* 0x00000003ffc07819 */ /* 0x000fe20000011400 */
[----:B------:R-:W-:Y:S01]  /*0f50*/  IMAD R229, R3, 0x8, R6 ;  /* 0x0000000803e57824 */ /* 0x000fe200078e0206 */
[--C-:B------:R-:W-:Y:S01]  /*0f60*/  SHF.R.S32.HI R3, RZ, 0x2, R7.reuse ;  /* 0x00000002ff037819 */ /* 0x100fe20000011407 */
[----:B------:R-:W-:Y:S01]  /*0f70*/  IMAD.U32 R0, RZ, RZ, UR4 ;  /* 0x00000004ff007e24 */ /* 0x000fe2000f8e00ff */
[----:B------:R-:W-:Y:S01]  /*0f80*/  SHF.R.S32.HI R6, RZ, 0x1f, R7 ;  /* 0x0000001fff067819 */ /* 0x000fe20000011407 */
[----:B------:R-:W-:Y:S01]  /*0f90*/  IMAD.SHL.U32 R182, R184, 0x8, RZ ;  /* 0x00000008b8b67824 */ /* 0x000fe200078e00ff */
[----:B------:R-:W-:Y:S01]  /*0fa0*/  SHF.R.S32.HI R7, RZ, 0x1f, R10 ;  /* 0x0000001fff077819 */ /* 0x000fe2000001140a */
[----:B------:R-:W-:Y:S01]  /*0fb0*/  IMAD.SHL.U32 R229, R229, 0x8, RZ ;  /* 0x00000008e5e57824 */ /* 0x000fe200078e00ff */
[----:B------:R-:W-:Y:S01]  /*0fc0*/  LEA.HI R6, R6, R3, RZ, 0x3 ;  /* 0x0000000306067211 */ /* 0x000fe200078f18ff */
[----:B------:R-:W-:Y:S01]  /*0fd0*/  VIADD R183, R182, 0x40 ;  /* 0x00000040b6b77836 */ /* 0x000fe20000000000 */
[----:B------:R-:W-:-:S02]  /*0fe0*/  LEA.HI R163, R7, R10, RZ, 0x3 ;  /* 0x0000000a07a37211 */ /* 0x000fc400078f18ff */
[----:B------:R-:W-:Y:S02]  /*0ff0*/  LEA.HI R7, R7, R10, RZ, 0x6 ;  /* 0x0000000a07077211 */ /* 0x000fe400078f30ff */
[----:B------:R-:W-:Y:S02]  /*1000*/  SHF.R.S32.HI R10, RZ, 0x1f, R9 ;  /* 0x0000001fff0a7819 */ /* 0x000fe40000011409 */
[----:B------:R-:W-:Y:S01]  /*1010*/  LOP3.LUT R6, R6, 0xfffffff8, RZ, 0xc0, !PT ;  /* 0xfffffff806067812 */ /* 0x000fe200078ec0ff */
[----:B------:R-:W-:Y:S01]  /*1020*/  IMAD.SHL.U32 R7, R7, 0x80, RZ ;  /* 0x0000008007077824 */ /* 0x000fe200078e00ff */
[----:B------:R-:W-:Y:S02]  /*1030*/  LEA.HI R10, R10, R165, RZ, 0x3 ;  /* 0x000000a50a0a7211 */ /* 0x000fe400078f18ff */
[----:B------:R-:W-:Y:S01]  /*1040*/  LEA.HI R162, R12, R5, RZ, 0x3 ;  /* 0x000000050ca27211 */ /* 0x000fe200078f18ff */
[----:B------:R-:W-:Y:S01]  /*1050*/  IMAD.IADD R3, R3, 0x1, -R6 ;  /* 0x0000000103037824 */ /* 0x000fe200078e0a06 */
[----:B------:R-:W-:-:S02]  /*1060*/  LOP3.LUT R10, R10, 0xfffffff8, RZ, 0xc0, !PT ;  /* 0xfffffff80a0a7812 */ /* 0x000fc400078ec0ff */
[----:B------:R-:W-:Y:S01]  /*1070*/  LEA.HI R12, R12, R5, RZ, 0x6 ;  /* 0x000000050c0c7211 */ /* 0x000fe200078f30ff */
[----:B------:R-:W-:Y:S01]  /*1080*/  IMAD R3, R8, 0x10, R3 ;  /* 0x0000001008037824 */ /* 0x000fe200078e0203 */
[----:B------:R-:W-:Y:S01]  /*1090*/  SHF.R.S32.HI R5, RZ, 0x1f, R224 ;  /* 0x0000001fff057819 */ /* 0x000fe200000114e0 */
[----:B------:R-:W-:Y:S01]  /*10a0*/  IMAD.IADD R195, R165, 0x1, -R10 ;  /* 0x00000001a5c37824 */ /* 0x000fe200078e0a0a */
[----:B------:R-:W-:Y:S01]  /*10b0*/  LOP3.LUT R10, R167, 0x38, R163, 0xf8, !PT ;  /* 0x00000038a70a7812 */ /* 0x000fe200078ef8a3 */
[----:B------:R-:W-:Y:S01]  /*10c0*/  IMAD R226, R4, 0x40, R3 ;  /* 0x0000004004e27824 */ /* 0x000fe200078e0203 */
[----:B------:R-:W-:Y:S01]  /*10d0*/  LEA.HI R5, R5, R224, RZ, 0x3 ;  /* 0x000000e005057211 */ /* 0x000fe200078f18ff */
[----:B------:R-:W-:Y:S01]  /*10e0*/  IMAD.SHL.U32 R176, R195, 0x40, RZ ;  /* 0x00000040c3b07824 */ /* 0x000fe200078e00ff */
[----:B------:R-:W-:Y:S01]  /*10f0*/  LOP3.LUT R8, R167, 0x38, R162, 0xf8, !PT ;  /* 0x00000038a7087812 */ /* 0x000fe200078ef8a2 */
[----:B------:R-:W-:Y:S01]  /*1100*/  IMAD.SHL.U32 R12, R12, 0x80, RZ ;  /* 0x000000800c0c7824 */ /* 0x000fe200078e00ff */
[----:B------:R-:W-:Y:S01]  /*1110*/  LOP3.LUT R7, R7, 0xffffe000, RZ, 0xc0, !PT ;  /* 0xffffe00007077812 */ /* 0x000fe200078ec0ff */
[----:B------:R-:W-:Y:S01]  /*1120*/  IMAD.SHL.U32 R5, R5, 0x40, RZ ;  /* 0x0000004005057824 */ /* 0x000fe200078e00ff */
[----:B------:R-:W-:-:S02]  /*1130*/  LOP3.LUT R176, R176, 0x1c0, RZ, 0xc0, !PT ;  /* 0x000001c0b0b07812 */ /* 0x000fc400078ec0ff */
[----:B------:R-:W-:Y:S02]  /*1140*/  LOP3.LUT R12, R12, 0xffffe000, RZ, 0xc0, !PT ;  /* 0xffffe0000c0c7812 */ /* 0x000fe400078ec0ff */
[----:B------:R-:W-:Y:S02]  /*1150*/  SHF.R.U32.HI R177, RZ, 0x3, R176 ;  /* 0x00000003ffb17819 */ /* 0x000fe400000116b0 */
[C---:B------:R-:W-:Y:S02]  /*1160*/  LOP3.LUT R4, R176.reuse, 0x38, R162, 0xf8, !PT ;  /* 0x00000038b0047812 */ /* 0x040fe400078ef8a2 */
[----:B------:R-:W-:Y:S02]  /*1170*/  LOP3.LUT R6, R176, 0x38, R163, 0xf8, !PT ;  /* 0x00000038b0067812 */ /* 0x000fe400078ef8a3 */
[----:B------:R-:W-:Y:S02]  /*1180*/  LOP3.LUT R3, R4, R177, RZ, 0x3c, !PT ;  /* 0x000000b104037212 */ /* 0x000fe400078e3cff */
[----:B------:R-:W-:-:S02]  /*1190*/  LOP3.LUT R179, R5, 0xfffffe00, RZ, 0xc0, !PT ;  /* 0xfffffe0005b37812 */ /* 0x000fc400078ec0ff */
[--C-:B------:R-:W-:Y:S01]  /*11a0*/  IADD3 R222, R3, R12, R178.reuse ;  /* 0x0000000c03de7210 */ /* 0x100fe20007ffe0b2 */
[----:B------:R-:W-:Y:S01]  /*11b0*/  IMAD.U32 R3, RZ, RZ, UR5 ;  /* 0x00000005ff037e24 */ /* 0x000fe2000f8e00ff */
[----:B------:R-:W-:Y:S02]  /*11c0*/  LOP3.LUT R6, R6, R177, RZ, 0x3c, !PT ;  /* 0x000000b106067212 */ /* 0x000fe400078e3cff */
[-C--:B------:R-:W-:Y:S02]  /*11d0*/  LOP3.LUT R10, R10, R223.reuse, RZ, 0x3c, !PT ;  /* 0x000000df0a0a7212 */ /* 0x080fe400078e3cff */
[----:B------:R0:W-:Y:S01]  /*11e0*/  STL [R1+0x30], R3 ;  /* 0x0000300301007387 */ /* 0x0001e20000100800 */
[----:B------:R-:W-:Y:S02]  /*11f0*/  LOP3.LUT R8, R8, R223, RZ, 0x3c, !PT ;  /* 0x000000df08087212 */ /* 0x000fe400078e3cff */
[-C--:B------:R-:W-:Y:S01]  /*1200*/  IADD3 R6, R6, R7.reuse, R178 ;  /* 0x0000000706067210 */ /* 0x080fe20007ffe0b2 */
[----:B------:R1:W-:Y:S01]  /*1210*/  STL [R1+0x34], R0 ;  /* 0x0000340001007387 */ /* 0x0003e20000100800 */
[----:B------:R-:W-:-:S02]  /*1220*/  IADD3 R10, R10, R7, R179 ;  /* 0x000000070a0a7210 */ /* 0x000fc40007ffe0b3 */
[----:B------:R-:W-:Y:S02]  /*1230*/  IADD3 R8, R8, R12, R179 ;  /* 0x0000000c08087210 */ /* 0x000fe40007ffe0b3 */
[----:B------:R-:W-:Y:S02]  /*1240*/  SHF.R.S32.HI R5, RZ, 0x1f, R168 ;  /* 0x0000001fff057819 */ /* 0x000fe400000114a8 */
[----:B0-----:R-:W-:Y:S02]  /*1250*/  LEA.HI R3, R191, R191, RZ, 0x1 ;  /* 0x000000bfbf037211 */ /* 0x001fe400078f08ff */
[----:B------:R-:W-:Y:S02]  /*1260*/  SHF.R.S32.HI R7, RZ, 0x1f, R170 ;  /* 0x0000001fff077819 */ /* 0x000fe400000114aa */
[----:B-1----:R-:W-:Y:S02]  /*1270*/  LOP3.LUT R0, R3, 0x1ffffffe, RZ, 0xc0, !PT ;  /* 0x1ffffffe03007812 */ /* 0x002fe400078ec0ff */
[----:B------:R-:W-:-:S02]  /*1280*/  SHF.R.S32.HI R9, RZ, 0x1f, R172 ;  /* 0x0000001fff097819 */ /* 0x000fc400000114ac */
[----:B------:R-:W-:Y:S01]  /*1290*/  SHF.R.S32.HI R4, RZ, 0x1f, R182 ;  /* 0x0000001fff047819 */ /* 0x000fe200000114b6 */
[----:B------:R-:W-:Y:S01]  /*12a0*/  IMAD.IADD R3, R191, 0x1, -R0 ;  /* 0x00000001bf037824 */ /* 0x000fe200078e0a00 */
[----:B------:R-:W-:Y:S02]  /*12b0*/  LOP3.LUT R0, R167, 0x38, R16, 0xf8, !PT ;  /* 0x00000038a7007812 */ /* 0x000fe400078ef810 */
[----:B------:R-:W-:Y:S01]  /*12c0*/  SHF.R.S32.HI R4, RZ, 0x1f, R183 ;  /* 0x0000001fff047819 */ /* 0x000fe200000114b7 */
[----:B------:R-:W-:Y:S01]  /*12d0*/  IMAD R228, R3, 0x8, R226 ;  /* 0x0000000803e47824 */ /* 0x000fe200078e02e2 */
[----:B------:R-:W-:Y:S02]  /*12e0*/  LOP3.LUT R0, R179, R0, R223, 0xf6, !PT ;  /* 0x00000000b3007212 */ /* 0x000fe400078ef6df */
[----:B------:R-:W-:Y:S02]  /*12f0*/  SHF.L.U64.HI R200, R168, 0x1, R5 ;  /* 0x00000001a8c87819 */ /* 0x000fe40000010205 */
[----:B------:R-:W-:-:S02]  /*1300*/  SHF.L.U64.HI R214, R170, 0x1, R7 ;  /* 0x00000001aad67819 */ /* 0x000fc40000010207 */
[----:B------:R-:W-:Y:S02]  /*1310*/  SHF.L.U64.HI R216, R172, 0x1, R9 ;  /* 0x00000001acd87819 */ /* 0x000fe40000010209 */
[----:B------:R-:W-:Y:S02]  /*1320*/  SHF.R.S32.HI R162, RZ, 0x3, R162 ;  /* 0x00000003ffa27819 */ /* 0x000fe400000114a2 */
[----:B------:R-:W-:Y:S02]  /*1330*/  SHF.R.S32.HI R163, RZ, 0x3, R163 ;  /* 0x00000003ffa37819 */ /* 0x000fe400000114a3 */
[----:B------:R-:W-:Y:S02]  /*1340*/  LEA R221, R0, UR4, 0x1 ;  /* 0x0000000400dd7c11 */ /* 0x000fe4000f8e08ff */
[----:B------:R-:W-:Y:S02]  /*1350*/  LEA R222, R222, UR4, 0x1 ;  /* 0x00000004dede7c11 */ /* 0x000fe4000f8e08ff */
[----:B------:R-:W-:-:S02]  /*1360*/  LEA R219, R8, UR4, 0x1 ;  /* 0x0000000408db7c11 */ /* 0x000fc4000f8e08ff */
[----:B------:R-:W-:Y:S02]  /*1370*/  LEA R220, R6, UR4, 0x1 ;  /* 0x0000000406dc7c11 */ /* 0x000fe4000f8e08ff */
[----:B------:R-:W-:-:S07]  /*1380*/  LEA R218, R10, UR4, 0x1 ;  /* 0x000000040ada7c11 */ /* 0x000fce000f8e08ff */
.L_x_663:
[----:B0--3--:R-:W0:Y:S01]  /*1390*/  LDC.64 R4, c[0x0][0xc88] ;  /* 0x00032200ff047b82 */ /* 0x009e220000000a00 */
[----:B------:R-:W-:Y:S01]  /*13a0*/  ULDC.64 UR4, c[0x0][0xa28] ;  /* 0x00028a0000047ab9 */ /* 0x000fe20000000a00 */
[----:B------:R-:W-:Y:S01]  /*13b0*/  ULDC.64 UR8, c[0x0][0xa18] ;  /* 0x0002860000087ab9 */ /* 0x000fe20000000a00 */
[----:B------:R-:W-:Y:S01]  /*13c0*/  ULDC.64 UR6, c[0x0][0xa08] ;  /* 0x0002820000067ab9 */ /* 0x000fe20000000a00 */
[----:B0-----:R-:W-:-:S05]  /*13d0*/  IMAD.WIDE R4, R31, 0x4, R4 ;  /* 0x000000041f047825 */ /* 0x001fca00078e0204 */
[----:B--2---:R-:W2:Y:S01]  /*13e0*/  LDG.E R188, desc[UR60][R4.64] ;  /* 0x0000003c04bc7981 */ /* 0x004ea2000c1e1900 */
[----:B------:R-:W-:Y:S01]  /*13f0*/  ISETP.NE.U32.AND P2, PT, RZ, UR4, PT ;  /* 0x00000004ff007c0c */ /* 0x000fe2000bf45070 */
[----:B------:R-:W-:Y:S01]  /*1400*/  IMAD.MOV.U32 R3, RZ, RZ, RZ ;  /* 0x000000ffff037224 */ /* 0x000fe200078e00ff */
[----:B------:R-:W-:Y:S01]  /*1410*/  ISETP.NE.U32.AND P1, PT, RZ, UR8, PT ;  /* 0x00000008ff007c0c */ /* 0x000fe2000bf25070 */
[----:B------:R-:W-:Y:S01]  /*1420*/  IMAD.MOV.U32 R133, RZ, RZ, RZ ;  /* 0x000000ffff857224 */ /* 0x000fe200078e00ff */
[----:B------:R-:W-:Y:S02]  /*1430*/  ISETP.NE.AND.EX P2, PT, RZ, UR5, PT, P2 ;  /* 0x00000005ff007c0c */ /* 0x000fe4000bf45320 */
[----:B------:R-:W-:Y:S02]  /*1440*/  ISETP.NE.AND.EX P1, PT, RZ, UR9, PT, P1 ;  /* 0x00000009ff007c0c */ /* 0x000fe4000bf25310 */
[----:B------:R-:W-:-:S04]  /*1450*/  ISETP.NE.U32.AND P0, PT, RZ, UR6, PT ;  /* 0x00000006ff007c0c */ /* 0x000fc8000bf05070 */
[----:B------:R-:W-:Y:S02]  /*1460*/  ISETP.NE.AND.EX P0, PT, RZ, UR7, PT, P0 ;  /* 0x00000007ff007c0c */ /* 0x000fe4000bf05300 */
[----:B--2---:R-:W-:-:S03]  /*1470*/  SHF.R.S32.HI R193, RZ, 0x1f, R188 ;  /* 0x0000001fffc17819 */ /* 0x004fc600000114bc */
[C---:B------:R-:W-:Y:S02]  /*1480*/  @P2 LEA R4, P3, R188.reuse, UR4, 0x2 ;  /* 0x00000004bc042c11 */ /* 0x040fe4000f8610ff */
[C---:B------:R-:W-:Y:S02]  /*1490*/  SHF.L.U32 R186, R188.reuse, 0x2, RZ ;  /* 0x00000002bcba7819 */ /* 0x040fe400000006ff */
[C-C-:B------:R-:W-:Y:S01]  /*14a0*/  @P2 LEA.HI.X R5, R188.reuse, UR5, R193.reuse, 0x2, P3 ;  /* 0x00000005bc052c11 */ /* 0x140fe200098f14c1 */
[----:B------:R-:W-:Y:S01]  /*14b0*/  ULDC UR4, c[0x0][0x288] ;  /* 0x0000a20000047ab9 */ /* 0x000fe20000000800 */
[----:B------:R-:W-:Y:S02]  /*14c0*/  SHF.L.U64.HI R187, R188, 0x2, R193 ;  /* 0x00000002bcbb7819 */ /* 0x000fe400000102c1 */
[C---:B------:R-:W-:Y:S01]  /*14d0*/  IADD3 R8, P4, R186.reuse, UR6, RZ ;  /* 0x00000006ba087c10 */ /* 0x040fe2000ff9e0ff */
[----:B------:R0:W5:Y:S01]  /*14e0*/  @P2 LDG.E R3, desc[UR60][R4.64] ;  /* 0x0000003c04032981 */ /* 0x000162000c1e1900 */
[----:B------:R-:W-:Y:S01]  /*14f0*/  @P1 IADD3 R6, P2, R186, UR8, RZ ;  /* 0x00000008ba061c10 */ /* 0x000fe2000ff5e0ff */
[----:B------:R-:W-:Y:S01]  /*1500*/  IMAD.U32 R146, RZ, RZ, UR4 ;  /* 0x00000004ff927e24 */ /* 0x000fe2000f8e00ff */
[C---:B------:R-:W-:Y:S01]  /*1510*/  IADD3.X R9, R187.reuse, UR7, RZ, P4, !PT ;  /* 0x00000007bb097c10 */ /* 0x040fe2000a7fe4ff */
[----:B------:R-:W-:Y:S01]  /*1520*/  ULDC.64 UR4, c[0x0][0x418] ;  /* 0x0001060000047ab9 */ /* 0x000fe20000000a00 */
[----:B------:R-:W-:-:S03]  /*1530*/  @P1 IADD3.X R7, R187, UR9, RZ, P2, !PT ;  /* 0x00000009bb071c10 */ /* 0x000fc600097fe4ff */
[----:B------:R0:W5:Y:S01]  /*1540*/  @P0 LDG.E R133, desc[UR60][R8.64] ;  /* 0x0000003c08850981 */ /* 0x000162000c1e1900 */
[----:B------:R-:W-:Y:S01]  /*1550*/  UISETP.NE.U32.AND UP0, UPT, UR4, URZ, UPT ;  /* 0x0000003f0400728c */ /* 0x000fe2000bf05070 */
[----:B------:R-:W-:Y:S02]  /*1560*/  ULDC.64 UR8, c[0x0][0xa20] ;  /* 0x0002880000087ab9 */ /* 0x000fe40000000a00 */
[----:B------:R0:W5:Y:S01]  /*1570*/  @P1 LDG.E R146, desc[UR60][R6.64] ;  /* 0x0000003c06921981 */ /* 0x000162000c1e1900 */
[----:B------:R-:W-:Y:S01]  /*1580*/  UISETP.NE.AND.EX UP0, UPT, UR5, URZ, UPT, UP0 ;  /* 0x0000003f0500728c */ /* 0x000fe2000bf05300 */
[----:B------:R-:W-:Y:S01]  /*1590*/  ULDC UR4, c[0x0][0x424] ;  /* 0x0001090000047ab9 */ /* 0x000fe20000000800 */
[----:B------:R-:W-:Y:S02]  /*15a0*/  ISETP.NE.U32.AND P2, PT, RZ, UR8, PT ;  /* 0x00000008ff007c0c */ /* 0x000fe4000bf45070 */
[----:B------:R-:W-:Y:S01]  /*15b0*/  USEL UR4, UR4, 0x1, UP0 ;  /* 0x0000000104047887 */ /* 0x000fe20008000000 */
[----:B------:R-:W-:Y:S01]  /*15c0*/  ULDC UR5, c[0x0][0x2f0] ;  /* 0x0000bc0000057ab9 */ /* 0x000fe20000000800 */
[----:B------:R-:W-:-:S02]  /*15d0*/  ISETP.NE.AND.EX P2, PT, RZ, UR9, PT, P2 ;  /* 0x00000009ff007c0c */ /* 0x000fc4000bf45320 */
[----:B------:R-:W-:-:S03]  /*15e0*/  UIMAD UR4, UR4, UR5, URZ ;  /* 0x00000005040472a4 */ /* 0x000fc6000f8e023f */
[----:B------:R-:W-:Y:S01]  /*15f0*/  ULDC UR5, c[0x0][0x348] ;  /* 0x0000d20000057ab9 */ /* 0x000fe20000000800 */
[----:B------:R-:W-:Y:S02]  /*1600*/  IMAD.MOV.U32 R190, RZ, RZ, R29 ;  /* 0x000000ffffbe7224 */ /* 0x000fe400078e001d */
[----:B------:R-:W-:Y:S02]  /*1610*/  IMAD.MOV.U32 R185, RZ, RZ, R30 ;  /* 0x000000ffffb97224 */ /* 0x000fe400078e001e */
[----:B------:R-:W-:Y:S01]  /*1620*/  IMAD.MOV.U32 R102, RZ, RZ, R188 ;  /* 0x000000ffff667224 */ /* 0x000fe200078e00bc */
[----:B0---4-:R-:W-:Y:S06]  /*1630*/  @P1 BRA `(.L_x_449) ;  /* 0x0000000000241947 */ /* 0x011fec0003800000 */
[----:B------:R-:W-:Y:S02]  /*1640*/  ULDC.64 UR6, c[0x0][0xa00] ;  /* 0x0002800000067ab9 */ /* 0x000fe40000000a00 */
[----:B------:R-:W-:-:S04]  /*1650*/  ISETP.NE.U32.AND P1, PT, RZ, UR6, PT ;  /* 0x00000006ff007c0c */ /* 0x000fc8000bf25070 */
[----:B------:R-:W-:-:S13]  /*1660*/  ISETP.NE.AND.EX P1, PT, RZ, UR7, PT, P1 ;  /* 0x00000007ff007c0c */ /* 0x000fda000bf25310 */
[----:B------:R-:W-:Y:S05]  /*1670*/  @!P1 BRA `(.L_x_449) ;  /* 0x0000000000149947 */ /* 0x000fea0003800000 */
[----:B------:R-:W0:Y:S02]  /*1680*/  LDC.64 R4, c[0x0][0xa00] ;  /* 0x00028000ff047b82 */ /* 0x000e240000000a00 */
[----:B0-----:R-:W-:-:S05]  /*1690*/  IMAD.WIDE R4, R102, 0x4, R4 ;  /* 0x0000000466047825 */ /* 0x001fca00078e0204 */
[----:B-----5:R-:W2:Y:S04]  /*16a0*/  LDG.E R146, desc[UR60][R4.64] ;  /* 0x0000003c04927981 */ /* 0x020ea8000c1e1900 */
[----:B------:R-:W2:Y:S02]  /*16b0*/  LDG.E R7, desc[UR60][R4.64+0x4] ;  /* 0x0000043c04077981 */ /* 0x000ea4000c1e1900 */
[----:B--2---:R-:W-:-:S07]  /*16c0*/  IMAD.IADD R146, R7, 0x1, -R146 ;  /* 0x0000000107927824 */ /* 0x004fce00078e0a92 */
.L_x_449:
[----:B------:R-:W-:Y:S02]  /*16d0*/  IMAD.U32 R25, RZ, RZ, UR5 ;  /* 0x00000005ff197e24 */ /* 0x000fe4000f8e00ff */
[----:B------:R-:W-:Y:S01]  /*16e0*/  IMAD.U32 R26, RZ, RZ, UR4 ;  /* 0x00000004ff1a7e24 */ /* 0x000fe2000f8e00ff */
[----:B------:R-:W-:Y:S06]  /*16f0*/  @!P2 BRA `(.L_x_450) ;  /* 0x000000000010a947 */ /* 0x000fec0003800000 */
[----:B------:R-:W-:-:S04]  /*1700*/  IADD3 R4, P0, R186, UR8, RZ ;  /* 0x00000008ba047c10 */ /* 0x000fc8000ff1e0ff */
[----:B------:R-:W-:-:S05]  /*1710*/  IADD3.X R5, R187, UR9, RZ, P0, !PT ;  /* 0x00000009bb057c10 */ /* 0x000fca00087fe4ff */
[----:B------:R0:W5:Y:S01]  /*1720*/  LDG.E R26, desc[UR60][R4.64] ;  /* 0x0000003c041a7981 */ /* 0x000162000c1e1900 */
[----:B------:R-:W-:Y:S05]  /*1730*/  BRA `(.L_x_451) ;  /* 0x0000000000107947 */ /* 0x000fea0003800000 */
.L_x_450:
[----:B------:R-:W-:Y:S05]  /*1740*/  @!P0 BRA `(.L_x_451) ;  /* 0x00000000000c8947 */ /* 0x000fea0003800000 */
[----:B------:R-:W2:Y:S04]  /*1750*/  LDG.E R5, desc[UR60][R8.64] ;  /* 0x0000003c08057981 */ /* 0x000ea8000c1e1900 */
[----:B------:R-:W2:Y:S02]  /*1760*/  LDG.E R26, desc[UR60][R8.64+0x4] ;  /* 0x0000043c081a7981 */ /* 0x000ea4000c1e1900 */
[----:B--2---:R-:W-:-:S07]  /*1770*/  IMAD.IADD R26, R26, 0x1, -R5 ;  /* 0x000000011a1a7824 */ /* 0x004fce00078e0a05 */
.L_x_451:
[----:B------:R-:W-:Y:S02]  /*1780*/  ULDC.64 UR4, c[0x0][0xa10] ;  /* 0x0002840000047ab9 */ /* 0x000fe40000000a00 */
[----:B------:R-:W-:-:S04]  /*1790*/  ISETP.NE.U32.AND P0, PT, RZ, UR4, PT ;  /* 0x00000004ff007c0c */ /* 0x000fc8000bf05070 */
[----:B------:R-:W-:Y:S01]  /*17a0*/  ISETP.NE.AND.EX P0, PT, RZ, UR5, PT, P0 ;  /* 0x00000005ff007c0c */ /* 0x000fe2000bf05300 */
[----:B-----5:R-:W-:Y:S01]  /*17b0*/  IMAD.IADD R8, R26, 0x1, -R3 ;  /* 0x000000011a087824 */ /* 0x020fe200078e0a03 */
[----:B------:R-:W-:-:S11]  /*17c0*/  ULDC.64 UR4, c[0x0][0xa30] ;  /* 0x00028c0000047ab9 */ /* 0x000fd60000000a00 */
[----:B0-----:R-:W0:Y:S02]  /*17d0*/  @P0 LDC.64 R4, c[0x0][0xa10] ;  /* 0x00028400ff040b82 */ /* 0x001e240000000a00 */
[----:B0-----:R-:W-:-:S05]  /*17e0*/  @P0 IMAD.WIDE R4, R102, 0x4, R4 ;  /* 0x0000000466040825 */ /* 0x001fca00078e0204 */
[----:B------:R-:W2:Y:S04]  /*17f0*/  @P0 LDG.E R0, desc[UR60][R4.64] ;  /* 0x0000003c04000981 */ /* 0x000ea8000c1e1900 */
[----:B------:R-:W2:Y:S01]  /*1800*/  @P0 LDG.E R9, desc[UR60][R4.64+0x4] ;  /* 0x0000043c04090981 */ /* 0x000ea2000c1e1900 */
[----:B------:R-:W-:Y:S01]  /*1810*/  IMAD.MOV R130, RZ, RZ, -R8 ;  /* 0x000000ffff827224 */ /* 0x000fe200078e0a08 */
[----:B------:R-:W-:Y:S02]  /*1820*/  ISETP.NE.U32.AND P1, PT, RZ, UR4, PT ;  /* 0x00000004ff007c0c */ /* 0x000fe4000bf25070 */
[----:B------:R-:W-:Y:S02]  /*1830*/  MOV R145, R26 ;  /* 0x0000001a00917202 */ /* 0x000fe40000000f00 */
[----:B------:R-:W-:-:S02]  /*1840*/  VIMNMX R130, RZ, R130, !PT ;  /* 0x00000082ff827248 */ /* 0x000fc40007fe0100 */
[----:B------:R-:W-:-:S13]  /*1850*/  ISETP.NE.AND.EX P1, PT, RZ, UR5, PT, P1 ;  /* 0x00000005ff007c0c */ /* 0x000fda000bf25310 */
[----:B------:R-:W-:-:S04]  /*1860*/  @P1 IADD3 R6, P2, R186, UR4, RZ ;  /* 0x00000004ba061c10 */ /* 0x000fc8000ff5e0ff */
[----:B------:R-:W-:-:S05]  /*1870*/  @P1 IADD3.X R7, R187, UR5, RZ, P2, !PT ;  /* 0x00000005bb071c10 */ /* 0x000fca00097fe4ff */
[----:B------:R0:W5:Y:S01]  /*1880*/  @P1 LDG.E R145, desc[UR60][R6.64] ;  /* 0x0000003c06911981 */ /* 0x000162000c1e1900 */
[----:B--2---:R-:W-:-:S04]  /*1890*/  @P0 IMAD.IADD R25, R9, 0x1, -R0 ;  /* 0x0000000109190824 */ /* 0x004fc800078e0a00 */
[----:B------:R-:W-:-:S04]  /*18a0*/  IMAD.IADD R147, R8, 0x1, R25 ;  /* 0x0000000108937824 */ /* 0x000fc800078e0219 */
[----:B------:R-:W-:-:S04]  /*18b0*/  VIADD R0, R147, 0x5f ;  /* 0x0000005f93007836 */ /* 0x000fc80000000000 */
[----:B------:R-:W-:-:S05]  /*18c0*/  IMAD.HI R0, R0, 0x2aaaaaab, RZ ;  /* 0x2aaaaaab00007827 */ /* 0x000fca00078e02ff */
[----:B------:R-:W-:-:S04]  /*18d0*/  SHF.R.U32.HI R3, RZ, 0x1f, R0 ;  /* 0x0000001fff037819 */ /* 0x000fc80000011600 */
[----:B------:R-:W-:-:S05]  /*18e0*/  LEA.HI.SX32 R194, R0, R3, 0x1c ;  /* 0x0000000300c27211 */ /* 0x000fca00078fe2ff */
[----:B------:R-:W-:-:S05]  /*18f0*/  IMAD R0, R194, 0x60, -R8 ;  /* 0x00000060c2007824 */ /* 0x000fca00078e0a08 */
[----:B------:R-:W-:-:S04]  /*1900*/  VIMNMX R3, R0, R25, PT ;  /* 0x0000001900037248 */ /* 0x000fc80003fe0100 */
[----:B------:R-:W-:Y:S01]  /*1910*/  ISETP.GT.AND P0, PT, R3, R130, PT ;  /* 0x000000820300720c */ /* 0x000fe20003f04270 */
[----:B------:R-:W-:-:S05]  /*1920*/  IMAD.WIDE.U32 R130, R130, -0x55555555, RZ ;  /* 0xaaaaaaab82827825 */ /* 0x000fca00078e00ff */
[----:B------:R-:W-:-:S05]  /*1930*/  SHF.R.U32.HI R130, RZ, 0x6, R131 ;  /* 0x00000006ff827819 */ /* 0x000fca0000011683 */
[----:B------:R-:W-:Y:S02]  /*1940*/  IMAD.MOV.U32 R24, RZ, RZ, R130 ;  /* 0x000000ffff187224 */ /* 0x000fe400078e0082 */
[----:B------:R-:W-:-:S04]  /*1950*/  @P0 VIADD R0, R3, 0x5f ;  /* 0x0000005f03000836 */ /* 0x000fc80000000000 */
[----:B------:R-:W-:-:S05]  /*1960*/  @P0 IMAD.HI R0, R0, 0x2aaaaaab, RZ ;  /* 0x2aaaaaab00000827 */ /* 0x000fca00078e02ff */
[----:B------:R-:W-:-:S04]  /*1970*/  @P0 SHF.R.U32.HI R3, RZ, 0x1f, R0 ;  /* 0x0000001fff030819 */ /* 0x000fc80000011600 */
[----:B------:R-:W-:Y:S02]  /*1980*/  @P0 LEA.HI.SX32 R24, R0, R3, 0x1c ;  /* 0x0000000300180211 */ /* 0x000fe400078fe2ff */
[----:B------:R-:W-:Y:S02]  /*1990*/  PLOP3.LUT P0, PT, PT, PT, PT, 0x80, 0x0 ;  /* 0x000000000000781c */ /* 0x000fe40003f0f070 */
[----:B------:R-:W-:-:S13]  /*19a0*/  ISETP.GT.AND P1, PT, R24, R130, PT ;  /* 0x000000821800720c */ /* 0x000fda0003f24270 */
[----:B0-----:R-:W-:Y:S05]  /*19b0*/  @!P1 BRA `(.L_x_452) ;  /* 0x0000009400209947 */ /* 0x001fea0003800000 */
[----:B------:R-:W-:Y:S01]  /*19c0*/  VIADD R126, R2, 0x18400 ;  /* 0x00018400027e7836 */ /* 0x000fe20000000000 */
[----:B------:R-:W-:Y:S04]  /*19d0*/  BSSY B6, `(.L_x_453) ;  /* 0x0000013000067945 */ /* 0x000fe80003800000 */
[----:B------:R-:W-:-:S13]  /*19e0*/  LOP3.LUT P0, RZ, R126, 0x3ff, RZ, 0xc0, !PT ;  /* 0x000003ff7eff7812 */ /* 0x000fda000780c0ff */
[----:B------:R-:W-:Y:S05]  /*19f0*/  @!P0 BRA `(.L_x_454) ;  /* 0x0000000000408947 */ /* 0x000fea0003800000 */
        /* <DEDUP_REMOVED lines=16> */
.L_x_454:
[----:B------:R-:W-:Y:S05]  /*1b00*/  BSYNC B6 ;  /* 0x0000000000067941 */ /* 0x000fea0003800000 */
.L_x_453:
        /* <DEDUP_REMOVED lines=20> */
.L_x_456:
[----:B------:R-:W-:Y:S05]  /*1c50*/  BSYNC B6 ;  /* 0x0000000000067941 */ /* 0x000fea0003800000 */
.L_x_455:
[----:B------:R-:W-:Y:S01]  /*1c60*/  ULDC.64 UR4, c[0x0][0x9f8] ;  /* 0x00027e0000047ab9 */ /* 0x000fe20000000a00 */
[----:B------:R-:W-:Y:S01]  /*1c70*/  VIADD R0, R16, 0x20 ;  /* 0x0000002010007836 */ /* 0x000fe20000000000 */
[----:B------:R-:W-:Y:S01]  /*1c80*/  ISETP.NE.U32.AND P0, PT, RZ, UR4, PT ;  /* 0x00000004ff007c0c */ /* 0x000fe2000bf05070 */
[----:B------:R-:W0:Y:S03]  /*1c90*/  LDC.64 R96, c[0x0][0x3f8] ;  /* 0x0000fe00ff607b82 */ /* 0x000e260000000a00 */
[----:B------:R-:W-:-:S05]  /*1ca0*/  ISETP.NE.AND.EX P0, PT, RZ, UR5, PT, P0 ;  /* 0x00000005ff007c0c */ /* 0x000fca000bf05300 */
[----:B------:R-:W1:Y:S08]  /*1cb0*/  LDC R129, c[0x0][0x3f4] ;  /* 0x0000fd00ff817b82 */ /* 0x000e700000000800 */
[----:B------:R-:W-:Y:S01]  /*1cc0*/  @P0 IADD3 R4, P1, R186, UR4, RZ ;  /* 0x00000004ba040c10 */ /* 0x000fe2000ff3e0ff */
[----:B------:R-:W-:Y:S01]  /*1cd0*/  ULDC UR4, c[0x0][0x2f4] ;  /* 0x0000bd0000047ab9 */ /* 0x000fe20000000800 */
[----:B------:R-:W2:Y:S02]  /*1ce0*/  LDC.64 R90, c[0x0][0x408] ;  /* 0x00010200ff5a7b82 */ /* 0x000ea40000000a00 */
[----:B------:R-:W-:Y:S01]  /*1cf0*/  @P0 IADD3.X R5, R187, UR5, RZ, P1, !PT ;  /* 0x00000005bb050c10 */ /* 0x000fe20008ffe4ff */
[----:B------:R-:W-:-:S04]  /*1d00*/  ULDC UR5, c[0x0][0x320] ;  /* 0x0000c80000057ab9 */ /* 0x000fc80000000800 */
[----:B------:R3:W4:Y:S01]  /*1d10*/  @P0 LDG.E R102, desc[UR60][R4.64] ;  /* 0x0000003c04660981 */ /* 0x000722000c1e1900 */
[----:B------:R-:W-:Y:S01]  /*1d20*/  ISETP.GE.AND P1, PT, R0, UR4, PT ;  /* 0x0000000400007c0c */ /* 0x000fe2000bf26270 */
[----:B0-----:R-:W-:Y:S01]  /*1d30*/  IMAD.WIDE.U32 R98, R165, R96, R16 ;  /* 0x00000060a5627225 */ /* 0x001fe200078e0010 */
[----:B------:R-:W-:Y:S01]  /*1d40*/  ISETP.GE.AND P0, PT, R16, UR4, PT ;  /* 0x0000000410007c0c */ /* 0x000fe2000bf06270 */
[----:B------:R-:W0:Y:S01]  /*1d50*/  S2R R148, SR_TID.X ;  /* 0x0000000000947919 */ /* 0x000e220000002100 */
[----:B------:R-:W-:Y:S01]  /*1d60*/  SEL R6, RZ, 0xffffffff, P1 ;  /* 0xffffffffff067807 */ /* 0x000fe20000800000 */
[----:B------:R-:W-:Y:S01]  /*1d70*/  IMAD.MOV.U32 R131, RZ, RZ, 0x20 ;  /* 0x00000020ff837424 */ /* 0x000fe200078e00ff */
[----:B------:R-:W-:Y:S01]  /*1d80*/  SEL R3, RZ, 0x1, P0 ;  /* 0x00000001ff037807 */ /* 0x000fe20000000000 */
[----:B------:R-:W-:Y:S01]  /*1d90*/  IMAD.SHL.U32 R111, R96, 0x40, RZ ;  /* 0x00000040606f7824 */ /* 0x000fe200078e00ff */
[----:B------:R-:W-:Y:S01]  /*1da0*/  ISETP.GE.AND P0, PT, R0, UR5, PT ;  /* 0x0000000500007c0c */ /* 0x000fe2000bf06270 */
[----:B------:R-:W-:Y:S01]  /*1db0*/  IMAD.SHL.U32 R6, R6, 0x2, RZ ;  /* 0x0000000206067824 */ /* 0x000fe200078e00ff */
[----:B------:R-:W-:Y:S01]  /*1dc0*/  ISETP.GE.AND P1, PT, R19, UR4, PT ;  /* 0x0000000413007c0c */ /* 0x000fe2000bf26270 */
[----:B------:R-:W-:Y:S01]  /*1dd0*/  IMAD R117, R191, 0x40, R165 ;  /* 0x00000040bf757824 */ /* 0x000fe200078e02a5 */
[----:B---3--:R-:W-:-:S02]  /*1de0*/  SEL R4, RZ, 0xffffffff, P0 ;  /* 0xffffffffff047807 */ /* 0x008fc40000000000 */
[----:B------:R-:W-:Y:S01]  /*1df0*/  LOP3.LUT R6, R6, 0x2, R3, 0xe2, !PT ;  /* 0x0000000206067812 */ /* 0x000fe200078ee203 */
[----:B------:R-:W-:Y:S01]  /*1e00*/  VIADD R3, R16, 0x40 ;  /* 0x0000004010037836 */ /* 0x000fe20000000000 */
[----:B------:R-:W-:Y:S01]  /*1e10*/  SHF.R.S32.HI R9, RZ, 0x1f, R165 ;  /* 0x0000001fff097819 */ /* 0x000fe200000114a5 */
[----:B------:R-:W-:Y:S01]  /*1e20*/  IMAD.SHL.U32 R8, R4, 0x2, RZ ;  /* 0x0000000204087824 */ /* 0x000fe200078e00ff */
[----:B------:R-:W-:Y:S01]  /*1e30*/  SEL R4, RZ, 0x8, P1 ;  /* 0x00000008ff047807 */ /* 0x000fe20000800000 */
[----:B--2---:R-:W-:Y:S01]  /*1e40*/  IMAD.WIDE.U32 R92, R165, R90, R16 ;  /* 0x0000005aa55c7225 */ /* 0x004fe200078e0010 */
[----:B------:R-:W-:Y:S02]  /*1e50*/  ISETP.GE.AND P0, PT, R3, UR4, PT ;  /* 0x0000000403007c0c */ /* 0x000fe4000bf06270 */
[----:B------:R-:W-:Y:S01]  /*1e60*/  SHF.R.S32.HI R161, RZ, 0x1f, R160 ;  /* 0x0000001fffa17819 */ /* 0x000fe200000114a0 */
[----:B------:R-:W-:Y:S01]  /*1e70*/  IMAD.SHL.U32 R113, R90, 0x40, RZ ;  /* 0x000000405a717824 */ /* 0x000fe200078e00ff */
[----:B------:R-:W-:-:S02]  /*1e80*/  SEL R5, RZ, 0x4, P0 ;  /* 0x00000004ff057807 */ /* 0x000fc40000000000 */
[----:B------:R-:W-:Y:S01]  /*1e90*/  ISETP.GE.AND P0, PT, R22, UR4, PT ;  /* 0x0000000416007c0c */ /* 0x000fe2000bf06270 */
[----:B------:R-:W-:Y:S01]  /*1ea0*/  IMAD.WIDE.U32 R100, R165, R96, R160 ;  /* 0x00000060a5647225 */ /* 0x000fe200078e00a0 */
[----:B------:R-:W-:Y:S02]  /*1eb0*/  LOP3.LUT R4, R4, R6, R5, 0xfe, !PT ;  /* 0x0000000604047212 */ /* 0x000fe400078efe05 */
[----:B------:R-:W-:Y:S01]  /*1ec0*/  ISETP.GE.AND P2, PT, R16, UR5, PT ;  /* 0x0000000510007c0c */ /* 0x000fe2000bf46270 */
[----:B------:R-:W-:Y:S01]  /*1ed0*/  IMAD R6, R9, R96, RZ ;  /* 0x0000006009067224 */ /* 0x000fe200078e02ff */
[----:B------:R-:W-:Y:S01]  /*1ee0*/  SEL R5, RZ, 0x10, P0 ;  /* 0x00000010ff057807 */ /* 0x000fe20000000000 */
[C---:B------:R-:W-:Y:S01]  /*1ef0*/  IMAD.WIDE.U32 R94, R165.reuse, R90, R160 ;  /* 0x0000005aa55e7225 */ /* 0x040fe200078e00a0 */
[----:B------:R-:W-:Y:S02]  /*1f00*/  SEL R7, RZ, 0x1, P2 ;  /* 0x00000001ff077807 */ /* 0x000fe40001000000 */
[----:B-1----:R-:W-:Y:S01]  /*1f10*/  ISETP.GE.AND P2, PT, R0, R129, PT ;  /* 0x000000810000720c */ /* 0x002fe20003f46270 */
[----:B------:R-:W-:Y:S01]  /*1f20*/  IMAD R11, R165, R97, R6 ;  /* 0x00000061a50b7224 */ /* 0x000fe200078e0206 */
[----:B------:R-:W-:-:S02]  /*1f30*/  ISETP.GE.AND P1, PT, R3, UR5, PT ;  /* 0x0000000503007c0c */ /* 0x000fc4000bf26270 */
[----:B------:R-:W-:Y:S01]  /*1f40*/  ISETP.GE.AND P3, PT, R16, R129, PT ;  /* 0x000000811000720c */ /* 0x000fe20003f66270 */
[----:B------:R-:W-:Y:S01]  /*1f50*/  IMAD.IADD R101, R101, 0x1, R11 ;  /* 0x0000000165657824 */ /* 0x000fe200078e020b */
[----:B------:R-:W-:Y:S01]  /*1f60*/  SEL R6, RZ, 0x4, P1 ;  /* 0x00000004ff067807 */ /* 0x000fe20000800000 */
[----:B------:R-:W-:Y:S01]  /*1f70*/  IMAD.IADD R99, R11, 0x1, R99 ;  /* 0x000000010b637824 */ /* 0x000fe200078e0263 */
[----:B------:R-:W-:Y:S01]  /*1f80*/  LOP3.LUT R11, R4, R5, RZ, 0xfc, !PT ;  /* 0x00000005040b7212 */ /* 0x000fe200078efcff */
[----:B------:R-:W-:Y:S01]  /*1f90*/  IMAD R4, R9, R90, RZ ;  /* 0x0000005a09047224 */ /* 0x000fe200078e02ff */
[----:B------:R-:W-:Y:S01]  /*1fa0*/  SEL R9, R129, RZ, P2 ;  /* 0x000000ff81097207 */ /* 0x000fe20001000000 */
[----:B-----5:R-:W-:Y:S01]  /*1fb0*/  IMAD.WIDE.U32 R100, R145, R96, R100 ;  /* 0x0000006091647225 */ /* 0x020fe200078e0064 */
[----:B------:R-:W-:Y:S02]  /*1fc0*/  ISETP.GE.AND P1, PT, R3, R129, PT ;  /* 0x000000810300720c */ /* 0x000fe40003f26270 */
[----:B------:R-:W-:Y:S01]  /*1fd0*/  SEL R5, R129, RZ, P3 ;  /* 0x000000ff81057207 */ /* 0x000fe20001800000 */
[----:B------:R-:W-:Y:S01]  /*1fe0*/  IMAD R13, R165, R91, R4 ;  /* 0x0000005ba50d7224 */ /* 0x000fe200078e0204 */
[----:B------:R-:W-:Y:S01]  /*1ff0*/  LOP3.LUT R7, R8, 0x2, R7, 0xe2, !PT ;  /* 0x0000000208077812 */ /* 0x000fe200078ee207 */
[----:B------:R-:W-:Y:S01]  /*2000*/  IMAD.IADD R9, R0, 0x1, R9 ;  /* 0x0000000100097824 */ /* 0x000fe200078e0209 */
[----:B------:R-:W-:Y:S01]  /*2010*/  SEL R4, R129, RZ, P1 ;  /* 0x000000ff81047207 */ /* 0x000fe20000800000 */
[----:B------:R-:W-:Y:S01]  /*2020*/  IMAD.IADD R5, R16, 0x1, R5 ;  /* 0x0000000110057824 */ /* 0x000fe200078e0205 */
[----:B------:R-:W-:Y:S01]  /*2030*/  LOP3.LUT R7, R7, R6, RZ, 0xfc, !PT ;  /* 0x0000000607077212 */ /* 0x000fe200078efcff */
[----:B------:R-:W-:Y:S01]  /*2040*/  IMAD.IADD R95, R95, 0x1, R13 ;  /* 0x000000015f5f7824 */ /* 0x000fe200078e020d */
[----:B------:R-:W-:Y:S01]  /*2050*/  SHF.R.S32.HI R6, RZ, 0x1f, R9 ;  /* 0x0000001fff067819 */ /* 0x000fe20000011409 */
[----:B------:R-:W-:Y:S01]  /*2060*/  IMAD.IADD R14, R3, 0x1, R4 ;  /* 0x00000001030e7824 */ /* 0x000fe200078e0204 */
[----:B------:R-:W-:Y:S01]  /*2070*/  SHF.R.S32.HI R4, RZ, 0x1f, R5 ;  /* 0x0000001fff047819 */ /* 0x000fe20000011405 */
[----:B------:R-:W-:Y:S01]  /*2080*/  IMAD.IADD R93, R13, 0x1, R93 ;  /* 0x000000010d5d7824 */ /* 0x000fe200078e025d */
[CC--:B------:R-:W-:Y:S01]  /*2090*/  LEA.HI R10, R6.reuse, R9.reuse, RZ, 0x6 ;  /* 0x00000009060a7211 */ /* 0x0c0fe200078f30ff */
[----:B------:R-:W-:Y:S01]  /*20a0*/  IMAD.WIDE.U32 R94, R145, R90, R94 ;  /* 0x0000005a915e7225 */ /* 0x000fe200078e005e */
[----:B------:R-:W-:-:S02]  /*20b0*/  LEA.HI R9, R6, R9, RZ, 0x3 ;  /* 0x0000000906097211 */ /* 0x000fc400078f18ff */
[CC--:B------:R-:W-:Y:S01]  /*20c0*/  LEA.HI R8, R4.reuse, R5.reuse, RZ, 0x3 ;  /* 0x0000000504087211 */ /* 0x0c0fe200078f18ff */
[C---:B------:R-:W-:Y:S01]  /*20d0*/  IMAD.WIDE.U32 R92, R145.reuse, R90, R92 ;  /* 0x0000005a915c7225 */ /* 0x040fe200078e005c */
[----:B------:R-:W-:Y:S02]  /*20e0*/  LEA.HI R4, R4, R5, RZ, 0x6 ;  /* 0x0000000504047211 */ /* 0x000fe400078f30ff */
[----:B------:R-:W-:Y:S01]  /*20f0*/  SHF.R.S32.HI R10, RZ, 0x6, R10 ;  /* 0x00000006ff0a7819 */ /* 0x000fe2000001140a */
[----:B------:R-:W-:Y:S01]  /*2100*/  IMAD.WIDE.U32 R98, R145, R96, R98 ;  /* 0x0000006091627225 */ /* 0x000fe200078e0062 */
[----:B------:R-:W-:Y:S02]  /*2110*/  LOP3.LUT R6, R176, 0x38, R9, 0xf8, !PT ;  /* 0x00000038b0067812 */ /* 0x000fe400078ef809 */
[----:B------:R-:W-:Y:S01]  /*2120*/  SHF.R.S32.HI R5, RZ, 0x6, R4 ;  /* 0x00000006ff057819 */ /* 0x000fe20000011404 */
[C---:B------:R-:W-:Y:S01]  /*2130*/  IMAD R143, R10.reuse, 0x1800, R178 ;  /* 0x000018000a8f7824 */ /* 0x040fe200078e02b2 */
[----:B------:R-:W-:Y:S01]  /*2140*/  SHF.R.S32.HI R15, RZ, 0x1f, R14 ;  /* 0x0000001fff0f7819 */ /* 0x000fe2000001140e */
[--C-:B------:R-:W-:Y:S01]  /*2150*/  IMAD R140, R10, 0x1800, R179.reuse ;  /* 0x000018000a8c7824 */ /* 0x100fe200078e02b3 */
[----:B------:R-:W-:Y:S01]  /*2160*/  LOP3.LUT R4, R176, 0x38, R8, 0xf8, !PT ;  /* 0x00000038b0047812 */ /* 0x000fe200078ef808 */
[C---:B------:R-:W-:Y:S01]  /*2170*/  IMAD R144, R5.reuse, 0x1800, R178 ;  /* 0x0000180005907824 */ /* 0x040fe200078e02b2 */
[-C--:B------:R-:W-:Y:S01]  /*2180*/  LOP3.LUT R6, R6, R177.reuse, RZ, 0x3c, !PT ;  /* 0x000000b106067212 */ /* 0x080fe200078e3cff */
[----:B------:R-:W-:Y:S01]  /*2190*/  IMAD R142, R5, 0x1800, R179 ;  /* 0x00001800058e7824 */ /* 0x000fe200078e02b3 */
[-C--:B------:R-:W-:Y:S01]  /*21a0*/  LEA.HI R20, R15, R14.reuse, RZ, 0x3 ;  /* 0x0000000e0f147211 */ /* 0x080fe200078f18ff */
[----:B------:R-:W-:Y:S01]  /*21b0*/  IMAD.SHL.U32 R129, R129, 0x2, RZ ;  /* 0x0000000281817824 */ /* 0x000fe200078e00ff */
[----:B------:R-:W-:Y:S01]  /*21c0*/  LOP3.LUT R5, R4, R177, RZ, 0x3c, !PT ;  /* 0x000000b104057212 */ /* 0x000fe200078e3cff */
[----:B------:R-:W-:Y:S01]  /*21d0*/  IMAD.IADD R143, R143, 0x1, R6 ;  /* 0x000000018f8f7824 */ /* 0x000fe200078e0206 */
[----:B------:R-:W-:-:S02]  /*21e0*/  LEA.HI R14, R15, R14, RZ, 0x6 ;  /* 0x0000000e0f0e7211 */ /* 0x000fc400078f30ff */
[----:B------:R-:W-:Y:S01]  /*21f0*/  SHF.R.S32.HI R15, RZ, 0x1f, R145 ;  /* 0x0000001fff0f7819 */ /* 0x000fe20000011491 */
[----:B------:R-:W-:Y:S01]  /*2200*/  IMAD.IADD R144, R144, 0x1, R5 ;  /* 0x0000000190907824 */ /* 0x000fe200078e0205 */
[C---:B------:R-:W-:Y:S02]  /*2210*/  LOP3.LUT R6, R167.reuse, 0x38, R9, 0xf8, !PT ;  /* 0x00000038a7067812 */ /* 0x040fe400078ef809 */
[----:B------:R-:W-:Y:S02]  /*2220*/  LOP3.LUT R12, R167, 0x38, R8, 0xf8, !PT ;  /* 0x00000038a70c7812 */ /* 0x000fe400078ef808 */
[----:B------:R-:W-:Y:S01]  /*2230*/  LOP3.LUT R5, R6, R223, RZ, 0x3c, !PT ;  /* 0x000000df06057212 */ /* 0x000fe200078e3cff */
[----:B------:R-:W-:Y:S01]  /*2240*/  IMAD R6, R15, R96, RZ ;  /* 0x000000600f067224 */ /* 0x000fe200078e02ff */
[----:B------:R-:W-:Y:S02]  /*2250*/  SHF.R.S32.HI R14, RZ, 0x6, R14 ;  /* 0x00000006ff0e7819 */ /* 0x000fe4000001140e */
[----:B------:R-:W-:Y:S01]  /*2260*/  LOP3.LUT R4, R176, 0x38, R20, 0xf8, !PT ;  /* 0x00000038b0047812 */ /* 0x000fe200078ef814 */
[----:B------:R-:W-:Y:S01]  /*2270*/  IMAD R107, R145, R97, R6 ;  /* 0x00000061916b7224 */ /* 0x000fe200078e0206 */
[----:B------:R-:W-:Y:S01]  /*2280*/  LOP3.LUT R13, R12, R223, RZ, 0x3c, !PT ;  /* 0x000000df0c0d7212 */ /* 0x000fe200078e3cff */
[----:B------:R-:W-:Y:S01]  /*2290*/  IMAD R141, R14, 0x1800, R178 ;  /* 0x000018000e8d7824 */ /* 0x000fe200078e02b2 */
[----:B------:R-:W-:Y:S01]  /*22a0*/  LOP3.LUT R6, R176, 0x18, R16, 0xf8, !PT ;  /* 0x00000018b0067812 */ /* 0x000fe200078ef810 */
[----:B------:R-:W-:Y:S01]  /*22b0*/  IMAD.IADD R140, R140, 0x1, R5 ;  /* 0x000000018c8c7824 */ /* 0x000fe200078e0205 */
[----:B------:R-:W-:Y:S01]  /*22c0*/  ISETP.GE.AND P4, PT, R19, UR5, PT ;  /* 0x0000000513007c0c */ /* 0x000fe2000bf86270 */
[----:B------:R-:W-:Y:S01]  /*22d0*/  IMAD.IADD R142, R142, 0x1, R13 ;  /* 0x000000018e8e7824 */ /* 0x000fe200078e020d */
[----:B------:R-:W-:Y:S01]  /*22e0*/  LOP3.LUT R12, R167, 0x38, R20, 0xf8, !PT ;  /* 0x00000038a70c7812 */ /* 0x000fe200078ef814 */
[----:B------:R-:W-:Y:S01]  /*22f0*/  IMAD R138, R14, 0x1800, R179 ;  /* 0x000018000e8a7824 */ /* 0x000fe200078e02b3 */
[----:B------:R-:W-:-:S02]  /*2300*/  LOP3.LUT R4, R4, R177, RZ, 0x3c, !PT ;  /* 0x000000b104047212 */ /* 0x000fc400078e3cff */
[----:B------:R-:W-:Y:S02]  /*2310*/  ISETP.GE.AND P0, PT, R23, UR4, PT ;  /* 0x0000000417007c0c */ /* 0x000fe4000bf06270 */
[----:B------:R-:W-:Y:S02]  /*2320*/  LOP3.LUT R5, R6, R177, RZ, 0x3c, !PT ;  /* 0x000000b106057212 */ /* 0x000fe400078e3cff */
[----:B------:R-:W-:Y:S02]  /*2330*/  SEL R6, RZ, 0x8, P4 ;  /* 0x00000008ff067807 */ /* 0x000fe40002000000 */
[----:B------:R-:W-:Y:S01]  /*2340*/  LOP3.LUT R13, R12, R223, RZ, 0x3c, !PT ;  /* 0x000000df0c0d7212 */ /* 0x000fe200078e3cff */
[----:B------:R-:W-:Y:S01]  /*2350*/  IMAD.IADD R5, R178, 0x1, R5 ;  /* 0x00000001b2057824 */ /* 0x000fe200078e0205 */
[----:B------:R-:W-:Y:S01]  /*2360*/  IADD3 R141, R141, R4, RZ ;  /* 0x000000048d8d7210 */ /* 0x000fe20007ffe0ff */
[----:B------:R-:W-:Y:S01]  /*2370*/  IMAD R4, R15, R90, RZ ;  /* 0x0000005a0f047224 */ /* 0x000fe200078e02ff */
[----:B------:R-:W-:Y:S01]  /*2380*/  IADD3 R133, R133, R26, RZ ;  /* 0x0000001a85857210 */ /* 0x000fe20007ffe0ff */
[----:B------:R-:W-:Y:S01]  /*2390*/  IMAD.IADD R138, R138, 0x1, R13 ;  /* 0x000000018a8a7824 */ /* 0x000fe200078e020d */
[----:B------:R-:W-:Y:S01]  /*23a0*/  LOP3.LUT P5, RZ, R195, 0x4, RZ, 0xc0, !PT ;  /* 0x00000004c3ff7812 */ /* 0x000fe200078ac0ff */
[----:B------:R-:W-:Y:S01]  /*23b0*/  IMAD R21, R145, R91, R4 ;  /* 0x0000005b91157224 */ /* 0x000fe200078e0204 */
[----:B------:R-:W-:Y:S01]  /*23c0*/  SEL R10, RZ, 0x20, P0 ;  /* 0x00000020ff0a7807 */ /* 0x000fe20000000000 */
[----:B------:R-:W-:Y:S01]  /*23d0*/  IMAD R13, R97, 0x60, RZ ;  /* 0x00000060610d7824 */ /* 0x000fe200078e02ff */
[----:B------:R-:W-:Y:S01]  /*23e0*/  LOP3.LUT R26, R7, R6, RZ, 0xfc, !PT ;  /* 0x00000006071a7212 */ /* 0x000fe200078efcff */
[----:B------:R-:W-:Y:S01]  /*23f0*/  IMAD R15, R91, 0x60, RZ ;  /* 0x000000605b0f7824 */ /* 0x000fe200078e02ff */
[----:B------:R-:W-:Y:S01]  /*2400*/  LOP3.LUT R6, R7, 0x1, RZ, 0xc0, !PT ;  /* 0x0000000107067812 */ /* 0x000fe200078ec0ff */
[----:B------:R-:W-:Y:S01]  /*2410*/  IMAD.IADD R108, R95, 0x1, R21 ;  /* 0x000000015f6c7824 */ /* 0x000fe200078e0215 */
[----:B------:R-:W-:Y:S01]  /*2420*/  SHF.R.S32.HI R124, RZ, 0x3, R8 ;  /* 0x00000003ff7c7819 */ /* 0x000fe20000011408 */
[----:B------:R-:W-:Y:S01]  /*2430*/  IMAD.IADD R106, R21, 0x1, R93 ;  /* 0x00000001156a7824 */ /* 0x000fe200078e025d */
[----:B------:R-:W-:-:S02]  /*2440*/  LOP3.LUT R7, R8, 0xfffffff8, RZ, 0xc0, !PT ;  /* 0xfffffff808077812 */ /* 0x000fc400078ec0ff */
[C---:B------:R-:W-:Y:S01]  /*2450*/  SHF.L.U64.HI R110, R96.reuse, 0x6, R97 ;  /* 0x00000006606e7819 */ /* 0x040fe20000010261 */
[----:B------:R-:W-:Y:S01]  /*2460*/  IMAD.WIDE.U32 R96, R96, 0x60, RZ ;  /* 0x0000006060607825 */ /* 0x000fe200078e00ff */
[C---:B------:R-:W-:Y:S02]  /*2470*/  SHF.L.U64.HI R112, R90.reuse, 0x6, R91 ;  /* 0x000000065a707819 */ /* 0x040fe4000001025b */
[----:B------:R-:W-:Y:S01]  /*2480*/  SEL R131, R131, 0xffffffe0, !P5 ;  /* 0xffffffe083837807 */ /* 0x000fe20006800000 */
[----:B------:R-:W-:Y:S01]  /*2490*/  IMAD.WIDE.U32 R90, R90, 0x60, RZ ;  /* 0x000000605a5a7825 */ /* 0x000fe200078e00ff */
[----:B------:R-:W-:Y:S02]  /*24a0*/  SHF.R.S32.HI R121, RZ, 0x3, R9 ;  /* 0x00000003ff797819 */ /* 0x000fe40000011409 */
[----:B------:R-:W-:Y:S01]  /*24b0*/  LOP3.LUT R8, R9, 0xfffffff8, RZ, 0xc0, !PT ;  /* 0xfffffff809087812 */ /* 0x000fe200078ec0ff */
[----:B------:R-:W-:Y:S01]  /*24c0*/  IMAD.IADD R134, R97, 0x1, R13 ;  /* 0x0000000161867824 */ /* 0x000fe200078e020d */
[----:B------:R-:W-:Y:S01]  /*24d0*/  LOP3.LUT R103, R11, R10, RZ, 0xfc, !PT ;  /* 0x0000000a0b677212 */ /* 0x000fe200078efcff */
[----:B------:R-:W-:Y:S01]  /*24e0*/  IMAD.IADD R136, R91, 0x1, R15 ;  /* 0x000000015b887824 */ /* 0x000fe200078e020f */
[----:B------:R-:W-:Y:S01]  /*24f0*/  LOP3.LUT R9, R20, 0xfffffff8, RZ, 0xc0, !PT ;  /* 0xfffffff814097812 */ /* 0x000fe200078ec0ff */
[----:B------:R-:W-:Y:S01]  /*2500*/  IMAD.IADD R137, R131, 0x1, R5 ;  /* 0x0000000183897824 */ /* 0x000fe200078e0205 */
[----:B------:R-:W-:-:S02]  /*2510*/  SHF.R.S32.HI R120, RZ, 0x3, R20 ;  /* 0x00000003ff787819 */ /* 0x000fc40000011414 */
[----:B------:R-:W-:Y:S01]  /*2520*/  IADD3 R109, R101, R107, RZ ;  /* 0x0000006b656d7210 */ /* 0x000fe20007ffe0ff */
[----:B------:R-:W-:Y:S01]  /*2530*/  IMAD.IADD R107, R107, 0x1, R99 ;  /* 0x000000016b6b7824 */ /* 0x000fe200078e0263 */
[C---:B------:R-:W-:Y:S02]  /*2540*/  LOP3.LUT R20, R26.reuse, 0x2, RZ, 0xc0, !PT ;  /* 0x000000021a147812 */ /* 0x040fe400078ec0ff */
[----:B------:R-:W-:Y:S02]  /*2550*/  LOP3.LUT R21, R26, 0x4, RZ, 0xc0, !PT ;  /* 0x000000041a157812 */ /* 0x000fe400078ec0ff */
[C---:B------:R-:W-:Y:S02]  /*2560*/  LOP3.LUT R27, R103.reuse, 0x2, RZ, 0xc0, !PT ;  /* 0x00000002671b7812 */ /* 0x040fe400078ec0ff */
[C---:B------:R-:W-:Y:S02]  /*2570*/  LOP3.LUT R28, R103.reuse, 0x4, RZ, 0xc0, !PT ;  /* 0x00000004671c7812 */ /* 0x040fe400078ec0ff */
[----:B------:R-:W-:-:S02]  /*2580*/  LOP3.LUT R105, R103, 0x8, RZ, 0xc0, !PT ;  /* 0x0000000867697812 */ /* 0x000fc400078ec0ff */
[----:B------:R-:W-:Y:S02]  /*2590*/  LOP3.LUT R104, R103, 0x10, RZ, 0xc0, !PT ;  /* 0x0000001067687812 */ /* 0x000fe400078ec0ff */
[----:B------:R-:W-:Y:S02]  /*25a0*/  SHF.R.S32.HI R4, RZ, 0x1f, R30 ;  /* 0x0000001fff047819 */ /* 0x000fe4000001141e */
[----:B0-----:R-:W-:Y:S02]  /*25b0*/  LEA.HI R148, R148, 0x8, RZ, 0x19 ;  /* 0x0000000894947811 */ /* 0x001fe400078fc8ff */
[----:B------:R-:W-:Y:S02]  /*25c0*/  LOP3.LUT R10, R11, 0x1, RZ, 0xc0, !PT ;  /* 0x000000010b0a7812 */ /* 0x000fe400078ec0ff */
[----:B------:R-:W-:Y:S02]  /*25d0*/  LOP3.LUT R26, R26, 0x8, RZ, 0xc0, !PT ;  /* 0x000000081a1a7812 */ /* 0x000fe400078ec0ff */
[----:B------:R-:W-:-:S02]  /*25e0*/  SHF.R.S32.HI R116, RZ, 0x1f, R7 ;  /* 0x0000001fff747819 */ /* 0x000fc40000011407 */
[----:B------:R-:W-:Y:S02]  /*25f0*/  SHF.R.S32.HI R115, RZ, 0x1f, R8 ;  /* 0x0000001fff737819 */ /* 0x000fe40000011408 */
[----:B------:R-:W-:Y:S02]  /*2600*/  SHF.R.S32.HI R114, RZ, 0x1f, R9 ;  /* 0x0000001fff727819 */ /* 0x000fe40000011409 */
[----:B------:R-:W-:Y:S02]  /*2610*/  LOP3.LUT R103, R103, 0x20, RZ, 0xc0, !PT ;  /* 0x0000002067677812 */ /* 0x000fe400078ec0ff */
[----:B----4-:R-:W-:-:S07]  /*2620*/  SHF.R.S32.HI R132, RZ, 0x1f, R102 ;  /* 0x0000001fff847819 */ /* 0x010fce0000011466 */
.L_x_562:
[----:B------:R-:W0:Y:S01]  /*2630*/  LDC R84, c[0x0][0x430] ;  /* 0x00010c00ff547b82 */ /* 0x000e220000000800 */
[----:B------:R-:W-:Y:S02]  /*2640*/  VIADD R24, R24, 0xffffffff ;  /* 0xffffffff18187836 */ /* 0x000fe40000000000 */
[----:B------:R-:W-:Y:S02]  /*2650*/  IMAD.MOV.U32 R31, RZ, RZ, RZ ;  /* 0x000000ffff1f7224 */ /* 0x000fe400078e00ff */
[----:B-1----:R-:W-:-:S03]  /*2660*/  IMAD R12, R24, 0x60, R117 ;  /* 0x00000060180c7824 */ /* 0x002fc600078e0275 */
[----:B------:R-:W1:Y:S01]  /*2670*/  LDC R128, c[0x0][0x3f4] ;  /* 0x0000fd00ff807b82 */ /* 0x000e620000000800 */
[----:B------:R-:W-:Y:S01]  /*2680*/  IMAD.IADD R36, R133, 0x1, R12 ;  /* 0x0000000185247824 */ /* 0x000fe200078e020c */
[----:B------:R-:W-:-:S03]  /*2690*/  ISETP.GE.AND P0, PT, R12, R25, PT ;  /* 0x000000190c00720c */ /* 0x000fc60003f06270 */
[----:B--2---:R-:W-:Y:S01]  /*26a0*/  IMAD.MOV.U32 R32, RZ, RZ, R36 ;  /* 0x000000ffff207224 */ /* 0x004fe200078e0024 */
[----:B------:R-:W-:Y:S02]  /*26b0*/  ISETP.GT.OR P0, PT, R117, 0x5f, P0 ;  /* 0x0000005f7500780c */ /* 0x000fe40000704670 */
[----:B0-----:R-:W-:-:S11]  /*26c0*/  ISETP.NE.AND P4, PT, R84, 0x1, PT ;  /* 0x000000015400780c */ /* 0x001fd60003f85270 */
[----:B------:R-:W0:Y:S08]  /*26d0*/  @!P0 LDC.64 R14, c[0x0][0x428] ;  /* 0x00010a00ff0e8b82 */ /* 0x000e300000000a00 */
[----:B------:R-:W2:Y:S08]  /*26e0*/  @!P0 LDC.64 R12, c[0x0][0x418] ;  /* 0x00010600ff0c8b82 */ /* 0x000eb00000000a00 */
[----:B------:R-:W3:Y:S08]  /*26f0*/  @P4 LDC R11, c[0x0][0x434] ;  /* 0x00010d00ff0b4b82 */ /* 0x000ef00000000800 */
[----:B----4-:R-:W4:Y:S01]  /*2700*/  @P4 LDC R34, c[0x0][0x438] ;  /* 0x00010e00ff224b82 */ /* 0x010f220000000800 */
[----:B---3--:R-:W-:-:S05]  /*2710*/  @P4 IMAD.HI.U32 R11, R36, R11, RZ ;  /* 0x0000000b240b4227 */ /* 0x008fca00078e00ff */
[----:B----4-:R-:W-:Y:S01]  /*2720*/  @P4 SHF.R.U32.HI R32, RZ, R34, R11 ;  /* 0x00000022ff204219 */ /* 0x010fe2000001160b */
[----:B0-----:R-:W-:-:S03]  /*2730*/  @!P0 IMAD R11, R132, R14, RZ ;  /* 0x0000000e840b8224 */ /* 0x001fc600078e02ff */
[--C-:B------:R-:W-:Y:S01]  /*2740*/  @!P0 SHF.R.S32.HI R33, RZ, 0x1f, R32.reuse ;  /* 0x0000001fff218819 */ /* 0x100fe20000011420 */
[C---:B------:R-:W-:Y:S02]  /*2750*/  @!P0 IMAD R11, R102.reuse, R15, R11 ;  /* 0x0000000f660b8224 */ /* 0x040fe400078e020b */
[----:B------:R-:W-:-:S04]  /*2760*/  @!P0 IMAD.WIDE.U32 R14, R102, R14, R32 ;  /* 0x0000000e660e8225 */ /* 0x000fc800078e0020 */
[----:B------:R-:W-:Y:S01]  /*2770*/  @!P0 IMAD.IADD R11, R15, 0x1, R11 ;  /* 0x000000010f0b8824 */ /* 0x000fe200078e020b */
[----:B--2---:R-:W-:-:S04]  /*2780*/  @!P0 LEA R12, P4, R14, R12, 0x2 ;  /* 0x0000000c0e0c8211 */ /* 0x004fc800078810ff */
[----:B------:R-:W-:-:S05]  /*2790*/  @!P0 LEA.HI.X R13, R14, R13, R11, 0x2, P4 ;  /* 0x0000000d0e0d8211 */ /* 0x000fca00020f140b */
[----:B------:R0:W5:Y:S01]  /*27a0*/  @!P0 LDG.E R31, desc[UR60][R12.64] ;  /* 0x0000003c0c1f8981 */ /* 0x000162000c1e1900 */
[----:B-1----:R-:W-:Y:S01]  /*27b0*/  ISETP.GE.AND P0, PT, R128, 0x1, PT ;  /* 0x000000018000780c */ /* 0x002fe20003f06270 */
[----:B------:R-:W-:Y:S01]  /*27c0*/  IMAD.MOV R11, RZ, RZ, -R32 ;  /* 0x000000ffff0b7224 */ /* 0x000fe200078e0a20 */
[----:B------:R-:W-:Y:S01]  /*27d0*/  ISETP.GT.AND P4, PT, R24, R130, PT ;  /* 0x000000821800720c */ /* 0x000fe20003f84270 */
[----:B------:R-:W-:Y:S01]  /*27e0*/  IMAD R33, R18, 0x4800, R5 ;  /* 0x0000480012217824 */ /* 0x000fe200078e0205 */
[----:B------:R-:W-:Y:S05]  /*27f0*/  YIELD ;  /* 0x0000000000007946 */ /* 0x000fea0003800000 */
[----:B------:R-:W-:Y:S01]  /*2800*/  IMAD R84, R84, R11, R36 ;  /* 0x0000000b54547224 */ /* 0x000fe200078e0224 */
[----:B------:R-:W-:Y:S01]  /*2810*/  BSSY B0, `(.L_x_457) ;  /* 0x00007ef000007945 */ /* 0x000fe20003800000 */
[----:B------:R-:W-:Y:S01]  /*2820*/  IMAD R11, R18, 0x4800, R137 ;  /* 0x00004800120b7824 */ /* 0x000fe200078e0289 */
[----:B------:R-:W-:Y:S01]  /*2830*/  P2R R127, PR, RZ, 0x10 ;  /* 0x00000010ff7f7803 */ /* 0x000fe20000000000 */
[----:B------:R-:W-:-:S03]  /*2840*/  IMAD R33, R33, 0x2, R126 ;  /* 0x0000000221217824 */ /* 0x000fc600078e027e */
[----:B------:R-:W-:Y:S01]  /*2850*/  LEA R32, R11, R126, 0x1 ;  /* 0x0000007e0b207211 */ /* 0x000fe200078e08ff */
[----:B0-----:R-:W-:Y:S06]  /*2860*/  @!P0 BRA `(.L_x_458) ;  /* 0x0000007400c88947 */ /* 0x001fec0003800000 */
[----:B------:R-:W-:Y:S01]  /*2870*/  SHF.R.S32.HI R85, RZ, 0x1f, R84 ;  /* 0x0000001fff557819 */ /* 0x000fe20000011454 */
[----:B------:R-:W-:Y:S01]  /*2880*/  ULDC.64 UR4, c[0x0][0x300] ;  /* 0x0000c00000047ab9 */ /* 0x000fe20000000a00 */
[----:B-----5:R-:W-:Y:S01]  /*2890*/  SHF.R.S32.HI R86, RZ, 0x1f, R31 ;  /* 0x0000001fff567819 */ /* 0x020fe2000001141f */
[----:B------:R-:W-:Y:S01]  /*28a0*/  IMAD.WIDE.U32 R12, R84, UR4, RZ ;  /* 0x00000004540c7c25 */ /* 0x000fe2000f8e00ff */
[----:B------:R-:W-:Y:S02]  /*28b0*/  ULDC.U8 UR6, c[0x0][0x410] ;  /* 0x0001040000067ab9 */ /* 0x000fe40000000000 */
[----:B------:R-:W-:Y:S01]  /*28c0*/  ISETP.NE.AND P0, PT, RZ, UR6, PT ;  /* 0x00000006ff007c0c */ /* 0x000fe2000bf05270 */
[----:B------:R-:W-:Y:S02]  /*28d0*/  IMAD R11, R85, UR4, RZ ;  /* 0x00000004550b7c24 */ /* 0x000fe4000f8e02ff */
[----:B------:R-:W-:Y:S02]  /*28e0*/  IMAD R34, R136, R24, RZ ;  /* 0x0000001888227224 */ /* 0x000fe400078e02ff */
[----:B------:R-:W-:Y:S01]  /*28f0*/  IMAD R11, R84, UR5, R11 ;  /* 0x00000005540b7c24 */ /* 0x000fe2000f8e020b */
[----:B------:R-:W-:Y:S01]  /*2900*/  ULDC.64 UR4, c[0x0][0x310] ;  /* 0x0000c40000047ab9 */ /* 0x000fe20000000a00 */
[----:B------:R-:W-:-:S02]  /*2910*/  IMAD R87, R24, -0x60, R25 ;  /* 0xffffffa018577824 */ /* 0x000fc400078e0219 */
[----:B------:R-:W-:Y:S02]  /*2920*/  IMAD R14, R86, UR4, RZ ;  /* 0x00000004560e7c24 */ /* 0x000fe4000f8e02ff */
[----:B------:R-:W-:Y:S01]  /*2930*/  IMAD.IADD R13, R13, 0x1, R11 ;  /* 0x000000010d0d7824 */ /* 0x000fe200078e020b */
[----:B------:R-:W-:Y:S01]  /*2940*/  SHF.R.S32.HI R11, RZ, 0x1f, R24 ;  /* 0x0000001fff0b7819 */ /* 0x000fe20000011418 */
[----:B------:R-:W-:Y:S01]  /*2950*/  IMAD R15, R31, UR5, R14 ;  /* 0x000000051f0f7c24 */ /* 0x000fe2000f8e020e */
[----:B------:R-:W-:Y:S01]  /*2960*/  VIMNMX R87, R87, 0x60, PT ;  /* 0x0000006057577848 */ /* 0x000fe20003fe0100 */
[----:B------:R-:W-:Y:S01]  /*2970*/  IMAD.WIDE.U32 R12, R31, UR4, R12 ;  /* 0x000000041f0c7c25 */ /* 0x000fe2000f8e000c */
[----:B------:R-:W-:-:S03]  /*2980*/  ULDC.64 UR4, c[0x0][0x308] ;  /* 0x0000c20000047ab9 */ /* 0x000fc60000000a00 */
[----:B------:R-:W-:Y:S02]  /*2990*/  IMAD R14, R134, R24, RZ ;  /* 0x00000018860e7224 */ /* 0x000fe400078e02ff */
[----:B------:R-:W-:Y:S02]  /*29a0*/  IMAD.IADD R13, R13, 0x1, R15 ;  /* 0x000000010d0d7824 */ /* 0x000fe400078e020f */
[----:B------:R-:W-:Y:S02]  /*29b0*/  IMAD R15, R4, UR4, RZ ;  /* 0x00000004040f7c24 */ /* 0x000fe4000f8e02ff */
[C---:B------:R-:W-:Y:S02]  /*29c0*/  IMAD R35, R11.reuse, R96, R14 ;  /* 0x000000600b237224 */ /* 0x040fe400078e020e */
[----:B------:R-:W-:Y:S02]  /*29d0*/  IMAD R37, R11, R90, R34 ;  /* 0x0000005a0b257224 */ /* 0x000fe400078e0222 */
[----:B------:R-:W-:-:S02]  /*29e0*/  IMAD R11, R30, UR5, R15 ;  /* 0x000000051e0b7c24 */ /* 0x000fc4000f8e020f */
[----:B------:R-:W-:Y:S01]  /*29f0*/  IMAD.WIDE.U32 R118, R30, UR4, R12 ;  /* 0x000000041e767c25 */ /* 0x000fe2000f8e000c */
[----:B------:R-:W-:-:S03]  /*2a00*/  ULDC.64 UR4, c[0x0][0x2e8] ;  /* 0x0000ba0000047ab9 */ /* 0x000fc60000000a00 */
[----:B------:R-:W-:Y:S01]  /*2a10*/  IMAD.IADD R11, R119, 0x1, R11 ;  /* 0x00000001770b7824 */ /* 0x000fe200078e020b */
[----:B------:R-:W-:Y:S01]  /*2a20*/  LEA R119, P4, R118, UR4, 0x1 ;  /* 0x0000000476777c11 */ /* 0x000fe2000f8808ff */
[----:B------:R-:W-:-:S03]  /*2a30*/  IMAD.WIDE.U32 R14, R96, R24, RZ ;  /* 0x00000018600e7225 */ /* 0x000fc600078e00ff */
[----:B------:R-:W-:Y:S01]  /*2a40*/  LEA.HI.X R118, R118, UR5, R11, 0x1, P4 ;  /* 0x0000000576767c11 */ /* 0x000fe2000a0f0c0b */
[----:B------:R-:W-:-:S04]  /*2a50*/  IMAD.WIDE.U32 R12, R90, R24, RZ ;  /* 0x000000185a0c7225 */ /* 0x000fc800078e00ff */
[----:B------:R-:W-:Y:S02]  /*2a60*/  IMAD.IADD R11, R15, 0x1, R35 ;  /* 0x000000010f0b7824 */ /* 0x000fe400078e0223 */
[----:B------:R-:W-:Y:S01]  /*2a70*/  IMAD.IADD R82, R13, 0x1, R37 ;  /* 0x000000010d527824 */ /* 0x000fe200078e0225 */
[----:B------:R-:W-:Y:S06]  /*2a80*/  @!P0 BRA `(.L_x_459) ;  /* 0x0000003800548947 */ /* 0x000fec0003800000 */
[----:B------:R-:W-:Y:S01]  /*2a90*/  ISETP.GE.AND P4, PT, R165, R87, PT ;  /* 0x00000057a500720c */ /* 0x000fe20003f86270 */
[----:B------:R-:W-:Y:S01]  /*2aa0*/  BSSY B1, `(.L_x_460) ;  /* 0x0000037000017945 */ /* 0x000fe20003800000 */
        /* <DEDUP_REMOVED lines=13> */
[----:B------:R-:W-:Y:S06]  /*2b80*/  @P4 BRA `(.L_x_461) ;  /* 0x0000000000a04947 */ /* 0x000fec0003800000 */
[----:B------:R-:W-:Y:S01]  /*2b90*/  IADD3 R37, P5, R100, R14, RZ ;  /* 0x0000000e64257210 */ /* 0x000fe20007fbe0ff */
[----:B------:R-:W-:Y:S01]  /*2ba0*/  ULDC.64 UR4, c[0x0][0x3e8] ;  /* 0x0000fa0000047ab9 */ /* 0x000fe20000000a00 */
[----:B------:R-:W-:Y:S01]  /*2bb0*/  IADD3 R39, P0, R94, R12, RZ ;  /* 0x0000000c5e277210 */ /* 0x000fe20007f1e0ff */
[----:B------:R-:W-:Y:S01]  /*2bc0*/  ULDC.64 UR6, c[0x0][0x400] ;  /* 0x0001000000067ab9 */ /* 0x000fe20000000a00 */
[----:B------:R-:W-:Y:S01]  /*2bd0*/  CS2R R78, SRZ ;  /* 0x00000000004e7805 */ /* 0x000fe2000001ff00 */
[----:B------:R-:W-:Y:S01]  /*2be0*/  IMAD.X R38, R11, 0x1, R109, P5 ;  /* 0x000000010b267824 */ /* 0x000fe200028e066d */
[----:B------:R-:W-:Y:S01]  /*2bf0*/  LEA R36, P5, R37, UR4, 0x1 ;  /* 0x0000000425247c11 */ /* 0x000fe2000f8a08ff */
[----:B------:R-:W-:Y:S01]  /*2c00*/  IMAD.X R40, R82, 0x1, R108, P0 ;  /* 0x0000000152287824 */ /* 0x000fe200000e066c */
[----:B------:R-:W-:Y:S02]  /*2c10*/  ISETP.GE.AND P0, PT, R160, R128, PT ;  /* 0x00000080a000720c */ /* 0x000fe40003f06270 */
[----:B------:R-:W-:-:S02]  /*2c20*/  CS2R R74, SRZ ;  /* 0x00000000004a7805 */ /* 0x000fc4000001ff00 */
[----:B------:R-:W-:Y:S02]  /*2c30*/  LEA.HI.X R37, R37, UR5, R38, 0x1, P5 ;  /* 0x0000000525257c11 */ /* 0x000fe4000a8f0c26 */
[----:B------:R-:W-:Y:S02]  /*2c40*/  CS2R R80, SRZ ;  /* 0x0000000000507805 */ /* 0x000fe4000001ff00 */
[C---:B------:R-:W-:Y:S02]  /*2c50*/  LEA R38, P5, R39.reuse, UR6, 0x1 ;  /* 0x0000000627267c11 */ /* 0x040fe4000f8a08ff */
[----:B------:R-:W-:Y:S02]  /*2c60*/  CS2R R76, SRZ ;  /* 0x00000000004c7805 */ /* 0x000fe4000001ff00 */
[----:B------:R-:W-:Y:S02]  /*2c70*/  LEA.HI.X R39, R39, UR7, R40, 0x1, P5 ;  /* 0x0000000727277c11 */ /* 0x000fe4000a8f0c28 */
[-C--:B------:R-:W-:Y:S01]  /*2c80*/  ISETP.GE.AND P5, PT, R169, R128.reuse, PT ;  /* 0x00000080a900720c */ /* 0x080fe20003fa6270 */
[----:B------:R0:W5:Y:S04]  /*2c90*/  @!P0 LDG.E.64 R78, desc[UR60][R36.64] ;  /* 0x0000003c244e8981 */ /* 0x000168000c1e1b00 */
[----:B------:R0:W5:Y:S01]  /*2ca0*/  @!P0 LDG.E.64 R80, desc[UR60][R38.64] ;  /* 0x0000003c26508981 */ /* 0x000162000c1e1b00 */
[----:B------:R-:W-:-:S07]  /*2cb0*/  ISETP.GE.AND P0, PT, R168, R128, PT ;  /* 0x00000080a800720c */ /* 0x000fce0003f06270 */
[----:B------:R0:W5:Y:S04]  /*2cc0*/  @!P5 LDG.E.64 R74, desc[UR60][R36.64+0x20] ;  /* 0x0000203c244ad981 */ /* 0x000168000c1e1b00 */
[----:B------:R0:W5:Y:S01]  /*2cd0*/  @!P5 LDG.E.64 R76, desc[UR60][R38.64+0x20] ;  /* 0x0000203c264cd981 */ /* 0x000162000c1e1b00 */
[----:B------:R-:W-:Y:S02]  /*2ce0*/  ISETP.GE.AND P5, PT, R171, R128, PT ;  /* 0x00000080ab00720c */ /* 0x000fe40003fa6270 */
[----:B------:R-:W-:Y:S02]  /*2cf0*/  CS2R R70, SRZ ;  /* 0x0000000000467805 */ /* 0x000fe4000001ff00 */
[----:B------:R-:W-:Y:S02]  /*2d00*/  CS2R R72, SRZ ;  /* 0x0000000000487805 */ /* 0x000fe4000001ff00 */
[----:B------:R-:W-:-:S02]  /*2d10*/  CS2R R66, SRZ ;  /* 0x0000000000427805 */ /* 0x000fc4000001ff00 */
[----:B------:R-:W-:Y:S01]  /*2d20*/  CS2R R68, SRZ ;  /* 0x0000000000447805 */ /* 0x000fe2000001ff00 */
[----:B------:R0:W5:Y:S04]  /*2d30*/  @!P0 LDG.E.64 R70, desc[UR60][R36.64+0x40] ;  /* 0x0000403c24468981 */ /* 0x000168000c1e1b00 */
[----:B------:R0:W5:Y:S01]  /*2d40*/  @!P0 LDG.E.64 R72, desc[UR60][R38.64+0x40] ;  /* 0x0000403c26488981 */ /* 0x000162000c1e1b00 */
[----:B------:R-:W-:-:S03]  /*2d50*/  ISETP.GE.AND P0, PT, R170, R128, PT ;  /* 0x00000080aa00720c */ /* 0x000fc60003f06270 */
        /* <DEDUP_REMOVED lines=8> */
[----:B------:R0:W5:Y:S04]  /*2de0*/  @!P0 LDG.E.64 R64, desc[UR60][R38.64+0x80] ;  /* 0x0000803c26408981 */ /* 0x000168000c1e1b00 */
[----:B------:R0:W5:Y:S04]  /*2df0*/  @!P5 LDG.E.64 R58, desc[UR60][R36.64+0xa0] ;  /* 0x0000a03c243ad981 */ /* 0x000168000c1e1b00 */
[----:B------:R0:W5:Y:S02]  /*2e00*/  @!P5 LDG.E.64 R60, desc[UR60][R38.64+0xa0] ;  /* 0x0000a03c263cd981 */ /* 0x000164000c1e1b00 */
.L_x_461:
[----:B------:R-:W-:Y:S05]  /*2e10*/  BSYNC B1 ;  /* 0x0000000000017941 */ /* 0x000fea0003800000 */
.L_x_460:
[----:B------:R-:W-:Y:S01]  /*2e20*/  ISETP.GE.AND P5, PT, R224, R87, PT ;  /* 0x00000057e000720c */ /* 0x000fe20003fa6270 */
[----:B------:R-:W-:Y:S01]  /*2e30*/  BSSY B1, `(.L_x_462) ;  /* 0x0000037000017945 */ /* 0x000fe20003800000 */
[----:B0-----:R-:W-:Y:S02]  /*2e40*/  CS2R R38, SRZ ;  /* 0x0000000000267805 */ /* 0x001fe4000001ff00 */
        /* <DEDUP_REMOVED lines=8> */
[----:B------:R-:W-:Y:S01]  /*2ed0*/  CS2R R52, SRZ ;  /* 0x0000000000347805 */ /* 0x000fe2000001ff00 */
[----:B-----5:R-:W-:Y:S01]  /*2ee0*/  IMAD.MOV.U32 R88, RZ, RZ, R58 ;  /* 0x000000ffff587224 */ /* 0x020fe200078e003a */
[----:B------:R-:W-:Y:S01]  /*2ef0*/  CS2R R56, SRZ ;  /* 0x0000000000387805 */ /* 0x000fe2000001ff00 */
[----:B------:R-:W-:Y:S01]  /*2f00*/  IMAD.MOV.U32 R83, RZ, RZ, R59 ;  /* 0x000000ffff537224 */ /* 0x000fe200078e003b */
[----:B------:R-:W-:Y:S06]  /*2f10*/  @P5 BRA `(.L_x_463) ;  /* 0x0000000000a05947 */ /* 0x000fec0003800000 */
[----:B------:R-:W-:Y:S01]  /*2f20*/  IADD3 R14, P0, P6, R100, R14, R111 ;  /* 0x0000000e640e7210 */ /* 0x000fe20007e1e06f */
[----:B------:R-:W-:Y:S01]  /*2f30*/  ULDC.64 UR4, c[0x0][0x3e8] ;  /* 0x0000fa0000047ab9 */ /* 0x000fe20000000a00 */
[----:B------:R-:W-:Y:S01]  /*2f40*/  ULDC.64 UR6, c[0x0][0x400] ;  /* 0x0001000000067ab9 */ /* 0x000fe20000000a00 */
[----:B------:R-:W-:Y:S02]  /*2f50*/  CS2R R54, SRZ ;  /* 0x0000000000367805 */ /* 0x000fe4000001ff00 */
[----:B------:R-:W-:Y:S02]  /*2f60*/  IADD3.X R13, R109, R11, R110, P0, P6 ;  /* 0x0000000b6d0d7210 */ /* 0x000fe400007ec46e */
[----:B------:R-:W-:Y:S02]  /*2f70*/  CS2R R56, SRZ ;  /* 0x0000000000387805 */ /* 0x000fe4000001ff00 */
[----:B------:R-:W-:-:S04]  /*2f80*/  IADD3 R11, P0, P6, R94, R12, R113 ;  /* 0x0000000c5e0b7210 */ /* 0x000fc80007e1e071 */
[----:B------:R-:W-:Y:S02]  /*2f90*/  IADD3.X R82, R108, R82, R112, P0, P6 ;  /* 0x000000526c527210 */ /* 0x000fe400007ec470 */
[----:B------:R-:W-:-:S04]  /*2fa0*/  LEA R12, P0, R14, UR4, 0x1 ;  /* 0x000000040e0c7c11 */ /* 0x000fc8000f8008ff */
[----:B------:R-:W-:Y:S02]  /*2fb0*/  LEA.HI.X R13, R14, UR5, R13, 0x1, P0 ;  /* 0x000000050e0d7c11 */ /* 0x000fe400080f0c0d */
[----:B------:R-:W-:-:S04]  /*2fc0*/  LEA R14, P0, R11, UR6, 0x1 ;  /* 0x000000060b0e7c11 */ /* 0x000fc8000f8008ff */
[----:B------:R-:W-:Y:S02]  /*2fd0*/  LEA.HI.X R15, R11, UR7, R82, 0x1, P0 ;  /* 0x000000070b0f7c11 */ /* 0x000fe400080f0c52 */
[----:B------:R-:W-:Y:S02]  /*2fe0*/  ISETP.GE.AND P0, PT, R160, R128, PT ;  /* 0x00000080a000720c */ /* 0x000fe40003f06270 */
[----:B------:R-:W-:Y:S02]  /*2ff0*/  CS2R R50, SRZ ;  /* 0x0000000000327805 */ /* 0x000fe4000001ff00 */
[----:B------:R-:W-:-:S09]  /*3000*/  CS2R R52, SRZ ;  /* 0x0000000000347805 */ /* 0x000fd2000001ff00 */
[----:B------:R0:W5:Y:S04]  /*3010*/  @!P0 LDG.E.64 R54, desc[UR60][R12.64] ;  /* 0x0000003c0c368981 */ /* 0x000168000c1e1b00 */
[----:B------:R0:W5:Y:S01]  /*3020*/  @!P0 LDG.E.64 R56, desc[UR60][R14.64] ;  /* 0x0000003c0e388981 */ /* 0x000162000c1e1b00 */
        /* <DEDUP_REMOVED lines=20> */
[----:B------:R-:W-:-:S13]  /*3170*/  ISETP.GE.AND P0, PT, R172, R128, PT ;  /* 0x00000080ac00720c */ /* 0x000fda0003f06270 */
[----:B------:R0:W5:Y:S04]  /*3180*/  @!P0 LDG.E.64 R34, desc[UR60][R12.64+0xa0] ;  /* 0x0000a03c0c228981 */ /* 0x000168000c1e1b00 */
[----:B------:R0:W5:Y:S02]  /*3190*/  @!P0 LDG.E.64 R36, desc[UR60][R14.64+0xa0] ;  /* 0x0000a03c0e248981 */ /* 0x000164000c1e1b00 */
.L_x_463:
[----:B------:R-:W-:Y:S05]  /*31a0*/  BSYNC B1 ;  /* 0x0000000000017941 */ /* 0x000fea0003800000 */
.L_x_462:
[----:B------:R-:W2:Y:S01]  /*31b0*/  LDL R11, [R1+0x30] ;  /* 0x00003000010b7983 */ /* 0x000ea20000100800 */
[----:B0-----:R-:W-:Y:S01]  /*31c0*/  MOV R12, R63 ;  /* 0x0000003f000c7202 */ /* 0x001fe20000000f00 */
[----:B------:R-:W-:Y:S01]  /*31d0*/  IMAD.MOV.U32 R13, RZ, RZ, R70 ;  /* 0x000000ffff0d7224 */ /* 0x000fe200078e0046 */
[----:B------:R-:W-:Y:S01]  /*31e0*/  PRMT R204, R88, 0x5410, R83 ;  /* 0x0000541058cc7816 */ /* 0x000fe20000000053 */
        /* <DEDUP_REMOVED lines=8> */
[----:B------:R-:W-:-:S03]  /*3270*/  IMAD.MOV.U32 R12, RZ, RZ, R75 ;  /* 0x000000ffff0c7224 */ /* 0x000fc600078e004b */
[----:B------:R-:W-:Y:S01]  /*3280*/  PRMT R152, R14, 0x5410, R13 ;  /* 0x000054100e987816 */ /* 0x000fe2000000000d */
[----:B------:R-:W-:Y:S01]  /*3290*/  IMAD.MOV.U32 R14, RZ, RZ, R60 ;  /* 0x000000ffff0e7224 */ /* 0x000fe200078e003c */
[----:B------:R-:W-:Y:S01]  /*32a0*/  PRMT R213, R213, 0x5410, R12 ;  /* 0x00005410d5d57816 */ /* 0x000fe2000000000c */
[----:B------:R-:W-:Y:S01]  /*32b0*/  IMAD.MOV.U32 R13, RZ, RZ, R61 ;  /* 0x000000ffff0d7224 */ /* 0x000fe200078e003d */
[----:B------:R-:W-:-:S04]  /*32c0*/  MOV R12, R64 ;  /* 0x00000040000c7202 */ /* 0x000fc80000000f00 */
[----:B------:R-:W-:Y:S01]  /*32d0*/  PRMT R205, R14, 0x5410, R13 ;  /* 0x000054100ecd7816 */ /* 0x000fe2000000000d */
[----:B------:R-:W-:Y:S02]  /*32e0*/  IMAD.MOV.U32 R14, RZ, RZ, R68 ;  /* 0x000000ffff0e7224 */ /* 0x000fe400078e0044 */
[----:B------:R-:W-:-:S05]  /*32f0*/  IMAD.MOV.U32 R13, RZ, RZ, R69 ;  /* 0x000000ffff0d7224 */ /* 0x000fca00078e0045 */
[----:B------:R-:W-:Y:S01]  /*3300*/  PRMT R208, R13, 0x7610, R208 ;  /* 0x000076100dd07816 */ /* 0x000fe200000000d0 */
[----:B------:R-:W-:Y:S01]  /*3310*/  IMAD.MOV.U32 R13, RZ, RZ, R80 ;  /* 0x000000ffff0d7224 */ /* 0x000fe200078e0050 */
[----:B--2---:R-:W-:Y:S01]  /*3320*/  R2UR UR4, R11 ;  /* 0x000000000b0472ca */ /* 0x004fe200000e0000 */
[----:B------:R-:W-:-:S05]  /*3330*/  IMAD.MOV.U32 R11, RZ, RZ, R62 ;  /* 0x000000ffff0b7224 */ /* 0x000fca00078e003e */
[----:B------:R-:W-:Y:S01]  /*3340*/  PRMT R207, R207, 0x5410, R11 ;  /* 0x00005410cfcf7816 */ /* 0x000fe2000000000b */
[----:B------:R-:W-:-:S03]  /*3350*/  IMAD.MOV.U32 R11, RZ, RZ, R66 ;  /* 0x000000ffff0b7224 */ /* 0x000fc600078e0042 */
[----:B------:R-:W-:Y:S01]  /*3360*/  PRMT R207, R12, 0x7610, R207 ;  /* 0x000076100ccf7816 */ /* 0x000fe200000000cf */
[----:B------:R-:W-:Y:S01]  /*3370*/  IMAD.MOV.U32 R12, RZ, RZ, R73 ;  /* 0x000000ffff0c7224 */ /* 0x000fe200078e0049 */
[----:B------:R-:W-:Y:S01]  /*3380*/  PRMT R209, R209, 0x5410, R11 ;  /* 0x00005410d1d17816 */ /* 0x000fe2000000000b */
[----:B------:R-:W-:Y:S01]  /*3390*/  IMAD.MOV.U32 R11, RZ, RZ, R74 ;  /* 0x000000ffff0b7224 */ /* 0x000fe200078e004a */
[----:B------:R-:W-:Y:S02]  /*33a0*/  UISETP.NE.AND UP0, UPT, UR4, 0x3, UPT ;  /* 0x000000030400788c */ /* 0x000fe4000bf05270 */
[----:B------:R-:W-:Y:S01]  /*33b0*/  PRMT R211, R12, 0x7610, R211 ;  /* 0x000076100cd37816 */ /* 0x000fe200000000d3 */
[----:B------:R-:W-:Y:S01]  /*33c0*/  IMAD.MOV.U32 R12, RZ, RZ, R77 ;  /* 0x000000ffff0c7224 */ /* 0x000fe200078e004d */
[----:B------:R-:W-:Y:S01]  /*33d0*/  PRMT R212, R212, 0x5410, R11 ;  /* 0x00005410d4d47816 */ /* 0x000fe2000000000b */
[----:B------:R-:W-:Y:S01]  /*33e0*/  IMAD.MOV.U32 R11, RZ, RZ, R65 ;  /* 0x000000ffff0b7224 */ /* 0x000fe200078e0041 */
[----:B------:R-:W-:-:S02]  /*33f0*/  PLOP3.LUT P0, PT, PT, PT, UP0, 0x80, 0x0 ;  /* 0x000000000000781c */ /* 0x000fc40003f0f008 */
[----:B------:R-:W-:Y:S01]  /*3400*/  PRMT R213, R12, 0x7610, R213 ;  /* 0x000076100cd57816 */ /* 0x000fe200000000d5 */
[----:B-----5:R-:W-:Y:S01]  /*3410*/  IMAD.MOV.U32 R12, RZ, RZ, R38 ;  /* 0x000000ffff0c7224 */ /* 0x020fe200078e0026 */
        /* <DEDUP_REMOVED lines=8> */
[----:B------:R-:W-:Y:S02]  /*34a0*/  MOV R13, R35 ;  /* 0x00000023000d7202 */ /* 0x000fe40000000f00 */
[----:B------:R-:W-:Y:S01]  /*34b0*/  PRMT R212, R11, 0x7610, R212 ;  /* 0x000076100bd47816 */ /* 0x000fe200000000d4 */
[----:B------:R-:W-:Y:S01]  /*34c0*/  IMAD.MOV.U32 R11, RZ, RZ, R39 ;  /* 0x000000ffff0b7224 */ /* 0x000fe200078e0027 */
[----:B------:R-:W-:-:S04]  /*34d0*/  PRMT R83, R14, 0x5410, R13 ;  /* 0x000054100e537816 */ /* 0x000fc8000000000d */
[----:B------:R-:W-:Y:S01]  /*34e0*/  PRMT R123, R12, 0x5410, R11 ;  /* 0x000054100c7b7816 */ /* 0x000fe2000000000b */
[----:B------:R-:W-:Y:S02]  /*34f0*/  IMAD.MOV.U32 R12, RZ, RZ, R42 ;  /* 0x000000ffff0c7224 */ /* 0x000fe400078e002a */
[----:B------:R-:W-:-:S05]  /*3500*/  IMAD.MOV.U32 R11, RZ, RZ, R43 ;  /* 0x000000ffff0b7224 */ /* 0x000fca00078e002b */
        /* <DEDUP_REMOVED lines=10> */
[----:B------:R-:W-:Y:S01]  /*35b0*/  IMAD.MOV.U32 R11, RZ, RZ, R37 ;  /* 0x000000ffff0b7224 */ /* 0x000fe200078e0025 */
[----:B------:R-:W-:-:S04]  /*35c0*/  MOV R12, R36 ;  /* 0x00000024000c7202 */ /* 0x000fc80000000f00 */
        /* <DEDUP_REMOVED lines=16> */
[----:B------:R-:W-:Y:S06]  /*36d0*/  @!P0 BRA `(.L_x_464) ;  /* 0x0000000000048947 */ /* 0x000fec0003800000 */
[----:B------:R-:W-:Y:S01]  /*36e0*/  BPT.TRAP 0x1 ;  /* 0x000000040000795c */ /* 0x000fe20000300000 */
.L_x_464:
[----:B------:R-:W-:Y:S01]  /*36f0*/  IMAD R88, R18, 0x8, R2 ;  /* 0x0000000812587824 */ /* 0x000fe200078e0202 */
[----:B------:R-:W-:Y:S01]  /*3700*/  SHF.L.U32 R89, R166, 0x1f, RZ ;  /* 0x0000001fa6597819 */ /* 0x000fe200000006ff */
[----:B------:R-:W-:Y:S03]  /*3710*/  BSSY B1, `(.L_x_465) ;  /* 0x0000003000017945 */ /* 0x000fe60003800000 */
[----:B------:R-:W0:Y:S02]  /*3720*/  SYNCS.PHASECHK.TRANS64.TRYWAIT P6, [R88+URZ+0x2a890], R89 ;  /* 0x02a89059580075a7 */ /* 0x000e2400080c017f */
[----:B0-----:R-:W-:Y:S05]  /*3730*/  @!P6 BRA `(.L_x_466) ;  /* 0x000001ac00d8e947 */ /* 0x001fea0003800000 */
.L_x_786:
[----:B------:R-:W-:Y:S05]  /*3740*/  BSYNC B1 ;  /* 0x0000000000017941 */ /* 0x000fea0003800000 */
.L_x_465:
[----:B------:R-:W-:-:S03]  /*3750*/  UMOV UR4, 0xffffffff ;  /* 0xffffffff00047882 */ /* 0x000fc60000000000 */
[----:B------:R-:W-:Y:S05]  /*3760*/  BRA.DIV UR4, `(.L_x_467) ;  /* 0x000001ae04e07947 */ /* 0x000fea000b800000 */
[----:B------:R1:W2:Y:S04]  /*3770*/  SHFL.IDX PT, R82, R118, RZ, 0x1c1f ;  /* 0x001c1fff76527589 */ /* 0x0002a800000e0000 */
[----:B------:R1:W3:Y:S02]  /*3780*/  SHFL.IDX PT, R11, R119, RZ, 0x1c1f ;  /* 0x001c1fff770b7589 */ /* 0x0002e400000e0000 */
.L_x_790:
[----:B------:R-:W-:Y:S04]  /*3790*/  BSSY B1, `(.L_x_468) ;  /* 0x0000167000017945 */ /* 0x000fe80003800000 */
[----:B------:R-:W-:Y:S05]  /*37a0*/  @P4 BRA `(.L_x_469) ;  /* 0x0000001400944947 */ /* 0x000fea0003800000 */
[----:B------:R-:W-:Y:S01]  /*37b0*/  ISETP.NE.AND P4, PT, R10, RZ, PT ;  /* 0x000000ff0a00720c */ /* 0x000fe20003f85270 */
[----:B------:R-:W-:-:S12]  /*37c0*/  BSSY B2, `(.L_x_470) ;  /* 0x0000039000027945 */ /* 0x000fd80003800000 */
[----:B------:R-:W-:Y:S05]  /*37d0*/  @!P4 BRA `(.L_x_471) ;  /* 0x0000000000dcc947 */ /* 0x000fea0003800000 */
[----:B------:R4:W0:Y:S01]  /*37e0*/  LDS.128 R12, [R33] ;  /* 0x00000000210c7984 */ /* 0x0008220000000c00 */
[----:B------:R-:W-:Y:S01]  /*37f0*/  ISETP.GE.AND P4, PT, R160, R128, PT ;  /* 0x00000080a000720c */ /* 0x000fe20003f86270 */
[----:B------:R-:W-:-:S12]  /*3800*/  BSSY B3, `(.L_x_472) ;  /* 0x0000031000037945 */ /* 0x000fd80003800000 */
[----:B----4-:R-:W-:Y:S05]  /*3810*/  @P4 BRA `(.L_x_473) ;  /* 0x0000000000bc4947 */ /* 0x010fea0003800000 */
[--C-:B------:R-:W-:Y:S02]  /*3820*/  SHF.R.U64 R78, R78, 0x10, R79.reuse ;  /* 0x000000104e4e7819 */ /* 0x100fe4000000124f */
[----:B------:R-:W-:Y:S02]  /*3830*/  SHF.R.U32.HI R151, RZ, 0x10, R79 ;  /* 0x00000010ff977819 */ /* 0x000fe4000001164f */
[--C-:B------:R-:W-:Y:S02]  /*3840*/  SHF.R.U64 R79, R80, 0x10, R81.reuse ;  /* 0x00000010504f7819 */ /* 0x100fe40000001251 */
[----:B------:R-:W-:Y:S02]  /*3850*/  SHF.R.U32.HI R80, RZ, 0x10, R81 ;  /* 0x00000010ff507819 */ /* 0x000fe40000011651 */
[C---:B------:R-:W-:Y:S02]  /*3860*/  PRMT R81, R153.reuse, 0x5410, R79 ;  /* 0x0000541099517816 */ /* 0x040fe4000000004f */
[----:B------:R-:W-:-:S02]  /*3870*/  PRMT R79, R153, 0x5432, R80 ;  /* 0x00005432994f7816 */ /* 0x000fc40000000050 */
[C---:B------:R-:W-:Y:S02]  /*3880*/  PRMT R78, R152.reuse, 0x5432, R78 ;  /* 0x00005432984e7816 */ /* 0x040fe4000000004e */
[----:B0-----:R-:W-:Y:S02]  /*3890*/  LOP3.LUT R154, R13, 0xffff0000, RZ, 0xc0, !PT ;  /* 0xffff00000d9a7812 */ /* 0x001fe400078ec0ff */
[C---:B------:R-:W-:Y:S01]  /*38a0*/  LOP3.LUT R153, R81.reuse, 0xffff0000, RZ, 0xc0, !PT ;  /* 0xffff000051997812 */ /* 0x040fe200078ec0ff */
[----:B------:R-:W-:Y:S01]  /*38b0*/  IMAD.U32 R81, R81, 0x10000, RZ ;  /* 0x0001000051517824 */ /* 0x000fe200078e00ff */
[----:B------:R-:W-:Y:S01]  /*38c0*/  PRMT R151, R152, 0x5410, R151 ;  /* 0x0000541098977816 */ /* 0x000fe20000000097 */
[----:B------:R-:W-:Y:S01]  /*38d0*/  IMAD.U32 R152, R13, 0x10000, RZ ;  /* 0x000100000d987824 */ /* 0x000fe200078e00ff */
[----:B------:R-:W-:Y:S01]  /*38e0*/  LOP3.LUT R13, R78, 0xffff0000, RZ, 0xc0, !PT ;  /* 0xffff00004e0d7812 */ /* 0x000fe200078ec0ff */
[----:B------:R-:W-:Y:S01]  /*38f0*/  FMUL.FTZ R80, R154, R153 ;  /* 0x000000999a507220 */ /* 0x000fe20000410000 */
[----:B------:R-:W-:-:S03]  /*3900*/  IMAD.U32 R78, R78, 0x10000, RZ ;  /* 0x000100004e4e7824 */ /* 0x000fc600078e00ff */
[-C--:B------:R-:W-:Y:S01]  /*3910*/  FFMA.FTZ R80, R152, R13.reuse, -R80 ;  /* 0x0000000d98507223 */ /* 0x080fe20000010850 */
[----:B------:R-:W-:Y:S01]  /*3920*/  FMUL.FTZ R13, R154, R13 ;  /* 0x0000000d9a0d7220 */ /* 0x000fe20000410000 */
[C---:B------:R-:W-:Y:S01]  /*3930*/  IMAD.U32 R154, R151.reuse, 0x10000, RZ ;  /* 0x00010000979a7824 */ /* 0x040fe200078e00ff */
[----:B------:R-:W-:Y:S02]  /*3940*/  LOP3.LUT R151, R151, 0xffff0000, RZ, 0xc0, !PT ;  /* 0xffff000097977812 */ /* 0x000fe400078ec0ff */
[----:B------:R-:W-:Y:S01]  /*3950*/  FFMA.FTZ R13, R152, R153, R13 ;  /* 0x00000099980d7223 */ /* 0x000fe2000001000d */
[C---:B------:R-:W-:Y:S01]  /*3960*/  LOP3.LUT R153, R14.reuse, 0xffff0000, RZ, 0xc0, !PT ;  /* 0xffff00000e997812 */ /* 0x040fe200078ec0ff */
[C---:B------:R-:W-:Y:S01]  /*3970*/  IMAD.U32 R152, R79.reuse, 0x10000, RZ ;  /* 0x000100004f987824 */ /* 0x040fe200078e00ff */
[----:B------:R-:W-:Y:S01]  /*3980*/  LOP3.LUT R79, R79, 0xffff0000, RZ, 0xc0, !PT ;  /* 0xffff00004f4f7812 */ /* 0x000fe200078ec0ff */
[----:B------:R-:W-:Y:S01]  /*3990*/  IMAD.U32 R14, R14, 0x10000, RZ ;  /* 0x000100000e0e7824 */ /* 0x000fe200078e00ff */
[----:B------:R-:W-:Y:S01]  /*39a0*/  F2FP.BF16.F32.PACK_AB R13, R13, R80 ;  /* 0x000000500d0d723e */ /* 0x000fe200000010ff */
[C---:B------:R-:W-:Y:S01]  /*39b0*/  FMUL.FTZ R155, R153.reuse, R152 ;  /* 0x00000098999b7220 */ /* 0x040fe20000410000 */
[----:B------:R-:W-:-:S03]  /*39c0*/  FMUL.FTZ R153, R153, R154 ;  /* 0x0000009a99997220 */ /* 0x000fc60000410000 */
[C---:B------:R-:W-:Y:S01]  /*39d0*/  FFMA.FTZ R155, R14.reuse, R154, -R155 ;  /* 0x0000009a0e9b7223 */ /* 0x040fe2000001089b */
[----:B------:R-:W-:Y:S01]  /*39e0*/  FFMA.FTZ R153, R14, R152, R153 ;  /* 0x000000980e997223 */ /* 0x000fe20000010099 */
[C---:B------:R-:W-:Y:S01]  /*39f0*/  LOP3.LUT R14, R15.reuse, 0xffff0000, RZ, 0xc0, !PT ;  /* 0xffff00000f0e7812 */ /* 0x040fe200078ec0ff */
[----:B------:R-:W-:-:S03]  /*3a00*/  IMAD.U32 R15, R15, 0x10000, RZ ;  /* 0x000100000f0f7824 */ /* 0x000fc600078e00ff */
        /* <DEDUP_REMOVED lines=11> */
[----:B------:R-:W-:-:S05]  /*3ac0*/  FFMA.FTZ R15, R12, R81, R15 ;  /* 0x000000510c0f7223 */ /* 0x000fca000001000f */
[----:B------:R-:W-:Y:S01]  /*3ad0*/  F2FP.BF16.F32.PACK_AB R79, R15, R79 ;  /* 0x0000004f0f4f723e */ /* 0x000fe200000010ff */
[----:B------:R-:W-:Y:S01]  /*3ae0*/  IMAD.MOV.U32 R15, RZ, RZ, R14 ;  /* 0x000000ffff0f7224 */ /* 0x000fe200078e000e */
[----:B------:R-:W-:-:S03]  /*3af0*/  MOV R14, R153 ;  /* 0x00000099000e7202 */ /* 0x000fc60000000f00 */
[----:B------:R-:W-:-:S07]  /*3b00*/  IMAD.MOV.U32 R12, RZ, RZ, R79 ;  /* 0x000000ffff0c7224 */ /* 0x000fce00078e004f */
.L_x_473:
[----:B------:R-:W-:Y:S05]  /*3b10*/  BSYNC B3 ;  /* 0x0000000000037941 */ /* 0x000fea0003800000 */
.L_x_472:
[----:B---3--:R-:W-:-:S04]  /*3b20*/  LEA R78, P4, R16, R11, 0x1 ;  /* 0x0000000b104e7211 */ /* 0x008fc800078808ff */
[----:B--2---:R-:W-:-:S05]  /*3b30*/  LEA.HI.X R79, R16, R82, R17, 0x1, P4 ;  /* 0x00000052104f7211 */ /* 0x004fca00020f0c11 */
[----:B0-----:R4:W-:Y:S04]  /*3b40*/  ST.E.128 desc[UR60][R78.64], R12 ;  /* 0x0000000c4e007985 */ /* 0x0019e8000c101d3c */
.L_x_471:
[----:B------:R-:W-:Y:S05]  /*3b50*/  BSYNC B2 ;  /* 0x0000000000027941 */ /* 0x000fea0003800000 */
.L_x_470:
[----:B------:R-:W-:Y:S01]  /*3b60*/  ISETP.NE.AND P4, PT, R27, RZ, PT ;  /* 0x000000ff1b00720c */ /* 0x000fe20003f85270 */
[----:B------:R-:W-:-:S12]  /*3b70*/  BSSY B2, `(.L_x_474) ;  /* 0x000003c000027945 */ /* 0x000fd80003800000 */
[----:B------:R-:W-:Y:S05]  /*3b80*/  @!P4 BRA `(.L_x_475) ;  /* 0x0000000000e8c947 */ /* 0x000fea0003800000 */
[----:B----4-:R4:W0:Y:S01]  /*3b90*/  LDS.128 R12, [R32] ;  /* 0x00000000200c7984 */ /* 0x0108220000000c00 */
[----:B------:R-:W-:Y:S01]  /*3ba0*/  ISETP.GE.AND P4, PT, R169, R128, PT ;  /* 0x00000080a900720c */ /* 0x000fe20003f86270 */
[----:B------:R-:W-:-:S12]  /*3bb0*/  BSSY B3, `(.L_x_476) ;  /* 0x0000032000037945 */ /* 0x000fd80003800000 */
[----:B----4-:R-:W-:Y:S05]  /*3bc0*/  @P4 BRA `(.L_x_477) ;  /* 0x0000000000c04947 */ /* 0x010fea0003800000 */
[--C-:B------:R-:W-:Y:S02]  /*3bd0*/  SHF.R.U64 R74, R74, 0x10, R75.reuse ;  /* 0x000000104a4a7819 */ /* 0x100fe4000000124b */
[----:B------:R-:W-:Y:S02]  /*3be0*/  SHF.R.U32.HI R78, RZ, 0x10, R75 ;  /* 0x00000010ff4e7819 */ /* 0x000fe4000001164b */
[--C-:B------:R-:W-:Y:S02]  /*3bf0*/  SHF.R.U64 R75, R76, 0x10, R77.reuse ;  /* 0x000000104c4b7819 */ /* 0x100fe4000000124d */
[----:B------:R-:W-:Y:S02]  /*3c00*/  SHF.R.U32.HI R79, RZ, 0x10, R77 ;  /* 0x00000010ff4f7819 */ /* 0x000fe4000001164d */
[C---:B------:R-:W-:Y:S01]  /*3c10*/  PRMT R77, R212.reuse, 0x5410, R75 ;  /* 0x00005410d44d7816 */ /* 0x040fe2000000004b */
[----:B0-----:R-:W-:Y:S01]  /*3c20*/  IMAD.U32 R75, R13, 0x10000, RZ ;  /* 0x000100000d4b7824 */ /* 0x001fe200078e00ff */
[----:B------:R-:W-:-:S02]  /*3c30*/  PRMT R74, R212, 0x5432, R74 ;  /* 0x00005432d44a7816 */ /* 0x000fc4000000004a */
[----:B------:R-:W-:Y:S02]  /*3c40*/  LOP3.LUT R151, R13, 0xffff0000, RZ, 0xc0, !PT ;  /* 0xffff00000d977812 */ /* 0x000fe400078ec0ff */
[C---:B------:R-:W-:Y:S01]  /*3c50*/  LOP3.LUT R80, R77.reuse, 0xffff0000, RZ, 0xc0, !PT ;  /* 0xffff00004d507812 */ /* 0x040fe200078ec0ff */
[----:B------:R-:W-:Y:S01]  /*3c60*/  IMAD.U32 R77, R77, 0x10000, RZ ;  /* 0x000100004d4d7824 */ /* 0x000fe200078e00ff */
[C---:B------:R-:W-:Y:S01]  /*3c70*/  LOP3.LUT R76, R74.reuse, 0xffff0000, RZ, 0xc0, !PT ;  /* 0xffff00004a4c7812 */ /* 0x040fe200078ec0ff */
[----:B------:R-:W-:Y:S02]  /*3c80*/  IMAD.U32 R74, R74, 0x10000, RZ ;  /* 0x000100004a4a7824 */ /* 0x000fe400078e00ff */
[C---:B------:R-:W-:Y:S02]  /*3c90*/  FMUL.FTZ R81, R151.reuse, R80 ;  /* 0x0000005097517220 */ /* 0x040fe40000410000 */
[-C--:B------:R-:W-:Y:S02]  /*3ca0*/  FMUL.FTZ R13, R151, R76.reuse ;  /* 0x0000004c970d7220 */ /* 0x080fe40000410000 */
[----:B------:R-:W-:-:S02]  /*3cb0*/  FFMA.FTZ R76, R75, R76, -R81 ;  /* 0x0000004c4b4c7223 */ /* 0x000fc40000010851 */
[----:B------:R-:W-:Y:S01]  /*3cc0*/  FFMA.FTZ R75, R75, R80, R13 ;  /* 0x000000504b4b7223 */ /* 0x000fe2000001000d */
[C---:B------:R-:W-:Y:S02]  /*3cd0*/  PRMT R13, R213.reuse, 0x5432, R78 ;  /* 0x00005432d50d7816 */ /* 0x040fe4000000004e */
[----:B------:R-:W-:Y:S02]  /*3ce0*/  PRMT R78, R213, 0x5410, R79 ;  /* 0x00005410d54e7816 */ /* 0x000fe4000000004f */
[----:B------:R-:W-:Y:S01]  /*3cf0*/  LOP3.LUT R80, R14, 0xffff0000, RZ, 0xc0, !PT ;  /* 0xffff00000e507812 */ /* 0x000fe200078ec0ff */
[C---:B------:R-:W-:Y:S01]  /*3d00*/  IMAD.U32 R81, R13.reuse, 0x10000, RZ ;  /* 0x000100000d517824 */ /* 0x040fe200078e00ff */
[----:B------:R-:W-:Y:S01]  /*3d10*/  LOP3.LUT R13, R13, 0xffff0000, RZ, 0xc0, !PT ;  /* 0xffff00000d0d7812 */ /* 0x000fe200078ec0ff */
        /* <DEDUP_REMOVED lines=14> */
[C---:B------:R-:W-:Y:S01]  /*3e00*/  LOP3.LUT R13, R12.reuse, 0xffff0000, RZ, 0xc0, !PT ;  /* 0xffff00000c0d7812 */ /* 0x040fe200078ec0ff */
[----:B------:R-:W-:Y:S01]  /*3e10*/  FFMA.FTZ R14, R15, R78, R14 ;  /* 0x0000004e0f0e7223 */ /* 0x000fe2000001000e */
[----:B------:R-:W-:-:S03]  /*3e20*/  IMAD.U32 R12, R12, 0x10000, RZ ;  /* 0x000100000c0c7824 */ /* 0x000fc600078e00ff */
[C---:B------:R-:W-:Y:S01]  /*3e30*/  FMUL.FTZ R15, R13.reuse, R77 ;  /* 0x0000004d0d0f7220 */ /* 0x040fe20000410000 */
[-C--:B------:R-:W-:Y:S01]  /*3e40*/  FMUL.FTZ R13, R13, R74.reuse ;  /* 0x0000004a0d0d7220 */ /* 0x080fe20000410000 */
[----:B------:R-:W-:Y:S02]  /*3e50*/  F2FP.BF16.F32.PACK_AB R14, R14, R79 ;  /* 0x0000004f0e0e723e */ /* 0x000fe400000010ff */
[C---:B------:R-:W-:Y:S01]  /*3e60*/  FFMA.FTZ R15, R12.reuse, R74, -R15 ;  /* 0x0000004a0c0f7223 */ /* 0x040fe2000001080f */
[----:B------:R-:W-:-:S05]  /*3e70*/  FFMA.FTZ R13, R12, R77, R13 ;  /* 0x0000004d0c0d7223 */ /* 0x000fca000001000d */
[----:B------:R-:W-:Y:S01]  /*3e80*/  F2FP.BF16.F32.PACK_AB R13, R13, R15 ;  /* 0x0000000f0d0d723e */ /* 0x000fe200000010ff */
[----:B------:R-:W-:Y:S01]  /*3e90*/  IMAD.MOV.U32 R15, RZ, RZ, R14 ;  /* 0x000000ffff0f7224 */ /* 0x000fe200078e000e */
[----:B------:R-:W-:-:S03]  /*3ea0*/  MOV R14, R80 ;  /* 0x00000050000e7202 */ /* 0x000fc60000000f00 */
[----:B------:R-:W-:Y:S02]  /*3eb0*/  IMAD.MOV.U32 R12, RZ, RZ, R13 ;  /* 0x000000ffff0c7224 */ /* 0x000fe400078e000d */
[----:B------:R-:W-:-:S07]  /*3ec0*/  IMAD.MOV.U32 R13, RZ, RZ, R75 ;  /* 0x000000ffff0d7224 */ /* 0x000fce00078e004b */
.L_x_477:
[----:B------:R-:W-:Y:S05]  /*3ed0*/  BSYNC B3 ;  /* 0x0000000000037941 */ /* 0x000fea0003800000 */
.L_x_476:
[----:B------:R-:W-:Y:S02]  /*3ee0*/  IMAD.SHL.U32 R76, R162, 0x8, RZ ;  /* 0x00000008a24c7824 */ /* 0x000fe400078e00ff */
[----:B---3--:R-:W-:Y:S02]  /*3ef0*/  IMAD.MOV.U32 R74, RZ, RZ, R11 ;  /* 0x000000ffff4a7224 */ /* 0x008fe400078e000b */
[----:B--2---:R-:W-:Y:S02]  /*3f00*/  IMAD.MOV.U32 R75, RZ, RZ, R82 ;  /* 0x000000ffff4b7224 */ /* 0x004fe400078e0052 */
[----:B------:R-:W-:-:S05]  /*3f10*/  IMAD.WIDE R74, R76, 0x2, R74 ;  /* 0x000000024c4a7825 */ /* 0x000fca00078e024a */
[----:B0-----:R0:W-:Y:S02]  /*3f20*/  ST.E.128 desc[UR60][R74.64], R12 ;  /* 0x0000000c4a007985 */ /* 0x0011e4000c101d3c */
.L_x_475:
[----:B------:R-:W-:Y:S05]  /*3f30*/  BSYNC B2 ;  /* 0x0000000000027941 */ /* 0x000fea0003800000 */
.L_x_474:
[----:B------:R-:W-:Y:S01]  /*3f40*/  ISETP.NE.AND P4, PT, R28, RZ, PT ;  /* 0x000000ff1c00720c */ /* 0x000fe20003f85270 */
[----:B------:R-:W-:-:S12]  /*3f50*/  BSSY B2, `(.L_x_478) ;  /* 0x000003c000027945 */ /* 0x000fd80003800000 */
[----:B------:R-:W-:Y:S05]  /*3f60*/  @!P4 BRA `(.L_x_479) ;  /* 0x0000000000e8c947 */ /* 0x000fea0003800000 */
[----:B0---4-:R0:W4:Y:S01]  /*3f70*/  LDS.128 R12, [R33+0x3000] ;  /* 0x00300000210c7984 */ /* 0x0111220000000c00 */
[----:B------:R-:W-:Y:S01]  /*3f80*/  ISETP.GE.AND P4, PT, R168, R128, PT ;  /* 0x00000080a800720c */ /* 0x000fe20003f86270 */
[----:B------:R-:W-:-:S12]  /*3f90*/  BSSY B3, `(.L_x_480) ;  /* 0x0000032000037945 */ /* 0x000fd80003800000 */
[----:B0-----:R-:W-:Y:S05]  /*3fa0*/  @P4 BRA `(.L_x_481) ;  /* 0x0000000000c04947 */ /* 0x001fea0003800000 */
[--C-:B------:R-:W-:Y:S02]  /*3fb0*/  SHF.R.U64 R70, R70, 0x10, R71.reuse ;  /* 0x0000001046467819 */ /* 0x100fe40000001247 */
[----:B------:R-:W-:Y:S02]  /*3fc0*/  SHF.R.U32.HI R74, RZ, 0x10, R71 ;  /* 0x00000010ff4a7819 */ /* 0x000fe40000011647 */
[--C-:B------:R-:W-:Y:S02]  /*3fd0*/  SHF.R.U64 R71, R72, 0x10, R73.reuse ;  /* 0x0000001048477819 */ /* 0x100fe40000001249 */
[----:B------:R-:W-:Y:S02]  /*3fe0*/  SHF.R.U32.HI R75, RZ, 0x10, R73 ;  /* 0x00000010ff4b7819 */ /* 0x000fe40000011649 */
[C---:B------:R-:W-:Y:S01]  /*3ff0*/  PRMT R73, R210.reuse, 0x5410, R71 ;  /* 0x00005410d2497816 */ /* 0x040fe20000000047 */
[----:B----4-:R-:W-:Y:S01]  /*4000*/  IMAD.U32 R71, R13, 0x10000, RZ ;  /* 0x000100000d477824 */ /* 0x010fe200078e00ff */
[----:B------:R-:W-:-:S02]  /*4010*/  PRMT R70, R210, 0x5432, R70 ;  /* 0x00005432d2467816 */ /* 0x000fc40000000046 */
[----:B------:R-:W-:Y:S02]  /*4020*/  LOP3.LUT R78, R13, 0xffff0000, RZ, 0xc0, !PT ;  /* 0xffff00000d4e7812 */ /* 0x000fe400078ec0ff */
[C---:B------:R-:W-:Y:S01]  /*4030*/  LOP3.LUT R76, R73.reuse, 0xffff0000, RZ, 0xc0, !PT ;  /* 0xffff0000494c7812 */ /* 0x040fe200078ec0ff */
[----:B------:R-:W-:Y:S01]  /*4040*/  IMAD.U32 R73, R73, 0x10000, RZ ;  /* 0x0001000049497824 */ /* 0x000fe200078e00ff */
[C---:B------:R-:W-:Y:S02]  /*4050*/  LOP3.LUT R72, R70.reuse, 0xffff0000, RZ, 0xc0, !PT ;  /* 0xffff000046487812 */ /* 0x040fe400078ec0ff */
[----:B------:R-:W-:Y:S01]  /*4060*/  SHF.L.U32 R70, R70, 0x10, RZ ;  /* 0x0000001046467819 */ /* 0x000fe200000006ff */
[C---:B------:R-:W-:Y:S02]  /*4070*/  FMUL.FTZ R77, R78.reuse, R76 ;  /* 0x0000004c4e4d7220 */ /* 0x040fe40000410000 */
[-C--:B------:R-:W-:Y:S01]  /*4080*/  FMUL.FTZ R13, R78, R72.reuse ;  /* 0x000000484e0d7220 */ /* 0x080fe20000410000 */
[C---:B------:R-:W-:Y:S01]  /*4090*/  LOP3.LUT R78, R14.reuse, 0xffff0000, RZ, 0xc0, !PT ;  /* 0xffff00000e4e7812 */ /* 0x040fe200078ec0ff */
[----:B------:R-:W-:Y:S01]  /*40a0*/  FFMA.FTZ R72, R71, R72, -R77 ;  /* 0x0000004847487223 */ /* 0x000fe2000001084d */
[----:B------:R-:W-:-:S02]  /*40b0*/  IMAD.U32 R14, R14, 0x10000, RZ ;  /* 0x000100000e0e7824 */ /* 0x000fc400078e00ff */
[----:B------:R-:W-:Y:S01]  /*40c0*/  FFMA.FTZ R71, R71, R76, R13 ;  /* 0x0000004c47477223 */ /* 0x000fe2000001000d */
[C---:B------:R-:W-:Y:S02]  /*40d0*/  PRMT R13, R211.reuse, 0x5432, R74 ;  /* 0x00005432d30d7816 */ /* 0x040fe4000000004a */
[----:B------:R-:W-:Y:S02]  /*40e0*/  PRMT R74, R211, 0x5410, R75 ;  /* 0x00005410d34a7816 */ /* 0x000fe4000000004b */
[----:B------:R-:W-:Y:S01]  /*40f0*/  F2FP.BF16.F32.PACK_AB R71, R71, R72 ;  /* 0x000000484747723e */ /* 0x000fe200000010ff */
[C---:B------:R-:W-:Y:S01]  /*4100*/  IMAD.U32 R76, R13.reuse, 0x10000, RZ ;  /* 0x000100000d4c7824 */ /* 0x040fe200078e00ff */
[----:B------:R-:W-:Y:S01]  /*4110*/  LOP3.LUT R13, R13, 0xffff0000, RZ, 0xc0, !PT ;  /* 0xffff00000d0d7812 */ /* 0x000fe200078ec0ff */
[C---:B------:R-:W-:Y:S01]  /*4120*/  IMAD.U32 R75, R74.reuse, 0x10000, RZ ;  /* 0x000100004a4b7824 */ /* 0x040fe200078e00ff */
[----:B------:R-:W-:-:S03]  /*4130*/  LOP3.LUT R74, R74, 0xffff0000, RZ, 0xc0, !PT ;  /* 0xffff00004a4a7812 */ /* 0x000fc600078ec0ff */
        /* <DEDUP_REMOVED lines=19> */
[----:B------:R-:W-:Y:S02]  /*4270*/  IMAD.MOV.U32 R15, RZ, RZ, R14 ;  /* 0x000000ffff0f7224 */ /* 0x000fe400078e000e */
[----:B------:R-:W-:Y:S02]  /*4280*/  IMAD.MOV.U32 R14, RZ, RZ, R77 ;  /* 0x000000ffff0e7224 */ /* 0x000fe400078e004d */
[----:B------:R-:W-:Y:S02]  /*4290*/  IMAD.MOV.U32 R12, RZ, RZ, R13 ;  /* 0x000000ffff0c7224 */ /* 0x000fe400078e000d */
[----:B------:R-:W-:-:S07]  /*42a0*/  IMAD.MOV.U32 R13, RZ, RZ, R71 ;  /* 0x000000ffff0d7224 */ /* 0x000fce00078e0047 */
.L_x_481:
[----:B------:R-:W-:Y:S05]  /*42b0*/  BSYNC B3 ;  /* 0x0000000000037941 */ /* 0x000fea0003800000 */
.L_x_480:
[----:B------:R-:W-:Y:S02]  /*42c0*/  IMAD.SHL.U32 R72, R163, 0x8, RZ ;  /* 0x00000008a3487824 */ /* 0x000fe400078e00ff */
[----:B---3--:R-:W-:Y:S02]  /*42d0*/  IMAD.MOV.U32 R70, RZ, RZ, R11 ;  /* 0x000000ffff467224 */ /* 0x008fe400078e000b */
[----:B--2---:R-:W-:Y:S02]  /*42e0*/  IMAD.MOV.U32 R71, RZ, RZ, R82 ;  /* 0x000000ffff477224 */ /* 0x004fe400078e0052 */
[----:B------:R-:W-:-:S05]  /*42f0*/  IMAD.WIDE R70, R72, 0x2, R70 ;  /* 0x0000000248467825 */ /* 0x000fca00078e0246 */
[----:B----4-:R0:W-:Y:S02]  /*4300*/  ST.E.128 desc[UR60][R70.64], R12 ;  /* 0x0000000c46007985 */ /* 0x0101e4000c101d3c */
.L_x_479:
[----:B------:R-:W-:Y:S05]  /*4310*/  BSYNC B2 ;  /* 0x0000000000027941 */ /* 0x000fea0003800000 */
.L_x_478:
[----:B------:R-:W-:Y:S01]  /*4320*/  ISETP.NE.AND P4, PT, R105, RZ, PT ;  /* 0x000000ff6900720c */ /* 0x000fe20003f85270 */
[----:B------:R-:W-:-:S12]  /*4330*/  BSSY B2, `(.L_x_482) ;  /* 0x000003a000027945 */ /* 0x000fd80003800000 */
[----:B------:R-:W-:Y:S05]  /*4340*/  @!P4 BRA `(.L_x_483) ;  /* 0x0000000000e0c947 */ /* 0x000fea0003800000 */
[----:B0---4-:R0:W4:Y:S01]  /*4350*/  LDS.128 R12, [R32+0x3000] ;  /* 0x00300000200c7984 */ /* 0x0111220000000c00 */
[C---:B---3--:R-:W-:Y:S01]  /*4360*/  LEA R70, P4, R19.reuse, R11, 0x1 ;  /* 0x0000000b13467211 */ /* 0x048fe200078808ff */
[----:B------:R-:W-:Y:S03]  /*4370*/  BSSY B3, `(.L_x_484) ;  /* 0x0000034000037945 */ /* 0x000fe60003800000 */
[----:B--2---:R-:W-:Y:S02]  /*4380*/  LEA.HI.X R71, R19, R82, R164, 0x1, P4 ;  /* 0x0000005213477211 */ /* 0x004fe400020f0ca4 */
[----:B------:R-:W-:-:S13]  /*4390*/  ISETP.GE.AND P4, PT, R171, R128, PT ;  /* 0x00000080ab00720c */ /* 0x000fda0003f86270 */
[----:B0-----:R-:W-:Y:S05]  /*43a0*/  @P4 BRA `(.L_x_485) ;  /* 0x0000000000c04947 */ /* 0x001fea0003800000 */
[--C-:B------:R-:W-:Y:S02]  /*43b0*/  SHF.R.U64 R66, R66, 0x10, R67.reuse ;  /* 0x0000001042427819 */ /* 0x100fe40000001243 */
[----:B------:R-:W-:Y:S02]  /*43c0*/  SHF.R.U32.HI R72, RZ, 0x10, R67 ;  /* 0x00000010ff487819 */ /* 0x000fe40000011643 */
[--C-:B------:R-:W-:Y:S02]  /*43d0*/  SHF.R.U64 R67, R68, 0x10, R69.reuse ;  /* 0x0000001044437819 */ /* 0x100fe40000001245 */
[----:B------:R-:W-:Y:S02]  /*43e0*/  SHF.R.U32.HI R73, RZ, 0x10, R69 ;  /* 0x00000010ff497819 */ /* 0x000fe40000011645 */
[----:B------:R-:W-:Y:S01]  /*43f0*/  PRMT R69, R209, 0x5410, R67 ;  /* 0x00005410d1457816 */ /* 0x000fe20000000043 */
[----:B----4-:R-:W-:Y:S01]  /*4400*/  IMAD.U32 R67, R13, 0x10000, RZ ;  /* 0x000100000d437824 */ /* 0x010fe200078e00ff */
[----:B------:R-:W-:-:S02]  /*4410*/  PRMT R66, R209, 0x5432, R66 ;  /* 0x00005432d1427816 */ /* 0x000fc40000000042 */
[----:B------:R-:W-:Y:S02]  /*4420*/  LOP3.LUT R76, R13, 0xffff0000, RZ, 0xc0, !PT ;  /* 0xffff00000d4c7812 */ /* 0x000fe400078ec0ff */
[C---:B------:R-:W-:Y:S01]  /*4430*/  LOP3.LUT R74, R69.reuse, 0xffff0000, RZ, 0xc0, !PT ;  /* 0xffff0000454a7812 */ /* 0x040fe200078ec0ff */
[----:B------:R-:W-:Y:S01]  /*4440*/  IMAD.U32 R69, R69, 0x10000, RZ ;  /* 0x0001000045457824 */ /* 0x000fe200078e00ff */
[C---:B------:R-:W-:Y:S01]  /*4450*/  LOP3.LUT R68, R66.reuse, 0xffff0000, RZ, 0xc0, !PT ;  /* 0xffff000042447812 */ /* 0x040fe200078ec0ff */
[----:B------:R-:W-:Y:S02]  /*4460*/  IMAD.U32 R66, R66, 0x10000, RZ ;  /* 0x0001000042427824 */ /* 0x000fe400078e00ff */
        /* <DEDUP_REMOVED lines=10> */
[C---:B------:R-:W-:Y:S02]  /*4510*/  SHF.L.U32 R73, R72.reuse, 0x10, RZ ;  /* 0x0000001048497819 */ /* 0x040fe400000006ff */
[----:B------:R-:W-:Y:S02]  /*4520*/  LOP3.LUT R72, R72, 0xffff0000, RZ, 0xc0, !PT ;  /* 0xffff000048487812 */ /* 0x000fe400078ec0ff */
[----:B------:R-:W-:Y:S01]  /*4530*/  LOP3.LUT R13, R13, 0xffff0000, RZ, 0xc0, !PT ;  /* 0xffff00000d0d7812 */ /* 0x000fe200078ec0ff */
        /* <DEDUP_REMOVED lines=23> */
.L_x_485:
[----:B------:R-:W-:Y:S05]  /*46b0*/  BSYNC B3 ;  /* 0x0000000000037941 */ /* 0x000fea0003800000 */
.L_x_484:
[----:B----4-:R0:W-:Y:S02]  /*46c0*/  ST.E.128 desc[UR60][R70.64], R12 ;  /* 0x0000000c46007985 */ /* 0x0101e4000c101d3c */
.L_x_483:
[----:B------:R-:W-:Y:S05]  /*46d0*/  BSYNC B2 ;  /* 0x0000000000027941 */ /* 0x000fea0003800000 */
.L_x_482:
        /* <DEDUP_REMOVED lines=9> */
[----:B------:R-:W-:Y:S01]  /*4770*/  SHF.R.U64 R69, R62, 0x10, R63 ;  /* 0x000000103e457819 */ /* 0x000fe2000000123f */
[----:B----4-:R-:W-:Y:S01]  /*4780*/  IMAD.U32 R74, R12, 0x10000, RZ ;  /* 0x000100000c4a7824 */ /* 0x010fe200078e00ff */
[----:B------:R-:W-:Y:S02]  /*4790*/  SHF.R.U64 R62, R64, 0x10, R65 ;  /* 0x00000010403e7819 */ /* 0x000fe40000001241 */
[C---:B------:R-:W-:Y:S02]  /*47a0*/  PRMT R64, R207.reuse, 0x5432, R69 ;  /* 0x00005432cf407816 */ /* 0x040fe40000000045 */
[----:B------:R-:W-:Y:S02]  /*47b0*/  PRMT R62, R207, 0x5410, R62 ;  /* 0x00005410cf3e7816 */ /* 0x000fe4000000003e */
[----:B------:R-:W-:Y:S02]  /*47c0*/  LOP3.LUT R68, R13, 0xffff0000, RZ, 0xc0, !PT ;  /* 0xffff00000d447812 */ /* 0x000fe400078ec0ff */
[C---:B------:R-:W-:Y:S01]  /*47d0*/  LOP3.LUT R70, R62.reuse, 0xffff0000, RZ, 0xc0, !PT ;  /* 0xffff00003e467812 */ /* 0x040fe200078ec0ff */
[----:B------:R-:W-:Y:S01]  /*47e0*/  IMAD.U32 R62, R62, 0x10000, RZ ;  /* 0x000100003e3e7824 */ /* 0x000fe200078e00ff */
[C---:B------:R-:W-:Y:S01]  /*47f0*/  LOP3.LUT R69, R64.reuse, 0xffff0000, RZ, 0xc0, !PT ;  /* 0xffff000040457812 */ /* 0x040fe200078ec0ff */
[----:B------:R-:W-:Y:S01]  /*4800*/  IMAD.U32 R64, R64, 0x10000, RZ ;  /* 0x0001000040407824 */ /* 0x000fe200078e00ff */
[----:B------:R-:W-:-:S02]  /*4810*/  SHF.R.U32.HI R72, RZ, 0x10, R65 ;  /* 0x00000010ff487819 */ /* 0x000fc40000011641 */
[----:B------:R-:W-:Y:S01]  /*4820*/  SHF.R.U32.HI R63, RZ, 0x10, R63 ;  /* 0x00000010ff3f7819 */ /* 0x000fe2000001163f */
[CC--:B------:R-:W-:Y:S01]  /*4830*/  FMUL.FTZ R71, R68.reuse, R69.reuse ;  /* 0x0000004544477220 */ /* 0x0c0fe20000410000 */
[----:B------:R-:W-:Y:S01]  /*4840*/  SHF.L.U32 R65, R13, 0x10, RZ ;  /* 0x000000100d417819 */ /* 0x000fe200000006ff */
[-C--:B------:R-:W-:Y:S01]  /*4850*/  FMUL.FTZ R13, R68, R70.reuse ;  /* 0x00000046440d7220 */ /* 0x080fe20000410000 */
[C---:B------:R-:W-:Y:S02]  /*4860*/  PRMT R68, R206.reuse, 0x5410, R72 ;  /* 0x00005410ce447816 */ /* 0x040fe40000000048 */
[----:B------:R-:W-:Y:S01]  /*4870*/  PRMT R63, R206, 0x5432, R63 ;  /* 0x00005432ce3f7816 */ /* 0x000fe2000000003f */
[C---:B------:R-:W-:Y:S01]  /*4880*/  FFMA.FTZ R69, R65.reuse, R69, -R13 ;  /* 0x0000004541457223 */ /* 0x040fe2000001080d */
[----:B------:R-:W-:Y:S01]  /*4890*/  FFMA.FTZ R65, R65, R70, R71 ;  /* 0x0000004641417223 */ /* 0x000fe20000010047 */
[----:B------:R-:W-:Y:S01]  /*48a0*/  LOP3.LUT R13, R14, 0xffff0000, RZ, 0xc0, !PT ;  /* 0xffff00000e0d7812 */ /* 0x000fe200078ec0ff */
[C---:B------:R-:W-:Y:S01]  /*48b0*/  IMAD.U32 R71, R68.reuse, 0x10000, RZ ;  /* 0x0001000044477824 */ /* 0x040fe200078e00ff */
[----:B------:R-:W-:Y:S01]  /*48c0*/  LOP3.LUT R68, R68, 0xffff0000, RZ, 0xc0, !PT ;  /* 0xffff000044447812 */ /* 0x000fe200078ec0ff */
[C---:B------:R-:W-:Y:S01]  /*48d0*/  IMAD.U32 R72, R63.reuse, 0x10000, RZ ;  /* 0x000100003f487824 */ /* 0x040fe200078e00ff */
[----:B------:R-:W-:Y:S01]  /*48e0*/  LOP3.LUT R63, R63, 0xffff0000, RZ, 0xc0, !PT ;  /* 0xffff00003f3f7812 */ /* 0x000fe200078ec0ff */
[----:B------:R-:W-:-:S02]  /*48f0*/  IMAD.U32 R70, R14, 0x10000, RZ ;  /* 0x000100000e467824 */ /* 0x000fc400078e00ff */
[-C--:B------:R-:W-:Y:S01]  /*4900*/  FMUL.FTZ R73, R13, R71.reuse ;  /* 0x000000470d497220 */ /* 0x080fe20000410000 */
[----:B------:R-:W-:Y:S01]  /*4910*/  LOP3.LUT R14, R15, 0xffff0000, RZ, 0xc0, !PT ;  /* 0xffff00000f0e7812 */ /* 0x000fe200078ec0ff */
[-C--:B------:R-:W-:Y:S01]  /*4920*/  FMUL.FTZ R13, R13, R72.reuse ;  /* 0x000000480d0d7220 */ /* 0x080fe20000410000 */
[----:B------:R-:W-:Y:S01]  /*4930*/  LOP3.LUT R12, R12, 0xffff0000, RZ, 0xc0, !PT ;  /* 0xffff00000c0c7812 */ /* 0x000fe200078ec0ff */
[C---:B------:R-:W-:Y:S01]  /*4940*/  FFMA.FTZ R73, R70.reuse, R72, -R73 ;  /* 0x0000004846497223 */ /* 0x040fe20000010849 */
[----:B------:R-:W-:Y:S02]  /*4950*/  IMAD.U32 R15, R15, 0x10000, RZ ;  /* 0x000100000f0f7824 */ /* 0x000fe400078e00ff */
[----:B------:R-:W-:Y:S01]  /*4960*/  FFMA.FTZ R13, R70, R71, R13 ;  /* 0x00000047460d7223 */ /* 0x000fe2000001000d */
[C---:B------:R-:W-:Y:S01]  /*4970*/  FMUL.FTZ R70, R14.reuse, R68 ;  /* 0x000000440e467220 */ /* 0x040fe20000410000 */
[-C--:B------:R-:W-:Y:S01]  /*4980*/  FMUL.FTZ R71, R14, R63.reuse ;  /* 0x0000003f0e477220 */ /* 0x080fe20000410000 */
[C---:B------:R-:W-:Y:S01]  /*4990*/  FMUL.FTZ R14, R12.reuse, R62 ;  /* 0x0000003e0c0e7220 */ /* 0x040fe20000410000 */
[----:B------:R-:W-:Y:S01]  /*49a0*/  FMUL.FTZ R12, R12, R64 ;  /* 0x000000400c0c7220 */ /* 0x000fe20000410000 */
[C---:B------:R-:W-:Y:S01]  /*49b0*/  FFMA.FTZ R70, R15.reuse, R63, -R70 ;  /* 0x0000003f0f467223 */ /* 0x040fe20000010846 */
[----:B------:R-:W-:Y:S01]  /*49c0*/  FFMA.FTZ R71, R15, R68, R71 ;  /* 0x000000440f477223 */ /* 0x000fe20000010047 */
[C---:B------:R-:W-:Y:S01]  /*49d0*/  FFMA.FTZ R14, R74.reuse, R64, -R14 ;  /* 0x000000404a0e7223 */ /* 0x040fe2000001080e */
[----:B------:R-:W-:Y:S01]  /*49e0*/  FFMA.FTZ R12, R74, R62, R12 ;  /* 0x0000003e4a0c7223 */ /* 0x000fe2000001000c */
[----:B------:R-:W-:-:S02]  /*49f0*/  F2FP.BF16.F32.PACK_AB R13, R13, R73 ;  /* 0x000000490d0d723e */ /* 0x000fc400000010ff */
[----:B------:R-:W-:Y:S02]  /*4a00*/  F2FP.BF16.F32.PACK_AB R65, R65, R69 ;  /* 0x000000454141723e */ /* 0x000fe400000010ff */
[----:B------:R-:W-:Y:S02]  /*4a10*/  F2FP.BF16.F32.PACK_AB R70, R71, R70 ;  /* 0x000000464746723e */ /* 0x000fe400000010ff */
[----:B------:R-:W-:Y:S01]  /*4a20*/  F2FP.BF16.F32.PACK_AB R12, R12, R14 ;  /* 0x0000000e0c0c723e */ /* 0x000fe200000010ff */
[----:B------:R-:W-:Y:S02]  /*4a30*/  IMAD.MOV.U32 R14, RZ, RZ, R13 ;  /* 0x000000ffff0e7224 */ /* 0x000fe400078e000d */
[----:B------:R-:W-:Y:S02]  /*4a40*/  IMAD.MOV.U32 R15, RZ, RZ, R70 ;  /* 0x000000ffff0f7224 */ /* 0x000fe400078e0046 */
[----:B------:R-:W-:-:S07]  /*4a50*/  IMAD.MOV.U32 R13, RZ, RZ, R65 ;  /* 0x000000ffff0d7224 */ /* 0x000fce00078e0041 */
.L_x_489:
[----:B------:R-:W-:Y:S05]  /*4a60*/  BSYNC B3 ;  /* 0x0000000000037941 */ /* 0x000fea0003800000 */
.L_x_488:
[----:B----4-:R0:W-:Y:S02]  /*4a70*/  ST.E.128 desc[UR60][R66.64], R12 ;  /* 0x0000000c42007985 */ /* 0x0101e4000c101d3c */
.L_x_487:
[----:B------:R-:W-:Y:S05]  /*4a80*/  BSYNC B2 ;  /* 0x0000000000027941 */ /* 0x000fea0003800000 */
.L_x_486:
[----:B------:R-:W-:-:S13]  /*4a90*/  ISETP.NE.AND P4, PT, R103, RZ, PT ;  /* 0x000000ff6700720c */ /* 0x000fda0003f85270 */
        /* <DEDUP_REMOVED lines=9> */
[--C-:B------:R-:W-:Y:S02]  /*4b30*/  SHF.R.U64 R58, R60, 0x10, R61.reuse ;  /* 0x000000103c3a7819 */ /* 0x100fe4000000123d */
[----:B------:R-:W-:Y:S02]  /*4b40*/  SHF.R.U32.HI R64, RZ, 0x10, R61 ;  /* 0x00000010ff407819 */ /* 0x000fe4000001163d */
[----:B------:R-:W-:Y:S02]  /*4b50*/  SHF.R.U32.HI R59, RZ, 0x10, R59 ;  /* 0x00000010ff3b7819 */ /* 0x000fe4000001163b */
[C---:B------:R-:W-:Y:S02]  /*4b60*/  PRMT R58, R205.reuse, 0x5410, R58 ;  /* 0x00005410cd3a7816 */ /* 0x040fe4000000003a */
[----:B------:R-:W-:Y:S01]  /*4b70*/  PRMT R205, R205, 0x5432, R64 ;  /* 0x00005432cdcd7816 */ /* 0x000fe20000000040 */
[----:B------:R-:W-:Y:S01]  /*4b80*/  IMAD.U32 R64, R13, 0x10000, RZ ;  /* 0x000100000d407824 */ /* 0x000fe200078e00ff */
[----:B------:R-:W-:-:S02]  /*4b90*/  PRMT R11, R204, 0x5410, R11 ;  /* 0x00005410cc0b7816 */ /* 0x000fc4000000000b */
[----:B------:R-:W-:Y:S01]  /*4ba0*/  PRMT R59, R204, 0x5432, R59 ;  /* 0x00005432cc3b7816 */ /* 0x000fe2000000003b */
[----:B------:R-:W-:Y:S01]  /*4bb0*/  IMAD.U32 R67, R205, 0x10000, RZ ;  /* 0x00010000cd437824 */ /* 0x000fe200078e00ff */
[C---:B------:R-:W-:Y:S02]  /*4bc0*/  SHF.L.U32 R61, R14.reuse, 0x10, RZ ;  /* 0x000000100e3d7819 */ /* 0x040fe400000006ff */
[----:B------:R-:W-:Y:S01]  /*4bd0*/  LOP3.LUT R70, R13, 0xffff0000, RZ, 0xc0, !PT ;  /* 0xffff00000d467812 */ /* 0x000fe200078ec0ff */
[----:B------:R-:W-:Y:S01]  /*4be0*/  IMAD.U32 R68, R59, 0x10000, RZ ;  /* 0x000100003b447824 */ /* 0x000fe200078e00ff */
[----:B------:R-:W-:Y:S02]  /*4bf0*/  LOP3.LUT R14, R14, 0xffff0000, RZ, 0xc0, !PT ;  /* 0xffff00000e0e7812 */ /* 0x000fe400078ec0ff */
[C---:B------:R-:W-:Y:S01]  /*4c00*/  LOP3.LUT R13, R58.reuse, 0xffff0000, RZ, 0xc0, !PT ;  /* 0xffff00003a0d7812 */ /* 0x040fe200078ec0ff */
[----:B------:R-:W-:Y:S01]  /*4c10*/  IMAD.U32 R58, R58, 0x10000, RZ ;  /* 0x000100003a3a7824 */ /* 0x000fe200078e00ff */
[----:B------:R-:W-:Y:S01]  /*4c20*/  LOP3.LUT R65, R11, 0xffff0000, RZ, 0xc0, !PT ;  /* 0xffff00000b417812 */ /* 0x000fe200078ec0ff */
[----:B------:R-:W-:Y:S01]  /*4c30*/  FMUL.FTZ R71, R14, R67 ;  /* 0x000000430e477220 */ /* 0x000fe20000410000 */
[----:B------:R-:W-:Y:S01]  /*4c40*/  LOP3.LUT R60, R15, 0xffff0000, RZ, 0xc0, !PT ;  /* 0xffff00000f3c7812 */ /* 0x000fe200078ec0ff */
[----:B------:R-:W-:Y:S01]  /*4c50*/  FMUL.FTZ R69, R70, R13 ;  /* 0x0000000d46457220 */ /* 0x000fe20000410000 */
[-C--:B------:R-:W-:Y:S01]  /*4c60*/  FMUL.FTZ R14, R14, R68.reuse ;  /* 0x000000440e0e7220 */ /* 0x080fe20000410000 */
[----:B------:R-:W-:Y:S01]  /*4c70*/  FMUL.FTZ R70, R70, R65 ;  /* 0x0000004146467220 */ /* 0x000fe20000410000 */
[----:B------:R-:W-:Y:S01]  /*4c80*/  LOP3.LUT R205, R205, 0xffff0000, RZ, 0xc0, !PT ;  /* 0xffff0000cdcd7812 */ /* 0x000fe200078ec0ff */
[----:B------:R-:W-:Y:S01]  /*4c90*/  IMAD.U32 R11, R11, 0x10000, RZ ;  /* 0x000100000b0b7824 */ /* 0x000fe200078e00ff */
[----:B------:R-:W-:Y:S01]  /*4ca0*/  LOP3.LUT R59, R59, 0xffff0000, RZ, 0xc0, !PT ;  /* 0xffff00003b3b7812 */ /* 0x000fe200078ec0ff */
[----:B------:R-:W-:Y:S01]  /*4cb0*/  FFMA.FTZ R70, R64, R13, R70 ;  /* 0x0000000d40467223 */ /* 0x000fe20000010046 */
[----:B------:R-:W-:Y:S01]  /*4cc0*/  LOP3.LUT R12, R12, 0xffff0000, RZ, 0xc0, !PT ;  /* 0xffff00000c0c7812 */ /* 0x000fe200078ec0ff */
[C---:B------:R-:W-:Y:S01]  /*4cd0*/  FFMA.FTZ R71, R61.reuse, R68, -R71 ;  /* 0x000000443d477223 */ /* 0x040fe20000010847 */
[----:B------:R-:W-:Y:S01]  /*4ce0*/  FFMA.FTZ R14, R61, R67, R14 ;  /* 0x000000433d0e7223 */ /* 0x000fe2000001000e */
[C---:B------:R-:W-:Y:S01]  /*4cf0*/  FMUL.FTZ R13, R60.reuse, R205 ;  /* 0x000000cd3c0d7220 */ /* 0x040fe20000410000 */
[----:B------:R-:W-:Y:S01]  /*4d00*/  FMUL.FTZ R61, R60, R59 ;  /* 0x0000003b3c3d7220 */ /* 0x000fe20000410000 */
[----:B------:R-:W-:-:S02]  /*4d10*/  IMAD.U32 R15, R15, 0x10000, RZ ;  /* 0x000100000f0f7824 */ /* 0x000fc400078e00ff */
[----:B------:R-:W-:Y:S01]  /*4d20*/  FFMA.FTZ R69, R64, R65, -R69 ;  /* 0x0000004140457223 */ /* 0x000fe20000010845 */
[CC--:B------:R-:W-:Y:S01]  /*4d30*/  FMUL.FTZ R60, R12.reuse, R58.reuse ;  /* 0x0000003a0c3c7220 */ /* 0x0c0fe20000410000 */
[----:B------:R-:W-:Y:S01]  /*4d40*/  FMUL.FTZ R12, R12, R11 ;  /* 0x0000000b0c0c7220 */ /* 0x000fe20000410000 */
[C---:B------:R-:W-:Y:S01]  /*4d50*/  FFMA.FTZ R13, R15.reuse, R59, -R13 ;  /* 0x0000003b0f0d7223 */ /* 0x040fe2000001080d */
[----:B------:R-:W-:Y:S01]  /*4d60*/  FFMA.FTZ R64, R15, R205, R61 ;  /* 0x000000cd0f407223 */ /* 0x000fe2000001003d */
[C---:B------:R-:W-:Y:S01]  /*4d70*/  FFMA.FTZ R60, R66.reuse, R11, -R60 ;  /* 0x0000000b423c7223 */ /* 0x040fe2000001083c */
[----:B------:R-:W-:Y:S01]  /*4d80*/  FFMA.FTZ R11, R66, R58, R12 ;  /* 0x0000003a420b7223 */ /* 0x000fe2000001000c */
[----:B------:R-:W-:Y:S02]  /*4d90*/  F2FP.BF16.F32.PACK_AB R69, R70, R69 ;  /* 0x000000454645723e */ /* 0x000fe400000010ff */
[----:B------:R-:W-:Y:S02]  /*4da0*/  F2FP.BF16.F32.PACK_AB R15, R64, R13 ;  /* 0x0000000d400f723e */ /* 0x000fe400000010ff */
[----:B------:R-:W-:Y:S01]  /*4db0*/  F2FP.BF16.F32.PACK_AB R14, R14, R71 ;  /* 0x000000470e0e723e */ /* 0x000fe200000010ff */
[----:B------:R-:W-:Y:S01]  /*4dc0*/  IMAD.MOV.U32 R13, RZ, RZ, R69 ;  /* 0x000000ffff0d7224 */ /* 0x000fe200078e0045 */
[----:B------:R-:W-:-:S07]  /*4dd0*/  F2FP.BF16.F32.PACK_AB R12, R11, R60 ;  /* 0x0000003c0b0c723e */ /* 0x000fce00000010ff */
.L_x_491:
[----:B------:R-:W-:Y:S05]  /*4de0*/  BSYNC B2 ;  /* 0x0000000000027941 */ /* 0x000fea0003800000 */
.L_x_490:
[----:B----4-:R0:W-:Y:S02]  /*4df0*/  ST.E.128 desc[UR60][R62.64], R12 ;  /* 0x0000000c3e007985 */ /* 0x0101e4000c101d3c */
.L_x_469:
[----:B------:R-:W-:Y:S05]  /*4e00*/  BSYNC B1 ;  /* 0x0000000000017941 */ /* 0x000fea0003800000 */
.L_x_468:
[----:B------:R-:W-:-:S03]  /*4e10*/  UMOV UR4, 0xffffffff ;  /* 0xffffffff00047882 */ /* 0x000fc60000000000 */
[----:B------:R-:W-:Y:S05]  /*4e20*/  BRA.DIV UR4, `(.L_x_492) ;  /* 0x0000019a047c7947 */ /* 0x000fea000b800000 */
[----:B-1----:R-:W1:Y:S04]  /*4e30*/  SHFL.IDX PT, R118, R118, 0x1, 0x1c1f ;  /* 0x003c1f0076767f89 */ /* 0x002e6800000e0000 */
[----:B------:R-:W0:Y:S02]  /*4e40*/  SHFL.IDX PT, R119, R119, 0x1, 0x1c1f ;  /* 0x003c1f0077777f89 */ /* 0x000e2400000e0000 */
.L_x_794:
[----:B------:R-:W-:Y:S05]  /*4e50*/  @P5 BRA `(.L_x_493) ;  /* 0x0000005800285947 */ /* 0x000fea0003800000 */
[----:B------:R-:W-:Y:S01]  /*4e60*/  ISETP.NE.AND P4, PT, R10, RZ, PT ;  /* 0x000000ff0a00720c */ /* 0x000fe20003f85270 */
[----:B------:R-:W-:-:S12]  /*4e70*/  BSSY B1, `(.L_x_494) ;  /* 0x0000037000017945 */ /* 0x000fd80003800000 */
[----:B------:R-:W-:Y:S05]  /*4e80*/  @!P4 BRA `(.L_x_495) ;  /* 0x0000000000d4c947 */ /* 0x000fea0003800000 */
[----:B0---4-:R0:W4:Y:S01]  /*4e90*/  LDS.128 R12, [R33+0x2000] ;  /* 0x00200000210c7984 */ /* 0x0111220000000c00 */
[----:B------:R-:W-:Y:S01]  /*4ea0*/  ISETP.GE.AND P5, PT, R160, R128, PT ;  /* 0x00000080a000720c */ /* 0x000fe20003fa6270 */
[----:B------:R-:W-:Y:S01]  /*4eb0*/  BSSY B2, `(.L_x_496) ;  /* 0x0000031000027945 */ /* 0x000fe20003800000 */
[----:B------:R-:W-:-:S04]  /*4ec0*/  LEA R58, P4, R16, R119, 0x1 ;  /* 0x00000077103a7211 */ /* 0x000fc800078808ff */
[----:B-1----:R-:W-:-:S07]  /*4ed0*/  LEA.HI.X R59, R16, R118, R17, 0x1, P4 ;  /* 0x00000076103b7211 */ /* 0x002fce00020f0c11 */
[----:B0-----:R-:W-:Y:S05]  /*4ee0*/  @P5 BRA `(.L_x_497) ;  /* 0x0000000000b45947 */ /* 0x001fea0003800000 */
[----:B------:R-:W-:Y:S02]  /*4ef0*/  SHF.R.U64 R61, R56, 0x10, R57 ;  /* 0x00000010383d7819 */ /* 0x000fe40000001239 */
[----:B------:R-:W-:Y:S01]  /*4f00*/  SHF.R.U64 R62, R54, 0x10, R55 ;  /* 0x00000010363e7819 */ /* 0x000fe20000001237 */
[----:B----4-:R-:W-:Y:S01]  /*4f10*/  IMAD.U32 R54, R14, 0x10000, RZ ;  /* 0x000100000e367824 */ /* 0x010fe200078e00ff */
[----:B------:R-:W-:Y:S02]  /*4f20*/  SHF.R.U32.HI R57, RZ, 0x10, R57 ;  /* 0x00000010ff397819 */ /* 0x000fe40000011639 */
[----:B------:R-:W-:Y:S02]  /*4f30*/  SHF.R.U32.HI R60, RZ, 0x10, R55 ;  /* 0x00000010ff3c7819 */ /* 0x000fe40000011637 */
[----:B------:R-:W-:Y:S02]  /*4f40*/  PRMT R56, R196, 0x5410, R61 ;  /* 0x00005410c4387816 */ /* 0x000fe4000000003d */
[----:B------:R-:W-:-:S02]  /*4f50*/  PRMT R55, R159, 0x5410, R62 ;  /* 0x000054109f377816 */ /* 0x000fc4000000003e */
[----:B------:R-:W-:Y:S02]  /*4f60*/  PRMT R196, R196, 0x5432, R57 ;  /* 0x00005432c4c47816 */ /* 0x000fe40000000039 */
[----:B------:R-:W-:Y:S02]  /*4f70*/  PRMT R159, R159, 0x5432, R60 ;  /* 0x000054329f9f7816 */ /* 0x000fe4000000003c */
[----:B---3--:R-:W-:Y:S01]  /*4f80*/  LOP3.LUT R11, R14, 0xffff0000, RZ, 0xc0, !PT ;  /* 0xffff00000e0b7812 */ /* 0x008fe200078ec0ff */
[----:B------:R-:W-:Y:S01]  /*4f90*/  IMAD.U32 R57, R196, 0x10000, RZ ;  /* 0x00010000c4397824 */ /* 0x000fe200078e00ff */
[----:B------:R-:W-:Y:S01]  /*4fa0*/  LOP3.LUT R61, R13, 0xffff0000, RZ, 0xc0, !PT ;  /* 0xffff00000d3d7812 */ /* 0x000fe200078ec0ff */
[----:B------:R-:W-:Y:S01]  /*4fb0*/  IMAD.U32 R60, R159, 0x10000, RZ ;  /* 0x000100009f3c7824 */ /* 0x000fe200078e00ff */
[----:B------:R-:W-:Y:S01]  /*4fc0*/  LOP3.LUT R64, R56, 0xffff0000, RZ, 0xc0, !PT ;  /* 0xffff000038407812 */ /* 0x000fe200078ec0ff */
[----:B------:R-:W-:Y:S01]  /*4fd0*/  FMUL.FTZ R67, R11, R57 ;  /* 0x000000390b437220 */ /* 0x000fe20000410000 */
[----:B------:R-:W-:Y:S01]  /*4fe0*/  LOP3.LUT R63, R55, 0xffff0000, RZ, 0xc0, !PT ;  /* 0xffff0000373f7812 */ /* 0x000fe200078ec0ff */
[----:B------:R-:W-:Y:S01]  /*4ff0*/  FMUL.FTZ R11, R11, R60 ;  /* 0x0000003c0b0b7220 */ /* 0x000fe20000410000 */
[----:B------:R-:W-:Y:S01]  /*5000*/  SHF.L.U32 R62, R13, 0x10, RZ ;  /* 0x000000100d3e7819 */ /* 0x000fe200000006ff */
[----:B------:R-:W-:Y:S01]  /*5010*/  FMUL.FTZ R65, R61, R64 ;  /* 0x000000403d417220 */ /* 0x000fe20000410000 */
[----:B------:R-:W-:Y:S01]  /*5020*/  LOP3.LUT R14, R15, 0xffff0000, RZ, 0xc0, !PT ;  /* 0xffff00000f0e7812 */ /* 0x000fe200078ec0ff */
[----:B------:R-:W-:-:S02]  /*5030*/  IMAD.U32 R13, R12, 0x10000, RZ ;  /* 0x000100000c0d7824 */ /* 0x000fc400078e00ff */
[-C--:B------:R-:W-:Y:S01]  /*5040*/  FMUL.FTZ R61, R61, R63.reuse ;  /* 0x0000003f3d3d7220 */ /* 0x080fe20000410000 */
[----:B------:R-:W-:Y:S01]  /*5050*/  LOP3.LUT R196, R196, 0xffff0000, RZ, 0xc0, !PT ;  /* 0xffff0000c4c47812 */ /* 0x000fe200078ec0ff */
[----:B------:R-:W-:Y:S01]  /*5060*/  IMAD.U32 R56, R56, 0x10000, RZ ;  /* 0x0001000038387824 */ /* 0x000fe200078e00ff */
[----:B------:R-:W-:Y:S01]  /*5070*/  LOP3.LUT R159, R159, 0xffff0000, RZ, 0xc0, !PT ;  /* 0xffff00009f9f7812 */ /* 0x000fe200078ec0ff */
[----:B------:R-:W-:Y:S01]  /*5080*/  IMAD.U32 R55, R55, 0x10000, RZ ;  /* 0x0001000037377824 */ /* 0x000fe200078e00ff */
[----:B------:R-:W-:Y:S01]  /*5090*/  LOP3.LUT R12, R12, 0xffff0000, RZ, 0xc0, !PT ;  /* 0xffff00000c0c7812 */ /* 0x000fe200078ec0ff */
[C---:B------:R-:W-:Y:S01]  /*50a0*/  FFMA.FTZ R63, R62.reuse, R63, -R65 ;  /* 0x0000003f3e3f7223 */ /* 0x040fe20000010841 */
[----:B------:R-:W-:Y:S01]  /*50b0*/  FFMA.FTZ R62, R62, R64, R61 ;  /* 0x000000403e3e7223 */ /* 0x000fe2000001003d */
[C---:B------:R-:W-:Y:S01]  /*50c0*/  FFMA.FTZ R60, R54.reuse, R60, -R67 ;  /* 0x0000003c363c7223 */ /* 0x040fe20000010843 */
[----:B------:R-:W-:Y:S01]  /*50d0*/  FFMA.FTZ R57, R54, R57, R11 ;  /* 0x0000003936397223 */ /* 0x000fe2000001000b */
[C---:B------:R-:W-:Y:S01]  /*50e0*/  FMUL.FTZ R54, R14.reuse, R196 ;  /* 0x000000c40e367220 */ /* 0x040fe20000410000 */
[----:B------:R-:W-:Y:S01]  /*50f0*/  FMUL.FTZ R61, R14, R159 ;  /* 0x0000009f0e3d7220 */ /* 0x000fe20000410000 */
[C---:B------:R-:W-:Y:S01]  /*5100*/  FMUL.FTZ R14, R12.reuse, R56 ;  /* 0x000000380c0e7220 */ /* 0x040fe20000410000 */
[-C--:B------:R-:W-:Y:S01]  /*5110*/  FMUL.FTZ R11, R12, R55.reuse ;  /* 0x000000370c0b7220 */ /* 0x080fe20000410000 */
[----:B------:R-:W-:Y:S01]  /*5120*/  IMAD.U32 R15, R15, 0x10000, RZ ;  /* 0x000100000f0f7824 */ /* 0x000fe200078e00ff */
[----:B------:R-:W-:Y:S01]  /*5130*/  F2FP.BF16.F32.PACK_AB R60, R57, R60 ;  /* 0x0000003c393c723e */ /* 0x000fe200000010ff */
[C---:B------:R-:W-:Y:S01]  /*5140*/  FFMA.FTZ R14, R13.reuse, R55, -R14 ;  /* 0x000000370d0e7223 */ /* 0x040fe2000001080e */
[----:B------:R-:W-:Y:S01]  /*5150*/  FFMA.FTZ R11, R13, R56, R11 ;  /* 0x000000380d0b7223 */ /* 0x000fe2000001000b */
[C---:B------:R-:W-:Y:S01]  /*5160*/  FFMA.FTZ R54, R15.reuse, R159, -R54 ;  /* 0x0000009f0f367223 */ /* 0x040fe20000010836 */
[----:B------:R-:W-:Y:S01]  /*5170*/  FFMA.FTZ R61, R15, R196, R61 ;  /* 0x000000c40f3d7223 */ /* 0x000fe2000001003d */
[----:B------:R-:W-:-:S02]  /*5180*/  F2FP.BF16.F32.PACK_AB R13, R62, R63 ;  /* 0x0000003f3e0d723e */ /* 0x000fc400000010ff */
[----:B------:R-:W-:Y:S01]  /*5190*/  F2FP.BF16.F32.PACK_AB R12, R11, R14 ;  /* 0x0000000e0b0c723e */ /* 0x000fe200000010ff */
[----:B------:R-:W-:Y:S01]  /*51a0*/  IMAD.MOV.U32 R14, RZ, RZ, R60 ;  /* 0x000000ffff0e7224 */ /* 0x000fe200078e003c */
[----:B------:R-:W-:-:S07]  /*51b0*/  F2FP.BF16.F32.PACK_AB R15, R61, R54 ;  /* 0x000000363d0f723e */ /* 0x000fce00000010ff */
.L_x_497:
[----:B------:R-:W-:Y:S05]  /*51c0*/  BSYNC B2 ;  /* 0x0000000000027941 */ /* 0x000fea0003800000 */
.L_x_496:
[----:B----4-:R0:W-:Y:S02]  /*51d0*/  ST.E.128 desc[UR60][R58.64], R12 ;  /* 0x0000000c3a007985 */ /* 0x0101e4000c101d3c */
.L_x_495:
[----:B------:R-:W-:Y:S05]  /*51e0*/  BSYNC B1 ;  /* 0x0000000000017941 */ /* 0x000fea0003800000 */
.L_x_494:
[----:B------:R-:W-:Y:S01]  /*51f0*/  ISETP.NE.AND P4, PT, R27, RZ, PT ;  /* 0x000000ff1b00720c */ /* 0x000fe20003f85270 */
[----:B------:R-:W-:-:S12]  /*5200*/  BSSY B1, `(.L_x_498) ;  /* 0x0000038000017945 */ /* 0x000fd80003800000 */
[----:B------:R-:W-:Y:S05]  /*5210*/  @!P4 BRA `(.L_x_499) ;  /* 0x0000000000d8c947 */ /* 0x000fea0003800000 */
[----:B0---4-:R0:W4:Y:S01]  /*5220*/  LDS.128 R12, [R32+0x2000] ;  /* 0x00200000200c7984 */ /* 0x0111220000000c00 */
[----:B------:R-:W-:Y:S01]  /*5230*/  ISETP.GE.AND P4, PT, R169, R128, PT ;  /* 0x00000080a900720c */ /* 0x000fe20003f86270 */
[----:B---3--:R-:W-:Y:S01]  /*5240*/  IMAD.SHL.U32 R11, R162, 0x8, RZ ;  /* 0x00000008a20b7824 */ /* 0x008fe200078e00ff */
[----:B------:R-:W-:Y:S01]  /*5250*/  BSSY B2, `(.L_x_500) ;  /* 0x0000031000027945 */ /* 0x000fe20003800000 */
[----:B------:R-:W-:Y:S02]  /*5260*/  IMAD.MOV.U32 R54, RZ, RZ, R119 ;  /* 0x000000ffff367224 */ /* 0x000fe400078e0077 */
[----:B-1----:R-:W-:Y:S02]  /*5270*/  IMAD.MOV.U32 R55, RZ, RZ, R118 ;  /* 0x000000ffff377224 */ /* 0x002fe400078e0076 */
[----:B------:R-:W-:-:S06]  /*5280*/  IMAD.WIDE R54, R11, 0x2, R54 ;  /* 0x000000020b367825 */ /* 0x000fcc00078e0236 */
[----:B0-----:R-:W-:Y:S05]  /*5290*/  @P4 BRA `(.L_x_501) ;  /* 0x0000000000b04947 */ /* 0x001fea0003800000 */
[--C-:B------:R-:W-:Y:S01]  /*52a0*/  SHF.R.U64 R58, R50, 0x10, R51.reuse ;  /* 0x00000010323a7819 */ /* 0x100fe20000001233 */
[----:B----4-:R-:W-:Y:S01]  /*52b0*/  IMAD.U32 R50, R14, 0x10000, RZ ;  /* 0x000100000e327824 */ /* 0x010fe200078e00ff */
[----:B------:R-:W-:Y:S02]  /*52c0*/  SHF.R.U32.HI R56, RZ, 0x10, R51 ;  /* 0x00000010ff387819 */ /* 0x000fe40000011633 */
[----:B------:R-:W-:Y:S02]  /*52d0*/  SHF.R.U64 R57, R52, 0x10, R53 ;  /* 0x0000001034397819 */ /* 0x000fe40000001235 */
[----:B------:R-:W-:Y:S02]  /*52e0*/  LOP3.LUT R51, R14, 0xffff0000, RZ, 0xc0, !PT ;  /* 0xffff00000e337812 */ /* 0x000fe400078ec0ff */
[C---:B------:R-:W-:Y:S02]  /*52f0*/  LOP3.LUT R11, R15.reuse, 0xffff0000, RZ, 0xc0, !PT ;  /* 0xffff00000f0b7812 */ /* 0x040fe400078ec0ff */
[----:B------:R-:W-:-:S02]  /*5300*/  SHF.L.U32 R14, R15, 0x10, RZ ;  /* 0x000000100f0e7819 */ /* 0x000fc400000006ff */
[C---:B------:R-:W-:Y:S02]  /*5310*/  PRMT R15, R157.reuse, 0x5410, R58 ;  /* 0x000054109d0f7816 */ /* 0x040fe4000000003a */
[----:B------:R-:W-:Y:S02]  /*5320*/  SHF.R.U32.HI R53, RZ, 0x10, R53 ;  /* 0x00000010ff357819 */ /* 0x000fe40000011635 */
[----:B------:R-:W-:Y:S02]  /*5330*/  PRMT R157, R157, 0x5432, R56 ;  /* 0x000054329d9d7816 */ /* 0x000fe40000000038 */
[C---:B------:R-:W-:Y:S01]  /*5340*/  PRMT R56, R158.reuse, 0x5410, R57 ;  /* 0x000054109e387816 */ /* 0x040fe20000000039 */
[----:B------:R-:W-:Y:S01]  /*5350*/  IMAD.U32 R57, R13, 0x10000, RZ ;  /* 0x000100000d397824 */ /* 0x000fe200078e00ff */
[----:B------:R-:W-:Y:S01]  /*5360*/  PRMT R158, R158, 0x5432, R53 ;  /* 0x000054329e9e7816 */ /* 0x000fe20000000035 */
[----:B------:R-:W-:Y:S01]  /*5370*/  IMAD.U32 R59, R157, 0x10000, RZ ;  /* 0x000100009d3b7824 */ /* 0x000fe200078e00ff */
[----:B------:R-:W-:Y:S01]  /*5380*/  LOP3.LUT R53, R13, 0xffff0000, RZ, 0xc0, !PT ;  /* 0xffff00000d357812 */ /* 0x000fe200078ec0ff */
[----:B------:R-:W-:Y:S01]  /*5390*/  IMAD.U32 R13, R12, 0x10000, RZ ;  /* 0x000100000c0d7824 */ /* 0x000fe200078e00ff */
[----:B------:R-:W-:Y:S01]  /*53a0*/  LOP3.LUT R60, R56, 0xffff0000, RZ, 0xc0, !PT ;  /* 0xffff0000383c7812 */ /* 0x000fe200078ec0ff */
[----:B------:R-:W-:Y:S01]  /*53b0*/  IMAD.U32 R52, R158, 0x10000, RZ ;  /* 0x000100009e347824 */ /* 0x000fe200078e00ff */
[----:B------:R-:W-:-:S02]  /*53c0*/  LOP3.LUT R58, R15, 0xffff0000, RZ, 0xc0, !PT ;  /* 0xffff00000f3a7812 */ /* 0x000fc400078ec0ff */
[----:B------:R-:W-:Y:S01]  /*53d0*/  LOP3.LUT R158, R158, 0xffff0000, RZ, 0xc0, !PT ;  /* 0xffff00009e9e7812 */ /* 0x000fe200078ec0ff */
[----:B------:R-:W-:Y:S01]  /*53e0*/  FMUL.FTZ R62, R53, R60 ;  /* 0x0000003c353e7220 */ /* 0x000fe20000410000 */
[----:B------:R-:W-:Y:S01]  /*53f0*/  FMUL.FTZ R63, R51, R52 ;  /* 0x00000034333f7220 */ /* 0x000fe20000410000 */
[-C--:B------:R-:W-:Y:S01]  /*5400*/  FMUL.FTZ R61, R53, R58.reuse ;  /* 0x0000003a353d7220 */ /* 0x080fe20000410000 */
[----:B------:R-:W-:Y:S01]  /*5410*/  LOP3.LUT R53, R12, 0xffff0000, RZ, 0xc0, !PT ;  /* 0xffff00000c357812 */ /* 0x000fe200078ec0ff */
[----:B------:R-:W-:Y:S01]  /*5420*/  FFMA.FTZ R12, R57, R58, -R62 ;  /* 0x0000003a390c7223 */ /* 0x000fe2000001083e */
[----:B------:R-:W-:Y:S01]  /*5430*/  LOP3.LUT R157, R157, 0xffff0000, RZ, 0xc0, !PT ;  /* 0xffff00009d9d7812 */ /* 0x000fe200078ec0ff */
[----:B------:R-:W-:Y:S01]  /*5440*/  FFMA.FTZ R57, R57, R60, R61 ;  /* 0x0000003c39397223 */ /* 0x000fe2000001003d */
[-C--:B------:R-:W-:Y:S01]  /*5450*/  FMUL.FTZ R61, R51, R59.reuse ;  /* 0x0000003b333d7220 */ /* 0x080fe20000410000 */
[----:B------:R-:W-:Y:S02]  /*5460*/  IMAD.U32 R58, R56, 0x10000, RZ ;  /* 0x00010000383a7824 */ /* 0x000fe400078e00ff */
[----:B------:R-:W-:Y:S01]  /*5470*/  FFMA.FTZ R51, R50, R59, -R63 ;  /* 0x0000003b32337223 */ /* 0x000fe2000001083f */
[----:B------:R-:W-:-:S02]  /*5480*/  IMAD.U32 R56, R15, 0x10000, RZ ;  /* 0x000100000f387824 */ /* 0x000fc400078e00ff */
        /* <DEDUP_REMOVED lines=9> */
[----:B------:R-:W-:Y:S02]  /*5520*/  F2FP.BF16.F32.PACK_AB R13, R57, R12 ;  /* 0x0000000c390d723e */ /* 0x000fe400000010ff */
[----:B------:R-:W-:-:S02]  /*5530*/  F2FP.BF16.F32.PACK_AB R15, R14, R15 ;  /* 0x0000000f0e0f723e */ /* 0x000fc400000010ff */
[----:B------:R-:W-:Y:S02]  /*5540*/  F2FP.BF16.F32.PACK_AB R14, R52, R51 ;  /* 0x00000033340e723e */ /* 0x000fe400000010ff */
[----:B------:R-:W-:-:S07]  /*5550*/  F2FP.BF16.F32.PACK_AB R12, R53, R50 ;  /* 0x00000032350c723e */ /* 0x000fce00000010ff */
.L_x_501:
[----:B------:R-:W-:Y:S05]  /*5560*/  BSYNC B2 ;  /* 0x0000000000027941 */ /* 0x000fea0003800000 */
.L_x_500:
[----:B----4-:R0:W-:Y:S02]  /*5570*/  ST.E.128 desc[UR60][R54.64], R12 ;  /* 0x0000000c36007985 */ /* 0x0101e4000c101d3c */
.L_x_499:
[----:B------:R-:W-:Y:S05]  /*5580*/  BSYNC B1 ;  /* 0x0000000000017941 */ /* 0x000fea0003800000 */
.L_x_498:
        /* <DEDUP_REMOVED lines=11> */
[----:B------:R-:W-:Y:S02]  /*5640*/  SHF.R.U64 R53, R48, 0x10, R49 ;  /* 0x0000001030357819 */ /* 0x000fe40000001231 */
[--C-:B------:R-:W-:Y:S01]  /*5650*/  SHF.R.U64 R57, R46, 0x10, R47.reuse ;  /* 0x000000102e397819 */ /* 0x100fe2000000122f */
[----:B----4-:R-:W-:Y:S01]  /*5660*/  IMAD.U32 R46, R14, 0x10000, RZ ;  /* 0x000100000e2e7824 */ /* 0x010fe200078e00ff */
[----:B------:R-:W-:Y:S02]  /*5670*/  SHF.R.U32.HI R55, RZ, 0x10, R47 ;  /* 0x00000010ff377819 */ /* 0x000fe4000001162f */
[----:B------:R-:W-:Y:S02]  /*5680*/  SHF.R.U32.HI R47, RZ, 0x10, R49 ;  /* 0x00000010ff2f7819 */ /* 0x000fe40000011631 */
[----:B------:R-:W-:Y:S02]  /*5690*/  PRMT R54, R156, 0x5410, R53 ;  /* 0x000054109c367816 */ /* 0x000fe40000000035 */
[----:B------:R-:W-:-:S02]  /*56a0*/  PRMT R49, R150, 0x5410, R57 ;  /* 0x0000541096317816 */ /* 0x000fc40000000039 */
[----:B------:R-:W-:Y:S02]  /*56b0*/  PRMT R156, R156, 0x5432, R47 ;  /* 0x000054329c9c7816 */ /* 0x000fe4000000002f */
[----:B------:R-:W-:Y:S02]  /*56c0*/  LOP3.LUT R47, R13, 0xffff0000, RZ, 0xc0, !PT ;  /* 0xffff00000d2f7812 */ /* 0x000fe400078ec0ff */
[C---:B------:R-:W-:Y:S01]  /*56d0*/  LOP3.LUT R56, R54.reuse, 0xffff0000, RZ, 0xc0, !PT ;  /* 0xffff000036387812 */ /* 0x040fe200078ec0ff */
[----:B------:R-:W-:Y:S01]  /*56e0*/  IMAD.U32 R54, R54, 0x10000, RZ ;  /* 0x0001000036367824 */ /* 0x000fe200078e00ff */
[C---:B------:R-:W-:Y:S01]  /*56f0*/  LOP3.LUT R52, R49.reuse, 0xffff0000, RZ, 0xc0, !PT ;  /* 0xffff000031347812 */ /* 0x040fe200078ec0ff */
[----:B------:R-:W-:Y:S01]  /*5700*/  IMAD.U32 R49, R49, 0x10000, RZ ;  /* 0x0001000031317824 */ /* 0x000fe200078e00ff */
[----:B------:R-:W-:Y:S01]  /*5710*/  PRMT R150, R150, 0x5432, R55 ;  /* 0x0000543296967816 */ /* 0x000fe20000000037 */
[C---:B------:R-:W-:Y:S01]  /*5720*/  FMUL.FTZ R58, R47.reuse, R56 ;  /* 0x000000382f3a7220 */ /* 0x040fe20000410000 */
[----:B------:R-:W-:Y:S01]  /*5730*/  LOP3.LUT R48, R14, 0xffff0000, RZ, 0xc0, !PT ;  /* 0xffff00000e307812 */ /* 0x000fe200078ec0ff */
[-C--:B------:R-:W-:Y:S01]  /*5740*/  FMUL.FTZ R47, R47, R52.reuse ;  /* 0x000000342f2f7220 */ /* 0x080fe20000410000 */
[C---:B------:R-:W-:Y:S01]  /*5750*/  LOP3.LUT R11, R15.reuse, 0xffff0000, RZ, 0xc0, !PT ;  /* 0xffff00000f0b7812 */ /* 0x040fe200078ec0ff */
[C---:B------:R-:W-:Y:S01]  /*5760*/  IMAD.U32 R53, R150.reuse, 0x10000, RZ ;  /* 0x0001000096357824 */ /* 0x040fe200078e00ff */
[----:B------:R-:W-:Y:S01]  /*5770*/  SHF.L.U32 R14, R15, 0x10, RZ ;  /* 0x000000100f0e7819 */ /* 0x000fe200000006ff */
[----:B------:R-:W-:Y:S01]  /*5780*/  IMAD.U32 R15, R13, 0x10000, RZ ;  /* 0x000100000d0f7824 */ /* 0x000fe200078e00ff */
[----:B------:R-:W-:Y:S01]  /*5790*/  LOP3.LUT R150, R150, 0xffff0000, RZ, 0xc0, !PT ;  /* 0xffff000096967812 */ /* 0x000fe200078ec0ff */
[C---:B------:R-:W-:Y:S01]  /*57a0*/  IMAD.U32 R55, R156.reuse, 0x10000, RZ ;  /* 0x000100009c377824 */ /* 0x040fe200078e00ff */
[----:B------:R-:W-:Y:S01]  /*57b0*/  LOP3.LUT R156, R156, 0xffff0000, RZ, 0xc0, !PT ;  /* 0xffff00009c9c7812 */ /* 0x000fe200078ec0ff */
[C---:B------:R-:W-:Y:S01]  /*57c0*/  FFMA.FTZ R58, R15.reuse, R52, -R58 ;  /* 0x000000340f3a7223 */ /* 0x040fe2000001083a */
[----:B------:R-:W-:Y:S01]  /*57d0*/  FFMA.FTZ R47, R15, R56, R47 ;  /* 0x000000380f2f7223 */ /* 0x000fe2000001002f */
[----:B------:R-:W-:Y:S01]  /*57e0*/  FMUL.FTZ R15, R48, R53 ;  /* 0x00000035300f7220 */ /* 0x000fe20000410000 */
[----:B------:R-:W-:-:S02]  /*57f0*/  IMAD.U32 R13, R12, 0x10000, RZ ;  /* 0x000100000c0d7824 */ /* 0x000fc400078e00ff */
[-C--:B------:R-:W-:Y:S01]  /*5800*/  FMUL.FTZ R57, R48, R55.reuse ;  /* 0x0000003730397220 */ /* 0x080fe20000410000 */
[----:B------:R-:W-:Y:S01]  /*5810*/  LOP3.LUT R12, R12, 0xffff0000, RZ, 0xc0, !PT ;  /* 0xffff00000c0c7812 */ /* 0x000fe200078ec0ff */
[C---:B------:R-:W-:Y:S01]  /*5820*/  FFMA.FTZ R48, R46.reuse, R55, R15 ;  /* 0x000000372e307223 */ /* 0x040fe2000001000f */
[C---:B------:R-:W-:Y:S01]  /*5830*/  FMUL.FTZ R15, R11.reuse, R156 ;  /* 0x0000009c0b0f7220 */ /* 0x040fe20000410000 */
[----:B------:R-:W-:Y:S01]  /*5840*/  FFMA.FTZ R57, R46, R53, -R57 ;  /* 0x000000352e397223 */ /* 0x000fe20000010839 */
[----:B------:R-:W-:Y:S01]  /*5850*/  FMUL.FTZ R53, R11, R150 ;  /* 0x000000960b357220 */ /* 0x000fe20000410000 */
[C---:B------:R-:W-:Y:S01]  /*5860*/  FMUL.FTZ R46, R12.reuse, R54 ;  /* 0x000000360c2e7220 */ /* 0x040fe20000410000 */
[-C--:B------:R-:W-:Y:S01]  /*5870*/  FMUL.FTZ R11, R12, R49.reuse ;  /* 0x000000310c0b7220 */ /* 0x080fe20000410000 */
[C---:B------:R-:W-:Y:S01]  /*5880*/  FFMA.FTZ R15, R14.reuse, R150, -R15 ;  /* 0x000000960e0f7223 */ /* 0x040fe2000001080f */
[----:B------:R-:W-:Y:S01]  /*5890*/  FFMA.FTZ R14, R14, R156, R53 ;  /* 0x0000009c0e0e7223 */ /* 0x000fe20000010035 */
[C---:B------:R-:W-:Y:S01]  /*58a0*/  FFMA.FTZ R46, R13.reuse, R49, -R46 ;  /* 0x000000310d2e7223 */ /* 0x040fe2000001082e */
[----:B------:R-:W-:Y:S01]  /*58b0*/  FFMA.FTZ R11, R13, R54, R11 ;  /* 0x000000360d0b7223 */ /* 0x000fe2000001000b */
[----:B------:R-:W-:-:S02]  /*58c0*/  F2FP.BF16.F32.PACK_AB R13, R47, R58 ;  /* 0x0000003a2f0d723e */ /* 0x000fc400000010ff */
[----:B------:R-:W-:Y:S02]  /*58d0*/  F2FP.BF16.F32.PACK_AB R15, R14, R15 ;  /* 0x0000000f0e0f723e */ /* 0x000fe400000010ff */
[----:B------:R-:W-:Y:S02]  /*58e0*/  F2FP.BF16.F32.PACK_AB R14, R48, R57 ;  /* 0x00000039300e723e */ /* 0x000fe400000010ff */
[----:B------:R-:W-:-:S07]  /*58f0*/  F2FP.BF16.F32.PACK_AB R12, R11, R46 ;  /* 0x0000002e0b0c723e */ /* 0x000fce00000010ff */
.L_x_505:
[----:B------:R-:W-:Y:S05]  /*5900*/  BSYNC B2 ;  /* 0x0000000000027941 */ /* 0x000fea0003800000 */
.L_x_504:
[----:B----4-:R0:W-:Y:S02]  /*5910*/  ST.E.128 desc[UR60][R50.64], R12 ;  /* 0x0000000c32007985 */ /* 0x0101e4000c101d3c */
.L_x_503:
[----:B------:R-:W-:Y:S05]  /*5920*/  BSYNC B1 ;  /* 0x0000000000017941 */ /* 0x000fea0003800000 */
.L_x_502:
        /* <DEDUP_REMOVED lines=9> */
[----:B------:R-:W-:Y:S01]  /*59c0*/  SHF.R.U64 R54, R42, 0x10, R43 ;  /* 0x000000102a367819 */ /* 0x000fe2000000122b */
[----:B----4-:R-:W-:Y:S01]  /*59d0*/  IMAD.U32 R42, R14, 0x10000, RZ ;  /* 0x000100000e2a7824 */ /* 0x010fe200078e00ff */
[--C-:B------:R-:W-:Y:S01]  /*59e0*/  SHF.R.U64 R50, R44, 0x10, R45.reuse ;  /* 0x000000102c327819 */ /* 0x100fe2000000122d */
[----:B---3--:R-:W-:Y:S01]  /*59f0*/  IMAD.U32 R11, R12, 0x10000, RZ ;  /* 0x000100000c0b7824 */ /* 0x008fe200078e00ff */
[----:B------:R-:W-:Y:S02]  /*5a00*/  SHF.R.U32.HI R48, RZ, 0x10, R45 ;  /* 0x00000010ff307819 */ /* 0x000fe4000001162d */
[----:B------:R-:W-:Y:S02]  /*5a10*/  SHF.R.U32.HI R52, RZ, 0x10, R43 ;  /* 0x00000010ff347819 */ /* 0x000fe4000001162b */
[----:B------:R-:W-:Y:S02]  /*5a20*/  PRMT R45, R139, 0x5410, R54 ;  /* 0x000054108b2d7816 */ /* 0x000fe40000000036 */
[----:B------:R-:W-:-:S02]  /*5a30*/  PRMT R50, R149, 0x5410, R50 ;  /* 0x0000541095327816 */ /* 0x000fc40000000032 */
[----:B------:R-:W-:Y:S02]  /*5a40*/  PRMT R149, R149, 0x5432, R48 ;  /* 0x0000543295957816 */ /* 0x000fe40000000030 */
[----:B------:R-:W-:Y:S01]  /*5a50*/  LOP3.LUT R43, R14, 0xffff0000, RZ, 0xc0, !PT ;  /* 0xffff00000e2b7812 */ /* 0x000fe200078ec0ff */
[----:B------:R-:W-:Y:S01]  /*5a60*/  IMAD.U32 R14, R13, 0x10000, RZ ;  /* 0x000100000d0e7824 */ /* 0x000fe200078e00ff */
[----:B------:R-:W-:Y:S02]  /*5a70*/  PRMT R139, R139, 0x5432, R52 ;  /* 0x000054328b8b7816 */ /* 0x000fe40000000034 */
[----:B------:R-:W-:Y:S02]  /*5a80*/  LOP3.LUT R13, R13, 0xffff0000, RZ, 0xc0, !PT ;  /* 0xffff00000d0d7812 */ /* 0x000fe400078ec0ff */
[C---:B------:R-:W-:Y:S01]  /*5a90*/  LOP3.LUT R51, R50.reuse, 0xffff0000, RZ, 0xc0, !PT ;  /* 0xffff000032337812 */ /* 0x040fe200078ec0ff */
[----:B------:R-:W-:Y:S01]  /*5aa0*/  IMAD.U32 R49, R139, 0x10000, RZ ;  /* 0x000100008b317824 */ /* 0x000fe200078e00ff */
[----:B------:R-:W-:Y:S01]  /*5ab0*/  LOP3.LUT R48, R45, 0xffff0000, RZ, 0xc0, !PT ;  /* 0xffff00002d307812 */ /* 0x000fe200078ec0ff */
[----:B------:R-:W-:Y:S01]  /*5ac0*/  IMAD.U32 R50, R50, 0x10000, RZ ;  /* 0x0001000032327824 */ /* 0x000fe200078e00ff */
[----:B------:R-:W-:Y:S01]  /*5ad0*/  SHF.L.U32 R52, R149, 0x10, RZ ;  /* 0x0000001095347819 */ /* 0x000fe200000006ff */
[----:B------:R-:W-:Y:S01]  /*5ae0*/  FMUL.FTZ R53, R13, R51 ;  /* 0x000000330d357220 */ /* 0x000fe20000410000 */
[----:B------:R-:W-:Y:S01]  /*5af0*/  LOP3.LUT R44, R15, 0xffff0000, RZ, 0xc0, !PT ;  /* 0xffff00000f2c7812 */ /* 0x000fe200078ec0ff */
[----:B------:R-:W-:Y:S01]  /*5b00*/  FMUL.FTZ R54, R13, R48 ;  /* 0x000000300d367220 */ /* 0x000fe20000410000 */
[----:B------:R-:W-:Y:S01]  /*5b10*/  LOP3.LUT R12, R12, 0xffff0000, RZ, 0xc0, !PT ;  /* 0xffff00000c0c7812 */ /* 0x000fe200078ec0ff */
[----:B------:R-:W-:Y:S01]  /*5b20*/  FMUL.FTZ R13, R43, R52 ;  /* 0x000000342b0d7220 */ /* 0x000fe20000410000 */
[----:B------:R-:W-:Y:S01]  /*5b30*/  LOP3.LUT R149, R149, 0xffff0000, RZ, 0xc0, !PT ;  /* 0xffff000095957812 */ /* 0x000fe200078ec0ff */
[----:B------:R-:W-:Y:S01]  /*5b40*/  FMUL.FTZ R43, R43, R49 ;  /* 0x000000312b2b7220 */ /* 0x000fe20000410000 */
[----:B------:R-:W-:Y:S01]  /*5b50*/  LOP3.LUT R139, R139, 0xffff0000, RZ, 0xc0, !PT ;  /* 0xffff00008b8b7812 */ /* 0x000fe200078ec0ff */
[----:B------:R-:W-:-:S02]  /*5b60*/  IMAD.U32 R45, R45, 0x10000, RZ ;  /* 0x000100002d2d7824 */ /* 0x000fc400078e00ff */
[C---:B------:R-:W-:Y:S01]  /*5b70*/  FFMA.FTZ R53, R14.reuse, R48, -R53 ;  /* 0x000000300e357223 */ /* 0x040fe20000010835 */
[----:B------:R-:W-:Y:S01]  /*5b80*/  FFMA.FTZ R54, R14, R51, R54 ;  /* 0x000000330e367223 */ /* 0x000fe20000010036 */
[C---:B------:R-:W-:Y:S01]  /*5b90*/  FFMA.FTZ R49, R42.reuse, R49, -R13 ;  /* 0x000000312a317223 */ /* 0x040fe2000001080d */
[----:B------:R-:W-:Y:S02]  /*5ba0*/  IMAD.U32 R15, R15, 0x10000, RZ ;  /* 0x000100000f0f7824 */ /* 0x000fe400078e00ff */
[----:B------:R-:W-:Y:S01]  /*5bb0*/  FFMA.FTZ R42, R42, R52, R43 ;  /* 0x000000342a2a7223 */ /* 0x000fe2000001002b */
[----:B------:R-:W-:Y:S01]  /*5bc0*/  FMUL.FTZ R48, R44, R149 ;  /* 0x000000952c307220 */ /* 0x000fe20000410000 */
[CC--:B------:R-:W-:Y:S01]  /*5bd0*/  FMUL.FTZ R14, R12.reuse, R50.reuse ;  /* 0x000000320c0e7220 */ /* 0x0c0fe20000410000 */
[----:B------:R-:W-:Y:S01]  /*5be0*/  FMUL.FTZ R13, R12, R45 ;  /* 0x0000002d0c0d7220 */ /* 0x000fe20000410000 */
[-C--:B------:R-:W-:Y:S01]  /*5bf0*/  FMUL.FTZ R44, R44, R139.reuse ;  /* 0x0000008b2c2c7220 */ /* 0x080fe20000410000 */
[----:B------:R-:W-:Y:S01]  /*5c00*/  FFMA.FTZ R48, R15, R139, -R48 ;  /* 0x0000008b0f307223 */ /* 0x000fe20000010830 */
[C---:B------:R-:W-:Y:S01]  /*5c10*/  FFMA.FTZ R14, R11.reuse, R45, -R14 ;  /* 0x0000002d0b0e7223 */ /* 0x040fe2000001080e */
[----:B------:R-:W-:Y:S01]  /*5c20*/  FFMA.FTZ R13, R11, R50, R13 ;  /* 0x000000320b0d7223 */ /* 0x000fe2000001000d */
[----:B------:R-:W-:Y:S01]  /*5c30*/  FFMA.FTZ R15, R15, R149, R44 ;  /* 0x000000950f0f7223 */ /* 0x000fe2000001002c */
[----:B------:R-:W-:-:S02]  /*5c40*/  F2FP.BF16.F32.PACK_AB R53, R54, R53 ;  /* 0x000000353635723e */ /* 0x000fc400000010ff */
[----:B------:R-:W-:Y:S02]  /*5c50*/  F2FP.BF16.F32.PACK_AB R42, R42, R49 ;  /* 0x000000312a2a723e */ /* 0x000fe400000010ff */
[----:B------:R-:W-:Y:S01]  /*5c60*/  F2FP.BF16.F32.PACK_AB R12, R13, R14 ;  /* 0x0000000e0d0c723e */ /* 0x000fe200000010ff */
[----:B------:R-:W-:Y:S01]  /*5c70*/  IMAD.MOV.U32 R13, RZ, RZ, R53 ;  /* 0x000000ffff0d7224 */ /* 0x000fe200078e0035 */
[----:B------:R-:W-:Y:S01]  /*5c80*/  F2FP.BF16.F32.PACK_AB R15, R15, R48 ;  /* 0x000000300f0f723e */ /* 0x000fe200000010ff */
[----:B------:R-:W-:-:S07]  /*5c90*/  IMAD.MOV.U32 R14, RZ, RZ, R42 ;  /* 0x000000ffff0e7224 */ /* 0x000fce00078e002a */
.L_x_509:
[----:B------:R-:W-:Y:S05]  /*5ca0*/  BSYNC B2 ;  /* 0x0000000000027941 */ /* 0x000fea0003800000 */
.L_x_508:
[----:B----4-:R0:W-:Y:S02]  /*5cb0*/  ST.E.128 desc[UR60][R46.64], R12 ;  /* 0x0000000c2e007985 */ /* 0x0101e4000c101d3c */
.L_x_507:
[----:B------:R-:W-:Y:S05]  /*5cc0*/  BSYNC B1 ;  /* 0x0000000000017941 */ /* 0x000fea0003800000 */
.L_x_506:
        /* <DEDUP_REMOVED lines=17> */
[----:B------:R-:W-:Y:S01]  /*5de0*/  LOP3.LUT R38, R14, 0xffff0000, RZ, 0xc0, !PT ;  /* 0xffff00000e267812 */ /* 0x000fe200078ec0ff */
[----:B------:R-:W-:Y:S01]  /*5df0*/  IMAD.U32 R14, R13, 0x10000, RZ ;  /* 0x000100000d0e7824 */ /* 0x000fe200078e00ff */
[----:B------:R-:W-:Y:S02]  /*5e00*/  PRMT R123, R123, 0x5432, R48 ;  /* 0x000054327b7b7816 */ /* 0x000fe40000000030 */
[----:B------:R-:W-:Y:S02]  /*5e10*/  PRMT R135, R135, 0x5432, R44 ;  /* 0x0000543287877816 */ /* 0x000fe4000000002c */
[----:B------:R-:W-:Y:S02]  /*5e20*/  LOP3.LUT R13, R13, 0xffff0000, RZ, 0xc0, !PT ;  /* 0xffff00000d0d7812 */ /* 0x000fe400078ec0ff */
[----:B------:R-:W-:Y:S01]  /*5e30*/  LOP3.LUT R46, R45, 0xffff0000, RZ, 0xc0, !PT ;  /* 0xffff00002d2e7812 */ /* 0x000fe200078ec0ff */
[----:B------:R-:W-:Y:S01]  /*5e40*/  IMAD.U32 R47, R135, 0x10000, RZ ;  /* 0x00010000872f7824 */ /* 0x000fe200078e00ff */
[----:B------:R-:W-:Y:S01]  /*5e50*/  LOP3.LUT R41, R40, 0xffff0000, RZ, 0xc0, !PT ;  /* 0xffff000028297812 */ /* 0x000fe200078ec0ff */
[----:B------:R-:W-:Y:S01]  /*5e60*/  IMAD.U32 R45, R45, 0x10000, RZ ;  /* 0x000100002d2d7824 */ /* 0x000fe200078e00ff */
[----:B------:R-:W-:Y:S01]  /*5e70*/  SHF.L.U32 R44, R123, 0x10, RZ ;  /* 0x000000107b2c7819 */ /* 0x000fe200000006ff */
[C---:B------:R-:W-:Y:S01]  /*5e80*/  FMUL.FTZ R49, R13.reuse, R46 ;  /* 0x0000002e0d317220 */ /* 0x040fe20000410000 */
[C---:B------:R-:W-:Y:S01]  /*5e90*/  FMUL.FTZ R48, R38.reuse, R47 ;  /* 0x0000002f26307220 */ /* 0x040fe20000410000 */
[-C--:B------:R-:W-:Y:S01]  /*5ea0*/  FMUL.FTZ R13, R13, R41.reuse ;  /* 0x000000290d0d7220 */ /* 0x080fe20000410000 */
[----:B------:R-:W-:Y:S01]  /*5eb0*/  LOP3.LUT R39, R15, 0xffff0000, RZ, 0xc0, !PT ;  /* 0xffff00000f277812 */ /* 0x000fe200078ec0ff */
[----:B------:R-:W-:Y:S01]  /*5ec0*/  FMUL.FTZ R50, R38, R44 ;  /* 0x0000002c26327220 */ /* 0x000fe20000410000 */
[----:B------:R-:W-:Y:S01]  /*5ed0*/  LOP3.LUT R12, R12, 0xffff0000, RZ, 0xc0, !PT ;  /* 0xffff00000c0c7812 */ /* 0x000fe200078ec0ff */
[C---:B------:R-:W-:Y:S01]  /*5ee0*/  FFMA.FTZ R49, R14.reuse, R41, -R49 ;  /* 0x000000290e317223 */ /* 0x040fe20000010831 */
[----:B------:R-:W-:Y:S01]  /*5ef0*/  FFMA.FTZ R46, R14, R46, R13 ;  /* 0x0000002e0e2e7223 */ /* 0x000fe2000001000d */
[----:B------:R-:W-:Y:S01]  /*5f00*/  LOP3.LUT R38, R135, 0xffff0000, RZ, 0xc0, !PT ;  /* 0xffff000087267812 */ /* 0x000fe200078ec0ff */
[----:B------:R-:W-:Y:S01]  /*5f10*/  IMAD.U32 R40, R40, 0x10000, RZ ;  /* 0x0001000028287824 */ /* 0x000fe200078e00ff */
[----:B------:R-:W-:Y:S01]  /*5f20*/  LOP3.LUT R14, R123, 0xffff0000, RZ, 0xc0, !PT ;  /* 0xffff00007b0e7812 */ /* 0x000fe200078ec0ff */
[C---:B------:R-:W-:Y:S01]  /*5f30*/  FFMA.FTZ R48, R33.reuse, R44, -R48 ;  /* 0x0000002c21307223 */ /* 0x040fe20000010830 */
[----:B------:R-:W-:Y:S01]  /*5f40*/  FFMA.FTZ R33, R33, R47, R50 ;  /* 0x0000002f21217223 */ /* 0x000fe20000010032 */
[----:B------:R-:W-:Y:S01]  /*5f50*/  FMUL.FTZ R50, R39, R38 ;  /* 0x0000002627327220 */ /* 0x000fe20000410000 */
[----:B------:R-:W-:Y:S01]  /*5f60*/  FMUL.FTZ R44, R12, R45 ;  /* 0x0000002d0c2c7220 */ /* 0x000fe20000410000 */
[----:B------:R-:W-:-:S02]  /*5f70*/  IMAD.U32 R15, R15, 0x10000, RZ ;  /* 0x000100000f0f7824 */ /* 0x000fc400078e00ff */
[----:B------:R-:W-:Y:S01]  /*5f80*/  FMUL.FTZ R39, R39, R14 ;  /* 0x0000000e27277220 */ /* 0x000fe20000410000 */
[-C--:B------:R-:W-:Y:S01]  /*5f90*/  FMUL.FTZ R12, R12, R40.reuse ;  /* 0x000000280c0c7220 */ /* 0x080fe20000410000 */
[----:B------:R-:W-:Y:S01]  /*5fa0*/  FFMA.FTZ R44, R11, R40, -R44 ;  /* 0x000000280b2c7223 */ /* 0x000fe2000001082c */
[C---:B------:R-:W-:Y:S01]  /*5fb0*/  FFMA.FTZ R50, R15.reuse, R14, -R50 ;  /* 0x0000000e0f327223 */ /* 0x040fe20000010832 */
[----:B------:R-:W-:Y:S01]  /*5fc0*/  FFMA.FTZ R39, R15, R38, R39 ;  /* 0x000000260f277223 */ /* 0x000fe20000010027 */
[----:B------:R-:W-:Y:S01]  /*5fd0*/  FFMA.FTZ R11, R11, R45, R12 ;  /* 0x0000002d0b0b7223 */ /* 0x000fe2000001000c */
[----:B------:R-:W-:Y:S02]  /*5fe0*/  F2FP.BF16.F32.PACK_AB R13, R46, R49 ;  /* 0x000000312e0d723e */ /* 0x000fe400000010ff */
[----:B------:R-:W-:Y:S02]  /*5ff0*/  F2FP.BF16.F32.PACK_AB R14, R33, R48 ;  /* 0x00000030210e723e */ /* 0x000fe400000010ff */
[----:B------:R-:W-:-:S02]  /*6000*/  F2FP.BF16.F32.PACK_AB R15, R39, R50 ;  /* 0x00000032270f723e */ /* 0x000fc400000010ff */
[----:B------:R-:W-:-:S07]  /*6010*/  F2FP.BF16.F32.PACK_AB R12, R11, R44 ;  /* 0x0000002c0b0c723e */ /* 0x000fce00000010ff */
.L_x_513:
[----:B------:R-:W-:Y:S05]  /*6020*/  BSYNC B2 ;  /* 0x0000000000027941 */ /* 0x000fea0003800000 */
.L_x_512:
[----:B----4-:R0:W-:Y:S02]  /*6030*/  ST.E.128 desc[UR60][R42.64], R12 ;  /* 0x0000000c2a007985 */ /* 0x0101e4000c101d3c */
.L_x_511:
[----:B------:R-:W-:Y:S05]  /*6040*/  BSYNC B1 ;  /* 0x0000000000017941 */ /* 0x000fea0003800000 */
.L_x_510:
[----:B------:R-:W-:-:S13]  /*6050*/  ISETP.NE.AND P4, PT, R103, RZ, PT ;  /* 0x000000ff6700720c */ /* 0x000fda0003f85270 */
[----:B------:R-:W-:Y:S05]  /*6060*/  @!P4 BRA `(.L_x_493) ;  /* 0x0000004400a4c947 */ /* 0x000fea0003800000 */
[----:B0---4-:R0:W4:Y:S01]  /*6070*/  LDS.128 R12, [R32+0x8000] ;  /* 0x00800000200c7984 */ /* 0x0111220000000c00 */
[----:B------:R-:W-:Y:S01]  /*6080*/  ISETP.GE.AND P5, PT, R172, R128, PT ;  /* 0x00000080ac00720c */ /* 0x000fe20003fa6270 */
[----:B------:R-:W-:Y:S01]  /*6090*/  BSSY B1, `(.L_x_514) ;  /* 0x0000032000017945 */ /* 0x000fe20003800000 */
[----:B------:R-:W-:-:S04]  /*60a0*/  LEA R38, P4, R23, R119, 0x1 ;  /* 0x0000007717267211 */ /* 0x000fc800078808ff */
[----:B-1----:R-:W-:-:S07]  /*60b0*/  LEA.HI.X R39, R23, R118, R174, 0x1, P4 ;  /* 0x0000007617277211 */ /* 0x002fce00020f0cae */
[----:B0-----:R-:W-:Y:S05]  /*60c0*/  @P5 BRA `(.L_x_515) ;  /* 0x0000000000b85947 */ /* 0x001fea0003800000 */
[--C-:B------:R-:W-:Y:S01]  /*60d0*/  SHF.R.U64 R42, R34, 0x10, R35.reuse ;  /* 0x00000010222a7819 */ /* 0x100fe20000001223 */
[----:B----4-:R-:W-:Y:S01]  /*60e0*/  IMAD.U32 R32, R14, 0x10000, RZ ;  /* 0x000100000e207824 */ /* 0x010fe200078e00ff */
[----:B------:R-:W-:Y:S02]  /*60f0*/  SHF.R.U32.HI R40, RZ, 0x10, R35 ;  /* 0x00000010ff287819 */ /* 0x000fe40000011623 */
[--C-:B---3--:R-:W-:Y:S02]  /*6100*/  SHF.R.U64 R11, R36, 0x10, R37.reuse ;  /* 0x00000010240b7819 */ /* 0x108fe40000001225 */
[----:B------:R-:W-:Y:S02]  /*6110*/  SHF.R.U32.HI R37, RZ, 0x10, R37 ;  /* 0x00000010ff257819 */ /* 0x000fe40000011625 */
[C---:B------:R-:W-:Y:S02]  /*6120*/  PRMT R35, R83.reuse, 0x5410, R42 ;  /* 0x0000541053237816 */ /* 0x040fe4000000002a */
[----:B------:R-:W-:-:S02]  /*6130*/  PRMT R83, R83, 0x5432, R40 ;  /* 0x0000543253537816 */ /* 0x000fc40000000028 */
[----:B------:R-:W-:Y:S01]  /*6140*/  PRMT R40, R122, 0x5410, R11 ;  /* 0x000054107a287816 */ /* 0x000fe2000000000b */
[----:B------:R-:W-:Y:S01]  /*6150*/  IMAD.U32 R11, R12, 0x10000, RZ ;  /* 0x000100000c0b7824 */ /* 0x000fe200078e00ff */
[----:B------:R-:W-:Y:S01]  /*6160*/  PRMT R122, R122, 0x5432, R37 ;  /* 0x000054327a7a7816 */ /* 0x000fe20000000025 */
[----:B------:R-:W-:Y:S01]  /*6170*/  IMAD.U32 R37, R83, 0x10000, RZ ;  /* 0x0001000053257824 */ /* 0x000fe200078e00ff */
[----:B------:R-:W-:Y:S01]  /*6180*/  LOP3.LUT R33, R14, 0xffff0000, RZ, 0xc0, !PT ;  /* 0xffff00000e217812 */ /* 0x000fe200078ec0ff */
[C---:B------:R-:W-:Y:S01]  /*6190*/  IMAD.U32 R14, R13.reuse, 0x10000, RZ ;  /* 0x000100000d0e7824 */ /* 0x040fe200078e00ff */
[----:B------:R-:W-:Y:S01]  /*61a0*/  LOP3.LUT R13, R13, 0xffff0000, RZ, 0xc0, !PT ;  /* 0xffff00000d0d7812 */ /* 0x000fe200078ec0ff */
[----:B------:R-:W-:Y:S01]  /*61b0*/  IMAD.U32 R42, R122, 0x10000, RZ ;  /* 0x000100007a2a7824 */ /* 0x000fe200078e00ff */
[C---:B------:R-:W-:Y:S01]  /*61c0*/  LOP3.LUT R41, R40.reuse, 0xffff0000, RZ, 0xc0, !PT ;  /* 0xffff000028297812 */ /* 0x040fe200078ec0ff */
[----:B------:R-:W-:Y:S01]  /*61d0*/  IMAD.U32 R40, R40, 0x10000, RZ ;  /* 0x0001000028287824 */ /* 0x000fe200078e00ff */
[C---:B------:R-:W-:Y:S01]  /*61e0*/  LOP3.LUT R36, R35.reuse, 0xffff0000, RZ, 0xc0, !PT ;  /* 0xffff000023247812 */ /* 0x040fe200078ec0ff */
[----:B------:R-:W-:Y:S01]  /*61f0*/  IMAD.U32 R35, R35, 0x10000, RZ ;  /* 0x0001000023237824 */ /* 0x000fe200078e00ff */
[----:B------:R-:W-:Y:S01]  /*6200*/  LOP3.LUT R12, R12, 0xffff0000, RZ, 0xc0, !PT ;  /* 0xffff00000c0c7812 */ /* 0x000fe200078ec0ff */
[----:B------:R-:W-:Y:S01]  /*6210*/  FMUL.FTZ R43, R13, R41 ;  /* 0x000000290d2b7220 */ /* 0x000fe20000410000 */
[----:B------:R-:W-:Y:S01]  /*6220*/  LOP3.LUT R34, R15, 0xffff0000, RZ, 0xc0, !PT ;  /* 0xffff00000f227812 */ /* 0x000fe200078ec0ff */
[----:B------:R-:W-:Y:S01]  /*6230*/  FMUL.FTZ R44, R13, R36 ;  /* 0x000000240d2c7220 */ /* 0x000fe20000410000 */
[C---:B------:R-:W-:Y:S01]  /*6240*/  FMUL.FTZ R13, R33.reuse, R42 ;  /* 0x0000002a210d7220 */ /* 0x040fe20000410000 */
[----:B------:R-:W-:Y:S01]  /*6250*/  FMUL.FTZ R33, R33, R37 ;  /* 0x0000002521217220 */ /* 0x000fe20000410000 */
[----:B------:R-:W-:Y:S01]  /*6260*/  LOP3.LUT R122, R122, 0xffff0000, RZ, 0xc0, !PT ;  /* 0xffff00007a7a7812 */ /* 0x000fe200078ec0ff */
[C---:B------:R-:W-:Y:S01]  /*6270*/  FFMA.FTZ R43, R14.reuse, R36, -R43 ;  /* 0x000000240e2b7223 */ /* 0x040fe2000001082b */
[----:B------:R-:W-:Y:S01]  /*6280*/  LOP3.LUT R83, R83, 0xffff0000, RZ, 0xc0, !PT ;  /* 0xffff000053537812 */ /* 0x000fe200078ec0ff */
[----:B------:R-:W-:Y:S01]  /*6290*/  FFMA.FTZ R44, R14, R41, R44 ;  /* 0x000000290e2c7223 */ /* 0x000fe2000001002c */
[C---:B------:R-:W-:Y:S01]  /*62a0*/  FFMA.FTZ R37, R32.reuse, R37, -R13 ;  /* 0x0000002520257223 */ /* 0x040fe2000001080d */
[----:B------:R-:W-:Y:S01]  /*62b0*/  FFMA.FTZ R32, R32, R42, R33 ;  /* 0x0000002a20207223 */ /* 0x000fe20000010021 */
[C---:B------:R-:W-:Y:S01]  /*62c0*/  FMUL.FTZ R14, R12.reuse, R40 ;  /* 0x000000280c0e7220 */ /* 0x040fe20000410000 */
[----:B------:R-:W-:Y:S01]  /*62d0*/  FMUL.FTZ R13, R12, R35 ;  /* 0x000000230c0d7220 */ /* 0x000fe20000410000 */
[----:B------:R-:W-:-:S02]  /*62e0*/  IMAD.U32 R15, R15, 0x10000, RZ ;  /* 0x000100000f0f7824 */ /* 0x000fc400078e00ff */
[C---:B------:R-:W-:Y:S01]  /*62f0*/  FMUL.FTZ R36, R34.reuse, R122 ;  /* 0x0000007a22247220 */ /* 0x040fe20000410000 */
        /* <DEDUP_REMOVED lines=9> */
[----:B------:R-:W-:-:S02]  /*6390*/  F2FP.BF16.F32.PACK_AB R15, R33, R36 ;  /* 0x00000024210f723e */ /* 0x000fc400000010ff */
[----:B------:R-:W-:-:S07]  /*63a0*/  MOV R14, R32 ;  /* 0x00000020000e7202 */ /* 0x000fce0000000f00 */
.L_x_515:
[----:B------:R-:W-:Y:S05]  /*63b0*/  BSYNC B1 ;  /* 0x0000000000017941 */ /* 0x000fea0003800000 */
.L_x_514:
[----:B----4-:R0:W-:Y:S01]  /*63c0*/  ST.E.128 desc[UR60][R38.64], R12 ;  /* 0x0000000c26007985 */ /* 0x0101e2000c101d3c */
[----:B------:R-:W-:Y:S05]  /*63d0*/  BRA `(.L_x_493) ;  /* 0x0000004000c87947 */ /* 0x000fea0003800000 */
.L_x_459:
        /* <DEDUP_REMOVED lines=18> */
[----:B------:R-:W-:Y:S02]  /*6500*/  IADD3 R32, P5, R92, R12, RZ ;  /* 0x0000000c5c207210 */ /* 0x000fe40007fbe0ff */
[----:B------:R-:W-:Y:S02]  /*6510*/  CS2R R42, SRZ ;  /* 0x00000000002a7805 */ /* 0x000fe4000001ff00 */
[----:B------:R-:W-:Y:S01]  /*6520*/  CS2R R40, SRZ ;  /* 0x0000000000287805 */ /* 0x000fe2000001ff00 */
[----:B------:R-:W-:Y:S01]  /*6530*/  IMAD.X R34, R11, 0x1, R107, P0 ;  /* 0x000000010b227824 */ /* 0x000fe200000e066b */
[----:B------:R-:W-:Y:S02]  /*6540*/  LEA R56, P0, R33, UR4, 0x1 ;  /* 0x0000000421387c11 */ /* 0x000fe4000f8008ff */
[----:B------:R-:W-:-:S02]  /*6550*/  CS2R R54, SRZ ;  /* 0x0000000000367805 */ /* 0x000fc4000001ff00 */
[----:B------:R-:W-:Y:S02]  /*6560*/  CS2R R52, SRZ ;  /* 0x0000000000347805 */ /* 0x000fe4000001ff00 */
[----:B------:R-:W-:Y:S01]  /*6570*/  LEA.HI.X R57, R33, UR5, R34, 0x1, P0 ;  /* 0x0000000521397c11 */ /* 0x000fe200080f0c22 */
[----:B------:R-:W-:Y:S01]  /*6580*/  ULDC.64 UR4, c[0x0][0x400] ;  /* 0x0001000000047ab9 */ /* 0x000fe20000000a00 */
[----:B------:R-:W-:Y:S01]  /*6590*/  ISETP.GE.AND P0, PT, R16, R128, PT ;  /* 0x000000801000720c */ /* 0x000fe20003f06270 */
[----:B------:R-:W-:Y:S01]  /*65a0*/  IMAD.X R33, R82, 0x1, R106, P5 ;  /* 0x0000000152217824 */ /* 0x000fe200028e066a */
[----:B------:R-:W-:-:S04]  /*65b0*/  LEA R60, P5, R32, UR4, 0x1 ;  /* 0x00000004203c7c11 */ /* 0x000fc8000f8a08ff */
[----:B------:R-:W-:Y:S02]  /*65c0*/  LEA.HI.X R61, R32, UR5, R33, 0x1, P5 ;  /* 0x00000005203d7c11 */ /* 0x000fe4000a8f0c21 */
[----:B------:R-:W-:-:S05]  /*65d0*/  ISETP.GE.AND P5, PT, R0, R128, PT ;  /* 0x000000800000720c */ /* 0x000fca0003fa6270 */
[----:B------:R0:W5:Y:S04]  /*65e0*/  @!P0 LDG.E.128 R40, desc[UR60][R56.64] ;  /* 0x0000003c38288981 */ /* 0x000168000c1e1d00 */
[----:B------:R0:W5:Y:S01]  /*65f0*/  @!P0 LDG.E.128 R52, desc[UR60][R60.64] ;  /* 0x0000003c3c348981 */ /* 0x000162000c1e1d00 */
[----:B------:R-:W-:Y:S02]  /*6600*/  ISETP.GE.AND P0, PT, R3, R128, PT ;  /* 0x000000800300720c */ /* 0x000fe40003f06270 */
        /* <DEDUP_REMOVED lines=8> */
[----:B------:R0:W5:Y:S04]  /*6690*/  @!P5 LDG.E.128 R36, desc[UR60][R56.64+0x40] ;  /* 0x0000403c3824d981 */ /* 0x000168000c1e1d00 */
[----:B------:R0:W5:Y:S04]  /*66a0*/  @!P0 LDG.E.128 R32, desc[UR60][R56.64+0x80] ;  /* 0x0000803c38208981 */ /* 0x000168000c1e1d00 */
[----:B------:R0:W5:Y:S04]  /*66b0*/  @!P5 LDG.E.128 R48, desc[UR60][R60.64+0x40] ;  /* 0x0000403c3c30d981 */ /* 0x000168000c1e1d00 */
[----:B------:R0:W5:Y:S02]  /*66c0*/  @!P0 LDG.E.128 R44, desc[UR60][R60.64+0x80] ;  /* 0x0000803c3c2c8981 */ /* 0x000164000c1e1d00 */
.L_x_517:
[----:B------:R-:W-:Y:S05]  /*66d0*/  BSYNC B1 ;  /* 0x0000000000017941 */ /* 0x000fea0003800000 */
.L_x_516:
        /* <DEDUP_REMOVED lines=22> */
[----:B------:R-:W-:Y:S02]  /*6840*/  IADD3 R11, P0, P6, R92, R12, R113 ;  /* 0x0000000c5c0b7210 */ /* 0x000fe40007e1e071 */
[----:B------:R-:W-:-:S02]  /*6850*/  CS2R R78, SRZ ;  /* 0x00000000004e7805 */ /* 0x000fc4000001ff00 */
[----:B------:R-:W-:Y:S02]  /*6860*/  CS2R R76, SRZ ;  /* 0x00000000004c7805 */ /* 0x000fe4000001ff00 */
[----:B------:R-:W-:Y:S02]  /*6870*/  IADD3.X R82, R106, R82, R112, P0, P6 ;  /* 0x000000526a527210 */ /* 0x000fe400007ec470 */
[----:B------:R-:W-:-:S04]  /*6880*/  LEA R12, P0, R14, UR4, 0x1 ;  /* 0x000000040e0c7c11 */ /* 0x000fc8000f8008ff */
[----:B------:R-:W-:Y:S02]  /*6890*/  LEA.HI.X R13, R14, UR5, R13, 0x1, P0 ;  /* 0x000000050e0d7c11 */ /* 0x000fe400080f0c0d */
[----:B------:R-:W-:-:S04]  /*68a0*/  LEA R14, P0, R11, UR6, 0x1 ;  /* 0x000000060b0e7c11 */ /* 0x000fc8000f8008ff */
[----:B------:R-:W-:Y:S02]  /*68b0*/  LEA.HI.X R15, R11, UR7, R82, 0x1, P0 ;  /* 0x000000070b0f7c11 */ /* 0x000fe400080f0c52 */
[----:B------:R-:W-:Y:S02]  /*68c0*/  ISETP.GE.AND P0, PT, R16, R128, PT ;  /* 0x000000801000720c */ /* 0x000fe40003f06270 */
[----:B------:R-:W-:Y:S02]  /*68d0*/  CS2R R62, SRZ ;  /* 0x00000000003e7805 */ /* 0x000fe4000001ff00 */
[----:B------:R-:W-:Y:S02]  /*68e0*/  CS2R R60, SRZ ;  /* 0x00000000003c7805 */ /* 0x000fe4000001ff00 */
[----:B------:R-:W-:Y:S02]  /*68f0*/  CS2R R74, SRZ ;  /* 0x00000000004a7805 */ /* 0x000fe4000001ff00 */
[----:B------:R-:W-:-:S05]  /*6900*/  CS2R R72, SRZ ;  /* 0x0000000000487805 */ /* 0x000fca000001ff00 */
[----:B------:R0:W5:Y:S04]  /*6910*/  @!P0 LDG.E.128 R64, desc[UR60][R12.64] ;  /* 0x0000003c0c408981 */ /* 0x000168000c1e1d00 */
[----:B------:R0:W5:Y:S01]  /*6920*/  @!P0 LDG.E.128 R76, desc[UR60][R14.64] ;  /* 0x0000003c0e4c8981 */ /* 0x000162000c1e1d00 */
[----:B------:R-:W-:Y:S02]  /*6930*/  ISETP.GE.AND P0, PT, R0, R128, PT ;  /* 0x000000800000720c */ /* 0x000fe40003f06270 */
[----:B------:R-:W-:Y:S02]  /*6940*/  CS2R R58, SRZ ;  /* 0x00000000003a7805 */ /* 0x000fe4000001ff00 */
[----:B------:R-:W-:Y:S02]  /*6950*/  CS2R R56, SRZ ;  /* 0x0000000000387805 */ /* 0x000fe4000001ff00 */
[----:B------:R-:W-:-:S02]  /*6960*/  CS2R R70, SRZ ;  /* 0x0000000000467805 */ /* 0x000fc4000001ff00 */
[----:B------:R-:W-:-:S05]  /*6970*/  CS2R R68, SRZ ;  /* 0x0000000000447805 */ /* 0x000fca000001ff00 */
[----:B------:R0:W5:Y:S04]  /*6980*/  @!P0 LDG.E.128 R60, desc[UR60][R12.64+0x40] ;  /* 0x0000403c0c3c8981 */ /* 0x000168000c1e1d00 */
[----:B------:R0:W5:Y:S01]  /*6990*/  @!P0 LDG.E.128 R72, desc[UR60][R14.64+0x40] ;  /* 0x0000403c0e488981 */ /* 0x000162000c1e1d00 */
[----:B------:R-:W-:-:S13]  /*69a0*/  ISETP.GE.AND P0, PT, R3, R128, PT ;  /* 0x000000800300720c */ /* 0x000fda0003f06270 */
[----:B------:R0:W5:Y:S04]  /*69b0*/  @!P0 LDG.E.128 R56, desc[UR60][R12.64+0x80] ;  /* 0x0000803c0c388981 */ /* 0x000168000c1e1d00 */
[----:B------:R0:W5:Y:S02]  /*69c0*/  @!P0 LDG.E.128 R68, desc[UR60][R14.64+0x80] ;  /* 0x0000803c0e448981 */ /* 0x000164000c1e1d00 */
.L_x_519:
[----:B------:R-:W-:Y:S05]  /*69d0*/  BSYNC B1 ;  /* 0x0000000000017941 */ /* 0x000fea0003800000 */
.L_x_518:
[----:B------:R-:W2:Y:S01]  /*69e0*/  LDL R11, [R1+0x30] ;  /* 0x00003000010b7983 */ /* 0x000ea20000100800 */
[----:B0-----:R-:W-:Y:S01]  /*69f0*/  IMAD.MOV.U32 R12, RZ, RZ, R33 ;  /* 0x000000ffff0c7224 */ /* 0x001fe200078e0021 */
[----:B------:R-:W-:Y:S01]  /*6a00*/  MOV R14, R37 ;  /* 0x00000025000e7202 */ /* 0x000fe20000000f00 */
[----:B------:R-:W-:Y:S01]  /*6a10*/  IMAD.MOV.U32 R13, RZ, RZ, R36 ;  /* 0x000000ffff0d7224 */ /* 0x000fe200078e0024 */
[----:B------:R-:W-:Y:S02]  /*6a20*/  PRMT R210, R81, 0x5410, R80 ;  /* 0x0000541051d27816 */ /* 0x000fe40000000050 */
[----:B--2---:R-:W-:Y:S01]  /*6a30*/  R2UR UR4, R11 ;  /* 0x000000000b0472ca */ /* 0x004fe200000e0000 */
[----:B------:R-:W-:-:S05]  /*6a40*/  IMAD.MOV.U32 R11, RZ, RZ, R32 ;  /* 0x000000ffff0b7224 */ /* 0x000fca00078e0020 */
[----:B------:R-:W-:Y:S01]  /*6a50*/  PRMT R211, R11, 0x5410, R12 ;  /* 0x000054100bd37816 */ /* 0x000fe2000000000c */
[----:B------:R-:W-:Y:S02]  /*6a60*/  IMAD.MOV.U32 R11, RZ, RZ, R38 ;  /* 0x000000ffff0b7224 */ /* 0x000fe400078e0026 */
[----:B------:R-:W-:-:S03]  /*6a70*/  IMAD.MOV.U32 R12, RZ, RZ, R39 ;  /* 0x000000ffff0c7224 */ /* 0x000fc600078e0027 */
[----:B------:R0:W-:Y:S01]  /*6a80*/  STL.S16 [R1+0x44], R11 ;  /* 0x0000440b01007387 */ /* 0x0001e20000100600 */
[----:B------:R-:W-:-:S03]  /*6a90*/  UISETP.NE.AND UP0, UPT, UR4, 0x3, UPT ;  /* 0x000000030400788c */ /* 0x000fc6000bf05270 */
[----:B------:R1:W-:Y:S03]  /*6aa0*/  STL.S16 [R1+0x42], R12 ;  /* 0x0000420c01007387 */ /* 0x0003e60000100600 */
[----:B------:R-:W-:Y:S01]  /*6ab0*/  PLOP3.LUT P0, PT, PT, PT, UP0, 0x80, 0x0 ;  /* 0x000000000000781c */ /* 0x000fe20003f0f008 */
[----:B------:R2:W-:Y:S01]  /*6ac0*/  STL.S16 [R1+0x46], R13 ;  /* 0x0000460d01007387 */ /* 0x0005e20000100600 */
[----:B0-----:R-:W-:-:S03]  /*6ad0*/  IMAD.MOV.U32 R11, RZ, RZ, R42 ;  /* 0x000000ffff0b7224 */ /* 0x001fc600078e002a */
[----:B------:R0:W-:Y:S01]  /*6ae0*/  STL.S16 [R1+0x48], R14 ;  /* 0x0000480e01007387 */ /* 0x0001e20000100600 */
[----:B-1----:R-:W-:Y:S01]  /*6af0*/  IMAD.MOV.U32 R12, RZ, RZ, R43 ;  /* 0x000000ffff0c7224 */ /* 0x002fe200078e002b */
[----:B------:R-:W-:Y:S01]  /*6b00*/  PRMT R196, R196, 0x5410, R11 ;  /* 0x00005410c4c47816 */ /* 0x000fe2000000000b */
[----:B------:R-:W-:Y:S02]  /*6b10*/  IMAD.MOV.U32 R11, RZ, RZ, R45 ;  /* 0x000000ffff0b7224 */ /* 0x000fe400078e002d */
[----:B--2---:R-:W-:Y:S01]  /*6b20*/  IMAD.MOV.U32 R13, RZ, RZ, R40 ;  /* 0x000000ffff0d7224 */ /* 0x004fe200078e0028 */
[----:B------:R-:W-:Y:S01]  /*6b30*/  PRMT R204, R204, 0x5410, R12 ;  /* 0x00005410cccc7816 */ /* 0x000fe2000000000c */
[----:B------:R-:W-:Y:S02]  /*6b40*/  IMAD.MOV.U32 R12, RZ, RZ, R46 ;  /* 0x000000ffff0c7224 */ /* 0x000fe400078e002e */
[----:B0-----:R-:W-:-:S05]  /*6b50*/  IMAD.MOV.U32 R14, RZ, RZ, R41 ;  /* 0x000000ffff0e7224 */ /* 0x001fca00078e0029 */
[----:B------:R-:W-:Y:S01]  /*6b60*/  PRMT R158, R14, 0x5410, R13 ;  /* 0x000054100e9e7816 */ /* 0x000fe2000000000d */
[----:B------:R-:W-:Y:S02]  /*6b70*/  IMAD.MOV.U32 R14, RZ, RZ, R44 ;  /* 0x000000ffff0e7224 */ /* 0x000fe400078e002c */
[----:B------:R-:W-:-:S03]  /*6b80*/  IMAD.MOV.U32 R13, RZ, RZ, R47 ;  /* 0x000000ffff0d7224 */ /* 0x000fc600078e002f */
[----:B------:R-:W-:Y:S01]  /*6b90*/  PRMT R213, R14, 0x5410, R11 ;  /* 0x000054100ed57816 */ /* 0x000fe2000000000b */
[----:B------:R-:W-:Y:S01]  /*6ba0*/  IMAD.MOV.U32 R14, RZ, RZ, R50 ;  /* 0x000000ffff0e7224 */ /* 0x000fe200078e0032 */
[----:B------:R-:W-:Y:S01]  /*6bb0*/  PRMT R212, R12, 0x5410, R13 ;  /* 0x000054100cd47816 */ /* 0x000fe2000000000d */
[----:B------:R-:W-:Y:S01]  /*6bc0*/  IMAD.MOV.U32 R13, RZ, RZ, R51 ;  /* 0x000000ffff0d7224 */ /* 0x000fe200078e0033 */
[----:B------:R-:W-:Y:S01]  /*6bd0*/  MOV R12, R48 ;  /* 0x00000030000c7202 */ /* 0x000fe20000000f00 */
[----:B------:R-:W-:Y:S01]  /*6be0*/  IMAD.MOV.U32 R11, RZ, RZ, R49 ;  /* 0x000000ffff0b7224 */ /* 0x000fe200078e0031 */
[----:B------:R0:W-:Y:S04]  /*6bf0*/  STL.S16 [R1+0x3e], R14 ;  /* 0x00003e0e01007387 */ /* 0x0001e80000100600 */
[----:B------:R1:W-:Y:S04]  /*6c00*/  STL.S16 [R1+0x3c], R13 ;  /* 0x00003c0d01007387 */ /* 0x0003e80000100600 */
[----:B------:R2:W-:Y:S01]  /*6c10*/  STL.S16 [R1+0x40], R12 ;  /* 0x0000400c01007387 */ /* 0x0005e20000100600 */
[----:B0-----:R-:W-:-:S03]  /*6c20*/  IMAD.MOV.U32 R14, RZ, RZ, R53 ;  /* 0x000000ffff0e7224 */ /* 0x001fc600078e0035 */
[----:B------:R0:W-:Y:S01]  /*6c30*/  STL.S16 [R1+0x4a], R11 ;  /* 0x00004a0b01007387 */ /* 0x0001e20000100600 */
[----:B-1----:R-:W-:Y:S02]  /*6c40*/  IMAD.MOV.U32 R13, RZ, RZ, R52 ;  /* 0x000000ffff0d7224 */ /* 0x002fe400078e0034 */
[----:B--2---:R-:W-:-:S03]  /*6c50*/  IMAD.MOV.U32 R12, RZ, RZ, R55 ;  /* 0x000000ffff0c7224 */ /* 0x004fc600078e0037 */
[----:B------:R-:W-:Y:S01]  /*6c60*/  PRMT R204, R13, 0x7610, R204 ;  /* 0x000076100dcc7816 */ /* 0x000fe200000000cc */
[----:B-----5:R-:W-:Y:S02]  /*6c70*/  IMAD.MOV.U32 R13, RZ, RZ, R59 ;  /* 0x000000ffff0d7224 */ /* 0x020fe400078e003b */
[----:B0-----:R-:W-:Y:S01]  /*6c80*/  IMAD.MOV.U32 R11, RZ, RZ, R54 ;  /* 0x000000ffff0b7224 */ /* 0x001fe200078e0036 */
[----:B------:R-:W-:Y:S01]  /*6c90*/  PRMT R196, R12, 0x7610, R196 ;  /* 0x000076100cc47816 */ /* 0x000fe200000000c4 */
[----:B------:R-:W-:-:S03]  /*6ca0*/  IMAD.MOV.U32 R12, RZ, RZ, R56 ;  /* 0x000000ffff0c7224 */ /* 0x000fc600078e0038 */
        /* <DEDUP_REMOVED lines=8> */
[----:B------:R-:W-:-:S03]  /*6d30*/  IMAD.MOV.U32 R14, RZ, RZ, R62 ;  /* 0x000000ffff0e7224 */ /* 0x000fc600078e003e */
[----:B------:R-:W-:Y:S01]  /*6d40*/  PRMT R154, R12, 0x5410, R11 ;  /* 0x000054100c9a7816 */ /* 0x000fe2000000000b */
[----:B------:R-:W-:Y:S01]  /*6d50*/  IMAD.MOV.U32 R12, RZ, RZ, R66 ;  /* 0x000000ffff0c7224 */ /* 0x000fe200078e0042 */
[----:B------:R-:W-:Y:S01]  /*6d60*/  PRMT R153, R14, 0x5410, R13 ;  /* 0x000054100e997816 */ /* 0x000fe2000000000d */
        /* <DEDUP_REMOVED lines=23> */
[----:B------:R-:W-:Y:S06]  /*6ee0*/  @!P0 BRA `(.L_x_520) ;  /* 0x0000000000048947 */ /* 0x000fec0003800000 */
[----:B------:R-:W-:Y:S01]  /*6ef0*/  BPT.TRAP 0x1 ;  /* 0x000000040000795c */ /* 0x000fe20000300000 */
.L_x_520:
[----:B------:R-:W-:Y:S01]  /*6f00*/  IMAD R88, R18, 0x8, R2 ;  /* 0x0000000812587824 */ /* 0x000fe200078e0202 */
[----:B------:R-:W-:Y:S01]  /*6f10*/  SHF.L.U32 R89, R166, 0x1f, RZ ;  /* 0x0000001fa6597819 */ /* 0x000fe200000006ff */
[----:B------:R-:W0:Y:S01]  /*6f20*/  LDC R135, c[0x0][0x2f4] ;  /* 0x0000bd00ff877b82 */ /* 0x000e220000000800 */
[----:B------:R-:W-:Y:S02]  /*6f30*/  BSSY B1, `(.L_x_521) ;  /* 0x0000003000017945 */ /* 0x000fe40003800000 */
[----:B------:R-:W1:Y:S02]  /*6f40*/  SYNCS.PHASECHK.TRANS64.TRYWAIT P6, [R88+URZ+0x2a890], R89 ;  /* 0x02a89059580075a7 */ /* 0x000e6400080c017f */
[----:B-1----:R-:W-:Y:S05]  /*6f50*/  @!P6 BRA `(.L_x_522) ;  /* 0x00000178007ce947 */ /* 0x002fea0003800000 */
.L_x_795:
[----:B------:R-:W-:Y:S05]  /*6f60*/  BSYNC B1 ;  /* 0x0000000000017941 */ /* 0x000fea0003800000 */
.L_x_521:
[----:B------:R-:W-:Y:S01]  /*6f70*/  UMOV UR4, 0xffffffff ;  /* 0xffffffff00047882 */ /* 0x000fe20000000000 */
[----:B0-----:R-:W-:Y:S02]  /*6f80*/  IMAD.IADD R139, R135, 0x1, -R129 ;  /* 0x00000001878b7824 */ /* 0x001fe400078e0a81 */
[----:B------:R-:W-:Y:S05]  /*6f90*/  BRA.DIV UR4, `(.L_x_523) ;  /* 0x0000017a04807947 */ /* 0x000fea000b800000 */
[----:B------:R0:W2:Y:S04]  /*6fa0*/  SHFL.IDX PT, R123, R118, RZ, 0x1c1f ;  /* 0x001c1fff767b7589 */ /* 0x0000a800000e0000 */
[----:B------:R0:W3:Y:S02]  /*6fb0*/  SHFL.IDX PT, R11, R119, RZ, 0x1c1f ;  /* 0x001c1fff770b7589 */ /* 0x0000e400000e0000 */
.L_x_799:
[----:B------:R-:W-:Y:S04]  /*6fc0*/  BSSY B1, `(.L_x_524) ;  /* 0x000017f000017945 */ /* 0x000fe80003800000 */
[----:B------:R-:W-:Y:S05]  /*6fd0*/  @P4 BRA `(.L_x_525) ;  /* 0x0000001400f44947 */ /* 0x000fea0003800000 */
[----:B------:R-:W-:Y:S01]  /*6fe0*/  ISETP.NE.AND P4, PT, R10, RZ, PT ;  /* 0x000000ff0a00720c */ /* 0x000fe20003f85270 */
[----:B------:R-:W-:Y:S01]  /*6ff0*/  BSSY B2, `(.L_x_526) ;  /* 0x000007d000027945 */ /* 0x000fe20003800000 */
[----:B---3--:R-:W-:-:S11]  /*7000*/  IMAD.MOV.U32 R122, RZ, RZ, R11 ;  /* 0x000000ffff7a7224 */ /* 0x008fd600078e000b */
[----:B------:R-:W-:Y:S05]  /*7010*/  @!P4 BRA `(.L_x_527) ;  /* 0x0000000400e8c947 */ /* 0x000fea0003800000 */
[----:B------:R-:W-:Y:S01]  /*7020*/  SEL R12, R129, R139, !P3 ;  /* 0x0000008b810c7207 */ /* 0x000fe20005800000 */
[----:B------:R-:W-:Y:S01]  /*7030*/  BSSY B3, `(.L_x_528) ;  /* 0x0000072000037945 */ /* 0x000fe20003800000 */
[----:B------:R-:W-:Y:S02]  /*7040*/  ISETP.GE.AND P4, PT, R16, R128, PT ;  /* 0x000000801000720c */ /* 0x000fe40003f86270 */
[----:B------:R-:W-:-:S04]  /*7050*/  SHF.R.S32.HI R13, RZ, 0x1f, R12 ;  /* 0x0000001fff0d7819 */ /* 0x000fc8000001140c */
[----:B------:R-:W-:-:S04]  /*7060*/  LEA.HI R13, R13, R12, RZ, 0x4 ;  /* 0x0000000c0d0d7211 */ /* 0x000fc800078f20ff */
[----:B------:R-:W-:-:S04]  /*7070*/  LEA.HI.SX32 R157, R13, R124, 0x1c ;  /* 0x0000007c0d9d7211 */ /* 0x000fc800078fe2ff */
[----:B------:R-:W-:-:S04]  /*7080*/  SHF.R.S32.HI R13, RZ, 0x1f, R157 ;  /* 0x0000001fff0d7819 */ /* 0x000fc8000001149d */
[----:B------:R-:W-:Y:S02]  /*7090*/  LEA.HI R13, R13, R157, RZ, 0x3 ;  /* 0x0000009d0d0d7211 */ /* 0x000fe400078f18ff */
[----:B------:R-:W-:Y:S02]  /*70a0*/  SHF.L.U32 R157, R157, 0x3, RZ ;  /* 0x000000039d9d7819 */ /* 0x000fe400000006ff */
[----:B------:R-:W-:Y:S02]  /*70b0*/  SHF.R.S32.HI R13, RZ, 0x3, R13 ;  /* 0x00000003ff0d7819 */ /* 0x000fe4000001140d */
[----:B------:R-:W-:-:S03]  /*70c0*/  LOP3.LUT R12, R176, 0x38, R157, 0xf8, !PT ;  /* 0x00000038b00c7812 */ /* 0x000fc600078ef89d */
[----:B------:R-:W-:Y:S01]  /*70d0*/  IMAD R13, R13, 0x1800, R178 ;  /* 0x000018000d0d7824 */ /* 0x000fe200078e02b2 */
[----:B------:R-:W-:-:S05]  /*70e0*/  LOP3.LUT R12, R12, R177, RZ, 0x3c, !PT ;  /* 0x000000b10c0c7212 */ /* 0x000fca00078e3cff */
[----:B------:R-:W-:-:S04]  /*70f0*/  IMAD.IADD R12, R13, 0x1, R12 ;  /* 0x000000010d0c7824 */ /* 0x000fc800078e020c */
[C---:B------:R-:W-:Y:S02]  /*7100*/  IMAD R80, R18.reuse, 0x4800, R12 ;  /* 0x0000480012507824 */ /* 0x040fe400078e020c */
[----:B------:R-:W-:Y:S02]  /*7110*/  IMAD R12, R18, 0x4800, R144 ;  /* 0x00004800120c7824 */ /* 0x000fe400078e0290 */
[--C-:B------:R-:W-:Y:S02]  /*7120*/  IMAD R80, R80, 0x2, R2.reuse ;  /* 0x0000000250507824 */ /* 0x100fe400078e0202 */
[----:B------:R-:W-:-:S04]  /*7130*/  IMAD R12, R12, 0x2, R2 ;  /* 0x000000020c0c7824 */ /* 0x000fc800078e0202 */
[----:B------:R-:W3:Y:S04]  /*7140*/  LDS.128 R80, [R80+0x18400] ;  /* 0x0184000050507984 */ /* 0x000ee80000000c00 */
[----:B------:R-:W4:Y:S01]  /*7150*/  LDS.128 R12, [R12+0x18400] ;  /* 0x018400000c0c7984 */ /* 0x000f220000000c00 */
[----:B------:R-:W-:Y:S05]  /*7160*/  @P4 BRA `(.L_x_529) ;  /* 0x0000000400784947 */ /* 0x000fea0003800000 */
[--C-:B------:R-:W-:Y:S02]  /*7170*/  SHF.R.U64 R40, R40, 0x10, R41.reuse ;  /* 0x0000001028287819 */ /* 0x100fe40000001229 */
[----:B------:R-:W-:Y:S02]  /*7180*/  SHF.R.U32.HI R41, RZ, 0x10, R41 ;  /* 0x00000010ff297819 */ /* 0x000fe40000011629 */
[----:B------:R-:W-:Y:S02]  /*7190*/  SHF.R.U32.HI R159, RZ, 0x10, R53 ;  /* 0x00000010ff9f7819 */ /* 0x000fe40000011635 */
[C---:B------:R-:W-:Y:S02]  /*71a0*/  PRMT R40, R158.reuse, 0x5432, R40 ;  /* 0x000054329e287816 */ /* 0x040fe40000000028 */
[----:B------:R-:W-:Y:S02]  /*71b0*/  PRMT R41, R158, 0x5410, R41 ;  /* 0x000054109e297816 */ /* 0x000fe40000000029 */
[----:B------:R-:W-:-:S02]  /*71c0*/  SHF.R.U64 R42, R42, 0x10, R43 ;  /* 0x000000102a2a7819 */ /* 0x000fc4000000122b */
[----:B------:R-:W-:Y:S02]  /*71d0*/  SHF.R.U32.HI R158, RZ, 0x10, R43 ;  /* 0x00000010ff9e7819 */ /* 0x000fe4000001162b */
[----:B------:R-:W-:Y:S02]  /*71e0*/  SHF.R.U64 R43, R52, 0x10, R53 ;  /* 0x00000010342b7819 */ /* 0x000fe40000001235 */
[----:B------:R-:W-:Y:S02]  /*71f0*/  SHF.R.U64 R52, R54, 0x10, R55 ;  /* 0x0000001036347819 */ /* 0x000fe40000001237 */
[----:B------:R-:W-:Y:S02]  /*7200*/  PRMT R159, R205, 0x5410, R159 ;  /* 0x00005410cd9f7816 */ /* 0x000fe4000000009f */
[----:B------:R-:W-:Y:S02]  /*7210*/  PRMT R53, R196, 0x5432, R42 ;  /* 0x00005432c4357816 */ /* 0x000fe4000000002a */
[----:B------:R-:W-:Y:S01]  /*7220*/  SHF.R.U32.HI R54, RZ, 0x10, R55 ;  /* 0x00000010ff367819 */ /* 0x000fe20000011637 */
[----:B------:R-:W-:Y:S01]  /*7230*/  IMAD.U32 R55, R41, 0x10000, RZ ;  /* 0x0001000029377824 */ /* 0x000fe200078e00ff */
[----:B------:R-:W-:-:S02]  /*7240*/  PRMT R42, R204, 0x5432, R158 ;  /* 0x00005432cc2a7816 */ /* 0x000fc4000000009e */
[----:B------:R-:W-:Y:S01]  /*7250*/  PRMT R43, R204, 0x5410, R43 ;  /* 0x00005410cc2b7816 */ /* 0x000fe2000000002b */
[----:B------:R-:W-:Y:S01]  /*7260*/  IMAD.U32 R204, R159, 0x10000, RZ ;  /* 0x000100009fcc7824 */ /* 0x000fe200078e00ff */
[----:B------:R-:W-:Y:S01]  /*7270*/  PRMT R52, R205, 0x5432, R52 ;  /* 0x00005432cd347816 */ /* 0x000fe20000000034 */
[----:B---3--:R-:W-:Y:S01]  /*7280*/  IMAD.U32 R205, R81, 0x10000, RZ ;  /* 0x0001000051cd7824 */ /* 0x008fe200078e00ff */
[----:B------:R-:W-:Y:S01]  /*7290*/  PRMT R54, R196, 0x5410, R54 ;  /* 0x00005410c4367816 */ /* 0x000fe20000000036 */
[----:B----4-:R-:W-:Y:S01]  /*72a0*/  IMAD.U32 R196, R13, 0x10000, RZ ;  /* 0x000100000dc47824 */ /* 0x010fe200078e00ff */
[----:B------:R-:W-:Y:S01]  /*72b0*/  LOP3.LUT R159, R159, 0xffff0000, RZ, 0xc0, !PT ;  /* 0xffff00009f9f7812 */ /* 0x000fe200078ec0ff */
[----:B------:R-:W-:Y:S01]  /*72c0*/  FMUL.FTZ R158, R205, R204 ;  /* 0x000000cccd9e7220 */ /* 0x000fe20000410000 */
[----:B------:R-:W-:Y:S02]  /*72d0*/  LOP3.LUT R81, R81, 0xffff0000, RZ, 0xc0, !PT ;  /* 0xffff000051517812 */ /* 0x000fe400078ec0ff */
[----:B------:R-:W-:Y:S01]  /*72e0*/  LOP3.LUT R41, R41, 0xffff0000, RZ, 0xc0, !PT ;  /* 0xffff000029297812 */ /* 0x000fe200078ec0ff */
[-C--:B------:R-:W-:Y:S01]  /*72f0*/  FFMA.FTZ R158, R196, R55.reuse, -R158 ;  /* 0x00000037c49e7223 */ /* 0x080fe2000001089e */
[----:B------:R-:W-:Y:S01]  /*7300*/  FMUL.FTZ R55, R205, R55 ;  /* 0x00000037cd377220 */ /* 0x000fe20000410000 */
[C---:B------:R-:W-:Y:S01]  /*7310*/  IMAD.U32 R205, R83.reuse, 0x10000, RZ ;  /* 0x0001000053cd7824 */ /* 0x040fe200078e00ff */
[----:B------:R-:W-:-:S02]  /*7320*/  LOP3.LUT R83, R83, 0xffff0000, RZ, 0xc0, !PT ;  /* 0xffff000053537812 */ /* 0x000fc400078ec0ff */
[----:B------:R-:W-:Y:S01]  /*7330*/  FFMA.FTZ R55, R196, R204, R55 ;  /* 0x000000ccc4377223 */ /* 0x000fe20000010037 */
[----:B------:R-:W-:Y:S01]  /*7340*/  LOP3.LUT R196, R13, 0xffff0000, RZ, 0xc0, !PT ;  /* 0xffff00000dc47812 */ /* 0x000fe200078ec0ff */
[C---:B------:R-:W-:Y:S01]  /*7350*/  FMUL.FTZ R13, R81.reuse, R159 ;  /* 0x0000009f510d7220 */ /* 0x040fe20000410000 */
[C---:B------:R-:W-:Y:S01]  /*7360*/  IMAD.U32 R204, R54.reuse, 0x10000, RZ ;  /* 0x0001000036cc7824 */ /* 0x040fe200078e00ff */
[----:B------:R-:W-:Y:S02]  /*7370*/  LOP3.LUT R54, R54, 0xffff0000, RZ, 0xc0, !PT ;  /* 0xffff000036367812 */ /* 0x000fe400078ec0ff */
[-C--:B------:R-:W-:Y:S01]  /*7380*/  FFMA.FTZ R13, R196, R41.reuse, -R13 ;  /* 0x00000029c40d7223 */ /* 0x080fe2000001080d */
[----:B------:R-:W-:Y:S01]  /*7390*/  FMUL.FTZ R41, R81, R41 ;  /* 0x0000002951297220 */ /* 0x000fe20000410000 */
[----:B------:R-:W-:-:S03]  /*73a0*/  FMUL.FTZ R81, R205, R204 ;  /* 0x000000cccd517220 */ /* 0x000fc60000410000 */
[----:B------:R-:W-:Y:S01]  /*73b0*/  FFMA.FTZ R41, R196, R159, R41 ;  /* 0x0000009fc4297223 */ /* 0x000fe20000010029 */
[C---:B------:R-:W-:Y:S01]  /*73c0*/  SHF.L.U32 R159, R42.reuse, 0x10, RZ ;  /* 0x000000102a9f7819 */ /* 0x040fe200000006ff */
[C---:B------:R-:W-:Y:S01]  /*73d0*/  IMAD.U32 R196, R15.reuse, 0x10000, RZ ;  /* 0x000100000fc47824 */ /* 0x040fe200078e00ff */
[----:B------:R-:W-:Y:S02]  /*73e0*/  LOP3.LUT R42, R42, 0xffff0000, RZ, 0xc0, !PT ;  /* 0xffff00002a2a7812 */ /* 0x000fe400078ec0ff */
[----:B------:R-:W-:Y:S01]  /*73f0*/  LOP3.LUT R15, R15, 0xffff0000, RZ, 0xc0, !PT ;  /* 0xffff00000f0f7812 */ /* 0x000fe200078ec0ff */
[-C--:B------:R-:W-:Y:S01]  /*7400*/  FFMA.FTZ R81, R196, R159.reuse, -R81 ;  /* 0x0000009fc4517223 */ /* 0x080fe20000010851 */
[----:B------:R-:W-:Y:S01]  /*7410*/  FMUL.FTZ R159, R205, R159 ;  /* 0x0000009fcd9f7220 */ /* 0x000fe20000410000 */
[----:B------:R-:W-:Y:S01]  /*7420*/  F2FP.BF16.F32.PACK_AB R41, R41, R55 ;  /* 0x000000372929723e */ /* 0x000fe200000010ff */
[----:B------:R-:W-:Y:S01]  /*7430*/  IMAD.U32 R55, R80, 0x10000, RZ ;  /* 0x0001000050377824 */ /* 0x000fe200078e00ff */
[----:B------:R-:W-:Y:S01]  /*7440*/  F2FP.BF16.F32.PACK_AB R13, R13, R158 ;  /* 0x0000009e0d0d723e */ /* 0x000fe200000010ff */
[----:B------:R-:W-:Y:S01]  /*7450*/  FFMA.FTZ R159, R196, R204, R159 ;  /* 0x000000ccc49f7223 */ /* 0x000fe2000001009f */
[----:B------:R-:W-:-:S04]  /*7460*/  FMUL.FTZ R196, R83, R54 ;  /* 0x0000003653c47220 */ /* 0x000fc80000410000 */
[-C--:B------:R-:W-:Y:S01]  /*7470*/  FFMA.FTZ R196, R15, R42.reuse, -R196 ;  /* 0x0000002a0fc47223 */ /* 0x080fe200000108c4 */
[----:B------:R-:W-:-:S04]  /*7480*/  FMUL.FTZ R42, R83, R42 ;  /* 0x0000002a532a7220 */ /* 0x000fc80000410000 */
[----:B------:R-:W-:Y:S01]  /*7490*/  FFMA.FTZ R42, R15, R54, R42 ;  /* 0x000000360f2a7223 */ /* 0x000fe2000001002a */
[----:B------:R-:W-:Y:S01]  /*74a0*/  F2FP.BF16.F32.PACK_AB R196, R196, R81 ;  /* 0x00000051c4c4723e */ /* 0x000fe200000010ff */
[C---:B------:R-:W-:Y:S01]  /*74b0*/  IMAD.U32 R54, R43.reuse, 0x10000, RZ ;  /* 0x000100002b367824 */ /* 0x040fe200078e00ff */
[----:B------:R-:W-:Y:S01]  /*74c0*/  LOP3.LUT R43, R43, 0xffff0000, RZ, 0xc0, !PT ;  /* 0xffff00002b2b7812 */ /* 0x000fe200078ec0ff */
[C---:B------:R-:W-:Y:S01]  /*74d0*/  IMAD.U32 R81, R40.reuse, 0x10000, RZ ;  /* 0x0001000028517824 */ /* 0x040fe200078e00ff */
[----:B------:R-:W-:Y:S01]  /*74e0*/  LOP3.LUT R40, R40, 0xffff0000, RZ, 0xc0, !PT ;  /* 0xffff000028287812 */ /* 0x000fe200078ec0ff */
[C---:B------:R-:W-:Y:S01]  /*74f0*/  FMUL.FTZ R83, R55.reuse, R54 ;  /* 0x0000003637537220 */ /* 0x040fe20000410000 */
[----:B------:R-:W-:Y:S02]  /*7500*/  IMAD.U32 R15, R12, 0x10000, RZ ;  /* 0x000100000c0f7824 */ /* 0x000fe400078e00ff */
[----:B------:R-:W-:Y:S01]  /*7510*/  FMUL.FTZ R55, R55, R81 ;  /* 0x0000005137377220 */ /* 0x000fe20000410000 */
[----:B------:R-:W-:Y:S01]  /*7520*/  F2FP.BF16.F32.PACK_AB R42, R42, R159 ;  /* 0x0000009f2a2a723e */ /* 0x000fe200000010ff */
[----:B------:R-:W-:-:S02]  /*7530*/  FFMA.FTZ R83, R15, R81, -R83 ;  /* 0x000000510f537223 */ /* 0x000fc40000010853 */
[----:B------:R-:W-:Y:S01]  /*7540*/  FFMA.FTZ R55, R15, R54, R55 ;  /* 0x000000360f377223 */ /* 0x000fe20000010037 */
[----:B------:R-:W-:Y:S01]  /*7550*/  LOP3.LUT R15, R80, 0xffff0000, RZ, 0xc0, !PT ;  /* 0xffff0000500f7812 */ /* 0x000fe200078ec0ff */
[----:B------:R-:W-:Y:S01]  /*7560*/  IMAD.U32 R81, R82, 0x10000, RZ ;  /* 0x0001000052517824 */ /* 0x000fe200078e00ff */
[----:B------:R-:W-:-:S03]  /*7570*/  LOP3.LUT R54, R12, 0xffff0000, RZ, 0xc0, !PT ;  /* 0xffff00000c367812 */ /* 0x000fc600078ec0ff */
[C---:B------:R-:W-:Y:S01]  /*7580*/  FMUL.FTZ R12, R15.reuse, R43 ;  /* 0x0000002b0f0c7220 */ /* 0x040fe20000410000 */
[----:B------:R-:W-:-:S03]  /*7590*/  FMUL.FTZ R15, R15, R40 ;  /* 0x000000280f0f7220 */ /* 0x000fc60000410000 */
[C---:B------:R-:W-:Y:S01]  /*75a0*/  FFMA.FTZ R12, R54.reuse, R40, -R12 ;  /* 0x00000028360c7223 */ /* 0x040fe2000001080c */
[----:B------:R-:W-:Y:S01]  /*75b0*/  FFMA.FTZ R15, R54, R43, R15 ;  /* 0x0000002b360f7223 */ /* 0x000fe2000001000f */
[C---:B------:R-:W-:Y:S01]  /*75c0*/  IMAD.U32 R43, R52.reuse, 0x10000, RZ ;  /* 0x00010000342b7824 */ /* 0x040fe200078e00ff */
[----:B------:R-:W-:Y:S01]  /*75d0*/  LOP3.LUT R52, R52, 0xffff0000, RZ, 0xc0, !PT ;  /* 0xffff000034347812 */ /* 0x000fe200078ec0ff */
[C---:B------:R-:W-:Y:S01]  /*75e0*/  IMAD.U32 R54, R53.reuse, 0x10000, RZ ;  /* 0x0001000035367824 */ /* 0x040fe200078e00ff */
[----:B------:R-:W-:Y:S01]  /*75f0*/  LOP3.LUT R53, R53, 0xffff0000, RZ, 0xc0, !PT ;  /* 0xffff000035357812 */ /* 0x000fe200078ec0ff */
[C---:B------:R-:W-:Y:S01]  /*7600*/  FMUL.FTZ R80, R81.reuse, R43 ;  /* 0x0000002b51507220 */ /* 0x040fe20000410000 */
[C---:B------:R-:W-:Y:S02]  /*7610*/  IMAD.U32 R40, R14.reuse, 0x10000, RZ ;  /* 0x000100000e287824 */ /* 0x040fe400078e00ff */
[-C--:B------:R-:W-:Y:S01]  /*7620*/  FMUL.FTZ R81, R81, R54.reuse ;  /* 0x0000003651517220 */ /* 0x080fe20000410000 */
[----:B------:R-:W-:Y:S01]  /*7630*/  LOP3.LUT R14, R14, 0xffff0000, RZ, 0xc0, !PT ;  /* 0xffff00000e0e7812 */ /* 0x000fe200078ec0ff */
[----:B------:R-:W-:-:S02]  /*7640*/  FFMA.FTZ R80, R40, R54, -R80 ;  /* 0x0000003628507223 */ /* 0x000fc40000010850 */
[----:B------:R-:W-:Y:S01]  /*7650*/  FFMA.FTZ R81, R40, R43, R81 ;  /* 0x0000002b28517223 */ /* 0x000fe20000010051 */
[----:B------:R-:W-:Y:S02]  /*7660*/  LOP3.LUT R40, R82, 0xffff0000, RZ, 0xc0, !PT ;  /* 0xffff000052287812 */ /* 0x000fe400078ec0ff */
[----:B------:R-:W-:Y:S02]  /*7670*/  F2FP.BF16.F32.PACK_AB R15, R15, R55 ;  /* 0x000000370f0f723e */ /* 0x000fe400000010ff */
[----:B------:R-:W-:Y:S01]  /*7680*/  F2FP.BF16.F32.PACK_AB R12, R12, R83 ;  /* 0x000000530c0c723e */ /* 0x000fe200000010ff */
[CC--:B------:R-:W-:Y:S01]  /*7690*/  FMUL.FTZ R43, R40.reuse, R52.reuse ;  /* 0x00000034282b7220 */ /* 0x0c0fe20000410000 */
[-C--:B------:R-:W-:Y:S01]  /*76a0*/  FMUL.FTZ R40, R40, R53.reuse ;  /* 0x0000003528287220 */ /* 0x080fe20000410000 */
[----:B------:R-:W-:Y:S02]  /*76b0*/  IMAD.MOV.U32 R83, RZ, RZ, R42 ;  /* 0x000000ffff537224 */ /* 0x000fe400078e002a */
[C---:B------:R-:W-:Y:S01]  /*76c0*/  FFMA.FTZ R43, R14.reuse, R53, -R43 ;  /* 0x000000350e2b7223 */ /* 0x040fe2000001082b */
[----:B------:R-:W-:-:S04]  /*76d0*/  FFMA.FTZ R40, R14, R52, R40 ;  /* 0x000000340e287223 */ /* 0x000fc80000010028 */
[----:B------:R-:W-:Y:S01]  /*76e0*/  F2FP.BF16.F32.PACK_AB R43, R43, R80 ;  /* 0x000000502b2b723e */ /* 0x000fe200000010ff */
[----:B------:R-:W-:Y:S01]  /*76f0*/  IMAD.MOV.U32 R80, RZ, RZ, R15 ;  /* 0x000000ffff507224 */ /* 0x000fe200078e000f */
[----:B------:R-:W-:Y:S01]  /*7700*/  F2FP.BF16.F32.PACK_AB R40, R40, R81 ;  /* 0x000000512828723e */ /* 0x000fe200000010ff */
[----:B------:R-:W-:Y:S01]  /*7710*/  IMAD.MOV.U32 R81, RZ, RZ, R41 ;  /* 0x000000ffff517224 */ /* 0x000fe200078e0029 */
[----:B------:R-:W-:Y:S01]  /*7720*/  MOV R14, R43 ;  /* 0x0000002b000e7202 */ /* 0x000fe20000000f00 */
[----:B------:R-:W-:Y:S02]  /*7730*/  IMAD.MOV.U32 R15, RZ, RZ, R196 ;  /* 0x000000ffff0f7224 */ /* 0x000fe400078e00c4 */
[----:B------:R-:W-:-:S07]  /*7740*/  IMAD.MOV.U32 R82, RZ, RZ, R40 ;  /* 0x000000ffff527224 */ /* 0x000fce00078e0028 */
.L_x_529:
[----:B------:R-:W-:Y:S05]  /*7750*/  BSYNC B3 ;  /* 0x0000000000037941 */ /* 0x000fea0003800000 */
.L_x_528:
[----:B------:R-:W-:-:S04]  /*7760*/  LEA R40, P4, R7, R11, 0x1 ;  /* 0x0000000b07287211 */ /* 0x000fc800078808ff */
[----:B--2---:R-:W-:Y:S02]  /*7770*/  LEA.HI.X R41, R7, R123, R116, 0x1, P4 ;  /* 0x0000007b07297211 */ /* 0x004fe400020f0c74 */
[----:B------:R-:W-:-:S03]  /*7780*/  ISETP.GE.AND P4, PT, R157, R135, PT ;  /* 0x000000879d00720c */ /* 0x000fc60003f86270 */
[----:B----4-:R2:W-:Y:S10]  /*7790*/  ST.E.128 desc[UR60][R40.64], R12 ;  /* 0x0000000c28007985 */ /* 0x0105f4000c101d3c */
[----:B--2---:R-:W-:-:S05]  /*77a0*/  @!P4 IMAD.WIDE R12, R157, 0x2, R122 ;  /* 0x000000029d0cc825 */ /* 0x004fca00078e027a */
[----:B---3--:R3:W-:Y:S02]  /*77b0*/  @!P4 ST.E.128 desc[UR60][R12.64], R80 ;  /* 0x000000500c00c985 */ /* 0x0087e4000c101d3c */
.L_x_527:
[----:B------:R-:W-:Y:S05]  /*77c0*/  BSYNC B2 ;  /* 0x0000000000027941 */ /* 0x000fea0003800000 */
.L_x_526:
[----:B------:R-:W-:Y:S01]  /*77d0*/  ISETP.NE.AND P4, PT, R27, RZ, PT ;  /* 0x000000ff1b00720c */ /* 0x000fe20003f85270 */
[----:B------:R-:W-:-:S12]  /*77e0*/  BSSY B2, `(.L_x_530) ;  /* 0x0000082000027945 */ /* 0x000fd80003800000 */
[----:B------:R-:W-:Y:S05]  /*77f0*/  @!P4 BRA `(.L_x_531) ;  /* 0x000000080000c947 */ /* 0x000fea0003800000 */
[----:B---3--:R-:W-:Y:S01]  /*7800*/  SEL R12, R129, R139, !P2 ;  /* 0x0000008b810c7207 */ /* 0x008fe20005000000 */
[----:B------:R-:W-:Y:S01]  /*7810*/  BSSY B3, `(.L_x_532) ;  /* 0x0000078000037945 */ /* 0x000fe20003800000 */
[----:B------:R-:W-:Y:S02]  /*7820*/  ISETP.GE.AND P4, PT, R0, R128, PT ;  /* 0x000000800000720c */ /* 0x000fe40003f86270 */
[----:B------:R-:W-:-:S04]  /*7830*/  SHF.R.S32.HI R13, RZ, 0x1f, R12 ;  /* 0x0000001fff0d7819 */ /* 0x000fc8000001140c */
[----:B------:R-:W-:-:S04]  /*7840*/  LEA.HI R13, R13, R12, RZ, 0x4 ;  /* 0x0000000c0d0d7211 */ /* 0x000fc800078f20ff */
[----:B------:R-:W-:-:S04]  /*7850*/  LEA.HI.SX32 R52, R13, R121, 0x1c ;  /* 0x000000790d347211 */ /* 0x000fc800078fe2ff */
[----:B------:R-:W-:-:S04]  /*7860*/  SHF.R.S32.HI R13, RZ, 0x1f, R52 ;  /* 0x0000001fff0d7819 */ /* 0x000fc80000011434 */
[----:B------:R-:W-:Y:S01]  /*7870*/  LEA.HI R13, R13, R52, RZ, 0x3 ;  /* 0x000000340d0d7211 */ /* 0x000fe200078f18ff */
[----:B------:R-:W-:-:S03]  /*7880*/  IMAD.SHL.U32 R52, R52, 0x8, RZ ;  /* 0x0000000834347824 */ /* 0x000fc600078e00ff */
        /* <DEDUP_REMOVED lines=12> */
[----:B------:R-:W5:Y:S04]  /*7950*/  LDL.S16 R159, [R1+0x46] ;  /* 0x00004600019f7983 */ /* 0x000f680000100600 */
[----:B------:R-:W2:Y:S04]  /*7960*/  LDL.S16 R81, [R1+0x48] ;  /* 0x0000480001517983 */ /* 0x000ea80000100600 */
[----:B------:R-:W3:Y:S04]  /*7970*/  LDL.LU.S16 R80, [R1+0x44] ;  /* 0x0000440001507983 */ /* 0x000ee80000300600 */
[----:B------:R-:W4:Y:S04]  /*7980*/  LDL.LU.S16 R55, [R1+0x4a] ;  /* 0x00004a0001377983 */ /* 0x000f280000300600 */
[----:B------:R-:W4:Y:S04]  /*7990*/  LDL.S16 R158, [R1+0x42] ;  /* 0x00004200019e7983 */ /* 0x000f280000100600 */
[----:B------:R-:W4:Y:S04]  /*79a0*/  LDL.LU.S16 R157, [R1+0x40] ;  /* 0x00004000019d7983 */ /* 0x000f280000300600 */
[----:B------:R-:W4:Y:S04]  /*79b0*/  LDL.S16 R83, [R1+0x3e] ;  /* 0x00003e0001537983 */ /* 0x000f280000100600 */
[----:B------:R-:W4:Y:S01]  /*79c0*/  LDL.LU.S16 R82, [R1+0x3c] ;  /* 0x00003c0001527983 */ /* 0x000f220000300600 */
[----:B------:R-:W-:-:S02]  /*79d0*/  SHF.R.U64 R53, R36, 0x10, R37 ;  /* 0x0000001024357819 */ /* 0x000fc40000001225 */
[----:B------:R-:W-:Y:S02]  /*79e0*/  SHF.R.U64 R38, R38, 0x10, R39 ;  /* 0x0000001026267819 */ /* 0x000fe40000001227 */
[--C-:B------:R-:W-:Y:S02]  /*79f0*/  SHF.R.U64 R36, R48, 0x10, R49.reuse ;  /* 0x0000001030247819 */ /* 0x100fe40000001231 */
[----:B------:R-:W-:Y:S02]  /*7a00*/  SHF.R.U32.HI R49, RZ, 0x10, R49 ;  /* 0x00000010ff317819 */ /* 0x000fe40000011631 */
[----:B------:R-:W-:Y:S02]  /*7a10*/  SHF.R.U32.HI R37, RZ, 0x10, R37 ;  /* 0x00000010ff257819 */ /* 0x000fe40000011625 */
[----:B------:R-:W-:Y:S02]  /*7a20*/  SHF.R.U32.HI R54, RZ, 0x10, R39 ;  /* 0x00000010ff367819 */ /* 0x000fe40000011627 */
[----:B------:R-:W-:-:S02]  /*7a30*/  SHF.R.U64 R39, R50, 0x10, R51 ;  /* 0x0000001032277819 */ /* 0x000fc40000001233 */
[----:B------:R-:W-:Y:S02]  /*7a40*/  SHF.R.U32.HI R50, RZ, 0x10, R51 ;  /* 0x00000010ff327819 */ /* 0x000fe40000011633 */
[----:B-----5:R-:W-:Y:S02]  /*7a50*/  PRMT R53, R159, 0x5410, R53 ;  /* 0x000054109f357816 */ /* 0x020fe40000000035 */
[----:B--2---:R-:W-:Y:S02]  /*7a60*/  PRMT R37, R81, 0x5410, R37 ;  /* 0x0000541051257816 */ /* 0x004fe40000000025 */
[----:B---3--:R-:W-:Y:S01]  /*7a70*/  PRMT R48, R80, 0x5410, R38 ;  /* 0x0000541050307816 */ /* 0x008fe20000000026 */
[C---:B------:R-:W-:Y:S01]  /*7a80*/  IMAD.U32 R80, R41.reuse, 0x10000, RZ ;  /* 0x0001000029507824 */ /* 0x040fe200078e00ff */
[----:B------:R-:W-:Y:S01]  /*7a90*/  LOP3.LUT R41, R41, 0xffff0000, RZ, 0xc0, !PT ;  /* 0xffff000029297812 */ /* 0x000fe200078ec0ff */
[----:B------:R-:W-:Y:S01]  /*7aa0*/  IMAD.U32 R51, R37, 0x10000, RZ ;  /* 0x0001000025337824 */ /* 0x000fe200078e00ff */
[----:B----4-:R-:W-:-:S02]  /*7ab0*/  PRMT R38, R55, 0x5410, R49 ;  /* 0x0000541037267816 */ /* 0x010fc40000000031 */
[----:B------:R-:W-:Y:S02]  /*7ac0*/  SHF.L.U32 R49, R13, 0x10, RZ ;  /* 0x000000100d317819 */ /* 0x000fe400000006ff */
[----:B------:R-:W-:Y:S01]  /*7ad0*/  PRMT R54, R158, 0x5410, R54 ;  /* 0x000054109e367816 */ /* 0x000fe20000000036 */
[----:B------:R-:W-:Y:S01]  /*7ae0*/  IMAD.U32 R55, R38, 0x10000, RZ ;  /* 0x0001000026377824 */ /* 0x000fe200078e00ff */
[----:B------:R-:W-:-:S03]  /*7af0*/  PRMT R36, R157, 0x5410, R36 ;  /* 0x000054109d247816 */ /* 0x000fc60000000024 */
[C---:B------:R-:W-:Y:S01]  /*7b00*/  FMUL.FTZ R81, R80.reuse, R55 ;  /* 0x0000003750517220 */ /* 0x040fe20000410000 */
[-C--:B------:R-:W-:Y:S01]  /*7b10*/  FMUL.FTZ R80, R80, R51.reuse ;  /* 0x0000003350507220 */ /* 0x080fe20000410000 */
[----:B------:R-:W-:Y:S02]  /*7b20*/  PRMT R39, R83, 0x5410, R39 ;  /* 0x0000541053277816 */ /* 0x000fe40000000027 */
[C---:B------:R-:W-:Y:S01]  /*7b30*/  FFMA.FTZ R51, R49.reuse, R51, -R81 ;  /* 0x0000003331337223 */ /* 0x040fe20000010851 */
[----:B------:R-:W-:Y:S01]  /*7b40*/  FFMA.FTZ R49, R49, R55, R80 ;  /* 0x0000003731317223 */ /* 0x000fe20000010050 */
[----:B------:R-:W-:Y:S02]  /*7b50*/  LOP3.LUT R55, R38, 0xffff0000, RZ, 0xc0, !PT ;  /* 0xffff000026377812 */ /* 0x000fe400078ec0ff */
[----:B------:R-:W-:Y:S02]  /*7b60*/  LOP3.LUT R80, R37, 0xffff0000, RZ, 0xc0, !PT ;  /* 0xffff000025507812 */ /* 0x000fe400078ec0ff */
[----:B------:R-:W-:Y:S01]  /*7b70*/  LOP3.LUT R37, R13, 0xffff0000, RZ, 0xc0, !PT ;  /* 0xffff00000d257812 */ /* 0x000fe200078ec0ff */
[----:B------:R-:W-:-:S02]  /*7b80*/  FMUL.FTZ R38, R41, R55 ;  /* 0x0000003729267220 */ /* 0x000fc40000410000 */
[-C--:B------:R-:W-:Y:S01]  /*7b90*/  FMUL.FTZ R13, R41, R80.reuse ;  /* 0x00000050290d7220 */ /* 0x080fe20000410000 */
[----:B------:R-:W-:Y:S02]  /*7ba0*/  IMAD.U32 R41, R15, 0x10000, RZ ;  /* 0x000100000f297824 */ /* 0x000fe400078e00ff */
[----:B------:R-:W-:Y:S01]  /*7bb0*/  FFMA.FTZ R38, R37, R80, -R38 ;  /* 0x0000005025267223 */ /* 0x000fe20000010826 */
[----:B------:R-:W-:Y:S02]  /*7bc0*/  IMAD.U32 R80, R43, 0x10000, RZ ;  /* 0x000100002b507824 */ /* 0x000fe400078e00ff */
[----:B------:R-:W-:Y:S01]  /*7bd0*/  FFMA.FTZ R37, R37, R55, R13 ;  /* 0x0000003725257223 */ /* 0x000fe2000001000d */
[----:B------:R-:W-:Y:S01]  /*7be0*/  PRMT R13, R82, 0x5410, R50 ;  /* 0x00005410520d7816 */ /* 0x000fe20000000032 */
[----:B------:R-:W-:Y:S01]  /*7bf0*/  IMAD.U32 R50, R54, 0x10000, RZ ;  /* 0x0001000036327824 */ /* 0x000fe200078e00ff */
[----:B------:R-:W-:Y:S02]  /*7c00*/  LOP3.LUT R43, R43, 0xffff0000, RZ, 0xc0, !PT ;  /* 0xffff00002b2b7812 */ /* 0x000fe400078ec0ff */
[----:B------:R-:W-:Y:S01]  /*7c10*/  F2FP.BF16.F32.PACK_AB R38, R38, R51 ;  /* 0x000000332626723e */ /* 0x000fe200000010ff */
[----:B------:R-:W-:Y:S01]  /*7c20*/  IMAD.U32 R55, R13, 0x10000, RZ ;  /* 0x000100000d377824 */ /* 0x000fe200078e00ff */
[----:B------:R-:W-:-:S03]  /*7c30*/  F2FP.BF16.F32.PACK_AB R37, R37, R49 ;  /* 0x000000312525723e */ /* 0x000fc600000010ff */
[C---:B------:R-:W-:Y:S01]  /*7c40*/  FMUL.FTZ R81, R80.reuse, R55 ;  /* 0x0000003750517220 */ /* 0x040fe20000410000 */
[----:B------:R-:W-:-:S03]  /*7c50*/  FMUL.FTZ R80, R80, R50 ;  /* 0x0000003250507220 */ /* 0x000fc60000410000 */
[C---:B------:R-:W-:Y:S01]  /*7c60*/  FFMA.FTZ R50, R41.reuse, R50, -R81 ;  /* 0x0000003229327223 */ /* 0x040fe20000010851 */
[----:B------:R-:W-:Y:S01]  /*7c70*/  FFMA.FTZ R41, R41, R55, R80 ;  /* 0x0000003729297223 */ /* 0x000fe20000010050 */
[----:B------:R-:W-:Y:S01]  /*7c80*/  LOP3.LUT R55, R54, 0xffff0000, RZ, 0xc0, !PT ;  /* 0xffff000036377812 */ /* 0x000fe200078ec0ff */
[----:B------:R-:W-:Y:S01]  /*7c90*/  IMAD.U32 R80, R53, 0x10000, RZ ;  /* 0x0001000035507824 */ /* 0x000fe200078e00ff */
[----:B------:R-:W-:Y:S02]  /*7ca0*/  LOP3.LUT R54, R13, 0xffff0000, RZ, 0xc0, !PT ;  /* 0xffff00000d367812 */ /* 0x000fe400078ec0ff */
[----:B------:R-:W-:Y:S02]  /*7cb0*/  LOP3.LUT R13, R15, 0xffff0000, RZ, 0xc0, !PT ;  /* 0xffff00000f0d7812 */ /* 0x000fe400078ec0ff */
[----:B------:R-:W-:Y:S01]  /*7cc0*/  LOP3.LUT R53, R53, 0xffff0000, RZ, 0xc0, !PT ;  /* 0xffff000035357812 */ /* 0x000fe200078ec0ff */
        /* <DEDUP_REMOVED lines=14> */
[----:B------:R-:W-:Y:S01]  /*7db0*/  LOP3.LUT R43, R12, 0xffff0000, RZ, 0xc0, !PT ;  /* 0xffff00000c2b7812 */ /* 0x000fe200078ec0ff */
[CC--:B------:R-:W-:Y:S01]  /*7dc0*/  FMUL.FTZ R12, R40.reuse, R36.reuse ;  /* 0x00000024280c7220 */ /* 0x0c0fe20000410000 */
[-C--:B------:R-:W-:Y:S01]  /*7dd0*/  FMUL.FTZ R40, R40, R53.reuse ;  /* 0x0000003528287220 */ /* 0x080fe20000410000 */
[C---:B------:R-:W-:Y:S01]  /*7de0*/  IMAD.U32 R80, R42.reuse, 0x10000, RZ ;  /* 0x000100002a507824 */ /* 0x040fe200078e00ff */
[----:B------:R-:W-:Y:S01]  /*7df0*/  LOP3.LUT R42, R42, 0xffff0000, RZ, 0xc0, !PT ;  /* 0xffff00002a2a7812 */ /* 0x000fe200078ec0ff */
[C---:B------:R-:W-:Y:S01]  /*7e00*/  FFMA.FTZ R12, R43.reuse, R53, -R12 ;  /* 0x000000352b0c7223 */ /* 0x040fe2000001080c */
[----:B------:R-:W-:Y:S01]  /*7e10*/  FFMA.FTZ R36, R43, R36, R40 ;  /* 0x000000242b247223 */ /* 0x000fe20000010028 */
[C---:B------:R-:W-:Y:S01]  /*7e20*/  IMAD.U32 R43, R39.reuse, 0x10000, RZ ;  /* 0x00010000272b7824 */ /* 0x040fe200078e00ff */
[----:B------:R-:W-:Y:S01]  /*7e30*/  SHF.L.U32 R53, R48, 0x10, RZ ;  /* 0x0000001030357819 */ /* 0x000fe200000006ff */
[----:B------:R-:W-:Y:S01]  /*7e40*/  IMAD.U32 R40, R14, 0x10000, RZ ;  /* 0x000100000e287824 */ /* 0x000fe200078e00ff */
[----:B------:R-:W-:Y:S01]  /*7e50*/  LOP3.LUT R39, R39, 0xffff0000, RZ, 0xc0, !PT ;  /* 0xffff000027277812 */ /* 0x000fe200078ec0ff */
[----:B------:R-:W-:Y:S01]  /*7e60*/  FMUL.FTZ R54, R80, R43 ;  /* 0x0000002b50367220 */ /* 0x000fe20000410000 */
[----:B------:R-:W-:Y:S01]  /*7e70*/  LOP3.LUT R48, R48, 0xffff0000, RZ, 0xc0, !PT ;  /* 0xffff000030307812 */ /* 0x000fe200078ec0ff */
[-C--:B------:R-:W-:Y:S01]  /*7e80*/  FMUL.FTZ R80, R80, R53.reuse ;  /* 0x0000003550507220 */ /* 0x080fe20000410000 */
[----:B------:R-:W-:Y:S01]  /*7e90*/  LOP3.LUT R14, R14, 0xffff0000, RZ, 0xc0, !PT ;  /* 0xffff00000e0e7812 */ /* 0x000fe200078ec0ff */
[----:B------:R-:W-:Y:S01]  /*7ea0*/  FFMA.FTZ R54, R40, R53, -R54 ;  /* 0x0000003528367223 */ /* 0x000fe20000010836 */
[----:B------:R-:W-:Y:S01]  /*7eb0*/  F2FP.BF16.F32.PACK_AB R36, R36, R55 ;  /* 0x000000372424723e */ /* 0x000fe200000010ff */
[----:B------:R-:W-:Y:S01]  /*7ec0*/  FFMA.FTZ R80, R40, R43, R80 ;  /* 0x0000002b28507223 */ /* 0x000fe20000010050 */
[C---:B------:R-:W-:Y:S01]  /*7ed0*/  FMUL.FTZ R40, R42.reuse, R39 ;  /* 0x000000272a287220 */ /* 0x040fe20000410000 */
[----:B------:R-:W-:Y:S01]  /*7ee0*/  FMUL.FTZ R42, R42, R48 ;  /* 0x000000302a2a7220 */ /* 0x000fe20000410000 */
[----:B------:R-:W-:Y:S01]  /*7ef0*/  F2FP.BF16.F32.PACK_AB R43, R13, R41 ;  /* 0x000000290d2b723e */ /* 0x000fe200000010ff */
[----:B------:R-:W-:-:S02]  /*7f00*/  IMAD.MOV.U32 R13, RZ, RZ, R38 ;  /* 0x000000ffff0d7224 */ /* 0x000fc400078e0026 */
[C---:B------:R-:W-:Y:S01]  /*7f10*/  FFMA.FTZ R40, R14.reuse, R48, -R40 ;  /* 0x000000300e287223 */ /* 0x040fe20000010828 */
[----:B------:R-:W-:Y:S01]  /*7f20*/  FFMA.FTZ R42, R14, R39, R42 ;  /* 0x000000270e2a7223 */ /* 0x000fe2000001002a */
[----:B------:R-:W-:Y:S01]  /*7f30*/  F2FP.BF16.F32.PACK_AB R12, R12, R81 ;  /* 0x000000510c0c723e */ /* 0x000fe200000010ff */
[----:B------:R-:W-:Y:S02]  /*7f40*/  IMAD.MOV.U32 R41, RZ, RZ, R37 ;  /* 0x000000ffff297224 */ /* 0x000fe400078e0025 */
[----:B------:R-:W-:Y:S01]  /*7f50*/  F2FP.BF16.F32.PACK_AB R54, R40, R54 ;  /* 0x000000362836723e */ /* 0x000fe200000010ff */
[----:B------:R-:W-:Y:S01]  /*7f60*/  IMAD.MOV.U32 R40, RZ, RZ, R36 ;  /* 0x000000ffff287224 */ /* 0x000fe200078e0024 */
[----:B------:R-:W-:-:S03]  /*7f70*/  F2FP.BF16.F32.PACK_AB R42, R42, R80 ;  /* 0x000000502a2a723e */ /* 0x000fc600000010ff */
[----:B------:R-:W-:-:S07]  /*7f80*/  IMAD.MOV.U32 R14, RZ, RZ, R54 ;  /* 0x000000ffff0e7224 */ /* 0x000fce00078e0036 */
.L_x_533:
[----:B------:R-:W-:Y:S05]  /*7f90*/  BSYNC B3 ;  /* 0x0000000000037941 */ /* 0x000fea0003800000 */
.L_x_532:
[----:B------:R-:W-:-:S04]  /*7fa0*/  LEA R36, P4, R8, R11, 0x1 ;  /* 0x0000000b08247211 */ /* 0x000fc800078808ff */
[----:B--2---:R-:W-:Y:S02]  /*7fb0*/  LEA.HI.X R37, R8, R123, R115, 0x1, P4 ;  /* 0x0000007b08257211 */ /* 0x004fe400020f0c73 */
[----:B------:R-:W-:-:S03]  /*7fc0*/  ISETP.GE.AND P4, PT, R52, R135, PT ;  /* 0x000000873400720c */ /* 0x000fc60003f86270 */
[----:B----4-:R2:W-:Y:S10]  /*7fd0*/  ST.E.128 desc[UR60][R36.64], R12 ;  /* 0x0000000c24007985 */ /* 0x0105f4000c101d3c */
[----:B--2---:R-:W-:-:S05]  /*7fe0*/  @!P4 IMAD.WIDE R12, R52, 0x2, R122 ;  /* 0x00000002340cc825 */ /* 0x004fca00078e027a */
[----:B---3--:R4:W-:Y:S02]  /*7ff0*/  @!P4 ST.E.128 desc[UR60][R12.64], R40 ;  /* 0x000000280c00c985 */ /* 0x0089e4000c101d3c */
.L_x_531:
[----:B------:R-:W-:Y:S05]  /*8000*/  BSYNC B2 ;  /* 0x0000000000027941 */ /* 0x000fea0003800000 */
.L_x_530:
[----:B------:R-:W-:-:S13]  /*8010*/  ISETP.NE.AND P4, PT, R28, RZ, PT ;  /* 0x000000ff1c00720c */ /* 0x000fda0003f85270 */
[----:B------:R-:W-:Y:S05]  /*8020*/  @!P4 BRA `(.L_x_525) ;  /* 0x0000000400e0c947 */ /* 0x000fea0003800000 */
[----:B---34-:R-:W-:Y:S01]  /*8030*/  SEL R12, R129, R139, !P1 ;  /* 0x0000008b810c7207 */ /* 0x018fe20004800000 */
[----:B------:R-:W-:Y:S01]  /*8040*/  BSSY B2, `(.L_x_534) ;  /* 0x0000074000027945 */ /* 0x000fe20003800000 */
[C---:B------:R-:W-:Y:S02]  /*8050*/  LEA R40, P4, R9.reuse, R11, 0x1 ;  /* 0x0000000b09287211 */ /* 0x040fe400078808ff */
[----:B------:R-:W-:Y:S02]  /*8060*/  SHF.R.S32.HI R13, RZ, 0x1f, R12 ;  /* 0x0000001fff0d7819 */ /* 0x000fe4000001140c */
[----:B--2---:R-:W-:Y:S02]  /*8070*/  LEA.HI.X R41, R9, R123, R114, 0x1, P4 ;  /* 0x0000007b09297211 */ /* 0x004fe400020f0c72 */
[----:B------:R-:W-:Y:S02]  /*8080*/  LEA.HI R12, R13, R12, RZ, 0x4 ;  /* 0x0000000c0d0c7211 */ /* 0x000fe400078f20ff */
[----:B------:R-:W-:-:S02]  /*8090*/  ISETP.GE.AND P6, PT, R3, R128, PT ;  /* 0x000000800300720c */ /* 0x000fc40003fc6270 */
[----:B------:R-:W-:-:S04]  /*80a0*/  LEA.HI.SX32 R12, R12, R120, 0x1c ;  /* 0x000000780c0c7211 */ /* 0x000fc800078fe2ff */
[----:B------:R-:W-:-:S04]  /*80b0*/  SHF.R.S32.HI R13, RZ, 0x1f, R12 ;  /* 0x0000001fff0d7819 */ /* 0x000fc8000001140c */
[----:B------:R-:W-:Y:S01]  /*80c0*/  LEA.HI R13, R13, R12, RZ, 0x3 ;  /* 0x0000000c0d0d7211 */ /* 0x000fe200078f18ff */
[----:B------:R-:W-:-:S03]  /*80d0*/  IMAD.SHL.U32 R12, R12, 0x8, RZ ;  /* 0x000000080c0c7824 */ /* 0x000fc600078e00ff */
[----:B------:R-:W-:Y:S02]  /*80e0*/  SHF.R.S32.HI R13, RZ, 0x3, R13 ;  /* 0x00000003ff0d7819 */ /* 0x000fe4000001140d */
[----:B------:R-:W-:Y:S02]  /*80f0*/  LOP3.LUT R14, R176, 0x38, R12, 0xf8, !PT ;  /* 0x00000038b00e7812 */ /* 0x000fe400078ef80c */
[----:B------:R-:W-:Y:S01]  /*8100*/  ISETP.GE.AND P4, PT, R12, R135, PT ;  /* 0x000000870c00720c */ /* 0x000fe20003f86270 */
[----:B------:R-:W-:Y:S01]  /*8110*/  IMAD R13, R13, 0x1800, R178 ;  /* 0x000018000d0d7824 */ /* 0x000fe200078e02b2 */
[----:B------:R-:W-:-:S05]  /*8120*/  LOP3.LUT R14, R14, R177, RZ, 0x3c, !PT ;  /* 0x000000b10e0e7212 */ /* 0x000fca00078e3cff */
[----:B------:R-:W-:Y:S02]  /*8130*/  IMAD.IADD R14, R13, 0x1, R14 ;  /* 0x000000010d0e7824 */ /* 0x000fe400078e020e */
[C---:B------:R-:W-:Y:S02]  /*8140*/  IMAD R13, R18.reuse, 0x4800, R141 ;  /* 0x00004800120d7824 */ /* 0x040fe400078e028d */
[----:B------:R-:W-:Y:S02]  /*8150*/  IMAD R36, R18, 0x4800, R14 ;  /* 0x0000480012247824 */ /* 0x000fe400078e020e */
[--C-:B------:R-:W-:Y:S02]  /*8160*/  IMAD R13, R13, 0x2, R2.reuse ;  /* 0x000000020d0d7824 */ /* 0x100fe400078e0202 */
[----:B------:R-:W-:Y:S02]  /*8170*/  IMAD R36, R36, 0x2, R2 ;  /* 0x0000000224247824 */ /* 0x000fe400078e0202 */
[----:B------:R-:W-:-:S02]  /*8180*/  @!P4 IMAD.WIDE R122, R12, 0x2, R122 ;  /* 0x000000020c7ac825 */ /* 0x000fc400078e027a */
[----:B------:R-:W2:Y:S04]  /*8190*/  LDS.128 R12, [R13+0x18400] ;  /* 0x018400000d0c7984 */ /* 0x000ea80000000c00 */
[----:B------:R-:W3:Y:S01]  /*81a0*/  LDS.128 R36, [R36+0x18400] ;  /* 0x0184000024247984 */ /* 0x000ee20000000c00 */
[----:B------:R-:W-:Y:S05]  /*81b0*/  @P6 BRA `(.L_x_535) ;  /* 0x0000000400706947 */ /* 0x000fea0003800000 */
[----:B------:R-:W-:Y:S01]  /*81c0*/  SHF.R.U32.HI R48, RZ, 0x10, R45 ;  /* 0x00000010ff307819 */ /* 0x000fe2000001162d */
[----:B---3--:R-:W-:Y:S01]  /*81d0*/  IMAD.U32 R50, R37, 0x10000, RZ ;  /* 0x0001000025327824 */ /* 0x008fe200078e00ff */
[----:B------:R-:W-:Y:S01]  /*81e0*/  SHF.R.U32.HI R49, RZ, 0x10, R33 ;  /* 0x00000010ff317819 */ /* 0x000fe20000011621 */
[----:B--2---:R-:W-:Y:S01]  /*81f0*/  IMAD.U32 R42, R13, 0x10000, RZ ;  /* 0x000100000d2a7824 */ /* 0x004fe200078e00ff */
[----:B------:R-:W-:Y:S01]  /*8200*/  PRMT R48, R213, 0x5432, R48 ;  /* 0x00005432d5307816 */ /* 0x000fe20000000030 */
[----:B------:R-:W-:Y:S01]  /*8210*/  IMAD.U32 R53, R39, 0x10000, RZ ;  /* 0x0001000027357824 */ /* 0x000fe200078e00ff */
[----:B------:R-:W-:Y:S02]  /*8220*/  PRMT R49, R211, 0x5432, R49 ;  /* 0x00005432d3317816 */ /* 0x000fe40000000031 */
[C---:B------:R-:W-:Y:S02]  /*8230*/  SHF.L.U32 R11, R48.reuse, 0x10, RZ ;  /* 0x00000010300b7819 */ /* 0x040fe400000006ff */
[----:B------:R-:W-:Y:S01]  /*8240*/  LOP3.LUT R48, R48, 0xffff0000, RZ, 0xc0, !PT ;  /* 0xffff000030307812 */ /* 0x000fe200078ec0ff */
[----:B------:R-:W-:Y:S01]  /*8250*/  IMAD.U32 R43, R49, 0x10000, RZ ;  /* 0x00010000312b7824 */ /* 0x000fe200078e00ff */
[----:B------:R-:W-:Y:S01]  /*8260*/  LOP3.LUT R37, R37, 0xffff0000, RZ, 0xc0, !PT ;  /* 0xffff000025257812 */ /* 0x000fe200078ec0ff */
[C---:B------:R-:W-:Y:S01]  /*8270*/  FMUL.FTZ R51, R50.reuse, R11 ;  /* 0x0000000b32337220 */ /* 0x040fe20000410000 */
[----:B------:R-:W-:Y:S01]  /*8280*/  LOP3.LUT R49, R49, 0xffff0000, RZ, 0xc0, !PT ;  /* 0xffff000031317812 */ /* 0x000fe200078ec0ff */
[-C--:B------:R-:W-:Y:S01]  /*8290*/  FMUL.FTZ R50, R50, R43.reuse ;  /* 0x0000002b32327220 */ /* 0x080fe20000410000 */
[----:B------:R-:W-:Y:S01]  /*82a0*/  LOP3.LUT R39, R39, 0xffff0000, RZ, 0xc0, !PT ;  /* 0xffff000027277812 */ /* 0x000fe200078ec0ff */
[----:B------:R-:W-:Y:S01]  /*82b0*/  FFMA.FTZ R43, R42, R43, -R51 ;  /* 0x0000002b2a2b7223 */ /* 0x000fe20000010833 */
[----:B------:R-:W-:Y:S01]  /*82c0*/  SHF.R.U64 R44, R44, 0x10, R45 ;  /* 0x000000102c2c7819 */ /* 0x000fe2000000122d */
[----:B------:R-:W-:Y:S01]  /*82d0*/  FFMA.FTZ R42, R42, R11, R50 ;  /* 0x0000000b2a2a7223 */ /* 0x000fe20000010032 */
[----:B------:R-:W-:Y:S01]  /*82e0*/  LOP3.LUT R11, R13, 0xffff0000, RZ, 0xc0, !PT ;  /* 0xffff00000d0b7812 */ /* 0x000fe200078ec0ff */
[C---:B------:R-:W-:Y:S01]  /*82f0*/  FMUL.FTZ R13, R37.reuse, R48 ;  /* 0x00000030250d7220 */ /* 0x040fe20000410000 */
[----:B------:R-:W-:Y:S01]  /*8300*/  FMUL.FTZ R37, R37, R49 ;  /* 0x0000003125257220 */ /* 0x000fe20000410000 */
[----:B------:R-:W-:-:S02]  /*8310*/  SHF.R.U64 R32, R32, 0x10, R33 ;  /* 0x0000001020207819 */ /* 0x000fc40000001221 */
[C---:B------:R-:W-:Y:S01]  /*8320*/  FFMA.FTZ R13, R11.reuse, R49, -R13 ;  /* 0x000000310b0d7223 */ /* 0x040fe2000001080d */
[----:B------:R-:W-:Y:S01]  /*8330*/  FFMA.FTZ R11, R11, R48, R37 ;  /* 0x000000300b0b7223 */ /* 0x000fe20000010025 */
[----:B------:R-:W-:Y:S01]  /*8340*/  SHF.R.U32.HI R48, RZ, 0x10, R47 ;  /* 0x00000010ff307819 */ /* 0x000fe2000001162f */
[C---:B------:R-:W-:Y:S01]  /*8350*/  IMAD.U32 R49, R15.reuse, 0x10000, RZ ;  /* 0x000100000f317824 */ /* 0x040fe200078e00ff */
[----:B------:R-:W-:Y:S02]  /*8360*/  SHF.R.U32.HI R37, RZ, 0x10, R35 ;  /* 0x00000010ff257819 */ /* 0x000fe40000011623 */
[----:B------:R-:W-:Y:S02]  /*8370*/  PRMT R48, R212, 0x5432, R48 ;  /* 0x00005432d4307816 */ /* 0x000fe40000000030 */
[----:B------:R-:W-:Y:S02]  /*8380*/  PRMT R37, R210, 0x5432, R37 ;  /* 0x00005432d2257816 */ /* 0x000fe40000000025 */
[----:B------:R-:W-:Y:S01]  /*8390*/  LOP3.LUT R15, R15, 0xffff0000, RZ, 0xc0, !PT ;  /* 0xffff00000f0f7812 */ /* 0x000fe200078ec0ff */
[C---:B------:R-:W-:Y:S01]  /*83a0*/  IMAD.U32 R50, R48.reuse, 0x10000, RZ ;  /* 0x0001000030327824 */ /* 0x040fe200078e00ff */
[----:B------:R-:W-:Y:S01]  /*83b0*/  LOP3.LUT R48, R48, 0xffff0000, RZ, 0xc0, !PT ;  /* 0xffff000030307812 */ /* 0x000fe200078ec0ff */
[C---:B------:R-:W-:Y:S01]  /*83c0*/  IMAD.U32 R51, R37.reuse, 0x10000, RZ ;  /* 0x0001000025337824 */ /* 0x040fe200078e00ff */
[----:B------:R-:W-:Y:S01]  /*83d0*/  LOP3.LUT R37, R37, 0xffff0000, RZ, 0xc0, !PT ;  /* 0xffff000025257812 */ /* 0x000fe200078ec0ff */
[----:B------:R-:W-:Y:S01]  /*83e0*/  FMUL.FTZ R52, R53, R50 ;  /* 0x0000003235347220 */ /* 0x000fe20000410000 */
[----:B------:R-:W-:Y:S01]  /*83f0*/  PRMT R44, R213, 0x5410, R44 ;  /* 0x00005410d52c7816 */ /* 0x000fe2000000002c */
[-C--:B------:R-:W-:Y:S01]  /*8400*/  FMUL.FTZ R53, R53, R51.reuse ;  /* 0x0000003335357220 */ /* 0x080fe20000410000 */
[----:B------:R-:W-:Y:S01]  /*8410*/  FMUL.FTZ R33, R39, R48 ;  /* 0x0000003027217220 */ /* 0x000fe20000410000 */
[----:B------:R-:W-:Y:S01]  /*8420*/  PRMT R32, R211, 0x5410, R32 ;  /* 0x00005410d3207816 */ /* 0x000fe20000000020 */
[C---:B------:R-:W-:Y:S01]  /*8430*/  FFMA.FTZ R52, R49.reuse, R51, -R52 ;  /* 0x0000003331347223 */ /* 0x040fe20000010834 */
[----:B------:R-:W-:Y:S01]  /*8440*/  FFMA.FTZ R53, R49, R50, R53 ;  /* 0x0000003231357223 */ /* 0x000fe20000010035 */
[-C--:B------:R-:W-:Y:S01]  /*8450*/  FMUL.FTZ R39, R39, R37.reuse ;  /* 0x0000002527277220 */ /* 0x080fe20000410000 */
[----:B------:R-:W-:Y:S01]  /*8460*/  FFMA.FTZ R33, R15, R37, -R33 ;  /* 0x000000250f217223 */ /* 0x000fe20000010821 */
[C---:B------:R-:W-:Y:S01]  /*8470*/  IMAD.U32 R49, R36.reuse, 0x10000, RZ ;  /* 0x0001000024317824 */ /* 0x040fe200078e00ff */
[----:B------:R-:W-:Y:S01]  /*8480*/  LOP3.LUT R36, R36, 0xffff0000, RZ, 0xc0, !PT ;  /* 0xffff000024247812 */ /* 0x000fe200078ec0ff */
[----:B------:R-:W-:-:S02]  /*8490*/  IMAD.U32 R37, R44, 0x10000, RZ ;  /* 0x000100002c257824 */ /* 0x000fc400078e00ff */
[----:B------:R-:W-:Y:S01]  /*84a0*/  FFMA.FTZ R39, R15, R48, R39 ;  /* 0x000000300f277223 */ /* 0x000fe20000010027 */
[----:B------:R-:W-:Y:S01]  /*84b0*/  IMAD.U32 R45, R32, 0x10000, RZ ;  /* 0x00010000202d7824 */ /* 0x000fe200078e00ff */
[----:B------:R-:W-:Y:S01]  /*84c0*/  LOP3.LUT R44, R44, 0xffff0000, RZ, 0xc0, !PT ;  /* 0xffff00002c2c7812 */ /* 0x000fe200078ec0ff */
[C---:B------:R-:W-:Y:S01]  /*84d0*/  FMUL.FTZ R48, R49.reuse, R37 ;  /* 0x0000002531307220 */ /* 0x040fe20000410000 */
[----:B------:R-:W-:Y:S02]  /*84e0*/  IMAD.U32 R15, R12, 0x10000, RZ ;  /* 0x000100000c0f7824 */ /* 0x000fe400078e00ff */
[----:B------:R-:W-:Y:S01]  /*84f0*/  FMUL.FTZ R49, R49, R45 ;  /* 0x0000002d31317220 */ /* 0x000fe20000410000 */
[----:B------:R-:W-:Y:S02]  /*8500*/  SHF.R.U64 R46, R46, 0x10, R47 ;  /* 0x000000102e2e7819 */ /* 0x000fe4000000122f */
[----:B------:R-:W-:Y:S01]  /*8510*/  LOP3.LUT R12, R12, 0xffff0000, RZ, 0xc0, !PT ;  /* 0xffff00000c0c7812 */ /* 0x000fe200078ec0ff */
[C---:B------:R-:W-:Y:S01]  /*8520*/  FFMA.FTZ R49, R15.reuse, R37, R49 ;  /* 0x000000250f317223 */ /* 0x040fe20000010031 */
[----:B------:R-:W-:Y:S01]  /*8530*/  LOP3.LUT R32, R32, 0xffff0000, RZ, 0xc0, !PT ;  /* 0xffff000020207812 */ /* 0x000fe200078ec0ff */
[----:B------:R-:W-:Y:S01]  /*8540*/  FMUL.FTZ R37, R36, R44 ;  /* 0x0000002c24257220 */ /* 0x000fe20000410000 */
[----:B------:R-:W-:Y:S01]  /*8550*/  SHF.R.U64 R34, R34, 0x10, R35 ;  /* 0x0000001022227819 */ /* 0x000fe20000001223 */
[----:B------:R-:W-:Y:S01]  /*8560*/  IMAD.U32 R35, R38, 0x10000, RZ ;  /* 0x0001000026237824 */ /* 0x000fe200078e00ff */
[----:B------:R-:W-:Y:S01]  /*8570*/  PRMT R46, R212, 0x5410, R46 ;  /* 0x00005410d42e7816 */ /* 0x000fe2000000002e */
[-C--:B------:R-:W-:Y:S01]  /*8580*/  FMUL.FTZ R36, R36, R32.reuse ;  /* 0x0000002024247220 */ /* 0x080fe20000410000 */
[----:B------:R-:W-:Y:S01]  /*8590*/  PRMT R34, R210, 0x5410, R34 ;  /* 0x00005410d2227816 */ /* 0x000fe20000000022 */
[----:B------:R-:W-:Y:S01]  /*85a0*/  FFMA.FTZ R37, R12, R32, -R37 ;  /* 0x000000200c257223 */ /* 0x000fe20000010825 */
[----:B------:R-:W-:Y:S01]  /*85b0*/  FFMA.FTZ R48, R15, R45, -R48 ;  /* 0x0000002d0f307223 */ /* 0x000fe20000010830 */
[----:B------:R-:W-:Y:S01]  /*85c0*/  IMAD.U32 R32, R46, 0x10000, RZ ;  /* 0x000100002e207824 */ /* 0x000fe200078e00ff */
[----:B------:R-:W-:Y:S01]  /*85d0*/  SHF.L.U32 R15, R14, 0x10, RZ ;  /* 0x000000100e0f7819 */ /* 0x000fe200000006ff */
[----:B------:R-:W-:Y:S01]  /*85e0*/  FFMA.FTZ R36, R12, R44, R36 ;  /* 0x0000002c0c247223 */ /* 0x000fe20000010024 */
        /* <DEDUP_REMOVED lines=8> */
[C---:B------:R-:W-:Y:S01]  /*8670*/  FMUL.FTZ R12, R38.reuse, R46 ;  /* 0x0000002e260c7220 */ /* 0x040fe20000410000 */
[----:B------:R-:W-:Y:S01]  /*8680*/  F2FP.BF16.F32.PACK_AB R37, R37, R48 ;  /* 0x000000302525723e */ /* 0x000fe200000010ff */
[----:B------:R-:W-:Y:S01]  /*8690*/  FFMA.FTZ R35, R15, R32, R35 ;  /* 0x000000200f237223 */ /* 0x000fe20000010023 */
[-C--:B------:R-:W-:Y:S01]  /*86a0*/  FMUL.FTZ R38, R38, R34.reuse ;  /* 0x0000002226267220 */ /* 0x080fe20000410000 */
[----:B------:R-:W-:Y:S01]  /*86b0*/  FFMA.FTZ R12, R14, R34, -R12 ;  /* 0x000000220e0c7223 */ /* 0x000fe2000001080c */
[----:B------:R-:W-:-:S02]  /*86c0*/  F2FP.BF16.F32.PACK_AB R33, R33, R52 ;  /* 0x000000342121723e */ /* 0x000fc400000010ff */
[----:B------:R-:W-:Y:S01]  /*86d0*/  FFMA.FTZ R38, R14, R46, R38 ;  /* 0x0000002e0e267223 */ /* 0x000fe20000010026 */
[----:B------:R-:W-:Y:S02]  /*86e0*/  F2FP.BF16.F32.PACK_AB R11, R11, R42 ;  /* 0x0000002a0b0b723e */ /* 0x000fe400000010ff */
[----:B------:R-:W-:Y:S01]  /*86f0*/  F2FP.BF16.F32.PACK_AB R44, R12, R44 ;  /* 0x0000002c0c2c723e */ /* 0x000fe200000010ff */
[----:B------:R-:W-:Y:S01]  /*8700*/  IMAD.MOV.U32 R12, RZ, RZ, R37 ;  /* 0x000000ffff0c7224 */ /* 0x000fe200078e0025 */
[----:B------:R-:W-:Y:S01]  /*8710*/  F2FP.BF16.F32.PACK_AB R13, R13, R43 ;  /* 0x0000002b0d0d723e */ /* 0x000fe200000010ff */
[----:B------:R-:W-:Y:S01]  /*8720*/  IMAD.MOV.U32 R37, RZ, RZ, R11 ;  /* 0x000000ffff257224 */ /* 0x000fe200078e000b */
[----:B------:R-:W-:Y:S01]  /*8730*/  F2FP.BF16.F32.PACK_AB R39, R39, R53 ;  /* 0x000000352727723e */ /* 0x000fe200000010ff */
[----:B------:R-:W-:Y:S01]  /*8740*/  IMAD.MOV.U32 R14, RZ, RZ, R44 ;  /* 0x000000ffff0e7224 */ /* 0x000fe200078e002c */
[----:B------:R-:W-:Y:S01]  /*8750*/  F2FP.BF16.F32.PACK_AB R36, R36, R49 ;  /* 0x000000312424723e */ /* 0x000fe200000010ff */
[----:B------:R-:W-:Y:S01]  /*8760*/  IMAD.MOV.U32 R15, RZ, RZ, R33 ;  /* 0x000000ffff0f7224 */ /* 0x000fe200078e0021 */
[----:B------:R-:W-:-:S07]  /*8770*/  F2FP.BF16.F32.PACK_AB R38, R38, R35 ;  /* 0x000000232626723e */ /* 0x000fce00000010ff */
.L_x_535:
[----:B------:R-:W-:Y:S05]  /*8780*/  BSYNC B2 ;  /* 0x0000000000027941 */ /* 0x000fea0003800000 */
.L_x_534:
[----:B--2---:R2:W-:Y:S04]  /*8790*/  ST.E.128 desc[UR60][R40.64], R12 ;  /* 0x0000000c28007985 */ /* 0x0045e8000c101d3c */
[----:B---3--:R2:W-:Y:S02]  /*87a0*/  @!P4 ST.E.128 desc[UR60][R122.64], R36 ;  /* 0x000000247a00c985 */ /* 0x0085e4000c101d3c */
.L_x_525:
[----:B------:R-:W-:Y:S05]  /*87b0*/  BSYNC B1 ;  /* 0x0000000000017941 */ /* 0x000fea0003800000 */
.L_x_524:
[----:B------:R-:W-:-:S03]  /*87c0*/  UMOV UR4, 0xffffffff ;  /* 0xffffffff00047882 */ /* 0x000fc60000000000 */
[----:B------:R-:W-:Y:S05]  /*87d0*/  BRA.DIV UR4, `(.L_x_536) ;  /* 0x0000016204bc7947 */ /* 0x000fea000b800000 */
[----:B0-----:R-:W0:Y:S04]  /*87e0*/  SHFL.IDX PT, R118, R118, 0x1, 0x1c1f ;  /* 0x003c1f0076767f89 */ /* 0x001e2800000e0000 */
[----:B------:R-:W0:Y:S02]  /*87f0*/  SHFL.IDX PT, R119, R119, 0x1, 0x1c1f ;  /* 0x003c1f0077777f89 */ /* 0x000e2400000e0000 */
.L_x_803:
[----:B------:R-:W-:Y:S05]  /*8800*/  @P5 BRA `(.L_x_493) ;  /* 0x0000001c00bc5947 */ /* 0x000fea0003800000 */
[----:B------:R-:W-:Y:S01]  /*8810*/  ISETP.NE.AND P4, PT, R10, RZ, PT ;  /* 0x000000ff0a00720c */ /* 0x000fe20003f85270 */
[----:B------:R-:W-:Y:S01]  /*8820*/  BSSY B1, `(.L_x_537) ;  /* 0x000007c000017945 */ /* 0x000fe20003800000 */
[----:B0-2---:R-:W-:Y:S02]  /*8830*/  IMAD.MOV.U32 R36, RZ, RZ, R119 ;  /* 0x000000ffff247224 */ /* 0x005fe400078e0077 */
[----:B------:R-:W-:-:S09]  /*8840*/  IMAD.MOV.U32 R37, RZ, RZ, R118 ;  /* 0x000000ffff257224 */ /* 0x000fd200078e0076 */
[----:B------:R-:W-:Y:S05]  /*8850*/  @!P4 BRA `(.L_x_538) ;  /* 0x0000000400e0c947 */ /* 0x000fea0003800000 */
[----:B---3--:R-:W-:Y:S01]  /*8860*/  SEL R11, R129, R139, !P3 ;  /* 0x0000008b810b7207 */ /* 0x008fe20005800000 */
[----:B------:R-:W-:Y:S01]  /*8870*/  BSSY B2, `(.L_x_539) ;  /* 0x0000074000027945 */ /* 0x000fe20003800000 */
[C---:B------:R-:W-:Y:S02]  /*8880*/  LEA R38, P5, R7.reuse, R119, 0x1 ;  /* 0x0000007707267211 */ /* 0x040fe400078a08ff */
[----:B----4-:R-:W-:Y:S02]  /*8890*/  SHF.R.S32.HI R12, RZ, 0x1f, R11 ;  /* 0x0000001fff0c7819 */ /* 0x010fe4000001140b */
[----:B------:R-:W-:Y:S02]  /*88a0*/  LEA.HI.X R39, R7, R118, R116, 0x1, P5 ;  /* 0x0000007607277211 */ /* 0x000fe400028f0c74 */
[----:B------:R-:W-:Y:S02]  /*88b0*/  LEA.HI R11, R12, R11, RZ, 0x4 ;  /* 0x0000000b0c0b7211 */ /* 0x000fe400078f20ff */
[----:B------:R-:W-:-:S02]  /*88c0*/  ISETP.GE.AND P5, PT, R16, R128, PT ;  /* 0x000000801000720c */ /* 0x000fc40003fa6270 */
[----:B------:R-:W-:-:S04]  /*88d0*/  LEA.HI.SX32 R11, R11, R124, 0x1c ;  /* 0x0000007c0b0b7211 */ /* 0x000fc800078fe2ff */
[----:B------:R-:W-:Y:S01]  /*88e0*/  SHF.R.S32.HI R12, RZ, 0x1f, R11 ;  /* 0x0000001fff0c7819 */ /* 0x000fe2000001140b */
[----:B------:R-:W-:-:S03]  /*88f0*/  IMAD.SHL.U32 R40, R11, 0x8, RZ ;  /* 0x000000080b287824 */ /* 0x000fc600078e00ff */
[----:B------:R-:W-:Y:S02]  /*8900*/  LEA.HI R12, R12, R11, RZ, 0x3 ;  /* 0x0000000b0c0c7211 */ /* 0x000fe400078f18ff */
[----:B------:R-:W-:Y:S02]  /*8910*/  ISETP.GE.AND P4, PT, R40, R135, PT ;  /* 0x000000872800720c */ /* 0x000fe40003f86270 */
[----:B------:R-:W-:Y:S02]  /*8920*/  SHF.R.S32.HI R14, RZ, 0x3, R12 ;  /* 0x00000003ff0e7819 */ /* 0x000fe4000001140c */
[----:B------:R-:W-:-:S03]  /*8930*/  LOP3.LUT R12, R167, 0x38, R40, 0xf8, !PT ;  /* 0x00000038a70c7812 */ /* 0x000fc600078ef828 */
[----:B------:R-:W-:Y:S01]  /*8940*/  IMAD R11, R14, 0x1800, R179 ;  /* 0x000018000e0b7824 */ /* 0x000fe200078e02b3 */
[----:B------:R-:W-:-:S04]  /*8950*/  LOP3.LUT R12, R12, R223, RZ, 0x3c, !PT ;  /* 0x000000df0c0c7212 */ /* 0x000fc800078e3cff */
[----:B------:R-:W-:Y:S01]  /*8960*/  IADD3 R13, R11, R12, RZ ;  /* 0x0000000c0b0d7210 */ /* 0x000fe20007ffe0ff */
[----:B------:R-:W-:Y:S02]  /*8970*/  IMAD R11, R18, 0x4800, R142 ;  /* 0x00004800120b7824 */ /* 0x000fe400078e028e */
[----:B------:R-:W-:-:S04]  /*8980*/  @!P4 IMAD.WIDE R40, R40, 0x2, R36 ;  /* 0x000000022828c825 */ /* 0x000fc800078e0224 */
[----:B------:R-:W-:Y:S02]  /*8990*/  IMAD R13, R18, 0x4800, R13 ;  /* 0x00004800120d7824 */ /* 0x000fe400078e020d */
[--C-:B------:R-:W-:Y:S02]  /*89a0*/  IMAD R11, R11, 0x2, R2.reuse ;  /* 0x000000020b0b7824 */ /* 0x100fe400078e0202 */
[----:B------:R-:W-:-:S03]  /*89b0*/  IMAD R32, R13, 0x2, R2 ;  /* 0x000000020d207824 */ /* 0x000fc600078e0202 */
[----:B------:R0:W2:Y:S04]  /*89c0*/  LDS.128 R12, [R11+0x18400] ;  /* 0x018400000b0c7984 */ /* 0x0000a80000000c00 */
[----:B------:R-:W3:Y:S01]  /*89d0*/  LDS.128 R32, [R32+0x18400] ;  /* 0x0184000020207984 */ /* 0x000ee20000000c00 */
[----:B------:R-:W-:Y:S05]  /*89e0*/  @P5 BRA `(.L_x_540) ;  /* 0x0000000400705947 */ /* 0x000fea0003800000 */
[--C-:B------:R-:W-:Y:S01]  /*89f0*/  SHF.R.U64 R43, R76, 0x10, R77.reuse ;  /* 0x000000104c2b7819 */ /* 0x100fe2000000124d */
[----:B---3--:R-:W-:Y:S01]  /*8a00*/  IMAD.U32 R47, R33, 0x10000, RZ ;  /* 0x00010000212f7824 */ /* 0x008fe200078e00ff */
[----:B------:R-:W-:Y:S01]  /*8a10*/  SHF.R.U32.HI R76, RZ, 0x10, R77 ;  /* 0x00000010ff4c7819 */ /* 0x000fe2000001164d */
[----:B--2---:R-:W-:Y:S01]  /*8a20*/  IMAD.U32 R45, R13, 0x10000, RZ ;  /* 0x000100000d2d7824 */ /* 0x004fe200078e00ff */
[--C-:B0-----:R-:W-:Y:S01]  /*8a30*/  SHF.R.U64 R11, R64, 0x10, R65.reuse ;  /* 0x00000010400b7819 */ /* 0x101fe20000001241 */
[----:B------:R-:W-:Y:S01]  /*8a40*/  IMAD.U32 R51, R35, 0x10000, RZ ;  /* 0x0001000023337824 */ /* 0x000fe200078e00ff */
[----:B------:R-:W-:Y:S01]  /*8a50*/  SHF.R.U32.HI R64, RZ, 0x10, R65 ;  /* 0x00000010ff407819 */ /* 0x000fe20000011641 */
[----:B------:R-:W-:Y:S01]  /*8a60*/  IMAD.U32 R50, R15, 0x10000, RZ ;  /* 0x000100000f327824 */ /* 0x000fe200078e00ff */
[----:B------:R-:W-:Y:S01]  /*8a70*/  PRMT R76, R209, 0x5432, R76 ;  /* 0x00005432d14c7816 */ /* 0x000fe2000000004c */
[----:B------:R-:W-:Y:S01]  /*8a80*/  IMAD.U32 R52, R34, 0x10000, RZ ;  /* 0x0001000022347824 */ /* 0x000fe200078e00ff */
[----:B------:R-:W-:Y:S01]  /*8a90*/  PRMT R64, R207, 0x5432, R64 ;  /* 0x00005432cf407816 */ /* 0x000fe20000000040 */
[----:B------:R-:W-:Y:S01]  /*8aa0*/  IMAD.U32 R49, R14, 0x10000, RZ ;  /* 0x000100000e317824 */ /* 0x000fe200078e00ff */
[----:B------:R-:W-:-:S02]  /*8ab0*/  SHF.R.U64 R44, R78, 0x10, R79 ;  /* 0x000000104e2c7819 */ /* 0x000fc4000000124f */
[----:B------:R-:W-:Y:S01]  /*8ac0*/  SHF.L.U32 R53, R76, 0x10, RZ ;  /* 0x000000104c357819 */ /* 0x000fe200000006ff */
[----:B------:R-:W-:Y:S01]  /*8ad0*/  IMAD.U32 R54, R64, 0x10000, RZ ;  /* 0x0001000040367824 */ /* 0x000fe200078e00ff */
[----:B------:R-:W-:Y:S02]  /*8ae0*/  SHF.R.U32.HI R78, RZ, 0x10, R79 ;  /* 0x00000010ff4e7819 */ /* 0x000fe4000001164f */
[--C-:B------:R-:W-:Y:S02]  /*8af0*/  SHF.R.U64 R42, R66, 0x10, R67.reuse ;  /* 0x00000010422a7819 */ /* 0x100fe40000001243 */
[----:B------:R-:W-:Y:S02]  /*8b00*/  SHF.R.U32.HI R66, RZ, 0x10, R67 ;  /* 0x00000010ff427819 */ /* 0x000fe40000011643 */
[C---:B------:R-:W-:Y:S01]  /*8b10*/  PRMT R55, R208.reuse, 0x5410, R44 ;  /* 0x00005410d0377816 */ /* 0x040fe2000000002c */
[CC--:B------:R-:W-:Y:S01]  /*8b20*/  FMUL.FTZ R44, R47.reuse, R53.reuse ;  /* 0x000000352f2c7220 */ /* 0x0c0fe20000410000 */
[----:B------:R-:W-:Y:S01]  /*8b30*/  PRMT R78, R208, 0x5432, R78 ;  /* 0x00005432d04e7816 */ /* 0x000fe2000000004e */
[-C--:B------:R-:W-:Y:S01]  /*8b40*/  FMUL.FTZ R47, R47, R54.reuse ;  /* 0x000000362f2f7220 */ /* 0x080fe20000410000 */
[----:B------:R-:W-:Y:S01]  /*8b50*/  LOP3.LUT R48, R33, 0xffff0000, RZ, 0xc0, !PT ;  /* 0xffff000021307812 */ /* 0x000fe200078ec0ff */
[C---:B------:R-:W-:Y:S01]  /*8b60*/  FFMA.FTZ R44, R45.reuse, R54, -R44 ;  /* 0x000000362d2c7223 */ /* 0x040fe2000001082c */
[----:B------:R-:W-:Y:S01]  /*8b70*/  PRMT R66, R206, 0x5432, R66 ;  /* 0x00005432ce427816 */ /* 0x000fe20000000042 */
[----:B------:R-:W-:Y:S01]  /*8b80*/  IMAD.U32 R54, R78, 0x10000, RZ ;  /* 0x000100004e367824 */ /* 0x000fe200078e00ff */
[----:B------:R-:W-:Y:S01]  /*8b90*/  LOP3.LUT R76, R76, 0xffff0000, RZ, 0xc0, !PT ;  /* 0xffff00004c4c7812 */ /* 0x000fe200078ec0ff */
[----:B------:R-:W-:Y:S01]  /*8ba0*/  FFMA.FTZ R47, R45, R53, R47 ;  /* 0x000000352d2f7223 */ /* 0x000fe2000001002f */
[----:B------:R-:W-:Y:S01]  /*8bb0*/  LOP3.LUT R64, R64, 0xffff0000, RZ, 0xc0, !PT ;  /* 0xffff000040407812 */ /* 0x000fe200078ec0ff */
[----:B------:R-:W-:Y:S01]  /*8bc0*/  IMAD.U32 R45, R66, 0x10000, RZ ;  /* 0x00010000422d7824 */ /* 0x000fe200078e00ff */
[----:B------:R-:W-:Y:S01]  /*8bd0*/  LOP3.LUT R46, R13, 0xffff0000, RZ, 0xc0, !PT ;  /* 0xffff00000d2e7812 */ /* 0x000fe200078ec0ff */
[C---:B------:R-:W-:Y:S01]  /*8be0*/  FMUL.FTZ R65, R48.reuse, R76 ;  /* 0x0000004c30417220 */ /* 0x040fe20000410000 */
[----:B------:R-:W-:Y:S01]  /*8bf0*/  PRMT R43, R209, 0x5410, R43 ;  /* 0x00005410d12b7816 */ /* 0x000fe2000000002b */
[----:B------:R-:W-:Y:S01]  /*8c00*/  FMUL.FTZ R48, R48, R64 ;  /* 0x0000004030307220 */ /* 0x000fe20000410000 */
[----:B------:R-:W-:Y:S01]  /*8c10*/  PRMT R11, R207, 0x5410, R11 ;  /* 0x00005410cf0b7816 */ /* 0x000fe2000000000b */
[----:B------:R-:W-:Y:S01]  /*8c20*/  FMUL.FTZ R53, R51, R54 ;  /* 0x0000003633357220 */ /* 0x000fe20000410000 */
[----:B------:R-:W-:Y:S01]  /*8c30*/  LOP3.LUT R35, R35, 0xffff0000, RZ, 0xc0, !PT ;  /* 0xffff000023237812 */ /* 0x000fe200078ec0ff */
[----:B------:R-:W-:Y:S01]  /*8c40*/  FMUL.FTZ R51, R51, R45 ;  /* 0x0000002d33337220 */ /* 0x000fe20000410000 */
[----:B------:R-:W-:Y:S01]  /*8c50*/  LOP3.LUT R78, R78, 0xffff0000, RZ, 0xc0, !PT ;  /* 0xffff00004e4e7812 */ /* 0x000fe200078ec0ff */
[C---:B------:R-:W-:Y:S01]  /*8c60*/  FFMA.FTZ R65, R46.reuse, R64, -R65 ;  /* 0x000000402e417223 */ /* 0x040fe20000010841 */
[----:B------:R-:W-:Y:S01]  /*8c70*/  FFMA.FTZ R48, R46, R76, R48 ;  /* 0x0000004c2e307223 */ /* 0x000fe20000010030 */
[----:B------:R-:W-:Y:S01]  /*8c80*/  LOP3.LUT R66, R66, 0xffff0000, RZ, 0xc0, !PT ;  /* 0xffff000042427812 */ /* 0x000fe200078ec0ff */
[----:B------:R-:W-:-:S02]  /*8c90*/  IMAD.U32 R33, R32, 0x10000, RZ ;  /* 0x0001000020217824 */ /* 0x000fc400078e00ff */
[C---:B------:R-:W-:Y:S01]  /*8ca0*/  FFMA.FTZ R53, R50.reuse, R45, -R53 ;  /* 0x0000002d32357223 */ /* 0x040fe20000010835 */
[----:B------:R-:W-:Y:S02]  /*8cb0*/  IMAD.U32 R46, R43, 0x10000, RZ ;  /* 0x000100002b2e7824 */ /* 0x000fe400078e00ff */
[----:B------:R-:W-:Y:S01]  /*8cc0*/  FFMA.FTZ R51, R50, R54, R51 ;  /* 0x0000003632337223 */ /* 0x000fe20000010033 */
[----:B------:R-:W-:Y:S01]  /*8cd0*/  IMAD.U32 R45, R11, 0x10000, RZ ;  /* 0x000100000b2d7824 */ /* 0x000fe200078e00ff */
        /* <DEDUP_REMOVED lines=8> */
[----:B------:R-:W-:Y:S01]  /*8d60*/  FMUL.FTZ R33, R33, R45 ;  /* 0x0000002d21217220 */ /* 0x000fe20000410000 */
[----:B------:R-:W-:Y:S01]  /*8d70*/  LOP3.LUT R12, R12, 0xffff0000, RZ, 0xc0, !PT ;  /* 0xffff00000c0c7812 */ /* 0x000fe200078ec0ff */
[C---:B------:R-:W-:Y:S01]  /*8d80*/  FFMA.FTZ R50, R15.reuse, R66, -R50 ;  /* 0x000000420f327223 */ /* 0x040fe20000010832 */
[----:B------:R-:W-:Y:S01]  /*8d90*/  FFMA.FTZ R78, R15, R78, R35 ;  /* 0x0000004e0f4e7223 */ /* 0x000fe20000010023 */
[----:B------:R-:W-:Y:S01]  /*8da0*/  PRMT R42, R206, 0x5410, R42 ;  /* 0x00005410ce2a7816 */ /* 0x000fe2000000002a */
[C---:B------:R-:W-:Y:S01]  /*8db0*/  FMUL.FTZ R15, R32.reuse, R43 ;  /* 0x0000002b200f7220 */ /* 0x040fe20000410000 */
[C---:B------:R-:W-:Y:S01]  /*8dc0*/  FFMA.FTZ R11, R13.reuse, R45, -R11 ;  /* 0x0000002d0d0b7223 */ /* 0x040fe2000001080b */
[----:B------:R-:W-:Y:S01]  /*8dd0*/  FFMA.FTZ R33, R13, R46, R33 ;  /* 0x0000002e0d217223 */ /* 0x000fe20000010021 */
[-C--:B------:R-:W-:Y:S01]  /*8de0*/  FMUL.FTZ R13, R32, R54.reuse ;  /* 0x00000036200d7220 */ /* 0x080fe20000410000 */
[C---:B------:R-:W-:Y:S01]  /*8df0*/  IMAD.U32 R32, R55.reuse, 0x10000, RZ ;  /* 0x0001000037207824 */ /* 0x040fe200078e00ff */
[----:B------:R-:W-:Y:S01]  /*8e00*/  LOP3.LUT R34, R34, 0xffff0000, RZ, 0xc0, !PT ;  /* 0xffff000022227812 */ /* 0x000fe200078ec0ff */
[----:B------:R-:W-:Y:S01]  /*8e10*/  FFMA.FTZ R54, R12, R54, -R15 ;  /* 0x000000360c367223 */ /* 0x000fe2000001080f */
[----:B------:R-:W-:Y:S01]  /*8e20*/  LOP3.LUT R55, R55, 0xffff0000, RZ, 0xc0, !PT ;  /* 0xffff000037377812 */ /* 0x000fe200078ec0ff */
[C---:B------:R-:W-:Y:S01]  /*8e30*/  IMAD.U32 R15, R42.reuse, 0x10000, RZ ;  /* 0x000100002a0f7824 */ /* 0x040fe200078e00ff */
[----:B------:R-:W-:Y:S01]  /*8e40*/  LOP3.LUT R35, R42, 0xffff0000, RZ, 0xc0, !PT ;  /* 0xffff00002a237812 */ /* 0x000fe200078ec0ff */
[----:B------:R-:W-:Y:S01]  /*8e50*/  FFMA.FTZ R12, R12, R43, R13 ;  /* 0x0000002b0c0c7223 */ /* 0x000fe2000001000d */
[----:B------:R-:W-:Y:S01]  /*8e60*/  LOP3.LUT R14, R14, 0xffff0000, RZ, 0xc0, !PT ;  /* 0xffff00000e0e7812 */ /* 0x000fe200078ec0ff */
[-C--:B------:R-:W-:Y:S01]  /*8e70*/  FMUL.FTZ R42, R52, R32.reuse ;  /* 0x00000020342a7220 */ /* 0x080fe20000410000 */
[----:B------:R-:W-:Y:S01]  /*8e80*/  FMUL.FTZ R13, R34, R55 ;  /* 0x00000037220d7220 */ /* 0x000fe20000410000 */
[----:B------:R-:W-:Y:S01]  /*8e90*/  FMUL.FTZ R43, R52, R15 ;  /* 0x0000000f342b7220 */ /* 0x000fe20000410000 */
[----:B------:R-:W-:Y:S01]  /*8ea0*/  FMUL.FTZ R34, R34, R35 ;  /* 0x0000002322227220 */ /* 0x000fe20000410000 */
[C---:B------:R-:W-:Y:S01]  /*8eb0*/  FFMA.FTZ R15, R49.reuse, R15, -R42 ;  /* 0x0000000f310f7223 */ /* 0x040fe2000001082a */
        /* <DEDUP_REMOVED lines=8> */
[----:B------:R-:W-:Y:S01]  /*8f40*/  IMAD.MOV.U32 R12, RZ, RZ, R54 ;  /* 0x000000ffff0c7224 */ /* 0x000fe200078e0036 */
[----:B------:R-:W-:Y:S02]  /*8f50*/  F2FP.BF16.F32.PACK_AB R14, R42, R15 ;  /* 0x0000000f2a0e723e */ /* 0x000fe400000010ff */
[----:B------:R-:W-:Y:S01]  /*8f60*/  F2FP.BF16.F32.PACK_AB R34, R55, R32 ;  /* 0x000000203722723e */ /* 0x000fe200000010ff */
[----:B------:R-:W-:Y:S01]  /*8f70*/  IMAD.MOV.U32 R32, RZ, RZ, R46 ;  /* 0x000000ffff207224 */ /* 0x000fe200078e002e */
[----:B------:R-:W-:-:S02]  /*8f80*/  F2FP.BF16.F32.PACK_AB R13, R65, R44 ;  /* 0x0000002c410d723e */ /* 0x000fc400000010ff */
[----:B------:R-:W-:Y:S02]  /*8f90*/  F2FP.BF16.F32.PACK_AB R35, R78, R51 ;  /* 0x000000334e23723e */ /* 0x000fe400000010ff */
[----:B------:R-:W-:-:S07]  /*8fa0*/  MOV R15, R50 ;  /* 0x00000032000f7202 */ /* 0x000fce0000000f00 */
.L_x_540:
[----:B------:R-:W-:Y:S05]  /*8fb0*/  BSYNC B2 ;  /* 0x0000000000027941 */ /* 0x000fea0003800000 */
.L_x_539:
[----:B--2---:R2:W-:Y:S04]  /*8fc0*/  ST.E.128 desc[UR60][R38.64], R12 ;  /* 0x0000000c26007985 */ /* 0x0045e8000c101d3c */
[----:B---3--:R2:W-:Y:S02]  /*8fd0*/  @!P4 ST.E.128 desc[UR60][R40.64], R32 ;  /* 0x000000202800c985 */ /* 0x0085e4000c101d3c */
.L_x_538:
[----:B------:R-:W-:Y:S05]  /*8fe0*/  BSYNC B1 ;  /* 0x0000000000017941 */ /* 0x000fea0003800000 */
.L_x_537:
[----:B------:R-:W-:Y:S01]  /*8ff0*/  ISETP.NE.AND P4, PT, R27, RZ, PT ;  /* 0x000000ff1b00720c */ /* 0x000fe20003f85270 */
[----:B------:R-:W-:-:S12]  /*9000*/  BSSY B1, `(.L_x_541) ;  /* 0x000007c000017945 */ /* 0x000fd80003800000 */
[----:B------:R-:W-:Y:S05]  /*9010*/  @!P4 BRA `(.L_x_542) ;  /* 0x0000000400e8c947 */ /* 0x000fea0003800000 */
[----:B0--3--:R-:W-:Y:S01]  /*9020*/  SEL R11, R129, R139, !P2 ;  /* 0x0000008b810b7207 */ /* 0x009fe20005000000 */
[----:B------:R-:W-:Y:S01]  /*9030*/  BSSY B2, `(.L_x_543) ;  /* 0x0000076000027945 */ /* 0x000fe20003800000 */
[C---:B--2---:R-:W-:Y:S02]  /*9040*/  LEA R38, P5, R8.reuse, R119, 0x1 ;  /* 0x0000007708267211 */ /* 0x044fe400078a08ff */
        /* <DEDUP_REMOVED lines=8> */
[----:B------:R-:W-:Y:S02]  /*90d0*/  LOP3.LUT R12, R167, 0x38, R40, 0xf8, !PT ;  /* 0x00000038a70c7812 */ /* 0x000fe400078ef828 */
[----:B------:R-:W-:Y:S02]  /*90e0*/  SHF.R.S32.HI R14, RZ, 0x3, R11 ;  /* 0x00000003ff0e7819 */ /* 0x000fe4000001140b */
[----:B------:R-:W-:Y:S02]  /*90f0*/  LOP3.LUT R12, R12, R223, RZ, 0x3c, !PT ;  /* 0x000000df0c0c7212 */ /* 0x000fe400078e3cff */
[----:B------:R-:W-:Y:S01]  /*9100*/  ISETP.GE.AND P4, PT, R40, R135, PT ;  /* 0x000000872800720c */ /* 0x000fe20003f86270 */
[----:B------:R-:W-:-:S04]  /*9110*/  IMAD R11, R14, 0x1800, R179 ;  /* 0x000018000e0b7824 */ /* 0x000fc800078e02b3 */
[----:B------:R-:W-:Y:S02]  /*9120*/  IMAD.IADD R13, R11, 0x1, R12 ;  /* 0x000000010b0d7824 */ /* 0x000fe400078e020c */
[C---:B------:R-:W-:Y:S02]  /*9130*/  IMAD R11, R18.reuse, 0x4800, R140 ;  /* 0x00004800120b7824 */ /* 0x040fe400078e028c */
[----:B------:R-:W-:Y:S02]  /*9140*/  IMAD R13, R18, 0x4800, R13 ;  /* 0x00004800120d7824 */ /* 0x000fe400078e020d */
[--C-:B------:R-:W-:Y:S02]  /*9150*/  IMAD R11, R11, 0x2, R2.reuse ;  /* 0x000000020b0b7824 */ /* 0x100fe400078e0202 */
[----:B------:R-:W-:Y:S02]  /*9160*/  IMAD R32, R13, 0x2, R2 ;  /* 0x000000020d207824 */ /* 0x000fe400078e0202 */
[----:B------:R-:W-:Y:S01]  /*9170*/  @!P4 IMAD.WIDE R40, R40, 0x2, R36 ;  /* 0x000000022828c825 */ /* 0x000fe200078e0224 */
[----:B------:R0:W2:Y:S04]  /*9180*/  LDS.128 R12, [R11+0x18400] ;  /* 0x018400000b0c7984 */ /* 0x0000a80000000c00 */
[----:B------:R-:W3:Y:S01]  /*9190*/  LDS.128 R32, [R32+0x18400] ;  /* 0x0184000020207984 */ /* 0x000ee20000000c00 */
[----:B------:R-:W-:Y:S05]  /*91a0*/  @P5 BRA `(.L_x_544) ;  /* 0x0000000400785947 */ /* 0x000fea0003800000 */
[----:B------:R-:W-:Y:S01]  /*91b0*/  SHF.R.U64 R43, R72, 0x10, R73 ;  /* 0x00000010482b7819 */ /* 0x000fe20000001249 */
[----:B---3--:R-:W-:Y:S01]  /*91c0*/  IMAD.U32 R47, R33, 0x10000, RZ ;  /* 0x00010000212f7824 */ /* 0x008fe200078e00ff */
[----:B0-----:R-:W-:Y:S01]  /*91d0*/  SHF.R.U64 R11, R60, 0x10, R61 ;  /* 0x000000103c0b7819 */ /* 0x001fe2000000123d */
[----:B--2---:R-:W-:Y:S01]  /*91e0*/  IMAD.U32 R45, R13, 0x10000, RZ ;  /* 0x000100000d2d7824 */ /* 0x004fe200078e00ff */
[----:B------:R-:W-:Y:S01]  /*91f0*/  SHF.R.U32.HI R73, RZ, 0x10, R73 ;  /* 0x00000010ff497819 */ /* 0x000fe20000011649 */
[----:B------:R-:W-:Y:S01]  /*9200*/  IMAD.U32 R50, R15, 0x10000, RZ ;  /* 0x000100000f327824 */ /* 0x000fe200078e00ff */
[----:B------:R-:W-:Y:S01]  /*9210*/  SHF.R.U32.HI R61, RZ, 0x10, R61 ;  /* 0x00000010ff3d7819 */ /* 0x000fe2000001163d */
[----:B------:R-:W-:Y:S01]  /*9220*/  IMAD.U32 R49, R14, 0x10000, RZ ;  /* 0x000100000e317824 */ /* 0x000fe200078e00ff */
[----:B------:R-:W-:Y:S02]  /*9230*/  PRMT R73, R156, 0x5432, R73 ;  /* 0x000054329c497816 */ /* 0x000fe40000000049 */
[----:B------:R-:W-:-:S02]  /*9240*/  PRMT R61, R154, 0x5432, R61 ;  /* 0x000054329a3d7816 */ /* 0x000fc4000000003d */
[----:B------:R-:W-:Y:S01]  /*9250*/  SHF.R.U64 R44, R74, 0x10, R75 ;  /* 0x000000104a2c7819 */ /* 0x000fe2000000124b */
[----:B------:R-:W-:Y:S01]  /*9260*/  IMAD.U32 R54, R73, 0x10000, RZ ;  /* 0x0001000049367824 */ /* 0x000fe200078e00ff */
[----:B------:R-:W-:Y:S01]  /*9270*/  SHF.R.U64 R42, R62, 0x10, R63 ;  /* 0x000000103e2a7819 */ /* 0x000fe2000000123f */
[----:B------:R-:W-:Y:S01]  /*9280*/  IMAD.U32 R60, R61, 0x10000, RZ ;  /* 0x000100003d3c7824 */ /* 0x000fe200078e00ff */
[----:B------:R-:W-:Y:S01]  /*9290*/  SHF.R.U32.HI R74, RZ, 0x10, R75 ;  /* 0x00000010ff4a7819 */ /* 0x000fe2000001164b */
[C---:B------:R-:W-:Y:S01]  /*92a0*/  FMUL.FTZ R64, R47.reuse, R54 ;  /* 0x000000362f407220 */ /* 0x040fe20000410000 */
[----:B------:R-:W-:Y:S01]  /*92b0*/  SHF.R.U32.HI R62, RZ, 0x10, R63 ;  /* 0x00000010ff3e7819 */ /* 0x000fe2000001163f */
[----:B------:R-:W-:Y:S01]  /*92c0*/  FMUL.FTZ R66, R47, R60 ;  /* 0x0000003c2f427220 */ /* 0x000fe20000410000 */
[----:B------:R-:W-:Y:S01]  /*92d0*/  LOP3.LUT R48, R33, 0xffff0000, RZ, 0xc0, !PT ;  /* 0xffff000021307812 */ /* 0x000fe200078ec0ff */
[----:B------:R-:W-:Y:S01]  /*92e0*/  IMAD.U32 R33, R32, 0x10000, RZ ;  /* 0x0001000020217824 */ /* 0x000fe200078e00ff */
[----:B------:R-:W-:-:S02]  /*92f0*/  LOP3.LUT R73, R73, 0xffff0000, RZ, 0xc0, !PT ;  /* 0xffff000049497812 */ /* 0x000fc400078ec0ff */
[----:B------:R-:W-:Y:S02]  /*9300*/  PRMT R74, R155, 0x5432, R74 ;  /* 0x000054329b4a7816 */ /* 0x000fe4000000004a */
[----:B------:R-:W-:Y:S01]  /*9310*/  PRMT R62, R153, 0x5432, R62 ;  /* 0x00005432993e7816 */ /* 0x000fe2000000003e */
[----:B------:R-:W-:Y:S01]  /*9320*/  FMUL.FTZ R55, R48, R73 ;  /* 0x0000004930377220 */ /* 0x000fe20000410000 */
[----:B------:R-:W-:Y:S01]  /*9330*/  LOP3.LUT R61, R61, 0xffff0000, RZ, 0xc0, !PT ;  /* 0xffff00003d3d7812 */ /* 0x000fe200078ec0ff */
[----:B------:R-:W-:Y:S01]  /*9340*/  IMAD.U32 R53, R74, 0x10000, RZ ;  /* 0x000100004a357824 */ /* 0x000fe200078e00ff */
[----:B------:R-:W-:Y:S01]  /*9350*/  LOP3.LUT R46, R13, 0xffff0000, RZ, 0xc0, !PT ;  /* 0xffff00000d2e7812 */ /* 0x000fe200078ec0ff */
[----:B------:R-:W-:Y:S01]  /*9360*/  IMAD.U32 R47, R62, 0x10000, RZ ;  /* 0x000100003e2f7824 */ /* 0x000fe200078e00ff */
[----:B------:R-:W-:Y:S01]  /*9370*/  SHF.L.U32 R52, R35, 0x10, RZ ;  /* 0x0000001023347819 */ /* 0x000fe200000006ff */
[-C--:B------:R-:W-:Y:S01]  /*9380*/  FMUL.FTZ R63, R48, R61.reuse ;  /* 0x0000003d303f7220 */ /* 0x080fe20000410000 */
[----:B------:R-:W-:Y:S01]  /*9390*/  PRMT R156, R156, 0x5410, R43 ;  /* 0x000054109c9c7816 */ /* 0x000fe2000000002b */
[C---:B------:R-:W-:Y:S01]  /*93a0*/  FFMA.FTZ R43, R45.reuse, R60, -R64 ;  /* 0x0000003c2d2b7223 */ /* 0x040fe20000010840 */
[----:B------:R-:W-:Y:S01]  /*93b0*/  FFMA.FTZ R45, R45, R54, R66 ;  /* 0x000000362d2d7223 */ /* 0x000fe20000010042 */
[----:B------:R-:W-:Y:S01]  /*93c0*/  LOP3.LUT R35, R35, 0xffff0000, RZ, 0xc0, !PT ;  /* 0xffff000023237812 */ /* 0x000fe200078ec0ff */
[----:B------:R-:W-:Y:S01]  /*93d0*/  FFMA.FTZ R48, R46, R61, -R55 ;  /* 0x0000003d2e307223 */ /* 0x000fe20000010837 */
[----:B------:R-:W-:Y:S01]  /*93e0*/  LOP3.LUT R54, R74, 0xffff0000, RZ, 0xc0, !PT ;  /* 0xffff00004a367812 */ /* 0x000fe200078ec0ff */
[----:B------:R-:W-:Y:S01]  /*93f0*/  FMUL.FTZ R55, R52, R53 ;  /* 0x0000003534377220 */ /* 0x000fe20000410000 */
[----:B------:R-:W-:Y:S01]  /*9400*/  PRMT R11, R154, 0x5410, R11 ;  /* 0x000054109a0b7816 */ /* 0x000fe2000000000b */
[-C--:B------:R-:W-:Y:S01]  /*9410*/  FMUL.FTZ R60, R52, R47.reuse ;  /* 0x0000002f343c7220 */ /* 0x080fe20000410000 */
[----:B------:R-:W-:Y:S01]  /*9420*/  LOP3.LUT R52, R62, 0xffff0000, RZ, 0xc0, !PT ;  /* 0xffff00003e347812 */ /* 0x000fe200078ec0ff */
[C---:B------:R-:W-:Y:S01]  /*9430*/  FFMA.FTZ R47, R50.reuse, R47, -R55 ;  /* 0x0000002f322f7223 */ /* 0x040fe20000010837 */
[----:B------:R-:W-:Y:S01]  /*9440*/  LOP3.LUT R15, R15, 0xffff0000, RZ, 0xc0, !PT ;  /* 0xffff00000f0f7812 */ /* 0x000fe200078ec0ff */
[----:B------:R-:W-:Y:S01]  /*9450*/  FMUL.FTZ R64, R35, R54 ;  /* 0x0000003623407220 */ /* 0x000fe20000410000 */
[----:B------:R-:W-:Y:S01]  /*9460*/  FFMA.FTZ R50, R50, R53, R60 ;  /* 0x0000003532327223 */ /* 0x000fe2000001003c */
[----:B------:R-:W-:-:S02]  /*9470*/  IMAD.U32 R62, R156, 0x10000, RZ ;  /* 0x000100009c3e7824 */ /* 0x000fc400078e00ff */
[-C--:B------:R-:W-:Y:S01]  /*9480*/  FMUL.FTZ R66, R35, R52.reuse ;  /* 0x0000003423427220 */ /* 0x080fe20000410000 */
[----:B------:R-:W-:Y:S02]  /*9490*/  IMAD.U32 R60, R11, 0x10000, RZ ;  /* 0x000100000b3c7824 */ /* 0x000fe400078e00ff */
[----:B------:R-:W-:Y:S01]  /*94a0*/  FFMA.FTZ R52, R15, R52, -R64 ;  /* 0x000000340f347223 */ /* 0x000fe20000010840 */
[----:B------:R-:W-:Y:S02]  /*94b0*/  IMAD.U32 R13, R12, 0x10000, RZ ;  /* 0x000100000c0d7824 */ /* 0x000fe400078e00ff */
[C---:B------:R-:W-:Y:S01]  /*94c0*/  FMUL.FTZ R64, R33.reuse, R62 ;  /* 0x0000003e21407220 */ /* 0x040fe20000410000 */
[----:B------:R-:W-:Y:S01]  /*94d0*/  LOP3.LUT R32, R32, 0xffff0000, RZ, 0xc0, !PT ;  /* 0xffff000020207812 */ /* 0x000fe200078ec0ff */
[----:B------:R-:W-:Y:S01]  /*94e0*/  FMUL.FTZ R33, R33, R60 ;  /* 0x0000003c21217220 */ /* 0x000fe20000410000 */
[----:B------:R-:W-:Y:S01]  /*94f0*/  PRMT R44, R155, 0x5410, R44 ;  /* 0x000054109b2c7816 */ /* 0x000fe2000000002c */
[----:B------:R-:W-:Y:S01]  /*9500*/  FFMA.FTZ R15, R15, R54, R66 ;  /* 0x000000360f0f7223 */ /* 0x000fe20000010042 */
[----:B------:R-:W-:Y:S01]  /*9510*/  LOP3.LUT R53, R156, 0xffff0000, RZ, 0xc0, !PT ;  /* 0xffff00009c357812 */ /* 0x000fe200078ec0ff */
[----:B------:R-:W-:Y:S01]  /*9520*/  FFMA.FTZ R46, R46, R73, R63 ;  /* 0x000000492e2e7223 */ /* 0x000fe2000001003f */
[----:B------:R-:W-:Y:S01]  /*9530*/  LOP3.LUT R35, R11, 0xffff0000, RZ, 0xc0, !PT ;  /* 0xffff00000b237812 */ /* 0x000fe200078ec0ff */
[----:B------:R-:W-:Y:S01]  /*9540*/  FFMA.FTZ R11, R13, R60, -R64 ;  /* 0x0000003c0d0b7223 */ /* 0x000fe20000010840 */
[----:B------:R-:W-:Y:S01]  /*9550*/  PRMT R42, R153, 0x5410, R42 ;  /* 0x00005410992a7816 */ /* 0x000fe2000000002a */
[----:B------:R-:W-:Y:S01]  /*9560*/  FFMA.FTZ R13, R13, R62, R33 ;  /* 0x0000003e0d0d7223 */ /* 0x000fe20000010021 */
[----:B------:R-:W-:Y:S01]  /*9570*/  LOP3.LUT R51, R14, 0xffff0000, RZ, 0xc0, !PT ;  /* 0xffff00000e337812 */ /* 0x000fe200078ec0ff */
[----:B------:R-:W-:-:S02]  /*9580*/  IMAD.U32 R14, R34, 0x10000, RZ ;  /* 0x00010000220e7824 */ /* 0x000fc400078e00ff */
[C---:B------:R-:W-:Y:S01]  /*9590*/  FMUL.FTZ R55, R32.reuse, R53 ;  /* 0x0000003520377220 */ /* 0x040fe20000410000 */
[----:B------:R-:W-:Y:S01]  /*95a0*/  FMUL.FTZ R61, R32, R35 ;  /* 0x00000023203d7220 */ /* 0x000fe20000410000 */
[----:B------:R-:W-:Y:S01]  /*95b0*/  IMAD.U32 R33, R44, 0x10000, RZ ;  /* 0x000100002c217824 */ /* 0x000fe200078e00ff */
[----:B------:R-:W-:Y:S01]  /*95c0*/  LOP3.LUT R34, R34, 0xffff0000, RZ, 0xc0, !PT ;  /* 0xffff000022227812 */ /* 0x000fe200078ec0ff */
[----:B------:R-:W-:Y:S01]  /*95d0*/  IMAD.U32 R32, R42, 0x10000, RZ ;  /* 0x000100002a207824 */ /* 0x000fe200078e00ff */
[----:B------:R-:W-:Y:S01]  /*95e0*/  LOP3.LUT R44, R44, 0xffff0000, RZ, 0xc0, !PT ;  /* 0xffff00002c2c7812 */ /* 0x000fe200078ec0ff */
[----:B------:R-:W-:Y:S01]  /*95f0*/  FMUL.FTZ R60, R14, R33 ;  /* 0x000000210e3c7220 */ /* 0x000fe20000410000 */
[----:B------:R-:W-:Y:S01]  /*9600*/  LOP3.LUT R12, R12, 0xffff0000, RZ, 0xc0, !PT ;  /* 0xffff00000c0c7812 */ /* 0x000fe200078ec0ff */
[----:B------:R-:W-:Y:S01]  /*9610*/  FMUL.FTZ R14, R14, R32 ;  /* 0x000000200e0e7220 */ /* 0x000fe20000410000 */
[----:B------:R-:W-:Y:S01]  /*9620*/  LOP3.LUT R42, R42, 0xffff0000, RZ, 0xc0, !PT ;  /* 0xffff00002a2a7812 */ /* 0x000fe200078ec0ff */
[----:B------:R-:W-:Y:S01]  /*9630*/  FMUL.FTZ R62, R34, R44 ;  /* 0x0000002c223e7220 */ /* 0x000fe20000410000 */
[C---:B------:R-:W-:Y:S01]  /*9640*/  FFMA.FTZ R60, R49.reuse, R32, -R60 ;  /* 0x00000020313c7223 */ /* 0x040fe2000001083c */
[----:B------:R-:W-:Y:S01]  /*9650*/  FFMA.FTZ R54, R12, R35, -R55 ;  /* 0x000000230c367223 */ /* 0x000fe20000010837 */
[----:B------:R-:W-:Y:S01]  /*9660*/  FFMA.FTZ R14, R49, R33, R14 ;  /* 0x00000021310e7223 */ /* 0x000fe2000001000e */
[-C--:B------:R-:W-:Y:S01]  /*9670*/  FMUL.FTZ R35, R34, R42.reuse ;  /* 0x0000002a22237220 */ /* 0x080fe20000410000 */
[C---:B------:R-:W-:Y:S01]  /*9680*/  FFMA.FTZ R33, R51.reuse, R42, -R62 ;  /* 0x0000002a33217223 */ /* 0x040fe2000001083e */
[----:B------:R-:W-:Y:S01]  /*9690*/  FFMA.FTZ R12, R12, R53, R61 ;  /* 0x000000350c0c7223 */ /* 0x000fe2000001003d */
[----:B------:R-:W-:Y:S01]  /*96a0*/  F2FP.BF16.F32.PACK_AB R45, R46, R45 ;  /* 0x0000002d2e2d723e */ /* 0x000fe200000010ff */
        /* <DEDUP_REMOVED lines=10> */
[----:B------:R-:W-:Y:S01]  /*9750*/  F2FP.BF16.F32.PACK_AB R34, R35, R14 ;  /* 0x0000000e2322723e */ /* 0x000fe200000010ff */
[----:B------:R-:W-:Y:S01]  /*9760*/  IMAD.MOV.U32 R14, RZ, RZ, R46 ;  /* 0x000000ffff0e7224 */ /* 0x000fe200078e002e */
[----:B------:R-:W-:Y:S01]  /*9770*/  MOV R13, R43 ;  /* 0x0000002b000d7202 */ /* 0x000fe20000000f00 */
[----:B------:R-:W-:-:S07]  /*9780*/  IMAD.MOV.U32 R35, RZ, RZ, R50 ;  /* 0x000000ffff237224 */ /* 0x000fce00078e0032 */
.L_x_544:
[----:B------:R-:W-:Y:S05]  /*9790*/  BSYNC B2 ;  /* 0x0000000000027941 */ /* 0x000fea0003800000 */
.L_x_543:
[----:B--2---:R2:W-:Y:S04]  /*97a0*/  ST.E.128 desc[UR60][R38.64], R12 ;  /* 0x0000000c26007985 */ /* 0x0045e8000c101d3c */
[----:B---3--:R2:W-:Y:S02]  /*97b0*/  @!P4 ST.E.128 desc[UR60][R40.64], R32 ;  /* 0x000000202800c985 */ /* 0x0085e4000c101d3c */
.L_x_542:
[----:B------:R-:W-:Y:S05]  /*97c0*/  BSYNC B1 ;  /* 0x0000000000017941 */ /* 0x000fea0003800000 */
.L_x_541:
[----:B------:R-:W-:-:S13]  /*97d0*/  ISETP.NE.AND P4, PT, R28, RZ, PT ;  /* 0x000000ff1c00720c */ /* 0x000fda0003f85270 */
[----:B------:R-:W-:Y:S05]  /*97e0*/  @!P4 BRA `(.L_x_493) ;  /* 0x0000000c00c4c947 */ /* 0x000fea0003800000 */
[----:B------:R-:W-:Y:S01]  /*97f0*/  SEL R139, R129, R139, !P1 ;  /* 0x0000008b818b7207 */ /* 0x000fe20004800000 */
[----:B------:R-:W-:Y:S01]  /*9800*/  BSSY B1, `(.L_x_545) ;  /* 0x0000072000017945 */ /* 0x000fe20003800000 */
[----:B------:R-:W-:Y:S02]  /*9810*/  ISETP.GE.AND P5, PT, R3, R128, PT ;  /* 0x000000800300720c */ /* 0x000fe40003fa6270 */
[----:B--234-:R-:W-:Y:S02]  /*9820*/  SHF.R.S32.HI R12, RZ, 0x1f, R139 ;  /* 0x0000001fff0c7819 */ /* 0x01cfe4000001148b */
[C---:B------:R-:W-:Y:S02]  /*9830*/  LEA R38, P4, R9.reuse, R119, 0x1 ;  /* 0x0000007709267211 */ /* 0x040fe400078808ff */
[----:B------:R-:W-:Y:S02]  /*9840*/  LEA.HI R139, R12, R139, RZ, 0x4 ;  /* 0x0000008b0c8b7211 */ /* 0x000fe400078f20ff */
[----:B------:R-:W-:-:S02]  /*9850*/  LEA.HI.X R39, R9, R118, R114, 0x1, P4 ;  /* 0x0000007609277211 */ /* 0x000fc400020f0c72 */
[----:B------:R-:W-:-:S04]  /*9860*/  LEA.HI.SX32 R139, R139, R120, 0x1c ;  /* 0x000000788b8b7211 */ /* 0x000fc800078fe2ff */
[----:B------:R-:W-:Y:S01]  /*9870*/  SHF.R.S32.HI R12, RZ, 0x1f, R139 ;  /* 0x0000001fff0c7819 */ /* 0x000fe2000001148b */
[----:B------:R-:W-:-:S03]  /*9880*/  IMAD.SHL.U32 R40, R139, 0x8, RZ ;  /* 0x000000088b287824 */ /* 0x000fc600078e00ff */
[----:B------:R-:W-:-:S04]  /*9890*/  LEA.HI R12, R12, R139, RZ, 0x3 ;  /* 0x0000008b0c0c7211 */ /* 0x000fc800078f18ff */
[----:B------:R-:W-:Y:S02]  /*98a0*/  SHF.R.S32.HI R14, RZ, 0x3, R12 ;  /* 0x00000003ff0e7819 */ /* 0x000fe4000001140c */
[----:B------:R-:W-:-:S03]  /*98b0*/  LOP3.LUT R12, R167, 0x38, R40, 0xf8, !PT ;  /* 0x00000038a70c7812 */ /* 0x000fc600078ef828 */
[----:B0-----:R-:W-:Y:S01]  /*98c0*/  IMAD R11, R14, 0x1800, R179 ;  /* 0x000018000e0b7824 */ /* 0x001fe200078e02b3 */
[----:B------:R-:W-:-:S05]  /*98d0*/  LOP3.LUT R12, R12, R223, RZ, 0x3c, !PT ;  /* 0x000000df0c0c7212 */ /* 0x000fca00078e3cff */
[----:B------:R-:W-:Y:S02]  /*98e0*/  IMAD.IADD R13, R11, 0x1, R12 ;  /* 0x000000010b0d7824 */ /* 0x000fe400078e020c */
[C---:B------:R-:W-:Y:S02]  /*98f0*/  IMAD R11, R18.reuse, 0x4800, R138 ;  /* 0x00004800120b7824 */ /* 0x040fe400078e028a */
[----:B------:R-:W-:Y:S02]  /*9900*/  IMAD R13, R18, 0x4800, R13 ;  /* 0x00004800120d7824 */ /* 0x000fe400078e020d */
[--C-:B------:R-:W-:Y:S02]  /*9910*/  IMAD R11, R11, 0x2, R2.reuse ;  /* 0x000000020b0b7824 */ /* 0x100fe400078e0202 */
[----:B------:R-:W-:-:S03]  /*9920*/  IMAD R32, R13, 0x2, R2 ;  /* 0x000000020d207824 */ /* 0x000fc600078e0202 */
[----:B------:R0:W2:Y:S04]  /*9930*/  LDS.128 R12, [R11+0x18400] ;  /* 0x018400000b0c7984 */ /* 0x0000a80000000c00 */
[----:B------:R-:W3:Y:S01]  /*9940*/  LDS.128 R32, [R32+0x18400] ;  /* 0x0184000020207984 */ /* 0x000ee20000000c00 */
[----:B------:R-:W-:Y:S05]  /*9950*/  @P5 BRA `(.L_x_546) ;  /* 0x0000000400705947 */ /* 0x000fea0003800000 */
[----:B------:R-:W-:Y:S01]  /*9960*/  SHF.R.U64 R55, R68, 0x10, R69 ;  /* 0x0000001044377819 */ /* 0x000fe20000001245 */
[----:B---3--:R-:W-:Y:S01]  /*9970*/  IMAD.U32 R52, R35, 0x10000, RZ ;  /* 0x0001000023347824 */ /* 0x008fe200078e00ff */
[----:B------:R-:W-:Y:S01]  /*9980*/  SHF.R.U64 R53, R56, 0x10, R57 ;  /* 0x0000001038357819 */ /* 0x000fe20000001239 */
[----:B--2---:R-:W-:Y:S01]  /*9990*/  IMAD.U32 R48, R15, 0x10000, RZ ;  /* 0x000100000f307824 */ /* 0x004fe200078e00ff */
[----:B------:R-:W-:Y:S01]  /*99a0*/  SHF.R.U32.HI R69, RZ, 0x10, R69 ;  /* 0x00000010ff457819 */ /* 0x000fe20000011645 */
[----:B------:R-:W-:Y:S01]  /*99b0*/  IMAD.U32 R49, R13, 0x10000, RZ ;  /* 0x000100000d317824 */ /* 0x000fe200078e00ff */
[----:B------:R-:W-:Y:S01]  /*99c0*/  SHF.R.U32.HI R57, RZ, 0x10, R57 ;  /* 0x00000010ff397819 */ /* 0x000fe20000011639 */
[----:B------:R-:W-:Y:S01]  /*99d0*/  IMAD.U32 R42, R32, 0x10000, RZ ;  /* 0x00010000202a7824 */ /* 0x000fe200078e00ff */
[----:B------:R-:W-:Y:S01]  /*99e0*/  LOP3.LUT R45, R35, 0xffff0000, RZ, 0xc0, !PT ;  /* 0xffff0000232d7812 */ /* 0x000fe200078ec0ff */
[----:B------:R-:W-:Y:S01]  /*99f0*/  IMAD.U32 R41, R12, 0x10000, RZ ;  /* 0x000100000c297824 */ /* 0x000fe200078e00ff */
[----:B------:R-:W-:Y:S01]  /*9a00*/  PRMT R46, R150, 0x5410, R53 ;  /* 0x00005410962e7816 */ /* 0x000fe20000000035 */
[----:B0-----:R-:W-:Y:S01]  /*9a10*/  IMAD.U32 R11, R14, 0x10000, RZ ;  /* 0x000100000e0b7824 */ /* 0x001fe200078e00ff */
[----:B------:R-:W-:-:S02]  /*9a20*/  PRMT R35, R152, 0x5432, R69 ;  /* 0x0000543298237816 */ /* 0x000fc40000000045 */
[----:B------:R-:W-:Y:S02]  /*9a30*/  PRMT R150, R150, 0x5432, R57 ;  /* 0x0000543296967816 */ /* 0x000fe40000000039 */
[----:B------:R-:W-:Y:S01]  /*9a40*/  SHF.L.U32 R50, R33, 0x10, RZ ;  /* 0x0000001021327819 */ /* 0x000fe200000006ff */
[----:B------:R-:W-:Y:S01]  /*9a50*/  IMAD.U32 R53, R35, 0x10000, RZ ;  /* 0x0001000023357824 */ /* 0x000fe200078e00ff */
[----:B------:R-:W-:Y:S02]  /*9a60*/  SHF.R.U64 R54, R58, 0x10, R59 ;  /* 0x000000103a367819 */ /* 0x000fe4000000123b */
[----:B------:R-:W-:Y:S01]  /*9a70*/  SHF.R.U64 R44, R70, 0x10, R71 ;  /* 0x00000010462c7819 */ /* 0x000fe20000001247 */
[----:B------:R-:W-:Y:S01]  /*9a80*/  FMUL.FTZ R56, R50, R53 ;  /* 0x0000003532387220 */ /* 0x000fe20000410000 */
[----:B------:R-:W-:Y:S01]  /*9a90*/  LOP3.LUT R43, R15, 0xffff0000, RZ, 0xc0, !PT ;  /* 0xffff00000f2b7812 */ /* 0x000fe200078ec0ff */
[----:B------:R-:W-:Y:S01]  /*9aa0*/  IMAD.U32 R15, R150, 0x10000, RZ ;  /* 0x00010000960f7824 */ /* 0x000fe200078e00ff */
[----:B------:R-:W-:-:S02]  /*9ab0*/  SHF.R.U32.HI R58, RZ, 0x10, R59 ;  /* 0x00000010ff3a7819 */ /* 0x000fc4000001163b */
[----:B------:R-:W-:Y:S01]  /*9ac0*/  SHF.R.U32.HI R70, RZ, 0x10, R71 ;  /* 0x00000010ff467819 */ /* 0x000fe20000011647 */
[-C--:B------:R-:W-:Y:S01]  /*9ad0*/  FMUL.FTZ R50, R50, R15.reuse ;  /* 0x0000000f32327220 */ /* 0x080fe20000410000 */
[----:B------:R-:W-:Y:S01]  /*9ae0*/  LOP3.LUT R51, R33, 0xffff0000, RZ, 0xc0, !PT ;  /* 0xffff000021337812 */ /* 0x000fe200078ec0ff */
[----:B------:R-:W-:Y:S01]  /*9af0*/  FFMA.FTZ R15, R49, R15, -R56 ;  /* 0x0000000f310f7223 */ /* 0x000fe20000010838 */
[----:B------:R-:W-:Y:S02]  /*9b00*/  PRMT R33, R149, 0x5410, R54 ;  /* 0x0000541095217816 */ /* 0x000fe40000000036 */
[----:B------:R-:W-:Y:S02]  /*9b10*/  PRMT R44, R151, 0x5410, R44 ;  /* 0x00005410972c7816 */ /* 0x000fe4000000002c */
[----:B------:R-:W-:Y:S02]  /*9b20*/  PRMT R149, R149, 0x5432, R58 ;  /* 0x0000543295957816 */ /* 0x000fe4000000003a */
[----:B------:R-:W-:-:S02]  /*9b30*/  PRMT R151, R151, 0x5432, R70 ;  /* 0x0000543297977816 */ /* 0x000fc40000000046 */
[----:B------:R-:W-:Y:S01]  /*9b40*/  LOP3.LUT R54, R35, 0xffff0000, RZ, 0xc0, !PT ;  /* 0xffff000023367812 */ /* 0x000fe200078ec0ff */
[----:B------:R-:W-:Y:S01]  /*9b50*/  FFMA.FTZ R35, R49, R53, R50 ;  /* 0x0000003531237223 */ /* 0x000fe20000010032 */
[----:B------:R-:W-:Y:S01]  /*9b60*/  LOP3.LUT R150, R150, 0xffff0000, RZ, 0xc0, !PT ;  /* 0xffff000096967812 */ /* 0x000fe200078ec0ff */
[----:B------:R-:W-:Y:S01]  /*9b70*/  IMAD.U32 R49, R149, 0x10000, RZ ;  /* 0x0001000095317824 */ /* 0x000fe200078e00ff */
[----:B------:R-:W-:Y:S01]  /*9b80*/  PRMT R152, R152, 0x5410, R55 ;  /* 0x0000541098987816 */ /* 0x000fe20000000037 */
[----:B------:R-:W-:Y:S01]  /*9b90*/  IMAD.U32 R55, R151, 0x10000, RZ ;  /* 0x0001000097377824 */ /* 0x000fe200078e00ff */
[----:B------:R-:W-:Y:S01]  /*9ba0*/  LOP3.LUT R47, R13, 0xffff0000, RZ, 0xc0, !PT ;  /* 0xffff00000d2f7812 */ /* 0x000fe200078ec0ff */
[C---:B------:R-:W-:Y:S01]  /*9bb0*/  FMUL.FTZ R56, R51.reuse, R54 ;  /* 0x0000003633387220 */ /* 0x040fe20000410000 */
[-C--:B------:R-:W-:Y:S01]  /*9bc0*/  FMUL.FTZ R50, R51, R150.reuse ;  /* 0x0000009633327220 */ /* 0x080fe20000410000 */
[C---:B------:R-:W-:Y:S01]  /*9bd0*/  FMUL.FTZ R51, R52.reuse, R55 ;  /* 0x0000003734337220 */ /* 0x040fe20000410000 */
[-C--:B------:R-:W-:Y:S01]  /*9be0*/  FMUL.FTZ R58, R52, R49.reuse ;  /* 0x00000031343a7220 */ /* 0x080fe20000410000 */
[C---:B------:R-:W-:Y:S01]  /*9bf0*/  FFMA.FTZ R150, R47.reuse, R150, -R56 ;  /* 0x000000962f967223 */ /* 0x040fe20000010838 */
[----:B------:R-:W-:Y:S01]  /*9c00*/  FFMA.FTZ R54, R47, R54, R50 ;  /* 0x000000362f367223 */ /* 0x000fe20000010032 */
[----:B------:R-:W-:Y:S01]  /*9c10*/  LOP3.LUT R56, R151, 0xffff0000, RZ, 0xc0, !PT ;  /* 0xffff000097387812 */ /* 0x000fe200078ec0ff */
[C---:B------:R-:W-:Y:S01]  /*9c20*/  FFMA.FTZ R52, R48.reuse, R49, -R51 ;  /* 0x0000003130347223 */ /* 0x040fe20000010833 */
[----:B------:R-:W-:Y:S01]  /*9c30*/  LOP3.LUT R50, R149, 0xffff0000, RZ, 0xc0, !PT ;  /* 0xffff000095327812 */ /* 0x000fe200078ec0ff */
[----:B------:R-:W-:Y:S01]  /*9c40*/  FFMA.FTZ R58, R48, R55, R58 ;  /* 0x00000037303a7223 */ /* 0x000fe2000001003a */
[----:B------:R-:W-:Y:S01]  /*9c50*/  SHF.L.U32 R48, R152, 0x10, RZ ;  /* 0x0000001098307819 */ /* 0x000fe200000006ff */
[----:B------:R-:W-:-:S02]  /*9c60*/  IMAD.U32 R47, R46, 0x10000, RZ ;  /* 0x000100002e2f7824 */ /* 0x000fc400078e00ff */
[C---:B------:R-:W-:Y:S01]  /*9c70*/  FMUL.FTZ R60, R45.reuse, R56 ;  /* 0x000000382d3c7220 */ /* 0x040fe20000410000 */
[----:B------:R-:W-:Y:S01]  /*9c80*/  FMUL.FTZ R62, R45, R50 ;  /* 0x000000322d3e7220 */ /* 0x000fe20000410000 */
[----:B------:R-:W-:Y:S01]  /*9c90*/  LOP3.LUT R45, R46, 0xffff0000, RZ, 0xc0, !PT ;  /* 0xffff00002e2d7812 */ /* 0x000fe200078ec0ff */
[----:B------:R-:W-:Y:S01]  /*9ca0*/  FMUL.FTZ R46, R42, R48 ;  /* 0x000000302a2e7220 */ /* 0x000fe20000410000 */
[----:B------:R-:W-:Y:S01]  /*9cb0*/  LOP3.LUT R32, R32, 0xffff0000, RZ, 0xc0, !PT ;  /* 0xffff000020207812 */ /* 0x000fe200078ec0ff */
[-C--:B------:R-:W-:Y:S01]  /*9cc0*/  FMUL.FTZ R51, R42, R47.reuse ;  /* 0x0000002f2a337220 */ /* 0x080fe20000410000 */
[----:B------:R-:W-:Y:S01]  /*9cd0*/  LOP3.LUT R49, R152, 0xffff0000, RZ, 0xc0, !PT ;  /* 0xffff000098317812 */ /* 0x000fe200078ec0ff */
[----:B------:R-:W-:Y:S01]  /*9ce0*/  IMAD.U32 R13, R34, 0x10000, RZ ;  /* 0x00010000220d7824 */ /* 0x000fe200078e00ff */
[----:B------:R-:W-:Y:S01]  /*9cf0*/  LOP3.LUT R12, R12, 0xffff0000, RZ, 0xc0, !PT ;  /* 0xffff00000c0c7812 */ /* 0x000fe200078ec0ff */
[C---:B------:R-:W-:Y:S01]  /*9d00*/  FFMA.FTZ R53, R43.reuse, R50, -R60 ;  /* 0x000000322b357223 */ /* 0x040fe2000001083c */
[----:B------:R-:W-:Y:S01]  /*9d10*/  FFMA.FTZ R55, R43, R56, R62 ;  /* 0x000000382b377223 */ /* 0x000fe2000001003e */
[C---:B------:R-:W-:Y:S01]  /*9d20*/  FFMA.FTZ R46, R41.reuse, R47, -R46 ;  /* 0x0000002f292e7223 */ /* 0x040fe2000001082e */
[----:B------:R-:W-:Y:S01]  /*9d30*/  FFMA.FTZ R51, R41, R48, R51 ;  /* 0x0000003029337223 */ /* 0x000fe20000010033 */
[----:B------:R-:W-:Y:S01]  /*9d40*/  LOP3.LUT R34, R34, 0xffff0000, RZ, 0xc0, !PT ;  /* 0xffff000022227812 */ /* 0x000fe200078ec0ff */
[----:B------:R-:W-:Y:S01]  /*9d50*/  FMUL.FTZ R43, R32, R49 ;  /* 0x00000031202b7220 */ /* 0x000fe20000410000 */
[----:B------:R-:W-:Y:S01]  /*9d60*/  LOP3.LUT R41, R44, 0xffff0000, RZ, 0xc0, !PT ;  /* 0xffff00002c297812 */ /* 0x000fe200078ec0ff */
[-C--:B------:R-:W-:Y:S01]  /*9d70*/  FMUL.FTZ R47, R32, R45.reuse ;  /* 0x0000002d202f7220 */ /* 0x080fe20000410000 */
[----:B------:R-:W-:Y:S01]  /*9d80*/  IMAD.U32 R42, R44, 0x10000, RZ ;  /* 0x000100002c2a7824 */ /* 0x000fe200078e00ff */
[----:B------:R-:W-:Y:S01]  /*9d90*/  LOP3.LUT R14, R14, 0xffff0000, RZ, 0xc0, !PT ;  /* 0xffff00000e0e7812 */ /* 0x000fe200078ec0ff */
[C---:B------:R-:W-:Y:S01]  /*9da0*/  IMAD.U32 R32, R33.reuse, 0x10000, RZ ;  /* 0x0001000021207824 */ /* 0x040fe200078e00ff */
[----:B------:R-:W-:Y:S01]  /*9db0*/  LOP3.LUT R33, R33, 0xffff0000, RZ, 0xc0, !PT ;  /* 0xffff000021217812 */ /* 0x000fe200078ec0ff */
[----:B------:R-:W-:Y:S01]  /*9dc0*/  FFMA.FTZ R43, R12, R45, -R43 ;  /* 0x0000002d0c2b7223 */ /* 0x000fe2000001082b */
[C---:B------:R-:W-:Y:S01]  /*9dd0*/  FMUL.FTZ R44, R13.reuse, R42 ;  /* 0x0000002a0d2c7220 */ /* 0x040fe20000410000 */
[C---:B------:R-:W-:Y:S01]  /*9de0*/  FMUL.FTZ R45, R34.reuse, R41 ;  /* 0x00000029222d7220 */ /* 0x040fe20000410000 */
[-C--:B------:R-:W-:Y:S01]  /*9df0*/  FMUL.FTZ R13, R13, R32.reuse ;  /* 0x000000200d0d7220 */ /* 0x080fe20000410000 */
[-C--:B------:R-:W-:Y:S01]  /*9e00*/  FMUL.FTZ R34, R34, R33.reuse ;  /* 0x0000002122227220 */ /* 0x080fe20000410000 */
[C---:B------:R-:W-:Y:S01]  /*9e10*/  FFMA.FTZ R44, R11.reuse, R32, -R44 ;  /* 0x000000200b2c7223 */ /* 0x040fe2000001082c */
[----:B------:R-:W-:Y:S01]  /*9e20*/  FFMA.FTZ R45, R14, R33, -R45 ;  /* 0x000000210e2d7223 */ /* 0x000fe2000001082d */
[----:B------:R-:W-:Y:S01]  /*9e30*/  FFMA.FTZ R12, R12, R49, R47 ;  /* 0x000000310c0c7223 */ /* 0x000fe2000001002f */
[----:B------:R-:W-:Y:S01]  /*9e40*/  FFMA.FTZ R13, R11, R42, R13 ;  /* 0x0000002a0b0d7223 */ /* 0x000fe2000001000d */
[----:B------:R-:W-:Y:S01]  /*9e50*/  FFMA.FTZ R34, R14, R41, R34 ;  /* 0x000000290e227223 */ /* 0x000fe20000010022 */
[----:B------:R-:W-:-:S02]  /*9e60*/  F2FP.BF16.F32.PACK_AB R15, R150, R15 ;  /* 0x0000000f960f723e */ /* 0x000fc400000010ff */
[----:B------:R-:W-:Y:S02]  /*9e70*/  F2FP.BF16.F32.PACK_AB R14, R43, R46 ;  /* 0x0000002e2b0e723e */ /* 0x000fe400000010ff */
[----:B------:R-:W-:Y:S02]  /*9e80*/  F2FP.BF16.F32.PACK_AB R52, R53, R52 ;  /* 0x000000343534723e */ /* 0x000fe400000010ff */
        /* <DEDUP_REMOVED lines=8> */
[----:B------:R-:W-:-:S07]  /*9f10*/  IMAD.MOV.U32 R15, RZ, RZ, R52 ;  /* 0x000000ffff0f7224 */ /* 0x000fce00078e0034 */
.L_x_546:
[----:B------:R-:W-:Y:S05]  /*9f20*/  BSYNC B1 ;  /* 0x0000000000017941 */ /* 0x000fea0003800000 */
.L_x_545:
[----:B--2---:R2:W-:Y:S01]  /*9f30*/  ST.E.128 desc[UR60][R38.64], R12 ;  /* 0x0000000c26007985 */ /* 0x0045e2000c101d3c */
[----:B------:R-:W-:-:S13]  /*9f40*/  ISETP.GE.AND P4, PT, R40, R135, PT ;  /* 0x000000872800720c */ /* 0x000fda0003f86270 */
[----:B------:R-:W-:Y:S05]  /*9f50*/  @P4 BRA `(.L_x_493) ;  /* 0x0000000400e84947 */ /* 0x000fea0003800000 */
[----:B------:R-:W-:-:S05]  /*9f60*/  IMAD.WIDE R36, R40, 0x2, R36 ;  /* 0x0000000228247825 */ /* 0x000fca00078e0224 */
[----:B---3--:R3:W-:Y:S01]  /*9f70*/  ST.E.128 desc[UR60][R36.64], R32 ;  /* 0x0000002024007985 */ /* 0x0087e2000c101d3c */
[----:B------:R-:W-:Y:S05]  /*9f80*/  BRA `(.L_x_493) ;  /* 0x0000000400dc7947 */ /* 0x000fea0003800000 */
.L_x_458:
[----:B------:R-:W2:Y:S02]  /*9f90*/  LDL R11, [R1+0x30] ;  /* 0x00003000010b7983 */ /* 0x000ea40000100800 */
[----:B--2---:R-:W-:-:S13]  /*9fa0*/  R2UR UR4, R11 ;  /* 0x000000000b0472ca */ /* 0x004fda00000e0000 */
[----:B------:R-:W-:-:S06]  /*9fb0*/  UISETP.NE.AND UP0, UPT, UR4, 0x3, UPT ;  /* 0x000000030400788c */ /* 0x000fcc000bf05270 */
[----:B------:R-:W-:-:S13]  /*9fc0*/  PLOP3.LUT P0, PT, PT, PT, UP0, 0x80, 0x0 ;  /* 0x000000000000781c */ /* 0x000fda0003f0f008 */
[----:B------:R-:W-:Y:S05]  /*9fd0*/  @!P0 BRA `(.L_x_547) ;  /* 0x0000000000048947 */ /* 0x000fea0003800000 */
[----:B------:R-:W-:Y:S01]  /*9fe0*/  BPT.TRAP 0x1 ;  /* 0x000000040000795c */ /* 0x000fe20000300000 */
.L_x_547:
[----:B------:R-:W-:Y:S01]  /*9ff0*/  IMAD R88, R18, 0x8, R2 ;  /* 0x0000000812587824 */ /* 0x000fe200078e0202 */
[----:B------:R-:W-:Y:S01]  /*a000*/  SHF.L.U32 R89, R166, 0x1f, RZ ;  /* 0x0000001fa6597819 */ /* 0x000fe200000006ff */
[----:B------:R-:W-:Y:S01]  /*a010*/  BSSY B1, `(.L_x_548) ;  /* 0x0000004000017945 */ /* 0x000fe20003800000 */
[----:B------:R-:W-:Y:S02]  /*a020*/  SHF.R.S32.HI R85, RZ, 0x1f, R84 ;  /* 0x0000001fff557819 */ /* 0x000fe40000011454 */
[----:B------:R-:W0:Y:S02]  /*a030*/  SYNCS.PHASECHK.TRANS64.TRYWAIT P4, [R88+URZ+0x2a890], R89 ;  /* 0x02a89059580075a7 */ /* 0x000e24000808017f */
[----:B0-----:R-:W-:Y:S05]  /*a040*/  @!P4 BRA `(.L_x_549) ;  /* 0x0000014800ecc947 */ /* 0x001fea0003800000 */
.L_x_804:
[----:B------:R-:W-:Y:S05]  /*a050*/  BSYNC B1 ;  /* 0x0000000000017941 */ /* 0x000fea0003800000 */
.L_x_548:
[----:B------:R-:W-:Y:S01]  /*a060*/  ULDC.64 UR4, c[0x0][0x300] ;  /* 0x0000c00000047ab9 */ /* 0x000fe20000000a00 */
[----:B-----5:R-:W-:Y:S01]  /*a070*/  SHF.R.S32.HI R86, RZ, 0x1f, R31 ;  /* 0x0000001fff567819 */ /* 0x020fe2000001141f */
[----:B------:R-:W-:Y:S02]  /*a080*/  IMAD R11, R85, UR4, RZ ;  /* 0x00000004550b7c24 */ /* 0x000fe4000f8e02ff */
[----:B------:R-:W-:-:S04]  /*a090*/  IMAD.WIDE.U32 R12, R84, UR4, RZ ;  /* 0x00000004540c7c25 */ /* 0x000fc8000f8e00ff */
[----:B------:R-:W-:Y:S01]  /*a0a0*/  IMAD R11, R84, UR5, R11 ;  /* 0x00000005540b7c24 */ /* 0x000fe2000f8e020b */
[----:B------:R-:W-:Y:S01]  /*a0b0*/  ULDC.64 UR4, c[0x0][0x310] ;  /* 0x0000c40000047ab9 */ /* 0x000fe20000000a00 */
[----:B------:R-:W-:Y:S02]  /*a0c0*/  IMAD R87, R24, -0x60, R25 ;  /* 0xffffffa018577824 */ /* 0x000fe400078e0219 */
[----:B------:R-:W-:Y:S02]  /*a0d0*/  IMAD R14, R86, UR4, RZ ;  /* 0x00000004560e7c24 */ /* 0x000fe4000f8e02ff */
[----:B------:R-:W-:Y:S01]  /*a0e0*/  IMAD.IADD R13, R13, 0x1, R11 ;  /* 0x000000010d0d7824 */ /* 0x000fe200078e020b */
[----:B------:R-:W-:Y:S01]  /*a0f0*/  VIMNMX R87, R87, 0x60, PT ;  /* 0x0000006057577848 */ /* 0x000fe20003fe0100 */
[C---:B------:R-:W-:Y:S02]  /*a100*/  IMAD R11, R31.reuse, UR5, R14 ;  /* 0x000000051f0b7c24 */ /* 0x040fe4000f8e020e */
[----:B------:R-:W-:Y:S01]  /*a110*/  IMAD.WIDE.U32 R12, R31, UR4, R12 ;  /* 0x000000041f0c7c25 */ /* 0x000fe2000f8e000c */
[----:B------:R-:W-:Y:S01]  /*a120*/  ULDC.64 UR4, c[0x0][0x308] ;  /* 0x0000c20000047ab9 */ /* 0x000fe20000000a00 */
[----:B------:R-:W-:-:S02]  /*a130*/  IADD3 R40, -R165, R87, RZ ;  /* 0x00000057a5287210 */ /* 0x000fc40007ffe1ff */
[----:B------:R-:W-:Y:S02]  /*a140*/  IMAD R15, R4, UR4, RZ ;  /* 0x00000004040f7c24 */ /* 0x000fe4000f8e02ff */
[----:B------:R-:W-:Y:S02]  /*a150*/  IMAD.IADD R13, R13, 0x1, R11 ;  /* 0x000000010d0d7824 */ /* 0x000fe400078e020b */
[C---:B------:R-:W-:Y:S02]  /*a160*/  IMAD R15, R30.reuse, UR5, R15 ;  /* 0x000000051e0f7c24 */ /* 0x040fe4000f8e020f */
[----:B------:R-:W-:Y:S01]  /*a170*/  IMAD.WIDE.U32 R12, R30, UR4, R12 ;  /* 0x000000041e0c7c25 */ /* 0x000fe2000f8e000c */
[----:B------:R-:W-:-:S03]  /*a180*/  ULDC.64 UR4, c[0x0][0x2e8] ;  /* 0x0000ba0000047ab9 */ /* 0x000fc60000000a00 */
[----:B------:R-:W-:Y:S01]  /*a190*/  IMAD.IADD R15, R13, 0x1, R15 ;  /* 0x000000010d0f7824 */ /* 0x000fe200078e020f */
[----:B------:R-:W-:Y:S01]  /*a1a0*/  LEA R38, P4, R12, UR4, 0x1 ;  /* 0x000000040c267c11 */ /* 0x000fe2000f8808ff */
[----:B------:R-:W-:-:S03]  /*a1b0*/  UMOV UR4, 0xffffffff ;  /* 0xffffffff00047882 */ /* 0x000fc60000000000 */
[----:B------:R-:W-:Y:S02]  /*a1c0*/  LEA.HI.X R39, R12, UR5, R15, 0x1, P4 ;  /* 0x000000050c277c11 */ /* 0x000fe4000a0f0c0f */
[----:B------:R-:W-:Y:S01]  /*a1d0*/  ISETP.GE.AND P4, PT, R40, 0x1, PT ;  /* 0x000000012800780c */ /* 0x000fe20003f86270 */
[----:B------:R-:W-:-:S12]  /*a1e0*/  BRA.DIV UR4, `(.L_x_550) ;  /* 0x0000014a04987947 */ /* 0x000fd8000b800000 */
[----:B------:R1:W2:Y:S04]  /*a1f0*/  SHFL.IDX PT, R37, R39, RZ, 0x1c1f ;  /* 0x001c1fff27257589 */ /* 0x0002a800000e0000 */
[----:B------:R1:W3:Y:S02]  /*a200*/  SHFL.IDX PT, R36, R38, RZ, 0x1c1f ;  /* 0x001c1fff26247589 */ /* 0x0002e400000e0000 */
.L_x_808:
[----:B------:R-:W-:Y:S04]  /*a210*/  BSSY B1, `(.L_x_551) ;  /* 0x0000025000017945 */ /* 0x000fe80003800000 */
[----:B------:R-:W-:Y:S05]  /*a220*/  @!P4 BRA `(.L_x_552) ;  /* 0x00000000008cc947 */ /* 0x000fea0003800000 */
[----:B------:R-:W-:Y:S02]  /*a230*/  ULDC UR4, c[0x0][0x2f4] ;  /* 0x0000bd0000047ab9 */ /* 0x000fe40000000800 */
[----:B------:R-:W-:-:S13]  /*a240*/  ISETP.GE.AND P4, PT, R16, UR4, PT ;  /* 0x0000000410007c0c */ /* 0x000fda000bf86270 */
[----:B------:R-:W4:Y:S01]  /*a250*/  @!P4 LDS.128 R12, [R33] ;  /* 0x00000000210cc984 */ /* 0x000f220000000c00 */
[----:B---3--:R-:W-:-:S04]  /*a260*/  @!P4 LEA R34, P5, R16, R36, 0x1 ;  /* 0x000000241022c211 */ /* 0x008fc800078a08ff */
[----:B--2---:R-:W-:Y:S02]  /*a270*/  @!P4 LEA.HI.X R35, R16, R37, R17, 0x1, P5 ;  /* 0x000000251023c211 */ /* 0x004fe400028f0c11 */
[----:B------:R-:W-:-:S13]  /*a280*/  ISETP.GE.AND P5, PT, R0, UR4, PT ;  /* 0x0000000400007c0c */ /* 0x000fda000bfa6270 */
[----:B------:R-:W-:Y:S01]  /*a290*/  @!P5 IMAD.SHL.U32 R11, R162, 0x8, RZ ;  /* 0x00000008a20bd824 */ /* 0x000fe200078e00ff */
[----:B----4-:R2:W-:Y:S01]  /*a2a0*/  @!P4 ST.E.128 desc[UR60][R34.64], R12 ;  /* 0x0000000c2200c985 */ /* 0x0105e2000c101d3c */
[----:B------:R-:W-:-:S03]  /*a2b0*/  ISETP.GE.AND P4, PT, R3, UR4, PT ;  /* 0x0000000403007c0c */ /* 0x000fc6000bf86270 */
[----:B------:R-:W3:Y:S01]  /*a2c0*/  @!P5 LDS.128 R12, [R32] ;  /* 0x00000000200cd984 */ /* 0x000ee20000000c00 */
[----:B--2---:R-:W-:Y:S02]  /*a2d0*/  @!P5 IMAD.MOV.U32 R34, RZ, RZ, R36 ;  /* 0x000000ffff22d224 */ /* 0x004fe400078e0024 */
[----:B------:R-:W-:Y:S02]  /*a2e0*/  @!P5 IMAD.MOV.U32 R35, RZ, RZ, R37 ;  /* 0x000000ffff23d224 */ /* 0x000fe400078e0025 */
[----:B------:R-:W-:-:S05]  /*a2f0*/  @!P5 IMAD.WIDE R34, R11, 0x2, R34 ;  /* 0x000000020b22d825 */ /* 0x000fca00078e0222 */
[----:B------:R-:W-:Y:S01]  /*a300*/  @!P4 IMAD.SHL.U32 R11, R163, 0x8, RZ ;  /* 0x00000008a30bc824 */ /* 0x000fe200078e00ff */
[----:B---3--:R2:W-:Y:S01]  /*a310*/  @!P5 ST.E.128 desc[UR60][R34.64], R12 ;  /* 0x0000000c2200d985 */ /* 0x0085e2000c101d3c */
[----:B------:R-:W-:-:S03]  /*a320*/  ISETP.GE.AND P5, PT, R19, UR4, PT ;  /* 0x0000000413007c0c */ /* 0x000fc6000bfa6270 */
[----:B------:R-:W3:Y:S01]  /*a330*/  @!P4 LDS.128 R12, [R33+0x3000] ;  /* 0x00300000210cc984 */ /* 0x000ee20000000c00 */
[----:B--2---:R-:W-:Y:S02]  /*a340*/  @!P4 IMAD.MOV.U32 R34, RZ, RZ, R36 ;  /* 0x000000ffff22c224 */ /* 0x004fe400078e0024 */
[----:B------:R-:W-:Y:S02]  /*a350*/  @!P4 IMAD.MOV.U32 R35, RZ, RZ, R37 ;  /* 0x000000ffff23c224 */ /* 0x000fe400078e0025 */
[----:B------:R-:W-:-:S05]  /*a360*/  @!P4 IMAD.WIDE R34, R11, 0x2, R34 ;  /* 0x000000020b22c825 */ /* 0x000fca00078e0222 */
[----:B---3--:R2:W-:Y:S04]  /*a370*/  @!P4 ST.E.128 desc[UR60][R34.64], R12 ;  /* 0x0000000c2200c985 */ /* 0x0085e8000c101d3c */
[----:B------:R-:W3:Y:S01]  /*a380*/  @!P5 LDS.128 R12, [R32+0x3000] ;  /* 0x00300000200cd984 */ /* 0x000ee20000000c00 */
[----:B--2---:R-:W-:-:S04]  /*a390*/  @!P5 LEA R34, P4, R19, R36, 0x1 ;  /* 0x000000241322d211 */ /* 0x004fc800078808ff */
[----:B------:R-:W-:Y:S02]  /*a3a0*/  @!P5 LEA.HI.X R35, R19, R37, R164, 0x1, P4 ;  /* 0x000000251323d211 */ /* 0x000fe400020f0ca4 */
[----:B------:R-:W-:-:S03]  /*a3b0*/  ISETP.GE.AND P4, PT, R22, UR4, PT ;  /* 0x0000000416007c0c */ /* 0x000fc6000bf86270 */
[----:B---3--:R2:W-:Y:S10]  /*a3c0*/  @!P5 ST.E.128 desc[UR60][R34.64], R12 ;  /* 0x0000000c2200d985 */ /* 0x0085f4000c101d3c */
[----:B------:R-:W3:Y:S01]  /*a3d0*/  @!P4 LDS.128 R12, [R33+0x6000] ;  /* 0x00600000210cc984 */ /* 0x000ee20000000c00 */
[----:B--2---:R-:W-:-:S04]  /*a3e0*/  @!P4 LEA R34, P5, R22, R36, 0x1 ;  /* 0x000000241622c211 */ /* 0x004fc800078a08ff */
[----:B------:R-:W-:Y:S02]  /*a3f0*/  @!P4 LEA.HI.X R35, R22, R37, R175, 0x1, P5 ;  /* 0x000000251623c211 */ /* 0x000fe400028f0caf */
[----:B------:R-:W-:-:S03]  /*a400*/  ISETP.GE.AND P5, PT, R23, UR4, PT ;  /* 0x0000000417007c0c */ /* 0x000fc6000bfa6270 */
[----:B---3--:R2:W-:Y:S10]  /*a410*/  @!P4 ST.E.128 desc[UR60][R34.64], R12 ;  /* 0x0000000c2200c985 */ /* 0x0085f4000c101d3c */
[----:B------:R-:W3:Y:S01]  /*a420*/  @!P5 LDS.128 R12, [R32+0x6000] ;  /* 0x00600000200cd984 */ /* 0x000ee20000000c00 */
[----:B--2---:R-:W-:-:S04]  /*a430*/  @!P5 LEA R34, P4, R23, R36, 0x1 ;  /* 0x000000241722d211 */ /* 0x004fc800078808ff */
[----:B------:R-:W-:-:S05]  /*a440*/  @!P5 LEA.HI.X R35, R23, R37, R174, 0x1, P4 ;  /* 0x000000251723d211 */ /* 0x000fca00020f0cae */
[----:B---3--:R4:W-:Y:S04]  /*a450*/  @!P5 ST.E.128 desc[UR60][R34.64], R12 ;  /* 0x0000000c2200d985 */ /* 0x0089e8000c101d3c */
.L_x_552:
[----:B------:R-:W-:Y:S05]  /*a460*/  BSYNC B1 ;  /* 0x0000000000017941 */ /* 0x000fea0003800000 */
.L_x_551:
[----:B------:R-:W-:-:S03]  /*a470*/  UMOV UR4, 0xffffffff ;  /* 0xffffffff00047882 */ /* 0x000fc60000000000 */
[----:B------:R-:W-:Y:S05]  /*a480*/  BRA.DIV UR4, `(.L_x_553) ;  /* 0x0000014a043c7947 */ /* 0x000fea000b800000 */
[----:B--2---:R2:W0:Y:S04]  /*a490*/  SHFL.IDX PT, R37, R39, 0x1, 0x1c1f ;  /* 0x003c1f0027257f89 */ /* 0x00442800000e0000 */
[----:B---3--:R2:W3:Y:S02]  /*a4a0*/  SHFL.IDX PT, R36, R38, 0x1, 0x1c1f ;  /* 0x003c1f0026247f89 */ /* 0x0084e400000e0000 */
.L_x_812:
[----:B------:R-:W-:-:S13]  /*a4b0*/  ISETP.GE.AND P4, PT, R40, 0x41, PT ;  /* 0x000000412800780c */ /* 0x000fda0003f86270 */
[----:B------:R-:W-:Y:S05]  /*a4c0*/  @!P4 BRA `(.L_x_493) ;  /* 0x00000000008cc947 */ /* 0x000fea0003800000 */
[----:B------:R-:W-:Y:S02]  /*a4d0*/  ULDC UR4, c[0x0][0x2f4] ;  /* 0x0000bd0000047ab9 */ /* 0x000fe40000000800 */
[----:B------:R-:W-:-:S13]  /*a4e0*/  ISETP.GE.AND P4, PT, R16, UR4, PT ;  /* 0x0000000410007c0c */ /* 0x000fda000bf86270 */
[----:B----4-:R-:W4:Y:S01]  /*a4f0*/  @!P4 LDS.128 R12, [R33+0x2000] ;  /* 0x00200000210cc984 */ /* 0x010f220000000c00 */
[----:B---3--:R-:W-:-:S04]  /*a500*/  @!P4 LEA R34, P5, R16, R36, 0x1 ;  /* 0x000000241022c211 */ /* 0x008fc800078a08ff */
[----:B0-----:R-:W-:Y:S02]  /*a510*/  @!P4 LEA.HI.X R35, R16, R37, R17, 0x1, P5 ;  /* 0x000000251023c211 */ /* 0x001fe400028f0c11 */
[----:B------:R-:W-:-:S13]  /*a520*/  ISETP.GE.AND P5, PT, R0, UR4, PT ;  /* 0x0000000400007c0c */ /* 0x000fda000bfa6270 */
[----:B------:R-:W-:Y:S01]  /*a530*/  @!P5 IMAD.SHL.U32 R11, R162, 0x8, RZ ;  /* 0x00000008a20bd824 */ /* 0x000fe200078e00ff */
[----:B----4-:R0:W-:Y:S01]  /*a540*/  @!P4 ST.E.128 desc[UR60][R34.64], R12 ;  /* 0x0000000c2200c985 */ /* 0x0101e2000c101d3c */
[----:B------:R-:W-:-:S03]  /*a550*/  ISETP.GE.AND P4, PT, R3, UR4, PT ;  /* 0x0000000403007c0c */ /* 0x000fc6000bf86270 */
[----:B------:R-:W3:Y:S01]  /*a560*/  @!P5 LDS.128 R12, [R32+0x2000] ;  /* 0x00200000200cd984 */ /* 0x000ee20000000c00 */
[----:B0-----:R-:W-:Y:S02]  /*a570*/  @!P5 IMAD.MOV.U32 R34, RZ, RZ, R36 ;  /* 0x000000ffff22d224 */ /* 0x001fe400078e0024 */
[----:B------:R-:W-:Y:S02]  /*a580*/  @!P5 IMAD.MOV.U32 R35, RZ, RZ, R37 ;  /* 0x000000ffff23d224 */ /* 0x000fe400078e0025 */
[----:B------:R-:W-:-:S05]  /*a590*/  @!P5 IMAD.WIDE R34, R11, 0x2, R34 ;  /* 0x000000020b22d825 */ /* 0x000fca00078e0222 */
[----:B------:R-:W-:Y:S01]  /*a5a0*/  @!P4 IMAD.SHL.U32 R11, R163, 0x8, RZ ;  /* 0x00000008a30bc824 */ /* 0x000fe200078e00ff */
[----:B---3--:R0:W-:Y:S01]  /*a5b0*/  @!P5 ST.E.128 desc[UR60][R34.64], R12 ;  /* 0x0000000c2200d985 */ /* 0x0081e2000c101d3c */
[----:B------:R-:W-:-:S03]  /*a5c0*/  ISETP.GE.AND P5, PT, R19, UR4, PT ;  /* 0x0000000413007c0c */ /* 0x000fc6000bfa6270 */
[----:B------:R-:W3:Y:S01]  /*a5d0*/  @!P4 LDS.128 R12, [R33+0x5000] ;  /* 0x00500000210cc984 */ /* 0x000ee20000000c00 */
[----:B0-----:R-:W-:Y:S01]  /*a5e0*/  @!P4 MOV R34, R36 ;  /* 0x000000240022c202 */ /* 0x001fe20000000f00 */
[----:B------:R-:W-:-:S04]  /*a5f0*/  @!P4 IMAD.MOV.U32 R35, RZ, RZ, R37 ;  /* 0x000000ffff23c224 */ /* 0x000fc800078e0025 */
[----:B------:R-:W-:-:S05]  /*a600*/  @!P4 IMAD.WIDE R34, R11, 0x2, R34 ;  /* 0x000000020b22c825 */ /* 0x000fca00078e0222 */
[----:B---3--:R0:W-:Y:S04]  /*a610*/  @!P4 ST.E.128 desc[UR60][R34.64], R12 ;  /* 0x0000000c2200c985 */ /* 0x0081e8000c101d3c */
[----:B------:R-:W3:Y:S01]  /*a620*/  @!P5 LDS.128 R12, [R32+0x5000] ;  /* 0x00500000200cd984 */ /* 0x000ee20000000c00 */
[----:B0-----:R-:W-:-:S04]  /*a630*/  @!P5 LEA R34, P4, R19, R36, 0x1 ;  /* 0x000000241322d211 */ /* 0x001fc800078808ff */
[----:B------:R-:W-:Y:S02]  /*a640*/  @!P5 LEA.HI.X R35, R19, R37, R164, 0x1, P4 ;  /* 0x000000251323d211 */ /* 0x000fe400020f0ca4 */
[----:B------:R-:W-:-:S03]  /*a650*/  ISETP.GE.AND P4, PT, R22, UR4, PT ;  /* 0x0000000416007c0c */ /* 0x000fc6000bf86270 */
[----:B---3--:R0:W-:Y:S10]  /*a660*/  @!P5 ST.E.128 desc[UR60][R34.64], R12 ;  /* 0x0000000c2200d985 */ /* 0x0081f4000c101d3c */
[----:B------:R-:W3:Y:S01]  /*a670*/  @!P4 LDS.128 R12, [R33+0x8000] ;  /* 0x00800000210cc984 */ /* 0x000ee20000000c00 */
[----:B0-----:R-:W-:-:S04]  /*a680*/  @!P4 LEA R34, P5, R22, R36, 0x1 ;  /* 0x000000241622c211 */ /* 0x001fc800078a08ff */
[----:B------:R-:W-:Y:S02]  /*a690*/  @!P4 LEA.HI.X R35, R22, R37, R175, 0x1, P5 ;  /* 0x000000251623c211 */ /* 0x000fe400028f0caf */
[----:B------:R-:W-:-:S03]  /*a6a0*/  ISETP.GE.AND P5, PT, R23, UR4, PT ;  /* 0x0000000417007c0c */ /* 0x000fc6000bfa6270 */
[----:B---3--:R-:W-:Y:S10]  /*a6b0*/  @!P4 ST.E.128 desc[UR60][R34.64], R12 ;  /* 0x0000000c2200c985 */ /* 0x008ff4000c101d3c */
[----:B------:R0:W3:Y:S02]  /*a6c0*/  @!P5 LDS.128 R12, [R32+0x8000] ;  /* 0x00800000200cd984 */ /* 0x0000e40000000c00 */
[----:B0-----:R-:W-:-:S04]  /*a6d0*/  @!P5 LEA R32, P4, R23, R36, 0x1 ;  /* 0x000000241720d211 */ /* 0x001fc800078808ff */
[----:B------:R-:W-:-:S05]  /*a6e0*/  @!P5 LEA.HI.X R33, R23, R37, R174, 0x1, P4 ;  /* 0x000000251721d211 */ /* 0x000fca00020f0cae */
[----:B---3--:R0:W-:Y:S04]  /*a6f0*/  @!P5 ST.E.128 desc[UR60][R32.64], R12 ;  /* 0x0000000c2000d985 */ /* 0x0081e8000c101d3c */
.L_x_493:
[----:B------:R-:W-:Y:S05]  /*a700*/  BSYNC B0 ;  /* 0x0000000000007941 */ /* 0x000fea0003800000 */
.L_x_457:
[----:B0--3--:R-:W0:Y:S01]  /*a710*/  S2R R11, SR_TID.X ;  /* 0x00000000000b7919 */ /* 0x009e220000002100 */
[----:B------:R-:W-:Y:S01]  /*a720*/  @!PT LDS RZ, [RZ] ;  /* 0x00000000fffff984 */ /* 0x000fe20000000800 */
[----:B------:R-:W-:Y:S01]  /*a730*/  @!PT LDS RZ, [RZ] ;  /* 0x00000000fffff984 */ /* 0x000fe20000000800 */
[----:B------:R-:W-:Y:S01]  /*a740*/  @!PT LDS RZ, [RZ] ;  /* 0x00000000fffff984 */ /* 0x000fe20000000800 */
[----:B------:R-:W-:Y:S01]  /*a750*/  @!PT LDS RZ, [RZ] ;  /* 0x00000000fffff984 */ /* 0x000fe20000000800 */
[----:B------:R3:W-:Y:S06]  /*a760*/  MEMBAR.ALL.CTA ;  /* 0x0000000000007992 */ /* 0x0007ec0000008000 */
[----:B---3--:R-:W3:Y:S01]  /*a770*/  FENCE.VIEW.ASYNC.S ;  /* 0x00000000000073c6 */ /* 0x008ee20000000000 */
[----:B------:R-:W-:Y:S05]  /*a780*/  WARPSYNC.ALL ;  /* 0x0000000000007948 */ /* 0x000fea0003800000 */
[----:B------:R-:W-:Y:S01]  /*a790*/  BSSY B0, `(.L_x_554) ;  /* 0x0000009000007945 */ /* 0x000fe20003800000 */
[----:B0-----:R-:W-:Y:S01]  /*a7a0*/  LOP3.LUT R11, R11, 0x7f, RZ, 0xc0, !PT ;  /* 0x0000007f0b0b7812 */ /* 0x001fe200078ec0ff */
[----:B---3--:R0:W-:Y:S03]  /*a7b0*/  BAR.SYNC.DEFER_BLOCKING R148, 0x80 ;  /* 0x000200940000751d */ /* 0x0081e60000010000 */
[----:B------:R-:W-:-:S13]  /*a7c0*/  ISETP.NE.AND P4, PT, R11, RZ, PT ;  /* 0x000000ff0b00720c */ /* 0x000fda0003f85270 */
[----:B------:R-:W-:-:S05]  /*a7d0*/  @!P4 VIADD R11, R88, 0x2a8a0 ;  /* 0x0002a8a0580bc836 */ /* 0x000fca0000000000 */
[----:B------:R-:W-:-:S04]  /*a7e0*/  @!P4 PRMT R11, RZ, 0x654, R11 ;  /* 0x00000654ff0bc816 */ /* 0x000fc8000000000b */
[----:B------:R0:W-:Y:S01]  /*a7f0*/  @!P4 SYNCS.ARRIVE.TRANS64.RED.A1T0 RZ, [R11+URZ], RZ ;  /* 0x000000ff0bffc9a7 */ /* 0x0001e2000810043f */
[----:B------:R-:W-:Y:S05]  /*a800*/  @!P0 BRA `(.L_x_555) ;  /* 0x0000000000048947 */ /* 0x000fea0003800000 */
[----:B------:R-:W-:Y:S01]  /*a810*/  BPT.TRAP 0x1 ;  /* 0x000000040000795c */ /* 0x000fe20000300000 */
.L_x_555:
[----:B------:R-:W-:Y:S05]  /*a820*/  BSYNC B0 ;  /* 0x0000000000007941 */ /* 0x000fea0003800000 */
.L_x_554:
[----:B------:R-:W3:Y:S01]  /*a830*/  SYNCS.PHASECHK.TRANS64.TRYWAIT P0, [R88+URZ+0x2a8b0], R89 ;  /* 0x02a8b059580075a7 */ /* 0x000ee2000800017f */
[----:B------:R-:W-:Y:S04]  /*a840*/  BSSY B0, `(.L_x_556) ;  /* 0x0000002000007945 */ /* 0x000fe80003800000 */
[----:B---3--:R-:W-:Y:S05]  /*a850*/  @!P0 BRA `(.L_x_557) ;  /* 0x0000014400948947 */ /* 0x008fea0003800000 */
.L_x_813:
[----:B------:R-:W-:Y:S05]  /*a860*/  BSYNC B0 ;  /* 0x0000000000007941 */ /* 0x000fea0003800000 */
.L_x_556:
[----:B------:R-:W-:Y:S01]  /*a870*/  ULDC.64 UR4, c[0x0][0x328] ;  /* 0x0000ca0000047ab9 */ /* 0x000fe20000000a00 */
[----:B------:R-:W-:Y:S01]  /*a880*/  IMAD.IADD R87, R87, 0x1, -R165 ;  /* 0x0000000157577824 */ /* 0x000fe200078e0aa5 */
[----:B------:R-:W-:Y:S01]  /*a890*/  BSSY B0, `(.L_x_558) ;  /* 0x000002e000007945 */ /* 0x000fe20003800000 */
[----:B------:R-:W-:Y:S02]  /*a8a0*/  IMAD R85, R85, UR4, RZ ;  /* 0x0000000455557c24 */ /* 0x000fe4000f8e02ff */
[----:B--2-4-:R-:W-:Y:S01]  /*a8b0*/  IMAD.WIDE.U32 R12, R84, UR4, RZ ;  /* 0x00000004540c7c25 */ /* 0x014fe2000f8e00ff */
[----:B------:R-:W-:-:S03]  /*a8c0*/  ISETP.GE.AND P0, PT, R87, 0x1, PT ;  /* 0x000000015700780c */ /* 0x000fc60003f06270 */
[----:B------:R-:W-:Y:S01]  /*a8d0*/  IMAD R85, R84, UR5, R85 ;  /* 0x0000000554557c24 */ /* 0x000fe2000f8e0255 */
[----:B------:R-:W-:Y:S01]  /*a8e0*/  ULDC.64 UR4, c[0x0][0x338] ;  /* 0x0000ce0000047ab9 */ /* 0x000fe20000000a00 */
[----:B------:R-:W-:Y:S02]  /*a8f0*/  IMAD R14, R18, 0x3000, R5 ;  /* 0x00003000120e7824 */ /* 0x000fe400078e0205 */
[----:B------:R-:W-:Y:S02]  /*a900*/  IMAD R86, R86, UR4, RZ ;  /* 0x0000000456567c24 */ /* 0x000fe4000f8e02ff */
[----:B------:R-:W-:Y:S02]  /*a910*/  IMAD.IADD R13, R13, 0x1, R85 ;  /* 0x000000010d0d7824 */ /* 0x000fe400078e0255 */
[C---:B0-----:R-:W-:Y:S02]  /*a920*/  IMAD R11, R31.reuse, UR5, R86 ;  /* 0x000000051f0b7c24 */ /* 0x041fe4000f8e0256 */
[----:B------:R-:W-:Y:S01]  /*a930*/  IMAD.WIDE.U32 R12, R31, UR4, R12 ;  /* 0x000000041f0c7c25 */ /* 0x000fe2000f8e000c */
[----:B------:R-:W-:-:S03]  /*a940*/  ULDC.64 UR4, c[0x0][0x330] ;  /* 0x0000cc0000047ab9 */ /* 0x000fc60000000a00 */
[----:B------:R-:W-:Y:S02]  /*a950*/  IMAD R15, R4, UR4, RZ ;  /* 0x00000004040f7c24 */ /* 0x000fe4000f8e02ff */
[----:B------:R-:W-:Y:S02]  /*a960*/  IMAD.IADD R13, R13, 0x1, R11 ;  /* 0x000000010d0d7824 */ /* 0x000fe400078e020b */
[C---:B------:R-:W-:Y:S02]  /*a970*/  IMAD R11, R30.reuse, UR5, R15 ;  /* 0x000000051e0b7c24 */ /* 0x040fe4000f8e020f */
[----:B------:R-:W-:Y:S01]  /*a980*/  IMAD.WIDE.U32 R12, R30, UR4, R12 ;  /* 0x000000041e0c7c25 */ /* 0x000fe2000f8e000c */
[----:B------:R-:W-:-:S03]  /*a990*/  ULDC.64 UR4, c[0x0][0x318] ;  /* 0x0000c60000047ab9 */ /* 0x000fc60000000a00 */
[----:B------:R-:W-:Y:S01]  /*a9a0*/  IMAD.IADD R11, R13, 0x1, R11 ;  /* 0x000000010d0b7824 */ /* 0x000fe200078e020b */
[----:B------:R-:W-:Y:S01]  /*a9b0*/  LEA R31, P5, R12, UR4, 0x1 ;  /* 0x000000040c1f7c11 */ /* 0x000fe2000f8a08ff */
[----:B------:R-:W-:Y:S02]  /*a9c0*/  IMAD.IADD R32, R131, 0x1, R14 ;  /* 0x0000000183207824 */ /* 0x000fe400078e020e */
[----:B------:R-:W-:Y:S01]  /*a9d0*/  IMAD R36, R14, 0x2, R125 ;  /* 0x000000020e247824 */ /* 0x000fe200078e027d */
[----:B------:R-:W-:Y:S01]  /*a9e0*/  LEA.HI.X R11, R12, UR5, R11, 0x1, P5 ;  /* 0x000000050c0b7c11 */ /* 0x000fe2000a8f0c0b */
[----:B------:R-:W-:Y:S02]  /*a9f0*/  IMAD R37, R32, 0x2, R125 ;  /* 0x0000000220257824 */ /* 0x000fe400078e027d */
[----:B------:R0:W2:Y:S04]  /*aa00*/  SHFL.IDX PT, R32, R31, RZ, 0x1c1f ;  /* 0x001c1fff1f207589 */ /* 0x0000a800000e0000 */
[----:B------:R0:W4:Y:S01]  /*aa10*/  SHFL.IDX PT, R33, R11, RZ, 0x1c1f ;  /* 0x001c1fff0b217589 */ /* 0x00012200000e0000 */
[----:B------:R-:W-:Y:S05]  /*aa20*/  @!P0 BRA `(.L_x_559) ;  /* 0x0000000000508947 */ /* 0x000fea0003800000 */
[----:B------:R-:W-:-:S13]  /*aa30*/  ISETP.NE.AND P5, PT, R6, RZ, PT ;  /* 0x000000ff0600720c */ /* 0x000fda0003fa5270 */
[----:B------:R-:W5:Y:S01]  /*aa40*/  @P5 LDS.128 R12, [R36] ;  /* 0x00000000240c5984 */ /* 0x000f620000000c00 */
[----:B--2---:R-:W-:-:S04]  /*aa50*/  @P5 LEA R34, P0, R16, R32, 0x1 ;  /* 0x0000002010225211 */ /* 0x004fc800078008ff */
[----:B----4-:R-:W-:Y:S02]  /*aa60*/  @P5 LEA.HI.X R35, R16, R33, R17, 0x1, P0 ;  /* 0x0000002110235211 */ /* 0x010fe400000f0c11 */
[----:B------:R-:W-:-:S13]  /*aa70*/  ISETP.NE.AND P0, PT, R20, RZ, PT ;  /* 0x000000ff1400720c */ /* 0x000fda0003f05270 */
[----:B-1----:R-:W-:Y:S01]  /*aa80*/  @P0 IMAD.SHL.U32 R39, R162, 0x8, RZ ;  /* 0x00000008a2270824 */ /* 0x002fe200078e00ff */
[----:B-----5:R1:W-:Y:S01]  /*aa90*/  @P5 ST.E.128 desc[UR60][R34.64], R12 ;  /* 0x0000000c22005985 */ /* 0x0203e2000c101d3c */
[----:B------:R-:W-:-:S03]  /*aaa0*/  ISETP.NE.AND P5, PT, R21, RZ, PT ;  /* 0x000000ff1500720c */ /* 0x000fc60003fa5270 */
[----:B------:R-:W2:Y:S01]  /*aab0*/  @P0 LDS.128 R12, [R37] ;  /* 0x00000000250c0984 */ /* 0x000ea20000000c00 */
[----:B-1----:R-:W-:-:S09]  /*aac0*/  @P0 IMAD.WIDE R34, R39, 0x2, R32 ;  /* 0x0000000227220825 */ /* 0x002fd200078e0220 */
[----:B------:R-:W-:Y:S01]  /*aad0*/  @P5 SHF.L.U32 R39, R163, 0x3, RZ ;  /* 0x00000003a3275819 */ /* 0x000fe200000006ff */
[----:B--2---:R1:W-:Y:S01]  /*aae0*/  @P0 ST.E.128 desc[UR60][R34.64], R12 ;  /* 0x0000000c22000985 */ /* 0x0043e2000c101d3c */
[----:B------:R-:W-:-:S03]  /*aaf0*/  ISETP.NE.AND P0, PT, R26, RZ, PT ;  /* 0x000000ff1a00720c */ /* 0x000fc60003f05270 */
[----:B------:R-:W2:Y:S01]  /*ab00*/  @P5 LDS.128 R12, [R36+0x3000] ;  /* 0x00300000240c5984 */ /* 0x000ea20000000c00 */
[----:B-1----:R-:W-:-:S05]  /*ab10*/  @P5 IMAD.WIDE R34, R39, 0x2, R32 ;  /* 0x0000000227225825 */ /* 0x002fca00078e0220 */
[----:B--2---:R-:W-:Y:S04]  /*ab20*/  @P5 ST.E.128 desc[UR60][R34.64], R12 ;  /* 0x0000000c22005985 */ /* 0x004fe8000c101d3c */
[C---:B------:R-:W-:Y:S01]  /*ab30*/  @P0 LEA R32, P5, R19.reuse, R32, 0x1 ;  /* 0x0000002013200211 */ /* 0x040fe200078a08ff */
[----:B------:R-:W1:Y:S03]  /*ab40*/  @P0 LDS.128 R12, [R37+0x3000] ;  /* 0x00300000250c0984 */ /* 0x000e660000000c00 */
[----:B------:R-:W-:-:S05]  /*ab50*/  @P0 LEA.HI.X R33, R19, R33, R164, 0x1, P5 ;  /* 0x0000002113210211 */ /* 0x000fca00028f0ca4 */
[----:B-1----:R1:W-:Y:S04]  /*ab60*/  @P0 ST.E.128 desc[UR60][R32.64], R12 ;  /* 0x0000000c20000985 */ /* 0x0023e8000c101d3c */
.L_x_559:
[----:B------:R-:W-:Y:S05]  /*ab70*/  BSYNC B0 ;  /* 0x0000000000007941 */ /* 0x000fea0003800000 */
.L_x_558:
[----:B------:R-:W-:Y:S01]  /*ab80*/  ISETP.GE.AND P0, PT, R87, 0x41, PT ;  /* 0x000000415700780c */ /* 0x000fe20003f06270 */
[----:B-1--4-:R1:W4:Y:S01]  /*ab90*/  SHFL.IDX PT, R33, R11, 0x1, 0x1c1f ;  /* 0x003c1f000b217f89 */ /* 0x01232200000e0000 */
[----:B------:R-:W-:Y:S03]  /*aba0*/  BSSY B0, `(.L_x_560) ;  /* 0x0000017000007945 */ /* 0x000fe60003800000 */
[----:B--2---:R1:W2:Y:S08]  /*abb0*/  SHFL.IDX PT, R32, R31, 0x1, 0x1c1f ;  /* 0x003c1f001f207f89 */ /* 0x0042b000000e0000 */
[----:B-1----:R-:W-:Y:S05]  /*abc0*/  @!P0 BRA `(.L_x_561) ;  /* 0x0000000000508947 */ /* 0x002fea0003800000 */
[----:B------:R-:W-:-:S13]  /*abd0*/  ISETP.NE.AND P5, PT, R6, RZ, PT ;  /* 0x000000ff0600720c */ /* 0x000fda0003fa5270 */
[----:B------:R-:W1:Y:S01]  /*abe0*/  @P5 LDS.128 R12, [R36+0x2000] ;  /* 0x00200000240c5984 */ /* 0x000e620000000c00 */
[----:B--2---:R-:W-:-:S04]  /*abf0*/  @P5 LEA R34, P0, R16, R32, 0x1 ;  /* 0x0000002010225211 */ /* 0x004fc800078008ff */
[----:B----4-:R-:W-:Y:S02]  /*ac00*/  @P5 LEA.HI.X R35, R16, R33, R17, 0x1, P0 ;  /* 0x0000002110235211 */ /* 0x010fe400000f0c11 */
[----:B------:R-:W-:-:S13]  /*ac10*/  ISETP.NE.AND P0, PT, R20, RZ, PT ;  /* 0x000000ff1400720c */ /* 0x000fda0003f05270 */
[----:B0-----:R-:W-:Y:S01]  /*ac20*/  @P0 IMAD.SHL.U32 R11, R162, 0x8, RZ ;  /* 0x00000008a20b0824 */ /* 0x001fe200078e00ff */
[----:B-1----:R0:W-:Y:S01]  /*ac30*/  @P5 ST.E.128 desc[UR60][R34.64], R12 ;  /* 0x0000000c22005985 */ /* 0x0021e2000c101d3c */
[----:B------:R-:W-:-:S03]  /*ac40*/  ISETP.NE.AND P5, PT, R21, RZ, PT ;  /* 0x000000ff1500720c */ /* 0x000fc60003fa5270 */
[----:B------:R-:W1:Y:S01]  /*ac50*/  @P0 LDS.128 R12, [R37+0x2000] ;  /* 0x00200000250c0984 */ /* 0x000e620000000c00 */
[----:B0-----:R-:W-:-:S09]  /*ac60*/  @P0 IMAD.WIDE R34, R11, 0x2, R32 ;  /* 0x000000020b220825 */ /* 0x001fd200078e0220 */
[----:B------:R-:W-:Y:S01]  /*ac70*/  @P5 IMAD.SHL.U32 R11, R163, 0x8, RZ ;  /* 0x00000008a30b5824 */ /* 0x000fe200078e00ff */
[----:B-1----:R0:W-:Y:S01]  /*ac80*/  @P0 ST.E.128 desc[UR60][R34.64], R12 ;  /* 0x0000000c22000985 */ /* 0x0021e2000c101d3c */
[----:B------:R-:W-:-:S03]  /*ac90*/  ISETP.NE.AND P0, PT, R26, RZ, PT ;  /* 0x000000ff1a00720c */ /* 0x000fc60003f05270 */
[----:B------:R-:W1:Y:S01]  /*aca0*/  @P5 LDS.128 R12, [R36+0x5000] ;  /* 0x00500000240c5984 */ /* 0x000e620000000c00 */
[----:B0-----:R-:W-:-:S05]  /*acb0*/  @P5 IMAD.WIDE R34, R11, 0x2, R32 ;  /* 0x000000020b225825 */ /* 0x001fca00078e0220 */
[----:B-1----:R-:W-:Y:S04]  /*acc0*/  @P5 ST.E.128 desc[UR60][R34.64], R12 ;  /* 0x0000000c22005985 */ /* 0x002fe8000c101d3c */
[C---:B------:R-:W-:Y:S01]  /*acd0*/  @P0 LEA R32, P5, R19.reuse, R32, 0x1 ;  /* 0x0000002013200211 */ /* 0x040fe200078a08ff */
[----:B------:R-:W0:Y:S03]  /*ace0*/  @P0 LDS.128 R12, [R37+0x5000] ;  /* 0x00500000250c0984 */ /* 0x000e260000000c00 */
[----:B------:R-:W-:-:S05]  /*acf0*/  @P0 LEA.HI.X R33, R19, R33, R164, 0x1, P5 ;  /* 0x0000002113210211 */ /* 0x000fca00028f0ca4 */
[----:B0-----:R1:W-:Y:S04]  /*ad00*/  @P0 ST.E.128 desc[UR60][R32.64], R12 ;  /* 0x0000000c20000985 */ /* 0x0013e8000c101d3c */
.L_x_561:
[----:B------:R-:W-:Y:S05]  /*ad10*/  BSYNC B0 ;  /* 0x0000000000007941 */ /* 0x000fea0003800000 */
.L_x_560:
[----:B------:R-:W-:Y:S01]  /*ad20*/  @!PT LDS RZ, [RZ] ;  /* 0x00000000fffff984 */ /* 0x000fe20000000800 */
[----:B------:R-:W-:Y:S01]  /*ad30*/  @!PT LDS RZ, [RZ] ;  /* 0x00000000fffff984 */ /* 0x000fe20000000800 */
[----:B------:R-:W-:Y:S01]  /*ad40*/  @!PT LDS RZ, [RZ] ;  /* 0x00000000fffff984 */ /* 0x000fe20000000800 */
[----:B------:R-:W-:Y:S01]  /*ad50*/  @!PT LDS RZ, [RZ] ;  /* 0x00000000fffff984 */ /* 0x000fe20000000800 */
[----:B------:R5:W-:Y:S06]  /*ad60*/  MEMBAR.ALL.CTA ;  /* 0x0000000000007992 */ /* 0x000bec0000008000 */
[----:B-----5:R-:W5:Y:S01]  /*ad70*/  FENCE.VIEW.ASYNC.S ;  /* 0x00000000000073c6 */ /* 0x020f620000000000 */
[----:B---3--:R-:W-:Y:S01]  /*ad80*/  @!P4 VIADD R88, R88, 0x2a8c0 ;  /* 0x0002a8c05858c836 */ /* 0x008fe20000000000 */
[----:B-----5:R3:W-:Y:S01]  /*ad90*/  BAR.SYNC.DEFER_BLOCKING R148, 0x80 ;  /* 0x000200940000751d */ /* 0x0207e20000010000 */
[----:B------:R-:W-:Y:S01]  /*ada0*/  ISETP.NE.AND P5, PT, R127, RZ, PT ;  /* 0x000000ff7f00720c */ /* 0x000fe20003fa5270 */
[----:B------:R-:W-:-:S02]  /*adb0*/  VIADD R18, R18, 0x1 ;  /* 0x0000000112127836 */ /* 0x000fc40000000000 */
[----:B------:R-:W-:Y:S02]  /*adc0*/  @!P4 PRMT R88, RZ, 0x654, R88 ;  /* 0x00000654ff58c816 */ /* 0x000fe40000000058 */
[----:B------:R-:W-:Y:S02]  /*add0*/  PLOP3.LUT P0, PT, PT, PT, PT, 0x8, 0x0 ;  /* 0x000000000000781c */ /* 0x000fe40003f0e170 */
[----:B------:R3:W-:Y:S01]  /*ade0*/  @!P4 SYNCS.ARRIVE.TRANS64.RED.A1T0 RZ, [R88+URZ], RZ ;  /* 0x000000ff58ffc9a7 */ /* 0x0007e2000810043f */
[----:B------:R-:W-:-:S04]  /*adf0*/  ISETP.NE.AND P4, PT, R18, 0x2, PT ;  /* 0x000000021200780c */ /* 0x000fc80003f85270 */
[----:B0-----:R-:W-:Y:S02]  /*ae00*/  SEL R11, RZ, 0x1, P4 ;  /* 0x00000001ff0b7807 */ /* 0x001fe40002000000 */
[----:B------:R-:W-:Y:S02]  /*ae10*/  SEL R18, R18, RZ, P4 ;  /* 0x000000ff12127207 */ /* 0x000fe40002000000 */
[----:B------:R-:W-:Y:S01]  /*ae20*/  LOP3.LUT R166, R166, R11, RZ, 0x3c, !PT ;  /* 0x0000000ba6a67212 */ /* 0x000fe200078e3cff */
[----:B---3--:R-:W-:Y:S06]  /*ae30*/  @P5 BRA `(.L_x_562) ;  /* 0xffffff7400fc5947 */ /* 0x008fec000383ffff */
.L_x_452:
[----:B------:R-:W-:Y:S01]  /*ae40*/  BSSY B0, `(.L_x_563) ;  /* 0x000002a000007945 */ /* 0x000fe20003800000 */
[----:B------:R-:W-:Y:S02]  /*ae50*/  ISETP.GE.AND P2, PT, R147, 0x1, PT ;  /* 0x000000019300780c */ /* 0x000fe40003f46270 */
[----:B------:R-:W-:Y:S02]  /*ae60*/  CS2R R88, SRZ ;  /* 0x0000000000587805 */ /* 0x000fe4000001ff00 */
[----:B------:R-:W-:Y:S02]  /*ae70*/  PLOP3.LUT P1, PT, PT, PT, PT, 0x80, 0x0 ;  /* 0x000000000000781c */ /* 0x000fe40003f2f070 */
        /* <DEDUP_REMOVED lines=24> */
[----:B------:R-:W-:Y:S01]  /*b000*/  CS2R R40, SRZ ;  /* 0x0000000000287805 */ /* 0x000fe2000001ff00 */
[----:B------:R-:W-:Y:S01]  /*b010*/  IMAD.MOV.U32 R95, RZ, RZ, RZ ;  /* 0x000000ffff5f7224 */ /* 0x000fe200078e00ff */
[----:B------:R-:W-:Y:S01]  /*b020*/  CS2R R92, SRZ ;  /* 0x00000000005c7805 */ /* 0x000fe2000001ff00 */
[----:B------:R-:W-:Y:S01]  /*b030*/  IMAD.MOV.U32 R0, RZ, RZ, RZ ;  /* 0x000000ffff007224 */ /* 0x000fe200078e00ff */
[----:B------:R-:W-:Y:S01]  /*b040*/  CS2R R10, SRZ ;  /* 0x00000000000a7805 */ /* 0x000fe2000001ff00 */
[----:B------:R-:W-:Y:S01]  /*b050*/  IMAD.MOV.U32 R90, RZ, RZ, RZ ;  /* 0x000000ffff5a7224 */ /* 0x000fe200078e00ff */
[----:B------:R-:W-:Y:S01]  /*b060*/  MOV R99, RZ ;  /* 0x000000ff00637202 */ /* 0x000fe20000000f00 */
[----:B------:R-:W-:-:S02]  /*b070*/  IMAD.MOV.U32 R3, RZ, RZ, RZ ;  /* 0x000000ffff037224 */ /* 0x000fc400078e00ff */
[----:B------:R-:W-:Y:S02]  /*b080*/  IMAD.MOV.U32 R97, RZ, RZ, RZ ;  /* 0x000000ffff617224 */ /* 0x000fe400078e00ff */
[----:B------:R-:W-:Y:S02]  /*b090*/  IMAD.MOV.U32 R26, RZ, RZ, RZ ;  /* 0x000000ffff1a7224 */ /* 0x000fe400078e00ff */
[----:B-12---:R-:W-:Y:S01]  /*b0a0*/  IMAD.MOV.U32 R32, RZ, RZ, RZ ;  /* 0x000000ffff207224 */ /* 0x006fe200078e00ff */
[----:B------:R-:W-:Y:S06]  /*b0b0*/  @P0 BRA `(.L_x_564) ;  /* 0x0000000000080947 */ /* 0x000fec0003800000 */
[----:B------:R-:W0:Y:S02]  /*b0c0*/  FENCE.VIEW.ASYNC.G ;  /* 0x00000000000073c6 */ /* 0x000e240000000100 */
[----:B0-----:R-:W-:Y:S06]  /*b0d0*/  BAR.ARV 0xc, 0x180 ;  /* 0x0306000000007b1d */ /* 0x001fec0000002000 */
.L_x_564:
[----:B------:R-:W-:Y:S05]  /*b0e0*/  BSYNC B0 ;  /* 0x0000000000007941 */ /* 0x000fea0003800000 */
.L_x_563:
[----:B------:R-:W-:Y:S02]  /*b0f0*/  IMAD.MOV.U32 R91, RZ, RZ, RZ ;  /* 0x000000ffff5b7224 */ /* 0x000fe400078e00ff */
[----:B------:R-:W-:Y:S01]  /*b100*/  IMAD.MOV.U32 R24, RZ, RZ, RZ ;  /* 0x000000ffff187224 */ /* 0x000fe200078e00ff */
[----:B------:R-:W-:Y:S06]  /*b110*/  @!P2 BRA `(.L_x_565) ;  /* 0x000000ac0050a947 */ /* 0x000fec0003800000 */
[----:B------:R-:W2:Y:S04]  /*b120*/  LDL R4, [R1+0x34] ;  /* 0x0000340001047983 */ /* 0x000ea80000100800 */
[----:B------:R-:W0:Y:S02]  /*b130*/  SHFL.IDX PT, R0, R225, RZ, 0x1f ;  /* 0x00001fffe1007589 */ /* 0x000e2400000e0000 */
[----:B0-----:R-:W-:-:S04]  /*b140*/  LEA.HI R3, R0, R0, RZ, 0x1 ;  /* 0x0000000000037211 */ /* 0x001fc800078f08ff */
[----:B------:R-:W-:-:S05]  /*b150*/  LOP3.LUT R3, R3, 0x1e, RZ, 0xc0, !PT ;  /* 0x0000001e03037812 */ /* 0x000fca00078ec0ff */
[----:B------:R-:W-:Y:S01]  /*b160*/  IMAD.IADD R3, R0, 0x1, -R3 ;  /* 0x0000000100037824 */ /* 0x000fe200078e0a03 */
[----:B--2---:R-:W-:-:S13]  /*b170*/  R2UR UR4, R4 ;  /* 0x00000000040472ca */ /* 0x004fda00000e0000 */
[----:B------:R-:W-:Y:S02]  /*b180*/  ULOP3.LUT UP0, URZ, UR4, 0x1bf, URZ, 0xc0, !UPT ;  /* 0x000001bf043f7892 */ /* 0x000fe4000f80c03f */
[----:B------:R-:W-:-:S04]  /*b190*/  LEA R3, R3, UR4, 0xd ;  /* 0x0000000403037c11 */ /* 0x000fc8000f8e68ff */
[----:B------:R-:W-:Y:S02]  /*b1a0*/  SHF.R.U32.HI R3, RZ, 0x4, R3 ;  /* 0x00000004ff037819 */ /* 0x000fe40000011603 */
[----:B------:R-:W-:Y:S02]  /*b1b0*/  PLOP3.LUT P0, PT, PT, PT, UP0, 0x80, 0x0 ;  /* 0x000000000000781c */ /* 0x000fe40003f0f008 */
[----:B------:R-:W-:-:S11]  /*b1c0*/  LOP3.LUT R36, R3, 0x3fff, RZ, 0xc0, !PT ;  /* 0x00003fff03247812 */ /* 0x000fd600078ec0ff */
        /* <DEDUP_REMOVED lines=16> */
[----:B-1--45:R-:W-:Y:S05]  /*b2d0*/  CALL.ABS.NOINC R14 ;  /* 0x000000000e007343 */ /* 0x032fea0003c00000 */
.L_x_566:
[----:B------:R-:W-:Y:S02]  /*b2e0*/  ULDC UR4, c[0x0][0x3f4] ;  /* 0x0000fd0000047ab9 */ /* 0x000fe40000000800 */
[----:B------:R-:W-:-:S13]  /*b2f0*/  ISETP.LT.AND P0, PT, RZ, UR4, PT ;  /* 0x00000004ff007c0c */ /* 0x000fda000bf01270 */
[----:B------:R-:W-:Y:S05]  /*b300*/  @P0 BRA `(.L_x_567) ;  /* 0x00000000003c0947 */ /* 0x000fea0003800000 */
[----:B------:R-:W-:-:S04]  /*b310*/  LEA.HI R0, R189, R189, RZ, 0x1 ;  /* 0x000000bdbd007211 */ /* 0x000fc800078f08ff */
[----:B------:R-:W-:-:S05]  /*b320*/  LOP3.LUT R0, R0, 0xfffffffe, RZ, 0xc0, !PT ;  /* 0xfffffffe00007812 */ /* 0x000fca00078ec0ff */
[----:B------:R-:W-:-:S05]  /*b330*/  IMAD.IADD R0, R189, 0x1, -R0 ;  /* 0x00000001bd007824 */ /* 0x000fca00078e0a00 */
[----:B------:R-:W-:-:S04]  /*b340*/  SHF.L.U32 R3, R0, 0x1f, RZ ;  /* 0x0000001f00037819 */ /* 0x000fc800000006ff */
[----:B------:R0:W1:Y:S03]  /*b350*/  SYNCS.PHASECHK.TRANS64.TRYWAIT P0, [R2+URZ+0x2a800], R3 ;  /* 0x02a80003020075a7 */ /* 0x000066000800017f */
[----:B-1----:R-:W-:Y:S05]  /*b360*/  @!P0 NANOSLEEP.SYNCS 0x989680 ;  /* 0x009896800000895d */ /* 0x002fea0003900000 */
[----:B------:R-:W1:Y:S01]  /*b370*/  @!P0 SYNCS.PHASECHK.TRANS64 P0, [R2+URZ+0x2a800], R3 ;  /* 0x02a80003020085a7 */ /* 0x000e62000800007f */
[----:B------:R-:W-:Y:S04]  /*b380*/  BSSY B0, `(.L_x_568) ;  /* 0x0000006000007945 */ /* 0x000fe80003800000 */
[----:B-1----:R-:W-:Y:S05]  /*b390*/  @P0 BRA `(.L_x_569) ;  /* 0x0000000000100947 */ /* 0x002fea0003800000 */
.L_x_570:
[----:B-1----:R1:W2:Y:S02]  /*b3a0*/  SYNCS.PHASECHK.TRANS64.TRYWAIT P0, [R2+URZ+0x2a800], R3 ;  /* 0x02a80003020075a7 */ /* 0x0022a4000800017f */
[----:B--2---:R-:W-:Y:S05]  /*b3b0*/  @!P0 NANOSLEEP.SYNCS 0x989680 ;  /* 0x009896800000895d */ /* 0x004fea0003900000 */
[----:B------:R-:W2:Y:S02]  /*b3c0*/  @!P0 SYNCS.PHASECHK.TRANS64 P0, [R2+URZ+0x2a800], R3 ;  /* 0x02a80003020085a7 */ /* 0x000ea4000800007f */
[----:B--2---:R-:W-:Y:S05]  /*b3d0*/  @!P0 BRA `(.L_x_570) ;  /* 0xfffffffc00f08947 */ /* 0x004fea000383ffff */
.L_x_569:
[----:B------:R-:W-:Y:S05]  /*b3e0*/  BSYNC B0 ;  /* 0x0000000000007941 */ /* 0x000fea0003800000 */
.L_x_568:
[----:B------:R-:W-:Y:S05]  /*b3f0*/  BRA `(.L_x_571) ;  /* 0x00000058004c7947 */ /* 0x000fea0003800000 */
.L_x_567:
[----:B------:R-:W2:Y:S01]  /*b400*/  LDL R0, [R1+0x34] ;  /* 0x0000340001007983 */ /* 0x000ea20000100800 */
[----:B------:R-:W-:Y:S01]  /*b410*/  ULDC.64 UR4, c[0x0][0x3f8] ;  /* 0x0000fe0000047ab9 */ /* 0x000fe20000000a00 */
[----:B------:R-:W-:Y:S01]  /*b420*/  ULDC.64 UR6, c[0x0][0x408] ;  /* 0x0001020000067ab9 */ /* 0x000fe20000000a00 */
[----:B-----5:R-:W-:Y:S01]  /*b430*/  IMAD.WIDE.U32 R4, R145, UR4, RZ ;  /* 0x0000000491047c25 */ /* 0x020fe2000f8e00ff */
[----:B--2---:R-:W-:Y:S02]  /*b440*/  R2UR UR8, R0 ;  /* 0x00000000000872ca */ /* 0x004fe400000e0000 */
[----:B------:R-:W-:-:S05]  /*b450*/  SHF.R.S32.HI R0, RZ, 0x1f, R145 ;  /* 0x0000001fff007819 */ /* 0x000fca0000011491 */
[C---:B------:R-:W-:Y:S02]  /*b460*/  IMAD R6, R0.reuse, UR4, RZ ;  /* 0x0000000400067c24 */ /* 0x040fe4000f8e02ff */
[----:B------:R-:W-:Y:S02]  /*b470*/  IMAD R0, R0, UR6, RZ ;  /* 0x0000000600007c24 */ /* 0x000fe4000f8e02ff */
[C---:B------:R-:W-:Y:S01]  /*b480*/  IMAD R25, R145.reuse, UR5, R6 ;  /* 0x0000000591197c24 */ /* 0x040fe2000f8e0206 */
[----:B------:R-:W-:Y:S01]  /*b490*/  ULDC.64 UR4, c[0x0][0x3e8] ;  /* 0x0000fa0000047ab9 */ /* 0x000fe20000000a00 */
[----:B------:R-:W-:Y:S01]  /*b4a0*/  ULOP3.LUT UP0, URZ, UR8, 0x3ff, URZ, 0xc0, !UPT ;  /* 0x000003ff083f7892 */ /* 0x000fe2000f80c03f */
[C---:B------:R-:W-:Y:S01]  /*b4b0*/  IMAD R27, R145.reuse, UR7, R0 ;  /* 0x00000007911b7c24 */ /* 0x040fe2000f8e0200 */
[----:B------:R-:W-:Y:S01]  /*b4c0*/  LEA R24, P0, R4, UR4, 0x1 ;  /* 0x0000000404187c11 */ /* 0x000fe2000f8008ff */
[----:B------:R-:W-:Y:S01]  /*b4d0*/  IMAD.WIDE.U32 R6, R145, UR6, RZ ;  /* 0x0000000691067c25 */ /* 0x000fe2000f8e00ff */
[----:B------:R-:W-:-:S02]  /*b4e0*/  ULDC.64 UR6, c[0x0][0x400] ;  /* 0x0001000000067ab9 */ /* 0x000fc40000000a00 */
[----:B------:R-:W-:Y:S01]  /*b4f0*/  PLOP3.LUT P2, PT, PT, PT, UP0, 0x80, 0x0 ;  /* 0x000000000000781c */ /* 0x000fe20003f4f008 */
[----:B------:R-:W-:Y:S01]  /*b500*/  IMAD.IADD R25, R25, 0x1, R5 ;  /* 0x0000000119197824 */ /* 0x000fe200078e0205 */
[----:B------:R-:W-:Y:S01]  /*b510*/  LEA R26, P1, R6, UR6, 0x1 ;  /* 0x00000006061a7c11 */ /* 0x000fe2000f8208ff */
[----:B------:R-:W-:-:S03]  /*b520*/  IMAD.IADD R27, R27, 0x1, R7 ;  /* 0x000000011b1b7824 */ /* 0x000fc600078e0207 */
[----:B------:R-:W-:Y:S02]  /*b530*/  LEA.HI.X R25, R4, UR5, R25, 0x1, P0 ;  /* 0x0000000504197c11 */ /* 0x000fe400080f0c19 */
[----:B------:R-:W-:-:S05]  /*b540*/  LEA.HI.X R27, R6, UR7, R27, 0x1, P1 ;  /* 0x00000007061b7c11 */ /* 0x000fca00088f0c1b */
        /* <DEDUP_REMOVED lines=16> */
[----:B-1--4-:R-:W-:Y:S05]  /*b650*/  CALL.ABS.NOINC R14 ;  /* 0x000000000e007343 */ /* 0x012fea0003c00000 */
.L_x_572:
[----:B------:R-:W-:Y:S01]  /*b660*/  ULDC.U8 UR4, c[0x0][0x410] ;  /* 0x0001040000047ab9 */ /* 0x000fe20000000000 */
[----:B------:R-:W-:Y:S01]  /*b670*/  BSSY B0, `(.L_x_573) ;  /* 0x0000563000007945 */ /* 0x000fe20003800000 */
[----:B------:R-:W-:Y:S01]  /*b680*/  ISETP.NE.AND P0, PT, RZ, UR4, PT ;  /* 0x00000004ff007c0c */ /* 0x000fe2000bf05270 */
[----:B------:R-:W-:-:S12]  /*b690*/  IMAD R6, R29, 0x80, R165 ;  /* 0x000000801d067824 */ /* 0x000fd800078e02a5 */
[----:B------:R-:W-:Y:S05]  /*b6a0*/  @!P0 BRA `(.L_x_574) ;  /* 0x00000028009c8947 */ /* 0x000fea0003800000 */
[----:B------:R-:W-:-:S03]  /*b6b0*/  UMOV UR4, 0xffffffff ;  /* 0xffffffff00047882 */ /* 0x000fc60000000000 */
[----:B------:R-:W-:Y:S05]  /*b6c0*/  BRA.DIV UR4, `(.L_x_575) ;  /* 0x0000013a040c7947 */ /* 0x000fea000b800000 */
[----:B------:R0:W1:Y:S04]  /*b6d0*/  SHFL.IDX PT, R3, R25, RZ, 0x1c1f ;  /* 0x001c1fff19037589 */ /* 0x00006800000e0000 */
[----:B------:R0:W2:Y:S04]  /*b6e0*/  SHFL.IDX PT, R0, R24, RZ, 0x1c1f ;  /* 0x001c1fff18007589 */ /* 0x0000a800000e0000 */
[----:B------:R0:W3:Y:S04]  /*b6f0*/  SHFL.IDX PT, R5, R27, RZ, 0x1c1f ;  /* 0x001c1fff1b057589 */ /* 0x0000e800000e0000 */
[----:B------:R0:W0:Y:S02]  /*b700*/  SHFL.IDX PT, R14, R26, RZ, 0x1c1f ;  /* 0x001c1fff1a0e7589 */ /* 0x00002400000e0000 */
.L_x_819:
[----:B------:R-:W-:Y:S01]  /*b710*/  ULDC UR4, c[0x0][0x448] ;  /* 0x0001120000047ab9 */ /* 0x000fe20000000800 */
[----:B------:R-:W-:Y:S01]  /*b720*/  LOP3.LUT R4, R176, 0x18, R16, 0xf8, !PT ;  /* 0x00000018b0047812 */ /* 0x000fe200078ef810 */
[----:B------:R-:W-:Y:S01]  /*b730*/  IMAD R37, R146, UR4, RZ ;  /* 0x0000000492257c24 */ /* 0x000fe2000f8e02ff */
[----:B------:R-:W-:Y:S01]  /*b740*/  BSSY B1, `(.L_x_576) ;  /* 0x000004e000017945 */ /* 0x000fe20003800000 */
[----:B------:R-:W-:Y:S02]  /*b750*/  LOP3.LUT P0, RZ, R195, 0x4, RZ, 0xc0, !PT ;  /* 0x00000004c3ff7812 */ /* 0x000fe4000780c0ff */
[----:B------:R-:W-:Y:S02]  /*b760*/  CS2R R12, SRZ ;  /* 0x00000000000c7805 */ /* 0x000fe4000001ff00 */
[----:B------:R-:W-:Y:S02]  /*b770*/  LOP3.LUT R7, R4, R177, RZ, 0x3c, !PT ;  /* 0x000000b104077212 */ /* 0x000fe400078e3cff */
[----:B0-----:R-:W-:-:S02]  /*b780*/  CS2R R24, SRZ ;  /* 0x0000000000187805 */ /* 0x001fc4000001ff00 */
[----:B------:R-:W-:Y:S01]  /*b790*/  ISETP.GE.AND P1, PT, R6, R37, PT ;  /* 0x000000250600720c */ /* 0x000fe20003f26270 */
[----:B------:R-:W-:Y:S01]  /*b7a0*/  IMAD R37, R29, -0x80, R37 ;  /* 0xffffff801d257824 */ /* 0x000fe200078e0225 */
[----:B------:R-:W-:Y:S01]  /*b7b0*/  CS2R R20, SRZ ;  /* 0x0000000000147805 */ /* 0x000fe2000001ff00 */
[----:B------:R-:W-:Y:S01]  /*b7c0*/  IMAD.IADD R9, R178, 0x1, R7 ;  /* 0x00000001b2097824 */ /* 0x000fe200078e0207 */
[----:B------:R-:W-:Y:S02]  /*b7d0*/  CS2R R10, SRZ ;  /* 0x00000000000a7805 */ /* 0x000fe4000001ff00 */
[----:B------:R-:W-:Y:S02]  /*b7e0*/  CS2R R26, SRZ ;  /* 0x00000000001a7805 */ /* 0x000fe4000001ff00 */
[----:B------:R-:W-:Y:S01]  /*b7f0*/  CS2R R6, SRZ ;  /* 0x0000000000067805 */ /* 0x000fe2000001ff00 */
[----:B------:R-:W-:Y:S01]  /*b800*/  IMAD R9, R9, 0x2, R2 ;  /* 0x0000000209097824 */ /* 0x000fe200078e0202 */
[----:B------:R-:W-:-:S02]  /*b810*/  CS2R R40, SRZ ;  /* 0x0000000000287805 */ /* 0x000fc4000001ff00 */
[----:B------:R-:W-:Y:S02]  /*b820*/  CS2R R38, SRZ ;  /* 0x0000000000267805 */ /* 0x000fe4000001ff00 */
[----:B------:R-:W-:Y:S02]  /*b830*/  CS2R R34, SRZ ;  /* 0x0000000000227805 */ /* 0x000fe4000001ff00 */
[----:B----4-:R-:W-:Y:S02]  /*b840*/  CS2R R32, SRZ ;  /* 0x0000000000207805 */ /* 0x010fe4000001ff00 */
[----:B------:R-:W-:Y:S01]  /*b850*/  CS2R R30, SRZ ;  /* 0x00000000001e7805 */ /* 0x000fe2000001ff00 */
[C---:B------:R-:W-:Y:S01]  /*b860*/  VIADD R52, R9.reuse, 0xc400 ;  /* 0x0000c40009347836 */ /* 0x040fe20000000000 */
[----:B------:R-:W-:Y:S01]  /*b870*/  CS2R R28, SRZ ;  /* 0x00000000001c7805 */ /* 0x000fe2000001ff00 */
[----:B------:R-:W-:Y:S01]  /*b880*/  VIADD R8, R9, 0xc440 ;  /* 0x0000c44009087836 */ /* 0x000fe20000000000 */
[----:B------:R-:W-:Y:S06]  /*b890*/  @P1 BRA `(.L_x_577) ;  /* 0x0000000000e01947 */ /* 0x000fec0003800000 */
[----:B------:R-:W-:Y:S01]  /*b8a0*/  ULDC UR4, c[0x0][0x3f4] ;  /* 0x0000fd0000047ab9 */ /* 0x000fe20000000800 */
[----:B------:R-:W-:Y:S02]  /*b8b0*/  CS2R R40, SRZ ;  /* 0x0000000000287805 */ /* 0x000fe4000001ff00 */
[----:B------:R-:W-:Y:S02]  /*b8c0*/  ISETP.GE.AND P2, PT, R160, UR4, PT ;  /* 0x00000004a0007c0c */ /* 0x000fe4000bf46270 */
[----:B------:R-:W-:Y:S02]  /*b8d0*/  CS2R R6, SRZ ;  /* 0x0000000000067805 */ /* 0x000fe4000001ff00 */
[----:B------:R-:W-:Y:S02]  /*b8e0*/  ISETP.GE.AND P3, PT, R169, UR4, PT ;  /* 0x00000004a9007c0c */ /* 0x000fe4000bf66270 */
[----:B------:R-:W-:Y:S02]  /*b8f0*/  CS2R R38, SRZ ;  /* 0x0000000000267805 */ /* 0x000fe4000001ff00 */
[----:B------:R-:W-:-:S05]  /*b900*/  ISETP.GE.AND P4, PT, R168, UR4, PT ;  /* 0x00000004a8007c0c */ /* 0x000fca000bf86270 */
[----:B------:R-:W-:Y:S01]  /*b910*/  @!P2 MOV R4, R14 ;  /* 0x0000000e0004a202 */ /* 0x000fe20000000f00 */
[----:B--2---:R-:W-:-:S03]  /*b920*/  @!P2 IMAD.MOV.U32 R10, RZ, RZ, R0 ;  /* 0x000000ffff0aa224 */ /* 0x004fc600078e0000 */
[----:B------:R-:W-:Y:S01]  /*b930*/  @!P3 IADD3 R20, P1, R0, R199, RZ ;  /* 0x000000c70014b210 */ /* 0x000fe20007f3e0ff */
[----:B-1----:R-:W-:Y:S02]  /*b940*/  @!P2 IMAD.MOV.U32 R11, RZ, RZ, R3 ;  /* 0x000000ffff0ba224 */ /* 0x002fe400078e0003 */
[----:B---3--:R-:W-:-:S04]  /*b950*/  @!P2 IMAD.WIDE R12, R160, 0x2, R4 ;  /* 0x00000002a00ca825 */ /* 0x008fc800078e0204 */
[----:B------:R-:W-:Y:S01]  /*b960*/  @!P2 IMAD.WIDE R10, R160, 0x2, R10 ;  /* 0x00000002a00aa825 */ /* 0x000fe200078e020a */
[----:B------:R-:W5:Y:S01]  /*b970*/  @!P2 LD.E.64 R6, desc[UR60][R12.64] ;  /* 0x0000003c0c06a980 */ /* 0x000f62000c101b00 */
[----:B------:R-:W-:Y:S02]  /*b980*/  @!P4 IADD3 R28, P5, R0, R201, RZ ;  /* 0x000000c9001cc210 */ /* 0x000fe40007fbe0ff */
[----:B------:R-:W-:Y:S01]  /*b990*/  @!P3 IMAD.X R21, R3, 0x1, R198, P1 ;  /* 0x000000010315b824 */ /* 0x000fe200008e06c6 */
[----:B------:R0:W5:Y:S01]  /*b9a0*/  @!P2 LD.E.64 R40, desc[UR60][R10.64] ;  /* 0x0000003c0a28a980 */ /* 0x000162000c101b00 */
[----:B------:R-:W-:Y:S02]  /*b9b0*/  ISETP.GE.AND P2, PT, R171, UR4, PT ;  /* 0x00000004ab007c0c */ /* 0x000fe4000bf46270 */
[C---:B------:R-:W-:Y:S02]  /*b9c0*/  @!P3 IADD3 R24, P1, R14.reuse, R199, RZ ;  /* 0x000000c70e18b210 */ /* 0x040fe40007f3e0ff */
[----:B------:R-:W-:-:S02]  /*b9d0*/  @!P4 IADD3 R42, P6, R14, R201, RZ ;  /* 0x000000c90e2ac210 */ /* 0x000fc40007fde0ff */
[----:B------:R-:W-:Y:S02]  /*b9e0*/  CS2R R26, SRZ ;  /* 0x00000000001a7805 */ /* 0x000fe4000001ff00 */
[----:B------:R-:W-:Y:S01]  /*b9f0*/  CS2R R34, SRZ ;  /* 0x0000000000227805 */ /* 0x000fe2000001ff00 */
[----:B------:R-:W-:Y:S01]  /*ba00*/  @!P3 IMAD.X R25, R5, 0x1, R198, P1 ;  /* 0x000000010519b824 */ /* 0x000fe200008e06c6 */
[----:B------:R1:W5:Y:S01]  /*ba10*/  @!P3 LD.E.64 R38, desc[UR60][R20.64] ;  /* 0x0000003c1426b980 */ /* 0x000362000c101b00 */
[----:B0-----:R-:W-:Y:S01]  /*ba20*/  CS2R R10, SRZ ;  /* 0x00000000000a7805 */ /* 0x001fe2000001ff00 */
[--C-:B------:R-:W-:Y:S02]  /*ba30*/  @!P4 IMAD.X R29, R3, 0x1, R200.reuse, P5 ;  /* 0x00000001031dc824 */ /* 0x100fe400028e06c8 */
[----:B------:R-:W-:Y:S01]  /*ba40*/  @!P4 IMAD.X R43, R5, 0x1, R200, P6 ;  /* 0x00000001052bc824 */ /* 0x000fe200030e06c8 */
[----:B------:R-:W-:Y:S01]  /*ba50*/  ISETP.GE.AND P1, PT, R170, UR4, PT ;  /* 0x00000004aa007c0c */ /* 0x000fe2000bf26270 */
[----:B------:R-:W5:Y:S01]  /*ba60*/  @!P3 LD.E.64 R26, desc[UR60][R24.64] ;  /* 0x0000003c181ab980 */ /* 0x000f62000c101b00 */
[----:B------:R-:W-:-:S02]  /*ba70*/  ISETP.GE.AND P3, PT, R172, UR4, PT ;  /* 0x00000004ac007c0c */ /* 0x000fc4000bf66270 */
[-C--:B------:R-:W-:Y:S01]  /*ba80*/  @!P2 IADD3 R46, P5, R14, R203.reuse, RZ ;  /* 0x000000cb0e2ea210 */ /* 0x080fe20007fbe0ff */
[----:B------:R-:W5:Y:S04]  /*ba90*/  @!P4 LD.E.64 R34, desc[UR60][R28.64] ;  /* 0x0000003c1c22c980 */ /* 0x000f68000c101b00 */
[----:B------:R0:W5:Y:S01]  /*baa0*/  @!P4 LD.E.64 R10, desc[UR60][R42.64] ;  /* 0x0000003c2a0ac980 */ /* 0x000162000c101b00 */
[----:B------:R-:W-:Y:S02]  /*bab0*/  @!P2 IADD3 R44, P4, R0, R203, RZ ;  /* 0x000000cb002ca210 */ /* 0x000fe40007f9e0ff */
[----:B------:R-:W-:Y:S02]  /*bac0*/  CS2R R32, SRZ ;  /* 0x0000000000207805 */ /* 0x000fe4000001ff00 */
[----:B-1----:R-:W-:Y:S01]  /*bad0*/  CS2R R20, SRZ ;  /* 0x0000000000147805 */ /* 0x002fe2000001ff00 */
[----:B------:R-:W-:-:S02]  /*bae0*/  @!P2 IMAD.X R47, R5, 0x1, R202, P5 ;  /* 0x00000001052fa824 */ /* 0x000fc400028e06ca */
[----:B------:R-:W-:Y:S01]  /*baf0*/  @!P2 IMAD.X R45, R3, 0x1, R202, P4 ;  /* 0x00000001032da824 */ /* 0x000fe200020e06ca */
[C---:B------:R-:W-:Y:S02]  /*bb00*/  @!P1 IADD3 R48, P6, R0.reuse, R215, RZ ;  /* 0x000000d700309210 */ /* 0x040fe40007fde0ff */
[----:B------:R4:W5:Y:S01]  /*bb10*/  @!P2 LD.E.64 R20, desc[UR60][R46.64] ;  /* 0x0000003c2e14a980 */ /* 0x000962000c101b00 */
[----:B------:R-:W-:-:S03]  /*bb20*/  @!P3 IADD3 R50, P4, R0, R217, RZ ;  /* 0x000000d90032b210 */ /* 0x000fc60007f9e0ff */
[----:B------:R4:W5:Y:S01]  /*bb30*/  @!P2 LD.E.64 R32, desc[UR60][R44.64] ;  /* 0x0000003c2c20a980 */ /* 0x000962000c101b00 */
[C---:B0-----:R-:W-:Y:S02]  /*bb40*/  @!P1 IADD3 R42, P2, R14.reuse, R215, RZ ;  /* 0x000000d70e2a9210 */ /* 0x041fe40007f5e0ff */
[----:B------:R-:W-:Y:S02]  /*bb50*/  @!P3 IADD3 R14, P5, R14, R217, RZ ;  /* 0x000000d90e0eb210 */ /* 0x000fe40007fbe0ff */
[----:B------:R-:W-:Y:S02]  /*bb60*/  CS2R R30, SRZ ;  /* 0x00000000001e7805 */ /* 0x000fe4000001ff00 */
[----:B------:R-:W-:Y:S02]  /*bb70*/  CS2R R24, SRZ ;  /* 0x0000000000187805 */ /* 0x000fe4000001ff00 */
[----:B------:R-:W-:Y:S02]  /*bb80*/  CS2R R28, SRZ ;  /* 0x00000000001c7805 */ /* 0x000fe4000001ff00 */
[----:B------:R-:W-:Y:S01]  /*bb90*/  CS2R R12, SRZ ;  /* 0x00000000000c7805 */ /* 0x000fe2000001ff00 */
[----:B------:R-:W-:-:S02]  /*bba0*/  @!P1 IMAD.X R49, R3, 0x1, R214, P6 ;  /* 0x0000000103319824 */ /* 0x000fc400030e06d6 */
[----:B------:R-:W-:Y:S02]  /*bbb0*/  @!P1 IMAD.X R43, R5, 0x1, R214, P2 ;  /* 0x00000001052b9824 */ /* 0x000fe400010e06d6 */
[--C-:B------:R-:W-:Y:S01]  /*bbc0*/  @!P3 IMAD.X R51, R3, 0x1, R216.reuse, P4 ;  /* 0x000000010333b824 */ /* 0x100fe200020e06d8 */
[----:B------:R4:W5:Y:S01]  /*bbd0*/  @!P1 LD.E.64 R30, desc[UR60][R48.64] ;  /* 0x0000003c301e9980 */ /* 0x000962000c101b00 */
[----:B------:R-:W-:-:S03]  /*bbe0*/  @!P3 IMAD.X R15, R5, 0x1, R216, P5 ;  /* 0x00000001050fb824 */ /* 0x000fc600028e06d8 */
[----:B------:R4:W5:Y:S04]  /*bbf0*/  @!P1 LD.E.64 R24, desc[UR60][R42.64] ;  /* 0x0000003c2a189980 */ /* 0x000968000c101b00 */
[----:B------:R4:W5:Y:S04]  /*bc00*/  @!P3 LD.E.64 R28, desc[UR60][R50.64] ;  /* 0x0000003c321cb980 */ /* 0x000968000c101b00 */
[----:B------:R4:W5:Y:S02]  /*bc10*/  @!P3 LD.E.64 R12, desc[UR60][R14.64] ;  /* 0x0000003c0e0cb980 */ /* 0x000964000c101b00 */
.L_x_577:
[----:B------:R-:W-:Y:S05]  /*bc20*/  BSYNC B1 ;  /* 0x0000000000017941 */ /* 0x000fea0003800000 */
.L_x_576:
[C---:B------:R-:W-:Y:S01]  /*bc30*/  LEA.HI R4, R189.reuse, R189, RZ, 0x1 ;  /* 0x000000bdbd047211 */ /* 0x040fe200078f08ff */
[----:B----45:R-:W-:Y:S01]  /*bc40*/  IMAD.MOV.U32 R42, RZ, RZ, R39 ;  /* 0x000000ffff2a7224 */ /* 0x030fe200078e0027 */
[----:B------:R-:W-:Y:S01]  /*bc50*/  @P0 IADD3 R8, R52, -0x40, RZ ;  /* 0xffffffc034080810 */ /* 0x000fe20007ffe0ff */
[----:B-1----:R-:W-:Y:S01]  /*bc60*/  IMAD.MOV.U32 R3, RZ, RZ, R41 ;  /* 0x000000ffff037224 */ /* 0x002fe200078e0029 */
[----:B------:R-:W-:Y:S01]  /*bc70*/  LOP3.LUT R4, R4, 0xfffffffe, RZ, 0xc0, !PT ;  /* 0xfffffffe04047812 */ /* 0x000fe200078ec0ff */
[----:B------:R-:W-:Y:S01]  /*bc80*/  IMAD.MOV.U32 R44, RZ, RZ, R32 ;  /* 0x000000ffff2c7224 */ /* 0x000fe200078e0020 */
[--C-:B------:R-:W-:Y:S01]  /*bc90*/  SHF.R.U64 R68, R38, 0x10, R39.reuse ;  /* 0x0000001026447819 */ /* 0x100fe20000001227 */
[----:B--2---:R-:W-:Y:S01]  /*bca0*/  IMAD.MOV.U32 R0, RZ, RZ, R40 ;  /* 0x000000ffff007224 */ /* 0x004fe200078e0028 */
[----:B------:R-:W-:Y:S01]  /*bcb0*/  SHF.R.U32.HI R71, RZ, 0x10, R39 ;  /* 0x00000010ff477819 */ /* 0x000fe20000011627 */
[----:B------:R-:W-:Y:S01]  /*bcc0*/  IMAD.IADD R4, R189, 0x1, -R4 ;  /* 0x00000001bd047824 */ /* 0x000fe200078e0a04 */
[----:B------:R-:W-:Y:S01]  /*bcd0*/  SHF.R.U64 R66, R34, 0x10, R35 ;  /* 0x0000001022427819 */ /* 0x000fe20000001223 */
[----:B------:R-:W-:Y:S01]  /*bce0*/  IMAD.MOV.U32 R39, RZ, RZ, R34 ;  /* 0x000000ffff277224 */ /* 0x000fe200078e0022 */
[----:B------:R-:W-:Y:S01]  /*bcf0*/  SHF.R.U64 R73, R40, 0x10, R41 ;  /* 0x0000001028497819 */ /* 0x000fe20000001229 */
[----:B------:R-:W-:Y:S01]  /*bd00*/  IMAD.MOV.U32 R45, RZ, RZ, R33 ;  /* 0x000000ffff2d7224 */ /* 0x000fe200078e0021 */
[----:B---3--:R-:W-:Y:S01]  /*bd10*/  SHF.L.U32 R5, R4, 0x1f, RZ ;  /* 0x0000001f04057819 */ /* 0x008fe200000006ff */
[----:B------:R-:W-:Y:S01]  /*bd20*/  IMAD.MOV.U32 R49, RZ, RZ, R29 ;  /* 0x000000ffff317224 */ /* 0x000fe200078e001d */
[----:B------:R-:W-:Y:S01]  /*bd30*/  SHF.R.U32.HI R70, RZ, 0x10, R41 ;  /* 0x00000010ff467819 */ /* 0x000fe20000011629 */
[----:B------:R-:W-:Y:S01]  /*bd40*/  IMAD.MOV.U32 R41, RZ, RZ, R38 ;  /* 0x000000ffff297224 */ /* 0x000fe200078e0026 */
[----:B------:R-:W0:Y:S01]  /*bd50*/  SYNCS.PHASECHK.TRANS64.TRYWAIT P0, [R2+URZ+0x2a800], R5 ;  /* 0x02a80005020075a7 */ /* 0x000e22000800017f */
[--C-:B------:R-:W-:Y:S01]  /*bd60*/  SHF.R.U64 R69, R32, 0x10, R33.reuse ;  /* 0x0000001020457819 */ /* 0x100fe20000001221 */
[----:B------:R-:W-:Y:S01]  /*bd70*/  IMAD.MOV.U32 R38, RZ, RZ, R6 ;  /* 0x000000ffff267224 */ /* 0x000fe200078e0006 */
[----:B------:R-:W-:Y:S01]  /*bd80*/  SHF.R.U32.HI R62, RZ, 0x10, R33 ;  /* 0x00000010ff3e7819 */ /* 0x000fe20000011621 */
[----:B------:R-:W-:Y:S01]  /*bd90*/  IMAD.MOV.U32 R32, RZ, RZ, R26 ;  /* 0x000000ffff207224 */ /* 0x000fe200078e001a */
[----:B------:R-:W-:Y:S01]  /*bda0*/  MOV R48, R28 ;  /* 0x0000001c00307202 */ /* 0x000fe20000000f00 */
[----:B------:R-:W-:Y:S01]  /*bdb0*/  IMAD.MOV.U32 R43, RZ, RZ, R35 ;  /* 0x000000ffff2b7224 */ /* 0x000fe200078e0023 */
[--C-:B------:R-:W-:Y:S01]  /*bdc0*/  SHF.R.U64 R65, R28, 0x10, R29.reuse ;  /* 0x000000101c417819 */ /* 0x100fe2000000121d */
[----:B------:R-:W-:Y:S01]  /*bdd0*/  IMAD.MOV.U32 R46, RZ, RZ, R30 ;  /* 0x000000ffff2e7224 */ /* 0x000fe200078e001e */
[----:B------:R-:W-:Y:S01]  /*bde0*/  SHF.R.U32.HI R58, RZ, 0x10, R29 ;  /* 0x00000010ff3a7819 */ /* 0x000fe2000001161d */
[----:B------:R-:W-:Y:S01]  /*bdf0*/  IMAD.MOV.U32 R47, RZ, RZ, R31 ;  /* 0x000000ffff2f7224 */ /* 0x000fe200078e001f */
[--C-:B------:R-:W-:Y:S01]  /*be00*/  SHF.R.U64 R63, R6, 0x10, R7.reuse ;  /* 0x00000010063f7819 */ /* 0x100fe20000001207 */
[----:B------:R-:W-:Y:S01]  /*be10*/  IMAD.MOV.U32 R40, RZ, RZ, R7 ;  /* 0x000000ffff287224 */ /* 0x000fe200078e0007 */
[--C-:B------:R-:W-:Y:S01]  /*be20*/  SHF.R.U64 R59, R26, 0x10, R27.reuse ;  /* 0x000000101a3b7819 */ /* 0x100fe2000000121b */
[----:B------:R-:W-:Y:S01]  /*be30*/  IMAD.MOV.U32 R33, RZ, RZ, R27 ;  /* 0x000000ffff217224 */ /* 0x000fe200078e001b */
[----:B------:R-:W-:Y:S01]  /*be40*/  PRMT R26, R39, 0x5410, R66 ;  /* 0x00005410271a7816 */ /* 0x000fe20000000042 */
[----:B------:R-:W-:Y:S01]  /*be50*/  IMAD.MOV.U32 R28, RZ, RZ, R10 ;  /* 0x000000ffff1c7224 */ /* 0x000fe200078e000a */
[----:B------:R-:W-:Y:S01]  /*be60*/  SHF.R.U32.HI R64, RZ, 0x10, R35 ;  /* 0x00000010ff407819 */ /* 0x000fe20000011623 */
[----:B------:R-:W-:Y:S01]  /*be70*/  IMAD.MOV.U32 R29, RZ, RZ, R11 ;  /* 0x000000ffff1d7224 */ /* 0x000fe200078e000b */
[--C-:B------:R-:W-:Y:S01]  /*be80*/  SHF.R.U64 R67, R30, 0x10, R31.reuse ;  /* 0x000000101e437819 */ /* 0x100fe2000000121f */
[----:B------:R-:W-:Y:S01]  /*be90*/  IMAD.MOV.U32 R4, RZ, RZ, R20 ;  /* 0x000000ffff047224 */ /* 0x000fe200078e0014 */
[----:B------:R-:W-:Y:S01]  /*bea0*/  SHF.R.U32.HI R60, RZ, 0x10, R31 ;  /* 0x00000010ff3c7819 */ /* 0x000fe2000001161f */
[----:B------:R-:W-:Y:S01]  /*beb0*/  IMAD.MOV.U32 R6, RZ, RZ, R21 ;  /* 0x000000ffff067224 */ /* 0x000fe200078e0015 */
[----:B------:R-:W-:Y:S01]  /*bec0*/  SHF.R.U32.HI R61, RZ, 0x10, R7 ;  /* 0x00000010ff3d7819 */ /* 0x000fe20000011607 */
[----:B------:R-:W-:Y:S01]  /*bed0*/  BSSY B1, `(.L_x_578) ;  /* 0x0000024000017945 */ /* 0x000fe20003800000 */
[----:B------:R-:W-:Y:S01]  /*bee0*/  SHF.R.U32.HI R56, RZ, 0x10, R27 ;  /* 0x00000010ff387819 */ /* 0x000fe2000001161b */
[----:B------:R-:W-:Y:S01]  /*bef0*/  IMAD.MOV.U32 R15, RZ, RZ, R25 ;  /* 0x000000ffff0f7224 */ /* 0x000fe200078e0019 */
[--C-:B------:R-:W-:Y:S01]  /*bf00*/  SHF.R.U64 R57, R10, 0x10, R11.reuse ;  /* 0x000000100a397819 */ /* 0x100fe2000000120b */
[----:B------:R-:W-:Y:S01]  /*bf10*/  IMAD.MOV.U32 R10, RZ, RZ, R12 ;  /* 0x000000ffff0a7224 */ /* 0x000fe200078e000c */
[----:B------:R-:W-:Y:S01]  /*bf20*/  SHF.R.U32.HI R54, RZ, 0x10, R11 ;  /* 0x00000010ff367819 */ /* 0x000fe2000001160b */
[----:B------:R-:W-:Y:S01]  /*bf30*/  IMAD.MOV.U32 R11, RZ, RZ, R13 ;  /* 0x000000ffff0b7224 */ /* 0x000fe200078e000d */
[----:B------:R-:W-:-:S02]  /*bf40*/  SHF.R.U64 R55, R20, 0x10, R21 ;  /* 0x0000001014377819 */ /* 0x000fc40000001215 */
[----:B------:R-:W-:Y:S02]  /*bf50*/  SHF.R.U32.HI R53, RZ, 0x10, R21 ;  /* 0x00000010ff357819 */ /* 0x000fe40000011615 */
[----:B------:R-:W-:Y:S02]  /*bf60*/  VIMNMX R39, R37, 0x80, PT ;  /* 0x0000008025277848 */ /* 0x000fe40003fe0100 */
[----:B------:R-:W-:Y:S02]  /*bf70*/  MOV R14, R24 ;  /* 0x00000018000e7202 */ /* 0x000fe40000000f00 */
[--C-:B------:R-:W-:Y:S02]  /*bf80*/  SHF.R.U64 R51, R24, 0x10, R25.reuse ;  /* 0x0000001018337819 */ /* 0x100fe40000001219 */
[----:B------:R-:W-:Y:S02]  /*bf90*/  SHF.R.U32.HI R52, RZ, 0x10, R25 ;  /* 0x00000010ff347819 */ /* 0x000fe40000011619 */
[----:B------:R-:W-:-:S02]  /*bfa0*/  SHF.R.U64 R7, R12, 0x10, R13 ;  /* 0x000000100c077819 */ /* 0x000fc4000000120d */
[----:B------:R-:W-:Y:S02]  /*bfb0*/  SHF.R.U32.HI R50, RZ, 0x10, R13 ;  /* 0x00000010ff327819 */ /* 0x000fe4000001160d */
[----:B------:R-:W-:Y:S02]  /*bfc0*/  PRMT R34, R0, 0x5410, R73 ;  /* 0x0000541000227816 */ /* 0x000fe40000000049 */
[----:B------:R-:W-:Y:S02]  /*bfd0*/  PRMT R35, R3, 0x5410, R70 ;  /* 0x0000541003237816 */ /* 0x000fe40000000046 */
[----:B------:R-:W-:Y:S02]  /*bfe0*/  PRMT R37, R38, 0x5410, R63 ;  /* 0x0000541026257816 */ /* 0x000fe4000000003f */
[----:B------:R-:W-:Y:S02]  /*bff0*/  PRMT R30, R41, 0x5410, R68 ;  /* 0x00005410291e7816 */ /* 0x000fe40000000044 */
[----:B------:R-:W-:-:S02]  /*c000*/  PRMT R31, R42, 0x5410, R71 ;  /* 0x000054102a1f7816 */ /* 0x000fc40000000047 */
[----:B------:R-:W-:Y:S02]  /*c010*/  PRMT R27, R43, 0x5410, R64 ;  /* 0x000054102b1b7816 */ /* 0x000fe40000000040 */
[----:B------:R-:W-:Y:S02]  /*c020*/  PRMT R20, R44, 0x5410, R69 ;  /* 0x000054102c147816 */ /* 0x000fe40000000045 */
[----:B------:R-:W-:Y:S02]  /*c030*/  PRMT R21, R45, 0x5410, R62 ;  /* 0x000054102d157816 */ /* 0x000fe4000000003e */
[----:B------:R-:W-:Y:S02]  /*c040*/  PRMT R12, R46, 0x5410, R67 ;  /* 0x000054102e0c7816 */ /* 0x000fe40000000043 */
[----:B------:R-:W-:Y:S02]  /*c050*/  PRMT R13, R47, 0x5410, R60 ;  /* 0x000054102f0d7816 */ /* 0x000fe4000000003c */
[----:B------:R-:W-:-:S02]  /*c060*/  PRMT R0, R48, 0x5410, R65 ;  /* 0x0000541030007816 */ /* 0x000fc40000000041 */
[----:B------:R-:W-:Y:S02]  /*c070*/  PRMT R3, R49, 0x5410, R58 ;  /* 0x0000541031037816 */ /* 0x000fe4000000003a */
[----:B------:R-:W-:Y:S02]  /*c080*/  ISETP.GE.AND P1, PT, R165, R39, PT ;  /* 0x00000027a500720c */ /* 0x000fe40003f26270 */
[----:B------:R-:W-:Y:S02]  /*c090*/  PRMT R38, R40, 0x5410, R61 ;  /* 0x0000541028267816 */ /* 0x000fe4000000003d */
[----:B------:R-:W-:Y:S02]  /*c0a0*/  PRMT R32, R32, 0x5410, R59 ;  /* 0x0000541020207816 */ /* 0x000fe4000000003b */
[----:B------:R-:W-:Y:S02]  /*c0b0*/  PRMT R33, R33, 0x5410, R56 ;  /* 0x0000541021217816 */ /* 0x000fe40000000038 */
[----:B------:R-:W-:-:S02]  /*c0c0*/  PRMT R28, R28, 0x5410, R57 ;  /* 0x000054101c1c7816 */ /* 0x000fc40000000039 */
[----:B------:R-:W-:Y:S02]  /*c0d0*/  PRMT R29, R29, 0x5410, R54 ;  /* 0x000054101d1d7816 */ /* 0x000fe40000000036 */
[----:B------:R-:W-:Y:S02]  /*c0e0*/  PRMT R24, R4, 0x5410, R55 ;  /* 0x0000541004187816 */ /* 0x000fe40000000037 */
[----:B------:R-:W-:Y:S01]  /*c0f0*/  PRMT R25, R6, 0x5410, R53 ;  /* 0x0000541006197816 */ /* 0x000fe20000000035 */
[----:B0-----:R-:W-:Y:S06]  /*c100*/  @!P0 BRA `(.L_x_579) ;  /* 0x0000012c00ec8947 */ /* 0x001fec0003800000 */
.L_x_820:
[----:B------:R-:W-:Y:S05]  /*c110*/  BSYNC B1 ;  /* 0x0000000000017941 */ /* 0x000fea0003800000 */
.L_x_578:
[----:B------:R-:W-:Y:S01]  /*c120*/  BSSY B1, `(.L_x_580) ;  /* 0x0000101000017945 */ /* 0x000fe20003800000 */
[----:B------:R-:W-:Y:S02]  /*c130*/  PRMT R14, R14, 0x5410, R51 ;  /* 0x000054100e0e7816 */ /* 0x000fe40000000033 */
[----:B------:R-:W-:Y:S02]  /*c140*/  PRMT R15, R15, 0x5410, R52 ;  /* 0x000054100f0f7816 */ /* 0x000fe40000000034 */
[----:B------:R-:W-:Y:S02]  /*c150*/  PRMT R10, R10, 0x5410, R7 ;  /* 0x000054100a0a7816 */ /* 0x000fe40000000007 */
[----:B------:R-:W-:Y:S01]  /*c160*/  PRMT R11, R11, 0x5410, R50 ;  /* 0x000054100b0b7816 */ /* 0x000fe20000000032 */
[----:B------:R-:W-:Y:S06]  /*c170*/  @P1 BRA `(.L_x_581) ;  /* 0x0000000c00ec1947 */ /* 0x000fec0003800000 */
[----:B0-----:R-:W0:Y:S01]  /*c180*/  LDC R5, c[0x0][0x3f4] ;  /* 0x0000fd00ff057b82 */ /* 0x001e220000000800 */
[----:B------:R-:W-:Y:S01]  /*c190*/  BSSY B2, `(.L_x_582) ;  /* 0x000002e000027945 */ /* 0x000fe20003800000 */
[-C--:B0-----:R-:W-:Y:S02]  /*c1a0*/  ISETP.GE.AND P0, PT, R160, R5.reuse, PT ;  /* 0x00000005a000720c */ /* 0x081fe40003f06270 */
[-C--:B------:R-:W-:Y:S02]  /*c1b0*/  ISETP.GE.AND P1, PT, R169, R5.reuse, PT ;  /* 0x00000005a900720c */ /* 0x080fe40003f26270 */
[-C--:B------:R-:W-:Y:S02]  /*c1c0*/  ISETP.GE.AND P2, PT, R168, R5.reuse, PT ;  /* 0x00000005a800720c */ /* 0x080fe40003f46270 */
[-C--:B------:R-:W-:Y:S02]  /*c1d0*/  ISETP.GE.AND P3, PT, R171, R5.reuse, PT ;  /* 0x00000005ab00720c */ /* 0x080fe40003f66270 */
[----:B------:R-:W-:-:S02]  /*c1e0*/  ISETP.GE.AND P4, PT, R170, R5, PT ;  /* 0x00000005aa00720c */ /* 0x000fc40003f86270 */
[----:B------:R-:W-:-:S03]  /*c1f0*/  ISETP.GE.AND P5, PT, R172, R5, PT ;  /* 0x00000005ac00720c */ /* 0x000fc60003fa6270 */
[----:B------:R-:W-:Y:S10]  /*c200*/  @P0 BRA `(.L_x_583) ;  /* 0x0000000000980947 */ /* 0x000ff40003800000 */
[----:B------:R-:W0:Y:S01]  /*c210*/  LDS.128 R4, [R9+0xc400] ;  /* 0x00c4000009047984 */ /* 0x000e220000000c00 */
[C---:B------:R-:W-:Y:S01]  /*c220*/  IMAD.U32 R47, R37.reuse, 0x10000, RZ ;  /* 0x00010000252f7824 */ /* 0x040fe200078e00ff */
[C---:B------:R-:W-:Y:S01]  /*c230*/  LOP3.LUT R44, R34.reuse, 0xffff0000, RZ, 0xc0, !PT ;  /* 0xffff0000222c7812 */ /* 0x040fe200078ec0ff */
[----:B------:R-:W-:Y:S01]  /*c240*/  IMAD.U32 R45, R34, 0x10000, RZ ;  /* 0x00010000222d7824 */ /* 0x000fe200078e00ff */
[----:B------:R-:W-:Y:S01]  /*c250*/  LOP3.LUT R46, R37, 0xffff0000, RZ, 0xc0, !PT ;  /* 0xffff0000252e7812 */ /* 0x000fe200078ec0ff */
[C---:B0-----:R-:W-:Y:S01]  /*c260*/  IMAD.U32 R40, R4.reuse, 0x10000, RZ ;  /* 0x0001000004287824 */ /* 0x041fe200078e00ff */
[----:B------:R-:W-:Y:S01]  /*c270*/  LOP3.LUT R4, R4, 0xffff0000, RZ, 0xc0, !PT ;  /* 0xffff000004047812 */ /* 0x000fe200078ec0ff */
[C---:B------:R-:W-:Y:S01]  /*c280*/  IMAD.U32 R41, R5.reuse, 0x10000, RZ ;  /* 0x0001000005297824 */ /* 0x040fe200078e00ff */
[----:B------:R-:W-:Y:S01]  /*c290*/  LOP3.LUT R5, R5, 0xffff0000, RZ, 0xc0, !PT ;  /* 0xffff000005057812 */ /* 0x000fe200078ec0ff */
[C---:B------:R-:W-:Y:S01]  /*c2a0*/  IMAD.U32 R42, R6.reuse, 0x10000, RZ ;  /* 0x00010000062a7824 */ /* 0x040fe200078e00ff */
[----:B------:R-:W-:Y:S01]  /*c2b0*/  LOP3.LUT R6, R6, 0xffff0000, RZ, 0xc0, !PT ;  /* 0xffff000006067812 */ /* 0x000fe200078ec0ff */
[C---:B------:R-:W-:Y:S01]  /*c2c0*/  FMUL.FTZ R49, R4.reuse, R47 ;  /* 0x0000002f04317220 */ /* 0x040fe20000410000 */
[----:B------:R-:W-:Y:S01]  /*c2d0*/  FMUL.FTZ R4, R4, R45 ;  /* 0x0000002d04047220 */ /* 0x000fe20000410000 */
[----:B------:R-:W-:-:S02]  /*c2e0*/  IMAD.U32 R43, R7, 0x10000, RZ ;  /* 0x00010000072b7824 */ /* 0x000fc400078e00ff */
[C---:B------:R-:W-:Y:S01]  /*c2f0*/  FMUL.FTZ R50, R5.reuse, R46 ;  /* 0x0000002e05327220 */ /* 0x040fe20000410000 */
[C---:B------:R-:W-:Y:S01]  /*c300*/  FFMA.FTZ R49, R40.reuse, R45, -R49 ;  /* 0x0000002d28317223 */ /* 0x040fe20000010831 */
[----:B------:R-:W-:Y:S01]  /*c310*/  FFMA.FTZ R48, R40, R47, R4 ;  /* 0x0000002f28307223 */ /* 0x000fe20000010004 */
[-C--:B------:R-:W-:Y:S01]  /*c320*/  FMUL.FTZ R52, R5, R44.reuse ;  /* 0x0000002c05347220 */ /* 0x080fe20000410000 */
[----:B------:R-:W-:Y:S01]  /*c330*/  LOP3.LUT R7, R7, 0xffff0000, RZ, 0xc0, !PT ;  /* 0xffff000007077812 */ /* 0x000fe200078ec0ff */
[C---:B------:R-:W-:Y:S01]  /*c340*/  IMAD.U32 R45, R38.reuse, 0x10000, RZ ;  /* 0x00010000262d7824 */ /* 0x040fe200078e00ff */
[----:B------:R-:W-:Y:S01]  /*c350*/  SHF.L.U32 R5, R35, 0x10, RZ ;  /* 0x0000001023057819 */ /* 0x000fe200000006ff */
[C---:B------:R-:W-:Y:S01]  /*c360*/  FFMA.FTZ R50, R41.reuse, R44, -R50 ;  /* 0x0000002c29327223 */ /* 0x040fe20000010832 */
[----:B------:R-:W-:Y:S01]  /*c370*/  LOP3.LUT R40, R38, 0xffff0000, RZ, 0xc0, !PT ;  /* 0xffff000026287812 */ /* 0x000fe200078ec0ff */
[----:B------:R-:W-:Y:S01]  /*c380*/  FFMA.FTZ R41, R41, R46, R52 ;  /* 0x0000002e29297223 */ /* 0x000fe20000010034 */
[----:B------:R-:W-:Y:S01]  /*c390*/  LOP3.LUT R4, R35, 0xffff0000, RZ, 0xc0, !PT ;  /* 0xffff000023047812 */ /* 0x000fe200078ec0ff */
[C---:B------:R-:W-:Y:S01]  /*c3a0*/  FMUL.FTZ R47, R6.reuse, R45 ;  /* 0x0000002d062f7220 */ /* 0x040fe20000410000 */
[----:B------:R-:W-:Y:S01]  /*c3b0*/  FMUL.FTZ R44, R6, R5 ;  /* 0x00000005062c7220 */ /* 0x000fe20000410000 */
[----:B------:R-:W-:-:S02]  /*c3c0*/  FMUL.FTZ R46, R7, R40 ;  /* 0x00000028072e7220 */ /* 0x000fc40000410000 */
[-C--:B------:R-:W-:Y:S01]  /*c3d0*/  FMUL.FTZ R51, R7, R4.reuse ;  /* 0x0000000407337220 */ /* 0x080fe20000410000 */
[C---:B------:R-:W-:Y:S01]  /*c3e0*/  FFMA.FTZ R6, R42.reuse, R5, -R47 ;  /* 0x000000052a067223 */ /* 0x040fe2000001082f */
[----:B------:R-:W-:Y:S01]  /*c3f0*/  FFMA.FTZ R45, R42, R45, R44 ;  /* 0x0000002d2a2d7223 */ /* 0x000fe2000001002c */
[C---:B------:R-:W-:Y:S01]  /*c400*/  FFMA.FTZ R7, R43.reuse, R4, -R46 ;  /* 0x000000042b077223 */ /* 0x040fe2000001082e */
[----:B------:R-:W-:Y:S01]  /*c410*/  FFMA.FTZ R40, R43, R40, R51 ;  /* 0x000000282b287223 */ /* 0x000fe20000010033 */
[----:B------:R-:W-:Y:S02]  /*c420*/  F2FP.BF16.F32.PACK_AB R4, R48, R49 ;  /* 0x000000313004723e */ /* 0x000fe400000010ff */
[----:B------:R-:W-:Y:S02]  /*c430*/  F2FP.BF16.F32.PACK_AB R5, R41, R50 ;  /* 0x000000322905723e */ /* 0x000fe400000010ff */
[----:B------:R-:W-:Y:S02]  /*c440*/  F2FP.BF16.F32.PACK_AB R6, R45, R6 ;  /* 0x000000062d06723e */ /* 0x000fe400000010ff */
[----:B------:R-:W-:-:S05]  /*c450*/  F2FP.BF16.F32.PACK_AB R7, R40, R7 ;  /* 0x000000072807723e */ /* 0x000fca00000010ff */
[----:B------:R0:W-:Y:S02]  /*c460*/  STS.128 [R9+0xc400], R4 ;  /* 0x00c4000409007388 */ /* 0x0001e40000000c00 */
.L_x_583:
[----:B------:R-:W-:Y:S05]  /*c470*/  BSYNC B2 ;  /* 0x0000000000027941 */ /* 0x000fea0003800000 */
.L_x_582:
[----:B------:R-:W-:Y:S04]  /*c480*/  BSSY B2, `(.L_x_584) ;  /* 0x0000028000027945 */ /* 0x000fe80003800000 */
[----:B------:R-:W-:Y:S05]  /*c490*/  @P1 BRA `(.L_x_585) ;  /* 0x0000000000981947 */ /* 0x000fea0003800000 */
[----:B0-----:R-:W0:Y:S01]  /*c4a0*/  LDS.128 R4, [R8] ;  /* 0x0000000008047984 */ /* 0x001e220000000c00 */
[C---:B------:R-:W-:Y:S01]  /*c4b0*/  IMAD.U32 R47, R32.reuse, 0x10000, RZ ;  /* 0x00010000202f7824 */ /* 0x040fe200078e00ff */
[----:B------:R-:W-:Y:S01]  /*c4c0*/  LOP3.LUT R46, R32, 0xffff0000, RZ, 0xc0, !PT ;  /* 0xffff0000202e7812 */ /* 0x000fe200078ec0ff */
[C---:B------:R-:W-:Y:S01]  /*c4d0*/  IMAD.U32 R45, R30.reuse, 0x10000, RZ ;  /* 0x000100001e2d7824 */ /* 0x040fe200078e00ff */
        /* <DEDUP_REMOVED lines=10> */
[----:B------:R-:W-:Y:S01]  /*c580*/  FMUL.FTZ R50, R5, R46 ;  /* 0x0000002e05327220 */ /* 0x000fe20000410000 */
[C---:B------:R-:W-:Y:S01]  /*c590*/  FFMA.FTZ R49, R40.reuse, R45, -R49 ;  /* 0x0000002d28317223 */ /* 0x040fe20000010831 */
[----:B------:R-:W-:Y:S01]  /*c5a0*/  FFMA.FTZ R48, R40, R47, R4 ;  /* 0x0000002f28307223 */ /* 0x000fe20000010004 */
[----:B------:R-:W-:Y:S01]  /*c5b0*/  LOP3.LUT R7, R7, 0xffff0000, RZ, 0xc0, !PT ;  /* 0xffff000007077812 */ /* 0x000fe200078ec0ff */
[-C--:B------:R-:W-:Y:S01]  /*c5c0*/  FMUL.FTZ R52, R5, R44.reuse ;  /* 0x0000002c05347220 */ /* 0x080fe20000410000 */
[C---:B------:R-:W-:Y:S01]  /*c5d0*/  LOP3.LUT R40, R33.reuse, 0xffff0000, RZ, 0xc0, !PT ;  /* 0xffff000021287812 */ /* 0x040fe200078ec0ff */
[----:B------:R-:W-:Y:S01]  /*c5e0*/  IMAD.U32 R45, R33, 0x10000, RZ ;  /* 0x00010000212d7824 */ /* 0x000fe200078e00ff */
[C---:B------:R-:W-:Y:S01]  /*c5f0*/  LOP3.LUT R4, R31.reuse, 0xffff0000, RZ, 0xc0, !PT ;  /* 0xffff00001f047812 */ /* 0x040fe200078ec0ff */
[----:B------:R-:W-:Y:S02]  /*c600*/  IMAD.U32 R5, R31, 0x10000, RZ ;  /* 0x000100001f057824 */ /* 0x000fe400078e00ff */
[C---:B------:R-:W-:Y:S01]  /*c610*/  FFMA.FTZ R50, R41.reuse, R44, -R50 ;  /* 0x0000002c29327223 */ /* 0x040fe20000010832 */
[----:B------:R-:W-:Y:S01]  /*c620*/  FFMA.FTZ R41, R41, R46, R52 ;  /* 0x0000002e29297223 */ /* 0x000fe20000010034 */
[C---:B------:R-:W-:Y:S01]  /*c630*/  FMUL.FTZ R47, R6.reuse, R45 ;  /* 0x0000002d062f7220 */ /* 0x040fe20000410000 */
[-C--:B------:R-:W-:Y:S01]  /*c640*/  FMUL.FTZ R44, R6, R5.reuse ;  /* 0x00000005062c7220 */ /* 0x080fe20000410000 */
        /* <DEDUP_REMOVED lines=9> */
[----:B------:R-:W-:-:S05]  /*c6e0*/  F2FP.BF16.F32.PACK_AB R7, R40, R7 ;  /* 0x000000072807723e */ /* 0x000fca00000010ff */
[----:B------:R1:W-:Y:S02]  /*c6f0*/  STS.128 [R8], R4 ;  /* 0x0000000408007388 */ /* 0x0003e40000000c00 */
.L_x_585:
[----:B------:R-:W-:Y:S05]  /*c700*/  BSYNC B2 ;  /* 0x0000000000027941 */ /* 0x000fea0003800000 */
.L_x_584:
[----:B------:R-:W-:Y:S04]  /*c710*/  BSSY B2, `(.L_x_586) ;  /* 0x0000028000027945 */ /* 0x000fe80003800000 */
[----:B------:R-:W-:Y:S05]  /*c720*/  @P2 BRA `(.L_x_587) ;  /* 0x0000000000982947 */ /* 0x000fea0003800000 */
[----:B01----:R-:W0:Y:S01]  /*c730*/  LDS.128 R4, [R9+0x10400] ;  /* 0x0104000009047984 */ /* 0x003e220000000c00 */
[----:B------:R-:W-:Y:S01]  /*c740*/  SHF.L.U32 R45, R26, 0x10, RZ ;  /* 0x000000101a2d7819 */ /* 0x000fe200000006ff */
[C---:B------:R-:W-:Y:S01]  /*c750*/  IMAD.U32 R47, R28.reuse, 0x10000, RZ ;  /* 0x000100001c2f7824 */ /* 0x040fe200078e00ff */
[----:B------:R-:W-:Y:S02]  /*c760*/  LOP3.LUT R46, R28, 0xffff0000, RZ, 0xc0, !PT ;  /* 0xffff00001c2e7812 */ /* 0x000fe400078ec0ff */
        /* <DEDUP_REMOVED lines=33> */
[----:B------:R2:W-:Y:S02]  /*c980*/  STS.128 [R9+0x10400], R4 ;  /* 0x0104000409007388 */ /* 0x0005e40000000c00 */
.L_x_587:
[----:B------:R-:W-:Y:S05]  /*c990*/  BSYNC B2 ;  /* 0x0000000000027941 */ /* 0x000fea0003800000 */
.L_x_586:
[----:B------:R-:W-:Y:S04]  /*c9a0*/  BSSY B2, `(.L_x_588) ;  /* 0x0000028000027945 */ /* 0x000fe80003800000 */
[----:B------:R-:W-:Y:S05]  /*c9b0*/  @P3 BRA `(.L_x_589) ;  /* 0x0000000000983947 */ /* 0x000fea0003800000 */
[----:B012---:R-:W0:Y:S01]  /*c9c0*/  LDS.128 R4, [R8+0x4000] ;  /* 0x0040000008047984 */ /* 0x007e220000000c00 */
        /* <DEDUP_REMOVED lines=8> */
[----:B------:R-:W-:Y:S01]  /*ca50*/  IMAD.U32 R42, R6, 0x10000, RZ ;  /* 0x00010000062a7824 */ /* 0x000fe200078e00ff */
[----:B------:R-:W-:Y:S01]  /*ca60*/  SHF.L.U32 R43, R7, 0x10, RZ ;  /* 0x00000010072b7819 */ /* 0x000fe200000006ff */
[C---:B------:R-:W-:Y:S01]  /*ca70*/  FMUL.FTZ R49, R4.reuse, R47 ;  /* 0x0000002f04317220 */ /* 0x040fe20000410000 */
[-C--:B------:R-:W-:Y:S01]  /*ca80*/  FMUL.FTZ R4, R4, R45.reuse ;  /* 0x0000002d04047220 */ /* 0x080fe20000410000 */
[----:B------:R-:W-:Y:S01]  /*ca90*/  FMUL.FTZ R50, R5, R46 ;  /* 0x0000002e05327220 */ /* 0x000fe20000410000 */
[----:B------:R-:W-:Y:S01]  /*caa0*/  LOP3.LUT R6, R6, 0xffff0000, RZ, 0xc0, !PT ;  /* 0xffff000006067812 */ /* 0x000fe200078ec0ff */
[C---:B------:R-:W-:Y:S01]  /*cab0*/  FFMA.FTZ R49, R40.reuse, R45, -R49 ;  /* 0x0000002d28317223 */ /* 0x040fe20000010831 */
[----:B------:R-:W-:Y:S01]  /*cac0*/  FFMA.FTZ R48, R40, R47, R4 ;  /* 0x0000002f28307223 */ /* 0x000fe20000010004 */
[----:B------:R-:W-:Y:S01]  /*cad0*/  LOP3.LUT R7, R7, 0xffff0000, RZ, 0xc0, !PT ;  /* 0xffff000007077812 */ /* 0x000fe200078ec0ff */
[----:B------:R-:W-:Y:S01]  /*cae0*/  FMUL.FTZ R52, R5, R44 ;  /* 0x0000002c05347220 */ /* 0x000fe20000410000 */
[C---:B------:R-:W-:Y:S01]  /*caf0*/  LOP3.LUT R40, R25.reuse, 0xffff0000, RZ, 0xc0, !PT ;  /* 0xffff000019287812 */ /* 0x040fe200078ec0ff */
[----:B------:R-:W-:Y:S01]  /*cb00*/  IMAD.U32 R45, R25, 0x10000, RZ ;  /* 0x00010000192d7824 */ /* 0x000fe200078e00ff */
[C---:B------:R-:W-:Y:S01]  /*cb10*/  LOP3.LUT R4, R21.reuse, 0xffff0000, RZ, 0xc0, !PT ;  /* 0xffff000015047812 */ /* 0x040fe200078ec0ff */
[----:B------:R-:W-:-:S02]  /*cb20*/  IMAD.U32 R5, R21, 0x10000, RZ ;  /* 0x0001000015057824 */ /* 0x000fc400078e00ff */
        /* <DEDUP_REMOVED lines=15> */
.L_x_589:
[----:B------:R-:W-:Y:S05]  /*cc20*/  BSYNC B2 ;  /* 0x0000000000027941 */ /* 0x000fea0003800000 */
.L_x_588:
[----:B------:R-:W-:Y:S04]  /*cc30*/  BSSY B2, `(.L_x_590) ;  /* 0x0000028000027945 */ /* 0x000fe80003800000 */
[----:B------:R-:W-:Y:S05]  /*cc40*/  @P4 BRA `(.L_x_591) ;  /* 0x0000000000984947 */ /* 0x000fea0003800000 */
[----:B0123--:R-:W0:Y:S01]  /*cc50*/  LDS.128 R4, [R9+0x14400] ;  /* 0x0144000009047984 */ /* 0x00fe220000000c00 */
        /* <DEDUP_REMOVED lines=37> */
.L_x_591:
[----:B------:R-:W-:Y:S05]  /*ceb0*/  BSYNC B2 ;  /* 0x0000000000027941 */ /* 0x000fea0003800000 */
.L_x_590:
[----:B------:R-:W-:Y:S05]  /*cec0*/  @P5 BRA `(.L_x_581) ;  /* 0x0000000000985947 */ /* 0x000fea0003800000 */
[----:B01234-:R-:W0:Y:S01]  /*ced0*/  LDS.128 R4, [R8+0x8000] ;  /* 0x0080000008047984 */ /* 0x01fe220000000c00 */
[C---:B------:R-:W-:Y:S01]  /*cee0*/  IMAD.U32 R47, R10.reuse, 0x10000, RZ ;  /* 0x000100000a2f7824 */ /* 0x040fe200078e00ff */
[----:B------:R-:W-:Y:S01]  /*cef0*/  LOP3.LUT R46, R10, 0xffff0000, RZ, 0xc0, !PT ;  /* 0xffff00000a2e7812 */ /* 0x000fe200078ec0ff */
[C---:B------:R-:W-:Y:S01]  /*cf00*/  IMAD.U32 R45, R0.reuse, 0x10000, RZ ;  /* 0x00010000002d7824 */ /* 0x040fe200078e00ff */
[----:B------:R-:W-:Y:S02]  /*cf10*/  LOP3.LUT R44, R0, 0xffff0000, RZ, 0xc0, !PT ;  /* 0xffff0000002c7812 */ /* 0x000fe400078ec0ff */
[C---:B0-----:R-:W-:Y:S01]  /*cf20*/  SHF.L.U32 R40, R4.reuse, 0x10, RZ ;  /* 0x0000001004287819 */ /* 0x041fe200000006ff */
[C---:B------:R-:W-:Y:S01]  /*cf30*/  IMAD.U32 R41, R5.reuse, 0x10000, RZ ;  /* 0x0001000005297824 */ /* 0x040fe200078e00ff */
[----:B------:R-:W-:Y:S01]  /*cf40*/  LOP3.LUT R4, R4, 0xffff0000, RZ, 0xc0, !PT ;  /* 0xffff000004047812 */ /* 0x000fe200078ec0ff */
[C---:B------:R-:W-:Y:S01]  /*cf50*/  IMAD.U32 R42, R6.reuse, 0x10000, RZ ;  /* 0x00010000062a7824 */ /* 0x040fe200078e00ff */
[----:B------:R-:W-:Y:S01]  /*cf60*/  LOP3.LUT R5, R5, 0xffff0000, RZ, 0xc0, !PT ;  /* 0xffff000005057812 */ /* 0x000fe200078ec0ff */
[----:B------:R-:W-:Y:S01]  /*cf70*/  IMAD.U32 R43, R7, 0x10000, RZ ;  /* 0x00010000072b7824 */ /* 0x000fe200078e00ff */
[----:B------:R-:W-:Y:S01]  /*cf80*/  LOP3.LUT R6, R6, 0xffff0000, RZ, 0xc0, !PT ;  /* 0xffff000006067812 */ /* 0x000fe200078ec0ff */
[C---:B------:R-:W-:Y:S01]  /*cf90*/  FMUL.FTZ R49, R4.reuse, R47 ;  /* 0x0000002f04317220 */ /* 0x040fe20000410000 */
[-C--:B------:R-:W-:Y:S01]  /*cfa0*/  FMUL.FTZ R4, R4, R45.reuse ;  /* 0x0000002d04047220 */ /* 0x080fe20000410000 */
[----:B------:R-:W-:Y:S01]  /*cfb0*/  FMUL.FTZ R50, R5, R46 ;  /* 0x0000002e05327220 */ /* 0x000fe20000410000 */
[----:B------:R-:W-:Y:S01]  /*cfc0*/  LOP3.LUT R7, R7, 0xffff0000, RZ, 0xc0, !PT ;  /* 0xffff000007077812 */ /* 0x000fe200078ec0ff */
[C---:B------:R-:W-:Y:S01]  /*cfd0*/  FFMA.FTZ R49, R40.reuse, R45, -R49 ;  /* 0x0000002d28317223 */ /* 0x040fe20000010831 */
[----:B------:R-:W-:Y:S01]  /*cfe0*/  FFMA.FTZ R48, R40, R47, R4 ;  /* 0x0000002f28307223 */ /* 0x000fe20000010004 */
        /* <DEDUP_REMOVED lines=20> */
.L_x_581:
[----:B------:R-:W-:Y:S05]  /*d130*/  BSYNC B1 ;  /* 0x0000000000017941 */ /* 0x000fea0003800000 */
.L_x_580:
[----:B------:R-:W-:-:S13]  /*d140*/  ISETP.GE.AND P0, PT, R224, R39, PT ;  /* 0x00000027e000720c */ /* 0x000fda0003f06270 */
[----:B------:R-:W-:Y:S05]  /*d150*/  @P0 BRA `(.L_x_592) ;  /* 0x0000003800d00947 */ /* 0x000fea0003800000 */
[----:B01234-:R-:W0:Y:S01]  /*d160*/  LDC R5, c[0x0][0x3f4] ;  /* 0x0000fd00ff057b82 */ /* 0x01fe220000000800 */
        /* <DEDUP_REMOVED lines=9> */
[C---:B------:R-:W-:Y:S01]  /*d200*/  SHF.L.U32 R43, R34.reuse, 0x10, RZ ;  /* 0x00000010222b7819 */ /* 0x040fe200000006ff */
[C---:B------:R-:W-:Y:S01]  /*d210*/  IMAD.U32 R45, R37.reuse, 0x10000, RZ ;  /* 0x00010000252d7824 */ /* 0x040fe200078e00ff */
[----:B------:R-:W-:Y:S02]  /*d220*/  LOP3.LUT R48, R37, 0xffff0000, RZ, 0xc0, !PT ;  /* 0xffff000025307812 */ /* 0x000fe400078ec0ff */
        /* <DEDUP_REMOVED lines=8> */
[-C--:B------:R-:W-:Y:S01]  /*d2b0*/  FMUL.FTZ R42, R45, R4.reuse ;  /* 0x000000042d2a7220 */ /* 0x080fe20000410000 */
[----:B------:R-:W-:Y:S01]  /*d2c0*/  FMUL.FTZ R44, R43, R4 ;  /* 0x000000042b2c7220 */ /* 0x000fe20000410000 */
[----:B------:R-:W-:Y:S01]  /*d2d0*/  FMUL.FTZ R41, R48, R5 ;  /* 0x0000000530297220 */ /* 0x000fe20000410000 */
[----:B------:R-:W-:-:S02]  /*d2e0*/  IMAD.U32 R37, R7, 0x10000, RZ ;  /* 0x0001000007257824 */ /* 0x000fc400078e00ff */
[-C--:B------:R-:W-:Y:S01]  /*d2f0*/  FFMA.FTZ R4, R43, R39.reuse, -R42 ;  /* 0x000000272b047223 */ /* 0x080fe2000001082a */
[----:B------:R-:W-:Y:S01]  /*d300*/  FFMA.FTZ R39, R45, R39, R44 ;  /* 0x000000272d277223 */ /* 0x000fe2000001002c */
[C---:B------:R-:W-:Y:S01]  /*d310*/  FMUL.FTZ R43, R46.reuse, R5 ;  /* 0x000000052e2b7220 */ /* 0x040fe20000410000 */
[----:B------:R-:W-:Y:S01]  /*d320*/  LOP3.LUT R7, R7, 0xffff0000, RZ, 0xc0, !PT ;  /* 0xffff000007077812 */ /* 0x000fe200078ec0ff */
[-C--:B------:R-:W-:Y:S01]  /*d330*/  FFMA.FTZ R5, R46, R40.reuse, -R41 ;  /* 0x000000282e057223 */ /* 0x080fe20000010829 */
[C---:B------:R-:W-:Y:S01]  /*d340*/  LOP3.LUT R45, R35.reuse, 0xffff0000, RZ, 0xc0, !PT ;  /* 0xffff0000232d7812 */ /* 0x040fe200078ec0ff */
[----:B------:R-:W-:Y:S02]  /*d350*/  IMAD.U32 R46, R38, 0x10000, RZ ;  /* 0x00010000262e7824 */ /* 0x000fe400078e00ff */
[----:B------:R-:W-:Y:S01]  /*d360*/  FFMA.FTZ R40, R48, R40, R43 ;  /* 0x0000002830287223 */ /* 0x000fe2000001002b */
[----:B------:R-:W-:Y:S02]  /*d370*/  IMAD.U32 R44, R35, 0x10000, RZ ;  /* 0x00010000232c7824 */ /* 0x000fe400078e00ff */
[-C--:B------:R-:W-:Y:S01]  /*d380*/  FMUL.FTZ R38, R47, R7.reuse ;  /* 0x000000072f267220 */ /* 0x080fe20000410000 */
[-C--:B------:R-:W-:Y:S01]  /*d390*/  FMUL.FTZ R35, R46, R6.reuse ;  /* 0x000000062e237220 */ /* 0x080fe20000410000 */
[C---:B------:R-:W-:Y:S01]  /*d3a0*/  FMUL.FTZ R42, R45.reuse, R7 ;  /* 0x000000072d2a7220 */ /* 0x040fe20000410000 */
[C---:B------:R-:W-:Y:S01]  /*d3b0*/  FMUL.FTZ R41, R44.reuse, R6 ;  /* 0x000000062c297220 */ /* 0x040fe20000410000 */
[-C--:B------:R-:W-:Y:S01]  /*d3c0*/  FFMA.FTZ R7, R45, R37.reuse, -R38 ;  /* 0x000000252d077223 */ /* 0x080fe20000010826 */
[-C--:B------:R-:W-:Y:S01]  /*d3d0*/  FFMA.FTZ R6, R44, R34.reuse, -R35 ;  /* 0x000000222c067223 */ /* 0x080fe20000010823 */
[----:B------:R-:W-:Y:S01]  /*d3e0*/  FFMA.FTZ R42, R47, R37, R42 ;  /* 0x000000252f2a7223 */ /* 0x000fe2000001002a */
[----:B------:R-:W-:Y:S01]  /*d3f0*/  FFMA.FTZ R41, R46, R34, R41 ;  /* 0x000000222e297223 */ /* 0x000fe20000010029 */
[----:B------:R-:W-:-:S02]  /*d400*/  F2FP.BF16.F32.PACK_AB R4, R39, R4 ;  /* 0x000000042704723e */ /* 0x000fc400000010ff */
[----:B------:R-:W-:Y:S02]  /*d410*/  F2FP.BF16.F32.PACK_AB R5, R40, R5 ;  /* 0x000000052805723e */ /* 0x000fe400000010ff */
[----:B------:R-:W-:Y:S02]  /*d420*/  F2FP.BF16.F32.PACK_AB R6, R41, R6 ;  /* 0x000000062906723e */ /* 0x000fe400000010ff */
[----:B------:R-:W-:-:S05]  /*d430*/  F2FP.BF16.F32.PACK_AB R7, R42, R7 ;  /* 0x000000072a07723e */ /* 0x000fca00000010ff */
[----:B------:R0:W-:Y:S02]  /*d440*/  STS.128 [R9+0xe400], R4 ;  /* 0x00e4000409007388 */ /* 0x0001e40000000c00 */
.L_x_594:
[----:B------:R-:W-:Y:S05]  /*d450*/  BSYNC B1 ;  /* 0x0000000000017941 */ /* 0x000fea0003800000 */
.L_x_593:
[----:B------:R-:W-:Y:S04]  /*d460*/  BSSY B1, `(.L_x_595) ;  /* 0x0000028000017945 */ /* 0x000fe80003800000 */
[----:B------:R-:W-:Y:S05]  /*d470*/  @P1 BRA `(.L_x_596) ;  /* 0x0000000000981947 */ /* 0x000fea0003800000 */
[----:B0-----:R-:W0:Y:S01]  /*d480*/  LDS.128 R4, [R8+0x2000] ;  /* 0x0020000008047984 */ /* 0x001e220000000c00 */
[----:B------:R-:W-:Y:S01]  /*d490*/  IMAD.U32 R40, R30, 0x10000, RZ ;  /* 0x000100001e287824 */ /* 0x000fe200078e00ff */
[C---:B------:R-:W-:Y:S01]  /*d4a0*/  LOP3.LUT R43, R32.reuse, 0xffff0000, RZ, 0xc0, !PT ;  /* 0xffff0000202b7812 */ /* 0x040fe200078ec0ff */
[----:B------:R-:W-:Y:S01]  /*d4b0*/  IMAD.U32 R42, R32, 0x10000, RZ ;  /* 0x00010000202a7824 */ /* 0x000fe200078e00ff */
[----:B------:R-:W-:Y:S02]  /*d4c0*/  LOP3.LUT R41, R30, 0xffff0000, RZ, 0xc0, !PT ;  /* 0xffff00001e297812 */ /* 0x000fe400078ec0ff */
[----:B------:R-:W-:Y:S01]  /*d4d0*/  LOP3.LUT R44, R33, 0xffff0000, RZ, 0xc0, !PT ;  /* 0xffff0000212c7812 */ /* 0x000fe200078ec0ff */
[C---:B0-----:R-:W-:Y:S01]  /*d4e0*/  IMAD.U32 R34, R4.reuse, 0x10000, RZ ;  /* 0x0001000004227824 */ /* 0x041fe200078e00ff */
[----:B------:R-:W-:Y:S01]  /*d4f0*/  LOP3.LUT R4, R4, 0xffff0000, RZ, 0xc0, !PT ;  /* 0xffff000004047812 */ /* 0x000fe200078ec0ff */
[C---:B------:R-:W-:Y:S01]  /*d500*/  IMAD.U32 R35, R5.reuse, 0x10000, RZ ;  /* 0x0001000005237824 */ /* 0x040fe200078e00ff */
[----:B------:R-:W-:Y:S01]  /*d510*/  LOP3.LUT R5, R5, 0xffff0000, RZ, 0xc0, !PT ;  /* 0xffff000005057812 */ /* 0x000fe200078ec0ff */
[----:B------:R-:W-:Y:S01]  /*d520*/  IMAD.U32 R32, R7, 0x10000, RZ ;  /* 0x0001000007207824 */ /* 0x000fe200078e00ff */
[----:B------:R-:W-:Y:S01]  /*d530*/  SHF.L.U32 R30, R6, 0x10, RZ ;  /* 0x00000010061e7819 */ /* 0x000fe200000006ff */
[-C--:B------:R-:W-:Y:S01]  /*d540*/  FMUL.FTZ R37, R42, R4.reuse ;  /* 0x000000042a257220 */ /* 0x080fe20000410000 */
[C---:B------:R-:W-:Y:S01]  /*d550*/  FMUL.FTZ R39, R40.reuse, R4 ;  /* 0x0000000428277220 */ /* 0x040fe20000410000 */
[-C--:B------:R-:W-:Y:S01]  /*d560*/  FMUL.FTZ R38, R43, R5.reuse ;  /* 0x000000052b267220 */ /* 0x080fe20000410000 */
[----:B------:R-:W-:Y:S01]  /*d570*/  LOP3.LUT R7, R7, 0xffff0000, RZ, 0xc0, !PT ;  /* 0xffff000007077812 */ /* 0x000fe200078ec0ff */
[-C--:B------:R-:W-:Y:S01]  /*d580*/  FFMA.FTZ R4, R40, R34.reuse, -R37 ;  /* 0x0000002228047223 */ /* 0x080fe20000010825 */
[----:B------:R-:W-:Y:S01]  /*d590*/  FFMA.FTZ R39, R42, R34, R39 ;  /* 0x000000222a277223 */ /* 0x000fe20000010027 */
[C---:B------:R-:W-:Y:S01]  /*d5a0*/  FMUL.FTZ R34, R41.reuse, R5 ;  /* 0x0000000529227220 */ /* 0x040fe20000410000 */
[----:B------:R-:W-:Y:S01]  /*d5b0*/  LOP3.LUT R6, R6, 0xffff0000, RZ, 0xc0, !PT ;  /* 0xffff000006067812 */ /* 0x000fe200078ec0ff */
[----:B------:R-:W-:Y:S01]  /*d5c0*/  FFMA.FTZ R5, R41, R35, -R38 ;  /* 0x0000002329057223 */ /* 0x000fe20000010826 */
[----:B------:R-:W-:Y:S01]  /*d5d0*/  LOP3.LUT R40, R31, 0xffff0000, RZ, 0xc0, !PT ;  /* 0xffff00001f287812 */ /* 0x000fe200078ec0ff */
[----:B------:R-:W-:-:S02]  /*d5e0*/  IMAD.U32 R42, R33, 0x10000, RZ ;  /* 0x00010000212a7824 */ /* 0x000fc400078e00ff */
[----:B------:R-:W-:Y:S01]  /*d5f0*/  FFMA.FTZ R34, R43, R35, R34 ;  /* 0x000000232b227223 */ /* 0x000fe20000010022 */
[----:B------:R-:W-:Y:S02]  /*d600*/  IMAD.U32 R38, R31, 0x10000, RZ ;  /* 0x000100001f267824 */ /* 0x000fe400078e00ff */
[-C--:B------:R-:W-:Y:S01]  /*d610*/  FMUL.FTZ R35, R44, R7.reuse ;  /* 0x000000072c237220 */ /* 0x080fe20000410000 */
[-C--:B------:R-:W-:Y:S01]  /*d620*/  FMUL.FTZ R31, R42, R6.reuse ;  /* 0x000000062a1f7220 */ /* 0x080fe20000410000 */
[----:B------:R-:W-:Y:S01]  /*d630*/  FMUL.FTZ R37, R40, R7 ;  /* 0x0000000728257220 */ /* 0x000fe20000410000 */
[----:B------:R-:W-:Y:S01]  /*d640*/  FMUL.FTZ R33, R38, R6 ;  /* 0x0000000626217220 */ /* 0x000fe20000410000 */
[----:B------:R-:W-:Y:S01]  /*d650*/  FFMA.FTZ R7, R40, R32, -R35 ;  /* 0x0000002028077223 */ /* 0x000fe20000010823 */
[----:B------:R-:W-:Y:S01]  /*d660*/  FFMA.FTZ R6, R38, R30, -R31 ;  /* 0x0000001e26067223 */ /* 0x000fe2000001081f */
[----:B------:R-:W-:Y:S01]  /*d670*/  FFMA.FTZ R32, R44, R32, R37 ;  /* 0x000000202c207223 */ /* 0x000fe20000010025 */
[----:B------:R-:W-:Y:S01]  /*d680*/  FFMA.FTZ R33, R42, R30, R33 ;  /* 0x0000001e2a217223 */ /* 0x000fe20000010021 */
[----:B------:R-:W-:-:S02]  /*d690*/  F2FP.BF16.F32.PACK_AB R4, R39, R4 ;  /* 0x000000042704723e */ /* 0x000fc400000010ff */
[----:B------:R-:W-:Y:S02]  /*d6a0*/  F2FP.BF16.F32.PACK_AB R5, R34, R5 ;  /* 0x000000052205723e */ /* 0x000fe400000010ff */
[----:B------:R-:W-:Y:S02]  /*d6b0*/  F2FP.BF16.F32.PACK_AB R6, R33, R6 ;  /* 0x000000062106723e */ /* 0x000fe400000010ff */
[----:B------:R-:W-:-:S05]  /*d6c0*/  F2FP.BF16.F32.PACK_AB R7, R32, R7 ;  /* 0x000000072007723e */ /* 0x000fca00000010ff */
[----:B------:R1:W-:Y:S02]  /*d6d0*/  STS.128 [R8+0x2000], R4 ;  /* 0x0020000408007388 */ /* 0x0003e40000000c00 */
.L_x_596:
[----:B------:R-:W-:Y:S05]  /*d6e0*/  BSYNC B1 ;  /* 0x0000000000017941 */ /* 0x000fea0003800000 */
.L_x_595:
[----:B------:R-:W-:Y:S04]  /*d6f0*/  BSSY B1, `(.L_x_597) ;  /* 0x0000028000017945 */ /* 0x000fe80003800000 */
[----:B------:R-:W-:Y:S05]  /*d700*/  @P2 BRA `(.L_x_598) ;  /* 0x0000000000982947 */ /* 0x000fea0003800000 */
[----:B01----:R-:W0:Y:S01]  /*d710*/  LDS.128 R4, [R9+0x12400] ;  /* 0x0124000009047984 */ /* 0x003e220000000c00 */
        /* <DEDUP_REMOVED lines=20> */
[----:B------:R-:W-:Y:S01]  /*d860*/  SHF.L.U32 R38, R29, 0x10, RZ ;  /* 0x000000101d267819 */ /* 0x000fe200000006ff */
[C---:B------:R-:W-:Y:S01]  /*d870*/  IMAD.U32 R32, R27.reuse, 0x10000, RZ ;  /* 0x000100001b207824 */ /* 0x040fe200078e00ff */
[----:B------:R-:W-:Y:S01]  /*d880*/  LOP3.LUT R34, R27, 0xffff0000, RZ, 0xc0, !PT ;  /* 0xffff00001b227812 */ /* 0x000fe200078ec0ff */
[----:B------:R-:W-:Y:S01]  /*d890*/  FFMA.FTZ R30, R39, R31, R30 ;  /* 0x0000001f271e7223 */ /* 0x000fe2000001001e */
[-C--:B------:R-:W-:Y:S01]  /*d8a0*/  FMUL.FTZ R31, R40, R7.reuse ;  /* 0x00000007281f7220 */ /* 0x080fe20000410000 */
[-C--:B------:R-:W-:Y:S01]  /*d8b0*/  FMUL.FTZ R27, R38, R6.reuse ;  /* 0x00000006261b7220 */ /* 0x080fe20000410000 */
[----:B------:R-:W-:Y:S01]  /*d8c0*/  FMUL.FTZ R29, R32, R6 ;  /* 0x00000006201d7220 */ /* 0x000fe20000410000 */
[C---:B------:R-:W-:Y:S01]  /*d8d0*/  FMUL.FTZ R33, R34.reuse, R7 ;  /* 0x0000000722217220 */ /* 0x040fe20000410000 */
[----:B------:R-:W-:Y:S01]  /*d8e0*/  FFMA.FTZ R7, R34, R28, -R31 ;  /* 0x0000001c22077223 */ /* 0x000fe2000001081f */
        /* <DEDUP_REMOVED lines=8> */
.L_x_598:
[----:B------:R-:W-:Y:S05]  /*d970*/  BSYNC B1 ;  /* 0x0000000000017941 */ /* 0x000fea0003800000 */
.L_x_597:
[----:B------:R-:W-:Y:S04]  /*d980*/  BSSY B1, `(.L_x_599) ;  /* 0x0000028000017945 */ /* 0x000fe80003800000 */
[----:B------:R-:W-:Y:S05]  /*d990*/  @P3 BRA `(.L_x_600) ;  /* 0x0000000000983947 */ /* 0x000fea0003800000 */
[----:B012---:R-:W0:Y:S01]  /*d9a0*/  LDS.128 R4, [R8+0x6000] ;  /* 0x0060000008047984 */ /* 0x007e220000000c00 */
        /* <DEDUP_REMOVED lines=20> */
[----:B------:R-:W-:Y:S01]  /*daf0*/  LOP3.LUT R30, R21, 0xffff0000, RZ, 0xc0, !PT ;  /* 0xffff0000151e7812 */ /* 0x000fe200078ec0ff */
[----:B------:R-:W-:Y:S02]  /*db00*/  IMAD.U32 R32, R25, 0x10000, RZ ;  /* 0x0001000019207824 */ /* 0x000fe400078e00ff */
        /* <DEDUP_REMOVED lines=15> */
.L_x_600:
[----:B------:R-:W-:Y:S05]  /*dc00*/  BSYNC B1 ;  /* 0x0000000000017941 */ /* 0x000fea0003800000 */
.L_x_599:
[----:B------:R-:W-:Y:S04]  /*dc10*/  BSSY B1, `(.L_x_601) ;  /* 0x0000028000017945 */ /* 0x000fe80003800000 */
[----:B------:R-:W-:Y:S05]  /*dc20*/  @P4 BRA `(.L_x_602) ;  /* 0x0000000000984947 */ /* 0x000fea0003800000 */
[----:B0123--:R-:W0:Y:S01]  /*dc30*/  LDS.128 R4, [R9+0x16400] ;  /* 0x0164000009047984 */ /* 0x00fe220000000c00 */
[----:B------:R-:W-:Y:S01]  /*dc40*/  IMAD.U32 R26, R12, 0x10000, RZ ;  /* 0x000100000c1a7824 */ /* 0x000fe200078e00ff */
[C---:B------:R-:W-:Y:S01]  /*dc50*/  LOP3.LUT R31, R14.reuse, 0xffff0000, RZ, 0xc0, !PT ;  /* 0xffff00000e1f7812 */ /* 0x040fe200078ec0ff */
[----:B------:R-:W-:Y:S01]  /*dc60*/  IMAD.U32 R28, R14, 0x10000, RZ ;  /* 0x000100000e1c7824 */ /* 0x000fe200078e00ff */
[----:B------:R-:W-:Y:S02]  /*dc70*/  LOP3.LUT R29, R12, 0xffff0000, RZ, 0xc0, !PT ;  /* 0xffff00000c1d7812 */ /* 0x000fe400078ec0ff */
[----:B------:R-:W-:Y:S02]  /*dc80*/  LOP3.LUT R30, R15, 0xffff0000, RZ, 0xc0, !PT ;  /* 0xffff00000f1e7812 */ /* 0x000fe400078ec0ff */
[C---:B0-----:R-:W-:Y:S01]  /*dc90*/  SHF.L.U32 R20, R4.reuse, 0x10, RZ ;  /* 0x0000001004147819 */ /* 0x041fe200000006ff */
[----:B------:R-:W-:Y:S01]  /*dca0*/  IMAD.U32 R21, R5, 0x10000, RZ ;  /* 0x0001000005157824 */ /* 0x000fe200078e00ff */
[----:B------:R-:W-:Y:S01]  /*dcb0*/  LOP3.LUT R4, R4, 0xffff0000, RZ, 0xc0, !PT ;  /* 0xffff000004047812 */ /* 0x000fe200078ec0ff */
[----:B------:R-:W-:Y:S01]  /*dcc0*/  IMAD.U32 R14, R7, 0x10000, RZ ;  /* 0x00010000070e7824 */ /* 0x000fe200078e00ff */
[----:B------:R-:W-:Y:S01]  /*dcd0*/  LOP3.LUT R5, R5, 0xffff0000, RZ, 0xc0, !PT ;  /* 0xffff000005057812 */ /* 0x000fe200078ec0ff */
[----:B------:R-:W-:Y:S01]  /*dce0*/  IMAD.U32 R12, R6, 0x10000, RZ ;  /* 0x00010000060c7824 */ /* 0x000fe200078e00ff */
[----:B------:R-:W-:Y:S01]  /*dcf0*/  LOP3.LUT R7, R7, 0xffff0000, RZ, 0xc0, !PT ;  /* 0xffff000007077812 */ /* 0x000fe200078ec0ff */
[-C--:B------:R-:W-:Y:S01]  /*dd00*/  FMUL.FTZ R25, R28, R4.reuse ;  /* 0x000000041c197220 */ /* 0x080fe20000410000 */
[----:B------:R-:W-:Y:S01]  /*dd10*/  FMUL.FTZ R27, R26, R4 ;  /* 0x000000041a1b7220 */ /* 0x000fe20000410000 */
[-C--:B------:R-:W-:Y:S01]  /*dd20*/  FMUL.FTZ R24, R31, R5.reuse ;  /* 0x000000051f187220 */ /* 0x080fe20000410000 */
[----:B------:R-:W-:Y:S01]  /*dd30*/  LOP3.LUT R6, R6, 0xffff0000, RZ, 0xc0, !PT ;  /* 0xffff000006067812 */ /* 0x000fe200078ec0ff */
[-C--:B------:R-:W-:Y:S01]  /*dd40*/  FFMA.FTZ R4, R26, R20.reuse, -R25 ;  /* 0x000000141a047223 */ /* 0x080fe20000010819 */
[----:B------:R-:W-:Y:S01]  /*dd50*/  FFMA.FTZ R27, R28, R20, R27 ;  /* 0x000000141c1b7223 */ /* 0x000fe2000001001b */
[C---:B------:R-:W-:Y:S01]  /*dd60*/  FMUL.FTZ R20, R29.reuse, R5 ;  /* 0x000000051d147220 */ /* 0x040fe20000410000 */
        /* <DEDUP_REMOVED lines=18> */
.L_x_602:
[----:B------:R-:W-:Y:S05]  /*de90*/  BSYNC B1 ;  /* 0x0000000000017941 */ /* 0x000fea0003800000 */
.L_x_601:
[----:B------:R-:W-:Y:S05]  /*dea0*/  @P5 BRA `(.L_x_592) ;  /* 0x0000002c007c5947 */ /* 0x000fea0003800000 */
[----:B01234-:R-:W0:Y:S01]  /*deb0*/  LDS.128 R4, [R8+0xa000] ;  /* 0x00a0000008047984 */ /* 0x01fe220000000c00 */
[----:B------:R-:W-:Y:S01]  /*dec0*/  SHF.L.U32 R15, R0, 0x10, RZ ;  /* 0x00000010000f7819 */ /* 0x000fe200000006ff */
        /* <DEDUP_REMOVED lines=16> */
[----:B------:R-:W-:Y:S01]  /*dfd0*/  FMUL.FTZ R15, R24, R5 ;  /* 0x00000005180f7220 */ /* 0x000fe20000410000 */
        /* <DEDUP_REMOVED lines=18> */
[----:B------:R0:W-:Y:S01]  /*e100*/  STS.128 [R8+0xa000], R4 ;  /* 0x00a0000408007388 */ /* 0x0001e20000000c00 */
[----:B------:R-:W-:Y:S05]  /*e110*/  BRA `(.L_x_592) ;  /* 0x0000002800e07947 */ /* 0x000fea0003800000 */
.L_x_574:
[----:B------:R-:W-:-:S03]  /*e120*/  UMOV UR4, 0xffffffff ;  /* 0xffffffff00047882 */ /* 0x000fc60000000000 */
[----:B------:R-:W-:Y:S05]  /*e130*/  BRA.DIV UR4, `(.L_x_603) ;  /* 0x0000010e04f47947 */ /* 0x000fea000b800000 */
[----:B------:R0:W1:Y:S04]  /*e140*/  SHFL.IDX PT, R3, R25, RZ, 0x1c1f ;  /* 0x001c1fff19037589 */ /* 0x00006800000e0000 */
[----:B------:R0:W2:Y:S04]  /*e150*/  SHFL.IDX PT, R0, R24, RZ, 0x1c1f ;  /* 0x001c1fff18007589 */ /* 0x0000a800000e0000 */
[----:B------:R0:W3:Y:S04]  /*e160*/  SHFL.IDX PT, R21, R27, RZ, 0x1c1f ;  /* 0x001c1fff1b157589 */ /* 0x0000e800000e0000 */
[----:B------:R0:W0:Y:S02]  /*e170*/  SHFL.IDX PT, R20, R26, RZ, 0x1c1f ;  /* 0x001c1fff1a147589 */ /* 0x00002400000e0000 */
.L_x_826:
[----:B------:R-:W-:Y:S01]  /*e180*/  ULDC UR4, c[0x0][0x448] ;  /* 0x0001120000047ab9 */ /* 0x000fe20000000800 */
[----:B------:R-:W-:Y:S01]  /*e190*/  BSSY B1, `(.L_x_604) ;  /* 0x0000037000017945 */ /* 0x000fe20003800000 */
[----:B------:R-:W-:Y:S01]  /*e1a0*/  IMAD R37, R146, UR4, RZ ;  /* 0x0000000492257c24 */ /* 0x000fe2000f8e02ff */
[----:B------:R-:W-:Y:S02]  /*e1b0*/  CS2R R4, SRZ ;  /* 0x0000000000047805 */ /* 0x000fe4000001ff00 */
[----:B------:R-:W-:Y:S02]  /*e1c0*/  CS2R R8, SRZ ;  /* 0x0000000000087805 */ /* 0x000fe4000001ff00 */
[----:B------:R-:W-:Y:S02]  /*e1d0*/  CS2R R10, SRZ ;  /* 0x00000000000a7805 */ /* 0x000fe4000001ff00 */
[----:B------:R-:W-:Y:S02]  /*e1e0*/  CS2R R12, SRZ ;  /* 0x00000000000c7805 */ /* 0x000fe4000001ff00 */
[----:B------:R-:W-:Y:S01]  /*e1f0*/  ISETP.GE.AND P0, PT, R6, R37, PT ;  /* 0x000000250600720c */ /* 0x000fe20003f06270 */
[----:B------:R-:W-:Y:S01]  /*e200*/  IMAD R37, R29, -0x80, R37 ;  /* 0xffffff801d257824 */ /* 0x000fe200078e0225 */
[----:B------:R-:W-:-:S02]  /*e210*/  CS2R R6, SRZ ;  /* 0x0000000000067805 */ /* 0x000fc4000001ff00 */
[----:B------:R-:W-:Y:S02]  /*e220*/  CS2R R14, SRZ ;  /* 0x00000000000e7805 */ /* 0x000fe4000001ff00 */
[----:B0-----:R-:W-:Y:S02]  /*e230*/  CS2R R24, SRZ ;  /* 0x0000000000187805 */ /* 0x001fe4000001ff00 */
[----:B------:R-:W-:Y:S02]  /*e240*/  CS2R R26, SRZ ;  /* 0x00000000001a7805 */ /* 0x000fe4000001ff00 */
[----:B------:R-:W-:Y:S02]  /*e250*/  CS2R R28, SRZ ;  /* 0x00000000001c7805 */ /* 0x000fe4000001ff00 */
[----:B------:R-:W-:Y:S02]  /*e260*/  CS2R R30, SRZ ;  /* 0x00000000001e7805 */ /* 0x000fe4000001ff00 */
[----:B----4-:R-:W-:-:S02]  /*e270*/  CS2R R32, SRZ ;  /* 0x0000000000207805 */ /* 0x010fc4000001ff00 */
[----:B------:R-:W-:Y:S01]  /*e280*/  CS2R R34, SRZ ;  /* 0x0000000000227805 */ /* 0x000fe2000001ff00 */
[----:B------:R-:W-:Y:S06]  /*e290*/  @P0 BRA `(.L_x_605) ;  /* 0x0000000000980947 */ /* 0x000fec0003800000 */
[----:B------:R-:W-:Y:S01]  /*e2a0*/  ULDC UR4, c[0x0][0x3f4] ;  /* 0x0000fd0000047ab9 */ /* 0x000fe20000000800 */
[C---:B------:R-:W-:Y:S01]  /*e2b0*/  VIADD R4, R16.reuse, 0x20 ;  /* 0x0000002010047836 */ /* 0x040fe20000000000 */
[C---:B------:R-:W-:Y:S01]  /*e2c0*/  ISETP.GE.AND P2, PT, R16.reuse, UR4, PT ;  /* 0x0000000410007c0c */ /* 0x040fe2000bf46270 */
[----:B------:R-:W-:Y:S01]  /*e2d0*/  VIADD R5, R16, 0x40 ;  /* 0x0000004010057836 */ /* 0x000fe20000000000 */
[----:B------:R-:W-:Y:S02]  /*e2e0*/  CS2R R28, SRZ ;  /* 0x00000000001c7805 */ /* 0x000fe4000001ff00 */
[----:B------:R-:W-:Y:S02]  /*e2f0*/  CS2R R30, SRZ ;  /* 0x00000000001e7805 */ /* 0x000fe4000001ff00 */
[----:B------:R-:W-:Y:S01]  /*e300*/  ISETP.GE.AND P3, PT, R4, UR4, PT ;  /* 0x0000000404007c0c */ /* 0x000fe2000bf66270 */
[----:B--2---:R-:W-:Y:S01]  /*e310*/  IMAD.MOV.U32 R4, RZ, RZ, R0 ;  /* 0x000000ffff047224 */ /* 0x004fe200078e0000 */
[----:B------:R-:W-:-:S02]  /*e320*/  ISETP.GE.AND P4, PT, R5, UR4, PT ;  /* 0x0000000405007c0c */ /* 0x000fc4000bf86270 */
[----:B------:R-:W-:Y:S02]  /*e330*/  CS2R R8, SRZ ;  /* 0x0000000000087805 */ /* 0x000fe4000001ff00 */
[----:B-1----:R-:W-:Y:S02]  /*e340*/  MOV R5, R3 ;  /* 0x0000000300057202 */ /* 0x002fe40000000f00 */
[----:B------:R-:W-:Y:S02]  /*e350*/  CS2R R10, SRZ ;  /* 0x00000000000a7805 */ /* 0x000fe4000001ff00 */
[----:B------:R-:W-:Y:S02]  /*e360*/  CS2R R32, SRZ ;  /* 0x0000000000207805 */ /* 0x000fe4000001ff00 */
[----:B------:R-:W-:Y:S01]  /*e370*/  CS2R R34, SRZ ;  /* 0x0000000000227805 */ /* 0x000fe2000001ff00 */
[----:B------:R-:W-:Y:S02]  /*e380*/  @!P2 IMAD.SHL.U32 R49, R16, 0x2, RZ ;  /* 0x000000021031a824 */ /* 0x000fe400078e00ff */
[----:B------:R-:W-:-:S03]  /*e390*/  @!P3 IMAD.SHL.U32 R41, R162, 0x8, RZ ;  /* 0x00000008a229b824 */ /* 0x000fc600078e00ff */
[-C--:B------:R-:W-:Y:S01]  /*e3a0*/  @!P2 IADD3 R46, P0, R0, R49.reuse, RZ ;  /* 0x00000031002ea210 */ /* 0x080fe20007f1e0ff */
[----:B------:R-:W-:Y:S01]  /*e3b0*/  @!P4 IMAD.SHL.U32 R45, R163, 0x8, RZ ;  /* 0x00000008a32dc824 */ /* 0x000fe200078e00ff */
[----:B------:R-:W-:Y:S01]  /*e3c0*/  @!P2 IADD3 R48, P1, R20, R49, RZ ;  /* 0x000000311430a210 */ /* 0x000fe20007f3e0ff */
[----:B------:R-:W-:Y:S01]  /*e3d0*/  @!P3 IMAD.WIDE R38, R41, 0x2, R4 ;  /* 0x000000022926b825 */ /* 0x000fe200078e0204 */
[----:B------:R-:W-:Y:S02]  /*e3e0*/  @!P2 SHF.L.U64.HI R0, R16, 0x1, R17 ;  /* 0x000000011000a819 */ /* 0x000fe40000010211 */
[----:B------:R-:W-:Y:S02]  /*e3f0*/  CS2R R12, SRZ ;  /* 0x00000000000c7805 */ /* 0x000fe4000001ff00 */
[----:B------:R-:W-:Y:S01]  /*e400*/  CS2R R14, SRZ ;  /* 0x00000000000e7805 */ /* 0x000fe2000001ff00 */
[----:B------:R-:W-:Y:S01]  /*e410*/  @!P4 IMAD.WIDE R42, R45, 0x2, R4 ;  /* 0x000000022d2ac825 */ /* 0x000fe200078e0204 */
[----:B------:R-:W-:-:S02]  /*e420*/  CS2R R24, SRZ ;  /* 0x0000000000187805 */ /* 0x000fc4000001ff00 */
[----:B------:R-:W-:Y:S02]  /*e430*/  CS2R R26, SRZ ;  /* 0x00000000001a7805 */ /* 0x000fe4000001ff00 */
[----:B------:R-:W-:Y:S02]  /*e440*/  CS2R R4, SRZ ;  /* 0x0000000000047805 */ /* 0x000fe4000001ff00 */
[----:B------:R-:W-:Y:S01]  /*e450*/  CS2R R6, SRZ ;  /* 0x0000000000067805 */ /* 0x000fe2000001ff00 */
[--C-:B---3--:R-:W-:Y:S01]  /*e460*/  @!P3 IMAD.WIDE R40, R41, 0x2, R20.reuse ;  /* 0x000000022928b825 */ /* 0x108fe200078e0214 */
[----:B------:R0:W5:Y:S03]  /*e470*/  @!P3 LD.E.128 R28, desc[UR60][R38.64] ;  /* 0x0000003c261cb980 */ /* 0x000166000c101d00 */
[----:B------:R-:W-:Y:S01]  /*e480*/  @!P4 IMAD.WIDE R44, R45, 0x2, R20 ;  /* 0x000000022d2cc825 */ /* 0x000fe200078e0214 */
[----:B------:R0:W5:Y:S03]  /*e490*/  @!P3 LD.E.128 R8, desc[UR60][R40.64] ;  /* 0x0000003c2808b980 */ /* 0x000166000c101d00 */
[--C-:B------:R-:W-:Y:S01]  /*e4a0*/  @!P2 IMAD.X R47, R3, 0x1, R0.reuse, P0 ;  /* 0x00000001032fa824 */ /* 0x100fe200000e0600 */
[----:B------:R0:W5:Y:S01]  /*e4b0*/  @!P4 LD.E.128 R32, desc[UR60][R42.64] ;  /* 0x0000003c2a20c980 */ /* 0x000162000c101d00 */
[----:B------:R-:W-:-:S03]  /*e4c0*/  @!P2 IMAD.X R49, R21, 0x1, R0, P1 ;  /* 0x000000011531a824 */ /* 0x000fc600008e0600 */
[----:B------:R0:W5:Y:S04]  /*e4d0*/  @!P4 LD.E.128 R12, desc[UR60][R44.64] ;  /* 0x0000003c2c0cc980 */ /* 0x000168000c101d00 */
[----:B------:R0:W5:Y:S04]  /*e4e0*/  @!P2 LD.E.128 R24, desc[UR60][R46.64] ;  /* 0x0000003c2e18a980 */ /* 0x000168000c101d00 */
[----:B------:R0:W5:Y:S02]  /*e4f0*/  @!P2 LD.E.128 R4, desc[UR60][R48.64] ;  /* 0x0000003c3004a980 */ /* 0x000164000c101d00 */
.L_x_605:
[----:B------:R-:W-:Y:S05]  /*e500*/  BSYNC B1 ;  /* 0x0000000000017941 */ /* 0x000fea0003800000 */
.L_x_604:
[C---:B------:R-:W-:Y:S01]  /*e510*/  LEA.HI R20, R189.reuse, R189, RZ, 0x1 ;  /* 0x000000bdbd147211 */ /* 0x040fe200078f08ff */
[--C-:B0----5:R-:W-:Y:S01]  /*e520*/  IMAD.MOV.U32 R38, RZ, RZ, R5.reuse ;  /* 0x000000ffff267224 */ /* 0x121fe200078e0005 */
[--C-:B------:R-:W-:Y:S01]  /*e530*/  SHF.R.U64 R55, R4, 0x10, R5.reuse ;  /* 0x0000001004377819 */ /* 0x100fe20000001205 */
[----:B--2---:R-:W-:Y:S01]  /*e540*/  IMAD.MOV.U32 R0, RZ, RZ, R24 ;  /* 0x000000ffff007224 */ /* 0x004fe200078e0018 */
[----:B------:R-:W-:Y:S01]  /*e550*/  LOP3.LUT R20, R20, 0xfffffffe, RZ, 0xc0, !PT ;  /* 0xfffffffe14147812 */ /* 0x000fe200078ec0ff */
[----:B------:R-:W-:Y:S01]  /*e560*/  IMAD.MOV.U32 R41, RZ, RZ, R30 ;  /* 0x000000ffff297224 */ /* 0x000fe200078e001e */
[----:B------:R-:W-:Y:S01]  /*e570*/  SHF.R.U32.HI R53, RZ, 0x10, R5 ;  /* 0x00000010ff357819 */ /* 0x000fe20000011605 */
[--C-:B-1----:R-:W-:Y:S01]  /*e580*/  IMAD.MOV.U32 R3, RZ, RZ, R25.reuse ;  /* 0x000000ffff037224 */ /* 0x102fe200078e0019 */
[----:B------:R-:W-:Y:S01]  /*e590*/  SHF.R.U64 R67, R24, 0x10, R25 ;  /* 0x0000001018437819 */ /* 0x000fe20000001219 */
[----:B---3--:R-:W-:Y:S01]  /*e5a0*/  IMAD.IADD R21, R189, 0x1, -R20 ;  /* 0x00000001bd157824 */ /* 0x008fe200078e0a14 */
[----:B------:R-:W-:Y:S01]  /*e5b0*/  SHF.R.U64 R65, R26, 0x10, R27 ;  /* 0x000000101a417819 */ /* 0x000fe2000000121b */
[----:B------:R-:W-:Y:S01]  /*e5c0*/  IMAD.MOV.U32 R24, RZ, RZ, R26 ;  /* 0x000000ffff187224 */ /* 0x000fe200078e001a */
[----:B------:R-:W-:Y:S01]  /*e5d0*/  SHF.R.U64 R63, R28, 0x10, R29 ;  /* 0x000000101c3f7819 */ /* 0x000fe2000000121d */
[----:B------:R-:W-:Y:S01]  /*e5e0*/  IMAD.MOV.U32 R26, RZ, RZ, R28 ;  /* 0x000000ffff1a7224 */ /* 0x000fe200078e001c */
[----:B------:R-:W-:Y:S01]  /*e5f0*/  SHF.L.U32 R5, R21, 0x1f, RZ ;  /* 0x0000001f15057819 */ /* 0x000fe200000006ff */
[----:B------:R-:W-:Y:S01]  /*e600*/  IMAD.MOV.U32 R45, RZ, RZ, R34 ;  /* 0x000000ffff2d7224 */ /* 0x000fe200078e0022 */
[--C-:B------:R-:W-:Y:S01]  /*e610*/  SHF.R.U64 R58, R30, 0x10, R31.reuse ;  /* 0x000000101e3a7819 */ /* 0x100fe2000000121f */
[----:B------:R-:W-:Y:S01]  /*e620*/  IMAD.MOV.U32 R42, RZ, RZ, R31 ;  /* 0x000000ffff2a7224 */ /* 0x000fe200078e001f */
[----:B------:R-:W0:Y:S01]  /*e630*/  SYNCS.PHASECHK.TRANS64.TRYWAIT P0, [R2+URZ+0x2a800], R5 ;  /* 0x02a80005020075a7 */ /* 0x000e22000800017f */
[----:B------:R-:W-:Y:S01]  /*e640*/  SHF.R.U32.HI R64, RZ, 0x10, R25 ;  /* 0x00000010ff407819 */ /* 0x000fe20000011619 */
[----:B------:R-:W-:Y:S01]  /*e650*/  IMAD.MOV.U32 R25, RZ, RZ, R27 ;  /* 0x000000ffff197224 */ /* 0x000fe200078e001b */
[----:B------:R-:W-:Y:S01]  /*e660*/  SHF.R.U64 R54, R34, 0x10, R35 ;  /* 0x0000001022367819 */ /* 0x000fe20000001223 */
[----:B------:R-:W-:Y:S01]  /*e670*/  IMAD.MOV.U32 R43, RZ, RZ, R32 ;  /* 0x000000ffff2b7224 */ /* 0x000fe200078e0020 */
[----:B------:R-:W-:Y:S01]  /*e680*/  SHF.R.U32.HI R62, RZ, 0x10, R27 ;  /* 0x00000010ff3e7819 */ /* 0x000fe2000001161b */
[----:B------:R-:W-:Y:S01]  /*e690*/  IMAD.MOV.U32 R44, RZ, RZ, R33 ;  /* 0x000000ffff2c7224 */ /* 0x000fe200078e0021 */
[----:B------:R-:W-:Y:S01]  /*e6a0*/  PRMT R34, R24, 0x5410, R65 ;  /* 0x0000541018227816 */ /* 0x000fe20000000041 */
[----:B------:R-:W-:Y:S01]  /*e6b0*/  IMAD.MOV.U32 R46, RZ, RZ, R35 ;  /* 0x000000ffff2e7224 */ /* 0x000fe200078e0023 */
[----:B------:R-:W-:Y:S01]  /*e6c0*/  MOV R27, R29 ;  /* 0x0000001d001b7202 */ /* 0x000fe20000000f00 */
[----:B------:R-:W-:Y:S01]  /*e6d0*/  IMAD.MOV.U32 R20, RZ, RZ, R4 ;  /* 0x000000ffff147224 */ /* 0x000fe200078e0004 */
[----:B------:R-:W-:Y:S01]  /*e6e0*/  SHF.R.U32.HI R60, RZ, 0x10, R29 ;  /* 0x00000010ff3c7819 */ /* 0x000fe2000001161d */
[----:B------:R-:W-:Y:S01]  /*e6f0*/  IMAD.MOV.U32 R40, RZ, RZ, R7 ;  /* 0x000000ffff287224 */ /* 0x000fe200078e0007 */
[----:B------:R-:W-:Y:S01]  /*e700*/  SHF.R.U32.HI R61, RZ, 0x10, R31 ;  /* 0x00000010ff3d7819 */ /* 0x000fe2000001161f */
[----:B------:R-:W-:Y:S01]  /*e710*/  IMAD.MOV.U32 R28, RZ, RZ, R8 ;  /* 0x000000ffff1c7224 */ /* 0x000fe200078e0008 */
[----:B------:R-:W-:Y:S01]  /*e720*/  PRMT R24, R26, 0x5410, R63 ;  /* 0x000054101a187816 */ /* 0x000fe2000000003f */
[----:B------:R-:W-:Y:S01]  /*e730*/  IMAD.MOV.U32 R29, RZ, RZ, R9 ;  /* 0x000000ffff1d7224 */ /* 0x000fe200078e0009 */
[----:B------:R-:W-:Y:S01]  /*e740*/  PRMT R26, R41, 0x5410, R58 ;  /* 0x00005410291a7816 */ /* 0x000fe2000000003a */
[----:B------:R-:W-:Y:S01]  /*e750*/  IMAD.MOV.U32 R30, RZ, RZ, R10 ;  /* 0x000000ffff1e7224 */ /* 0x000fe200078e000a */
[----:B------:R-:W-:Y:S01]  /*e760*/  SHF.R.U64 R56, R32, 0x10, R33 ;  /* 0x0000001020387819 */ /* 0x000fe20000001221 */
[----:B------:R-:W-:Y:S01]  /*e770*/  IMAD.MOV.U32 R31, RZ, RZ, R11 ;  /* 0x000000ffff1f7224 */ /* 0x000fe200078e000b */
[----:B------:R-:W-:Y:S01]  /*e780*/  SHF.R.U32.HI R59, RZ, 0x10, R33 ;  /* 0x00000010ff3b7819 */ /* 0x000fe20000011621 */
[----:B------:R-:W-:Y:S01]  /*e790*/  BSSY B1, `(.L_x_606) ;  /* 0x0000025000017945 */ /* 0x000fe20003800000 */
[----:B------:R-:W-:Y:S01]  /*e7a0*/  SHF.R.U32.HI R57, RZ, 0x10, R35 ;  /* 0x00000010ff397819 */ /* 0x000fe20000011623 */
[----:B------:R-:W-:Y:S01]  /*e7b0*/  IMAD.MOV.U32 R4, RZ, RZ, R12 ;  /* 0x000000ffff047224 */ /* 0x000fe200078e000c */
[----:B------:R-:W-:Y:S01]  /*e7c0*/  MOV R39, R6 ;  /* 0x0000000600277202 */ /* 0x000fe20000000f00 */
[----:B------:R-:W-:Y:S01]  /*e7d0*/  IMAD.MOV.U32 R21, RZ, RZ, R15 ;  /* 0x000000ffff157224 */ /* 0x000fe200078e000f */
[----:B------:R-:W-:Y:S01]  /*e7e0*/  SHF.R.U64 R52, R6, 0x10, R7 ;  /* 0x0000001006347819 */ /* 0x000fe20000001207 */
[----:B------:R-:W-:Y:S01]  /*e7f0*/  IMAD.MOV.U32 R6, RZ, RZ, R13 ;  /* 0x000000ffff067224 */ /* 0x000fe200078e000d */
[----:B------:R-:W-:Y:S01]  /*e800*/  SHF.R.U32.HI R51, RZ, 0x10, R7 ;  /* 0x00000010ff337819 */ /* 0x000fe20000011607 */
[----:B------:R-:W-:Y:S01]  /*e810*/  IMAD.MOV.U32 R7, RZ, RZ, R14 ;  /* 0x000000ffff077224 */ /* 0x000fe200078e000e */
[----:B------:R-:W-:-:S02]  /*e820*/  SHF.R.U64 R49, R8, 0x10, R9 ;  /* 0x0000001008317819 */ /* 0x000fc40000001209 */
[----:B------:R-:W-:Y:S02]  /*e830*/  SHF.R.U32.HI R50, RZ, 0x10, R9 ;  /* 0x00000010ff327819 */ /* 0x000fe40000011609 */
[--C-:B------:R-:W-:Y:S02]  /*e840*/  SHF.R.U64 R47, R10, 0x10, R11.reuse ;  /* 0x000000100a2f7819 */ /* 0x100fe4000000120b */
[----:B------:R-:W-:Y:S02]  /*e850*/  SHF.R.U32.HI R48, RZ, 0x10, R11 ;  /* 0x00000010ff307819 */ /* 0x000fe4000001160b */
[----:B------:R-:W-:Y:S02]  /*e860*/  VIMNMX R41, R37, 0x80, PT ;  /* 0x0000008025297848 */ /* 0x000fe40003fe0100 */
[----:B------:R-:W-:Y:S02]  /*e870*/  PRMT R35, R25, 0x5410, R62 ;  /* 0x0000541019237816 */ /* 0x000fe4000000003e */
[----:B------:R-:W-:-:S02]  /*e880*/  SHF.R.U64 R11, R12, 0x10, R13 ;  /* 0x000000100c0b7819 */ /* 0x000fc4000000120d */
[----:B------:R-:W-:Y:S02]  /*e890*/  SHF.R.U32.HI R9, RZ, 0x10, R13 ;  /* 0x00000010ff097819 */ /* 0x000fe4000001160d */
[----:B------:R-:W-:Y:S02]  /*e8a0*/  PRMT R32, R0, 0x5410, R67 ;  /* 0x0000541000207816 */ /* 0x000fe40000000043 */
[----:B------:R-:W-:Y:S02]  /*e8b0*/  PRMT R33, R3, 0x5410, R64 ;  /* 0x0000541003217816 */ /* 0x000fe40000000040 */
[----:B------:R-:W-:Y:S02]  /*e8c0*/  PRMT R25, R27, 0x5410, R60 ;  /* 0x000054101b197816 */ /* 0x000fe4000000003c */
[--C-:B------:R-:W-:Y:S02]  /*e8d0*/  SHF.R.U64 R10, R14, 0x10, R15.reuse ;  /* 0x000000100e0a7819 */ /* 0x100fe4000000120f */
[----:B------:R-:W-:-:S02]  /*e8e0*/  SHF.R.U32.HI R8, RZ, 0x10, R15 ;  /* 0x00000010ff087819 */ /* 0x000fc4000001160f */
[----:B------:R-:W-:Y:S02]  /*e8f0*/  PRMT R27, R42, 0x5410, R61 ;  /* 0x000054102a1b7816 */ /* 0x000fe4000000003d */
[----:B------:R-:W-:Y:S02]  /*e900*/  PRMT R0, R43, 0x5410, R56 ;  /* 0x000054102b007816 */ /* 0x000fe40000000038 */
[----:B------:R-:W-:Y:S02]  /*e910*/  PRMT R3, R44, 0x5410, R59 ;  /* 0x000054102c037816 */ /* 0x000fe4000000003b */
[----:B------:R-:W-:Y:S02]  /*e920*/  PRMT R12, R45, 0x5410, R54 ;  /* 0x000054102d0c7816 */ /* 0x000fe40000000036 */
[----:B------:R-:W-:Y:S02]  /*e930*/  PRMT R13, R46, 0x5410, R57 ;  /* 0x000054102e0d7816 */ /* 0x000fe40000000039 */
[----:B------:R-:W-:-:S02]  /*e940*/  PRMT R37, R20, 0x5410, R55 ;  /* 0x0000541014257816 */ /* 0x000fc40000000037 */
[----:B------:R-:W-:Y:S02]  /*e950*/  ISETP.GE.AND P1, PT, R165, R41, PT ;  /* 0x00000029a500720c */ /* 0x000fe40003f26270 */
[----:B------:R-:W-:Y:S02]  /*e960*/  PRMT R38, R38, 0x5410, R53 ;  /* 0x0000541026267816 */ /* 0x000fe40000000035 */
[----:B------:R-:W-:Y:S02]  /*e970*/  PRMT R39, R39, 0x5410, R52 ;  /* 0x0000541027277816 */ /* 0x000fe40000000034 */
[----:B------:R-:W-:Y:S02]  /*e980*/  PRMT R40, R40, 0x5410, R51 ;  /* 0x0000541028287816 */ /* 0x000fe40000000033 */
[----:B------:R-:W-:Y:S02]  /*e990*/  PRMT R28, R28, 0x5410, R49 ;  /* 0x000054101c1c7816 */ /* 0x000fe40000000031 */
[----:B------:R-:W-:-:S02]  /*e9a0*/  PRMT R29, R29, 0x5410, R50 ;  /* 0x000054101d1d7816 */ /* 0x000fc40000000032 */
[----:B------:R-:W-:Y:S02]  /*e9b0*/  PRMT R30, R30, 0x5410, R47 ;  /* 0x000054101e1e7816 */ /* 0x000fe4000000002f */
[----:B------:R-:W-:Y:S01]  /*e9c0*/  PRMT R31, R31, 0x5410, R48 ;  /* 0x000054101f1f7816 */ /* 0x000fe20000000030 */
[----:B0-----:R-:W-:Y:S06]  /*e9d0*/  @!P0 BRA `(.L_x_607) ;  /* 0x0000010800408947 */ /* 0x001fec0003800000 */
.L_x_827:
[----:B------:R-:W-:Y:S05]  /*e9e0*/  BSYNC B1 ;  /* 0x0000000000017941 */ /* 0x000fea0003800000 */
.L_x_606:
[----:B------:R-:W-:Y:S01]  /*e9f0*/  BSSY B1, `(.L_x_608) ;  /* 0x0000119000017945 */ /* 0x000fe20003800000 */
[----:B------:R-:W-:Y:S02]  /*ea00*/  PRMT R14, R4, 0x5410, R11 ;  /* 0x00005410040e7816 */ /* 0x000fe4000000000b */
[----:B------:R-:W-:Y:S02]  /*ea10*/  PRMT R15, R6, 0x5410, R9 ;  /* 0x00005410060f7816 */ /* 0x000fe40000000009 */
[----:B------:R-:W-:Y:S02]  /*ea20*/  PRMT R20, R7, 0x5410, R10 ;  /* 0x0000541007147816 */ /* 0x000fe4000000000a */
[----:B------:R-:W-:Y:S01]  /*ea30*/  PRMT R21, R21, 0x5410, R8 ;  /* 0x0000541015157816 */ /* 0x000fe20000000008 */
[----:B------:R-:W-:Y:S06]  /*ea40*/  @P1 BRA `(.L_x_609) ;  /* 0x00000010004c1947 */ /* 0x000fec0003800000 */
[----:B------:R-:W1:Y:S01]  /*ea50*/  LDC R42, c[0x0][0x3f4] ;  /* 0x0000fd00ff2a7b82 */ /* 0x000e620000000800 */
[C---:B------:R-:W-:Y:S01]  /*ea60*/  VIADD R7, R16.reuse, 0x40 ;  /* 0x0000004010077836 */ /* 0x040fe20000000000 */
[C---:B0-----:R-:W-:Y:S01]  /*ea70*/  IADD3 R5, R16.reuse, 0x20, RZ ;  /* 0x0000002010057810 */ /* 0x041fe20007ffe0ff */
[----:B------:R-:W-:Y:S01]  /*ea80*/  BSSY B2, `(.L_x_610) ;  /* 0x000005f000027945 */ /* 0x000fe20003800000 */
[-C--:B-1----:R-:W-:Y:S02]  /*ea90*/  ISETP.GE.AND P0, PT, R16, R42.reuse, PT ;  /* 0x0000002a1000720c */ /* 0x082fe40003f06270 */
[-C--:B------:R-:W-:Y:S02]  /*eaa0*/  ISETP.GE.AND P1, PT, R5, R42.reuse, PT ;  /* 0x0000002a0500720c */ /* 0x080fe40003f26270 */
[----:B------:R-:W-:-:S09]  /*eab0*/  ISETP.GE.AND P2, PT, R7, R42, PT ;  /* 0x0000002a0700720c */ /* 0x000fd20003f46270 */
[----:B------:R-:W-:Y:S05]  /*eac0*/  @P0 BRA `(.L_x_611) ;  /* 0x0000000400680947 */ /* 0x000fea0003800000 */
[----:B------:R-:W-:Y:S01]  /*ead0*/  LEA.HI R6, R42, R191, RZ, 0x1d ;  /* 0x000000bf2a067211 */ /* 0x000fe200078fe8ff */
[----:B------:R-:W-:Y:S01]  /*eae0*/  IMAD.U32 R54, R37, 0x10000, RZ ;  /* 0x0001000025367824 */ /* 0x000fe200078e00ff */
[----:B------:R-:W-:Y:S01]  /*eaf0*/  LOP3.LUT R4, R176, 0x38, R16, 0xf8, !PT ;  /* 0x00000038b0047812 */ /* 0x000fe200078ef810 */
[----:B------:R-:W-:Y:S01]  /*eb00*/  IMAD.U32 R52, R32, 0x10000, RZ ;  /* 0x0001000020347824 */ /* 0x000fe200078e00ff */
[----:B------:R-:W-:Y:S01]  /*eb10*/  SHF.R.S32.HI R9, RZ, 0x1f, R6 ;  /* 0x0000001fff097819 */ /* 0x000fe20000011406 */
[----:B------:R-:W-:Y:S01]  /*eb20*/  IMAD.SHL.U32 R7, R6, 0x8, RZ ;  /* 0x0000000806077824 */ /* 0x000fe200078e00ff */
[-C--:B------:R-:W-:Y:S01]  /*eb30*/  LOP3.LUT R5, R4, R177.reuse, RZ, 0x3c, !PT ;  /* 0x000000b104057212 */ /* 0x080fe200078e3cff */
[----:B------:R-:W-:Y:S01]  /*eb40*/  IMAD.U32 R53, R38, 0x10000, RZ ;  /* 0x0001000026357824 */ /* 0x000fe200078e00ff */
[----:B------:R-:W-:Y:S02]  /*eb50*/  LEA.HI R9, R9, R6, RZ, 0x3 ;  /* 0x0000000609097211 */ /* 0x000fe400078f18ff */
[----:B------:R-:W-:Y:S01]  /*eb60*/  LOP3.LUT R4, R176, 0x38, R7, 0xf8, !PT ;  /* 0x00000038b0047812 */ /* 0x000fe200078ef807 */
[----:B------:R-:W-:Y:S01]  /*eb70*/  IMAD.IADD R5, R178, 0x1, R5 ;  /* 0x00000001b2057824 */ /* 0x000fe200078e0205 */
[----:B------:R-:W-:Y:S01]  /*eb80*/  LOP3.LUT R51, R37, 0xffff0000, RZ, 0xc0, !PT ;  /* 0xffff000025337812 */ /* 0x000fe200078ec0ff */
[----:B------:R-:W-:Y:S01]  /*eb90*/  IMAD.SHL.U32 R9, R9, 0x400, RZ ;  /* 0x0000040009097824 */ /* 0x000fe200078e00ff */
[----:B------:R-:W-:Y:S01]  /*eba0*/  LOP3.LUT R4, R4, R177, RZ, 0x3c, !PT ;  /* 0x000000b104047212 */ /* 0x000fe200078e3cff */
[----:B------:R-:W-:-:S03]  /*ebb0*/  IMAD R61, R5, 0x2, R2 ;  /* 0x00000002053d7824 */ /* 0x000fc600078e0202 */
[----:B------:R-:W-:-:S04]  /*ebc0*/  LOP3.LUT R9, R9, 0x7fffe000, RZ, 0xc0, !PT ;  /* 0x7fffe00009097812 */ /* 0x000fc800078ec0ff */
[----:B------:R-:W-:Y:S02]  /*ebd0*/  IADD3 R9, R4, R9, R178 ;  /* 0x0000000904097210 */ /* 0x000fe40007ffe0b2 */
[----:B------:R-:W0:Y:S03]  /*ebe0*/  LDS.128 R4, [R61+0xc400] ;  /* 0x00c400003d047984 */ /* 0x000e260000000c00 */
[----:B------:R-:W-:-:S05]  /*ebf0*/  IMAD R62, R9, 0x2, R2 ;  /* 0x00000002093e7824 */ /* 0x000fca00078e0202 */
[----:B------:R-:W1:Y:S01]  /*ec00*/  LDS.128 R8, [R62+0xc400] ;  /* 0x00c400003e087984 */ /* 0x000e620000000c00 */
[C---:B0-----:R-:W-:Y:S01]  /*ec10*/  IMAD.U32 R43, R4.reuse, 0x10000, RZ ;  /* 0x00010000042b7824 */ /* 0x041fe200078e00ff */
[----:B------:R-:W-:Y:S01]  /*ec20*/  LOP3.LUT R4, R4, 0xffff0000, RZ, 0xc0, !PT ;  /* 0xffff000004047812 */ /* 0x000fe200078ec0ff */
[----:B------:R-:W-:Y:S01]  /*ec30*/  IMAD.U32 R44, R5, 0x10000, RZ ;  /* 0x00010000052c7824 */ /* 0x000fe200078e00ff */
[----:B------:R-:W-:Y:S01]  /*ec40*/  SHF.L.U32 R46, R7, 0x10, RZ ;  /* 0x00000010072e7819 */ /* 0x000fe200000006ff */
[C---:B------:R-:W-:Y:S01]  /*ec50*/  IMAD.U32 R45, R6.reuse, 0x10000, RZ ;  /* 0x00010000062d7824 */ /* 0x040fe200078e00ff */
[----:B------:R-:W-:Y:S02]  /*ec60*/  LOP3.LUT R6, R6, 0xffff0000, RZ, 0xc0, !PT ;  /* 0xffff000006067812 */ /* 0x000fe400078ec0ff */
[----:B------:R-:W-:Y:S01]  /*ec70*/  LOP3.LUT R5, R5, 0xffff0000, RZ, 0xc0, !PT ;  /* 0xffff000005057812 */ /* 0x000fe200078ec0ff */
[C---:B-1----:R-:W-:Y:S01]  /*ec80*/  IMAD.U32 R47, R8.reuse, 0x10000, RZ ;  /* 0x00010000082f7824 */ /* 0x042fe200078e00ff */
[----:B------:R-:W-:Y:S01]  /*ec90*/  LOP3.LUT R8, R8, 0xffff0000, RZ, 0xc0, !PT ;  /* 0xffff000008087812 */ /* 0x000fe200078ec0ff */
[C---:B------:R-:W-:Y:S01]  /*eca0*/  IMAD.U32 R48, R9.reuse, 0x10000, RZ ;  /* 0x0001000009307824 */ /* 0x040fe200078e00ff */
[----:B------:R-:W-:Y:S01]  /*ecb0*/  LOP3.LUT R9, R9, 0xffff0000, RZ, 0xc0, !PT ;  /* 0xffff000009097812 */ /* 0x000fe200078ec0ff */
[C---:B------:R-:W-:Y:S01]  /*ecc0*/  FMUL.FTZ R56, R47.reuse, R54 ;  /* 0x000000362f387220 */ /* 0x040fe20000410000 */
[-C--:B------:R-:W-:Y:S01]  /*ecd0*/  FMUL.FTZ R58, R47, R52.reuse ;  /* 0x000000342f3a7220 */ /* 0x080fe20000410000 */
[----:B------:R-:W-:Y:S01]  /*ece0*/  LOP3.LUT R47, R32, 0xffff0000, RZ, 0xc0, !PT ;  /* 0xffff0000202f7812 */ /* 0x000fe200078ec0ff */
[----:B------:R-:W-:Y:S01]  /*ecf0*/  FMUL.FTZ R55, R8, R51 ;  /* 0x0000003308377220 */ /* 0x000fe20000410000 */
[C---:B------:R-:W-:Y:S01]  /*ed00*/  FFMA.FTZ R56, R43.reuse, R52, -R56 ;  /* 0x000000342b387223 */ /* 0x040fe20000010838 */
[----:B------:R-:W-:Y:S01]  /*ed10*/  FFMA.FTZ R58, R43, R54, R58 ;  /* 0x000000362b3a7223 */ /* 0x000fe2000001003a */
[----:B------:R-:W-:-:S02]  /*ed20*/  IMAD.U32 R43, R33, 0x10000, RZ ;  /* 0x00010000212b7824 */ /* 0x000fc400078e00ff */
[-C--:B------:R-:W-:Y:S01]  /*ed30*/  FMUL.FTZ R57, R8, R47.reuse ;  /* 0x0000002f08397220 */ /* 0x080fe20000410000 */
[----:B------:R-:W-:Y:S01]  /*ed40*/  FFMA.FTZ R55, R4, R47, -R55 ;  /* 0x0000002f04377223 */ /* 0x000fe20000010837 */
[----:B------:R-:W-:Y:S01]  /*ed50*/  FMUL.FTZ R47, R48, R53 ;  /* 0x00000035302f7220 */ /* 0x000fe20000410000 */
[----:B------:R-:W-:Y:S02]  /*ed60*/  IMAD.U32 R49, R10, 0x10000, RZ ;  /* 0x000100000a317824 */ /* 0x000fe400078e00ff */
[----:B------:R-:W-:Y:S01]  /*ed70*/  FMUL.FTZ R52, R48, R43 ;  /* 0x0000002b30347220 */ /* 0x000fe20000410000 */
[----:B------:R-:W-:Y:S01]  /*ed80*/  FFMA.FTZ R57, R4, R51, R57 ;  /* 0x0000003304397223 */ /* 0x000fe20000010039 */
[----:B------:R-:W-:Y:S01]  /*ed90*/  LOP3.LUT R10, R10, 0xffff0000, RZ, 0xc0, !PT ;  /* 0xffff00000a0a7812 */ /* 0x000fe200078ec0ff */
[----:B------:R-:W-:Y:S01]  /*eda0*/  FFMA.FTZ R48, R44, R43, -R47 ;  /* 0x0000002b2c307223 */ /* 0x000fe2000001082f */
[C---:B------:R-:W-:Y:S01]  /*edb0*/  LOP3.LUT R51, R39.reuse, 0xffff0000, RZ, 0xc0, !PT ;  /* 0xffff000027337812 */ /* 0x040fe200078ec0ff */
[----:B------:R-:W-:Y:S01]  /*edc0*/  IMAD.U32 R8, R39, 0x10000, RZ ;  /* 0x0001000027087824 */ /* 0x000fe200078e00ff */
[----:B------:R-:W-:Y:S01]  /*edd0*/  SHF.L.U32 R4, R34, 0x10, RZ ;  /* 0x0000001022047819 */ /* 0x000fe200000006ff */
[----:B------:R-:W-:Y:S01]  /*ede0*/  FFMA.FTZ R52, R44, R53, R52 ;  /* 0x000000352c347223 */ /* 0x000fe20000010034 */
[----:B------:R-:W-:Y:S01]  /*edf0*/  LOP3.LUT R43, R34, 0xffff0000, RZ, 0xc0, !PT ;  /* 0xffff0000222b7812 */ /* 0x000fe200078ec0ff */
[----:B------:R-:W-:Y:S01]  /*ee00*/  FMUL.FTZ R59, R10, R51 ;  /* 0x000000330a3b7220 */ /* 0x000fe20000410000 */
[C---:B------:R-:W-:Y:S01]  /*ee10*/  FMUL.FTZ R44, R49.reuse, R8 ;  /* 0x00000008312c7220 */ /* 0x040fe20000410000 */
[----:B------:R-:W-:Y:S01]  /*ee20*/  FMUL.FTZ R54, R49, R4 ;  /* 0x0000000431367220 */ /* 0x000fe20000410000 */
[----:B------:R-:W-:-:S02]  /*ee30*/  IMAD.U32 R50, R11, 0x10000, RZ ;  /* 0x000100000b327824 */ /* 0x000fc400078e00ff */
[----:B------:R-:W-:Y:S01]  /*ee40*/  FMUL.FTZ R10, R10, R43 ;  /* 0x0000002b0a0a7220 */ /* 0x000fe20000410000 */
[----:B------:R-:W-:Y:S02]  /*ee50*/  IMAD.U32 R49, R40, 0x10000, RZ ;  /* 0x0001000028317824 */ /* 0x000fe400078e00ff */
[----:B------:R-:W-:Y:S01]  /*ee60*/  FFMA.FTZ R53, R45, R4, -R44 ;  /* 0x000000042d357223 */ /* 0x000fe2000001082c */
[----:B------:R-:W-:Y:S02]  /*ee70*/  IMAD.U32 R47, R35, 0x10000, RZ ;  /* 0x00010000232f7824 */ /* 0x000fe400078e00ff */
[----:B------:R-:W-:Y:S01]  /*ee80*/  FFMA.FTZ R54, R45, R8, R54 ;  /* 0x000000082d367223 */ /* 0x000fe20000010036 */
[----:B------:R-:W-:Y:S01]  /*ee90*/  FFMA.FTZ R51, R6, R51, R10 ;  /* 0x0000003306337223 */ /* 0x000fe2000001000a */
[----:B------:R-:W-:Y:S01]  /*eea0*/  LOP3.LUT R11, R11, 0xffff0000, RZ, 0xc0, !PT ;  /* 0xffff00000b0b7812 */ /* 0x000fe200078ec0ff */
[----:B------:R-:W-:Y:S01]  /*eeb0*/  FMUL.FTZ R45, R50, R49 ;  /* 0x00000031322d7220 */ /* 0x000fe20000410000 */
[----:B------:R-:W-:Y:S01]  /*eec0*/  FFMA.FTZ R60, R6, R43, -R59 ;  /* 0x0000002b063c7223 */ /* 0x000fe2000001083b */
[----:B------:R-:W-:Y:S01]  /*eed0*/  LOP3.LUT R8, R38, 0xffff0000, RZ, 0xc0, !PT ;  /* 0xffff000026087812 */ /* 0x000fe200078ec0ff */
[-C--:B------:R-:W-:Y:S01]  /*eee0*/  FMUL.FTZ R43, R50, R47.reuse ;  /* 0x0000002f322b7220 */ /* 0x080fe20000410000 */
[----:B------:R-:W-:Y:S01]  /*eef0*/  LOP3.LUT R10, R40, 0xffff0000, RZ, 0xc0, !PT ;  /* 0xffff0000280a7812 */ /* 0x000fe200078ec0ff */
[C---:B------:R-:W-:Y:S01]  /*ef00*/  FFMA.FTZ R45, R46.reuse, R47, -R45 ;  /* 0x0000002f2e2d7223 */ /* 0x040fe2000001082d */
[----:B------:R-:W-:Y:S01]  /*ef10*/  LOP3.LUT R4, R33, 0xffff0000, RZ, 0xc0, !PT ;  /* 0xffff000021047812 */ /* 0x000fe200078ec0ff */
[----:B------:R-:W-:Y:S01]  /*ef20*/  FFMA.FTZ R46, R46, R49, R43 ;  /* 0x000000312e2e7223 */ /* 0x000fe2000001002b */
[----:B------:R-:W-:Y:S01]  /*ef30*/  LOP3.LUT R6, R35, 0xffff0000, RZ, 0xc0, !PT ;  /* 0xffff000023067812 */ /* 0x000fe200078ec0ff */
[----:B------:R-:W-:Y:S01]  /*ef40*/  FMUL.FTZ R44, R9, R8 ;  /* 0x00000008092c7220 */ /* 0x000fe20000410000 */
[----:B------:R-:W-:Y:S01]  /*ef50*/  LOP3.LUT R7, R7, 0xffff0000, RZ, 0xc0, !PT ;  /* 0xffff000007077812 */ /* 0x000fe200078ec0ff */
[----:B------:R-:W-:Y:S01]  /*ef60*/  FMUL.FTZ R50, R11, R10 ;  /* 0x0000000a0b327220 */ /* 0x000fe20000410000 */
        /* <DEDUP_REMOVED lines=9> */
[----:B------:R-:W-:Y:S02]  /*f000*/  F2FP.BF16.F32.PACK_AB R7, R50, R45 ;  /* 0x0000002d3207723e */ /* 0x000fe400000010ff */
[----:B------:R-:W-:Y:S02]  /*f010*/  F2FP.BF16.F32.PACK_AB R10, R51, R54 ;  /* 0x00000036330a723e */ /* 0x000fe400000010ff */
[----:B------:R-:W-:Y:S01]  /*f020*/  F2FP.BF16.F32.PACK_AB R8, R57, R58 ;  /* 0x0000003a3908723e */ /* 0x000fe200000010ff */
[----:B------:R0:W-:Y:S01]  /*f030*/  STS.128 [R61+0xc400], R4 ;  /* 0x00c400043d007388 */ /* 0x0001e20000000c00 */
[----:B------:R-:W-:-:S02]  /*f040*/  F2FP.BF16.F32.PACK_AB R9, R43, R52 ;  /* 0x000000342b09723e */ /* 0x000fc400000010ff */
[----:B------:R-:W-:-:S05]  /*f050*/  F2FP.BF16.F32.PACK_AB R11, R11, R46 ;  /* 0x0000002e0b0b723e */ /* 0x000fca00000010ff */
[----:B------:R0:W-:Y:S02]  /*f060*/  STS.128 [R62+0xc400], R8 ;  /* 0x00c400083e007388 */ /* 0x0001e40000000c00 */
.L_x_611:
[----:B------:R-:W-:Y:S05]  /*f070*/  BSYNC B2 ;  /* 0x0000000000027941 */ /* 0x000fea0003800000 */
.L_x_610:
[----:B------:R-:W-:Y:S04]  /*f080*/  BSSY B2, `(.L_x_612) ;  /* 0x0000058000027945 */ /* 0x000fe80003800000 */
[----:B------:R-:W-:Y:S05]  /*f090*/  @P1 BRA `(.L_x_613) ;  /* 0x0000000400581947 */ /* 0x000fea0003800000 */
[----:B0-----:R-:W-:Y:S01]  /*f0a0*/  LEA.HI R4, R42, R162, RZ, 0x1d ;  /* 0x000000a22a047211 */ /* 0x001fe200078fe8ff */
[C---:B------:R-:W-:Y:S01]  /*f0b0*/  IMAD.U32 R55, R28.reuse, 0x10000, RZ ;  /* 0x000100001c377824 */ /* 0x040fe200078e00ff */
[----:B------:R-:W-:Y:S01]  /*f0c0*/  LOP3.LUT R57, R28, 0xffff0000, RZ, 0xc0, !PT ;  /* 0xffff00001c397812 */ /* 0x000fe200078ec0ff */
[----:B------:R-:W-:Y:S01]  /*f0d0*/  IMAD.U32 R53, R24, 0x10000, RZ ;  /* 0x0001000018357824 */ /* 0x000fe200078e00ff */
[----:B------:R-:W-:Y:S01]  /*f0e0*/  SHF.R.S32.HI R7, RZ, 0x1f, R4 ;  /* 0x0000001fff077819 */ /* 0x000fe20000011404 */
[----:B------:R-:W-:-:S03]  /*f0f0*/  IMAD.SHL.U32 R5, R4, 0x8, RZ ;  /* 0x0000000804057824 */ /* 0x000fc600078e00ff */
[----:B------:R-:W-:Y:S02]  /*f100*/  LEA.HI R7, R7, R4, RZ, 0x3 ;  /* 0x0000000407077211 */ /* 0x000fe400078f18ff */
[----:B------:R-:W-:-:S03]  /*f110*/  LOP3.LUT R4, R176, 0x38, R5, 0xf8, !PT ;  /* 0x00000038b0047812 */ /* 0x000fc600078ef805 */
[----:B------:R-:W-:Y:S01]  /*f120*/  IMAD.SHL.U32 R7, R7, 0x400, RZ ;  /* 0x0000040007077824 */ /* 0x000fe200078e00ff */
[----:B------:R-:W-:-:S04]  /*f130*/  LOP3.LUT R4, R4, R177, RZ, 0x3c, !PT ;  /* 0x000000b104047212 */ /* 0x000fc800078e3cff */
[----:B------:R-:W-:-:S04]  /*f140*/  LOP3.LUT R7, R7, 0x7fffe000, RZ, 0xc0, !PT ;  /* 0x7fffe00007077812 */ /* 0x000fc800078ec0ff */
[----:B------:R-:W-:Y:S02]  /*f150*/  IADD3 R9, R4, R7, R178 ;  /* 0x0000000704097210 */ /* 0x000fe40007ffe0b2 */
[----:B------:R-:W0:Y:S03]  /*f160*/  LDS.128 R4, [R222] ;  /* 0x00000000de047984 */ /* 0x000e260000000c00 */
[----:B------:R-:W-:-:S05]  /*f170*/  IMAD R43, R9, 0x2, R2 ;  /* 0x00000002092b7824 */ /* 0x000fca00078e0202 */
[----:B------:R-:W1:Y:S01]  /*f180*/  LDS.128 R8, [R43+0xc400] ;  /* 0x00c400002b087984 */ /* 0x000e620000000c00 */
[C---:B0-----:R-:W-:Y:S01]  /*f190*/  IMAD.U32 R44, R4.reuse, 0x10000, RZ ;  /* 0x00010000042c7824 */ /* 0x041fe200078e00ff */
[----:B------:R-:W-:Y:S01]  /*f1a0*/  LOP3.LUT R4, R4, 0xffff0000, RZ, 0xc0, !PT ;  /* 0xffff000004047812 */ /* 0x000fe200078ec0ff */
[C---:B------:R-:W-:Y:S01]  /*f1b0*/  IMAD.U32 R45, R5.reuse, 0x10000, RZ ;  /* 0x00010000052d7824 */ /* 0x040fe200078e00ff */
[----:B------:R-:W-:Y:S01]  /*f1c0*/  LOP3.LUT R5, R5, 0xffff0000, RZ, 0xc0, !PT ;  /* 0xffff000005057812 */ /* 0x000fe200078ec0ff */
[C---:B------:R-:W-:Y:S01]  /*f1d0*/  IMAD.U32 R46, R6.reuse, 0x10000, RZ ;  /* 0x00010000062e7824 */ /* 0x040fe200078e00ff */
[----:B------:R-:W-:Y:S01]  /*f1e0*/  LOP3.LUT R6, R6, 0xffff0000, RZ, 0xc0, !PT ;  /* 0xffff000006067812 */ /* 0x000fe200078ec0ff */
[C---:B------:R-:W-:Y:S01]  /*f1f0*/  IMAD.U32 R47, R7.reuse, 0x10000, RZ ;  /* 0x00010000072f7824 */ /* 0x040fe200078e00ff */
[----:B------:R-:W-:Y:S01]  /*f200*/  LOP3.LUT R7, R7, 0xffff0000, RZ, 0xc0, !PT ;  /* 0xffff000007077812 */ /* 0x000fe200078ec0ff */
[----:B-1----:R-:W-:Y:S01]  /*f210*/  IMAD.U32 R49, R9, 0x10000, RZ ;  /* 0x0001000009317824 */ /* 0x002fe200078e00ff */
[----:B------:R-:W-:Y:S01]  /*f220*/  SHF.L.U32 R48, R8, 0x10, RZ ;  /* 0x0000001008307819 */ /* 0x000fe200000006ff */
[----:B------:R-:W-:Y:S01]  /*f230*/  IMAD.U32 R50, R10, 0x10000, RZ ;  /* 0x000100000a327824 */ /* 0x000fe200078e00ff */
[----:B------:R-:W-:Y:S01]  /*f240*/  LOP3.LUT R8, R8, 0xffff0000, RZ, 0xc0, !PT ;  /* 0xffff000008087812 */ /* 0x000fe200078ec0ff */
[----:B------:R-:W-:Y:S01]  /*f250*/  IMAD.U32 R51, R11, 0x10000, RZ ;  /* 0x000100000b337824 */ /* 0x000fe200078e00ff */
[----:B------:R-:W-:Y:S01]  /*f260*/  LOP3.LUT R10, R10, 0xffff0000, RZ, 0xc0, !PT ;  /* 0xffff00000a0a7812 */ /* 0x000fe200078ec0ff */
[C---:B------:R-:W-:Y:S01]  /*f270*/  FMUL.FTZ R59, R48.reuse, R55 ;  /* 0x00000037303b7220 */ /* 0x040fe20000410000 */
[----:B------:R-:W-:Y:S01]  /*f280*/  FMUL.FTZ R61, R48, R53 ;  /* 0x00000035303d7220 */ /* 0x000fe20000410000 */
[----:B------:R-:W-:Y:S01]  /*f290*/  FMUL.FTZ R63, R8, R57 ;  /* 0x00000039083f7220 */ /* 0x000fe20000410000 */
[----:B------:R-:W-:-:S02]  /*f2a0*/  IMAD.U32 R48, R29, 0x10000, RZ ;  /* 0x000100001d307824 */ /* 0x000fc400078e00ff */
[----:B------:R-:W-:Y:S01]  /*f2b0*/  FFMA.FTZ R59, R44, R53, -R59 ;  /* 0x000000352c3b7223 */ /* 0x000fe2000001083b */
[----:B------:R-:W-:Y:S01]  /*f2c0*/  LOP3.LUT R53, R24, 0xffff0000, RZ, 0xc0, !PT ;  /* 0xffff000018357812 */ /* 0x000fe200078ec0ff */
[----:B------:R-:W-:Y:S01]  /*f2d0*/  FFMA.FTZ R61, R44, R55, R61 ;  /* 0x000000372c3d7223 */ /* 0x000fe2000001003d */
[----:B------:R-:W-:Y:S01]  /*f2e0*/  IMAD.U32 R44, R25, 0x10000, RZ ;  /* 0x00010000192c7824 */ /* 0x000fe200078e00ff */
[----:B------:R-:W-:Y:S02]  /*f2f0*/  LOP3.LUT R9, R9, 0xffff0000, RZ, 0xc0, !PT ;  /* 0xffff000009097812 */ /* 0x000fe400078ec0ff */
[-C--:B------:R-:W-:Y:S01]  /*f300*/  FMUL.FTZ R55, R8, R53.reuse ;  /* 0x0000003508377220 */ /* 0x080fe20000410000 */
[----:B------:R-:W-:Y:S01]  /*f310*/  FFMA.FTZ R52, R4, R53, -R63 ;  /* 0x0000003504347223 */ /* 0x000fe2000001083f */
[C---:B------:R-:W-:Y:S01]  /*f320*/  FMUL.FTZ R8, R49.reuse, R48 ;  /* 0x0000003031087220 */ /* 0x040fe20000410000 */
[----:B------:R-:W-:Y:S02]  /*f330*/  IMAD.U32 R53, R30, 0x10000, RZ ;  /* 0x000100001e357824 */ /* 0x000fe400078e00ff */
[-C--:B------:R-:W-:Y:S01]  /*f340*/  FMUL.FTZ R63, R49, R44.reuse ;  /* 0x0000002c313f7220 */ /* 0x080fe20000410000 */
[----:B------:R-:W-:Y:S01]  /*f350*/  FFMA.FTZ R54, R4, R57, R55 ;  /* 0x0000003904367223 */ /* 0x000fe20000010037 */
[----:B------:R-:W-:Y:S01]  /*f360*/  FFMA.FTZ R56, R45, R44, -R8 ;  /* 0x0000002c2d387223 */ /* 0x000fe20000010808 */
[----:B------:R-:W-:-:S02]  /*f370*/  IMAD.U32 R49, R26, 0x10000, RZ ;  /* 0x000100001a317824 */ /* 0x000fc400078e00ff */
[----:B------:R-:W-:Y:S01]  /*f380*/  FFMA.FTZ R63, R45, R48, R63 ;  /* 0x000000302d3f7223 */ /* 0x000fe2000001003f */
[----:B------:R-:W-:Y:S01]  /*f390*/  FMUL.FTZ R57, R50, R53 ;  /* 0x0000003532397220 */ /* 0x000fe20000410000 */
[----:B------:R-:W-:Y:S01]  /*f3a0*/  LOP3.LUT R55, R30, 0xffff0000, RZ, 0xc0, !PT ;  /* 0xffff00001e377812 */ /* 0x000fe200078ec0ff */
[-C--:B------:R-:W-:Y:S01]  /*f3b0*/  FMUL.FTZ R65, R50, R49.reuse ;  /* 0x0000003132417220 */ /* 0x080fe20000410000 */
[----:B------:R-:W-:Y:S01]  /*f3c0*/  LOP3.LUT R45, R26, 0xffff0000, RZ, 0xc0, !PT ;  /* 0xffff00001a2d7812 */ /* 0x000fe200078ec0ff */
[----:B------:R-:W-:Y:S01]  /*f3d0*/  FFMA.FTZ R57, R46, R49, -R57 ;  /* 0x000000312e397223 */ /* 0x000fe20000010839 */
[----:B------:R-:W-:Y:S01]  /*f3e0*/  SHF.L.U32 R44, R31, 0x10, RZ ;  /* 0x000000101f2c7819 */ /* 0x000fe200000006ff */
[C---:B------:R-:W-:Y:S01]  /*f3f0*/  FMUL.FTZ R49, R10.reuse, R55 ;  /* 0x000000370a317220 */ /* 0x040fe20000410000 */
[----:B------:R-:W-:Y:S02]  /*f400*/  IMAD.U32 R4, R27, 0x10000, RZ ;  /* 0x000100001b047824 */ /* 0x000fe400078e00ff */
[----:B------:R-:W-:Y:S01]  /*f410*/  FMUL.FTZ R10, R10, R45 ;  /* 0x0000002d0a0a7220 */ /* 0x000fe20000410000 */
[----:B------:R-:W-:Y:S01]  /*f420*/  FFMA.FTZ R65, R46, R53, R65 ;  /* 0x000000352e417223 */ /* 0x000fe20000010041 */
[----:B------:R-:W-:Y:S01]  /*f430*/  FMUL.FTZ R8, R51, R44 ;  /* 0x0000002c33087220 */ /* 0x000fe20000410000 */
[C---:B------:R-:W-:Y:S01]  /*f440*/  FFMA.FTZ R46, R6.reuse, R45, -R49 ;  /* 0x0000002d062e7223 */ /* 0x040fe20000010831 */
[----:B------:R-:W-:Y:S01]  /*f450*/  FFMA.FTZ R48, R6, R55, R10 ;  /* 0x0000003706307223 */ /* 0x000fe2000001000a */
[----:B------:R-:W-:Y:S01]  /*f460*/  LOP3.LUT R11, R11, 0xffff0000, RZ, 0xc0, !PT ;  /* 0xffff00000b0b7812 */ /* 0x000fe200078ec0ff */
[-C--:B------:R-:W-:Y:S01]  /*f470*/  FFMA.FTZ R49, R47, R4.reuse, -R8 ;  /* 0x000000042f317223 */ /* 0x080fe20000010808 */
[----:B------:R-:W-:Y:S01]  /*f480*/  FMUL.FTZ R50, R51, R4 ;  /* 0x0000000433327220 */ /* 0x000fe20000410000 */
[----:B------:R-:W-:-:S02]  /*f490*/  LOP3.LUT R8, R29, 0xffff0000, RZ, 0xc0, !PT ;  /* 0xffff00001d087812 */ /* 0x000fc400078ec0ff */
[----:B------:R-:W-:Y:S01]  /*f4a0*/  LOP3.LUT R10, R31, 0xffff0000, RZ, 0xc0, !PT ;  /* 0xffff00001f0a7812 */ /* 0x000fe200078ec0ff */
[----:B------:R-:W-:Y:S01]  /*f4b0*/  FFMA.FTZ R50, R47, R44, R50 ;  /* 0x0000002c2f327223 */ /* 0x000fe20000010032 */
[----:B------:R-:W-:Y:S01]  /*f4c0*/  LOP3.LUT R4, R25, 0xffff0000, RZ, 0xc0, !PT ;  /* 0xffff000019047812 */ /* 0x000fe200078ec0ff */
[----:B------:R-:W-:Y:S01]  /*f4d0*/  FMUL.FTZ R44, R9, R8 ;  /* 0x00000008092c7220 */ /* 0x000fe20000410000 */
[----:B------:R-:W-:Y:S01]  /*f4e0*/  LOP3.LUT R6, R27, 0xffff0000, RZ, 0xc0, !PT ;  /* 0xffff00001b067812 */ /* 0x000fe200078ec0ff */
[----:B------:R-:W-:Y:S02]  /*f4f0*/  FMUL.FTZ R58, R11, R10 ;  /* 0x0000000a0b3a7220 */ /* 0x000fe40000410000 */
[-C--:B------:R-:W-:Y:S01]  /*f500*/  FMUL.FTZ R45, R9, R4.reuse ;  /* 0x00000004092d7220 */ /* 0x080fe20000410000 */
[----:B------:R-:W-:Y:S01]  /*f510*/  FFMA.FTZ R9, R5, R4, -R44 ;  /* 0x0000000405097223 */ /* 0x000fe2000001082c */
[-C--:B------:R-:W-:Y:S01]  /*f520*/  FMUL.FTZ R11, R11, R6.reuse ;  /* 0x000000060b0b7220 */ /* 0x080fe20000410000 */
[----:B------:R-:W-:Y:S01]  /*f530*/  FFMA.FTZ R58, R7, R6, -R58 ;  /* 0x00000006073a7223 */ /* 0x000fe2000001083a */
[----:B------:R-:W-:Y:S01]  /*f540*/  FFMA.FTZ R44, R5, R8, R45 ;  /* 0x00000008052c7223 */ /* 0x000fe2000001002d */
[----:B------:R-:W-:Y:S01]  /*f550*/  F2FP.BF16.F32.PACK_AB R6, R46, R57 ;  /* 0x000000392e06723e */ /* 0x000fe200000010ff */
[----:B------:R-:W-:Y:S01]  /*f560*/  FFMA.FTZ R11, R7, R10, R11 ;  /* 0x0000000a070b7223 */ /* 0x000fe2000001000b */
[----:B------:R-:W-:-:S02]  /*f570*/  F2FP.BF16.F32.PACK_AB R4, R52, R59 ;  /* 0x0000003b3404723e */ /* 0x000fc400000010ff */
[----:B------:R-:W-:Y:S02]  /*f580*/  F2FP.BF16.F32.PACK_AB R5, R9, R56 ;  /* 0x000000380905723e */ /* 0x000fe400000010ff */
[----:B------:R-:W-:Y:S02]  /*f590*/  F2FP.BF16.F32.PACK_AB R7, R58, R49 ;  /* 0x000000313a07723e */ /* 0x000fe400000010ff */
[----:B------:R-:W-:Y:S02]  /*f5a0*/  F2FP.BF16.F32.PACK_AB R10, R48, R65 ;  /* 0x00000041300a723e */ /* 0x000fe400000010ff */
[----:B------:R-:W-:Y:S01]  /*f5b0*/  F2FP.BF16.F32.PACK_AB R8, R54, R61 ;  /* 0x0000003d3608723e */ /* 0x000fe200000010ff */
[----:B------:R1:W-:Y:S01]  /*f5c0*/  STS.128 [R222], R4 ;  /* 0x00000004de007388 */ /* 0x0003e20000000c00 */
[----:B------:R-:W-:Y:S02]  /*f5d0*/  F2FP.BF16.F32.PACK_AB R9, R44, R63 ;  /* 0x0000003f2c09723e */ /* 0x000fe400000010ff */
[----:B------:R-:W-:-:S05]  /*f5e0*/  F2FP.BF16.F32.PACK_AB R11, R11, R50 ;  /* 0x000000320b0b723e */ /* 0x000fca00000010ff */
[----:B------:R1:W-:Y:S02]  /*f5f0*/  STS.128 [R43+0xc400], R8 ;  /* 0x00c400082b007388 */ /* 0x0003e40000000c00 */
.L_x_613:
[----:B------:R-:W-:Y:S05]  /*f600*/  BSYNC B2 ;  /* 0x0000000000027941 */ /* 0x000fea0003800000 */
.L_x_612:
[----:B------:R-:W-:Y:S05]  /*f610*/  @P2 BRA `(.L_x_609) ;  /* 0x0000000400582947 */ /* 0x000fea0003800000 */
[----:B------:R-:W-:Y:S01]  /*f620*/  LEA.HI R42, R42, R163, RZ, 0x1d ;  /* 0x000000a32a2a7211 */ /* 0x000fe200078fe8ff */
[C---:B------:R-:W-:Y:S01]  /*f630*/  IMAD.U32 R54, R14.reuse, 0x10000, RZ ;  /* 0x000100000e367824 */ /* 0x040fe200078e00ff */
[----:B------:R-:W-:Y:S01]  /*f640*/  LOP3.LUT R51, R14, 0xffff0000, RZ, 0xc0, !PT ;  /* 0xffff00000e337812 */ /* 0x000fe200078ec0ff */
[----:B------:R-:W-:Y:S01]  /*f650*/  IMAD.U32 R52, R0, 0x10000, RZ ;  /* 0x0001000000347824 */ /* 0x000fe200078e00ff */
[----:B01----:R-:W-:Y:S01]  /*f660*/  SHF.R.S32.HI R7, RZ, 0x1f, R42 ;  /* 0x0000001fff077819 */ /* 0x003fe2000001142a */
[----:B------:R-:W-:Y:S02]  /*f670*/  IMAD.SHL.U32 R5, R42, 0x8, RZ ;  /* 0x000000082a057824 */ /* 0x000fe400078e00ff */
[----:B------:R-:W-:Y:S01]  /*f680*/  IMAD.U32 R53, R15, 0x10000, RZ ;  /* 0x000100000f357824 */ /* 0x000fe200078e00ff */
        /* <DEDUP_REMOVED lines=17> */
[C---:B-1----:R-:W-:Y:S01]  /*f7a0*/  IMAD.U32 R47, R8.reuse, 0x10000, RZ ;  /* 0x00010000082f7824 */ /* 0x042fe200078e00ff */
[----:B------:R-:W-:Y:S01]  /*f7b0*/  LOP3.LUT R8, R8, 0xffff0000, RZ, 0xc0, !PT ;  /* 0xffff000008087812 */ /* 0x000fe200078ec0ff */
[----:B------:R-:W-:Y:S01]  /*f7c0*/  IMAD.U32 R49, R10, 0x10000, RZ ;  /* 0x000100000a317824 */ /* 0x000fe200078e00ff */
[----:B------:R-:W-:Y:S01]  /*f7d0*/  SHF.L.U32 R48, R9, 0x10, RZ ;  /* 0x0000001009307819 */ /* 0x000fe200000006ff */
        /* <DEDUP_REMOVED lines=9> */
[C---:B------:R-:W-:Y:S01]  /*f870*/  FMUL.FTZ R47, R48.reuse, R53 ;  /* 0x00000035302f7220 */ /* 0x040fe20000410000 */
[----:B------:R-:W-:Y:S01]  /*f880*/  FMUL.FTZ R52, R48, R43 ;  /* 0x0000002b30347220 */ /* 0x000fe20000410000 */
[----:B------:R-:W-:Y:S01]  /*f890*/  FFMA.FTZ R57, R4, R51, R57 ;  /* 0x0000003304397223 */ /* 0x000fe20000010039 */
[----:B------:R-:W-:Y:S01]  /*f8a0*/  LOP3.LUT R10, R10, 0xffff0000, RZ, 0xc0, !PT ;  /* 0xffff00000a0a7812 */ /* 0x000fe200078ec0ff */
[----:B------:R-:W-:Y:S01]  /*f8b0*/  FFMA.FTZ R48, R44, R43, -R47 ;  /* 0x0000002b2c307223 */ /* 0x000fe2000001082f */
[C---:B------:R-:W-:Y:S01]  /*f8c0*/  LOP3.LUT R51, R20.reuse, 0xffff0000, RZ, 0xc0, !PT ;  /* 0xffff000014337812 */ /* 0x040fe200078ec0ff */
[----:B------:R-:W-:Y:S01]  /*f8d0*/  IMAD.U32 R8, R20, 0x10000, RZ ;  /* 0x0001000014087824 */ /* 0x000fe200078e00ff */
[C---:B------:R-:W-:Y:S01]  /*f8e0*/  LOP3.LUT R43, R12.reuse, 0xffff0000, RZ, 0xc0, !PT ;  /* 0xffff00000c2b7812 */ /* 0x040fe200078ec0ff */
[----:B------:R-:W-:-:S02]  /*f8f0*/  IMAD.U32 R4, R12, 0x10000, RZ ;  /* 0x000100000c047824 */ /* 0x000fc400078e00ff */
[----:B------:R-:W-:Y:S01]  /*f900*/  FFMA.FTZ R52, R44, R53, R52 ;  /* 0x000000352c347223 */ /* 0x000fe20000010034 */
[C---:B------:R-:W-:Y:S01]  /*f910*/  FMUL.FTZ R59, R10.reuse, R51 ;  /* 0x000000330a3b7220 */ /* 0x040fe20000410000 */
[C---:B------:R-:W-:Y:S01]  /*f920*/  FMUL.FTZ R44, R49.reuse, R8 ;  /* 0x00000008312c7220 */ /* 0x040fe20000410000 */
[-C--:B------:R-:W-:Y:S01]  /*f930*/  FMUL.FTZ R54, R49, R4.reuse ;  /* 0x0000000431367220 */ /* 0x080fe20000410000 */
[----:B------:R-:W-:Y:S01]  /*f940*/  FMUL.FTZ R10, R10, R43 ;  /* 0x0000002b0a0a7220 */ /* 0x000fe20000410000 */
[----:B------:R-:W-:Y:S01]  /*f950*/  IMAD.U32 R50, R11, 0x10000, RZ ;  /* 0x000100000b327824 */ /* 0x000fe200078e00ff */
[----:B------:R-:W-:Y:S01]  /*f960*/  SHF.L.U32 R47, R13, 0x10, RZ ;  /* 0x000000100d2f7819 */ /* 0x000fe200000006ff */
[----:B------:R-:W-:Y:S02]  /*f970*/  IMAD.U32 R49, R21, 0x10000, RZ ;  /* 0x0001000015317824 */ /* 0x000fe400078e00ff */
[C---:B------:R-:W-:Y:S01]  /*f980*/  FFMA.FTZ R53, R45.reuse, R4, -R44 ;  /* 0x000000042d357223 */ /* 0x040fe2000001082c */
[----:B------:R-:W-:Y:S01]  /*f990*/  FFMA.FTZ R54, R45, R8, R54 ;  /* 0x000000082d367223 */ /* 0x000fe20000010036 */
[----:B------:R-:W-:Y:S01]  /*f9a0*/  FFMA.FTZ R51, R6, R51, R10 ;  /* 0x0000003306337223 */ /* 0x000fe2000001000a */
[----:B------:R-:W-:Y:S01]  /*f9b0*/  LOP3.LUT R9, R9, 0xffff0000, RZ, 0xc0, !PT ;  /* 0xffff000009097812 */ /* 0x000fe200078ec0ff */
[----:B------:R-:W-:Y:S01]  /*f9c0*/  FMUL.FTZ R45, R50, R49 ;  /* 0x00000031322d7220 */ /* 0x000fe20000410000 */
[----:B------:R-:W-:Y:S01]  /*f9d0*/  LOP3.LUT R11, R11, 0xffff0000, RZ, 0xc0, !PT ;  /* 0xffff00000b0b7812 */ /* 0x000fe200078ec0ff */
        /* <DEDUP_REMOVED lines=9> */
[----:B------:R-:W-:Y:S01]  /*fa70*/  FMUL.FTZ R50, R11, R10 ;  /* 0x0000000a0b327220 */ /* 0x000fe20000410000 */
[----:B------:R-:W-:-:S02]  /*fa80*/  FMUL.FTZ R43, R9, R4 ;  /* 0x00000004092b7220 */ /* 0x000fc40000410000 */
[----:B------:R-:W-:Y:S01]  /*fa90*/  FMUL.FTZ R11, R11, R6 ;  /* 0x000000060b0b7220 */ /* 0x000fe20000410000 */
[----:B------:R-:W-:Y:S01]  /*faa0*/  FFMA.FTZ R9, R5, R4, -R44 ;  /* 0x0000000405097223 */ /* 0x000fe2000001082c */
[----:B------:R-:W-:Y:S01]  /*fab0*/  FFMA.FTZ R50, R7, R6, -R50 ;  /* 0x0000000607327223 */ /* 0x000fe20000010832 */
[----:B------:R-:W-:Y:S01]  /*fac0*/  FFMA.FTZ R43, R5, R8, R43 ;  /* 0x00000008052b7223 */ /* 0x000fe2000001002b */
[----:B------:R-:W-:Y:S01]  /*fad0*/  FFMA.FTZ R11, R7, R10, R11 ;  /* 0x0000000a070b7223 */ /* 0x000fe2000001000b */
[----:B------:R-:W-:Y:S02]  /*fae0*/  F2FP.BF16.F32.PACK_AB R6, R60, R53 ;  /* 0x000000353c06723e */ /* 0x000fe400000010ff */
[----:B------:R-:W-:Y:S02]  /*faf0*/  F2FP.BF16.F32.PACK_AB R4, R55, R56 ;  /* 0x000000383704723e */ /* 0x000fe400000010ff */
[----:B------:R-:W-:Y:S02]  /*fb00*/  F2FP.BF16.F32.PACK_AB R5, R9, R48 ;  /* 0x000000300905723e */ /* 0x000fe400000010ff */
[----:B------:R-:W-:-:S02]  /*fb10*/  F2FP.BF16.F32.PACK_AB R7, R50, R45 ;  /* 0x0000002d3207723e */ /* 0x000fc400000010ff */
[----:B------:R-:W-:Y:S02]  /*fb20*/  F2FP.BF16.F32.PACK_AB R10, R51, R54 ;  /* 0x00000036330a723e */ /* 0x000fe400000010ff */
[----:B------:R-:W-:Y:S01]  /*fb30*/  F2FP.BF16.F32.PACK_AB R8, R57, R58 ;  /* 0x0000003a3908723e */ /* 0x000fe200000010ff */
[----:B------:R2:W-:Y:S01]  /*fb40*/  STS.128 [R220], R4 ;  /* 0x00000004dc007388 */ /* 0x0005e20000000c00 */
[----:B------:R-:W-:Y:S02]  /*fb50*/  F2FP.BF16.F32.PACK_AB R9, R43, R52 ;  /* 0x000000342b09723e */ /* 0x000fe400000010ff */
[----:B------:R-:W-:-:S05]  /*fb60*/  F2FP.BF16.F32.PACK_AB R11, R11, R46 ;  /* 0x0000002e0b0b723e */ /* 0x000fca00000010ff */
[----:B------:R2:W-:Y:S02]  /*fb70*/  STS.128 [R42+0xc400], R8 ;  /* 0x00c400082a007388 */ /* 0x0005e40000000c00 */
.L_x_609:
[----:B------:R-:W-:Y:S05]  /*fb80*/  BSYNC B1 ;  /* 0x0000000000017941 */ /* 0x000fea0003800000 */
.L_x_608:
[----:B------:R-:W-:-:S13]  /*fb90*/  ISETP.GE.AND P0, PT, R224, R41, PT ;  /* 0x00000029e000720c */ /* 0x000fda0003f06270 */
[----:B------:R-:W-:Y:S05]  /*fba0*/  @P0 BRA `(.L_x_592) ;  /* 0x00000010003c0947 */ /* 0x000fea0003800000 */
[----:B------:R-:W3:Y:S01]  /*fbb0*/  LDC R41, c[0x0][0x3f4] ;  /* 0x0000fd00ff297b82 */ /* 0x000ee20000000800 */
[C---:B012---:R-:W-:Y:S01]  /*fbc0*/  VIADD R4, R16.reuse, 0x20 ;  /* 0x0000002010047836 */ /* 0x047fe20000000000 */
[----:B------:R-:W-:Y:S01]  /*fbd0*/  BSSY B1, `(.L_x_614) ;  /* 0x000005c000017945 */ /* 0x000fe20003800000 */
[C---:B------:R-:W-:Y:S01]  /*fbe0*/  VIADD R6, R16.reuse, 0x40 ;  /* 0x0000004010067836 */ /* 0x040fe20000000000 */
[-C--:B---3--:R-:W-:Y:S02]  /*fbf0*/  ISETP.GE.AND P0, PT, R16, R41.reuse, PT ;  /* 0x000000291000720c */ /* 0x088fe40003f06270 */
[-C--:B------:R-:W-:Y:S02]  /*fc00*/  ISETP.GE.AND P1, PT, R4, R41.reuse, PT ;  /* 0x000000290400720c */ /* 0x080fe40003f26270 */
[----:B------:R-:W-:-:S09]  /*fc10*/  ISETP.GE.AND P2, PT, R6, R41, PT ;  /* 0x000000290600720c */ /* 0x000fd20003f46270 */
[----:B------:R-:W-:Y:S05]  /*fc20*/  @P0 BRA `(.L_x_615) ;  /* 0x0000000400580947 */ /* 0x000fea0003800000 */
[----:B------:R-:W-:Y:S01]  /*fc30*/  LEA.HI R4, R41, R191, RZ, 0x1d ;  /* 0x000000bf29047211 */ /* 0x000fe200078fe8ff */
[C---:B------:R-:W-:Y:S01]  /*fc40*/  IMAD.U32 R53, R37.reuse, 0x10000, RZ ;  /* 0x0001000025357824 */ /* 0x040fe200078e00ff */
[----:B------:R-:W-:Y:S01]  /*fc50*/  LOP3.LUT R58, R37, 0xffff0000, RZ, 0xc0, !PT ;  /* 0xffff0000253a7812 */ /* 0x000fe200078ec0ff */
[----:B------:R-:W-:Y:S01]  /*fc60*/  IMAD.U32 R51, R32, 0x10000, RZ ;  /* 0x0001000020337824 */ /* 0x000fe200078e00ff */
[----:B------:R-:W-:Y:S01]  /*fc70*/  SHF.R.S32.HI R5, RZ, 0x1f, R4 ;  /* 0x0000001fff057819 */ /* 0x000fe20000011404 */
[----:B------:R-:W-:Y:S01]  /*fc80*/  IMAD.SHL.U32 R6, R4, 0x8, RZ ;  /* 0x0000000804067824 */ /* 0x000fe200078e00ff */
[----:B------:R-:W-:Y:S01]  /*fc90*/  LOP3.LUT R32, R32, 0xffff0000, RZ, 0xc0, !PT ;  /* 0xffff000020207812 */ /* 0x000fe200078ec0ff */
[----:B------:R-:W-:Y:S01]  /*fca0*/  IMAD.U32 R60, R38, 0x10000, RZ ;  /* 0x00010000263c7824 */ /* 0x000fe200078e00ff */
[----:B------:R-:W-:Y:S01]  /*fcb0*/  LEA.HI R5, R5, R4, RZ, 0x3 ;  /* 0x0000000405057211 */ /* 0x000fe200078f18ff */
[----:B------:R-:W-:Y:S01]  /*fcc0*/  IMAD.U32 R56, R33, 0x10000, RZ ;  /* 0x0001000021387824 */ /* 0x000fe200078e00ff */
[----:B------:R-:W-:Y:S01]  /*fcd0*/  LOP3.LUT R4, R167, 0x38, R6, 0xf8, !PT ;  /* 0x00000038a7047812 */ /* 0x000fe200078ef806 */
[----:B------:R-:W-:Y:S01]  /*fce0*/  IMAD.U32 R55, R39, 0x10000, RZ ;  /* 0x0001000027377824 */ /* 0x000fe200078e00ff */
[----:B------:R-:W-:Y:S01]  /*fcf0*/  LOP3.LUT R57, R40, 0xffff0000, RZ, 0xc0, !PT ;  /* 0xffff000028397812 */ /* 0x000fe200078ec0ff */
[----:B------:R-:W-:Y:S01]  /*fd00*/  IMAD.SHL.U32 R5, R5, 0x400, RZ ;  /* 0x0000040005057824 */ /* 0x000fe200078e00ff */
[----:B------:R-:W-:-:S02]  /*fd10*/  LOP3.LUT R4, R4, R223, RZ, 0x3c, !PT ;  /* 0x000000df04047212 */ /* 0x000fc400078e3cff */
[----:B------:R-:W-:Y:S02]  /*fd20*/  LOP3.LUT R33, R33, 0xffff0000, RZ, 0xc0, !PT ;  /* 0xffff000021217812 */ /* 0x000fe400078ec0ff */
        /* <DEDUP_REMOVED lines=19> */
[-C--:B------:R-:W-:Y:S01]  /*fe60*/  FMUL.FTZ R52, R53, R47.reuse ;  /* 0x0000002f35347220 */ /* 0x080fe20000410000 */
[C---:B------:R-:W-:Y:S01]  /*fe70*/  FMUL.FTZ R54, R51.reuse, R47 ;  /* 0x0000002f33367220 */ /* 0x040fe20000410000 */
[----:B------:R-:W-:Y:S01]  /*fe80*/  FMUL.FTZ R47, R60, R48 ;  /* 0x000000303c2f7220 */ /* 0x000fe20000410000 */
[----:B------:R-:W-:Y:S01]  /*fe90*/  FMUL.FTZ R37, R58, R8 ;  /* 0x000000083a257220 */ /* 0x000fe20000410000 */
[-C--:B------:R-:W-:Y:S01]  /*fea0*/  FFMA.FTZ R52, R51, R43.reuse, -R52 ;  /* 0x0000002b33347223 */ /* 0x080fe20000010834 */
[----:B------:R-:W-:Y:S01]  /*feb0*/  FMUL.FTZ R51, R56, R48 ;  /* 0x0000003038337220 */ /* 0x000fe20000410000 */
[----:B------:R-:W-:Y:S01]  /*fec0*/  FFMA.FTZ R54, R53, R43, R54 ;  /* 0x0000002b35367223 */ /* 0x000fe20000010036 */
[----:B------:R-:W-:Y:S01]  /*fed0*/  FMUL.FTZ R43, R32, R8 ;  /* 0x00000008202b7220 */ /* 0x000fe20000410000 */
[----:B------:R-:W-:-:S02]  /*fee0*/  IMAD.U32 R53, R34, 0x10000, RZ ;  /* 0x0001000022357824 */ /* 0x000fc400078e00ff */
[-C--:B------:R-:W-:Y:S01]  /*fef0*/  FFMA.FTZ R47, R56, R44.reuse, -R47 ;  /* 0x0000002c382f7223 */ /* 0x080fe2000001082f */
[----:B------:R-:W-:Y:S01]  /*ff00*/  FFMA.FTZ R51, R60, R44, R51 ;  /* 0x0000002c3c337223 */ /* 0x000fe20000010033 */
[----:B------:R-:W-:Y:S01]  /*ff10*/  LOP3.LUT R34, R34, 0xffff0000, RZ, 0xc0, !PT ;  /* 0xffff000022227812 */ /* 0x000fe200078ec0ff */
[-C--:B------:R-:W-:Y:S01]  /*ff20*/  FFMA.FTZ R37, R32, R4.reuse, -R37 ;  /* 0x0000000420257223 */ /* 0x080fe20000010825 */
[----:B------:R-:W-:Y:S01]  /*ff30*/  LOP3.LUT R44, R39, 0xffff0000, RZ, 0xc0, !PT ;  /* 0xffff0000272c7812 */ /* 0x000fe200078ec0ff */
[----:B------:R-:W-:Y:S01]  /*ff40*/  FFMA.FTZ R43, R58, R4, R43 ;  /* 0x000000043a2b7223 */ /* 0x000fe2000001002b */
[-C--:B------:R-:W-:Y:S01]  /*ff50*/  FMUL.FTZ R4, R55, R49.reuse ;  /* 0x0000003137047220 */ /* 0x080fe20000410000 */
[C---:B------:R-:W-:Y:S01]  /*ff60*/  FMUL.FTZ R32, R53.reuse, R49 ;  /* 0x0000003135207220 */ /* 0x040fe20000410000 */
[----:B------:R-:W-:Y:S01]  /*ff70*/  SHF.L.U32 R48, R40, 0x10, RZ ;  /* 0x0000001028307819 */ /* 0x000fe200000006ff */
[-C--:B------:R-:W-:Y:S01]  /*ff80*/  FMUL.FTZ R39, R44, R10.reuse ;  /* 0x0000000a2c277220 */ /* 0x080fe20000410000 */
[----:B------:R-:W-:Y:S01]  /*ff90*/  FMUL.FTZ R49, R34, R10 ;  /* 0x0000000a22317220 */ /* 0x000fe20000410000 */
[-C--:B------:R-:W-:Y:S01]  /*ffa0*/  FFMA.FTZ R8, R53, R45.reuse, -R4 ;  /* 0x0000002d35087223 */ /* 0x080fe20000010804 */
[----:B------:R-:W-:Y:S01]  /*ffb0*/  FFMA.FTZ R10, R55, R45, R32 ;  /* 0x0000002d370a7223 */ /* 0x000fe20000010020 */
[----:B------:R-:W-:Y:S01]  /*ffc0*/  LOP3.LUT R9, R9, 0xffff0000, RZ, 0xc0, !PT ;  /* 0xffff000009097812 */ /* 0x000fe200078ec0ff */
[----:B------:R-:W-:Y:S01]  /*ffd0*/  IMAD.U32 R4, R35, 0x10000, RZ ;  /* 0x0001000023047824 */ /* 0x000fe200078e00ff */
[----:B------:R-:W-:Y:S01]  /*ffe0*/  LOP3.LUT R11, R11, 0xffff0000, RZ, 0xc0, !PT ;  /* 0xffff00000b0b7812 */ /* 0x000fe200078ec0ff */
[-C--:B------:R-:W-:Y:S01]  /*fff0*/  FMUL.FTZ R45, R48, R50.reuse ;  /* 0x00000032302d7220 */ /* 0x080fe20000410000 */
[----:B------:R-:W-:Y:S01]  /*10000*/  LOP3.LUT R55, R38, 0xffff0000, RZ, 0xc0, !PT ;  /* 0xffff000026377812 */ /* 0x000fe200078ec0ff */
[C---:B------:R-:W-:Y:S01]  /*10010*/  FMUL.FTZ R53, R4.reuse, R50 ;  /* 0x0000003204357220 */ /* 0x040fe20000410000 */
[----:B------:R-:W-:Y:S01]  /*10020*/  LOP3.LUT R35, R35, 0xffff0000, RZ, 0xc0, !PT ;  /* 0xffff000023237812 */ /* 0x000fe200078ec0ff */
[----:B------:R-:W-:Y:S01]  /*10030*/  FFMA.FTZ R45, R4, R46, -R45 ;  /* 0x0000002e042d7223 */ /* 0x000fe2000001082d */
[-C--:B------:R-:W-:Y:S01]  /*10040*/  FFMA.FTZ R39, R34, R6.reuse, -R39 ;  /* 0x0000000622277223 */ /* 0x080fe20000010827 */
[----:B------:R-:W-:Y:S01]  /*10050*/  FFMA.FTZ R49, R44, R6, R49 ;  /* 0x000000062c317223 */ /* 0x000fe20000010031 */
[----:B------:R-:W-:Y:S01]  /*10060*/  FMUL.FTZ R4, R55, R9 ;  /* 0x0000000937047220 */ /* 0x000fe20000410000 */
[----:B------:R-:W-:Y:S01]  /*10070*/  FMUL.FTZ R38, R57, R11 ;  /* 0x0000000b39267220 */ /* 0x000fe20000410000 */
[----:B------:R-:W-:Y:S01]  /*10080*/  FMUL.FTZ R6, R33, R9 ;  /* 0x0000000921067220 */ /* 0x000fe20000410000 */
[----:B------:R-:W-:Y:S01]  /*10090*/  FMUL.FTZ R40, R35, R11 ;  /* 0x0000000b23287220 */ /* 0x000fe20000410000 */
[----:B------:R-:W-:Y:S01]  /*100a0*/  FFMA.FTZ R32, R33, R5, -R4 ;  /* 0x0000000521207223 */ /* 0x000fe20000010804 */
        /* <DEDUP_REMOVED lines=10> */
[----:B------:R0:W-:Y:S01]  /*10150*/  STS.128 [R221], R4 ;  /* 0x00000004dd007388 */ /* 0x0001e20000000c00 */
[----:B------:R-:W-:-:S02]  /*10160*/  F2FP.BF16.F32.PACK_AB R9, R34, R51 ;  /* 0x000000332209723e */ /* 0x000fc400000010ff */
[----:B------:R-:W-:-:S05]  /*10170*/  F2FP.BF16.F32.PACK_AB R11, R40, R53 ;  /* 0x00000035280b723e */ /* 0x000fca00000010ff */
[----:B------:R0:W-:Y:S02]  /*10180*/  STS.128 [R42+0xc400], R8 ;  /* 0x00c400082a007388 */ /* 0x0001e40000000c00 */
.L_x_615:
[----:B------:R-:W-:Y:S05]  /*10190*/  BSYNC B1 ;  /* 0x0000000000017941 */ /* 0x000fea0003800000 */
.L_x_614:
[----:B------:R-:W-:Y:S04]  /*101a0*/  BSSY B1, `(.L_x_616) ;  /* 0x0000058000017945 */ /* 0x000fe80003800000 */
[----:B------:R-:W-:Y:S05]  /*101b0*/  @P1 BRA `(.L_x_617) ;  /* 0x0000000400581947 */ /* 0x000fea0003800000 */
[----:B0-----:R-:W-:Y:S01]  /*101c0*/  LEA.HI R4, R41, R162, RZ, 0x1d ;  /* 0x000000a229047211 */ /* 0x001fe200078fe8ff */
        /* <DEDUP_REMOVED lines=8> */
[C---:B------:R-:W-:Y:S01]  /*10250*/  IMAD.U32 R47, R26.reuse, 0x10000, RZ ;  /* 0x000100001a2f7824 */ /* 0x040fe200078e00ff */
[----:B------:R-:W-:Y:S01]  /*10260*/  LOP3.LUT R4, R167, 0x38, R6, 0xf8, !PT ;  /* 0x00000038a7047812 */ /* 0x000fe200078ef806 */
[----:B------:R-:W-:Y:S01]  /*10270*/  IMAD.U32 R48, R29, 0x10000, RZ ;  /* 0x000100001d307824 */ /* 0x000fe200078e00ff */
[----:B------:R-:W-:Y:S01]  /*10280*/  LOP3.LUT R26, R26, 0xffff0000, RZ, 0xc0, !PT ;  /* 0xffff00001a1a7812 */ /* 0x000fe200078ec0ff */
[----:B------:R-:W-:Y:S01]  /*10290*/  IMAD.SHL.U32 R5, R5, 0x400, RZ ;  /* 0x0000040005057824 */ /* 0x000fe200078e00ff */
[----:B------:R-:W-:Y:S01]  /*102a0*/  LOP3.LUT R4, R4, R223, RZ, 0x3c, !PT ;  /* 0x000000df04047212 */ /* 0x000fe200078e3cff */
[----:B------:R-:W-:Y:S01]  /*102b0*/  IMAD.U32 R55, R31, 0x10000, RZ ;  /* 0x000100001f377824 */ /* 0x000fe200078e00ff */
[----:B------:R-:W-:Y:S01]  /*102c0*/  LOP3.LUT R30, R30, 0xffff0000, RZ, 0xc0, !PT ;  /* 0xffff00001e1e7812 */ /* 0x000fe200078ec0ff */
[----:B------:R-:W-:Y:S01]  /*102d0*/  IMAD.U32 R28, R25, 0x10000, RZ ;  /* 0x00010000191c7824 */ /* 0x000fe200078e00ff */
[----:B------:R-:W-:-:S02]  /*102e0*/  LOP3.LUT R5, R5, 0x7fffe000, RZ, 0xc0, !PT ;  /* 0x7fffe00005057812 */ /* 0x000fc400078ec0ff */
[----:B------:R-:W-:Y:S02]  /*102f0*/  SHF.L.U32 R51, R27, 0x10, RZ ;  /* 0x000000101b337819 */ /* 0x000fe400000006ff */
[----:B------:R-:W-:Y:S02]  /*10300*/  IADD3 R9, R4, R5, R179 ;  /* 0x0000000504097210 */ /* 0x000fe40007ffe0b3 */
[----:B------:R-:W0:Y:S01]  /*10310*/  LDS.128 R4, [R219] ;  /* 0x00000000db047984 */ /* 0x000e220000000c00 */
[----:B------:R-:W-:Y:S02]  /*10320*/  LOP3.LUT R29, R29, 0xffff0000, RZ, 0xc0, !PT ;  /* 0xffff00001d1d7812 */ /* 0x000fe400078ec0ff */
[----:B------:R-:W-:Y:S01]  /*10330*/  IMAD R32, R9, 0x2, R2 ;  /* 0x0000000209207824 */ /* 0x000fe200078e0202 */
[----:B------:R-:W-:Y:S02]  /*10340*/  LOP3.LUT R31, R31, 0xffff0000, RZ, 0xc0, !PT ;  /* 0xffff00001f1f7812 */ /* 0x000fe400078ec0ff */
[----:B------:R-:W-:-:S02]  /*10350*/  LOP3.LUT R25, R25, 0xffff0000, RZ, 0xc0, !PT ;  /* 0xffff000019197812 */ /* 0x000fc400078ec0ff */
[----:B------:R-:W1:Y:S01]  /*10360*/  LDS.128 R8, [R32+0xc400] ;  /* 0x00c4000020087984 */ /* 0x000e620000000c00 */
[----:B------:R-:W-:Y:S01]  /*10370*/  LOP3.LUT R27, R27, 0xffff0000, RZ, 0xc0, !PT ;  /* 0xffff00001b1b7812 */ /* 0x000fe200078ec0ff */
        /* <DEDUP_REMOVED lines=10> */
[C---:B------:R-:W-:Y:S01]  /*10420*/  IMAD.U32 R40, R10.reuse, 0x10000, RZ ;  /* 0x000100000a287824 */ /* 0x040fe200078e00ff */
[----:B------:R-:W-:Y:S01]  /*10430*/  SHF.L.U32 R39, R9, 0x10, RZ ;  /* 0x0000001009277819 */ /* 0x000fe200000006ff */
[-C--:B------:R-:W-:Y:S01]  /*10440*/  FMUL.FTZ R44, R45, R38.reuse ;  /* 0x000000262d2c7220 */ /* 0x080fe20000410000 */
[----:B------:R-:W-:Y:S01]  /*10450*/  FMUL.FTZ R38, R43, R38 ;  /* 0x000000262b267220 */ /* 0x000fe20000410000 */
[----:B------:R-:W-:Y:S01]  /*10460*/  LOP3.LUT R10, R10, 0xffff0000, RZ, 0xc0, !PT ;  /* 0xffff00000a0a7812 */ /* 0x000fe200078ec0ff */
[----:B------:R-:W-:-:S02]  /*10470*/  IMAD.U32 R42, R11, 0x10000, RZ ;  /* 0x000100000b2a7824 */ /* 0x000fc400078e00ff */
[-C--:B------:R-:W-:Y:S01]  /*10480*/  FFMA.FTZ R44, R43, R33.reuse, -R44 ;  /* 0x000000212b2c7223 */ /* 0x080fe2000001082c */
[----:B------:R-:W-:Y:S01]  /*10490*/  FFMA.FTZ R38, R45, R33, R38 ;  /* 0x000000212d267223 */ /* 0x000fe20000010026 */
[-C--:B------:R-:W-:Y:S01]  /*104a0*/  FMUL.FTZ R43, R46, R8.reuse ;  /* 0x000000082e2b7220 */ /* 0x080fe20000410000 */
[----:B------:R-:W-:Y:S01]  /*104b0*/  FMUL.FTZ R33, R24, R8 ;  /* 0x0000000818217220 */ /* 0x000fe20000410000 */
[----:B------:R-:W-:Y:S01]  /*104c0*/  FMUL.FTZ R45, R48, R39 ;  /* 0x00000027302d7220 */ /* 0x000fe20000410000 */
[----:B------:R-:W-:Y:S01]  /*104d0*/  LOP3.LUT R9, R9, 0xffff0000, RZ, 0xc0, !PT ;  /* 0xffff000009097812 */ /* 0x000fe200078ec0ff */
[-C--:B------:R-:W-:Y:S01]  /*104e0*/  FFMA.FTZ R43, R24, R4.reuse, -R43 ;  /* 0x00000004182b7223 */ /* 0x080fe2000001082b */
[----:B------:R-:W-:Y:S01]  /*104f0*/  FFMA.FTZ R33, R46, R4, R33 ;  /* 0x000000042e217223 */ /* 0x000fe20000010021 */
[-C--:B------:R-:W-:Y:S01]  /*10500*/  FMUL.FTZ R4, R53, R40.reuse ;  /* 0x0000002835047220 */ /* 0x080fe20000410000 */
[----:B------:R-:W-:Y:S01]  /*10510*/  LOP3.LUT R11, R11, 0xffff0000, RZ, 0xc0, !PT ;  /* 0xffff00000b0b7812 */ /* 0x000fe200078ec0ff */
[C---:B------:R-:W-:Y:S01]  /*10520*/  FMUL.FTZ R40, R47.reuse, R40 ;  /* 0x000000282f287220 */ /* 0x040fe20000410000 */
[----:B------:R-:W-:Y:S01]  /*10530*/  FMUL.FTZ R49, R26, R10 ;  /* 0x0000000a1a317220 */ /* 0x000fe20000410000 */
[----:B------:R-:W-:Y:S01]  /*10540*/  FFMA.FTZ R8, R47, R35, -R4 ;  /* 0x000000232f087223 */ /* 0x000fe20000010804 */
[----:B------:R-:W-:Y:S01]  /*10550*/  FMUL.FTZ R4, R55, R42 ;  /* 0x0000002a37047220 */ /* 0x000fe20000410000 */
[----:B------:R-:W-:Y:S01]  /*10560*/  FMUL.FTZ R39, R28, R39 ;  /* 0x000000271c277220 */ /* 0x000fe20000410000 */
[----:B------:R-:W-:Y:S01]  /*10570*/  FMUL.FTZ R47, R30, R10 ;  /* 0x0000000a1e2f7220 */ /* 0x000fe20000410000 */
[----:B------:R-:W-:Y:S01]  /*10580*/  FFMA.FTZ R45, R28, R34, -R45 ;  /* 0x000000221c2d7223 */ /* 0x000fe2000001082d */
[----:B------:R-:W-:Y:S01]  /*10590*/  FFMA.FTZ R49, R30, R6, R49 ;  /* 0x000000061e317223 */ /* 0x000fe20000010031 */
[----:B------:R-:W-:Y:S01]  /*105a0*/  FFMA.FTZ R28, R51, R37, -R4 ;  /* 0x00000025331c7223 */ /* 0x000fe20000010804 */
[----:B------:R-:W-:Y:S01]  /*105b0*/  FFMA.FTZ R39, R48, R34, R39 ;  /* 0x0000002230277223 */ /* 0x000fe20000010027 */
[----:B------:R-:W-:Y:S01]  /*105c0*/  FFMA.FTZ R47, R26, R6, -R47 ;  /* 0x000000061a2f7223 */ /* 0x000fe2000001082f */
[----:B------:R-:W-:Y:S01]  /*105d0*/  FMUL.FTZ R4, R29, R9 ;  /* 0x000000091d047220 */ /* 0x000fe20000410000 */
        /* <DEDUP_REMOVED lines=20> */
.L_x_617:
[----:B------:R-:W-:Y:S05]  /*10720*/  BSYNC B1 ;  /* 0x0000000000017941 */ /* 0x000fea0003800000 */
.L_x_616:
[----:B------:R-:W-:Y:S05]  /*10730*/  @P2 BRA `(.L_x_592) ;  /* 0x0000000400582947 */ /* 0x000fea0003800000 */
[----:B------:R-:W-:Y:S01]  /*10740*/  LEA.HI R41, R41, R163, RZ, 0x1d ;  /* 0x000000a329297211 */ /* 0x000fe200078fe8ff */
[----:B------:R-:W-:Y:S01]  /*10750*/  IMAD.U32 R33, R0, 0x10000, RZ ;  /* 0x0001000000217824 */ /* 0x000fe200078e00ff */
[C---:B------:R-:W-:Y:S01]  /*10760*/  SHF.L.U32 R35, R14.reuse, 0x10, RZ ;  /* 0x000000100e237819 */ /* 0x040fe200000006ff */
[----:B0-----:R-:W-:Y:S01]  /*10770*/  IMAD.U32 R42, R15, 0x10000, RZ ;  /* 0x000100000f2a7824 */ /* 0x001fe200078e00ff */
[----:B-1----:R-:W-:Y:S01]  /*10780*/  SHF.R.S32.HI R6, RZ, 0x1f, R41 ;  /* 0x0000001fff067819 */ /* 0x002fe20000011429 */
        /* <DEDUP_REMOVED lines=11> */
[----:B------:R-:W-:Y:S02]  /*10840*/  LOP3.LUT R6, R6, 0x7fffe000, RZ, 0xc0, !PT ;  /* 0x7fffe00006067812 */ /* 0x000fe400078ec0ff */
[----:B------:R-:W-:Y:S02]  /*10850*/  LOP3.LUT R20, R20, 0xffff0000, RZ, 0xc0, !PT ;  /* 0xffff000014147812 */ /* 0x000fe400078ec0ff */
[----:B------:R-:W-:Y:S02]  /*10860*/  IADD3 R9, R4, R6, R179 ;  /* 0x0000000604097210 */ /* 0x000fe40007ffe0b3 */
[----:B------:R-:W0:Y:S01]  /*10870*/  LDS.128 R4, [R218] ;  /* 0x00000000da047984 */ /* 0x000e220000000c00 */
[----:B------:R-:W-:Y:S02]  /*10880*/  LOP3.LUT R15, R15, 0xffff0000, RZ, 0xc0, !PT ;  /* 0xffff00000f0f7812 */ /* 0x000fe400078ec0ff */
[----:B------:R-:W-:Y:S01]  /*10890*/  IMAD R24, R9, 0x2, R2 ;  /* 0x0000000209187824 */ /* 0x000fe200078e0202 */
[----:B------:R-:W-:-:S04]  /*108a0*/  LOP3.LUT R3, R3, 0xffff0000, RZ, 0xc0, !PT ;  /* 0xffff000003037812 */ /* 0x000fc800078ec0ff */
        /* <DEDUP_REMOVED lines=20> */
[----:B------:R-:W-:Y:S01]  /*109f0*/  FFMA.FTZ R29, R0, R4, -R29 ;  /* 0x00000004001d7223 */ /* 0x000fe2000001081d */
[-C--:B------:R-:W-:Y:S01]  /*10a00*/  FMUL.FTZ R33, R42, R30.reuse ;  /* 0x0000001e2a217220 */ /* 0x080fe20000410000 */
[----:B------:R-:W-:Y:S01]  /*10a10*/  FMUL.FTZ R35, R38, R30 ;  /* 0x0000001e26237220 */ /* 0x000fe20000410000 */
[-C--:B------:R-:W-:Y:S01]  /*10a20*/  FMUL.FTZ R0, R39, R31.reuse ;  /* 0x0000001f27007220 */ /* 0x080fe20000410000 */
[----:B------:R-:W-:Y:S01]  /*10a30*/  LOP3.LUT R10, R10, 0xffff0000, RZ, 0xc0, !PT ;  /* 0xffff00000a0a7812 */ /* 0x000fe200078ec0ff */
[----:B------:R-:W-:Y:S01]  /*10a40*/  FFMA.FTZ R25, R40, R4, R25 ;  /* 0x0000000428197223 */ /* 0x000fe20000010019 */
[-C--:B------:R-:W-:Y:S01]  /*10a50*/  FFMA.FTZ R33, R38, R26.reuse, -R33 ;  /* 0x0000001a26217223 */ /* 0x080fe20000010821 */
[----:B------:R-:W-:Y:S01]  /*10a60*/  FFMA.FTZ R35, R42, R26, R35 ;  /* 0x0000001a2a237223 */ /* 0x000fe20000010023 */
[----:B------:R-:W-:Y:S01]  /*10a70*/  FMUL.FTZ R4, R37, R31 ;  /* 0x0000001f25047220 */ /* 0x000fe20000410000 */
[----:B------:R-:W-:-:S02]  /*10a80*/  IMAD.U32 R32, R11, 0x10000, RZ ;  /* 0x000100000b207824 */ /* 0x000fc400078e00ff */
[-C--:B------:R-:W-:Y:S01]  /*10a90*/  FFMA.FTZ R8, R37, R27.reuse, -R0 ;  /* 0x0000001b25087223 */ /* 0x080fe20000010800 */
[----:B------:R-:W-:Y:S02]  /*10aa0*/  IMAD.U32 R26, R21, 0x10000, RZ ;  /* 0x00010000151a7824 */ /* 0x000fe400078e00ff */
[-C--:B------:R-:W-:Y:S01]  /*10ab0*/  FMUL.FTZ R31, R20, R10.reuse ;  /* 0x0000000a141f7220 */ /* 0x080fe20000410000 */
[----:B------:R-:W-:Y:S02]  /*10ac0*/  IMAD.U32 R0, R13, 0x10000, RZ ;  /* 0x000100000d007824 */ /* 0x000fe400078e00ff */
[----:B------:R-:W-:Y:S01]  /*10ad0*/  FMUL.FTZ R37, R12, R10 ;  /* 0x0000000a0c257220 */ /* 0x000fe20000410000 */
[----:B------:R-:W-:Y:S01]  /*10ae0*/  FFMA.FTZ R10, R39, R27, R4 ;  /* 0x0000001b270a7223 */ /* 0x000fe20000010004 */
[----:B------:R-:W-:Y:S01]  /*10af0*/  LOP3.LUT R11, R11, 0xffff0000, RZ, 0xc0, !PT ;  /* 0xffff00000b0b7812 */ /* 0x000fe200078ec0ff */
[-C--:B------:R-:W-:Y:S01]  /*10b00*/  FMUL.FTZ R27, R26, R32.reuse ;  /* 0x000000201a1b7220 */ /* 0x080fe20000410000 */
[----:B------:R-:W-:Y:S01]  /*10b10*/  LOP3.LUT R21, R21, 0xffff0000, RZ, 0xc0, !PT ;  /* 0xffff000015157812 */ /* 0x000fe200078ec0ff */
[----:B------:R-:W-:Y:S01]  /*10b20*/  FMUL.FTZ R39, R0, R32 ;  /* 0x0000002000277220 */ /* 0x000fe20000410000 */
[----:B------:R-:W-:Y:S01]  /*10b30*/  LOP3.LUT R13, R13, 0xffff0000, RZ, 0xc0, !PT ;  /* 0xffff00000d0d7812 */ /* 0x000fe200078ec0ff */
[-C--:B------:R-:W-:Y:S01]  /*10b40*/  FFMA.FTZ R31, R12, R6.reuse, -R31 ;  /* 0x000000060c1f7223 */ /* 0x080fe2000001081f */
[----:B------:R-:W-:Y:S01]  /*10b50*/  FFMA.FTZ R37, R20, R6, R37 ;  /* 0x0000000614257223 */ /* 0x000fe20000010025 */
        /* <DEDUP_REMOVED lines=20> */
.L_x_592:
[----:B------:R-:W-:Y:S05]  /*10ca0*/  BSYNC B0 ;  /* 0x0000000000007941 */ /* 0x000fea0003800000 */
.L_x_573:
[----:B------:R-:W-:Y:S01]  /*10cb0*/  @!PT LDS RZ, [RZ] ;  /* 0x00000000fffff984 */ /* 0x000fe20000000800 */
[----:B------:R-:W-:Y:S01]  /*10cc0*/  @!PT LDS RZ, [RZ] ;  /* 0x00000000fffff984 */ /* 0x000fe20000000800 */
[----:B------:R-:W-:Y:S01]  /*10cd0*/  @!PT LDS RZ, [RZ] ;  /* 0x00000000fffff984 */ /* 0x000fe20000000800 */
[----:B------:R-:W-:Y:S01]  /*10ce0*/  @!PT LDS RZ, [RZ] ;  /* 0x00000000fffff984 */ /* 0x000fe20000000800 */
[----:B------:R5:W-:Y:S06]  /*10cf0*/  MEMBAR.ALL.CTA ;  /* 0x0000000000007992 */ /* 0x000bec0000008000 */
[----:B-----5:R-:W5:Y:S01]  /*10d00*/  FENCE.VIEW.ASYNC.S ;  /* 0x00000000000073c6 */ /* 0x020f620000000000 */
[----:B------:R-:W-:Y:S05]  /*10d10*/  WARPSYNC.ALL ;  /* 0x0000000000007948 */ /* 0x000fea0003800000 */
[----:B-----5:R-:W-:Y:S06]  /*10d20*/  BAR.SYNC.DEFER_BLOCKING 0xd, 0x100 ;  /* 0x0344000000007b1d */ /* 0x020fec0000010000 */
.L_x_571:
[----:B------:R-:W2:Y:S02]  /*10d30*/  LDL R0, [R1+0x30] ;  /* 0x0000300001007983 */ /* 0x000ea40000100800 */
[----:B--2---:R-:W-:-:S13]  /*10d40*/  R2UR UR4, R0 ;  /* 0x00000000000472ca */ /* 0x004fda00000e0000 */
[----:B------:R-:W-:-:S04]  /*10d50*/  MOV R0, UR4 ;  /* 0x0000000400007c02 */ /* 0x000fc80008000f00 */
[----:B------:R-:W-:-:S13]  /*10d60*/  ISETP.NE.AND P0, PT, R0, 0x3, PT ;  /* 0x000000030000780c */ /* 0x000fda0003f05270 */
[----:B------:R-:W-:Y:S05]  /*10d70*/  @!P0 BRA `(.L_x_618) ;  /* 0x0000000000048947 */ /* 0x000fea0003800000 */
[----:B------:R-:W-:Y:S01]  /*10d80*/  BPT.TRAP 0x1 ;  /* 0x000000040000795c */ /* 0x000fe20000300000 */
.L_x_618:
[----:B01-34-:R-:W-:Y:S01]  /*10d90*/  IMAD R5, R173, 0x8, R2 ;  /* 0x00000008ad057824 */ /* 0x01bfe200078e0202 */
[----:B------:R-:W-:-:S04]  /*10da0*/  SHF.L.U32 R0, R180, 0x1f, RZ ;  /* 0x0000001fb4007819 */ /* 0x000fc800000006ff */
[----:B------:R0:W1:Y:S01]  /*10db0*/  SYNCS.PHASECHK.TRANS64.TRYWAIT P1, [R5+URZ+0x2a830], R0 ;  /* 0x02a83000050075a7 */ /* 0x000062000802017f */
[----:B------:R-:W-:Y:S05]  /*10dc0*/  @!P0 BRA `(.L_x_619) ;  /* 0x0000000000048947 */ /* 0x000fea0003800000 */
[----:B------:R-:W-:Y:S01]  /*10dd0*/  BPT.TRAP 0x1 ;  /* 0x000000040000795c */ /* 0x000fe20000300000 */
.L_x_619:
[----:B------:R-:W-:Y:S01]  /*10de0*/  IMAD.MOV.U32 R87, RZ, RZ, RZ ;  /* 0x000000ffff577224 */ /* 0x000fe200078e00ff */
[----:B-1----:R-:W-:Y:S06]  /*10df0*/  @P1 BRA `(.L_x_620) ;  /* 0x0000000000081947 */ /* 0x002fec0003800000 */
[----:B------:R-:W1:Y:S02]  /*10e00*/  SYNCS.PHASECHK.TRANS64.TRYWAIT P1, [R5+URZ+0x2a830], R0 ;  /* 0x02a83000050075a7 */ /* 0x000e64000802017f */
[----:B-1----:R-:W-:Y:S05]  /*10e10*/  @!P1 BRA `(.L_x_621) ;  /* 0x000000e400449947 */ /* 0x002fea0003800000 */
.L_x_620:
[----:B------:R-:W-:Y:S05]  /*10e20*/  WARPSYNC.ALL ;  /* 0x0000000000007948 */ /* 0x000fea0003800000 */
[----:B01----:R-:W-:Y:S01]  /*10e30*/  VIADD R0, R2, 0x18400 ;  /* 0x0001840002007836 */ /* 0x003fe20000000000 */
[----:B------:R-:W-:Y:S01]  /*10e40*/  R2UR UR4, R36 ;  /* 0x00000000240472ca */ /* 0x000fe200000e0000 */
[----:B------:R-:W-:Y:S01]  /*10e50*/  IMAD.MOV.U32 R7, RZ, RZ, 0x40000040 ;  /* 0x40000040ff077424 */ /* 0x000fe200078e00ff */
[----:B------:R-:W-:Y:S01]  /*10e60*/  WARPGROUP.ARRIVE ;  /* 0x00000000000079c5 */ /* 0x000fe20000000000 */
[----:B------:R-:W-:Y:S01]  /*10e70*/  UMOV UR9, 0x40000040 ;  /* 0x4000004000097882 */ /* 0x000fe20000000000 */
[----:B------:R-:W-:Y:S01]  /*10e80*/  SHF.R.U32.HI R0, RZ, 0x4, R0 ;  /* 0x00000004ff007819 */ /* 0x000fe20000011600 */
[----:B------:R-:W-:Y:S01]  /*10e90*/  IMAD.MOV.U32 R11, RZ, RZ, 0x40000040 ;  /* 0x40000040ff0b7424 */ /* 0x000fe200078e00ff */
[----:B------:R-:W-:Y:S01]  /*10ea0*/  R2UR UR11, R7 ;  /* 0x00000000070b72ca */ /* 0x000fe200000e0000 */
[----:B------:R-:W-:Y:S01]  /*10eb0*/  IMAD.U32 R13, RZ, RZ, UR9 ;  /* 0x00000009ff0d7e24 */ /* 0x000fe2000f8e00ff */
[----:B------:R-:W-:Y:S01]  /*10ec0*/  LOP3.LUT R0, R0, 0x3fff, RZ, 0xc0, !PT ;  /* 0x00003fff00007812 */ /* 0x000fe200078ec0ff */
[----:B------:R-:W-:Y:S01]  /*10ed0*/  UMOV UR57, 0x40000040 ;  /* 0x4000004000397882 */ /* 0x000fe20000000000 */
[----:B------:R-:W-:Y:S01]  /*10ee0*/  UMOV UR53, 0x40000040 ;  /* 0x4000004000357882 */ /* 0x000fe20000000000 */
[----:B------:R-:W-:Y:S01]  /*10ef0*/  UMOV UR49, 0x40000040 ;  /* 0x4000004000317882 */ /* 0x000fe20000000000 */
[----:B------:R-:W-:Y:S01]  /*10f00*/  LOP3.LUT R8, R0, 0x10000, RZ, 0xfc, !PT ;  /* 0x0001000000087812 */ /* 0x000fe200078efcff */
[----:B------:R-:W-:Y:S01]  /*10f10*/  ULOP3.LUT UR4, UR4, 0x10000, URZ, 0xfc, !UPT ;  /* 0x0001000004047892 */ /* 0x000fe2000f8efc3f */
[----:B------:R-:W-:Y:S01]  /*10f20*/  IMAD.MOV.U32 R7, RZ, RZ, 0x40000040 ;  /* 0x40000040ff077424 */ /* 0x000fe200078e00ff */
[----:B------:R-:W-:Y:S01]  /*10f30*/  UMOV UR45, 0x40000040 ;  /* 0x40000040002d7882 */ /* 0x000fe20000000000 */
[----:B------:R-:W-:Y:S01]  /*10f40*/  UMOV UR41, 0x40000040 ;  /* 0x4000004000297882 */ /* 0x000fe20000000000 */
[----:B------:R-:W-:Y:S01]  /*10f50*/  IMAD R6, R173, 0x900, R8 ;  /* 0x00000900ad067824 */ /* 0x000fe200078e0208 */
[----:B------:R-:W-:Y:S01]  /*10f60*/  UIADD3 UR5, UR4, 0x2, URZ ;  /* 0x0000000204057890 */ /* 0x000fe2000fffe03f */
[----:B------:R-:W-:Y:S01]  /*10f70*/  R2UR UR39, R7 ;  /* 0x00000000072772ca */ /* 0x000fe200000e0000 */
[----:B------:R-:W-:Y:S01]  /*10f80*/  UMOV UR8, UR4 ;  /* 0x0000000400087c82 */ /* 0x000fe20008000000 */
[C---:B------:R-:W-:Y:S01]  /*10f90*/  VIADD R10, R6.reuse, 0x2 ;  /* 0x00000002060a7836 */ /* 0x040fe20000000000 */
[----:B------:R-:W-:Y:S01]  /*10fa0*/  R2UR UR10, R6 ;  /* 0x00000000060a72ca */ /* 0x000fe200000e0000 */
[----:B------:R-:W-:Y:S01]  /*10fb0*/  IMAD.U32 R12, RZ, RZ, UR8 ;  /* 0x00000008ff0c7e24 */ /* 0x000fe2000f8e00ff */
[----:B------:R-:W-:-:S02]  /*10fc0*/  UIADD3 UR56, UR4, 0x404, URZ ;  /* 0x0000040404387890 */ /* 0x000fc4000fffe03f */
[----:B------:R-:W-:Y:S02]  /*10fd0*/  UIADD3 UR52, UR4, 0x406, URZ ;  /* 0x0000040604347890 */ /* 0x000fe4000fffe03f */
[----:B------:R0:W-:Y:S01]  /*10fe0*/  STL.64 [R1+0x28], R12 ;  /* 0x0000280c01007387 */ /* 0x0001e20000100a00 */
[----:B------:R-:W-:Y:S02]  /*10ff0*/  UIADD3 UR48, UR4, 0x800, URZ ;  /* 0x0000080004307890 */ /* 0x000fe4000fffe03f */
[----:B------:R-:W-:Y:S02]  /*11000*/  UIADD3 UR44, UR4, 0x802, URZ ;  /* 0x00000802042c7890 */ /* 0x000fe4000fffe03f */
[----:B------:R-:W-:Y:S02]  /*11010*/  UIADD3 UR40, UR4, 0x804, URZ ;  /* 0x0000080404287890 */ /* 0x000fe4000fffe03f */
[----:B------:R-:W-:Y:S01]  /*11020*/  HGMMA.64x96x16.F32.BF16 R24, gdesc[UR8], RZ, !UPT, gsb0 ;  /* 0x01600000081879f0 */ /* 0x000fe2000c0018ff */
[----:B------:R-:W-:Y:S01]  /*11030*/  R2UR UR10, R10 ;  /* 0x000000000a0a72ca */ /* 0x000fe200000e0000 */
[----:B------:R-:W-:Y:S01]  /*11040*/  UMOV UR8, UR5 ;  /* 0x0000000500087c82 */ /* 0x000fe20008000000 */
[----:B------:R-:W-:Y:S01]  /*11050*/  R2UR UR11, R11 ;  /* 0x000000000b0b72ca */ /* 0x000fe200000e0000 */
[----:B------:R-:W-:Y:S01]  /*11060*/  UMOV UR9, 0x40000040 ;  /* 0x4000004000097882 */ /* 0x000fe20000000000 */
[----:B------:R-:W-:Y:S01]  /*11070*/  VIADD R10, R6, 0x4 ;  /* 0x00000004060a7836 */ /* 0x000fe20000000000 */
[----:B------:R-:W-:Y:S01]  /*11080*/  UIADD3 UR5, UR4, 0x4, URZ ;  /* 0x0000000404057890 */ /* 0x000fe2000fffe03f */
[----:B------:R-:W-:Y:S01]  /*11090*/  IMAD.MOV.U32 R11, RZ, RZ, 0x40000040 ;  /* 0x40000040ff0b7424 */ /* 0x000fe200078e00ff */
[----:B0-----:R-:W-:Y:S01]  /*110a0*/  MOV R13, UR9 ;  /* 0x00000009000d7c02 */ /* 0x001fe20008000f00 */
[----:B------:R-:W-:Y:S01]  /*110b0*/  IMAD.U32 R12, RZ, RZ, UR8 ;  /* 0x00000008ff0c7e24 */ /* 0x000fe2000f8e00ff */
[----:B------:R-:W-:Y:S01]  /*110c0*/  UIADD3 UR36, UR4, 0x806, URZ ;  /* 0x0000080604247890 */ /* 0x000fe2000fffe03f */
[----:B------:R-:W-:-:S03]  /*110d0*/  UMOV UR37, 0x40000040 ;  /* 0x4000004000257882 */ /* 0x000fc60000000000 */
[----:B------:R0:W-:Y:S01]  /*110e0*/  STL.64 [R1+0x20], R12 ;  /* 0x0000200c01007387 */ /* 0x0001e20000100a00 */
[----:B------:R-:W-:Y:S02]  /*110f0*/  WARPGROUP.DEPBAR.LE gsb0, 0x0 ;  /* 0x00008000000079c5 */ /* 0x000fe40000010000 */
[----:B------:R-:W-:-:S06]  /*11100*/  WARPGROUP.ARRIVE ;  /* 0x00000000000079c5 */ /* 0x000fcc0000000000 */
[----:B------:R-:W-:Y:S01]  /*11110*/  HGMMA.64x96x16.F32.BF16 R24, gdesc[UR8], R24, gsb0 ;  /* 0x01600000081879f0 */ /* 0x000fe20008001818 */
[----:B------:R-:W-:Y:S01]  /*11120*/  R2UR UR10, R10 ;  /* 0x000000000a0a72ca */ /* 0x000fe200000e0000 */
[----:B------:R-:W-:Y:S01]  /*11130*/  UMOV UR8, UR5 ;  /* 0x0000000500087c82 */ /* 0x000fe20008000000 */
[----:B------:R-:W-:Y:S01]  /*11140*/  R2UR UR11, R11 ;  /* 0x000000000b0b72ca */ /* 0x000fe200000e0000 */
[----:B------:R-:W-:Y:S01]  /*11150*/  UMOV UR9, 0x40000040 ;  /* 0x4000004000097882 */ /* 0x000fe20000000000 */
[----:B------:R-:W-:Y:S01]  /*11160*/  VIADD R10, R6, 0x6 ;  /* 0x00000006060a7836 */ /* 0x000fe20000000000 */
[----:B------:R-:W-:Y:S01]  /*11170*/  UIADD3 UR5, UR4, 0x6, URZ ;  /* 0x0000000604057890 */ /* 0x000fe2000fffe03f */
[----:B------:R-:W-:Y:S02]  /*11180*/  IMAD.MOV.U32 R11, RZ, RZ, 0x40000040 ;  /* 0x40000040ff0b7424 */ /* 0x000fe400078e00ff */
[----:B0-----:R-:W-:Y:S02]  /*11190*/  IMAD.U32 R12, RZ, RZ, UR8 ;  /* 0x00000008ff0c7e24 */ /* 0x001fe4000f8e00ff */
[----:B------:R-:W-:-:S05]  /*111a0*/  IMAD.U32 R13, RZ, RZ, UR9 ;  /* 0x00000009ff0d7e24 */ /* 0x000fca000f8e00ff */
        /* <DEDUP_REMOVED lines=9> */
[----:B------:R-:W-:Y:S01]  /*11240*/  MOV R11, 0x40000040 ;  /* 0x40000040000b7802 */ /* 0x000fe20000000f00 */
[----:B------:R-:W-:Y:S01]  /*11250*/  UIADD3 UR5, UR4, 0x400, URZ ;  /* 0x0000040004057890 */ /* 0x000fe2000fffe03f */
        /* <DEDUP_REMOVED lines=23> */
[----:B------:R-:W-:Y:S02]  /*113d0*/  VIADD R10, R6, 0x304 ;  /* 0x00000304060a7836 */ /* 0x000fe40000000000 */
[----:B------:R-:W-:Y:S02]  /*113e0*/  IMAD.MOV.U32 R11, RZ, RZ, 0x40000040 ;  /* 0x40000040ff0b7424 */ /* 0x000fe400078e00ff */
[----:B0-----:R-:W-:Y:S01]  /*113f0*/  IMAD.U32 R12, RZ, RZ, UR8 ;  /* 0x00000008ff0c7e24 */ /* 0x001fe2000f8e00ff */
[----:B------:R-:W-:Y:S01]  /*11400*/  R2UR UR58, R10 ;  /* 0x000000000a3a72ca */ /* 0x000fe200000e0000 */
[----:B------:R-:W-:Y:S01]  /*11410*/  VIADD R10, R6, 0x306 ;  /* 0x00000306060a7836 */ /* 0x000fe20000000000 */
[----:B------:R-:W-:Y:S01]  /*11420*/  R2UR UR59, R11 ;  /* 0x000000000b3b72ca */ /* 0x000fe200000e0000 */
[----:B------:R-:W-:Y:S01]  /*11430*/  IMAD.U32 R13, RZ, RZ, UR9 ;  /* 0x00000009ff0d7e24 */ /* 0x000fe2000f8e00ff */
[----:B------:R-:W-:-:S02]  /*11440*/  MOV R11, 0x40000040 ;  /* 0x40000040000b7802 */ /* 0x000fc40000000f00 */
[----:B------:R-:W-:Y:S01]  /*11450*/  R2UR UR54, R10 ;  /* 0x000000000a3672ca */ /* 0x000fe200000e0000 */
[----:B------:R-:W-:Y:S01]  /*11460*/  VIADD R10, R6, 0x600 ;  /* 0x00000600060a7836 */ /* 0x000fe20000000000 */
[----:B------:R-:W-:Y:S01]  /*11470*/  R2UR UR55, R11 ;  /* 0x000000000b3772ca */ /* 0x000fe200000e0000 */
[----:B------:R-:W-:Y:S01]  /*11480*/  IMAD.MOV.U32 R11, RZ, RZ, 0x40000040 ;  /* 0x40000040ff0b7424 */ /* 0x000fe200078e00ff */
[----:B------:R0:W-:Y:S02]  /*11490*/  STL.64 [R1], R12 ;  /* 0x0000000c01007387 */ /* 0x0001e40000100a00 */
[----:B------:R-:W-:Y:S01]  /*114a0*/  R2UR UR50, R10 ;  /* 0x000000000a3272ca */ /* 0x000fe200000e0000 */
[----:B------:R-:W-:Y:S01]  /*114b0*/  VIADD R10, R6, 0x602 ;  /* 0x00000602060a7836 */ /* 0x000fe20000000000 */
[----:B------:R-:W-:Y:S01]  /*114c0*/  R2UR UR51, R11 ;  /* 0x000000000b3372ca */ /* 0x000fe200000e0000 */
[----:B------:R-:W-:-:S03]  /*114d0*/  IMAD.MOV.U32 R11, RZ, RZ, 0x40000040 ;  /* 0x40000040ff0b7424 */ /* 0x000fc600078e00ff */
[----:B------:R-:W-:Y:S01]  /*114e0*/  R2UR UR46, R10 ;  /* 0x000000000a2e72ca */ /* 0x000fe200000e0000 */
[C---:B------:R-:W-:Y:S01]  /*114f0*/  VIADD R10, R6.reuse, 0x604 ;  /* 0x00000604060a7836 */ /* 0x040fe20000000000 */
[----:B------:R-:W-:Y:S01]  /*11500*/  R2UR UR47, R11 ;  /* 0x000000000b2f72ca */ /* 0x000fe200000e0000 */
[----:B------:R-:W-:Y:S02]  /*11510*/  IMAD.MOV.U32 R11, RZ, RZ, 0x40000040 ;  /* 0x40000040ff0b7424 */ /* 0x000fe400078e00ff */
[----:B------:R-:W-:Y:S01]  /*11520*/  VIADD R6, R6, 0x606 ;  /* 0x0000060606067836 */ /* 0x000fe20000000000 */
[----:B------:R-:W-:Y:S02]  /*11530*/  R2UR UR42, R10 ;  /* 0x000000000a2a72ca */ /* 0x000fe400000e0000 */
[----:B------:R-:W-:Y:S02]  /*11540*/  R2UR UR43, R11 ;  /* 0x000000000b2b72ca */ /* 0x000fe400000e0000 */
[----:B------:R-:W-:Y:S01]  /*11550*/  R2UR UR38, R6 ;  /* 0x00000000062672ca */ /* 0x000fe200000e0000 */
        /* <DEDUP_REMOVED lines=22> */
[----:B0-----:R-:W-:Y:S05]  /*116c0*/  @!P0 BRA `(.L_x_622) ;  /* 0x0000000000048947 */ /* 0x001fea0003800000 */
[----:B------:R-:W-:Y:S01]  /*116d0*/  BPT.TRAP 0x1 ;  /* 0x000000040000795c */ /* 0x000fe20000300000 */
.L_x_622:
[----:B------:R-:W-:Y:S01]  /*116e0*/  IMAD.IADD R3, R227, 0x1, R147 ;  /* 0x00000001e3037824 */ /* 0x000fe200078e0293 */
[----:B------:R-:W-:Y:S01]  /*116f0*/  ULDC UR4, c[0x0][0x988] ;  /* 0x0002620000047ab9 */ /* 0x000fe20000000800 */
[----:B------:R-:W-:Y:S01]  /*11700*/  P2R R20, PR, RZ, 0x1 ;  /* 0x00000001ff147803 */ /* 0x000fe20000000000 */
[----:B------:R-:W-:Y:S01]  /*11710*/  ULDC UR38, c[0x0][0x988] ;  /* 0x0002620000267ab9 */ /* 0x000fe20000000800 */
[----:B------:R-:W-:Y:S01]  /*11720*/  IMAD R3, R194, -0x60, R3 ;  /* 0xffffffa0c2037824 */ /* 0x000fe200078e0203 */
[----:B------:R-:W-:Y:S01]  /*11730*/  BSSY B0, `(.L_x_623) ;  /* 0x0000392000007945 */ /* 0x000fe20003800000 */
[--C-:B------:R-:W-:Y:S01]  /*11740*/  IMAD.MOV.U32 R86, RZ, RZ, R87.reuse ;  /* 0x000000ffff567224 */ /* 0x100fe200078e0057 */
[----:B------:R-:W-:Y:S01]  /*11750*/  MOV R80, R87 ;  /* 0x0000005700507202 */ /* 0x000fe20000000f00 */
        /* <DEDUP_REMOVED lines=8> */
[--C-:B------:R-:W-:Y:S01]  /*117e0*/  IMAD.MOV.U32 R74, RZ, RZ, R87.reuse ;  /* 0x000000ffff4a7224 */ /* 0x100fe200078e0057 */
[----:B------:R-:W-:Y:S01]  /*117f0*/  FSEL R4, R25, -INF , P5 ;  /* 0xff80000019047808 */ /* 0x000fe20002800000 */
[----:B------:R-:W-:Y:S01]  /*11800*/  IMAD.MOV.U32 R72, RZ, RZ, R87 ;  /* 0x000000ffff487224 */ /* 0x000fe200078e0057 */
[----:B------:R-:W-:-:S02]  /*11810*/  ISETP.GT.AND P3, PT, R3, 0x9, PT ;  /* 0x000000090300780c */ /* 0x000fc40003f64270 */
[----:B------:R-:W-:Y:S02]  /*11820*/  FSEL R83, R28, -INF , P4 ;  /* 0xff8000001c537808 */ /* 0x000fe40002000000 */
[----:B------:R-:W-:Y:S02]  /*11830*/  FMNMX.FTZ R0, R81, R4, !PT ;  /* 0x0000000451007209 */ /* 0x000fe40007810000 */
[----:B------:R-:W-:Y:S02]  /*11840*/  ISETP.GT.AND P2, PT, R3, 0x10, PT ;  /* 0x000000100300780c */ /* 0x000fe40003f44270 */
[----:B------:R-:W-:Y:S02]  /*11850*/  FSEL R85, R29, -INF , P3 ;  /* 0xff8000001d557808 */ /* 0x000fe40001800000 */
[----:B------:R-:W-:Y:S02]  /*11860*/  FMNMX.FTZ R0, R83, R0, !PT ;  /* 0x0000000053007209 */ /* 0x000fe40007810000 */
[----:B------:R-:W-:-:S02]  /*11870*/  ISETP.GT.AND P1, PT, R3, 0x11, PT ;  /* 0x000000110300780c */ /* 0x000fc40003f24270 */
[----:B------:R-:W-:Y:S02]  /*11880*/  FSEL R93, R32, -INF , P2 ;  /* 0xff800000205d7808 */ /* 0x000fe40001000000 */
[----:B------:R-:W-:Y:S02]  /*11890*/  FMNMX.FTZ R0, R85, R0, !PT ;  /* 0x0000000055007209 */ /* 0x000fe40007810000 */
[----:B------:R-:W-:Y:S02]  /*118a0*/  FSEL R7, R26, -INF , P6 ;  /* 0xff8000001a077808 */ /* 0x000fe40003000000 */
[----:B------:R-:W-:Y:S02]  /*118b0*/  ISETP.GT.AND P6, PT, R3, 0x18, PT ;  /* 0x000000180300780c */ /* 0x000fe40003fc4270 */
[----:B------:R-:W-:Y:S02]  /*118c0*/  FSEL R95, R33, -INF , P1 ;  /* 0xff800000215f7808 */ /* 0x000fe40000800000 */
        /* <DEDUP_REMOVED lines=82> */
[----:B------:R-:W-:-:S02]  /*11df0*/  FMNMX.FTZ R10, R107, R0, !PT ;  /* 0x000000006b0a7209 */ /* 0x000fc40007810000 */
[----:B------:R-:W-:Y:S02]  /*11e00*/  MOV R0, UR4 ;  /* 0x0000000400007c02 */ /* 0x000fe40008000f00 */
[----:B------:R-:W-:Y:S01]  /*11e10*/  FSEL R71, R71, -INF , P1 ;  /* 0xff80000047477808 */ /* 0x000fe20000800000 */
[----:B------:R-:W0:Y:S01]  /*11e20*/  SHFL.BFLY PT, R3, R10, 0x2, 0x1f ;  /* 0x0c401f000a037f89 */ /* 0x000e2200000e0000 */
[-C--:B------:R-:W-:Y:S02]  /*11e30*/  MOV R60, R87.reuse ;  /* 0x00000057003c7202 */ /* 0x080fe40000000f00 */
[----:B------:R-:W-:Y:S02]  /*11e40*/  MOV R50, R87 ;  /* 0x0000005700327202 */ /* 0x000fe40000000f00 */
[----:B0-----:R-:W-:-:S05]  /*11e50*/  FMNMX.FTZ R12, R10, R3, !PT ;  /* 0x000000030a0c7209 */ /* 0x001fca0007810000 */
        /* <DEDUP_REMOVED lines=10> */
[----:B------:R-:W-:Y:S01]  /*11f00*/  FSEL R81, R62, -INF , P6 ;  /* 0xff8000003e517808 */ /* 0x000fe20003000000 */
[--C-:B------:R-:W-:Y:S01]  /*11f10*/  FFMA.FTZ R65, R85, R0, -R14.reuse ;  /* 0x0000000055417223 */ /* 0x100fe2000001080e */
[----:B------:R-:W-:Y:S01]  /*11f20*/  FMNMX.FTZ R6, R31, R6, !PT ;  /* 0x000000061f067209 */ /* 0x000fe20007810000 */
[-CC-:B------:R-:W-:Y:S01]  /*11f30*/  FFMA.FTZ R140, R89, R0.reuse, -R14.reuse ;  /* 0x00000000598c7223 */ /* 0x180fe2000001080e */
[----:B------:R-:W-:Y:S01]  /*11f40*/  FSEL R83, R63, -INF , P5 ;  /* 0xff8000003f537808 */ /* 0x000fe20002800000 */
[--C-:B------:R-:W-:Y:S01]  /*11f50*/  FFMA.FTZ R136, R93, R0, -R14.reuse ;  /* 0x000000005d887223 */ /* 0x100fe2000001080e */
[----:B------:R-:W-:Y:S01]  /*11f60*/  FMNMX.FTZ R6, R11, R6, !PT ;  /* 0x000000060b067209 */ /* 0x000fe20007810000 */
[--C-:B------:R-:W-:Y:S01]  /*11f70*/  FFMA.FTZ R61, R4, R0, -R14.reuse ;  /* 0x00000000043d7223 */ /* 0x100fe2000001080e */
[----:B------:R-:W-:Y:S01]  /*11f80*/  FSEL R85, R66, -INF , P4 ;  /* 0xff80000042557808 */ /* 0x000fe20002000000 */
[----:B------:R-:W-:Y:S01]  /*11f90*/  MUFU.EX2 R156, R156 ;  /* 0x0000009c009c7308 */ /* 0x000fe20000000800 */
[----:B------:R-:W-:Y:S01]  /*11fa0*/  FMNMX.FTZ R6, R35, R6, !PT ;  /* 0x0000000623067209 */ /* 0x000fe20007810000 */
[-CC-:B------:R-:W-:Y:S01]  /*11fb0*/  FFMA.FTZ R69, R95, R0.reuse, -R14.reuse ;  /* 0x000000005f457223 */ /* 0x180fe2000001080e */
[----:B------:R-:W-:Y:S01]  /*11fc0*/  FSEL R89, R70, -INF , P2 ;  /* 0xff80000046597808 */ /* 0x000fe20001000000 */
        /* <DEDUP_REMOVED lines=10> */
[-CC-:B------:R-:W-:Y:S01]  /*12070*/  FFMA.FTZ R45, R53, R0.reuse, -R14.reuse ;  /* 0x00000000352d7223 */ /* 0x180fe2000001080e */
[--C-:B------:R-:W-:Y:S01]  /*12080*/  FFMA.FTZ R37, R73, R0, -R14.reuse ;  /* 0x0000000049257223 */ /* 0x100fe2000001080e */
[----:B------:R-:W1:Y:S01]  /*12090*/  MUFU.EX2 R158, R158 ;  /* 0x0000009e009e7308 */ /* 0x000e620000000800 */
[----:B------:R-:W-:Y:S01]  /*120a0*/  FMNMX.FTZ R6, R43, R6, !PT ;  /* 0x000000062b067209 */ /* 0x000fe20007810000 */
[-CC-:B------:R-:W-:Y:S01]  /*120b0*/  FFMA.FTZ R146, R75, R0.reuse, -R14.reuse ;  /* 0x000000004b927223 */ /* 0x180fe2000001080e */
[-CC-:B------:R-:W-:Y:S01]  /*120c0*/  FFMA.FTZ R53, R57, R0.reuse, -R14.reuse ;  /* 0x0000000039357223 */ /* 0x180fe2000001080e */
[--C-:B------:R-:W-:Y:S01]  /*120d0*/  FFMA.FTZ R148, R77, R0, -R14.reuse ;  /* 0x000000004d947223 */ /* 0x100fe2000001080e */
[----:B------:R-:W-:Y:S01]  /*120e0*/  FMNMX.FTZ R6, R21, R6, !PT ;  /* 0x0000000615067209 */ /* 0x000fe20007810000 */
[-CC-:B------:R-:W-:Y:S01]  /*120f0*/  FFMA.FTZ R150, R79, R0.reuse, -R14.reuse ;  /* 0x000000004f967223 */ /* 0x180fe2000001080e */
[--C-:B------:R-:W-:Y:S01]  /*12100*/  FFMA.FTZ R57, R91, R0, -R14.reuse ;  /* 0x000000005b397223 */ /* 0x100fe2000001080e */
[----:B------:R-:W2:Y:S01]  /*12110*/  MUFU.EX2 R65, R65 ;  /* 0x0000004100417308 */ /* 0x000ea20000000800 */
[----:B------:R-:W-:Y:S01]  /*12120*/  FMNMX.FTZ R6, R47, R6, !PT ;  /* 0x000000062f067209 */ /* 0x000fe20007810000 */
[-CC-:B------:R-:W-:Y:S01]  /*12130*/  FFMA.FTZ R152, R101, R0.reuse, -R14.reuse ;  /* 0x0000000065987223 */ /* 0x180fe2000001080e */
[-CC-:B------:R-:W-:Y:S01]  /*12140*/  FFMA.FTZ R73, R103, R0.reuse, -R14.reuse ;  /* 0x0000000067497223 */ /* 0x180fe2000001080e */
[--C-:B------:R-:W-:Y:S01]  /*12150*/  FFMA.FTZ R154, R105, R0, -R14.reuse ;  /* 0x00000000699a7223 */ /* 0x100fe2000001080e */
[----:B------:R-:W-:Y:S01]  /*12160*/  FMNMX.FTZ R6, R25, R6, !PT ;  /* 0x0000000619067209 */ /* 0x000fe20007810000 */
[----:B------:R-:W-:Y:S01]  /*12170*/  FFMA.FTZ R75, R107, R0, -R14 ;  /* 0x000000006b4b7223 */ /* 0x000fe2000001080e */
[--C-:B------:R-:W-:Y:S01]  /*12180*/  IMAD.MOV.U32 R79, RZ, RZ, R87.reuse ;  /* 0x000000ffff4f7224 */ /* 0x100fe200078e0057 */
[----:B------:R-:W3:Y:S01]  /*12190*/  MUFU.EX2 R136, R136 ;  /* 0x0000008800887308 */ /* 0x000ee20000000800 */
[----:B------:R-:W-:Y:S01]  /*121a0*/  FMNMX.FTZ R6, R51, R6, !PT ;  /* 0x0000000633067209 */ /* 0x000fe20007810000 */
[--C-:B------:R-:W-:Y:S01]  /*121b0*/  IMAD.MOV.U32 R77, RZ, RZ, R87.reuse ;  /* 0x000000ffff4d7224 */ /* 0x100fe200078e0057 */
[----:B------:R-:W-:Y:S01]  /*121c0*/  MOV R70, R87 ;  /* 0x0000005700467202 */ /* 0x000fe20000000f00 */
[--C-:B------:R-:W-:Y:S01]  /*121d0*/  IMAD.MOV.U32 R66, RZ, RZ, R87.reuse ;  /* 0x000000ffff427224 */ /* 0x100fe200078e0057 */
[----:B------:R-:W-:Y:S01]  /*121e0*/  FMNMX.FTZ R6, R29, R6, !PT ;  /* 0x000000061d067209 */ /* 0x000fe20007810000 */
[----:B------:R-:W-:-:S02]  /*121f0*/  IMAD.MOV.U32 R62, RZ, RZ, R87 ;  /* 0x000000ffff3e7224 */ /* 0x000fc400078e0057 */
[----:B------:R-:W4:Y:S01]  /*12200*/  MUFU.EX2 R69, R69 ;  /* 0x0000004500457308 */ /* 0x000f220000000800 */
[----:B------:R-:W-:-:S04]  /*12210*/  FMNMX.FTZ R6, R55, R6, !PT ;  /* 0x0000000637067209 */ /* 0x000fc80007810000 */
[----:B------:R-:W-:-:S03]  /*12220*/  FMNMX.FTZ R6, R49, R6, !PT ;  /* 0x0000000631067209 */ /* 0x000fc60007810000 */
[----:B------:R-:W4:Y:S01]  /*12230*/  MUFU.EX2 R138, R138 ;  /* 0x0000008a008a7308 */ /* 0x000f220000000800 */
[----:B------:R-:W-:-:S04]  /*12240*/  FMNMX.FTZ R6, R59, R6, !PT ;  /* 0x000000063b067209 */ /* 0x000fc80007810000 */
[----:B------:R-:W-:-:S03]  /*12250*/  FMNMX.FTZ R6, R81, R6, !PT ;  /* 0x0000000651067209 */ /* 0x000fc60007810000 */
[----:B------:R-:W4:Y:S01]  /*12260*/  MUFU.EX2 R63, R99 ;  /* 0x00000063003f7308 */ /* 0x000f220000000800 */
[----:B------:R-:W-:-:S04]  /*12270*/  FMNMX.FTZ R6, R83, R6, !PT ;  /* 0x0000000653067209 */ /* 0x000fc80007810000 */
[----:B------:R-:W-:-:S03]  /*12280*/  FMNMX.FTZ R6, R85, R6, !PT ;  /* 0x0000000655067209 */ /* 0x000fc60007810000 */
[----:B------:R-:W-:Y:S01]  /*12290*/  MUFU.EX2 R140, R140 ;  /* 0x0000008c008c7308 */ /* 0x000fe20000000800 */
[----:B------:R-:W-:-:S04]  /*122a0*/  FMNMX.FTZ R6, R67, R6, !PT ;  /* 0x0000000643067209 */ /* 0x000fc80007810000 */
[----:B------:R-:W-:-:S03]  /*122b0*/  FMNMX.FTZ R6, R89, R6, !PT ;  /* 0x0000000659067209 */ /* 0x000fc60007810000 */
[----:B------:R-:W-:Y:S01]  /*122c0*/  MUFU.EX2 R41, R41 ;  /* 0x0000002900297308 */ /* 0x000fe20000000800 */
[----:B------:R-:W-:-:S05]  /*122d0*/  FMNMX.FTZ R6, R71, R6, !PT ;  /* 0x0000000647067209 */ /* 0x000fca0007810000 */
[----:B------:R-:W0:Y:S02]  /*122e0*/  SHFL.BFLY PT, R93, R6, 0x2, 0x1f ;  /* 0x0c401f00065d7f89 */ /* 0x000e2400000e0000 */
[----:B------:R-:W-:Y:S08]  /*122f0*/  MUFU.EX2 R142, R142 ;  /* 0x0000008e008e7308 */ /* 0x000ff00000000800 */
[----:B------:R-:W-:Y:S08]  /*12300*/  MUFU.EX2 R33, R33 ;  /* 0x0000002100217308 */ /* 0x000ff00000000800 */
[----:B------:R-:W-:Y:S01]  /*12310*/  MUFU.EX2 R144, R144 ;  /* 0x0000009000907308 */ /* 0x000fe20000000800 */
[----:B0-----:R-:W-:-:S07]  /*12320*/  FMNMX.FTZ R93, R6, R93, !PT ;  /* 0x0000005d065d7209 */ /* 0x001fce0007810000 */
[----:B------:R-:W-:Y:S01]  /*12330*/  MUFU.EX2 R37, R37 ;  /* 0x0000002500257308 */ /* 0x000fe20000000800 */
[----:B------:R-:W0:Y:S07]  /*12340*/  SHFL.BFLY PT, R4, R93, 0x1, 0x1f ;  /* 0x0c201f005d047f89 */ /* 0x000e2e00000e0000 */
[----:B------:R-:W-:Y:S08]  /*12350*/  MUFU.EX2 R146, R146 ;  /* 0x0000009200927308 */ /* 0x000ff00000000800 */
[----:B------:R-:W-:Y:S08]  /*12360*/  MUFU.EX2 R45, R45 ;  /* 0x0000002d002d7308 */ /* 0x000ff00000000800 */
[----:B------:R-:W-:Y:S01]  /*12370*/  MUFU.EX2 R148, R148 ;  /* 0x0000009400947308 */ /* 0x000fe20000000800 */
[----:B0-----:R-:W-:-:S04]  /*12380*/  FMNMX.FTZ R4, R93, R4, !PT ;  /* 0x000000045d047209 */ /* 0x001fc80007810000 */
        /* <DEDUP_REMOVED lines=10> */
[----:B------:R-:W-:Y:S01]  /*12430*/  FADD.FTZ R7, R156, R61 ;  /* 0x0000003d9c077221 */ /* 0x000fe20000010000 */
[-CC-:B------:R-:W-:Y:S01]  /*12440*/  FFMA.FTZ R137, R11, R0.reuse, -R26.reuse ;  /* 0x000000000b897223 */ /* 0x180fe2000001081a */
[-CC-:B------:R-:W-:Y:S01]  /*12450*/  FFMA.FTZ R12, R35, R0.reuse, -R26.reuse ;  /* 0x00000000230c7223 */ /* 0x180fe2000001081a */
[----:B------:R-:W-:Y:S01]  /*12460*/  MUFU.EX2 R157, R157 ;  /* 0x0000009d009d7308 */ /* 0x000fe20000000800 */
[----:B-1----:R-:W-:Y:S01]  /*12470*/  FADD.FTZ R24, R158, R7 ;  /* 0x000000079e187221 */ /* 0x002fe20000010000 */
[-CC-:B------:R-:W-:Y:S01]  /*12480*/  FFMA.FTZ R139, R13, R0.reuse, -R26.reuse ;  /* 0x000000000d8b7223 */ /* 0x180fe2000001081a */
[-CC-:B------:R-:W-:Y:S01]  /*12490*/  FFMA.FTZ R14, R39, R0.reuse, -R26.reuse ;  /* 0x00000000270e7223 */ /* 0x180fe2000001081a */
[-C--:B------:R-:W-:Y:S01]  /*124a0*/  FFMA.FTZ R141, R15, R0.reuse, -R26 ;  /* 0x000000000f8d7223 */ /* 0x080fe2000001081a */
[----:B--2---:R-:W-:Y:S01]  /*124b0*/  FADD.FTZ R7, R65, R24 ;  /* 0x0000001841077221 */ /* 0x004fe20000010000 */
[-CC-:B------:R-:W-:Y:S01]  /*124c0*/  FFMA.FTZ R20, R43, R0.reuse, -R26.reuse ;  /* 0x000000002b147223 */ /* 0x180fe2000001081a */
[-CC-:B------:R-:W-:Y:S01]  /*124d0*/  FFMA.FTZ R143, R21, R0.reuse, -R26.reuse ;  /* 0x00000000158f7223 */ /* 0x180fe2000001081a */
[----:B------:R-:W0:Y:S01]  /*124e0*/  MUFU.EX2 R6, R6 ;  /* 0x0000000600067308 */ /* 0x000e220000000800 */
[----:B---3--:R-:W-:Y:S01]  /*124f0*/  FADD.FTZ R32, R136, R7 ;  /* 0x0000000788207221 */ /* 0x008fe20000010000 */
[-CC-:B------:R-:W-:Y:S01]  /*12500*/  FFMA.FTZ R47, R47, R0.reuse, -R26.reuse ;  /* 0x000000002f2f7223 */ /* 0x180fe2000001081a */
[-CC-:B------:R-:W-:Y:S01]  /*12510*/  FFMA.FTZ R25, R25, R0.reuse, -R26.reuse ;  /* 0x0000000019197223 */ /* 0x180fe2000001081a */
[-C--:B------:R-:W-:Y:S01]  /*12520*/  FFMA.FTZ R51, R51, R0.reuse, -R26 ;  /* 0x0000000033337223 */ /* 0x080fe2000001081a */
[----:B----4-:R-:W-:Y:S01]  /*12530*/  FADD.FTZ R9, R69, R32 ;  /* 0x0000002045097221 */ /* 0x010fe20000010000 */
[-CC-:B------:R-:W-:Y:S01]  /*12540*/  FFMA.FTZ R29, R29, R0.reuse, -R26.reuse ;  /* 0x000000001d1d7223 */ /* 0x180fe2000001081a */
[-CC-:B------:R-:W-:Y:S01]  /*12550*/  FFMA.FTZ R55, R55, R0.reuse, -R26.reuse ;  /* 0x0000000037377223 */ /* 0x180fe2000001081a */
[----:B------:R-:W1:Y:S01]  /*12560*/  MUFU.EX2 R159, R159 ;  /* 0x0000009f009f7308 */ /* 0x000e620000000800 */
[----:B------:R-:W-:Y:S01]  /*12570*/  FADD.FTZ R34, R138, R9 ;  /* 0x000000098a227221 */ /* 0x000fe20000010000 */
[-CC-:B------:R-:W-:Y:S01]  /*12580*/  FFMA.FTZ R49, R49, R0.reuse, -R26.reuse ;  /* 0x0000000031317223 */ /* 0x180fe2000001081a */
[-CC-:B------:R-:W-:Y:S01]  /*12590*/  FFMA.FTZ R59, R59, R0.reuse, -R26.reuse ;  /* 0x000000003b3b7223 */ /* 0x180fe2000001081a */
[-C--:B------:R-:W-:Y:S01]  /*125a0*/  FFMA.FTZ R81, R81, R0.reuse, -R26 ;  /* 0x0000000051517223 */ /* 0x080fe2000001081a */
[----:B------:R-:W-:Y:S01]  /*125b0*/  FADD.FTZ R9, R63, R34 ;  /* 0x000000223f097221 */ /* 0x000fe20000010000 */
[-CC-:B------:R-:W-:Y:S01]  /*125c0*/  FFMA.FTZ R83, R83, R0.reuse, -R26.reuse ;  /* 0x0000000053537223 */ /* 0x180fe2000001081a */
[-C--:B------:R-:W-:Y:S01]  /*125d0*/  FFMA.FTZ R85, R85, R0.reuse, -R26 ;  /* 0x0000000055557223 */ /* 0x080fe2000001081a */
[----:B------:R-:W2:Y:S01]  /*125e0*/  MUFU.EX2 R10, R10 ;  /* 0x0000000a000a7308 */ /* 0x000ea20000000800 */
[----:B0-----:R-:W-:Y:S01]  /*125f0*/  FADD.FTZ R24, R157, R6 ;  /* 0x000000069d187221 */ /* 0x001fe20000010000 */
[-CC-:B------:R-:W-:Y:S01]  /*12600*/  FFMA.FTZ R67, R67, R0.reuse, -R26.reuse ;  /* 0x0000000043437223 */ /* 0x180fe2000001081a */
[-CC-:B------:R-:W-:Y:S01]  /*12610*/  FFMA.FTZ R89, R89, R0.reuse, -R26.reuse ;  /* 0x0000000059597223 */ /* 0x180fe2000001081a */
[----:B------:R-:W-:Y:S01]  /*12620*/  FFMA.FTZ R71, R71, R0, -R26 ;  /* 0x0000000047477223 */ /* 0x000fe2000001081a */
[----:B------:R-:W-:Y:S01]  /*12630*/  F2FP.BF16.F32.PACK_AB R157, R6, R157 ;  /* 0x0000009d069d723e */ /* 0x000fe200000010ff */
[--C-:B------:R-:W-:Y:S01]  /*12640*/  IMAD.MOV.U32 R43, RZ, RZ, R87.reuse ;  /* 0x000000ffff2b7224 */ /* 0x100fe200078e0057 */
[----:B------:R-:W-:Y:S01]  /*12650*/  F2FP.BF16.F32.PACK_AB R156, R61, R156 ;  /* 0x0000009c3d9c723e */ /* 0x000fe200000010ff */
[----:B------:R-:W0:Y:S01]  /*12660*/  MUFU.EX2 R137, R137 ;  /* 0x0000008900897308 */ /* 0x000e220000000800 */
[----:B-1----:R-:W-:Y:S01]  /*12670*/  FADD.FTZ R7, R159, R24 ;  /* 0x000000189f077221 */ /* 0x002fe20000010000 */
[----:B------:R-:W-:Y:S01]  /*12680*/  F2FP.BF16.F32.PACK_AB R158, R65, R158 ;  /* 0x0000009e419e723e */ /* 0x000fe200000010ff */
[--C-:B------:R-:W-:Y:S01]  /*12690*/  IMAD.MOV.U32 R65, RZ, RZ, R87.reuse ;  /* 0x000000ffff417224 */ /* 0x100fe200078e0057 */
[----:B------:R-:W-:Y:S01]  /*126a0*/  F2FP.BF16.F32.PACK_AB R136, R69, R136 ;  /* 0x000000884588723e */ /* 0x000fe200000010ff */
[--C-:B------:R-:W-:Y:S01]  /*126b0*/  IMAD.MOV.U32 R69, RZ, RZ, R87.reuse ;  /* 0x000000ffff457224 */ /* 0x100fe200078e0057 */
[----:B------:R-:W-:Y:S01]  /*126c0*/  F2FP.BF16.F32.PACK_AB R138, R63, R138 ;  /* 0x0000008a3f8a723e */ /* 0x000fe200000010ff */
[----:B------:R-:W-:Y:S01]  /*126d0*/  IMAD.MOV.U32 R63, RZ, RZ, R87 ;  /* 0x000000ffff3f7224 */ /* 0x000fe200078e0057 */
[----:B------:R-:W1:Y:S01]  /*126e0*/  MUFU.EX2 R12, R12 ;  /* 0x0000000c000c7308 */ /* 0x000e620000000800 */
[C---:B--2---:R-:W-:Y:S01]  /*126f0*/  FADD.FTZ R24, R10.reuse, R7 ;  /* 0x000000070a187221 */ /* 0x044fe20000010000 */
[----:B------:R-:W-:Y:S01]  /*12700*/  F2FP.BF16.F32.PACK_AB R159, R10, R159 ;  /* 0x0000009f0a9f723e */ /* 0x000fe200000010ff */
[----:B------:R-:W-:-:S02]  /*12710*/  IMAD.MOV.U32 R61, RZ, RZ, R87 ;  /* 0x000000ffff3d7224 */ /* 0x000fc400078e0057 */
[--C-:B------:R-:W-:Y:S02]  /*12720*/  IMAD.MOV.U32 R39, RZ, RZ, R87.reuse ;  /* 0x000000ffff277224 */ /* 0x100fe400078e0057 */
[----:B------:R-:W-:Y:S01]  /*12730*/  IMAD.MOV.U32 R35, RZ, RZ, R87 ;  /* 0x000000ffff237224 */ /* 0x000fe200078e0057 */
[----:B------:R-:W2:Y:S01]  /*12740*/  MUFU.EX2 R139, R139 ;  /* 0x0000008b008b7308 */ /* 0x000ea20000000800 */
[----:B0-----:R-:W-:Y:S01]  /*12750*/  FADD.FTZ R7, R137, R24 ;  /* 0x0000001889077221 */ /* 0x001fe20000010000 */
[----:B------:R-:W-:Y:S01]  /*12760*/  FADD.FTZ R24, R140, R9 ;  /* 0x000000098c187221 */ /* 0x000fe20000010000 */
[C---:B------:R-:W-:Y:S01]  /*12770*/  F2FP.BF16.F32.PACK_AB R140, R41.reuse, R140 ;  /* 0x0000008c298c723e */ /* 0x040fe200000010ff */
[----:B------:R-:W-:Y:S02]  /*12780*/  IMAD.MOV.U32 R9, RZ, RZ, 0x3f800000 ;  /* 0x3f800000ff097424 */ /* 0x000fe400078e00ff */
[----:B------:R-:W-:Y:S02]  /*12790*/  IMAD.MOV.U32 R31, RZ, RZ, R87 ;  /* 0x000000ffff1f7224 */ /* 0x000fe400078e0057 */
[----:B------:R-:W0:Y:S01]  /*127a0*/  MUFU.EX2 R14, R14 ;  /* 0x0000000e000e7308 */ /* 0x000e220000000800 */
[C---:B-1----:R-:W-:Y:S01]  /*127b0*/  FADD.FTZ R34, R12.reuse, R7 ;  /* 0x000000070c227221 */ /* 0x042fe20000010000 */
[----:B------:R-:W-:Y:S01]  /*127c0*/  FADD.FTZ R7, R41, R24 ;  /* 0x0000001829077221 */ /* 0x000fe20000010000 */
[----:B------:R-:W-:Y:S01]  /*127d0*/  VIADD R24, R5, 0x2a840 ;  /* 0x0002a84005187836 */ /* 0x000fe20000000000 */
[----:B------:R-:W-:Y:S01]  /*127e0*/  F2FP.BF16.F32.PACK_AB R137, R12, R137 ;  /* 0x000000890c89723e */ /* 0x000fe200000010ff */
[----:B------:R-:W-:-:S02]  /*127f0*/  IMAD.MOV.U32 R41, RZ, RZ, R87 ;  /* 0x000000ffff297224 */ /* 0x000fc400078e0057 */
[----:B------:R-:W-:Y:S01]  /*12800*/  FADD.FTZ R38, R142, R7 ;  /* 0x000000078e267221 */ /* 0x000fe20000010000 */
[----:B------:R-:W-:Y:S01]  /*12810*/  F2FP.BF16.F32.PACK_AB R142, R33, R142 ;  /* 0x0000008e218e723e */ /* 0x000fe200000010ff */
[----:B------:R-:W1:Y:S01]  /*12820*/  MUFU.EX2 R141, R141 ;  /* 0x0000008d008d7308 */ /* 0x000e620000000800 */
[----:B--2---:R-:W-:Y:S01]  /*12830*/  FADD.FTZ R5, R139, R34 ;  /* 0x000000228b057221 */ /* 0x004fe20000010000 */
[----:B------:R-:W-:Y:S01]  /*12840*/  PRMT R24, R181, 0x654, R24 ;  /* 0x00000654b5187816 */ /* 0x000fe20000000018 */
[----:B------:R-:W-:Y:S01]  /*12850*/  FADD.FTZ R7, R33, R38 ;  /* 0x0000002621077221 */ /* 0x000fe20000010000 */
[--C-:B------:R-:W-:Y:S02]  /*12860*/  IMAD.MOV.U32 R33, RZ, RZ, R87.reuse ;  /* 0x000000ffff217224 */ /* 0x100fe400078e0057 */
[----:B------:R2:W-:Y:S01]  /*12870*/  SYNCS.ARRIVE.TRANS64.RED.A1T0 RZ, [R24+URZ], RZ ;  /* 0x000000ff18ff79a7 */ /* 0x0005e2000810043f */
[----:B------:R-:W-:Y:S01]  /*12880*/  IMAD.MOV.U32 R27, RZ, RZ, R87 ;  /* 0x000000ffff1b7224 */ /* 0x000fe200078e0057 */
[----:B------:R-:W2:Y:S01]  /*12890*/  MUFU.EX2 R20, R20 ;  /* 0x0000001400147308 */ /* 0x000ea20000000800 */
[C---:B0-----:R-:W-:Y:S01]  /*128a0*/  FADD.FTZ R36, R14.reuse, R5 ;  /* 0x000000050e247221 */ /* 0x041fe20000010000 */
[----:B------:R-:W-:-:S06]  /*128b0*/  F2FP.BF16.F32.PACK_AB R139, R14, R139 ;  /* 0x0000008b0e8b723e */ /* 0x000fcc00000010ff */
[----:B------:R-:W0:Y:S01]  /*128c0*/  MUFU.EX2 R143, R143 ;  /* 0x0000008f008f7308 */ /* 0x000e220000000800 */
[----:B-1----:R-:W-:Y:S01]  /*128d0*/  FADD.FTZ R5, R141, R36 ;  /* 0x000000248d057221 */ /* 0x002fe20000010000 */
[----:B------:R-:W-:Y:S01]  /*128e0*/  FADD.FTZ R36, R144, R7 ;  /* 0x0000000790247221 */ /* 0x000fe20000010000 */
[----:B------:R-:W-:-:S03]  /*128f0*/  F2FP.BF16.F32.PACK_AB R144, R37, R144 ;  /* 0x000000902590723e */ /* 0x000fc600000010ff */
[----:B------:R-:W-:Y:S01]  /*12900*/  FADD.FTZ R7, R37, R36 ;  /* 0x0000002425077221 */ /* 0x000fe20000010000 */
[----:B------:R-:W-:Y:S01]  /*12910*/  IMAD.MOV.U32 R37, RZ, RZ, R87 ;  /* 0x000000ffff257224 */ /* 0x000fe200078e0057 */
[----:B------:R1:W3:Y:S01]  /*12920*/  MUFU.EX2 R28, R47 ;  /* 0x0000002f001c7308 */ /* 0x0002e20000000800 */
[----:B--2---:R-:W-:Y:S01]  /*12930*/  FADD.FTZ R24, R20, R5 ;  /* 0x0000000514187221 */ /* 0x004fe20000010000 */
[----:B------:R-:W-:Y:S01]  /*12940*/  FADD.FTZ R38, R146, R7 ;  /* 0x0000000792267221 */ /* 0x000fe20000010000 */
[C---:B------:R-:W-:Y:S02]  /*12950*/  F2FP.BF16.F32.PACK_AB R146, R45.reuse, R146 ;  /* 0x000000922d92723e */ /* 0x040fe400000010ff */
[----:B------:R-:W-:Y:S01]  /*12960*/  F2FP.BF16.F32.PACK_AB R141, R20, R141 ;  /* 0x0000008d148d723e */ /* 0x000fe200000010ff */
[----:B------:R-:W-:Y:S01]  /*12970*/  FADD.FTZ R7, R45, R38 ;  /* 0x000000262d077221 */ /* 0x000fe20000010000 */
[--C-:B------:R-:W-:Y:S01]  /*12980*/  IMAD.MOV.U32 R45, RZ, RZ, R87.reuse ;  /* 0x000000ffff2d7224 */ /* 0x100fe200078e0057 */
[----:B------:R-:W2:Y:S01]  /*12990*/  MUFU.EX2 R25, R25 ;  /* 0x0000001900197308 */ /* 0x000ea20000000800 */
[----:B0-----:R-:W-:Y:S01]  /*129a0*/  FADD.FTZ R5, R143, R24 ;  /* 0x000000188f057221 */ /* 0x001fe20000010000 */
[----:B-1----:R-:W-:-:S06]  /*129b0*/  IMAD.MOV.U32 R47, RZ, RZ, R87 ;  /* 0x000000ffff2f7224 */ /* 0x002fcc00078e0057 */
[----:B------:R0:W1:Y:S01]  /*129c0*/  MUFU.EX2 R30, R51 ;  /* 0x00000033001e7308 */ /* 0x0000620000000800 */
[C---:B---3--:R-:W-:Y:S01]  /*129d0*/  FADD.FTZ R36, R28.reuse, R5 ;  /* 0x000000051c247221 */ /* 0x048fe20000010000 */
[----:B------:R-:W-:Y:S01]  /*129e0*/  F2FP.BF16.F32.PACK_AB R143, R28, R143 ;  /* 0x0000008f1c8f723e */ /* 0x000fe200000010ff */
[----:B------:R-:W-:-:S05]  /*129f0*/  IMAD.MOV.U32 R28, RZ, RZ, R87 ;  /* 0x000000ffff1c7224 */ /* 0x000fca00078e0057 */
[----:B------:R-:W3:Y:S01]  /*12a00*/  MUFU.EX2 R29, R29 ;  /* 0x0000001d001d7308 */ /* 0x000ee20000000800 */
[----:B--2---:R-:W-:Y:S01]  /*12a10*/  FADD.FTZ R5, R25, R36 ;  /* 0x0000002419057221 */ /* 0x004fe20000010000 */
[----:B------:R-:W-:Y:S01]  /*12a20*/  FADD.FTZ R36, R148, R7 ;  /* 0x0000000794247221 */ /* 0x000fe20000010000 */
[C---:B------:R-:W-:Y:S01]  /*12a30*/  F2FP.BF16.F32.PACK_AB R148, R53.reuse, R148 ;  /* 0x000000943594723e */ /* 0x040fe200000010ff */
[--C-:B0-----:R-:W-:Y:S02]  /*12a40*/  IMAD.MOV.U32 R51, RZ, RZ, R87.reuse ;  /* 0x000000ffff337224 */ /* 0x101fe400078e0057 */
[----:B------:R-:W-:Y:S01]  /*12a50*/  FADD.FTZ R7, R53, R36 ;  /* 0x0000002435077221 */ /* 0x000fe20000010000 */
[----:B------:R-:W-:Y:S01]  /*12a60*/  IMAD.MOV.U32 R53, RZ, RZ, R87 ;  /* 0x000000ffff357224 */ /* 0x000fe200078e0057 */
[----:B------:R0:W2:Y:S01]  /*12a70*/  MUFU.EX2 R32, R55 ;  /* 0x0000003700207308 */ /* 0x0000a20000000800 */
[----:B-1----:R-:W-:Y:S01]  /*12a80*/  FADD.FTZ R26, R30, R5 ;  /* 0x000000051e1a7221 */ /* 0x002fe20000010000 */
[----:B------:R-:W-:Y:S01]  /*12a90*/  FADD.FTZ R38, R150, R7 ;  /* 0x0000000796267221 */ /* 0x000fe20000010000 */
[----:B-----5:R-:W-:Y:S01]  /*12aa0*/  F2FP.BF16.F32.PACK_AB R145, R30, R25 ;  /* 0x000000191e91723e */ /* 0x020fe200000010ff */
[----:B------:R-:W-:Y:S01]  /*12ab0*/  IMAD.MOV.U32 R25, RZ, RZ, R87 ;  /* 0x000000ffff197224 */ /* 0x000fe200078e0057 */
[----:B------:R-:W-:-:S03]  /*12ac0*/  MOV R30, R87 ;  /* 0x00000057001e7202 */ /* 0x000fc60000000f00 */
[----:B------:R-:W1:Y:S01]  /*12ad0*/  MUFU.EX2 R49, R49 ;  /* 0x0000003100317308 */ /* 0x000e620000000800 */
[----:B---3--:R-:W-:Y:S01]  /*12ae0*/  FADD.FTZ R5, R29, R26 ;  /* 0x0000001a1d057221 */ /* 0x008fe20000010000 */
[----:B0-----:R-:W-:-:S06]  /*12af0*/  IMAD.MOV.U32 R55, RZ, RZ, R87 ;  /* 0x000000ffff377224 */ /* 0x001fcc00078e0057 */
[----:B------:R-:W0:Y:S01]  /*12b00*/  MUFU.EX2 R57, R57 ;  /* 0x0000003900397308 */ /* 0x000e220000000800 */
[C---:B--2---:R-:W-:Y:S01]  /*12b10*/  FADD.FTZ R36, R32.reuse, R5 ;  /* 0x0000000520247221 */ /* 0x044fe20000010000 */
[----:B------:R-:W-:Y:S01]  /*12b20*/  F2FP.BF16.F32.PACK_AB R147, R32, R29 ;  /* 0x0000001d2093723e */ /* 0x000fe200000010ff */
[--C-:B------:R-:W-:Y:S02]  /*12b30*/  IMAD.MOV.U32 R32, RZ, RZ, R87.reuse ;  /* 0x000000ffff207224 */ /* 0x100fe400078e0057 */
[----:B------:R-:W-:-:S03]  /*12b40*/  IMAD.MOV.U32 R29, RZ, RZ, R87 ;  /* 0x000000ffff1d7224 */ /* 0x000fc600078e0057 */
[----:B------:R2:W3:Y:S01]  /*12b50*/  MUFU.EX2 R34, R59 ;  /* 0x0000003b00227308 */ /* 0x0004e20000000800 */
[----:B-1----:R-:W-:-:S07]  /*12b60*/  FADD.FTZ R5, R49, R36 ;  /* 0x0000002431057221 */ /* 0x002fce0000010000 */
[----:B------:R-:W1:Y:S01]  /*12b70*/  MUFU.EX2 R152, R152 ;  /* 0x0000009800987308 */ /* 0x000e620000000800 */
[C---:B0-----:R-:W-:Y:S01]  /*12b80*/  FADD.FTZ R7, R57.reuse, R38 ;  /* 0x0000002639077221 */ /* 0x041fe20000010000 */
[----:B------:R-:W-:Y:S01]  /*12b90*/  F2FP.BF16.F32.PACK_AB R150, R57, R150 ;  /* 0x000000963996723e */ /* 0x000fe200000010ff */
[--C-:B--2---:R-:W-:Y:S02]  /*12ba0*/  IMAD.MOV.U32 R59, RZ, RZ, R87.reuse ;  /* 0x000000ffff3b7224 */ /* 0x104fe400078e0057 */
[----:B------:R-:W-:-:S03]  /*12bb0*/  IMAD.MOV.U32 R57, RZ, RZ, R87 ;  /* 0x000000ffff397224 */ /* 0x000fc600078e0057 */
[----:B------:R-:W0:Y:S01]  /*12bc0*/  MUFU.EX2 R81, R81 ;  /* 0x0000005100517308 */ /* 0x000e220000000800 */
[C---:B---3--:R-:W-:Y:S01]  /*12bd0*/  FADD.FTZ R36, R34.reuse, R5 ;  /* 0x0000000522247221 */ /* 0x048fe20000010000 */
[----:B------:R-:W-:Y:S01]  /*12be0*/  F2FP.BF16.F32.PACK_AB R149, R34, R49 ;  /* 0x000000312295723e */ /* 0x000fe200000010ff */
[--C-:B------:R-:W-:Y:S02]  /*12bf0*/  IMAD.MOV.U32 R49, RZ, RZ, R87.reuse ;  /* 0x000000ffff317224 */ /* 0x100fe400078e0057 */
[----:B------:R-:W-:-:S03]  /*12c00*/  IMAD.MOV.U32 R34, RZ, RZ, R87 ;  /* 0x000000ffff227224 */ /* 0x000fc600078e0057 */
[----:B------:R-:W2:Y:S01]  /*12c10*/  MUFU.EX2 R73, R73 ;  /* 0x0000004900497308 */ /* 0x000ea20000000800 */
[----:B-1----:R-:W-:-:S07]  /*12c20*/  FADD.FTZ R38, R152, R7 ;  /* 0x0000000798267221 */ /* 0x002fce0000010000 */
[----:B------:R1:W3:Y:S01]  /*12c30*/  MUFU.EX2 R24, R83 ;  /* 0x0000005300187308 */ /* 0x0002e20000000800 */
[----:B0-----:R-:W-:-:S07]  /*12c40*/  FADD.FTZ R5, R81, R36 ;  /* 0x0000002451057221 */ /* 0x001fce0000010000 */
[----:B------:R-:W0:Y:S01]  /*12c50*/  MUFU.EX2 R85, R85 ;  /* 0x0000005500557308 */ /* 0x000e220000000800 */
[C---:B--2---:R-:W-:Y:S01]  /*12c60*/  FADD.FTZ R7, R73.reuse, R38 ;  /* 0x0000002649077221 */ /* 0x044fe20000010000 */
[----:B------:R-:W-:Y:S01]  /*12c70*/  F2FP.BF16.F32.PACK_AB R152, R73, R152 ;  /* 0x000000984998723e */ /* 0x000fe200000010ff */
[--C-:B-1----:R-:W-:Y:S02]  /*12c80*/  IMAD.MOV.U32 R83, RZ, RZ, R87.reuse ;  /* 0x000000ffff537224 */ /* 0x102fe400078e0057 */
[----:B------:R-:W-:-:S03]  /*12c90*/  IMAD.MOV.U32 R73, RZ, RZ, R87 ;  /* 0x000000ffff497224 */ /* 0x000fc600078e0057 */
[----:B------:R1:W2:Y:S01]  /*12ca0*/  MUFU.EX2 R26, R67 ;  /* 0x00000043001a7308 */ /* 0x0002a20000000800 */
[C---:B---3--:R-:W-:Y:S01]  /*12cb0*/  FADD.FTZ R38, R24.reuse, R5 ;  /* 0x0000000518267221 */ /* 0x048fe20000010000 */
[----:B------:R-:W-:Y:S01]  /*12cc0*/  F2FP.BF16.F32.PACK_AB R151, R24, R81 ;  /* 0x000000511897723e */ /* 0x000fe200000010ff */
[--C-:B------:R-:W-:Y:S02]  /*12cd0*/  IMAD.MOV.U32 R81, RZ, RZ, R87.reuse ;  /* 0x000000ffff517224 */ /* 0x100fe400078e0057 */
[----:B------:R-:W-:-:S03]  /*12ce0*/  IMAD.MOV.U32 R24, RZ, RZ, R87 ;  /* 0x000000ffff187224 */ /* 0x000fc600078e0057 */
[----:B------:R-:W3:Y:S01]  /*12cf0*/  MUFU.EX2 R154, R154 ;  /* 0x0000009a009a7308 */ /* 0x000ee20000000800 */
[----:B0-----:R-:W-:Y:S01]  /*12d00*/  FADD.FTZ R5, R85, R38 ;  /* 0x0000002655057221 */ /* 0x001fe20000010000 */
[--C-:B-1----:R-:W-:Y:S02]  /*12d10*/  IMAD.MOV.U32 R67, RZ, RZ, R87.reuse ;  /* 0x000000ffff437224 */ /* 0x102fe400078e0057 */
[----:B------:R-:W-:-:S04]  /*12d20*/  IMAD.MOV.U32 R38, RZ, RZ, R87 ;  /* 0x000000ffff267224 */ /* 0x000fc800078e0057 */
[----:B------:R-:W0:Y:S01]  /*12d30*/  MUFU.EX2 R89, R89 ;  /* 0x0000005900597308 */ /* 0x000e220000000800 */
[C---:B--2---:R-:W-:Y:S01]  /*12d40*/  FADD.FTZ R6, R26.reuse, R5 ;  /* 0x000000051a067221 */ /* 0x044fe20000010000 */
[----:B------:R-:W-:Y:S01]  /*12d50*/  F2FP.BF16.F32.PACK_AB R153, R26, R85 ;  /* 0x000000551a99723e */ /* 0x000fe200000010ff */
[--C-:B------:R-:W-:Y:S02]  /*12d60*/  IMAD.MOV.U32 R85, RZ, RZ, R87.reuse ;  /* 0x000000ffff557224 */ /* 0x100fe400078e0057 */
[----:B------:R-:W-:-:S03]  /*12d70*/  IMAD.MOV.U32 R26, RZ, RZ, R87 ;  /* 0x000000ffff1a7224 */ /* 0x000fc600078e0057 */
[----:B------:R-:W1:Y:S01]  /*12d80*/  MUFU.EX2 R75, R75 ;  /* 0x0000004b004b7308 */ /* 0x000e620000000800 */
[----:B---3--:R-:W-:-:S07]  /*12d90*/  FADD.FTZ R40, R154, R7 ;  /* 0x000000079a287221 */ /* 0x008fce0000010000 */
[----:B------:R2:W3:Y:S01]  /*12da0*/  MUFU.EX2 R36, R71 ;  /* 0x0000004700247308 */ /* 0x0004e20000000800 */
[----:B0-----:R-:W-:Y:S01]  /*12db0*/  FADD.FTZ R5, R89, R6 ;  /* 0x0000000659057221 */ /* 0x001fe20000010000 */
[C---:B-1----:R-:W-:Y:S01]  /*12dc0*/  FADD.FTZ R7, R75.reuse, R40 ;  /* 0x000000284b077221 */ /* 0x042fe20000010000 */
[----:B------:R-:W-:Y:S01]  /*12dd0*/  F2FP.BF16.F32.PACK_AB R154, R75, R154 ;  /* 0x0000009a4b9a723e */ /* 0x000fe200000010ff */
[--C-:B------:R-:W-:Y:S01]  /*12de0*/  IMAD.MOV.U32 R75, RZ, RZ, R87.reuse ;  /* 0x000000ffff4b7224 */ /* 0x100fe200078e0057 */
[----:B------:R-:W-:Y:S01]  /*12df0*/  MOV R40, R87 ;  /* 0x0000005700287202 */ /* 0x000fe20000000f00 */
[----:B--2---:R-:W-:Y:S02]  /*12e00*/  IMAD.MOV.U32 R71, RZ, RZ, R87 ;  /* 0x000000ffff477224 */ /* 0x004fe400078e0057 */
[C---:B---3--:R-:W-:Y:S01]  /*12e10*/  FADD.FTZ R6, R36.reuse, R5 ;  /* 0x0000000524067221 */ /* 0x048fe20000010000 */
[----:B------:R-:W-:Y:S01]  /*12e20*/  F2FP.BF16.F32.PACK_AB R155, R36, R89 ;  /* 0x00000059249b723e */ /* 0x000fe200000010ff */
[----:B------:R-:W-:-:S02]  /*12e30*/  IMAD.MOV.U32 R5, RZ, RZ, 0x3f800000 ;  /* 0x3f800000ff057424 */ /* 0x000fc400078e00ff */
[----:B------:R-:W-:Y:S01]  /*12e40*/  IMAD.MOV.U32 R36, RZ, RZ, R87 ;  /* 0x000000ffff247224 */ /* 0x000fe200078e0057 */
[----:B------:R-:W-:Y:S06]  /*12e50*/  @!P1 BRA `(.L_x_624) ;  /* 0x00000020007c9947 */ /* 0x000fec0003800000 */
[----:B------:R-:W-:Y:S01]  /*12e60*/  VIADD R14, R194, 0xfffffffe ;  /* 0xfffffffec20e7836 */ /* 0x000fe20000000000 */
[----:B------:R-:W-:Y:S01]  /*12e70*/  MOV R194, R180 ;  /* 0x000000b400c27202 */ /* 0x000fe20000000f00 */
[----:B------:R-:W-:Y:S01]  /*12e80*/  IMAD.MOV.U32 R15, RZ, RZ, R4 ;  /* 0x000000ffff0f7224 */ /* 0x000fe200078e0004 */
[----:B------:R-:W-:Y:S01]  /*12e90*/  CS2R R86, SRZ ;  /* 0x0000000000567805 */ /* 0x000fe2000001ff00 */
[----:B------:R-:W-:Y:S01]  /*12ea0*/  IMAD.MOV.U32 R20, RZ, RZ, R3 ;  /* 0x000000ffff147224 */ /* 0x000fe200078e0003 */
[----:B------:R-:W-:Y:S01]  /*12eb0*/  CS2R R82, SRZ ;  /* 0x0000000000527805 */ /* 0x000fe2000001ff00 */
[----:B------:R-:W-:Y:S01]  /*12ec0*/  IMAD.MOV.U32 R196, RZ, RZ, R173 ;  /* 0x000000ffffc47224 */ /* 0x000fe200078e00ad */
[----:B------:R-:W-:Y:S01]  /*12ed0*/  CS2R R78, SRZ ;  /* 0x00000000004e7805 */ /* 0x000fe2000001ff00 */
[----:B------:R-:W-:Y:S01]  /*12ee0*/  IMAD.MOV.U32 R5, RZ, RZ, 0x3f800000 ;  /* 0x3f800000ff057424 */ /* 0x000fe200078e00ff */
        /* <DEDUP_REMOVED lines=28> */
[----:B------:R-:W-:-:S07]  /*130b0*/  CS2R R24, SRZ ;  /* 0x0000000000187805 */ /* 0x000fce000001ff00 */
.L_x_637:
[----:B------:R-:W-:-:S04]  /*130c0*/  ISETP.NE.AND P1, PT, R196, 0x1, PT ;  /* 0x00000001c400780c */ /* 0x000fc80003f25270 */
[----:B------:R-:W-:-:S04]  /*130d0*/  SEL R3, RZ, 0x1, P1 ;  /* 0x00000001ff037807 */ /* 0x000fc80000800000 */
[----:B------:R-:W-:Y:S01]  /*130e0*/  LOP3.LUT R180, R194, R3, RZ, 0x3c, !PT ;  /* 0x00000003c2b47212 */ /* 0x000fe200078e3cff */
[----:B------:R-:W-:Y:S06]  /*130f0*/  @!P0 BRA `(.L_x_625) ;  /* 0x0000000000048947 */ /* 0x000fec0003800000 */
[----:B------:R-:W-:Y:S01]  /*13100*/  BPT.TRAP 0x1 ;  /* 0x000000040000795c */ /* 0x000fe20000300000 */
.L_x_625:
[----:B------:R-:W-:Y:S01]  /*13110*/  VIADD R173, R196, 0x1 ;  /* 0x00000001c4ad7836 */ /* 0x000fe20000000000 */
[----:B------:R-:W-:-:S04]  /*13120*/  SHF.L.U32 R0, R180, 0x1f, RZ ;  /* 0x0000001fb4007819 */ /* 0x000fc800000006ff */
[----:B------:R-:W-:-:S04]  /*13130*/  ISETP.NE.AND P1, PT, R173, 0x2, PT ;  /* 0x00000002ad00780c */ /* 0x000fc80003f25270 */
[----:B------:R-:W-:-:S05]  /*13140*/  SEL R173, R173, RZ, P1 ;  /* 0x000000ffadad7207 */ /* 0x000fca0000800000 */
[----:B------:R-:W-:-:S04]  /*13150*/  IMAD R21, R173, 0x8, R2 ;  /* 0x00000008ad157824 */ /* 0x000fc800078e0202 */
[----:B------:R0:W1:Y:S01]  /*13160*/  SYNCS.PHASECHK.TRANS64.TRYWAIT P1, [R21+URZ+0x2a830], R0 ;  /* 0x02a83000150075a7 */ /* 0x000062000802017f */
[----:B------:R-:W-:Y:S05]  /*13170*/  @!P0 BRA `(.L_x_626) ;  /* 0x0000000000048947 */ /* 0x000fea0003800000 */
[----:B------:R-:W-:Y:S01]  /*13180*/  BPT.TRAP 0x1 ;  /* 0x000000040000795c */ /* 0x000fe20000300000 */
.L_x_626:
[----:B------:R-:W-:Y:S01]  /*13190*/  BSSY B1, `(.L_x_627) ;  /* 0x0000006000017945 */ /* 0x000fe20003800000 */
[----:B------:R-:W-:Y:S02]  /*131a0*/  IMAD R10, R173, 0x900, R8 ;  /* 0x00000900ad0a7824 */ /* 0x000fe400078e0208 */
[----:B------:R-:W-:Y:S01]  /*131b0*/  IMAD.MOV.U32 R11, RZ, RZ, 0x40000040 ;  /* 0x40000040ff0b7424 */ /* 0x000fe200078e00ff */
[----:B-1----:R-:W-:Y:S06]  /*131c0*/  @P1 BRA `(.L_x_628) ;  /* 0x0000000000081947 */ /* 0x002fec0003800000 */
[----:B------:R-:W1:Y:S02]  /*131d0*/  SYNCS.PHASECHK.TRANS64.TRYWAIT P1, [R21+URZ+0x2a830], R0 ;  /* 0x02a83000150075a7 */ /* 0x000e64000802017f */
[----:B-1----:R-:W-:Y:S05]  /*131e0*/  @!P1 BRA `(.L_x_629) ;  /* 0x000000c000649947 */ /* 0x002fea0003800000 */
.L_x_628:
[----:B------:R-:W-:Y:S05]  /*131f0*/  BSYNC B1 ;  /* 0x0000000000017941 */ /* 0x000fea0003800000 */
.L_x_627:
[----:B------:R-:W2:Y:S04]  /*13200*/  LDL.64 R88, [R1+0x28] ;  /* 0x0000280001587983 */ /* 0x000ea80000100a00 */
[----:B------:R-:W3:Y:S04]  /*13210*/  LDL.64 R212, [R1+0x20] ;  /* 0x0000200001d47983 */ /* 0x000ee80000100a00 */
[----:B------:R-:W4:Y:S01]  /*13220*/  LDL.64 R210, [R1+0x18] ;  /* 0x0000180001d27983 */ /* 0x000f220000100a00 */
[C---:B------:R-:W-:Y:S02]  /*13230*/  R2UR UR6, R10.reuse ;  /* 0x000000000a0672ca */ /* 0x040fe400000e0000 */
[----:B------:R-:W-:Y:S01]  /*13240*/  R2UR UR7, R11 ;  /* 0x000000000b0772ca */ /* 0x000fe200000e0000 */
[----:B------:R-:W5:Y:S01]  /*13250*/  LDL.64 R208, [R1+0x10] ;  /* 0x0000100001d07983 */ /* 0x000f620000100a00 */
[----:B------:R-:W-:-:S02]  /*13260*/  VIADD R12, R10, 0x2 ;  /* 0x000000020a0c7836 */ /* 0x000fc40000000000 */
[----:B------:R-:W-:Y:S01]  /*13270*/  IMAD.MOV.U32 R13, RZ, RZ, 0x40000040 ;  /* 0x40000040ff0d7424 */ /* 0x000fe200078e00ff */
[----:B------:R-:W5:Y:S04]  /*13280*/  LDL.64 R206, [R1+0x8] ;  /* 0x0000080001ce7983 */ /* 0x000f680000100a00 */
[----:B------:R-:W5:Y:S01]  /*13290*/  LDL.64 R204, [R1] ;  /* 0x0000000001cc7983 */ /* 0x000f620000100a00 */
[----:B--2---:R-:W-:Y:S02]  /*132a0*/  R2UR UR4, R88 ;  /* 0x00000000580472ca */ /* 0x004fe400000e0000 */
[----:B------:R-:W-:Y:S02]  /*132b0*/  R2UR UR5, R89 ;  /* 0x00000000590572ca */ /* 0x000fe400000e0000 */
[----:B------:R-:W-:-:S11]  /*132c0*/  WARPGROUP.ARRIVE ;  /* 0x00000000000079c5 */ /* 0x000fd60000000000 */
[----:B------:R-:W-:Y:S01]  /*132d0*/  HGMMA.64x96x16.F32.BF16 R88, gdesc[UR4], RZ, !UPT, gsb0 ;  /* 0x01600000045879f0 */ /* 0x000fe2000c0018ff */
[----:B------:R-:W-:Y:S02]  /*132e0*/  R2UR UR6, R12 ;  /* 0x000000000c0672ca */ /* 0x000fe400000e0000 */
[----:B------:R-:W-:Y:S02]  /*132f0*/  R2UR UR7, R13 ;  /* 0x000000000d0772ca */ /* 0x000fe400000e0000 */
[----:B---3--:R-:W-:Y:S02]  /*13300*/  R2UR UR4, R212 ;  /* 0x00000000d40472ca */ /* 0x008fe400000e0000 */
[----:B------:R-:W-:Y:S01]  /*13310*/  R2UR UR5, R213 ;  /* 0x00000000d50572ca */ /* 0x000fe200000e0000 */
[----:B------:R-:W-:Y:S02]  /*13320*/  VIADD R12, R10, 0x4 ;  /* 0x000000040a0c7836 */ /* 0x000fe40000000000 */
[----:B------:R-:W-:Y:S01]  /*13330*/  IMAD.MOV.U32 R13, RZ, RZ, 0x40000040 ;  /* 0x40000040ff0d7424 */ /* 0x000fe200078e00ff */
[----:B------:R-:W-:-:S02]  /*13340*/  WARPGROUP.DEPBAR.LE gsb0, 0x0 ;  /* 0x00008000000079c5 */ /* 0x000fc40000010000 */
[----:B------:R-:W-:-:S07]  /*13350*/  WARPGROUP.ARRIVE ;  /* 0x00000000000079c5 */ /* 0x000fce0000000000 */
[----:B------:R-:W-:Y:S01]  /*13360*/  HGMMA.64x96x16.F32.BF16 R88, gdesc[UR4], R88, gsb0 ;  /* 0x01600000045879f0 */ /* 0x000fe20008001858 */
[----:B------:R-:W-:Y:S02]  /*13370*/  R2UR UR6, R12 ;  /* 0x000000000c0672ca */ /* 0x000fe400000e0000 */
[----:B------:R-:W-:Y:S02]  /*13380*/  R2UR UR7, R13 ;  /* 0x000000000d0772ca */ /* 0x000fe400000e0000 */
[----:B----4-:R-:W-:Y:S02]  /*13390*/  R2UR UR4, R210 ;  /* 0x00000000d20472ca */ /* 0x010fe400000e0000 */
[----:B------:R-:W-:Y:S01]  /*133a0*/  R2UR UR5, R211 ;  /* 0x00000000d30572ca */ /* 0x000fe200000e0000 */
[----:B------:R-:W-:Y:S01]  /*133b0*/  IMAD.MOV.U32 R13, RZ, RZ, 0x40000040 ;  /* 0x40000040ff0d7424 */ /* 0x000fe200078e00ff */
[----:B------:R-:W-:Y:S01]  /*133c0*/  IADD3 R12, R10, 0x6, RZ ;  /* 0x000000060a0c7810 */ /* 0x000fe20007ffe0ff */
[----:B------:R-:W-:-:S02]  /*133d0*/  WARPGROUP.DEPBAR.LE gsb0, 0x0 ;  /* 0x00008000000079c5 */ /* 0x000fc40000010000 */
[----:B------:R-:W-:-:S08]  /*133e0*/  WARPGROUP.ARRIVE ;  /* 0x00000000000079c5 */ /* 0x000fd00000000000 */
[----:B------:R-:W-:Y:S01]  /*133f0*/  HGMMA.64x96x16.F32.BF16 R88, gdesc[UR4], R88, gsb0 ;  /* 0x01600000045879f0 */ /* 0x000fe20008001858 */
[----:B------:R-:W-:Y:S02]  /*13400*/  R2UR UR6, R12 ;  /* 0x000000000c0672ca */ /* 0x000fe400000e0000 */
[----:B------:R-:W-:Y:S02]  /*13410*/  R2UR UR7, R13 ;  /* 0x000000000d0772ca */ /* 0x000fe400000e0000 */
[----:B-----5:R-:W-:Y:S02]  /*13420*/  R2UR UR4, R208 ;  /* 0x00000000d00472ca */ /* 0x020fe400000e0000 */
        /* <DEDUP_REMOVED lines=8> */
[----:B------:R-:W-:Y:S02]  /*134b0*/  R2UR UR4, R206 ;  /* 0x00000000ce0472ca */ /* 0x000fe400000e0000 */
        /* <DEDUP_REMOVED lines=16> */
[----:B------:R-:W-:Y:S01]  /*135c0*/  R2UR UR7, R13 ;  /* 0x000000000d0772ca */ /* 0x000fe200000e0000 */
[----:B------:R-:W-:Y:S01]  /*135d0*/  UMOV UR4, UR56 ;  /* 0x0000003800047c82 */ /* 0x000fe20008000000 */
[----:B------:R-:W-:Y:S01]  /*135e0*/  UMOV UR5, UR57 ;  /* 0x0000003900057c82 */ /* 0x000fe20008000000 */
[----:B------:R-:W-:Y:S02]  /*135f0*/  VIADD R12, R10, 0x306 ;  /* 0x000003060a0c7836 */ /* 0x000fe40000000000 */
[----:B------:R-:W-:Y:S01]  /*13600*/  IMAD.MOV.U32 R13, RZ, RZ, 0x40000040 ;  /* 0x40000040ff0d7424 */ /* 0x000fe200078e00ff */
[----:B------:R-:W-:Y:S02]  /*13610*/  WARPGROUP.DEPBAR.LE gsb0, 0x0 ;  /* 0x00008000000079c5 */ /* 0x000fe40000010000 */
[----:B------:R-:W-:-:S06]  /*13620*/  WARPGROUP.ARRIVE ;  /* 0x00000000000079c5 */ /* 0x000fcc0000000000 */
[----:B------:R-:W-:Y:S01]  /*13630*/  HGMMA.64x96x16.F32.BF16 R88, gdesc[UR4], R88, gsb0 ;  /* 0x01600000045879f0 */ /* 0x000fe20008001858 */
[----:B------:R-:W-:Y:S02]  /*13640*/  R2UR UR6, R12 ;  /* 0x000000000c0672ca */ /* 0x000fe400000e0000 */
[----:B------:R-:W-:Y:S01]  /*13650*/  R2UR UR7, R13 ;  /* 0x000000000d0772ca */ /* 0x000fe200000e0000 */
[----:B------:R-:W-:Y:S01]  /*13660*/  UMOV UR4, UR52 ;  /* 0x0000003400047c82 */ /* 0x000fe20008000000 */
[----:B------:R-:W-:Y:S01]  /*13670*/  UMOV UR5, UR53 ;  /* 0x0000003500057c82 */ /* 0x000fe20008000000 */
[----:B------:R-:W-:Y:S01]  /*13680*/  IMAD.MOV.U32 R13, RZ, RZ, 0x40000040 ;  /* 0x40000040ff0d7424 */ /* 0x000fe200078e00ff */
[----:B------:R-:W-:Y:S01]  /*13690*/  IADD3 R12, R10, 0x600, RZ ;  /* 0x000006000a0c7810 */ /* 0x000fe20007ffe0ff */
[----:B------:R-:W-:Y:S02]  /*136a0*/  WARPGROUP.DEPBAR.LE gsb0, 0x0 ;  /* 0x00008000000079c5 */ /* 0x000fe40000010000 */
[----:B------:R-:W-:-:S06]  /*136b0*/  WARPGROUP.ARRIVE ;  /* 0x00000000000079c5 */ /* 0x000fcc0000000000 */
        /* <DEDUP_REMOVED lines=32> */
[----:B------:R-:W-:Y:S02]  /*138c0*/  WARPGROUP.DEPBAR.LE gsb0, 0x0 ;  /* 0x00008000000079c5 */ /* 0x000fe40000010000 */
[----:B------:R-:W-:-:S08]  /*138d0*/  WARPGROUP.ARRIVE ;  /* 0x00000000000079c5 */ /* 0x000fd00000000000 */
[----:B------:R-:W-:Y:S01]  /*138e0*/  HGMMA.64x96x16.F32.BF16 R88, gdesc[UR4], R88, gsb0 ;  /* 0x01600000045879f0 */ /* 0x000fe20008001858 */
        /* <DEDUP_REMOVED lines=65> */
[----:B------:R-:W-:Y:S05]  /*13d00*/  @!P0 BRA `(.L_x_630) ;  /* 0x0000000000048947 */ /* 0x000fea0003800000 */
[----:B------:R-:W-:Y:S01]  /*13d10*/  BPT.TRAP 0x1 ;  /* 0x000000040000795c */ /* 0x000fe20000300000 */
.L_x_630:
[----:B------:R-:W-:Y:S01]  /*13d20*/  SHF.L.U32 R3, R194, 0x1f, RZ ;  /* 0x0000001fc2037819 */ /* 0x000fe200000006ff */
[----:B------:R-:W-:-:S04]  /*13d30*/  IMAD R10, R196, 0x8, R2 ;  /* 0x00000008c40a7824 */ /* 0x000fc800078e0202 */
[----:B------:R2:W3:Y:S01]  /*13d40*/  SYNCS.PHASECHK.TRANS64.TRYWAIT P1, [R10+URZ+0x2a850], R3 ;  /* 0x02a850030a0075a7 */ /* 0x0004e2000802017f */
[----:B------:R-:W-:Y:S05]  /*13d50*/  @!P0 BRA `(.L_x_631) ;  /* 0x0000000000048947 */ /* 0x000fea0003800000 */
[----:B------:R-:W-:Y:S01]  /*13d60*/  BPT.TRAP 0x1 ;  /* 0x000000040000795c */ /* 0x000fe20000300000 */
.L_x_631:
[----:B01----:R-:W-:Y:S01]  /*13d70*/  VIADD R0, R2, 0x400 ;  /* 0x0000040002007836 */ /* 0x003fe20000000000 */
[----:B------:R-:W-:Y:S04]  /*13d80*/  BSSY B1, `(.L_x_632) ;  /* 0x0000008000017945 */ /* 0x000fe80003800000 */
[----:B------:R-:W-:-:S04]  /*13d90*/  SHF.R.U32.HI R0, RZ, 0x4, R0 ;  /* 0x00000004ff007819 */ /* 0x000fc80000011600 */
[----:B------:R-:W-:-:S04]  /*13da0*/  LOP3.LUT R0, R0, 0x3fff, RZ, 0xc0, !PT ;  /* 0x00003fff00007812 */ /* 0x000fc800078ec0ff */
[----:B------:R-:W-:-:S05]  /*13db0*/  LOP3.LUT R0, R0, 0x3000000, RZ, 0xfc, !PT ;  /* 0x0300000000007812 */ /* 0x000fca00078efcff */
[----:B------:R-:W-:Y:S01]  /*13dc0*/  IMAD R0, R196, 0x600, R0 ;  /* 0x00000600c4007824 */ /* 0x000fe200078e0200 */
[----:B---3--:R-:W-:Y:S06]  /*13dd0*/  @P1 BRA `(.L_x_633) ;  /* 0x0000000000081947 */ /* 0x008fec0003800000 */
[----:B------:R-:W0:Y:S02]  /*13de0*/  SYNCS.PHASECHK.TRANS64.TRYWAIT P1, [R10+URZ+0x2a850], R3 ;  /* 0x02a850030a0075a7 */ /* 0x000e24000802017f */
[----:B0-----:R-:W-:Y:S05]  /*13df0*/  @!P1 BRA `(.L_x_634) ;  /* 0x000000b400749947 */ /* 0x001fea0003800000 */
.L_x_633:
[----:B------:R-:W-:Y:S05]  /*13e00*/  BSYNC B1 ;  /* 0x0000000000017941 */ /* 0x000fea0003800000 */
.L_x_632:
[----:B------:R-:W-:Y:S01]  /*13e10*/  IMAD.MOV.U32 R5, RZ, RZ, 0x40000040 ;  /* 0x40000040ff057424 */ /* 0x000fe200078e00ff */
[----:B------:R-:W-:Y:S01]  /*13e20*/  MOV R4, R0 ;  /* 0x0000000000047202 */ /* 0x000fe20000000f00 */
[----:B------:R-:W-:-:S03]  /*13e30*/  WARPGROUP.ARRIVE ;  /* 0x00000000000079c5 */ /* 0x000fc60000000000 */
[----:B------:R-:W-:Y:S01]  /*13e40*/  R2UR UR6, R4 ;  /* 0x00000000040672ca */ /* 0x000fe200000e0000 */
[----:B------:R-:W-:Y:S01]  /*13e50*/  VIADD R4, R0, 0x80 ;  /* 0x0000008000047836 */ /* 0x000fe20000000000 */
[----:B------:R-:W-:Y:S01]  /*13e60*/  R2UR UR7, R5 ;  /* 0x00000000050772ca */ /* 0x000fe200000e0000 */
[----:B------:R-:W-:-:S12]  /*13e70*/  IMAD.MOV.U32 R5, RZ, RZ, 0x40000040 ;  /* 0x40000040ff057424 */ /* 0x000fd800078e00ff */
[----:B------:R-:W-:Y:S01]  /*13e80*/  HGMMA.64x128x16.F32.BF16 R24, R156, gdesc[UR4].tnspB, R24, gsb0 ;  /* 0x41e000049c187df0 */ /* 0x000fe20008001818 */
[----:B------:R-:W-:Y:S01]  /*13e90*/  R2UR UR6, R4 ;  /* 0x00000000040672ca */ /* 0x000fe200000e0000 */
[----:B------:R-:W-:Y:S01]  /*13ea0*/  VIADD R4, R0, 0x100 ;  /* 0x0000010000047836 */ /* 0x000fe20000000000 */
[----:B------:R-:W-:Y:S01]  /*13eb0*/  R2UR UR7, R5 ;  /* 0x00000000050772ca */ /* 0x000fe200000e0000 */
[----:B------:R-:W-:Y:S01]  /*13ec0*/  IMAD.MOV.U32 R5, RZ, RZ, 0x40000040 ;  /* 0x40000040ff057424 */ /* 0x000fe200078e00ff */
[----:B------:R-:W-:Y:S02]  /*13ed0*/  WARPGROUP.DEPBAR.LE gsb0, 0x0 ;  /* 0x00008000000079c5 */ /* 0x000fe40000010000 */
[----:B------:R-:W-:-:S09]  /*13ee0*/  WARPGROUP.ARRIVE ;  /* 0x00000000000079c5 */ /* 0x000fd20000000000 */
        /* <DEDUP_REMOVED lines=15> */
[----:B------:R-:W-:Y:S02]  /*13fe0*/  R2UR UR6, R4 ;  /* 0x00000000040672ca */ /* 0x000fe400000e0000 */
[----:B------:R-:W-:Y:S01]  /*13ff0*/  R2UR UR7, R5 ;  /* 0x00000000050772ca */ /* 0x000fe200000e0000 */
[----:B------:R-:W-:Y:S01]  /*14000*/  IMAD.MOV.U32 R5, RZ, RZ, 0x40000040 ;  /* 0x40000040ff057424 */ /* 0x000fe200078e00ff */
[----:B------:R-:W-:Y:S01]  /*14010*/  IADD3 R4, R0, 0x280, RZ ;  /* 0x0000028000047810 */ /* 0x000fe20007ffe0ff */
[----:B------:R-:W-:Y:S02]  /*14020*/  WARPGROUP.DEPBAR.LE gsb0, 0x0 ;  /* 0x00008000000079c5 */ /* 0x000fe40000010000 */
[----:B------:R-:W-:-:S08]  /*14030*/  WARPGROUP.ARRIVE ;  /* 0x00000000000079c5 */ /* 0x000fd00000000000 */
[----:B------:R-:W-:Y:S01]  /*14040*/  HGMMA.64x128x16.F32.BF16 R24, R148, gdesc[UR4].tnspB, R24, gsb0 ;  /* 0x41e0000494187df0 */ /* 0x000fe20008001818 */
[----:B------:R-:W-:Y:S02]  /*14050*/  R2UR UR6, R4 ;  /* 0x00000000040672ca */ /* 0x000fe400000e0000 */
[----:B------:R-:W-:Y:S01]  /*14060*/  R2UR UR7, R5 ;  /* 0x00000000050772ca */ /* 0x000fe200000e0000 */
[----:B------:R-:W-:Y:S02]  /*14070*/  WARPGROUP.DEPBAR.LE gsb0, 0x0 ;  /* 0x00008000000079c5 */ /* 0x000fe40000010000 */
[----:B------:R-:W-:-:S10]  /*14080*/  WARPGROUP.ARRIVE ;  /* 0x00000000000079c5 */ /* 0x000fd40000000000 */
[----:B------:R-:W-:Y:S03]  /*14090*/  HGMMA.64x128x16.F32.BF16 R24, R152, gdesc[UR4].tnspB, R24, gsb0 ;  /* 0x41e0000498187df0 */ /* 0x000fe60008001818 */
[----:B------:R-:W-:Y:S02]  /*140a0*/  WARPGROUP.DEPBAR.LE gsb0, 0x0 ;  /* 0x00008000000079c5 */ /* 0x000fe40000010000 */
[----:B------:R-:W-:Y:S05]  /*140b0*/  @!P0 BRA `(.L_x_635) ;  /* 0x0000000000048947 */ /* 0x000fea0003800000 */
[----:B------:R-:W-:Y:S01]  /*140c0*/  BPT.TRAP 0x1 ;  /* 0x000000040000795c */ /* 0x000fe20000300000 */
.L_x_635:
[----:B------:R-:W-:Y:S02]  /*140d0*/  FMNMX.FTZ R0, R88, R20, !PT ;  /* 0x0000001458007209 */ /* 0x000fe40007810000 */
[----:B------:R-:W-:Y:S02]  /*140e0*/  FMNMX.FTZ R4, R90, R15, !PT ;  /* 0x0000000f5a047209 */ /* 0x000fe40007810000 */
[----:B0-2---:R-:W-:Y:S02]  /*140f0*/  FMNMX.FTZ R3, R89, R0, !PT ;  /* 0x0000000059037209 */ /* 0x005fe40007810000 */
        /* <DEDUP_REMOVED lines=47> */
[----:B0-----:R-:W-:Y:S01]  /*143f0*/  FMNMX.FTZ R12, R5, R0, !PT ;  /* 0x00000000050c7209 */ /* 0x001fe20007810000 */
[----:B------:R-:W-:Y:S01]  /*14400*/  IMAD.U32 R0, RZ, RZ, UR38 ;  /* 0x00000026ff007e24 */ /* 0x000fe2000f8e00ff */
[----:B-1----:R-:W-:-:S03]  /*14410*/  FMNMX.FTZ R13, R9, R4, !PT ;  /* 0x00000004090d7209 */ /* 0x002fc60007810000 */
[----:B------:R-:W0:Y:S04]  /*14420*/  SHFL.BFLY PT, R3, R12, 0x1, 0x1f ;  /* 0x0c201f000c037f89 */ /* 0x000e2800000e0000 */
[----:B------:R-:W1:Y:S01]  /*14430*/  SHFL.BFLY PT, R4, R13, 0x1, 0x1f ;  /* 0x0c201f000d047f89 */ /* 0x000e6200000e0000 */
[----:B0-----:R-:W-:Y:S02]  /*14440*/  FMNMX.FTZ R3, R12, R3, !PT ;  /* 0x000000030c037209 */ /* 0x001fe40007810000 */
[----:B-1----:R-:W-:-:S03]  /*14450*/  FMNMX.FTZ R4, R13, R4, !PT ;  /* 0x000000040d047209 */ /* 0x002fc60007810000 */
[----:B------:R-:W-:-:S04]  /*14460*/  FADD.FTZ R11, -R3, R20 ;  /* 0x00000014030b7221 */ /* 0x000fc80000010100 */
[-C--:B------:R-:W-:Y:S01]  /*14470*/  FMUL.FTZ R20, R11, R0.reuse ;  /* 0x000000000b147220 */ /* 0x080fe20000410000 */
[-C--:B------:R-:W-:Y:S01]  /*14480*/  FMUL.FTZ R11, R3, R0.reuse ;  /* 0x00000000030b7220 */ /* 0x080fe20000410000 */
[C---:B------:R-:W-:Y:S02]  /*14490*/  FADD.FTZ R5, -R4.reuse, R15 ;  /* 0x0000000f04057221 */ /* 0x040fe40000010100 */
[----:B------:R-:W-:Y:S01]  /*144a0*/  MUFU.EX2 R9, R20 ;  /* 0x0000001400097308 */ /* 0x000fe20000000800 */
[-CC-:B------:R-:W-:Y:S01]  /*144b0*/  FFMA.FTZ R139, R89, R0.reuse, -R11.reuse ;  /* 0x00000000598b7223 */ /* 0x180fe2000001080b */
[-CC-:B------:R-:W-:Y:S01]  /*144c0*/  FFMA.FTZ R89, R109, R0.reuse, -R11.reuse ;  /* 0x000000006d597223 */ /* 0x180fe2000001080b */
[-C--:B------:R-:W-:Y:S01]  /*144d0*/  FMUL.FTZ R109, R4, R0.reuse ;  /* 0x00000000046d7220 */ /* 0x080fe20000410000 */
[-CC-:B------:R-:W-:Y:S01]  /*144e0*/  FFMA.FTZ R156, R88, R0.reuse, -R11.reuse ;  /* 0x00000000589c7223 */ /* 0x180fe2000001080b */
[-C--:B------:R-:W-:Y:S01]  /*144f0*/  FFMA.FTZ R142, R108, R0.reuse, -R11 ;  /* 0x000000006c8e7223 */ /* 0x080fe2000001080b */
[-C--:B------:R-:W-:Y:S01]  /*14500*/  FMUL.FTZ R5, R5, R0.reuse ;  /* 0x0000000005057220 */ /* 0x080fe20000410000 */
[-CC-:B------:R-:W-:Y:S01]  /*14510*/  FFMA.FTZ R108, R90, R0.reuse, -R109.reuse ;  /* 0x000000005a6c7223 */ /* 0x180fe2000001086d */
[-C--:B------:R-:W-:Y:S01]  /*14520*/  FFMA.FTZ R157, R91, R0.reuse, -R109 ;  /* 0x000000005b9d7223 */ /* 0x080fe2000001086d */
[-CC-:B------:R-:W-:Y:S01]  /*14530*/  FFMA.FTZ R158, R92, R0.reuse, -R11.reuse ;  /* 0x000000005c9e7223 */ /* 0x180fe2000001080b */
[----:B------:R-:W0:Y:S01]  /*14540*/  MUFU.EX2 R156, R156 ;  /* 0x0000009c009c7308 */ /* 0x000e220000000800 */
[-C--:B------:R-:W-:Y:S01]  /*14550*/  FFMA.FTZ R92, R105, R0.reuse, -R11 ;  /* 0x00000000695c7223 */ /* 0x080fe2000001080b */
[-C--:B------:R-:W-:Y:S01]  /*14560*/  FFMA.FTZ R105, R94, R0.reuse, -R109 ;  /* 0x000000005e697223 */ /* 0x080fe2000001086d */
[-C--:B------:R-:W-:Y:S01]  /*14570*/  FFMA.FTZ R137, R93, R0.reuse, -R11 ;  /* 0x000000005d897223 */ /* 0x080fe2000001080b */
[-C--:B------:R-:W-:Y:S01]  /*14580*/  FFMA.FTZ R159, R95, R0.reuse, -R109 ;  /* 0x000000005f9f7223 */ /* 0x080fe2000001086d */
[-CC-:B------:R-:W-:Y:S01]  /*14590*/  FFMA.FTZ R136, R96, R0.reuse, -R11.reuse ;  /* 0x0000000060887223 */ /* 0x180fe2000001080b */
[-C--:B------:R-:W-:Y:S01]  /*145a0*/  FFMA.FTZ R140, R104, R0.reuse, -R11 ;  /* 0x00000000688c7223 */ /* 0x080fe2000001080b */
[-C--:B------:R-:W-:Y:S01]  /*145b0*/  FFMA.FTZ R104, R98, R0.reuse, -R109 ;  /* 0x0000000062687223 */ /* 0x080fe2000001086d */
[----:B------:R-:W-:Y:S01]  /*145c0*/  MUFU.EX2 R5, R5 ;  /* 0x0000000500057308 */ /* 0x000fe20000000800 */
[-C--:B------:R-:W-:Y:S01]  /*145d0*/  FFMA.FTZ R96, R97, R0.reuse, -R11 ;  /* 0x0000000061607223 */ /* 0x080fe2000001080b */
[-C--:B------:R-:W-:Y:S01]  /*145e0*/  FFMA.FTZ R90, R99, R0.reuse, -R109 ;  /* 0x00000000635a7223 */ /* 0x080fe2000001086d */
[-C--:B------:R-:W-:Y:S01]  /*145f0*/  FFMA.FTZ R138, R100, R0.reuse, -R11 ;  /* 0x00000000648a7223 */ /* 0x080fe2000001080b */
[-C--:B------:R-:W-:Y:S01]  /*14600*/  FFMA.FTZ R102, R102, R0.reuse, -R109 ;  /* 0x0000000066667223 */ /* 0x080fe2000001086d */
[-C--:B------:R-:W-:Y:S01]  /*14610*/  FFMA.FTZ R93, R101, R0.reuse, -R11 ;  /* 0x00000000655d7223 */ /* 0x080fe2000001080b */
[-CC-:B------:R-:W-:Y:S01]  /*14620*/  FFMA.FTZ R91, R103, R0.reuse, -R109.reuse ;  /* 0x00000000675b7223 */ /* 0x180fe2000001086d */
[-CC-:B------:R-:W-:Y:S01]  /*14630*/  FFMA.FTZ R101, R106, R0.reuse, -R109.reuse ;  /* 0x000000006a657223 */ /* 0x180fe2000001086d */
[----:B------:R-:W1:Y:S01]  /*14640*/  MUFU.EX2 R108, R108 ;  /* 0x0000006c006c7308 */ /* 0x000e620000000800 */
[----:B0-----:R-:W-:Y:S01]  /*14650*/  FFMA.FTZ R94, R9, R7, R156 ;  /* 0x00000007095e7223 */ /* 0x001fe2000001009c */
[-CC-:B------:R-:W-:Y:S01]  /*14660*/  FFMA.FTZ R141, R107, R0.reuse, -R109.reuse ;  /* 0x000000006b8d7223 */ /* 0x180fe2000001086d */
[-CC-:B------:R-:W-:Y:S01]  /*14670*/  FFMA.FTZ R100, R110, R0.reuse, -R109.reuse ;  /* 0x000000006e647223 */ /* 0x180fe2000001086d */
[-C--:B------:R-:W-:Y:S01]  /*14680*/  FFMA.FTZ R143, R111, R0.reuse, -R109 ;  /* 0x000000006f8f7223 */ /* 0x080fe2000001086d */
[-C--:B------:R-:W-:Y:S01]  /*14690*/  FFMA.FTZ R144, R112, R0.reuse, -R11 ;  /* 0x0000000070907223 */ /* 0x080fe2000001080b */
[-C--:B------:R-:W-:Y:S01]  /*146a0*/  FFMA.FTZ R99, R114, R0.reuse, -R109 ;  /* 0x0000000072637223 */ /* 0x080fe2000001086d */
[-C--:B------:R-:W-:Y:S01]  /*146b0*/  FFMA.FTZ R88, R113, R0.reuse, -R11 ;  /* 0x0000000071587223 */ /* 0x080fe2000001080b */
[----:B------:R-:W0:Y:S01]  /*146c0*/  MUFU.EX2 R139, R139 ;  /* 0x0000008b008b7308 */ /* 0x000e220000000800 */
[-C--:B------:R-:W-:Y:S01]  /*146d0*/  FFMA.FTZ R145, R115, R0.reuse, -R109 ;  /* 0x0000000073917223 */ /* 0x080fe2000001086d */
[-C--:B------:R-:W-:Y:S01]  /*146e0*/  FFMA.FTZ R146, R116, R0.reuse, -R11 ;  /* 0x0000000074927223 */ /* 0x080fe2000001080b */
[-C--:B------:R-:W-:Y:S01]  /*146f0*/  FFMA.FTZ R98, R118, R0.reuse, -R109 ;  /* 0x0000000076627223 */ /* 0x080fe2000001086d */
[-C--:B------:R-:W-:Y:S01]  /*14700*/  FFMA.FTZ R20, R117, R0.reuse, -R11 ;  /* 0x0000000075147223 */ /* 0x080fe2000001080b */
[-C--:B------:R-:W-:Y:S01]  /*14710*/  FFMA.FTZ R147, R119, R0.reuse, -R109 ;  /* 0x0000000077937223 */ /* 0x080fe2000001086d */
[-C--:B------:R-:W-:Y:S01]  /*14720*/  FFMA.FTZ R148, R120, R0.reuse, -R11 ;  /* 0x0000000078947223 */ /* 0x080fe2000001080b */
[----:B------:R-:W-:Y:S01]  /*14730*/  FFMA.FTZ R97, R122, R0, -R109 ;  /* 0x000000007a617223 */ /* 0x000fe2000001086d */
[----:B------:R-:W2:Y:S01]  /*14740*/  MUFU.EX2 R157, R157 ;  /* 0x0000009d009d7308 */ /* 0x000ea20000000800 */
[----:B-1----:R-:W-:Y:S01]  /*14750*/  FFMA.FTZ R6, R5, R6, R108 ;  /* 0x0000000605067223 */ /* 0x002fe2000001006c */
[-C--:B------:R-:W-:Y:S01]  /*14760*/  FFMA.FTZ R15, R121, R0.reuse, -R11 ;  /* 0x00000000790f7223 */ /* 0x080fe2000001080b */
[-C--:B------:R-:W-:Y:S01]  /*14770*/  FFMA.FTZ R149, R123, R0.reuse, -R109 ;  /* 0x000000007b957223 */ /* 0x080fe2000001086d */
[-CC-:B------:R-:W-:Y:S01]  /*14780*/  FFMA.FTZ R150, R124, R0.reuse, -R11.reuse ;  /* 0x000000007c967223 */ /* 0x180fe2000001080b */
[-C--:B------:R-:W-:Y:S01]  /*14790*/  FFMA.FTZ R13, R125, R0.reuse, -R11 ;  /* 0x000000007d0d7223 */ /* 0x080fe2000001080b */
[-C--:B------:R-:W-:Y:S01]  /*147a0*/  FFMA.FTZ R151, R127, R0.reuse, -R109 ;  /* 0x000000007f977223 */ /* 0x080fe2000001086d */
[-CC-:B------:R-:W-:Y:S01]  /*147b0*/  FFMA.FTZ R152, R128, R0.reuse, -R11.reuse ;  /* 0x0000000080987223 */ /* 0x180fe2000001080b */
[----:B------:R-:W1:Y:S01]  /*147c0*/  MUFU.EX2 R158, R158 ;  /* 0x0000009e009e7308 */ /* 0x000e620000000800 */
[----:B0-----:R-:W-:Y:S01]  /*147d0*/  FADD.FTZ R7, R139, R94 ;  /* 0x0000005e8b077221 */ /* 0x001fe20000010000 */
[-C--:B------:R-:W-:Y:S01]  /*147e0*/  FFMA.FTZ R12, R129, R0.reuse, -R11 ;  /* 0x00000000810c7223 */ /* 0x080fe2000001080b */
[-C--:B------:R-:W-:Y:S01]  /*147f0*/  FFMA.FTZ R153, R131, R0.reuse, -R109 ;  /* 0x0000000083997223 */ /* 0x080fe2000001086d */
[-C--:B------:R-:W-:Y:S01]  /*14800*/  FFMA.FTZ R154, R132, R0.reuse, -R11 ;  /* 0x00000000849a7223 */ /* 0x080fe2000001080b */
[-C--:B------:R-:W-:Y:S01]  /*14810*/  FFMA.FTZ R155, R134, R0.reuse, -R109 ;  /* 0x00000000869b7223 */ /* 0x080fe2000001086d */
[----:B------:R-:W-:-:S02]  /*14820*/  FFMA.FTZ R11, R133, R0, -R11 ;  /* 0x00000000850b7223 */ /* 0x000fc4000001080b */
        /* <DEDUP_REMOVED lines=21> */
[----:B-1----:R-:W-:Y:S01]  /*14980*/  FADD.FTZ R94, R102, R95 ;  /* 0x0000005f665e7221 */ /* 0x002fe20000010000 */
[----:B------:R-:W-:-:S06]  /*14990*/  FFMA.FTZ R95, R126, R0, -R109 ;  /* 0x000000007e5f7223 */ /* 0x000fcc000001086d */
        /* <DEDUP_REMOVED lines=19> */
[----:B0-----:R-:W-:Y:S01]  /*14ad0*/  FADD.FTZ R6, R143, R94 ;  /* 0x0000005e8f067221 */ /* 0x001fe20000010000 */
[----:B------:R-:W-:-:S06]  /*14ae0*/  FFMA.FTZ R94, R130, R0, -R109 ;  /* 0x00000000825e7223 */ /* 0x000fcc000001086d */
        /* <DEDUP_REMOVED lines=20> */
[----:B------:R-:W-:-:S05]  /*14c30*/  VIADD R6, R21, 0x2a840 ;  /* 0x0002a84015067836 */ /* 0x000fca0000000000 */
[----:B------:R-:W-:Y:S01]  /*14c40*/  PRMT R6, R181, 0x654, R6 ;  /* 0x00000654b5067816 */ /* 0x000fe20000000006 */
[----:B------:R-:W2:Y:S01]  /*14c50*/  MUFU.EX2 R150, R150 ;  /* 0x0000009600967308 */ /* 0x000ea20000000800 */
[----:B-1----:R-:W-:Y:S01]  /*14c60*/  FADD.FTZ R7, R15, R106 ;  /* 0x0000006a0f077221 */ /* 0x002fe20000010000 */
[----:B------:R-:W-:Y:S01]  /*14c70*/  FFMA.FTZ R106, R135, R0, -R109 ;  /* 0x00000000876a7223 */ /* 0x000fe2000001086d */
[----:B------:R1:W-:Y:S05]  /*14c80*/  SYNCS.ARRIVE.TRANS64.RED.A1T0 RZ, [R6+URZ], RZ ;  /* 0x000000ff06ff79a7 */ /* 0x0003ea000810043f */
[----:B------:R-:W3:Y:S01]  /*14c90*/  MUFU.EX2 R95, R95 ;  /* 0x0000005f005f7308 */ /* 0x000ee20000000800 */
[----:B0-----:R-:W-:-:S07]  /*14ca0*/  FADD.FTZ R110, R149, R110 ;  /* 0x0000006e956e7221 */ /* 0x001fce0000010000 */
[----:B------:R-:W0:Y:S01]  /*14cb0*/  MUFU.EX2 R13, R13 ;  /* 0x0000000d000d7308 */ /* 0x000e220000000800 */
[----:B--2---:R-:W-:-:S07]  /*14cc0*/  FADD.FTZ R112, R150, R7 ;  /* 0x0000000796707221 */ /* 0x004fce0000010000 */
[----:B------:R-:W2:Y:S01]  /*14cd0*/  MUFU.EX2 R151, R151 ;  /* 0x0000009700977308 */ /* 0x000ea20000000800 */
[----:B---3--:R-:W-:-:S07]  /*14ce0*/  FADD.FTZ R110, R95, R110 ;  /* 0x0000006e5f6e7221 */ /* 0x008fce0000010000 */
[----:B------:R-:W3:Y:S01]  /*14cf0*/  MUFU.EX2 R152, R152 ;  /* 0x0000009800987308 */ /* 0x000ee20000000800 */
[----:B0-----:R-:W-:-:S07]  /*14d00*/  FADD.FTZ R7, R13, R112 ;  /* 0x000000700d077221 */ /* 0x001fce0000010000 */
[----:B------:R-:W1:Y:S01]  /*14d10*/  MUFU.EX2 R94, R94 ;  /* 0x0000005e005e7308 */ /* 0x000e620000000800 */
[----:B--2---:R-:W-:-:S07]  /*14d20*/  FADD.FTZ R21, R151, R110 ;  /* 0x0000006e97157221 */ /* 0x004fce0000010000 */
[----:B------:R-:W0:Y:S01]  /*14d30*/  MUFU.EX2 R12, R12 ;  /* 0x0000000c000c7308 */ /* 0x000e220000000800 */
[----:B---3--:R-:W-:-:S07]  /*14d40*/  FADD.FTZ R7, R152, R7 ;  /* 0x0000000798077221 */ /* 0x008fce0000010000 */
        /* <DEDUP_REMOVED lines=10> */
[----:B--2---:R-:W-:-:S03]  /*14df0*/  FADD.FTZ R7, R11, R110 ;  /* 0x0000006e0b077221 */ /* 0x004fc60000010000 */
[----:B-1----:R-:W-:Y:S01]  /*14e00*/  FADD.FTZ R6, R106, R21 ;  /* 0x000000156a067221 */ /* 0x002fe20000010000 */
[----:B------:R-:W-:Y:S06]  /*14e10*/  @!P0 BRA `(.L_x_636) ;  /* 0x0000000000048947 */ /* 0x000fec0003800000 */
[----:B------:R-:W-:Y:S01]  /*14e20*/  BPT.TRAP 0x1 ;  /* 0x000000040000795c */ /* 0x000fe20000300000 */
.L_x_636:
[----:B------:R-:W-:Y:S01]  /*14e30*/  ISETP.GT.AND P1, PT, R14, RZ, PT ;  /* 0x000000ff0e00720c */ /* 0x000fe20003f24270 */
[----:B------:R-:W-:Y:S01]  /*14e40*/  VIADD R10, R10, 0x2a860 ;  /* 0x0002a8600a0a7836 */ /* 0x000fe20000000000 */
[----:B------:R-:W-:Y:S01]  /*14e50*/  F2FP.BF16.F32.PACK_AB R156, R139, R156 ;  /* 0x0000009c8b9c723e */ /* 0x000fe200000010ff */
[----:B------:R-:W-:Y:S01]  /*14e60*/  VIADD R14, R14, 0xffffffff ;  /* 0xffffffff0e0e7836 */ /* 0x000fe20000000000 */
[----:B------:R-:W-:Y:S01]  /*14e70*/  F2FP.BF16.F32.PACK_AB R158, R137, R158 ;  /* 0x0000009e899e723e */ /* 0x000fe200000010ff */
[----:B------:R-:W-:Y:S01]  /*14e80*/  IMAD.MOV.U32 R194, RZ, RZ, R180 ;  /* 0x000000ffffc27224 */ /* 0x000fe200078e00b4 */
[----:B------:R-:W-:Y:S01]  /*14e90*/  PRMT R10, R181, 0x654, R10 ;  /* 0x00000654b50a7816 */ /* 0x000fe2000000000a */
[----:B------:R-:W-:Y:S01]  /*14ea0*/  IMAD.MOV.U32 R196, RZ, RZ, R173 ;  /* 0x000000ffffc47224 */ /* 0x000fe200078e00ad */
[----:B------:R-:W-:Y:S01]  /*14eb0*/  F2FP.BF16.F32.PACK_AB R146, R20, R146 ;  /* 0x000000921492723e */ /* 0x000fe200000010ff */
[----:B------:R-:W-:Y:S01]  /*14ec0*/  IMAD.MOV.U32 R20, RZ, RZ, R3 ;  /* 0x000000ffff147224 */ /* 0x000fe200078e0003 */
[----:B------:R0:W-:Y:S01]  /*14ed0*/  SYNCS.ARRIVE.TRANS64.RED.A1T0 RZ, [R10+URZ], RZ ;  /* 0x000000ff0aff79a7 */ /* 0x0001e2000810043f */
[----:B------:R-:W-:Y:S01]  /*14ee0*/  F2FP.BF16.F32.PACK_AB R148, R15, R148 ;  /* 0x000000940f94723e */ /* 0x000fe200000010ff */
[----:B------:R-:W-:Y:S01]  /*14ef0*/  IMAD.MOV.U32 R15, RZ, RZ, R4 ;  /* 0x000000ffff0f7224 */ /* 0x000fe200078e0004 */
        /* <DEDUP_REMOVED lines=19> */
[----:B------:R-:W-:Y:S01]  /*15030*/  F2FP.BF16.F32.PACK_AB R155, R106, R155 ;  /* 0x0000009b6a9b723e */ /* 0x000fe200000010ff */
[----:B0-----:R-:W-:Y:S06]  /*15040*/  @P1 BRA `(.L_x_637) ;  /* 0xffffffe0001c1947 */ /* 0x001fec000383ffff */
.L_x_624:
[----:B------:R-:W-:Y:S05]  /*15050*/  BSYNC B0 ;  /* 0x0000000000007941 */ /* 0x000fea0003800000 */
.L_x_623:
        /* <DEDUP_REMOVED lines=67> */
.L_x_638:
[----:B------:R-:W-:Y:S02]  /*15490*/  LEA R10, R173, R2, 0x3 ;  /* 0x00000002ad0a7211 */ /* 0x000fe400078e18ff */
[----:B------:R-:W-:-:S04]  /*154a0*/  SHF.L.U32 R5, R180, 0x1f, RZ ;  /* 0x0000001fb4057819 */ /* 0x000fc800000006ff */
[----:B------:R0:W1:Y:S01]  /*154b0*/  SYNCS.PHASECHK.TRANS64.TRYWAIT P1, [R10+URZ+0x2a850], R5 ;  /* 0x02a850050a0075a7 */ /* 0x000062000802017f */
[----:B------:R-:W-:Y:S05]  /*154c0*/  @!P0 BRA `(.L_x_639) ;  /* 0x0000000000048947 */ /* 0x000fea0003800000 */
[----:B------:R-:W-:Y:S01]  /*154d0*/  BPT.TRAP 0x1 ;  /* 0x000000040000795c */ /* 0x000fe20000300000 */
.L_x_639:
[----:B------:R-:W-:Y:S01]  /*154e0*/  VIADD R2, R2, 0x400 ;  /* 0x0000040002027836 */ /* 0x000fe20000000000 */
[----:B------:R-:W-:Y:S04]  /*154f0*/  BSSY B0, `(.L_x_640) ;  /* 0x0000008000007945 */ /* 0x000fe80003800000 */
[----:B------:R-:W-:-:S04]  /*15500*/  SHF.R.U32.HI R2, RZ, 0x4, R2 ;  /* 0x00000004ff027819 */ /* 0x000fc80000011602 */
[----:B------:R-:W-:-:S04]  /*15510*/  LOP3.LUT R2, R2, 0x3fff, RZ, 0xc0, !PT ;  /* 0x00003fff02027812 */ /* 0x000fc800078ec0ff */
[----:B------:R-:W-:-:S05]  /*15520*/  LOP3.LUT R2, R2, 0x3000000, RZ, 0xfc, !PT ;  /* 0x0300000002027812 */ /* 0x000fca00078efcff */
[----:B------:R-:W-:Y:S01]  /*15530*/  IMAD R2, R173, 0x600, R2 ;  /* 0x00000600ad027824 */ /* 0x000fe200078e0202 */
[----:B-1----:R-:W-:Y:S06]  /*15540*/  @P1 BRA `(.L_x_641) ;  /* 0x0000000000081947 */ /* 0x002fec0003800000 */
[----:B------:R-:W1:Y:S02]  /*15550*/  SYNCS.PHASECHK.TRANS64.TRYWAIT P1, [R10+URZ+0x2a850], R5 ;  /* 0x02a850050a0075a7 */ /* 0x000e64000802017f */
[----:B-1----:R-:W-:Y:S05]  /*15560*/  @!P1 BRA `(.L_x_642) ;  /* 0x0000009c00ac9947 */ /* 0x002fea0003800000 */
.L_x_641:
[----:B------:R-:W-:Y:S05]  /*15570*/  BSYNC B0 ;  /* 0x0000000000007941 */ /* 0x000fea0003800000 */
.L_x_640:
[----:B------:R-:W-:Y:S01]  /*15580*/  IMAD.MOV.U32 R8, RZ, RZ, R2 ;  /* 0x000000ffff087224 */ /* 0x000fe200078e0002 */
[----:B------:R-:W-:Y:S01]  /*15590*/  WARPGROUP.ARRIVE ;  /* 0x00000000000079c5 */ /* 0x000fe20000000000 */
[----:B------:R-:W-:Y:S01]  /*155a0*/  IMAD.MOV.U32 R9, RZ, RZ, 0x40000040 ;  /* 0x40000040ff097424 */ /* 0x000fe200078e00ff */
[----:B01----:R-:W-:Y:S01]  /*155b0*/  SHFL.BFLY PT, R5, R6, 0x2, 0x1f ;  /* 0x0c401f0006057f89 */ /* 0x003fe200000e0000 */
[----:B------:R-:W-:Y:S01]  /*155c0*/  IMAD.MOV.U32 R88, RZ, RZ, -0x800000 ;  /* 0xff800000ff587424 */ /* 0x000fe200078e00ff */
[----:B------:R-:W-:Y:S01]  /*155d0*/  R2UR UR6, R8 ;  /* 0x00000000080672ca */ /* 0x000fe200000e0000 */
[----:B------:R-:W-:Y:S01]  /*155e0*/  VIADD R8, R2, 0x80 ;  /* 0x0000008002087836 */ /* 0x000fe20000000000 */
[----:B------:R-:W-:Y:S01]  /*155f0*/  R2UR UR7, R9 ;  /* 0x00000000090772ca */ /* 0x000fe200000e0000 */
[----:B------:R-:W-:Y:S02]  /*15600*/  IMAD.MOV.U32 R9, RZ, RZ, 0x40000040 ;  /* 0x40000040ff097424 */ /* 0x000fe400078e00ff */
[----:B------:R-:W-:-:S10]  /*15610*/  IMAD.MOV.U32 R89, RZ, RZ, -0x800000 ;  /* 0xff800000ff597424 */ /* 0x000fd400078e00ff */
        /* <DEDUP_REMOVED lines=22> */
[----:B------:R-:W-:Y:S01]  /*15780*/  R2UR UR6, R8 ;  /* 0x00000000080672ca */ /* 0x000fe200000e0000 */
[----:B------:R-:W-:Y:S01]  /*15790*/  VIADD R8, R2, 0x280 ;  /* 0x0000028002087836 */ /* 0x000fe20000000000 */
[----:B------:R-:W-:Y:S01]  /*157a0*/  R2UR UR7, R9 ;  /* 0x00000000090772ca */ /* 0x000fe200000e0000 */
[----:B------:R-:W-:Y:S01]  /*157b0*/  IMAD.MOV.U32 R9, RZ, RZ, 0x40000040 ;  /* 0x40000040ff097424 */ /* 0x000fe200078e00ff */
[----:B------:R-:W0:Y:S02]  /*157c0*/  SHFL.BFLY PT, R2, R7, 0x2, 0x1f ;  /* 0x0c401f0007027f89 */ /* 0x000e2400000e0000 */
[----:B0-----:R-:W-:Y:S01]  /*157d0*/  FADD.FTZ R2, R2, R7 ;  /* 0x0000000702027221 */ /* 0x001fe20000010000 */
[----:B------:R-:W-:Y:S02]  /*157e0*/  WARPGROUP.DEPBAR.LE gsb0, 0x0 ;  /* 0x00008000000079c5 */ /* 0x000fe40000010000 */
[----:B------:R-:W-:-:S06]  /*157f0*/  WARPGROUP.ARRIVE ;  /* 0x00000000000079c5 */ /* 0x000fcc0000000000 */
[----:B------:R-:W-:Y:S01]  /*15800*/  HGMMA.64x128x16.F32.BF16 R24, R148, gdesc[UR4].tnspB, R24, gsb0 ;  /* 0x41e0000494187df0 */ /* 0x000fe20008001818 */
[----:B------:R-:W-:Y:S01]  /*15810*/  R2UR UR6, R8 ;  /* 0x00000000080672ca */ /* 0x000fe200000e0000 */
[----:B------:R-:W-:Y:S01]  /*15820*/  FADD.FTZ R8, R5, R6 ;  /* 0x0000000605087221 */ /* 0x000fe20000010000 */
[----:B------:R-:W-:Y:S01]  /*15830*/  R2UR UR7, R9 ;  /* 0x00000000090772ca */ /* 0x000fe200000e0000 */
[----:B------:R-:W0:Y:S01]  /*15840*/  SHFL.BFLY PT, R5, R2, 0x1, 0x1f ;  /* 0x0c201f0002057f89 */ /* 0x000e2200000e0000 */
[----:B------:R-:W-:-:S03]  /*15850*/  IMAD.MOV.U32 R6, RZ, RZ, RZ ;  /* 0x000000ffff067224 */ /* 0x000fc600078e00ff */
[----:B------:R-:W1:Y:S01]  /*15860*/  SHFL.BFLY PT, R9, R8, 0x1, 0x1f ;  /* 0x0c201f0008097f89 */ /* 0x000e6200000e0000 */
[----:B0-----:R-:W-:Y:S01]  /*15870*/  FADD.FTZ R11, R2, R5 ;  /* 0x00000005020b7221 */ /* 0x001fe20000010000 */
[----:B------:R-:W-:Y:S02]  /*15880*/  IMAD.MOV.U32 R5, RZ, RZ, RZ ;  /* 0x000000ffff057224 */ /* 0x000fe400078e00ff */
[----:B-1----:R-:W-:Y:S02]  /*15890*/  FADD.FTZ R12, R8, R9 ;  /* 0x00000009080c7221 */ /* 0x002fe40000010000 */
[----:B------:R-:W-:-:S03]  /*158a0*/  FSETP.NE.FTZ.AND P1, PT, R11, RZ, PT ;  /* 0x000000ff0b00720b */ /* 0x000fc60003f35000 */
[----:B------:R-:W-:-:S10]  /*158b0*/  FSETP.NE.FTZ.AND P2, PT, R12, RZ, PT ;  /* 0x000000ff0c00720b */ /* 0x000fd40003f55000 */
[----:B------:R-:W0:Y:S01]  /*158c0*/  @P1 MUFU.LG2 R7, R11 ;  /* 0x0000000b00071308 */ /* 0x000e220000000c00 */
[C---:B------:R-:W-:Y:S02]  /*158d0*/  @P1 FMUL.FTZ R2, R0.reuse, 0.69314718246459960938 ;  /* 0x3f31721800021820 */ /* 0x040fe40000410000 */
[----:B------:R-:W-:-:S05]  /*158e0*/  @P2 FMUL.FTZ R0, R0, 0.69314718246459960938 ;  /* 0x3f31721800002820 */ /* 0x000fca0000410000 */
        /* <DEDUP_REMOVED lines=9> */
[----:B------:R-:W-:Y:S03]  /*15980*/  HGMMA.64x128x16.F32.BF16 R24, R152, gdesc[UR4].tnspB, R24, gsb0 ;  /* 0x41e0000498187df0 */ /* 0x000fe60008001818 */
[----:B------:R-:W-:Y:S02]  /*15990*/  WARPGROUP.DEPBAR.LE gsb0, 0x0 ;  /* 0x00008000000079c5 */ /* 0x000fe40000010000 */
[----:B--23--:R-:W-:Y:S05]  /*159a0*/  @!P0 BRA `(.L_x_643) ;  /* 0x0000000000048947 */ /* 0x00cfea0003800000 */
[----:B------:R-:W-:Y:S01]  /*159b0*/  BPT.TRAP 0x1 ;  /* 0x000000040000795c */ /* 0x000fe20000300000 */
.L_x_643:
[----:B------:R-:W-:Y:S02]  /*159c0*/  VIADD R0, R10, 0x2a860 ;  /* 0x0002a8600a007836 */ /* 0x000fe40000000000 */
[-C--:B------:R-:W-:Y:S01]  /*159d0*/  FMUL.FTZ R24, R24, R5.reuse ;  /* 0x0000000518187220 */ /* 0x080fe20000410000 */
[----:B------:R-:W-:Y:S02]  /*159e0*/  VIADD R173, R173, 0x1 ;  /* 0x00000001adad7836 */ /* 0x000fe40000000000 */
[-C--:B------:R-:W-:Y:S01]  /*159f0*/  FMUL.FTZ R91, R25, R5.reuse ;  /* 0x00000005195b7220 */ /* 0x080fe20000410000 */
[-C--:B------:R-:W-:Y:S01]  /*15a00*/  FMUL.FTZ R10, R28, R5.reuse ;  /* 0x000000051c0a7220 */ /* 0x080fe20000410000 */
[----:B------:R-:W-:Y:S01]  /*15a10*/  PRMT R181, R181, 0x654, R0 ;  /* 0x00000654b5b57816 */ /* 0x000fe20000000000 */
[-C--:B------:R-:W-:Y:S01]  /*15a20*/  FMUL.FTZ R0, R36, R5.reuse ;  /* 0x0000000524007220 */ /* 0x080fe20000410000 */
[----:B------:R-:W-:Y:S01]  /*15a30*/  ISETP.NE.AND P0, PT, R173, 0x2, PT ;  /* 0x00000002ad00780c */ /* 0x000fe20003f05270 */
[-C--:B------:R-:W-:Y:S01]  /*15a40*/  FMUL.FTZ R11, R29, R5.reuse ;  /* 0x000000051d0b7220 */ /* 0x080fe20000410000 */
[----:B------:R1:W-:Y:S01]  /*15a50*/  SYNCS.ARRIVE.TRANS64.RED.A1T0 RZ, [R181+URZ], RZ ;  /* 0x000000ffb5ff79a7 */ /* 0x0003e2000810043f */
        /* <DEDUP_REMOVED lines=27> */
[----:B------:R-:W-:Y:S01]  /*15c10*/  SEL R5, RZ, 0x1, P0 ;  /* 0x00000001ff057807 */ /* 0x000fe20000000000 */
[-C--:B0-----:R-:W-:Y:S01]  /*15c20*/  FMUL.FTZ R92, R34, R6.reuse ;  /* 0x00000006225c7220 */ /* 0x081fe20000410000 */
        /* <DEDUP_REMOVED lines=31> */
[----:B------:R-:W-:Y:S01]  /*15e20*/  FMUL.FTZ R87, R87, R6 ;  /* 0x0000000657577220 */ /* 0x000fe20000410000 */
[----:B------:R-:W-:-:S02]  /*15e30*/  LOP3.LUT R180, R180, R5, RZ, 0x3c, !PT ;  /* 0x00000005b4b47212 */ /* 0x000fc400078e3cff */
[----:B------:R-:W-:Y:S02]  /*15e40*/  IADD3 R189, R189, 0x1, RZ ;  /* 0x00000001bdbd7810 */ /* 0x000fe40007ffe0ff */
[----:B-1----:R-:W-:-:S07]  /*15e50*/  SEL R173, R173, RZ, P0 ;  /* 0x000000ffadad7207 */ /* 0x002fce0000000000 */
.L_x_565:
[----:B------:R-:W0:Y:S08]  /*15e60*/  S2UR UR4, SR_CgaCtaId ;  /* 0x00000000000479c3 */ /* 0x000e300000008800 */
[----:B------:R-:W-:Y:S01]  /*15e70*/  BAR.SYNC.DEFER_BLOCKING 0x5, 0x180 ;  /* 0x0146000000007b1d */ /* 0x000fe20000010000 */
[----:B------:R-:W-:-:S05]  /*15e80*/  MOV R2, 0x400 ;  /* 0x0000040000027802 */ /* 0x000fca0000000f00 */
[----:B------:R-:W-:Y:S01]  /*15e90*/  BSSY B0, `(.L_x_644) ;  /* 0x00001f7000007945 */ /* 0x000fe20003800000 */
[----:B0-----:R-:W-:-:S05]  /*15ea0*/  IMAD.U32 R181, RZ, RZ, UR4 ;  /* 0x00000004ffb57e24 */ /* 0x001fca000f8e00ff */
[----:B------:R-:W-:-:S05]  /*15eb0*/  LEA R2, R181, R2, 0x18 ;  /* 0x00000002b5027211 */ /* 0x000fca00078ec0ff */
        /* <DEDUP_REMOVED lines=11> */
[----:B------:R-:W-:Y:S02]  /*15f70*/  MOV R20, R2 ;  /* 0x0000000200147202 */ /* 0x000fe40000000f00 */
[----:B--2---:R-:W-:-:S03]  /*15f80*/  MOV R21, R5 ;  /* 0x0000000500157202 */ /* 0x004fc60000000f00 */
[----:B------:R-:W-:-:S03]  /*15f90*/  IMAD.WIDE R8, R229, 0x2, R20 ;  /* 0x00000002e5087825 */ /* 0x000fc600078e0214 */
[C---:B------:R-:W-:Y:S02]  /*15fa0*/  LOP3.LUT R15, R8.reuse, 0x380, RZ, 0xc0, !PT ;  /* 0x00000380080f7812 */ /* 0x040fe400078ec0ff */
[C---:B------:R-:W-:Y:S02]  /*15fb0*/  IADD3 R71, P6, R8.reuse, 0x20, RZ ;  /* 0x0000002008477810 */ /* 0x040fe40007fde0ff */
[C---:B------:R-:W-:Y:S02]  /*15fc0*/  IADD3 R79, P5, R8.reuse, 0x40, RZ ;  /* 0x00000040084f7810 */ /* 0x040fe40007fbe0ff */
[----:B------:R-:W-:Y:S01]  /*15fd0*/  SHF.R.U64 R15, R15, 0x3, RZ ;  /* 0x000000030f0f7819 */ /* 0x000fe200000012ff */
[--C-:B------:R-:W-:Y:S01]  /*15fe0*/  IMAD.X R5, RZ, RZ, R9.reuse, P6 ;  /* 0x000000ffff057224 */ /* 0x100fe200030e0609 */
[C---:B------:R-:W-:Y:S01]  /*15ff0*/  IADD3 R101, P4, R8.reuse, 0x60, RZ ;  /* 0x0000006008657810 */ /* 0x040fe20007f9e0ff */
[----:B------:R-:W-:Y:S01]  /*16000*/  IMAD.X R7, RZ, RZ, R9, P5 ;  /* 0x000000ffff077224 */ /* 0x000fe200028e0609 */
[----:B------:R-:W-:-:S02]  /*16010*/  IADD3 R103, P3, R8, 0x4000, RZ ;  /* 0x0000400008677810 */ /* 0x000fc40007f7e0ff */
[C---:B------:R-:W-:Y:S01]  /*16020*/  IADD3 R105, P2, R8.reuse, 0x4020, RZ ;  /* 0x0000402008697810 */ /* 0x040fe20007f5e0ff */
[--C-:B------:R-:W-:Y:S01]  /*16030*/  IMAD.X R13, RZ, RZ, R9.reuse, P4 ;  /* 0x000000ffff0d7224 */ /* 0x100fe200020e0609 */
[----:B------:R-:W-:Y:S01]  /*16040*/  BAR.SYNC.DEFER_BLOCKING 0x1, 0x100 ;  /* 0x0044000000007b1d */ /* 0x000fe20000010000 */
[C---:B------:R-:W-:Y:S02]  /*16050*/  IADD3 R107, P1, R8.reuse, 0x4040, RZ ;  /* 0x00004040086b7810 */ /* 0x040fe40007f3e0ff */
[----:B------:R-:W-:Y:S01]  /*16060*/  IADD3 R109, P0, R8, 0x4060, RZ ;  /* 0x00004060086d7810 */ /* 0x000fe20007f1e0ff */
[--C-:B------:R-:W-:Y:S01]  /*16070*/  IMAD.X R25, RZ, RZ, R9.reuse, P2 ;  /* 0x000000ffff197224 */ /* 0x100fe200010e0609 */
[----:B------:R-:W-:Y:S01]  /*16080*/  LOP3.LUT R4, R71, 0x380, RZ, 0xc0, !PT ;  /* 0x0000038047047812 */ /* 0x000fe200078ec0ff */
[--C-:B------:R-:W-:Y:S01]  /*16090*/  IMAD.X R27, RZ, RZ, R9.reuse, P1 ;  /* 0x000000ffff1b7224 */ /* 0x100fe200008e0609 */
[----:B------:R-:W-:Y:S01]  /*160a0*/  LOP3.LUT R6, R79, 0x380, RZ, 0xc0, !PT ;  /* 0x000003804f067812 */ /* 0x000fe200078ec0ff */
[--C-:B----4-:R-:W-:Y:S01]  /*160b0*/  IMAD.X R33, RZ, RZ, R9.reuse, P0 ;  /* 0x000000ffff217224 */ /* 0x110fe200000e0609 */
[----:B------:R-:W-:Y:S01]  /*160c0*/  LOP3.LUT R8, R15, R8, RZ, 0x3c, !PT ;  /* 0x000000080f087212 */ /* 0x000fe200078e3cff */
[----:B------:R-:W-:Y:S01]  /*160d0*/  IMAD.X R15, RZ, RZ, R9, P3 ;  /* 0x000000ffff0f7224 */ /* 0x000fe200018e0609 */
[----:B------:R-:W-:-:S02]  /*160e0*/  SHF.R.U64 R4, R4, 0x3, RZ ;  /* 0x0000000304047819 */ /* 0x000fc400000012ff */
[----:B------:R-:W-:Y:S02]  /*160f0*/  SHF.R.U64 R6, R6, 0x3, RZ ;  /* 0x0000000306067819 */ /* 0x000fe400000012ff */
[----:B------:R-:W-:Y:S02]  /*16100*/  MOV R94, R8 ;  /* 0x00000008005e7202 */ /* 0x000fe40000000f00 */
[----:B------:R-:W-:Y:S02]  /*16110*/  LOP3.LUT R12, R101, 0x380, RZ, 0xc0, !PT ;  /* 0x00000380650c7812 */ /* 0x000fe400078ec0ff */
[----:B------:R-:W-:Y:S02]  /*16120*/  LOP3.LUT R14, R103, 0x380, RZ, 0xc0, !PT ;  /* 0x00000380670e7812 */ /* 0x000fe400078ec0ff */
[----:B------:R-:W-:Y:S02]  /*16130*/  F2FP.BF16.F32.PACK_AB R8, R91, R24 ;  /* 0x000000185b08723e */ /* 0x000fe400000010ff */
[----:B------:R-:W-:-:S02]  /*16140*/  F2FP.BF16.F32.PACK_AB R9, R99, R32 ;  /* 0x000000206309723e */ /* 0x000fc400000010ff */
[----:B------:R-:W-:Y:S02]  /*16150*/  LOP3.LUT R24, R105, 0x380, RZ, 0xc0, !PT ;  /* 0x0000038069187812 */ /* 0x000fe400078ec0ff */
[----:B-1----:R-:W-:Y:S01]  /*16160*/  LOP3.LUT R28, R107, 0x380, RZ, 0xc0, !PT ;  /* 0x000003806b1c7812 */ /* 0x002fe200078ec0ff */
[----:B------:R1:W-:Y:S01]  /*16170*/  STSM.16.M88.4 [R94], R8 ;  /* 0x000000085e007844 */ /* 0x0003e20000000200 */
[----:B------:R-:W-:Y:S02]  /*16180*/  LOP3.LUT R4, R4, R71, RZ, 0x3c, !PT ;  /* 0x0000004704047212 */ /* 0x000fe400078e3cff */
[----:B------:R-:W-:Y:S02]  /*16190*/  LOP3.LUT R6, R6, R79, RZ, 0x3c, !PT ;  /* 0x0000004f06067212 */ /* 0x000fe400078e3cff */
[----:B------:R-:W-:Y:S02]  /*161a0*/  LOP3.LUT R32, R109, 0x380, RZ, 0xc0, !PT ;  /* 0x000003806d207812 */ /* 0x000fe400078ec0ff */
[----:B------:R-:W-:-:S02]  /*161b0*/  SHF.R.U64 R12, R12, 0x3, RZ ;  /* 0x000000030c0c7819 */ /* 0x000fc400000012ff */
[----:B------:R-:W-:Y:S02]  /*161c0*/  SHF.R.U64 R14, R14, 0x3, RZ ;  /* 0x000000030e0e7819 */ /* 0x000fe400000012ff */
[----:B------:R-:W-:Y:S02]  /*161d0*/  SHF.R.U64 R24, R24, 0x3, RZ ;  /* 0x0000000318187819 */ /* 0x000fe400000012ff */
[----:B------:R-:W-:Y:S02]  /*161e0*/  SHF.R.U64 R28, R28, 0x3, RZ ;  /* 0x000000031c1c7819 */ /* 0x000fe400000012ff */
[----:B------:R-:W-:Y:S02]  /*161f0*/  SHF.R.U64 R32, R32, 0x3, RZ ;  /* 0x0000000320207819 */ /* 0x000fe400000012ff */
[----:B------:R-:W-:Y:S02]  /*16200*/  MOV R91, R4 ;  /* 0x00000004005b7202 */ /* 0x000fe40000000f00 */
[----:B------:R-:W-:-:S02]  /*16210*/  MOV R79, R6 ;  /* 0x00000006004f7202 */ /* 0x000fc40000000f00 */
[----:B------:R-:W-:Y:S02]  /*16220*/  F2FP.BF16.F32.PACK_AB R4, R90, R3 ;  /* 0x000000035a04723e */ /* 0x000fe400000010ff */
[----:B------:R-:W-:Y:S02]  /*16230*/  F2FP.BF16.F32.PACK_AB R5, R93, R92 ;  /* 0x0000005c5d05723e */ /* 0x000fe400000010ff */
[----:B------:R-:W-:Y:S02]  /*16240*/  F2FP.BF16.F32.PACK_AB R6, R37, R0 ;  /* 0x000000002506723e */ /* 0x000fe400000010ff */
[----:B------:R-:W-:Y:S01]  /*16250*/  F2FP.BF16.F32.PACK_AB R7, R95, R72 ;  /* 0x000000485f07723e */ /* 0x000fe200000010ff */
[----:B------:R-:W2:Y:S01]  /*16260*/  LDC R0, c[0x0][0xbe8] ;  /* 0x0002fa00ff007b82 */ /* 0x000ea20000000800 */
[----:B------:R-:W-:Y:S02]  /*16270*/  LOP3.LUT R12, R12, R101, RZ, 0x3c, !PT ;  /* 0x000000650c0c7212 */ /* 0x000fe400078e3cff */
[----:B------:R-:W-:Y:S01]  /*16280*/  LOP3.LUT R14, R14, R103, RZ, 0x3c, !PT ;  /* 0x000000670e0e7212 */ /* 0x000fe200078e3cff */
[----:B------:R-:W-:Y:S01]  /*16290*/  STSM.16.M88.4 [R91], R4 ;  /* 0x000000045b007844 */ /* 0x000fe20000000200 */
[----:B-1----:R-:W-:-:S02]  /*162a0*/  F2FP.BF16.F32.PACK_AB R8, R41, R40 ;  /* 0x000000282908723e */ /* 0x002fc400000010ff */
[----:B------:R-:W-:Y:S02]  /*162b0*/  F2FP.BF16.F32.PACK_AB R9, R43, R34 ;  /* 0x000000222b09723e */ /* 0x000fe400000010ff */
[----:B------:R-:W-:Y:S02]  /*162c0*/  F2FP.BF16.F32.PACK_AB R10, R45, R44 ;  /* 0x0000002c2d0a723e */ /* 0x000fe400000010ff */
[----:B------:R-:W-:Y:S02]  /*162d0*/  F2FP.BF16.F32.PACK_AB R11, R47, R46 ;  /* 0x0000002e2f0b723e */ /* 0x000fe400000010ff */
[----:B------:R-:W-:Y:S02]  /*162e0*/  LOP3.LUT R24, R24, R105, RZ, 0x3c, !PT ;  /* 0x0000006918187212 */ /* 0x000fe400078e3cff */
[----:B------:R-:W-:Y:S01]  /*162f0*/  LOP3.LUT R26, R28, R107, RZ, 0x3c, !PT ;  /* 0x0000006b1c1a7212 */ /* 0x000fe200078e3cff */
[----:B------:R1:W-:Y:S01]  /*16300*/  STSM.16.M88.4 [R79], R8 ;  /* 0x000000084f007844 */ /* 0x0003e20000000200 */
[----:B------:R-:W-:-:S02]  /*16310*/  LOP3.LUT R32, R32, R109, RZ, 0x3c, !PT ;  /* 0x0000006d20207212 */ /* 0x000fc400078e3cff */
[----:B------:R-:W-:Y:S02]  /*16320*/  MOV R78, R12 ;  /* 0x0000000c004e7202 */ /* 0x000fe40000000f00 */
[----:B------:R-:W-:Y:S02]  /*16330*/  MOV R71, R14 ;  /* 0x0000000e00477202 */ /* 0x000fe40000000f00 */
[----:B------:R-:W-:Y:S02]  /*16340*/  MOV R70, R24 ;  /* 0x0000001800467202 */ /* 0x000fe40000000f00 */
[----:B------:R-:W-:Y:S02]  /*16350*/  MOV R28, R26 ;  /* 0x0000001a001c7202 */ /* 0x000fe40000000f00 */
[----:B------:R-:W-:Y:S01]  /*16360*/  F2FP.BF16.F32.PACK_AB R12, R49, R48 ;  /* 0x00000030310c723e */ /* 0x000fe200000010ff */
[----:B------:R-:W-:Y:S01]  /*16370*/  IMAD.MOV.U32 R48, RZ, RZ, RZ ;  /* 0x000000ffff307224 */ /* 0x000fe200078e00ff */
[----:B------:R-:W-:-:S02]  /*16380*/  F2FP.BF16.F32.PACK_AB R13, R51, R50 ;  /* 0x00000032330d723e */ /* 0x000fc400000010ff */
[----:B------:R-:W-:Y:S02]  /*16390*/  F2FP.BF16.F32.PACK_AB R14, R53, R52 ;  /* 0x00000034350e723e */ /* 0x000fe400000010ff */
[----:B------:R-:W-:Y:S02]  /*163a0*/  F2FP.BF16.F32.PACK_AB R15, R55, R54 ;  /* 0x00000036370f723e */ /* 0x000fe400000010ff */
[----:B------:R-:W-:Y:S02]  /*163b0*/  F2FP.BF16.F32.PACK_AB R24, R57, R56 ;  /* 0x000000383918723e */ /* 0x000fe400000010ff */
[----:B------:R-:W-:Y:S01]  /*163c0*/  F2FP.BF16.F32.PACK_AB R25, R59, R58 ;  /* 0x0000003a3b19723e */ /* 0x000fe200000010ff */
[----:B------:R-:W-:Y:S01]  /*163d0*/  STSM.16.M88.4 [R78], R12 ;  /* 0x0000000c4e007844 */ /* 0x000fe20000000200 */
[----:B------:R-:W-:Y:S02]  /*163e0*/  F2FP.BF16.F32.PACK_AB R26, R61, R60 ;  /* 0x0000003c3d1a723e */ /* 0x000fe400000010ff */
[----:B------:R-:W-:-:S02]  /*163f0*/  F2FP.BF16.F32.PACK_AB R27, R63, R62 ;  /* 0x0000003e3f1b723e */ /* 0x000fc400000010ff */
[----:B------:R-:W-:Y:S02]  /*16400*/  MOV R3, R32 ;  /* 0x0000002000037202 */ /* 0x000fe40000000f00 */
[----:B------:R-:W-:Y:S01]  /*16410*/  ISETP.NE.U32.AND P0, PT, RZ, UR4, PT ;  /* 0x00000004ff007c0c */ /* 0x000fe2000bf05070 */
[----:B------:R-:W-:Y:S01]  /*16420*/  STSM.16.M88.4 [R71], R24 ;  /* 0x0000001847007844 */ /* 0x000fe20000000200 */
[----:B-1----:R-:W-:Y:S02]  /*16430*/  IADD3 R8, P1, R186, UR4, RZ ;  /* 0x00000004ba087c10 */ /* 0x002fe4000ff3e0ff */
[----:B------:R-:W-:Y:S02]  /*16440*/  F2FP.BF16.F32.PACK_AB R32, R65, R64 ;  /* 0x000000404120723e */ /* 0x000fe400000010ff */
[----:B------:R-:W-:Y:S02]  /*16450*/  F2FP.BF16.F32.PACK_AB R33, R67, R66 ;  /* 0x000000424321723e */ /* 0x000fe400000010ff */
[----:B------:R-:W-:-:S02]  /*16460*/  F2FP.BF16.F32.PACK_AB R34, R69, R68 ;  /* 0x000000444522723e */ /* 0x000fc400000010ff */
[----:B------:R-:W-:Y:S02]  /*16470*/  F2FP.BF16.F32.PACK_AB R37, R75, R74 ;  /* 0x0000004a4b25723e */ /* 0x000fe400000010ff */
[----:B------:R-:W-:Y:S01]  /*16480*/  F2FP.BF16.F32.PACK_AB R4, R81, R80 ;  /* 0x000000505104723e */ /* 0x000fe200000010ff */
[----:B------:R-:W-:Y:S01]  /*16490*/  STSM.16.M88.4 [R70], R32 ;  /* 0x0000002046007844 */ /* 0x000fe20000000200 */
[----:B------:R-:W-:Y:S02]  /*164a0*/  F2FP.BF16.F32.PACK_AB R5, R83, R82 ;  /* 0x000000525305723e */ /* 0x000fe400000010ff */
[----:B------:R-:W-:Y:S01]  /*164b0*/  F2FP.BF16.F32.PACK_AB R6, R85, R84 ;  /* 0x000000545506723e */ /* 0x000fe200000010ff */
[----:B------:R-:W-:Y:S01]  /*164c0*/  STSM.16.M88.4 [R28], R36 ;  /* 0x000000241c007844 */ /* 0x000fe20000000200 */
[----:B------:R-:W-:Y:S02]  /*164d0*/  F2FP.BF16.F32.PACK_AB R7, R87, R86 ;  /* 0x000000565707723e */ /* 0x000fe400000010ff */
[----:B------:R-:W-:-:S02]  /*164e0*/  ISETP.NE.AND.EX P0, PT, RZ, UR5, PT, P0 ;  /* 0x00000005ff007c0c */ /* 0x000fc4000bf05300 */
[----:B------:R-:W-:Y:S01]  /*164f0*/  IADD3.X R9, R187, UR5, RZ, P1, !PT ;  /* 0x00000005bb097c10 */ /* 0x000fe20008ffe4ff */
[----:B------:R-:W-:Y:S01]  /*16500*/  ULDC.64 UR4, c[0x0][0xc08] ;  /* 0x0003020000047ab9 */ /* 0x000fe20000000a00 */
[----:B------:R1:W-:Y:S01]  /*16510*/  STSM.16.M88.4 [R3], R4 ;  /* 0x0000000403007844 */ /* 0x0003e20000000200 */
[----:B------:R-:W-:Y:S01]  /*16520*/  BAR.SYNC.DEFER_BLOCKING 0x1, 0x100 ;  /* 0x0044000000007b1d */ /* 0x000fe20000010000 */
[----:B------:R-:W-:-:S04]  /*16530*/  ISETP.NE.U32.AND P2, PT, RZ, UR4, PT ;  /* 0x00000004ff007c0c */ /* 0x000fc8000bf45070 */
[----:B------:R-:W-:-:S13]  /*16540*/  ISETP.NE.AND.EX P2, PT, RZ, UR5, PT, P2 ;  /* 0x00000005ff007c0c */ /* 0x000fda000bf45320 */
[----:B------:R-:W-:Y:S01]  /*16550*/  @P2 IADD3 R186, P3, R186, UR4, RZ ;  /* 0x00000004baba2c10 */ /* 0x000fe2000ff7e0ff */
[----:B------:R-:W-:Y:S02]  /*16560*/  ULDC UR4, c[0x0][0xa88] ;  /* 0x0002a20000047ab9 */ /* 0x000fe40000000800 */
[----:B-1----:R-:W-:Y:S02]  /*16570*/  MOV R3, UR4 ;  /* 0x0000000400037c02 */ /* 0x002fe40008000f00 */
[----:B------:R-:W-:Y:S01]  /*16580*/  @P2 IADD3.X R187, R187, UR5, RZ, P3, !PT ;  /* 0x00000005bbbb2c10 */ /* 0x000fe20009ffe4ff */
[----:B------:R1:W5:Y:S01]  /*16590*/  @P0 LDG.E R48, desc[UR60][R8.64] ;  /* 0x0000003c08300981 */ /* 0x000362000c1e1900 */
[----:B--2---:R-:W-:-:S03]  /*165a0*/  ISETP.NE.AND P1, PT, R0, 0x1, PT ;  /* 0x000000010000780c */ /* 0x004fc60003f25270 */
[----:B------:R1:W5:Y:S10]  /*165b0*/  @P2 LDG.E R3, desc[UR60][R186.64] ;  /* 0x0000003cba032981 */ /* 0x000374000c1e1900 */
[----:B------:R-:W2:Y:S08]  /*165c0*/  @P1 LDC R10, c[0x0][0xbec] ;  /* 0x0002fb00ff0a1b82 */ /* 0x000eb00000000800 */
[----:B------:R-:W3:Y:S01]  /*165d0*/  @P1 LDC R13, c[0x0][0xbf0] ;  /* 0x0002fc00ff0d1b82 */ /* 0x000ee20000000800 */
[----:B-1----:R-:W-:Y:S05]  /*165e0*/  @P2 BRA `(.L_x_646) ;  /* 0x0000000000102947 */ /* 0x002fea0003800000 */
[----:B------:R-:W-:Y:S05]  /*165f0*/  @!P0 BRA `(.L_x_646) ;  /* 0x00000000000c8947 */ /* 0x000fea0003800000 */
[----:B------:R-:W4:Y:S04]  /*16600*/  LDG.E R4, desc[UR60][R8.64] ;  /* 0x0000003c08047981 */ /* 0x000f28000c1e1900 */
[----:B-----5:R-:W4:Y:S02]  /*16610*/  LDG.E R3, desc[UR60][R8.64+0x4] ;  /* 0x0000043c08037981 */ /* 0x020f24000c1e1900 */
[----:B----4-:R-:W-:-:S07]  /*16620*/  IMAD.IADD R3, R3, 0x1, -R4 ;  /* 0x0000000103037824 */ /* 0x010fce00078e0a04 */
.L_x_646:
[----:B------:R-:W-:Y:S01]  /*16630*/  SHF.R.S32.HI R28, RZ, 0x1f, R185 ;  /* 0x0000001fff1c7819 */ /* 0x000fe200000114b9 */
[----:B------:R-:W-:Y:S01]  /*16640*/  IMAD R15, R190, 0x80, R228 ;  /* 0x00000080be0f7824 */ /* 0x000fe200078e02e4 */
[----:B------:R-:W-:Y:S01]  /*16650*/  ULDC.64 UR4, c[0x0][0xb90] ;  /* 0x0002e40000047ab9 */ /* 0x000fe20000000a00 */
[----:B-----5:R-:W-:Y:S01]  /*16660*/  SHF.R.S32.HI R49, RZ, 0x1f, R48 ;  /* 0x0000001fff317819 */ /* 0x020fe20000011430 */
[----:B------:R-:W-:Y:S01]  /*16670*/  IMAD R9, R192, 0x40, R182 ;  /* 0x00000040c0097824 */ /* 0x000fe200078e02b6 */
[----:B------:R-:W-:Y:S01]  /*16680*/  SEL R193, R193, RZ, !P0 ;  /* 0x000000ffc1c17207 */ /* 0x000fe20004000000 */
[----:B------:R-:W-:Y:S01]  /*16690*/  IMAD R4, R28, UR4, RZ ;  /* 0x000000041c047c24 */ /* 0x000fe2000f8e02ff */
[----:B------:R-:W-:Y:S01]  /*166a0*/  SEL R55, R188, RZ, !P0 ;  /* 0x000000ffbc377207 */ /* 0x000fe20004000000 */
[----:B--2---:R-:W-:-:S04]  /*166b0*/  @P1 IMAD.HI.U32 R6, R15, R10, RZ ;  /* 0x0000000a0f061227 */ /* 0x004fc800078e00ff */
[----:B------:R-:W-:Y:S01]  /*166c0*/  IMAD.MOV.U32 R7, RZ, RZ, R15 ;  /* 0x000000ffff077224 */ /* 0x000fe200078e000f */
[----:B---3--:R-:W-:Y:S01]  /*166d0*/  @P1 SHF.R.U32.HI R7, RZ, R13, R6 ;  /* 0x0000000dff071219 */ /* 0x008fe20000011606 */
[C---:B------:R-:W-:Y:S02]  /*166e0*/  IMAD R11, R185.reuse, UR5, R4 ;  /* 0x00000005b90b7c24 */ /* 0x040fe4000f8e0204 */
[----:B------:R-:W-:Y:S01]  /*166f0*/  IMAD.WIDE.U32 R4, R185, UR4, R48 ;  /* 0x00000004b9047c25 */ /* 0x000fe2000f8e0030 */
[----:B------:R-:W-:-:S03]  /*16700*/  ULDC.64 UR4, c[0x0][0xb98] ;  /* 0x0002e60000047ab9 */ /* 0x000fc60000000a00 */
[----:B------:R-:W-:Y:S02]  /*16710*/  IMAD.IADD R5, R5, 0x1, R11 ;  /* 0x0000000105057824 */ /* 0x000fe400078e020b */
        /* <DEDUP_REMOVED lines=12> */
[----:B------:R-:W-:Y:S01]  /*167e0*/  SHF.R.S32.HI R6, RZ, 0x1f, R9 ;  /* 0x0000001fff067819 */ /* 0x000fe20000011409 */
[----:B------:R-:W-:Y:S01]  /*167f0*/  IMAD R14, R190, 0x80, R226 ;  /* 0x00000080be0e7824 */ /* 0x000fe200078e02e2 */
[----:B------:R-:W-:Y:S01]  /*16800*/  IADD3 R7, P0, R20, 0x1000, RZ ;  /* 0x0000100014077810 */ /* 0x000fe20007f1e0ff */
[----:B------:R-:W-:Y:S01]  /*16810*/  IMAD R57, R3, R0, RZ ;  /* 0x0000000003397224 */ /* 0x000fe200078e02ff */
[----:B------:R-:W-:Y:S01]  /*16820*/  IADD3.X R5, R11, R5, R8, P2, !PT ;  /* 0x000000050b057210 */ /* 0x000fe200017fe408 */
[----:B------:R-:W-:Y:S01]  /*16830*/  IMAD R6, R6, UR4, RZ ;  /* 0x0000000406067c24 */ /* 0x000fe2000f8e02ff */
[----:B------:R-:W-:-:S02]  /*16840*/  LOP3.LUT R8, R7, 0x380, RZ, 0xc0, !PT ;  /* 0x0000038007087812 */ /* 0x000fc400078ec0ff */
[----:B------:R-:W-:Y:S01]  /*16850*/  IADD3 R25, P2, R20, 0x3000, RZ ;  /* 0x0000300014197810 */ /* 0x000fe20007f5e0ff */
[C---:B------:R-:W-:Y:S01]  /*16860*/  IMAD R11, R9.reuse, UR5, R6 ;  /* 0x00000005090b7c24 */ /* 0x040fe2000f8e0206 */
[----:B------:R-:W-:Y:S01]  /*16870*/  SHF.R.U64 R8, R8, 0x3, RZ ;  /* 0x0000000308087819 */ /* 0x000fe200000012ff */
[----:B------:R-:W-:Y:S01]  /*16880*/  IMAD.WIDE.U32 R4, R9, UR4, R4 ;  /* 0x0000000409047c25 */ /* 0x000fe2000f8e0004 */
[----:B------:R-:W-:Y:S01]  /*16890*/  ULDC.64 UR4, c[0x0][0xb50] ;  /* 0x0002d40000047ab9 */ /* 0x000fe20000000a00 */
[----:B------:R-:W-:Y:S02]  /*168a0*/  LOP3.LUT R24, R25, 0x380, RZ, 0xc0, !PT ;  /* 0x0000038019187812 */ /* 0x000fe400078ec0ff */
[----:B------:R-:W-:Y:S01]  /*168b0*/  LOP3.LUT R8, R8, R7, RZ, 0x3c, !PT ;  /* 0x0000000708087212 */ /* 0x000fe200078e3cff */
[----:B------:R-:W-:Y:S01]  /*168c0*/  IMAD.IADD R5, R5, 0x1, R11 ;  /* 0x0000000105057824 */ /* 0x000fe200078e020b */
[----:B------:R-:W-:Y:S01]  /*168d0*/  LEA R7, P4, R4, UR4, 0x2 ;  /* 0x0000000404077c11 */ /* 0x000fe2000f8810ff */
[----:B------:R-:W-:Y:S01]  /*168e0*/  IMAD.X R9, RZ, RZ, R21, P0 ;  /* 0x000000ffff097224 */ /* 0x000fe200000e0615 */
[----:B------:R-:W-:-:S02]  /*168f0*/  SHF.R.U64 R24, R24, 0x3, RZ ;  /* 0x0000000318187819 */ /* 0x000fc400000012ff */
[----:B------:R-:W-:Y:S01]  /*16900*/  LEA.HI.X R10, R4, UR5, R5, 0x2, P4 ;  /* 0x00000005040a7c11 */ /* 0x000fe2000a0f1405 */
[----:B------:R-:W-:Y:S01]  /*16910*/  SHFL.IDX PT, R50, R7, RZ, 0x1c1f ;  /* 0x001c1fff07327589 */ /* 0x000fe200000e0000 */
[----:B------:R-:W-:Y:S01]  /*16920*/  LOP3.LUT P0, RZ, R197, 0x3, RZ, 0xc0, !PT ;  /* 0x00000003c5ff7812 */ /* 0x000fe2000780c0ff */
[----:B------:R-:W-:Y:S01]  /*16930*/  ULDC.64 UR4, c[0x0][0xaa0] ;  /* 0x0002a80000047ab9 */ /* 0x000fe20000000a00 */
[----:B------:R-:W-:Y:S01]  /*16940*/  LOP3.LUT R24, R24, R25, RZ, 0x3c, !PT ;  /* 0x0000001918187212 */ /* 0x000fe200078e3cff */
[----:B------:R-:W1:Y:S01]  /*16950*/  SHFL.IDX PT, R51, R10, RZ, 0x1c1f ;  /* 0x001c1fff0a337589 */ /* 0x000e6200000e0000 */
[----:B------:R-:W-:Y:S01]  /*16960*/  SHF.R.U64 R12, R12, 0x3, RZ ;  /* 0x000000030c0c7819 */ /* 0x000fe200000012ff */
[--C-:B------:R-:W-:Y:S01]  /*16970*/  IMAD.X R25, RZ, RZ, R21.reuse, P2 ;  /* 0x000000ffff197224 */ /* 0x100fe200010e0615 */
[----:B------:R-:W-:Y:S01]  /*16980*/  ISETP.GE.OR P2, PT, R14, R57, P0 ;  /* 0x000000390e00720c */ /* 0x000fe20000746670 */
[----:B------:R-:W-:Y:S01]  /*16990*/  SHFL.IDX PT, R52, R7, 0x1, 0x1c1f ;  /* 0x003c1f0007347f89 */ /* 0x000fe200000e0000 */
[----:B------:R-:W-:Y:S01]  /*169a0*/  LOP3.LUT R12, R12, R13, RZ, 0x3c, !PT ;  /* 0x0000000d0c0c7212 */ /* 0x000fe200078e3cff */
[----:B------:R-:W-:Y:S01]  /*169b0*/  IMAD.X R13, RZ, RZ, R21, P3 ;  /* 0x000000ffff0d7224 */ /* 0x000fe200018e0615 */
[----:B------:R-:W-:Y:S01]  /*169c0*/  IADD3 R6, P3, R20, 0x7000, RZ ;  /* 0x0000700014067810 */ /* 0x000fe20007f7e0ff */
[----:B------:R-:W2:Y:S01]  /*169d0*/  SHFL.IDX PT, R53, R10, 0x1, 0x1c1f ;  /* 0x003c1f000a357f89 */ /* 0x000ea200000e0000 */
[----:B------:R-:W-:-:S02]  /*169e0*/  IADD3 R4, R14, 0x8, RZ ;  /* 0x000000080e047810 */ /* 0x000fc40007ffe0ff */
[----:B------:R-:W-:Y:S01]  /*169f0*/  LOP3.LUT R3, R6, 0x380, RZ, 0xc0, !PT ;  /* 0x0000038006037812 */ /* 0x000fe200078ec0ff */
[----:B------:R-:W-:Y:S01]  /*16a00*/  IMAD.X R45, RZ, RZ, R21, P3 ;  /* 0x000000ffff2d7224 */ /* 0x000fe200018e0615 */
[----:B------:R-:W-:Y:S02]  /*16a10*/  ISETP.GE.OR P0, PT, R4, R57, P0 ;  /* 0x000000390400720c */ /* 0x000fe40000706670 */
[C---:B------:R-:W-:Y:S02]  /*16a20*/  IADD3 R37, P5, R20.reuse, 0x5000, RZ ;  /* 0x0000500014257810 */ /* 0x040fe40007fbe0ff */
[C---:B------:R-:W-:Y:S02]  /*16a30*/  IADD3 R41, P4, R20.reuse, 0x6000, RZ ;  /* 0x0000600014297810 */ /* 0x040fe40007f9e0ff */
[----:B------:R-:W-:Y:S02]  /*16a40*/  LOP3.LUT R5, R20, 0x380, RZ, 0xc0, !PT ;  /* 0x0000038014057812 */ /* 0x000fe400078ec0ff */
[----:B------:R-:W-:-:S02]  /*16a50*/  SHF.R.U64 R3, R3, 0x3, RZ ;  /* 0x0000000303037819 */ /* 0x000fc400000012ff */
[----:B------:R-:W-:Y:S01]  /*16a60*/  LOP3.LUT R32, R33, 0x380, RZ, 0xc0, !PT ;  /* 0x0000038021207812 */ /* 0x000fe200078ec0ff */
[----:B-1----:R1:W-:Y:S01]  /*16a70*/  @!P2 ST.E desc[UR60][R50.64], R88 ;  /* 0x000000583200a985 */ /* 0x0023e2000c10193c */
[----:B------:R-:W-:Y:S02]  /*16a80*/  LOP3.LUT R36, R37, 0x380, RZ, 0xc0, !PT ;  /* 0x0000038025247812 */ /* 0x000fe400078ec0ff */
[----:B------:R-:W-:Y:S02]  /*16a90*/  LOP3.LUT R40, R41, 0x380, RZ, 0xc0, !PT ;  /* 0x0000038029287812 */ /* 0x000fe400078ec0ff */
[----:B------:R-:W-:Y:S02]  /*16aa0*/  SHF.R.U64 R5, R5, 0x3, RZ ;  /* 0x0000000305057819 */ /* 0x000fe400000012ff */
[----:B------:R-:W-:Y:S01]  /*16ab0*/  LOP3.LUT R44, R3, R6, RZ, 0x3c, !PT ;  /* 0x00000006032c7212 */ /* 0x000fe200078e3cff */
[----:B------:R-:W-:Y:S01]  /*16ac0*/  IMAD R3, R49, UR4, RZ ;  /* 0x0000000431037c24 */ /* 0x000fe2000f8e02ff */
[----:B------:R-:W-:Y:S01]  /*16ad0*/  SHF.R.U64 R32, R32, 0x3, RZ ;  /* 0x0000000320207819 */ /* 0x000fe200000012ff */
[----:B------:R-:W3:Y:S01]  /*16ae0*/  @P1 LDC R49, c[0x0][0xbf0] ;  /* 0x0002fc00ff311b82 */ /* 0x000ee20000000800 */
[----:B------:R-:W-:Y:S01]  /*16af0*/  SHF.R.U64 R36, R36, 0x3, RZ ;  /* 0x0000000324247819 */ /* 0x000fe200000012ff */
[----:B--2---:R2:W-:Y:S01]  /*16b00*/  @!P0 ST.E desc[UR60][R52.64], R89 ;  /* 0x0000005934008985 */ /* 0x0045e2000c10193c */
[----:B------:R-:W-:-:S02]  /*16b10*/  SHF.R.U64 R40, R40, 0x3, RZ ;  /* 0x0000000328287819 */ /* 0x000fc400000012ff */
[----:B------:R-:W-:-:S03]  /*16b20*/  LOP3.LUT R20, R5, R20, RZ, 0x3c, !PT ;  /* 0x0000001405147212 */ /* 0x000fc600078e3cff */
[----:B-1----:R-:W1:Y:S01]  /*16b30*/  @P1 LDC R51, c[0x0][0xbec] ;  /* 0x0002fb00ff331b82 */ /* 0x002e620000000800 */
[----:B------:R-:W-:Y:S01]  /*16b40*/  LOP3.LUT R32, R32, R33, RZ, 0x3c, !PT ;  /* 0x0000002120207212 */ /* 0x000fe200078e3cff */
[--C-:B------:R-:W-:Y:S01]  /*16b50*/  IMAD.X R33, RZ, RZ, R21.reuse, P6 ;  /* 0x000000ffff217224 */ /* 0x100fe200030e0615 */
[----:B------:R-:W-:Y:S01]  /*16b60*/  LOP3.LUT R36, R36, R37, RZ, 0x3c, !PT ;  /* 0x0000002524247212 */ /* 0x000fe200078e3cff */
[--C-:B------:R-:W-:Y:S01]  /*16b70*/  IMAD.X R37, RZ, RZ, R21.reuse, P5 ;  /* 0x000000ffff257224 */ /* 0x100fe200028e0615 */
[----:B------:R-:W-:Y:S01]  /*16b80*/  LOP3.LUT R40, R40, R41, RZ, 0x3c, !PT ;  /* 0x0000002928287212 */ /* 0x000fe200078e3cff */
[----:B------:R-:W-:Y:S01]  /*16b90*/  IMAD.X R41, RZ, RZ, R21, P4 ;  /* 0x000000ffff297224 */ /* 0x000fe200020e0615 */
[----:B------:R4:W5:Y:S01]  /*16ba0*/  LD.E.128 R4, desc[UR60][R20.64] ;  /* 0x0000003c14047980 */ /* 0x000962000c101d00 */
[----:B------:R-:W-:-:S03]  /*16bb0*/  IMAD R3, R48, UR5, R3 ;  /* 0x0000000530037c24 */ /* 0x000fc6000f8e0203 */
[----:B------:R-:W5:Y:S04]  /*16bc0*/  LD.E.128 R8, desc[UR60][R8.64] ;  /* 0x0000003c08087980 */ /* 0x000f68000c101d00 */
[----:B------:R-:W5:Y:S01]  /*16bd0*/  LD.E.128 R12, desc[UR60][R12.64] ;  /* 0x0000003c0c0c7980 */ /* 0x000f62000c101d00 */
[----:B----4-:R-:W-:Y:S01]  /*16be0*/  IMAD.WIDE.U32 R20, R48, UR4, RZ ;  /* 0x0000000430147c25 */ /* 0x010fe2000f8e00ff */
[----:B------:R-:W-:Y:S02]  /*16bf0*/  ULDC.64 UR4, c[0x0][0xae8] ;  /* 0x0002ba0000047ab9 */ /* 0x000fe40000000a00 */
[----:B------:R-:W5:Y:S01]  /*16c00*/  LD.E.128 R24, desc[UR60][R24.64] ;  /* 0x0000003c18187980 */ /* 0x000f62000c101d00 */
[----:B------:R-:W-:Y:S02]  /*16c10*/  IMAD.IADD R21, R21, 0x1, R3 ;  /* 0x0000000115157824 */ /* 0x000fe400078e0203 */
[----:B------:R-:W-:Y:S01]  /*16c20*/  IMAD R3, R184, 0x20, R192 ;  /* 0x00000020b8037824 */ /* 0x000fe200078e02c0 */
[----:B------:R-:W5:Y:S01]  /*16c30*/  LD.E.128 R32, desc[UR60][R32.64] ;  /* 0x0000003c20207980 */ /* 0x000f62000c101d00 */
[----:B------:R-:W-:-:S02]  /*16c40*/  IMAD R28, R28, UR4, RZ ;  /* 0x000000041c1c7c24 */ /* 0x000fc4000f8e02ff */
[----:B------:R-:W-:Y:S01]  /*16c50*/  IMAD R50, R190, 0x80, R3 ;  /* 0x00000080be327824 */ /* 0x000fe200078e0203 */
[----:B------:R-:W5:Y:S01]  /*16c60*/  LD.E.128 R36, desc[UR60][R36.64] ;  /* 0x0000003c24247980 */ /* 0x000f62000c101d00 */
[C---:B------:R-:W-:Y:S02]  /*16c70*/  IMAD R3, R185.reuse, UR5, R28 ;  /* 0x00000005b9037c24 */ /* 0x040fe4000f8e021c */
[----:B------:R-:W-:Y:S01]  /*16c80*/  IMAD.WIDE.U32 R20, R185, UR4, R20 ;  /* 0x00000004b9147c25 */ /* 0x000fe2000f8e0014 */
[----:B------:R-:W-:Y:S01]  /*16c90*/  ULDC.64 UR4, c[0x0][0xaf0] ;  /* 0x0002bc0000047ab9 */ /* 0x000fe20000000a00 */
[----:B------:R-:W5:Y:S02]  /*16ca0*/  LD.E.128 R40, desc[UR60][R40.64] ;  /* 0x0000003c28287980 */ /* 0x000f64000c101d00 */
[----:B-1----:R-:W-:Y:S01]  /*16cb0*/  @P1 IMAD.HI.U32 R28, R50, R51, RZ ;  /* 0x00000033321c1227 */ /* 0x002fe200078e00ff */
[----:B------:R-:W-:Y:S01]  /*16cc0*/  IADD3 R21, R21, R3, RZ ;  /* 0x0000000315157210 */ /* 0x000fe20007ffe0ff */
[----:B------:R-:W5:Y:S01]  /*16cd0*/  LD.E.128 R44, desc[UR60][R44.64] ;  /* 0x0000003c2c2c7980 */ /* 0x000f62000c101d00 */
[----:B------:R-:W-:Y:S01]  /*16ce0*/  BSSY B1, `(.L_x_647) ;  /* 0x0000035000017945 */ /* 0x000fe20003800000 */
[----:B------:R-:W-:Y:S01]  /*16cf0*/  IMAD.MOV.U32 R3, RZ, RZ, R50 ;  /* 0x000000ffff037224 */ /* 0x000fe200078e0032 */
[----:B---3--:R-:W-:Y:S01]  /*16d00*/  @P1 SHF.R.U32.HI R3, RZ, R49, R28 ;  /* 0x00000031ff031219 */ /* 0x008fe2000001161c */
[----:B------:R-:W-:Y:S01]  /*16d10*/  IMAD R48, R193, UR4, RZ ;  /* 0x00000004c1307c24 */ /* 0x000fe2000f8e02ff */
[----:B------:R-:W-:Y:S01]  /*16d20*/  @!PT LDS RZ, [RZ] ;  /* 0x00000000fffff984 */ /* 0x000fe20000000800 */
[----:B------:R-:W-:Y:S01]  /*16d30*/  @!PT LDS RZ, [RZ] ;  /* 0x00000000fffff984 */ /* 0x000fe20000000800 */
[----:B------:R-:W-:Y:S01]  /*16d40*/  @!PT LDS RZ, [RZ] ;  /* 0x00000000fffff984 */ /* 0x000fe20000000800 */
[----:B------:R-:W-:Y:S01]  /*16d50*/  @!PT LDS RZ, [RZ] ;  /* 0x00000000fffff984 */ /* 0x000fe20000000800 */
[----:B------:R1:W-:Y:S06]  /*16d60*/  MEMBAR.ALL.CTA ;  /* 0x0000000000007992 */ /* 0x0003ec0000008000 */
[----:B-1----:R-:W1:Y:S01]  /*16d70*/  FENCE.VIEW.ASYNC.S ;  /* 0x00000000000073c6 */ /* 0x002e620000000000 */
[----:B------:R-:W-:Y:S01]  /*16d80*/  IMAD.WIDE.U32 R20, R55, UR4, R20 ;  /* 0x0000000437147c25 */ /* 0x000fe2000f8e0014 */
[----:B------:R-:W-:-:S02]  /*16d90*/  SHF.R.S32.HI R28, RZ, 0x1f, R3 ;  /* 0x0000001fff1c7819 */ /* 0x000fc40000011403 */
[----:B------:R-:W-:Y:S01]  /*16da0*/  SHF.R.S32.HI R54, RZ, 0x1f, R183 ;  /* 0x0000001fff367819 */ /* 0x000fe200000114b7 */
[----:B------:R-:W-:Y:S01]  /*16db0*/  IMAD R49, R55, UR5, R48 ;  /* 0x0000000537317c24 */ /* 0x000fe2000f8e0230 */
[----:B------:R-:W-:Y:S01]  /*16dc0*/  ULDC.64 UR4, c[0x0][0xae0] ;  /* 0x0002b80000047ab9 */ /* 0x000fe20000000a00 */
[----:B------:R-:W-:Y:S01]  /*16dd0*/  IMAD.MOV R51, RZ, RZ, -R3 ;  /* 0x000000ffff337224 */ /* 0x000fe200078e0a03 */
[----:B------:R-:W-:Y:S01]  /*16de0*/  SHF.R.S32.HI R56, RZ, 0x1f, R182 ;  /* 0x0000001fff387819 */ /* 0x000fe200000114b6 */
[----:B------:R-:W-:Y:S02]  /*16df0*/  IMAD.IADD R21, R21, 0x1, R49 ;  /* 0x0000000115157824 */ /* 0x000fe400078e0231 */
[----:B------:R-:W-:Y:S02]  /*16e00*/  IMAD R49, R0, R51, R50 ;  /* 0x0000003300317224 */ /* 0x000fe400078e0232 */
[----:B------:R-:W-:Y:S02]  /*16e10*/  IMAD R28, R28, UR4, RZ ;  /* 0x000000041c1c7c24 */ /* 0x000fe4000f8e02ff */
[----:B------:R-:W-:Y:S01]  /*16e20*/  IMAD.WIDE.U32 R20, R3, UR4, R20 ;  /* 0x0000000403147c25 */ /* 0x000fe2000f8e0014 */
[----:B------:R-:W-:-:S03]  /*16e30*/  SHF.R.S32.HI R0, RZ, 0x1f, R49 ;  /* 0x0000001fff007819 */ /* 0x000fc60000011431 */
[----:B------:R-:W-:Y:S01]  /*16e40*/  IMAD R51, R3, UR5, R28 ;  /* 0x0000000503337c24 */ /* 0x000fe2000f8e021c */
[----:B------:R-:W-:Y:S01]  /*16e50*/  ULDC.64 UR4, c[0x0][0xad8] ;  /* 0x0002b60000047ab9 */ /* 0x000fe20000000a00 */
[----:B------:R-:W-:Y:S02]  /*16e60*/  IMAD R50, R190, 0x80, R192 ;  /* 0x00000080be327824 */ /* 0x000fe400078e02c0 */
[----:B------:R-:W-:Y:S02]  /*16e70*/  IMAD.IADD R21, R21, 0x1, R51 ;  /* 0x0000000115157824 */ /* 0x000fe400078e0233 */
[----:B------:R-:W-:Y:S01]  /*16e80*/  IMAD R28, R0, UR4, RZ ;  /* 0x00000004001c7c24 */ /* 0x000fe2000f8e02ff */
[C---:B------:R-:W-:Y:S01]  /*16e90*/  ISETP.GE.AND P2, PT, R50.reuse, R57, PT ;  /* 0x000000393200720c */ /* 0x040fe20003f46270 */
[----:B------:R-:W-:Y:S02]  /*16ea0*/  VIADD R0, R50, 0x20 ;  /* 0x0000002032007836 */ /* 0x000fe40000000000 */
[----:B------:R-:W-:-:S02]  /*16eb0*/  IMAD R51, R49, UR5, R28 ;  /* 0x0000000531337c24 */ /* 0x000fc4000f8e021c */
[----:B------:R-:W-:Y:S01]  /*16ec0*/  IMAD.WIDE.U32 R20, R49, UR4, R20 ;  /* 0x0000000431147c25 */ /* 0x000fe2000f8e0014 */
[-C--:B------:R-:W-:Y:S01]  /*16ed0*/  ISETP.GE.AND P0, PT, R0, R57.reuse, PT ;  /* 0x000000390000720c */ /* 0x080fe20003f06270 */
[----:B------:R-:W-:Y:S02]  /*16ee0*/  ULDC.64 UR4, c[0x0][0xa80] ;  /* 0x0002a00000047ab9 */ /* 0x000fe40000000a00 */
[----:B------:R-:W-:Y:S01]  /*16ef0*/  VIADD R0, R2, 0x2a820 ;  /* 0x0002a82002007836 */ /* 0x000fe20000000000 */
[----:B------:R-:W-:Y:S01]  /*16f00*/  LEA R28, P3, R20, UR4, 0x1 ;  /* 0x00000004141c7c11 */ /* 0x000fe2000f8608ff */
[----:B------:R-:W-:Y:S02]  /*16f10*/  VIADD R3, R50, 0x40 ;  /* 0x0000004032037836 */ /* 0x000fe40000000000 */
[----:B------:R-:W-:Y:S01]  /*16f20*/  IMAD.IADD R21, R21, 0x1, R51 ;  /* 0x0000000115157824 */ /* 0x000fe200078e0233 */
[----:B------:R-:W-:Y:S01]  /*16f30*/  PRMT R0, RZ, 0x654, R0 ;  /* 0x00000654ff007816 */ /* 0x000fe20000000000 */
[----:B-1----:R2:W1:Y:S01]  /*16f40*/  SHFL.IDX PT, R48, R28, RZ, 0x181f ;  /* 0x00181fff1c307589 */ /* 0x00246200000e0000 */
[----:B------:R-:W-:-:S02]  /*16f50*/  ISETP.GE.AND P1, PT, R3, R57, PT ;  /* 0x000000390300720c */ /* 0x000fc40003f26270 */
[----:B------:R-:W-:Y:S01]  /*16f60*/  LEA.HI.X R3, R20, UR5, R21, 0x1, P3 ;  /* 0x0000000514037c11 */ /* 0x000fe200098f0c15 */
[----:B------:R3:W-:Y:S04]  /*16f70*/  SYNCS.ARRIVE.TRANS64.RED.A1T0 RZ, [R0+URZ], RZ ;  /* 0x000000ff00ff79a7 */ /* 0x0007e8000810043f */
[----:B---3--:R2:W3:Y:S01]  /*16f80*/  SHFL.IDX PT, R0, R3, RZ, 0x181f ;  /* 0x00181fff03007589 */ /* 0x0084e200000e0000 */
[----:B------:R-:W-:Y:S05]  /*16f90*/  @P2 BRA `(.L_x_648) ;  /* 0x0000000000242947 */ /* 0x000fea0003800000 */
[----:B------:R-:W-:Y:S02]  /*16fa0*/  ULDC UR4, c[0x0][0xac8] ;  /* 0x0002b20000047ab9 */ /* 0x000fe40000000800 */
[----:B------:R-:W-:Y:S02]  /*16fb0*/  ISETP.GE.AND P2, PT, R182, UR4, PT ;  /* 0x00000004b6007c0c */ /* 0x000fe4000bf46270 */
[----:B------:R-:W-:-:S11]  /*16fc0*/  ISETP.GE.AND P3, PT, R183, UR4, PT ;  /* 0x00000004b7007c0c */ /* 0x000fd6000bf66270 */
[CC--:B-1----:R-:W-:Y:S02]  /*16fd0*/  @!P2 LEA R20, P4, R182.reuse, R48.reuse, 0x1 ;  /* 0x00000030b614a211 */ /* 0x0c2fe400078808ff */
[C---:B------:R-:W-:Y:S02]  /*16fe0*/  @!P3 LEA R48, P5, R183.reuse, R48, 0x1 ;  /* 0x00000030b730b211 */ /* 0x040fe400078a08ff */
[-C--:B---3--:R-:W-:Y:S02]  /*16ff0*/  @!P2 LEA.HI.X R21, R182, R0.reuse, R56, 0x1, P4 ;  /* 0x00000000b615a211 */ /* 0x088fe400020f0c38 */
[----:B------:R-:W-:-:S03]  /*17000*/  @!P3 LEA.HI.X R49, R183, R0, R54, 0x1, P5 ;  /* 0x00000000b731b211 */ /* 0x000fc600028f0c36 */
[----:B-----5:R4:W-:Y:S04]  /*17010*/  @!P2 ST.E.128 desc[UR60][R20.64], R4 ;  /* 0x000000041400a985 */ /* 0x0209e8000c101d3c */
[----:B------:R4:W-:Y:S02]  /*17020*/  @!P3 ST.E.128 desc[UR60][R48.64], R32 ;  /* 0x000000203000b985 */ /* 0x0009e4000c101d3c */
.L_x_648:
[----:B------:R-:W-:Y:S05]  /*17030*/  BSYNC B1 ;  /* 0x0000000000017941 */ /* 0x000fea0003800000 */
.L_x_647:
[----:B---3--:R3:W0:Y:S01]  /*17040*/  SHFL.IDX PT, R0, R3, 0x1, 0x181f ;  /* 0x00381f0003007f89 */ /* 0x00862200000e0000 */
[----:B------:R-:W-:Y:S03]  /*17050*/  BSSY B1, `(.L_x_649) ;  /* 0x000000c000017945 */ /* 0x000fe60003800000 */
[----:B----45:R3:W4:Y:S01]  /*17060*/  SHFL.IDX PT, R6, R28, 0x1, 0x181f ;  /* 0x00381f001c067f89 */ /* 0x03072200000e0000 */
        /* <DEDUP_REMOVED lines=8> */
[----:B------:R0:W-:Y:S04]  /*170f0*/  @!P3 ST.E.128 desc[UR60][R4.64], R8 ;  /* 0x000000080400b985 */ /* 0x0001e8000c101d3c */
[----:B------:R0:W-:Y:S02]  /*17100*/  @!P4 ST.E.128 desc[UR60][R6.64], R36 ;  /* 0x000000240600c985 */ /* 0x0001e4000c101d3c */
.L_x_650:
[----:B------:R-:W-:Y:S05]  /*17110*/  BSYNC B1 ;  /* 0x0000000000017941 */ /* 0x000fea0003800000 */
.L_x_649:
[----:B0-----:R0:W0:Y:S01]  /*17120*/  SHFL.IDX PT, R0, R3, 0x2, 0x181f ;  /* 0x00581f0003007f89 */ /* 0x00102200000e0000 */
[----:B------:R-:W-:Y:S03]  /*17130*/  BSSY B1, `(.L_x_651) ;  /* 0x000000c000017945 */ /* 0x000fe60003800000 */
[----:B----4-:R4:W0:Y:S01]  /*17140*/  SHFL.IDX PT, R6, R28, 0x2, 0x181f ;  /* 0x00581f001c067f89 */ /* 0x01082200000e0000 */
[----:B------:R-:W-:Y:S05]  /*17150*/  @P1 BRA `(.L_x_652) ;  /* 0x0000000000241947 */ /* 0x000fea0003800000 */
[----:B------:R-:W-:Y:S02]  /*17160*/  ULDC UR4, c[0x0][0xac8] ;  /* 0x0002b20000047ab9 */ /* 0x000fe40000000800 */
[----:B------:R-:W-:Y:S02]  /*17170*/  ISETP.GE.AND P2, PT, R182, UR4, PT ;  /* 0x00000004b6007c0c */ /* 0x000fe4000bf46270 */
[----:B------:R-:W-:-:S11]  /*17180*/  ISETP.GE.AND P3, PT, R183, UR4, PT ;  /* 0x00000004b7007c0c */ /* 0x000fd6000bf66270 */
[CC--:B0-----:R-:W-:Y:S02]  /*17190*/  @!P2 LEA R4, P0, R182.reuse, R6.reuse, 0x1 ;  /* 0x00000006b604a211 */ /* 0x0c1fe400078008ff */
[C---:B------:R-:W-:Y:S02]  /*171a0*/  @!P3 LEA R6, P1, R183.reuse, R6, 0x1 ;  /* 0x00000006b706b211 */ /* 0x040fe400078208ff */
[-C--:B------:R-:W-:Y:S02]  /*171b0*/  @!P2 LEA.HI.X R5, R182, R0.reuse, R56, 0x1, P0 ;  /* 0x00000000b605a211 */ /* 0x080fe400000f0c38 */
[----:B------:R-:W-:-:S03]  /*171c0*/  @!P3 LEA.HI.X R7, R183, R0, R54, 0x1, P1 ;  /* 0x00000000b707b211 */ /* 0x000fc600008f0c36 */
[----:B------:R0:W-:Y:S04]  /*171d0*/  @!P2 ST.E.128 desc[UR60][R4.64], R12 ;  /* 0x0000000c0400a985 */ /* 0x0001e8000c101d3c */
[----:B------:R0:W-:Y:S02]  /*171e0*/  @!P3 ST.E.128 desc[UR60][R6.64], R40 ;  /* 0x000000280600b985 */ /* 0x0001e4000c101d3c */
.L_x_652:
[----:B------:R-:W-:Y:S05]  /*171f0*/  BSYNC B1 ;  /* 0x0000000000017941 */ /* 0x000fea0003800000 */
.L_x_651:
[----:B0-----:R-:W-:Y:S01]  /*17200*/  IADD3 R0, R50, 0x60, RZ ;  /* 0x0000006032007810 */ /* 0x001fe20007ffe0ff */
[----:B--23--:R-:W0:Y:S03]  /*17210*/  SHFL.IDX PT, R3, R3, 0x3, 0x181f ;  /* 0x00781f0003037f89 */ /* 0x00ce2600000e0000 */
[----:B------:R-:W-:Y:S01]  /*17220*/  ISETP.GE.AND P0, PT, R0, R57, PT ;  /* 0x000000390000720c */ /* 0x000fe20003f06270 */
[----:B----4-:R-:W2:-:S12]  /*17230*/  SHFL.IDX PT, R28, R28, 0x3, 0x181f ;  /* 0x00781f001c1c7f89 */ /* 0x010e9800000e0000 */
        /* <DEDUP_REMOVED lines=12> */
.L_x_645:
[----:B------:R-:W-:Y:S01]  /*17300*/  ULDC.64 UR4, c[0x0][0xc00] ;  /* 0x0003000000047ab9 */ /* 0x000fe20000000a00 */
[----:B------:R-:W-:Y:S01]  /*17310*/  IMAD.MOV.U32 R3, RZ, RZ, RZ ;  /* 0x000000ffff037224 */ /* 0x000fe200078e00ff */
[----:B------:R-:W-:Y:S01]  /*17320*/  ISETP.NE.U32.AND P0, PT, RZ, UR4, PT ;  /* 0x00000004ff007c0c */ /* 0x000fe2000bf05070 */
[----:B------:R-:W2:Y:S01]  /*17330*/  LDC R25, c[0x0][0xbe8] ;  /* 0x0002fa00ff197b82 */ /* 0x000ea20000000800 */
[----:B------:R-:W-:Y:S02]  /*17340*/  IADD3 R4, P1, R186, UR4, RZ ;  /* 0x00000004ba047c10 */ /* 0x000fe4000ff3e0ff */
[----:B------:R-:W-:Y:S02]  /*17350*/  ISETP.NE.AND.EX P0, PT, RZ, UR5, PT, P0 ;  /* 0x00000005ff007c0c */ /* 0x000fe4000bf05300 */
[----:B------:R-:W-:Y:S01]  /*17360*/  IADD3.X R5, R187, UR5, RZ, P1, !PT ;  /* 0x00000005bb057c10 */ /* 0x000fe20008ffe4ff */
[----:B------:R-:W-:Y:S02]  /*17370*/  ULDC.64 UR4, c[0x0][0xc08] ;  /* 0x0003020000047ab9 */ /* 0x000fe40000000a00 */
[----:B------:R-:W-:-:S04]  /*17380*/  ISETP.NE.U32.AND P1, PT, RZ, UR4, PT ;  /* 0x00000004ff007c0c */ /* 0x000fc8000bf25070 */
[----:B------:R-:W-:-:S04]  /*17390*/  ISETP.NE.AND.EX P1, PT, RZ, UR5, PT, P1 ;  /* 0x00000005ff007c0c */ /* 0x000fc8000bf25310 */
[----:B------:R3:W5:Y:S09]  /*173a0*/  @P0 LDG.E R3, desc[UR60][R4.64] ;  /* 0x0000003c04030981 */ /* 0x000772000c1e1900 */
[----:B------:R-:W-:Y:S01]  /*173b0*/  @P1 IADD3 R186, P2, R186, UR4, RZ ;  /* 0x00000004baba1c10 */ /* 0x000fe2000ff5e0ff */
[----:B------:R-:W-:-:S02]  /*173c0*/  ULDC UR4, c[0x0][0xa88] ;  /* 0x0002a20000047ab9 */ /* 0x000fc40000000800 */
[----:B------:R-:W-:Y:S01]  /*173d0*/  IMAD.U32 R0, RZ, RZ, UR4 ;  /* 0x00000004ff007e24 */ /* 0x000fe2000f8e00ff */
[----:B------:R-:W-:-:S05]  /*173e0*/  @P1 IADD3.X R187, R187, UR5, RZ, P2, !PT ;  /* 0x00000005bbbb1c10 */ /* 0x000fca00097fe4ff */
[----:B------:R3:W5:Y:S01]  /*173f0*/  @P1 LDG.E R0, desc[UR60][R186.64] ;  /* 0x0000003cba001981 */ /* 0x000762000c1e1900 */
[----:B--2---:R-:W-:Y:S01]  /*17400*/  ISETP.NE.AND P2, PT, R25, 0x1, PT ;  /* 0x000000011900780c */ /* 0x004fe20003f45270 */
[----:B------:R-:W2:-:S12]  /*17410*/  S2R R6, SR_TID.X ;  /* 0x0000000000067919 */ /* 0x000e980000002100 */
[----:B------:R-:W0:Y:S08]  /*17420*/  @P2 LDC R14, c[0x0][0xbec] ;  /* 0x0002fb00ff0e2b82 */ /* 0x000e300000000800 */
[----:B------:R-:W0:Y:S01]  /*17430*/  @P2 LDC R27, c[0x0][0xbf0] ;  /* 0x0002fc00ff1b2b82 */ /* 0x000e220000000800 */
[----:B--2---:R-:W-:-:S05]  /*17440*/  VIADD R6, R6, 0xffffff80 ;  /* 0xffffff8006067836 */ /* 0x004fca0000000000 */
[----:B------:R-:W-:Y:S01]  /*17450*/  ISETP.GE.AND P3, PT, R6, 0x80, PT ;  /* 0x000000800600780c */ /* 0x000fe20003f66270 */
[----:B---3--:R-:W-:-:S12]  /*17460*/  @P1 BRA `(.L_x_654) ;  /* 0x0000000000101947 */ /* 0x008fd80003800000 */
[----:B------:R-:W-:Y:S05]  /*17470*/  @!P0 BRA `(.L_x_654) ;  /* 0x00000000000c8947 */ /* 0x000fea0003800000 */
[----:B------:R-:W2:Y:S04]  /*17480*/  LDG.E R7, desc[UR60][R4.64] ;  /* 0x0000003c04077981 */ /* 0x000ea8000c1e1900 */
[----:B-----5:R-:W2:Y:S02]  /*17490*/  LDG.E R0, desc[UR60][R4.64+0x4] ;  /* 0x0000043c04007981 */ /* 0x020ea4000c1e1900 */
[----:B--2---:R-:W-:-:S07]  /*174a0*/  IMAD.IADD R0, R0, 0x1, -R7 ;  /* 0x0000000100007824 */ /* 0x004fce00078e0a07 */
.L_x_654:
[----:B------:R-:W-:Y:S01]  /*174b0*/  BSSY B1, `(.L_x_655) ;  /* 0x000002e000017945 */ /* 0x000fe20003800000 */
[----:B------:R-:W-:Y:S02]  /*174c0*/  SHF.R.S32.HI R13, RZ, 0x1f, R185 ;  /* 0x0000001fff0d7819 */ /* 0x000fe400000114b9 */
[----:B------:R-:W-:Y:S02]  /*174d0*/  SEL R15, R188, RZ, !P0 ;  /* 0x000000ffbc0f7207 */ /* 0x000fe40004000000 */
[----:B------:R-:W-:Y:S02]  /*174e0*/  SEL R193, R193, RZ, !P0 ;  /* 0x000000ffc1c17207 */ /* 0x000fe40004000000 */
[----:B-----5:R-:W-:Y:S01]  /*174f0*/  SHF.R.S32.HI R10, RZ, 0x1f, R3 ;  /* 0x0000001fff0a7819 */ /* 0x020fe20000011403 */
[----:B------:R-:W-:Y:S06]  /*17500*/  @P3 BRA `(.L_x_656) ;  /* 0x0000000000a03947 */ /* 0x000fec0003800000 */
[----:B------:R-:W2:Y:S01]  /*17510*/  S2R R5, SR_TID.X ;  /* 0x0000000000057919 */ /* 0x000ea20000002100 */
[----:B------:R-:W3:Y:S01]  /*17520*/  LDC R11, c[0x0][0xbe8] ;  /* 0x0002fa00ff0b7b82 */ /* 0x000ee20000000800 */
[----:B--2---:R-:W-:Y:S02]  /*17530*/  IMAD R4, R190, 0x80, R5 ;  /* 0x00000080be047824 */ /* 0x004fe400078e0205 */
[----:B---3--:R-:W-:Y:S02]  /*17540*/  IMAD R5, R0, R11, RZ ;  /* 0x0000000b00057224 */ /* 0x008fe400078e02ff */
[----:B------:R-:W-:-:S05]  /*17550*/  VIADD R12, R4, 0xffffff80 ;  /* 0xffffff80040c7836 */ /* 0x000fca0000000000 */
[----:B------:R-:W-:-:S13]  /*17560*/  ISETP.GE.AND P0, PT, R12, R5, PT ;  /* 0x000000050c00720c */ /* 0x000fda0003f06270 */
[----:B------:R-:W-:Y:S05]  /*17570*/  @P0 BRA `(.L_x_656) ;  /* 0x0000000000840947 */ /* 0x000fea0003800000 */
[----:B------:R-:W-:Y:S01]  /*17580*/  ISETP.NE.AND P0, PT, R11, 0x1, PT ;  /* 0x000000010b00780c */ /* 0x000fe20003f05270 */
[----:B------:R-:W-:Y:S01]  /*17590*/  ULDC.64 UR4, c[0x0][0xb90] ;  /* 0x0002e40000047ab9 */ /* 0x000fe20000000a00 */
[----:B------:R-:W-:Y:S02]  /*175a0*/  IMAD.MOV.U32 R4, RZ, RZ, R3 ;  /* 0x000000ffff047224 */ /* 0x000fe400078e0003 */
[----:B------:R-:W-:Y:S02]  /*175b0*/  IMAD R8, R13, UR4, RZ ;  /* 0x000000040d087c24 */ /* 0x000fe4000f8e02ff */
[----:B------:R-:W-:Y:S02]  /*175c0*/  IMAD.MOV.U32 R5, RZ, RZ, R10 ;  /* 0x000000ffff057224 */ /* 0x000fe400078e000a */
[----:B------:R-:W-:Y:S02]  /*175d0*/  IMAD.MOV.U32 R7, RZ, RZ, R12 ;  /* 0x000000ffff077224 */ /* 0x000fe400078e000c */
[----:B------:R-:W-:-:S03]  /*175e0*/  IMAD.WIDE.U32 R4, R185, UR4, R4 ;  /* 0x00000004b9047c25 */ /* 0x000fc6000f8e0004 */
[----:B------:R-:W2:Y:S08]  /*175f0*/  @P0 LDC R9, c[0x0][0xbec] ;  /* 0x0002fb00ff090b82 */ /* 0x000eb00000000800 */
[----:B------:R-:W3:Y:S01]  /*17600*/  @P0 LDC R21, c[0x0][0xbf0] ;  /* 0x0002fc00ff150b82 */ /* 0x000ee20000000800 */
[----:B--2---:R-:W-:-:S04]  /*17610*/  @P0 IMAD.HI.U32 R6, R12, R9, RZ ;  /* 0x000000090c060227 */ /* 0x004fc800078e00ff */
[----:B------:R-:W-:Y:S01]  /*17620*/  IMAD R9, R185, UR5, R8 ;  /* 0x00000005b9097c24 */ /* 0x000fe2000f8e0208 */
[----:B------:R-:W-:Y:S01]  /*17630*/  ULDC.64 UR4, c[0x0][0xb98] ;  /* 0x0002e60000047ab9 */ /* 0x000fe20000000a00 */
[----:B---3--:R-:W-:Y:S01]  /*17640*/  @P0 SHF.R.U32.HI R7, RZ, R21, R6 ;  /* 0x00000015ff070219 */ /* 0x008fe20000011606 */
[----:B------:R-:W-:Y:S02]  /*17650*/  IMAD R6, R193, UR4, RZ ;  /* 0x00000004c1067c24 */ /* 0x000fe4000f8e02ff */
[----:B------:R-:W-:Y:S02]  /*17660*/  IADD3 R5, R5, R9, RZ ;  /* 0x0000000905057210 */ /* 0x000fe40007ffe0ff */
[----:B------:R-:W-:Y:S02]  /*17670*/  IMAD.MOV R9, RZ, RZ, -R7 ;  /* 0x000000ffff097224 */ /* 0x000fe400078e0a07 */
[----:B------:R-:W-:-:S04]  /*17680*/  IMAD.WIDE.U32 R4, R15, UR4, R4 ;  /* 0x000000040f047c25 */ /* 0x000fc8000f8e0004 */
[----:B------:R-:W-:Y:S01]  /*17690*/  IMAD R9, R11, R9, R12 ;  /* 0x000000090b097224 */ /* 0x000fe200078e020c */
[----:B------:R-:W-:Y:S01]  /*176a0*/  SHF.R.S32.HI R11, RZ, 0x1f, R7 ;  /* 0x0000001fff0b7819 */ /* 0x000fe20000011407 */
[----:B------:R-:W-:Y:S01]  /*176b0*/  IMAD R8, R15, UR5, R6 ;  /* 0x000000050f087c24 */ /* 0x000fe2000f8e0206 */
[----:B------:R-:W-:Y:S01]  /*176c0*/  IADD3 R4, P0, R7, R4, RZ ;  /* 0x0000000407047210 */ /* 0x000fe20007f1e0ff */
[----:B------:R-:W-:Y:S01]  /*176d0*/  ULDC.64 UR4, c[0x0][0xb88] ;  /* 0x0002e20000047ab9 */ /* 0x000fe20000000a00 */
        /* <DEDUP_REMOVED lines=11> */
.L_x_656:
[----:B------:R-:W-:Y:S05]  /*17790*/  BSYNC B1 ;  /* 0x0000000000017941 */ /* 0x000fea0003800000 */
.L_x_655:
[----:B------:R-:W-:Y:S01]  /*177a0*/  ULDC.64 UR4, c[0x0][0xaa0] ;  /* 0x0002a80000047ab9 */ /* 0x000fe20000000a00 */
[----:B------:R-:W-:Y:S01]  /*177b0*/  BSSY B1, `(.L_x_657) ;  /* 0x000003a000017945 */ /* 0x000fe20003800000 */
[----:B------:R-:W-:Y:S01]  /*177c0*/  IMAD R4, R10, UR4, RZ ;  /* 0x000000040a047c24 */ /* 0x000fe2000f8e02ff */
[----:B------:R-:W-:Y:S02]  /*177d0*/  SHF.R.S32.HI R12, RZ, 0x1f, R183 ;  /* 0x0000001fff0c7819 */ /* 0x000fe400000114b7 */
[----:B------:R-:W-:Y:S01]  /*177e0*/  SHF.R.S32.HI R20, RZ, 0x1f, R182 ;  /* 0x0000001fff147819 */ /* 0x000fe200000114b6 */
[C---:B--2---:R-:W-:Y:S02]  /*177f0*/  IMAD R7, R3.reuse, UR5, R4 ;  /* 0x0000000503077c24 */ /* 0x044fe4000f8e0204 */
[----:B------:R-:W-:Y:S01]  /*17800*/  IMAD.WIDE.U32 R4, R3, UR4, RZ ;  /* 0x0000000403047c25 */ /* 0x000fe2000f8e00ff */
[----:B------:R-:W-:-:S03]  /*17810*/  ULDC.64 UR4, c[0x0][0xae8] ;  /* 0x0002ba0000047ab9 */ /* 0x000fc60000000a00 */
[----:B------:R-:W-:Y:S02]  /*17820*/  IMAD R3, R184, 0x20, R192 ;  /* 0x00000020b8037824 */ /* 0x000fe400078e02c0 */
[----:B------:R-:W-:Y:S02]  /*17830*/  IMAD.IADD R5, R5, 0x1, R7 ;  /* 0x0000000105057824 */ /* 0x000fe400078e0207 */
[----:B------:R-:W-:Y:S02]  /*17840*/  IMAD R9, R190, 0x80, R3 ;  /* 0x00000080be097824 */ /* 0x000fe400078e0203 */
[----:B------:R-:W-:Y:S02]  /*17850*/  IMAD R8, R13, UR4, RZ ;  /* 0x000000040d087c24 */ /* 0x000fe4000f8e02ff */
[----:B0-----:R-:W-:-:S04]  /*17860*/  @P2 IMAD.HI.U32 R6, R9, R14, RZ ;  /* 0x0000000e09062227 */ /* 0x001fc800078e00ff */
[C---:B------:R-:W-:Y:S02]  /*17870*/  IMAD R7, R185.reuse, UR5, R8 ;  /* 0x00000005b9077c24 */ /* 0x040fe4000f8e0208 */
[----:B------:R-:W-:Y:S01]  /*17880*/  IMAD.WIDE.U32 R4, R185, UR4, R4 ;  /* 0x00000004b9047c25 */ /* 0x000fe2000f8e0004 */
[----:B------:R-:W-:-:S03]  /*17890*/  ULDC.64 UR4, c[0x0][0xaf0] ;  /* 0x0002bc0000047ab9 */ /* 0x000fc60000000a00 */
[----:B------:R-:W-:Y:S01]  /*178a0*/  IMAD.MOV.U32 R3, RZ, RZ, R9 ;  /* 0x000000ffff037224 */ /* 0x000fe200078e0009 */
[----:B------:R-:W-:Y:S01]  /*178b0*/  @P2 SHF.R.U32.HI R3, RZ, R27, R6 ;  /* 0x0000001bff032219 */ /* 0x000fe20000011606 */
[----:B------:R-:W-:Y:S02]  /*178c0*/  IMAD R8, R193, UR4, RZ ;  /* 0x00000004c1087c24 */ /* 0x000fe4000f8e02ff */
[----:B------:R-:W-:Y:S01]  /*178d0*/  IMAD.IADD R5, R5, 0x1, R7 ;  /* 0x0000000105057824 */ /* 0x000fe200078e0207 */
[----:B------:R-:W-:Y:S01]  /*178e0*/  SHF.R.S32.HI R6, RZ, 0x1f, R3 ;  /* 0x0000001fff067819 */ /* 0x000fe20000011403 */
[C---:B------:R-:W-:Y:S02]  /*178f0*/  IMAD R7, R15.reuse, UR5, R8 ;  /* 0x000000050f077c24 */ /* 0x040fe4000f8e0208 */
[----:B------:R-:W-:Y:S01]  /*17900*/  IMAD.WIDE.U32 R4, R15, UR4, R4 ;  /* 0x000000040f047c25 */ /* 0x000fe2000f8e0004 */
[----:B------:R-:W-:-:S03]  /*17910*/  ULDC.64 UR4, c[0x0][0xae0] ;  /* 0x0002b80000047ab9 */ /* 0x000fc60000000a00 */
[----:B------:R-:W-:Y:S01]  /*17920*/  IMAD.MOV R8, RZ, RZ, -R3 ;  /* 0x000000ffff087224 */ /* 0x000fe200078e0a03 */
[----:B------:R-:W-:Y:S01]  /*17930*/  IADD3 R5, R5, R7, RZ ;  /* 0x0000000705057210 */ /* 0x000fe20007ffe0ff */
[----:B------:R-:W-:Y:S02]  /*17940*/  IMAD R6, R6, UR4, RZ ;  /* 0x0000000406067c24 */ /* 0x000fe4000f8e02ff */
[----:B------:R-:W-:Y:S02]  /*17950*/  IMAD R7, R25, R8, R9 ;  /* 0x0000000819077224 */ /* 0x000fe400078e0209 */
[C---:B------:R-:W-:Y:S02]  /*17960*/  IMAD R9, R3.reuse, UR5, R6 ;  /* 0x0000000503097c24 */ /* 0x040fe4000f8e0206 */
[----:B------:R-:W-:Y:S01]  /*17970*/  IMAD.WIDE.U32 R4, R3, UR4, R4 ;  /* 0x0000000403047c25 */ /* 0x000fe2000f8e0004 */
[----:B------:R-:W-:Y:S01]  /*17980*/  SHF.R.S32.HI R3, RZ, 0x1f, R7 ;  /* 0x0000001fff037819 */ /* 0x000fe20000011407 */
[----:B------:R-:W-:-:S02]  /*17990*/  ULDC.64 UR4, c[0x0][0xad8] ;  /* 0x0002b60000047ab9 */ /* 0x000fc40000000a00 */
[----:B------:R-:W-:Y:S02]  /*179a0*/  IMAD.IADD R5, R5, 0x1, R9 ;  /* 0x0000000105057824 */ /* 0x000fe400078e0209 */
[----:B------:R-:W-:Y:S02]  /*179b0*/  IMAD R6, R3, UR4, RZ ;  /* 0x0000000403067c24 */ /* 0x000fe4000f8e02ff */
[----:B------:R-:W-:Y:S02]  /*179c0*/  IMAD R8, R190, 0x80, R192 ;  /* 0x00000080be087824 */ /* 0x000fe400078e02c0 */
        /* <DEDUP_REMOVED lines=24> */
.L_x_658:
[----:B------:R-:W-:Y:S05]  /*17b50*/  BSYNC B1 ;  /* 0x0000000000017941 */ /* 0x000fea0003800000 */
.L_x_657:
[----:B---3--:R3:W0:Y:S01]  /*17b60*/  SHFL.IDX PT, R0, R3, 0x1, 0x181f ;  /* 0x00381f0003007f89 */ /* 0x00862200000e0000 */
[----:B------:R-:W-:Y:S03]  /*17b70*/  BSSY B1, `(.L_x_659) ;  /* 0x000000c000017945 */ /* 0x000fe60003800000 */
[----:B--2---:R3:W2:Y:S01]  /*17b80*/  SHFL.IDX PT, R4, R6, 0x1, 0x181f ;  /* 0x00381f0006047f89 */ /* 0x0046a200000e0000 */
        /* <DEDUP_REMOVED lines=10> */
.L_x_660:
[----:B------:R-:W-:Y:S05]  /*17c30*/  BSYNC B1 ;  /* 0x0000000000017941 */ /* 0x000fea0003800000 */
.L_x_659:
[----:B0-----:R0:W0:Y:S01]  /*17c40*/  SHFL.IDX PT, R0, R3, 0x2, 0x181f ;  /* 0x00581f0003007f89 */ /* 0x00102200000e0000 */
[----:B------:R-:W-:Y:S03]  /*17c50*/  BSSY B1, `(.L_x_661) ;  /* 0x000000c000017945 */ /* 0x000fe60003800000 */
[----:B--2---:R2:W0:Y:S01]  /*17c60*/  SHFL.IDX PT, R4, R6, 0x2, 0x181f ;  /* 0x00581f0006047f89 */ /* 0x00442200000e0000 */
        /* <DEDUP_REMOVED lines=8> */
[----:B------:R0:W-:Y:S04]  /*17cf0*/  @!P2 ST.E.128 desc[UR60][R10.64], RZ ;  /* 0x000000ff0a00a985 */ /* 0x0001e8000c101d3c */
[----:B------:R0:W-:Y:S02]  /*17d00*/  @!P3 ST.E.128 desc[UR60][R4.64], RZ ;  /* 0x000000ff0400b985 */ /* 0x0001e4000c101d3c */
.L_x_662:
[----:B------:R-:W-:Y:S05]  /*17d10*/  BSYNC B1 ;  /* 0x0000000000017941 */ /* 0x000fea0003800000 */
.L_x_661:
[----:B0-----:R-:W-:Y:S01]  /*17d20*/  VIADD R0, R8, 0x60 ;  /* 0x0000006008007836 */ /* 0x001fe20000000000 */
[----:B---3--:R-:W0:Y:S04]  /*17d30*/  SHFL.IDX PT, R3, R3, 0x3, 0x181f ;  /* 0x00781f0003037f89 */ /* 0x008e2800000e0000 */
[----:B------:R-:W-:Y:S01]  /*17d40*/  ISETP.GE.AND P0, PT, R0, R25, PT ;  /* 0x000000190000720c */ /* 0x000fe20003f06270 */
[----:B------:R3:W0:-:S12]  /*17d50*/  SHFL.IDX PT, R4, R6, 0x3, 0x181f ;  /* 0x00781f0006047f89 */ /* 0x00061800000e0000 */
[----:B---3--:R-:W-:Y:S05]  /*17d60*/  @P0 BRA `(.L_x_653) ;  /* 0x0000000000240947 */ /* 0x008fea0003800000 */
[----:B------:R-:W-:Y:S02]  /*17d70*/  ULDC UR4, c[0x0][0xac8] ;  /* 0x0002b20000047ab9 */ /* 0x000fe40000000800 */
[----:B------:R-:W-:Y:S02]  /*17d80*/  ISETP.GE.AND P2, PT, R182, UR4, PT ;  /* 0x00000004b6007c0c */ /* 0x000fe4000bf46270 */
[----:B------:R-:W-:-:S11]  /*17d90*/  ISETP.GE.AND P3, PT, R183, UR4, PT ;  /* 0x00000004b7007c0c */ /* 0x000fd6000bf66270 */
[CC--:B0-2---:R-:W-:Y:S02]  /*17da0*/  @!P2 LEA R6, P0, R182.reuse, R4.reuse, 0x1 ;  /* 0x00000004b606a211 */ /* 0x0c5fe400078008ff */
[C---:B------:R-:W-:Y:S02]  /*17db0*/  @!P3 LEA R4, P1, R183.reuse, R4, 0x1 ;  /* 0x00000004b704b211 */ /* 0x040fe400078208ff */
[-C--:B------:R-:W-:Y:S02]  /*17dc0*/  @!P2 LEA.HI.X R7, R182, R3.reuse, R20, 0x1, P0 ;  /* 0x00000003b607a211 */ /* 0x080fe400000f0c14 */
[----:B------:R-:W-:-:S03]  /*17dd0*/  @!P3 LEA.HI.X R5, R183, R3, R12, 0x1, P1 ;  /* 0x00000003b705b211 */ /* 0x000fc600008f0c0c */
[----:B------:R3:W-:Y:S04]  /*17de0*/  @!P2 ST.E.128 desc[UR60][R6.64], RZ ;  /* 0x000000ff0600a985 */ /* 0x0007e8000c101d3c */
[----:B------:R3:W-:Y:S02]  /*17df0*/  @!P3 ST.E.128 desc[UR60][R4.64], RZ ;  /* 0x000000ff0400b985 */ /* 0x0007e4000c101d3c */
.L_x_653:
[----:B------:R-:W-:Y:S05]  /*17e00*/  BSYNC B0 ;  /* 0x0000000000007941 */ /* 0x000fea0003800000 */
.L_x_644:
[----:B------:R-:W-:Y:S02]  /*17e10*/  ULDC UR4, c[0x0][0xc3c] ;  /* 0x00030f0000047ab9 */ /* 0x000fe40000000800 */
[----:B-1----:R-:W-:-:S13]  /*17e20*/  ISETP.GE.AND P0, PT, R31, UR4, PT ;  /* 0x000000041f007c0c */ /* 0x002fda000bf06270 */
[----:B------:R-:W-:Y:S05]  /*17e30*/  @!P0 BRA `(.L_x_663) ;  /* 0xfffffe9400548947 */ /* 0x000fea000383ffff */
[----:B------:R-:W-:Y:S05]  /*17e40*/  BRA `(.L_x_448) ;  /* 0x00000068000c7947 */ /* 0x000fea0003800000 */
.L_x_446:
[----:B------:R-:W-:-:S08]  /*17e50*/  NOP ;  /* 0x0000000000007918 */ /* 0x000fd00000000000 */
[----:B0-----:R-:W0:-:S00]  /*17e60*/  USETMAXREG.DEALLOC.CTAPOOL 0x28 ;  /* 0x00000028000079c8 */ /* 0x001e0000080e0500 */
[----:B0-----:R-:W-:Y:S01]  /*17e70*/  LOP3.LUT R2, R2, 0x3, RZ, 0xc0, !PT ;  /* 0x0000000302027812 */ /* 0x001fe200078ec0ff */
[----:B------:R-:W-:Y:S01]  /*17e80*/  IMAD.MOV.U32 R4, RZ, RZ, RZ ;  /* 0x000000ffff047224 */ /* 0x000fe200078e00ff */
[----:B------:R-:W-:-:S04]  /*17e90*/  LOP3.LUT R23, R23, 0xffffffdf, RZ, 0xc0, !PT ;  /* 0xffffffdf17177812 */ /* 0x000fc800078ec0ff */
[----:B------:R-:W0:Y:S02]  /*17ea0*/  SHFL.IDX PT, R2, R2, RZ, 0x1f ;  /* 0x00001fff02027589 */ /* 0x000e2400000e0000 */
[----:B0-----:R-:W-:-:S13]  /*17eb0*/  ISETP.NE.AND P0, PT, R2, RZ, PT ;  /* 0x000000ff0200720c */ /* 0x001fda0003f05270 */
[----:B------:R-:W-:Y:S01]  /*17ec0*/  @P0 LOP3.LUT R23, R23, 0x20, RZ, 0xfc, !PT ;  /* 0x0000002017170812 */ /* 0x000fe200078efcff */
[----:B------:R-:W-:Y:S06]  /*17ed0*/  @!P0 BRA `(.L_x_664) ;  /* 0x00000000001c8947 */ /* 0x000fec0003800000 */
[----:B------:R-:W0:Y:S08]  /*17ee0*/  S2UR UR5, SR_CgaCtaId ;  /* 0x00000000000579c3 */ /* 0x000e300000008800 */
[----:B------:R-:W-:Y:S06]  /*17ef0*/  BAR.SYNC.DEFER_BLOCKING 0x5, 0x180 ;  /* 0x0146000000007b1d */ /* 0x000fec0000010000 */
[----:B------:R-:W-:-:S02]  /*17f00*/  UMOV UR4, 0x400 ;  /* 0x0000040000047882 */ /* 0x000fc40000000000 */
[----:B0-----:R-:W-:-:S09]  /*17f10*/  ULEA UR4, UR5, UR4, 0x18 ;  /* 0x0000000405047291 */ /* 0x001fd2000f8ec03f */
[----:B------:R-:W0:Y:S01]  /*17f20*/  LDS.128 R16, [UR4+0x2a8d0] ;  /* 0x02a8d004ff107984 */ /* 0x000e220008000c00 */
[----:B------:R-:W-:Y:S06]  /*17f30*/  BAR.ARV 0x4, 0x180 ;  /* 0x0106000000007b1d */ /* 0x000fec0000002000 */
[----:B------:R-:W-:Y:S05]  /*17f40*/  BRA `(.L_x_665) ;  /* 0x0000000400fc7947 */ /* 0x000fea0003800000 */
.L_x_664:
[----:B------:R-:W-:Y:S01]  /*17f50*/  LOP3.LUT R5, R0, 0x1f, RZ, 0xc0, !PT ;  /* 0x0000001f00057812 */ /* 0x000fe200078ec0ff */
[----:B------:R-:W-:Y:S01]  /*17f60*/  ULDC UR4, c[0x0][0xc3c] ;  /* 0x00030f0000047ab9 */ /* 0x000fe20000000800 */
[----:B------:R-:W0:Y:S01]  /*17f70*/  S2UR UR6, SR_CTAID.X ;  /* 0x00000000000679c3 */ /* 0x000e220000002500 */
[----:B------:R-:W-:Y:S01]  /*17f80*/  ULDC UR5, c[0x0][0xc38] ;  /* 0x00030e0000057ab9 */ /* 0x000fe20000000800 */
[----:B------:R-:W-:-:S04]  /*17f90*/  ISETP.NE.AND P0, PT, R5, 0x1f, PT ;  /* 0x0000001f0500780c */ /* 0x000fc80003f05270 */
[----:B------:R-:W-:-:S13]  /*17fa0*/  ISETP.GE.OR P1, PT, R5, UR4, !P0 ;  /* 0x0000000405007c0c */ /* 0x000fda000c726670 */
[----:B------:R-:W1:Y:S02]  /*17fb0*/  @!P1 LDC.64 R2, c[0x0][0xc80] ;  /* 0x00032000ff029b82 */ /* 0x000e640000000a00 */
[----:B-1----:R-:W-:-:S05]  /*17fc0*/  @!P1 IMAD.WIDE.U32 R2, R5, 0x4, R2 ;  /* 0x0000000405029825 */ /* 0x002fca00078e0002 */
[----:B------:R-:W2:Y:S01]  /*17fd0*/  @!P1 LDG.E R4, desc[UR60][R2.64] ;  /* 0x0000003c02049981 */ /* 0x000ea2000c1e1900 */
[C---:B------:R-:W-:Y:S01]  /*17fe0*/  ISETP.NE.AND P1, PT, R5.reuse, RZ, PT ;  /* 0x000000ff0500720c */ /* 0x040fe20003f25270 */
[----:B------:R-:W-:Y:S01]  /*17ff0*/  UMOV UR4, URZ ;  /* 0x0000003f00047c82 */ /* 0x000fe20008000000 */
[C---:B------:R-:W-:Y:S01]  /*18000*/  ISETP.GE.U32.AND P2, PT, R5.reuse, 0x2, PT ;  /* 0x000000020500780c */ /* 0x040fe20003f46070 */
[----:B------:R-:W-:Y:S01]  /*18010*/  IMAD.MOV.U32 R16, RZ, RZ, RZ ;  /* 0x000000ffff107224 */ /* 0x000fe200078e00ff */
[C---:B------:R-:W-:Y:S02]  /*18020*/  ISETP.GE.U32.AND P3, PT, R5.reuse, 0x4, PT ;  /* 0x000000040500780c */ /* 0x040fe40003f66070 */
[C---:B------:R-:W-:Y:S02]  /*18030*/  ISETP.GE.U32.AND P4, PT, R5.reuse, 0x8, PT ;  /* 0x000000080500780c */ /* 0x040fe40003f86070 */
[----:B------:R-:W-:Y:S01]  /*18040*/  ISETP.GE.U32.AND P5, PT, R5, 0x10, PT ;  /* 0x000000100500780c */ /* 0x000fe20003fa6070 */
[----:B--2---:R-:W1:Y:S02]  /*18050*/  SHFL.UP PT, R6, R4, 0x1, RZ ;  /* 0x0420000004067989 */ /* 0x004e6400000e00ff */
[----:B-1----:R-:W-:-:S05]  /*18060*/  SEL R7, R6, RZ, P1 ;  /* 0x000000ff06077207 */ /* 0x002fca0000800000 */
[----:B------:R-:W-:-:S05]  /*18070*/  IMAD.IADD R7, R4, 0x1, R7 ;  /* 0x0000000104077824 */ /* 0x000fca00078e0207 */
[----:B------:R-:W1:Y:S02]  /*18080*/  SHFL.UP PT, R6, R7, 0x2, RZ ;  /* 0x0440000007067989 */ /* 0x000e6400000e00ff */
[----:B-1----:R-:W-:-:S05]  /*18090*/  SEL R6, R6, RZ, P2 ;  /* 0x000000ff06067207 */ /* 0x002fca0001000000 */
[----:B------:R-:W-:-:S05]  /*180a0*/  IMAD.IADD R6, R7, 0x1, R6 ;  /* 0x0000000107067824 */ /* 0x000fca00078e0206 */
        /* <DEDUP_REMOVED lines=9> */
[----:B------:R-:W1:Y:S02]  /*18140*/  SHFL.IDX PT, R6, R7, 0x1f, 0x1f ;  /* 0x03e01f0007067f89 */ /* 0x000e6400000e0000 */
[----:B-1----:R-:W-:-:S04]  /*18150*/  IMAD R6, R6, UR5, RZ ;  /* 0x0000000506067c24 */ /* 0x002fc8000f8e02ff */
[----:B------:R-:W-:Y:S01]  /*18160*/  IMAD.MOV.U32 R3, RZ, RZ, R6 ;  /* 0x000000ffff037224 */ /* 0x000fe200078e0006 */
[----:B0-----:R-:W-:-:S13]  /*18170*/  ISETP.GT.AND P6, PT, R6, UR6, PT ;  /* 0x0000000606007c0c */ /* 0x001fda000bfc4270 */
[----:B------:R-:W-:Y:S05]  /*18180*/  @P6 BRA `(.L_x_666) ;  /* 0x00000000009c6947 */ /* 0x000fea0003800000 */
[----:B------:R-:W0:Y:S01]  /*18190*/  LDC R10, c[0x0][0xc3c] ;  /* 0x00030f00ff0a7b82 */ /* 0x000e220000000800 */
[----:B------:R-:W-:Y:S01]  /*181a0*/  IMAD.MOV.U32 R6, RZ, RZ, R3 ;  /* 0x000000ffff067224 */ /* 0x000fe200078e0003 */
[----:B------:R-:W-:Y:S01]  /*181b0*/  UMOV UR4, URZ ;  /* 0x0000003f00047c82 */ /* 0x000fe20008000000 */
[----:B------:R-:W-:Y:S01]  /*181c0*/  ULDC UR7, c[0x0][0xc3c] ;  /* 0x00030f0000077ab9 */ /* 0x000fe20000000800 */
[----:B------:R-:W-:-:S05]  /*181d0*/  ULDC UR5, c[0x0][0xc38] ;  /* 0x00030e0000057ab9 */ /* 0x000fca0000000800 */
.L_x_670:
[----:B------:R-:W-:Y:S01]  /*181e0*/  UIADD3 UR4, UR4, 0x1f, URZ ;  /* 0x0000001f04047890 */ /* 0x000fe2000fffe03f */
[----:B------:R-:W-:-:S05]  /*181f0*/  IMAD.U32 R19, RZ, RZ, UR7 ;  /* 0x00000007ff137e24 */ /* 0x000fca000f8e00ff */
        /* <DEDUP_REMOVED lines=10> */
.L_x_669:
[----:B------:R-:W-:Y:S05]  /*182a0*/  BSYNC B0 ;  /* 0x0000000000007941 */ /* 0x000fea0003800000 */
.L_x_668:
        /* <DEDUP_REMOVED lines=21> */
.L_x_666:
[----:B------:R-:W-:-:S04]  /*18400*/  IMAD.IADD R9, R6, 0x1, -R3 ;  /* 0x0000000106097824 */ /* 0x000fc800078e0a03 */
        /* <DEDUP_REMOVED lines=14> */
.L_x_671:
[----:B---3--:R-:W-:Y:S01]  /*184f0*/  IMAD R16, R16, UR5, R9 ;  /* 0x0000000510107c24 */ /* 0x008fe2000f8e0209 */
[----:B0-----:R-:W-:Y:S01]  /*18500*/  IABS R2, R4 ;  /* 0x0000000400027213 */ /* 0x001fe20000000000 */
[----:B-12---:R-:W-:Y:S02]  /*18510*/  IMAD.MOV R7, RZ, RZ, -R3 ;  /* 0x000000ffff077224 */ /* 0x006fe400078e0a03 */
[----:B------:R-:W-:Y:S01]  /*18520*/  VIADD R19, R19, UR4 ;  /* 0x0000000413137c36 */ /* 0x000fe20008000000 */
[----:B------:R-:W-:Y:S01]  /*18530*/  IADD3 R9, -R16, UR6, RZ ;  /* 0x0000000610097c10 */ /* 0x000fe2000fffe1ff */
[----:B------:R-:W-:Y:S01]  /*18540*/  IMAD R7, R7, R10, RZ ;  /* 0x0000000a07077224 */ /* 0x000fe200078e02ff */
[----:B------:R-:W-:Y:S01]  /*18550*/  IADD3 R8, RZ, -R2, RZ ;  /* 0x80000002ff087210 */ /* 0x000fe20007ffe0ff */
[----:B------:R-:W-:Y:S01]  /*18560*/  IMAD.MOV.U32 R2, RZ, RZ, RZ ;  /* 0x000000ffff027224 */ /* 0x000fe200078e00ff */
[----:B------:R-:W-:-:S03]  /*18570*/  IABS R6, R9 ;  /* 0x0000000900067213 */ /* 0x000fc60000000000 */
[----:B------:R-:W-:-:S04]  /*18580*/  IMAD.HI.U32 R2, R3, R7, R2 ;  /* 0x0000000703027227 */ /* 0x000fc800078e0002 */
[----:B------:R-:W-:Y:S02]  /*18590*/  IMAD.MOV.U32 R3, RZ, RZ, R6 ;  /* 0x000000ffff037224 */ /* 0x000fe400078e0006 */
        /* <DEDUP_REMOVED lines=13> */
[----:B------:R-:W-:Y:S01]  /*18670*/  MOV R18, R2 ;  /* 0x0000000200127202 */ /* 0x000fe20000000f00 */
[----:B------:R-:W-:-:S04]  /*18680*/  IMAD.MOV R17, RZ, RZ, -R2 ;  /* 0x000000ffff117224 */ /* 0x000fc800078e0a02 */
[----:B------:R-:W-:Y:S01]  /*18690*/  IMAD R17, R4, R17, R9 ;  /* 0x0000001104117224 */ /* 0x000fe200078e0209 */
[----:B------:R-:W-:Y:S06]  /*186a0*/  BRA `(.L_x_672) ;  /* 0x00000000000c7947 */ /* 0x000fec0003800000 */
.L_x_667:
[----:B------:R-:W-:Y:S02]  /*186b0*/  IMAD.MOV.U32 R17, RZ, RZ, RZ ;  /* 0x000000ffff117224 */ /* 0x000fe400078e00ff */
[----:B------:R-:W-:Y:S02]  /*186c0*/  IMAD.U32 R16, RZ, RZ, UR6 ;  /* 0x00000006ff107e24 */ /* 0x000fe4000f8e00ff */
[----:B------:R-:W-:-:S07]  /*186d0*/  IMAD.MOV.U32 R18, RZ, RZ, RZ ;  /* 0x000000ffff127224 */ /* 0x000fce00078e00ff */
.L_x_672:
[----:B------:R-:W-:-:S13]  /*186e0*/  ISETP.NE.AND P0, PT, R5, RZ, PT ;  /* 0x000000ff0500720c */ /* 0x000fda0003f05270 */
[----:B------:R-:W0:Y:S01]  /*186f0*/  @!P0 S2R R3, SR_CgaCtaId ;  /* 0x0000000000038919 */ /* 0x000e220000008800 */
[----:B------:R-:W-:-:S04]  /*18700*/  @!P0 MOV R2, 0x400 ;  /* 0x0000040000028802 */ /* 0x000fc80000000f00 */
[----:B0-----:R-:W-:-:S05]  /*18710*/  @!P0 LEA R2, R3, R2, 0x18 ;  /* 0x0000000203028211 */ /* 0x001fca00078ec0ff */
[----:B------:R1:W-:Y:S01]  /*18720*/  @!P0 STS.128 [R2+0x2a8d0], R16 ;  /* 0x02a8d01002008388 */ /* 0x0003e20000000c00 */
[----:B------:R-:W-:Y:S06]  /*18730*/  BAR.ARV 0x5, 0x180 ;  /* 0x0146000000007b1d */ /* 0x000fec0000002000 */
.L_x_665:
[----:B------:R2:W-:Y:S01]  /*18740*/  STL [R1+0x28], RZ ;  /* 0x000028ff01007387 */ /* 0x0005e20000100800 */
[----:B------:R-:W-:Y:S01]  /*18750*/  ULDC UR4, c[0x0][0xc3c] ;  /* 0x00030f0000047ab9 */ /* 0x000fe20000000800 */
[----:B------:R-:W-:Y:S01]  /*18760*/  IMAD.MOV.U32 R29, RZ, RZ, 0x1 ;  /* 0x00000001ff1d7424 */ /* 0x000fe200078e00ff */
[----:B0-----:R-:W-:Y:S01]  /*18770*/  ISETP.GE.AND P0, PT, R19, UR4, PT ;  /* 0x0000000413007c0c */ /* 0x001fe2000bf06270 */
[----:B------:R-:W-:-:S12]  /*18780*/  IMAD.MOV.U32 R28, RZ, RZ, RZ ;  /* 0x000000ffff1c7224 */ /* 0x000fd800078e00ff */
[----:B--2---:R-:W-:Y:S05]  /*18790*/  @P0 BRA `(.L_x_673) ;  /* 0x0000005800d40947 */ /* 0x004fea0003800000 */
[----:B-1----:R-:W2:Y:S01]  /*187a0*/  LDL R2, [R1+0x38] ;  /* 0x0000380001027983 */ /* 0x002ea20000100800 */
[----:B------:R-:W0:Y:S01]  /*187b0*/  S2UR UR5, SR_CgaCtaId ;  /* 0x00000000000579c3 */ /* 0x000e220000008800 */
[----:B------:R-:W-:Y:S01]  /*187c0*/  LOP3.LUT R4, R0, 0x7f, RZ, 0xc0, !PT ;  /* 0x0000007f00047812 */ /* 0x000fe200078ec0ff */
[----:B------:R-:W-:Y:S01]  /*187d0*/  BSSY B8, `(.L_x_673) ;  /* 0x00005b1000087945 */ /* 0x000fe20003800000 */
[----:B------:R1:W-:Y:S01]  /*187e0*/  STL [R1+0x28], RZ ;  /* 0x000028ff01007387 */ /* 0x0003e20000100800 */
[----:B------:R-:W-:Y:S01]  /*187f0*/  IMAD.MOV.U32 R31, RZ, RZ, 0x1 ;  /* 0x00000001ff1f7424 */ /* 0x000fe200078e00ff */
[----:B------:R-:W-:Y:S01]  /*18800*/  MOV R26, RZ ;  /* 0x000000ff001a7202 */ /* 0x000fe20000000f00 */
[----:B------:R-:W-:Y:S01]  /*18810*/  IMAD.SHL.U32 R36, R4, 0x8, RZ ;  /* 0x0000000804247824 */ /* 0x000fe200078e00ff */
[----:B------:R-:W-:Y:S01]  /*18820*/  ULDC.64 UR36, c[0x0][0x198] ;  /* 0x0000660000247ab9 */ /* 0x000fe20000000a00 */
[----:B------:R-:W-:Y:S01]  /*18830*/  IMAD.MOV.U32 R29, RZ, RZ, 0x1 ;  /* 0x00000001ff1d7424 */ /* 0x000fe200078e00ff */
[----:B------:R-:W-:Y:S01]  /*18840*/  ULDC UR38, c[0x0][0xc] ;  /* 0x0000030000267ab9 */ /* 0x000fe20000000800 */
[----:B------:R-:W-:Y:S01]  /*18850*/  IMAD.MOV.U32 R28, RZ, RZ, RZ ;  /* 0x000000ffff1c7224 */ /* 0x000fe200078e00ff */
[----:B--2---:R-:W-:Y:S01]  /*18860*/  R2UR UR4, R2 ;  /* 0x00000000020472ca */ /* 0x004fe200000e0000 */
[----:B------:R-:W-:-:S05]  /*18870*/  IMAD.SHL.U32 R2, R0, 0x8, RZ ;  /* 0x0000000800027824 */ /* 0x000fca00078e00ff */
[C---:B------:R-:W-:Y:S02]  /*18880*/  LOP3.LUT R3, R2.reuse, 0x1f8, RZ, 0xc0, !PT ;  /* 0x000001f802037812 */ /* 0x040fe400078ec0ff */
[----:B------:R-:W-:Y:S02]  /*18890*/  LOP3.LUT R2, R2, 0x38, RZ, 0xc0, !PT ;  /* 0x0000003802027812 */ /* 0x000fe400078ec0ff */
[----:B------:R-:W-:Y:S01]  /*188a0*/  LOP3.LUT R3, R3, 0x38, R0, 0x78, !PT ;  /* 0x0000003803037812 */ /* 0x000fe200078e7800 */
[----:B------:R-:W-:Y:S02]  /*188b0*/  IMAD.SHL.U32 R0, R0, 0x10, RZ ;  /* 0x0000001000007824 */ /* 0x000fe400078e00ff */
[----:B------:R-:W-:Y:S01]  /*188c0*/  ULOP3.LUT UR39, UR4, 0x2, URZ, 0xfc, !UPT ;  /* 0x0000000204277892 */ /* 0x000fe2000f8efc3f */
[----:B------:R-:W-:Y:S02]  /*188d0*/  LOP3.LUT R36, R3, 0x200, R36, 0xf8, !PT ;  /* 0x0000020003247812 */ /* 0x000fe400078ef824 */
[----:B------:R-:W-:Y:S01]  /*188e0*/  UMOV UR4, 0x400 ;  /* 0x0000040000047882 */ /* 0x000fe20000000000 */
[----:B------:R-:W-:Y:S01]  /*188f0*/  SHF.R.U32.HI R3, RZ, 0x3, R4 ;  /* 0x00000003ff037819 */ /* 0x000fe20000011604 */
[----:B0-----:R-:W-:-:S03]  /*18900*/  ULEA UR4, UR5, UR4, 0x18 ;  /* 0x0000000405047291 */ /* 0x001fc6000f8ec03f */
[----:B------:R-:W-:Y:S02]  /*18910*/  LOP3.LUT R4, R3, 0x70, R0, 0xf8, !PT ;  /* 0x0000007003047812 */ /* 0x000fe400078ef800 */
[C---:B------:R-:W-:Y:S01]  /*18920*/  LOP3.LUT R3, R2.reuse, 0x40, RZ, 0xfc, !PT ;  /* 0x0000004002037812 */ /* 0x040fe200078efcff */
[----:B------:R-:W-:Y:S01]  /*18930*/  IMAD.U32 R22, RZ, RZ, UR4 ;  /* 0x00000004ff167e24 */ /* 0x000fe2000f8e00ff */
[----:B------:R-:W-:-:S03]  /*18940*/  LOP3.LUT R0, R2, 0x80, RZ, 0xfc, !PT ;  /* 0x0000008002007812 */ /* 0x000fc600078efcff */
[----:B-1----:R-:W-:-:S07]  /*18950*/  IMAD R37, R36, 0x2, R22 ;  /* 0x0000000224257824 */ /* 0x002fce00078e0216 */
.L_x_774:
[----:B0-----:R-:W0:Y:S02]  /*18960*/  LDC.64 R32, c[0x0][0xc88] ;  /* 0x00032200ff207b82 */ /* 0x001e240000000a00 */
[----:B0-----:R-:W-:-:S06]  /*18970*/  IMAD.WIDE R32, R19, 0x4, R32 ;  /* 0x0000000413207825 */ /* 0x001fcc00078e0220 */
[----:B--2---:R-:W2:Y:S01]  /*18980*/  LDG.E R32, desc[UR60][R32.64] ;  /* 0x0000003c20207981 */ /* 0x004ea2000c1e1900 */
[----:B------:R-:W-:Y:S05]  /*18990*/  YIELD ;  /* 0x0000000000007946 */ /* 0x000fea0003800000 */
[----:B------:R-:W-:Y:S01]  /*189a0*/  ULDC.64 UR4, c[0x0][0xa28] ;  /* 0x00028a0000047ab9 */ /* 0x000fe20000000a00 */
[----:B------:R-:W-:Y:S01]  /*189b0*/  ULDC.64 UR8, c[0x0][0xa18] ;  /* 0x0002860000087ab9 */ /* 0x000fe20000000a00 */
[----:B------:R-:W-:Y:S01]  /*189c0*/  ISETP.NE.U32.AND P0, PT, RZ, UR4, PT ;  /* 0x00000004ff007c0c */ /* 0x000fe2000bf05070 */
[----:B------:R-:W-:Y:S01]  /*189d0*/  IMAD.MOV.U32 R9, RZ, RZ, RZ ;  /* 0x000000ffff097224 */ /* 0x000fe200078e00ff */
[----:B------:R-:W-:-:S02]  /*189e0*/  ULDC.64 UR6, c[0x0][0xa10] ;  /* 0x0002840000067ab9 */ /* 0x000fc40000000a00 */
[----:B------:R-:W-:Y:S02]  /*189f0*/  ISETP.NE.AND.EX P0, PT, RZ, UR5, PT, P0 ;  /* 0x00000005ff007c0c */ /* 0x000fe4000bf05300 */
[----:B------:R-:W-:-:S04]  /*18a00*/  ISETP.NE.U32.AND P2, PT, RZ, UR8, PT ;  /* 0x00000008ff007c0c */ /* 0x000fc8000bf45070 */
[----:B------:R-:W-:Y:S01]  /*18a10*/  ISETP.NE.AND.EX P2, PT, RZ, UR9, PT, P2 ;  /* 0x00000009ff007c0c */ /* 0x000fe2000bf45320 */
[----:B------:R-:W-:Y:S01]  /*18a20*/  IMAD.MOV.U32 R35, RZ, RZ, RZ ;  /* 0x000000ffff237224 */ /* 0x000fe200078e00ff */
[----:B--2---:R-:W-:-:S05]  /*18a30*/  SHF.R.S32.HI R0, RZ, 0x1f, R32 ;  /* 0x0000001fff007819 */ /* 0x004fca0000011420 */
[C---:B------:R-:W-:Y:S01]  /*18a40*/  @P0 LEA R2, P1, R32.reuse, UR4, 0x2 ;  /* 0x0000000420020c11 */ /* 0x040fe2000f8210ff */
[C---:B------:R-:W-:Y:S01]  /*18a50*/  IMAD.SHL.U32 R24, R32.reuse, 0x4, RZ ;  /* 0x0000000420187824 */ /* 0x040fe200078e00ff */
[C-C-:B------:R-:W-:Y:S01]  /*18a60*/  SHF.L.U64.HI R25, R32.reuse, 0x2, R0.reuse ;  /* 0x0000000220197819 */ /* 0x140fe20000010200 */
[----:B------:R0:W-:Y:S01]  /*18a70*/  STL [R1+0x14], R0 ;  /* 0x0000140001007387 */ /* 0x0001e20000100800 */
[----:B------:R-:W-:Y:S01]  /*18a80*/  @P0 LEA.HI.X R3, R32, UR5, R0, 0x2, P1 ;  /* 0x0000000520030c11 */ /* 0x000fe200088f1400 */
[----:B------:R-:W-:-:S04]  /*18a90*/  ULDC.64 UR4, c[0x0][0xa00] ;  /* 0x0002800000047ab9 */ /* 0x000fc80000000a00 */
[----:B-1----:R1:W2:Y:S01]  /*18aa0*/  @P0 LDG.E R9, desc[UR60][R2.64] ;  /* 0x0000003c02090981 */ /* 0x0022a2000c1e1900 */
[----:B------:R-:W-:Y:S02]  /*18ab0*/  ISETP.NE.U32.AND P0, PT, RZ, UR4, PT ;  /* 0x00000004ff007c0c */ /* 0x000fe4000bf05070 */
[----:B------:R-:W-:Y:S01]  /*18ac0*/  ISETP.NE.U32.AND P1, PT, RZ, UR6, PT ;  /* 0x00000006ff007c0c */ /* 0x000fe2000bf25070 */
[----:B0-----:R-:W-:Y:S01]  /*18ad0*/  IMAD.MOV.U32 R0, RZ, RZ, RZ ;  /* 0x000000ffff007224 */ /* 0x001fe200078e00ff */
[----:B------:R-:W-:Y:S02]  /*18ae0*/  ISETP.NE.AND.EX P0, PT, RZ, UR5, PT, P0 ;  /* 0x00000005ff007c0c */ /* 0x000fe4000bf05300 */
[----:B------:R-:W-:Y:S02]  /*18af0*/  ISETP.NE.AND.EX P1, PT, RZ, UR7, PT, P1 ;  /* 0x00000007ff007c0c */ /* 0x000fe4000bf25310 */
[C---:B------:R-:W-:Y:S02]  /*18b00*/  IADD3 R4, P4, R24.reuse, UR6, RZ ;  /* 0x0000000618047c10 */ /* 0x040fe4000ff9e0ff */
[----:B-1----:R-:W-:Y:S01]  /*18b10*/  IADD3 R2, P3, R24, UR4, RZ ;  /* 0x0000000418027c10 */ /* 0x002fe2000ff7e0ff */
[----:B------:R-:W-:Y:S01]  /*18b20*/  ULDC UR4, c[0x0][0x288] ;  /* 0x0000a20000047ab9 */ /* 0x000fe20000000800 */
[----:B------:R-:W-:-:S02]  /*18b30*/  IADD3.X R5, R25, UR7, RZ, P4, !PT ;  /* 0x0000000719057c10 */ /* 0x000fc4000a7fe4ff */
[C---:B------:R-:W-:Y:S02]  /*18b40*/  IADD3.X R3, R25.reuse, UR5, RZ, P3, !PT ;  /* 0x0000000519037c10 */ /* 0x040fe40009ffe4ff */
[----:B------:R-:W-:Y:S01]  /*18b50*/  @P2 IADD3 R6, P3, R24, UR8, RZ ;  /* 0x0000000818062c10 */ /* 0x000fe2000ff7e0ff */
[----:B------:R-:W-:Y:S01]  /*18b60*/  IMAD.U32 R8, RZ, RZ, UR4 ;  /* 0x00000004ff087e24 */ /* 0x000fe2000f8e00ff */
[----:B------:R-:W-:Y:S01]  /*18b70*/  ULDC.64 UR4, c[0x0][0x418] ;  /* 0x0001060000047ab9 */ /* 0x000fe20000000a00 */
[----:B------:R-:W5:Y:S01]  /*18b80*/  @P0 LDG.E R35, desc[UR60][R2.64] ;  /* 0x0000003c02230981 */ /* 0x000f62000c1e1900 */
[----:B------:R-:W-:-:S03]  /*18b90*/  @P2 IADD3.X R7, R25, UR9, RZ, P3, !PT ;  /* 0x0000000919072c10 */ /* 0x000fc60009ffe4ff */
[----:B------:R-:W5:Y:S04]  /*18ba0*/  @P1 LDG.E R0, desc[UR60][R4.64] ;  /* 0x0000003c04001981 */ /* 0x000f68000c1e1900 */
[----:B------:R0:W3:Y:S01]  /*18bb0*/  @P2 LDG.E R8, desc[UR60][R6.64] ;  /* 0x0000003c06082981 */ /* 0x0000e2000c1e1900 */
[----:B------:R-:W-:-:S03]  /*18bc0*/  UISETP.NE.U32.AND UP0, UPT, UR4, URZ, UPT ;  /* 0x0000003f0400728c */ /* 0x000fc6000bf05070 */
[----:B------:R-:W-:Y:S01]  /*18bd0*/  ULDC UR4, c[0x0][0x424] ;  /* 0x0001090000047ab9 */ /* 0x000fe20000000800 */
[----:B------:R-:W-:-:S03]  /*18be0*/  UISETP.NE.AND.EX UP0, UPT, UR5, URZ, UPT, UP0 ;  /* 0x0000003f0500728c */ /* 0x000fc6000bf05300 */
[----:B------:R-:W-:Y:S01]  /*18bf0*/  ULDC UR5, c[0x0][0x2f0] ;  /* 0x0000bc0000057ab9 */ /* 0x000fe20000000800 */
[----:B------:R-:W-:-:S04]  /*18c00*/  USEL UR4, UR4, 0x1, UP0 ;  /* 0x0000000104047887 */ /* 0x000fc80008000000 */
[----:B------:R-:W-:-:S03]  /*18c10*/  UIMAD UR4, UR4, UR5, URZ ;  /* 0x00000005040472a4 */ /* 0x000fc6000f8e023f */
[----:B------:R-:W-:Y:S02]  /*18c20*/  ULDC UR5, c[0x0][0x348] ;  /* 0x0000d20000057ab9 */ /* 0x000fe40000000800 */
[----:B0-----:R-:W-:Y:S01]  /*18c30*/  MOV R6, UR5 ;  /* 0x0000000500067c02 */ /* 0x001fe20008000f00 */
[----:B--2---:R-:W-:Y:S04]  /*18c40*/  STL [R1+0x4], R9 ;  /* 0x0000040901007387 */ /* 0x004fe80000100800 */
[----:B---3--:R0:W-:Y:S02]  /*18c50*/  STL [R1+0x20], R8 ;  /* 0x0000200801007387 */ /* 0x0081e40000100800 */
[----:B0-----:R-:W-:Y:S01]  /*18c60*/  IMAD.U32 R8, RZ, RZ, UR4 ;  /* 0x00000004ff087e24 */ /* 0x001fe2000f8e00ff */
[----:B------:R-:W-:Y:S06]  /*18c70*/  @P2 BRA `(.L_x_674) ;  /* 0x0000000000142947 */ /* 0x000fec0003800000 */
[----:B------:R-:W-:Y:S05]  /*18c80*/  @!P0 BRA `(.L_x_674) ;  /* 0x0000000000108947 */ /* 0x000fea0003800000 */
[----:B------:R-:W2:Y:S04]  /*18c90*/  LDG.E R10, desc[UR60][R2.64] ;  /* 0x0000003c020a7981 */ /* 0x000ea8000c1e1900 */
[----:B------:R-:W2:Y:S02]  /*18ca0*/  LDG.E R7, desc[UR60][R2.64+0x4] ;  /* 0x0000043c02077981 */ /* 0x000ea4000c1e1900 */
[----:B--2---:R-:W-:-:S05]  /*18cb0*/  IMAD.IADD R2, R7, 0x1, -R10 ;  /* 0x0000000107027824 */ /* 0x004fca00078e0a0a */
[----:B------:R0:W-:Y:S02]  /*18cc0*/  STL [R1+0x20], R2 ;  /* 0x0000200201007387 */ /* 0x0001e40000100800 */
.L_x_674:
[----:B------:R-:W-:Y:S01]  /*18cd0*/  ULDC.64 UR4, c[0x0][0xa20] ;  /* 0x0002880000047ab9 */ /* 0x000fe20000000a00 */
[----:B------:R-:W-:Y:S01]  /*18ce0*/  IMAD.MOV.U32 R33, RZ, RZ, R32 ;  /* 0x000000ffff217224 */ /* 0x000fe200078e0020 */
[----:B------:R-:W-:-:S04]  /*18cf0*/  ISETP.NE.U32.AND P0, PT, RZ, UR4, PT ;  /* 0x00000004ff007c0c */ /* 0x000fc8000bf05070 */
[----:B------:R-:W-:-:S13]  /*18d00*/  ISETP.NE.AND.EX P0, PT, RZ, UR5, PT, P0 ;  /* 0x00000005ff007c0c */ /* 0x000fda000bf05300 */
[----:B------:R-:W-:Y:S05]  /*18d10*/  @!P0 BRA `(.L_x_675) ;  /* 0x0000000000108947 */ /* 0x000fea0003800000 */
[----:B0-----:R-:W-:-:S04]  /*18d20*/  IADD3 R2, P0, R24, UR4, RZ ;  /* 0x0000000418027c10 */ /* 0x001fc8000ff1e0ff */
[----:B------:R-:W-:-:S05]  /*18d30*/  IADD3.X R3, R25, UR5, RZ, P0, !PT ;  /* 0x0000000519037c10 */ /* 0x000fca00087fe4ff */
[----:B------:R0:W5:Y:S01]  /*18d40*/  LDG.E R8, desc[UR60][R2.64] ;  /* 0x0000003c02087981 */ /* 0x000162000c1e1900 */
[----:B------:R-:W-:Y:S05]  /*18d50*/  BRA `(.L_x_676) ;  /* 0x0000000000247947 */ /* 0x000fea0003800000 */
.L_x_675:
[----:B------:R-:W-:Y:S02]  /*18d60*/  ULDC.64 UR4, c[0x0][0xa08] ;  /* 0x0002820000047ab9 */ /* 0x000fe40000000a00 */
[----:B------:R-:W-:-:S04]  /*18d70*/  ISETP.NE.U32.AND P0, PT, RZ, UR4, PT ;  /* 0x00000004ff007c0c */ /* 0x000fc8000bf05070 */
[----:B------:R-:W-:-:S13]  /*18d80*/  ISETP.NE.AND.EX P0, PT, RZ, UR5, PT, P0 ;  /* 0x00000005ff007c0c */ /* 0x000fda000bf05300 */
[----:B------:R-:W-:Y:S05]  /*18d90*/  @!P0 BRA `(.L_x_676) ;  /* 0x0000000000148947 */ /* 0x000fea0003800000 */
[----:B0-----:R-:W0:Y:S02]  /*18da0*/  LDC.64 R2, c[0x0][0xa08] ;  /* 0x00028200ff027b82 */ /* 0x001e240000000a00 */
[----:B0-----:R-:W-:-:S05]  /*18db0*/  IMAD.WIDE R2, R33, 0x4, R2 ;  /* 0x0000000421027825 */ /* 0x001fca00078e0202 */
[----:B------:R-:W2:Y:S04]  /*18dc0*/  LDG.E R8, desc[UR60][R2.64] ;  /* 0x0000003c02087981 */ /* 0x000ea8000c1e1900 */
[----:B------:R-:W2:Y:S02]  /*18dd0*/  LDG.E R7, desc[UR60][R2.64+0x4] ;  /* 0x0000043c02077981 */ /* 0x000ea4000c1e1900 */
[----:B--2---:R-:W-:-:S07]  /*18de0*/  IMAD.IADD R8, R7, 0x1, -R8 ;  /* 0x0000000107087824 */ /* 0x004fce00078e0a08 */
.L_x_676:
[----:B0-----:R-:W2:Y:S04]  /*18df0*/  @P1 LDG.E R3, desc[UR60][R4.64] ;  /* 0x0000003c04031981 */ /* 0x001ea8000c1e1900 */
[----:B------:R-:W2:Y:S01]  /*18e00*/  @P1 LDG.E R2, desc[UR60][R4.64+0x4] ;  /* 0x0000043c04021981 */ /* 0x000ea2000c1e1900 */
[----:B------:R-:W-:Y:S01]  /*18e10*/  BSSY B0, `(.L_x_677) ;  /* 0x000013b000007945 */ /* 0x000fe20003800000 */
[----:B--2---:R-:W-:Y:S02]  /*18e20*/  @P1 IMAD.IADD R6, R2, 0x1, -R3 ;  /* 0x0000000102061824 */ /* 0x004fe400078e0a03 */
[----:B-----5:R-:W-:-:S04]  /*18e30*/  IMAD.IADD R3, R8, 0x1, -R9 ;  /* 0x0000000108037824 */ /* 0x020fc800078e0a09 */
[----:B------:R-:W-:-:S05]  /*18e40*/  IMAD.IADD R2, R3, 0x1, R6 ;  /* 0x0000000103027824 */ /* 0x000fca00078e0206 */
[----:B------:R0:W-:Y:S02]  /*18e50*/  STL [R1], R2 ;  /* 0x0000000201007387 */ /* 0x0001e40000100800 */
[----:B0-----:R-:W-:-:S04]  /*18e60*/  VIADD R2, R2, 0x5f ;  /* 0x0000005f02027836 */ /* 0x001fc80000000000 */
[----:B------:R-:W-:-:S05]  /*18e70*/  IMAD.HI R2, R2, 0x2aaaaaab, RZ ;  /* 0x2aaaaaab02027827 */ /* 0x000fca00078e02ff */
[----:B------:R-:W-:-:S04]  /*18e80*/  SHF.R.U32.HI R7, RZ, 0x1f, R2 ;  /* 0x0000001fff077819 */ /* 0x000fc80000011602 */
[----:B------:R-:W-:Y:S01]  /*18e90*/  LEA.HI.SX32 R4, R2, R7, 0x1c ;  /* 0x0000000702047211 */ /* 0x000fe200078fe2ff */
[----:B------:R-:W-:-:S04]  /*18ea0*/  IMAD.MOV R2, RZ, RZ, -R3 ;  /* 0x000000ffff027224 */ /* 0x000fc800078e0a03 */
[----:B------:R-:W-:Y:S01]  /*18eb0*/  IMAD R7, R4, 0x60, -R3 ;  /* 0x0000006004077824 */ /* 0x000fe200078e0a03 */
[----:B------:R-:W-:Y:S01]  /*18ec0*/  VIMNMX R2, RZ, R2, !PT ;  /* 0x00000002ff027248 */ /* 0x000fe20007fe0100 */
[----:B------:R0:W-:Y:S03]  /*18ed0*/  STL [R1+0x24], R4 ;  /* 0x0000240401007387 */ /* 0x0001e60000100800 */
[----:B------:R-:W-:-:S04]  /*18ee0*/  VIMNMX R7, R7, R6, PT ;  /* 0x0000000607077248 */ /* 0x000fc80003fe0100 */
[----:B------:R-:W-:Y:S01]  /*18ef0*/  ISETP.GT.AND P0, PT, R7, R2, PT ;  /* 0x000000020700720c */ /* 0x000fe20003f04270 */
[----:B------:R-:W-:-:S05]  /*18f00*/  IMAD.WIDE.U32 R2, R2, -0x55555555, RZ ;  /* 0xaaaaaaab02027825 */ /* 0x000fca00078e00ff */
[----:B------:R-:W-:-:S05]  /*18f10*/  SHF.R.U32.HI R5, RZ, 0x6, R3 ;  /* 0x00000006ff057819 */ /* 0x000fca0000011603 */
[----:B------:R-:W-:Y:S02]  /*18f20*/  IMAD.MOV.U32 R2, RZ, RZ, R5 ;  /* 0x000000ffff027224 */ /* 0x000fe400078e0005 */
[----:B0-----:R-:W-:-:S05]  /*18f30*/  @P0 IADD3 R4, R7, 0x5f, RZ ;  /* 0x0000005f07040810 */ /* 0x001fca0007ffe0ff */
[----:B------:R-:W-:-:S05]  /*18f40*/  @P0 IMAD.HI R4, R4, 0x2aaaaaab, RZ ;  /* 0x2aaaaaab04040827 */ /* 0x000fca00078e02ff */
[----:B------:R-:W-:-:S04]  /*18f50*/  @P0 SHF.R.U32.HI R3, RZ, 0x1f, R4 ;  /* 0x0000001fff030819 */ /* 0x000fc80000011604 */
[----:B------:R-:W-:Y:S02]  /*18f60*/  @P0 LEA.HI.SX32 R2, R4, R3, 0x1c ;  /* 0x0000000304020211 */ /* 0x000fe400078fe2ff */
[----:B------:R-:W-:Y:S02]  /*18f70*/  PLOP3.LUT P0, PT, PT, PT, PT, 0x80, 0x0 ;  /* 0x000000000000781c */ /* 0x000fe40003f0f070 */
[----:B------:R-:W-:-:S13]  /*18f80*/  ISETP.GT.AND P2, PT, R2, R5, PT ;  /* 0x000000050200720c */ /* 0x000fda0003f44270 */
[----:B------:R-:W-:Y:S05]  /*18f90*/  @!P2 BRA `(.L_x_678) ;  /* 0x000000100088a947 */ /* 0x000fea0003800000 */
[----:B------:R-:W-:Y:S01]  /*18fa0*/  UMOV UR4, 0xffffffff ;  /* 0xffffffff00047882 */ /* 0x000fe20000000000 */
[----:B------:R-:W-:Y:S02]  /*18fb0*/  SEL R4, R33, RZ, !P1 ;  /* 0x000000ff21047207 */ /* 0x000fe40004800000 */
[----:B------:R-:W-:Y:S05]  /*18fc0*/  BRA.DIV UR4, `(.L_x_679) ;  /* 0x0000006604287947 */ /* 0x000fea000b800000 */
[----:B------:R-:W0:Y:S02]  /*18fd0*/  S2R R3, SR_TID.X ;  /* 0x0000000000037919 */ /* 0x000e240000002100 */
[----:B0-----:R-:W-:-:S04]  /*18fe0*/  SHF.R.U32.HI R3, RZ, 0x5, R3 ;  /* 0x00000005ff037819 */ /* 0x001fc80000011603 */
[----:B------:R-:W-:-:S05]  /*18ff0*/  LOP3.LUT R3, R3, 0x3, RZ, 0xc0, !PT ;  /* 0x0000000303037812 */ /* 0x000fca00078ec0ff */
[----:B------:R0:W1:Y:S02]  /*19000*/  SHFL.IDX PT, R14, R3, RZ, 0x1f ;  /* 0x00001fff030e7589 */ /* 0x00006400000e0000 */
.L_x_830:
[----:B-1----:R-:W-:Y:S02]  /*19010*/  ISETP.NE.AND P0, PT, R14, RZ, PT ;  /* 0x000000ff0e00720c */ /* 0x002fe40003f05270 */
[----:B------:R-:W-:-:S11]  /*19020*/  PLOP3.LUT P6, PT, PT, PT, PT, 0x8, 0x0 ;  /* 0x000000000000781c */ /* 0x000fd60003fce170 */
[----:B------:R-:W-:Y:S05]  /*19030*/  @P0 BRA `(.L_x_680) ;  /* 0x00000000000c0947 */ /* 0x000fea0003800000 */
[----:B------:R-:W-:-:S03]  /*19040*/  UMOV UR4, 0xffffffff ;  /* 0xffffffff00047882 */ /* 0x000fc60000000000 */
[----:B------:R-:W-:Y:S05]  /*19050*/  BRA.DIV UR4, `(.L_x_681) ;  /* 0x0000006604387947 */ /* 0x000fea000b800000 */
[----:B------:R-:W-:-:S13]  /*19060*/  ELECT P6, URZ, PT ;  /* 0x00000000003f782f */ /* 0x000fda00038c0000 */
.L_x_680:
[----:B0-----:R-:W2:Y:S01]  /*19070*/  LDL R3, [R1+0x28] ;  /* 0x0000280001037983 */ /* 0x001ea20000100800 */
[----:B------:R-:W-:Y:S01]  /*19080*/  BSSY B1, `(.L_x_682) ;  /* 0x0000008000017945 */ /* 0x000fe20003800000 */
[----:B--2---:R-:W-:-:S05]  /*19090*/  VIADD R6, R3, 0x1 ;  /* 0x0000000103067836 */ /* 0x004fca0000000000 */
[----:B------:R-:W-:-:S04]  /*190a0*/  LEA.HI R3, R6, R6, RZ, 0x1 ;  /* 0x0000000606037211 */ /* 0x000fc800078f08ff */
[----:B------:R-:W-:-:S05]  /*190b0*/  LOP3.LUT R3, R3, 0xfffffffe, RZ, 0xc0, !PT ;  /* 0xfffffffe03037812 */ /* 0x000fca00078ec0ff */
[----:B------:R-:W-:-:S05]  /*190c0*/  IMAD.IADD R3, R6, 0x1, -R3 ;  /* 0x0000000106037824 */ /* 0x000fca00078e0a03 */
[----:B------:R-:W-:-:S04]  /*190d0*/  SHF.L.U32 R3, R3, 0x1f, RZ ;  /* 0x0000001f03037819 */ /* 0x000fc800000006ff */
[----:B------:R-:W0:Y:S02]  /*190e0*/  SYNCS.PHASECHK.TRANS64.TRYWAIT P0, [R22+URZ+0x2a820], R3 ;  /* 0x02a82003160075a7 */ /* 0x000e24000800017f */
[----:B0-----:R-:W-:Y:S05]  /*190f0*/  @!P0 BRA `(.L_x_683) ;  /* 0x0000006400308947 */ /* 0x001fea0003800000 */
.L_x_833:
[----:B------:R-:W-:Y:S05]  /*19100*/  BSYNC B1 ;  /* 0x0000000000017941 */ /* 0x000fea0003800000 */
.L_x_682:
[----:B------:R-:W-:Y:S04]  /*19110*/  BSSY B1, `(.L_x_684) ;  /* 0x000007c000017945 */ /* 0x000fe80003800000 */
[----:B------:R-:W-:Y:S05]  /*19120*/  @!P6 BRA `(.L_x_685) ;  /* 0x0000000400e8e947 */ /* 0x000fea0003800000 */
[----:B------:R-:W-:Y:S01]  /*19130*/  IMAD R9, R26, 0x8, R22 ;  /* 0x000000081a097824 */ /* 0x000fe200078e0216 */
[----:B------:R-:W-:Y:S01]  /*19140*/  SHF.L.U32 R8, R31, 0x1f, RZ ;  /* 0x0000001f1f087819 */ /* 0x000fe200000006ff */
[----:B------:R-:W1:Y:S01]  /*19150*/  S2R R6, SR_TID.X ;  /* 0x0000000000067919 */ /* 0x000e620000002100 */
[----:B------:R-:W-:Y:S02]  /*19160*/  BSSY B2, `(.L_x_686) ;  /* 0x0000005000027945 */ /* 0x000fe40003800000 */
[----:B------:R-:W2:Y:S01]  /*19170*/  SYNCS.PHASECHK.TRANS64.TRYWAIT P0, [R9+URZ+0x2a8a0], R8 ;  /* 0x02a8a008090075a7 */ /* 0x000ea2000800017f */
[----:B-1----:R-:W-:-:S04]  /*19180*/  LOP3.LUT R6, R6, 0x7f, RZ, 0xc0, !PT ;  /* 0x0000007f06067812 */ /* 0x002fc800078ec0ff */
[----:B------:R-:W-:Y:S01]  /*19190*/  ISETP.NE.AND P1, PT, R6, RZ, PT ;  /* 0x000000ff0600720c */ /* 0x000fe20003f25270 */
[----:B--2---:R-:W-:-:S12]  /*191a0*/  @!P0 BRA `(.L_x_687) ;  /* 0x0000006400188947 */ /* 0x004fd80003800000 */
.L_x_834:
[----:B------:R-:W-:Y:S05]  /*191b0*/  BSYNC B2 ;  /* 0x0000000000027941 */ /* 0x000fea0003800000 */
.L_x_686:
[----:B------:R-:W-:Y:S04]  /*191c0*/  BSSY B2, `(.L_x_688) ;  /* 0x0000009000027945 */ /* 0x000fe80003800000 */
[----:B------:R-:W-:Y:S05]  /*191d0*/  @P1 BRA `(.L_x_689) ;  /* 0x00000000001c1947 */ /* 0x000fea0003800000 */
[----:B------:R-:W2:Y:S01]  /*191e0*/  S2R R6, SR_TID.X ;  /* 0x0000000000067919 */ /* 0x000ea20000002100 */
[----:B0-----:R-:W-:-:S04]  /*191f0*/  IMAD.MOV.U32 R3, RZ, RZ, 0x9000 ;  /* 0x00009000ff037424 */ /* 0x001fc800078e00ff */
[----:B------:R3:W-:Y:S01]  /*19200*/  SYNCS.ARRIVE.TRANS64 RZ, [R9+URZ+0x2a890], R3 ;  /* 0x02a8900309ff79a7 */ /* 0x0007e2000800003f */
[----:B--2---:R-:W-:-:S04]  /*19210*/  LOP3.LUT R6, R6, 0x1f, RZ, 0xc0, !PT ;  /* 0x0000001f06067812 */ /* 0x004fc800078ec0ff */
[----:B------:R-:W-:-:S13]  /*19220*/  ISETP.NE.AND P0, PT, R6, RZ, PT ;  /* 0x000000ff0600720c */ /* 0x000fda0003f05270 */
[----:B---3--:R-:W-:Y:S05]  /*19230*/  @!P0 BRA `(.L_x_689) ;  /* 0x0000000000048947 */ /* 0x008fea0003800000 */
[----:B------:R-:W-:Y:S01]  /*19240*/  BPT.TRAP 0x1 ;  /* 0x000000040000795c */ /* 0x000fe20000300000 */
.L_x_689:
[----:B------:R-:W-:Y:S05]  /*19250*/  BSYNC B2 ;  /* 0x0000000000027941 */ /* 0x000fea0003800000 */
.L_x_688:
[----:B------:R-:W-:Y:S01]  /*19260*/  IMAD.MOV.U32 R12, RZ, RZ, RZ ;  /* 0x000000ffff0c7224 */ /* 0x000fe200078e00ff */
[----:B------:R-:W-:Y:S01]  /*19270*/  UIADD3 UR4, UP0, UR36, 0x570, URZ ;  /* 0x0000057024047890 */ /* 0x000fe2000ff1e03f */
[----:B------:R-:W-:Y:S01]  /*19280*/  IMAD R6, R2, 0x60, R0 ;  /* 0x0000006002067824 */ /* 0x000fe200078e0200 */
[----:B------:R-:W-:Y:S01]  /*19290*/  PLOP3.LUT P0, PT, PT, PT, PT, 0x80, 0x0 ;  /* 0x000000000000781c */ /* 0x000fe20003f0f070 */
[----:B------:R-:W-:Y:S01]  /*192a0*/  IMAD R7, R26, 0x9000, R22 ;  /* 0x000090001a077824 */ /* 0x000fe200078e0216 */
[----:B------:R-:W-:Y:S01]  /*192b0*/  R2UR UR10, R12 ;  /* 0x000000000c0a72ca */ /* 0x000fe200000e0000 */
[----:B------:R-:W-:Y:S01]  /*192c0*/  VIADD R6, R6, 0xffffffa0 ;  /* 0xffffffa006067836 */ /* 0x000fe20000000000 */
[----:B------:R-:W-:Y:S01]  /*192d0*/  UIADD3.X UR5, URZ, UR37, URZ, UP0, !UPT ;  /* 0x000000253f057290 */ /* 0x000fe200087fe43f */
[----:B0-----:R-:W-:Y:S01]  /*192e0*/  VIADD R3, R9, 0x2a890 ;  /* 0x0002a89009037836 */ /* 0x001fe20000000000 */
[----:B------:R-:W-:Y:S01]  /*192f0*/  UMOV UR6, 0x0 ;  /* 0x0000000000067882 */ /* 0x000fe20000000000 */
[----:B------:R-:W-:Y:S01]  /*19300*/  VIADD R10, R7, 0x18400 ;  /* 0x00018400070a7836 */ /* 0x000fe20000000000 */
[----:B------:R-:W-:-:S09]  /*19310*/  UMOV UR7, 0x12f00000 ;  /* 0x12f0000000077882 */ /* 0x000fd20000000000 */
.L_x_690:
[----:B------:R-:W-:-:S13]  /*19320*/  @P0 ELECT P2, URZ, PT ;  /* 0x00000000003f082f */ /* 0x000fda0003840000 */
[----:B------:R-:W-:Y:S02]  /*19330*/  @P2 R2UR UR13, R4 ;  /* 0x00000000040d22ca */ /* 0x000fe400000e0000 */
[----:B------:R-:W-:Y:S02]  /*19340*/  @P2 R2UR UR12, R18 ;  /* 0x00000000120c22ca */ /* 0x000fe400000e0000 */
[----:B------:R-:W-:Y:S02]  /*19350*/  @P2 R2UR UR11, R6 ;  /* 0x00000000060b22ca */ /* 0x000fe400000e0000 */
[----:B------:R-:W-:Y:S02]  /*19360*/  @P2 R2UR UR9, R3 ;  /* 0x00000000030922ca */ /* 0x000fe400000e0000 */
[----:B------:R-:W-:Y:S02]  /*19370*/  @P2 R2UR UR8, R10 ;  /* 0x000000000a0822ca */ /* 0x000fe400000e0000 */
[----:B------:R-:W-:-:S02]  /*19380*/  @P2 PLOP3.LUT P0, PT, P2, PT, PT, 0x8, 0x0 ;  /* 0x000000000000281c */ /* 0x000fc4000170e170 */
[----:B------:R-:W-:-:S09]  /*19390*/  PLOP3.LUT P2, PT, PT, PT, PT, 0x8, 0x0 ;  /* 0x000000000000781c */ /* 0x000fd20003f4e170 */
[----:B------:R0:W-:Y:S02]  /*193a0*/  UTMALDG.4D [UR8], [UR4], desc[UR6] ;  /* 0x00000608040075b4 */ /* 0x0001e40008019000 */
[----:B0-----:R-:W-:Y:S05]  /*193b0*/  @P0 BRA.U.ANY `(.L_x_690) ;  /* 0xfffffffd00d80947 */ /* 0x001fea000393ffff */
[----:B------:R-:W-:Y:S01]  /*193c0*/  MOV R13, 0x40 ;  /* 0x00000040000d7802 */ /* 0x000fe20000000f00 */
[----:B------:R-:W-:Y:S01]  /*193d0*/  VIADD R10, R7, 0x1b400 ;  /* 0x0001b400070a7836 */ /* 0x000fe20000000000 */
[----:B------:R-:W-:Y:S01]  /*193e0*/  PLOP3.LUT P0, PT, PT, PT, PT, 0x80, 0x0 ;  /* 0x000000000000781c */ /* 0x000fe20003f0f070 */
[----:B------:R-:W-:Y:S01]  /*193f0*/  UMOV UR6, 0x0 ;  /* 0x0000000000067882 */ /* 0x000fe20000000000 */
[----:B------:R-:W-:Y:S01]  /*19400*/  R2UR UR10, R13 ;  /* 0x000000000d0a72ca */ /* 0x000fe200000e0000 */
[----:B------:R-:W-:-:S14]  /*19410*/  UMOV UR7, 0x12f00000 ;  /* 0x12f0000000077882 */ /* 0x000fdc0000000000 */
.L_x_691:
        /* <DEDUP_REMOVED lines=10> */
[----:B------:R-:W-:Y:S01]  /*194c0*/  PLOP3.LUT P0, PT, PT, PT, PT, 0x80, 0x0 ;  /* 0x000000000000781c */ /* 0x000fe20003f0f070 */
[----:B------:R-:W-:Y:S01]  /*194d0*/  VIADD R7, R7, 0x1e400 ;  /* 0x0001e40007077836 */ /* 0x000fe20000000000 */
[----:B------:R-:W-:Y:S01]  /*194e0*/  UMOV UR6, 0x0 ;  /* 0x0000000000067882 */ /* 0x000fe20000000000 */
[----:B------:R-:W-:Y:S01]  /*194f0*/  UMOV UR7, 0x12f00000 ;  /* 0x12f0000000077882 */ /* 0x000fe20000000000 */
[----:B------:R-:W-:-:S09]  /*19500*/  UMOV UR10, 0x80 ;  /* 0x00000080000a7882 */ /* 0x000fd20000000000 */
.L_x_692:
        /* <DEDUP_REMOVED lines=10> */
[----:B------:R-:W0:Y:S01]  /*195b0*/  SYNCS.PHASECHK.TRANS64.TRYWAIT P0, [R9+URZ+0x2a8c0], R8 ;  /* 0x02a8c008090075a7 */ /* 0x000e22000800017f */
[----:B------:R-:W-:Y:S04]  /*195c0*/  BSSY B2, `(.L_x_693) ;  /* 0x0000002000027945 */ /* 0x000fe80003800000 */
[----:B0-----:R-:W-:Y:S05]  /*195d0*/  @!P0 BRA `(.L_x_694) ;  /* 0x0000006000208947 */ /* 0x001fea0003800000 */
.L_x_835:
[----:B------:R-:W-:Y:S05]  /*195e0*/  BSYNC B2 ;  /* 0x0000000000027941 */ /* 0x000fea0003800000 */
.L_x_693:
[----:B------:R-:W-:Y:S01]  /*195f0*/  BSSY B2, `(.L_x_695) ;  /* 0x000000b000027945 */ /* 0x000fe20003800000 */
[----:B------:R-:W-:Y:S02]  /*19600*/  IMAD.MOV.U32 R10, RZ, RZ, 0x0 ;  /* 0x00000000ff0a7424 */ /* 0x000fe400078e00ff */
[----:B------:R-:W-:Y:S01]  /*19610*/  IMAD.MOV.U32 R11, RZ, RZ, 0x12f00000 ;  /* 0x12f00000ff0b7424 */ /* 0x000fe200078e00ff */
[----:B------:R-:W-:Y:S06]  /*19620*/  @P1 BRA `(.L_x_696) ;  /* 0x00000000001c1947 */ /* 0x000fec0003800000 */
[----:B------:R-:W2:Y:S01]  /*19630*/  S2R R7, SR_TID.X ;  /* 0x0000000000077919 */ /* 0x000ea20000002100 */
[----:B------:R-:W-:-:S04]  /*19640*/  IMAD.MOV.U32 R3, RZ, RZ, 0x6000 ;  /* 0x00006000ff037424 */ /* 0x000fc800078e00ff */
[----:B------:R3:W-:Y:S01]  /*19650*/  SYNCS.ARRIVE.TRANS64 RZ, [R9+URZ+0x2a8b0], R3 ;  /* 0x02a8b00309ff79a7 */ /* 0x0007e2000800003f */
[----:B--2---:R-:W-:-:S04]  /*19660*/  LOP3.LUT R7, R7, 0x1f, RZ, 0xc0, !PT ;  /* 0x0000001f07077812 */ /* 0x004fc800078ec0ff */
[----:B------:R-:W-:-:S13]  /*19670*/  ISETP.NE.AND P0, PT, R7, RZ, PT ;  /* 0x000000ff0700720c */ /* 0x000fda0003f05270 */
[----:B---3--:R-:W-:Y:S05]  /*19680*/  @!P0 BRA `(.L_x_696) ;  /* 0x0000000000048947 */ /* 0x008fea0003800000 */
[----:B------:R-:W-:Y:S01]  /*19690*/  BPT.TRAP 0x1 ;  /* 0x000000040000795c */ /* 0x000fe20000300000 */
.L_x_696:
[----:B------:R-:W-:Y:S05]  /*196a0*/  BSYNC B2 ;  /* 0x0000000000027941 */ /* 0x000fea0003800000 */
.L_x_695:
[----:B------:R-:W-:Y:S01]  /*196b0*/  R2UR UR10, R12 ;  /* 0x000000000c0a72ca */ /* 0x000fe200000e0000 */
[----:B------:R-:W-:Y:S01]  /*196c0*/  IMAD R3, R26, 0x6000, R22 ;  /* 0x000060001a037824 */ /* 0x000fe200078e0216 */
[----:B------:R-:W-:Y:S01]  /*196d0*/  R2UR UR6, R10 ;  /* 0x000000000a0672ca */ /* 0x000fe200000e0000 */
[----:B------:R-:W-:Y:S01]  /*196e0*/  UIADD3 UR4, UP0, UR36, 0x670, URZ ;  /* 0x0000067024047890 */ /* 0x000fe2000ff1e03f */
[----:B------:R-:W-:Y:S01]  /*196f0*/  R2UR UR7, R11 ;  /* 0x000000000b0772ca */ /* 0x000fe200000e0000 */
[----:B01----:R-:W-:Y:S01]  /*19700*/  VIADD R9, R9, 0x2a8b0 ;  /* 0x0002a8b009097836 */ /* 0x003fe20000000000 */
[----:B------:R-:W-:Y:S01]  /*19710*/  PLOP3.LUT P0, PT, PT, PT, PT, 0x80, 0x0 ;  /* 0x000000000000781c */ /* 0x000fe20003f0f070 */
[----:B------:R-:W-:Y:S01]  /*19720*/  VIADD R7, R3, 0x400 ;  /* 0x0000040003077836 */ /* 0x000fe20000000000 */
[----:B------:R-:W-:-:S12]  /*19730*/  UIADD3.X UR5, URZ, UR37, URZ, UP0, !UPT ;  /* 0x000000253f057290 */ /* 0x000fd800087fe43f */
.L_x_697:
        /* <DEDUP_REMOVED lines=10> */
[----:B------:R-:W-:Y:S01]  /*197e0*/  R2UR UR10, R13 ;  /* 0x000000000d0a72ca */ /* 0x000fe200000e0000 */
[----:B------:R-:W-:Y:S01]  /*197f0*/  VIADD R3, R3, 0x3400 ;  /* 0x0000340003037836 */ /* 0x000fe20000000000 */
[----:B------:R-:W-:Y:S02]  /*19800*/  R2UR UR6, R10 ;  /* 0x000000000a0672ca */ /* 0x000fe400000e0000 */
[----:B------:R-:W-:Y:S02]  /*19810*/  R2UR UR7, R11 ;  /* 0x000000000b0772ca */ /* 0x000fe400000e0000 */
[----:B------:R-:W-:-:S13]  /*19820*/  PLOP3.LUT P0, PT, PT, PT, PT, 0x80, 0x0 ;  /* 0x000000000000781c */ /* 0x000fda0003f0f070 */
.L_x_698:
        /* <DEDUP_REMOVED lines=9> */
[----:B-1----:R-:W-:Y:S05]  /*198c0*/  @P0 BRA.U.ANY `(.L_x_698) ;  /* 0xfffffffd00d80947 */ /* 0x002fea000393ffff */
.L_x_685:
[----:B------:R-:W-:Y:S05]  /*198d0*/  BSYNC B1 ;  /* 0x0000000000017941 */ /* 0x000fea0003800000 */
.L_x_684:
[----:B------:R-:W-:Y:S01]  /*198e0*/  IADD3 R7, R2, -0x2, RZ ;  /* 0xfffffffe02077810 */ /* 0x000fe20007ffe0ff */
[----:B------:R-:W-:Y:S01]  /*198f0*/  VIADD R26, R26, 0x1 ;  /* 0x000000011a1a7836 */ /* 0x000fe20000000000 */
[----:B------:R-:W-:Y:S02]  /*19900*/  PLOP3.LUT P0, PT, PT, PT, PT, 0x8, 0x0 ;  /* 0x000000000000781c */ /* 0x000fe40003f0e170 */
[----:B------:R-:W-:Y:S02]  /*19910*/  ISETP.GE.AND P2, PT, R7, R5, PT ;  /* 0x000000050700720c */ /* 0x000fe40003f46270 */
[----:B------:R-:W-:-:S04]  /*19920*/  ISETP.NE.AND P1, PT, R26, 0x2, PT ;  /* 0x000000021a00780c */ /* 0x000fc80003f25270 */
[----:B------:R-:W-:Y:S02]  /*19930*/  SEL R2, RZ, 0x1, P1 ;  /* 0x00000001ff027807 */ /* 0x000fe40000800000 */
[----:B------:R-:W-:Y:S02]  /*19940*/  SEL R26, R26, RZ, P1 ;  /* 0x000000ff1a1a7207 */ /* 0x000fe40000800000 */
[----:B------:R-:W-:-:S03]  /*19950*/  LOP3.LUT R31, R31, R2, RZ, 0x3c, !PT ;  /* 0x000000021f1f7212 */ /* 0x000fc600078e3cff */
[----:B------:R-:W-:Y:S05]  /*19960*/  @!P2 BRA `(.L_x_678) ;  /* 0x000000080014a947 */ /* 0x000fea0003800000 */
.L_x_714:
[----:B------:R-:W-:Y:S05]  /*19970*/  YIELD ;  /* 0x0000000000007946 */ /* 0x000fea0003800000 */
        /* <DEDUP_REMOVED lines=10> */
.L_x_836:
[----:B------:R-:W-:Y:S05]  /*19a20*/  BSYNC B2 ;  /* 0x0000000000027941 */ /* 0x000fea0003800000 */
.L_x_701:
[----:B------:R-:W-:Y:S04]  /*19a30*/  BSSY B2, `(.L_x_703) ;  /* 0x0000009000027945 */ /* 0x000fe80003800000 */
[----:B------:R-:W-:Y:S05]  /*19a40*/  @P2 BRA `(.L_x_704) ;  /* 0x00000000001c2947 */ /* 0x000fea0003800000 */
[----:B0-----:R-:W0:Y:S01]  /*19a50*/  S2R R3, SR_TID.X ;  /* 0x0000000000037919 */ /* 0x001e220000002100 */
[----:B------:R-:W-:-:S04]  /*19a60*/  IMAD.MOV.U32 R2, RZ, RZ, 0x9000 ;  /* 0x00009000ff027424 */ /* 0x000fc800078e00ff */
[----:B------:R2:W-:Y:S01]  /*19a70*/  SYNCS.ARRIVE.TRANS64 RZ, [R6+URZ+0x2a890], R2 ;  /* 0x02a8900206ff79a7 */ /* 0x0005e2000800003f */
[----:B0-----:R-:W-:-:S04]  /*19a80*/  LOP3.LUT R3, R3, 0x1f, RZ, 0xc0, !PT ;  /* 0x0000001f03037812 */ /* 0x001fc800078ec0ff */
[----:B------:R-:W-:-:S13]  /*19a90*/  ISETP.NE.AND P1, PT, R3, RZ, PT ;  /* 0x000000ff0300720c */ /* 0x000fda0003f25270 */
[----:B--2---:R-:W-:Y:S05]  /*19aa0*/  @!P1 BRA `(.L_x_704) ;  /* 0x0000000000049947 */ /* 0x004fea0003800000 */
[----:B------:R-:W-:Y:S01]  /*19ab0*/  BPT.TRAP 0x1 ;  /* 0x000000040000795c */ /* 0x000fe20000300000 */
.L_x_704:
[----:B------:R-:W-:Y:S05]  /*19ac0*/  BSYNC B2 ;  /* 0x0000000000027941 */ /* 0x000fea0003800000 */
.L_x_703:
[----:B------:R-:W-:Y:S01]  /*19ad0*/  IMAD.MOV.U32 R11, RZ, RZ, RZ ;  /* 0x000000ffff0b7224 */ /* 0x000fe200078e00ff */
[----:B------:R-:W-:Y:S01]  /*19ae0*/  UIADD3 UR4, UP0, UR36, 0x570, URZ ;  /* 0x0000057024047890 */ /* 0x000fe2000ff1e03f */
[----:B0-----:R-:W-:Y:S01]  /*19af0*/  IMAD R3, R26, 0x9000, R22 ;  /* 0x000090001a037824 */ /* 0x001fe200078e0216 */
[----:B------:R-:W-:Y:S01]  /*19b00*/  PLOP3.LUT P1, PT, PT, PT, PT, 0x80, 0x0 ;  /* 0x000000000000781c */ /* 0x000fe20003f2f070 */
[----:B------:R-:W-:Y:S01]  /*19b10*/  IMAD R8, R7, 0x60, R0 ;  /* 0x0000006007087824 */ /* 0x000fe200078e0200 */
[----:B------:R-:W-:Y:S01]  /*19b20*/  R2UR UR10, R11 ;  /* 0x000000000b0a72ca */ /* 0x000fe200000e0000 */
[----:B------:R-:W-:Y:S01]  /*19b30*/  VIADD R2, R6, 0x2a890 ;  /* 0x0002a89006027836 */ /* 0x000fe20000000000 */
[----:B------:R-:W-:Y:S01]  /*19b40*/  UIADD3.X UR5, URZ, UR37, URZ, UP0, !UPT ;  /* 0x000000253f057290 */ /* 0x000fe200087fe43f */
[----:B------:R-:W-:Y:S01]  /*19b50*/  VIADD R10, R3, 0x18400 ;  /* 0x00018400030a7836 */ /* 0x000fe20000000000 */
[----:B------:R-:W-:Y:S01]  /*19b60*/  UMOV UR6, 0x0 ;  /* 0x0000000000067882 */ /* 0x000fe20000000000 */
[----:B------:R-:W-:-:S10]  /*19b70*/  UMOV UR7, 0x12f00000 ;  /* 0x12f0000000077882 */ /* 0x000fd40000000000 */
.L_x_705:
        /* <DEDUP_REMOVED lines=10> */
[----:B------:R-:W-:Y:S01]  /*19c20*/  IMAD.MOV.U32 R12, RZ, RZ, 0x40 ;  /* 0x00000040ff0c7424 */ /* 0x000fe200078e00ff */
[----:B------:R-:W-:Y:S01]  /*19c30*/  PLOP3.LUT P1, PT, PT, PT, PT, 0x80, 0x0 ;  /* 0x000000000000781c */ /* 0x000fe20003f2f070 */
[----:B------:R-:W-:Y:S01]  /*19c40*/  VIADD R10, R3, 0x1b400 ;  /* 0x0001b400030a7836 */ /* 0x000fe20000000000 */
[----:B------:R-:W-:Y:S01]  /*19c50*/  UMOV UR6, 0x0 ;  /* 0x0000000000067882 */ /* 0x000fe20000000000 */
[----:B------:R-:W-:Y:S01]  /*19c60*/  UMOV UR7, 0x12f00000 ;  /* 0x12f0000000077882 */ /* 0x000fe20000000000 */
[----:B------:R-:W-:-:S15]  /*19c70*/  R2UR UR10, R12 ;  /* 0x000000000c0a72ca */ /* 0x000fde00000e0000 */
.L_x_706:
        /* <DEDUP_REMOVED lines=15> */
.L_x_707:
        /* <DEDUP_REMOVED lines=13> */
.L_x_837:
[----:B------:R-:W-:Y:S05]  /*19e40*/  BSYNC B2 ;  /* 0x0000000000027941 */ /* 0x000fea0003800000 */
.L_x_708:
[----:B------:R-:W-:Y:S01]  /*19e50*/  BSSY B2, `(.L_x_710) ;  /* 0x000000b000027945 */ /* 0x000fe20003800000 */
[----:B------:R-:W-:Y:S01]  /*19e60*/  IMAD.MOV.U32 R2, RZ, RZ, 0x0 ;  /* 0x00000000ff027424 */ /* 0x000fe200078e00ff */
[----:B------:R-:W-:Y:S02]  /*19e70*/  MOV R3, 0x12f00000 ;  /* 0x12f0000000037802 */ /* 0x000fe40000000f00 */
[----:B------:R-:W-:Y:S05]  /*19e80*/  @P2 BRA `(.L_x_711) ;  /* 0x00000000001c2947 */ /* 0x000fea0003800000 */
[----:B------:R-:W2:Y:S01]  /*19e90*/  S2R R10, SR_TID.X ;  /* 0x00000000000a7919 */ /* 0x000ea20000002100 */
[----:B01----:R-:W-:-:S04]  /*19ea0*/  IMAD.MOV.U32 R9, RZ, RZ, 0x6000 ;  /* 0x00006000ff097424 */ /* 0x003fc800078e00ff */
[----:B------:R3:W-:Y:S01]  /*19eb0*/  SYNCS.ARRIVE.TRANS64 RZ, [R6+URZ+0x2a8b0], R9 ;  /* 0x02a8b00906ff79a7 */ /* 0x0007e2000800003f */
[----:B--2---:R-:W-:-:S04]  /*19ec0*/  LOP3.LUT R10, R10, 0x1f, RZ, 0xc0, !PT ;  /* 0x0000001f0a0a7812 */ /* 0x004fc800078ec0ff */
[----:B------:R-:W-:-:S13]  /*19ed0*/  ISETP.NE.AND P1, PT, R10, RZ, PT ;  /* 0x000000ff0a00720c */ /* 0x000fda0003f25270 */
[----:B---3--:R-:W-:Y:S05]  /*19ee0*/  @!P1 BRA `(.L_x_711) ;  /* 0x0000000000049947 */ /* 0x008fea0003800000 */
[----:B------:R-:W-:Y:S01]  /*19ef0*/  BPT.TRAP 0x1 ;  /* 0x000000040000795c */ /* 0x000fe20000300000 */
.L_x_711:
[----:B------:R-:W-:Y:S05]  /*19f00*/  BSYNC B2 ;  /* 0x0000000000027941 */ /* 0x000fea0003800000 */
.L_x_710:
[----:B------:R-:W-:Y:S01]  /*19f10*/  R2UR UR10, R11 ;  /* 0x000000000b0a72ca */ /* 0x000fe200000e0000 */
[----:B01----:R-:W-:Y:S01]  /*19f20*/  IMAD R9, R26, 0x6000, R22 ;  /* 0x000060001a097824 */ /* 0x003fe200078e0216 */
[----:B------:R-:W-:Y:S01]  /*19f30*/  R2UR UR6, R2 ;  /* 0x00000000020672ca */ /* 0x000fe200000e0000 */
[----:B------:R-:W-:Y:S01]  /*19f40*/  UIADD3 UR4, UP0, UR36, 0x670, URZ ;  /* 0x0000067024047890 */ /* 0x000fe2000ff1e03f */
[----:B------:R-:W-:Y:S01]  /*19f50*/  R2UR UR7, R3 ;  /* 0x00000000030772ca */ /* 0x000fe200000e0000 */
[----:B------:R-:W-:Y:S01]  /*19f60*/  VIADD R6, R6, 0x2a8b0 ;  /* 0x0002a8b006067836 */ /* 0x000fe20000000000 */
[----:B------:R-:W-:Y:S01]  /*19f70*/  PLOP3.LUT P1, PT, PT, PT, PT, 0x80, 0x0 ;  /* 0x000000000000781c */ /* 0x000fe20003f2f070 */
[----:B------:R-:W-:Y:S01]  /*19f80*/  VIADD R10, R9, 0x400 ;  /* 0x00000400090a7836 */ /* 0x000fe20000000000 */
[----:B------:R-:W-:-:S12]  /*19f90*/  UIADD3.X UR5, URZ, UR37, URZ, UP0, !UPT ;  /* 0x000000253f057290 */ /* 0x000fd800087fe43f */
.L_x_712:
        /* <DEDUP_REMOVED lines=15> */
.L_x_713:
        /* <DEDUP_REMOVED lines=10> */
.L_x_700:
[----:B------:R-:W-:Y:S05]  /*1a130*/  BSYNC B1 ;  /* 0x0000000000017941 */ /* 0x000fea0003800000 */
.L_x_699:
[C---:B------:R-:W-:Y:S01]  /*1a140*/  ISETP.GT.AND P2, PT, R7.reuse, R5, PT ;  /* 0x000000050700720c */ /* 0x040fe20003f44270 */
[----:B------:R-:W-:Y:S02]  /*1a150*/  VIADD R26, R26, 0x1 ;  /* 0x000000011a1a7836 */ /* 0x000fe40000000000 */
[----:B------:R-:W-:-:S03]  /*1a160*/  VIADD R7, R7, 0xffffffff ;  /* 0xffffffff07077836 */ /* 0x000fc60000000000 */
[----:B------:R-:W-:-:S04]  /*1a170*/  ISETP.NE.AND P1, PT, R26, 0x2, PT ;  /* 0x000000021a00780c */ /* 0x000fc80003f25270 */
[----:B------:R-:W-:Y:S02]  /*1a180*/  SEL R2, RZ, 0x1, P1 ;  /* 0x00000001ff027807 */ /* 0x000fe40000800000 */
[----:B------:R-:W-:Y:S02]  /*1a190*/  SEL R26, R26, RZ, P1 ;  /* 0x000000ff1a1a7207 */ /* 0x000fe40000800000 */
[----:B------:R-:W-:Y:S01]  /*1a1a0*/  LOP3.LUT R31, R31, R2, RZ, 0x3c, !PT ;  /* 0x000000021f1f7212 */ /* 0x000fe200078e3cff */
[----:B------:R-:W-:Y:S06]  /*1a1b0*/  @P2 BRA `(.L_x_714) ;  /* 0xfffffff400ec2947 */ /* 0x000fec000383ffff */
.L_x_678:
[----:B------:R-:W-:Y:S05]  /*1a1c0*/  BSYNC B0 ;  /* 0x0000000000007941 */ /* 0x000fea0003800000 */
.L_x_677:
[----:B------:R-:W2:Y:S01]  /*1a1d0*/  LDL R30, [R1] ;  /* 0x00000000011e7983 */ /* 0x000ea20000100800 */
[----:B------:R-:W-:Y:S05]  /*1a1e0*/  @!P0 WARPSYNC.ALL ;  /* 0x0000000000008948 */ /* 0x000fea0003800000 */
[----:B------:R-:W-:Y:S06]  /*1a1f0*/  @!P0 BAR.SYNC.DEFER_BLOCKING 0xc, 0x180 ;  /* 0x0306000000008b1d */ /* 0x000fec0000010000 */
[----:B------:R-:W-:Y:S01]  /*1a200*/  BSSY B7, `(.L_x_715) ;  /* 0x000036f000077945 */ /* 0x000fe20003800000 */
[----:B--2---:R-:W-:-:S13]  /*1a210*/  ISETP.GT.AND P0, PT, R30, RZ, PT ;  /* 0x000000ff1e00720c */ /* 0x004fda0003f04270 */
[----:B------:R-:W-:Y:S05]  /*1a220*/  @P0 BRA `(.L_x_716) ;  /* 0x0000000000440947 */ /* 0x000fea0003800000 */
[----:B------:R-:W1:Y:S02]  /*1a230*/  S2R R2, SR_TID.X ;  /* 0x0000000000027919 */ /* 0x000e640000002100 */
        /* <DEDUP_REMOVED lines=14> */
[----:B0-----:R-:W-:Y:S01]  /*1a320*/  IADD3 R16, R0, UR38, R7 ;  /* 0x0000002600107c10 */ /* 0x001fe2000fffe007 */
[----:B------:R-:W-:Y:S06]  /*1a330*/  BRA `(.L_x_717) ;  /* 0x00000034006c7947 */ /* 0x000fec0003800000 */
.L_x_716:
        /* <DEDUP_REMOVED lines=10> */
[----:B0-----:R-:W0:Y:S01]  /*1a3e0*/  LDC.64 R2, c[0x4][R2] ;  /* 0x0100000002027b82 */ /* 0x001e220000000a00 */
        /* <DEDUP_REMOVED lines=8> */
[----:B0-----:R-:W-:Y:S05]  /*1a470*/  CALL.ABS.NOINC R2 ;  /* 0x0000000002007343 */ /* 0x001fea0003c00000 */
.L_x_719:
[----:B------:R-:W-:Y:S05]  /*1a480*/  BSYNC B6 ;  /* 0x0000000000067941 */ /* 0x000fea0003800000 */
.L_x_718:
        /* <DEDUP_REMOVED lines=8> */
[----:B0-----:R0:W1:Y:S01]  /*1a510*/  LDC.64 R2, c[0x4][R27] ;  /* 0x010000001b027b82 */ /* 0x0010620000000a00 */
        /* <DEDUP_REMOVED lines=11> */
.L_x_722:
        /* <DEDUP_REMOVED lines=15> */
.L_x_721:
[----:B------:R-:W-:Y:S05]  /*1a6c0*/  BSYNC B6 ;  /* 0x0000000000067941 */ /* 0x000fea0003800000 */
.L_x_720:
[----:B------:R-:W2:Y:S01]  /*1a6d0*/  LDL R20, [R1+0x24] ;  /* 0x0000240001147983 */ /* 0x000ea20000100800 */
[----:B------:R-:W-:Y:S01]  /*1a6e0*/  ULDC.64 UR4, c[0x0][0x9f8] ;  /* 0x00027e0000047ab9 */ /* 0x000fe20000000a00 */
[----:B------:R-:W1:Y:S01]  /*1a6f0*/  LDC R0, c[0x0][0x430] ;  /* 0x00010c00ff007b82 */ /* 0x000e620000000800 */
[----:B------:R-:W-:Y:S01]  /*1a700*/  ISETP.NE.U32.AND P0, PT, RZ, UR4, PT ;  /* 0x00000004ff007c0c */ /* 0x000fe2000bf05070 */
[----:B------:R-:W3:Y:S03]  /*1a710*/  LDL R2, [R1+0x4] ;  /* 0x0000040001027983 */ /* 0x000ee60000100800 */
[----:B------:R-:W-:Y:S01]  /*1a720*/  ISETP.NE.AND.EX P0, PT, RZ, UR5, PT, P0 ;  /* 0x00000005ff007c0c */ /* 0x000fe2000bf05300 */
[----:B------:R-:W4:-:S12]  /*1a730*/  S2R R21, SR_TID.X ;  /* 0x0000000000157919 */ /* 0x000f180000002100 */
[----:B------:R-:W-:Y:S01]  /*1a740*/  @P0 IADD3 R24, P1, R24, UR4, RZ ;  /* 0x0000000418180c10 */ /* 0x000fe2000ff3e0ff */
[----:B------:R-:W0:Y:S01]  /*1a750*/  S2R R34, SR_TID.X ;  /* 0x0000000000227919 */ /* 0x000e220000002100 */
[----:B------:R-:W-:Y:S02]  /*1a760*/  ULDC UR4, c[0x0][0x320] ;  /* 0x0000c80000047ab9 */ /* 0x000fe40000000800 */
[----:B------:R-:W-:-:S05]  /*1a770*/  @P0 IADD3.X R25, R25, UR5, RZ, P1, !PT ;  /* 0x0000000519190c10 */ /* 0x000fca0008ffe4ff */
[----:B------:R-:W3:Y:S01]  /*1a780*/  @P0 LDG.E R33, desc[UR60][R24.64] ;  /* 0x0000003c18210981 */ /* 0x000ee2000c1e1900 */
[----:B-1----:R-:W-:Y:S02]  /*1a790*/  ISETP.NE.AND P1, PT, R0, 0x1, PT ;  /* 0x000000010000780c */ /* 0x002fe40003f25270 */
[----:B----4-:R-:W-:-:S11]  /*1a7a0*/  LOP3.LUT R21, R21, 0x7f, RZ, 0xc0, !PT ;  /* 0x0000007f15157812 */ /* 0x010fd600078ec0ff */
[----:B------:R-:W1:Y:S01]  /*1a7b0*/  @P1 LDC R7, c[0x0][0x434] ;  /* 0x00010d00ff071b82 */ /* 0x000e620000000800 */
[----:B------:R-:W-:-:S07]  /*1a7c0*/  SHF.R.U32.HI R21, RZ, 0x3, R21 ;  /* 0x00000003ff157819 */ /* 0x000fce0000011615 */
[----:B------:R-:W4:Y:S01]  /*1a7d0*/  @P1 LDC R5, c[0x0][0x438] ;  /* 0x00010e00ff051b82 */ /* 0x000f220000000800 */
[----:B0-----:R-:W-:-:S05]  /*1a7e0*/  IMAD.SHL.U32 R34, R34, 0x10, RZ ;  /* 0x0000001022227824 */ /* 0x001fca00078e00ff */
[----:B------:R-:W-:Y:S02]  /*1a7f0*/  LOP3.LUT R34, R21, 0x70, R34, 0xf8, !PT ;  /* 0x0000007015227812 */ /* 0x000fe400078ef822 */
[----:B------:R-:W0:Y:S02]  /*1a800*/  S2R R21, SR_TID.X ;  /* 0x0000000000157919 */ /* 0x000e240000002100 */
[----:B0-----:R-:W-:-:S05]  /*1a810*/  IMAD.SHL.U32 R21, R21, 0x8, RZ ;  /* 0x0000000815157824 */ /* 0x001fca00078e00ff */
[----:B------:R-:W-:Y:S02]  /*1a820*/  LOP3.LUT R21, R21, 0x38, RZ, 0xc0, !PT ;  /* 0x0000003815157812 */ /* 0x000fe400078ec0ff */
[----:B------:R-:W-:Y:S01]  /*1a830*/  LOP3.LUT R23, R23, 0xfffffff7, RZ, 0xc0, !PT ;  /* 0xfffffff717177812 */ /* 0x000fe200078ec0ff */
[----:B------:R-:W-:Y:S01]  /*1a840*/  UMOV UR5, 0xffffffff ;  /* 0xffffffff00057882 */ /* 0x000fe20000000000 */
[----:B--2---:R-:W-:-:S04]  /*1a850*/  VIADD R27, R20, 0xffffffff ;  /* 0xffffffff141b7836 */ /* 0x004fc80000000000 */
[----:B------:R-:W-:-:S05]  /*1a860*/  IMAD R6, R27, 0x60, R34 ;  /* 0x000000601b067824 */ /* 0x000fca00078e0222 */
[----:B------:R-:W-:-:S04]  /*1a870*/  ISETP.GE.AND P0, PT, R6, R30, PT ;  /* 0x0000001e0600720c */ /* 0x000fc80003f06270 */
[----:B------:R-:W-:Y:S01]  /*1a880*/  ISETP.GT.U32.OR P0, PT, R34, 0x5f, P0 ;  /* 0x0000005f2200780c */ /* 0x000fe20000704470 */
[----:B---3--:R-:W-:-:S04]  /*1a890*/  IMAD.IADD R6, R6, 0x1, R2 ;  /* 0x0000000106067824 */ /* 0x008fc800078e0202 */
[----:B-1----:R-:W-:-:S08]  /*1a8a0*/  @P1 IMAD.HI.U32 R7, R6, R7, RZ ;  /* 0x0000000706071227 */ /* 0x002fd000078e00ff */
[----:B------:R-:W0:Y:S01]  /*1a8b0*/  @!P0 LDC.64 R2, c[0x0][0x428] ;  /* 0x00010a00ff028b82 */ /* 0x000e220000000a00 */
[--C-:B------:R-:W-:Y:S01]  /*1a8c0*/  IMAD.MOV.U32 R4, RZ, RZ, R6.reuse ;  /* 0x000000ffff047224 */ /* 0x100fe200078e0006 */
[----:B----4-:R-:W-:Y:S02]  /*1a8d0*/  @P1 SHF.R.U32.HI R4, RZ, R5, R7 ;  /* 0x00000005ff041219 */ /* 0x010fe40000011607 */
[----:B------:R-:W-:Y:S02]  /*1a8e0*/  LOP3.LUT R20, R21, 0x40, RZ, 0xfc, !PT ;  /* 0x0000004015147812 */ /* 0x000fe400078efcff */
[----:B------:R-:W-:Y:S02]  /*1a8f0*/  IADD3 R5, -R4, RZ, RZ ;  /* 0x000000ff04057210 */ /* 0x000fe40007ffe1ff */
[----:B------:R-:W-:Y:S02]  /*1a900*/  ISETP.GE.AND P2, PT, R20, UR4, PT ;  /* 0x0000000414007c0c */ /* 0x000fe4000bf46270 */
[----:B------:R-:W-:Y:S01]  /*1a910*/  SHF.R.S32.HI R8, RZ, 0x1f, R33 ;  /* 0x0000001fff087819 */ /* 0x000fe20000011421 */
[----:B------:R-:W-:Y:S01]  /*1a920*/  IMAD R0, R0, R5, R6 ;  /* 0x0000000500007224 */ /* 0x000fe200078e0206 */
[----:B------:R-:W-:-:S02]  /*1a930*/  @!P0 SHF.R.S32.HI R5, RZ, 0x1f, R4 ;  /* 0x0000001fff058819 */ /* 0x000fc40000011404 */
[----:B------:R-:W-:Y:S02]  /*1a940*/  SEL R30, RZ, 0xffffffff, P2 ;  /* 0xffffffffff1e7807 */ /* 0x000fe40001000000 */
[----:B------:R-:W-:Y:S01]  /*1a950*/  ISETP.GE.AND P1, PT, R21, UR4, PT ;  /* 0x0000000415007c0c */ /* 0x000fe2000bf26270 */
[----:B------:R-:W-:Y:S02]  /*1a960*/  ULDC UR4, c[0x0][0x2f4] ;  /* 0x0000bd0000047ab9 */ /* 0x000fe40000000800 */
[----:B------:R-:W-:Y:S02]  /*1a970*/  IMAD.SHL.U32 R30, R30, 0x2, RZ ;  /* 0x000000021e1e7824 */ /* 0x000fe400078e00ff */
[-C--:B0-----:R-:W-:Y:S02]  /*1a980*/  @!P0 IMAD R6, R8, R2.reuse, RZ ;  /* 0x0000000208068224 */ /* 0x081fe400078e02ff */
[----:B------:R-:W-:Y:S01]  /*1a990*/  @!P0 IMAD.WIDE.U32 R4, R33, R2, R4 ;  /* 0x0000000221048225 */ /* 0x000fe200078e0004 */
[----:B------:R-:W-:-:S03]  /*1a9a0*/  SEL R2, RZ, 0x1, P1 ;  /* 0x00000001ff027807 */ /* 0x000fc60000800000 */
[----:B------:R-:W-:Y:S01]  /*1a9b0*/  @!P0 IMAD R6, R33, R3, R6 ;  /* 0x0000000321068224 */ /* 0x000fe200078e0206 */
[----:B------:R-:W-:Y:S02]  /*1a9c0*/  LOP3.LUT R30, R30, 0x2, R2, 0xe2, !PT ;  /* 0x000000021e1e7812 */ /* 0x000fe400078ee202 */
[----:B------:R-:W0:Y:S01]  /*1a9d0*/  @!P0 LDC.64 R2, c[0x0][0x418] ;  /* 0x00010600ff028b82 */ /* 0x000e220000000a00 */
[----:B------:R-:W-:Y:S02]  /*1a9e0*/  @!P0 IMAD.IADD R6, R5, 0x1, R6 ;  /* 0x0000000105068824 */ /* 0x000fe400078e0206 */
[----:B------:R-:W-:Y:S01]  /*1a9f0*/  IMAD.U32 R5, RZ, RZ, UR39 ;  /* 0x00000027ff057e24 */ /* 0x000fe2000f8e00ff */
[----:B0-----:R-:W-:-:S04]  /*1aa00*/  @!P0 LEA R2, P1, R4, R2, 0x2 ;  /* 0x0000000204028211 */ /* 0x001fc800078210ff */
[----:B------:R-:W-:Y:S01]  /*1aa10*/  @!P0 LEA.HI.X R3, R4, R3, R6, 0x2, P1 ;  /* 0x0000000304038211 */ /* 0x000fe200008f1406 */
[----:B------:R-:W-:-:S06]  /*1aa20*/  IMAD.MOV.U32 R4, RZ, RZ, RZ ;  /* 0x000000ffff047224 */ /* 0x000fcc00078e00ff */
[----:B------:R0:W5:Y:S01]  /*1aa30*/  @!P0 LDG.E R4, desc[UR60][R2.64] ;  /* 0x0000003c02048981 */ /* 0x000162000c1e1900 */
[----:B------:R-:W-:Y:S02]  /*1aa40*/  ISETP.GT.U32.AND P0, PT, R34, 0x5f, PT ;  /* 0x0000005f2200780c */ /* 0x000fe40003f04070 */
[----:B------:R-:W-:Y:S02]  /*1aa50*/  ISETP.NE.AND P3, PT, R5, 0x3, PT ;  /* 0x000000030500780c */ /* 0x000fe40003f65270 */
[----:B------:R-:W-:-:S09]  /*1aa60*/  ISETP.GE.AND P2, PT, R21, UR4, PT ;  /* 0x0000000415007c0c */ /* 0x000fd2000bf46270 */
[----:B------:R-:W-:-:S04]  /*1aa70*/  @P0 LOP3.LUT R23, R23, 0x8, RZ, 0xfc, !PT ;  /* 0x0000000817170812 */ /* 0x000fc800078efcff */
[----:B------:R-:W-:-:S04]  /*1aa80*/  LOP3.LUT R23, R23, 0xffffffef, RZ, 0xc0, !PT ;  /* 0xffffffef17177812 */ /* 0x000fc800078ec0ff */
[----:B------:R-:W-:Y:S01]  /*1aa90*/  @P3 LOP3.LUT R23, R23, 0x10, RZ, 0xfc, !PT ;  /* 0x0000001017173812 */ /* 0x000fe200078efcff */
[----:B------:R1:W-:Y:S03]  /*1aaa0*/  STL [R1+0x8], R8 ;  /* 0x0000080801007387 */ /* 0x0003e60000100800 */
[----:B------:R-:W-:Y:S02]  /*1aab0*/  LOP3.LUT R23, R23, 0xfffffffb, RZ, 0xc0, !PT ;  /* 0xfffffffb17177812 */ /* 0x000fe400078ec0ff */
[----:B------:R-:W-:Y:S02]  /*1aac0*/  ISETP.GE.AND P1, PT, R20, UR4, PT ;  /* 0x0000000414007c0c */ /* 0x000fe4000bf26270 */
[----:B------:R-:W-:Y:S02]  /*1aad0*/  @P2 LOP3.LUT R23, R23, 0x4, RZ, 0xfc, !PT ;  /* 0x0000000417172812 */ /* 0x000fe400078efcff */
[----:B-1----:R-:W-:-:S02]  /*1aae0*/  LOP3.LUT R8, R21, 0x80, RZ, 0xfc, !PT ;  /* 0x0000008015087812 */ /* 0x002fc400078efcff */
[----:B------:R-:W-:Y:S02]  /*1aaf0*/  LOP3.LUT R23, R23, 0xfffffffe, RZ, 0xc0, !PT ;  /* 0xfffffffe17177812 */ /* 0x000fe400078ec0ff */
[----:B------:R-:W-:Y:S02]  /*1ab00*/  ISETP.GE.AND P0, PT, R8, UR4, PT ;  /* 0x0000000408007c0c */ /* 0x000fe4000bf06270 */
[----:B------:R-:W-:-:S04]  /*1ab10*/  LOP3.LUT R23, R23, 0xfffffffd, RZ, 0xc0, !PT ;  /* 0xfffffffd17177812 */ /* 0x000fc800078ec0ff */
[----:B------:R-:W-:-:S07]  /*1ab20*/  @P1 LOP3.LUT R23, R23, 0x2, RZ, 0xfc, !PT ;  /* 0x0000000217171812 */ /* 0x000fce00078efcff */
[----:B------:R-:W-:Y:S01]  /*1ab30*/  @P0 LOP3.LUT R23, R23, 0x1, RZ, 0xfc, !PT ;  /* 0x0000000117170812 */ /* 0x000fe200078efcff */
[----:B0-----:R-:W-:Y:S06]  /*1ab40*/  BRA.DIV UR5, `(.L_x_723) ;  /* 0x0000004e05007947 */ /* 0x001fec000b800000 */
.L_x_840:
[----:B------:R-:W-:Y:S01]  /*1ab50*/  SHF.R.S32.HI R34, RZ, 0x1f, R18 ;  /* 0x0000001fff227819 */ /* 0x000fe20000011412 */
[----:B------:R-:W-:Y:S06]  /*1ab60*/  @!P3 BRA `(.L_x_724) ;  /* 0x000000000004b947 */ /* 0x000fec0003800000 */
[----:B------:R-:W-:Y:S01]  /*1ab70*/  BPT.TRAP 0x1 ;  /* 0x000000040000795c */ /* 0x000fe20000300000 */
.L_x_724:
        /* <DEDUP_REMOVED lines=20> */
[----:B------:R-:W-:Y:S01]  /*1acc0*/  LEA.HI.X R25, R2, UR5, R7, 0x1, P0 ;  /* 0x0000000502197c11 */ /* 0x000fe200080f0c07 */
[----:B------:R-:W-:Y:S01]  /*1acd0*/  IMAD R7, R28, 0x8, R22 ;  /* 0x000000081c077824 */ /* 0x000fe200078e0216 */
[----:B------:R-:W-:-:S04]  /*1ace0*/  SHF.L.U32 R2, R29, 0x1f, RZ ;  /* 0x0000001f1d027819 */ /* 0x000fc800000006ff */
[----:B------:R-:W0:Y:S02]  /*1acf0*/  SYNCS.PHASECHK.TRANS64.TRYWAIT P0, [R7+URZ+0x2a840], R2 ;  /* 0x02a84002070075a7 */ /* 0x000e24000800017f */
[----:B0-----:R-:W-:Y:S05]  /*1ad00*/  @!P0 BRA `(.L_x_726) ;  /* 0x0000004800c48947 */ /* 0x001fea0003800000 */
.L_x_841:
[----:B------:R-:W-:Y:S05]  /*1ad10*/  BSYNC B0 ;  /* 0x0000000000007941 */ /* 0x000fea0003800000 */
.L_x_725:
[----:B------:R-:W2:Y:S01]  /*1ad20*/  LDL R9, [R1] ;  /* 0x0000000001097983 */ /* 0x000ea20000100800 */
[----:B------:R-:W-:Y:S01]  /*1ad30*/  ULDC.64 UR4, c[0x0][0x300] ;  /* 0x0000c00000047ab9 */ /* 0x000fe20000000a00 */
[----:B------:R-:W-:Y:S01]  /*1ad40*/  LOP3.LUT P4, RZ, R23, 0x4, RZ, 0xc0, !PT ;  /* 0x0000000417ff7812 */ /* 0x000fe2000788c0ff */
[----:B------:R-:W-:Y:S01]  /*1ad50*/  IMAD R5, R5, UR4, RZ ;  /* 0x0000000405057c24 */ /* 0x000fe2000f8e02ff */
[----:B------:R-:W1:Y:S01]  /*1ad60*/  S2R R8, SR_TID.X ;  /* 0x0000000000087919 */ /* 0x000e620000002100 */
[C---:B0-----:R-:W-:Y:S01]  /*1ad70*/  IMAD.WIDE.U32 R2, R0.reuse, UR4, RZ ;  /* 0x0000000400027c25 */ /* 0x041fe2000f8e00ff */
[C---:B------:R-:W-:Y:S02]  /*1ad80*/  LOP3.LUT P3, RZ, R23.reuse, 0x2, RZ, 0xc0, !PT ;  /* 0x0000000217ff7812 */ /* 0x040fe4000786c0ff */
[----:B------:R-:W-:Y:S01]  /*1ad90*/  LOP3.LUT P2, RZ, R23, 0x1, RZ, 0xc0, !PT ;  /* 0x0000000117ff7812 */ /* 0x000fe2000784c0ff */
[----:B------:R-:W-:Y:S01]  /*1ada0*/  IMAD R5, R0, UR5, R5 ;  /* 0x0000000500057c24 */ /* 0x000fe2000f8e0205 */
[----:B------:R-:W-:-:S02]  /*1adb0*/  ULDC.64 UR4, c[0x0][0x310] ;  /* 0x0000c40000047ab9 */ /* 0x000fc40000000a00 */
[----:B------:R-:W-:Y:S02]  /*1adc0*/  IMAD R6, R6, UR4, RZ ;  /* 0x0000000406067c24 */ /* 0x000fe4000f8e02ff */
[----:B------:R-:W-:Y:S01]  /*1add0*/  IADD3 R3, R3, R5, RZ ;  /* 0x0000000503037210 */ /* 0x000fe20007ffe0ff */
[----:B------:R-:W-:Y:S02]  /*1ade0*/  IMAD R5, R28, 0x4800, R36 ;  /* 0x000048001c057824 */ /* 0x000fe400078e0224 */
[C---:B------:R-:W-:Y:S02]  /*1adf0*/  IMAD R6, R4.reuse, UR5, R6 ;  /* 0x0000000504067c24 */ /* 0x040fe4000f8e0206 */
[----:B------:R-:W-:Y:S01]  /*1ae00*/  IMAD.WIDE.U32 R2, R4, UR4, R2 ;  /* 0x0000000404027c25 */ /* 0x000fe2000f8e0002 */
        /* <DEDUP_REMOVED lines=8> */
[----:B-1----:R-:W-:Y:S01]  /*1ae90*/  LOP3.LUT R8, R8, 0x7f, RZ, 0xc0, !PT ;  /* 0x0000007f08087812 */ /* 0x002fe200078ec0ff */
[----:B------:R-:W-:-:S03]  /*1aea0*/  UMOV UR4, 0xffffffff ;  /* 0xffffffff00047882 */ /* 0x000fc60000000000 */
[----:B------:R-:W-:Y:S02]  /*1aeb0*/  SHF.R.U32.HI R8, RZ, 0x3, R8 ;  /* 0x00000003ff087819 */ /* 0x000fe40000011608 */
[----:B------:R-:W-:Y:S01]  /*1aec0*/  LEA.HI.X R0, R2, UR5, R0, 0x1, P0 ;  /* 0x0000000502007c11 */ /* 0x000fe200080f0c00 */
[----:B--2---:R-:W-:Y:S02]  /*1aed0*/  IMAD R6, R27, -0x60, R9 ;  /* 0xffffffa01b067824 */ /* 0x004fe400078e0209 */
[----:B------:R-:W0:Y:S02]  /*1aee0*/  S2R R9, SR_TID.X ;  /* 0x0000000000097919 */ /* 0x000e240000002100 */
        /* <DEDUP_REMOVED lines=8> */
[----:B0-----:R-:W-:-:S05]  /*1af70*/  @P0 LEA R3, P1, R9, R3, 0x1 ;  /* 0x0000000309030211 */ /* 0x001fca00078208ff */
[----:B-1----:R-:W-:Y:S01]  /*1af80*/  @P0 IMAD.X R2, RZ, RZ, R2, P1 ;  /* 0x000000ffff020224 */ /* 0x002fe200008e0602 */
[----:B------:R-:W-:-:S04]  /*1af90*/  ISETP.GE.AND P1, PT, R6, 0x11, PT ;  /* 0x000000110600780c */ /* 0x000fc80003f26270 */
        /* <DEDUP_REMOVED lines=20> */
[----:B------:R-:W-:Y:S01]  /*1b0e0*/  @P1 LEA R8, R5, R22, 0x1 ;  /* 0x0000001605081211 */ /* 0x000fe200078e08ff */
        /* <DEDUP_REMOVED lines=35> */
.L_x_855:
        /* <DEDUP_REMOVED lines=12> */
.L_x_728:
        /* <DEDUP_REMOVED lines=10> */
.L_x_729:
[----:B-1----:R1:W5:Y:S01]  /*1b480*/  LDL.LU R3, [R1+0x14] ;  /* 0x0000140001037983 */ /* 0x0023620000300800 */
[----:B------:R1:W-:Y:S02]  /*1b490*/  SYNCS.ARRIVE.TRANS64.A1T0 RZ, [R7+URZ+0x2a830], RZ ;  /* 0x02a830ff07ff79a7 */ /* 0x0003e4000810003f */
[----:B------:R-:W-:Y:S05]  /*1b4a0*/  WARPSYNC.ALL ;  /* 0x0000000000007948 */ /* 0x000fea0003800000 */
[----:B------:R-:W-:Y:S01]  /*1b4b0*/  ULDC.64 UR6, c[0x0][0xa00] ;  /* 0x0002800000067ab9 */ /* 0x000fe20000000a00 */
[----:B------:R-:W-:Y:S01]  /*1b4c0*/  ULDC.64 UR4, c[0x0][0x298] ;  /* 0x0000a60000047ab9 */ /* 0x000fe20000000a00 */
[----:B------:R-:W-:Y:S01]  /*1b4d0*/  BAR.SYNC.DEFER_BLOCKING 0x8, 0x180 ;  /* 0x0206000000007b1d */ /* 0x000fe20000010000 */
[----:B------:R-:W-:Y:S01]  /*1b4e0*/  ISETP.NE.U32.AND P0, PT, RZ, UR6, PT ;  /* 0x00000006ff007c0c */ /* 0x000fe2000bf05070 */
[----:B0-----:R-:W-:Y:S01]  /*1b4f0*/  IMAD.WIDE.U32 R4, R35, UR4, RZ ;  /* 0x0000000423047c25 */ /* 0x001fe2000f8e00ff */
[----:B------:R-:W-:-:S02]  /*1b500*/  SHF.R.S32.HI R0, RZ, 0x1f, R35 ;  /* 0x0000001fff007819 */ /* 0x000fc40000011423 */
[----:B------:R-:W-:Y:S01]  /*1b510*/  ISETP.NE.AND.EX P0, PT, RZ, UR7, PT, P0 ;  /* 0x00000007ff007c0c */ /* 0x000fe2000bf05300 */
[----:B------:R-:W-:Y:S01]  /*1b520*/  VIADD R2, R22, 0xc400 ;  /* 0x0000c40016027836 */ /* 0x000fe20000000000 */
[----:B------:R-:W-:Y:S01]  /*1b530*/  BSSY B6, `(.L_x_730) ;  /* 0x000001a000067945 */ /* 0x000fe20003800000 */
[----:B------:R-:W-:Y:S01]  /*1b540*/  IMAD R0, R0, UR4, RZ ;  /* 0x0000000400007c24 */ /* 0x000fe2000f8e02ff */
[----:B------:R-:W-:-:S03]  /*1b550*/  SEL R32, R32, RZ, !P0 ;  /* 0x000000ff20207207 */ /* 0x000fc60004000000 */
[----:B------:R-:W-:-:S04]  /*1b560*/  IMAD R0, R35, UR5, R0 ;  /* 0x0000000523007c24 */ /* 0x000fc8000f8e0200 */
[----:B------:R-:W-:Y:S01]  /*1b570*/  IMAD.IADD R35, R5, 0x1, R0 ;  /* 0x0000000105237824 */ /* 0x000fe200078e0200 */
[----:B-----5:R-:W-:Y:S02]  /*1b580*/  SEL R3, R3, RZ, !P0 ;  /* 0x000000ff03037207 */ /* 0x020fe40004000000 */
[----:B------:R-:W-:-:S03]  /*1b590*/  LOP3.LUT P0, RZ, R2, 0x3ff, RZ, 0xc0, !PT ;  /* 0x000003ff02ff7812 */ /* 0x000fc6000780c0ff */
[----:B------:R0:W-:Y:S04]  /*1b5a0*/  STL [R1+0x14], R3 ;  /* 0x0000140301007387 */ /* 0x0001e80000100800 */
[----:B------:R0:W-:Y:S06]  /*1b5b0*/  STL.64 [R1+0x18], R4 ;  /* 0x0000180401007387 */ /* 0x0001ec0000100a00 */
[----:B------:R-:W-:Y:S05]  /*1b5c0*/  @!P0 BRA `(.L_x_731) ;  /* 0x0000000000408947 */ /* 0x000fea0003800000 */
[----:B------:R-:W-:Y:S01]  /*1b5d0*/  MOV R2, 0x0 ;  /* 0x0000000000027802 */ /* 0x000fe20000000f00 */
[----:B------:R-:W-:Y:S01]  /*1b5e0*/  ULDC.64 UR4, c[0x4][0xf0] ;  /* 0x01003c0000047ab9 */ /* 0x000fe20000000a00 */
[----:B------:R-:W-:Y:S01]  /*1b5f0*/  ULDC.64 UR6, c[0x4][0xf8] ;  /* 0x01003e0000067ab9 */ /* 0x000fe20000000a00 */
[----:B------:R-:W-:Y:S01]  /*1b600*/  ULDC.64 UR8, c[0x4][0x88] ;  /* 0x0100220000087ab9 */ /* 0x000fe20000000a00 */
[----:B0-----:R-:W-:Y:S01]  /*1b610*/  IMAD.U32 R4, RZ, RZ, UR4 ;  /* 0x00000004ff047e24 */ /* 0x001fe2000f8e00ff */
[----:B------:R-:W-:Y:S01]  /*1b620*/  MOV R5, UR5 ;  /* 0x0000000500057c02 */ /* 0x000fe20008000f00 */
[----:B------:R-:W0:Y:S01]  /*1b630*/  LDC.64 R2, c[0x4][R2] ;  /* 0x0100000002027b82 */ /* 0x000e220000000a00 */
[----:B------:R-:W-:Y:S02]  /*1b640*/  IMAD.U32 R6, RZ, RZ, UR6 ;  /* 0x00000006ff067e24 */ /* 0x000fe4000f8e00ff */
[----:B-1----:R-:W-:Y:S02]  /*1b650*/  IMAD.U32 R7, RZ, RZ, UR7 ;  /* 0x00000007ff077e24 */ /* 0x002fe4000f8e00ff */
[----:B------:R-:W-:-:S02]  /*1b660*/  IMAD.U32 R10, RZ, RZ, UR8 ;  /* 0x00000008ff0a7e24 */ /* 0x000fc4000f8e00ff */
[----:B------:R-:W-:Y:S02]  /*1b670*/  IMAD.U32 R11, RZ, RZ, UR9 ;  /* 0x00000009ff0b7e24 */ /* 0x000fe4000f8e00ff */
[----:B------:R-:W-:Y:S02]  /*1b680*/  IMAD.MOV.U32 R8, RZ, RZ, 0x70 ;  /* 0x00000070ff087424 */ /* 0x000fe400078e00ff */
[----:B------:R-:W-:Y:S02]  /*1b690*/  IMAD.MOV.U32 R12, RZ, RZ, 0x1 ;  /* 0x00000001ff0c7424 */ /* 0x000fe400078e00ff */
[----:B------:R-:W-:-:S07]  /*1b6a0*/  IMAD.MOV.U32 R13, RZ, RZ, RZ ;  /* 0x000000ffff0d7224 */ /* 0x000fce00078e00ff */
[----:B------:R-:W-:-:S07]  /*1b6b0*/  LEPC R20, `(.L_x_731) ;  /* 0x000000001014794e */ /* 0x000fce0000000000 */
[----:B0-----:R-:W-:Y:S05]  /*1b6c0*/  CALL.ABS.NOINC R2 ;  /* 0x0000000002007343 */ /* 0x001fea0003c00000 */
.L_x_731:
[----:B------:R-:W-:Y:S05]  /*1b6d0*/  BSYNC B6 ;  /* 0x0000000000067941 */ /* 0x000fea0003800000 */
.L_x_730:
[----:B------:R-:W2:Y:S01]  /*1b6e0*/  LDL.LU R20, [R1+0x14] ;  /* 0x0000140001147983 */ /* 0x000ea20000300800 */
[----:B------:R-:W-:Y:S01]  /*1b6f0*/  ULDC.64 UR4, c[0x0][0x2d8] ;  /* 0x0000b60000047ab9 */ /* 0x000fe20000000a00 */
[----:B------:R-:W3:Y:S02]  /*1b700*/  LDC R8, c[0x0][0x448] ;  /* 0x00011200ff087b82 */ /* 0x000ee40000000800 */
[----:B0-----:R-:W4:Y:S01]  /*1b710*/  LDL.LU.64 R2, [R1+0x18] ;  /* 0x0000180001027983 */ /* 0x001f220000300a00 */
[----:B------:R-:W-:Y:S02]  /*1b720*/  IMAD.SHL.U32 R4, R17, 0x80, RZ ;  /* 0x0000008011047824 */ /* 0x000fe400078e00ff */
[----:B------:R-:W-:Y:S01]  /*1b730*/  IMAD R0, R34, UR4, RZ ;  /* 0x0000000422007c24 */ /* 0x000fe2000f8e02ff */
[----:B------:R0:W5:Y:S03]  /*1b740*/  LDL R17, [R1+0x20] ;  /* 0x0000200001117983 */ /* 0x0001660000100800 */
[----:B------:R-:W-:Y:S01]  /*1b750*/  IMAD R0, R18, UR5, R0 ;  /* 0x0000000512007c24 */ /* 0x000fe2000f8e0200 */
[----:B---3--:R-:W-:Y:S01]  /*1b760*/  ISETP.NE.AND P0, PT, R8, 0x1, PT ;  /* 0x000000010800780c */ /* 0x008fe20003f05270 */
[----:B------:R-:W3:Y:S02]  /*1b770*/  S2R R9, SR_TID.X ;  /* 0x0000000000097919 */ /* 0x000ee40000002100 */
[----:B---3--:R-:W-:-:S05]  /*1b780*/  IMAD.SHL.U32 R9, R9, 0x8, RZ ;  /* 0x0000000809097824 */ /* 0x008fca00078e00ff */
[----:B------:R-:W-:Y:S01]  /*1b790*/  LOP3.LUT R9, R9, 0x38, RZ, 0xc0, !PT ;  /* 0x0000003809097812 */ /* 0x000fe200078ec0ff */
[----:B----4-:R-:W-:Y:S02]  /*1b7a0*/  IMAD.MOV.U32 R3, RZ, RZ, R35 ;  /* 0x000000ffff037224 */ /* 0x010fe400078e0023 */
[----:B------:R-:W-:Y:S01]  /*1b7b0*/  IMAD.WIDE.U32 R2, R18, UR4, R2 ;  /* 0x0000000412027c25 */ /* 0x000fe2000f8e0002 */
[----:B------:R-:W-:-:S03]  /*1b7c0*/  ULDC.64 UR4, c[0x0][0x2e0] ;  /* 0x0000b80000047ab9 */ /* 0x000fc60000000a00 */
[----:B--2---:R-:W-:Y:S02]  /*1b7d0*/  IMAD R5, R20, UR4, RZ ;  /* 0x0000000414057c24 */ /* 0x004fe4000f8e02ff */
[----:B------:R-:W2:Y:S01]  /*1b7e0*/  S2R R20, SR_TID.X ;  /* 0x0000000000147919 */ /* 0x000ea20000002100 */
[----:B------:R-:W-:Y:S02]  /*1b7f0*/  IMAD.IADD R3, R3, 0x1, R0 ;  /* 0x0000000103037824 */ /* 0x000fe400078e0200 */
[C---:B------:R-:W-:Y:S02]  /*1b800*/  IMAD R0, R32.reuse, UR5, R5 ;  /* 0x0000000520007c24 */ /* 0x040fe4000f8e0205 */
[----:B------:R-:W-:Y:S01]  /*1b810*/  IMAD.WIDE.U32 R2, R32, UR4, R2 ;  /* 0x0000000420027c25 */ /* 0x000fe2000f8e0002 */
[----:B------:R-:W1:Y:S01]  /*1b820*/  @P0 LDC R5, c[0x0][0x44c] ;  /* 0x00011300ff050b82 */ /* 0x000e620000000800 */
[----:B------:R-:W-:-:S03]  /*1b830*/  ULDC.64 UR4, c[0x0][0x2d0] ;  /* 0x0000b40000047ab9 */ /* 0x000fc60000000a00 */
[----:B------:R-:W-:-:S04]  /*1b840*/  IADD3 R3, R3, R0, RZ ;  /* 0x0000000003037210 */ /* 0x000fc80007ffe0ff */
[----:B------:R-:W3:Y:S01]  /*1b850*/  @P0 LDC R0, c[0x0][0x450] ;  /* 0x00011400ff000b82 */ /* 0x000ee20000000800 */
[----:B--2---:R-:W-:-:S04]  /*1b860*/  LOP3.LUT R20, R20, 0x7f, RZ, 0xc0, !PT ;  /* 0x0000007f14147812 */ /* 0x004fc800078ec0ff */
[----:B------:R-:W-:Y:S02]  /*1b870*/  SHF.R.U32.HI R21, RZ, 0x3, R20 ;  /* 0x00000003ff157819 */ /* 0x000fe40000011614 */
[----:B------:R-:W2:Y:S02]  /*1b880*/  S2R R20, SR_TID.X ;  /* 0x0000000000147919 */ /* 0x000ea40000002100 */
[----:B--2---:R-:W-:-:S05]  /*1b890*/  IMAD.SHL.U32 R20, R20, 0x10, RZ ;  /* 0x0000001014147824 */ /* 0x004fca00078e00ff */
[----:B------:R-:W-:-:S04]  /*1b8a0*/  LOP3.LUT R20, R21, 0x70, R20, 0xf8, !PT ;  /* 0x0000007015147812 */ /* 0x000fc800078ef814 */
[----:B------:R-:W-:Y:S01]  /*1b8b0*/  LOP3.LUT R6, R20, R4, RZ, 0xfc, !PT ;  /* 0x0000000414067212 */ /* 0x000fe200078efcff */
[----:B------:R-:W2:Y:S04]  /*1b8c0*/  S2R R21, SR_TID.X ;  /* 0x0000000000157919 */ /* 0x000ea80000002100 */
[----:B-1----:R-:W-:-:S04]  /*1b8d0*/  @P0 IMAD.HI.U32 R7, R6, R5, RZ ;  /* 0x0000000506070227 */ /* 0x002fc800078e00ff */
[----:B------:R-:W-:Y:S01]  /*1b8e0*/  IMAD.MOV.U32 R5, RZ, RZ, R6 ;  /* 0x000000ffff057224 */ /* 0x000fe200078e0006 */
[----:B---3--:R-:W-:Y:S01]  /*1b8f0*/  @P0 SHF.R.U32.HI R5, RZ, R0, R7 ;  /* 0x00000000ff050219 */ /* 0x008fe20000011607 */
[----:B------:R-:W1:Y:S04]  /*1b900*/  S2R R20, SR_TID.X ;  /* 0x0000000000147919 */ /* 0x000e680000002100 */
[----:B------:R-:W-:-:S04]  /*1b910*/  IMAD.MOV R0, RZ, RZ, -R5 ;  /* 0x000000ffff007224 */ /* 0x000fc800078e0a05 */
        /* <DEDUP_REMOVED lines=9> */
[----:B--2---:R-:W-:Y:S02]  /*1b9b0*/  IMAD.SHL.U32 R21, R21, 0x8, RZ ;  /* 0x0000000815157824 */ /* 0x004fe400078e00ff */
[----:B------:R-:W-:-:S04]  /*1b9c0*/  IMAD.WIDE.U32 R2, R0, UR4, R2 ;  /* 0x0000000400027c25 */ /* 0x000fc8000f8e0002 */
[----:B------:R-:W-:Y:S01]  /*1b9d0*/  IMAD R5, R0, UR5, R5 ;  /* 0x0000000500057c24 */ /* 0x000fe2000f8e0205 */
[----:B------:R-:W-:Y:S01]  /*1b9e0*/  ULDC.64 UR4, c[0x0][0x280] ;  /* 0x0000a00000047ab9 */ /* 0x000fe20000000a00 */
[----:B------:R-:W-:Y:S02]  /*1b9f0*/  LOP3.LUT R21, R21, 0x38, RZ, 0xc0, !PT ;  /* 0x0000003815157812 */ /* 0x000fe400078ec0ff */
[----:B------:R-:W-:Y:S01]  /*1ba00*/  IMAD.IADD R5, R3, 0x1, R5 ;  /* 0x0000000103057824 */ /* 0x000fe200078e0205 */
[C---:B------:R-:W-:Y:S01]  /*1ba10*/  LEA R0, P0, R2.reuse, UR4, 0x1 ;  /* 0x0000000402007c11 */ /* 0x040fe2000f8008ff */
[----:B------:R-:W-:Y:S01]  /*1ba20*/  ULDC UR4, c[0x0][0x2b8] ;  /* 0x0000ae0000047ab9 */ /* 0x000fe20000000800 */
[C---:B------:R-:W-:Y:S02]  /*1ba30*/  LOP3.LUT R10, R21.reuse, 0x40, RZ, 0xfc, !PT ;  /* 0x00000040150a7812 */ /* 0x040fe400078efcff */
[----:B------:R-:W-:Y:S02]  /*1ba40*/  LOP3.LUT R11, R21, 0x80, RZ, 0xfc, !PT ;  /* 0x00000080150b7812 */ /* 0x000fe400078efcff */
[----:B------:R-:W-:Y:S01]  /*1ba50*/  LEA.HI.X R5, R2, UR5, R5, 0x1, P0 ;  /* 0x0000000502057c11 */ /* 0x000fe200080f0c05 */
[----:B------:R-:W-:Y:S01]  /*1ba60*/  UMOV UR5, 0xffffffff ;  /* 0xffffffff00057882 */ /* 0x000fe20000000000 */
[----:B-1----:R-:W-:-:S02]  /*1ba70*/  LOP3.LUT R20, R20, 0x7f, RZ, 0xc0, !PT ;  /* 0x0000007f14147812 */ /* 0x002fc400078ec0ff */
[----:B------:R-:W-:Y:S02]  /*1ba80*/  ISETP.GE.AND P3, PT, R9, UR4, PT ;  /* 0x0000000409007c0c */ /* 0x000fe4000bf66270 */
[----:B------:R-:W-:Y:S02]  /*1ba90*/  ISETP.GE.AND P2, PT, R10, UR4, PT ;  /* 0x000000040a007c0c */ /* 0x000fe4000bf46270 */
[----:B------:R-:W-:Y:S02]  /*1baa0*/  ISETP.GE.AND P0, PT, R11, UR4, PT ;  /* 0x000000040b007c0c */ /* 0x000fe4000bf06270 */
[----:B------:R-:W-:Y:S01]  /*1bab0*/  SHF.R.U32.HI R10, RZ, 0x3, R20 ;  /* 0x00000003ff0a7819 */ /* 0x000fe20000011614 */
[----:B0-----:R-:W-:Y:S10]  /*1bac0*/  BRA.DIV UR5, `(.L_x_732) ;  /* 0x0000004605907947 */ /* 0x001ff4000b800000 */
        /* <DEDUP_REMOVED lines=73> */
[----:B-1----:R-:W-:Y:S02]  /*1bf60*/  @!P1 IMAD.X R8, RZ, RZ, R2, P4 ;  /* 0x000000ffff089224 */ /* 0x002fe400020e0602 */
[----:B------:R-:W-:Y:S02]  /*1bf70*/  @!P1 IMAD.MOV.U32 R2, RZ, RZ, R7 ;  /* 0x000000ffff029224 */ /* 0x000fe400078e0007 */
[----:B------:R-:W-:-:S05]  /*1bf80*/  @!P1 IMAD.MOV.U32 R3, RZ, RZ, R8 ;  /* 0x000000ffff039224 */ /* 0x000fca00078e0008 */
[----:B------:R0:W-:Y:S04]  /*1bf90*/  @!P1 LDGSTS.E.BYPASS.LTC128B.128 [R37+0xf400], desc[UR60][R2.64], !P3 ;  /* 0x0f40000002259fae */ /* 0x0001e8000d901d7c */
[----:B------:R0:W-:Y:S04]  /*1bfa0*/  @!P1 LDGSTS.E.BYPASS.LTC128B.128 [R37+0x13400], desc[UR60][R2.64+0x80], !P2 ;  /* 0x1340008002259fae */ /* 0x0001e8000d101d7c */
[----:B--2---:R0:W-:Y:S02]  /*1bfb0*/  @!P1 LDGSTS.E.BYPASS.LTC128B.128 [R37+0x17400], desc[UR60][R2.64+0x100], !P0 ;  /* 0x1740010002259fae */ /* 0x0041e4000c101d7c */
.L_x_872:
        /* <DEDUP_REMOVED lines=12> */
.L_x_734:
[----:B------:R-:W-:Y:S05]  /*1c080*/  BSYNC B0 ;  /* 0x0000000000007941 */ /* 0x000fea0003800000 */
.L_x_733:
[----:B------:R-:W-:Y:S01]  /*1c090*/  NOP ;  /* 0x0000000000007918 */ /* 0x000fe20000000000 */
[----:B------:R-:W-:-:S13]  /*1c0a0*/  PLOP3.LUT P0, PT, PT, PT, PT, 0x80, 0x0 ;  /* 0x000000000000781c */ /* 0x000fda0003f0f070 */
.L_x_735:
        /* <DEDUP_REMOVED lines=18> */
.L_x_873:
[----:B------:R-:W-:Y:S05]  /*1c1d0*/  BSYNC B0 ;  /* 0x0000000000007941 */ /* 0x000fea0003800000 */
.L_x_736:
[----:B------:R-:W2:Y:S01]  /*1c1e0*/  LDL R0, [R1] ;  /* 0x0000000001007983 */ /* 0x000ea20000100800 */
[----:B------:R-:W-:Y:S01]  /*1c1f0*/  BSSY B0, `(.L_x_738) ;  /* 0x00000fe000007945 */ /* 0x000fe20003800000 */
[----:B--2---:R-:W-:-:S13]  /*1c200*/  ISETP.GE.AND P0, PT, R0, 0x61, PT ;  /* 0x000000610000780c */ /* 0x004fda0003f06270 */
[----:B------:R-:W-:Y:S05]  /*1c210*/  @!P0 BRA `(.L_x_739) ;  /* 0x0000000c00ec8947 */ /* 0x000fea0003800000 */
[----:B------:R-:W2:Y:S01]  /*1c220*/  LDL.LU R0, [R1+0x24] ;  /* 0x0000240001007983 */ /* 0x000ea20000300800 */
[----:B------:R-:W-:Y:S02]  /*1c230*/  IMAD.MOV.U32 R17, RZ, RZ, R29 ;  /* 0x000000ffff117224 */ /* 0x000fe400078e001d */
[----:B------:R-:W-:Y:S02]  /*1c240*/  IMAD.MOV.U32 R10, RZ, RZ, R28 ;  /* 0x000000ffff0a7224 */ /* 0x000fe400078e001c */
[----:B------:R-:W-:Y:S01]  /*1c250*/  IMAD.MOV.U32 R32, RZ, RZ, R27 ;  /* 0x000000ffff207224 */ /* 0x000fe200078e001b */
[----:B--2---:R-:W-:-:S07]  /*1c260*/  IADD3 R0, R0, -0x2, RZ ;  /* 0xfffffffe00007810 */ /* 0x004fce0007ffe0ff */
.L_x_752:
[----:B------:R-:W2:Y:S01]  /*1c270*/  LDL R2, [R1+0x4] ;  /* 0x0000040001027983 */ /* 0x000ea20000100800 */
[----:B------:R-:W1:Y:S03]  /*1c280*/  LDC R7, c[0x0][0x430] ;  /* 0x00010c00ff077b82 */ /* 0x000e660000000800 */
[----:B------:R-:W3:Y:S01]  /*1c290*/  LDL R8, [R1+0x8] ;  /* 0x0000080001087983 */ /* 0x000ee20000100800 */
[----:B0-----:R-:W0:Y:S01]  /*1c2a0*/  S2R R3, SR_TID.X ;  /* 0x0000000000037919 */ /* 0x001e220000002100 */
[----:B------:R-:W4:Y:S01]  /*1c2b0*/  S2R R9, SR_TID.X ;  /* 0x0000000000097919 */ /* 0x000f220000002100 */
[----:B-1----:R-:W-:-:S13]  /*1c2c0*/  ISETP.NE.AND P0, PT, R7, 0x1, PT ;  /* 0x000000010700780c */ /* 0x002fda0003f05270 */
[----:B------:R-:W1:Y:S01]  /*1c2d0*/  @P0 LDC R5, c[0x0][0x434] ;  /* 0x00010d00ff050b82 */ /* 0x000e620000000800 */
[----:B0-----:R-:W-:-:S04]  /*1c2e0*/  LOP3.LUT R3, R3, 0x7f, RZ, 0xc0, !PT ;  /* 0x0000007f03037812 */ /* 0x001fc800078ec0ff */
[----:B------:R-:W-:Y:S01]  /*1c2f0*/  SHF.R.U32.HI R3, RZ, 0x3, R3 ;  /* 0x00000003ff037819 */ /* 0x000fe20000011603 */
[----:B----4-:R-:W-:-:S05]  /*1c300*/  IMAD.SHL.U32 R9, R9, 0x10, RZ ;  /* 0x0000001009097824 */ /* 0x010fca00078e00ff */
[----:B------:R-:W-:Y:S02]  /*1c310*/  LOP3.LUT R9, R3, 0x70, R9, 0xf8, !PT ;  /* 0x0000007003097812 */ /* 0x000fe400078ef809 */
[----:B------:R-:W0:Y:S02]  /*1c320*/  @P0 LDC R3, c[0x0][0x438] ;  /* 0x00010e00ff030b82 */ /* 0x000e240000000800 */
[----:B------:R-:W-:Y:S01]  /*1c330*/  ISETP.GT.U32.AND P2, PT, R9, 0x5f, PT ;  /* 0x0000005f0900780c */ /* 0x000fe20003f44070 */
[----:B--2---:R-:W-:-:S04]  /*1c340*/  IMAD R4, R0, 0x60, R2 ;  /* 0x0000006000047824 */ /* 0x004fc800078e0202 */
[----:B------:R-:W-:-:S04]  /*1c350*/  IMAD.IADD R4, R9, 0x1, R4 ;  /* 0x0000000109047824 */ /* 0x000fc800078e0204 */
[----:B-1----:R-:W-:-:S04]  /*1c360*/  @P0 IMAD.HI.U32 R6, R4, R5, RZ ;  /* 0x0000000504060227 */ /* 0x002fc800078e00ff */
[----:B------:R-:W-:Y:S01]  /*1c370*/  IMAD.MOV.U32 R2, RZ, RZ, R4 ;  /* 0x000000ffff027224 */ /* 0x000fe200078e0004 */
[----:B0-----:R-:W-:-:S05]  /*1c380*/  @P0 SHF.R.U32.HI R2, RZ, R3, R6 ;  /* 0x00000003ff020219 */ /* 0x001fca0000011606 */
[----:B------:R-:W-:-:S04]  /*1c390*/  IMAD.MOV R3, RZ, RZ, -R2 ;  /* 0x000000ffff037224 */ /* 0x000fc800078e0a02 */
[----:B------:R-:W-:Y:S02]  /*1c3a0*/  IMAD R7, R7, R3, R4 ;  /* 0x0000000307077224 */ /* 0x000fe400078e0204 */
[----:B------:R-:W0:Y:S01]  /*1c3b0*/  @!P2 LDC.64 R4, c[0x0][0x428] ;  /* 0x00010a00ff04ab82 */ /* 0x000e220000000a00 */
[----:B------:R-:W-:-:S03]  /*1c3c0*/  @!P2 SHF.R.S32.HI R3, RZ, 0x1f, R2 ;  /* 0x0000001fff03a819 */ /* 0x000fc60000011402 */
[----:B0-----:R-:W-:-:S04]  /*1c3d0*/  @!P2 IMAD.WIDE.U32 R2, R33, R4, R2 ;  /* 0x000000042102a225 */ /* 0x001fc800078e0002 */
[----:B---3--:R-:W-:-:S04]  /*1c3e0*/  @!P2 IMAD R4, R8, R4, RZ ;  /* 0x000000040804a224 */ /* 0x008fc800078e02ff */
[----:B------:R-:W-:Y:S02]  /*1c3f0*/  @!P2 IMAD R9, R33, R5, R4 ;  /* 0x000000052109a224 */ /* 0x000fe400078e0204 */
[----:B------:R-:W0:Y:S02]  /*1c400*/  @!P2 LDC.64 R4, c[0x0][0x418] ;  /* 0x00010600ff04ab82 */ /* 0x000e240000000a00 */
[----:B------:R-:W-:Y:S02]  /*1c410*/  @!P2 IMAD.IADD R3, R9, 0x1, R3 ;  /* 0x000000010903a824 */ /* 0x000fe400078e0203 */
[----:B------:R-:W-:Y:S01]  /*1c420*/  IMAD.MOV.U32 R6, RZ, RZ, RZ ;  /* 0x000000ffff067224 */ /* 0x000fe200078e00ff */
[----:B0-----:R-:W-:-:S04]  /*1c430*/  @!P2 LEA R4, P0, R2, R4, 0x2 ;  /* 0x000000040204a211 */ /* 0x001fc800078010ff */
[----:B------:R-:W-:-:S05]  /*1c440*/  @!P2 LEA.HI.X R5, R2, R5, R3, 0x2, P0 ;  /* 0x000000050205a211 */ /* 0x000fca00000f1403 */
[----:B------:R0:W5:Y:S01]  /*1c450*/  @!P2 LDG.E R6, desc[UR60][R4.64] ;  /* 0x0000003c0406a981 */ /* 0x000162000c1e1900 */
[----:B------:R-:W-:Y:S02]  /*1c460*/  LOP3.LUT P1, RZ, R23, 0x10, RZ, 0xc0, !PT ;  /* 0x0000001017ff7812 */ /* 0x000fe4000782c0ff */
[----:B------:R-:W-:-:S04]  /*1c470*/  IADD3 R28, R10, 0x1, RZ ;  /* 0x000000010a1c7810 */ /* 0x000fc80007ffe0ff */
[C---:B------:R-:W-:Y:S01]  /*1c480*/  ISETP.NE.AND P0, PT, R28.reuse, 0x2, PT ;  /* 0x000000021c00780c */ /* 0x040fe20003f05270 */
[----:B------:R-:W-:Y:S05]  /*1c490*/  YIELD ;  /* 0x0000000000007946 */ /* 0x000fea0003800000 */
[----:B------:R-:W-:Y:S01]  /*1c4a0*/  SEL R2, RZ, 0x1, P0 ;  /* 0x00000001ff027807 */ /* 0x000fe20000000000 */
[----:B------:R-:W-:Y:S01]  /*1c4b0*/  IMAD.MOV.U32 R27, RZ, RZ, R0 ;  /* 0x000000ffff1b7224 */ /* 0x000fe200078e0000 */
[----:B------:R-:W-:Y:S02]  /*1c4c0*/  SEL R28, R28, RZ, P0 ;  /* 0x000000ff1c1c7207 */ /* 0x000fe40000000000 */
[----:B------:R-:W-:Y:S01]  /*1c4d0*/  LOP3.LUT R29, R17, R2, RZ, 0x3c, !PT ;  /* 0x00000002111d7212 */ /* 0x000fe200078e3cff */
[----:B0-----:R-:W-:Y:S06]  /*1c4e0*/  @!P1 BRA `(.L_x_740) ;  /* 0x0000000000049947 */ /* 0x001fec0003800000 */
[----:B------:R-:W-:Y:S01]  /*1c4f0*/  BPT.TRAP 0x1 ;  /* 0x000000040000795c */ /* 0x000fe20000300000 */
.L_x_740:
[----:B------:R-:W-:Y:S01]  /*1c500*/  IMAD R5, R28, 0x8, R22 ;  /* 0x000000081c057824 */ /* 0x000fe200078e0216 */
[----:B------:R-:W-:Y:S01]  /*1c510*/  SHF.L.U32 R0, R29, 0x1f, RZ ;  /* 0x0000001f1d007819 */ /* 0x000fe200000006ff */
[----:B------:R-:W-:Y:S03]  /*1c520*/  BSSY B1, `(.L_x_741) ;  /* 0x0000003000017945 */ /* 0x000fe60003800000 */
[----:B------:R-:W0:Y:S02]  /*1c530*/  SYNCS.PHASECHK.TRANS64.TRYWAIT P0, [R5+URZ+0x2a840], R0 ;  /* 0x02a84000050075a7 */ /* 0x000e24000800017f */
[----:B0-----:R-:W-:Y:S05]  /*1c540*/  @!P0 BRA `(.L_x_742) ;  /* 0x0000004400bc8947 */ /* 0x001fea0003800000 */
.L_x_874:
[----:B------:R-:W-:Y:S05]  /*1c550*/  BSYNC B1 ;  /* 0x0000000000017941 */ /* 0x000fea0003800000 */
.L_x_741:
[----:B------:R-:W-:Y:S01]  /*1c560*/  SHF.R.S32.HI R20, RZ, 0x1f, R7 ;  /* 0x0000001fff147819 */ /* 0x000fe20000011407 */
[----:B------:R-:W-:Y:S01]  /*1c570*/  ULDC.64 UR4, c[0x0][0x300] ;  /* 0x0000c00000047ab9 */ /* 0x000fe20000000a00 */
[----:B-----5:R-:W-:Y:S01]  /*1c580*/  SHF.R.S32.HI R21, RZ, 0x1f, R6 ;  /* 0x0000001fff157819 */ /* 0x020fe20000011406 */
[----:B------:R-:W-:Y:S01]  /*1c590*/  IMAD.WIDE.U32 R2, R7, UR4, RZ ;  /* 0x0000000407027c25 */ /* 0x000fe2000f8e00ff */
[C---:B------:R-:W-:Y:S02]  /*1c5a0*/  LOP3.LUT P3, RZ, R23.reuse, 0x4, RZ, 0xc0, !PT ;  /* 0x0000000417ff7812 */ /* 0x040fe4000786c0ff */
[C---:B------:R-:W-:Y:S01]  /*1c5b0*/  LOP3.LUT P2, RZ, R23.reuse, 0x2, RZ, 0xc0, !PT ;  /* 0x0000000217ff7812 */ /* 0x040fe2000784c0ff */
[----:B0-----:R-:W-:Y:S01]  /*1c5c0*/  IMAD R0, R20, UR4, RZ ;  /* 0x0000000414007c24 */ /* 0x001fe2000f8e02ff */
        /* <DEDUP_REMOVED lines=22> */
[----:B------:R-:W2:Y:S04]  /*1c730*/  SHFL.IDX PT, R3, R8, RZ, 0x181f ;  /* 0x00181fff08037589 */ /* 0x000ea800000e0000 */
[----:B------:R-:W-:Y:S01]  /*1c740*/  SHFL.IDX PT, R35, R8, 0x2, 0x181f ;  /* 0x00581f0008237f89 */ /* 0x000fe200000e0000 */
[----:B0-----:R-:W-:-:S05]  /*1c750*/  IMAD.SHL.U32 R11, R11, 0x8, RZ ;  /* 0x000000080b0b7824 */ /* 0x001fca00078e00ff */
[----:B------:R-:W-:-:S05]  /*1c760*/  LOP3.LUT R11, R11, 0x38, RZ, 0xc0, !PT ;  /* 0x000000380b0b7812 */ /* 0x000fca00078ec0ff */
[----:B------:R-:W-:-:S05]  /*1c770*/  IMAD.SHL.U32 R0, R11, 0x2, RZ ;  /* 0x000000020b007824 */ /* 0x000fca00078e00ff */
[----:B-1----:R-:W-:-:S05]  /*1c780*/  IADD3 R2, P0, R2, R0, RZ ;  /* 0x0000000002027210 */ /* 0x002fca0007f1e0ff */
[----:B--2---:R-:W-:-:S05]  /*1c790*/  IMAD.X R3, RZ, RZ, R3, P0 ;  /* 0x000000ffff037224 */ /* 0x004fca00000e0603 */
[----:B------:R-:W-:Y:S04]  /*1c7a0*/  LDGSTS.E.BYPASS.LTC128B.128 [R4+0x18400], desc[UR60][R2.64], !P3 ;  /* 0x1840000002047fae */ /* 0x000fe8000d901d7c */
[----:B------:R-:W-:Y:S04]  /*1c7b0*/  LDGSTS.E.BYPASS.LTC128B.128 [R4+0x1b400], desc[UR60][R2.64+0x80], !P2 ;  /* 0x1b40008002047fae */ /* 0x000fe8000d101d7c */
[----:B------:R0:W-:Y:S04]  /*1c7c0*/  LDGSTS.E.BYPASS.LTC128B.128 [R4+0x1e400], desc[UR60][R2.64+0x100], !P1 ;  /* 0x1e40010002047fae */ /* 0x0001e8000c901d7c */
[----:B0-----:R-:W0:Y:S04]  /*1c7d0*/  SHFL.IDX PT, R2, R9, 0x1, 0x181f ;  /* 0x00381f0009027f89 */ /* 0x001e2800000e0000 */
[----:B------:R-:W1:Y:S01]  /*1c7e0*/  SHFL.IDX PT, R3, R8, 0x1, 0x181f ;  /* 0x00381f0008037f89 */ /* 0x000e6200000e0000 */
[----:B0-----:R-:W-:-:S04]  /*1c7f0*/  IADD3 R2, P0, R2, R0, RZ ;  /* 0x0000000002027210 */ /* 0x001fc80007f1e0ff */
[----:B-1----:R-:W-:-:S05]  /*1c800*/  IADD3.X R3, RZ, R3, RZ, P0, !PT ;  /* 0x00000003ff037210 */ /* 0x002fca00007fe4ff */
        /* <DEDUP_REMOVED lines=20> */
[----:B------:R0:W1:Y:S04]  /*1c950*/  SHFL.IDX PT, R35, R8, 0x5, 0x181f ;  /* 0x00b81f0008237f89 */ /* 0x00006800000e0000 */
[----:B------:R-:W-:Y:S04]  /*1c960*/  LDGSTS.E.BYPASS.LTC128B.128 [R4+0x1a400], desc[UR60][R2.64], !P3 ;  /* 0x1a40000002047fae */ /* 0x000fe8000d901d7c */
[----:B------:R-:W-:Y:S04]  /*1c970*/  LDGSTS.E.BYPASS.LTC128B.128 [R4+0x1d400], desc[UR60][R2.64+0x80], !P2 ;  /* 0x1d40008002047fae */ /* 0x000fe8000d101d7c */
[----:B------:R2:W-:Y:S04]  /*1c980*/  LDGSTS.E.BYPASS.LTC128B.128 [R4+0x20400], desc[UR60][R2.64+0x100], !P1 ;  /* 0x2040010002047fae */ /* 0x0005e8000c901d7c */
[----:B-12---:R0:W2:Y:S02]  /*1c990*/  SHFL.IDX PT, R2, R9, 0x5, 0x181f ;  /* 0x00b81f0009027f89 */ /* 0x0060a400000e0000 */
.L_x_888:
        /* <DEDUP_REMOVED lines=10> */
.L_x_744:
        /* <DEDUP_REMOVED lines=10> */
.L_x_745:
[----:B------:R2:W-:Y:S01]  /*1cae0*/  SYNCS.ARRIVE.TRANS64.A1T0 RZ, [R5+URZ+0x2a830], RZ ;  /* 0x02a830ff05ff79a7 */ /* 0x0005e2000810003f */
[----:B------:R-:W-:Y:S05]  /*1caf0*/  @!P2 BRA `(.L_x_746) ;  /* 0x000000000004a947 */ /* 0x000fea0003800000 */
[----:B------:R-:W-:Y:S01]  /*1cb00*/  BPT.TRAP 0x1 ;  /* 0x000000040000795c */ /* 0x000fe20000300000 */
.L_x_746:
[----:B-1----:R-:W-:Y:S01]  /*1cb10*/  SHF.L.U32 R2, R17, 0x1f, RZ ;  /* 0x0000001f11027819 */ /* 0x002fe200000006ff */
[----:B--2---:R-:W-:Y:S01]  /*1cb20*/  IMAD R5, R10, 0x8, R22 ;  /* 0x000000080a057824 */ /* 0x004fe200078e0216 */
[----:B------:R-:W-:Y:S03]  /*1cb30*/  BSSY B1, `(.L_x_747) ;  /* 0x0000003000017945 */ /* 0x000fe60003800000 */
[----:B------:R-:W1:Y:S02]  /*1cb40*/  SYNCS.PHASECHK.TRANS64.TRYWAIT P0, [R5+URZ+0x2a860], R2 ;  /* 0x02a86002050075a7 */ /* 0x000e64000800017f */
[----:B-1----:R-:W-:Y:S05]  /*1cb50*/  @!P0 BRA `(.L_x_748) ;  /* 0x0000004800288947 */ /* 0x002fea0003800000 */
.L_x_889:
[----:B------:R-:W-:Y:S05]  /*1cb60*/  BSYNC B1 ;  /* 0x0000000000017941 */ /* 0x000fea0003800000 */
.L_x_747:
[----:B------:R-:W0:Y:S01]  /*1cb70*/  LDL R4, [R1] ;  /* 0x0000000001047983 */ /* 0x000e220000100800 */
[----:B------:R-:W2:Y:S01]  /*1cb80*/  S2R R3, SR_TID.X ;  /* 0x0000000000037919 */ /* 0x000ea20000002100 */
[----:B------:R-:W-:Y:S01]  /*1cb90*/  UMOV UR4, 0xffffffff ;  /* 0xffffffff00047882 */ /* 0x000fe20000000000 */
[----:B------:R-:W-:Y:S02]  /*1cba0*/  LOP3.LUT P0, RZ, R30, 0x2, RZ, 0xc0, !PT ;  /* 0x000000021eff7812 */ /* 0x000fe4000780c0ff */
[----:B--2---:R-:W-:-:S04]  /*1cbb0*/  LOP3.LUT R3, R3, 0x7f, RZ, 0xc0, !PT ;  /* 0x0000007f03037812 */ /* 0x004fc800078ec0ff */
[----:B------:R-:W-:Y:S01]  /*1cbc0*/  SHF.R.U32.HI R3, RZ, 0x3, R3 ;  /* 0x00000003ff037819 */ /* 0x000fe20000011603 */
[----:B0-----:R-:W-:Y:S02]  /*1cbd0*/  IMAD R8, R32, -0x60, R4 ;  /* 0xffffffa020087824 */ /* 0x001fe400078e0204 */
[----:B------:R-:W-:Y:S02]  /*1cbe0*/  IMAD R4, R10, 0x3000, R36 ;  /* 0x000030000a047824 */ /* 0x000fe400078e0224 */
[----:B------:R-:W-:Y:S01]  /*1cbf0*/  IMAD.IADD R8, R8, 0x1, -R3 ;  /* 0x0000000108087824 */ /* 0x000fe200078e0a03 */
[----:B------:R-:W-:Y:S06]  /*1cc00*/  BRA.DIV UR4, `(.L_x_749) ;  /* 0x0000004a04107947 */ /* 0x000fec000b800000 */
[----:B-1----:R-:W0:Y:S01]  /*1cc10*/  SHFL.IDX PT, R2, R24, RZ, 0x181f ;  /* 0x00181fff18027589 */ /* 0x002e2200000e0000 */
        /* <DEDUP_REMOVED lines=44> */
.L_x_903:
        /* <DEDUP_REMOVED lines=19> */
[----:B------:R-:W-:-:S04]  /*1d010*/  IMAD R21, R6, UR5, R21 ;  /* 0x0000000506157c24 */ /* 0x000fc8000f8e0215 */
[----:B------:R-:W-:-:S07]  /*1d020*/  IMAD.IADD R21, R3, 0x1, R21 ;  /* 0x0000000103157824 */ /* 0x000fce00078e0215 */
.L_x_750:
        /* <DEDUP_REMOVED lines=10> */
.L_x_751:
[----:B------:R-:W-:Y:S01]  /*1d0d0*/  ULDC.64 UR4, c[0x0][0x330] ;  /* 0x0000cc0000047ab9 */ /* 0x000fe20000000a00 */
[----:B------:R1:W-:Y:S01]  /*1d0e0*/  SYNCS.ARRIVE.TRANS64.A1T0 RZ, [R5+URZ+0x2a850], RZ ;  /* 0x02a850ff05ff79a7 */ /* 0x0003e2000810003f */
[----:B------:R-:W-:Y:S01]  /*1d0f0*/  IMAD.MOV.U32 R3, RZ, RZ, R21 ;  /* 0x000000ffff037224 */ /* 0x000fe200078e0015 */
[----:B------:R-:W-:Y:S01]  /*1d100*/  MOV R10, R28 ;  /* 0x0000001c000a7202 */ /* 0x000fe20000000f00 */
[----:B------:R-:W-:Y:S02]  /*1d110*/  VIADD R0, R27, 0xffffffff ;  /* 0xffffffff1b007836 */ /* 0x000fe40000000000 */
[----:B------:R-:W-:-:S04]  /*1d120*/  IMAD.WIDE.U32 R2, R18, UR4, R2 ;  /* 0x0000000412027c25 */ /* 0x000fc8000f8e0002 */
[----:B-1----:R-:W-:Y:S02]  /*1d130*/  IMAD R5, R34, UR4, RZ ;  /* 0x0000000422057c24 */ /* 0x002fe4000f8e02ff */
[----:B------:R-:W-:Y:S02]  /*1d140*/  IMAD.MOV.U32 R17, RZ, RZ, R29 ;  /* 0x000000ffff117224 */ /* 0x000fe400078e001d */
[----:B------:R-:W-:Y:S01]  /*1d150*/  IMAD R5, R18, UR5, R5 ;  /* 0x0000000512057c24 */ /* 0x000fe2000f8e0205 */
[----:B------:R-:W-:Y:S01]  /*1d160*/  ULDC.64 UR4, c[0x0][0x318] ;  /* 0x0000c60000047ab9 */ /* 0x000fe20000000a00 */
[----:B------:R-:W-:Y:S01]  /*1d170*/  IMAD.MOV.U32 R32, RZ, RZ, R27 ;  /* 0x000000ffff207224 */ /* 0x000fe200078e001b */
[----:B0-----:R-:W-:Y:S01]  /*1d180*/  LEA R24, P0, R2, UR4, 0x1 ;  /* 0x0000000402187c11 */ /* 0x001fe2000f8008ff */
[----:B------:R-:W-:-:S05]  /*1d190*/  IMAD.IADD R25, R5, 0x1, R3 ;  /* 0x0000000105197824 */ /* 0x000fca00078e0203 */
[----:B------:R-:W-:Y:S02]  /*1d1a0*/  LEA.HI.X R25, R2, UR5, R25, 0x1, P0 ;  /* 0x0000000502197c11 */ /* 0x000fe400080f0c19 */
[----:B------:R-:W-:-:S13]  /*1d1b0*/  ISETP.GT.AND P0, PT, R27, RZ, PT ;  /* 0x000000ff1b00720c */ /* 0x000fda0003f04270 */
[----:B------:R-:W-:Y:S05]  /*1d1c0*/  @P0 BRA `(.L_x_752) ;  /* 0xfffffff000280947 */ /* 0x000fea000383ffff */
.L_x_739:
[----:B------:R-:W-:Y:S05]  /*1d1d0*/  BSYNC B0 ;  /* 0x0000000000007941 */ /* 0x000fea0003800000 */
.L_x_738:
        /* <DEDUP_REMOVED lines=17> */
.L_x_754:
[----:B------:R-:W-:Y:S05]  /*1d2f0*/  BSYNC B0 ;  /* 0x0000000000007941 */ /* 0x000fea0003800000 */
.L_x_753:
[----:B------:R-:W-:-:S13]  /*1d300*/  LOP3.LUT P0, RZ, R23, 0x10, RZ, 0xc0, !PT ;  /* 0x0000001017ff7812 */ /* 0x000fda000780c0ff */
[----:B------:R-:W-:Y:S05]  /*1d310*/  @!P0 BRA `(.L_x_755) ;  /* 0x0000000000048947 */ /* 0x000fea0003800000 */
[----:B------:R-:W-:Y:S01]  /*1d320*/  BPT.TRAP 0x1 ;  /* 0x000000040000795c */ /* 0x000fe20000300000 */
.L_x_755:
[----:B------:R-:W2:Y:S01]  /*1d330*/  LDL.LU R2, [R1] ;  /* 0x0000000001027983 */ /* 0x000ea20000300800 */
[----:B------:R-:W-:Y:S01]  /*1d340*/  IMAD R0, R28, 0x8, R22 ;  /* 0x000000081c007824 */ /* 0x000fe200078e0216 */
[----:B0-----:R-:W-:Y:S01]  /*1d350*/  SHF.L.U32 R3, R29, 0x1f, RZ ;  /* 0x0000001f1d037819 */ /* 0x001fe200000006ff */
[----:B------:R-:W-:Y:S03]  /*1d360*/  BSSY B0, `(.L_x_756) ;  /* 0x0000004000007945 */ /* 0x000fe60003800000 */
[----:B------:R-:W0:Y:S01]  /*1d370*/  SYNCS.PHASECHK.TRANS64.TRYWAIT P0, [R0+URZ+0x2a860], R3 ;  /* 0x02a86003000075a7 */ /* 0x000e22000800017f */
[----:B--2---:R-:W-:Y:S01]  /*1d380*/  IMAD R6, R27, -0x60, R2 ;  /* 0xffffffa01b067824 */ /* 0x004fe200078e0202 */
[----:B0-----:R-:W-:Y:S06]  /*1d390*/  @!P0 BRA `(.L_x_757) ;  /* 0x00000048001c8947 */ /* 0x001fec0003800000 */
.L_x_904:
[----:B------:R-:W-:Y:S05]  /*1d3a0*/  BSYNC B0 ;  /* 0x0000000000007941 */ /* 0x000fea0003800000 */
.L_x_756:
        /* <DEDUP_REMOVED lines=8> */
[----:B------:R-:W-:Y:S01]  /*1d430*/  LOP3.LUT R2, R30, 0x1, RZ, 0xc0, !PT ;  /* 0x000000011e027812 */ /* 0x000fe200078ec0ff */
[----:B------:R-:W-:Y:S01]  /*1d440*/  IMAD R4, R4, 0x2, R22 ;  /* 0x0000000204047824 */ /* 0x000fe200078e0216 */
[----:B------:R-:W-:Y:S01]  /*1d450*/  LOP3.LUT P0, RZ, R30, 0x2, RZ, 0xc0, !PT ;  /* 0x000000021eff7812 */ /* 0x000fe2000780c0ff */
[----:B------:R-:W2:Y:S01]  /*1d460*/  SHFL.IDX PT, R14, R24, RZ, 0x181f ;  /* 0x00181fff180e7589 */ /* 0x000ea200000e0000 */
[----:B------:R-:W-:Y:S02]  /*1d470*/  ISETP.NE.U32.AND P1, PT, R2, 0x1, PT ;  /* 0x000000010200780c */ /* 0x000fe40003f25070 */
[C---:B------:R-:W-:Y:S01]  /*1d480*/  ISETP.LT.OR P3, PT, R6.reuse, 0x1, !P0 ;  /* 0x000000010600780c */ /* 0x040fe20004761670 */
[----:B0-----:R-:W0:Y:S01]  /*1d490*/  SHFL.IDX PT, R3, R25, RZ, 0x181f ;  /* 0x00181fff19037589 */ /* 0x001e2200000e0000 */
[----:B------:R-:W-:-:S03]  /*1d4a0*/  ISETP.LT.OR P2, PT, R6, 0x1, P1 ;  /* 0x000000010600780c */ /* 0x000fc60000f41670 */
[----:B------:R-:W-:Y:S04]  /*1d4b0*/  SHFL.IDX PT, R8, R25, 0x1, 0x181f ;  /* 0x00381f0019087f89 */ /* 0x000fe800000e0000 */
[----:B------:R-:W-:Y:S01]  /*1d4c0*/  SHFL.IDX PT, R10, R24, 0x2, 0x181f ;  /* 0x00581f00180a7f89 */ /* 0x000fe200000e0000 */
[----:B-1----:R-:W-:-:S05]  /*1d4d0*/  IMAD.SHL.U32 R7, R7, 0x8, RZ ;  /* 0x0000000807077824 */ /* 0x002fca00078e00ff */
[----:B------:R-:W-:-:S05]  /*1d4e0*/  LOP3.LUT R7, R7, 0x38, RZ, 0xc0, !PT ;  /* 0x0000003807077812 */ /* 0x000fca00078ec0ff */
[----:B------:R-:W-:Y:S02]  /*1d4f0*/  IMAD.SHL.U32 R5, R7, 0x2, RZ ;  /* 0x0000000207057824 */ /* 0x000fe400078e00ff */
[----:B------:R-:W-:Y:S03]  /*1d500*/  SHFL.IDX PT, R7, R25, 0x2, 0x181f ;  /* 0x00581f0019077f89 */ /* 0x000fe600000e0000 */
[----:B--2---:R-:W-:Y:S02]  /*1d510*/  IADD3 R2, P4, R14, R5, RZ ;  /* 0x000000050e027210 */ /* 0x004fe40007f9e0ff */
[----:B------:R-:W1:Y:S03]  /*1d520*/  SHFL.IDX PT, R14, R24, 0x1, 0x181f ;  /* 0x00381f00180e7f89 */ /* 0x000e6600000e0000 */
[----:B0-----:R-:W-:-:S05]  /*1d530*/  IMAD.X R3, RZ, RZ, R3, P4 ;  /* 0x000000ffff037224 */ /* 0x001fca00020e0603 */
[----:B------:R-:W-:Y:S01]  /*1d540*/  LDGSTS.E.BYPASS.LTC128B.128 [R4+0x400], desc[UR60][R2.64], !P2 ;  /* 0x0040000002047fae */ /* 0x000fe2000d101d7c */
[----:B------:R-:W-:-:S03]  /*1d550*/  ISETP.LT.OR P2, PT, R6, 0x11, P1 ;  /* 0x000000110600780c */ /* 0x000fc60000f41670 */
[----:B------:R1:W-:Y:S01]  /*1d560*/  LDGSTS.E.BYPASS.LTC128B.128 [R4+0x3400], desc[UR60][R2.64+0x80], !P3 ;  /* 0x0340008002047fae */ /* 0x0003e2000d901d7c */
[----:B------:R-:W-:Y:S02]  /*1d570*/  ISETP.LT.OR P3, PT, R6, 0x11, !P0 ;  /* 0x000000110600780c */ /* 0x000fe40004761670 */
        /* <DEDUP_REMOVED lines=18> */
[----:B------:R0:W0:Y:S01]  /*1d6a0*/  SHFL.IDX PT, R14, R24, 0x5, 0x181f ;  /* 0x00b81f00180e7f89 */ /* 0x00002200000e0000 */
[----:B-1----:R-:W-:-:S05]  /*1d6b0*/  IADD3.X R3, RZ, R8, RZ, P4, !PT ;  /* 0x00000008ff037210 */ /* 0x002fca00027fe4ff */
        /* <DEDUP_REMOVED lines=8> */
.L_x_918:
        /* <DEDUP_REMOVED lines=11> */
.L_x_759:
        /* <DEDUP_REMOVED lines=10> */
.L_x_760:
[----:B------:R-:W-:Y:S01]  /*1d890*/  VIADD R28, R28, 0x1 ;  /* 0x000000011c1c7836 */ /* 0x000fe20000000000 */
[----:B------:R1:W-:Y:S04]  /*1d8a0*/  SYNCS.ARRIVE.TRANS64.A1T0 RZ, [R0+URZ+0x2a850], RZ ;  /* 0x02a850ff00ff79a7 */ /* 0x0003e8000810003f */
[----:B------:R-:W-:-:S04]  /*1d8b0*/  ISETP.NE.AND P0, PT, R28, 0x2, PT ;  /* 0x000000021c00780c */ /* 0x000fc80003f05270 */
[----:B-1----:R-:W-:Y:S02]  /*1d8c0*/  SEL R0, RZ, 0x1, P0 ;  /* 0x00000001ff007807 */ /* 0x002fe40000000000 */
[----:B------:R-:W-:Y:S02]  /*1d8d0*/  SEL R28, R28, RZ, P0 ;  /* 0x000000ff1c1c7207 */ /* 0x000fe40000000000 */
[----:B------:R-:W-:-:S07]  /*1d8e0*/  LOP3.LUT R29, R29, R0, RZ, 0x3c, !PT ;  /* 0x000000001d1d7212 */ /* 0x000fce00078e3cff */
.L_x_717:
[----:B------:R-:W-:Y:S05]  /*1d8f0*/  BSYNC B7 ;  /* 0x0000000000077941 */ /* 0x000fea0003800000 */
.L_x_715:
[----:B------:R-:W-:-:S13]  /*1d900*/  LOP3.LUT P0, RZ, R23, 0x20, RZ, 0xc0, !PT ;  /* 0x0000002017ff7812 */ /* 0x000fda000780c0ff */
[----:B------:R-:W-:Y:S05]  /*1d910*/  @!P0 BRA `(.L_x_761) ;  /* 0x0000000000248947 */ /* 0x000fea0003800000 */
[----:B------:R-:W-:Y:S05]  /*1d920*/  WARPSYNC.ALL ;  /* 0x0000000000007948 */ /* 0x000fea0003800000 */
[----:B------:R-:W1:Y:S08]  /*1d930*/  S2UR UR5, SR_CgaCtaId ;  /* 0x00000000000579c3 */ /* 0x000e700000008800 */
[----:B------:R-:W-:Y:S06]  /*1d940*/  BAR.SYNC.DEFER_BLOCKING 0x5, 0x180 ;  /* 0x0146000000007b1d */ /* 0x000fec0000010000 */
[----:B------:R-:W-:-:S02]  /*1d950*/  UMOV UR4, 0x400 ;  /* 0x0000040000047882 */ /* 0x000fc40000000000 */
[----:B-1----:R-:W-:-:S06]  /*1d960*/  ULEA UR4, UR5, UR4, 0x18 ;  /* 0x0000000405047291 */ /* 0x002fcc000f8ec03f */
[----:B0-----:R-:W-:-:S05]  /*1d970*/  IMAD.U32 R22, RZ, RZ, UR4 ;  /* 0x00000004ff167e24 */ /* 0x001fca000f8e00ff */
[----:B------:R2:W3:Y:S01]  /*1d980*/  LDS.128 R16, [R22+0x2a8d0] ;  /* 0x02a8d00016107984 */ /* 0x0004e20000000c00 */
[----:B------:R-:W-:Y:S06]  /*1d990*/  BAR.ARV 0x4, 0x180 ;  /* 0x0106000000007b1d */ /* 0x000fec0000002000 */
[----:B------:R-:W-:Y:S05]  /*1d9a0*/  BRA `(.L_x_762) ;  /* 0x0000000800407947 */ /* 0x000fea0003800000 */
.L_x_761:
        /* <DEDUP_REMOVED lines=8> */
[----:B0-----:R-:W0:Y:S02]  /*1da30*/  @!P1 LDC.64 R2, c[0x0][0xc80] ;  /* 0x00032000ff029b82 */ /* 0x001e240000000a00 */
[----:B0-----:R-:W-:-:S06]  /*1da40*/  @!P1 IMAD.WIDE R2, R5, 0x4, R2 ;  /* 0x0000000405029825 */ /* 0x001fcc00078e0202 */
        /* <DEDUP_REMOVED lines=9> */
[----:B------:R-:W0:Y:S02]  /*1dae0*/  SHFL.UP PT, R14, R4, 0x1, RZ ;  /* 0x04200000040e7989 */ /* 0x000e2400000e00ff */
[----:B0-----:R-:W-:-:S05]  /*1daf0*/  SEL R5, R14, RZ, P1 ;  /* 0x000000ff0e057207 */ /* 0x001fca0000800000 */
[----:B------:R-:W-:Y:S02]  /*1db00*/  IMAD.IADD R6, R4, 0x1, R5 ;  /* 0x0000000104067824 */ /* 0x000fe400078e0205 */
[----:B------:R-:W-:Y:S04]  /*1db10*/  SHFL.IDX PT, R5, R16, RZ, 0x1f ;  /* 0x00001fff10057589 */ /* 0x000fe800000e0000 */
[----:B------:R-:W0:Y:S02]  /*1db20*/  SHFL.UP PT, R14, R6, 0x2, RZ ;  /* 0x04400000060e7989 */ /* 0x000e2400000e00ff */
        /* <DEDUP_REMOVED lines=11> */
[----:B------:R0:W1:Y:S02]  /*1dbe0*/  SHFL.IDX PT, R14, R2, 0x1f, 0x1f ;  /* 0x03e01f00020e7f89 */ /* 0x00006400000e0000 */
.L_x_928:
[----:B------:R-:W-:Y:S02]  /*1dbf0*/  ULDC UR4, c[0x0][0xc38] ;  /* 0x00030e0000047ab9 */ /* 0x000fe40000000800 */
[----:B------:R-:W-:-:S04]  /*1dc00*/  IMAD.U32 R7, RZ, RZ, UR4 ;  /* 0x00000004ff077e24 */ /* 0x000fc8000f8e00ff */
[----:B-1----:R-:W-:-:S04]  /*1dc10*/  IMAD R3, R14, R7, RZ ;  /* 0x000000070e037224 */ /* 0x002fc800078e02ff */
[----:B------:R-:W-:-:S05]  /*1dc20*/  IMAD.IADD R6, R0, 0x1, R3 ;  /* 0x0000000100067824 */ /* 0x000fca00078e0203 */
[----:B------:R-:W-:-:S13]  /*1dc30*/  ISETP.GT.AND P6, PT, R6, R5, PT ;  /* 0x000000050600720c */ /* 0x000fda0003fc4270 */
[----:B------:R-:W-:Y:S05]  /*1dc40*/  @P6 BRA `(.L_x_764) ;  /* 0x00000000009c6947 */ /* 0x000fea0003800000 */
.L_x_769:
[----:B------:R-:W1:Y:S01]  /*1dc50*/  LDC R0, c[0x0][0xc3c] ;  /* 0x00030f00ff007b82 */ /* 0x000e620000000800 */
[----:B------:R-:W-:-:S05]  /*1dc60*/  VIADD R19, R19, 0x1f ;  /* 0x0000001f13137836 */ /* 0x000fca0000000000 */
[----:B-1----:R-:W-:-:S13]  /*1dc70*/  ISETP.GE.AND P6, PT, R19, R0, PT ;  /* 0x000000001300720c */ /* 0x002fda0003fc6270 */
[----:B------:R-:W-:Y:S05]  /*1dc80*/  @P6 BRA `(.L_x_765) ;  /* 0x0000000400446947 */ /* 0x000fea0003800000 */
[----:B0-----:R-:W0:Y:S01]  /*1dc90*/  S2R R2, SR_TID.X ;  /* 0x0000000000027919 */ /* 0x001e220000002100 */
[----:B------:R-:W-:Y:S01]  /*1dca0*/  BSSY B0, `(.L_x_766) ;  /* 0x0000009000007945 */ /* 0x000fe20003800000 */
[----:B------:R-:W-:Y:S01]  /*1dcb0*/  IMAD.MOV.U32 R4, RZ, RZ, RZ ;  /* 0x000000ffff047224 */ /* 0x000fe200078e00ff */
[----:B0-----:R-:W-:-:S05]  /*1dcc0*/  LOP3.LUT R2, R2, 0x1f, RZ, 0xc0, !PT ;  /* 0x0000001f02027812 */ /* 0x001fca00078ec0ff */
[----:B------:R-:W-:-:S05]  /*1dcd0*/  IMAD.IADD R7, R19, 0x1, R2 ;  /* 0x0000000113077824 */ /* 0x000fca00078e0202 */
[----:B------:R-:W-:-:S13]  /*1dce0*/  ISETP.GE.OR P6, PT, R7, R0, !P0 ;  /* 0x000000000700720c */ /* 0x000fda00047c6670 */
[----:B------:R-:W-:Y:S05]  /*1dcf0*/  @P6 BRA `(.L_x_767) ;  /* 0x00000000000c6947 */ /* 0x000fea0003800000 */
[----:B------:R-:W0:Y:S02]  /*1dd00*/  LDC.64 R2, c[0x0][0xc80] ;  /* 0x00032000ff027b82 */ /* 0x000e240000000a00 */
[----:B0-----:R-:W-:-:S05]  /*1dd10*/  IMAD.WIDE R2, R7, 0x4, R2 ;  /* 0x0000000407027825 */ /* 0x001fca00078e0202 */
[----:B------:R0:W5:Y:S02]  /*1dd20*/  LDG.E R4, desc[UR60][R2.64] ;  /* 0x0000003c02047981 */ /* 0x000164000c1e1900 */
.L_x_767:
[----:B------:R-:W-:Y:S05]  /*1dd30*/  BSYNC B0 ;  /* 0x0000000000007941 */ /* 0x000fea0003800000 */
.L_x_766:
[----:B------:R-:W-:-:S03]  /*1dd40*/  UMOV UR4, 0xffffffff ;  /* 0xffffffff00047882 */ /* 0x000fc60000000000 */
[----:B------:R-:W-:Y:S05]  /*1dd50*/  BRA.DIV UR4, `(.L_x_768) ;  /* 0x0000004a04d07947 */ /* 0x000fea000b800000 */
[----:B-----5:R-:W1:Y:S02]  /*1dd60*/  SHFL.UP PT, R14, R4, 0x1, RZ ;  /* 0x04200000040e7989 */ /* 0x020e6400000e00ff */
[----:B-1----:R-:W-:-:S05]  /*1dd70*/  SEL R13, R14, RZ, P1 ;  /* 0x000000ff0e0d7207 */ /* 0x002fca0000800000 */
[----:B------:R-:W-:-:S05]  /*1dd80*/  IMAD.IADD R13, R4, 0x1, R13 ;  /* 0x00000001040d7824 */ /* 0x000fca00078e020d */
[----:B------:R-:W1:Y:S02]  /*1dd90*/  SHFL.UP PT, R14, R13, 0x2, RZ ;  /* 0x044000000d0e7989 */ /* 0x000e6400000e00ff */
[----:B-1----:R-:W-:-:S05]  /*1dda0*/  SEL R0, R14, RZ, P2 ;  /* 0x000000ff0e007207 */ /* 0x002fca0001000000 */
        /* <DEDUP_REMOVED lines=11> */
.L_x_936:
[----:B------:R-:W-:Y:S02]  /*1de60*/  ULDC UR4, c[0x0][0xc38] ;  /* 0x00030e0000047ab9 */ /* 0x000fe40000000800 */
[----:B------:R-:W-:-:S04]  /*1de70*/  IMAD.U32 R7, RZ, RZ, UR4 ;  /* 0x00000004ff077e24 */ /* 0x000fc8000f8e00ff */
[----:B-1----:R-:W-:-:S04]  /*1de80*/  IMAD R3, R14, R7, RZ ;  /* 0x000000070e037224 */ /* 0x002fc800078e02ff */
[----:B------:R-:W-:-:S05]  /*1de90*/  IMAD.IADD R6, R3, 0x1, R6 ;  /* 0x0000000103067824 */ /* 0x000fca00078e0206 */
[----:B------:R-:W-:-:S13]  /*1dea0*/  ISETP.GT.AND P6, PT, R6, R5, PT ;  /* 0x000000050600720c */ /* 0x000fda0003fc4270 */
[----:B------:R-:W-:Y:S05]  /*1deb0*/  @!P6 BRA `(.L_x_769) ;  /* 0xfffffffc0064e947 */ /* 0x000fea000383ffff */
.L_x_764:
[----:B------:R-:W-:Y:S01]  /*1dec0*/  IMAD.IADD R6, R6, 0x1, -R3 ;  /* 0x0000000106067824 */ /* 0x000fe200078e0a03 */
[----:B------:R-:W-:-:S03]  /*1ded0*/  UMOV UR4, 0xffffffff ;  /* 0xffffffff00047882 */ /* 0x000fc60000000000 */
[----:B------:R-:W-:-:S05]  /*1dee0*/  IMAD R0, R2, R7, R6 ;  /* 0x0000000702007224 */ /* 0x000fca00078e0206 */
[----:B------:R-:W-:Y:S01]  /*1def0*/  ISETP.GT.AND P6, PT, R0, R5, PT ;  /* 0x000000050000720c */ /* 0x000fe20003fc4270 */
[----:B------:R-:W-:-:S12]  /*1df00*/  BRA.DIV UR4, `(.L_x_770) ;  /* 0x0000004e04207947 */ /* 0x000fd8000b800000 */
[----:B------:R-:W-:-:S04]  /*1df10*/  VOTE.ANY R3, PT, !P6 ;  /* 0x0000000000037806 */ /* 0x000fc800070e0100 */
[----:B------:R-:W1:Y:S02]  /*1df20*/  POPC R0, R3 ;  /* 0x0000000300007309 */ /* 0x000e640000000000 */
[----:B-1----:R1:W2:Y:S02]  /*1df30*/  SHFL.IDX PT, R4, R4, R0, 0x1f ;  /* 0x00001f0004047589 */ /* 0x0022a400000e0000 */
.L_x_940:
[----:B------:R-:W-:Y:S01]  /*1df40*/  ISETP.NE.AND P0, PT, R3, RZ, PT ;  /* 0x000000ff0300720c */ /* 0x000fe20003f05270 */
[----:B------:R-:W-:-:S12]  /*1df50*/  IMAD.MOV.U32 R14, RZ, RZ, RZ ;  /* 0x000000ffff0e7224 */ /* 0x000fd800078e00ff */
[----:B------:R-:W-:Y:S05]  /*1df60*/  @!P0 BRA `(.L_x_771) ;  /* 0x0000000000108947 */ /* 0x000fea0003800000 */
[----:B------:R-:W-:Y:S01]  /*1df70*/  UMOV UR4, 0xffffffff ;  /* 0xffffffff00047882 */ /* 0x000fe20000000000 */
[----:B------:R-:W-:Y:S02]  /*1df80*/  VIADD R12, R0, 0xffffffff ;  /* 0xffffffff000c7836 */ /* 0x000fe40000000000 */
[----:B------:R-:W-:Y:S05]  /*1df90*/  BRA.DIV UR4, `(.L_x_772) ;  /* 0x0000004e04447947 */ /* 0x000fea000b800000 */
[----:B------:R3:W4:Y:S02]  /*1dfa0*/  SHFL.IDX PT, R14, R2, R12, 0x1f ;  /* 0x00001f0c020e7589 */ /* 0x00072400000e0000 */
.L_x_771:
[----:B--2---:R-:W-:Y:S01]  /*1dfb0*/  IABS R8, R4 ;  /* 0x0000000400087213 */ /* 0x004fe20000000000 */
[----:B----4-:R-:W-:Y:S02]  /*1dfc0*/  IMAD R16, R14, R7, R6 ;  /* 0x000000070e107224 */ /* 0x010fe400078e0206 */
[----:B------:R-:W-:Y:S01]  /*1dfd0*/  IMAD.IADD R19, R0, 0x1, R19 ;  /* 0x0000000100137824 */ /* 0x000fe200078e0213 */
[----:B------:R-:W2:Y:S08]  /*1dfe0*/  I2F.RP R9, R8 ;  /* 0x0000000800097306 */ /* 0x000eb00000209400 */
[----:B--2---:R-:W0:Y:S02]  /*1dff0*/  MUFU.RCP R9, R9 ;  /* 0x0000000900097308 */ /* 0x004e240000001000 */
[----:B0--3--:R-:W-:-:S06]  /*1e000*/  VIADD R2, R9, 0xffffffe ;  /* 0x0ffffffe09027836 */ /* 0x009fcc0000000000 */
[----:B------:R0:W2:Y:S02]  /*1e010*/  F2I.FTZ.U32.TRUNC.NTZ R3, R2 ;  /* 0x0000000200037305 */ /* 0x0000a4000021f000 */
[----:B0-----:R-:W-:Y:S01]  /*1e020*/  MOV R2, RZ ;  /* 0x000000ff00027202 */ /* 0x001fe20000000f00 */
[----:B--2---:R-:W-:-:S04]  /*1e030*/  IMAD.MOV R7, RZ, RZ, -R3 ;  /* 0x000000ffff077224 */ /* 0x004fc800078e0a03 */
        /* <DEDUP_REMOVED lines=11> */
[----:B------:R-:W-:Y:S02]  /*1e0f0*/  @!P1 IMAD.IADD R5, R5, 0x1, -R8 ;  /* 0x0000000105059824 */ /* 0x000fe400078e0a08 */
[----:B------:R-:W-:Y:S01]  /*1e100*/  @!P1 VIADD R3, R3, 0x1 ;  /* 0x0000000103039836 */ /* 0x000fe20000000000 */
[----:B------:R-:W-:Y:S02]  /*1e110*/  ISETP.NE.AND P1, PT, R4, RZ, PT ;  /* 0x000000ff0400720c */ /* 0x000fe40003f25270 */
[----:B------:R-:W-:-:S13]  /*1e120*/  ISETP.GE.U32.AND P0, PT, R5, R8, PT ;  /* 0x000000080500720c */ /* 0x000fda0003f06070 */
[----:B------:R-:W-:-:S04]  /*1e130*/  @P0 VIADD R3, R3, 0x1 ;  /* 0x0000000103030836 */ /* 0x000fc80000000000 */
[----:B------:R-:W-:Y:S01]  /*1e140*/  @!P2 IMAD.MOV R3, RZ, RZ, -R3 ;  /* 0x000000ffff03a224 */ /* 0x000fe200078e0a03 */
[----:B------:R-:W-:-:S05]  /*1e150*/  @!P1 LOP3.LUT R3, RZ, R4, RZ, 0x33, !PT ;  /* 0x00000004ff039212 */ /* 0x000fca00078e33ff */
[--C-:B------:R-:W-:Y:S02]  /*1e160*/  IMAD.MOV R17, RZ, RZ, -R3.reuse ;  /* 0x000000ffff117224 */ /* 0x100fe400078e0a03 */
[----:B------:R-:W-:Y:S02]  /*1e170*/  IMAD.MOV.U32 R18, RZ, RZ, R3 ;  /* 0x000000ffff127224 */ /* 0x000fe400078e0003 */
[----:B------:R-:W-:Y:S01]  /*1e180*/  IMAD R17, R4, R17, R7 ;  /* 0x0000001104117224 */ /* 0x000fe200078e0207 */
[----:B------:R-:W-:Y:S06]  /*1e190*/  BRA `(.L_x_773) ;  /* 0x00000000001c7947 */ /* 0x000fec0003800000 */
.L_x_765:
[----:B------:R-:W-:Y:S01]  /*1e1a0*/  UMOV UR4, URZ ;  /* 0x0000003f00047c82 */ /* 0x000fe20008000000 */
[----:B------:R-:W-:Y:S01]  /*1e1b0*/  UMOV UR5, URZ ;  /* 0x0000003f00057c82 */ /* 0x000fe20008000000 */
[----:B------:R-:W-:Y:S01]  /*1e1c0*/  ULDC UR6, c[0x0][0xc3c] ;  /* 0x00030f0000067ab9 */ /* 0x000fe20000000800 */
[----:B------:R-:W-:Y:S01]  /*1e1d0*/  MOV R16, R5 ;  /* 0x0000000500107202 */ /* 0x000fe20000000f00 */
[----:B------:R-:W-:Y:S02]  /*1e1e0*/  IMAD.U32 R17, RZ, RZ, UR4 ;  /* 0x00000004ff117e24 */ /* 0x000fe4000f8e00ff */
[----:B------:R-:W-:Y:S02]  /*1e1f0*/  IMAD.U32 R18, RZ, RZ, UR5 ;  /* 0x00000005ff127e24 */ /* 0x000fe4000f8e00ff */
[----:B------:R-:W-:-:S07]  /*1e200*/  IMAD.U32 R19, RZ, RZ, UR6 ;  /* 0x00000006ff137e24 */ /* 0x000fce000f8e00ff */
.L_x_773:
[----:B-1----:R-:W1:Y:S01]  /*1e210*/  S2R R0, SR_TID.X ;  /* 0x0000000000007919 */ /* 0x002e620000002100 */
[----:B------:R-:W-:Y:S05]  /*1e220*/  WARPSYNC.ALL ;  /* 0x0000000000007948 */ /* 0x000fea0003800000 */
[----:B------:R-:W-:Y:S01]  /*1e230*/  BAR.SYNC.DEFER_BLOCKING 0x4, 0x180 ;  /* 0x0106000000007b1d */ /* 0x000fe20000010000 */
[----:B-1----:R-:W-:-:S04]  /*1e240*/  LOP3.LUT R0, R0, 0x1f, RZ, 0xc0, !PT ;  /* 0x0000001f00007812 */ /* 0x002fc800078ec0ff */
[----:B------:R-:W-:-:S13]  /*1e250*/  ISETP.NE.AND P0, PT, R0, RZ, PT ;  /* 0x000000ff0000720c */ /* 0x000fda0003f05270 */
[----:B------:R-:W1:Y:S01]  /*1e260*/  @!P0 S2R R3, SR_CgaCtaId ;  /* 0x0000000000038919 */ /* 0x000e620000008800 */
[----:B------:R-:W-:-:S04]  /*1e270*/  @!P0 MOV R0, 0x400 ;  /* 0x0000040000008802 */ /* 0x000fc80000000f00 */
[----:B-1----:R-:W-:-:S05]  /*1e280*/  @!P0 LEA R22, R3, R0, 0x18 ;  /* 0x0000000003168211 */ /* 0x002fca00078ec0ff */
[----:B------:R1:W-:Y:S01]  /*1e290*/  @!P0 STS.128 [R22+0x2a8d0], R16 ;  /* 0x02a8d01016008388 */ /* 0x0003e20000000c00 */
[----:B------:R-:W-:Y:S06]  /*1e2a0*/  BAR.ARV 0x5, 0x180 ;  /* 0x0146000000007b1d */ /* 0x000fec0000002000 */
.L_x_762:
[----:B------:R-:W-:Y:S02]  /*1e2b0*/  ULDC UR4, c[0x0][0xc3c] ;  /* 0x00030f0000047ab9 */ /* 0x000fe40000000800 */
[----:B---3--:R-:W-:-:S13]  /*1e2c0*/  ISETP.GE.AND P0, PT, R19, UR4, PT ;  /* 0x0000000413007c0c */ /* 0x008fda000bf06270 */
[----:B------:R-:W-:Y:S05]  /*1e2d0*/  @!P0 BRA `(.L_x_774) ;  /* 0xffffffa400a08947 */ /* 0x000fea000383ffff */
[----:B------:R-:W-:Y:S05]  /*1e2e0*/  BSYNC B8 ;  /* 0x0000000000087941 */ /* 0x000fea0003800000 */
.L_x_673:
[----:B------:R-:W3:Y:S01]  /*1e2f0*/  LDL.LU R0, [R1+0x28] ;  /* 0x0000280001007983 */ /* 0x000ee20000300800 */
[----:B------:R-:W-:Y:S01]  /*1e300*/  BSSY B0, `(.L_x_775) ;  /* 0x000000b000007945 */ /* 0x000fe20003800000 */
[----:B------:R-:W4:Y:S01]  /*1e310*/  S2R R5, SR_CgaCtaId ;  /* 0x0000000000057919 */ /* 0x000f220000008800 */
[----:B---3--:R-:W-:-:S05]  /*1e320*/  VIADD R0, R0, 0x1 ;  /* 0x0000000100007836 */ /* 0x008fca0000000000 */
[----:B01----:R-:W-:-:S04]  /*1e330*/  LEA.HI R2, R0, R0, RZ, 0x1 ;  /* 0x0000000000027211 */ /* 0x003fc800078f08ff */
[----:B------:R-:W-:Y:S02]  /*1e340*/  LOP3.LUT R3, R2, 0xfffffffe, RZ, 0xc0, !PT ;  /* 0xfffffffe02037812 */ /* 0x000fe400078ec0ff */
[----:B------:R-:W-:-:S03]  /*1e350*/  MOV R2, 0x400 ;  /* 0x0000040000027802 */ /* 0x000fc60000000f00 */
[----:B------:R-:W-:Y:S01]  /*1e360*/  IMAD.IADD R0, R0, 0x1, -R3 ;  /* 0x0000000100007824 */ /* 0x000fe200078e0a03 */
[----:B----4-:R-:W-:-:S04]  /*1e370*/  LEA R5, R5, R2, 0x18 ;  /* 0x0000000205057211 */ /* 0x010fc800078ec0ff */
[----:B------:R-:W-:-:S04]  /*1e380*/  SHF.L.U32 R0, R0, 0x1f, RZ ;  /* 0x0000001f00007819 */ /* 0x000fc800000006ff */
[----:B------:R-:W0:Y:S02]  /*1e390*/  SYNCS.PHASECHK.TRANS64.TRYWAIT P0, [R5+URZ+0x2a820], R0 ;  /* 0x02a82000050075a7 */ /* 0x000e24000800017f */
[----:B0-----:R-:W-:Y:S05]  /*1e3a0*/  @!P0 BRA `(.L_x_776) ;  /* 0x0000004800648947 */ /* 0x001fea0003800000 */
.L_x_943:
[----:B------:R-:W-:Y:S05]  /*1e3b0*/  BSYNC B0 ;  /* 0x0000000000007941 */ /* 0x000fea0003800000 */
.L_x_775:
[----:B------:R-:W-:-:S03]  /*1e3c0*/  UMOV UR4, 0xffffffff ;  /* 0xffffffff00047882 */ /* 0x000fc60000000000 */
[----:B------:R-:W-:Y:S05]  /*1e3d0*/  BRA.DIV UR4, `(.L_x_777) ;  /* 0x0000004a046c7947 */ /* 0x000fea000b800000 */
[----:B0-----:R-:W0:Y:S02]  /*1e3e0*/  S2R R0, SR_TID.X ;  /* 0x0000000000007919 */ /* 0x001e240000002100 */
[----:B0-----:R-:W-:-:S04]  /*1e3f0*/  SHF.R.U32.HI R0, RZ, 0x5, R0 ;  /* 0x00000005ff007819 */ /* 0x001fc80000011600 */
[----:B------:R-:W-:-:S05]  /*1e400*/  LOP3.LUT R0, R0, 0x3, RZ, 0xc0, !PT ;  /* 0x0000000300007812 */ /* 0x000fca00078ec0ff */
[----:B------:R0:W1:Y:S02]  /*1e410*/  SHFL.IDX PT, R14, R0, RZ, 0x1f ;  /* 0x00001fff000e7589 */ /* 0x00006400000e0000 */
.L_x_946:
[----:B-1----:R-:W-:-:S13]  /*1e420*/  ISETP.NE.AND P0, PT, R14, RZ, PT ;  /* 0x000000ff0e00720c */ /* 0x002fda0003f05270 */
[----:B------:R-:W-:Y:S05]  /*1e430*/  @P0 BRA `(.L_x_448) ;  /* 0x0000000000900947 */ /* 0x000fea0003800000 */
[----:B------:R-:W-:-:S03]  /*1e440*/  UMOV UR4, 0xffffffff ;  /* 0xffffffff00047882 */ /* 0x000fc60000000000 */
[----:B------:R-:W-:Y:S05]  /*1e450*/  BRA.DIV UR4, `(.L_x_778) ;  /* 0x0000004a04807947 */ /* 0x000fea000b800000 */
[----:B------:R-:W-:-:S13]  /*1e460*/  ELECT P6, URZ, PT ;  /* 0x00000000003f782f */ /* 0x000fda00038c0000 */
.L_x_949:
[----:B------:R-:W-:Y:S05]  /*1e470*/  @!P6 BRA `(.L_x_448) ;  /* 0x000000000080e947 */ /* 0x000fea0003800000 */
[----:B0-----:R-:W3:Y:S02]  /*1e480*/  LDL R0, [R1+0x38] ;  /* 0x0000380001007983 */ /* 0x001ee40000100800 */
[----:B---3--:R-:W-:-:S13]  /*1e490*/  R2UR UR4, R0 ;  /* 0x00000000000472ca */ /* 0x008fda00000e0000 */
[----:B------:R-:W-:-:S06]  /*1e4a0*/  ULOP3.LUT UR4, UR4, 0x2, URZ, 0xfc, !UPT ;  /* 0x0000000204047892 */ /* 0x000fcc000f8efc3f */
[----:B------:R-:W-:-:S05]  /*1e4b0*/  IMAD.U32 R0, RZ, RZ, UR4 ;  /* 0x00000004ff007e24 */ /* 0x000fca000f8e00ff */
[----:B------:R-:W-:-:S13]  /*1e4c0*/  ISETP.NE.AND P0, PT, R0, 0x3, PT ;  /* 0x000000030000780c */ /* 0x000fda0003f05270 */
[----:B------:R-:W-:Y:S05]  /*1e4d0*/  @!P0 BRA `(.L_x_779) ;  /* 0x0000000000048947 */ /* 0x000fea0003800000 */
[----:B------:R-:W-:Y:S01]  /*1e4e0*/  BPT.TRAP 0x1 ;  /* 0x000000040000795c */ /* 0x000fe20000300000 */
.L_x_779:
[C---:B------:R-:W-:Y:S01]  /*1e4f0*/  IMAD R3, R28.reuse, 0x8, R5 ;  /* 0x000000081c037824 */ /* 0x040fe200078e0205 */
[----:B------:R-:W-:Y:S01]  /*1e500*/  SHF.L.U32 R2, R29, 0x1f, RZ ;  /* 0x0000001f1d027819 */ /* 0x000fe200000006ff */
[----:B------:R-:W-:-:S03]  /*1e510*/  VIADD R28, R28, 0x1 ;  /* 0x000000011c1c7836 */ /* 0x000fc60000000000 */
[----:B------:R-:W0:Y:S02]  /*1e520*/  SYNCS.PHASECHK.TRANS64.TRYWAIT P1, [R3+URZ+0x2a840], R2 ;  /* 0x02a84002030075a7 */ /* 0x000e24000802017f */
[----:B------:R-:W-:-:S04]  /*1e530*/  ISETP.NE.AND P2, PT, R28, 0x2, PT ;  /* 0x000000021c00780c */ /* 0x000fc80003f45270 */
[----:B------:R-:W-:Y:S01]  /*1e540*/  SEL R0, RZ, 0x1, P2 ;  /* 0x00000001ff007807 */ /* 0x000fe20001000000 */
[----:B0-----:R-:W-:Y:S08]  /*1e550*/  @!P1 BRA `(.L_x_780) ;  /* 0x0000004800609947 */ /* 0x001ff00003800000 */
.L_x_950:
[----:B------:R-:W-:Y:S02]  /*1e560*/  SEL R28, R28, RZ, P2 ;  /* 0x000000ff1c1c7207 */ /* 0x000fe40001000000 */
[----:B------:R-:W-:Y:S01]  /*1e570*/  LOP3.LUT R0, R29, R0, RZ, 0x3c, !PT ;  /* 0x000000001d007212 */ /* 0x000fe200078e3cff */
[----:B------:R-:W-:Y:S06]  /*1e580*/  @!P0 BRA `(.L_x_781) ;  /* 0x0000000000048947 */ /* 0x000fec0003800000 */
[----:B------:R-:W-:Y:S01]  /*1e590*/  BPT.TRAP 0x1 ;  /* 0x000000040000795c */ /* 0x000fe20000300000 */
.L_x_781:
[----:B------:R-:W-:Y:S01]  /*1e5a0*/  IMAD R5, R28, 0x8, R5 ;  /* 0x000000081c057824 */ /* 0x000fe200078e0205 */
[----:B------:R-:W-:-:S04]  /*1e5b0*/  SHF.L.U32 R0, R0, 0x1f, RZ ;  /* 0x0000001f00007819 */ /* 0x000fc800000006ff */
[----:B------:R-:W1:Y:S02]  /*1e5c0*/  SYNCS.PHASECHK.TRANS64.TRYWAIT P1, [R5+URZ+0x2a840], R0 ;  /* 0x02a84000050075a7 */ /* 0x000e64000802017f */
[----:B-1----:R-:W-:Y:S05]  /*1e5d0*/  @!P1 BRA `(.L_x_782) ;  /* 0x0000004800549947 */ /* 0x002fea0003800000 */
.L_x_951:
[----:B------:R-:W-:Y:S05]  /*1e5e0*/  @!P0 BRA `(.L_x_783) ;  /* 0x0000000000048947 */ /* 0x000fea0003800000 */
[----:B------:R-:W-:Y:S01]  /*1e5f0*/  BPT.TRAP 0x1 ;  /* 0x000000040000795c */ /* 0x000fe20000300000 */
.L_x_783:
[----:B------:R-:W3:Y:S02]  /*1e600*/  SYNCS.PHASECHK.TRANS64.TRYWAIT P1, [R3+URZ+0x2a860], R2 ;  /* 0x02a86002030075a7 */ /* 0x000ee4000802017f */
[----:B---3--:R-:W-:Y:S05]  /*1e610*/  @!P1 BRA `(.L_x_784) ;  /* 0x0000004800589947 */ /* 0x008fea0003800000 */
.L_x_952:
[----:B------:R-:W-:Y:S05]  /*1e620*/  @!P0 BRA `(.L_x_785) ;  /* 0x0000000000048947 */ /* 0x000fea0003800000 */
[----:B------:R-:W-:Y:S01]  /*1e630*/  BPT.TRAP 0x1 ;  /* 0x000000040000795c */ /* 0x000fe20000300000 */
.L_x_785:
[----:B----4-:R4:W0:Y:S02]  /*1e640*/  SYNCS.PHASECHK.TRANS64.TRYWAIT P0, [R5+URZ+0x2a860], R0 ;  /* 0x02a86000050075a7 */ /* 0x010824000800017f */
[----:B0-----:R-:W-:Y:S05]  /*1e650*/  @!P0 NANOSLEEP.SYNCS 0x989680 ;  /* 0x009896800000895d */ /* 0x001fea0003900000 */
[----:B------:R-:W0:Y:S02]  /*1e660*/  @!P0 SYNCS.PHASECHK.TRANS64 P0, [R5+URZ+0x2a860], R0 ;  /* 0x02a86000050085a7 */ /* 0x000e24000800007f */
[----:B0-----:R-:W-:Y:S05]  /*1e670*/  @!P0 BRA `(.L_x_785) ;  /* 0xfffffffc00f08947 */ /* 0x001fea000383ffff */
.L_x_448:
[----:B------:R-:W-:Y:S05]  /*1e680*/  BSYNC B9 ;  /* 0x0000000000097941 */ /* 0x000fea0003800000 */
.L_x_445:
[----:B------:R-:W-:Y:S05]  /*1e690*/  EXIT ;  /* 0x000000000000794d */ /* 0x000fea0003800000 */
.L_x_466:
[----:B0-----:R0:W1:Y:S02]  /*1e6a0*/  SYNCS.PHASECHK.TRANS64.TRYWAIT P6, [R88+URZ+0x2a890], R89 ;  /* 0x02a89059580075a7 */ /* 0x00106400080c017f */
[----:B-1----:R-:W-:Y:S05]  /*1e6b0*/  @!P6 NANOSLEEP.SYNCS 0x989680 ;  /* 0x009896800000e95d */ /* 0x002fea0003900000 */
[----:B------:R-:W1:Y:S02]  /*1e6c0*/  @!P6 SYNCS.PHASECHK.TRANS64 P6, [R88+URZ+0x2a890], R89 ;  /* 0x02a890595800e5a7 */ /* 0x000e6400080c007f */
[----:B-1----:R-:W-:Y:S05]  /*1e6d0*/  @!P6 BRA `(.L_x_466) ;  /* 0xfffffffc00f0e947 */ /* 0x002fea000383ffff */
[----:B------:R-:W-:Y:S05]  /*1e6e0*/  BRA `(.L_x_786) ;  /* 0xfffffe5000147947 */ /* 0x000fea000383ffff */
.L_x_467:
[----:B------:R-:W-:Y:S01]  /*1e6f0*/  BSSY B1, `(.L_x_787) ;  /* 0x0000008000017945 */ /* 0x000fe20003800000 */
[----:B------:R-:W-:Y:S01]  /*1e700*/  MOV R13, R118 ;  /* 0x00000076000d7202 */ /* 0x000fe20000000f00 */
[----:B------:R-:W-:Y:S02]  /*1e710*/  IMAD.MOV.U32 R12, RZ, RZ, RZ ;  /* 0x000000ffff0c7224 */ /* 0x000fe400078e00ff */
[----:B------:R-:W-:Y:S02]  /*1e720*/  IMAD.MOV.U32 R11, RZ, RZ, 0x1c1f ;  /* 0x00001c1fff0b7424 */ /* 0x000fe400078e00ff */
[----:B------:R-:W-:-:S07]  /*1e730*/  IMAD.MOV.U32 R15, RZ, RZ, -0x1 ;  /* 0xffffffffff0f7424 */ /* 0x000fce00078e00ff */
[----:B0-----:R-:W-:Y:S05]  /*1e740*/  WARPSYNC.COLLECTIVE R15, `(.L_x_788) ;  /* 0x000000000f087348 */ /* 0x001fea0003c00000 */
[----:B------:R1:W2:Y:S02]  /*1e750*/  SHFL.IDX P6, R14, R13, R12, R11 ;  /* 0x0000000c0d0e7389 */ /* 0x0002a400000c000b */
[----:B012---:R-:W-:Y:S01]  /*1e760*/  ENDCOLLECTIVE ;  /* 0x000000000000791b */ /* 0x007fe20003800000 */
.L_x_788:
[----:B------:R-:W-:Y:S05]  /*1e770*/  BSYNC B1 ;  /* 0x0000000000017941 */ /* 0x000fea0003800000 */
.L_x_787:
[----:B------:R-:W-:Y:S02]  /*1e780*/  IMAD.MOV.U32 R13, RZ, RZ, R119 ;  /* 0x000000ffff0d7224 */ /* 0x000fe400078e0077 */
[----:B------:R-:W-:Y:S02]  /*1e790*/  IMAD.MOV.U32 R12, RZ, RZ, RZ ;  /* 0x000000ffff0c7224 */ /* 0x000fe400078e00ff */
[----:B------:R-:W-:Y:S02]  /*1e7a0*/  IMAD.MOV.U32 R11, RZ, RZ, 0x1c1f ;  /* 0x00001c1fff0b7424 */ /* 0x000fe400078e00ff */
[----:B------:R-:W-:Y:S02]  /*1e7b0*/  IMAD.MOV.U32 R15, RZ, RZ, -0x1 ;  /* 0xffffffffff0f7424 */ /* 0x000fe400078e00ff */
[----:B------:R-:W-:-:S07]  /*1e7c0*/  IMAD.MOV.U32 R82, RZ, RZ, R14 ;  /* 0x000000ffff527224 */ /* 0x000fce00078e000e */
[----:B------:R-:W-:Y:S05]  /*1e7d0*/  WARPSYNC.COLLECTIVE R15, `(.L_x_789) ;  /* 0x000000000f087348 */ /* 0x000fea0003c00000 */
[----:B------:R0:W1:Y:S02]  /*1e7e0*/  SHFL.IDX P6, R14, R13, R12, R11 ;  /* 0x0000000c0d0e7389 */ /* 0x00006400000c000b */
[----:B01----:R-:W-:Y:S01]  /*1e7f0*/  ENDCOLLECTIVE ;  /* 0x000000000000791b */ /* 0x003fe20003800000 */
.L_x_789:
[----:B------:R-:W-:Y:S01]  /*1e800*/  IMAD.MOV.U32 R11, RZ, RZ, R14 ;  /* 0x000000ffff0b7224 */ /* 0x000fe200078e000e */
[----:B------:R-:W-:Y:S06]  /*1e810*/  BRA `(.L_x_790) ;  /* 0xfffffe4c00dc7947 */ /* 0x000fec000383ffff */
.L_x_492:
[----:B------:R-:W-:Y:S01]  /*1e820*/  BSSY B1, `(.L_x_791) ;  /* 0x0000008000017945 */ /* 0x000fe20003800000 */
[----:B0---4-:R-:W-:Y:S01]  /*1e830*/  MOV R13, R118 ;  /* 0x00000076000d7202 */ /* 0x011fe20000000f00 */
[----:B------:R-:W-:Y:S02]  /*1e840*/  IMAD.MOV.U32 R12, RZ, RZ, 0x1 ;  /* 0x00000001ff0c7424 */ /* 0x000fe400078e00ff */
[----:B---3--:R-:W-:Y:S02]  /*1e850*/  IMAD.MOV.U32 R11, RZ, RZ, 0x1c1f ;  /* 0x00001c1fff0b7424 */ /* 0x008fe400078e00ff */
[----:B------:R-:W-:-:S07]  /*1e860*/  IMAD.MOV.U32 R15, RZ, RZ, -0x1 ;  /* 0xffffffffff0f7424 */ /* 0x000fce00078e00ff */
[----:B-12---:R-:W-:Y:S05]  /*1e870*/  WARPSYNC.COLLECTIVE R15, `(.L_x_792) ;  /* 0x000000000f087348 */ /* 0x006fea0003c00000 */
[----:B------:R0:W3:Y:S02]  /*1e880*/  SHFL.IDX P6, R14, R13, R12, R11 ;  /* 0x0000000c0d0e7389 */ /* 0x0000e400000c000b */
[----:B0123--:R-:W-:Y:S01]  /*1e890*/  ENDCOLLECTIVE ;  /* 0x000000000000791b */ /* 0x00ffe20003800000 */
.L_x_792:
[----:B------:R-:W-:Y:S05]  /*1e8a0*/  BSYNC B1 ;  /* 0x0000000000017941 */ /* 0x000fea0003800000 */
.L_x_791:
[----:B------:R-:W-:Y:S02]  /*1e8b0*/  IMAD.MOV.U32 R13, RZ, RZ, R119 ;  /* 0x000000ffff0d7224 */ /* 0x000fe400078e0077 */
[----:B------:R-:W-:Y:S02]  /*1e8c0*/  IMAD.MOV.U32 R12, RZ, RZ, 0x1 ;  /* 0x00000001ff0c7424 */ /* 0x000fe400078e00ff */
[----:B------:R-:W-:Y:S02]  /*1e8d0*/  IMAD.MOV.U32 R11, RZ, RZ, 0x1c1f ;  /* 0x00001c1fff0b7424 */ /* 0x000fe400078e00ff */
[----:B------:R-:W-:Y:S02]  /*1e8e0*/  IMAD.MOV.U32 R15, RZ, RZ, -0x1 ;  /* 0xffffffffff0f7424 */ /* 0x000fe400078e00ff */
[----:B------:R-:W-:-:S07]  /*1e8f0*/  IMAD.MOV.U32 R118, RZ, RZ, R14 ;  /* 0x000000ffff767224 */ /* 0x000fce00078e000e */
[----:B------:R-:W-:Y:S05]  /*1e900*/  WARPSYNC.COLLECTIVE R15, `(.L_x_793) ;  /* 0x000000000f087348 */ /* 0x000fea0003c00000 */
[----:B------:R0:W1:Y:S02]  /*1e910*/  SHFL.IDX P6, R14, R13, R12, R11 ;  /* 0x0000000c0d0e7389 */ /* 0x00006400000c000b */
[----:B01----:R-:W-:Y:S01]  /*1e920*/  ENDCOLLECTIVE ;  /* 0x000000000000791b */ /* 0x003fe20003800000 */
.L_x_793:
[----:B------:R-:W-:Y:S01]  /*1e930*/  IMAD.MOV.U32 R119, RZ, RZ, R14 ;  /* 0x000000ffff777224 */ /* 0x000fe200078e000e */
[----:B------:R-:W-:Y:S06]  /*1e940*/  BRA `(.L_x_794) ;  /* 0xfffffe6400407947 */ /* 0x000fec000383ffff */
.L_x_522:
[----:B-1----:R1:W2:Y:S02]  /*1e950*/  SYNCS.PHASECHK.TRANS64.TRYWAIT P6, [R88+URZ+0x2a890], R89 ;  /* 0x02a89059580075a7 */ /* 0x0022a400080c017f */
[----:B--2---:R-:W-:Y:S05]  /*1e960*/  @!P6 NANOSLEEP.SYNCS 0x989680 ;  /* 0x009896800000e95d */ /* 0x004fea0003900000 */
[----:B------:R-:W2:Y:S02]  /*1e970*/  @!P6 SYNCS.PHASECHK.TRANS64 P6, [R88+URZ+0x2a890], R89 ;  /* 0x02a890595800e5a7 */ /* 0x000ea400080c007f */
[----:B--2---:R-:W-:Y:S05]  /*1e980*/  @!P6 BRA `(.L_x_522) ;  /* 0xfffffffc00f0e947 */ /* 0x004fea000383ffff */
[----:B------:R-:W-:Y:S05]  /*1e990*/  BRA `(.L_x_795) ;  /* 0xfffffe8400707947 */ /* 0x000fea000383ffff */
.L_x_523:
[----:B------:R-:W-:Y:S01]  /*1e9a0*/  BSSY B1, `(.L_x_796) ;  /* 0x0000008000017945 */ /* 0x000fe20003800000 */
[----:B------:R-:W-:Y:S01]  /*1e9b0*/  MOV R13, R118 ;  /* 0x00000076000d7202 */ /* 0x000fe20000000f00 */
[----:B------:R-:W-:Y:S02]  /*1e9c0*/  IMAD.MOV.U32 R12, RZ, RZ, RZ ;  /* 0x000000ffff0c7224 */ /* 0x000fe400078e00ff */
[----:B------:R-:W-:Y:S02]  /*1e9d0*/  IMAD.MOV.U32 R11, RZ, RZ, 0x1c1f ;  /* 0x00001c1fff0b7424 */ /* 0x000fe400078e00ff */
[----:B------:R-:W-:-:S07]  /*1e9e0*/  IMAD.MOV.U32 R15, RZ, RZ, -0x1 ;  /* 0xffffffffff0f7424 */ /* 0x000fce00078e00ff */
[----:B-1----:R-:W-:Y:S05]  /*1e9f0*/  WARPSYNC.COLLECTIVE R15, `(.L_x_797) ;  /* 0x000000000f087348 */ /* 0x002fea0003c00000 */
[----:B------:R0:W2:Y:S02]  /*1ea00*/  SHFL.IDX P6, R14, R13, R12, R11 ;  /* 0x0000000c0d0e7389 */ /* 0x0000a400000c000b */
[----:B012---:R-:W-:Y:S01]  /*1ea10*/  ENDCOLLECTIVE ;  /* 0x000000000000791b */ /* 0x007fe20003800000 */
.L_x_797:
[----:B------:R-:W-:Y:S05]  /*1ea20*/  BSYNC B1 ;  /* 0x0000000000017941 */ /* 0x000fea0003800000 */
.L_x_796:
        /* <DEDUP_REMOVED lines=8> */
.L_x_798:
[----:B------:R-:W-:Y:S01]  /*1eab0*/  IMAD.MOV.U32 R11, RZ, RZ, R14 ;  /* 0x000000ffff0b7224 */ /* 0x000fe200078e000e */
[----:B------:R-:W-:Y:S06]  /*1eac0*/  BRA `(.L_x_799) ;  /* 0xfffffe84003c7947 */ /* 0x000fec000383ffff */
.L_x_536:
[----:B------:R-:W-:Y:S01]  /*1ead0*/  BSSY B1, `(.L_x_800) ;  /* 0x0000008000017945 */ /* 0x000fe20003800000 */
[----:B--234-:R-:W-:Y:S01]  /*1eae0*/  MOV R13, R118 ;  /* 0x00000076000d7202 */ /* 0x01cfe20000000f00 */
[----:B------:R-:W-:Y:S02]  /*1eaf0*/  IMAD.MOV.U32 R12, RZ, RZ, 0x1 ;  /* 0x00000001ff0c7424 */ /* 0x000fe400078e00ff */
[----:B------:R-:W-:Y:S02]  /*1eb00*/  IMAD.MOV.U32 R11, RZ, RZ, 0x1c1f ;  /* 0x00001c1fff0b7424 */ /* 0x000fe400078e00ff */
[----:B------:R-:W-:-:S07]  /*1eb10*/  IMAD.MOV.U32 R15, RZ, RZ, -0x1 ;  /* 0xffffffffff0f7424 */ /* 0x000fce00078e00ff */
[----:B01----:R-:W-:Y:S05]  /*1eb20*/  WARPSYNC.COLLECTIVE R15, `(.L_x_801) ;  /* 0x000000000f087348 */ /* 0x003fea0003c00000 */
[----:B------:R2:W3:Y:S02]  /*1eb30*/  SHFL.IDX P6, R14, R13, R12, R11 ;  /* 0x0000000c0d0e7389 */ /* 0x0004e400000c000b */
[----:B0123--:R-:W-:Y:S01]  /*1eb40*/  ENDCOLLECTIVE ;  /* 0x000000000000791b */ /* 0x00ffe20003800000 */
.L_x_801:
[----:B------:R-:W-:Y:S05]  /*1eb50*/  BSYNC B1 ;  /* 0x0000000000017941 */ /* 0x000fea0003800000 */
.L_x_800:
        /* <DEDUP_REMOVED lines=8> */
.L_x_802:
[----:B------:R-:W-:Y:S01]  /*1ebe0*/  IMAD.MOV.U32 R119, RZ, RZ, R14 ;  /* 0x000000ffff777224 */ /* 0x000fe200078e000e */
[----:B------:R-:W-:Y:S06]  /*1ebf0*/  BRA `(.L_x_803) ;  /* 0xfffffe9c00007947 */ /* 0x000fec000383ffff */
.L_x_549:
[----:B0-----:R0:W1:Y:S02]  /*1ec00*/  SYNCS.PHASECHK.TRANS64.TRYWAIT P4, [R88+URZ+0x2a890], R89 ;  /* 0x02a89059580075a7 */ /* 0x001064000808017f */
[----:B-1----:R-:W-:Y:S05]  /*1ec10*/  @!P4 NANOSLEEP.SYNCS 0x989680 ;  /* 0x009896800000c95d */ /* 0x002fea0003900000 */
[----:B------:R-:W1:Y:S02]  /*1ec20*/  @!P4 SYNCS.PHASECHK.TRANS64 P4, [R88+URZ+0x2a890], R89 ;  /* 0x02a890595800c5a7 */ /* 0x000e64000808007f */
[----:B-1----:R-:W-:Y:S05]  /*1ec30*/  @!P4 BRA `(.L_x_549) ;  /* 0xfffffffc00f0c947 */ /* 0x002fea000383ffff */
[----:B------:R-:W-:Y:S05]  /*1ec40*/  BRA `(.L_x_804) ;  /* 0xfffffeb400007947 */ /* 0x000fea000383ffff */
.L_x_550:
        /* <DEDUP_REMOVED lines=8> */
.L_x_806:
[----:B------:R-:W-:Y:S05]  /*1ecd0*/  BSYNC B1 ;  /* 0x0000000000017941 */ /* 0x000fea0003800000 */
.L_x_805:
        /* <DEDUP_REMOVED lines=8> */
.L_x_807:
[----:B------:R-:W-:Y:S01]  /*1ed60*/  IMAD.MOV.U32 R36, RZ, RZ, R14 ;  /* 0x000000ffff247224 */ /* 0x000fe200078e000e */
[----:B------:R-:W-:Y:S06]  /*1ed70*/  BRA `(.L_x_808) ;  /* 0xfffffeb400247947 */ /* 0x000fec000383ffff */
.L_x_553:
[----:B------:R-:W-:Y:S01]  /*1ed80*/  BSSY B1, `(.L_x_809) ;  /* 0x0000008000017945 */ /* 0x000fe20003800000 */
[----:B----4-:R-:W-:Y:S01]  /*1ed90*/  MOV R13, R39 ;  /* 0x00000027000d7202 */ /* 0x010fe20000000f00 */
[----:B------:R-:W-:Y:S02]  /*1eda0*/  IMAD.MOV.U32 R12, RZ, RZ, 0x1 ;  /* 0x00000001ff0c7424 */ /* 0x000fe400078e00ff */
[----:B------:R-:W-:Y:S02]  /*1edb0*/  IMAD.MOV.U32 R11, RZ, RZ, 0x1c1f ;  /* 0x00001c1fff0b7424 */ /* 0x000fe400078e00ff */
[----:B------:R-:W-:-:S07]  /*1edc0*/  IMAD.MOV.U32 R15, RZ, RZ, -0x1 ;  /* 0xffffffffff0f7424 */ /* 0x000fce00078e00ff */
[----:B0123--:R-:W-:Y:S05]  /*1edd0*/  WARPSYNC.COLLECTIVE R15, `(.L_x_810) ;  /* 0x000000000f087348 */ /* 0x00ffea0003c00000 */
[----:B------:R4:W0:Y:S02]  /*1ede0*/  SHFL.IDX P6, R14, R13, R12, R11 ;  /* 0x0000000c0d0e7389 */ /* 0x00082400000c000b */
[----:B01234-:R-:W-:Y:S01]  /*1edf0*/  ENDCOLLECTIVE ;  /* 0x000000000000791b */ /* 0x01ffe20003800000 */
.L_x_810:
[----:B------:R-:W-:Y:S05]  /*1ee00*/  BSYNC B1 ;  /* 0x0000000000017941 */ /* 0x000fea0003800000 */
.L_x_809:
        /* <DEDUP_REMOVED lines=8> */
.L_x_811:
[----:B------:R-:W-:Y:S01]  /*1ee90*/  IMAD.MOV.U32 R36, RZ, RZ, R14 ;  /* 0x000000ffff247224 */ /* 0x000fe200078e000e */
[----:B------:R-:W-:Y:S06]  /*1eea0*/  BRA `(.L_x_812) ;  /* 0xfffffeb400807947 */ /* 0x000fec000383ffff */
.L_x_557:
[----:B---3--:R3:W0:Y:S02]  /*1eeb0*/  SYNCS.PHASECHK.TRANS64.TRYWAIT P0, [R88+URZ+0x2a8b0], R89 ;  /* 0x02a8b059580075a7 */ /* 0x008624000800017f */
[----:B0-----:R-:W-:Y:S05]  /*1eec0*/  @!P0 NANOSLEEP.SYNCS 0x989680 ;  /* 0x009896800000895d */ /* 0x001fea0003900000 */
[----:B------:R-:W0:Y:S02]  /*1eed0*/  @!P0 SYNCS.PHASECHK.TRANS64 P0, [R88+URZ+0x2a8b0], R89 ;  /* 0x02a8b059580085a7 */ /* 0x000e24000800007f */
[----:B0-----:R-:W-:Y:S05]  /*1eee0*/  @!P0 BRA `(.L_x_557) ;  /* 0xfffffffc00f08947 */ /* 0x001fea000383ffff */
[----:B------:R-:W-:Y:S05]  /*1eef0*/  BRA `(.L_x_813) ;  /* 0xfffffeb800587947 */ /* 0x000fea000383ffff */
.L_x_575:
[----:B------:R-:W-:Y:S01]  /*1ef00*/  BSSY B1, `(.L_x_814) ;  /* 0x0000008000017945 */ /* 0x000fe20003800000 */
[----:B------:R-:W-:Y:S01]  /*1ef10*/  MOV R13, R25 ;  /* 0x00000019000d7202 */ /* 0x000fe20000000f00 */
[----:B------:R-:W-:Y:S02]  /*1ef20*/  IMAD.MOV.U32 R12, RZ, RZ, RZ ;  /* 0x000000ffff0c7224 */ /* 0x000fe400078e00ff */
[----:B------:R-:W-:Y:S02]  /*1ef30*/  IMAD.MOV.U32 R11, RZ, RZ, 0x1c1f ;  /* 0x00001c1fff0b7424 */ /* 0x000fe400078e00ff */
[----:B------:R-:W-:-:S07]  /*1ef40*/  IMAD.MOV.U32 R15, RZ, RZ, -0x1 ;  /* 0xffffffffff0f7424 */ /* 0x000fce00078e00ff */
[----:B----4-:R-:W-:Y:S05]  /*1ef50*/  WARPSYNC.COLLECTIVE R15, `(.L_x_815) ;  /* 0x000000000f087348 */ /* 0x010fea0003c00000 */
[----:B------:R0:W1:Y:S02]  /*1ef60*/  SHFL.IDX P6, R14, R13, R12, R11 ;  /* 0x0000000c0d0e7389 */ /* 0x00006400000c000b */
[----:B01--4-:R-:W-:Y:S01]  /*1ef70*/  ENDCOLLECTIVE ;  /* 0x000000000000791b */ /* 0x013fe20003800000 */
.L_x_815:
[----:B------:R-:W-:Y:S05]  /*1ef80*/  BSYNC B1 ;  /* 0x0000000000017941 */ /* 0x000fea0003800000 */
.L_x_814:
        /* <DEDUP_REMOVED lines=8> */
.L_x_816:
[----:B------:R-:W-:Y:S01]  /*1f010*/  MOV R13, R27 ;  /* 0x0000001b000d7202 */ /* 0x000fe20000000f00 */
[----:B------:R-:W-:-:S07]  /*1f020*/  IMAD.MOV.U32 R0, RZ, RZ, R14 ;  /* 0x000000ffff007224 */ /* 0x000fce00078e000e */
[----:B------:R-:W-:Y:S05]  /*1f030*/  WARPSYNC.COLLECTIVE R15, `(.L_x_817) ;  /* 0x000000000f087348 */ /* 0x000fea0003c00000 */
[----:B------:R0:W1:Y:S02]  /*1f040*/  SHFL.IDX P6, R14, R13, R12, R11 ;  /* 0x0000000c0d0e7389 */ /* 0x00006400000c000b */
[----:B01----:R-:W-:Y:S01]  /*1f050*/  ENDCOLLECTIVE ;  /* 0x000000000000791b */ /* 0x003fe20003800000 */
.L_x_817:
[----:B------:R-:W-:Y:S02]  /*1f060*/  IMAD.MOV.U32 R13, RZ, RZ, R26 ;  /* 0x000000ffff0d7224 */ /* 0x000fe400078e001a */
[----:B------:R-:W-:-:S07]  /*1f070*/  IMAD.MOV.U32 R5, RZ, RZ, R14 ;  /* 0x000000ffff057224 */ /* 0x000fce00078e000e */
[----:B------:R-:W-:Y:S05]  /*1f080*/  WARPSYNC.COLLECTIVE R15, `(.L_x_818) ;  /* 0x000000000f087348 */ /* 0x000fea0003c00000 */
[----:B------:R0:W1:Y:S02]  /*1f090*/  SHFL.IDX P6, R14, R13, R12, R11 ;  /* 0x0000000c0d0e7389 */ /* 0x00006400000c000b */
[----:B01----:R-:W-:Y:S01]  /*1f0a0*/  ENDCOLLECTIVE ;  /* 0x000000000000791b */ /* 0x003fe20003800000 */
.L_x_818:
[----:B------:R-:W-:Y:S05]  /*1f0b0*/  BRA `(.L_x_819) ;  /* 0xfffffec400947947 */ /* 0x000fea000383ffff */
.L_x_579:
[----:B0-----:R0:W1:Y:S02]  /*1f0c0*/  SYNCS.PHASECHK.TRANS64.TRYWAIT P0, [R2+URZ+0x2a800], R5 ;  /* 0x02a80005020075a7 */ /* 0x001064000800017f */
[----:B-1----:R-:W-:Y:S05]  /*1f0d0*/  @!P0 NANOSLEEP.SYNCS 0x989680 ;  /* 0x009896800000895d */ /* 0x002fea0003900000 */
[----:B------:R-:W1:Y:S02]  /*1f0e0*/  @!P0 SYNCS.PHASECHK.TRANS64 P0, [R2+URZ+0x2a800], R5 ;  /* 0x02a80005020085a7 */ /* 0x000e64000800007f */
[----:B-1----:R-:W-:Y:S05]  /*1f0f0*/  @!P0 BRA `(.L_x_579) ;  /* 0xfffffffc00f08947 */ /* 0x002fea000383ffff */
[----:B------:R-:W-:Y:S05]  /*1f100*/  BRA `(.L_x_820) ;  /* 0xfffffed000007947 */ /* 0x000fea000383ffff */
.L_x_603:
[----:B------:R-:W-:Y:S01]  /*1f110*/  BSSY B1, `(.L_x_821) ;  /* 0x0000008000017945 */ /* 0x000fe20003800000 */
[----:B------:R-:W-:Y:S02]  /*1f120*/  IMAD.MOV.U32 R13, RZ, RZ, R25 ;  /* 0x000000ffff0d7224 */ /* 0x000fe400078e0019 */
[----:B------:R-:W-:Y:S02]  /*1f130*/  IMAD.MOV.U32 R12, RZ, RZ, RZ ;  /* 0x000000ffff0c7224 */ /* 0x000fe400078e00ff */
[----:B------:R-:W-:Y:S02]  /*1f140*/  IMAD.MOV.U32 R11, RZ, RZ, 0x1c1f ;  /* 0x00001c1fff0b7424 */ /* 0x000fe400078e00ff */
[----:B------:R-:W-:-:S07]  /*1f150*/  IMAD.MOV.U32 R15, RZ, RZ, -0x1 ;  /* 0xffffffffff0f7424 */ /* 0x000fce00078e00ff */
[----:B----4-:R-:W-:Y:S05]  /*1f160*/  WARPSYNC.COLLECTIVE R15, `(.L_x_822) ;  /* 0x000000000f087348 */ /* 0x010fea0003c00000 */
[----:B------:R0:W1:Y:S02]  /*1f170*/  SHFL.IDX P6, R14, R13, R12, R11 ;  /* 0x0000000c0d0e7389 */ /* 0x00006400000c000b */
[----:B01--4-:R-:W-:Y:S01]  /*1f180*/  ENDCOLLECTIVE ;  /* 0x000000000000791b */ /* 0x013fe20003800000 */
.L_x_822:
[----:B------:R-:W-:Y:S05]  /*1f190*/  BSYNC B1 ;  /* 0x0000000000017941 */ /* 0x000fea0003800000 */
.L_x_821:
[----:B------:R-:W-:Y:S01]  /*1f1a0*/  IMAD.MOV.U32 R13, RZ, RZ, R24 ;  /* 0x000000ffff0d7224 */ /* 0x000fe200078e0018 */
[----:B------:R-:W-:Y:S01]  /*1f1b0*/  MOV R11, 0x1c1f ;  /* 0x00001c1f000b7802 */ /* 0x000fe20000000f00 */
[----:B------:R-:W-:Y:S02]  /*1f1c0*/  IMAD.MOV.U32 R12, RZ, RZ, RZ ;  /* 0x000000ffff0c7224 */ /* 0x000fe400078e00ff */
[----:B------:R-:W-:Y:S02]  /*1f1d0*/  IMAD.MOV.U32 R15, RZ, RZ, -0x1 ;  /* 0xffffffffff0f7424 */ /* 0x000fe400078e00ff */
[----:B------:R-:W-:-:S07]  /*1f1e0*/  IMAD.MOV.U32 R3, RZ, RZ, R14 ;  /* 0x000000ffff037224 */ /* 0x000fce00078e000e */
[----:B------:R-:W-:Y:S05]  /*1f1f0*/  WARPSYNC.COLLECTIVE R15, `(.L_x_823) ;  /* 0x000000000f087348 */ /* 0x000fea0003c00000 */
[----:B------:R0:W1:Y:S02]  /*1f200*/  SHFL.IDX P6, R14, R13, R12, R11 ;  /* 0x0000000c0d0e7389 */ /* 0x00006400000c000b */
[----:B01----:R-:W-:Y:S01]  /*1f210*/  ENDCOLLECTIVE ;  /* 0x000000000000791b */ /* 0x003fe20003800000 */
.L_x_823:
[----:B------:R-:W-:Y:S02]  /*1f220*/  IMAD.MOV.U32 R13, RZ, RZ, R27 ;  /* 0x000000ffff0d7224 */ /* 0x000fe400078e001b */
[----:B------:R-:W-:-:S07]  /*1f230*/  IMAD.MOV.U32 R0, RZ, RZ, R14 ;  /* 0x000000ffff007224 */ /* 0x000fce00078e000e */
[----:B------:R-:W-:Y:S05]  /*1f240*/  WARPSYNC.COLLECTIVE R15, `(.L_x_824) ;  /* 0x000000000f087348 */ /* 0x000fea0003c00000 */
[----:B------:R0:W1:Y:S02]  /*1f250*/  SHFL.IDX P6, R14, R13, R12, R11 ;  /* 0x0000000c0d0e7389 */ /* 0x00006400000c000b */
[----:B01----:R-:W-:Y:S01]  /*1f260*/  ENDCOLLECTIVE ;  /* 0x000000000000791b */ /* 0x003fe20003800000 */
.L_x_824:
[----:B------:R-:W-:Y:S02]  /*1f270*/  IMAD.MOV.U32 R13, RZ, RZ, R26 ;  /* 0x000000ffff0d7224 */ /* 0x000fe400078e001a */
[----:B------:R-:W-:-:S07]  /*1f280*/  IMAD.MOV.U32 R21, RZ, RZ, R14 ;  /* 0x000000ffff157224 */ /* 0x000fce00078e000e */
[----:B------:R-:W-:Y:S05]  /*1f290*/  WARPSYNC.COLLECTIVE R15, `(.L_x_825) ;  /* 0x000000000f087348 */ /* 0x000fea0003c00000 */
[----:B------:R0:W1:Y:S02]  /*1f2a0*/  SHFL.IDX P6, R14, R13, R12, R11 ;  /* 0x0000000c0d0e7389 */ /* 0x00006400000c000b */
[----:B01----:R-:W-:Y:S01]  /*1f2b0*/  ENDCOLLECTIVE ;  /* 0x000000000000791b */ /* 0x003fe20003800000 */
.L_x_825:
[----:B------:R-:W-:Y:S01]  /*1f2c0*/  IMAD.MOV.U32 R20, RZ, RZ, R14 ;  /* 0x000000ffff147224 */ /* 0x000fe200078e000e */
[----:B------:R-:W-:Y:S06]  /*1f2d0*/  BRA `(.L_x_826) ;  /* 0xfffffeec00a87947 */ /* 0x000fec000383ffff */
.L_x_607:
[----:B0-----:R0:W1:Y:S02]  /*1f2e0*/  SYNCS.PHASECHK.TRANS64.TRYWAIT P0, [R2+URZ+0x2a800], R5 ;  /* 0x02a80005020075a7 */ /* 0x001064000800017f */
[----:B-1----:R-:W-:Y:S05]  /*1f2f0*/  @!P0 NANOSLEEP.SYNCS 0x989680 ;  /* 0x009896800000895d */ /* 0x002fea0003900000 */
[----:B------:R-:W1:Y:S02]  /*1f300*/  @!P0 SYNCS.PHASECHK.TRANS64 P0, [R2+URZ+0x2a800], R5 ;  /* 0x02a80005020085a7 */ /* 0x000e64000800007f */
[----:B-1----:R-:W-:Y:S05]  /*1f310*/  @!P0 BRA `(.L_x_607) ;  /* 0xfffffffc00f08947 */ /* 0x002fea000383ffff */
[----:B------:R-:W-:Y:S05]  /*1f320*/  BRA `(.L_x_827) ;  /* 0xfffffef400ac7947 */ /* 0x000fea000383ffff */
.L_x_621:
[----:B-1----:R1:W2:Y:S02]  /*1f330*/  SYNCS.PHASECHK.TRANS64.TRYWAIT P1, [R5+URZ+0x2a830], R0 ;  /* 0x02a83000050075a7 */ /* 0x0022a4000802017f */
[----:B--2---:R-:W-:Y:S05]  /*1f340*/  @!P1 NANOSLEEP.SYNCS 0x989680 ;  /* 0x009896800000995d */ /* 0x004fea0003900000 */
[----:B------:R-:W2:Y:S02]  /*1f350*/  @!P1 SYNCS.PHASECHK.TRANS64 P1, [R5+URZ+0x2a830], R0 ;  /* 0x02a83000050095a7 */ /* 0x000ea4000802007f */
[----:B--2---:R-:W-:Y:S05]  /*1f360*/  @!P1 BRA `(.L_x_621) ;  /* 0xfffffffc00f09947 */ /* 0x004fea000383ffff */
[----:B------:R-:W-:Y:S05]  /*1f370*/  BRA `(.L_x_620) ;  /* 0xffffff1800a87947 */ /* 0x000fea000383ffff */
.L_x_629:
[----:B-1----:R1:W2:Y:S02]  /*1f380*/  SYNCS.PHASECHK.TRANS64.TRYWAIT P1, [R21+URZ+0x2a830], R0 ;  /* 0x02a83000150075a7 */ /* 0x0022a4000802017f */
[----:B--2---:R-:W-:Y:S05]  /*1f390*/  @!P1 NANOSLEEP.SYNCS 0x989680 ;  /* 0x009896800000995d */ /* 0x004fea0003900000 */
[----:B------:R-:W2:Y:S02]  /*1f3a0*/  @!P1 SYNCS.PHASECHK.TRANS64 P1, [R21+URZ+0x2a830], R0 ;  /* 0x02a83000150095a7 */ /* 0x000ea4000802007f */
[----:B--2---:R-:W-:Y:S05]  /*1f3b0*/  @!P1 BRA `(.L_x_629) ;  /* 0xfffffffc00f09947 */ /* 0x004fea000383ffff */
[----:B------:R-:W-:Y:S05]  /*1f3c0*/  BRA `(.L_x_628) ;  /* 0xffffff3c00887947 */ /* 0x000fea000383ffff */
.L_x_634:
[----:B0-----:R0:W1:Y:S02]  /*1f3d0*/  SYNCS.PHASECHK.TRANS64.TRYWAIT P1, [R10+URZ+0x2a850], R3 ;  /* 0x02a850030a0075a7 */ /* 0x001064000802017f */
[----:B-1----:R-:W-:Y:S05]  /*1f3e0*/  @!P1 NANOSLEEP.SYNCS 0x989680 ;  /* 0x009896800000995d */ /* 0x002fea0003900000 */
[----:B------:R-:W1:Y:S02]  /*1f3f0*/  @!P1 SYNCS.PHASECHK.TRANS64 P1, [R10+URZ+0x2a850], R3 ;  /* 0x02a850030a0095a7 */ /* 0x000e64000802007f */
[----:B-1----:R-:W-:Y:S05]  /*1f400*/  @!P1 BRA `(.L_x_634) ;  /* 0xfffffffc00f09947 */ /* 0x002fea000383ffff */
[----:B------:R-:W-:Y:S05]  /*1f410*/  BRA `(.L_x_633) ;  /* 0xffffff4800787947 */ /* 0x000fea000383ffff */
.L_x_642:
[----:B-1----:R1:W2:Y:S02]  /*1f420*/  SYNCS.PHASECHK.TRANS64.TRYWAIT P1, [R10+URZ+0x2a850], R5 ;  /* 0x02a850050a0075a7 */ /* 0x0022a4000802017f */
[----:B--2---:R-:W-:Y:S05]  /*1f430*/  @!P1 NANOSLEEP.SYNCS 0x989680 ;  /* 0x009896800000995d */ /* 0x004fea0003900000 */
[----:B------:R-:W2:Y:S02]  /*1f440*/  @!P1 SYNCS.PHASECHK.TRANS64 P1, [R10+URZ+0x2a850], R5 ;  /* 0x02a850050a0095a7 */ /* 0x000ea4000802007f */
[----:B--2---:R-:W-:Y:S05]  /*1f450*/  @!P1 BRA `(.L_x_642) ;  /* 0xfffffffc00f09947 */ /* 0x004fea000383ffff */
[----:B------:R-:W-:Y:S05]  /*1f460*/  BRA `(.L_x_641) ;  /* 0xffffff6000407947 */ /* 0x000fea000383ffff */
.L_x_679:
        /* <DEDUP_REMOVED lines=8> */
[----:B------:R-:W-:Y:S05]  /*1f4f0*/  WARPSYNC.COLLECTIVE R15, `(.L_x_829) ;  /* 0x000000000f087348 */ /* 0x000fea0003c00000 */
[----:B------:R0:W1:Y:S02]  /*1f500*/  SHFL.IDX P6, R14, R13, R12, R11 ;  /* 0x0000000c0d0e7389 */ /* 0x00006400000c000b */
[----:B01----:R-:W-:Y:S01]  /*1f510*/  ENDCOLLECTIVE ;  /* 0x000000000000791b */ /* 0x003fe20003800000 */
.L_x_829:
[----:B------:R-:W-:Y:S05]  /*1f520*/  BSYNC B1 ;  /* 0x0000000000017941 */ /* 0x000fea0003800000 */
.L_x_828:
[----:B------:R-:W-:Y:S05]  /*1f530*/  BRA `(.L_x_830) ;  /* 0xffffff9800b47947 */ /* 0x000fea000383ffff */
.L_x_681:
[----:B------:R-:W-:Y:S01]  /*1f540*/  BSSY B1, `(.L_x_831) ;  /* 0x0000006000017945 */ /* 0x000fe20003800000 */
[----:B------:R-:W-:-:S07]  /*1f550*/  IMAD.MOV.U32 R15, RZ, RZ, -0x1 ;  /* 0xffffffffff0f7424 */ /* 0x000fce00078e00ff */
[----:B0-----:R-:W-:Y:S05]  /*1f560*/  WARPSYNC.COLLECTIVE R15, `(.L_x_832) ;  /* 0x000000000f0c7348 */ /* 0x001fea0003c00000 */
[----:B------:R-:W-:Y:S02]  /*1f570*/  ELECT P6, UR62, PT ;  /* 0x00000000003e782f */ /* 0x000fe400038c0000 */
[----:B------:R-:W-:Y:S01]  /*1f580*/  MOV R14, UR62 ;  /* 0x0000003e000e7c02 */ /* 0x000fe20008000f00 */
[----:B0-----:R-:W-:Y:S10]  /*1f590*/  ENDCOLLECTIVE ;  /* 0x000000000000791b */ /* 0x001ff40003800000 */
.L_x_832:
[----:B------:R-:W-:Y:S05]  /*1f5a0*/  BSYNC B1 ;  /* 0x0000000000017941 */ /* 0x000fea0003800000 */
.L_x_831:
[----:B------:R-:W-:Y:S05]  /*1f5b0*/  BRA `(.L_x_680) ;  /* 0xffffff9800ac7947 */ /* 0x000fea000383ffff */
.L_x_683:
[----:B0-----:R0:W1:Y:S02]  /*1f5c0*/  SYNCS.PHASECHK.TRANS64.TRYWAIT P0, [R22+URZ+0x2a820], R3 ;  /* 0x02a82003160075a7 */ /* 0x001064000800017f */
[----:B-1----:R-:W-:Y:S05]  /*1f5d0*/  @!P0 NANOSLEEP.SYNCS 0x989680 ;  /* 0x009896800000895d */ /* 0x002fea0003900000 */
[----:B------:R-:W1:Y:S02]  /*1f5e0*/  @!P0 SYNCS.PHASECHK.TRANS64 P0, [R22+URZ+0x2a820], R3 ;  /* 0x02a82003160085a7 */ /* 0x000e64000800007f */
[----:B-1----:R-:W-:Y:S05]  /*1f5f0*/  @!P0 BRA `(.L_x_683) ;  /* 0xfffffffc00f08947 */ /* 0x002fea000383ffff */
[----:B------:R-:W-:Y:S05]  /*1f600*/  BRA `(.L_x_833) ;  /* 0xffffff9800bc7947 */ /* 0x000fea000383ffff */
.L_x_687:
[----:B-1----:R1:W2:Y:S02]  /*1f610*/  SYNCS.PHASECHK.TRANS64.TRYWAIT P0, [R9+URZ+0x2a8a0], R8 ;  /* 0x02a8a008090075a7 */ /* 0x0022a4000800017f */
[----:B--2---:R-:W-:Y:S05]  /*1f620*/  @!P0 NANOSLEEP.SYNCS 0x989680 ;  /* 0x009896800000895d */ /* 0x004fea0003900000 */
[----:B------:R-:W2:Y:S02]  /*1f630*/  @!P0 SYNCS.PHASECHK.TRANS64 P0, [R9+URZ+0x2a8a0], R8 ;  /* 0x02a8a008090085a7 */ /* 0x000ea4000800007f */
[----:B--2---:R-:W-:Y:S05]  /*1f640*/  @!P0 BRA `(.L_x_687) ;  /* 0xfffffffc00f08947 */ /* 0x004fea000383ffff */
[----:B------:R-:W-:Y:S05]  /*1f650*/  BRA `(.L_x_834) ;  /* 0xffffff9800d47947 */ /* 0x000fea000383ffff */
.L_x_694:
[----:B0-----:R0:W2:Y:S02]  /*1f660*/  SYNCS.PHASECHK.TRANS64.TRYWAIT P0, [R9+URZ+0x2a8c0], R8 ;  /* 0x02a8c008090075a7 */ /* 0x0010a4000800017f */
[----:B--2---:R-:W-:Y:S05]  /*1f670*/  @!P0 NANOSLEEP.SYNCS 0x989680 ;  /* 0x009896800000895d */ /* 0x004fea0003900000 */
[----:B------:R-:W2:Y:S02]  /*1f680*/  @!P0 SYNCS.PHASECHK.TRANS64 P0, [R9+URZ+0x2a8c0], R8 ;  /* 0x02a8c008090085a7 */ /* 0x000ea4000800007f */
[----:B--2---:R-:W-:Y:S05]  /*1f690*/  @!P0 BRA `(.L_x_694) ;  /* 0xfffffffc00f08947 */ /* 0x004fea000383ffff */
[----:B------:R-:W-:Y:S05]  /*1f6a0*/  BRA `(.L_x_835) ;  /* 0xffffff9c00cc7947 */ /* 0x000fea000383ffff */
.L_x_702:
[----:B-1----:R1:W2:Y:S02]  /*1f6b0*/  SYNCS.PHASECHK.TRANS64.TRYWAIT P1, [R6+URZ+0x2a8a0], R9 ;  /* 0x02a8a009060075a7 */ /* 0x0022a4000802017f */
[----:B--2---:R-:W-:Y:S05]  /*1f6c0*/  @!P1 NANOSLEEP.SYNCS 0x989680 ;  /* 0x009896800000995d */ /* 0x004fea0003900000 */
[----:B------:R-:W2:Y:S02]  /*1f6d0*/  @!P1 SYNCS.PHASECHK.TRANS64 P1, [R6+URZ+0x2a8a0], R9 ;  /* 0x02a8a009060095a7 */ /* 0x000ea4000802007f */
[----:B--2---:R-:W-:Y:S05]  /*1f6e0*/  @!P1 BRA `(.L_x_702) ;  /* 0xfffffffc00f09947 */ /* 0x004fea000383ffff */
[----:B------:R-:W-:Y:S05]  /*1f6f0*/  BRA `(.L_x_836) ;  /* 0xffffffa000c87947 */ /* 0x000fea000383ffff */
.L_x_709:
[----:B0-----:R0:W2:Y:S02]  /*1f700*/  SYNCS.PHASECHK.TRANS64.TRYWAIT P1, [R6+URZ+0x2a8c0], R9 ;  /* 0x02a8c009060075a7 */ /* 0x0010a4000802017f */
[----:B--2---:R-:W-:Y:S05]  /*1f710*/  @!P1 NANOSLEEP.SYNCS 0x989680 ;  /* 0x009896800000995d */ /* 0x004fea0003900000 */
[----:B------:R-:W2:Y:S02]  /*1f720*/  @!P1 SYNCS.PHASECHK.TRANS64 P1, [R6+URZ+0x2a8c0], R9 ;  /* 0x02a8c009060095a7 */ /* 0x000ea4000802007f */
[----:B--2---:R-:W-:Y:S05]  /*1f730*/  @!P1 BRA `(.L_x_709) ;  /* 0xfffffffc00f09947 */ /* 0x004fea000383ffff */
[----:B------:R-:W-:Y:S05]  /*1f740*/  BRA `(.L_x_837) ;  /* 0xffffffa400bc7947 */ /* 0x000fea000383ffff */
.L_x_723:
        /* <DEDUP_REMOVED lines=11> */
.L_x_839:
[----:B------:R-:W-:Y:S05]  /*1f800*/  BSYNC B0 ;  /* 0x0000000000007941 */ /* 0x000fea0003800000 */
.L_x_838:
[----:B------:R-:W-:Y:S05]  /*1f810*/  BRA `(.L_x_840) ;  /* 0xffffffb000cc7947 */ /* 0x000fea000383ffff */
.L_x_726:
[----:B0-----:R0:W1:Y:S02]  /*1f820*/  SYNCS.PHASECHK.TRANS64.TRYWAIT P0, [R7+URZ+0x2a840], R2 ;  /* 0x02a84002070075a7 */ /* 0x001064000800017f */
[----:B-1----:R-:W-:Y:S05]  /*1f830*/  @!P0 NANOSLEEP.SYNCS 0x989680 ;  /* 0x009896800000895d */ /* 0x002fea0003900000 */
[----:B------:R-:W1:Y:S02]  /*1f840*/  @!P0 SYNCS.PHASECHK.TRANS64 P0, [R7+URZ+0x2a840], R2 ;  /* 0x02a84002070085a7 */ /* 0x000e64000800007f */
[----:B-1----:R-:W-:Y:S05]  /*1f850*/  @!P0 BRA `(.L_x_726) ;  /* 0xfffffffc00f08947 */ /* 0x002fea000383ffff */
[----:B------:R-:W-:Y:S05]  /*1f860*/  BRA `(.L_x_841) ;  /* 0xffffffb400287947 */ /* 0x000fea000383ffff */
.L_x_727:
[----:B------:R-:W-:Y:S01]  /*1f870*/  BSSY B0, `(.L_x_842) ;  /* 0x0000008000007945 */ /* 0x000fe20003800000 */
[----:B------:R-:W-:Y:S02]  /*1f880*/  IMAD.MOV.U32 R13, RZ, RZ, R0 ;  /* 0x000000ffff0d7224 */ /* 0x000fe400078e0000 */
[----:B------:R-:W-:Y:S02]  /*1f890*/  IMAD.MOV.U32 R12, RZ, RZ, RZ ;  /* 0x000000ffff0c7224 */ /* 0x000fe400078e00ff */
[----:B------:R-:W-:Y:S02]  /*1f8a0*/  IMAD.MOV.U32 R11, RZ, RZ, 0x181f ;  /* 0x0000181fff0b7424 */ /* 0x000fe400078e00ff */
[----:B------:R-:W-:-:S07]  /*1f8b0*/  IMAD.MOV.U32 R15, RZ, RZ, -0x1 ;  /* 0xffffffffff0f7424 */ /* 0x000fce00078e00ff */
[----:B------:R-:W-:Y:S05]  /*1f8c0*/  WARPSYNC.COLLECTIVE R15, `(.L_x_843) ;  /* 0x000000000f087348 */ /* 0x000fea0003c00000 */
[----:B------:R0:W1:Y:S02]  /*1f8d0*/  SHFL.IDX P6, R14, R13, R12, R11 ;  /* 0x0000000c0d0e7389 */ /* 0x00006400000c000b */
[----:B01----:R-:W-:Y:S01]  /*1f8e0*/  ENDCOLLECTIVE ;  /* 0x000000000000791b */ /* 0x003fe20003800000 */
.L_x_843:
[----:B------:R-:W-:Y:S05]  /*1f8f0*/  BSYNC B0 ;  /* 0x0000000000007941 */ /* 0x000fea0003800000 */
.L_x_842:
[----:B------:R-:W-:Y:S01]  /*1f900*/  IMAD.MOV.U32 R13, RZ, RZ, R4 ;  /* 0x000000ffff0d7224 */ /* 0x000fe200078e0004 */
[----:B------:R-:W-:Y:S01]  /*1f910*/  MOV R2, R14 ;  /* 0x0000000e00027202 */ /* 0x000fe20000000f00 */
[----:B------:R-:W-:Y:S02]  /*1f920*/  IMAD.MOV.U32 R12, RZ, RZ, RZ ;  /* 0x000000ffff0c7224 */ /* 0x000fe400078e00ff */
[----:B------:R-:W-:Y:S02]  /*1f930*/  IMAD.MOV.U32 R11, RZ, RZ, 0x181f ;  /* 0x0000181fff0b7424 */ /* 0x000fe400078e00ff */
[----:B------:R-:W-:Y:S02]  /*1f940*/  IMAD.MOV.U32 R15, RZ, RZ, -0x1 ;  /* 0xffffffffff0f7424 */ /* 0x000fe400078e00ff */
[----:B------:R-:W-:-:S07]  /*1f950*/  @P0 IMAD R8, R5, 0x2, R22 ;  /* 0x0000000205080824 */ /* 0x000fce00078e0216 */
[----:B------:R-:W-:Y:S05]  /*1f960*/  WARPSYNC.COLLECTIVE R15, `(.L_x_844) ;  /* 0x000000000f087348 */ /* 0x000fea0003c00000 */
[----:B------:R0:W1:Y:S02]  /*1f970*/  SHFL.IDX P6, R14, R13, R12, R11 ;  /* 0x0000000c0d0e7389 */ /* 0x00006400000c000b */
[----:B01----:R-:W-:Y:S01]  /*1f980*/  ENDCOLLECTIVE ;  /* 0x000000000000791b */ /* 0x003fe20003800000 */
.L_x_844:
[----:B------:R-:W-:Y:S02]  /*1f990*/  IMAD.MOV.U32 R13, RZ, RZ, R0 ;  /* 0x000000ffff0d7224 */ /* 0x000fe400078e0000 */
[----:B------:R-:W-:Y:S02]  /*1f9a0*/  IMAD.MOV.U32 R12, RZ, RZ, 0x1 ;  /* 0x00000001ff0c7424 */ /* 0x000fe400078e00ff */
[----:B------:R-:W-:-:S07]  /*1f9b0*/  IMAD.MOV.U32 R3, RZ, RZ, R14 ;  /* 0x000000ffff037224 */ /* 0x000fce00078e000e */
[----:B------:R-:W-:Y:S05]  /*1f9c0*/  WARPSYNC.COLLECTIVE R15, `(.L_x_845) ;  /* 0x000000000f087348 */ /* 0x000fea0003c00000 */
[----:B------:R0:W1:Y:S02]  /*1f9d0*/  SHFL.IDX P6, R14, R13, R12, R11 ;  /* 0x0000000c0d0e7389 */ /* 0x00006400000c000b */
[----:B01----:R-:W-:Y:S01]  /*1f9e0*/  ENDCOLLECTIVE ;  /* 0x000000000000791b */ /* 0x003fe20003800000 */
.L_x_845:
        /* <DEDUP_REMOVED lines=13> */
[----:B0-----:R-:W-:Y:S01]  /*1fac0*/  MOV R2, R14 ;  /* 0x0000000e00027202 */ /* 0x001fe20000000f00 */
[----:B------:R-:W-:-:S07]  /*1fad0*/  @P1 IMAD R8, R5, 0x2, R22 ;  /* 0x0000000205081824 */ /* 0x000fce00078e0216 */
[----:B------:R-:W-:Y:S05]  /*1fae0*/  WARPSYNC.COLLECTIVE R15, `(.L_x_846) ;  /* 0x000000000f087348 */ /* 0x000fea0003c00000 */
[----:B------:R0:W1:Y:S02]  /*1faf0*/  SHFL.IDX P6, R14, R13, R12, R11 ;  /* 0x0000000c0d0e7389 */ /* 0x00006400000c000b */
[----:B01----:R-:W-:Y:S01]  /*1fb00*/  ENDCOLLECTIVE ;  /* 0x000000000000791b */ /* 0x003fe20003800000 */
.L_x_846:
[----:B------:R-:W-:Y:S02]  /*1fb10*/  IMAD.MOV.U32 R13, RZ, RZ, R0 ;  /* 0x000000ffff0d7224 */ /* 0x000fe400078e0000 */
[----:B------:R-:W-:Y:S02]  /*1fb20*/  IMAD.MOV.U32 R12, RZ, RZ, 0x2 ;  /* 0x00000002ff0c7424 */ /* 0x000fe400078e00ff */
[----:B------:R-:W-:-:S07]  /*1fb30*/  IMAD.MOV.U32 R3, RZ, RZ, R14 ;  /* 0x000000ffff037224 */ /* 0x000fce00078e000e */
[----:B------:R-:W-:Y:S05]  /*1fb40*/  WARPSYNC.COLLECTIVE R15, `(.L_x_847) ;  /* 0x000000000f087348 */ /* 0x000fea0003c00000 */
[----:B------:R0:W1:Y:S02]  /*1fb50*/  SHFL.IDX P6, R14, R13, R12, R11 ;  /* 0x0000000c0d0e7389 */ /* 0x00006400000c000b */
[----:B01----:R-:W-:Y:S01]  /*1fb60*/  ENDCOLLECTIVE ;  /* 0x000000000000791b */ /* 0x003fe20003800000 */
.L_x_847:
        /* <DEDUP_REMOVED lines=17> */
.L_x_848:
[----:B------:R-:W-:Y:S02]  /*1fc80*/  @P1 IMAD R8, R5, 0x2, R22 ;  /* 0x0000000205081824 */ /* 0x000fe400078e0216 */
[----:B------:R-:W-:Y:S02]  /*1fc90*/  IMAD.MOV.U32 R13, RZ, RZ, R0 ;  /* 0x000000ffff0d7224 */ /* 0x000fe400078e0000 */
[----:B------:R-:W-:Y:S02]  /*1fca0*/  IMAD.MOV.U32 R12, RZ, RZ, 0x3 ;  /* 0x00000003ff0c7424 */ /* 0x000fe400078e00ff */
[----:B------:R-:W-:-:S07]  /*1fcb0*/  IMAD.MOV.U32 R3, RZ, RZ, R14 ;  /* 0x000000ffff037224 */ /* 0x000fce00078e000e */
[----:B------:R-:W-:Y:S05]  /*1fcc0*/  WARPSYNC.COLLECTIVE R15, `(.L_x_849) ;  /* 0x000000000f087348 */ /* 0x000fea0003c00000 */
[----:B------:R0:W1:Y:S02]  /*1fcd0*/  SHFL.IDX P6, R14, R13, R12, R11 ;  /* 0x0000000c0d0e7389 */ /* 0x00006400000c000b */
[----:B01----:R-:W-:Y:S01]  /*1fce0*/  ENDCOLLECTIVE ;  /* 0x000000000000791b */ /* 0x003fe20003800000 */
.L_x_849:
        /* <DEDUP_REMOVED lines=17> */
.L_x_850:
[----:B------:R-:W-:Y:S02]  /*1fe00*/  @P1 IMAD R8, R5, 0x2, R22 ;  /* 0x0000000205081824 */ /* 0x000fe400078e0216 */
[----:B------:R-:W-:Y:S01]  /*1fe10*/  IMAD.MOV.U32 R13, RZ, RZ, R0 ;  /* 0x000000ffff0d7224 */ /* 0x000fe200078e0000 */
[----:B------:R-:W-:Y:S01]  /*1fe20*/  MOV R12, 0x4 ;  /* 0x00000004000c7802 */ /* 0x000fe20000000f00 */
[----:B------:R-:W-:-:S07]  /*1fe30*/  IMAD.MOV.U32 R3, RZ, RZ, R14 ;  /* 0x000000ffff037224 */ /* 0x000fce00078e000e */
[----:B------:R-:W-:Y:S05]  /*1fe40*/  WARPSYNC.COLLECTIVE R15, `(.L_x_851) ;  /* 0x000000000f087348 */ /* 0x000fea0003c00000 */
[----:B------:R0:W1:Y:S02]  /*1fe50*/  SHFL.IDX P6, R14, R13, R12, R11 ;  /* 0x0000000c0d0e7389 */ /* 0x00006400000c000b */
[----:B01----:R-:W-:Y:S01]  /*1fe60*/  ENDCOLLECTIVE ;  /* 0x000000000000791b */ /* 0x003fe20003800000 */
.L_x_851:
        /* <DEDUP_REMOVED lines=17> */
.L_x_852:
[----:B------:R-:W-:Y:S02]  /*1ff80*/  @P1 IMAD R8, R5, 0x2, R22 ;  /* 0x0000000205081824 */ /* 0x000fe400078e0216 */
[----:B------:R-:W-:Y:S02]  /*1ff90*/  IMAD.MOV.U32 R13, RZ, RZ, R0 ;  /* 0x000000ffff0d7224 */ /* 0x000fe400078e0000 */
[----:B------:R-:W-:Y:S02]  /*1ffa0*/  IMAD.MOV.U32 R12, RZ, RZ, 0x5 ;  /* 0x00000005ff0c7424 */ /* 0x000fe400078e00ff */
[----:B------:R-:W-:-:S07]  /*1ffb0*/  IMAD.MOV.U32 R3, RZ, RZ, R14 ;  /* 0x000000ffff037224 */ /* 0x000fce00078e000e */
[----:B------:R-:W-:Y:S05]  /*1ffc0*/  WARPSYNC.COLLECTIVE R15, `(.L_x_853) ;  /* 0x000000000f087348 */ /* 0x000fea0003c00000 */
[----:B------:R0:W1:Y:S02]  /*1ffd0*/  SHFL.IDX P6, R14, R13, R12, R11 ;  /* 0x0000000c0d0e7389 */ /* 0x00006400000c000b */
[----:B01----:R-:W-:Y:S01]  /*1ffe0*/  ENDCOLLECTIVE ;  /* 0x000000000000791b */ /* 0x003fe20003800000 */
.L_x_853:
[----:B------:R-:W-:-:S05]  /*1fff0*/  @P1 LEA R3, P0, R9, R3, 0x1 ;  /* 0x0000000309031211 */ /* 0x000fca00078008ff */
[----:B------:R-:W-:-:S05]  /*20000*/  @P1 IMAD.X R2, RZ, RZ, R2, P0 ;  /* 0x000000ffff021224 */ /* 0x000fca00000e0602 */
[----:B------:R-:W-:Y:S01]  /*20010*/  @P1 LOP3.LUT R3, R3, R2, RZ, 0x3c, !PT ;  /* 0x0000000203031212 */ /* 0x000fe200078e3cff */
[----:B------:R-:W-:-:S03]  /*20020*/  IMAD.MOV.U32 R13, RZ, RZ, R4 ;  /* 0x000000ffff0d7224 */ /* 0x000fc600078e0004 */
[----:B------:R-:W-:-:S04]  /*20030*/  @P1 LOP3.LUT R2, R3, R2, RZ, 0x3c, !PT ;  /* 0x0000000203021212 */ /* 0x000fc800078e3cff */
[----:B------:R-:W-:Y:S01]  /*20040*/  @P1 LOP3.LUT R3, R3, R2, RZ, 0x3c, !PT ;  /* 0x0000000203031212 */ /* 0x000fe200078e3cff */
[----:B------:R-:W-:-:S07]  /*20050*/  IMAD.MOV.U32 R0, RZ, RZ, R14 ;  /* 0x000000ffff007224 */ /* 0x000fce00078e000e */
[----:B------:R-:W-:Y:S05]  /*20060*/  WARPSYNC.COLLECTIVE R15, `(.L_x_854) ;  /* 0x000000000f087348 */ /* 0x000fea0003c00000 */
[----:B------:R0:W1:Y:S02]  /*20070*/  SHFL.IDX P6, R14, R13, R12, R11 ;  /* 0x0000000c0d0e7389 */ /* 0x00006400000c000b */
[----:B01----:R-:W-:Y:S01]  /*20080*/  ENDCOLLECTIVE ;  /* 0x000000000000791b */ /* 0x003fe20003800000 */
.L_x_854:
[----:B------:R-:W-:Y:S01]  /*20090*/  @!PT LDS RZ, [RZ] ;  /* 0x00000000fffff984 */ /* 0x000fe20000000800 */
[----:B------:R-:W-:Y:S01]  /*200a0*/  @!PT LDS RZ, [RZ] ;  /* 0x00000000fffff984 */ /* 0x000fe20000000800 */
[----:B------:R-:W-:Y:S01]  /*200b0*/  @!PT LDS RZ, [RZ] ;  /* 0x00000000fffff984 */ /* 0x000fe20000000800 */
[----:B------:R-:W-:Y:S04]  /*200c0*/  @P1 LDGSTS.E.BYPASS.LTC128B.128 [R8+0x1a400], desc[UR60][R2.64], !P4 ;  /* 0x1a40000002081fae */ /* 0x000fe8000e101d7c */
[----:B------:R-:W-:Y:S04]  /*200d0*/  @P1 LDGSTS.E.BYPASS.LTC128B.128 [R8+0x1d400], desc[UR60][R2.64+0x80], !P3 ;  /* 0x1d40008002081fae */ /* 0x000fe8000d901d7c */
[----:B------:R0:W-:Y:S02]  /*200e0*/  @P1 LDGSTS.E.BYPASS.LTC128B.128 [R8+0x20400], desc[UR60][R2.64+0x100], !P2 ;  /* 0x2040010002081fae */ /* 0x0001e4000d101d7c */
[----:B0-----:R-:W-:Y:S01]  /*200f0*/  MOV R2, R14 ;  /* 0x0000000e00027202 */ /* 0x001fe20000000f00 */
[----:B------:R-:W-:Y:S06]  /*20100*/  BRA `(.L_x_855) ;  /* 0xffffffb000847947 */ /* 0x000fec000383ffff */
.L_x_732:
[----:B------:R-:W-:Y:S02]  /*20110*/  IMAD.MOV.U32 R13, RZ, RZ, R5 ;  /* 0x000000ffff0d7224 */ /* 0x000fe400078e0005 */
[----:B------:R-:W-:Y:S02]  /*20120*/  IMAD.MOV.U32 R12, RZ, RZ, RZ ;  /* 0x000000ffff0c7224 */ /* 0x000fe400078e00ff */
[----:B------:R-:W-:Y:S02]  /*20130*/  IMAD.MOV.U32 R11, RZ, RZ, 0x181f ;  /* 0x0000181fff0b7424 */ /* 0x000fe400078e00ff */
[----:B------:R-:W-:Y:S02]  /*20140*/  IMAD.MOV.U32 R15, RZ, RZ, -0x1 ;  /* 0xffffffffff0f7424 */ /* 0x000fe400078e00ff */
[----:B-----5:R-:W-:Y:S02]  /*20150*/  IMAD R6, R17, R8, RZ ;  /* 0x0000000811067224 */ /* 0x020fe400078e02ff */
[----:B------:R-:W-:-:S07]  /*20160*/  IMAD.IADD R4, R10, 0x1, R4 ;  /* 0x000000010a047824 */ /* 0x000fce00078e0204 */
[----:B------:R-:W-:Y:S05]  /*20170*/  WARPSYNC.COLLECTIVE R15, `(.L_x_856) ;  /* 0x000000000f087348 */ /* 0x000fea0003c00000 */
[----:B------:R0:W1:Y:S02]  /*20180*/  SHFL.IDX P6, R14, R13, R12, R11 ;  /* 0x0000000c0d0e7389 */ /* 0x00006400000c000b */
[----:B01----:R-:W-:Y:S01]  /*20190*/  ENDCOLLECTIVE ;  /* 0x000000000000791b */ /* 0x003fe20003800000 */
.L_x_856:
[----:B------:R-:W-:Y:S01]  /*201a0*/  ISETP.GE.AND P1, PT, R4, R6, PT ;  /* 0x000000060400720c */ /* 0x000fe20003f26270 */
[----:B------:R-:W-:Y:S02]  /*201b0*/  IMAD.MOV.U32 R13, RZ, RZ, R0 ;  /* 0x000000ffff0d7224 */ /* 0x000fe400078e0000 */
[----:B------:R-:W-:-:S10]  /*201c0*/  IMAD.MOV.U32 R2, RZ, RZ, R14 ;  /* 0x000000ffff027224 */ /* 0x000fd400078e000e */
[----:B------:R-:W-:Y:S05]  /*201d0*/  WARPSYNC.COLLECTIVE R15, `(.L_x_857) ;  /* 0x000000000f087348 */ /* 0x000fea0003c00000 */
[----:B------:R0:W1:Y:S02]  /*201e0*/  SHFL.IDX P6, R14, R13, R12, R11 ;  /* 0x0000000c0d0e7389 */ /* 0x00006400000c000b */
[----:B01----:R-:W-:Y:S01]  /*201f0*/  ENDCOLLECTIVE ;  /* 0x000000000000791b */ /* 0x003fe20003800000 */
.L_x_857:
[----:B------:R-:W-:Y:S02]  /*20200*/  IMAD.MOV.U32 R13, RZ, RZ, R5 ;  /* 0x000000ffff0d7224 */ /* 0x000fe400078e0005 */
[----:B------:R-:W-:Y:S02]  /*20210*/  IMAD.MOV.U32 R12, RZ, RZ, 0x1 ;  /* 0x00000001ff0c7424 */ /* 0x000fe400078e00ff */
[----:B------:R-:W-:-:S07]  /*20220*/  IMAD.MOV.U32 R3, RZ, RZ, R14 ;  /* 0x000000ffff037224 */ /* 0x000fce00078e000e */
[----:B------:R-:W-:Y:S05]  /*20230*/  WARPSYNC.COLLECTIVE R15, `(.L_x_858) ;  /* 0x000000000f087348 */ /* 0x000fea0003c00000 */
[----:B------:R0:W1:Y:S02]  /*20240*/  SHFL.IDX P6, R14, R13, R12, R11 ;  /* 0x0000000c0d0e7389 */ /* 0x00006400000c000b */
[----:B01----:R-:W-:Y:S01]  /*20250*/  ENDCOLLECTIVE ;  /* 0x000000000000791b */ /* 0x003fe20003800000 */
.L_x_858:
        /* <DEDUP_REMOVED lines=16> */
.L_x_859:
[----:B------:R-:W-:Y:S02]  /*20360*/  IMAD.MOV.U32 R13, RZ, RZ, R5 ;  /* 0x000000ffff0d7224 */ /* 0x000fe400078e0005 */
[----:B------:R-:W-:Y:S02]  /*20370*/  IMAD.MOV.U32 R12, RZ, RZ, 0x2 ;  /* 0x00000002ff0c7424 */ /* 0x000fe400078e00ff */
[----:B------:R-:W-:-:S07]  /*20380*/  IMAD.MOV.U32 R3, RZ, RZ, R14 ;  /* 0x000000ffff037224 */ /* 0x000fce00078e000e */
[----:B------:R-:W-:Y:S05]  /*20390*/  WARPSYNC.COLLECTIVE R15, `(.L_x_860) ;  /* 0x000000000f087348 */ /* 0x000fea0003c00000 */
[----:B------:R0:W1:Y:S02]  /*203a0*/  SHFL.IDX P6, R14, R13, R12, R11 ;  /* 0x0000000c0d0e7389 */ /* 0x00006400000c000b */
[----:B01----:R-:W-:Y:S01]  /*203b0*/  ENDCOLLECTIVE ;  /* 0x000000000000791b */ /* 0x003fe20003800000 */
.L_x_860:
[----:B------:R-:W-:-:S05]  /*203c0*/  @!P1 LEA R7, P4, R9, R3, 0x1 ;  /* 0x0000000309079211 */ /* 0x000fca00078808ff */
[----:B------:R-:W-:Y:S02]  /*203d0*/  @!P1 IMAD.X R8, RZ, RZ, R2, P4 ;  /* 0x000000ffff089224 */ /* 0x000fe400020e0602 */
[----:B------:R-:W-:Y:S01]  /*203e0*/  @!P1 IMAD.MOV.U32 R2, RZ, RZ, R7 ;  /* 0x000000ffff029224 */ /* 0x000fe200078e0007 */
[----:B------:R-:W-:Y:S01]  /*203f0*/  IADD3 R7, R4, 0x20, RZ ;  /* 0x0000002004077810 */ /* 0x000fe20007ffe0ff */
[----:B------:R-:W-:Y:S02]  /*20400*/  @!P1 IMAD.MOV.U32 R3, RZ, RZ, R8 ;  /* 0x000000ffff039224 */ /* 0x000fe400078e0008 */
[----:B------:R-:W-:-:S03]  /*20410*/  IMAD.MOV.U32 R13, RZ, RZ, R0 ;  /* 0x000000ffff0d7224 */ /* 0x000fc600078e0000 */
        /* <DEDUP_REMOVED lines=11> */
.L_x_861:
[----:B------:R-:W-:Y:S01]  /*204d0*/  MOV R13, R5 ;  /* 0x00000005000d7202 */ /* 0x000fe20000000f00 */
[----:B------:R-:W-:Y:S02]  /*204e0*/  IMAD.MOV.U32 R12, RZ, RZ, 0x3 ;  /* 0x00000003ff0c7424 */ /* 0x000fe400078e00ff */
[----:B------:R-:W-:-:S07]  /*204f0*/  IMAD.MOV.U32 R3, RZ, RZ, R14 ;  /* 0x000000ffff037224 */ /* 0x000fce00078e000e */
[----:B------:R-:W-:Y:S05]  /*20500*/  WARPSYNC.COLLECTIVE R15, `(.L_x_862) ;  /* 0x000000000f087348 */ /* 0x000fea0003c00000 */
[----:B------:R0:W1:Y:S02]  /*20510*/  SHFL.IDX P6, R14, R13, R12, R11 ;  /* 0x0000000c0d0e7389 */ /* 0x00006400000c000b */
[----:B01----:R-:W-:Y:S01]  /*20520*/  ENDCOLLECTIVE ;  /* 0x000000000000791b */ /* 0x003fe20003800000 */
.L_x_862:
[----:B------:R-:W-:-:S05]  /*20530*/  @!P1 LEA R7, P4, R9, R3, 0x1 ;  /* 0x0000000309079211 */ /* 0x000fca00078808ff */
[----:B------:R-:W-:Y:S02]  /*20540*/  @!P1 IMAD.X R8, RZ, RZ, R2, P4 ;  /* 0x000000ffff089224 */ /* 0x000fe400020e0602 */
[----:B------:R-:W-:Y:S02]  /*20550*/  @!P1 IMAD.MOV.U32 R2, RZ, RZ, R7 ;  /* 0x000000ffff029224 */ /* 0x000fe400078e0007 */
[----:B------:R-:W-:Y:S02]  /*20560*/  @!P1 IMAD.MOV.U32 R3, RZ, RZ, R8 ;  /* 0x000000ffff039224 */ /* 0x000fe400078e0008 */
[----:B------:R-:W-:Y:S02]  /*20570*/  IMAD.MOV.U32 R13, RZ, RZ, R0 ;  /* 0x000000ffff0d7224 */ /* 0x000fe400078e0000 */
[----:B------:R-:W-:Y:S01]  /*20580*/  VIADD R7, R4, 0x30 ;  /* 0x0000003004077836 */ /* 0x000fe20000000000 */
        /* <DEDUP_REMOVED lines=11> */
.L_x_863:
[----:B------:R-:W-:Y:S01]  /*20640*/  IMAD.MOV.U32 R13, RZ, RZ, R5 ;  /* 0x000000ffff0d7224 */ /* 0x000fe200078e0005 */
[----:B------:R-:W-:Y:S01]  /*20650*/  MOV R12, 0x4 ;  /* 0x00000004000c7802 */ /* 0x000fe20000000f00 */
[----:B------:R-:W-:-:S07]  /*20660*/  IMAD.MOV.U32 R3, RZ, RZ, R14 ;  /* 0x000000ffff037224 */ /* 0x000fce00078e000e */
[----:B------:R-:W-:Y:S05]  /*20670*/  WARPSYNC.COLLECTIVE R15, `(.L_x_864) ;  /* 0x000000000f087348 */ /* 0x000fea0003c00000 */
[----:B------:R0:W1:Y:S02]  /*20680*/  SHFL.IDX P6, R14, R13, R12, R11 ;  /* 0x0000000c0d0e7389 */ /* 0x00006400000c000b */
[----:B01----:R-:W-:Y:S01]  /*20690*/  ENDCOLLECTIVE ;  /* 0x000000000000791b */ /* 0x003fe20003800000 */
.L_x_864:
        /* <DEDUP_REMOVED lines=17> */
.L_x_865:
[----:B------:R-:W-:Y:S02]  /*207b0*/  IMAD.MOV.U32 R13, RZ, RZ, R5 ;  /* 0x000000ffff0d7224 */ /* 0x000fe400078e0005 */
[----:B------:R-:W-:Y:S02]  /*207c0*/  IMAD.MOV.U32 R12, RZ, RZ, 0x5 ;  /* 0x00000005ff0c7424 */ /* 0x000fe400078e00ff */
[----:B------:R-:W-:-:S07]  /*207d0*/  IMAD.MOV.U32 R3, RZ, RZ, R14 ;  /* 0x000000ffff037224 */ /* 0x000fce00078e000e */
[----:B------:R-:W-:Y:S05]  /*207e0*/  WARPSYNC.COLLECTIVE R15, `(.L_x_866) ;  /* 0x000000000f087348 */ /* 0x000fea0003c00000 */
[----:B------:R0:W1:Y:S02]  /*207f0*/  SHFL.IDX P6, R14, R13, R12, R11 ;  /* 0x0000000c0d0e7389 */ /* 0x00006400000c000b */
[----:B01----:R-:W-:Y:S01]  /*20800*/  ENDCOLLECTIVE ;  /* 0x000000000000791b */ /* 0x003fe20003800000 */
.L_x_866:
        /* <DEDUP_REMOVED lines=12> */
[----:B------:R-:W-:-:S02]  /*208d0*/  ISETP.GE.AND P1, PT, R7, R6, PT ;  /* 0x000000060700720c */ /* 0x000fc40003f26270 */
[----:B0-----:R-:W-:-:S11]  /*208e0*/  MOV R2, R14 ;  /* 0x0000000e00027202 */ /* 0x001fd60000000f00 */
[----:B------:R-:W-:Y:S05]  /*208f0*/  WARPSYNC.COLLECTIVE R15, `(.L_x_867) ;  /* 0x000000000f087348 */ /* 0x000fea0003c00000 */
[----:B------:R0:W1:Y:S02]  /*20900*/  SHFL.IDX P6, R14, R13, R12, R11 ;  /* 0x0000000c0d0e7389 */ /* 0x00006400000c000b */
[----:B01----:R-:W-:Y:S01]  /*20910*/  ENDCOLLECTIVE ;  /* 0x000000000000791b */ /* 0x003fe20003800000 */
.L_x_867:
[----:B------:R-:W-:Y:S02]  /*20920*/  IMAD.MOV.U32 R13, RZ, RZ, R5 ;  /* 0x000000ffff0d7224 */ /* 0x000fe400078e0005 */
[----:B------:R-:W-:Y:S02]  /*20930*/  IMAD.MOV.U32 R12, RZ, RZ, 0x6 ;  /* 0x00000006ff0c7424 */ /* 0x000fe400078e00ff */
[----:B------:R-:W-:-:S07]  /*20940*/  IMAD.MOV.U32 R3, RZ, RZ, R14 ;  /* 0x000000ffff037224 */ /* 0x000fce00078e000e */
[----:B------:R-:W-:Y:S05]  /*20950*/  WARPSYNC.COLLECTIVE R15, `(.L_x_868) ;  /* 0x000000000f087348 */ /* 0x000fea0003c00000 */
[----:B------:R0:W1:Y:S02]  /*20960*/  SHFL.IDX P6, R14, R13, R12, R11 ;  /* 0x0000000c0d0e7389 */ /* 0x00006400000c000b */
[----:B01----:R-:W-:Y:S01]  /*20970*/  ENDCOLLECTIVE ;  /* 0x000000000000791b */ /* 0x003fe20003800000 */
.L_x_868:
[----:B------:R-:W-:-:S05]  /*20980*/  @!P1 LEA R7, P4, R9, R3, 0x1 ;  /* 0x0000000309079211 */ /* 0x000fca00078808ff */
[----:B------:R-:W-:Y:S02]  /*20990*/  @!P1 IMAD.X R8, RZ, RZ, R2, P4 ;  /* 0x000000ffff089224 */ /* 0x000fe400020e0602 */
[----:B------:R-:W-:Y:S02]  /*209a0*/  @!P1 IMAD.MOV.U32 R2, RZ, RZ, R7 ;  /* 0x000000ffff029224 */ /* 0x000fe400078e0007 */
[----:B------:R-:W-:Y:S01]  /*209b0*/  @!P1 IMAD.MOV.U32 R3, RZ, RZ, R8 ;  /* 0x000000ffff039224 */ /* 0x000fe200078e0008 */
[----:B------:R-:W-:Y:S01]  /*209c0*/  MOV R13, R0 ;  /* 0x00000000000d7202 */ /* 0x000fe20000000f00 */
[----:B------:R-:W-:-:S03]  /*209d0*/  VIADD R7, R4, 0x60 ;  /* 0x0000006004077836 */ /* 0x000fc60000000000 */
        /* <DEDUP_REMOVED lines=11> */
.L_x_869:
[----:B------:R-:W-:Y:S02]  /*20a90*/  IMAD.MOV.U32 R13, RZ, RZ, R5 ;  /* 0x000000ffff0d7224 */ /* 0x000fe400078e0005 */
[----:B------:R-:W-:Y:S02]  /*20aa0*/  IMAD.MOV.U32 R12, RZ, RZ, 0x7 ;  /* 0x00000007ff0c7424 */ /* 0x000fe400078e00ff */
[----:B------:R-:W-:-:S07]  /*20ab0*/  IMAD.MOV.U32 R3, RZ, RZ, R14 ;  /* 0x000000ffff037224 */ /* 0x000fce00078e000e */
[----:B------:R-:W-:Y:S05]  /*20ac0*/  WARPSYNC.COLLECTIVE R15, `(.L_x_870) ;  /* 0x000000000f087348 */ /* 0x000fea0003c00000 */
[----:B------:R0:W1:Y:S02]  /*20ad0*/  SHFL.IDX P6, R14, R13, R12, R11 ;  /* 0x0000000c0d0e7389 */ /* 0x00006400000c000b */
[----:B01----:R-:W-:Y:S01]  /*20ae0*/  ENDCOLLECTIVE ;  /* 0x000000000000791b */ /* 0x003fe20003800000 */
.L_x_870:
[----:B------:R-:W-:-:S05]  /*20af0*/  @!P1 LEA R7, P4, R9, R3, 0x1 ;  /* 0x0000000309079211 */ /* 0x000fca00078808ff */
[----:B------:R-:W-:Y:S02]  /*20b00*/  @!P1 IMAD.X R8, RZ, RZ, R2, P4 ;  /* 0x000000ffff089224 */ /* 0x000fe400020e0602 */
[----:B------:R-:W-:Y:S02]  /*20b10*/  @!P1 IMAD.MOV.U32 R2, RZ, RZ, R7 ;  /* 0x000000ffff029224 */ /* 0x000fe400078e0007 */
[----:B------:R-:W-:Y:S02]  /*20b20*/  @!P1 IMAD.MOV.U32 R3, RZ, RZ, R8 ;  /* 0x000000ffff039224 */ /* 0x000fe400078e0008 */
[----:B------:R-:W-:-:S03]  /*20b30*/  IMAD.MOV.U32 R13, RZ, RZ, R0 ;  /* 0x000000ffff0d7224 */ /* 0x000fc600078e0000 */
        /* <DEDUP_REMOVED lines=10> */
.L_x_871:
[----:B------:R-:W-:Y:S05]  /*20be0*/  BRA `(.L_x_872) ;  /* 0xffffffb000f47947 */ /* 0x000fea000383ffff */
.L_x_737:
[----:B0-----:R0:W1:Y:S02]  /*20bf0*/  SYNCS.PHASECHK.TRANS64.TRYWAIT P0, [R22+URZ+0x2a820], R3 ;  /* 0x02a82003160075a7 */ /* 0x001064000800017f */
[----:B-1----:R-:W-:Y:S05]  /*20c00*/  @!P0 NANOSLEEP.SYNCS 0x989680 ;  /* 0x009896800000895d */ /* 0x002fea0003900000 */
[----:B------:R-:W1:Y:S02]  /*20c10*/  @!P0 SYNCS.PHASECHK.TRANS64 P0, [R22+URZ+0x2a820], R3 ;  /* 0x02a82003160085a7 */ /* 0x000e64000800007f */
[----:B-1----:R-:W-:Y:S05]  /*20c20*/  @!P0 BRA `(.L_x_737) ;  /* 0xfffffffc00f08947 */ /* 0x002fea000383ffff */
[----:B------:R-:W-:Y:S05]  /*20c30*/  BRA `(.L_x_873) ;  /* 0xffffffb400647947 */ /* 0x000fea000383ffff */
.L_x_742:
[----:B0-----:R0:W1:Y:S02]  /*20c40*/  SYNCS.PHASECHK.TRANS64.TRYWAIT P0, [R5+URZ+0x2a840], R0 ;  /* 0x02a84000050075a7 */ /* 0x001064000800017f */
[----:B-1----:R-:W-:Y:S05]  /*20c50*/  @!P0 NANOSLEEP.SYNCS 0x989680 ;  /* 0x009896800000895d */ /* 0x002fea0003900000 */
[----:B------:R-:W1:Y:S02]  /*20c60*/  @!P0 SYNCS.PHASECHK.TRANS64 P0, [R5+URZ+0x2a840], R0 ;  /* 0x02a84000050085a7 */ /* 0x000e64000800007f */
[----:B-1----:R-:W-:Y:S05]  /*20c70*/  @!P0 BRA `(.L_x_742) ;  /* 0xfffffffc00f08947 */ /* 0x002fea000383ffff */
[----:B------:R-:W-:Y:S05]  /*20c80*/  BRA `(.L_x_874) ;  /* 0xffffffb800307947 */ /* 0x000fea000383ffff */
.L_x_743:
        /* <DEDUP_REMOVED lines=8> */
.L_x_876:
[----:B------:R-:W-:Y:S05]  /*20d10*/  BSYNC B1 ;  /* 0x0000000000017941 */ /* 0x000fea0003800000 */
.L_x_875:
[----:B------:R-:W0:Y:S01]  /*20d20*/  S2R R35, SR_TID.X ;  /* 0x0000000000237919 */ /* 0x000e220000002100 */
[----:B------:R-:W-:Y:S02]  /*20d30*/  IMAD.MOV.U32 R13, RZ, RZ, R9 ;  /* 0x000000ffff0d7224 */ /* 0x000fe400078e0009 */
[----:B------:R-:W-:Y:S02]  /*20d40*/  IMAD.MOV.U32 R12, RZ, RZ, RZ ;  /* 0x000000ffff0c7224 */ /* 0x000fe400078e00ff */
[----:B------:R-:W-:Y:S02]  /*20d50*/  IMAD.MOV.U32 R11, RZ, RZ, 0x181f ;  /* 0x0000181fff0b7424 */ /* 0x000fe400078e00ff */
[----:B------:R-:W-:Y:S02]  /*20d60*/  IMAD.MOV.U32 R15, RZ, RZ, -0x1 ;  /* 0xffffffffff0f7424 */ /* 0x000fe400078e00ff */
[----:B------:R-:W-:Y:S02]  /*20d70*/  IMAD.MOV.U32 R3, RZ, RZ, R14 ;  /* 0x000000ffff037224 */ /* 0x000fe400078e000e */
[----:B------:R-:W-:-:S07]  /*20d80*/  IMAD R4, R4, 0x2, R22 ;  /* 0x0000000204047824 */ /* 0x000fce00078e0216 */
[----:B0-----:R-:W-:Y:S05]  /*20d90*/  WARPSYNC.COLLECTIVE R15, `(.L_x_877) ;  /* 0x000000000f087348 */ /* 0x001fea0003c00000 */
[----:B------:R1:W2:Y:S02]  /*20da0*/  SHFL.IDX P6, R14, R13, R12, R11 ;  /* 0x0000000c0d0e7389 */ /* 0x0002a400000c000b */
[----:B012---:R-:W-:Y:S01]  /*20db0*/  ENDCOLLECTIVE ;  /* 0x000000000000791b */ /* 0x007fe20003800000 */
.L_x_877:
[----:B------:R-:W-:Y:S02]  /*20dc0*/  IMAD.MOV.U32 R13, RZ, RZ, R8 ;  /* 0x000000ffff0d7224 */ /* 0x000fe400078e0008 */
[----:B------:R-:W-:Y:S02]  /*20dd0*/  IMAD.MOV.U32 R12, RZ, RZ, 0x1 ;  /* 0x00000001ff0c7424 */ /* 0x000fe400078e00ff */
[----:B------:R-:W-:Y:S02]  /*20de0*/  IMAD.SHL.U32 R35, R35, 0x8, RZ ;  /* 0x0000000823237824 */ /* 0x000fe400078e00ff */
[----:B------:R-:W-:-:S03]  /*20df0*/  IMAD.MOV.U32 R2, RZ, RZ, R14 ;  /* 0x000000ffff027224 */ /* 0x000fc600078e000e */
[----:B------:R-:W-:-:S07]  /*20e00*/  LOP3.LUT R35, R35, 0x38, RZ, 0xc0, !PT ;  /* 0x0000003823237812 */ /* 0x000fce00078ec0ff */
[----:B------:R-:W-:Y:S05]  /*20e10*/  WARPSYNC.COLLECTIVE R15, `(.L_x_878) ;  /* 0x000000000f087348 */ /* 0x000fea0003c00000 */
[----:B------:R0:W1:Y:S02]  /*20e20*/  SHFL.IDX P6, R14, R13, R12, R11 ;  /* 0x0000000c0d0e7389 */ /* 0x00006400000c000b */
[----:B01----:R-:W-:Y:S01]  /*20e30*/  ENDCOLLECTIVE ;  /* 0x000000000000791b */ /* 0x003fe20003800000 */
.L_x_878:
[----:B------:R-:W-:-:S04]  /*20e40*/  SHF.L.U32 R0, R35, 0x1, RZ ;  /* 0x0000000123007819 */ /* 0x000fc800000006ff */
[----:B------:R-:W-:-:S05]  /*20e50*/  IADD3 R2, P0, R2, R0, RZ ;  /* 0x0000000002027210 */ /* 0x000fca0007f1e0ff */
[----:B------:R-:W-:Y:S02]  /*20e60*/  IMAD.X R3, RZ, RZ, R3, P0 ;  /* 0x000000ffff037224 */ /* 0x000fe400000e0603 */
[----:B------:R-:W-:-:S03]  /*20e70*/  IMAD.MOV.U32 R13, RZ, RZ, R9 ;  /* 0x000000ffff0d7224 */ /* 0x000fc600078e0009 */
        /* <DEDUP_REMOVED lines=10> */
.L_x_879:
[----:B------:R-:W-:Y:S01]  /*20f20*/  IMAD.MOV.U32 R13, RZ, RZ, R8 ;  /* 0x000000ffff0d7224 */ /* 0x000fe200078e0008 */
[----:B------:R-:W-:Y:S01]  /*20f30*/  MOV R12, 0x2 ;  /* 0x00000002000c7802 */ /* 0x000fe20000000f00 */
[----:B------:R-:W-:-:S07]  /*20f40*/  IMAD.MOV.U32 R2, RZ, RZ, R14 ;  /* 0x000000ffff027224 */ /* 0x000fce00078e000e */
[----:B------:R-:W-:Y:S05]  /*20f50*/  WARPSYNC.COLLECTIVE R15, `(.L_x_880) ;  /* 0x000000000f087348 */ /* 0x000fea0003c00000 */
[----:B------:R0:W1:Y:S02]  /*20f60*/  SHFL.IDX P6, R14, R13, R12, R11 ;  /* 0x0000000c0d0e7389 */ /* 0x00006400000c000b */
[----:B01----:R-:W-:Y:S01]  /*20f70*/  ENDCOLLECTIVE ;  /* 0x000000000000791b */ /* 0x003fe20003800000 */
.L_x_880:
[----:B------:R-:W-:-:S05]  /*20f80*/  IADD3 R2, P0, R2, R0, RZ ;  /* 0x0000000002027210 */ /* 0x000fca0007f1e0ff */
[----:B------:R-:W-:-:S05]  /*20f90*/  IMAD.X R3, RZ, RZ, R3, P0 ;  /* 0x000000ffff037224 */ /* 0x000fca00000e0603 */
        /* <DEDUP_REMOVED lines=11> */
.L_x_881:
[----:B------:R-:W-:Y:S02]  /*21050*/  IMAD.MOV.U32 R13, RZ, RZ, R8 ;  /* 0x000000ffff0d7224 */ /* 0x000fe400078e0008 */
[----:B------:R-:W-:Y:S02]  /*21060*/  IMAD.MOV.U32 R12, RZ, RZ, 0x3 ;  /* 0x00000003ff0c7424 */ /* 0x000fe400078e00ff */
[----:B------:R-:W-:-:S07]  /*21070*/  IMAD.MOV.U32 R2, RZ, RZ, R14 ;  /* 0x000000ffff027224 */ /* 0x000fce00078e000e */
[----:B------:R-:W-:Y:S05]  /*21080*/  WARPSYNC.COLLECTIVE R15, `(.L_x_882) ;  /* 0x000000000f087348 */ /* 0x000fea0003c00000 */
[----:B------:R0:W1:Y:S02]  /*21090*/  SHFL.IDX P6, R14, R13, R12, R11 ;  /* 0x0000000c0d0e7389 */ /* 0x00006400000c000b */
[----:B01----:R-:W-:Y:S01]  /*210a0*/  ENDCOLLECTIVE ;  /* 0x000000000000791b */ /* 0x003fe20003800000 */
.L_x_882:
        /* <DEDUP_REMOVED lines=13> */
.L_x_883:
[----:B------:R-:W-:Y:S02]  /*21180*/  IMAD.MOV.U32 R13, RZ, RZ, R8 ;  /* 0x000000ffff0d7224 */ /* 0x000fe400078e0008 */
[----:B------:R-:W-:Y:S02]  /*21190*/  IMAD.MOV.U32 R12, RZ, RZ, 0x4 ;  /* 0x00000004ff0c7424 */ /* 0x000fe400078e00ff */
[----:B------:R-:W-:-:S07]  /*211a0*/  IMAD.MOV.U32 R2, RZ, RZ, R14 ;  /* 0x000000ffff027224 */ /* 0x000fce00078e000e */
[----:B------:R-:W-:Y:S05]  /*211b0*/  WARPSYNC.COLLECTIVE R15, `(.L_x_884) ;  /* 0x000000000f087348 */ /* 0x000fea0003c00000 */
[----:B------:R0:W1:Y:S02]  /*211c0*/  SHFL.IDX P6, R14, R13, R12, R11 ;  /* 0x0000000c0d0e7389 */ /* 0x00006400000c000b */
[----:B01----:R-:W-:Y:S01]  /*211d0*/  ENDCOLLECTIVE ;  /* 0x000000000000791b */ /* 0x003fe20003800000 */
.L_x_884:
        /* <DEDUP_REMOVED lines=13> */
.L_x_885:
[----:B------:R-:W-:Y:S02]  /*212b0*/  IMAD.MOV.U32 R13, RZ, RZ, R8 ;  /* 0x000000ffff0d7224 */ /* 0x000fe400078e0008 */
[----:B------:R-:W-:Y:S02]  /*212c0*/  IMAD.MOV.U32 R12, RZ, RZ, 0x5 ;  /* 0x00000005ff0c7424 */ /* 0x000fe400078e00ff */
[----:B------:R-:W-:-:S07]  /*212d0*/  IMAD.MOV.U32 R2, RZ, RZ, R14 ;  /* 0x000000ffff027224 */ /* 0x000fce00078e000e */
[----:B------:R-:W-:Y:S05]  /*212e0*/  WARPSYNC.COLLECTIVE R15, `(.L_x_886) ;  /* 0x000000000f087348 */ /* 0x000fea0003c00000 */
[----:B------:R0:W1:Y:S02]  /*212f0*/  SHFL.IDX P6, R14, R13, R12, R11 ;  /* 0x0000000c0d0e7389 */ /* 0x00006400000c000b */
[----:B01----:R-:W-:Y:S01]  /*21300*/  ENDCOLLECTIVE ;  /* 0x000000000000791b */ /* 0x003fe20003800000 */
.L_x_886:
        /* <DEDUP_REMOVED lines=13> */
.L_x_887:
[----:B------:R-:W-:Y:S01]  /*213e0*/  IMAD.MOV.U32 R2, RZ, RZ, R14 ;  /* 0x000000ffff027224 */ /* 0x000fe200078e000e */
[----:B------:R-:W-:Y:S06]  /*213f0*/  BRA `(.L_x_888) ;  /* 0xffffffb400687947 */ /* 0x000fec000383ffff */
.L_x_748:
[----:B-1----:R1:W2:Y:S02]  /*21400*/  SYNCS.PHASECHK.TRANS64.TRYWAIT P0, [R5+URZ+0x2a860], R2 ;  /* 0x02a86002050075a7 */ /* 0x0022a4000800017f */
[----:B--2---:R-:W-:Y:S05]  /*21410*/  @!P0 NANOSLEEP.SYNCS 0x989680 ;  /* 0x009896800000895d */ /* 0x004fea0003900000 */
[----:B------:R-:W2:Y:S02]  /*21420*/  @!P0 SYNCS.PHASECHK.TRANS64 P0, [R5+URZ+0x2a860], R2 ;  /* 0x02a86002050085a7 */ /* 0x000ea4000800007f */
[----:B--2---:R-:W-:Y:S05]  /*21430*/  @!P0 BRA `(.L_x_748) ;  /* 0xfffffffc00f08947 */ /* 0x004fea000383ffff */
[----:B------:R-:W-:Y:S05]  /*21440*/  BRA `(.L_x_889) ;  /* 0xffffffb400c47947 */ /* 0x000fea000383ffff */
.L_x_749:
[----:B------:R-:W-:Y:S01]  /*21450*/  BSSY B1, `(.L_x_890) ;  /* 0x0000008000017945 */ /* 0x000fe20003800000 */
[----:B------:R-:W-:Y:S02]  /*21460*/  IMAD.MOV.U32 R13, RZ, RZ, R25 ;  /* 0x000000ffff0d7224 */ /* 0x000fe400078e0019 */
[----:B------:R-:W-:Y:S02]  /*21470*/  IMAD.MOV.U32 R12, RZ, RZ, RZ ;  /* 0x000000ffff0c7224 */ /* 0x000fe400078e00ff */
[----:B------:R-:W-:Y:S02]  /*21480*/  IMAD.MOV.U32 R11, RZ, RZ, 0x181f ;  /* 0x0000181fff0b7424 */ /* 0x000fe400078e00ff */
[----:B------:R-:W-:-:S07]  /*21490*/  IMAD.MOV.U32 R15, RZ, RZ, -0x1 ;  /* 0xffffffffff0f7424 */ /* 0x000fce00078e00ff */
[----:B-1----:R-:W-:Y:S05]  /*214a0*/  WARPSYNC.COLLECTIVE R15, `(.L_x_891) ;  /* 0x000000000f087348 */ /* 0x002fea0003c00000 */
[----:B------:R0:W2:Y:S02]  /*214b0*/  SHFL.IDX P6, R14, R13, R12, R11 ;  /* 0x0000000c0d0e7389 */ /* 0x0000a400000c000b */
[----:B012---:R-:W-:Y:S01]  /*214c0*/  ENDCOLLECTIVE ;  /* 0x000000000000791b */ /* 0x007fe20003800000 */
.L_x_891:
[----:B------:R-:W-:Y:S05]  /*214d0*/  BSYNC B1 ;  /* 0x0000000000017941 */ /* 0x000fea0003800000 */
.L_x_890:
        /* <DEDUP_REMOVED lines=9> */
.L_x_892:
[----:B------:R-:W-:Y:S02]  /*21570*/  IMAD.MOV.U32 R13, RZ, RZ, R25 ;  /* 0x000000ffff0d7224 */ /* 0x000fe400078e0019 */
[----:B------:R-:W-:Y:S02]  /*21580*/  IMAD.MOV.U32 R12, RZ, RZ, 0x1 ;  /* 0x00000001ff0c7424 */ /* 0x000fe400078e00ff */
[----:B------:R-:W-:-:S07]  /*21590*/  IMAD.MOV.U32 R2, RZ, RZ, R14 ;  /* 0x000000ffff027224 */ /* 0x000fce00078e000e */
[----:B------:R-:W-:Y:S05]  /*215a0*/  WARPSYNC.COLLECTIVE R15, `(.L_x_893) ;  /* 0x000000000f087348 */ /* 0x000fea0003c00000 */
[----:B------:R0:W1:Y:S02]  /*215b0*/  SHFL.IDX P6, R14, R13, R12, R11 ;  /* 0x0000000c0d0e7389 */ /* 0x00006400000c000b */
[----:B01----:R-:W-:Y:S01]  /*215c0*/  ENDCOLLECTIVE ;  /* 0x000000000000791b */ /* 0x003fe20003800000 */
.L_x_893:
        /* <DEDUP_REMOVED lines=15> */
.L_x_894:
[----:B------:R-:W-:Y:S01]  /*216c0*/  MOV R13, R25 ;  /* 0x00000019000d7202 */ /* 0x000fe20000000f00 */
[----:B------:R-:W-:Y:S02]  /*216d0*/  IMAD.MOV.U32 R12, RZ, RZ, 0x2 ;  /* 0x00000002ff0c7424 */ /* 0x000fe400078e00ff */
[----:B------:R-:W-:-:S07]  /*216e0*/  IMAD.MOV.U32 R2, RZ, RZ, R14 ;  /* 0x000000ffff027224 */ /* 0x000fce00078e000e */
[----:B------:R-:W-:Y:S05]  /*216f0*/  WARPSYNC.COLLECTIVE R15, `(.L_x_895) ;  /* 0x000000000f087348 */ /* 0x000fea0003c00000 */
[----:B------:R0:W1:Y:S02]  /*21700*/  SHFL.IDX P6, R14, R13, R12, R11 ;  /* 0x0000000c0d0e7389 */ /* 0x00006400000c000b */
[----:B01----:R-:W-:Y:S01]  /*21710*/  ENDCOLLECTIVE ;  /* 0x000000000000791b */ /* 0x003fe20003800000 */
.L_x_895:
        /* <DEDUP_REMOVED lines=14> */
.L_x_896:
[----:B------:R-:W-:Y:S02]  /*21800*/  IMAD.MOV.U32 R13, RZ, RZ, R25 ;  /* 0x000000ffff0d7224 */ /* 0x000fe400078e0019 */
[----:B------:R-:W-:Y:S02]  /*21810*/  IMAD.MOV.U32 R12, RZ, RZ, 0x3 ;  /* 0x00000003ff0c7424 */ /* 0x000fe400078e00ff */
[----:B------:R-:W-:-:S07]  /*21820*/  IMAD.MOV.U32 R2, RZ, RZ, R14 ;  /* 0x000000ffff027224 */ /* 0x000fce00078e000e */
[----:B------:R-:W-:Y:S05]  /*21830*/  WARPSYNC.COLLECTIVE R15, `(.L_x_897) ;  /* 0x000000000f087348 */ /* 0x000fea0003c00000 */
[----:B------:R0:W1:Y:S02]  /*21840*/  SHFL.IDX P6, R14, R13, R12, R11 ;  /* 0x0000000c0d0e7389 */ /* 0x00006400000c000b */
[----:B01----:R-:W-:Y:S01]  /*21850*/  ENDCOLLECTIVE ;  /* 0x000000000000791b */ /* 0x003fe20003800000 */
.L_x_897:
        /* <DEDUP_REMOVED lines=14> */
.L_x_898:
[----:B------:R-:W-:Y:S02]  /*21940*/  IMAD.MOV.U32 R13, RZ, RZ, R25 ;  /* 0x000000ffff0d7224 */ /* 0x000fe400078e0019 */
[----:B------:R-:W-:Y:S01]  /*21950*/  IMAD.MOV.U32 R12, RZ, RZ, 0x4 ;  /* 0x00000004ff0c7424 */ /* 0x000fe200078e00ff */
[----:B------:R-:W-:-:S07]  /*21960*/  MOV R2, R14 ;  /* 0x0000000e00027202 */ /* 0x000fce0000000f00 */
[----:B------:R-:W-:Y:S05]  /*21970*/  WARPSYNC.COLLECTIVE R15, `(.L_x_899) ;  /* 0x000000000f087348 */ /* 0x000fea0003c00000 */
[----:B------:R0:W1:Y:S02]  /*21980*/  SHFL.IDX P6, R14, R13, R12, R11 ;  /* 0x0000000c0d0e7389 */ /* 0x00006400000c000b */
[----:B01----:R-:W-:Y:S01]  /*21990*/  ENDCOLLECTIVE ;  /* 0x000000000000791b */ /* 0x003fe20003800000 */
.L_x_899:
        /* <DEDUP_REMOVED lines=14> */
.L_x_900:
[----:B------:R-:W-:Y:S02]  /*21a80*/  IMAD.MOV.U32 R13, RZ, RZ, R25 ;  /* 0x000000ffff0d7224 */ /* 0x000fe400078e0019 */
[----:B------:R-:W-:Y:S02]  /*21a90*/  IMAD.MOV.U32 R12, RZ, RZ, 0x5 ;  /* 0x00000005ff0c7424 */ /* 0x000fe400078e00ff */
[----:B------:R-:W-:-:S07]  /*21aa0*/  IMAD.MOV.U32 R2, RZ, RZ, R14 ;  /* 0x000000ffff027224 */ /* 0x000fce00078e000e */
[----:B------:R-:W-:Y:S05]  /*21ab0*/  WARPSYNC.COLLECTIVE R15, `(.L_x_901) ;  /* 0x000000000f087348 */ /* 0x000fea0003c00000 */
[----:B------:R0:W1:Y:S02]  /*21ac0*/  SHFL.IDX P6, R14, R13, R12, R11 ;  /* 0x0000000c0d0e7389 */ /* 0x00006400000c000b */
[----:B01----:R-:W-:Y:S01]  /*21ad0*/  ENDCOLLECTIVE ;  /* 0x000000000000791b */ /* 0x003fe20003800000 */
.L_x_901:
        /* <DEDUP_REMOVED lines=13> */
.L_x_902:
[----:B------:R-:W-:Y:S01]  /*21bb0*/  @!PT LDS RZ, [RZ] ;  /* 0x00000000fffff984 */ /* 0x000fe20000000800 */
[----:B------:R-:W-:Y:S01]  /*21bc0*/  @!PT LDS RZ, [RZ] ;  /* 0x00000000fffff984 */ /* 0x000fe20000000800 */
[----:B------:R-:W-:Y:S01]  /*21bd0*/  @!PT LDS RZ, [RZ] ;  /* 0x00000000fffff984 */ /* 0x000fe20000000800 */
[----:B------:R0:W-:Y:S02]  /*21be0*/  LDGSTS.E.BYPASS.LTC128B.128 [R4+0x5400], desc[UR60][R2.64+0x80], !P2 ;  /* 0x0540008002047fae */ /* 0x0001e4000d101d7c */
[----:B0-----:R-:W-:Y:S01]  /*21bf0*/  IMAD.MOV.U32 R2, RZ, RZ, R14 ;  /* 0x000000ffff027224 */ /* 0x001fe200078e000e */
[----:B------:R-:W-:Y:S06]  /*21c00*/  BRA `(.L_x_903) ;  /* 0xffffffb000b47947 */ /* 0x000fec000383ffff */
.L_x_757:
[----:B0-----:R0:W1:Y:S02]  /*21c10*/  SYNCS.PHASECHK.TRANS64.TRYWAIT P0, [R0+URZ+0x2a860], R3 ;  /* 0x02a86003000075a7 */ /* 0x001064000800017f */
[----:B-1----:R-:W-:Y:S05]  /*21c20*/  @!P0 NANOSLEEP.SYNCS 0x989680 ;  /* 0x009896800000895d */ /* 0x002fea0003900000 */
[----:B------:R-:W1:Y:S02]  /*21c30*/  @!P0 SYNCS.PHASECHK.TRANS64 P0, [R0+URZ+0x2a860], R3 ;  /* 0x02a86003000085a7 */ /* 0x000e64000800007f */
[----:B-1----:R-:W-:Y:S05]  /*21c40*/  @!P0 BRA `(.L_x_757) ;  /* 0xfffffffc00f08947 */ /* 0x002fea000383ffff */
[----:B------:R-:W-:Y:S05]  /*21c50*/  BRA `(.L_x_904) ;  /* 0xffffffb400d07947 */ /* 0x000fea000383ffff */
.L_x_758:
[----:B------:R-:W-:Y:S01]  /*21c60*/  BSSY B0, `(.L_x_905) ;  /* 0x0000008000007945 */ /* 0x000fe20003800000 */
[----:B------:R-:W-:Y:S02]  /*21c70*/  IMAD.MOV.U32 R13, RZ, RZ, R25 ;  /* 0x000000ffff0d7224 */ /* 0x000fe400078e0019 */
[----:B------:R-:W-:Y:S02]  /*21c80*/  IMAD.MOV.U32 R12, RZ, RZ, RZ ;  /* 0x000000ffff0c7224 */ /* 0x000fe400078e00ff */
[----:B------:R-:W-:Y:S02]  /*21c90*/  IMAD.MOV.U32 R11, RZ, RZ, 0x181f ;  /* 0x0000181fff0b7424 */ /* 0x000fe400078e00ff */
[----:B------:R-:W-:-:S07]  /*21ca0*/  IMAD.MOV.U32 R15, RZ, RZ, -0x1 ;  /* 0xffffffffff0f7424 */ /* 0x000fce00078e00ff */
[----:B0-----:R-:W-:Y:S05]  /*21cb0*/  WARPSYNC.COLLECTIVE R15, `(.L_x_906) ;  /* 0x000000000f087348 */ /* 0x001fea0003c00000 */
[----:B------:R1:W2:Y:S02]  /*21cc0*/  SHFL.IDX P6, R14, R13, R12, R11 ;  /* 0x0000000c0d0e7389 */ /* 0x0002a400000c000b */
[----:B012---:R-:W-:Y:S01]  /*21cd0*/  ENDCOLLECTIVE ;  /* 0x000000000000791b */ /* 0x007fe20003800000 */
.L_x_906:
[----:B------:R-:W-:Y:S05]  /*21ce0*/  BSYNC B0 ;  /* 0x0000000000007941 */ /* 0x000fea0003800000 */
.L_x_905:
        /* <DEDUP_REMOVED lines=8> */
[----:B------:R-:W-:Y:S01]  /*21d70*/  ISETP.NE.U32.AND P1, PT, R2, 0x1, PT ;  /* 0x000000010200780c */ /* 0x000fe20003f25070 */
[----:B------:R-:W-:-:S12]  /*21d80*/  IMAD R4, R4, 0x2, R22 ;  /* 0x0000000204047824 */ /* 0x000fd800078e0216 */
[----:B0-----:R-:W-:Y:S05]  /*21d90*/  WARPSYNC.COLLECTIVE R15, `(.L_x_907) ;  /* 0x000000000f087348 */ /* 0x001fea0003c00000 */
[----:B------:R1:W2:Y:S02]  /*21da0*/  SHFL.IDX P6, R14, R13, R12, R11 ;  /* 0x0000000c0d0e7389 */ /* 0x0002a400000c000b */
[----:B012---:R-:W-:Y:S01]  /*21db0*/  ENDCOLLECTIVE ;  /* 0x000000000000791b */ /* 0x007fe20003800000 */
.L_x_907:
[C---:B------:R-:W-:Y:S02]  /*21dc0*/  ISETP.LT.OR P4, PT, R6.reuse, 0x1, !P0 ;  /* 0x000000010600780c */ /* 0x040fe40004781670 */
[----:B------:R-:W-:Y:S01]  /*21dd0*/  ISETP.LT.OR P3, PT, R6, 0x1, P1 ;  /* 0x000000010600780c */ /* 0x000fe20000f61670 */
[----:B------:R-:W-:Y:S02]  /*21de0*/  IMAD.MOV.U32 R13, RZ, RZ, R25 ;  /* 0x000000ffff0d7224 */ /* 0x000fe400078e0019 */
[----:B------:R-:W-:Y:S02]  /*21df0*/  IMAD.MOV.U32 R12, RZ, RZ, 0x1 ;  /* 0x00000001ff0c7424 */ /* 0x000fe400078e00ff */
[----:B------:R-:W-:-:S05]  /*21e00*/  IMAD.SHL.U32 R5, R5, 0x8, RZ ;  /* 0x0000000805057824 */ /* 0x000fca00078e00ff */
[----:B------:R-:W-:-:S05]  /*21e10*/  LOP3.LUT R5, R5, 0x38, RZ, 0xc0, !PT ;  /* 0x0000003805057812 */ /* 0x000fca00078ec0ff */
[----:B------:R-:W-:-:S05]  /*21e20*/  IMAD.SHL.U32 R5, R5, 0x2, RZ ;  /* 0x0000000205057824 */ /* 0x000fca00078e00ff */
[----:B------:R-:W-:-:S13]  /*21e30*/  IADD3 R2, P2, R14, R5, RZ ;  /* 0x000000050e027210 */ /* 0x000fda0007f5e0ff */
[----:B------:R-:W-:Y:S05]  /*21e40*/  WARPSYNC.COLLECTIVE R15, `(.L_x_908) ;  /* 0x000000000f087348 */ /* 0x000fea0003c00000 */
[----:B------:R0:W1:Y:S02]  /*21e50*/  SHFL.IDX P6, R14, R13, R12, R11 ;  /* 0x0000000c0d0e7389 */ /* 0x00006400000c000b */
[----:B01----:R-:W-:Y:S01]  /*21e60*/  ENDCOLLECTIVE ;  /* 0x000000000000791b */ /* 0x003fe20003800000 */
.L_x_908:
        /* <DEDUP_REMOVED lines=13> */
.L_x_909:
[----:B------:R-:W-:Y:S02]  /*21f40*/  IMAD.MOV.U32 R13, RZ, RZ, R25 ;  /* 0x000000ffff0d7224 */ /* 0x000fe400078e0019 */
[----:B------:R-:W-:Y:S01]  /*21f50*/  IMAD.MOV.U32 R12, RZ, RZ, 0x2 ;  /* 0x00000002ff0c7424 */ /* 0x000fe200078e00ff */
[----:B------:R-:W-:-:S13]  /*21f60*/  IADD3 R2, P2, R14, R5, RZ ;  /* 0x000000050e027210 */ /* 0x000fda0007f5e0ff */
[----:B------:R-:W-:Y:S05]  /*21f70*/  WARPSYNC.COLLECTIVE R15, `(.L_x_910) ;  /* 0x000000000f087348 */ /* 0x000fea0003c00000 */
[----:B------:R0:W1:Y:S02]  /*21f80*/  SHFL.IDX P6, R14, R13, R12, R11 ;  /* 0x0000000c0d0e7389 */ /* 0x00006400000c000b */
[----:B01----:R-:W-:Y:S01]  /*21f90*/  ENDCOLLECTIVE ;  /* 0x000000000000791b */ /* 0x003fe20003800000 */
.L_x_910:
        /* <DEDUP_REMOVED lines=13> */
.L_x_911:
[----:B------:R-:W-:Y:S02]  /*22070*/  IMAD.MOV.U32 R13, RZ, RZ, R25 ;  /* 0x000000ffff0d7224 */ /* 0x000fe400078e0019 */
[----:B------:R-:W-:Y:S02]  /*22080*/  IMAD.MOV.U32 R12, RZ, RZ, 0x3 ;  /* 0x00000003ff0c7424 */ /* 0x000fe400078e00ff */
[----:B------:R-:W-:-:S07]  /*22090*/  IMAD.MOV.U32 R10, RZ, RZ, R14 ;  /* 0x000000ffff0a7224 */ /* 0x000fce00078e000e */
[----:B------:R-:W-:Y:S05]  /*220a0*/  WARPSYNC.COLLECTIVE R15, `(.L_x_912) ;  /* 0x000000000f087348 */ /* 0x000fea0003c00000 */
[----:B------:R0:W1:Y:S02]  /*220b0*/  SHFL.IDX P6, R14, R13, R12, R11 ;  /* 0x0000000c0d0e7389 */ /* 0x00006400000c000b */
[----:B01----:R-:W-:Y:S01]  /*220c0*/  ENDCOLLECTIVE ;  /* 0x000000000000791b */ /* 0x003fe20003800000 */
.L_x_912:
[----:B------:R-:W-:-:S05]  /*220d0*/  IADD3 R2, P2, R10, R5, RZ ;  /* 0x000000050a027210 */ /* 0x000fca0007f5e0ff */
[----:B------:R-:W-:-:S05]  /*220e0*/  IMAD.X R3, RZ, RZ, R7, P2 ;  /* 0x000000ffff037224 */ /* 0x000fca00010e0607 */
[----:B------:R-:W-:Y:S01]  /*220f0*/  @!PT LDS RZ, [RZ] ;  /* 0x00000000fffff984 */ /* 0x000fe20000000800 */
[----:B------:R-:W-:Y:S01]  /*22100*/  @!PT LDS RZ, [RZ] ;  /* 0x00000000fffff984 */ /* 0x000fe20000000800 */
[----:B------:R-:W-:Y:S01]  /*22110*/  @!PT LDS RZ, [RZ] ;  /* 0x00000000fffff984 */ /* 0x000fe20000000800 */
[----:B------:R0:W-:Y:S01]  /*22120*/  LDGSTS.E.BYPASS.LTC128B.128 [R4+0x1400], desc[UR60][R2.64], !P3 ;  /* 0x0140000002047fae */ /* 0x0001e2000d901d7c */
[----:B------:R-:W-:Y:S02]  /*22130*/  MOV R13, R24 ;  /* 0x00000018000d7202 */ /* 0x000fe40000000f00 */
[C---:B------:R-:W-:Y:S01]  /*22140*/  ISETP.LT.OR P3, PT, R6.reuse, 0x31, P1 ;  /* 0x000000310600780c */ /* 0x040fe20000f61670 */
[----:B------:R0:W-:Y:S01]  /*22150*/  LDGSTS.E.BYPASS.LTC128B.128 [R4+0x4400], desc[UR60][R2.64+0x80], !P4 ;  /* 0x0440008002047fae */ /* 0x0001e2000e101d7c */
[----:B------:R-:W-:Y:S01]  /*22160*/  ISETP.LT.OR P4, PT, R6, 0x31, !P0 ;  /* 0x000000310600780c */ /* 0x000fe20004781670 */
[----:B------:R-:W-:-:S12]  /*22170*/  IMAD.MOV.U32 R8, RZ, RZ, R14 ;  /* 0x000000ffff087224 */ /* 0x000fd800078e000e */
[----:B0-----:R-:W-:Y:S05]  /*22180*/  WARPSYNC.COLLECTIVE R15, `(.L_x_913) ;  /* 0x000000000f087348 */ /* 0x001fea0003c00000 */
[----:B------:R1:W2:Y:S02]  /*22190*/  SHFL.IDX P6, R14, R13, R12, R11 ;  /* 0x0000000c0d0e7389 */ /* 0x0002a400000c000b */
[----:B012---:R-:W-:Y:S01]  /*221a0*/  ENDCOLLECTIVE ;  /* 0x000000000000791b */ /* 0x007fe20003800000 */
.L_x_913:
[----:B------:R-:W-:Y:S02]  /*221b0*/  IMAD.MOV.U32 R13, RZ, RZ, R25 ;  /* 0x000000ffff0d7224 */ /* 0x000fe400078e0019 */
[----:B------:R-:W-:Y:S01]  /*221c0*/  IMAD.MOV.U32 R12, RZ, RZ, 0x4 ;  /* 0x00000004ff0c7424 */ /* 0x000fe200078e00ff */
[----:B------:R-:W-:-:S13]  /*221d0*/  IADD3 R2, P2, R14, R5, RZ ;  /* 0x000000050e027210 */ /* 0x000fda0007f5e0ff */
[----:B------:R-:W-:Y:S05]  /*221e0*/  WARPSYNC.COLLECTIVE R15, `(.L_x_914) ;  /* 0x000000000f087348 */ /* 0x000fea0003c00000 */
[----:B------:R0:W1:Y:S02]  /*221f0*/  SHFL.IDX P6, R14, R13, R12, R11 ;  /* 0x0000000c0d0e7389 */ /* 0x00006400000c000b */
[----:B01----:R-:W-:Y:S01]  /*22200*/  ENDCOLLECTIVE ;  /* 0x000000000000791b */ /* 0x003fe20003800000 */
.L_x_914:
        /* <DEDUP_REMOVED lines=13> */
.L_x_915:
[----:B------:R-:W-:Y:S02]  /*222e0*/  IMAD.MOV.U32 R13, RZ, RZ, R25 ;  /* 0x000000ffff0d7224 */ /* 0x000fe400078e0019 */
[----:B------:R-:W-:Y:S02]  /*222f0*/  IMAD.MOV.U32 R12, RZ, RZ, 0x5 ;  /* 0x00000005ff0c7424 */ /* 0x000fe400078e00ff */
[----:B------:R-:W-:-:S07]  /*22300*/  IMAD.MOV.U32 R10, RZ, RZ, R14 ;  /* 0x000000ffff0a7224 */ /* 0x000fce00078e000e */
[----:B------:R-:W-:Y:S05]  /*22310*/  WARPSYNC.COLLECTIVE R15, `(.L_x_916) ;  /* 0x000000000f087348 */ /* 0x000fea0003c00000 */
[----:B------:R0:W1:Y:S02]  /*22320*/  SHFL.IDX P6, R14, R13, R12, R11 ;  /* 0x0000000c0d0e7389 */ /* 0x00006400000c000b */
[----:B01----:R-:W-:Y:S01]  /*22330*/  ENDCOLLECTIVE ;  /* 0x000000000000791b */ /* 0x003fe20003800000 */
.L_x_916:
        /* <DEDUP_REMOVED lines=12> */
.L_x_917:
[----:B------:R-:W-:Y:S05]  /*22400*/  BRA `(.L_x_918) ;  /* 0xffffffb000cc7947 */ /* 0x000fea000383ffff */
.L_x_763:
        /* <DEDUP_REMOVED lines=8> */
.L_x_920:
[----:B------:R-:W-:Y:S05]  /*22490*/  BSYNC B0 ;  /* 0x0000000000007941 */ /* 0x000fea0003800000 */
.L_x_919:
        /* <DEDUP_REMOVED lines=9> */
.L_x_921:
        /* <DEDUP_REMOVED lines=13> */
[----:B------:R-:W-:-:S03]  /*22600*/  ISETP.NE.AND P1, PT, R8, RZ, PT ;  /* 0x000000ff0800720c */ /* 0x000fc60003f25270 */
[----:B------:R-:W-:-:S10]  /*22610*/  IMAD.MOV.U32 R13, RZ, RZ, R4 ;  /* 0x000000ffff0d7224 */ /* 0x000fd400078e0004 */
[----:B------:R-:W-:Y:S05]  /*22620*/  WARPSYNC.COLLECTIVE R15, `(.L_x_922) ;  /* 0x000000000f087348 */ /* 0x000fea0003c00000 */
[----:B------:R0:W1:Y:S02]  /*22630*/  SHFL.UP P6, R14, R13, R12, R11 ;  /* 0x0400000c0d0e7389 */ /* 0x00006400000c000b */
[----:B01----:R-:W-:Y:S01]  /*22640*/  ENDCOLLECTIVE ;  /* 0x000000000000791b */ /* 0x003fe20003800000 */
.L_x_922:
[----:B------:R-:W-:Y:S01]  /*22650*/  IMAD.MOV.U32 R12, RZ, RZ, 0x2 ;  /* 0x00000002ff0c7424 */ /* 0x000fe200078e00ff */
[----:B------:R-:W-:-:S05]  /*22660*/  SEL R7, R14, RZ, P1 ;  /* 0x000000ff0e077207 */ /* 0x000fca0000800000 */
[----:B------:R-:W-:-:S04]  /*22670*/  IMAD.IADD R6, R4, 0x1, R7 ;  /* 0x0000000104067824 */ /* 0x000fc800078e0207 */
[----:B------:R-:W-:-:S07]  /*22680*/  IMAD.MOV.U32 R13, RZ, RZ, R6 ;  /* 0x000000ffff0d7224 */ /* 0x000fce00078e0006 */
[----:B------:R-:W-:Y:S05]  /*22690*/  WARPSYNC.COLLECTIVE R15, `(.L_x_923) ;  /* 0x000000000f087348 */ /* 0x000fea0003c00000 */
[----:B------:R0:W1:Y:S02]  /*226a0*/  SHFL.UP P6, R14, R13, R12, R11 ;  /* 0x0400000c0d0e7389 */ /* 0x00006400000c000b */
[----:B01----:R-:W-:Y:S01]  /*226b0*/  ENDCOLLECTIVE ;  /* 0x000000000000791b */ /* 0x003fe20003800000 */
.L_x_923:
[----:B------:R-:W-:Y:S01]  /*226c0*/  IMAD.MOV.U32 R12, RZ, RZ, 0x4 ;  /* 0x00000004ff0c7424 */ /* 0x000fe200078e00ff */
[----:B------:R-:W-:-:S04]  /*226d0*/  SEL R7, R14, RZ, P2 ;  /* 0x000000ff0e077207 */ /* 0x000fc80001000000 */
[----:B------:R-:W-:-:S05]  /*226e0*/  IADD3 R7, R6, R7, RZ ;  /* 0x0000000706077210 */ /* 0x000fca0007ffe0ff */
[----:B------:R-:W-:-:S07]  /*226f0*/  IMAD.MOV.U32 R13, RZ, RZ, R7 ;  /* 0x000000ffff0d7224 */ /* 0x000fce00078e0007 */
[----:B------:R-:W-:Y:S05]  /*22700*/  WARPSYNC.COLLECTIVE R15, `(.L_x_924) ;  /* 0x000000000f087348 */ /* 0x000fea0003c00000 */
[----:B------:R0:W1:Y:S02]  /*22710*/  SHFL.UP P6, R14, R13, R12, R11 ;  /* 0x0400000c0d0e7389 */ /* 0x00006400000c000b */
[----:B01----:R-:W-:Y:S01]  /*22720*/  ENDCOLLECTIVE ;  /* 0x000000000000791b */ /* 0x003fe20003800000 */
.L_x_924:
[----:B------:R-:W-:Y:S01]  /*22730*/  IMAD.MOV.U32 R12, RZ, RZ, 0x8 ;  /* 0x00000008ff0c7424 */ /* 0x000fe200078e00ff */
[----:B------:R-:W-:-:S05]  /*22740*/  SEL R2, R14, RZ, P3 ;  /* 0x000000ff0e027207 */ /* 0x000fca0001800000 */
[----:B------:R-:W-:-:S04]  /*22750*/  IMAD.IADD R2, R7, 0x1, R2 ;  /* 0x0000000107027824 */ /* 0x000fc800078e0202 */
[----:B------:R-:W-:-:S07]  /*22760*/  IMAD.MOV.U32 R13, RZ, RZ, R2 ;  /* 0x000000ffff0d7224 */ /* 0x000fce00078e0002 */
[----:B------:R-:W-:Y:S05]  /*22770*/  WARPSYNC.COLLECTIVE R15, `(.L_x_925) ;  /* 0x000000000f087348 */ /* 0x000fea0003c00000 */
[----:B------:R0:W1:Y:S02]  /*22780*/  SHFL.UP P6, R14, R13, R12, R11 ;  /* 0x0400000c0d0e7389 */ /* 0x00006400000c000b */
[----:B01----:R-:W-:Y:S01]  /*22790*/  ENDCOLLECTIVE ;  /* 0x000000000000791b */ /* 0x003fe20003800000 */
.L_x_925:
[----:B------:R-:W-:Y:S01]  /*227a0*/  IMAD.MOV.U32 R12, RZ, RZ, 0x10 ;  /* 0x00000010ff0c7424 */ /* 0x000fe200078e00ff */
[----:B------:R-:W-:-:S05]  /*227b0*/  SEL R3, R14, RZ, P4 ;  /* 0x000000ff0e037207 */ /* 0x000fca0002000000 */
[----:B------:R-:W-:-:S04]  /*227c0*/  IMAD.IADD R3, R2, 0x1, R3 ;  /* 0x0000000102037824 */ /* 0x000fc800078e0203 */
[----:B------:R-:W-:-:S07]  /*227d0*/  IMAD.MOV.U32 R13, RZ, RZ, R3 ;  /* 0x000000ffff0d7224 */ /* 0x000fce00078e0003 */
[----:B------:R-:W-:Y:S05]  /*227e0*/  WARPSYNC.COLLECTIVE R15, `(.L_x_926) ;  /* 0x000000000f087348 */ /* 0x000fea0003c00000 */
[----:B------:R0:W1:Y:S02]  /*227f0*/  SHFL.UP P6, R14, R13, R12, R11 ;  /* 0x0400000c0d0e7389 */ /* 0x00006400000c000b */
[----:B01----:R-:W-:Y:S01]  /*22800*/  ENDCOLLECTIVE ;  /* 0x000000000000791b */ /* 0x003fe20003800000 */
.L_x_926:
        /* <DEDUP_REMOVED lines=8> */
.L_x_927:
[----:B------:R-:W-:Y:S05]  /*22890*/  BRA `(.L_x_928) ;  /* 0xffffffb000d47947 */ /* 0x000fea000383ffff */
.L_x_768:
[----:B------:R-:W-:Y:S01]  /*228a0*/  BSSY B0, `(.L_x_929) ;  /* 0x0000008000007945 */ /* 0x000fe20003800000 */
[----:B-----5:R-:W-:Y:S02]  /*228b0*/  IMAD.MOV.U32 R13, RZ, RZ, R4 ;  /* 0x000000ffff0d7224 */ /* 0x020fe400078e0004 */
[----:B------:R-:W-:Y:S02]  /*228c0*/  IMAD.MOV.U32 R12, RZ, RZ, 0x1 ;  /* 0x00000001ff0c7424 */ /* 0x000fe400078e00ff */
[----:B------:R-:W-:Y:S02]  /*228d0*/  IMAD.MOV.U32 R11, RZ, RZ, RZ ;  /* 0x000000ffff0b7224 */ /* 0x000fe400078e00ff */
[----:B------:R-:W-:-:S07]  /*228e0*/  IMAD.MOV.U32 R15, RZ, RZ, -0x1 ;  /* 0xffffffffff0f7424 */ /* 0x000fce00078e00ff */
[----:B0-----:R-:W-:Y:S05]  /*228f0*/  WARPSYNC.COLLECTIVE R15, `(.L_x_930) ;  /* 0x000000000f087348 */ /* 0x001fea0003c00000 */
[----:B------:R1:W2:Y:S02]  /*22900*/  SHFL.UP P6, R14, R13, R12, R11 ;  /* 0x0400000c0d0e7389 */ /* 0x0002a400000c000b */
[----:B012---:R-:W-:Y:S01]  /*22910*/  ENDCOLLECTIVE ;  /* 0x000000000000791b */ /* 0x007fe20003800000 */
.L_x_930:
[----:B------:R-:W-:Y:S05]  /*22920*/  BSYNC B0 ;  /* 0x0000000000007941 */ /* 0x000fea0003800000 */
.L_x_929:
        /* <DEDUP_REMOVED lines=8> */
.L_x_931:
[----:B------:R-:W-:Y:S01]  /*229b0*/  IMAD.MOV.U32 R12, RZ, RZ, 0x4 ;  /* 0x00000004ff0c7424 */ /* 0x000fe200078e00ff */
[----:B------:R-:W-:-:S05]  /*229c0*/  SEL R0, R14, RZ, P2 ;  /* 0x000000ff0e007207 */ /* 0x000fca0001000000 */
[----:B------:R-:W-:-:S04]  /*229d0*/  IMAD.IADD R0, R13, 0x1, R0 ;  /* 0x000000010d007824 */ /* 0x000fc800078e0200 */
[----:B------:R-:W-:-:S07]  /*229e0*/  IMAD.MOV.U32 R13, RZ, RZ, R0 ;  /* 0x000000ffff0d7224 */ /* 0x000fce00078e0000 */
[----:B------:R-:W-:Y:S05]  /*229f0*/  WARPSYNC.COLLECTIVE R15, `(.L_x_932) ;  /* 0x000000000f087348 */ /* 0x000fea0003c00000 */
[----:B------:R0:W1:Y:S02]  /*22a00*/  SHFL.UP P6, R14, R13, R12, R11 ;  /* 0x0400000c0d0e7389 */ /* 0x00006400000c000b */
[----:B01----:R-:W-:Y:S01]  /*22a10*/  ENDCOLLECTIVE ;  /* 0x000000000000791b */ /* 0x003fe20003800000 */
.L_x_932:
[----:B------:R-:W-:Y:S01]  /*22a20*/  IMAD.MOV.U32 R12, RZ, RZ, 0x8 ;  /* 0x00000008ff0c7424 */ /* 0x000fe200078e00ff */
[----:B------:R-:W-:-:S05]  /*22a30*/  SEL R3, R14, RZ, P3 ;  /* 0x000000ff0e037207 */ /* 0x000fca0001800000 */
[----:B------:R-:W-:-:S04]  /*22a40*/  IMAD.IADD R2, R0, 0x1, R3 ;  /* 0x0000000100027824 */ /* 0x000fc800078e0203 */
[----:B------:R-:W-:-:S07]  /*22a50*/  IMAD.MOV.U32 R13, RZ, RZ, R2 ;  /* 0x000000ffff0d7224 */ /* 0x000fce00078e0002 */
[----:B------:R-:W-:Y:S05]  /*22a60*/  WARPSYNC.COLLECTIVE R15, `(.L_x_933) ;  /* 0x000000000f087348 */ /* 0x000fea0003c00000 */
[----:B------:R0:W1:Y:S02]  /*22a70*/  SHFL.UP P6, R14, R13, R12, R11 ;  /* 0x0400000c0d0e7389 */ /* 0x00006400000c000b */
[----:B01----:R-:W-:Y:S01]  /*22a80*/  ENDCOLLECTIVE ;  /* 0x000000000000791b */ /* 0x003fe20003800000 */
.L_x_933:
[----:B------:R-:W-:Y:S01]  /*22a90*/  IMAD.MOV.U32 R12, RZ, RZ, 0x10 ;  /* 0x00000010ff0c7424 */ /* 0x000fe200078e00ff */
[----:B------:R-:W-:-:S05]  /*22aa0*/  SEL R3, R14, RZ, P4 ;  /* 0x000000ff0e037207 */ /* 0x000fca0002000000 */
[----:B------:R-:W-:-:S04]  /*22ab0*/  IMAD.IADD R3, R2, 0x1, R3 ;  /* 0x0000000102037824 */ /* 0x000fc800078e0203 */
[----:B------:R-:W-:-:S07]  /*22ac0*/  IMAD.MOV.U32 R13, RZ, RZ, R3 ;  /* 0x000000ffff0d7224 */ /* 0x000fce00078e0003 */
[----:B------:R-:W-:Y:S05]  /*22ad0*/  WARPSYNC.COLLECTIVE R15, `(.L_x_934) ;  /* 0x000000000f087348 */ /* 0x000fea0003c00000 */
[----:B------:R0:W1:Y:S02]  /*22ae0*/  SHFL.UP P6, R14, R13, R12, R11 ;  /* 0x0400000c0d0e7389 */ /* 0x00006400000c000b */
[----:B01----:R-:W-:Y:S01]  /*22af0*/  ENDCOLLECTIVE ;  /* 0x000000000000791b */ /* 0x003fe20003800000 */
.L_x_934:
        /* <DEDUP_REMOVED lines=8> */
.L_x_935:
[----:B------:R-:W-:Y:S05]  /*22b80*/  BRA `(.L_x_936) ;  /* 0xffffffb000b47947 */ /* 0x000fea000383ffff */
.L_x_770:
[----:B------:R-:W-:Y:S01]  /*22b90*/  BSSY B0, `(.L_x_937) ;  /* 0x0000006000007945 */ /* 0x000fe20003800000 */
[----:B------:R-:W-:Y:S01]  /*22ba0*/  PLOP3.LUT P6, PT, P6, PT, PT, 0x8, 0x0 ;  /* 0x000000000000781c */ /* 0x000fe200037ce170 */
[----:B------:R-:W-:-:S12]  /*22bb0*/  IMAD.MOV.U32 R15, RZ, RZ, -0x1 ;  /* 0xffffffffff0f7424 */ /* 0x000fd800078e00ff */
[----:B0-----:R-:W-:Y:S05]  /*22bc0*/  WARPSYNC.COLLECTIVE R15, `(.L_x_938) ;  /* 0x000000000f087348 */ /* 0x001fea0003c00000 */
[----:B------:R-:W-:Y:S01]  /*22bd0*/  VOTE.ANY R14, PT, P6 ;  /* 0x00000000000e7806 */ /* 0x000fe200030e0100 */
[----:B0-----:R-:W-:Y:S06]  /*22be0*/  ENDCOLLECTIVE ;  /* 0x000000000000791b */ /* 0x001fec0003800000 */
.L_x_938:
[----:B------:R-:W-:Y:S05]  /*22bf0*/  BSYNC B0 ;  /* 0x0000000000007941 */ /* 0x000fea0003800000 */
.L_x_937:
[----:B------:R-:W-:Y:S02]  /*22c00*/  IMAD.MOV.U32 R3, RZ, RZ, R14 ;  /* 0x000000ffff037224 */ /* 0x000fe400078e000e */
[----:B------:R-:W-:Y:S02]  /*22c10*/  IMAD.MOV.U32 R13, RZ, RZ, R4 ;  /* 0x000000ffff0d7224 */ /* 0x000fe400078e0004 */
[----:B------:R-:W0:Y:S01]  /*22c20*/  POPC R0, R3 ;  /* 0x0000000300007309 */ /* 0x000e220000000000 */
[----:B------:R-:W-:Y:S02]  /*22c30*/  IMAD.MOV.U32 R11, RZ, RZ, 0x1f ;  /* 0x0000001fff0b7424 */ /* 0x000fe400078e00ff */
[----:B------:R-:W-:Y:S02]  /*22c40*/  IMAD.MOV.U32 R15, RZ, RZ, -0x1 ;  /* 0xffffffffff0f7424 */ /* 0x000fe400078e00ff */
[----:B0-----:R-:W-:-:S07]  /*22c50*/  IMAD.MOV.U32 R12, RZ, RZ, R0 ;  /* 0x000000ffff0c7224 */ /* 0x001fce00078e0000 */
[----:B------:R-:W-:Y:S05]  /*22c60*/  WARPSYNC.COLLECTIVE R15, `(.L_x_939) ;  /* 0x000000000f087348 */ /* 0x000fea0003c00000 */
[----:B------:R0:W1:Y:S02]  /*22c70*/  SHFL.IDX P6, R14, R13, R12, R11 ;  /* 0x0000000c0d0e7389 */ /* 0x00006400000c000b */
[----:B01----:R-:W-:Y:S01]  /*22c80*/  ENDCOLLECTIVE ;  /* 0x000000000000791b */ /* 0x003fe20003800000 */
.L_x_939:
[----:B------:R-:W-:Y:S01]  /*22c90*/  MOV R4, R14 ;  /* 0x0000000e00047202 */ /* 0x000fe20000000f00 */
[----:B------:R-:W-:Y:S06]  /*22ca0*/  BRA `(.L_x_940) ;  /* 0xffffffb000a47947 */ /* 0x000fec000383ffff */
.L_x_772:
[----:B------:R-:W-:Y:S01]  /*22cb0*/  BSSY B0, `(.L_x_941) ;  /* 0x0000007000007945 */ /* 0x000fe20003800000 */
[----:B------:R-:W-:Y:S02]  /*22cc0*/  IMAD.MOV.U32 R13, RZ, RZ, R2 ;  /* 0x000000ffff0d7224 */ /* 0x000fe400078e0002 */
[----:B------:R-:W-:Y:S02]  /*22cd0*/  IMAD.MOV.U32 R11, RZ, RZ, 0x1f ;  /* 0x0000001fff0b7424 */ /* 0x000fe400078e00ff */
[----:B------:R-:W-:-:S07]  /*22ce0*/  IMAD.MOV.U32 R15, RZ, RZ, -0x1 ;  /* 0xffffffffff0f7424 */ /* 0x000fce00078e00ff */
[----:B012---:R-:W-:Y:S05]  /*22cf0*/  WARPSYNC.COLLECTIVE R15, `(.L_x_942) ;  /* 0x000000000f087348 */ /* 0x007fea0003c00000 */
[----:B------:R3:W4:Y:S02]  /*22d00*/  SHFL.IDX P6, R14, R13, R12, R11 ;  /* 0x0000000c0d0e7389 */ /* 0x00072400000c000b */
[----:B01234-:R-:W-:Y:S01]  /*22d10*/  ENDCOLLECTIVE ;  /* 0x000000000000791b */ /* 0x01ffe20003800000 */
.L_x_942:
[----:B------:R-:W-:Y:S05]  /*22d20*/  BSYNC B0 ;  /* 0x0000000000007941 */ /* 0x000fea0003800000 */
.L_x_941:
[----:B------:R-:W-:Y:S05]  /*22d30*/  BRA `(.L_x_771) ;  /* 0xffffffb0009c7947 */ /* 0x000fea000383ffff */
.L_x_776:
[----:B0-----:R0:W1:Y:S02]  /*22d40*/  SYNCS.PHASECHK.TRANS64.TRYWAIT P0, [R5+URZ+0x2a820], R0 ;  /* 0x02a82000050075a7 */ /* 0x001064000800017f */
[----:B-1----:R-:W-:Y:S05]  /*22d50*/  @!P0 NANOSLEEP.SYNCS 0x989680 ;  /* 0x009896800000895d */ /* 0x002fea0003900000 */
[----:B------:R-:W1:Y:S02]  /*22d60*/  @!P0 SYNCS.PHASECHK.TRANS64 P0, [R5+URZ+0x2a820], R0 ;  /* 0x02a82000050085a7 */ /* 0x000e64000800007f */
[----:B-1----:R-:W-:Y:S05]  /*22d70*/  @!P0 BRA `(.L_x_776) ;  /* 0xfffffffc00f08947 */ /* 0x002fea000383ffff */
[----:B------:R-:W-:Y:S05]  /*22d80*/  BRA `(.L_x_943) ;  /* 0xffffffb400887947 */ /* 0x000fea000383ffff */
.L_x_777:
[----:B------:R-:W1:Y:S01]  /*22d90*/  S2R R2, SR_TID.X ;  /* 0x0000000000027919 */ /* 0x000e620000002100 */
[----:B------:R-:W-:Y:S01]  /*22da0*/  BSSY B0, `(.L_x_944) ;  /* 0x000000a000007945 */ /* 0x000fe20003800000 */
[----:B------:R-:W-:Y:S02]  /*22db0*/  IMAD.MOV.U32 R12, RZ, RZ, RZ ;  /* 0x000000ffff0c7224 */ /* 0x000fe400078e00ff */
[----:B------:R-:W-:Y:S02]  /*22dc0*/  IMAD.MOV.U32 R11, RZ, RZ, 0x1f ;  /* 0x0000001fff0b7424 */ /* 0x000fe400078e00ff */
[----:B------:R-:W-:Y:S01]  /*22dd0*/  IMAD.MOV.U32 R15, RZ, RZ, -0x1 ;  /* 0xffffffffff0f7424 */ /* 0x000fe200078e00ff */
[----:B-1----:R-:W-:-:S04]  /*22de0*/  SHF.R.U32.HI R2, RZ, 0x5, R2 ;  /* 0x00000005ff027819 */ /* 0x002fc80000011602 */
[----:B------:R-:W-:-:S05]  /*22df0*/  LOP3.LUT R2, R2, 0x3, RZ, 0xc0, !PT ;  /* 0x0000000302027812 */ /* 0x000fca00078ec0ff */
[----:B------:R-:W-:-:S07]  /*22e00*/  IMAD.MOV.U32 R13, RZ, RZ, R2 ;  /* 0x000000ffff0d7224 */ /* 0x000fce00078e0002 */
[----:B0-2---:R-:W-:Y:S05]  /*22e10*/  WARPSYNC.COLLECTIVE R15, `(.L_x_945) ;  /* 0x000000000f087348 */ /* 0x005fea0003c00000 */
[----:B------:R1:W3:Y:S02]  /*22e20*/  SHFL.IDX P6, R14, R13, R12, R11 ;  /* 0x0000000c0d0e7389 */ /* 0x0002e400000c000b */
[----:B0123--:R-:W-:Y:S01]  /*22e30*/  ENDCOLLECTIVE ;  /* 0x000000000000791b */ /* 0x00ffe20003800000 */
.L_x_945:
[----:B------:R-:W-:Y:S05]  /*22e40*/  BSYNC B0 ;  /* 0x0000000000007941 */ /* 0x000fea0003800000 */
.L_x_944:
[----:B------:R-:W-:Y:S05]  /*22e50*/  BRA `(.L_x_946) ;  /* 0xffffffb400707947 */ /* 0x000fea000383ffff */
.L_x_778:
[----:B------:R-:W-:Y:S01]  /*22e60*/  BSSY B0, `(.L_x_947) ;  /* 0x0000006000007945 */ /* 0x000fe20003800000 */
[----:B------:R-:W-:-:S07]  /*22e70*/  IMAD.MOV.U32 R15, RZ, RZ, -0x1 ;  /* 0xffffffffff0f7424 */ /* 0x000fce00078e00ff */
[----:B0-2---:R-:W-:Y:S05]  /*22e80*/  WARPSYNC.COLLECTIVE R15, `(.L_x_948) ;  /* 0x000000000f0c7348 */ /* 0x005fea0003c00000 */
[----:B------:R-:W-:Y:S02]  /*22e90*/  ELECT P6, UR62, PT ;  /* 0x00000000003e782f */ /* 0x000fe400038c0000 */
[----:B------:R-:W-:Y:S01]  /*22ea0*/  MOV R14, UR62 ;  /* 0x0000003e000e7c02 */ /* 0x000fe20008000f00 */
[----:B0-2---:R-:W-:Y:S10]  /*22eb0*/  ENDCOLLECTIVE ;  /* 0x000000000000791b */ /* 0x005ff40003800000 */
.L_x_948:
[----:B------:R-:W-:Y:S05]  /*22ec0*/  BSYNC B0 ;  /* 0x0000000000007941 */ /* 0x000fea0003800000 */
.L_x_947:
[----:B------:R-:W-:Y:S05]  /*22ed0*/  BRA `(.L_x_949) ;  /* 0xffffffb400647947 */ /* 0x000fea000383ffff */
.L_x_780:
[----:B0-----:R0:W1:Y:S02]  /*22ee0*/  SYNCS.PHASECHK.TRANS64.TRYWAIT P1, [R3+URZ+0x2a840], R2 ;  /* 0x02a84002030075a7 */ /* 0x001064000802017f */
[----:B-1----:R-:W-:Y:S05]  /*22ef0*/  @!P1 NANOSLEEP.SYNCS 0x989680 ;  /* 0x009896800000995d */ /* 0x002fea0003900000 */
[----:B------:R-:W1:Y:S02]  /*22f00*/  @!P1 SYNCS.PHASECHK.TRANS64 P1, [R3+URZ+0x2a840], R2 ;  /* 0x02a84002030095a7 */ /* 0x000e64000802007f */
[----:B-1----:R-:W-:Y:S05]  /*22f10*/  @!P1 BRA `(.L_x_780) ;  /* 0xfffffffc00f09947 */ /* 0x002fea000383ffff */
[----:B------:R-:W-:Y:S05]  /*22f20*/  BRA `(.L_x_950) ;  /* 0xffffffb4008c7947 */ /* 0x000fea000383ffff */
.L_x_782:
[----:B-1----:R1:W3:Y:S02]  /*22f30*/  SYNCS.PHASECHK.TRANS64.TRYWAIT P1, [R5+URZ+0x2a840], R0 ;  /* 0x02a84000050075a7 */ /* 0x0022e4000802017f */
[----:B---3--:R-:W-:Y:S05]  /*22f40*/  @!P1 NANOSLEEP.SYNCS 0x989680 ;  /* 0x009896800000995d */ /* 0x008fea0003900000 */
[----:B------:R-:W3:Y:S02]  /*22f50*/  @!P1 SYNCS.PHASECHK.TRANS64 P1, [R5+URZ+0x2a840], R0 ;  /* 0x02a84000050095a7 */ /* 0x000ee4000802007f */
[----:B---3--:R-:W-:Y:S05]  /*22f60*/  @!P1 BRA `(.L_x_782) ;  /* 0xfffffffc00f09947 */ /* 0x008fea000383ffff */
[----:B------:R-:W-:Y:S05]  /*22f70*/  BRA `(.L_x_951) ;  /* 0xffffffb400987947 */ /* 0x000fea000383ffff */
.L_x_784:
[----:B---3--:R3:W4:Y:S02]  /*22f80*/  SYNCS.PHASECHK.TRANS64.TRYWAIT P1, [R3+URZ+0x2a860], R2 ;  /* 0x02a86002030075a7 */ /* 0x008724000802017f */
[----:B----4-:R-:W-:Y:S05]  /*22f90*/  @!P1 NANOSLEEP.SYNCS 0x989680 ;  /* 0x009896800000995d */ /* 0x010fea0003900000 */
[----:B------:R-:W4:Y:S02]  /*22fa0*/  @!P1 SYNCS.PHASECHK.TRANS64 P1, [R3+URZ+0x2a860], R2 ;  /* 0x02a86002030095a7 */ /* 0x000f24000802007f */
[----:B----4-:R-:W-:Y:S05]  /*22fb0*/  @!P1 BRA `(.L_x_784) ;  /* 0xfffffffc00f09947 */ /* 0x010fea000383ffff */
[----:B------:R-:W-:Y:S05]  /*22fc0*/  BRA `(.L_x_952) ;  /* 0xffffffb400947947 */ /* 0x000fea000383ffff */
.L_x_953:
        /* <DEDUP_REMOVED lines=11> */
.L_x_15523:


//--------------------- .text._ZN7cutlass13device_kernelIN5flash11enable_sm90INS1_16FlashAttnFwdSm90INS1_25CollectiveMainloopFwdSm90ILi2EN4cute5tupleIJNS5_1CILi1EEES8_S8_EEENS6_IJNS7_ILi128EEENS7_ILi96EEENS7_ILi192EEEEEELi128ENS_10bfloat16_tEfNS_4arch4Sm90ELb0ELb1ELb0ELb0ELb1ELb0ELb0ELb1ELb1ELb1ELb0ELb0EEENS1_21CollectiveEpilogueFwdINS6_IJSA_SA_SB_EEES9_SE_SG_Li256ELb0ELb1ELb0ELb0EEENS1_30DynamicPersistentTileSchedulerILi256ELi128ELb0ELb1ELb1EEEEEEEEEvNT_6ParamsE --------------------------
	.section	.text._ZN7cutlass13device_kernelIN5flash11enable_sm90INS1_16FlashAttnFwdSm90INS1_25CollectiveMainloopFwdSm90ILi2EN4cute5tupleIJNS5_1CILi1EEES8_S8_EEENS6_IJNS7_ILi128EEENS7_ILi96EEENS7_ILi192EEEEEELi128ENS_10bfloat16_tEfNS_4arch4Sm90ELb0ELb1ELb0ELb0ELb1ELb0ELb0ELb1ELb1ELb1ELb0ELb0EEENS1_21CollectiveEpilogueFwdINS6_IJSA_SA_SB_EEES9_SE_SG_Li256ELb0ELb1ELb0ELb0EEENS1_30DynamicPersistentTileSchedulerILi256ELi128ELb0ELb1ELb1EEEEEEEEEvNT_6ParamsE,"ax",@progbits
	.align	128
.text._ZN7cutlass13device_kernelIN5flash11enable_sm90INS1_16FlashAttnFwdSm90INS1_25CollectiveMainloopFwdSm90ILi2EN4cute5tupleIJNS5_1CILi1EEES8_S8_EEENS6_IJNS7_ILi128EEENS7_ILi96EEENS7_ILi192EEEEEELi128ENS_10bfloat16_tEfNS_4arch4Sm90ELb0ELb1ELb0ELb0ELb1ELb0ELb0ELb1ELb1ELb1ELb0ELb0EEENS1_21CollectiveEpilogueFwdINS6_IJSA_SA_SB_EEES9_SE_SG_Li256ELb0ELb1ELb0ELb0EEENS1_30DynamicPersistentTileSchedulerILi256ELi128ELb0ELb1ELb1EEEEEEEEEvNT_6ParamsE:
        .type           _ZN7cutlass13device_kernelIN5flash11enable_sm90INS1_16FlashAttnFwdSm90INS1_25CollectiveMainloopFwdSm90ILi2EN4cute5tupleIJNS5_1CILi1EEES8_S8_EEENS6_IJNS7_ILi128EEENS7_ILi96EEENS7_ILi192EEEEEELi128ENS_10bfloat16_tEfNS_4arch4Sm90ELb0ELb1ELb0ELb0ELb1ELb0ELb0ELb1ELb1ELb1ELb0ELb0EEENS1_21CollectiveEpilogueFwdINS6_IJSA_SA_SB_EEES9_SE_SG_Li256ELb0ELb1ELb0ELb0EEENS1_30DynamicPersistentTileSchedulerILi256ELi128ELb0ELb1ELb1EEEEEEEEEvNT_6ParamsE,@function
        .size           _ZN7cutlass13device_kernelIN5flash11enable_sm90INS1_16FlashAttnFwdSm90INS1_25CollectiveMainloopFwdSm90ILi2EN4cute5tupleIJNS5_1CILi1EEES8_S8_EEENS6_IJNS7_ILi128EEENS7_ILi96EEENS7_ILi192EEEEEELi128ENS_10bfloat16_tEfNS_4arch4Sm90ELb0ELb1ELb0ELb0ELb1ELb0ELb0ELb1ELb1ELb1ELb0ELb0EEENS1_21CollectiveEpilogueFwdINS6_IJSA_SA_SB_EEES9_SE_SG_Li256ELb0ELb1ELb0ELb0EEENS1_30DynamicPersistentTileSchedulerILi256ELi128ELb0ELb1ELb1EEEEEEEEEvNT_6ParamsE,(.L_x_15524 - _ZN7cutlass13device_kernelIN5flash11enable_sm90INS1_16FlashAttnFwdSm90INS1_25CollectiveMainloopFwdSm90ILi2EN4cute5tupleIJNS5_1CILi1EEES8_S8_EEENS6_IJNS7_ILi128EEENS7_ILi96EEENS7_ILi192EEEEEELi128ENS_10bfloat16_tEfNS_4arch4Sm90ELb0ELb1ELb0ELb0ELb1ELb0ELb0ELb1ELb1ELb1ELb0ELb0EEENS1_21CollectiveEpilogueFwdINS6_IJSA_SA_SB_EEES9_SE_SG_Li256ELb0ELb1ELb0ELb0EEENS1_30DynamicPersistentTileSchedulerILi256ELi128ELb0ELb1ELb1EEEEEEEEEvNT_6ParamsE)
        .other          _ZN7cutlass13device_kernelIN5flash11enable_sm90INS1_16FlashAttnFwdSm90INS1_25CollectiveMainloopFwdSm90ILi2EN4cute5tupleIJNS5_1CILi1EEES8_S8_EEENS6_IJNS7_ILi128EEENS7_ILi96EEENS7_ILi192EEEEEELi128ENS_10bfloat16_tEfNS_4arch4Sm90ELb0ELb1ELb0ELb0ELb1ELb0ELb0ELb1ELb1ELb1ELb0ELb0EEENS1_21CollectiveEpilogueFwdINS6_IJSA_SA_SB_EEES9_SE_SG_Li256ELb0ELb1ELb0ELb0EEENS1_30DynamicPersistentTileSchedulerILi256ELi128ELb0ELb1ELb1EEEEEEEEEvNT_6ParamsE,@"STO_CUDA_ENTRY STV_DEFAULT"
_ZN7cutlass13device_kernelIN5flash11enable_sm90INS1_16FlashAttnFwdSm90INS1_25CollectiveMainloopFwdSm90ILi2EN4cute5tupleIJNS5_1CILi1EEES8_S8_EEENS6_IJNS7_ILi128EEENS7_ILi96EEENS7_ILi192EEEEEELi128ENS_10bfloat16_tEfNS_4arch4Sm90ELb0ELb1ELb0ELb0ELb1ELb0ELb0ELb1ELb1ELb1ELb0ELb0EEENS1_21CollectiveEpilogueFwdINS6_IJSA_SA_SB_EEES9_SE_SG_Li256ELb0ELb1ELb0ELb0EEENS1_30DynamicPersistentTileSchedulerILi256ELi128ELb0ELb1ELb1EEEEEEEEEvNT_6ParamsE:
        /* <DEDUP_REMOVED lines=45> */
.L_x_954:
        /* <DEDUP_REMOVED lines=22> */
.L_x_955:
        /* <DEDUP_REMOVED lines=18> */
.L_x_956:
        /* <DEDUP_REMOVED lines=22> */
.L_x_957:
        /* <DEDUP_REMOVED lines=23> */
.L_x_958:
        /* <DEDUP_REMOVED lines=10> */
.L_x_960:
[----:B------:R-:W-:-:S08]  /*08c0*/  NOP ;  /* 0x0000000000007918 */ /* 0x000fd00000000000 */
[----:B------:R-:W1:Y:S02]  /*08d0*/  USETMAXREG.TRY_ALLOC.CTAPOOL UP0, 0xe8 ;  /* 0x000000e8000079c8 */ /* 0x000e640008000600 */
[----:B-1----:R-:W-:-:S13]  /*08e0*/  PLOP3.LUT P0, PT, PT, PT, UP0, 0x80, 0x0 ;  /* 0x000000000000781c */ /* 0x002fda0003f0f008 */
[----:B------:R-:W-:Y:S05]  /*08f0*/  @!P0 BRA `(.L_x_960) ;  /* 0xfffffffc00f08947 */ /* 0x000fea000383ffff */
[----:B------:R-:W1:Y:S08]  /*0900*/  S2UR UR4, SR_CTAID.X ;  /* 0x00000000000479c3 */ /* 0x000e700000002500 */
[----:B------:R-:W-:Y:S08]  /*0910*/  BAR.ARV 0x4, 0x180 ;  /* 0x0106000000007b1d */ /* 0x000ff00000002000 */
[----:B------:R-:W1:Y:S08]  /*0920*/  LDC R0, c[0x0][0xc38] ;  /* 0x00030e00ff007b82 */ /* 0x000e700000000800 */
[----:B------:R-:W-:Y:S06]  /*0930*/  BAR.ARV 0x8, 0x180 ;  /* 0x0206000000007b1d */ /* 0x000fec0000002000 */
[----:B-1----:R-:W-:-:S13]  /*0940*/  ISETP.LE.AND P0, PT, R0, UR4, PT ;  /* 0x0000000400007c0c */ /* 0x002fda000bf03270 */
[----:B------:R-:W-:Y:S05]  /*0950*/  @P0 EXIT ;  /* 0x000000000000094d */ /* 0x000fea0003800000 */
[----:B------:R-:W2:Y:S01]  /*0960*/  LDL R3, [R1+0x4] ;  /* 0x0000040001037983 */ /* 0x000ea20000100800 */
[----:B------:R-:W-:Y:S01]  /*0970*/  IMAD.U32 R16, RZ, RZ, UR4 ;  /* 0x00000004ff107e24 */ /* 0x000fe2000f8e00ff */
[----:B------:R-:W-:Y:S01]  /*0980*/  UMOV UR38, URZ ;  /* 0x0000003f00267c82 */ /* 0x000fe20008000000 */
[----:B------:R-:W-:Y:S01]  /*0990*/  IMAD.MOV.U32 R166, RZ, RZ, RZ ;  /* 0x000000ffffa67224 */ /* 0x000fe200078e00ff */
[----:B0-----:R-:W0:Y:S01]  /*09a0*/  S2R R2, SR_TID.X ;  /* 0x0000000000027919 */ /* 0x001e220000002100 */
[----:B------:R-:W-:Y:S01]  /*09b0*/  UMOV UR39, URZ ;  /* 0x0000003f00277c82 */ /* 0x000fe20008000000 */
[----:B0-----:R-:W-:Y:S01]  /*09c0*/  VIADD R174, R2, 0xffffff80 ;  /* 0xffffff8002ae7836 */ /* 0x001fe20000000000 */
[----:B--2---:R-:W-:-:S04]  /*09d0*/  R2UR UR5, R3 ;  /* 0x00000000030572ca */ /* 0x004fc800000e0000 */
[----:B------:R-:W-:-:S04]  /*09e0*/  SHF.R.S32.HI R3, RZ, 0x1f, R174 ;  /* 0x0000001fff037819 */ /* 0x000fc800000114ae */
[CC--:B------:R-:W-:Y:S02]  /*09f0*/  LEA.HI R0, R3.reuse, R174.reuse, RZ, 0x7 ;  /* 0x000000ae03007211 */ /* 0x0c0fe400078f38ff */
[CC--:B------:R-:W-:Y:S02]  /*0a00*/  LEA.HI R4, R3.reuse, R174.reuse, RZ, 0x5 ;  /* 0x000000ae03047211 */ /* 0x0c0fe400078f28ff */
[----:B------:R-:W-:Y:S02]  /*0a10*/  LOP3.LUT R167, R0, 0xffffff80, RZ, 0xc0, !PT ;  /* 0xffffff8000a77812 */ /* 0x000fe400078ec0ff */
[CC--:B------:R-:W-:Y:S01]  /*0a20*/  LEA.HI R2, R3.reuse, R174.reuse, RZ, 0x4 ;  /* 0x000000ae03027211 */ /* 0x0c0fe200078f20ff */
[----:B------:R-:W-:Y:S01]  /*0a30*/  IMAD.SHL.U32 R4, R4, 0x20, RZ ;  /* 0x0000002004047824 */ /* 0x000fe200078e00ff */
[----:B------:R-:W-:Y:S01]  /*0a40*/  LEA.HI R11, R3, R174, RZ, 0x2 ;  /* 0x000000ae030b7211 */ /* 0x000fe200078f10ff */
[----:B------:R-:W-:Y:S01]  /*0a50*/  IMAD.IADD R167, R174, 0x1, -R167 ;  /* 0x00000001aea77824 */ /* 0x000fe200078e0aa7 */
[----:B------:R-:W-:Y:S01]  /*0a60*/  LOP3.LUT R5, R2, 0x3fffff0, RZ, 0xc0, !PT ;  /* 0x03fffff002057812 */ /* 0x000fe200078ec0ff */
[----:B------:R-:W-:Y:S01]  /*0a70*/  ULOP3.LUT UR61, UR5, 0x1, URZ, 0xfc, !UPT ;  /* 0x00000001053d7892 */ /* 0x000fe2000f8efc3f */
[----:B------:R-:W-:-:S02]  /*0a80*/  LOP3.LUT R11, R11, 0xfffffffc, RZ, 0xc0, !PT ;  /* 0xfffffffc0b0b7812 */ /* 0x000fc400078ec0ff */
[----:B------:R-:W-:Y:S01]  /*0a90*/  SHF.R.S32.HI R6, RZ, 0x1f, R167 ;  /* 0x0000001fff067819 */ /* 0x000fe200000114a7 */
[C---:B------:R-:W-:Y:S01]  /*0aa0*/  IMAD.IADD R5, R174.reuse, 0x1, -R5 ;  /* 0x00000001ae057824 */ /* 0x040fe200078e0a05 */
[----:B------:R-:W-:Y:S01]  /*0ab0*/  LEA.HI R3, R3, R174, RZ, 0x3 ;  /* 0x000000ae03037211 */ /* 0x000fe200078f18ff */
[----:B------:R-:W-:Y:S01]  /*0ac0*/  IMAD.IADD R11, R174, 0x1, -R11 ;  /* 0x00000001ae0b7824 */ /* 0x000fe200078e0a0b */
[----:B------:R-:W-:Y:S02]  /*0ad0*/  LEA.HI R8, R6, R167, RZ, 0x2 ;  /* 0x000000a706087211 */ /* 0x000fe400078f10ff */
[----:B------:R-:W-:Y:S02]  /*0ae0*/  SHF.R.S32.HI R169, RZ, 0x7, R0 ;  /* 0x00000007ffa97819 */ /* 0x000fe40000011400 */
[--C-:B------:R-:W-:Y:S02]  /*0af0*/  SHF.R.S32.HI R9, RZ, 0x2, R8.reuse ;  /* 0x00000002ff097819 */ /* 0x100fe40000011408 */
[----:B------:R-:W-:-:S02]  /*0b00*/  SHF.R.S32.HI R10, RZ, 0x1f, R8 ;  /* 0x0000001fff0a7819 */ /* 0x000fc40000011408 */
[----:B------:R-:W-:Y:S02]  /*0b10*/  LOP3.LUT R4, R4, 0xfffffc00, RZ, 0xc0, !PT ;  /* 0xfffffc0004047812 */ /* 0x000fe400078ec0ff */
[----:B------:R-:W-:Y:S02]  /*0b20*/  LEA.HI R10, R10, R9, RZ, 0x3 ;  /* 0x000000090a0a7211 */ /* 0x000fe400078f18ff */
[----:B------:R-:W-:Y:S01]  /*0b30*/  LOP3.LUT R163, R3, 0xfffffff8, RZ, 0xc0, !PT ;  /* 0xfffffff803a37812 */ /* 0x000fe200078ec0ff */
[----:B------:R-:W-:Y:S01]  /*0b40*/  IMAD R5, R5, 0x40, R4 ;  /* 0x0000004005057824 */ /* 0x000fe200078e0204 */
[----:B------:R-:W-:Y:S02]  /*0b50*/  SHF.R.S32.HI R7, RZ, 0x4, R2 ;  /* 0x00000004ff077819 */ /* 0x000fe40000011402 */
[----:B------:R-:W-:Y:S01]  /*0b60*/  LOP3.LUT R10, R10, 0xfffffff8, RZ, 0xc0, !PT ;  /* 0xfffffff80a0a7812 */ /* 0x000fe200078ec0ff */
[----:B------:R-:W-:Y:S01]  /*0b70*/  IMAD.IADD R163, R174, 0x1, -R163 ;  /* 0x00000001aea37824 */ /* 0x000fe200078e0aa3 */
[----:B------:R-:W-:-:S02]  /*0b80*/  LEA.HI R6, R6, R167, RZ, 0x5 ;  /* 0x000000a706067211 */ /* 0x000fc400078f28ff */
[----:B------:R-:W-:Y:S01]  /*0b90*/  LEA.HI R0, R0, R169, RZ, 0x1 ;  /* 0x000000a900007211 */ /* 0x000fe200078f08ff */
[----:B------:R-:W-:Y:S01]  /*0ba0*/  IMAD.IADD R9, R9, 0x1, -R10 ;  /* 0x0000000109097824 */ /* 0x000fe200078e0a0a */
[----:B------:R-:W-:Y:S01]  /*0bb0*/  LEA.HI R2, R2, R7, RZ, 0x1 ;  /* 0x0000000702027211 */ /* 0x000fe200078f08ff */
[----:B------:R-:W-:Y:S01]  /*0bc0*/  IMAD.SHL.U32 R160, R163, 0x8, RZ ;  /* 0x00000008a3a07824 */ /* 0x000fe200078e00ff */
[----:B------:R-:W-:Y:S02]  /*0bd0*/  SHF.R.S32.HI R6, RZ, 0x5, R6 ;  /* 0x00000005ff067819 */ /* 0x000fe40000011406 */
[----:B------:R-:W-:Y:S01]  /*0be0*/  LEA.HI R4, R11, R11, RZ, 0x1 ;  /* 0x0000000b0b047211 */ /* 0x000fe200078f08ff */
[----:B------:R-:W-:Y:S01]  /*0bf0*/  VIADD R161, R160, 0x40 ;  /* 0x00000040a0a17836 */ /* 0x000fe20000000000 */
[----:B------:R-:W-:Y:S01]  /*0c00*/  LOP3.LUT R0, R0, 0x3fffffe, RZ, 0xc0, !PT ;  /* 0x03fffffe00007812 */ /* 0x000fe200078ec0ff */
[----:B------:R-:W-:Y:S01]  /*0c10*/  IMAD R9, R6, 0x10, R9 ;  /* 0x0000001006097824 */ /* 0x000fe200078e0209 */
[----:B------:R-:W-:-:S02]  /*0c20*/  LOP3.LUT R2, R2, 0x1ffffffe, RZ, 0xc0, !PT ;  /* 0x1ffffffe02027812 */ /* 0x000fc400078ec0ff */
[----:B------:R-:W-:Y:S01]  /*0c30*/  LOP3.LUT R4, R4, 0x1ffffffe, RZ, 0xc0, !PT ;  /* 0x1ffffffe04047812 */ /* 0x000fe200078ec0ff */
[----:B------:R-:W-:Y:S01]  /*0c40*/  IMAD.IADD R0, R169, 0x1, -R0 ;  /* 0x00000001a9007824 */ /* 0x000fe200078e0a00 */
[----:B------:R-:W-:Y:S01]  /*0c50*/  LOP3.LUT R18, R8, 0x7ffffffc, RZ, 0xc0, !PT ;  /* 0x7ffffffc08127812 */ /* 0x000fe200078ec0ff */
[----:B------:R-:W-:Y:S01]  /*0c60*/  IMAD.IADD R2, R7, 0x1, -R2 ;  /* 0x0000000107027824 */ /* 0x000fe200078e0a02 */
[----:B------:R-:W-:Y:S01]  /*0c70*/  SHF.R.S32.HI R165, RZ, 0x3, R3 ;  /* 0x00000003ffa57819 */ /* 0x000fe20000011403 */
[----:B------:R-:W-:Y:S01]  /*0c80*/  IMAD.IADD R11, R11, 0x1, -R4 ;  /* 0x000000010b0b7824 */ /* 0x000fe200078e0a04 */
[----:B------:R-:W-:Y:S01]  /*0c90*/  SHF.R.S32.HI R173, RZ, 0x1f, R160 ;  /* 0x0000001fffad7819 */ /* 0x000fe200000114a0 */
[----:B------:R-:W-:Y:S01]  /*0ca0*/  IMAD R170, R0, 0x40, R9 ;  /* 0x0000004000aa7824 */ /* 0x000fe200078e0209 */
[----:B------:R-:W-:Y:S01]  /*0cb0*/  SHF.R.S32.HI R172, RZ, 0x1f, R161 ;  /* 0x0000001fffac7819 */ /* 0x000fe200000114a1 */
[----:B------:R-:W-:Y:S02]  /*0cc0*/  IMAD R171, R2, 0x8, R5 ;  /* 0x0000000802ab7824 */ /* 0x000fe400078e0205 */
[----:B------:R-:W-:-:S02]  /*0cd0*/  IMAD.IADD R18, R167, 0x1, -R18 ;  /* 0x00000001a7127824 */ /* 0x000fc400078e0a12 */
[----:B------:R-:W-:-:S07]  /*0ce0*/  IMAD R22, R11, 0x8, R170 ;  /* 0x000000080b167824 */ /* 0x000fce00078e02aa */
.L_x_1065:
[----:B0--34-:R-:W0:Y:S01]  /*0cf0*/  LDC R3, c[0x0][0xc60] ;  /* 0x00031800ff037b82 */ /* 0x019e220000000800 */
[----:B------:R-:W-:Y:S01]  /*0d00*/  IMAD.MOV.U32 R0, RZ, RZ, R16 ;  /* 0x000000ffff007224 */ /* 0x000fe200078e0010 */
[----:B------:R-:W-:Y:S01]  /*0d10*/  ULDC UR4, c[0x0][0xc78] ;  /* 0x00031e0000047ab9 */ /* 0x000fe20000000800 */
[----:B0-----:R-:W-:-:S13]  /*0d20*/  ISETP.NE.AND P0, PT, R3, 0x1, PT ;  /* 0x000000010300780c */ /* 0x001fda0003f05270 */
[----:B-----5:R-:W0:Y:S08]  /*0d30*/  @P0 LDC R5, c[0x0][0xc64] ;  /* 0x00031900ff050b82 */ /* 0x020e300000000800 */
[----:B------:R-:W1:Y:S01]  /*0d40*/  @P0 LDC R7, c[0x0][0xc68] ;  /* 0x00031a00ff070b82 */ /* 0x000e620000000800 */
[----:B0-----:R-:W-:-:S05]  /*0d50*/  @P0 IMAD.HI.U32 R2, R16, R5, RZ ;  /* 0x0000000510020227 */ /* 0x001fca00078e00ff */
[----:B-1----:R-:W-:-:S04]  /*0d60*/  @P0 SHF.R.U32.HI R0, RZ, R7, R2 ;  /* 0x00000007ff000219 */ /* 0x002fc80000011602 */
[----:B------:R-:W-:Y:S01]  /*0d70*/  ISETP.GE.AND P0, PT, R0, UR4, PT ;  /* 0x0000000400007c0c */ /* 0x000fe2000bf06270 */
[----:B------:R-:W-:-:S04]  /*0d80*/  IMAD.MOV R2, RZ, RZ, -R0 ;  /* 0x000000ffff027224 */ /* 0x000fc800078e0a00 */
[----:B------:R-:W-:-:S08]  /*0d90*/  IMAD R11, R3, R2, R16 ;  /* 0x00000002030b7224 */ /* 0x000fd000078e0210 */
[----:B--2---:R-:W-:Y:S05]  /*0da0*/  @!P0 BRA `(.L_x_961) ;  /* 0x0000000000208947 */ /* 0x004fea0003800000 */
[----:B------:R-:W0:Y:S01]  /*0db0*/  LDC R3, c[0x0][0xc6c] ;  /* 0x00031b00ff037b82 */ /* 0x000e220000000800 */
[----:B------:R-:W-:Y:S01]  /*0dc0*/  IMAD.MOV.U32 R2, RZ, RZ, R11 ;  /* 0x000000ffff027224 */ /* 0x000fe200078e000b */
[----:B0-----:R-:W-:-:S13]  /*0dd0*/  ISETP.NE.AND P0, PT, R3, 0x1, PT ;  /* 0x000000010300780c */ /* 0x001fda0003f05270 */
[----:B------:R-:W0:Y:S02]  /*0de0*/  @P0 LDC.64 R4, c[0x0][0xc70] ;  /* 0x00031c00ff040b82 */ /* 0x000e240000000a00 */
[----:B0-----:R-:W-:-:S05]  /*0df0*/  @P0 IMAD.HI.U32 R4, R11, R4, RZ ;  /* 0x000000040b040227 */ /* 0x001fca00078e00ff */
[----:B------:R-:W-:-:S05]  /*0e00*/  @P0 SHF.R.U32.HI R2, RZ, R5, R4 ;  /* 0x00000005ff020219 */ /* 0x000fca0000011604 */
[----:B------:R-:W-:Y:S01]  /*0e10*/  IMAD R3, R2, R3, RZ ;  /* 0x0000000302037224 */ /* 0x000fe200078e02ff */
[----:B------:R-:W-:Y:S06]  /*0e20*/  BRA `(.L_x_962) ;  /* 0x00000000001c7947 */ /* 0x000fec0003800000 */
.L_x_961:
[----:B------:R-:W0:Y:S01]  /*0e30*/  LDC R3, c[0x0][0xc54] ;  /* 0x00031500ff037b82 */ /* 0x000e220000000800 */
[----:B------:R-:W-:Y:S01]  /*0e40*/  IMAD.MOV.U32 R2, RZ, RZ, R11 ;  /* 0x000000ffff027224 */ /* 0x000fe200078e000b */
[----:B0-----:R-:W-:-:S13]  /*0e50*/  ISETP.NE.AND P0, PT, R3, 0x1, PT ;  /* 0x000000010300780c */ /* 0x001fda0003f05270 */
[----:B------:R-:W0:Y:S02]  /*0e60*/  @P0 LDC.64 R4, c[0x0][0xc58] ;  /* 0x00031600ff040b82 */ /* 0x000e240000000a00 */
[----:B0-----:R-:W-:-:S05]  /*0e70*/  @P0 IMAD.HI.U32 R4, R11, R4, RZ ;  /* 0x000000040b040227 */ /* 0x001fca00078e00ff */
[----:B------:R-:W-:-:S05]  /*0e80*/  @P0 SHF.R.U32.HI R2, RZ, R5, R4 ;  /* 0x00000005ff020219 */ /* 0x000fca0000011604 */
[----:B------:R-:W-:-:S07]  /*0e90*/  IMAD R3, R2, R3, RZ ;  /* 0x0000000302037224 */ /* 0x000fce00078e02ff */
.L_x_962:
[----:B------:R-:W0:Y:S01]  /*0ea0*/  LDC R164, c[0x0][0xc48] ;  /* 0x00031200ffa47b82 */ /* 0x000e220000000800 */
[----:B------:R-:W-:Y:S01]  /*0eb0*/  LOP3.LUT R2, RZ, R2, RZ, 0x33, !PT ;  /* 0x00000002ff027212 */ /* 0x000fe200078e33ff */
[----:B------:R-:W-:Y:S01]  /*0ec0*/  ULDC UR4, c[0x0][0xc3c] ;  /* 0x00030f0000047ab9 */ /* 0x000fe20000000800 */
[----:B------:R-:W-:Y:S01]  /*0ed0*/  IMAD.IADD R3, R11, 0x1, -R3 ;  /* 0x000000010b037824 */ /* 0x000fe200078e0a03 */
[----:B------:R-:W-:Y:S01]  /*0ee0*/  ULDC UR6, c[0x0][0xc54] ;  /* 0x0003150000067ab9 */ /* 0x000fe20000000800 */
[----:B------:R-:W-:Y:S01]  /*0ef0*/  LOP3.LUT R19, R19, 0xffefffff, RZ, 0xc0, !PT ;  /* 0xffefffff13137812 */ /* 0x000fe200078ec0ff */
[----:B------:R-:W-:Y:S01]  /*0f00*/  VIADD R2, R2, UR4 ;  /* 0x0000000402027c36 */ /* 0x000fe20008000000 */
[----:B------:R-:W-:Y:S01]  /*0f10*/  ULDC.64 UR4, c[0x0][0x418] ;  /* 0x0001060000047ab9 */ /* 0x000fe20000000a00 */
[----:B------:R-:W1:Y:S01]  /*0f20*/  LDC R168, c[0x0][0x448] ;  /* 0x00011200ffa87b82 */ /* 0x000e620000000800 */
[----:B------:R-:W-:Y:S01]  /*0f30*/  ISETP.NE.U32.AND P0, PT, RZ, UR4, PT ;  /* 0x00000004ff007c0c */ /* 0x000fe2000bf05070 */
[----:B------:R-:W-:-:S02]  /*0f40*/  IMAD.SHL.U32 R17, R2, 0x80, RZ ;  /* 0x0000008002117824 */ /* 0x000fc400078e00ff */
[----:B------:R-:W-:Y:S01]  /*0f50*/  IMAD R14, R0, UR6, R3 ;  /* 0x00000006000e7c24 */ /* 0x000fe2000f8e0203 */
[----:B------:R-:W-:Y:S01]  /*0f60*/  ISETP.NE.AND.EX P0, PT, RZ, UR5, PT, P0 ;  /* 0x00000005ff007c0c */ /* 0x000fe2000bf05300 */
[----:B------:R-:W-:Y:S02]  /*0f70*/  VIADD R2, R17, 0x7f ;  /* 0x0000007f11027836 */ /* 0x000fe40000000000 */
[----:B------:R-:W2:Y:S01]  /*0f80*/  LDC.64 R12, c[0x0][0x9e0] ;  /* 0x00027800ff0c7b82 */ /* 0x000ea20000000a00 */
[----:B------:R-:W-:Y:S01]  /*0f90*/  IMAD.MOV.U32 R162, RZ, RZ, R14 ;  /* 0x000000ffffa27224 */ /* 0x000fe200078e000e */
[----:B0-----:R-:W-:-:S06]  /*0fa0*/  ISETP.NE.AND P1, PT, R164, 0x1, PT ;  /* 0x00000001a400780c */ /* 0x001fcc0003f25270 */
[----:B------:R-:W0:Y:S01]  /*0fb0*/  LDC R10, c[0x0][0x288] ;  /* 0x0000a200ff0a7b82 */ /* 0x000e220000000800 */
[----:B-1----:R-:W-:-:S07]  /*0fc0*/  ISETP.NE.AND P3, PT, R168, 0x1, PT ;  /* 0x00000001a800780c */ /* 0x002fce0003f65270 */
[----:B------:R-:W1:Y:S01]  /*0fd0*/  LDC R73, c[0x0][0x424] ;  /* 0x00010900ff497b82 */ /* 0x000e620000000800 */
[----:B--2---:R-:W-:-:S07]  /*0fe0*/  ISETP.GE.AND P2, PT, R13, 0x1, PT ;  /* 0x000000010d00780c */ /* 0x004fce0003f46270 */
[----:B------:R-:W2:Y:S01]  /*0ff0*/  @P1 LDC R5, c[0x0][0xc4c] ;  /* 0x00031300ff051b82 */ /* 0x000ea20000000800 */
[----:B------:R-:W-:-:S07]  /*1000*/  @P3 LOP3.LUT R19, R19, 0x100000, RZ, 0xfc, !PT ;  /* 0x0010000013133812 */ /* 0x000fce00078efcff */
[----:B------:R-:W3:Y:S01]  /*1010*/  @P3 LDC R9, c[0x0][0x44c] ;  /* 0x00011300ff093b82 */ /* 0x000ee20000000800 */
[----:B0-----:R-:W-:Y:S02]  /*1020*/  IADD3 R4, -R10, 0x1, RZ ;  /* 0x000000010a047810 */ /* 0x001fe40007ffe1ff */
[----:B------:R-:W-:-:S04]  /*1030*/  LOP3.LUT R19, R19, 0xfff7ffff, RZ, 0xc0, !PT ;  /* 0xfff7ffff13137812 */ /* 0x000fc800078ec0ff */
[----:B------:R-:W-:Y:S01]  /*1040*/  @P2 LOP3.LUT R19, R19, 0x80000, RZ, 0xfc, !PT ;  /* 0x0008000013132812 */ /* 0x000fe200078efcff */
[----:B------:R-:W0:Y:S01]  /*1050*/  @P1 LDC R7, c[0x0][0xc50] ;  /* 0x00031400ff071b82 */ /* 0x000e220000000800 */
[----:B-1----:R-:W-:-:S07]  /*1060*/  SEL R73, R73, 0x1, P0 ;  /* 0x0000000149497807 */ /* 0x002fce0000000000 */
[----:B------:R-:W1:Y:S01]  /*1070*/  @P3 LDC R6, c[0x0][0x450] ;  /* 0x00011400ff063b82 */ /* 0x000e620000000800 */
[----:B--2---:R-:W-:-:S07]  /*1080*/  @P1 IMAD.HI.U32 R0, R14, R5, RZ ;  /* 0x000000050e001227 */ /* 0x004fce00078e00ff */
[----:B------:R-:W2:Y:S01]  /*1090*/  LDC R8, c[0x0][0x2f0] ;  /* 0x0000bc00ff087b82 */ /* 0x000ea20000000800 */
[----:B---3--:R-:W-:Y:S01]  /*10a0*/  @P3 IMAD.HI.U32 R3, R2, R9, RZ ;  /* 0x0000000902033227 */ /* 0x008fe200078e00ff */
[----:B0-----:R-:W-:-:S04]  /*10b0*/  @P1 SHF.R.U32.HI R162, RZ, R7, R0 ;  /* 0x00000007ffa21219 */ /* 0x001fc80000011600 */
[----:B-1----:R-:W-:Y:S01]  /*10c0*/  @P3 SHF.R.U32.HI R2, RZ, R6, R3 ;  /* 0x00000006ff023219 */ /* 0x002fe20000011603 */
[----:B------:R-:W-:-:S04]  /*10d0*/  IMAD.MOV R3, RZ, RZ, -R162 ;  /* 0x000000ffff037224 */ /* 0x000fc800078e0aa2 */
[----:B------:R-:W-:Y:S02]  /*10e0*/  IMAD R164, R164, R3, R14 ;  /* 0x00000003a4a47224 */ /* 0x000fe400078e020e */
[CC--:B--2---:R-:W-:Y:S02]  /*10f0*/  IMAD R5, R73.reuse, R8.reuse, R4 ;  /* 0x0000000849057224 */ /* 0x0c4fe400078e0204 */
[----:B------:R-:W-:Y:S02]  /*1100*/  IMAD R16, R73, R8, RZ ;  /* 0x0000000849107224 */ /* 0x000fe400078e02ff */
[----:B------:R-:W-:-:S04]  /*1110*/  IMAD.IADD R7, R5, 0x1, R2 ;  /* 0x0000000105077824 */ /* 0x000fc800078e0202 */
[----:B------:R-:W-:Y:S01]  /*1120*/  IMAD.IADD R0, R7, 0x1, R12 ;  /* 0x0000000107007824 */ /* 0x000fe200078e020c */
[----:B------:R-:W-:Y:S06]  /*1130*/  @!P2 BRA `(.L_x_963) ;  /* 0x000000000040a947 */ /* 0x000fec0003800000 */
[C---:B------:R-:W-:Y:S01]  /*1140*/  ISETP.GT.AND P0, PT, R7.reuse, RZ, PT ;  /* 0x000000ff0700720c */ /* 0x040fe20003f04270 */
[----:B------:R-:W-:-:S12]  /*1150*/  VIADD R2, R7, 0xffffffff ;  /* 0xffffffff07027836 */ /* 0x000fd80000000000 */
[----:B------:R-:W-:Y:S05]  /*1160*/  @P0 BRA `(.L_x_964) ;  /* 0x00000000001c0947 */ /* 0x000fea0003800000 */
[----:B------:R-:W-:Y:S01]  /*1170*/  ISETP.NE.AND P0, PT, R13, 0x1, PT ;  /* 0x000000010d00780c */ /* 0x000fe20003f05270 */
[----:B------:R-:W-:-:S12]  /*1180*/  IMAD.MOV R3, RZ, RZ, -R7 ;  /* 0x000000ffff037224 */ /* 0x000fd800078e0a07 */
[----:B------:R-:W0:Y:S02]  /*1190*/  @P0 LDC.64 R4, c[0x0][0x9e8] ;  /* 0x00027a00ff040b82 */ /* 0x000e240000000a00 */
[----:B0-----:R-:W-:-:S05]  /*11a0*/  @P0 IMAD.HI.U32 R2, R3, R4, RZ ;  /* 0x0000000403020227 */ /* 0x001fca00078e00ff */
[----:B------:R-:W-:-:S04]  /*11b0*/  @P0 SHF.R.U32.HI R3, RZ, R5, R2 ;  /* 0x00000005ff030219 */ /* 0x000fc80000011602 */
[----:B------:R-:W-:Y:S01]  /*11c0*/  LOP3.LUT R2, RZ, R3, RZ, 0x33, !PT ;  /* 0x00000003ff027212 */ /* 0x000fe200078e33ff */
[----:B------:R-:W-:Y:S06]  /*11d0*/  BRA `(.L_x_965) ;  /* 0x0000000000107947 */ /* 0x000fec0003800000 */
.L_x_964:
[----:B------:R-:W-:-:S13]  /*11e0*/  ISETP.NE.AND P0, PT, R13, 0x1, PT ;  /* 0x000000010d00780c */ /* 0x000fda0003f05270 */
[----:B------:R-:W0:Y:S02]  /*11f0*/  @P0 LDC.64 R4, c[0x0][0x9e8] ;  /* 0x00027a00ff040b82 */ /* 0x000e240000000a00 */
[----:B0-----:R-:W-:-:S05]  /*1200*/  @P0 IMAD.HI.U32 R4, R2, R4, RZ ;  /* 0x0000000402040227 */ /* 0x001fca00078e00ff */
[----:B------:R-:W-:-:S07]  /*1210*/  @P0 SHF.R.U32.HI R2, RZ, R5, R4 ;  /* 0x00000005ff020219 */ /* 0x000fce0000011604 */
.L_x_965:
[----:B------:R-:W-:-:S05]  /*1220*/  IMAD R3, R2, R13, R13 ;  /* 0x0000000d02037224 */ /* 0x000fca00078e020d */
[----:B------:R-:W-:-:S07]  /*1230*/  VIMNMX R0, R0, R3, PT ;  /* 0x0000000300007248 */ /* 0x000fce0003fe0100 */
.L_x_963:
[----:B------:R-:W0:Y:S01]  /*1240*/  @P3 LDC R6, c[0x0][0x44c] ;  /* 0x00011300ff063b82 */ /* 0x000e220000000800 */
[----:B------:R-:W-:Y:S01]  /*1250*/  VIADD R2, R0, 0x5f ;  /* 0x0000005f00027836 */ /* 0x000fe20000000000 */
[----:B------:R-:W-:Y:S01]  /*1260*/  ULDC UR4, c[0x0][0x9dc] ;  /* 0x0002770000047ab9 */ /* 0x000fe20000000800 */
[----:B------:R-:W-:Y:S02]  /*1270*/  IMAD R0, R73, R8, 0x5f ;  /* 0x0000005f49007424 */ /* 0x000fe400078e0208 */
[----:B------:R-:W-:-:S03]  /*1280*/  IMAD.HI R2, R2, 0x2aaaaaab, RZ ;  /* 0x2aaaaaab02027827 */ /* 0x000fc600078e02ff */
[----:B------:R-:W1:Y:S01]  /*1290*/  @P3 LDC R7, c[0x0][0x450] ;  /* 0x00011400ff073b82 */ /* 0x000e620000000800 */
[----:B------:R-:W-:Y:S01]  /*12a0*/  IMAD.HI R0, R0, 0x2aaaaaab, RZ ;  /* 0x2aaaaaab00007827 */ /* 0x000fe200078e02ff */
[----:B------:R-:W-:-:S03]  /*12b0*/  SHF.R.U32.HI R5, RZ, 0x1f, R2 ;  /* 0x0000001fff057819 */ /* 0x000fc60000011602 */
[----:B------:R-:W-:Y:S01]  /*12c0*/  IMAD.MOV.U32 R4, RZ, RZ, R17 ;  /* 0x000000ffff047224 */ /* 0x000fe200078e0011 */
[----:B------:R-:W-:Y:S01]  /*12d0*/  SHF.R.U32.HI R3, RZ, 0x1f, R0 ;  /* 0x0000001fff037819 */ /* 0x000fe20000011600 */
[----:B------:R-:W-:Y:S01]  /*12e0*/  IMAD R73, R73, R8, -R10 ;  /* 0x0000000849497224 */ /* 0x000fe200078e0a0a */
[----:B------:R-:W-:Y:S02]  /*12f0*/  LEA.HI.SX32 R72, R2, R5, 0x1c ;  /* 0x0000000502487211 */ /* 0x000fe400078fe2ff */
[----:B------:R-:W-:-:S04]  /*1300*/  LEA.HI.SX32 R3, R0, R3, 0x1c ;  /* 0x0000000300037211 */ /* 0x000fc800078fe2ff */
[----:B------:R-:W-:Y:S01]  /*1310*/  VIMNMX R72, R3, R72, PT ;  /* 0x0000004803487248 */ /* 0x000fe20003fe0100 */
[----:B0-----:R-:W-:-:S05]  /*1320*/  @P3 IMAD.HI.U32 R6, R17, R6, RZ ;  /* 0x0000000611063227 */ /* 0x001fca00078e00ff */
[----:B-1----:R-:W-:-:S05]  /*1330*/  @P3 SHF.R.U32.HI R4, RZ, R7, R6 ;  /* 0x00000007ff043219 */ /* 0x002fca0000011606 */
[----:B------:R-:W-:-:S04]  /*1340*/  IMAD.IADD R0, R73, 0x1, R4 ;  /* 0x0000000149007824 */ /* 0x000fc800078e0204 */
[----:B------:R-:W-:Y:S01]  /*1350*/  VIADD R2, R0, -UR4 ;  /* 0x8000000400027c36 */ /* 0x000fe20008000000 */
[----:B------:R-:W-:Y:S06]  /*1360*/  @!P2 BRA `(.L_x_966) ;  /* 0x00000000003ca947 */ /* 0x000fec0003800000 */
[----:B------:R-:W-:-:S13]  /*1370*/  ISETP.GT.AND P0, PT, R0, -0x1, PT ;  /* 0xffffffff0000780c */ /* 0x000fda0003f04270 */
[----:B------:R-:W-:Y:S05]  /*1380*/  @P0 BRA `(.L_x_967) ;  /* 0x00000000001c0947 */ /* 0x000fea0003800000 */
[----:B------:R-:W-:Y:S02]  /*1390*/  ISETP.NE.AND P0, PT, R13, 0x1, PT ;  /* 0x000000010d00780c */ /* 0x000fe40003f05270 */
[----:B------:R-:W-:-:S11]  /*13a0*/  LOP3.LUT R3, RZ, R0, RZ, 0x33, !PT ;  /* 0x00000000ff037212 */ /* 0x000fd600078e33ff */
[----:B------:R-:W0:Y:S02]  /*13b0*/  @P0 LDC.64 R4, c[0x0][0x9e8] ;  /* 0x00027a00ff040b82 */ /* 0x000e240000000a00 */
[----:B0-----:R-:W-:-:S05]  /*13c0*/  @P0 IMAD.HI.U32 R0, R3, R4, RZ ;  /* 0x0000000403000227 */ /* 0x001fca00078e00ff */
[----:B------:R-:W-:-:S04]  /*13d0*/  @P0 SHF.R.U32.HI R3, RZ, R5, R0 ;  /* 0x00000005ff030219 */ /* 0x000fc80000011600 */
[----:B------:R-:W-:Y:S01]  /*13e0*/  LOP3.LUT R0, RZ, R3, RZ, 0x33, !PT ;  /* 0x00000003ff007212 */ /* 0x000fe200078e33ff */
[----:B------:R-:W-:Y:S06]  /*13f0*/  BRA `(.L_x_968) ;  /* 0x0000000000107947 */ /* 0x000fec0003800000 */
.L_x_967:
[----:B------:R-:W-:-:S13]  /*1400*/  ISETP.NE.AND P0, PT, R13, 0x1, PT ;  /* 0x000000010d00780c */ /* 0x000fda0003f05270 */
[----:B------:R-:W0:Y:S02]  /*1410*/  @P0 LDC.64 R4, c[0x0][0x9e8] ;  /* 0x00027a00ff040b82 */ /* 0x000e240000000a00 */
[----:B0-----:R-:W-:-:S05]  /*1420*/  @P0 IMAD.HI.U32 R4, R0, R4, RZ ;  /* 0x0000000400040227 */ /* 0x001fca00078e00ff */
[----:B------:R-:W-:-:S07]  /*1430*/  @P0 SHF.R.U32.HI R0, RZ, R5, R4 ;  /* 0x00000005ff000219 */ /* 0x000fce0000011604 */
.L_x_968:
[----:B------:R-:W-:-:S05]  /*1440*/  IMAD R3, R0, R13, RZ ;  /* 0x0000000d00037224 */ /* 0x000fca00078e02ff */
[----:B------:R-:W-:-:S07]  /*1450*/  VIMNMX R2, R2, R3, !PT ;  /* 0x0000000302027248 */ /* 0x000fce0007fe0100 */
.L_x_966:
[----:B------:R-:W-:Y:S01]  /*1460*/  IMAD.HI R2, R2, 0x2aaaaaab, RZ ;  /* 0x2aaaaaab02027827 */ /* 0x000fe200078e02ff */
[----:B------:R-:W-:Y:S02]  /*1470*/  PLOP3.LUT P0, PT, PT, PT, PT, 0x80, 0x0 ;  /* 0x000000000000781c */ /* 0x000fe40003f0f070 */
[----:B------:R-:W-:Y:S02]  /*1480*/  CS2R R88, SRZ ;  /* 0x0000000000587805 */ /* 0x000fe4000001ff00 */
[----:B------:R-:W-:Y:S01]  /*1490*/  CS2R R86, SRZ ;  /* 0x0000000000567805 */ /* 0x000fe2000001ff00 */
[----:B------:R-:W-:Y:S01]  /*14a0*/  IMAD.MOV.U32 R0, RZ, RZ, RZ ;  /* 0x000000ffff007224 */ /* 0x000fe200078e00ff */
[----:B------:R-:W-:Y:S02]  /*14b0*/  SHF.R.U32.HI R3, RZ, 0x1f, R2 ;  /* 0x0000001fff037819 */ /* 0x000fe40000011602 */
[----:B------:R-:W-:Y:S02]  /*14c0*/  CS2R R84, SRZ ;  /* 0x0000000000547805 */ /* 0x000fe4000001ff00 */
[----:B------:R-:W-:-:S02]  /*14d0*/  CS2R R82, SRZ ;  /* 0x0000000000527805 */ /* 0x000fc4000001ff00 */
[----:B------:R-:W-:Y:S02]  /*14e0*/  CS2R R80, SRZ ;  /* 0x0000000000507805 */ /* 0x000fe4000001ff00 */
[----:B------:R-:W-:Y:S01]  /*14f0*/  LEA.HI.SX32 R3, R2, R3, 0x1c ;  /* 0x0000000302037211 */ /* 0x000fe200078fe2ff */
[----:B------:R-:W-:Y:S01]  /*1500*/  IMAD.MOV.U32 R54, RZ, RZ, RZ ;  /* 0x000000ffff367224 */ /* 0x000fe200078e00ff */
[----:B------:R-:W-:Y:S02]  /*1510*/  CS2R R50, SRZ ;  /* 0x0000000000327805 */ /* 0x000fe4000001ff00 */
[----:B------:R-:W-:Y:S02]  /*1520*/  CS2R R76, SRZ ;  /* 0x00000000004c7805 */ /* 0x000fe4000001ff00 */
[----:B------:R-:W-:Y:S02]  /*1530*/  VIMNMX R23, RZ, R3, !PT ;  /* 0x00000003ff177248 */ /* 0x000fe40007fe0100 */
[----:B------:R-:W-:-:S02]  /*1540*/  CS2R R74, SRZ ;  /* 0x00000000004a7805 */ /* 0x000fc4000001ff00 */
[----:B------:R-:W-:Y:S02]  /*1550*/  CS2R R40, SRZ ;  /* 0x0000000000287805 */ /* 0x000fe4000001ff00 */
[----:B------:R-:W-:Y:S02]  /*1560*/  CS2R R48, SRZ ;  /* 0x0000000000307805 */ /* 0x000fe4000001ff00 */
[----:B------:R-:W-:Y:S02]  /*1570*/  ISETP.GT.AND P1, PT, R72, R23, PT ;  /* 0x000000174800720c */ /* 0x000fe40003f24270 */
[----:B------:R-:W-:Y:S02]  /*1580*/  CS2R R70, SRZ ;  /* 0x0000000000467805 */ /* 0x000fe4000001ff00 */
[----:B------:R-:W-:Y:S02]  /*1590*/  CS2R R68, SRZ ;  /* 0x0000000000447805 */ /* 0x000fe4000001ff00 */
[----:B------:R-:W-:-:S02]  /*15a0*/  CS2R R66, SRZ ;  /* 0x0000000000427805 */ /* 0x000fc4000001ff00 */
[----:B------:R-:W-:Y:S02]  /*15b0*/  CS2R R64, SRZ ;  /* 0x0000000000407805 */ /* 0x000fe4000001ff00 */
[----:B------:R-:W-:Y:S02]  /*15c0*/  CS2R R62, SRZ ;  /* 0x00000000003e7805 */ /* 0x000fe4000001ff00 */
[----:B------:R-:W-:Y:S01]  /*15d0*/  CS2R R60, SRZ ;  /* 0x00000000003c7805 */ /* 0x000fe2000001ff00 */
[----:B------:R-:W-:Y:S01]  /*15e0*/  IMAD.MOV.U32 R59, RZ, RZ, RZ ;  /* 0x000000ffff3b7224 */ /* 0x000fe200078e00ff */
[----:B------:R-:W-:Y:S01]  /*15f0*/  CS2R R44, SRZ ;  /* 0x00000000002c7805 */ /* 0x000fe2000001ff00 */
[----:B------:R-:W-:Y:S01]  /*1600*/  IMAD.MOV.U32 R56, RZ, RZ, RZ ;  /* 0x000000ffff387224 */ /* 0x000fe200078e00ff */
        /* <DEDUP_REMOVED lines=12> */
[----:B------:R-:W-:Y:S01]  /*16d0*/  CS2R R26, SRZ ;  /* 0x00000000001a7805 */ /* 0x000fe2000001ff00 */
        /* <DEDUP_REMOVED lines=22> */
[----:B------:R-:W-:Y:S01]  /*1840*/  IMAD.U32 R4, RZ, RZ, UR4 ;  /* 0x00000004ff047e24 */ /* 0x000fe2000f8e00ff */
[----:B------:R0:W1:Y:S01]  /*1850*/  LDC.64 R2, c[0x4][R0] ;  /* 0x0100000000027b82 */ /* 0x0000620000000a00 */
[----:B------:R-:W-:Y:S01]  /*1860*/  IMAD.U32 R5, RZ, RZ, UR5 ;  /* 0x00000005ff057e24 */ /* 0x000fe2000f8e00ff */
[----:B------:R-:W-:Y:S01]  /*1870*/  ULDC.64 UR4, c[0x4][0xf8] ;  /* 0x01003e0000047ab9 */ /* 0x000fe20000000a00 */
        /* <DEDUP_REMOVED lines=9> */
.L_x_970:
[----:B------:R-:W-:Y:S01]  /*1910*/  LEA.HI R0, R166, R166, RZ, 0x1 ;  /* 0x000000a6a6007211 */ /* 0x000fe200078f08ff */
[----:B------:R-:W-:-:S03]  /*1920*/  IMAD.U32 R2, RZ, RZ, UR61 ;  /* 0x0000003dff027e24 */ /* 0x000fc6000f8e00ff */
[----:B------:R-:W-:Y:S02]  /*1930*/  LOP3.LUT R3, R0, 0xfffffffe, RZ, 0xc0, !PT ;  /* 0xfffffffe00037812 */ /* 0x000fe400078ec0ff */
[----:B------:R-:W-:-:S03]  /*1940*/  ISETP.NE.AND P0, PT, R2, 0x3, PT ;  /* 0x000000030200780c */ /* 0x000fc60003f05270 */
[----:B------:R-:W-:-:S05]  /*1950*/  IMAD.IADD R0, R166, 0x1, -R3 ;  /* 0x00000001a6007824 */ /* 0x000fca00078e0a03 */
[----:B------:R-:W-:-:S04]  /*1960*/  SHF.L.U32 R0, R0, 0x1f, RZ ;  /* 0x0000001f00007819 */ /* 0x000fc800000006ff */
[----:B------:R-:W0:Y:S02]  /*1970*/  SYNCS.PHASECHK.TRANS64.TRYWAIT P1, [UR40+0x2a800], R0 ;  /* 0x02a80000ff0075a7 */ /* 0x000e240008020168 */
[----:B0-----:R-:W-:Y:S05]  /*1980*/  @!P1 BRA `(.L_x_971) ;  /* 0x0000011000e89947 */ /* 0x001fea0003800000 */
.L_x_1135:
[----:B------:R-:W-:Y:S05]  /*1990*/  @!P0 BRA `(.L_x_972) ;  /* 0x0000000000048947 */ /* 0x000fea0003800000 */
[----:B------:R-:W-:Y:S01]  /*19a0*/  BPT.TRAP 0x1 ;  /* 0x000000040000795c */ /* 0x000fe20000300000 */
.L_x_972:
[----:B0-----:R-:W-:Y:S02]  /*19b0*/  IMAD.U32 R3, RZ, RZ, UR39 ;  /* 0x00000027ff037e24 */ /* 0x001fe4000f8e00ff */
[----:B------:R-:W-:-:S03]  /*19c0*/  IMAD.U32 R0, RZ, RZ, UR38 ;  /* 0x00000026ff007e24 */ /* 0x000fc6000f8e00ff */
[----:B------:R-:W-:Y:S02]  /*19d0*/  LEA R3, R3, UR40, 0x3 ;  /* 0x0000002803037c11 */ /* 0x000fe4000f8e18ff */
[----:B------:R-:W-:-:S04]  /*19e0*/  SHF.L.U32 R0, R0, 0x1f, RZ ;  /* 0x0000001f00007819 */ /* 0x000fc800000006ff */
[----:B------:R0:W1:Y:S01]  /*19f0*/  SYNCS.PHASECHK.TRANS64.TRYWAIT P1, [R3+URZ+0x2a830], R0 ;  /* 0x02a83000030075a7 */ /* 0x000062000802017f */
[----:B------:R-:W-:Y:S05]  /*1a00*/  @!P0 BRA `(.L_x_973) ;  /* 0x0000000000048947 */ /* 0x000fea0003800000 */
[----:B------:R-:W-:Y:S01]  /*1a10*/  BPT.TRAP 0x1 ;  /* 0x000000040000795c */ /* 0x000fe20000300000 */
.L_x_973:
[----:B-1----:R-:W-:Y:S05]  /*1a20*/  @P1 BRA `(.L_x_974) ;  /* 0x0000000000081947 */ /* 0x002fea0003800000 */
[----:B------:R-:W1:Y:S02]  /*1a30*/  SYNCS.PHASECHK.TRANS64.TRYWAIT P1, [R3+URZ+0x2a830], R0 ;  /* 0x02a83000030075a7 */ /* 0x000e64000802017f */
[----:B-1----:R-:W-:Y:S05]  /*1a40*/  @!P1 BRA `(.L_x_975) ;  /* 0x0000011000d09947 */ /* 0x002fea0003800000 */
.L_x_974:
        /* <DEDUP_REMOVED lines=12> */
[----:B------:R-:W-:Y:S02]  /*1b10*/  ULOP3.LUT UR41, UR4, 0x10000, URZ, 0xfc, !UPT ;  /* 0x0001000004297892 */ /* 0x000fe4000f8efc3f */
[----:B------:R-:W-:Y:S02]  /*1b20*/  UIADD3 UR56, UR5, 0x4, URZ ;  /* 0x0000000405387890 */ /* 0x000fe4000fffe03f */
[----:B------:R-:W-:Y:S01]  /*1b30*/  UIMAD UR4, UR39, 0x900, UR41 ;  /* 0x00000900270478a4 */ /* 0x000fe2000f8e0229 */
[----:B------:R-:W-:Y:S01]  /*1b40*/  UMOV UR57, 0x40000040 ;  /* 0x4000004000397882 */ /* 0x000fe20000000000 */
[----:B------:R-:W-:-:S02]  /*1b50*/  UMOV UR59, 0x40000040 ;  /* 0x40000040003b7882 */ /* 0x000fc40000000000 */
[----:B------:R-:W-:Y:S02]  /*1b60*/  UIADD3 UR7, UR4, 0x2, URZ ;  /* 0x0000000204077890 */ /* 0x000fe4000fffe03f */
[----:B------:R-:W-:Y:S02]  /*1b70*/  UIADD3 UR58, UR4, 0x4, URZ ;  /* 0x00000004043a7890 */ /* 0x000fe4000fffe03f */
[----:B------:R-:W-:Y:S01]  /*1b80*/  UMOV UR10, UR4 ;  /* 0x00000004000a7c82 */ /* 0x000fe20008000000 */
[----:B------:R-:W-:Y:S01]  /*1b90*/  UIADD3 UR12, UR5, 0x400, URZ ;  /* 0x00000400050c7890 */ /* 0x000fe2000fffe03f */
[----:B------:R-:W-:Y:S01]  /*1ba0*/  HGMMA.64x96x16.F32.BF16 R24, gdesc[UR8], RZ, !UPT, gsb0 ;  /* 0x01600000081879f0 */ /* 0x000fe2000c0018ff */
[----:B------:R-:W-:Y:S01]  /*1bb0*/  UMOV UR8, UR6 ;  /* 0x0000000600087c82 */ /* 0x000fe20008000000 */
[----:B------:R-:W-:Y:S01]  /*1bc0*/  UMOV UR9, 0x40000040 ;  /* 0x4000004000097882 */ /* 0x000fe20000000000 */
[----:B------:R-:W-:Y:S01]  /*1bd0*/  UMOV UR10, UR7 ;  /* 0x00000007000a7c82 */ /* 0x000fe20008000000 */
[----:B------:R-:W-:Y:S01]  /*1be0*/  UMOV UR11, 0x40000040 ;  /* 0x40000040000b7882 */ /* 0x000fe20000000000 */
[----:B------:R-:W-:Y:S01]  /*1bf0*/  IMAD.U32 R4, RZ, RZ, UR8 ;  /* 0x00000008ff047e24 */ /* 0x000fe2000f8e00ff */
[----:B------:R-:W-:Y:S01]  /*1c00*/  UIADD3 UR14, UR4, 0x300, URZ ;  /* 0x00000300040e7890 */ /* 0x000fe2000fffe03f */
[----:B------:R-:W-:Y:S01]  /*1c10*/  IMAD.U32 R5, RZ, RZ, UR9 ;  /* 0x00000009ff057e24 */ /* 0x000fe2000f8e00ff */
        /* <DEDUP_REMOVED lines=30> */
[----:B------:R-:W-:Y:S02]  /*1e00*/  WARPGROUP.DEPBAR.LE gsb0, 0x0 ;  /* 0x00008000000079c5 */ /* 0x000fe40000010000 */
[----:B------:R-:W-:-:S06]  /*1e10*/  WARPGROUP.ARRIVE ;  /* 0x00000000000079c5 */ /* 0x000fcc0000000000 */
[----:B------:R-:W-:Y:S01]  /*1e20*/  HGMMA.64x96x16.F32.BF16 R24, gdesc[UR8], R24, gsb0 ;  /* 0x01600000081879f0 */ /* 0x000fe20008001818 */
        /* <DEDUP_REMOVED lines=37> */
.L_x_976:
[----:B------:R-:W-:Y:S01]  /*2080*/  ISETP.NE.AND P2, PT, R168, 0x1, PT ;  /* 0x00000001a800780c */ /* 0x000fe20003f45270 */
[----:B------:R-:W-:Y:S01]  /*2090*/  IMAD.IADD R2, R22, 0x1, R17 ;  /* 0x0000000116027824 */ /* 0x000fe200078e0211 */
[----:B------:R-:W-:Y:S01]  /*20a0*/  R2UR UR4, R3 ;  /* 0x00000000030472ca */ /* 0x000fe200000e0000 */
[----:B------:R-:W2:Y:S01]  /*20b0*/  LDC R13, c[0x0][0x288] ;  /* 0x0000a200ff0d7b82 */ /* 0x000ea20000000800 */
[----:B------:R-:W-:Y:S01]  /*20c0*/  LOP3.LUT P1, RZ, R19, 0x80000, RZ, 0xc0, !PT ;  /* 0x0008000013ff7812 */ /* 0x000fe2000782c0ff */
[----:B------:R-:W-:Y:S01]  /*20d0*/  ULDC UR43, c[0x0][0x9dc] ;  /* 0x00027700002b7ab9 */ /* 0x000fe20000000800 */
[----:B------:R-:W-:-:S07]  /*20e0*/  ULDC UR5, c[0x0][0x9e0] ;  /* 0x0002780000057ab9 */ /* 0x000fce0000000800 */
[----:B------:R-:W0:Y:S02]  /*20f0*/  @P2 LDC R9, c[0x0][0x44c] ;  /* 0x00011300ff092b82 */ /* 0x000e240000000800 */
[----:B------:R-:W-:-:S04]  /*2100*/  UIADD3 UR4, UR4, 0x2a840, URZ ;  /* 0x0002a84004047890 */ /* 0x000fc8000fffe03f */
[----:B------:R-:W-:Y:S02]  /*2110*/  UPRMT UR4, UR60, 0x654, UR4 ;  /* 0x000006543c047896 */ /* 0x000fe40008000004 */
[----:B------:R-:W3:Y:S07]  /*2120*/  @P2 LDC R11, c[0x0][0x450] ;  /* 0x00011400ff0b2b82 */ /* 0x000eee0000000800 */
[----:B------:R-:W-:Y:S01]  /*2130*/  SYNCS.ARRIVE.TRANS64.RED.A1T0 RZ, [UR4], RZ ;  /* 0x000000ffffff79a7 */ /* 0x000fe20008100404 */
[----:B------:R-:W-:Y:S01]  /*2140*/  ULOP3.LUT UR4, URZ, UR43, URZ, 0x33, !UPT ;  /* 0x0000002b3f047292 */ /* 0x000fe2000f8e333f */
[----:B01----:R-:W-:-:S04]  /*2150*/  @P2 IMAD.HI.U32 R0, R2, R9, RZ ;  /* 0x0000000902002227 */ /* 0x003fc800078e00ff */
[----:B------:R-:W-:Y:S01]  /*2160*/  IMAD.MOV.U32 R9, RZ, RZ, -0x60 ;  /* 0xffffffa0ff097424 */ /* 0x000fe200078e00ff */
[----:B---3--:R-:W-:-:S03]  /*2170*/  @P2 SHF.R.U32.HI R2, RZ, R11, R0 ;  /* 0x0000000bff022219 */ /* 0x008fc60000011600 */
[C---:B------:R-:W-:Y:S02]  /*2180*/  IMAD R9, R72.reuse, R9, 0x61 ;  /* 0x0000006148097424 */ /* 0x040fe400078e0209 */
[--C-:B------:R-:W-:Y:S01]  /*2190*/  IMAD R0, R72, -0x60, R16.reuse ;  /* 0xffffffa048007824 */ /* 0x100fe200078e0210 */
[----:B------:R-:W0:Y:S01]  /*21a0*/  SHFL.IDX PT, R11, R2, RZ, 0x1c1f ;  /* 0x001c1fff020b7589 */ /* 0x000e2200000e0000 */
[----:B------:R-:W-:Y:S02]  /*21b0*/  IMAD R8, R18, -0x2, R9 ;  /* 0xfffffffe12087824 */ /* 0x000fe400078e0209 */
[----:B------:R-:W-:Y:S02]  /*21c0*/  VIADD R3, R0, 0x60 ;  /* 0x0000006000037836 */ /* 0x000fe40000000000 */
[----:B------:R-:W-:Y:S01]  /*21d0*/  VIADD R14, R9, 0xffffffff ;  /* 0xffffffff090e7836 */ /* 0x000fe20000000000 */
[----:B--2---:R-:W-:Y:S01]  /*21e0*/  IADD3 R0, R8, -R13, R16 ;  /* 0x8000000d08007210 */ /* 0x004fe20007ffe010 */
[----:B------:R-:W-:-:S02]  /*21f0*/  IMAD R10, R18, -0x2, R3 ;  /* 0xfffffffe120a7824 */ /* 0x000fc400078e0203 */
[----:B------:R-:W-:Y:S02]  /*2200*/  VIADD R20, R8, 0xffffffff ;  /* 0xffffffff08147836 */ /* 0x000fe40000000000 */
[C---:B------:R-:W-:Y:S02]  /*2210*/  VIADD R15, R0.reuse, UR5 ;  /* 0x00000005000f7c36 */ /* 0x040fe40008000000 */
[----:B------:R-:W-:-:S03]  /*2220*/  VIADD R12, R0, UR4 ;  /* 0x00000004000c7c36 */ /* 0x000fc60008000000 */
[----:B0-----:R-:W-:Y:S01]  /*2230*/  VIADDMNMX R0, R11, R15, R10, PT ;  /* 0x0000000f0b007246 */ /* 0x001fe2000380010a */
[----:B------:R-:W-:Y:S01]  /*2240*/  IMAD.IADD R3, R12, 0x1, R11 ;  /* 0x000000010c037824 */ /* 0x000fe200078e020b */
[----:B------:R-:W-:Y:S06]  /*2250*/  @!P1 BRA `(.L_x_977) ;  /* 0x00000000005c9947 */ /* 0x000fec0003800000 */
[----:B------:R-:W-:Y:S01]  /*2260*/  IADD3 R9, R16, -R13, R11 ;  /* 0x8000000d10097210 */ /* 0x000fe20007ffe00b */
[----:B------:R-:W-:Y:S03]  /*2270*/  BSSY B0, `(.L_x_978) ;  /* 0x0000012000007945 */ /* 0x000fe60003800000 */
[----:B------:R-:W-:-:S13]  /*2280*/  ISETP.GT.AND P1, PT, R9, -0x1, PT ;  /* 0xffffffff0900780c */ /* 0x000fda0003f24270 */
[----:B------:R-:W-:Y:S05]  /*2290*/  @P1 BRA `(.L_x_979) ;  /* 0x0000000000241947 */ /* 0x000fea0003800000 */
[----:B------:R-:W-:Y:S01]  /*22a0*/  ULDC UR4, c[0x0][0x9e4] ;  /* 0x0002790000047ab9 */ /* 0x000fe20000000800 */
[----:B------:R-:W-:Y:S01]  /*22b0*/  LOP3.LUT R9, RZ, R9, RZ, 0x33, !PT ;  /* 0x00000009ff097212 */ /* 0x000fe200078e33ff */
[----:B------:R-:W-:-:S05]  /*22c0*/  IMAD.U32 R11, RZ, RZ, UR4 ;  /* 0x00000004ff0b7e24 */ /* 0x000fca000f8e00ff */
[----:B------:R-:W-:-:S13]  /*22d0*/  ISETP.NE.AND P1, PT, R11, 0x1, PT ;  /* 0x000000010b00780c */ /* 0x000fda0003f25270 */
[----:B------:R-:W0:Y:S02]  /*22e0*/  @P1 LDC.64 R74, c[0x0][0x9e8] ;  /* 0x00027a00ff4a1b82 */ /* 0x000e240000000a00 */
[----:B0-----:R-:W-:-:S05]  /*22f0*/  @P1 IMAD.HI.U32 R8, R9, R74, RZ ;  /* 0x0000004a09081227 */ /* 0x001fca00078e00ff */
[----:B------:R-:W-:-:S04]  /*2300*/  @P1 SHF.R.U32.HI R9, RZ, R75, R8 ;  /* 0x0000004bff091219 */ /* 0x000fc80000011608 */
[----:B------:R-:W-:Y:S01]  /*2310*/  LOP3.LUT R9, RZ, R9, RZ, 0x33, !PT ;  /* 0x00000009ff097212 */ /* 0x000fe200078e33ff */
[----:B------:R-:W-:Y:S06]  /*2320*/  BRA `(.L_x_980) ;  /* 0x0000000000187947 */ /* 0x000fec0003800000 */
.L_x_979:
[----:B------:R-:W-:Y:S02]  /*2330*/  ULDC UR4, c[0x0][0x9e4] ;  /* 0x0002790000047ab9 */ /* 0x000fe40000000800 */
[----:B------:R-:W-:-:S05]  /*2340*/  IMAD.U32 R11, RZ, RZ, UR4 ;  /* 0x00000004ff0b7e24 */ /* 0x000fca000f8e00ff */
[----:B------:R-:W-:-:S13]  /*2350*/  ISETP.NE.AND P1, PT, R11, 0x1, PT ;  /* 0x000000010b00780c */ /* 0x000fda0003f25270 */
[----:B------:R-:W0:Y:S02]  /*2360*/  @P1 LDC.64 R74, c[0x0][0x9e8] ;  /* 0x00027a00ff4a1b82 */ /* 0x000e240000000a00 */
[----:B0-----:R-:W-:-:S05]  /*2370*/  @P1 IMAD.HI.U32 R8, R9, R74, RZ ;  /* 0x0000004a09081227 */ /* 0x001fca00078e00ff */
[----:B------:R-:W-:-:S07]  /*2380*/  @P1 SHF.R.U32.HI R9, RZ, R75, R8 ;  /* 0x0000004bff091219 */ /* 0x000fce0000011608 */
.L_x_980:
[----:B------:R-:W-:Y:S05]  /*2390*/  BSYNC B0 ;  /* 0x0000000000007941 */ /* 0x000fea0003800000 */
.L_x_978:
[----:B------:R-:W-:-:S05]  /*23a0*/  IMAD R9, R9, R11, R20 ;  /* 0x0000000b09097224 */ /* 0x000fca00078e0214 */
[----:B------:R-:W-:Y:S02]  /*23b0*/  VIADDMNMX R0, R9, R11, R0, PT ;  /* 0x0000000b09007246 */ /* 0x000fe40003800100 */
[----:B------:R-:W-:-:S07]  /*23c0*/  VIMNMX R3, R3, R9, !PT ;  /* 0x0000000903037248 */ /* 0x000fce0007fe0100 */
.L_x_977:
[C---:B------:R-:W-:Y:S02]  /*23d0*/  ISETP.GE.AND P6, PT, R14.reuse, 0x9, PT ;  /* 0x000000090e00780c */ /* 0x040fe40003fc6270 */
[----:B------:R-:W-:Y:S02]  /*23e0*/  ISETP.GE.AND P1, PT, R14, 0x2, PT ;  /* 0x000000020e00780c */ /* 0x000fe40003f26270 */
[C---:B------:R-:W-:Y:S02]  /*23f0*/  ISETP.GT.AND P2, PT, R3.reuse, 0x8, !P6 ;  /* 0x000000080300780c */ /* 0x040fe40007744270 */
[----:B------:R-:W-:Y:S02]  /*2400*/  ISETP.GT.AND P3, PT, R3, 0x1, !P1 ;  /* 0x000000010300780c */ /* 0x000fe40004f64270 */
[----:B------:R-:W-:Y:S02]  /*2410*/  ISETP.LT.OR P2, PT, R0, 0x9, P2 ;  /* 0x000000090000780c */ /* 0x000fe40001741670 */
[----:B------:R-:W-:-:S02]  /*2420*/  ISETP.GE.AND P4, PT, R14, 0xa, PT ;  /* 0x0000000a0e00780c */ /* 0x000fc40003f86270 */
[----:B------:R-:W-:Y:S02]  /*2430*/  FSEL R91, R28, -INF , !P2 ;  /* 0xff8000001c5b7808 */ /* 0x000fe40005000000 */
[C---:B------:R-:W-:Y:S02]  /*2440*/  ISETP.LT.OR P3, PT, R0.reuse, 0x2, P3 ;  /* 0x000000020000780c */ /* 0x040fe40001f61670 */
[----:B------:R-:W-:Y:S02]  /*2450*/  ISETP.GT.AND P2, PT, R3, 0x9, !P4 ;  /* 0x000000090300780c */ /* 0x000fe40006744270 */
[----:B------:R-:W-:Y:S02]  /*2460*/  FSEL R89, R25, -INF , !P3 ;  /* 0xff80000019597808 */ /* 0x000fe40005800000 */
[----:B------:R-:W-:Y:S02]  /*2470*/  ISETP.LT.OR P2, PT, R0, 0xa, P2 ;  /* 0x0000000a0000780c */ /* 0x000fe40001741670 */
[----:B------:R-:W-:-:S02]  /*2480*/  ISETP.GE.AND P3, PT, R14, 0x11, PT ;  /* 0x000000110e00780c */ /* 0x000fc40003f66270 */
[----:B------:R-:W-:Y:S02]  /*2490*/  FSEL R93, R29, -INF , !P2 ;  /* 0xff8000001d5d7808 */ /* 0x000fe40005000000 */
[----:B------:R-:W-:Y:S02]  /*24a0*/  ISETP.GT.AND P2, PT, R3, 0x10, !P3 ;  /* 0x000000100300780c */ /* 0x000fe40005f44270 */
[----:B------:R-:W-:Y:S02]  /*24b0*/  P2R R74, PR, RZ, 0x8 ;  /* 0x00000008ff4a7803 */ /* 0x000fe40000000000 */
[----:B------:R-:W-:Y:S02]  /*24c0*/  ISETP.LT.OR P2, PT, R0, 0x11, P2 ;  /* 0x000000110000780c */ /* 0x000fe40001741670 */
[----:B------:R-:W-:Y:S02]  /*24d0*/  ISETP.GE.AND P3, PT, R14, 0x12, PT ;  /* 0x000000120e00780c */ /* 0x000fe40003f66270 */
[----:B------:R-:W-:-:S02]  /*24e0*/  FSEL R95, R32, -INF , !P2 ;  /* 0xff800000205f7808 */ /* 0x000fc40005000000 */
[----:B------:R-:W-:Y:S02]  /*24f0*/  ISETP.GT.AND P2, PT, R3, 0x11, !P3 ;  /* 0x000000110300780c */ /* 0x000fe40005f44270 */
[----:B------:R-:W-:Y:S02]  /*2500*/  P2R R32, PR, RZ, 0x8 ;  /* 0x00000008ff207803 */ /* 0x000fe40000000000 */
[----:B------:R-:W-:Y:S02]  /*2510*/  ISETP.LT.OR P2, PT, R0, 0x12, P2 ;  /* 0x000000120000780c */ /* 0x000fe40001741670 */
[----:B------:R-:W-:Y:S02]  /*2520*/  ISETP.GE.AND P3, PT, R14, 0x19, PT ;  /* 0x000000190e00780c */ /* 0x000fe40003f66270 */
[----:B------:R-:W-:Y:S02]  /*2530*/  FSEL R97, R33, -INF , !P2 ;  /* 0xff80000021617808 */ /* 0x000fe40005000000 */
[----:B------:R-:W-:-:S02]  /*2540*/  ISETP.GT.AND P2, PT, R3, 0x18, !P3 ;  /* 0x000000180300780c */ /* 0x000fc40005f44270 */
[----:B------:R-:W-:Y:S02]  /*2550*/  P2R R76, PR, RZ, 0x8 ;  /* 0x00000008ff4c7803 */ /* 0x000fe40000000000 */
[----:B------:R-:W-:Y:S02]  /*2560*/  ISETP.LT.OR P2, PT, R0, 0x19, P2 ;  /* 0x000000190000780c */ /* 0x000fe40001741670 */
[----:B------:R-:W-:Y:S02]  /*2570*/  ISETP.GE.AND P3, PT, R14, 0x1a, PT ;  /* 0x0000001a0e00780c */ /* 0x000fe40003f66270 */
[----:B------:R-:W-:Y:S02]  /*2580*/  FSEL R99, R36, -INF , !P2 ;  /* 0xff80000024637808 */ /* 0x000fe40005000000 */
[----:B------:R-:W-:Y:S02]  /*2590*/  ISETP.GT.AND P2, PT, R3, 0x19, !P3 ;  /* 0x000000190300780c */ /* 0x000fe40005f44270 */
[----:B------:R-:W-:-:S02]  /*25a0*/  P2R R36, PR, RZ, 0x8 ;  /* 0x00000008ff247803 */ /* 0x000fc40000000000 */
[----:B------:R-:W-:Y:S02]  /*25b0*/  ISETP.LT.OR P2, PT, R0, 0x1a, P2 ;  /* 0x0000001a0000780c */ /* 0x000fe40001741670 */
[----:B------:R-:W-:Y:S02]  /*25c0*/  ISETP.GE.AND P3, PT, R14, 0x21, PT ;  /* 0x000000210e00780c */ /* 0x000fe40003f66270 */
[----:B------:R-:W-:Y:S02]  /*25d0*/  FSEL R101, R37, -INF , !P2 ;  /* 0xff80000025657808 */ /* 0x000fe40005000000 */
[----:B------:R-:W-:Y:S02]  /*25e0*/  ISETP.GT.AND P2, PT, R3, 0x20, !P3 ;  /* 0x000000200300780c */ /* 0x000fe40005f44270 */
[----:B------:R-:W-:Y:S02]  /*25f0*/  P2R R78, PR, RZ, 0x8 ;  /* 0x00000008ff4e7803 */ /* 0x000fe40000000000 */
[----:B------:R-:W-:-:S02]  /*2600*/  ISETP.LT.OR P2, PT, R0, 0x21, P2 ;  /* 0x000000210000780c */ /* 0x000fc40001741670 */
[----:B------:R-:W-:Y:S02]  /*2610*/  ISETP.GE.AND P3, PT, R14, 0x22, PT ;  /* 0x000000220e00780c */ /* 0x000fe40003f66270 */
[----:B------:R-:W-:Y:S02]  /*2620*/  FSEL R103, R40, -INF , !P2 ;  /* 0xff80000028677808 */ /* 0x000fe40005000000 */
[----:B------:R-:W-:Y:S02]  /*2630*/  ISETP.GT.AND P2, PT, R3, 0x21, !P3 ;  /* 0x000000210300780c */ /* 0x000fe40005f44270 */
[----:B------:R-:W-:Y:S02]  /*2640*/  P2R R40, PR, RZ, 0x8 ;  /* 0x00000008ff287803 */ /* 0x000fe40000000000 */
        /* <DEDUP_REMOVED lines=56> */
[----:B------:R-:W-:Y:S02]  /*29d0*/  P2R R28, PR, RZ, 0x10 ;  /* 0x00000010ff1c7803 */ /* 0x000fe40000000000 */
[----:B------:R-:W-:Y:S02]  /*29e0*/  FSEL R11, R64, -INF , !P2 ;  /* 0xff800000400b7808 */ /* 0x000fe40005000000 */
[----:B------:R-:W-:-:S04]  /*29f0*/  ISETP.GE.AND P2, PT, R14, 0x52, PT ;  /* 0x000000520e00780c */ /* 0x000fc80003f46270 */
[----:B------:R-:W-:-:S04]  /*2a00*/  ISETP.GT.AND P3, PT, R3, 0x51, !P2 ;  /* 0x000000510300780c */ /* 0x000fc80005764270 */
[----:B------:R-:W-:-:S04]  /*2a10*/  ISETP.LT.OR P3, PT, R0, 0x52, P3 ;  /* 0x000000520000780c */ /* 0x000fc80001f61670 */
[----:B------:R-:W-:Y:S02]  /*2a20*/  FSEL R65, R65, -INF , !P3 ;  /* 0xff80000041417808 */ /* 0x000fe40005800000 */
[----:B------:R-:W-:-:S04]  /*2a30*/  ISETP.GE.AND P3, PT, R14, 0x59, PT ;  /* 0x000000590e00780c */ /* 0x000fc80003f66270 */
[----:B------:R-:W-:-:S04]  /*2a40*/  ISETP.GT.AND P4, PT, R3, 0x58, !P3 ;  /* 0x000000580300780c */ /* 0x000fc80005f84270 */
[----:B------:R-:W-:-:S04]  /*2a50*/  ISETP.LT.OR P4, PT, R0, 0x59, P4 ;  /* 0x000000590000780c */ /* 0x000fc80002781670 */
[----:B------:R-:W-:Y:S02]  /*2a60*/  FSEL R25, R68, -INF , !P4 ;  /* 0xff80000044197808 */ /* 0x000fe40006000000 */
[----:B------:R-:W-:-:S04]  /*2a70*/  ISETP.GE.AND P4, PT, R14, 0x1, PT ;  /* 0x000000010e00780c */ /* 0x000fc80003f86270 */
[----:B------:R-:W-:-:S04]  /*2a80*/  ISETP.GT.AND P5, PT, R3, RZ, !P4 ;  /* 0x000000ff0300720c */ /* 0x000fc800067a4270 */
[----:B------:R-:W-:-:S04]  /*2a90*/  ISETP.LT.OR P5, PT, R0, 0x1, P5 ;  /* 0x000000010000780c */ /* 0x000fc80002fa1670 */
[----:B------:R-:W-:Y:S02]  /*2aa0*/  FSEL R21, R24, -INF , !P5 ;  /* 0xff80000018157808 */ /* 0x000fe40006800000 */
[----:B------:R-:W-:-:S04]  /*2ab0*/  ISETP.GE.AND P5, PT, R14, 0x5a, PT ;  /* 0x0000005a0e00780c */ /* 0x000fc80003fa6270 */
[----:B------:R-:W-:Y:S02]  /*2ac0*/  P2R R24, PR, RZ, 0x20 ;  /* 0x00000020ff187803 */ /* 0x000fe40000000000 */
[----:B------:R-:W-:Y:S02]  /*2ad0*/  ISETP.GT.AND P5, PT, R3, 0x59, !P5 ;  /* 0x000000590300780c */ /* 0x000fe40006fa4270 */
[----:B------:R-:W0:Y:S02]  /*2ae0*/  SHFL.IDX PT, R3, R2, 0x1, 0x1c1f ;  /* 0x003c1f0002037f89 */ /* 0x000e2400000e0000 */
[----:B------:R-:W-:-:S04]  /*2af0*/  ISETP.LT.OR P5, PT, R0, 0x5a, P5 ;  /* 0x0000005a0000780c */ /* 0x000fc80002fa1670 */
[----:B------:R-:W-:Y:S02]  /*2b00*/  FSEL R69, R69, -INF , !P5 ;  /* 0xff80000045457808 */ /* 0x000fe40006800000 */
[----:B------:R-:W-:Y:S02]  /*2b10*/  LOP3.LUT P5, RZ, R19, 0x80000, RZ, 0xc0, !PT ;  /* 0x0008000013ff7812 */ /* 0x000fe400078ac0ff */
[----:B0-----:R-:W-:Y:S01]  /*2b20*/  VIADDMNMX R0, R3, R15, R10, PT ;  /* 0x0000000f03007246 */ /* 0x001fe2000380010a */
[----:B------:R-:W-:-:S10]  /*2b30*/  IMAD.IADD R8, R12, 0x1, R3 ;  /* 0x000000010c087824 */ /* 0x000fd400078e0203 */
[----:B------:R-:W-:Y:S05]  /*2b40*/  @!P5 BRA `(.L_x_981) ;  /* 0x00000000005cd947 */ /* 0x000fea0003800000 */
        /* <DEDUP_REMOVED lines=13> */
.L_x_983:
[----:B------:R-:W-:Y:S02]  /*2c20*/  ULDC UR4, c[0x0][0x9e4] ;  /* 0x0002790000047ab9 */ /* 0x000fe40000000800 */
[----:B------:R-:W-:-:S05]  /*2c30*/  IMAD.U32 R9, RZ, RZ, UR4 ;  /* 0x00000004ff097e24 */ /* 0x000fca000f8e00ff */
[----:B------:R-:W-:-:S13]  /*2c40*/  ISETP.NE.AND P5, PT, R9, 0x1, PT ;  /* 0x000000010900780c */ /* 0x000fda0003fa5270 */
[----:B------:R-:W0:Y:S02]  /*2c50*/  @P5 LDC.64 R14, c[0x0][0x9e8] ;  /* 0x00027a00ff0e5b82 */ /* 0x000e240000000a00 */
[----:B0-----:R-:W-:-:S05]  /*2c60*/  @P5 IMAD.HI.U32 R2, R3, R14, RZ ;  /* 0x0000000e03025227 */ /* 0x001fca00078e00ff */
[----:B------:R-:W-:-:S07]  /*2c70*/  @P5 SHF.R.U32.HI R3, RZ, R15, R2 ;  /* 0x0000000fff035219 */ /* 0x000fce0000011602 */
.L_x_984:
[----:B------:R-:W-:Y:S05]  /*2c80*/  BSYNC B0 ;  /* 0x0000000000007941 */ /* 0x000fea0003800000 */
.L_x_982:
[----:B------:R-:W-:-:S05]  /*2c90*/  IMAD R3, R3, R9, R20 ;  /* 0x0000000903037224 */ /* 0x000fca00078e0214 */
[----:B------:R-:W-:Y:S02]  /*2ca0*/  VIADDMNMX R0, R3, R9, R0, PT ;  /* 0x0000000903007246 */ /* 0x000fe40003800100 */
[----:B------:R-:W-:-:S07]  /*2cb0*/  VIMNMX R8, R8, R3, !PT ;  /* 0x0000000308087248 */ /* 0x000fce0007fe0100 */
.L_x_981:
[----:B------:R-:W-:Y:S01]  /*2cc0*/  ISETP.GT.AND P1, PT, R8, 0x1, !P1 ;  /* 0x000000010800780c */ /* 0x000fe20004f24270 */
[----:B------:R-:W-:Y:S01]  /*2cd0*/  ULDC UR4, c[0x0][0x988] ;  /* 0x0002620000047ab9 */ /* 0x000fe20000000800 */
[----:B------:R-:W-:Y:S01]  /*2ce0*/  FMNMX.FTZ R2, R21, R89, !PT ;  /* 0x0000005915027209 */ /* 0x000fe20007810000 */
[----:B------:R-:W-:Y:S01]  /*2cf0*/  IMAD.U32 R10, RZ, RZ, UR4 ;  /* 0x00000004ff0a7e24 */ /* 0x000fe2000f8e00ff */
[----:B------:R-:W-:Y:S02]  /*2d00*/  ISETP.LT.OR P1, PT, R0, 0x2, P1 ;  /* 0x000000020000780c */ /* 0x000fe40000f21670 */
[----:B------:R-:W-:Y:S02]  /*2d10*/  ISETP.GT.AND P6, PT, R8, 0x8, !P6 ;  /* 0x000000080800780c */ /* 0x000fe400077c4270 */
[----:B------:R-:W-:Y:S02]  /*2d20*/  FSEL R75, R27, -INF , !P1 ;  /* 0xff8000001b4b7808 */ /* 0x000fe40004800000 */
[----:B------:R-:W-:-:S02]  /*2d30*/  ISETP.NE.AND P1, PT, R28, RZ, PT ;  /* 0x000000ff1c00720c */ /* 0x000fc40003f25270 */
[----:B------:R-:W-:Y:S02]  /*2d40*/  FMNMX.FTZ R2, R91, R2, !PT ;  /* 0x000000025b027209 */ /* 0x000fe40007810000 */
[----:B------:R-:W-:Y:S02]  /*2d50*/  ISETP.GT.AND P1, PT, R8, 0x9, !P1 ;  /* 0x000000090800780c */ /* 0x000fe40004f24270 */
[C---:B------:R-:W-:Y:S02]  /*2d60*/  ISETP.LT.OR P6, PT, R0.reuse, 0x9, P6 ;  /* 0x000000090000780c */ /* 0x040fe400037c1670 */
[----:B------:R-:W-:Y:S02]  /*2d70*/  ISETP.LT.OR P1, PT, R0, 0xa, P1 ;  /* 0x0000000a0000780c */ /* 0x000fe40000f21670 */
[----:B------:R-:W-:Y:S02]  /*2d80*/  FMNMX.FTZ R2, R93, R2, !PT ;  /* 0x000000025d027209 */ /* 0x000fe40007810000 */
[----:B------:R-:W-:-:S02]  /*2d90*/  FSEL R79, R31, -INF , !P1 ;  /* 0xff8000001f4f7808 */ /* 0x000fc40004800000 */
[----:B------:R-:W-:Y:S02]  /*2da0*/  ISETP.NE.AND P1, PT, R74, RZ, PT ;  /* 0x000000ff4a00720c */ /* 0x000fe40003f25270 */
[----:B------:R-:W-:Y:S02]  /*2db0*/  FSEL R77, R30, -INF , !P6 ;  /* 0xff8000001e4d7808 */ /* 0x000fe40007000000 */
[----:B------:R-:W-:Y:S02]  /*2dc0*/  ISETP.GT.AND P1, PT, R8, 0x10, !P1 ;  /* 0x000000100800780c */ /* 0x000fe40004f24270 */
[----:B------:R-:W-:Y:S02]  /*2dd0*/  ISETP.NE.AND P6, PT, R76, RZ, PT ;  /* 0x000000ff4c00720c */ /* 0x000fe40003fc5270 */
[----:B------:R-:W-:Y:S02]  /*2de0*/  ISETP.LT.OR P1, PT, R0, 0x11, P1 ;  /* 0x000000110000780c */ /* 0x000fe40000f21670 */
[----:B------:R-:W-:-:S02]  /*2df0*/  FMNMX.FTZ R2, R95, R2, !PT ;  /* 0x000000025f027209 */ /* 0x000fc40007810000 */
[----:B------:R-:W-:Y:S02]  /*2e00*/  FSEL R81, R34, -INF , !P1 ;  /* 0xff80000022517808 */ /* 0x000fe40004800000 */
[----:B------:R-:W-:Y:S02]  /*2e10*/  ISETP.NE.AND P1, PT, R32, RZ, PT ;  /* 0x000000ff2000720c */ /* 0x000fe40003f25270 */
[----:B------:R-:W-:Y:S02]  /*2e20*/  FMNMX.FTZ R2, R97, R2, !PT ;  /* 0x0000000261027209 */ /* 0x000fe40007810000 */
[----:B------:R-:W-:Y:S02]  /*2e30*/  ISETP.GT.AND P1, PT, R8, 0x11, !P1 ;  /* 0x000000110800780c */ /* 0x000fe40004f24270 */
[----:B------:R-:W-:Y:S02]  /*2e40*/  ISETP.NE.AND P5, PT, R36, RZ, PT ;  /* 0x000000ff2400720c */ /* 0x000fe40003fa5270 */
[----:B------:R-:W-:-:S02]  /*2e50*/  ISETP.LT.OR P1, PT, R0, 0x12, P1 ;  /* 0x000000120000780c */ /* 0x000fc40000f21670 */
[----:B------:R-:W-:Y:S02]  /*2e60*/  FMNMX.FTZ R2, R99, R2, !PT ;  /* 0x0000000263027209 */ /* 0x000fe40007810000 */
[----:B------:R-:W-:Y:S02]  /*2e70*/  FSEL R35, R35, -INF , !P1 ;  /* 0xff80000023237808 */ /* 0x000fe40004800000 */
[----:B------:R-:W-:Y:S02]  /*2e80*/  ISETP.GT.AND P1, PT, R8, 0x18, !P6 ;  /* 0x000000180800780c */ /* 0x000fe40007724270 */
[----:B------:R-:W-:Y:S02]  /*2e90*/  FMNMX.FTZ R2, R101, R2, !PT ;  /* 0x0000000265027209 */ /* 0x000fe40007810000 */
[----:B------:R-:W-:Y:S02]  /*2ea0*/  ISETP.LT.OR P1, PT, R0, 0x19, P1 ;  /* 0x000000190000780c */ /* 0x000fe40000f21670 */
[----:B------:R-:W-:-:S02]  /*2eb0*/  FMNMX.FTZ R2, R103, R2, !PT ;  /* 0x0000000267027209 */ /* 0x000fc40007810000 */
[----:B------:R-:W-:Y:S02]  /*2ec0*/  FSEL R31, R38, -INF , !P1 ;  /* 0xff800000261f7808 */ /* 0x000fe40004800000 */
[----:B------:R-:W-:Y:S02]  /*2ed0*/  ISETP.GT.AND P1, PT, R8, 0x19, !P5 ;  /* 0x000000190800780c */ /* 0x000fe40006f24270 */
[----:B------:R-:W-:Y:S02]  /*2ee0*/  FMNMX.FTZ R2, R105, R2, !PT ;  /* 0x0000000269027209 */ /* 0x000fe40007810000 */
[----:B------:R-:W-:Y:S02]  /*2ef0*/  ISETP.LT.OR P1, PT, R0, 0x1a, P1 ;  /* 0x0000001a0000780c */ /* 0x000fe40000f21670 */
[----:B------:R-:W-:Y:S02]  /*2f00*/  FMNMX.FTZ R2, R107, R2, !PT ;  /* 0x000000026b027209 */ /* 0x000fe40007810000 */
[----:B------:R-:W-:-:S02]  /*2f10*/  FSEL R39, R39, -INF , !P1 ;  /* 0xff80000027277808 */ /* 0x000fc40004800000 */
[----:B------:R-:W-:Y:S02]  /*2f20*/  ISETP.NE.AND P1, PT, R78, RZ, PT ;  /* 0x000000ff4e00720c */ /* 0x000fe40003f25270 */
[----:B------:R-:W-:Y:S02]  /*2f30*/  FMNMX.FTZ R2, R45, R2, !PT ;  /* 0x000000022d027209 */ /* 0x000fe40007810000 */
        /* <DEDUP_REMOVED lines=8> */
[----:B------:R-:W-:Y:S02]  /*2fc0*/  FMNMX.FTZ R2, R37, R2, !PT ;  /* 0x0000000225027209 */ /* 0x000fe40007810000 */
[----:B------:R-:W-:-:S02]  /*2fd0*/  ISETP.LT.OR P1, PT, R0, 0x22, P1 ;  /* 0x000000220000780c */ /* 0x000fc40000f21670 */
[----:B------:R-:W-:Y:S02]  /*2fe0*/  FMNMX.FTZ R2, R53, R2, !PT ;  /* 0x0000000235027209 */ /* 0x000fe40007810000 */
[----:B------:R-:W-:Y:S02]  /*2ff0*/  FSEL R43, R43, -INF , !P1 ;  /* 0xff8000002b2b7808 */ /* 0x000fe40004800000 */
[----:B------:R-:W-:Y:S02]  /*3000*/  ISETP.NE.AND P1, PT, R80, RZ, PT ;  /* 0x000000ff5000720c */ /* 0x000fe40003f25270 */
[----:B------:R-:W-:Y:S02]  /*3010*/  FMNMX.FTZ R2, R33, R2, !PT ;  /* 0x0000000221027209 */ /* 0x000fe40007810000 */
[----:B------:R-:W-:Y:S02]  /*3020*/  ISETP.GT.AND P1, PT, R8, 0x28, !P1 ;  /* 0x000000280800780c */ /* 0x000fe40004f24270 */
[----:B------:R-:W-:-:S02]  /*3030*/  FMNMX.FTZ R2, R57, R2, !PT ;  /* 0x0000000239027209 */ /* 0x000fc40007810000 */
[----:B------:R-:W-:Y:S02]  /*3040*/  ISETP.LT.OR P1, PT, R0, 0x29, P1 ;  /* 0x000000290000780c */ /* 0x000fe40000f21670 */
[----:B------:R-:W-:Y:S02]  /*3050*/  FMNMX.FTZ R2, R29, R2, !PT ;  /* 0x000000021d027209 */ /* 0x000fe40007810000 */
[----:B------:R-:W-:Y:S01]  /*3060*/  FSEL R85, R46, -INF , !P1 ;  /* 0xff8000002e557808 */ /* 0x000fe20004800000 */
[----:B------:R-:W-:Y:S01]  /*3070*/  IMAD.MOV.U32 R46, RZ, RZ, R17 ;  /* 0x000000ffff2e7224 */ /* 0x000fe200078e0011 */
[----:B------:R-:W-:Y:S02]  /*3080*/  ISETP.NE.AND P1, PT, R44, RZ, PT ;  /* 0x000000ff2c00720c */ /* 0x000fe40003f25270 */
[----:B------:R-:W-:Y:S02]  /*3090*/  FMNMX.FTZ R2, R61, R2, !PT ;  /* 0x000000023d027209 */ /* 0x000fe40007810000 */
[----:B------:R-:W-:-:S02]  /*30a0*/  ISETP.GT.AND P1, PT, R8, 0x29, !P1 ;  /* 0x000000290800780c */ /* 0x000fc40004f24270 */
[----:B------:R-:W-:Y:S02]  /*30b0*/  FMNMX.FTZ R2, R11, R2, !PT ;  /* 0x000000020b027209 */ /* 0x000fe40007810000 */
[----:B------:R-:W-:Y:S02]  /*30c0*/  ISETP.LT.OR P1, PT, R0, 0x2a, P1 ;  /* 0x0000002a0000780c */ /* 0x000fe40000f21670 */
[----:B------:R-:W-:Y:S02]  /*30d0*/  FMNMX.FTZ R2, R65, R2, !PT ;  /* 0x0000000241027209 */ /* 0x000fe40007810000 */
[----:B------:R-:W-:Y:S02]  /*30e0*/  FSEL R47, R47, -INF , !P1 ;  /* 0xff8000002f2f7808 */ /* 0x000fe40004800000 */
[----:B------:R-:W-:Y:S02]  /*30f0*/  FMNMX.FTZ R2, R25, R2, !PT ;  /* 0x0000000219027209 */ /* 0x000fe40007810000 */
[----:B------:R-:W-:-:S02]  /*3100*/  ISETP.NE.AND P1, PT, R82, RZ, PT ;  /* 0x000000ff5200720c */ /* 0x000fc40003f25270 */
[----:B------:R-:W-:Y:S02]  /*3110*/  FMNMX.FTZ R2, R69, R2, !PT ;  /* 0x0000000245027209 */ /* 0x000fe40007810000 */
[C---:B------:R-:W-:Y:S02]  /*3120*/  ISETP.GT.AND P1, PT, R8.reuse, 0x30, !P1 ;  /* 0x000000300800780c */ /* 0x040fe40004f24270 */
[----:B------:R-:W-:Y:S01]  /*3130*/  ISETP.GT.AND P4, PT, R8, RZ, !P4 ;  /* 0x000000ff0800720c */ /* 0x000fe20006784270 */
[----:B------:R-:W0:Y:S01]  /*3140*/  SHFL.BFLY PT, R9, R2, 0x2, 0x1f ;  /* 0x0c401f0002097f89 */ /* 0x000e2200000e0000 */
[C---:B------:R-:W-:Y:S02]  /*3150*/  ISETP.LT.OR P1, PT, R0.reuse, 0x31, P1 ;  /* 0x000000310000780c */ /* 0x040fe40000f21670 */
[----:B------:R-:W-:Y:S02]  /*3160*/  ISETP.LT.OR P4, PT, R0, 0x1, P4 ;  /* 0x000000010000780c */ /* 0x000fe40002781670 */
[----:B------:R-:W-:-:S02]  /*3170*/  FSEL R87, R50, -INF , !P1 ;  /* 0xff80000032577808 */ /* 0x000fc40004800000 */
[----:B------:R-:W-:Y:S02]  /*3180*/  ISETP.NE.AND P1, PT, R48, RZ, PT ;  /* 0x000000ff3000720c */ /* 0x000fe40003f25270 */
[----:B------:R-:W-:Y:S02]  /*3190*/  FSEL R26, R26, -INF , !P4 ;  /* 0xff8000001a1a7808 */ /* 0x000fe40006000000 */
[----:B------:R-:W-:Y:S02]  /*31a0*/  ISETP.GT.AND P1, PT, R8, 0x31, !P1 ;  /* 0x000000310800780c */ /* 0x000fe40004f24270 */
[----:B------:R-:W-:Y:S02]  /*31b0*/  ISETP.NE.AND P6, PT, R56, RZ, PT ;  /* 0x000000ff3800720c */ /* 0x000fe40003fc5270 */
[----:B------:R-:W-:Y:S02]  /*31c0*/  ISETP.LT.OR P1, PT, R0, 0x32, P1 ;  /* 0x000000320000780c */ /* 0x000fe40000f21670 */
[----:B------:R-:W-:-:S02]  /*31d0*/  ISETP.GT.AND P2, PT, R8, 0x51, !P2 ;  /* 0x000000510800780c */ /* 0x000fc40005744270 */
[----:B------:R-:W-:Y:S02]  /*31e0*/  FSEL R51, R51, -INF , !P1 ;  /* 0xff80000033337808 */ /* 0x000fe40004800000 */
[----:B------:R-:W-:Y:S02]  /*31f0*/  ISETP.NE.AND P1, PT, R84, RZ, PT ;  /* 0x000000ff5400720c */ /* 0x000fe40003f25270 */
[C---:B------:R-:W-:Y:S02]  /*3200*/  ISETP.GT.AND P3, PT, R8.reuse, 0x58, !P3 ;  /* 0x000000580800780c */ /* 0x040fe40005f64270 */
[----:B------:R-:W-:Y:S02]  /*3210*/  ISETP.GT.AND P1, PT, R8, 0x38, !P1 ;  /* 0x000000380800780c */ /* 0x000fe40004f24270 */
[----:B0-----:R-:W-:Y:S02]  /*3220*/  FMNMX.FTZ R12, R2, R9, !PT ;  /* 0x00000009020c7209 */ /* 0x001fe40007810000 */
[----:B------:R-:W-:-:S02]  /*3230*/  FMNMX.FTZ R2, R26, R75, !PT ;  /* 0x0000004b1a027209 */ /* 0x000fc40007810000 */
[----:B------:R-:W-:Y:S01]  /*3240*/  ISETP.LT.OR P1, PT, R0, 0x39, P1 ;  /* 0x000000390000780c */ /* 0x000fe20000f21670 */
[----:B------:R-:W0:Y:S01]  /*3250*/  SHFL.BFLY PT, R9, R12, 0x1, 0x1f ;  /* 0x0c201f000c097f89 */ /* 0x000e2200000e0000 */
[----:B------:R-:W-:Y:S02]  /*3260*/  FMNMX.FTZ R2, R77, R2, !PT ;  /* 0x000000024d027209 */ /* 0x000fe40007810000 */
[----:B------:R-:W-:Y:S02]  /*3270*/  FSEL R27, R54, -INF , !P1 ;  /* 0xff800000361b7808 */ /* 0x000fe40004800000 */
[----:B------:R-:W-:Y:S02]  /*3280*/  ISETP.NE.AND P1, PT, R52, RZ, PT ;  /* 0x000000ff3400720c */ /* 0x000fe40003f25270 */
[----:B------:R-:W-:Y:S02]  /*3290*/  FMNMX.FTZ R2, R79, R2, !PT ;  /* 0x000000024f027209 */ /* 0x000fe40007810000 */
[----:B------:R-:W-:-:S02]  /*32a0*/  ISETP.GT.AND P1, PT, R8, 0x39, !P1 ;  /* 0x000000390800780c */ /* 0x000fc40004f24270 */
[----:B------:R-:W-:Y:S02]  /*32b0*/  FMNMX.FTZ R2, R81, R2, !PT ;  /* 0x0000000251027209 */ /* 0x000fe40007810000 */
[----:B------:R-:W-:Y:S02]  /*32c0*/  ISETP.LT.OR P1, PT, R0, 0x3a, P1 ;  /* 0x0000003a0000780c */ /* 0x000fe40000f21670 */
[----:B------:R-:W-:Y:S02]  /*32d0*/  FMNMX.FTZ R2, R35, R2, !PT ;  /* 0x0000000223027209 */ /* 0x000fe40007810000 */
[----:B------:R-:W-:Y:S02]  /*32e0*/  FSEL R55, R55, -INF , !P1 ;  /* 0xff80000037377808 */ /* 0x000fe40004800000 */
[----:B------:R-:W-:Y:S02]  /*32f0*/  ISETP.NE.AND P1, PT, R86, RZ, PT ;  /* 0x000000ff5600720c */ /* 0x000fe40003f25270 */
[----:B------:R-:W-:-:S02]  /*3300*/  FMNMX.FTZ R2, R31, R2, !PT ;  /* 0x000000021f027209 */ /* 0x000fc40007810000 */
[----:B------:R-:W-:Y:S02]  /*3310*/  ISETP.GT.AND P1, PT, R8, 0x40, !P1 ;  /* 0x000000400800780c */ /* 0x000fe40004f24270 */
[----:B------:R-:W-:Y:S02]  /*3320*/  FMNMX.FTZ R2, R39, R2, !PT ;  /* 0x0000000227027209 */ /* 0x000fe40007810000 */
[----:B------:R-:W-:Y:S02]  /*3330*/  ISETP.LT.OR P1, PT, R0, 0x41, P1 ;  /* 0x000000410000780c */ /* 0x000fe40000f21670 */
[----:B------:R-:W-:Y:S02]  /*3340*/  FMNMX.FTZ R2, R83, R2, !PT ;  /* 0x0000000253027209 */ /* 0x000fe40007810000 */
[----:B------:R-:W-:Y:S02]  /*3350*/  FSEL R15, R58, -INF , !P1 ;  /* 0xff8000003a0f7808 */ /* 0x000fe40004800000 */
[----:B------:R-:W-:-:S02]  /*3360*/  ISETP.GT.AND P1, PT, R8, 0x41, !P6 ;  /* 0x000000410800780c */ /* 0x000fc40007724270 */
[----:B------:R-:W-:Y:S02]  /*3370*/  FMNMX.FTZ R2, R43, R2, !PT ;  /* 0x000000022b027209 */ /* 0x000fe40007810000 */
[----:B------:R-:W-:Y:S02]  /*3380*/  ISETP.LT.OR P1, PT, R0, 0x42, P1 ;  /* 0x000000420000780c */ /* 0x000fe40000f21670 */
[----:B------:R-:W-:Y:S02]  /*3390*/  FMNMX.FTZ R2, R85, R2, !PT ;  /* 0x0000000255027209 */ /* 0x000fe40007810000 */
[----:B------:R-:W-:Y:S02]  /*33a0*/  FSEL R59, R59, -INF , !P1 ;  /* 0xff8000003b3b7808 */ /* 0x000fe40004800000 */
[----:B------:R-:W-:Y:S02]  /*33b0*/  FMNMX.FTZ R2, R47, R2, !PT ;  /* 0x000000022f027209 */ /* 0x000fe40007810000 */
[----:B------:R-:W-:-:S02]  /*33c0*/  ISETP.GT.AND P1, PT, R8, 0x48, !P5 ;  /* 0x000000480800780c */ /* 0x000fc40006f24270 */
[----:B0-----:R-:W-:Y:S02]  /*33d0*/  FMNMX.FTZ R9, R12, R9, !PT ;  /* 0x000000090c097209 */ /* 0x001fe40007810000 */
[----:B------:R-:W-:Y:S02]  /*33e0*/  FMNMX.FTZ R2, R87, R2, !PT ;  /* 0x0000000257027209 */ /* 0x000fe40007810000 */
[----:B------:R-:W-:Y:S01]  /*33f0*/  ISETP.LT.OR P1, PT, R0, 0x49, P1 ;  /* 0x000000490000780c */ /* 0x000fe20000f21670 */
[----:B------:R-:W-:Y:S01]  /*3400*/  FMUL.FTZ R14, R9, R10 ;  /* 0x0000000a090e7220 */ /* 0x000fe20000410000 */
[----:B------:R-:W-:Y:S02]  /*3410*/  FMNMX.FTZ R2, R51, R2, !PT ;  /* 0x0000000233027209 */ /* 0x000fe40007810000 */
[----:B------:R-:W-:Y:S02]  /*3420*/  FSEL R3, R62, -INF , !P1 ;  /* 0xff8000003e037808 */ /* 0x000fe40004800000 */
[----:B------:R-:W-:-:S02]  /*3430*/  FSETP.NEU.FTZ.AND P1, PT, R9, -INF , PT ;  /* 0xff8000000900780b */ /* 0x000fc40003f3d000 */
[----:B------:R-:W-:Y:S02]  /*3440*/  ISETP.NE.AND P5, PT, R60, RZ, PT ;  /* 0x000000ff3c00720c */ /* 0x000fe40003fa5270 */
[----:B------:R-:W-:Y:S02]  /*3450*/  FMNMX.FTZ R2, R27, R2, !PT ;  /* 0x000000021b027209 */ /* 0x000fe40007810000 */
[----:B------:R-:W-:Y:S02]  /*3460*/  FSEL R14, R14, RZ, P1 ;  /* 0x000000ff0e0e7208 */ /* 0x000fe40000800000 */
[----:B------:R-:W-:Y:S02]  /*3470*/  ISETP.GT.AND P1, PT, R8, 0x49, !P5 ;  /* 0x000000490800780c */ /* 0x000fe40006f24270 */
[----:B------:R-:W-:Y:S01]  /*3480*/  FMNMX.FTZ R2, R55, R2, !PT ;  /* 0x0000000237027209 */ /* 0x000fe20007810000 */
[-CC-:B------:R-:W-:Y:S01]  /*3490*/  FFMA.FTZ R156, R21, R10.reuse, -R14.reuse ;  /* 0x0000000a159c7223 */ /* 0x180fe2000001080e */
[----:B------:R-:W-:Y:S01]  /*34a0*/  ISETP.LT.OR P1, PT, R0, 0x4a, P1 ;  /* 0x0000004a0000780c */ /* 0x000fe20000f21670 */
[-CC-:B------:R-:W-:Y:S01]  /*34b0*/  FFMA.FTZ R21, R89, R10.reuse, -R14.reuse ;  /* 0x0000000a59157223 */ /* 0x180fe2000001080e */
[----:B------:R-:W-:Y:S01]  /*34c0*/  ISETP.NE.AND P6, PT, R88, RZ, PT ;  /* 0x000000ff5800720c */ /* 0x000fe20003fc5270 */
[--C-:B------:R-:W-:Y:S01]  /*34d0*/  FFMA.FTZ R158, R91, R10, -R14.reuse ;  /* 0x0000000a5b9e7223 */ /* 0x100fe2000001080e */
[----:B------:R-:W-:Y:S01]  /*34e0*/  FMNMX.FTZ R2, R15, R2, !PT ;  /* 0x000000020f027209 */ /* 0x000fe20007810000 */
[-CC-:B------:R-:W-:Y:S01]  /*34f0*/  FFMA.FTZ R20, R95, R10.reuse, -R14.reuse ;  /* 0x0000000a5f147223 */ /* 0x180fe2000001080e */
[----:B------:R-:W-:Y:S01]  /*3500*/  FSEL R63, R63, -INF , !P1 ;  /* 0xff8000003f3f7808 */ /* 0x000fe20004800000 */
[----:B------:R-:W-:Y:S01]  /*3510*/  MUFU.EX2 R156, R156 ;  /* 0x0000009c009c7308 */ /* 0x000fe20000000800 */
[----:B------:R-:W-:Y:S01]  /*3520*/  ISETP.GT.AND P1, PT, R8, 0x50, !P6 ;  /* 0x000000500800780c */ /* 0x000fe20007724270 */
[--C-:B------:R-:W-:Y:S01]  /*3530*/  FFMA.FTZ R12, R93, R10, -R14.reuse ;  /* 0x0000000a5d0c7223 */ /* 0x100fe2000001080e */
[----:B------:R-:W-:Y:S01]  /*3540*/  FMNMX.FTZ R2, R59, R2, !PT ;  /* 0x000000023b027209 */ /* 0x000fe20007810000 */
[-CC-:B------:R-:W-:Y:S01]  /*3550*/  FFMA.FTZ R28, R99, R10.reuse, -R14.reuse ;  /* 0x0000000a631c7223 */ /* 0x180fe2000001080e */
[----:B------:R-:W-:Y:S01]  /*3560*/  ISETP.LT.OR P1, PT, R0, 0x51, P1 ;  /* 0x000000510000780c */ /* 0x000fe20000f21670 */
[--C-:B------:R-:W-:Y:S01]  /*3570*/  FFMA.FTZ R41, R41, R10, -R14.reuse ;  /* 0x0000000a29297223 */ /* 0x100fe2000001080e */
[----:B------:R-:W-:Y:S01]  /*3580*/  FMNMX.FTZ R2, R3, R2, !PT ;  /* 0x0000000203027209 */ /* 0x000fe20007810000 */
[----:B------:R-:W-:Y:S01]  /*3590*/  MUFU.EX2 R21, R21 ;  /* 0x0000001500157308 */ /* 0x000fe20000000800 */
[----:B------:R-:W-:Y:S01]  /*35a0*/  ISETP.NE.AND P5, PT, R24, RZ, PT ;  /* 0x000000ff1800720c */ /* 0x000fe20003fa5270 */
[-CC-:B------:R-:W-:Y:S01]  /*35b0*/  FFMA.FTZ R24, R97, R10.reuse, -R14.reuse ;  /* 0x0000000a61187223 */ /* 0x180fe2000001080e */
[----:B------:R-:W-:Y:S01]  /*35c0*/  ISETP.LT.OR P2, PT, R0, 0x52, P2 ;  /* 0x000000520000780c */ /* 0x000fe20001741670 */
[-CC-:B------:R-:W-:Y:S01]  /*35d0*/  FFMA.FTZ R49, R49, R10.reuse, -R14.reuse ;  /* 0x0000000a31317223 */ /* 0x180fe2000001080e */
[----:B------:R-:W-:Y:S01]  /*35e0*/  FSEL R89, R66, -INF , !P1 ;  /* 0xff80000042597808 */ /* 0x000fe20004800000 */
[--C-:B------:R-:W-:Y:S01]  /*35f0*/  FFMA.FTZ R37, R37, R10, -R14.reuse ;  /* 0x0000000a25257223 */ /* 0x100fe2000001080e */
[----:B------:R-:W-:Y:S01]  /*3600*/  FMNMX.FTZ R2, R63, R2, !PT ;  /* 0x000000023f027209 */ /* 0x000fe20007810000 */
[----:B------:R0:W-:Y:S01]  /*3610*/  MUFU.EX2 R95, R24 ;  /* 0x00000018005f7308 */ /* 0x0001e20000000800 */
[----:B------:R-:W-:Y:S01]  /*3620*/  ISETP.GT.AND P4, PT, R8, 0x59, !P5 ;  /* 0x000000590800780c */ /* 0x000fe20006f84270 */
[-CC-:B------:R-:W-:Y:S01]  /*3630*/  FFMA.FTZ R8, R103, R10.reuse, -R14.reuse ;  /* 0x0000000a67087223 */ /* 0x180fe2000001080e */
[C---:B------:R-:W-:Y:S01]  /*3640*/  ISETP.LT.OR P3, PT, R0.reuse, 0x59, P3 ;  /* 0x000000590000780c */ /* 0x040fe20001f61670 */
[-CC-:B------:R-:W-:Y:S01]  /*3650*/  FFMA.FTZ R53, R53, R10.reuse, -R14.reuse ;  /* 0x0000000a35357223 */ /* 0x180fe2000001080e */
[----:B------:R-:W-:Y:S01]  /*3660*/  FSEL R67, R67, -INF , !P2 ;  /* 0xff80000043437808 */ /* 0x000fe20005000000 */
[--C-:B------:R-:W-:Y:S01]  /*3670*/  FFMA.FTZ R33, R33, R10, -R14.reuse ;  /* 0x0000000a21217223 */ /* 0x100fe2000001080e */
[----:B------:R-:W-:Y:S01]  /*3680*/  FMNMX.FTZ R2, R89, R2, !PT ;  /* 0x0000000259027209 */ /* 0x000fe20007810000 */
[----:B------:R-:W-:Y:S01]  /*3690*/  MUFU.EX2 R158, R158 ;  /* 0x0000009e009e7308 */ /* 0x000fe20000000800 */
[----:B------:R-:W-:Y:S01]  /*36a0*/  ISETP.LT.OR P4, PT, R0, 0x5a, P4 ;  /* 0x0000005a0000780c */ /* 0x000fe20002781670 */
[-CC-:B0-----:R-:W-:Y:S01]  /*36b0*/  FFMA.FTZ R24, R45, R10.reuse, -R14.reuse ;  /* 0x0000000a2d187223 */ /* 0x181fe2000001080e */
[----:B------:R-:W-:Y:S01]  /*36c0*/  FSEL R91, R70, -INF , !P3 ;  /* 0xff800000465b7808 */ /* 0x000fe20005800000 */
[--C-:B------:R-:W-:Y:S01]  /*36d0*/  FFMA.FTZ R0, R107, R10, -R14.reuse ;  /* 0x0000000a6b007223 */ /* 0x100fe2000001080e */
[----:B------:R-:W-:Y:S01]  /*36e0*/  FMNMX.FTZ R2, R67, R2, !PT ;  /* 0x0000000243027209 */ /* 0x000fe20007810000 */
[--C-:B------:R-:W-:Y:S01]  /*36f0*/  FFMA.FTZ R57, R57, R10, -R14.reuse ;  /* 0x0000000a39397223 */ /* 0x100fe2000001080e */
[----:B------:R-:W-:Y:S01]  /*3700*/  FSEL R71, R71, -INF , !P4 ;  /* 0xff80000047477808 */ /* 0x000fe20006000000 */
[----:B------:R-:W-:Y:S01]  /*3710*/  MUFU.EX2 R150, R0 ;  /* 0x0000000000967308 */ /* 0x000fe20000000800 */
[----:B------:R-:W-:Y:S01]  /*3720*/  FMNMX.FTZ R2, R91, R2, !PT ;  /* 0x000000025b027209 */ /* 0x000fe20007810000 */
[-CC-:B------:R-:W-:Y:S01]  /*3730*/  FFMA.FTZ R29, R29, R10.reuse, -R14.reuse ;  /* 0x0000000a1d1d7223 */ /* 0x180fe2000001080e */
[----:B------:R-:W-:Y:S01]  /*3740*/  ISETP.NE.AND P5, PT, R168, 0x1, PT ;  /* 0x00000001a800780c */ /* 0x000fe20003fa5270 */
[--C-:B------:R-:W-:Y:S01]  /*3750*/  FFMA.FTZ R61, R61, R10, -R14.reuse ;  /* 0x0000000a3d3d7223 */ /* 0x100fe2000001080e */
[----:B------:R-:W-:Y:S01]  /*3760*/  FMNMX.FTZ R2, R71, R2, !PT ;  /* 0x0000000247027209 */ /* 0x000fe20007810000 */
[-CC-:B------:R-:W-:Y:S01]  /*3770*/  FFMA.FTZ R65, R65, R10.reuse, -R14.reuse ;  /* 0x0000000a41417223 */ /* 0x180fe2000001080e */
[-CC-:B------:R-:W-:Y:S01]  /*3780*/  FFMA.FTZ R25, R25, R10.reuse, -R14.reuse ;  /* 0x0000000a19197223 */ /* 0x180fe2000001080e */
[----:B------:R0:W-:Y:S02]  /*3790*/  MUFU.EX2 R93, R12 ;  /* 0x0000000c005d7308 */ /* 0x0001e40000000800 */
[----:B------:R-:W1:Y:S06]  /*37a0*/  SHFL.BFLY PT, R45, R2, 0x2, 0x1f ;  /* 0x0c401f00022d7f89 */ /* 0x000e6c00000e0000 */
[----:B------:R-:W2:Y:S01]  /*37b0*/  MUFU.EX2 R20, R20 ;  /* 0x0000001400147308 */ /* 0x000ea20000000800 */
[-CC-:B0-----:R-:W-:Y:S01]  /*37c0*/  FFMA.FTZ R12, R101, R10.reuse, -R14.reuse ;  /* 0x0000000a650c7223 */ /* 0x181fe2000001080e */
[----:B------:R-:W0:Y:S06]  /*37d0*/  @P5 LDC R44, c[0x0][0x44c] ;  /* 0x00011300ff2c5b82 */ /* 0x000e2c0000000800 */
[----:B------:R3:W-:Y:S02]  /*37e0*/  MUFU.EX2 R97, R12 ;  /* 0x0000000c00617308 */ /* 0x0007e40000000800 */
[----:B------:R-:W4:Y:S06]  /*37f0*/  @P5 LDC R48, c[0x0][0x450] ;  /* 0x00011400ff305b82 */ /* 0x000f2c0000000800 */
[----:B------:R-:W-:Y:S01]  /*3800*/  MUFU.EX2 R101, R24 ;  /* 0x0000001800657308 */ /* 0x000fe20000000800 */
[-CC-:B---3--:R-:W-:Y:S01]  /*3810*/  FFMA.FTZ R12, R105, R10.reuse, -R14.reuse ;  /* 0x0000000a690c7223 */ /* 0x188fe2000001080e */
[----:B-1----:R-:W-:Y:S01]  /*3820*/  FMNMX.FTZ R45, R2, R45, !PT ;  /* 0x0000002d022d7209 */ /* 0x002fe20007810000 */
[--C-:B------:R-:W-:Y:S01]  /*3830*/  FFMA.FTZ R2, R11, R10, -R14.reuse ;  /* 0x0000000a0b027223 */ /* 0x100fe2000001080e */
[----:B--2---:R-:W-:Y:S01]  /*3840*/  F2FP.BF16.F32.PACK_AB R152, R95, R20 ;  /* 0x000000145f98723e */ /* 0x004fe200000010ff */
[----:B------:R-:W-:-:S02]  /*3850*/  FFMA.FTZ R14, R69, R10, -R14 ;  /* 0x0000000a450e7223 */ /* 0x000fc4000001080e */
[----:B------:R-:W1:Y:S01]  /*3860*/  SHFL.BFLY PT, R0, R45, 0x1, 0x1f ;  /* 0x0c201f002d007f89 */ /* 0x000e6200000e0000 */
[----:B------:R-:W2:Y:S08]  /*3870*/  MUFU.EX2 R28, R28 ;  /* 0x0000001c001c7308 */ /* 0x000eb00000000800 */
[----:B------:R-:W-:Y:S08]  /*3880*/  MUFU.EX2 R99, R12 ;  /* 0x0000000c00637308 */ /* 0x000ff00000000800 */
[----:B------:R-:W3:Y:S01]  /*3890*/  MUFU.EX2 R8, R8 ;  /* 0x0000000800087308 */ /* 0x000ee20000000800 */
[----:B--2---:R-:W-:-:S02]  /*38a0*/  F2FP.BF16.F32.PACK_AB R154, R97, R28 ;  /* 0x0000001c619a723e */ /* 0x004fc400000010ff */
[----:B-1----:R-:W-:-:S05]  /*38b0*/  FMNMX.FTZ R11, R45, R0, !PT ;  /* 0x000000002d0b7209 */ /* 0x002fca0007810000 */
[----:B------:R-:W-:Y:S01]  /*38c0*/  MUFU.EX2 R41, R41 ;  /* 0x0000002900297308 */ /* 0x000fe20000000800 */
[C---:B------:R-:W-:Y:S01]  /*38d0*/  FSETP.NEU.FTZ.AND P1, PT, R11.reuse, -INF , PT ;  /* 0xff8000000b00780b */ /* 0x040fe20003f3d000 */
[----:B------:R-:W-:-:S06]  /*38e0*/  FMUL.FTZ R0, R11, R10 ;  /* 0x0000000a0b007220 */ /* 0x000fcc0000410000 */
[----:B------:R-:W-:Y:S01]  /*38f0*/  MUFU.EX2 R144, R49 ;  /* 0x0000003100907308 */ /* 0x000fe20000000800 */
[----:B------:R-:W-:Y:S02]  /*3900*/  FSEL R0, R0, RZ, P1 ;  /* 0x000000ff00007208 */ /* 0x000fe40000800000 */
[----:B---3--:R-:W-:-:S03]  /*3910*/  F2FP.BF16.F32.PACK_AB R148, R99, R8 ;  /* 0x000000086394723e */ /* 0x008fc600000010ff */
        /* <DEDUP_REMOVED lines=15> */
[-CC-:B------:R-:W-:Y:S01]  /*3a10*/  FFMA.FTZ R51, R51, R10.reuse, -R0.reuse ;  /* 0x0000000a33337223 */ /* 0x180fe20000010800 */
[-CC-:B------:R-:W-:Y:S01]  /*3a20*/  FFMA.FTZ R27, R27, R10.reuse, -R0.reuse ;  /* 0x0000000a1b1b7223 */ /* 0x180fe20000010800 */
[-CC-:B------:R-:W-:Y:S01]  /*3a30*/  FFMA.FTZ R55, R55, R10.reuse, -R0.reuse ;  /* 0x0000000a37377223 */ /* 0x180fe20000010800 */
[-CC-:B------:R-:W-:Y:S01]  /*3a40*/  FFMA.FTZ R15, R15, R10.reuse, -R0.reuse ;  /* 0x0000000a0f0f7223 */ /* 0x180fe20000010800 */
[-CC-:B------:R-:W-:Y:S01]  /*3a50*/  FFMA.FTZ R59, R59, R10.reuse, -R0.reuse ;  /* 0x0000000a3b3b7223 */ /* 0x180fe20000010800 */
[-CC-:B------:R-:W-:Y:S01]  /*3a60*/  FFMA.FTZ R3, R3, R10.reuse, -R0.reuse ;  /* 0x0000000a03037223 */ /* 0x180fe20000010800 */
[-CC-:B------:R-:W-:Y:S01]  /*3a70*/  FFMA.FTZ R63, R63, R10.reuse, -R0.reuse ;  /* 0x0000000a3f3f7223 */ /* 0x180fe20000010800 */
[----:B------:R2:W-:Y:S01]  /*3a80*/  MUFU.EX2 R24, R35 ;  /* 0x0000002300187308 */ /* 0x0005e20000000800 */
[-CC-:B------:R-:W-:Y:S01]  /*3a90*/  FFMA.FTZ R89, R89, R10.reuse, -R0.reuse ;  /* 0x0000000a59597223 */ /* 0x180fe20000010800 */
[-CC-:B------:R-:W-:Y:S01]  /*3aa0*/  FFMA.FTZ R67, R67, R10.reuse, -R0.reuse ;  /* 0x0000000a43437223 */ /* 0x180fe20000010800 */
[-CC-:B------:R-:W-:Y:S01]  /*3ab0*/  FFMA.FTZ R91, R91, R10.reuse, -R0.reuse ;  /* 0x0000000a5b5b7223 */ /* 0x180fe20000010800 */
[----:B------:R-:W-:-:S04]  /*3ac0*/  FFMA.FTZ R71, R71, R10, -R0 ;  /* 0x0000000a47477223 */ /* 0x000fc80000010800 */
[----:B------:R-:W3:Y:S01]  /*3ad0*/  MUFU.EX2 R77, R77 ;  /* 0x0000004d004d7308 */ /* 0x000ee20000000800 */
[----:B--2---:R-:W-:Y:S01]  /*3ae0*/  FADD.FTZ R35, R156, R21 ;  /* 0x000000159c237221 */ /* 0x004fe20000010000 */
[----:B------:R-:W-:Y:S02]  /*3af0*/  F2FP.BF16.F32.PACK_AB R156, R21, R156 ;  /* 0x0000009c159c723e */ /* 0x000fe400000010ff */
[----:B-1----:R-:W-:Y:S01]  /*3b00*/  F2FP.BF16.F32.PACK_AB R157, R75, R26 ;  /* 0x0000001a4b9d723e */ /* 0x002fe200000010ff */
[----:B------:R-:W-:Y:S01]  /*3b10*/  FADD.FTZ R38, R158, R35 ;  /* 0x000000239e267221 */ /* 0x000fe20000010000 */
[C---:B------:R-:W-:Y:S02]  /*3b20*/  F2FP.BF16.F32.PACK_AB R158, R93.reuse, R158 ;  /* 0x0000009e5d9e723e */ /* 0x040fe400000010ff */
[----:B------:R-:W1:Y:S01]  /*3b30*/  MUFU.EX2 R12, R79 ;  /* 0x0000004f000c7308 */ /* 0x000e620000000800 */
[----:B------:R-:W-:Y:S01]  /*3b40*/  FADD.FTZ R35, R93, R38 ;  /* 0x000000265d237221 */ /* 0x000fe20000010000 */
[----:B------:R-:W-:-:S03]  /*3b50*/  FADD.FTZ R38, R26, R75 ;  /* 0x0000004b1a267221 */ /* 0x000fc60000010000 */
[----:B------:R-:W-:-:S03]  /*3b60*/  FADD.FTZ R40, R20, R35 ;  /* 0x0000002314287221 */ /* 0x000fc60000010000 */
[----:B------:R-:W2:Y:S01]  /*3b70*/  MUFU.EX2 R81, R81 ;  /* 0x0000005100517308 */ /* 0x000ea20000000800 */
[----:B---3--:R-:W-:-:S07]  /*3b80*/  FADD.FTZ R35, R77, R38 ;  /* 0x000000264d237221 */ /* 0x008fce0000010000 */
[----:B------:R3:W-:Y:S01]  /*3b90*/  MUFU.EX2 R30, R39 ;  /* 0x00000027001e7308 */ /* 0x0007e20000000800 */
[----:B-1----:R-:W-:-:S07]  /*3ba0*/  F2FP.BF16.F32.PACK_AB R159, R12, R77 ;  /* 0x0000004d0c9f723e */ /* 0x002fce00000010ff */
[----:B------:R-:W1:Y:S01]  /*3bb0*/  MUFU.EX2 R31, R31 ;  /* 0x0000001f001f7308 */ /* 0x000e620000000800 */
[----:B---3--:R-:W-:Y:S01]  /*3bc0*/  FADD.FTZ R39, R95, R40 ;  /* 0x000000285f277221 */ /* 0x008fe20000010000 */
[----:B------:R-:W-:Y:S01]  /*3bd0*/  FADD.FTZ R40, R12, R35 ;  /* 0x000000230c287221 */ /* 0x000fe20000010000 */
[----:B--2---:R-:W-:Y:S02]  /*3be0*/  F2FP.BF16.F32.PACK_AB R153, R24, R81 ;  /* 0x000000511899723e */ /* 0x004fe400000010ff */
[----:B------:R-:W-:Y:S01]  /*3bf0*/  FADD.FTZ R42, R28, R39 ;  /* 0x000000271c2a7221 */ /* 0x000fe20000010000 */
[----:B------:R-:W-:Y:S02]  /*3c00*/  FADD.FTZ R35, R81, R40 ;  /* 0x0000002851237221 */ /* 0x000fe40000010000 */
[----:B------:R-:W2:Y:S01]  /*3c10*/  MUFU.EX2 R83, R83 ;  /* 0x0000005300537308 */ /* 0x000ea20000000800 */
[----:B------:R-:W-:Y:S01]  /*3c20*/  FADD.FTZ R39, R97, R42 ;  /* 0x0000002a61277221 */ /* 0x000fe20000010000 */
[----:B------:R-:W-:-:S03]  /*3c30*/  FADD.FTZ R40, R24, R35 ;  /* 0x0000002318287221 */ /* 0x000fc60000010000 */
[----:B------:R-:W-:-:S03]  /*3c40*/  FADD.FTZ R42, R8, R39 ;  /* 0x00000027082a7221 */ /* 0x000fc60000010000 */
[----:B------:R0:W3:Y:S01]  /*3c50*/  MUFU.EX2 R32, R43 ;  /* 0x0000002b00207308 */ /* 0x0000e20000000800 */
[----:B------:R-:W-:Y:S01]  /*3c60*/  FADD.FTZ R39, R99, R42 ;  /* 0x0000002a63277221 */ /* 0x000fe20000010000 */
[----:B-1----:R-:W-:Y:S01]  /*3c70*/  FADD.FTZ R35, R31, R40 ;  /* 0x000000281f237221 */ /* 0x002fe20000010000 */
[----:B------:R-:W-:-:S03]  /*3c80*/  F2FP.BF16.F32.PACK_AB R155, R30, R31 ;  /* 0x0000001f1e9b723e */ /* 0x000fc600000010ff */
[----:B------:R-:W-:Y:S02]  /*3c90*/  FADD.FTZ R42, R30, R35 ;  /* 0x000000231e2a7221 */ /* 0x000fe40000010000 */
[----:B------:R-:W1:Y:S01]  /*3ca0*/  MUFU.EX2 R85, R85 ;  /* 0x0000005500557308 */ /* 0x000e620000000800 */
[----:B0-----:R-:W-:-:S04]  /*3cb0*/  @P5 IMAD.HI.U32 R43, R17, R44, RZ ;  /* 0x0000002c112b5227 */ /* 0x001fc800078e00ff */
[----:B------:R-:W-:Y:S01]  /*3cc0*/  FADD.FTZ R44, R150, R39 ;  /* 0x00000027962c7221 */ /* 0x000fe20000010000 */
[----:B--2---:R-:W-:Y:S01]  /*3cd0*/  FADD.FTZ R35, R83, R42 ;  /* 0x0000002a53237221 */ /* 0x004fe20000010000 */
[C---:B------:R-:W-:Y:S02]  /*3ce0*/  F2FP.BF16.F32.PACK_AB R150, R101.reuse, R150 ;  /* 0x000000966596723e */ /* 0x040fe400000010ff */
[----:B------:R-:W-:Y:S01]  /*3cf0*/  FADD.FTZ R44, R101, R44 ;  /* 0x0000002c652c7221 */ /* 0x000fe20000010000 */
[----:B----4-:R-:W-:Y:S01]  /*3d00*/  @P5 SHF.R.U32.HI R46, RZ, R48, R43 ;  /* 0x00000030ff2e5219 */ /* 0x010fe2000001162b */
[----:B------:R-:W0:Y:S01]  /*3d10*/  MUFU.EX2 R37, R37 ;  /* 0x0000002500257308 */ /* 0x000e220000000800 */
[C---:B---3--:R-:W-:Y:S01]  /*3d20*/  FADD.FTZ R42, R32.reuse, R35 ;  /* 0x00000023202a7221 */ /* 0x048fe20000010000 */
[----:B------:R-:W-:Y:S01]  /*3d30*/  FADD.FTZ R39, R41, R44 ;  /* 0x0000002c29277221 */ /* 0x000fe20000010000 */
[----:B------:R-:W-:Y:S01]  /*3d40*/  LOP3.LUT P5, RZ, R19, 0x80000, RZ, 0xc0, !PT ;  /* 0x0008000013ff7812 */ /* 0x000fe200078ac0ff */
[----:B------:R-:W-:Y:S01]  /*3d50*/  IMAD.IADD R73, R73, 0x1, R46 ;  /* 0x0000000149497824 */ /* 0x000fe200078e022e */
[----:B------:R-:W-:Y:S01]  /*3d60*/  F2FP.BF16.F32.PACK_AB R149, R32, R83 ;  /* 0x000000532095723e */ /* 0x000fe200000010ff */
[C---:B------:R-:W-:Y:S01]  /*3d70*/  FADD.FTZ R44, R144.reuse, R39 ;  /* 0x00000027902c7221 */ /* 0x040fe20000010000 */
[----:B------:R-:W-:Y:S01]  /*3d80*/  F2FP.BF16.F32.PACK_AB R144, R144, R41 ;  /* 0x000000299090723e */ /* 0x000fe200000010ff */
[----:B------:R-:W2:Y:S01]  /*3d90*/  MUFU.EX2 R34, R47 ;  /* 0x0000002f00227308 */ /* 0x000ea20000000800 */
[----:B-1----:R-:W-:-:S07]  /*3da0*/  FADD.FTZ R35, R85, R42 ;  /* 0x0000002a55237221 */ /* 0x002fce0000010000 */
[----:B------:R-:W1:Y:S01]  /*3db0*/  MUFU.EX2 R146, R53 ;  /* 0x0000003500927308 */ /* 0x000e620000000800 */
[----:B0-----:R-:W-:-:S07]  /*3dc0*/  FADD.FTZ R39, R37, R44 ;  /* 0x0000002c25277221 */ /* 0x001fce0000010000 */
[----:B------:R-:W0:Y:S01]  /*3dd0*/  MUFU.EX2 R87, R87 ;  /* 0x0000005700577308 */ /* 0x000e220000000800 */
[C---:B--2---:R-:W-:Y:S01]  /*3de0*/  FADD.FTZ R42, R34.reuse, R35 ;  /* 0x00000023222a7221 */ /* 0x044fe20000010000 */
[----:B------:R-:W-:-:S06]  /*3df0*/  F2FP.BF16.F32.PACK_AB R151, R34, R85 ;  /* 0x000000552297723e */ /* 0x000fcc00000010ff */
[----:B------:R-:W2:Y:S01]  /*3e00*/  MUFU.EX2 R33, R33 ;  /* 0x0000002100217308 */ /* 0x000ea20000000800 */
[C---:B-1----:R-:W-:Y:S01]  /*3e10*/  FADD.FTZ R44, R146.reuse, R39 ;  /* 0x00000027922c7221 */ /* 0x042fe20000010000 */
[----:B------:R-:W-:-:S06]  /*3e20*/  F2FP.BF16.F32.PACK_AB R146, R146, R37 ;  /* 0x000000259292723e */ /* 0x000fcc00000010ff */
[----:B------:R-:W1:Y:S01]  /*3e30*/  MUFU.EX2 R36, R51 ;  /* 0x0000003300247308 */ /* 0x000e620000000800 */
[----:B0-----:R-:W-:-:S07]  /*3e40*/  FADD.FTZ R21, R87, R42 ;  /* 0x0000002a57157221 */ /* 0x001fce0000010000 */
[----:B------:R-:W0:Y:S01]  /*3e50*/  MUFU.EX2 R140, R57 ;  /* 0x00000039008c7308 */ /* 0x000e220000000800 */
[----:B--2---:R-:W-:-:S07]  /*3e60*/  FADD.FTZ R35, R33, R44 ;  /* 0x0000002c21237221 */ /* 0x004fce0000010000 */
[----:B------:R-:W2:Y:S01]  /*3e70*/  MUFU.EX2 R27, R27 ;  /* 0x0000001b001b7308 */ /* 0x000ea20000000800 */
[C---:B-1----:R-:W-:Y:S01]  /*3e80*/  FADD.FTZ R42, R36.reuse, R21 ;  /* 0x00000015242a7221 */ /* 0x042fe20000010000 */
[----:B------:R-:W-:-:S06]  /*3e90*/  F2FP.BF16.F32.PACK_AB R145, R36, R87 ;  /* 0x000000572491723e */ /* 0x000fcc00000010ff */
[----:B------:R-:W1:Y:S01]  /*3ea0*/  MUFU.EX2 R29, R29 ;  /* 0x0000001d001d7308 */ /* 0x000e620000000800 */
[C---:B0-----:R-:W-:Y:S01]  /*3eb0*/  FADD.FTZ R44, R140.reuse, R35 ;  /* 0x000000238c2c7221 */ /* 0x041fe20000010000 */
[----:B------:R-:W-:-:S06]  /*3ec0*/  F2FP.BF16.F32.PACK_AB R140, R140, R33 ;  /* 0x000000218c8c723e */ /* 0x000fcc00000010ff */
[----:B------:R-:W0:Y:S01]  /*3ed0*/  MUFU.EX2 R38, R55 ;  /* 0x0000003700267308 */ /* 0x000e220000000800 */
[----:B--2---:R-:W-:-:S07]  /*3ee0*/  FADD.FTZ R21, R27, R42 ;  /* 0x0000002a1b157221 */ /* 0x004fce0000010000 */
[----:B------:R-:W2:Y:S01]  /*3ef0*/  MUFU.EX2 R142, R61 ;  /* 0x0000003d008e7308 */ /* 0x000ea20000000800 */
[----:B-1----:R-:W-:-:S07]  /*3f00*/  FADD.FTZ R35, R29, R44 ;  /* 0x0000002c1d237221 */ /* 0x002fce0000010000 */
[----:B------:R-:W1:Y:S01]  /*3f10*/  MUFU.EX2 R15, R15 ;  /* 0x0000000f000f7308 */ /* 0x000e620000000800 */
[C---:B0-----:R-:W-:Y:S01]  /*3f20*/  FADD.FTZ R8, R38.reuse, R21 ;  /* 0x0000001526087221 */ /* 0x041fe20000010000 */
[----:B------:R-:W-:-:S06]  /*3f30*/  F2FP.BF16.F32.PACK_AB R147, R38, R27 ;  /* 0x0000001b2693723e */ /* 0x000fcc00000010ff */
[----:B------:R-:W0:Y:S01]  /*3f40*/  MUFU.EX2 R2, R2 ;  /* 0x0000000200027308 */ /* 0x000e220000000800 */
[C---:B--2---:R-:W-:Y:S01]  /*3f50*/  FADD.FTZ R35, R142.reuse, R35 ;  /* 0x000000238e237221 */ /* 0x044fe20000010000 */
[----:B------:R-:W-:-:S06]  /*3f60*/  F2FP.BF16.F32.PACK_AB R142, R142, R29 ;  /* 0x0000001d8e8e723e */ /* 0x000fcc00000010ff */
        /* <DEDUP_REMOVED lines=16> */
[----:B------:R-:W-:Y:S01]  /*4070*/  F2FP.BF16.F32.PACK_AB R143, R0, R3 ;  /* 0x00000003008f723e */ /* 0x000fe200000010ff */
[----:B------:R-:W-:-:S05]  /*4080*/  VIADD R0, R73, UR5 ;  /* 0x0000000549007c36 */ /* 0x000fca0008000000 */
[----:B------:R-:W1:Y:S01]  /*4090*/  MUFU.EX2 R91, R91 ;  /* 0x0000005b005b7308 */ /* 0x000e620000000800 */
[----:B0-----:R-:W-:-:S07]  /*40a0*/  FADD.FTZ R21, R89, R28 ;  /* 0x0000001c59157221 */ /* 0x001fce0000010000 */
[----:B------:R-:W0:Y:S01]  /*40b0*/  MUFU.EX2 R2, R71 ;  /* 0x0000004700027308 */ /* 0x000e220000000800 */
[C---:B--2---:R-:W-:Y:S01]  /*40c0*/  FADD.FTZ R12, R20.reuse, R21 ;  /* 0x00000015140c7221 */ /* 0x044fe20000010000 */
[----:B------:R-:W-:-:S06]  /*40d0*/  F2FP.BF16.F32.PACK_AB R137, R20, R89 ;  /* 0x000000591489723e */ /* 0x000fcc00000010ff */
[----:B------:R-:W2:Y:S01]  /*40e0*/  MUFU.EX2 R14, R14 ;  /* 0x0000000e000e7308 */ /* 0x000ea20000000800 */
[----:B-1----:R-:W-:-:S04]  /*40f0*/  FADD.FTZ R21, R91, R12 ;  /* 0x0000000c5b157221 */ /* 0x002fc80000010000 */
[C---:B0-----:R-:W-:Y:S01]  /*4100*/  FADD.FTZ R3, R2.reuse, R21 ;  /* 0x0000001502037221 */ /* 0x041fe20000010000 */
[----:B------:R-:W-:Y:S01]  /*4110*/  F2FP.BF16.F32.PACK_AB R139, R2, R91 ;  /* 0x0000005b028b723e */ /* 0x000fe200000010ff */
[----:B------:R-:W-:Y:S02]  /*4120*/  VIADD R21, R72, 0xfffffffe ;  /* 0xfffffffe48157836 */ /* 0x000fe40000000000 */
[C---:B--2---:R-:W-:Y:S01]  /*4130*/  FADD.FTZ R8, R14.reuse, R29 ;  /* 0x0000001d0e087221 */ /* 0x044fe20000010000 */
[----:B------:R-:W-:Y:S01]  /*4140*/  F2FP.BF16.F32.PACK_AB R138, R14, R25 ;  /* 0x000000190e8a723e */ /* 0x000fe200000010ff */
[----:B------:R-:W-:Y:S06]  /*4150*/  @!P5 BRA `(.L_x_985) ;  /* 0x000000000048d947 */ /* 0x000fec0003800000 */
[C---:B------:R-:W-:Y:S01]  /*4160*/  ISETP.GT.AND P1, PT, R73.reuse, RZ, PT ;  /* 0x000000ff4900720c */ /* 0x040fe20003f24270 */
[----:B------:R-:W-:-:S12]  /*4170*/  VIADD R15, R73, 0xffffffff ;  /* 0xffffffff490f7836 */ /* 0x000fd80000000000 */
[----:B------:R-:W-:Y:S05]  /*4180*/  @P1 BRA `(.L_x_986) ;  /* 0x0000000000201947 */ /* 0x000fea0003800000 */
[----:B------:R-:W0:Y:S01]  /*4190*/  LDC R12, c[0x0][0x9e4] ;  /* 0x00027900ff0c7b82 */ /* 0x000e220000000800 */
[----:B------:R-:W-:Y:S01]  /*41a0*/  IMAD.MOV R15, RZ, RZ, -R73 ;  /* 0x000000ffff0f7224 */ /* 0x000fe200078e0a49 */
[----:B0-----:R-:W-:-:S13]  /*41b0*/  ISETP.NE.AND P1, PT, R12, 0x1, PT ;  /* 0x000000010c00780c */ /* 0x001fda0003f25270 */
[----:B------:R-:W0:Y:S02]  /*41c0*/  @P1 LDC.64 R24, c[0x0][0x9e8] ;  /* 0x00027a00ff181b82 */ /* 0x000e240000000a00 */
[----:B0-----:R-:W-:-:S05]  /*41d0*/  @P1 IMAD.HI.U32 R2, R15, R24, RZ ;  /* 0x000000180f021227 */ /* 0x001fca00078e00ff */
[----:B------:R-:W-:-:S04]  /*41e0*/  @P1 SHF.R.U32.HI R15, RZ, R25, R2 ;  /* 0x00000019ff0f1219 */ /* 0x000fc80000011602 */
[----:B------:R-:W-:Y:S01]  /*41f0*/  LOP3.LUT R15, RZ, R15, RZ, 0x33, !PT ;  /* 0x0000000fff0f7212 */ /* 0x000fe200078e33ff */
[----:B------:R-:W-:Y:S06]  /*4200*/  BRA `(.L_x_987) ;  /* 0x0000000000147947 */ /* 0x000fec0003800000 */
.L_x_986:
[----:B------:R-:W0:Y:S02]  /*4210*/  LDC R12, c[0x0][0x9e4] ;  /* 0x00027900ff0c7b82 */ /* 0x000e240000000800 */
[----:B0-----:R-:W-:-:S13]  /*4220*/  ISETP.NE.AND P1, PT, R12, 0x1, PT ;  /* 0x000000010c00780c */ /* 0x001fda0003f25270 */
[----:B------:R-:W0:Y:S02]  /*4230*/  @P1 LDC.64 R24, c[0x0][0x9e8] ;  /* 0x00027a00ff181b82 */ /* 0x000e240000000a00 */
[----:B0-----:R-:W-:-:S05]  /*4240*/  @P1 IMAD.HI.U32 R2, R15, R24, RZ ;  /* 0x000000180f021227 */ /* 0x001fca00078e00ff */
[----:B------:R-:W-:-:S07]  /*4250*/  @P1 SHF.R.U32.HI R15, RZ, R25, R2 ;  /* 0x00000019ff0f1219 */ /* 0x000fce0000011602 */
.L_x_987:
[----:B------:R-:W-:-:S05]  /*4260*/  IMAD R15, R15, R12, R12 ;  /* 0x0000000c0f0f7224 */ /* 0x000fca00078e020c */
[----:B------:R-:W-:-:S07]  /*4270*/  VIMNMX R0, R0, R15, PT ;  /* 0x0000000f00007248 */ /* 0x000fce0003fe0100 */
.L_x_985:
[----:B------:R-:W-:Y:S01]  /*4280*/  IMAD.HI R12, R0, 0x2aaaaaab, RZ ;  /* 0x2aaaaaab000c7827 */ /* 0x000fe200078e02ff */
[----:B------:R-:W-:Y:S02]  /*4290*/  CS2R R86, SRZ ;  /* 0x0000000000567805 */ /* 0x000fe4000001ff00 */
[----:B------:R-:W-:Y:S02]  /*42a0*/  CS2R R84, SRZ ;  /* 0x0000000000547805 */ /* 0x000fe4000001ff00 */
[----:B------:R-:W-:Y:S01]  /*42b0*/  CS2R R82, SRZ ;  /* 0x0000000000527805 */ /* 0x000fe2000001ff00 */
[----:B------:R-:W-:Y:S01]  /*42c0*/  IMAD.MOV.U32 R2, RZ, RZ, 0x3f800000 ;  /* 0x3f800000ff027424 */ /* 0x000fe200078e00ff */
[----:B------:R-:W-:Y:S01]  /*42d0*/  SHF.R.U32.HI R15, RZ, 0x1f, R12 ;  /* 0x0000001fff0f7819 */ /* 0x000fe2000001160c */
[----:B------:R-:W-:Y:S01]  /*42e0*/  IMAD.MOV.U32 R0, RZ, RZ, 0x3f800000 ;  /* 0x3f800000ff007424 */ /* 0x000fe200078e00ff */
[----:B------:R-:W-:Y:S02]  /*42f0*/  CS2R R80, SRZ ;  /* 0x0000000000507805 */ /* 0x000fe4000001ff00 */
[----:B------:R-:W-:-:S02]  /*4300*/  CS2R R78, SRZ ;  /* 0x00000000004e7805 */ /* 0x000fc4000001ff00 */
[----:B------:R-:W-:Y:S02]  /*4310*/  LEA.HI.SX32 R12, R12, R15, 0x1c ;  /* 0x0000000f0c0c7211 */ /* 0x000fe400078fe2ff */
[----:B------:R-:W-:Y:S02]  /*4320*/  CS2R R76, SRZ ;  /* 0x00000000004c7805 */ /* 0x000fe4000001ff00 */
[----:B------:R-:W-:Y:S02]  /*4330*/  CS2R R74, SRZ ;  /* 0x00000000004a7805 */ /* 0x000fe4000001ff00 */
[----:B------:R-:W-:Y:S02]  /*4340*/  CS2R R72, SRZ ;  /* 0x0000000000487805 */ /* 0x000fe4000001ff00 */
[----:B------:R-:W-:Y:S02]  /*4350*/  VIMNMX R12, R23, R12, !PT ;  /* 0x0000000c170c7248 */ /* 0x000fe40007fe0100 */
[----:B------:R-:W-:-:S02]  /*4360*/  CS2R R70, SRZ ;  /* 0x0000000000467805 */ /* 0x000fc4000001ff00 */
[----:B------:R-:W-:Y:S02]  /*4370*/  CS2R R68, SRZ ;  /* 0x0000000000447805 */ /* 0x000fe4000001ff00 */
[----:B------:R-:W-:Y:S02]  /*4380*/  CS2R R66, SRZ ;  /* 0x0000000000427805 */ /* 0x000fe4000001ff00 */
        /* <DEDUP_REMOVED lines=22> */
[----:B------:R-:W-:Y:S06]  /*44f0*/  @!P1 BRA `(.L_x_988) ;  /* 0x0000002c007c9947 */ /* 0x000fec0003800000 */
[----:B------:R-:W-:Y:S01]  /*4500*/  IMAD.MOV.U32 R15, RZ, RZ, R11 ;  /* 0x000000ffff0f7224 */ /* 0x000fe200078e000b */
[----:B------:R-:W-:Y:S01]  /*4510*/  UMOV UR7, UR38 ;  /* 0x0000002600077c82 */ /* 0x000fe20008000000 */
[----:B------:R-:W-:Y:S01]  /*4520*/  IMAD.MOV.U32 R14, RZ, RZ, R9 ;  /* 0x000000ffff0e7224 */ /* 0x000fe200078e0009 */
[----:B------:R-:W-:Y:S01]  /*4530*/  UMOV UR4, UR39 ;  /* 0x0000002700047c82 */ /* 0x000fe20008000000 */
[----:B------:R-:W-:Y:S01]  /*4540*/  IMAD.MOV.U32 R2, RZ, RZ, 0x3f800000 ;  /* 0x3f800000ff027424 */ /* 0x000fe200078e00ff */
[----:B------:R-:W-:Y:S01]  /*4550*/  ULDC UR42, c[0x0][0x9e4] ;  /* 0x00027900002a7ab9 */ /* 0x000fe20000000800 */
[----:B------:R-:W-:Y:S01]  /*4560*/  IMAD.MOV.U32 R87, RZ, RZ, RZ ;  /* 0x000000ffff577224 */ /* 0x000fe200078e00ff */
[----:B------:R-:W-:Y:S01]  /*4570*/  ULDC UR43, c[0x0][0x9dc] ;  /* 0x00027700002b7ab9 */ /* 0x000fe20000000800 */
[----:B------:R-:W-:-:S05]  /*4580*/  ULDC UR54, c[0x0][0x9e0] ;  /* 0x0002780000367ab9 */ /* 0x000fca0000000800 */
.L_x_1007:
[----:B------:R-:W-:-:S04]  /*4590*/  UISETP.NE.AND UP0, UPT, UR4, 0x1, UPT ;  /* 0x000000010400788c */ /* 0x000fc8000bf05270 */
[----:B------:R-:W-:-:S04]  /*45a0*/  USEL UR38, URZ, 0x1, UP0 ;  /* 0x000000013f267887 */ /* 0x000fc80008000000 */
[----:B------:R-:W-:Y:S01]  /*45b0*/  ULOP3.LUT UR38, UR7, UR38, URZ, 0x3c, !UPT ;  /* 0x0000002607267292 */ /* 0x000fe2000f8e3c3f */
[----:B------:R-:W-:Y:S11]  /*45c0*/  @!P0 BRA `(.L_x_989) ;  /* 0x0000000000048947 */ /* 0x000ff60003800000 */
[----:B------:R-:W-:Y:S01]  /*45d0*/  BPT.TRAP 0x1 ;  /* 0x000000040000795c */ /* 0x000fe20000300000 */
.L_x_989:
[----:B------:R-:W-:Y:S01]  /*45e0*/  UIADD3 UR39, UR4, 0x1, URZ ;  /* 0x0000000104277890 */ /* 0x000fe2000fffe03f */
[----:B------:R-:W-:-:S03]  /*45f0*/  IMAD.U32 R9, RZ, RZ, UR38 ;  /* 0x00000026ff097e24 */ /* 0x000fc6000f8e00ff */
[----:B------:R-:W-:Y:S02]  /*4600*/  UISETP.NE.AND UP0, UPT, UR39, 0x2, UPT ;  /* 0x000000022700788c */ /* 0x000fe4000bf05270 */
[----:B------:R-:W-:Y:S02]  /*4610*/  SHF.L.U32 R9, R9, 0x1f, RZ ;  /* 0x0000001f09097819 */ /* 0x000fe400000006ff */
[----:B------:R-:W-:-:S04]  /*4620*/  USEL UR39, UR39, URZ, UP0 ;  /* 0x0000003f27277287 */ /* 0x000fc80008000000 */
[----:B------:R-:W-:-:S09]  /*4630*/  ULEA UR6, UR39, UR40, 0x3 ;  /* 0x0000002827067291 */ /* 0x000fd2000f8e183f */
[----:B------:R0:W1:Y:S01]  /*4640*/  SYNCS.PHASECHK.TRANS64.TRYWAIT P1, [UR6+0x2a830], R9 ;  /* 0x02a83009ff0075a7 */ /* 0x0000620008020146 */
[----:B------:R-:W-:Y:S05]  /*4650*/  @!P0 BRA `(.L_x_990) ;  /* 0x0000000000048947 */ /* 0x000fea0003800000 */
[----:B------:R-:W-:Y:S01]  /*4660*/  BPT.TRAP 0x1 ;  /* 0x000000040000795c */ /* 0x000fe20000300000 */
.L_x_990:
[----:B-1----:R-:W-:Y:S05]  /*4670*/  @P1 BRA `(.L_x_991) ;  /* 0x0000000000081947 */ /* 0x002fea0003800000 */
[----:B------:R-:W1:Y:S02]  /*4680*/  SYNCS.PHASECHK.TRANS64.TRYWAIT P1, [UR6+0x2a830], R9 ;  /* 0x02a83009ff0075a7 */ /* 0x000e640008020146 */
[----:B-1----:R-:W-:Y:S05]  /*4690*/  @!P1 BRA `(.L_x_992) ;  /* 0x000000e400d09947 */ /* 0x002fea0003800000 */
.L_x_991:
        /* <DEDUP_REMOVED lines=16> */
[----:B------:R-:W-:Y:S01]  /*47a0*/  R2UR UR48, R4 ;  /* 0x00000000043072ca */ /* 0x000fe200000e0000 */
[----:B------:R-:W-:Y:S01]  /*47b0*/  UIADD3 UR50, UR5, 0x2, URZ ;  /* 0x0000000205327890 */ /* 0x000fe2000fffe03f */
[----:B------:R-:W-:Y:S01]  /*47c0*/  R2UR UR49, R5 ;  /* 0x00000000053172ca */ /* 0x000fe200000e0000 */
        /* <DEDUP_REMOVED lines=116> */
.L_x_993:
[----:B------:R-:W-:Y:S01]  /*4f10*/  ULEA UR5, UR4, UR40, 0x3 ;  /* 0x0000002804057291 */ /* 0x000fe2000f8e183f */
[----:B------:R-:W-:-:S05]  /*4f20*/  IMAD.U32 R0, RZ, RZ, UR7 ;  /* 0x00000007ff007e24 */ /* 0x000fca000f8e00ff */
[----:B------:R-:W-:-:S04]  /*4f30*/  SHF.L.U32 R0, R0, 0x1f, RZ ;  /* 0x0000001f00007819 */ /* 0x000fc800000006ff */
[----:B------:R2:W3:Y:S01]  /*4f40*/  SYNCS.PHASECHK.TRANS64.TRYWAIT P1, [UR5+0x2a850], R0 ;  /* 0x02a85000ff0075a7 */ /* 0x0004e20008020145 */
[----:B------:R-:W-:Y:S05]  /*4f50*/  @!P0 BRA `(.L_x_994) ;  /* 0x0000000000048947 */ /* 0x000fea0003800000 */
[----:B------:R-:W-:Y:S01]  /*4f60*/  BPT.TRAP 0x1 ;  /* 0x000000040000795c */ /* 0x000fe20000300000 */
.L_x_994:
[----:B---3--:R-:W-:Y:S05]  /*4f70*/  @P1 BRA `(.L_x_995) ;  /* 0x0000000000081947 */ /* 0x008fea0003800000 */
[----:B------:R-:W3:Y:S02]  /*4f80*/  SYNCS.PHASECHK.TRANS64.TRYWAIT P1, [UR5+0x2a850], R0 ;  /* 0x02a85000ff0075a7 */ /* 0x000ee40008020145 */
[----:B---3--:R-:W-:Y:S05]  /*4f90*/  @!P1 BRA `(.L_x_996) ;  /* 0x000000dc00a89947 */ /* 0x008fea0003800000 */
.L_x_995:
        /* <DEDUP_REMOVED lines=38> */
.L_x_997:
[----:B------:R-:W-:Y:S01]  /*5200*/  ISETP.NE.AND P2, PT, R168, 0x1, PT ;  /* 0x00000001a800780c */ /* 0x000fe20003f45270 */
[----:B01----:R-:W-:Y:S01]  /*5210*/  IMAD.IADD R9, R22, 0x1, R17 ;  /* 0x0000000116097824 */ /* 0x003fe200078e0211 */
[----:B------:R-:W0:Y:S01]  /*5220*/  LDC R13, c[0x0][0x288] ;  /* 0x0000a200ff0d7b82 */ /* 0x000e220000000800 */
[----:B------:R-:W-:Y:S01]  /*5230*/  IMAD R20, R21, -0x60, RZ ;  /* 0xffffffa015147824 */ /* 0x000fe200078e02ff */
[----:B------:R-:W-:Y:S01]  /*5240*/  UIADD3 UR6, UR6, 0x2a840, URZ ;  /* 0x0002a84006067890 */ /* 0x000fe2000fffe03f */
[----:B------:R-:W-:Y:S01]  /*5250*/  LOP3.LUT P1, RZ, R19, 0x80000, RZ, 0xc0, !PT ;  /* 0x0008000013ff7812 */ /* 0x000fe2000782c0ff */
[----:B------:R-:W-:Y:S02]  /*5260*/  ULOP3.LUT UR4, URZ, UR43, URZ, 0x33, !UPT ;  /* 0x0000002b3f047292 */ /* 0x000fe4000f8e333f */
[----:B------:R-:W-:-:S05]  /*5270*/  UPRMT UR6, UR60, 0x654, UR6 ;  /* 0x000006543c067896 */ /* 0x000fca0008000006 */
[----:B--2---:R-:W1:Y:S08]  /*5280*/  @P2 LDC R0, c[0x0][0x44c] ;  /* 0x00011300ff002b82 */ /* 0x004e700000000800 */
[----:B------:R-:W2:Y:S01]  /*5290*/  @P2 LDC R11, c[0x0][0x450] ;  /* 0x00011400ff0b2b82 */ /* 0x000ea20000000800 */
[----:B------:R-:W-:Y:S01]  /*52a0*/  SYNCS.ARRIVE.TRANS64.RED.A1T0 RZ, [UR6], RZ ;  /* 0x000000ffffff79a7 */ /* 0x000fe20008100406 */
[----:B-1----:R-:W-:-:S05]  /*52b0*/  @P2 IMAD.HI.U32 R0, R9, R0, RZ ;  /* 0x0000000009002227 */ /* 0x002fca00078e00ff */
[----:B--2---:R-:W-:Y:S01]  /*52c0*/  @P2 SHF.R.U32.HI R9, RZ, R11, R0 ;  /* 0x0000000bff092219 */ /* 0x004fe20000011600 */
[----:B------:R-:W-:-:S04]  /*52d0*/  VIADD R11, R20, 0x1 ;  /* 0x00000001140b7836 */ /* 0x000fc80000000000 */
[----:B------:R-:W1:Y:S01]  /*52e0*/  SHFL.IDX PT, R137, R9, RZ, 0x1c1f ;  /* 0x001c1fff09897589 */ /* 0x000e6200000e0000 */
[----:B------:R-:W-:-:S04]  /*52f0*/  IMAD R11, R18, -0x2, R11 ;  /* 0xfffffffe120b7824 */ /* 0x000fc800078e020b */
[C---:B------:R-:W-:Y:S01]  /*5300*/  VIADD R140, R11.reuse, 0xffffffff ;  /* 0xffffffff0b8c7836 */ /* 0x040fe20000000000 */
[----:B0-----:R-:W-:-:S05]  /*5310*/  IADD3 R0, R11, -R13, R16 ;  /* 0x8000000d0b007210 */ /* 0x001fca0007ffe010 */
[C---:B------:R-:W-:Y:S02]  /*5320*/  VIADD R136, R0.reuse, UR54 ;  /* 0x0000003600887c36 */ /* 0x040fe40008000000 */
[----:B------:R-:W-:Y:S02]  /*5330*/  VIADD R138, R0, UR4 ;  /* 0x00000004008a7c36 */ /* 0x000fe40008000000 */
[--C-:B-1----:R-:W-:Y:S02]  /*5340*/  IMAD.IADD R0, R136, 0x1, R137.reuse ;  /* 0x0000000188007824 */ /* 0x102fe400078e0289 */
[----:B------:R-:W-:Y:S01]  /*5350*/  IMAD.IADD R2, R138, 0x1, R137 ;  /* 0x000000018a027824 */ /* 0x000fe200078e0289 */
[----:B------:R-:W-:Y:S06]  /*5360*/  @!P1 BRA `(.L_x_998) ;  /* 0x0000000000549947 */ /* 0x000fec0003800000 */
[----:B------:R-:W-:Y:S01]  /*5370*/  IADD3 R11, R16, -R13, R137 ;  /* 0x8000000d100b7210 */ /* 0x000fe20007ffe089 */
[----:B------:R-:W-:Y:S03]  /*5380*/  BSSY B0, `(.L_x_999) ;  /* 0x0000010000007945 */ /* 0x000fe60003800000 */
[----:B------:R-:W-:-:S13]  /*5390*/  ISETP.GT.AND P1, PT, R11, -0x1, PT ;  /* 0xffffffff0b00780c */ /* 0x000fda0003f24270 */
[----:B------:R-:W-:Y:S05]  /*53a0*/  @P1 BRA `(.L_x_1000) ;  /* 0x0000000000201947 */ /* 0x000fea0003800000 */
[----:B------:R-:W-:Y:S01]  /*53b0*/  IMAD.U32 R137, RZ, RZ, UR42 ;  /* 0x0000002aff897e24 */ /* 0x000fe2000f8e00ff */
[----:B------:R-:W-:-:S04]  /*53c0*/  LOP3.LUT R11, RZ, R11, RZ, 0x33, !PT ;  /* 0x0000000bff0b7212 */ /* 0x000fc800078e33ff */
[----:B------:R-:W-:-:S13]  /*53d0*/  ISETP.NE.AND P1, PT, R137, 0x1, PT ;  /* 0x000000018900780c */ /* 0x000fda0003f25270 */
[----:B------:R-:W0:Y:S02]  /*53e0*/  @P1 LDC.64 R142, c[0x0][0x9e8] ;  /* 0x00027a00ff8e1b82 */ /* 0x000e240000000a00 */
[----:B0-----:R-:W-:-:S05]  /*53f0*/  @P1 IMAD.HI.U32 R10, R11, R142, RZ ;  /* 0x0000008e0b0a1227 */ /* 0x001fca00078e00ff */
[----:B------:R-:W-:-:S04]  /*5400*/  @P1 SHF.R.U32.HI R11, RZ, R143, R10 ;  /* 0x0000008fff0b1219 */ /* 0x000fc8000001160a */
[----:B------:R-:W-:Y:S01]  /*5410*/  LOP3.LUT R11, RZ, R11, RZ, 0x33, !PT ;  /* 0x0000000bff0b7212 */ /* 0x000fe200078e33ff */
[----:B------:R-:W-:Y:S06]  /*5420*/  BRA `(.L_x_1001) ;  /* 0x0000000000147947 */ /* 0x000fec0003800000 */
.L_x_1000:
[----:B------:R-:W-:-:S05]  /*5430*/  IMAD.U32 R137, RZ, RZ, UR42 ;  /* 0x0000002aff897e24 */ /* 0x000fca000f8e00ff */
[----:B------:R-:W-:-:S13]  /*5440*/  ISETP.NE.AND P1, PT, R137, 0x1, PT ;  /* 0x000000018900780c */ /* 0x000fda0003f25270 */
[----:B------:R-:W0:Y:S02]  /*5450*/  @P1 LDC.64 R142, c[0x0][0x9e8] ;  /* 0x00027a00ff8e1b82 */ /* 0x000e240000000a00 */
[----:B0-----:R-:W-:-:S05]  /*5460*/  @P1 IMAD.HI.U32 R10, R11, R142, RZ ;  /* 0x0000008e0b0a1227 */ /* 0x001fca00078e00ff */
[----:B------:R-:W-:-:S07]  /*5470*/  @P1 SHF.R.U32.HI R11, RZ, R143, R10 ;  /* 0x0000008fff0b1219 */ /* 0x000fce000001160a */
.L_x_1001:
[----:B------:R-:W-:Y:S05]  /*5480*/  BSYNC B0 ;  /* 0x0000000000007941 */ /* 0x000fea0003800000 */
.L_x_999:
[----:B------:R-:W-:-:S05]  /*5490*/  IMAD R11, R11, R137, R140 ;  /* 0x000000890b0b7224 */ /* 0x000fca00078e028c */
[----:B------:R-:W-:Y:S02]  /*54a0*/  VIADDMNMX R0, R11, R137, R0, PT ;  /* 0x000000890b007246 */ /* 0x000fe40003800100 */
[----:B------:R-:W-:-:S07]  /*54b0*/  VIMNMX R2, R2, R11, !PT ;  /* 0x0000000b02027248 */ /* 0x000fce0007fe0100 */
.L_x_998:
[C---:B------:R-:W-:Y:S01]  /*54c0*/  ISETP.GE.AND P2, PT, R20.reuse, 0x9, PT ;  /* 0x000000091400780c */ /* 0x040fe20003f46270 */
[----:B------:R-:W0:Y:S01]  /*54d0*/  SHFL.IDX PT, R9, R9, 0x1, 0x1c1f ;  /* 0x003c1f0009097f89 */ /* 0x000e2200000e0000 */
[----:B------:R-:W-:Y:S02]  /*54e0*/  ISETP.GE.AND P1, PT, R20, 0x2, PT ;  /* 0x000000021400780c */ /* 0x000fe40003f26270 */
[C---:B------:R-:W-:Y:S02]  /*54f0*/  ISETP.GT.AND P3, PT, R2.reuse, 0x8, !P2 ;  /* 0x000000080200780c */ /* 0x040fe40005764270 */
[----:B------:R-:W-:Y:S02]  /*5500*/  ISETP.GT.AND P4, PT, R2, 0x1, !P1 ;  /* 0x000000010200780c */ /* 0x000fe40004f84270 */
[----:B------:R-:W-:Y:S02]  /*5510*/  ISETP.LT.OR P3, PT, R0, 0x9, P3 ;  /* 0x000000090000780c */ /* 0x000fe40001f61670 */
[----:B------:R-:W-:-:S02]  /*5520*/  ISETP.GE.AND P5, PT, R20, 0xa, PT ;  /* 0x0000000a1400780c */ /* 0x000fc40003fa6270 */
[----:B------:R-:W-:Y:S02]  /*5530*/  FSEL R185, R92, -INF , !P3 ;  /* 0xff8000005cb97808 */ /* 0x000fe40005800000 */
[----:B------:R-:W-:Y:S02]  /*5540*/  ISETP.LT.OR P4, PT, R0, 0x2, P4 ;  /* 0x000000020000780c */ /* 0x000fe40002781670 */
        /* <DEDUP_REMOVED lines=98> */
[----:B------:R-:W-:Y:S02]  /*5b70*/  P2R R92, PR, RZ, 0x40 ;  /* 0x00000040ff5c7803 */ /* 0x000fe40000000000 */
[----:B------:R-:W-:-:S04]  /*5b80*/  ISETP.GT.AND P6, PT, R2, RZ, !P6 ;  /* 0x000000ff0200720c */ /* 0x000fc800077c4270 */
[----:B------:R-:W-:-:S04]  /*5b90*/  ISETP.LT.OR P6, PT, R0, 0x1, P6 ;  /* 0x000000010000780c */ /* 0x000fc800037c1670 */
[----:B------:R-:W-:Y:S02]  /*5ba0*/  FSEL R191, R88, -INF , !P6 ;  /* 0xff80000058bf7808 */ /* 0x000fe40007000000 */
[----:B------:R-:W-:-:S04]  /*5bb0*/  ISETP.GE.AND P6, PT, R20, 0x5a, PT ;  /* 0x0000005a1400780c */ /* 0x000fc80003fc6270 */
[----:B------:R-:W-:Y:S02]  /*5bc0*/  P2R R20, PR, RZ, 0x40 ;  /* 0x00000040ff147803 */ /* 0x000fe40000000000 */
[----:B------:R-:W-:Y:S01]  /*5bd0*/  ISETP.GT.AND P6, PT, R2, 0x59, !P6 ;  /* 0x000000590200780c */ /* 0x000fe200077c4270 */
[----:B0-----:R-:W-:-:S03]  /*5be0*/  IMAD.IADD R2, R138, 0x1, R9 ;  /* 0x000000018a027824 */ /* 0x001fc600078e0209 */
[----:B------:R-:W-:Y:S01]  /*5bf0*/  ISETP.LT.OR P6, PT, R0, 0x5a, P6 ;  /* 0x0000005a0000780c */ /* 0x000fe200037c1670 */
[----:B------:R-:W-:-:S03]  /*5c00*/  IMAD.IADD R0, R136, 0x1, R9 ;  /* 0x0000000188007824 */ /* 0x000fc600078e0209 */
[----:B------:R-:W-:Y:S02]  /*5c10*/  FSEL R133, R133, -INF , !P6 ;  /* 0xff80000085857808 */ /* 0x000fe40007000000 */
[----:B------:R-:W-:-:S13]  /*5c20*/  LOP3.LUT P6, RZ, R19, 0x80000, RZ, 0xc0, !PT ;  /* 0x0008000013ff7812 */ /* 0x000fda00078cc0ff */
[----:B------:R-:W-:Y:S05]  /*5c30*/  @!P6 BRA `(.L_x_1002) ;  /* 0x000000000054e947 */ /* 0x000fea0003800000 */
        /* <DEDUP_REMOVED lines=12> */
.L_x_1004:
[----:B------:R-:W-:-:S05]  /*5d00*/  IMAD.U32 R10, RZ, RZ, UR42 ;  /* 0x0000002aff0a7e24 */ /* 0x000fca000f8e00ff */
[----:B------:R-:W-:-:S13]  /*5d10*/  ISETP.NE.AND P6, PT, R10, 0x1, PT ;  /* 0x000000010a00780c */ /* 0x000fda0003fc5270 */
[----:B------:R-:W0:Y:S02]  /*5d20*/  @P6 LDC.64 R150, c[0x0][0x9e8] ;  /* 0x00027a00ff966b82 */ /* 0x000e240000000a00 */
[----:B0-----:R-:W-:-:S05]  /*5d30*/  @P6 IMAD.HI.U32 R150, R9, R150, RZ ;  /* 0x0000009609966227 */ /* 0x001fca00078e00ff */
[----:B------:R-:W-:-:S07]  /*5d40*/  @P6 SHF.R.U32.HI R9, RZ, R151, R150 ;  /* 0x00000097ff096219 */ /* 0x000fce0000011696 */
.L_x_1005:
[----:B------:R-:W-:Y:S05]  /*5d50*/  BSYNC B0 ;  /* 0x0000000000007941 */ /* 0x000fea0003800000 */
.L_x_1003:
[----:B------:R-:W-:-:S05]  /*5d60*/  IMAD R9, R9, R10, R140 ;  /* 0x0000000a09097224 */ /* 0x000fca00078e028c */
[----:B------:R-:W-:Y:S02]  /*5d70*/  VIADDMNMX R0, R9, R10, R0, PT ;  /* 0x0000000a09007246 */ /* 0x000fe40003800100 */
[----:B------:R-:W-:-:S07]  /*5d80*/  VIMNMX R2, R2, R9, !PT ;  /* 0x0000000902027248 */ /* 0x000fce0007fe0100 */
.L_x_1002:
[C---:B------:R-:W-:Y:S02]  /*5d90*/  ISETP.GT.AND P1, PT, R2.reuse, 0x1, !P1 ;  /* 0x000000010200780c */ /* 0x040fe40004f24270 */
[----:B------:R-:W-:Y:S02]  /*5da0*/  ISETP.GT.AND P2, PT, R2, 0x8, !P2 ;  /* 0x000000080200780c */ /* 0x000fe40005744270 */
[C---:B------:R-:W-:Y:S02]  /*5db0*/  ISETP.LT.OR P1, PT, R0.reuse, 0x2, P1 ;  /* 0x000000020000780c */ /* 0x040fe40000f21670 */
[----:B------:R-:W-:Y:S02]  /*5dc0*/  ISETP.LT.OR P2, PT, R0, 0x9, P2 ;  /* 0x000000090000780c */ /* 0x000fe40001741670 */
[----:B------:R-:W-:Y:S02]  /*5dd0*/  FSEL R151, R91, -INF , !P1 ;  /* 0xff8000005b977808 */ /* 0x000fe40004800000 */
[----:B------:R-:W-:-:S02]  /*5de0*/  ISETP.NE.AND P1, PT, R142, RZ, PT ;  /* 0x000000ff8e00720c */ /* 0x000fc40003f25270 */
[----:B------:R-:W-:Y:S02]  /*5df0*/  FSEL R153, R94, -INF , !P2 ;  /* 0xff8000005e997808 */ /* 0x000fe40005000000 */
[----:B------:R-:W-:Y:S02]  /*5e00*/  ISETP.GT.AND P1, PT, R2, 0x9, !P1 ;  /* 0x000000090200780c */ /* 0x000fe40004f24270 */
[----:B------:R-:W-:Y:S02]  /*5e10*/  ISETP.NE.AND P2, PT, R100, RZ, PT ;  /* 0x000000ff6400720c */ /* 0x000fe40003f45270 */
[----:B------:R-:W-:Y:S02]  /*5e20*/  ISETP.LT.OR P1, PT, R0, 0xa, P1 ;  /* 0x0000000a0000780c */ /* 0x000fe40000f21670 */
[----:B------:R-:W-:Y:S02]  /*5e30*/  ISETP.NE.AND P6, PT, R148, RZ, PT ;  /* 0x000000ff9400720c */ /* 0x000fe40003fc5270 */
[----:B------:R-:W-:-:S02]  /*5e40*/  FSEL R95, R95, -INF , !P1 ;  /* 0xff8000005f5f7808 */ /* 0x000fc40004800000 */
[----:B------:R-:W-:Y:S02]  /*5e50*/  ISETP.NE.AND P1, PT, R144, RZ, PT ;  /* 0x000000ff9000720c */ /* 0x000fe40003f25270 */
[----:B------:R-:W-:Y:S02]  /*5e60*/  FMNMX.FTZ R10, R191, R14, !PT ;  /* 0x0000000ebf0a7209 */ /* 0x000fe40007810000 */
[----:B------:R-:W-:Y:S02]  /*5e70*/  ISETP.GT.AND P1, PT, R2, 0x10, !P1 ;  /* 0x000000100200780c */ /* 0x000fe40004f24270 */
[----:B------:R-:W-:Y:S02]  /*5e80*/  FMNMX.FTZ R10, R189, R10, !PT ;  /* 0x0000000abd0a7209 */ /* 0x000fe40007810000 */
        /* <DEDUP_REMOVED lines=16> */
[----:B------:R-:W-:Y:S02]  /*5f90*/  FSEL R157, R102, -INF , !P1 ;  /* 0xff800000669d7808 */ /* 0x000fe40004800000 */
        /* <DEDUP_REMOVED lines=37> */
[----:B------:R-:W-:Y:S01]  /*61f0*/  FSEL R91, R114, -INF , !P1 ;  /* 0xff800000725b7808 */ /* 0x000fe20004800000 */
[----:B------:R-:W0:Y:S01]  /*6200*/  LDC R10, c[0x0][0x988] ;  /* 0x00026200ff0a7b82 */ /* 0x000e220000000800 */
[----:B------:R-:W-:Y:S01]  /*6210*/  ISETP.NE.AND P1, PT, R112, RZ, PT ;  /* 0x000000ff7000720c */ /* 0x000fe20003f25270 */
[----:B------:R-:W1:Y:S01]  /*6220*/  SHFL.BFLY PT, R9, R88, 0x2, 0x1f ;  /* 0x0c401f0058097f89 */ /* 0x000e6200000e0000 */
[----:B------:R-:W-:-:S02]  /*6230*/  ISETP.NE.AND P6, PT, R124, RZ, PT ;  /* 0x000000ff7c00720c */ /* 0x000fc40003fc5270 */
[C---:B------:R-:W-:Y:S02]  /*6240*/  ISETP.GT.AND P1, PT, R2.reuse, 0x31, !P1 ;  /* 0x000000310200780c */ /* 0x040fe40004f24270 */
[----:B------:R-:W-:Y:S02]  /*6250*/  ISETP.GT.AND P3, PT, R2, 0x50, !P3 ;  /* 0x000000500200780c */ /* 0x000fe40005f64270 */
[C---:B------:R-:W-:Y:S02]  /*6260*/  ISETP.LT.OR P1, PT, R0.reuse, 0x32, P1 ;  /* 0x000000320000780c */ /* 0x040fe40000f21670 */
[----:B------:R-:W-:Y:S02]  /*6270*/  ISETP.LT.OR P3, PT, R0, 0x51, P3 ;  /* 0x000000510000780c */ /* 0x000fe40001f61670 */
[----:B------:R-:W-:Y:S02]  /*6280*/  FSEL R115, R115, -INF , !P1 ;  /* 0xff80000073737808 */ /* 0x000fe40004800000 */
[----:B------:R-:W-:-:S02]  /*6290*/  ISETP.NE.AND P1, PT, R156, RZ, PT ;  /* 0x000000ff9c00720c */ /* 0x000fc40003f25270 */
[C---:B------:R-:W-:Y:S02]  /*62a0*/  ISETP.GT.AND P4, PT, R2.reuse, 0x51, !P4 ;  /* 0x000000510200780c */ /* 0x040fe40006784270 */
[----:B------:R-:W-:Y:S02]  /*62b0*/  ISETP.GT.AND P1, PT, R2, 0x38, !P1 ;  /* 0x000000380200780c */ /* 0x000fe40004f24270 */
[----:B------:R-:W-:Y:S02]  /*62c0*/  FSEL R187, R130, -INF , !P3 ;  /* 0xff80000082bb7808 */ /* 0x000fe40005800000 */
[----:B------:R-:W-:Y:S02]  /*62d0*/  ISETP.LT.OR P1, PT, R0, 0x39, P1 ;  /* 0x000000390000780c */ /* 0x000fe40000f21670 */
[----:B------:R-:W-:Y:S02]  /*62e0*/  ISETP.GT.AND P5, PT, R2, 0x58, !P5 ;  /* 0x000000580200780c */ /* 0x000fe40006fa4270 */
[----:B------:R-:W-:-:S02]  /*62f0*/  FSEL R177, R118, -INF , !P1 ;  /* 0xff80000076b17808 */ /* 0x000fc40004800000 */
[----:B------:R-:W-:Y:S02]  /*6300*/  ISETP.NE.AND P1, PT, R116, RZ, PT ;  /* 0x000000ff7400720c */ /* 0x000fe40003f25270 */
[----:B------:R-:W-:Y:S02]  /*6310*/  ISETP.LT.OR P4, PT, R0, 0x52, P4 ;  /* 0x000000520000780c */ /* 0x000fe40002781670 */
[----:B------:R-:W-:Y:S02]  /*6320*/  ISETP.GT.AND P1, PT, R2, 0x39, !P1 ;  /* 0x000000390200780c */ /* 0x000fe40004f24270 */
[C---:B------:R-:W-:Y:S02]  /*6330*/  ISETP.LT.OR P5, PT, R0.reuse, 0x59, P5 ;  /* 0x000000590000780c */ /* 0x040fe40002fa1670 */
[----:B------:R-:W-:-:S04]  /*6340*/  ISETP.LT.OR P1, PT, R0, 0x3a, P1 ;  /* 0x0000003a0000780c */ /* 0x000fc80000f21670 */
[----:B------:R-:W-:Y:S02]  /*6350*/  FSEL R119, R119, -INF , !P1 ;  /* 0xff80000077777808 */ /* 0x000fe40004800000 */
[----:B------:R-:W-:-:S04]  /*6360*/  ISETP.NE.AND P1, PT, R158, RZ, PT ;  /* 0x000000ff9e00720c */ /* 0x000fc80003f25270 */
[----:B------:R-:W-:-:S04]  /*6370*/  ISETP.GT.AND P1, PT, R2, 0x40, !P1 ;  /* 0x000000400200780c */ /* 0x000fc80004f24270 */
[----:B------:R-:W-:-:S04]  /*6380*/  ISETP.LT.OR P1, PT, R0, 0x41, P1 ;  /* 0x000000410000780c */ /* 0x000fc80000f21670 */
[----:B------:R-:W-:Y:S02]  /*6390*/  FSEL R181, R122, -INF , !P1 ;  /* 0xff8000007ab57808 */ /* 0x000fe40004800000 */
[----:B------:R-:W-:-:S04]  /*63a0*/  ISETP.NE.AND P1, PT, R120, RZ, PT ;  /* 0x000000ff7800720c */ /* 0x000fc80003f25270 */
[----:B------:R-:W-:-:S04]  /*63b0*/  ISETP.GT.AND P1, PT, R2, 0x41, !P1 ;  /* 0x000000410200780c */ /* 0x000fc80004f24270 */
[----:B------:R-:W-:-:S04]  /*63c0*/  ISETP.LT.OR P1, PT, R0, 0x42, P1 ;  /* 0x000000420000780c */ /* 0x000fc80000f21670 */
[----:B------:R-:W-:Y:S02]  /*63d0*/  FSEL R123, R123, -INF , !P1 ;  /* 0xff8000007b7b7808 */ /* 0x000fe40004800000 */
[----:B------:R-:W-:-:S04]  /*63e0*/  ISETP.GT.AND P1, PT, R2, 0x48, !P2 ;  /* 0x000000480200780c */ /* 0x000fc80005724270 */
[----:B------:R-:W-:-:S04]  /*63f0*/  ISETP.LT.OR P1, PT, R0, 0x49, P1 ;  /* 0x000000490000780c */ /* 0x000fc80000f21670 */
[----:B------:R-:W-:Y:S02]  /*6400*/  FSEL R183, R126, -INF , !P1 ;  /* 0xff8000007eb77808 */ /* 0x000fe40004800000 */
[----:B------:R-:W-:Y:S02]  /*6410*/  ISETP.GT.AND P1, PT, R2, 0x49, !P6 ;  /* 0x000000490200780c */ /* 0x000fe40007724270 */
[----:B------:R-:W-:Y:S02]  /*6420*/  ISETP.NE.AND P6, PT, R92, RZ, PT ;  /* 0x000000ff5c00720c */ /* 0x000fe40003fc5270 */
[----:B------:R-:W-:Y:S02]  /*6430*/  ISETP.LT.OR P1, PT, R0, 0x4a, P1 ;  /* 0x0000004a0000780c */ /* 0x000fe40000f21670 */
[----:B-1----:R-:W-:Y:S02]  /*6440*/  FMNMX.FTZ R92, R88, R9, !PT ;  /* 0x00000009585c7209 */ /* 0x002fe40007810000 */
[----:B------:R-:W-:-:S02]  /*6450*/  FSEL R127, R127, -INF , !P1 ;  /* 0xff8000007f7f7808 */ /* 0x000fc40004800000 */
[----:B------:R-:W-:Y:S01]  /*6460*/  ISETP.GT.AND P1, PT, R2, RZ, !P6 ;  /* 0x000000ff0200720c */ /* 0x000fe20007724270 */
[----:B------:R-:W1:Y:S01]  /*6470*/  SHFL.BFLY PT, R9, R92, 0x1, 0x1f ;  /* 0x0c201f005c097f89 */ /* 0x000e6200000e0000 */
[----:B------:R-:W-:Y:S02]  /*6480*/  ISETP.NE.AND P6, PT, R20, RZ, PT ;  /* 0x000000ff1400720c */ /* 0x000fe40003fc5270 */
[----:B------:R-:W-:Y:S02]  /*6490*/  ISETP.LT.OR P1, PT, R0, 0x1, P1 ;  /* 0x000000010000780c */ /* 0x000fe40000f21670 */
[----:B------:R-:W-:Y:S02]  /*64a0*/  ISETP.GT.AND P2, PT, R2, 0x59, !P6 ;  /* 0x000000590200780c */ /* 0x000fe40007744270 */
[----:B------:R-:W-:Y:S02]  /*64b0*/  FSEL R90, R90, -INF , !P1 ;  /* 0xff8000005a5a7808 */ /* 0x000fe40004800000 */
[----:B------:R-:W-:-:S02]  /*64c0*/  ISETP.LT.OR P2, PT, R0, 0x5a, P2 ;  /* 0x0000005a0000780c */ /* 0x000fc40001741670 */
[----:B------:R-:W-:Y:S02]  /*64d0*/  FMNMX.FTZ R88, R90, R15, !PT ;  /* 0x0000000f5a587209 */ /* 0x000fe40007810000 */
[----:B------:R-:W-:Y:S02]  /*64e0*/  FSEL R135, R135, -INF , !P2 ;  /* 0xff80000087877808 */ /* 0x000fe40005000000 */
[----:B------:R-:W-:-:S04]  /*64f0*/  FMNMX.FTZ R88, R151, R88, !PT ;  /* 0x0000005897587209 */ /* 0x000fc80007810000 */
[----:B------:R-:W-:-:S04]  /*6500*/  FMNMX.FTZ R88, R153, R88, !PT ;  /* 0x0000005899587209 */ /* 0x000fc80007810000 */
[----:B------:R-:W-:Y:S02]  /*6510*/  FMNMX.FTZ R88, R95, R88, !PT ;  /* 0x000000585f587209 */ /* 0x000fe40007810000 */
[----:B-1----:R-:W-:Y:S02]  /*6520*/  FMNMX.FTZ R9, R92, R9, !PT ;  /* 0x000000095c097209 */ /* 0x002fe40007810000 */
[----:B------:R-:W-:Y:S02]  /*6530*/  FMNMX.FTZ R88, R155, R88, !PT ;  /* 0x000000589b587209 */ /* 0x000fe40007810000 */
[C---:B------:R-:W-:Y:S01]  /*6540*/  FSETP.NEU.FTZ.AND P1, PT, R9.reuse, -INF , PT ;  /* 0xff8000000900780b */ /* 0x040fe20003f3d000 */
[----:B0-----:R-:W-:Y:S01]  /*6550*/  FMUL.FTZ R20, R9, R10 ;  /* 0x0000000a09147220 */ /* 0x001fe20000410000 */
[----:B------:R-:W-:-:S04]  /*6560*/  FMNMX.FTZ R88, R99, R88, !PT ;  /* 0x0000005863587209 */ /* 0x000fc80007810000 */
[----:B------:R-:W-:Y:S02]  /*6570*/  FMNMX.FTZ R88, R157, R88, !PT ;  /* 0x000000589d587209 */ /* 0x000fe40007810000 */
[----:B------:R-:W-:Y:S02]  /*6580*/  FSEL R20, R20, RZ, P1 ;  /* 0x000000ff14147208 */ /* 0x000fe40000800000 */
[----:B------:R-:W-:-:S03]  /*6590*/  FMNMX.FTZ R88, R103, R88, !PT ;  /* 0x0000005867587209 */ /* 0x000fc60007810000 */
[--C-:B------:R-:W-:Y:S01]  /*65a0*/  FFMA.FTZ R154, R139, R10, -R20.reuse ;  /* 0x0000000a8b9a7223 */ /* 0x100fe20000010814 */
[----:B------:R-:W-:Y:S01]  /*65b0*/  FMNMX.FTZ R88, R159, R88, !PT ;  /* 0x000000589f587209 */ /* 0x000fe20007810000 */
[-CC-:B------:R-:W-:Y:S01]  /*65c0*/  FFMA.FTZ R139, R141, R10.reuse, -R20.reuse ;  /* 0x0000000a8d8b7223 */ /* 0x180fe20000010814 */
[----:B------:R-:W-:Y:S01]  /*65d0*/  FSEL R141, R131, -INF , !P4 ;  /* 0xff800000838d7808 */ /* 0x000fe20006000000 */
[--C-:B------:R-:W-:Y:S01]  /*65e0*/  FFMA.FTZ R148, R143, R10, -R20.reuse ;  /* 0x0000000a8f947223 */ /* 0x100fe20000010814 */
[----:B------:R-:W-:Y:S01]  /*65f0*/  FMNMX.FTZ R88, R107, R88, !PT ;  /* 0x000000586b587209 */ /* 0x000fe20007810000 */
[-CC-:B------:R-:W-:Y:S01]  /*6600*/  FFMA.FTZ R150, R137, R10.reuse, -R20.reuse ;  /* 0x0000000a89967223 */ /* 0x180fe20000010814 */
[----:B------:R-:W-:Y:S01]  /*6610*/  FSEL R143, R134, -INF , !P5 ;  /* 0xff800000868f7808 */ /* 0x000fe20006800000 */
[--C-:B------:R-:W-:Y:S01]  /*6620*/  FFMA.FTZ R142, R11, R10, -R20.reuse ;  /* 0x0000000a0b8e7223 */ /* 0x100fe20000010814 */
[----:B------:R-:W-:Y:S01]  /*6630*/  FMNMX.FTZ R88, R175, R88, !PT ;  /* 0x00000058af587209 */ /* 0x000fe20007810000 */
[-CC-:B------:R-:W-:Y:S01]  /*6640*/  FFMA.FTZ R146, R93, R10.reuse, -R20.reuse ;  /* 0x0000000a5d927223 */ /* 0x180fe20000010814 */
[-CC-:B------:R-:W-:Y:S01]  /*6650*/  FFMA.FTZ R93, R117, R10.reuse, -R20.reuse ;  /* 0x0000000a755d7223 */ /* 0x180fe20000010814 */
[----:B------:R-:W-:Y:S01]  /*6660*/  FSEL R117, R9, RZ, P1 ;  /* 0x000000ff09757208 */ /* 0x000fe20000800000 */
[--C-:B------:R-:W-:Y:S01]  /*6670*/  FFMA.FTZ R191, R191, R10, -R20.reuse ;  /* 0x0000000abfbf7223 */ /* 0x100fe20000010814 */
[----:B------:R-:W-:Y:S01]  /*6680*/  FMNMX.FTZ R88, R111, R88, !PT ;  /* 0x000000586f587209 */ /* 0x000fe20007810000 */
[-CC-:B------:R-:W-:Y:S01]  /*6690*/  FFMA.FTZ R156, R189, R10.reuse, -R20.reuse ;  /* 0x0000000abd9c7223 */ /* 0x180fe20000010814 */
[----:B------:R-:W-:Y:S01]  /*66a0*/  FFMA.FTZ R144, R89, R10, -R20 ;  /* 0x0000000a59907223 */ /* 0x000fe20000010814 */
[----:B------:R-:W-:Y:S01]  /*66b0*/  FADD.FTZ R117, -R117, R14 ;  /* 0x0000000e75757221 */ /* 0x000fe20000010100 */
[----:B------:R-:W-:Y:S01]  /*66c0*/  FMNMX.FTZ R88, R91, R88, !PT ;  /* 0x000000585b587209 */ /* 0x000fe20007810000 */
[----:B------:R-:W-:Y:S01]  /*66d0*/  MUFU.EX2 R191, R191 ;  /* 0x000000bf00bf7308 */ /* 0x000fe20000000800 */
[-CC-:B------:R-:W-:Y:S01]  /*66e0*/  FFMA.FTZ R89, R113, R10.reuse, -R20.reuse ;  /* 0x0000000a71597223 */ /* 0x180fe20000010814 */
[--C-:B------:R-:W-:Y:S01]  /*66f0*/  FFMA.FTZ R140, R97, R10, -R20.reuse ;  /* 0x0000000a618c7223 */ /* 0x100fe20000010814 */
[----:B------:R-:W-:Y:S01]  /*6700*/  FMNMX.FTZ R88, R115, R88, !PT ;  /* 0x0000005873587209 */ /* 0x000fe20007810000 */
[-CC-:B------:R-:W-:Y:S01]  /*6710*/  FFMA.FTZ R136, R105, R10.reuse, -R20.reuse ;  /* 0x0000000a69887223 */ /* 0x180fe20000010814 */
        /* <DEDUP_REMOVED lines=13> */
[----:B------:R-:W-:Y:S01]  /*67f0*/  FFMA.FTZ R101, R133, R10, -R20 ;  /* 0x0000000a85657223 */ /* 0x000fe20000010814 */
[----:B------:R-:W-:Y:S01]  /*6800*/  FMNMX.FTZ R88, R123, R88, !PT ;  /* 0x000000587b587209 */ /* 0x000fe20007810000 */
[----:B------:R-:W-:Y:S03]  /*6810*/  MUFU.EX2 R156, R156 ;  /* 0x0000009c009c7308 */ /* 0x000fe60000000800 */
[----:B------:R-:W-:-:S04]  /*6820*/  FMNMX.FTZ R88, R183, R88, !PT ;  /* 0x00000058b7587209 */ /* 0x000fc80007810000 */
[----:B------:R-:W-:Y:S01]  /*6830*/  FMNMX.FTZ R88, R127, R88, !PT ;  /* 0x000000587f587209 */ /* 0x000fe20007810000 */
[----:B------:R-:W-:Y:S03]  /*6840*/  MUFU.EX2 R158, R158 ;  /* 0x0000009e009e7308 */ /* 0x000fe60000000800 */
[----:B------:R-:W-:-:S04]  /*6850*/  FMNMX.FTZ R88, R187, R88, !PT ;  /* 0x00000058bb587209 */ /* 0x000fc80007810000 */
[----:B------:R-:W-:Y:S01]  /*6860*/  FMNMX.FTZ R88, R141, R88, !PT ;  /* 0x000000588d587209 */ /* 0x000fe20007810000 */
[----:B------:R-:W-:Y:S03]  /*6870*/  MUFU.EX2 R179, R179 ;  /* 0x000000b300b37308 */ /* 0x000fe60000000800 */
[----:B------:R-:W-:-:S04]  /*6880*/  FMNMX.FTZ R88, R143, R88, !PT ;  /* 0x000000588f587209 */ /* 0x000fc80007810000 */
[----:B------:R-:W-:Y:S01]  /*6890*/  FMNMX.FTZ R88, R135, R88, !PT ;  /* 0x0000005887587209 */ /* 0x000fe20007810000 */
[----:B------:R0:W-:Y:S04]  /*68a0*/  MUFU.EX2 R131, R145 ;  /* 0x0000009100837308 */ /* 0x0001e80000000800 */
[----:B------:R-:W1:Y:S04]  /*68b0*/  SHFL.BFLY PT, R137, R88, 0x2, 0x1f ;  /* 0x0c401f0058897f89 */ /* 0x000e6800000e0000 */
[----:B------:R-:W-:Y:S08]  /*68c0*/  MUFU.EX2 R152, R152 ;  /* 0x0000009800987308 */ /* 0x000ff00000000800 */
[----:B------:R-:W-:Y:S08]  /*68d0*/  MUFU.EX2 R147, R147 ;  /* 0x0000009300937308 */ /* 0x000ff00000000800 */
[----:B------:R-:W-:Y:S01]  /*68e0*/  MUFU.EX2 R154, R154 ;  /* 0x0000009a009a7308 */ /* 0x000fe20000000800 */
[----:B-1----:R-:W-:-:S07]  /*68f0*/  FMNMX.FTZ R137, R88, R137, !PT ;  /* 0x0000008958897209 */ /* 0x002fce0007810000 */
[----:B------:R-:W-:Y:S01]  /*6900*/  MUFU.EX2 R139, R139 ;  /* 0x0000008b008b7308 */ /* 0x000fe20000000800 */
[----:B------:R-:W1:Y:S07]  /*6910*/  SHFL.BFLY PT, R0, R137, 0x1, 0x1f ;  /* 0x0c201f0089007f89 */ /* 0x000e6e00000e0000 */
[----:B------:R-:W-:Y:S08]  /*6920*/  MUFU.EX2 R148, R148 ;  /* 0x0000009400947308 */ /* 0x000ff00000000800 */
[----:B------:R-:W-:Y:S08]  /*6930*/  MUFU.EX2 R150, R150 ;  /* 0x0000009600967308 */ /* 0x000ff00000000800 */
[----:B------:R-:W-:Y:S01]  /*6940*/  MUFU.EX2 R109, R109 ;  /* 0x0000006d006d7308 */ /* 0x000fe20000000800 */
[----:B-1----:R-:W-:Y:S01]  /*6950*/  FMNMX.FTZ R11, R137, R0, !PT ;  /* 0x00000000890b7209 */ /* 0x002fe20007810000 */
[----:B------:R-:W-:-:S03]  /*6960*/  FMUL.FTZ R0, R117, R10 ;  /* 0x0000000a75007220 */ /* 0x000fc60000410000 */
[C---:B------:R-:W-:Y:S01]  /*6970*/  FSETP.NEU.FTZ.AND P1, PT, R11.reuse, -INF , PT ;  /* 0xff8000000b00780b */ /* 0x040fe20003f3d000 */
[C---:B------:R-:W-:Y:S02]  /*6980*/  FMUL.FTZ R92, R11.reuse, R10 ;  /* 0x0000000a0b5c7220 */ /* 0x040fe40000410000 */
[----:B------:R-:W1:Y:S01]  /*6990*/  MUFU.EX2 R0, R0 ;  /* 0x0000000000007308 */ /* 0x000e620000000800 */
[----:B------:R-:W-:Y:S02]  /*69a0*/  FSEL R2, R11, RZ, P1 ;  /* 0x000000ff0b027208 */ /* 0x000fe40000800000 */
[----:B------:R-:W-:-:S03]  /*69b0*/  FSEL R92, R92, RZ, P1 ;  /* 0x000000ff5c5c7208 */ /* 0x000fc60000800000 */
[----:B------:R-:W-:Y:S02]  /*69c0*/  FADD.FTZ R15, -R2, R15 ;  /* 0x0000000f020f7221 */ /* 0x000fe40000010100 */
[-CC-:B------:R-:W-:Y:S01]  /*69d0*/  FFMA.FTZ R117, R90, R10.reuse, -R92.reuse ;  /* 0x0000000a5a757223 */ /* 0x180fe2000001085c */
[-CC-:B------:R-:W-:Y:S01]  /*69e0*/  FFMA.FTZ R14, R151, R10.reuse, -R92.reuse ;  /* 0x0000000a970e7223 */ /* 0x180fe2000001085c */
[-C--:B------:R-:W-:Y:S01]  /*69f0*/  FMUL.FTZ R15, R15, R10.reuse ;  /* 0x0000000a0f0f7220 */ /* 0x080fe20000410000 */
[-CC-:B------:R-:W-:Y:S01]  /*6a00*/  FFMA.FTZ R20, R153, R10.reuse, -R92.reuse ;  /* 0x0000000a99147223 */ /* 0x180fe2000001085c */
[-CC-:B------:R-:W-:Y:S01]  /*6a10*/  FFMA.FTZ R95, R95, R10.reuse, -R92.reuse ;  /* 0x0000000a5f5f7223 */ /* 0x180fe2000001085c */
[-CC-:B------:R-:W-:Y:S01]  /*6a20*/  FFMA.FTZ R153, R155, R10.reuse, -R92.reuse ;  /* 0x0000000a9b997223 */ /* 0x180fe2000001085c */
[----:B------:R-:W-:Y:S01]  /*6a30*/  MUFU.EX2 R117, R117 ;  /* 0x0000007500757308 */ /* 0x000fe20000000800 */
[-CC-:B------:R-:W-:Y:S01]  /*6a40*/  FFMA.FTZ R88, R99, R10.reuse, -R92.reuse ;  /* 0x0000000a63587223 */ /* 0x180fe2000001085c */
[--C-:B0-----:R-:W-:Y:S01]  /*6a50*/  FFMA.FTZ R145, R91, R10, -R92.reuse ;  /* 0x0000000a5b917223 */ /* 0x101fe2000001085c */
[----:B-1----:R-:W-:Y:S01]  /*6a60*/  FFMA.FTZ R91, R0, R8, R191 ;  /* 0x00000008005b7223 */ /* 0x002fe200000100bf */
[-CC-:B------:R-:W-:Y:S01]  /*6a70*/  FFMA.FTZ R155, R157, R10.reuse, -R92.reuse ;  /* 0x0000000a9d9b7223 */ /* 0x180fe2000001085c */
[-CC-:B------:R-:W-:Y:S01]  /*6a80*/  FFMA.FTZ R90, R103, R10.reuse, -R92.reuse ;  /* 0x0000000a675a7223 */ /* 0x180fe2000001085c */
[-CC-:B------:R-:W-:Y:S01]  /*6a90*/  FFMA.FTZ R149, R159, R10.reuse, -R92.reuse ;  /* 0x0000000a9f957223 */ /* 0x180fe2000001085c */
[----:B------:R-:W-:Y:S01]  /*6aa0*/  FADD.FTZ R91, R156, R91 ;  /* 0x0000005b9c5b7221 */ /* 0x000fe20000010000 */
[----:B------:R-:W0:Y:S01]  /*6ab0*/  MUFU.EX2 R2, R15 ;  /* 0x0000000f00027308 */ /* 0x000e220000000800 */
[-CC-:B------:R-:W-:Y:S01]  /*6ac0*/  FFMA.FTZ R94, R107, R10.reuse, -R92.reuse ;  /* 0x0000000a6b5e7223 */ /* 0x180fe2000001085c */
[-CC-:B------:R-:W-:Y:S01]  /*6ad0*/  FFMA.FTZ R151, R175, R10.reuse, -R92.reuse ;  /* 0x0000000aaf977223 */ /* 0x180fe2000001085c */
[----:B------:R-:W-:Y:S01]  /*6ae0*/  FADD.FTZ R8, R158, R91 ;  /* 0x0000005b9e087221 */ /* 0x000fe20000010000 */
        /* <DEDUP_REMOVED lines=12> */
[----:B------:R-:W2:Y:S01]  /*6bb0*/  MUFU.EX2 R20, R20 ;  /* 0x0000001400147308 */ /* 0x000ea20000000800 */
[----:B0-----:R-:W-:Y:S01]  /*6bc0*/  FFMA.FTZ R3, R2, R3, R117 ;  /* 0x0000000302037223 */ /* 0x001fe20000010075 */
[----:B------:R-:W-:-:S06]  /*6bd0*/  FFMA.FTZ R92, R135, R10, -R92 ;  /* 0x0000000a875c7223 */ /* 0x000fcc000001085c */
[----:B------:R-:W0:Y:S01]  /*6be0*/  MUFU.EX2 R95, R95 ;  /* 0x0000005f005f7308 */ /* 0x000e220000000800 */
[----:B-1----:R-:W-:-:S07]  /*6bf0*/  FADD.FTZ R3, R14, R3 ;  /* 0x000000030e037221 */ /* 0x002fce0000010000 */
[----:B------:R-:W1:Y:S01]  /*6c00*/  MUFU.EX2 R153, R153 ;  /* 0x0000009900997308 */ /* 0x000e620000000800 */
[----:B--2---:R-:W-:Y:S01]  /*6c10*/  FADD.FTZ R98, R20, R3 ;  /* 0x0000000314627221 */ /* 0x004fe20000010000 */
[----:B------:R-:W-:-:S04]  /*6c20*/  FADD.FTZ R3, R179, R8 ;  /* 0x00000008b3037221 */ /* 0x000fc80000010000 */
[----:B------:R-:W-:Y:S02]  /*6c30*/  FADD.FTZ R8, R152, R3 ;  /* 0x0000000398087221 */ /* 0x000fe40000010000 */
[----:B------:R-:W2:Y:S01]  /*6c40*/  MUFU.EX2 R88, R88 ;  /* 0x0000005800587308 */ /* 0x000ea20000000800 */
[----:B0-----:R-:W-:Y:S01]  /*6c50*/  FADD.FTZ R98, R95, R98 ;  /* 0x000000625f627221 */ /* 0x001fe20000010000 */
[----:B------:R-:W-:-:S06]  /*6c60*/  FADD.FTZ R15, R147, R8 ;  /* 0x00000008930f7221 */ /* 0x000fcc0000010000 */
[----:B------:R-:W0:Y:S01]  /*6c70*/  MUFU.EX2 R155, R155 ;  /* 0x0000009b009b7308 */ /* 0x000e220000000800 */
[----:B-1----:R-:W-:Y:S01]  /*6c80*/  FADD.FTZ R3, R153, R98 ;  /* 0x0000006299037221 */ /* 0x002fe20000010000 */
[----:B------:R-:W-:-:S04]  /*6c90*/  FADD.FTZ R98, R154, R15 ;  /* 0x0000000f9a627221 */ /* 0x000fc80000010000 */
[----:B------:R-:W-:Y:S02]  /*6ca0*/  FADD.FTZ R15, R139, R98 ;  /* 0x000000628b0f7221 */ /* 0x000fe40000010000 */
[----:B------:R-:W1:Y:S01]  /*6cb0*/  MUFU.EX2 R90, R90 ;  /* 0x0000005a005a7308 */ /* 0x000e620000000800 */
[----:B--2---:R-:W-:Y:S01]  /*6cc0*/  FADD.FTZ R8, R88, R3 ;  /* 0x0000000358087221 */ /* 0x004fe20000010000 */
[----:B------:R-:W-:-:S04]  /*6cd0*/  FADD.FTZ R98, R148, R15 ;  /* 0x0000000f94627221 */ /* 0x000fc80000010000 */
[----:B------:R-:W-:Y:S02]  /*6ce0*/  FADD.FTZ R15, R131, R98 ;  /* 0x00000062830f7221 */ /* 0x000fe40000010000 */
[----:B------:R-:W2:Y:S01]  /*6cf0*/  MUFU.EX2 R149, R149 ;  /* 0x0000009500957308 */ /* 0x000ea20000000800 */
[----:B0-----:R-:W-:Y:S01]  /*6d00*/  FADD.FTZ R3, R155, R8 ;  /* 0x000000089b037221 */ /* 0x001fe20000010000 */
[----:B------:R-:W-:-:S04]  /*6d10*/  FADD.FTZ R98, R150, R15 ;  /* 0x0000000f96627221 */ /* 0x000fc80000010000 */
[----:B------:R-:W-:Y:S02]  /*6d20*/  FADD.FTZ R15, R109, R98 ;  /* 0x000000626d0f7221 */ /* 0x000fe40000010000 */
        /* <DEDUP_REMOVED lines=58> */
.L_x_1006:
[----:B------:R-:W-:Y:S01]  /*70d0*/  UIADD3 UR5, UR5, 0x2a860, URZ ;  /* 0x0002a86005057890 */ /* 0x000fe2000fffe03f */
[C---:B------:R-:W-:Y:S01]  /*70e0*/  ISETP.GT.AND P1, PT, R21.reuse, R12, PT ;  /* 0x0000000c1500720c */ /* 0x040fe20003f24270 */
        /* <DEDUP_REMOVED lines=8> */
[----:B------:R-:W-:Y:S01]  /*7170*/  F2FP.BF16.F32.PACK_AB R137, R15, R137 ;  /* 0x000000890f89723e */ /* 0x000fe200000010ff */
[----:B------:R-:W-:Y:S01]  /*7180*/  IMAD.MOV.U32 R15, RZ, RZ, R11 ;  /* 0x000000ffff0f7224 */ /* 0x000fe200078e000b */
[----:B------:R-:W-:Y:S01]  /*7190*/  SYNCS.ARRIVE.TRANS64.RED.A1T0 RZ, [UR5], RZ ;  /* 0x000000ffffff79a7 */ /* 0x000fe20008100405 */
        /* <DEDUP_REMOVED lines=20> */
[----:B------:R-:W-:Y:S06]  /*72e0*/  @P1 BRA `(.L_x_1007) ;  /* 0xffffffd000a81947 */ /* 0x000fec000383ffff */
.L_x_988:
[----:B------:R-:W-:Y:S01]  /*72f0*/  ISETP.NE.AND P2, PT, R168, 0x1, PT ;  /* 0x00000001a800780c */ /* 0x000fe20003f45270 */
[----:B------:R-:W-:Y:S01]  /*7300*/  VIADD R12, R17, 0x7f ;  /* 0x0000007f110c7836 */ /* 0x000fe20000000000 */
[----:B------:R-:W-:Y:S02]  /*7310*/  LOP3.LUT P1, RZ, R19, 0x80000, RZ, 0xc0, !PT ;  /* 0x0008000013ff7812 */ /* 0x000fe4000782c0ff */
[----:B------:R-:W-:-:S09]  /*7320*/  IADD3 R13, R16, 0x1, -R13 ;  /* 0x00000001100d7810 */ /* 0x000fd20007ffe80d */
[----:B------:R-:W0:Y:S08]  /*7330*/  @P2 LDC R15, c[0x0][0x44c] ;  /* 0x00011300ff0f2b82 */ /* 0x000e300000000800 */
[----:B------:R-:W1:Y:S01]  /*7340*/  @P2 LDC R14, c[0x0][0x450] ;  /* 0x00011400ff0e2b82 */ /* 0x000e620000000800 */
[----:B0-----:R-:W-:-:S05]  /*7350*/  @P2 IMAD.HI.U32 R15, R12, R15, RZ ;  /* 0x0000000f0c0f2227 */ /* 0x001fca00078e00ff */
[----:B-1----:R-:W-:-:S05]  /*7360*/  @P2 SHF.R.U32.HI R12, RZ, R14, R15 ;  /* 0x0000000eff0c2219 */ /* 0x002fca000001160f */
[----:B------:R-:W-:-:S04]  /*7370*/  IMAD.IADD R12, R13, 0x1, R12 ;  /* 0x000000010d0c7824 */ /* 0x000fc800078e020c */
[----:B------:R-:W-:Y:S01]  /*7380*/  VIADD R13, R12, -UR43 ;  /* 0x8000002b0c0d7c36 */ /* 0x000fe20008000000 */
[----:B------:R-:W-:Y:S06]  /*7390*/  @!P1 BRA `(.L_x_1008) ;  /* 0x0000000000449947 */ /* 0x000fec0003800000 */
[----:B------:R-:W-:-:S13]  /*73a0*/  ISETP.GT.AND P1, PT, R12, -0x1, PT ;  /* 0xffffffff0c00780c */ /* 0x000fda0003f24270 */
[----:B------:R-:W-:Y:S05]  /*73b0*/  @P1 BRA `(.L_x_1009) ;  /* 0x0000000000201947 */ /* 0x000fea0003800000 */
[----:B------:R-:W0:Y:S01]  /*73c0*/  LDC R89, c[0x0][0x9e4] ;  /* 0x00027900ff597b82 */ /* 0x000e220000000800 */
[----:B------:R-:W-:Y:S02]  /*73d0*/  LOP3.LUT R15, RZ, R12, RZ, 0x33, !PT ;  /* 0x0000000cff0f7212 */ /* 0x000fe400078e33ff */
[----:B0-----:R-:W-:-:S13]  /*73e0*/  ISETP.NE.AND P1, PT, R89, 0x1, PT ;  /* 0x000000015900780c */ /* 0x001fda0003f25270 */
[----:B------:R-:W0:Y:S02]  /*73f0*/  @P1 LDC.64 R90, c[0x0][0x9e8] ;  /* 0x00027a00ff5a1b82 */ /* 0x000e240000000a00 */
[----:B0-----:R-:W-:-:S05]  /*7400*/  @P1 IMAD.HI.U32 R12, R15, R90, RZ ;  /* 0x0000005a0f0c1227 */ /* 0x001fca00078e00ff */
[----:B------:R-:W-:-:S04]  /*7410*/  @P1 SHF.R.U32.HI R15, RZ, R91, R12 ;  /* 0x0000005bff0f1219 */ /* 0x000fc8000001160c */
[----:B------:R-:W-:Y:S01]  /*7420*/  LOP3.LUT R12, RZ, R15, RZ, 0x33, !PT ;  /* 0x0000000fff0c7212 */ /* 0x000fe200078e33ff */
[----:B------:R-:W-:Y:S06]  /*7430*/  BRA `(.L_x_1010) ;  /* 0x0000000000147947 */ /* 0x000fec0003800000 */
.L_x_1009:
[----:B------:R-:W0:Y:S02]  /*7440*/  LDC R89, c[0x0][0x9e4] ;  /* 0x00027900ff597b82 */ /* 0x000e240000000800 */
[----:B0-----:R-:W-:-:S13]  /*7450*/  ISETP.NE.AND P1, PT, R89, 0x1, PT ;  /* 0x000000015900780c */ /* 0x001fda0003f25270 */
[----:B------:R-:W0:Y:S02]  /*7460*/  @P1 LDC.64 R14, c[0x0][0x9e8] ;  /* 0x00027a00ff0e1b82 */ /* 0x000e240000000a00 */
[----:B0-----:R-:W-:-:S05]  /*7470*/  @P1 IMAD.HI.U32 R14, R12, R14, RZ ;  /* 0x0000000e0c0e1227 */ /* 0x001fca00078e00ff */
[----:B------:R-:W-:-:S07]  /*7480*/  @P1 SHF.R.U32.HI R12, RZ, R15, R14 ;  /* 0x0000000fff0c1219 */ /* 0x000fce000001160e */
.L_x_1010:
[----:B------:R-:W-:-:S05]  /*7490*/  IMAD R12, R12, R89, RZ ;  /* 0x000000590c0c7224 */ /* 0x000fca00078e02ff */
[----:B------:R-:W-:-:S07]  /*74a0*/  VIMNMX R13, R13, R12, !PT ;  /* 0x0000000c0d0d7248 */ /* 0x000fce0007fe0100 */
.L_x_1008:
[----:B------:R-:W-:-:S04]  /*74b0*/  VIADD R13, R13, 0x5f ;  /* 0x0000005f0d0d7836 */ /* 0x000fc80000000000 */
[----:B------:R-:W-:-:S05]  /*74c0*/  IMAD.HI R13, R13, 0x2aaaaaab, RZ ;  /* 0x2aaaaaab0d0d7827 */ /* 0x000fca00078e02ff */
[----:B------:R-:W-:-:S04]  /*74d0*/  SHF.R.U32.HI R12, RZ, 0x1f, R13 ;  /* 0x0000001fff0c7819 */ /* 0x000fc8000001160d */
[----:B------:R-:W-:-:S04]  /*74e0*/  LEA.HI.SX32 R12, R13, R12, 0x1c ;  /* 0x0000000c0d0c7211 */ /* 0x000fc800078fe2ff */
[----:B------:R-:W-:-:S04]  /*74f0*/  VIMNMX R12, R23, R12, !PT ;  /* 0x0000000c170c7248 */ /* 0x000fc80007fe0100 */
[----:B------:R-:W-:-:S13]  /*7500*/  ISETP.GE.AND P1, PT, R21, R12, PT ;  /* 0x0000000c1500720c */ /* 0x000fda0003f26270 */
[----:B------:R-:W-:Y:S05]  /*7510*/  @!P1 BRA `(.L_x_1011) ;  /* 0x0000001c000c9947 */ /* 0x000fea0003800000 */
[----:B------:R-:W-:Y:S01]  /*7520*/  IMAD.MOV.U32 R13, RZ, RZ, R11 ;  /* 0x000000ffff0d7224 */ /* 0x000fe200078e000b */
[----:B------:R-:W-:Y:S01]  /*7530*/  UMOV UR7, UR38 ;  /* 0x0000002600077c82 */ /* 0x000fe20008000000 */
[----:B------:R-:W-:Y:S01]  /*7540*/  IMAD.MOV.U32 R14, RZ, RZ, R9 ;  /* 0x000000ffff0e7224 */ /* 0x000fe200078e0009 */
[----:B------:R-:W-:-:S06]  /*7550*/  UMOV UR4, UR39 ;  /* 0x0000002700047c82 */ /* 0x000fcc0008000000 */
.L_x_1022:
[----:B------:R-:W-:-:S04]  /*7560*/  UISETP.NE.AND UP0, UPT, UR4, 0x1, UPT ;  /* 0x000000010400788c */ /* 0x000fc8000bf05270 */
[----:B------:R-:W-:-:S04]  /*7570*/  USEL UR38, URZ, 0x1, UP0 ;  /* 0x000000013f267887 */ /* 0x000fc80008000000 */
[----:B------:R-:W-:Y:S01]  /*7580*/  ULOP3.LUT UR38, UR7, UR38, URZ, 0x3c, !UPT ;  /* 0x0000002607267292 */ /* 0x000fe2000f8e3c3f */
[----:B------:R-:W-:Y:S11]  /*7590*/  @!P0 BRA `(.L_x_1012) ;  /* 0x0000000000048947 */ /* 0x000ff60003800000 */
[----:B------:R-:W-:Y:S01]  /*75a0*/  BPT.TRAP 0x1 ;  /* 0x000000040000795c */ /* 0x000fe20000300000 */
.L_x_1012:
        /* <DEDUP_REMOVED lines=9> */
.L_x_1013:
[----:B-1----:R-:W-:Y:S05]  /*7640*/  @P1 BRA `(.L_x_1014) ;  /* 0x0000000000081947 */ /* 0x002fea0003800000 */
[----:B------:R-:W1:Y:S02]  /*7650*/  SYNCS.PHASECHK.TRANS64.TRYWAIT P1, [UR6+0x2a830], R9 ;  /* 0x02a83009ff0075a7 */ /* 0x000e640008020146 */
[----:B-1----:R-:W-:Y:S05]  /*7660*/  @!P1 BRA `(.L_x_1015) ;  /* 0x000000b8000c9947 */ /* 0x002fea0003800000 */
.L_x_1014:
        /* <DEDUP_REMOVED lines=135> */
.L_x_1016:
[----:B------:R-:W-:Y:S01]  /*7ee0*/  ULEA UR5, UR4, UR40, 0x3 ;  /* 0x0000002804057291 */ /* 0x000fe2000f8e183f */
[----:B------:R-:W-:-:S05]  /*7ef0*/  IMAD.U32 R0, RZ, RZ, UR7 ;  /* 0x00000007ff007e24 */ /* 0x000fca000f8e00ff */
[----:B------:R-:W-:-:S04]  /*7f00*/  SHF.L.U32 R0, R0, 0x1f, RZ ;  /* 0x0000001f00007819 */ /* 0x000fc800000006ff */
[----:B------:R2:W3:Y:S01]  /*7f10*/  SYNCS.PHASECHK.TRANS64.TRYWAIT P1, [UR5+0x2a850], R0 ;  /* 0x02a85000ff0075a7 */ /* 0x0004e20008020145 */
[----:B------:R-:W-:Y:S05]  /*7f20*/  @!P0 BRA `(.L_x_1017) ;  /* 0x0000000000048947 */ /* 0x000fea0003800000 */
[----:B------:R-:W-:Y:S01]  /*7f30*/  BPT.TRAP 0x1 ;  /* 0x000000040000795c */ /* 0x000fe20000300000 */
.L_x_1017:
[----:B---3--:R-:W-:Y:S05]  /*7f40*/  @P1 BRA `(.L_x_1018) ;  /* 0x0000000000081947 */ /* 0x008fea0003800000 */
[----:B------:R-:W3:Y:S02]  /*7f50*/  SYNCS.PHASECHK.TRANS64.TRYWAIT P1, [UR5+0x2a850], R0 ;  /* 0x02a85000ff0075a7 */ /* 0x000ee40008020145 */
[----:B---3--:R-:W-:Y:S05]  /*7f60*/  @!P1 BRA `(.L_x_1019) ;  /* 0x000000ac00e49947 */ /* 0x008fea0003800000 */
.L_x_1018:
        /* <DEDUP_REMOVED lines=38> */
.L_x_1020:
[----:B0-2---:R-:W-:Y:S01]  /*81d0*/  FMNMX.FTZ R0, R88, R14, !PT ;  /* 0x0000000e58007209 */ /* 0x005fe20007810000 */
[----:B-1----:R-:W0:Y:S01]  /*81e0*/  LDC R10, c[0x0][0x988] ;  /* 0x00026200ff0a7b82 */ /* 0x002e220000000800 */
[----:B------:R-:W-:Y:S01]  /*81f0*/  FMNMX.FTZ R2, R90, R13, !PT ;  /* 0x0000000d5a027209 */ /* 0x000fe20007810000 */
[----:B------:R-:W-:Y:S01]  /*8200*/  UIADD3 UR6, UR6, 0x2a840, URZ ;  /* 0x0002a84006067890 */ /* 0x000fe2000fffe03f */
[----:B------:R-:W-:Y:S02]  /*8210*/  FMNMX.FTZ R9, R89, R0, !PT ;  /* 0x0000000059097209 */ /* 0x000fe40007810000 */
[----:B------:R-:W-:Y:S01]  /*8220*/  FMNMX.FTZ R11, R91, R2, !PT ;  /* 0x000000025b0b7209 */ /* 0x000fe20007810000 */
[----:B------:R-:W-:Y:S01]  /*8230*/  UPRMT UR6, UR60, 0x654, UR6 ;  /* 0x000006543c067896 */ /* 0x000fe20008000006 */
[----:B------:R-:W-:Y:S02]  /*8240*/  FMNMX.FTZ R0, R92, R9, !PT ;  /* 0x000000095c007209 */ /* 0x000fe40007810000 */
[----:B------:R-:W-:-:S02]  /*8250*/  FMNMX.FTZ R2, R94, R11, !PT ;  /* 0x0000000b5e027209 */ /* 0x000fc40007810000 */
[----:B------:R-:W-:Y:S02]  /*8260*/  FMNMX.FTZ R9, R93, R0, !PT ;  /* 0x000000005d097209 */ /* 0x000fe40007810000 */
[----:B------:R-:W-:Y:S02]  /*8270*/  FMNMX.FTZ R11, R95, R2, !PT ;  /* 0x000000025f0b7209 */ /* 0x000fe40007810000 */
[----:B------:R-:W-:Y:S01]  /*8280*/  FMNMX.FTZ R0, R96, R9, !PT ;  /* 0x0000000960007209 */ /* 0x000fe20007810000 */
[----:B------:R-:W-:Y:S01]  /*8290*/  SYNCS.ARRIVE.TRANS64.RED.A1T0 RZ, [UR6], RZ ;  /* 0x000000ffffff79a7 */ /* 0x000fe20008100406 */
        /* <DEDUP_REMOVED lines=39> */
[----:B------:R-:W1:Y:S04]  /*8510*/  SHFL.BFLY PT, R9, R0, 0x2, 0x1f ;  /* 0x0c401f0000097f89 */ /* 0x000e6800000e0000 */
[----:B------:R-:W2:Y:S01]  /*8520*/  SHFL.BFLY PT, R11, R2, 0x2, 0x1f ;  /* 0x0c401f00020b7f89 */ /* 0x000ea200000e0000 */
[----:B-1----:R-:W-:Y:S02]  /*8530*/  FMNMX.FTZ R15, R0, R9, !PT ;  /* 0x00000009000f7209 */ /* 0x002fe40007810000 */
[----:B--2---:R-:W-:-:S03]  /*8540*/  FMNMX.FTZ R136, R2, R11, !PT ;  /* 0x0000000b02887209 */ /* 0x004fc60007810000 */
[----:B------:R-:W1:Y:S04]  /*8550*/  SHFL.BFLY PT, R20, R15, 0x1, 0x1f ;  /* 0x0c201f000f147f89 */ /* 0x000e6800000e0000 */
[----:B------:R-:W2:Y:S01]  /*8560*/  SHFL.BFLY PT, R11, R136, 0x1, 0x1f ;  /* 0x0c201f00880b7f89 */ /* 0x000ea200000e0000 */
[----:B-1----:R-:W-:Y:S02]  /*8570*/  FMNMX.FTZ R9, R15, R20, !PT ;  /* 0x000000140f097209 */ /* 0x002fe40007810000 */
[----:B--2---:R-:W-:-:S03]  /*8580*/  FMNMX.FTZ R11, R136, R11, !PT ;  /* 0x0000000b880b7209 */ /* 0x004fc60007810000 */
[C---:B0-----:R-:W-:Y:S01]  /*8590*/  FMUL.FTZ R139, R9.reuse, R10 ;  /* 0x0000000a098b7220 */ /* 0x041fe20000410000 */
[----:B------:R-:W-:-:S03]  /*85a0*/  FADD.FTZ R137, -R9, R14 ;  /* 0x0000000e09897221 */ /* 0x000fc60000010100 */
[-CC-:B------:R-:W-:Y:S01]  /*85b0*/  FFMA.FTZ R156, R89, R10.reuse, -R139.reuse ;  /* 0x0000000a599c7223 */ /* 0x180fe2000001088b */
[-CC-:B------:R-:W-:Y:S01]  /*85c0*/  FFMA.FTZ R89, R97, R10.reuse, -R139.reuse ;  /* 0x0000000a61597223 */ /* 0x180fe2000001088b */
[-CC-:B------:R-:W-:Y:S01]  /*85d0*/  FFMA.FTZ R97, R105, R10.reuse, -R139.reuse ;  /* 0x0000000a69617223 */ /* 0x180fe2000001088b */
[-C--:B------:R-:W-:Y:S01]  /*85e0*/  FFMA.FTZ R105, R113, R10.reuse, -R139 ;  /* 0x0000000a71697223 */ /* 0x080fe2000001088b */
[----:B------:R-:W-:Y:S01]  /*85f0*/  FADD.FTZ R13, -R11, R13 ;  /* 0x0000000d0b0d7221 */ /* 0x000fe20000010100 */
[-CC-:B------:R-:W-:Y:S01]  /*8600*/  FFMA.FTZ R113, R121, R10.reuse, -R139.reuse ;  /* 0x0000000a79717223 */ /* 0x180fe2000001088b */
[-CC-:B------:R-:W-:Y:S01]  /*8610*/  FFMA.FTZ R121, R129, R10.reuse, -R139.reuse ;  /* 0x0000000a81797223 */ /* 0x180fe2000001088b */
[-C--:B------:R-:W-:Y:S01]  /*8620*/  FMUL.FTZ R129, R11, R10.reuse ;  /* 0x0000000a0b817220 */ /* 0x080fe20000410000 */
[-C--:B------:R-:W-:Y:S01]  /*8630*/  FMUL.FTZ R2, R13, R10.reuse ;  /* 0x0000000a0d027220 */ /* 0x080fe20000410000 */
[-C--:B------:R-:W-:Y:S01]  /*8640*/  FFMA.FTZ R13, R88, R10.reuse, -R139 ;  /* 0x0000000a580d7223 */ /* 0x080fe2000001088b */
[-C--:B------:R-:W-:Y:S01]  /*8650*/  FMUL.FTZ R137, R137, R10.reuse ;  /* 0x0000000a89897220 */ /* 0x080fe20000410000 */
        /* <DEDUP_REMOVED lines=8> */
[-CC-:B------:R-:W-:Y:S01]  /*86e0*/  FFMA.FTZ R153, R98, R10.reuse, -R129.reuse ;  /* 0x0000000a62997223 */ /* 0x180fe20000010881 */
[-C--:B------:R-:W-:Y:S01]  /*86f0*/  FFMA.FTZ R88, R99, R10.reuse, -R129 ;  /* 0x0000000a63587223 */ /* 0x080fe20000010881 */
[-C--:B------:R-:W-:Y:S01]  /*8700*/  FFMA.FTZ R154, R100, R10.reuse, -R139 ;  /* 0x0000000a649a7223 */ /* 0x080fe2000001088b */
        /* <DEDUP_REMOVED lines=15> */
[----:B------:R-:W-:Y:S01]  /*8800*/  FFMA.FTZ R146, R116, R10, -R139 ;  /* 0x0000000a74927223 */ /* 0x000fe2000001088b */
[----:B------:R-:W1:Y:S01]  /*8810*/  MUFU.EX2 R157, R157 ;  /* 0x0000009d009d7308 */ /* 0x000e620000000800 */
[----:B0-----:R-:W-:Y:S01]  /*8820*/  FFMA.FTZ R91, R0, R8, R13 ;  /* 0x00000008005b7223 */ /* 0x001fe2000001000d */
[-C--:B------:R-:W-:Y:S01]  /*8830*/  FFMA.FTZ R118, R118, R10.reuse, -R129 ;  /* 0x0000000a76767223 */ /* 0x080fe20000010881 */
[-C--:B------:R-:W-:Y:S01]  /*8840*/  FFMA.FTZ R109, R117, R10.reuse, -R139 ;  /* 0x0000000a756d7223 */ /* 0x080fe2000001088b */
[-C--:B------:R-:W-:Y:S01]  /*8850*/  FFMA.FTZ R119, R119, R10.reuse, -R129 ;  /* 0x0000000a77777223 */ /* 0x080fe20000010881 */
[-C--:B------:R-:W-:Y:S01]  /*8860*/  FFMA.FTZ R140, R120, R10.reuse, -R139 ;  /* 0x0000000a788c7223 */ /* 0x080fe2000001088b */
[-CC-:B------:R-:W-:Y:S01]  /*8870*/  FFMA.FTZ R122, R122, R10.reuse, -R129.reuse ;  /* 0x0000000a7a7a7223 */ /* 0x180fe20000010881 */
[-C--:B------:R-:W-:Y:S01]  /*8880*/  FFMA.FTZ R123, R123, R10.reuse, -R129 ;  /* 0x0000000a7b7b7223 */ /* 0x080fe20000010881 */
[----:B------:R-:W0:Y:S01]  /*8890*/  MUFU.EX2 R156, R156 ;  /* 0x0000009c009c7308 */ /* 0x000e220000000800 */
[-C--:B------:R-:W-:Y:S01]  /*88a0*/  FFMA.FTZ R142, R124, R10.reuse, -R139 ;  /* 0x0000000a7c8e7223 */ /* 0x080fe2000001088b */
[-C--:B------:R-:W-:Y:S01]  /*88b0*/  FFMA.FTZ R126, R126, R10.reuse, -R129 ;  /* 0x0000000a7e7e7223 */ /* 0x080fe20000010881 */
[-C--:B------:R-:W-:Y:S01]  /*88c0*/  FFMA.FTZ R117, R125, R10.reuse, -R139 ;  /* 0x0000000a7d757223 */ /* 0x080fe2000001088b */
[-C--:B------:R-:W-:Y:S01]  /*88d0*/  FFMA.FTZ R127, R127, R10.reuse, -R129 ;  /* 0x0000000a7f7f7223 */ /* 0x080fe20000010881 */
[-C--:B------:R-:W-:Y:S01]  /*88e0*/  FFMA.FTZ R136, R128, R10.reuse, -R139 ;  /* 0x0000000a80887223 */ /* 0x080fe2000001088b */
[-CC-:B------:R-:W-:Y:S01]  /*88f0*/  FFMA.FTZ R130, R130, R10.reuse, -R129.reuse ;  /* 0x0000000a82827223 */ /* 0x180fe20000010881 */
[-C--:B------:R-:W-:Y:S01]  /*8900*/  FFMA.FTZ R131, R131, R10.reuse, -R129 ;  /* 0x0000000a83837223 */ /* 0x080fe20000010881 */
[----:B------:R-:W2:Y:S01]  /*8910*/  MUFU.EX2 R14, R14 ;  /* 0x0000000e000e7308 */ /* 0x000ea20000000800 */
[----:B-1----:R-:W-:Y:S01]  /*8920*/  FFMA.FTZ R3, R2, R3, R157 ;  /* 0x0000000302037223 */ /* 0x002fe2000001009d */
[-C--:B------:R-:W-:Y:S01]  /*8930*/  FFMA.FTZ R138, R132, R10.reuse, -R139 ;  /* 0x0000000a848a7223 */ /* 0x080fe2000001088b */
[-C--:B------:R-:W-:Y:S01]  /*8940*/  FFMA.FTZ R134, R134, R10.reuse, -R129 ;  /* 0x0000000a86867223 */ /* 0x080fe20000010881 */
[-C--:B------:R-:W-:Y:S01]  /*8950*/  FFMA.FTZ R125, R133, R10.reuse, -R139 ;  /* 0x0000000a857d7223 */ /* 0x080fe2000001088b */
[----:B------:R-:W-:-:S03]  /*8960*/  FFMA.FTZ R129, R135, R10, -R129 ;  /* 0x0000000a87817223 */ /* 0x000fc60000010881 */
        /* <DEDUP_REMOVED lines=92> */
.L_x_1021:
        /* <DEDUP_REMOVED lines=34> */
.L_x_1011:
[----:B------:R-:W-:-:S13]  /*9150*/  ISETP.GE.AND P1, PT, R21, R23, PT ;  /* 0x000000171500720c */ /* 0x000fda0003f26270 */
[----:B------:R-:W-:Y:S05]  /*9160*/  @!P1 BRA `(.L_x_1023) ;  /* 0x0000002c00749947 */ /* 0x000fea0003800000 */
[----:B------:R-:W-:Y:S01]  /*9170*/  IMAD.MOV.U32 R13, RZ, RZ, R11 ;  /* 0x000000ffff0d7224 */ /* 0x000fe200078e000b */
[----:B------:R-:W-:Y:S01]  /*9180*/  UMOV UR6, UR38 ;  /* 0x0000002600067c82 */ /* 0x000fe20008000000 */
[----:B------:R-:W-:Y:S01]  /*9190*/  IMAD.MOV.U32 R12, RZ, RZ, R9 ;  /* 0x000000ffff0c7224 */ /* 0x000fe200078e0009 */
[----:B------:R-:W-:Y:S01]  /*91a0*/  UMOV UR4, UR39 ;  /* 0x0000002700047c82 */ /* 0x000fe20008000000 */
[----:B------:R-:W-:Y:S01]  /*91b0*/  ULDC UR42, c[0x0][0x9e4] ;  /* 0x00027900002a7ab9 */ /* 0x000fe20000000800 */
[----:B------:R-:W-:Y:S01]  /*91c0*/  ULDC UR54, c[0x0][0x9dc] ;  /* 0x0002770000367ab9 */ /* 0x000fe20000000800 */
[----:B------:R-:W-:Y:S01]  /*91d0*/  ULDC UR43, c[0x0][0x288] ;  /* 0x0000a200002b7ab9 */ /* 0x000fe20000000800 */
[----:B------:R-:W-:-:S05]  /*91e0*/  ULDC UR55, c[0x0][0x9e0] ;  /* 0x0002780000377ab9 */ /* 0x000fca0000000800 */
.L_x_1042:
[----:B------:R-:W-:-:S04]  /*91f0*/  UIADD3 UR7, UR4, 0x1, URZ ;  /* 0x0000000104077890 */ /* 0x000fc8000fffe03f */
[----:B------:R-:W-:-:S04]  /*9200*/  UISETP.NE.AND UP0, UPT, UR7, 0x2, UPT ;  /* 0x000000020700788c */ /* 0x000fc8000bf05270 */
[----:B------:R-:W-:Y:S02]  /*9210*/  USEL UR7, UR7, URZ, UP0 ;  /* 0x0000003f07077287 */ /* 0x000fe40008000000 */
[----:B------:R-:W-:-:S04]  /*9220*/  USEL UR38, URZ, 0x1, UP0 ;  /* 0x000000013f267887 */ /* 0x000fc80008000000 */
[----:B------:R-:W-:Y:S01]  /*9230*/  ULOP3.LUT UR38, UR6, UR38, URZ, 0x3c, !UPT ;  /* 0x0000002606267292 */ /* 0x000fe2000f8e3c3f */
[----:B------:R-:W-:Y:S01]  /*9240*/  UMOV UR39, UR7 ;  /* 0x0000000700277c82 */ /* 0x000fe20008000000 */
[----:B------:R-:W-:Y:S10]  /*9250*/  @!P0 BRA `(.L_x_1024) ;  /* 0x0000000000048947 */ /* 0x000ff40003800000 */
[----:B------:R-:W-:Y:S01]  /*9260*/  BPT.TRAP 0x1 ;  /* 0x000000040000795c */ /* 0x000fe20000300000 */
.L_x_1024:
[----:B------:R-:W-:Y:S01]  /*9270*/  ULEA UR5, UR39, UR40, 0x3 ;  /* 0x0000002827057291 */ /* 0x000fe2000f8e183f */
[----:B------:R-:W-:-:S05]  /*9280*/  IMAD.U32 R9, RZ, RZ, UR38 ;  /* 0x00000026ff097e24 */ /* 0x000fca000f8e00ff */
[----:B------:R-:W-:-:S04]  /*9290*/  SHF.L.U32 R9, R9, 0x1f, RZ ;  /* 0x0000001f09097819 */ /* 0x000fc800000006ff */
[----:B------:R0:W1:Y:S01]  /*92a0*/  SYNCS.PHASECHK.TRANS64.TRYWAIT P1, [UR5+0x2a830], R9 ;  /* 0x02a83009ff0075a7 */ /* 0x0000620008020145 */
[----:B------:R-:W-:Y:S05]  /*92b0*/  @!P0 BRA `(.L_x_1025) ;  /* 0x0000000000048947 */ /* 0x000fea0003800000 */
[----:B------:R-:W-:Y:S01]  /*92c0*/  BPT.TRAP 0x1 ;  /* 0x000000040000795c */ /* 0x000fe20000300000 */
.L_x_1025:
[----:B-1----:R-:W-:Y:S05]  /*92d0*/  @P1 BRA `(.L_x_1026) ;  /* 0x0000000000081947 */ /* 0x002fea0003800000 */
[----:B------:R-:W1:Y:S02]  /*92e0*/  SYNCS.PHASECHK.TRANS64.TRYWAIT P1, [UR5+0x2a830], R9 ;  /* 0x02a83009ff0075a7 */ /* 0x000e640008020145 */
[----:B-1----:R-:W-:Y:S05]  /*92f0*/  @!P1 BRA `(.L_x_1027) ;  /* 0x0000009c00189947 */ /* 0x002fea0003800000 */
.L_x_1026:
        /* <DEDUP_REMOVED lines=135> */
.L_x_1028:
[----:B------:R-:W-:Y:S01]  /*9b70*/  ULEA UR5, UR4, UR40, 0x3 ;  /* 0x0000002804057291 */ /* 0x000fe2000f8e183f */
[----:B------:R-:W-:-:S05]  /*9b80*/  IMAD.U32 R0, RZ, RZ, UR6 ;  /* 0x00000006ff007e24 */ /* 0x000fca000f8e00ff */
[----:B------:R-:W-:-:S04]  /*9b90*/  SHF.L.U32 R0, R0, 0x1f, RZ ;  /* 0x0000001f00007819 */ /* 0x000fc800000006ff */
[----:B------:R2:W3:Y:S01]  /*9ba0*/  SYNCS.PHASECHK.TRANS64.TRYWAIT P1, [UR5+0x2a850], R0 ;  /* 0x02a85000ff0075a7 */ /* 0x0004e20008020145 */
[----:B------:R-:W-:Y:S05]  /*9bb0*/  @!P0 BRA `(.L_x_1029) ;  /* 0x0000000000048947 */ /* 0x000fea0003800000 */
[----:B------:R-:W-:Y:S01]  /*9bc0*/  BPT.TRAP 0x1 ;  /* 0x000000040000795c */ /* 0x000fe20000300000 */
.L_x_1029:
[----:B---3--:R-:W-:Y:S05]  /*9bd0*/  @P1 BRA `(.L_x_1030) ;  /* 0x0000000000081947 */ /* 0x008fea0003800000 */
[----:B------:R-:W3:Y:S02]  /*9be0*/  SYNCS.PHASECHK.TRANS64.TRYWAIT P1, [UR5+0x2a850], R0 ;  /* 0x02a85000ff0075a7 */ /* 0x000ee40008020145 */
[----:B---3--:R-:W-:Y:S05]  /*9bf0*/  @!P1 BRA `(.L_x_1031) ;  /* 0x0000009000f09947 */ /* 0x008fea0003800000 */
.L_x_1030:
        /* <DEDUP_REMOVED lines=33> */
[----:B------:R-:W-:Y:S03]  /*9e10*/  HGMMA.64x128x16.F32.BF16 R24, R136, gdesc[UR8].tnspB, R24, gsb0 ;  /* 0x41e0000888187df0 */ /* 0x000fe60008001818 */
[----:B------:R-:W-:Y:S02]  /*9e20*/  WARPGROUP.DEPBAR.LE gsb0, 0x0 ;  /* 0x00008000000079c5 */ /* 0x000fe40000010000 */
[----:B------:R-:W-:Y:S05]  /*9e30*/  @!P0 BRA `(.L_x_1032) ;  /* 0x0000000000048947 */ /* 0x000fea0003800000 */
[----:B------:R-:W-:Y:S01]  /*9e40*/  BPT.TRAP 0x1 ;  /* 0x000000040000795c */ /* 0x000fe20000300000 */
.L_x_1032:
[----:B------:R-:W-:Y:S01]  /*9e50*/  ISETP.NE.AND P2, PT, R168, 0x1, PT ;  /* 0x00000001a800780c */ /* 0x000fe20003f45270 */
[----:B01----:R-:W-:Y:S01]  /*9e60*/  IMAD.IADD R9, R22, 0x1, R17 ;  /* 0x0000000116097824 */ /* 0x003fe200078e0211 */
[----:B------:R-:W-:Y:S01]  /*9e70*/  ULEA UR4, UR7, UR40, 0x3 ;  /* 0x0000002807047291 */ /* 0x000fe2000f8e183f */
[----:B------:R-:W-:Y:S01]  /*9e80*/  IMAD R14, R21, -0x60, RZ ;  /* 0xffffffa0150e7824 */ /* 0x000fe200078e02ff */
[----:B------:R-:W-:Y:S02]  /*9e90*/  LOP3.LUT P1, RZ, R19, 0x80000, RZ, 0xc0, !PT ;  /* 0x0008000013ff7812 */ /* 0x000fe4000782c0ff */
[----:B------:R-:W-:-:S04]  /*9ea0*/  UIADD3 UR4, UR4, 0x2a840, URZ ;  /* 0x0002a84004047890 */ /* 0x000fc8000fffe03f */
[----:B------:R-:W-:-:S03]  /*9eb0*/  UPRMT UR4, UR60, 0x654, UR4 ;  /* 0x000006543c047896 */ /* 0x000fc60008000004 */
[----:B--2---:R-:W0:Y:S08]  /*9ec0*/  @P2 LDC R0, c[0x0][0x44c] ;  /* 0x00011300ff002b82 */ /* 0x004e300000000800 */
[----:B------:R-:W1:Y:S01]  /*9ed0*/  @P2 LDC R11, c[0x0][0x450] ;  /* 0x00011400ff0b2b82 */ /* 0x000e620000000800 */
[----:B------:R-:W-:Y:S01]  /*9ee0*/  SYNCS.ARRIVE.TRANS64.RED.A1T0 RZ, [UR4], RZ ;  /* 0x000000ffffff79a7 */ /* 0x000fe20008100404 */
[----:B------:R-:W-:Y:S01]  /*9ef0*/  ULOP3.LUT UR4, URZ, UR54, URZ, 0x33, !UPT ;  /* 0x000000363f047292 */ /* 0x000fe2000f8e333f */
[----:B0-----:R-:W-:-:S05]  /*9f00*/  @P2 IMAD.HI.U32 R0, R9, R0, RZ ;  /* 0x0000000009002227 */ /* 0x001fca00078e00ff */
[----:B-1----:R-:W-:Y:S01]  /*9f10*/  @P2 SHF.R.U32.HI R9, RZ, R11, R0 ;  /* 0x0000000bff092219 */ /* 0x002fe20000011600 */
[----:B------:R-:W-:-:S04]  /*9f20*/  VIADD R11, R14, 0x1 ;  /* 0x000000010e0b7836 */ /* 0x000fc80000000000 */
[----:B------:R-:W0:Y:S01]  /*9f30*/  SHFL.IDX PT, R15, R9, RZ, 0x1c1f ;  /* 0x001c1fff090f7589 */ /* 0x000e2200000e0000 */
[----:B------:R-:W-:-:S04]  /*9f40*/  IMAD R11, R18, -0x2, R11 ;  /* 0xfffffffe120b7824 */ /* 0x000fc800078e020b */
[C---:B------:R-:W-:Y:S01]  /*9f50*/  VIADD R138, R11.reuse, 0xffffffff ;  /* 0xffffffff0b8a7836 */ /* 0x040fe20000000000 */
[----:B------:R-:W-:-:S05]  /*9f60*/  IADD3 R0, R11, -UR43, R16 ;  /* 0x8000002b0b007c10 */ /* 0x000fca000fffe010 */
[C---:B------:R-:W-:Y:S02]  /*9f70*/  VIADD R20, R0.reuse, UR55 ;  /* 0x0000003700147c36 */ /* 0x040fe40008000000 */
[----:B------:R-:W-:Y:S02]  /*9f80*/  VIADD R136, R0, UR4 ;  /* 0x0000000400887c36 */ /* 0x000fe40008000000 */
[--C-:B0-----:R-:W-:Y:S02]  /*9f90*/  IMAD.IADD R0, R20, 0x1, R15.reuse ;  /* 0x0000000114007824 */ /* 0x101fe400078e020f */
[----:B------:R-:W-:Y:S01]  /*9fa0*/  IMAD.IADD R2, R136, 0x1, R15 ;  /* 0x0000000188027824 */ /* 0x000fe200078e020f */
[----:B------:R-:W-:Y:S06]  /*9fb0*/  @!P1 BRA `(.L_x_1033) ;  /* 0x0000000000549947 */ /* 0x000fec0003800000 */
[----:B------:R-:W-:Y:S01]  /*9fc0*/  IADD3 R11, R16, -UR43, R15 ;  /* 0x8000002b100b7c10 */ /* 0x000fe2000fffe00f */
        /* <DEDUP_REMOVED lines=11> */
.L_x_1035:
[----:B------:R-:W-:-:S05]  /*a080*/  IMAD.U32 R15, RZ, RZ, UR42 ;  /* 0x0000002aff0f7e24 */ /* 0x000fca000f8e00ff */
[----:B------:R-:W-:-:S13]  /*a090*/  ISETP.NE.AND P1, PT, R15, 0x1, PT ;  /* 0x000000010f00780c */ /* 0x000fda0003f25270 */
[----:B------:R-:W0:Y:S02]  /*a0a0*/  @P1 LDC.64 R140, c[0x0][0x9e8] ;  /* 0x00027a00ff8c1b82 */ /* 0x000e240000000a00 */
[----:B0-----:R-:W-:-:S05]  /*a0b0*/  @P1 IMAD.HI.U32 R10, R11, R140, RZ ;  /* 0x0000008c0b0a1227 */ /* 0x001fca00078e00ff */
[----:B------:R-:W-:-:S07]  /*a0c0*/  @P1 SHF.R.U32.HI R11, RZ, R141, R10 ;  /* 0x0000008dff0b1219 */ /* 0x000fce000001160a */
.L_x_1036:
[----:B------:R-:W-:Y:S05]  /*a0d0*/  BSYNC B0 ;  /* 0x0000000000007941 */ /* 0x000fea0003800000 */
.L_x_1034:
[----:B------:R-:W-:-:S05]  /*a0e0*/  IMAD R11, R11, R15, R138 ;  /* 0x0000000f0b0b7224 */ /* 0x000fca00078e028a */
[----:B------:R-:W-:Y:S02]  /*a0f0*/  VIADDMNMX R0, R11, R15, R0, PT ;  /* 0x0000000f0b007246 */ /* 0x000fe40003800100 */
[----:B------:R-:W-:-:S07]  /*a100*/  VIMNMX R2, R2, R11, !PT ;  /* 0x0000000b02027248 */ /* 0x000fce0007fe0100 */
.L_x_1033:
        /* <DEDUP_REMOVED lines=132> */
.L_x_1039:
[----:B------:R-:W-:-:S05]  /*a950*/  IMAD.U32 R10, RZ, RZ, UR42 ;  /* 0x0000002aff0a7e24 */ /* 0x000fca000f8e00ff */
[----:B------:R-:W-:-:S13]  /*a960*/  ISETP.NE.AND P6, PT, R10, 0x1, PT ;  /* 0x000000010a00780c */ /* 0x000fda0003fc5270 */
[----:B------:R-:W0:Y:S02]  /*a970*/  @P6 LDC.64 R148, c[0x0][0x9e8] ;  /* 0x00027a00ff946b82 */ /* 0x000e240000000a00 */
[----:B0-----:R-:W-:-:S05]  /*a980*/  @P6 IMAD.HI.U32 R148, R9, R148, RZ ;  /* 0x0000009409946227 */ /* 0x001fca00078e00ff */
[----:B------:R-:W-:-:S07]  /*a990*/  @P6 SHF.R.U32.HI R9, RZ, R149, R148 ;  /* 0x00000095ff096219 */ /* 0x000fce0000011694 */
.L_x_1040:
[----:B------:R-:W-:Y:S05]  /*a9a0*/  BSYNC B0 ;  /* 0x0000000000007941 */ /* 0x000fea0003800000 */
.L_x_1038:
[----:B------:R-:W-:-:S05]  /*a9b0*/  IMAD R9, R9, R10, R138 ;  /* 0x0000000a09097224 */ /* 0x000fca00078e028a */
[----:B------:R-:W-:Y:S02]  /*a9c0*/  VIADDMNMX R0, R9, R10, R0, PT ;  /* 0x0000000a09007246 */ /* 0x000fe40003800100 */
[----:B------:R-:W-:-:S07]  /*a9d0*/  VIMNMX R2, R2, R9, !PT ;  /* 0x0000000902027248 */ /* 0x000fce0007fe0100 */
.L_x_1037:
        /* <DEDUP_REMOVED lines=88> */
[----:B-1----:R-:W-:Y:S02]  /*af60*/  FMNMX.FTZ R20, R14, R9, !PT ;  /* 0x000000090e147209 */ /* 0x002fe40007810000 */
[----:B------:R-:W-:Y:S02]  /*af70*/  ISETP.GT.AND P1, PT, R2, 0x39, !P1 ;  /* 0x000000390200780c */ /* 0x000fe40004f24270 */
[C---:B------:R-:W-:Y:S01]  /*af80*/  ISETP.LT.OR P4, PT, R0.reuse, 0x52, P4 ;  /* 0x000000520000780c */ /* 0x040fe20002781670 */
[----:B------:R-:W1:Y:S01]  /*af90*/  SHFL.BFLY PT, R9, R20, 0x1, 0x1f ;  /* 0x0c201f0014097f89 */ /* 0x000e6200000e0000 */
[C---:B------:R-:W-:Y:S02]  /*afa0*/  ISETP.LT.OR P1, PT, R0.reuse, 0x3a, P1 ;  /* 0x0000003a0000780c */ /* 0x040fe40000f21670 */
[----:B------:R-:W-:-:S02]  /*afb0*/  ISETP.LT.OR P5, PT, R0, 0x59, P5 ;  /* 0x000000590000780c */ /* 0x000fc40002fa1670 */
[----:B------:R-:W-:Y:S02]  /*afc0*/  FSEL R119, R119, -INF , !P1 ;  /* 0xff80000077777808 */ /* 0x000fe40004800000 */
[----:B------:R-:W-:-:S04]  /*afd0*/  ISETP.NE.AND P1, PT, R156, RZ, PT ;  /* 0x000000ff9c00720c */ /* 0x000fc80003f25270 */
[----:B------:R-:W-:-:S04]  /*afe0*/  ISETP.GT.AND P1, PT, R2, 0x40, !P1 ;  /* 0x000000400200780c */ /* 0x000fc80004f24270 */
[----:B------:R-:W-:-:S04]  /*aff0*/  ISETP.LT.OR P1, PT, R0, 0x41, P1 ;  /* 0x000000410000780c */ /* 0x000fc80000f21670 */
[----:B------:R-:W-:Y:S02]  /*b000*/  FSEL R179, R122, -INF , !P1 ;  /* 0xff8000007ab37808 */ /* 0x000fe40004800000 */
[----:B------:R-:W-:Y:S02]  /*b010*/  ISETP.NE.AND P1, PT, R120, RZ, PT ;  /* 0x000000ff7800720c */ /* 0x000fe40003f25270 */
[----:B-1----:R-:W-:Y:S02]  /*b020*/  FMNMX.FTZ R9, R20, R9, !PT ;  /* 0x0000000914097209 */ /* 0x002fe40007810000 */
        /* <DEDUP_REMOVED lines=8> */
[----:B------:R-:W-:-:S04]  /*b0b0*/  ISETP.LT.OR P1, PT, R0, 0x4a, P1 ;  /* 0x0000004a0000780c */ /* 0x000fc80000f21670 */
[----:B------:R-:W-:Y:S02]  /*b0c0*/  FSEL R127, R127, -INF , !P1 ;  /* 0xff8000007f7f7808 */ /* 0x000fe40004800000 */
[----:B------:R-:W-:Y:S02]  /*b0d0*/  ISETP.GT.AND P1, PT, R2, RZ, !P6 ;  /* 0x000000ff0200720c */ /* 0x000fe40007724270 */
[----:B------:R-:W-:Y:S01]  /*b0e0*/  ISETP.NE.AND P6, PT, R88, RZ, PT ;  /* 0x000000ff5800720c */ /* 0x000fe20003fc5270 */
[----:B0-----:R-:W-:Y:S01]  /*b0f0*/  FMUL.FTZ R88, R9, R10 ;  /* 0x0000000a09587220 */ /* 0x001fe20000410000 */
[----:B------:R-:W-:Y:S02]  /*b100*/  ISETP.LT.OR P1, PT, R0, 0x1, P1 ;  /* 0x000000010000780c */ /* 0x000fe40000f21670 */
[----:B------:R-:W-:Y:S02]  /*b110*/  ISETP.GT.AND P2, PT, R2, 0x59, !P6 ;  /* 0x000000590200780c */ /* 0x000fe40007744270 */
[----:B------:R-:W-:-:S02]  /*b120*/  FSEL R90, R90, -INF , !P1 ;  /* 0xff8000005a5a7808 */ /* 0x000fc40004800000 */
[----:B------:R-:W-:Y:S02]  /*b130*/  FSETP.NEU.FTZ.AND P1, PT, R9, -INF , PT ;  /* 0xff8000000900780b */ /* 0x000fe40003f3d000 */
[----:B------:R-:W-:Y:S02]  /*b140*/  FMNMX.FTZ R14, R90, R13, !PT ;  /* 0x0000000d5a0e7209 */ /* 0x000fe40007810000 */
[----:B------:R-:W-:Y:S02]  /*b150*/  FSEL R88, R88, RZ, P1 ;  /* 0x000000ff58587208 */ /* 0x000fe40000800000 */
[----:B------:R-:W-:Y:S02]  /*b160*/  FMNMX.FTZ R14, R91, R14, !PT ;  /* 0x0000000e5b0e7209 */ /* 0x000fe40007810000 */
[----:B------:R-:W-:Y:S01]  /*b170*/  ISETP.LT.OR P2, PT, R0, 0x5a, P2 ;  /* 0x0000005a0000780c */ /* 0x000fe20001741670 */
        /* <DEDUP_REMOVED lines=16> */
[--C-:B------:R-:W-:Y:S01]  /*b280*/  FFMA.FTZ R89, R117, R10, -R88.reuse ;  /* 0x0000000a75597223 */ /* 0x100fe20000010858 */
[----:B------:R-:W-:Y:S01]  /*b290*/  FMNMX.FTZ R14, R153, R14, !PT ;  /* 0x0000000e990e7209 */ /* 0x000fe20007810000 */
        /* <DEDUP_REMOVED lines=10> */
[----:B------:R-:W-:Y:S01]  /*b340*/  FMUL.FTZ R117, R117, R10 ;  /* 0x0000000a75757220 */ /* 0x000fe20000410000 */
[----:B------:R-:W-:Y:S01]  /*b350*/  FMNMX.FTZ R14, R107, R14, !PT ;  /* 0x0000000e6b0e7209 */ /* 0x000fe20007810000 */
[-CC-:B------:R-:W-:Y:S01]  /*b360*/  FFMA.FTZ R145, R145, R10.reuse, -R88.reuse ;  /* 0x0000000a91917223 */ /* 0x180fe20000010858 */
[-CC-:B------:R-:W-:Y:S01]  /*b370*/  FFMA.FTZ R140, R93, R10.reuse, -R88.reuse ;  /* 0x0000000a5d8c7223 */ /* 0x180fe20000010858 */
[--C-:B------:R-:W-:Y:S01]  /*b380*/  FFMA.FTZ R136, R101, R10, -R88.reuse ;  /* 0x0000000a65887223 */ /* 0x100fe20000010858 */
[----:B------:R-:W-:Y:S01]  /*b390*/  FMNMX.FTZ R14, R157, R14, !PT ;  /* 0x0000000e9d0e7209 */ /* 0x000fe20007810000 */
[----:B------:R-:W-:Y:S01]  /*b3a0*/  MUFU.EX2 R156, R156 ;  /* 0x0000009c009c7308 */ /* 0x000fe20000000800 */
        /* <DEDUP_REMOVED lines=23> */
[----:B------:R-:W-:-:S05]  /*b520*/  FMNMX.FTZ R14, R135, R14, !PT ;  /* 0x0000000e870e7209 */ /* 0x000fca0007810000 */
[----:B------:R-:W0:Y:S01]  /*b530*/  SHFL.BFLY PT, R109, R14, 0x2, 0x1f ;  /* 0x0c401f000e6d7f89 */ /* 0x000e2200000e0000 */
[----:B------:R-:W-:Y:S08]  /*b540*/  MUFU.EX2 R148, R148 ;  /* 0x0000009400947308 */ /* 0x000ff00000000800 */
[----:B------:R-:W-:Y:S08]  /*b550*/  MUFU.EX2 R131, R143 ;  /* 0x0000008f00837308 */ /* 0x000ff00000000800 */
[----:B------:R-:W-:Y:S01]  /*b560*/  MUFU.EX2 R150, R150 ;  /* 0x0000009600967308 */ /* 0x000fe20000000800 */
[----:B0-----:R-:W-:Y:S01]  /*b570*/  FMNMX.FTZ R0, R14, R109, !PT ;  /* 0x0000006d0e007209 */ /* 0x001fe20007810000 */
[----:B------:R-:W-:-:S06]  /*b580*/  FFMA.FTZ R109, R125, R10, -R88 ;  /* 0x0000000a7d6d7223 */ /* 0x000fcc0000010858 */
[----:B------:R-:W-:Y:S01]  /*b590*/  MUFU.EX2 R105, R105 ;  /* 0x0000006900697308 */ /* 0x000fe20000000800 */
[----:B------:R-:W0:Y:S07]  /*b5a0*/  SHFL.BFLY PT, R113, R0, 0x1, 0x1f ;  /* 0x0c201f0000717f89 */ /* 0x000e2e00000e0000 */
[----:B------:R-:W-:Y:S08]  /*b5b0*/  MUFU.EX2 R144, R144 ;  /* 0x0000009000907308 */ /* 0x000ff00000000800 */
[----:B------:R-:W-:Y:S08]  /*b5c0*/  MUFU.EX2 R15, R15 ;  /* 0x0000000f000f7308 */ /* 0x000ff00000000800 */
[----:B------:R-:W-:Y:S01]  /*b5d0*/  MUFU.EX2 R146, R146 ;  /* 0x0000009200927308 */ /* 0x000fe20000000800 */
[----:B0-----:R-:W-:-:S04]  /*b5e0*/  FMNMX.FTZ R11, R0, R113, !PT ;  /* 0x00000071000b7209 */ /* 0x001fc80007810000 */
[C---:B------:R-:W-:Y:S01]  /*b5f0*/  FSETP.NEU.FTZ.AND P1, PT, R11.reuse, -INF , PT ;  /* 0xff8000000b00780b */ /* 0x040fe20003f3d000 */
[C---:B------:R-:W-:Y:S02]  /*b600*/  FMUL.FTZ R92, R11.reuse, R10 ;  /* 0x0000000a0b5c7220 */ /* 0x040fe40000410000 */
[----:B------:R-:W0:Y:S01]  /*b610*/  MUFU.EX2 R0, R117 ;  /* 0x0000007500007308 */ /* 0x000e220000000800 */
[----:B------:R-:W-:Y:S02]  /*b620*/  FSEL R2, R11, RZ, P1 ;  /* 0x000000ff0b027208 */ /* 0x000fe40000800000 */
[----:B------:R-:W-:-:S03]  /*b630*/  FSEL R92, R92, RZ, P1 ;  /* 0x000000ff5c5c7208 */ /* 0x000fc60000800000 */
[----:B------:R-:W-:Y:S02]  /*b640*/  FADD.FTZ R13, -R2, R13 ;  /* 0x0000000d020d7221 */ /* 0x000fe40000010100 */
[----:B------:R-:W-:Y:S01]  /*b650*/  MUFU.EX2 R89, R89 ;  /* 0x0000005900597308 */ /* 0x000fe20000000800 */
[-CC-:B------:R-:W-:Y:S01]  /*b660*/  FFMA.FTZ R113, R90, R10.reuse, -R92.reuse ;  /* 0x0000000a5a717223 */ /* 0x180fe2000001085c */
[-CC-:B------:R-:W-:Y:S01]  /*b670*/  FFMA.FTZ R12, R91, R10.reuse, -R92.reuse ;  /* 0x0000000a5b0c7223 */ /* 0x180fe2000001085c */
[-C--:B------:R-:W-:Y:S01]  /*b680*/  FMUL.FTZ R13, R13, R10.reuse ;  /* 0x0000000a0d0d7220 */ /* 0x080fe20000410000 */
[-CC-:B------:R-:W-:Y:S01]  /*b690*/  FFMA.FTZ R14, R149, R10.reuse, -R92.reuse ;  /* 0x0000000a950e7223 */ /* 0x180fe2000001085c */
[-CC-:B------:R-:W-:Y:S01]  /*b6a0*/  FFMA.FTZ R91, R95, R10.reuse, -R92.reuse ;  /* 0x0000000a5f5b7223 */ /* 0x180fe2000001085c */
[-CC-:B------:R-:W-:Y:S01]  /*b6b0*/  FFMA.FTZ R20, R151, R10.reuse, -R92.reuse ;  /* 0x0000000a97147223 */ /* 0x180fe2000001085c */
[-CC-:B------:R-:W-:Y:S01]  /*b6c0*/  FFMA.FTZ R95, R99, R10.reuse, -R92.reuse ;  /* 0x0000000a635f7223 */ /* 0x180fe2000001085c */
[----:B------:R-:W-:Y:S01]  /*b6d0*/  MUFU.EX2 R113, R113 ;  /* 0x0000007100717308 */ /* 0x000fe20000000800 */
[--C-:B------:R-:W-:Y:S01]  /*b6e0*/  FFMA.FTZ R99, R103, R10, -R92.reuse ;  /* 0x0000000a67637223 */ /* 0x100fe2000001085c */
[----:B0-----:R-:W-:Y:S01]  /*b6f0*/  FFMA.FTZ R103, R0, R8, R189 ;  /* 0x0000000800677223 */ /* 0x001fe200000100bd */
[-CC-:B------:R-:W-:Y:S01]  /*b700*/  FFMA.FTZ R88, R153, R10.reuse, -R92.reuse ;  /* 0x0000000a99587223 */ /* 0x180fe2000001085c */
[-CC-:B------:R-:W-:Y:S01]  /*b710*/  FFMA.FTZ R149, R155, R10.reuse, -R92.reuse ;  /* 0x0000000a9b957223 */ /* 0x180fe2000001085c */
[-CC-:B------:R-:W-:Y:S01]  /*b720*/  FFMA.FTZ R90, R107, R10.reuse, -R92.reuse ;  /* 0x0000000a6b5a7223 */ /* 0x180fe2000001085c */
[----:B------:R-:W-:Y:S01]  /*b730*/  FADD.FTZ R103, R156, R103 ;  /* 0x000000679c677221 */ /* 0x000fe20000010000 */
[-CC-:B------:R-:W-:Y:S01]  /*b740*/  FFMA.FTZ R151, R157, R10.reuse, -R92.reuse ;  /* 0x0000000a9d977223 */ /* 0x180fe2000001085c */
[----:B------:R-:W0:Y:S01]  /*b750*/  MUFU.EX2 R2, R13 ;  /* 0x0000000d00027308 */ /* 0x000e220000000800 */
[-CC-:B------:R-:W-:Y:S01]  /*b760*/  FFMA.FTZ R111, R111, R10.reuse, -R92.reuse ;  /* 0x0000000a6f6f7223 */ /* 0x180fe2000001085c */
[----:B------:R-:W-:Y:S01]  /*b770*/  FADD.FTZ R8, R158, R103 ;  /* 0x000000679e087221 */ /* 0x000fe20000010000 */
        /* <DEDUP_REMOVED lines=12> */
[----:B------:R-:W-:Y:S01]  /*b840*/  FFMA.FTZ R92, R135, R10, -R92 ;  /* 0x0000000a875c7223 */ /* 0x000fe2000001085c */
[----:B------:R-:W2:Y:S01]  /*b850*/  MUFU.EX2 R14, R14 ;  /* 0x0000000e000e7308 */ /* 0x000ea20000000800 */
[----:B0-----:R-:W-:-:S07]  /*b860*/  FFMA.FTZ R3, R2, R3, R113 ;  /* 0x0000000302037223 */ /* 0x001fce0000010071 */
        /* <DEDUP_REMOVED lines=11> */
[----:B-1----:R-:W-:Y:S01]  /*b920*/  FADD.FTZ R94, R20, R13 ;  /* 0x0000000d145e7221 */ /* 0x002fe20000010000 */
[----:B------:R-:W-:-:S04]  /*b930*/  FADD.FTZ R3, R137, R8 ;  /* 0x0000000889037221 */ /* 0x000fc80000010000 */
[----:B------:R-:W-:Y:S02]  /*b940*/  FADD.FTZ R8, R148, R3 ;  /* 0x0000000394087221 */ /* 0x000fe40000010000 */
[----:B------:R-:W1:Y:S01]  /*b950*/  MUFU.EX2 R99, R99 ;  /* 0x0000006300637308 */ /* 0x000e620000000800 */
[----:B--2---:R-:W-:-:S07]  /*b960*/  FADD.FTZ R13, R95, R94 ;  /* 0x0000005e5f0d7221 */ /* 0x004fce0000010000 */
[----:B------:R-:W2:Y:S01]  /*b970*/  MUFU.EX2 R149, R149 ;  /* 0x0000009500957308 */ /* 0x000ea20000000800 */
[----:B0-----:R-:W-:Y:S01]  /*b980*/  FADD.FTZ R94, R88, R13 ;  /* 0x0000000d585e7221 */ /* 0x001fe20000010000 */
[----:B------:R-:W-:-:S06]  /*b990*/  FADD.FTZ R13, R131, R8 ;  /* 0x00000008830d7221 */ /* 0x000fcc0000010000 */
[----:B------:R-:W0:Y:S01]  /*b9a0*/  MUFU.EX2 R90, R90 ;  /* 0x0000005a005a7308 */ /* 0x000e220000000800 */
[----:B-1----:R-:W-:-:S07]  /*b9b0*/  FADD.FTZ R94, R99, R94 ;  /* 0x0000005e635e7221 */ /* 0x002fce0000010000 */
[----:B------:R-:W1:Y:S01]  /*b9c0*/  MUFU.EX2 R151, R151 ;  /* 0x0000009700977308 */ /* 0x000e620000000800 */
[----:B--2---:R-:W-:Y:S01]  /*b9d0*/  FADD.FTZ R3, R149, R94 ;  /* 0x0000005e95037221 */ /* 0x004fe20000010000 */
[----:B------:R-:W-:-:S06]  /*b9e0*/  FADD.FTZ R94, R150, R13 ;  /* 0x0000000d965e7221 */ /* 0x000fcc0000010000 */
        /* <DEDUP_REMOVED lines=9> */
[----:B--2---:R-:W-:Y:S01]  /*ba80*/  FADD.FTZ R8, R111, R8 ;  /* 0x000000086f087221 */ /* 0x004fe20000010000 */
[----:B------:R-:W-:-:S06]  /*ba90*/  FADD.FTZ R3, R89, R94 ;  /* 0x0000005e59037221 */ /* 0x000fcc0000010000 */
        /* <DEDUP_REMOVED lines=35> */
[----:B--2---:R-:W-:Y:S01]  /*bcd0*/  FADD.FTZ R3, R13, R8 ;  /* 0x000000080d037221 */ /* 0x004fe20000010000 */
[----:B0-----:R-:W-:-:S03]  /*bce0*/  FADD.FTZ R8, R97, R94 ;  /* 0x0000005e61087221 */ /* 0x001fc60000010000 */
[----:B-1----:R-:W-:Y:S01]  /*bcf0*/  FADD.FTZ R3, R92, R3 ;  /* 0x000000035c037221 */ /* 0x002fe20000010000 */
[----:B------:R-:W-:Y:S06]  /*bd00*/  @!P0 BRA `(.L_x_1041) ;  /* 0x0000000000048947 */ /* 0x000fec0003800000 */
[----:B------:R-:W-:Y:S01]  /*bd10*/  BPT.TRAP 0x1 ;  /* 0x000000040000795c */ /* 0x000fe20000300000 */
.L_x_1041:
[----:B------:R-:W-:Y:S01]  /*bd20*/  UIADD3 UR5, UR5, 0x2a860, URZ ;  /* 0x0002a86005057890 */ /* 0x000fe2000fffe03f */
[----:B------:R-:W-:Y:S01]  /*bd30*/  ISETP.GT.AND P1, PT, R21, R23, PT ;  /* 0x000000171500720c */ /* 0x000fe20003f24270 */
[----:B------:R-:W-:Y:S01]  /*bd40*/  UMOV UR6, UR38 ;  /* 0x0000002600067c82 */ /* 0x000fe20008000000 */
[----:B------:R-:W-:Y:S01]  /*bd50*/  F2FP.BF16.F32.PACK_AB R154, R137, R154 ;  /* 0x0000009a899a723e */ /* 0x000fe200000010ff */
[----:B------:R-:W-:Y:S01]  /*bd60*/  UPRMT UR5, UR60, 0x654, UR5 ;  /* 0x000006543c057896 */ /* 0x000fe20008000005 */
[----:B------:R-:W-:Y:S01]  /*bd70*/  F2FP.BF16.F32.PACK_AB R137, R139, R185 ;  /* 0x000000b98b89723e */ /* 0x000fe200000010ff */
[----:B------:R-:W-:Y:S01]  /*bd80*/  UMOV UR4, UR39 ;  /* 0x0000002700047c82 */ /* 0x000fe20008000000 */
[----:B------:R-:W-:Y:S01]  /*bd90*/  F2FP.BF16.F32.PACK_AB R157, R12, R113 ;  /* 0x000000710c9d723e */ /* 0x000fe200000010ff */
[----:B------:R-:W-:Y:S01]  /*bda0*/  VIADD R21, R21, 0xffffffff ;  /* 0xffffffff15157836 */ /* 0x000fe20000000000 */
[----:B------:R-:W-:Y:S01]  /*bdb0*/  F2FP.BF16.F32.PACK_AB R152, R145, R152 ;  /* 0x000000989198723e */ /* 0x000fe200000010ff */
[----:B------:R-:W-:Y:S01]  /*bdc0*/  IMAD.MOV.U32 R12, RZ, RZ, R9 ;  /* 0x000000ffff0c7224 */ /* 0x000fe200078e0009 */
        /* <DEDUP_REMOVED lines=21> */
[----:B------:R-:W-:Y:S01]  /*bf20*/  F2FP.BF16.F32.PACK_AB R138, R97, R138 ;  /* 0x0000008a618a723e */ /* 0x000fe200000010ff */
[----:B------:R-:W-:Y:S06]  /*bf30*/  @P1 BRA `(.L_x_1042) ;  /* 0xffffffd000ac1947 */ /* 0x000fec000383ffff */
.L_x_1023:
        /* <DEDUP_REMOVED lines=67> */
.L_x_1043:
[----:B------:R-:W-:Y:S01]  /*c370*/  ULEA UR5, UR39, UR40, 0x3 ;  /* 0x0000002827057291 */ /* 0x000fe2000f8e183f */
[----:B------:R-:W-:-:S05]  /*c380*/  IMAD.U32 R0, RZ, RZ, UR38 ;  /* 0x00000026ff007e24 */ /* 0x000fca000f8e00ff */
[----:B------:R-:W-:-:S04]  /*c390*/  SHF.L.U32 R0, R0, 0x1f, RZ ;  /* 0x0000001f00007819 */ /* 0x000fc800000006ff */
[----:B------:R0:W1:Y:S01]  /*c3a0*/  SYNCS.PHASECHK.TRANS64.TRYWAIT P1, [UR5+0x2a850], R0 ;  /* 0x02a85000ff0075a7 */ /* 0x0000620008020145 */
[----:B------:R-:W-:Y:S05]  /*c3b0*/  @!P0 BRA `(.L_x_1044) ;  /* 0x0000000000048947 */ /* 0x000fea0003800000 */
[----:B------:R-:W-:Y:S01]  /*c3c0*/  BPT.TRAP 0x1 ;  /* 0x000000040000795c */ /* 0x000fe20000300000 */
.L_x_1044:
[----:B-1----:R-:W-:Y:S05]  /*c3d0*/  @P1 BRA `(.L_x_1045) ;  /* 0x0000000000081947 */ /* 0x002fea0003800000 */
[----:B------:R-:W1:Y:S02]  /*c3e0*/  SYNCS.PHASECHK.TRANS64.TRYWAIT P1, [UR5+0x2a850], R0 ;  /* 0x02a85000ff0075a7 */ /* 0x000e640008020145 */
[----:B-1----:R-:W-:Y:S05]  /*c3f0*/  @!P1 BRA `(.L_x_1046) ;  /* 0x0000006c00089947 */ /* 0x002fea0003800000 */
.L_x_1045:
[----:B------:R-:W-:Y:S01]  /*c400*/  UIADD3 UR40, UR40, 0x400, URZ ;  /* 0x0000040028287890 */ /* 0x000fe2000fffe03f */
[----:B------:R-:W-:Y:S01]  /*c410*/  WARPGROUP.ARRIVE ;  /* 0x00000000000079c5 */ /* 0x000fe20000000000 */
[----:B------:R-:W-:Y:S01]  /*c420*/  UMOV UR7, 0x40000040 ;  /* 0x4000004000077882 */ /* 0x000fe20000000000 */
[----:B-1----:R-:W1:Y:S01]  /*c430*/  SHFL.BFLY PT, R5, R8, 0x2, 0x1f ;  /* 0x0c401f0008057f89 */ /* 0x002e6200000e0000 */
[----:B------:R-:W-:Y:S01]  /*c440*/  USHF.R.U32.HI UR40, URZ, 0x4, UR40 ;  /* 0x000000043f287899 */ /* 0x000fe20008011628 */
[----:B------:R-:W-:Y:S02]  /*c450*/  IMAD.MOV.U32 R4, RZ, RZ, RZ ;  /* 0x000000ffff047224 */ /* 0x000fe400078e00ff */
[----:B0-----:R-:W0:Y:S01]  /*c460*/  SHFL.BFLY PT, R0, R3, 0x2, 0x1f ;  /* 0x0c401f0003007f89 */ /* 0x001e2200000e0000 */
[----:B------:R-:W-:Y:S01]  /*c470*/  ULOP3.LUT UR40, UR40, 0x3fff, URZ, 0xc0, !UPT ;  /* 0x00003fff28287892 */ /* 0x000fe2000f8ec03f */
[----:B------:R-:W-:-:S03]  /*c480*/  IMAD.MOV.U32 R88, RZ, RZ, -0x800000 ;  /* 0xff800000ff587424 */ /* 0x000fc600078e00ff */
[----:B------:R-:W-:-:S04]  /*c490*/  ULOP3.LUT UR4, UR40, 0x3000000, URZ, 0xfc, !UPT ;  /* 0x0300000028047892 */ /* 0x000fc8000f8efc3f */
[----:B------:R-:W-:-:S07]  /*c4a0*/  UIMAD UR4, UR39, 0x600, UR4 ;  /* 0x00000600270478a4 */ /* 0x000fce000f8e0204 */
[----:B------:R-:W-:Y:S02]  /*c4b0*/  UMOV UR6, UR4 ;  /* 0x0000000400067c82 */ /* 0x000fe40008000000 */
[----:B------:R-:W-:Y:S01]  /*c4c0*/  HGMMA.64x128x16.F32.BF16 R24, R156, gdesc[UR4].tnspB, R24, gsb0 ;  /* 0x41e000049c187df0 */ /* 0x000fe20008001818 */
[----:B------:R-:W-:Y:S01]  /*c4d0*/  UIADD3 UR6, UR4, 0x80, URZ ;  /* 0x0000008004067890 */ /* 0x000fe2000fffe03f */
[----:B-1----:R-:W-:Y:S01]  /*c4e0*/  FADD.FTZ R5, R5, R8 ;  /* 0x0000000805057221 */ /* 0x002fe20000010000 */
[----:B------:R-:W-:Y:S01]  /*c4f0*/  UMOV UR7, 0x40000040 ;  /* 0x4000004000077882 */ /* 0x000fe20000000000 */
[----:B------:R-:W-:Y:S02]  /*c500*/  IMAD.MOV.U32 R8, RZ, RZ, RZ ;  /* 0x000000ffff087224 */ /* 0x000fe400078e00ff */
[----:B0-----:R-:W-:Y:S02]  /*c510*/  FADD.FTZ R2, R0, R3 ;  /* 0x0000000300027221 */ /* 0x001fe40000010000 */
[----:B------:R-:W0:Y:S04]  /*c520*/  SHFL.BFLY PT, R0, R5, 0x1, 0x1f ;  /* 0x0c201f0005007f89 */ /* 0x000e2800000e0000 */
[----:B------:R-:W1:Y:S01]  /*c530*/  SHFL.BFLY PT, R7, R2, 0x1, 0x1f ;  /* 0x0c201f0002077f89 */ /* 0x000e6200000e0000 */
[----:B0-----:R-:W-:Y:S01]  /*c540*/  FADD.FTZ R12, R5, R0 ;  /* 0x00000000050c7221 */ /* 0x001fe20000010000 */
[----:B------:R-:W-:-:S02]  /*c550*/  IMAD.MOV.U32 R0, RZ, RZ, -0x800000 ;  /* 0xff800000ff007424 */ /* 0x000fc400078e00ff */
        /* <DEDUP_REMOVED lines=40> */
.L_x_1047:
[----:B------:R-:W-:Y:S01]  /*c7e0*/  UIADD3 UR4, UR5, 0x2a860, URZ ;  /* 0x0002a86005047890 */ /* 0x000fe2000fffe03f */
[-C--:B------:R-:W-:Y:S01]  /*c7f0*/  FMUL.FTZ R89, R40, R4.reuse ;  /* 0x0000000428597220 */ /* 0x080fe20000410000 */
[----:B------:R-:W-:Y:S01]  /*c800*/  UIADD3 UR39, UR39, 0x1, URZ ;  /* 0x0000000127277890 */ /* 0x000fe2000fffe03f */
[-C--:B------:R-:W-:Y:S01]  /*c810*/  FMUL.FTZ R90, R41, R4.reuse ;  /* 0x00000004295a7220 */ /* 0x080fe20000410000 */
[----:B------:R-:W-:Y:S01]  /*c820*/  UPRMT UR4, UR60, 0x654, UR4 ;  /* 0x000006543c047896 */ /* 0x000fe20008000004 */
[-C--:B------:R-:W-:Y:S01]  /*c830*/  FMUL.FTZ R91, R45, R4.reuse ;  /* 0x000000042d5b7220 */ /* 0x080fe20000410000 */
[----:B------:R-:W-:Y:S01]  /*c840*/  UISETP.NE.AND UP0, UPT, UR39, 0x2, UPT ;  /* 0x000000022700788c */ /* 0x000fe2000bf05270 */
[----:B------:R-:W-:Y:S01]  /*c850*/  FMUL.FTZ R40, R48, R4 ;  /* 0x0000000430287220 */ /* 0x000fe20000410000 */
[-C--:B------:R-:W-:Y:S01]  /*c860*/  FMUL.FTZ R110, R26, R8.reuse ;  /* 0x000000081a6e7220 */ /* 0x080fe20000410000 */
[-C--:B------:R-:W-:Y:S01]  /*c870*/  FMUL.FTZ R98, R50, R8.reuse ;  /* 0x0000000832627220 */ /* 0x080fe20000410000 */
[-C--:B------:R-:W-:Y:S01]  /*c880*/  FMUL.FTZ R99, R51, R8.reuse ;  /* 0x0000000833637220 */ /* 0x080fe20000410000 */
[----:B------:R-:W-:Y:S01]  /*c890*/  FMUL.FTZ R97, R54, R8 ;  /* 0x0000000836617220 */ /* 0x000fe20000410000 */
        /* <DEDUP_REMOVED lines=62> */
.L_x_969:
[----:B------:R-:W0:Y:S01]  /*cc80*/  S2R R2, SR_CgaCtaId ;  /* 0x0000000000027919 */ /* 0x000e220000008800 */
[----:B------:R-:W-:Y:S01]  /*cc90*/  MOV R23, 0x400 ;  /* 0x0000040000177802 */ /* 0x000fe20000000f00 */
[----:B------:R-:W-:Y:S01]  /*cca0*/  BSSY B0, `(.L_x_1048) ;  /* 0x00001bc000007945 */ /* 0x000fe20003800000 */
[----:B------:R-:W-:Y:S02]  /*ccb0*/  BAR.SYNC.DEFER_BLOCKING 0x5, 0x180 ;  /* 0x0146000000007b1d */ /* 0x000fe40000010000 */
[----:B0-----:R-:W-:-:S05]  /*ccc0*/  LEA R23, R2, R23, 0x18 ;  /* 0x0000001702177211 */ /* 0x001fca00078ec0ff */
[----:B------:R0:W1:Y:S01]  /*ccd0*/  LDS R16, [R23+0x2a8d0] ;  /* 0x02a8d00017107984 */ /* 0x0000620000000800 */
[----:B------:R-:W-:Y:S06]  /*cce0*/  BAR.ARV 0x4, 0x180 ;  /* 0x0106000000007b1d */ /* 0x000fec0000002000 */
[----:B------:R-:W-:Y:S05]  /*ccf0*/  @P0 BRA `(.L_x_1049) ;  /* 0x0000001000980947 */ /* 0x000fea0003800000 */
[----:B------:R-:W2:Y:S01]  /*cd00*/  S2R R2, SR_SWINHI ;  /* 0x0000000000027919 */ /* 0x000ea20000002f00 */
[----:B------:R-:W3:Y:S01]  /*cd10*/  LDC R57, c[0x0][0xbe8] ;  /* 0x0002fa00ff397b82 */ /* 0x000ee20000000800 */
[----:B------:R-:W-:Y:S01]  /*cd20*/  SHF.R.S32.HI R58, RZ, 0x1f, R164 ;  /* 0x0000001fff3a7819 */ /* 0x000fe200000114a4 */
[----:B------:R-:W-:Y:S01]  /*cd30*/  ULDC.64 UR4, c[0x0][0xb90] ;  /* 0x0002e40000047ab9 */ /* 0x000fe20000000a00 */
[----:B------:R-:W-:Y:S01]  /*cd40*/  F2FP.BF16.F32.PACK_AB R7, R7, R26 ;  /* 0x0000001a0707723e */ /* 0x000fe200000010ff */
[----:B------:R-:W-:Y:S01]  /*cd50*/  IMAD.WIDE.U32 R12, R164, UR4, RZ ;  /* 0x00000004a40c7c25 */ /* 0x000fe2000f8e00ff */
[----:B------:R-:W-:Y:S01]  /*cd60*/  F2FP.BF16.F32.PACK_AB R6, R29, R6 ;  /* 0x000000061d06723e */ /* 0x000fe200000010ff */
[----:B------:R-:W-:Y:S01]  /*cd70*/  ULDC UR6, c[0x0][0xa88] ;  /* 0x0002a20000067ab9 */ /* 0x000fe20000000800 */
[----:B------:R-:W-:Y:S01]  /*cd80*/  SHF.R.S32.HI R112, RZ, 0x1f, R162 ;  /* 0x0000001fff707819 */ /* 0x000fe200000114a2 */
[----:B------:R-:W-:Y:S01]  /*cd90*/  IMAD R9, R58, UR4, RZ ;  /* 0x000000043a097c24 */ /* 0x000fe2000f8e02ff */
[----:B------:R-:W-:-:S02]  /*cda0*/  F2FP.BF16.F32.PACK_AB R80, R81, R80 ;  /* 0x000000505150723e */ /* 0x000fc400000010ff */
[----:B------:R-:W-:Y:S01]  /*cdb0*/  F2FP.BF16.F32.PACK_AB R48, R41, R48 ;  /* 0x000000302930723e */ /* 0x000fe200000010ff */
[----:B------:R-:W-:Y:S01]  /*cdc0*/  IMAD R11, R164, UR5, R9 ;  /* 0x00000005a40b7c24 */ /* 0x000fe2000f8e0209 */
[----:B------:R-:W-:Y:S01]  /*cdd0*/  ULDC.64 UR4, c[0x0][0xb98] ;  /* 0x0002e60000047ab9 */ /* 0x000fe20000000a00 */
[----:B------:R-:W-:Y:S01]  /*cde0*/  IMAD R9, R165, 0x40, R160 ;  /* 0x00000040a5097824 */ /* 0x000fe200078e02a0 */
[----:B------:R-:W-:Y:S01]  /*cdf0*/  F2FP.BF16.F32.PACK_AB R51, R54, R51 ;  /* 0x000000333633723e */ /* 0x000fe200000010ff */
[----:B------:R-:W-:Y:S01]  /*ce00*/  IMAD.IADD R13, R13, 0x1, R11 ;  /* 0x000000010d0d7824 */ /* 0x000fe200078e020b */
[----:B------:R-:W-:Y:S02]  /*ce10*/  F2FP.BF16.F32.PACK_AB R81, R83, R82 ;  /* 0x000000525351723e */ /* 0x000fe400000010ff */
[----:B------:R-:W-:Y:S01]  /*ce20*/  F2FP.BF16.F32.PACK_AB R82, R85, R84 ;  /* 0x000000545552723e */ /* 0x000fe200000010ff */
[----:B------:R-:W-:Y:S01]  /*ce30*/  IMAD.WIDE.U32 R12, R162, UR4, R12 ;  /* 0x00000004a20c7c25 */ /* 0x000fe2000f8e000c */
[----:B------:R-:W-:-:S02]  /*ce40*/  F2FP.BF16.F32.PACK_AB R83, R87, R86 ;  /* 0x000000565753723e */ /* 0x000fc400000010ff */
[----:B------:R-:W-:Y:S02]  /*ce50*/  MOV R34, R23 ;  /* 0x0000001700227202 */ /* 0x000fe40000000f00 */
[----:B--2---:R-:W-:-:S03]  /*ce60*/  MOV R35, R2 ;  /* 0x0000000200237202 */ /* 0x004fc60000000f00 */
[----:B------:R-:W-:-:S04]  /*ce70*/  IMAD.WIDE R4, R171, 0x2, R34 ;  /* 0x00000002ab047825 */ /* 0x000fc800078e0222 */
[----:B------:R-:W-:Y:S01]  /*ce80*/  IMAD.WIDE R34, R9, 0x2, R34 ;  /* 0x0000000209227825 */ /* 0x000fe200078e0222 */
[C---:B------:R-:W-:Y:S02]  /*ce90*/  IADD3 R33, P2, R4.reuse, 0x4020, RZ ;  /* 0x0000402004217810 */ /* 0x040fe40007f5e0ff */
[C---:B------:R-:W-:Y:S02]  /*cea0*/  IADD3 R21, P6, R4.reuse, 0x20, RZ ;  /* 0x0000002004157810 */ /* 0x040fe40007fde0ff */
[----:B------:R-:W-:Y:S01]  /*ceb0*/  LOP3.LUT R10, R33, 0x380, RZ, 0xc0, !PT ;  /* 0x00000380210a7812 */ /* 0x000fe200078ec0ff */
[--C-:B------:R-:W-:Y:S01]  /*cec0*/  IMAD.X R39, RZ, RZ, R5.reuse, P2 ;  /* 0x000000ffff277224 */ /* 0x100fe200010e0605 */
[----:B------:R-:W-:Y:S01]  /*ced0*/  IADD3 R73, P1, R4, 0x4040, RZ ;  /* 0x0000404004497810 */ /* 0x000fe20007f3e0ff */
[--C-:B------:R-:W-:Y:S01]  /*cee0*/  IMAD.X R15, RZ, RZ, R5.reuse, P6 ;  /* 0x000000ffff0f7224 */ /* 0x100fe200030e0605 */
[----:B------:R-:W-:Y:S02]  /*cef0*/  SHF.R.U64 R10, R10, 0x3, RZ ;  /* 0x000000030a0a7819 */ /* 0x000fe400000012ff */
[----:B------:R-:W-:Y:S01]  /*cf00*/  IADD3 R31, P3, R4, 0x4000, RZ ;  /* 0x00004000041f7810 */ /* 0x000fe20007f7e0ff */
[----:B------:R-:W-:Y:S01]  /*cf10*/  IMAD.X R43, RZ, RZ, R5, P1 ;  /* 0x000000ffff2b7224 */ /* 0x000fe200008e0605 */
[----:B------:R-:W-:-:S02]  /*cf20*/  LOP3.LUT R38, R10, R33, RZ, 0x3c, !PT ;  /* 0x000000210a267212 */ /* 0x000fc400078e3cff */
[----:B------:R-:W-:Y:S01]  /*cf30*/  IADD3 R33, P6, R34, 0x1000, RZ ;  /* 0x0000100022217810 */ /* 0x000fe20007fde0ff */
[--C-:B------:R-:W-:Y:S01]  /*cf40*/  IMAD.X R37, RZ, RZ, R5.reuse, P3 ;  /* 0x000000ffff257224 */ /* 0x100fe200018e0605 */
[----:B---3--:R-:W-:Y:S02]  /*cf50*/  ISETP.NE.AND P1, PT, R57, 0x1, PT ;  /* 0x000000013900780c */ /* 0x008fe40003f25270 */
[----:B------:R-:W-:Y:S02]  /*cf60*/  LOP3.LUT R32, R33, 0x380, RZ, 0xc0, !PT ;  /* 0x0000038021207812 */ /* 0x000fe400078ec0ff */
[----:B------:R-:W-:Y:S02]  /*cf70*/  IADD3 R55, P4, R4, 0x60, RZ ;  /* 0x0000006004377810 */ /* 0x000fe40007f9e0ff */
[----:B------:R-:W-:Y:S02]  /*cf80*/  LOP3.LUT R14, R73, 0x380, RZ, 0xc0, !PT ;  /* 0x00000380490e7812 */ /* 0x000fe400078ec0ff */
[----:B------:R-:W-:Y:S01]  /*cf90*/  SHF.R.U64 R32, R32, 0x3, RZ ;  /* 0x0000000320207819 */ /* 0x000fe200000012ff */
[----:B------:R-:W-:Y:S01]  /*cfa0*/  IMAD.X R11, RZ, RZ, R5, P4 ;  /* 0x000000ffff0b7224 */ /* 0x000fe200020e0605 */
[----:B------:R-:W-:-:S02]  /*cfb0*/  LOP3.LUT R8, R31, 0x380, RZ, 0xc0, !PT ;  /* 0x000003801f087812 */ /* 0x000fc400078ec0ff */
[----:B------:R-:W-:Y:S01]  /*cfc0*/  SHF.R.U64 R14, R14, 0x3, RZ ;  /* 0x000000030e0e7819 */ /* 0x000fe200000012ff */
[----:B------:R-:W2:Y:S01]  /*cfd0*/  @P1 LDC R79, c[0x0][0xbf0] ;  /* 0x0002fc00ff4f1b82 */ /* 0x000ea20000000800 */
[----:B------:R-:W-:Y:S02]  /*cfe0*/  LOP3.LUT R32, R32, R33, RZ, 0x3c, !PT ;  /* 0x0000002120207212 */ /* 0x000fe400078e3cff */
[----:B------:R-:W-:Y:S02]  /*cff0*/  SHF.R.U64 R8, R8, 0x3, RZ ;  /* 0x0000000308087819 */ /* 0x000fe400000012ff */
[----:B------:R-:W-:Y:S02]  /*d000*/  IADD3 R33, P4, R34, 0x3000, RZ ;  /* 0x0000300022217810 */ /* 0x000fe40007f9e0ff */
[----:B------:R-:W-:Y:S02]  /*d010*/  LOP3.LUT R42, R14, R73, RZ, 0x3c, !PT ;  /* 0x000000490e2a7212 */ /* 0x000fe400078e3cff */
[----:B------:R-:W-:Y:S01]  /*d020*/  LOP3.LUT R36, R8, R31, RZ, 0x3c, !PT ;  /* 0x0000001f08247212 */ /* 0x000fe200078e3cff */
[----:B------:R-:W3:Y:S01]  /*d030*/  @P1 LDC R73, c[0x0][0xbec] ;  /* 0x0002fb00ff491b82 */ /* 0x000ee20000000800 */
[----:B------:R-:W-:Y:S01]  /*d040*/  LOP3.LUT R28, R33, 0x380, RZ, 0xc0, !PT ;  /* 0x00000380211c7812 */ /* 0x000fe200078ec0ff */
[----:B------:R-:W-:Y:S01]  /*d050*/  IMAD.X R29, RZ, RZ, R35, P4 ;  /* 0x000000ffff1d7224 */ /* 0x000fe200020e0623 */
[----:B------:R-:W-:-:S02]  /*d060*/  IADD3 R47, P0, R4, 0x4060, RZ ;  /* 0x00004060042f7810 */ /* 0x000fc40007f1e0ff */
[----:B------:R-:W-:Y:S02]  /*d070*/  LOP3.LUT R8, R55, 0x380, RZ, 0xc0, !PT ;  /* 0x0000038037087812 */ /* 0x000fe400078ec0ff */
[----:B------:R-:W-:Y:S02]  /*d080*/  SHF.R.U64 R28, R28, 0x3, RZ ;  /* 0x000000031c1c7819 */ /* 0x000fe400000012ff */
[----:B------:R-:W-:Y:S02]  /*d090*/  LOP3.LUT R46, R47, 0x380, RZ, 0xc0, !PT ;  /* 0x000003802f2e7812 */ /* 0x000fe400078ec0ff */
[----:B------:R-:W-:Y:S02]  /*d0a0*/  LOP3.LUT R9, R4, 0x380, RZ, 0xc0, !PT ;  /* 0x0000038004097812 */ /* 0x000fe400078ec0ff */
[----:B------:R-:W-:Y:S02]  /*d0b0*/  SHF.R.U64 R8, R8, 0x3, RZ ;  /* 0x0000000308087819 */ /* 0x000fe400000012ff */
[----:B------:R-:W-:Y:S01]  /*d0c0*/  LOP3.LUT R28, R28, R33, RZ, 0x3c, !PT ;  /* 0x000000211c1c7212 */ /* 0x000fe200078e3cff */
[----:B------:R-:W-:Y:S01]  /*d0d0*/  IMAD.X R33, RZ, RZ, R35, P6 ;  /* 0x000000ffff217224 */ /* 0x000fe200030e0623 */
[----:B------:R-:W-:-:S02]  /*d0e0*/  SHF.R.U64 R46, R46, 0x3, RZ ;  /* 0x000000032e2e7819 */ /* 0x000fc400000012ff */
[----:B------:R-:W-:Y:S02]  /*d0f0*/  SHF.R.U64 R9, R9, 0x3, RZ ;  /* 0x0000000309097819 */ /* 0x000fe400000012ff */
[----:B------:R-:W-:Y:S02]  /*d100*/  LOP3.LUT R10, R8, R55, RZ, 0x3c, !PT ;  /* 0x00000037080a7212 */ /* 0x000fe400078e3cff */
[----:B------:R-:W-:Y:S02]  /*d110*/  IADD3 R55, P6, R34, 0x7000, RZ ;  /* 0x0000700022377810 */ /* 0x000fe40007fde0ff */
[----:B------:R-:W-:Y:S02]  /*d120*/  IADD3 R25, P5, R4, 0x40, RZ ;  /* 0x0000004004197810 */ /* 0x000fe40007fbe0ff */
[----:B------:R-:W-:Y:S01]  /*d130*/  LOP3.LUT R46, R46, R47, RZ, 0x3c, !PT ;  /* 0x0000002f2e2e7212 */ /* 0x000fe200078e3cff */
[--C-:B------:R-:W-:Y:S01]  /*d140*/  IMAD.X R47, RZ, RZ, R5.reuse, P0 ;  /* 0x000000ffff2f7224 */ /* 0x100fe200000e0605 */
[----:B------:R-:W-:Y:S01]  /*d150*/  LOP3.LUT R4, R9, R4, RZ, 0x3c, !PT ;  /* 0x0000000409047212 */ /* 0x000fe200078e3cff */
[----:B------:R-:W-:Y:S01]  /*d160*/  IMAD.X R9, RZ, RZ, R5, P5 ;  /* 0x000000ffff097224 */ /* 0x000fe200028e0605 */
[----:B------:R-:W-:-:S02]  /*d170*/  LOP3.LUT R26, R55, 0x380, RZ, 0xc0, !PT ;  /* 0x00000380371a7812 */ /* 0x000fc400078ec0ff */
[----:B------:R-:W-:Y:S02]  /*d180*/  MOV R72, R4 ;  /* 0x0000000400487202 */ /* 0x000fe40000000f00 */
[----:B------:R-:W-:Y:S02]  /*d190*/  F2FP.BF16.F32.PACK_AB R4, R96, R3 ;  /* 0x000000036004723e */ /* 0x000fe400000010ff */
[----:B------:R-:W-:Y:S02]  /*d1a0*/  SHF.R.U64 R26, R26, 0x3, RZ ;  /* 0x000000031a1a7819 */ /* 0x000fe400000012ff */
[----:B------:R-:W-:Y:S01]  /*d1b0*/  MOV R96, R46 ;  /* 0x0000002e00607202 */ /* 0x000fe20000000f00 */
[----:B------:R-:W-:Y:S01]  /*d1c0*/  IMAD.IADD R46, R22, 0x1, R17 ;  /* 0x00000001162e7824 */ /* 0x000fe200078e0211 */
[----:B------:R-:W-:Y:S02]  /*d1d0*/  LOP3.LUT R2, R21, 0x380, RZ, 0xc0, !PT ;  /* 0x0000038015027812 */ /* 0x000fe400078ec0ff */
[----:B------:R-:W-:-:S02]  /*d1e0*/  LOP3.LUT R26, R26, R55, RZ, 0x3c, !PT ;  /* 0x000000371a1a7212 */ /* 0x000fc400078e3cff */
[----:B------:R-:W-:Y:S01]  /*d1f0*/  MOV R55, R38 ;  /* 0x0000002600377202 */ /* 0x000fe20000000f00 */
[----:B---3--:R-:W-:Y:S01]  /*d200*/  @P1 IMAD.HI.U32 R38, R46, R73, RZ ;  /* 0x000000492e261227 */ /* 0x008fe200078e00ff */
[----:B------:R-:W-:Y:S02]  /*d210*/  SHF.R.U64 R2, R2, 0x3, RZ ;  /* 0x0000000302027819 */ /* 0x000fe400000012ff */
[----:B------:R-:W-:Y:S01]  /*d220*/  IADD3 R31, P5, R34, 0x2000, RZ ;  /* 0x00002000221f7810 */ /* 0x000fe20007fbe0ff */
[----:B------:R-:W-:Y:S01]  /*d230*/  IMAD.MOV.U32 R39, RZ, RZ, R46 ;  /* 0x000000ffff277224 */ /* 0x000fe200078e002e */
[----:B------:R-:W-:Y:S01]  /*d240*/  F2FP.BF16.F32.PACK_AB R5, R27, R110 ;  /* 0x0000006e1b05723e */ /* 0x000fe200000010ff */
[----:B------:R-:W-:Y:S01]  /*d250*/  BAR.SYNC.DEFER_BLOCKING 0x1, 0x100 ;  /* 0x0044000000007b1d */ /* 0x000fe20000010000 */
[----:B--2---:R-:W-:Y:S01]  /*d260*/  @P1 SHF.R.U32.HI R39, RZ, R79, R38 ;  /* 0x0000004fff271219 */ /* 0x004fe20000011626 */
[----:B------:R-:W-:Y:S01]  /*d270*/  IMAD.IADD R38, R170, 0x1, R17 ;  /* 0x00000001aa267824 */ /* 0x000fe200078e0211 */
[----:B------:R-:W-:Y:S01]  /*d280*/  LOP3.LUT R14, R2, R21, RZ, 0x3c, !PT ;  /* 0x00000015020e7212 */ /* 0x000fe200078e3cff */
[----:B------:R-:W-:Y:S01]  /*d290*/  IMAD.X R27, RZ, RZ, R35, P6 ;  /* 0x000000ffff1b7224 */ /* 0x000fe200030e0623 */
[----:B------:R-:W-:-:S02]  /*d2a0*/  LOP3.LUT R2, R25, 0x380, RZ, 0xc0, !PT ;  /* 0x0000038019027812 */ /* 0x000fc400078ec0ff */
[----:B------:R-:W-:Y:S02]  /*d2b0*/  LOP3.LUT R30, R31, 0x380, RZ, 0xc0, !PT ;  /* 0x000003801f1e7812 */ /* 0x000fe400078ec0ff */
[----:B------:R-:W-:Y:S02]  /*d2c0*/  LOP3.LUT R3, R34, 0x380, RZ, 0xc0, !PT ;  /* 0x0000038022037812 */ /* 0x000fe400078ec0ff */
[----:B------:R-:W-:Y:S02]  /*d2d0*/  SHF.R.U64 R2, R2, 0x3, RZ ;  /* 0x0000000302027819 */ /* 0x000fe400000012ff */
[----:B------:R-:W-:Y:S02]  /*d2e0*/  SHF.R.U64 R30, R30, 0x3, RZ ;  /* 0x000000031e1e7819 */ /* 0x000fe400000012ff */
[----:B------:R-:W-:Y:S02]  /*d2f0*/  IADD3 R21, P0, R34, 0x6000, RZ ;  /* 0x0000600022157810 */ /* 0x000fe40007f1e0ff */
[----:B------:R-:W-:-:S02]  /*d300*/  SHF.R.U64 R3, R3, 0x3, RZ ;  /* 0x0000000303037819 */ /* 0x000fc400000012ff */
[----:B------:R-:W-:Y:S02]  /*d310*/  MOV R111, R10 ;  /* 0x0000000a006f7202 */ /* 0x000fe40000000f00 */
[----:B------:R-:W-:Y:S02]  /*d320*/  LOP3.LUT R8, R2, R25, RZ, 0x3c, !PT ;  /* 0x0000001902087212 */ /* 0x000fe400078e3cff */
[----:B------:R-:W-:Y:S01]  /*d330*/  LOP3.LUT R30, R30, R31, RZ, 0x3c, !PT ;  /* 0x0000001f1e1e7212 */ /* 0x000fe200078e3cff */
[----:B------:R2:W-:Y:S01]  /*d340*/  STSM.16.M88.4 [R72], R4 ;  /* 0x0000000448007844 */ /* 0x0005e20000000200 */
[C---:B------:R-:W-:Y:S02]  /*d350*/  IADD3 R31, P3, R34.reuse, 0x4000, RZ ;  /* 0x00004000221f7810 */ /* 0x040fe40007f7e0ff */
[----:B------:R-:W-:Y:S02]  /*d360*/  IADD3 R25, P2, R34, 0x5000, RZ ;  /* 0x0000500022197810 */ /* 0x000fe40007f5e0ff */
[----:B------:R-:W-:Y:S01]  /*d370*/  LOP3.LUT R34, R3, R34, RZ, 0x3c, !PT ;  /* 0x0000002203227212 */ /* 0x000fe200078e3cff */
[----:B------:R-:W-:Y:S01]  /*d380*/  IMAD.X R3, RZ, RZ, R35, P0 ;  /* 0x000000ffff037224 */ /* 0x000fe200000e0623 */
[----:B------:R-:W-:-:S02]  /*d390*/  IADD3 R12, P0, R39, R12, RZ ;  /* 0x0000000c270c7210 */ /* 0x000fc40007f1e0ff */
[----:B------:R-:W-:Y:S02]  /*d3a0*/  LOP3.LUT R2, R21, 0x380, RZ, 0xc0, !PT ;  /* 0x0000038015027812 */ /* 0x000fe400078ec0ff */
[----:B------:R-:W-:Y:S02]  /*d3b0*/  LOP3.LUT R24, R25, 0x380, RZ, 0xc0, !PT ;  /* 0x0000038019187812 */ /* 0x000fe400078ec0ff */
[----:B------:R-:W-:Y:S02]  /*d3c0*/  MOV R15, R14 ;  /* 0x0000000e000f7202 */ /* 0x000fe40000000f00 */
[----:B------:R-:W-:Y:S01]  /*d3d0*/  SHF.R.U64 R2, R2, 0x3, RZ ;  /* 0x0000000302027819 */ /* 0x000fe200000012ff */
[----:B--2---:R-:W-:Y:S01]  /*d3e0*/  IMAD.MOV R6, RZ, RZ, -R39 ;  /* 0x000000ffff067224 */ /* 0x004fe200078e0a27 */
[----:B------:R-:W-:Y:S01]  /*d3f0*/  F2FP.BF16.F32.PACK_AB R7, R106, R105 ;  /* 0x000000696a07723e */ /* 0x000fe200000010ff */
[----:B------:R-:W-:Y:S01]  /*d400*/  IMAD R5, R112, UR4, RZ ;  /* 0x0000000470057c24 */ /* 0x000fe2000f8e02ff */
[----:B------:R-:W-:Y:S01]  /*d410*/  MOV R110, R36 ;  /* 0x00000024006e7202 */ /* 0x000fe20000000f00 */
[----:B------:R-:W-:Y:S01]  /*d420*/  IMAD R11, R57, R6, R46 ;  /* 0x00000006390b7224 */ /* 0x000fe200078e022e */
[----:B------:R-:W-:Y:S01]  /*d430*/  F2FP.BF16.F32.PACK_AB R6, R95, R92 ;  /* 0x0000005c5f06723e */ /* 0x000fe200000010ff */
[----:B------:R-:W-:Y:S01]  /*d440*/  IMAD R4, R162, UR5, R5 ;  /* 0x00000005a2047c24 */ /* 0x000fe2000f8e0205 */
[----:B------:R-:W-:Y:S01]  /*d450*/  SHF.R.S32.HI R5, RZ, 0x1f, R39 ;  /* 0x0000001fff057819 */ /* 0x000fe20000011427 */
[----:B------:R-:W-:Y:S01]  /*d460*/  ULDC.64 UR4, c[0x0][0xb88] ;  /* 0x0002e20000047ab9 */ /* 0x000fe20000000a00 */
[----:B------:R-:W-:-:S02]  /*d470*/  SHF.R.S32.HI R10, RZ, 0x1f, R11 ;  /* 0x0000001fff0a7819 */ /* 0x000fc4000001140b */
[----:B------:R-:W-:Y:S02]  /*d480*/  IADD3.X R13, R5, R13, R4, P0, !PT ;  /* 0x0000000d050d7210 */ /* 0x000fe400007fe404 */
[----:B------:R-:W-:Y:S01]  /*d490*/  F2FP.BF16.F32.PACK_AB R4, R93, R94 ;  /* 0x0000005e5d04723e */ /* 0x000fe200000010ff */
[----:B------:R-:W-:Y:S01]  /*d4a0*/  IMAD R10, R10, UR4, RZ ;  /* 0x000000040a0a7c24 */ /* 0x000fe2000f8e02ff */
[----:B------:R-:W-:Y:S01]  /*d4b0*/  F2FP.BF16.F32.PACK_AB R5, R108, R107 ;  /* 0x0000006b6c05723e */ /* 0x000fe200000010ff */
[C---:B------:R-:W-:Y:S01]  /*d4c0*/  IMAD.WIDE.U32 R12, R11.reuse, UR4, R12 ;  /* 0x000000040b0c7c25 */ /* 0x040fe2000f8e000c */
[----:B------:R-:W-:Y:S02]  /*d4d0*/  MOV R14, R8 ;  /* 0x00000008000e7202 */ /* 0x000fe40000000f00 */
[----:B------:R-:W-:Y:S01]  /*d4e0*/  SHF.R.U64 R24, R24, 0x3, RZ ;  /* 0x0000000318187819 */ /* 0x000fe200000012ff */
[----:B------:R-:W-:Y:S01]  /*d4f0*/  IMAD R37, R11, UR5, R10 ;  /* 0x000000050b257c24 */ /* 0x000fe2000f8e020a */
[----:B------:R-:W-:Y:S01]  /*d500*/  F2FP.BF16.F32.PACK_AB R8, R90, R89 ;  /* 0x000000595a08723e */ /* 0x000fe200000010ff */
[----:B------:R2:W-:Y:S01]  /*d510*/  STSM.16.M88.4 [R15], R4 ;  /* 0x000000040f007844 */ /* 0x0005e20000000200 */
[----:B------:R-:W-:Y:S01]  /*d520*/  LOP3.LUT R2, R2, R21, RZ, 0x3c, !PT ;  /* 0x0000001502027212 */ /* 0x000fe200078e3cff */
[----:B------:R-:W-:Y:S01]  /*d530*/  ULDC.64 UR4, c[0x0][0xb50] ;  /* 0x0002d40000047ab9 */ /* 0x000fe20000000a00 */
[----:B------:R-:W-:Y:S01]  /*d540*/  IMAD R89, R57, UR6, RZ ;  /* 0x0000000639597c24 */ /* 0x000fe2000f8e02ff */
[----:B------:R-:W-:Y:S01]  /*d550*/  LOP3.LUT P0, RZ, R167, 0x3, RZ, 0xc0, !PT ;  /* 0x00000003a7ff7812 */ /* 0x000fe2000780c0ff */
[----:B------:R-:W-:Y:S01]  /*d560*/  IMAD.X R21, RZ, RZ, R35, P3 ;  /* 0x000000ffff157224 */ /* 0x000fe200018e0623 */
[----:B------:R-:W-:-:S02]  /*d570*/  F2FP.BF16.F32.PACK_AB R9, R103, R102 ;  /* 0x000000666709723e */ /* 0x000fc400000010ff */
[----:B------:R-:W-:Y:S02]  /*d580*/  F2FP.BF16.F32.PACK_AB R10, R91, R44 ;  /* 0x0000002c5b0a723e */ /* 0x000fe400000010ff */
[----:B------:R-:W-:Y:S02]  /*d590*/  F2FP.BF16.F32.PACK_AB R11, R104, R101 ;  /* 0x00000065680b723e */ /* 0x000fe400000010ff */
[----:B------:R-:W-:Y:S02]  /*d5a0*/  LEA R36, P3, R12, UR4, 0x2 ;  /* 0x000000040c247c11 */ /* 0x000fe4000f8610ff */
[----:B------:R-:W-:Y:S01]  /*d5b0*/  LOP3.LUT R24, R24, R25, RZ, 0x3c, !PT ;  /* 0x0000001918187212 */ /* 0x000fe200078e3cff */
[----:B------:R-:W-:Y:S01]  /*d5c0*/  IMAD.X R25, RZ, RZ, R35, P2 ;  /* 0x000000ffff197224 */ /* 0x000fe200010e0623 */
[C---:B------:R-:W-:Y:S01]  /*d5d0*/  ISETP.GE.OR P2, PT, R38.reuse, R89, P0 ;  /* 0x000000592600720c */ /* 0x040fe20000746670 */
[----:B--2---:R-:W-:Y:S01]  /*d5e0*/  VIADD R4, R38, 0x8 ;  /* 0x0000000826047836 */ /* 0x004fe20000000000 */
[----:B------:R2:W-:Y:S01]  /*d5f0*/  STSM.16.M88.4 [R14], R8 ;  /* 0x000000080e007844 */ /* 0x0005e20000000200 */
[----:B------:R-:W-:Y:S01]  /*d600*/  IMAD.IADD R5, R13, 0x1, R37 ;  /* 0x000000010d057824 */ /* 0x000fe200078e0225 */
[----:B------:R-:W-:-:S02]  /*d610*/  F2FP.BF16.F32.PACK_AB R6, R53, R52 ;  /* 0x000000343506723e */ /* 0x000fc400000010ff */
[----:B------:R-:W-:Y:S01]  /*d620*/  ISETP.GE.OR P0, PT, R4, R89, P0 ;  /* 0x000000590400720c */ /* 0x000fe20000706670 */
[----:B------:R-:W-:Y:S01]  /*d630*/  SHFL.IDX PT, R72, R36, RZ, 0x1c1f ;  /* 0x001c1fff24487589 */ /* 0x000fe200000e0000 */
[----:B------:R-:W-:Y:S01]  /*d640*/  LEA.HI.X R37, R12, UR5, R5, 0x2, P3 ;  /* 0x000000050c257c11 */ /* 0x000fe200098f1405 */
[----:B------:R-:W-:Y:S01]  /*d650*/  ULDC.64 UR4, c[0x0][0xae8] ;  /* 0x0002ba0000047ab9 */ /* 0x000fe20000000a00 */
[----:B------:R-:W-:Y:S01]  /*d660*/  F2FP.BF16.F32.PACK_AB R4, R49, R40 ;  /* 0x000000283104723e */ /* 0x000fe200000010ff */
[----:B------:R-:W-:Y:S01]  /*d670*/  SHFL.IDX PT, R78, R36, 0x1, 0x1c1f ;  /* 0x003c1f00244e7f89 */ /* 0x000fe200000e0000 */
[----:B------:R-:W-:Y:S02]  /*d680*/  F2FP.BF16.F32.PACK_AB R5, R99, R98 ;  /* 0x000000626305723e */ /* 0x000fe400000010ff */
[----:B------:R-:W-:Y:S01]  /*d690*/  F2FP.BF16.F32.PACK_AB R7, R100, R97 ;  /* 0x000000616407723e */ /* 0x000fe200000010ff */
[----:B------:R-:W3:Y:S01]  /*d6a0*/  SHFL.IDX PT, R73, R37, RZ, 0x1c1f ;  /* 0x001c1fff25497589 */ /* 0x000ee200000e0000 */
[----:B------:R-:W-:-:S02]  /*d6b0*/  F2FP.BF16.F32.PACK_AB R12, R45, R56 ;  /* 0x000000382d0c723e */ /* 0x000fc400000010ff */
[----:B------:R-:W-:Y:S01]  /*d6c0*/  F2FP.BF16.F32.PACK_AB R13, R59, R50 ;  /* 0x000000323b0d723e */ /* 0x000fe200000010ff */
[----:B------:R-:W-:Y:S01]  /*d6d0*/  STSM.16.M88.4 [R111], R4 ;  /* 0x000000046f007844 */ /* 0x000fe20000000200 */
[----:B--2---:R-:W-:Y:S02]  /*d6e0*/  F2FP.BF16.F32.PACK_AB R14, R61, R60 ;  /* 0x0000003c3d0e723e */ /* 0x004fe400000010ff */
[----:B------:R-:W-:Y:S01]  /*d6f0*/  F2FP.BF16.F32.PACK_AB R15, R63, R62 ;  /* 0x0000003e3f0f723e */ /* 0x000fe200000010ff */
[----:B------:R-:W2:Y:S01]  /*d700*/  SHFL.IDX PT, R79, R37, 0x1, 0x1c1f ;  /* 0x003c1f00254f7f89 */ /* 0x000ea200000e0000 */
[----:B------:R-:W-:Y:S02]  /*d710*/  F2FP.BF16.F32.PACK_AB R8, R65, R64 ;  /* 0x000000404108723e */ /* 0x000fe400000010ff */
[----:B------:R-:W-:Y:S01]  /*d720*/  F2FP.BF16.F32.PACK_AB R9, R67, R66 ;  /* 0x000000424309723e */ /* 0x000fe200000010ff */
[----:B------:R-:W-:Y:S01]  /*d730*/  STSM.16.M88.4 [R110], R12 ;  /* 0x0000000c6e007844 */ /* 0x000fe20000000200 */
[----:B------:R-:W-:-:S02]  /*d740*/  F2FP.BF16.F32.PACK_AB R10, R69, R68 ;  /* 0x00000044450a723e */ /* 0x000fc400000010ff */
[----:B------:R-:W-:Y:S02]  /*d750*/  F2FP.BF16.F32.PACK_AB R11, R71, R70 ;  /* 0x00000046470b723e */ /* 0x000fe400000010ff */
[----:B------:R-:W-:Y:S02]  /*d760*/  MOV R109, R42 ;  /* 0x0000002a006d7202 */ /* 0x000fe40000000f00 */
[----:B------:R-:W-:Y:S01]  /*d770*/  F2FP.BF16.F32.PACK_AB R49, R75, R74 ;  /* 0x0000004a4b31723e */ /* 0x000fe200000010ff */
[----:B------:R-:W-:Y:S01]  /*d780*/  STSM.16.M88.4 [R55], R8 ;  /* 0x0000000837007844 */ /* 0x000fe20000000200 */
[----:B------:R-:W-:Y:S02]  /*d790*/  F2FP.BF16.F32.PACK_AB R50, R77, R76 ;  /* 0x0000004c4d32723e */ /* 0x000fe400000010ff */
[----:B------:R-:W-:-:S03]  /*d7a0*/  LOP3.LUT R20, R31, 0x380, RZ, 0xc0, !PT ;  /* 0x000003801f147812 */ /* 0x000fc600078ec0ff */
[----:B------:R4:W-:Y:S01]  /*d7b0*/  STSM.16.M88.4 [R109], R48 ;  /* 0x000000306d007844 */ /* 0x0009e20000000200 */
[----:B------:R-:W-:-:S03]  /*d7c0*/  SHF.R.U64 R20, R20, 0x3, RZ ;  /* 0x0000000314147819 */ /* 0x000fc600000012ff */
[----:B------:R-:W-:Y:S01]  /*d7d0*/  STSM.16.M88.4 [R96], R80 ;  /* 0x0000005060007844 */ /* 0x000fe20000000200 */
[----:B------:R-:W-:Y:S01]  /*d7e0*/  LOP3.LUT R20, R20, R31, RZ, 0x3c, !PT ;  /* 0x0000001f14147212 */ /* 0x000fe200078e3cff */
[----:B------:R-:W-:Y:S01]  /*d7f0*/  IMAD.X R31, RZ, RZ, R35, P5 ;  /* 0x000000ffff1f7224 */ /* 0x000fe200028e0623 */
[----:B------:R-:W-:Y:S08]  /*d800*/  BAR.SYNC.DEFER_BLOCKING 0x1, 0x100 ;  /* 0x0044000000007b1d */ /* 0x000ff00000010000 */
[----:B----4-:R-:W4:Y:S08]  /*d810*/  @P1 LDC R49, c[0x0][0xbec] ;  /* 0x0002fb00ff311b82 */ /* 0x010f300000000800 */
[----:B------:R-:W0:Y:S01]  /*d820*/  @P1 LDC R51, c[0x0][0xbf0] ;  /* 0x0002fc00ff331b82 */ /* 0x000e220000000800 */
[----:B---3--:R-:W-:Y:S04]  /*d830*/  @!P2 ST.E desc[UR36][R72.64], R88 ;  /* 0x000000584800a985 */ /* 0x008fe8000c101924 */
[----:B--2---:R2:W-:Y:S04]  /*d840*/  @!P0 ST.E desc[UR36][R78.64], R0 ;  /* 0x000000004e008985 */ /* 0x0045e8000c101924 */
[----:B------:R3:W5:Y:S04]  /*d850*/  LD.E.128 R36, desc[UR36][R30.64] ;  /* 0x000000241e247980 */ /* 0x000768000c101d00 */
[----:B------:R1:W5:Y:S01]  /*d860*/  LD.E.128 R44, desc[UR36][R34.64] ;  /* 0x00000024222c7980 */ /* 0x000362000c101d00 */
[----:B--2---:R-:W-:-:S03]  /*d870*/  IMAD R0, R163, 0x20, R165 ;  /* 0x00000020a3007824 */ /* 0x004fc600078e02a5 */
[----:B------:R2:W5:Y:S01]  /*d880*/  LD.E.128 R4, desc[UR36][R28.64] ;  /* 0x000000241c047980 */ /* 0x000562000c101d00 */
[----:B---3--:R-:W-:-:S03]  /*d890*/  IMAD.IADD R30, R17, 0x1, R0 ;  /* 0x00000001111e7824 */ /* 0x008fc600078e0200 */
[----:B------:R3:W5:Y:S01]  /*d8a0*/  LD.E.128 R60, desc[UR36][R20.64] ;  /* 0x00000024143c7980 */ /* 0x000762000c101d00 */
[----:B-1----:R-:W-:Y:S02]  /*d8b0*/  IMAD R35, R58, UR4, RZ ;  /* 0x000000043a237c24 */ /* 0x002fe4000f8e02ff */
[----:B----4-:R-:W-:Y:S01]  /*d8c0*/  @P1 IMAD.HI.U32 R0, R30, R49, RZ ;  /* 0x000000311e001227 */ /* 0x010fe200078e00ff */
[----:B------:R1:W5:Y:S03]  /*d8d0*/  LD.E.128 R52, desc[UR36][R24.64] ;  /* 0x0000002418347980 */ /* 0x000366000c101d00 */
[C---:B------:R-:W-:Y:S01]  /*d8e0*/  IMAD R35, R164.reuse, UR5, R35 ;  /* 0x00000005a4237c24 */ /* 0x040fe2000f8e0223 */
[----:B------:R4:W5:Y:S01]  /*d8f0*/  LD.E.128 R12, desc[UR36][R2.64] ;  /* 0x00000024020c7980 */ /* 0x000962000c101d00 */
[----:B--2---:R-:W-:Y:S01]  /*d900*/  IMAD.WIDE.U32 R28, R164, UR4, RZ ;  /* 0x00000004a41c7c25 */ /* 0x004fe2000f8e00ff */
[----:B------:R-:W-:-:S02]  /*d910*/  ULDC.64 UR4, c[0x0][0xaf0] ;  /* 0x0002bc0000047ab9 */ /* 0x000fc40000000a00 */
[----:B------:R-:W5:Y:S01]  /*d920*/  LD.E.128 R40, desc[UR36][R32.64] ;  /* 0x0000002420287980 */ /* 0x000f62000c101d00 */
[----:B---3--:R-:W-:Y:S01]  /*d930*/  IMAD.MOV.U32 R21, RZ, RZ, R30 ;  /* 0x000000ffff157224 */ /* 0x008fe200078e001e */
[----:B0-----:R-:W-:Y:S01]  /*d940*/  @P1 SHF.R.U32.HI R21, RZ, R51, R0 ;  /* 0x00000033ff151219 */ /* 0x001fe20000011600 */
[----:B-1----:R-:W-:Y:S01]  /*d950*/  IMAD R25, R112, UR4, RZ ;  /* 0x0000000470197c24 */ /* 0x002fe2000f8e02ff */
[----:B------:R0:W5:Y:S01]  /*d960*/  LD.E.128 R8, desc[UR36][R26.64] ;  /* 0x000000241a087980 */ /* 0x000162000c101d00 */
[----:B----4-:R-:W-:Y:S02]  /*d970*/  IMAD.IADD R3, R29, 0x1, R35 ;  /* 0x000000011d037824 */ /* 0x010fe400078e0223 */
[----:B------:R-:W-:Y:S01]  /*d980*/  IMAD.MOV.U32 R2, RZ, RZ, R28 ;  /* 0x000000ffff027224 */ /* 0x000fe200078e001c */
[--C-:B------:R-:W-:Y:S01]  /*d990*/  SHF.R.S32.HI R0, RZ, 0x1f, R21.reuse ;  /* 0x0000001fff007819 */ /* 0x100fe20000011415 */
[----:B------:R-:W-:Y:S01]  /*d9a0*/  IMAD.MOV R20, RZ, RZ, -R21 ;  /* 0x000000ffff147224 */ /* 0x000fe200078e0a15 */
[----:B------:R-:W-:Y:S01]  /*d9b0*/  @!PT LDS RZ, [RZ] ;  /* 0x00000000fffff984 */ /* 0x000fe20000000800 */
[----:B------:R-:W-:Y:S01]  /*d9c0*/  @!PT LDS RZ, [RZ] ;  /* 0x00000000fffff984 */ /* 0x000fe20000000800 */
[----:B------:R-:W-:Y:S01]  /*d9d0*/  @!PT LDS RZ, [RZ] ;  /* 0x00000000fffff984 */ /* 0x000fe20000000800 */
[----:B------:R-:W-:Y:S01]  /*d9e0*/  @!PT LDS RZ, [RZ] ;  /* 0x00000000fffff984 */ /* 0x000fe20000000800 */
[----:B------:R1:W-:Y:S06]  /*d9f0*/  MEMBAR.ALL.CTA ;  /* 0x0000000000007992 */ /* 0x0003ec0000008000 */
[----:B-1----:R-:W1:Y:S01]  /*da00*/  FENCE.VIEW.ASYNC.S ;  /* 0x00000000000073c6 */ /* 0x002e620000000000 */
[----:B------:R-:W-:-:S02]  /*da10*/  IMAD R25, R162, UR5, R25 ;  /* 0x00000005a2197c24 */ /* 0x000fc4000f8e0219 */
[----:B------:R-:W-:Y:S01]  /*da20*/  IMAD.WIDE.U32 R2, R162, UR4, R2 ;  /* 0x00000004a2027c25 */ /* 0x000fe2000f8e0002 */
[----:B------:R-:W-:-:S03]  /*da30*/  ULDC.64 UR4, c[0x0][0xae0] ;  /* 0x0002b80000047ab9 */ /* 0x000fc60000000a00 */
[----:B------:R-:W-:Y:S02]  /*da40*/  IMAD R0, R0, UR4, RZ ;  /* 0x0000000400007c24 */ /* 0x000fe4000f8e02ff */
[----:B------:R-:W-:Y:S02]  /*da50*/  IMAD R57, R57, R20, R30 ;  /* 0x0000001439397224 */ /* 0x000fe400078e021e */
[----:B------:R-:W-:Y:S02]  /*da60*/  IMAD.IADD R3, R3, 0x1, R25 ;  /* 0x0000000103037824 */ /* 0x000fe400078e0219 */
[C---:B------:R-:W-:Y:S01]  /*da70*/  IMAD R25, R21.reuse, UR5, R0 ;  /* 0x0000000515197c24 */ /* 0x040fe2000f8e0200 */
[----:B------:R-:W-:Y:S01]  /*da80*/  SHF.R.S32.HI R0, RZ, 0x1f, R57 ;  /* 0x0000001fff007819 */ /* 0x000fe20000011439 */
[----:B------:R-:W-:Y:S01]  /*da90*/  IMAD.WIDE.U32 R2, R21, UR4, R2 ;  /* 0x0000000415027c25 */ /* 0x000fe2000f8e0002 */
[----:B------:R-:W-:-:S03]  /*daa0*/  ULDC.64 UR4, c[0x0][0xad8] ;  /* 0x0002b60000047ab9 */ /* 0x000fc60000000a00 */
[----:B------:R-:W-:Y:S02]  /*dab0*/  IMAD.IADD R3, R3, 0x1, R25 ;  /* 0x0000000103037824 */ /* 0x000fe400078e0219 */
[----:B------:R-:W-:Y:S02]  /*dac0*/  IMAD R20, R0, UR4, RZ ;  /* 0x0000000400147c24 */ /* 0x000fe4000f8e02ff */
[----:B0-----:R-:W-:Y:S02]  /*dad0*/  IMAD.IADD R26, R165, 0x1, R17 ;  /* 0x00000001a51a7824 */ /* 0x001fe400078e0211 */
[C---:B------:R-:W-:Y:S02]  /*dae0*/  IMAD R17, R57.reuse, UR5, R20 ;  /* 0x0000000539117c24 */ /* 0x040fe4000f8e0214 */
[----:B------:R-:W-:Y:S01]  /*daf0*/  IMAD.WIDE.U32 R2, R57, UR4, R2 ;  /* 0x0000000439027c25 */ /* 0x000fe2000f8e0002 */
[----:B------:R-:W-:Y:S01]  /*db00*/  ISETP.GE.AND P2, PT, R26, R89, PT ;  /* 0x000000591a00720c */ /* 0x000fe20003f46270 */
[----:B------:R-:W-:-:S02]  /*db10*/  ULDC.64 UR4, c[0x0][0xa80] ;  /* 0x0002a00000047ab9 */ /* 0x000fc40000000a00 */
[----:B------:R-:W-:Y:S02]  /*db20*/  VIADD R0, R26, 0x20 ;  /* 0x000000201a007836 */ /* 0x000fe40000000000 */
[----:B------:R-:W-:Y:S01]  /*db30*/  IMAD.IADD R3, R3, 0x1, R17 ;  /* 0x0000000103037824 */ /* 0x000fe200078e0211 */
[----:B------:R-:W-:Y:S01]  /*db40*/  LEA R17, P3, R2, UR4, 0x1 ;  /* 0x0000000402117c11 */ /* 0x000fe2000f8608ff */
[----:B------:R-:W-:Y:S01]  /*db50*/  VIADD R23, R23, 0x2a820 ;  /* 0x0002a82017177836 */ /* 0x000fe20000000000 */
[-C--:B------:R-:W-:Y:S01]  /*db60*/  ISETP.GE.AND P0, PT, R0, R89.reuse, PT ;  /* 0x000000590000720c */ /* 0x080fe20003f06270 */
[----:B------:R-:W-:Y:S01]  /*db70*/  VIADD R0, R26, 0x40 ;  /* 0x000000401a007836 */ /* 0x000fe20000000000 */
[----:B------:R-:W-:Y:S02]  /*db80*/  LEA.HI.X R24, R2, UR5, R3, 0x1, P3 ;  /* 0x0000000502187c11 */ /* 0x000fe400098f0c03 */
[----:B------:R-:W-:Y:S01]  /*db90*/  PRMT R23, RZ, 0x654, R23 ;  /* 0x00000654ff177816 */ /* 0x000fe20000000017 */
[----:B-1----:R0:W1:Y:S01]  /*dba0*/  SHFL.IDX PT, R20, R17, RZ, 0x181f ;  /* 0x00181fff11147589 */ /* 0x00206200000e0000 */
[----:B------:R-:W-:Y:S01]  /*dbb0*/  ISETP.GE.AND P1, PT, R0, R89, PT ;  /* 0x000000590000720c */ /* 0x000fe20003f26270 */
[----:B------:R-:W-:Y:S01]  /*dbc0*/  BSSY B1, `(.L_x_1050) ;  /* 0x000000d000017945 */ /* 0x000fe20003800000 */
[----:B------:R0:W-:Y:S01]  /*dbd0*/  SYNCS.ARRIVE.TRANS64.RED.A1T0 RZ, [R23+URZ], RZ ;  /* 0x000000ff17ff79a7 */ /* 0x0001e2000810043f */
[----:B------:R0:W2:Y:S02]  /*dbe0*/  SHFL.IDX PT, R0, R24, RZ, 0x181f ;  /* 0x00181fff18007589 */ /* 0x0000a400000e0000 */
[----:B------:R-:W-:Y:S08]  /*dbf0*/  @P2 BRA `(.L_x_1051) ;  /* 0x0000000000242947 */ /* 0x000ff00003800000 */
        /* <DEDUP_REMOVED lines=9> */
.L_x_1051:
[----:B------:R-:W-:Y:S05]  /*dc90*/  BSYNC B1 ;  /* 0x0000000000017941 */ /* 0x000fea0003800000 */
.L_x_1050:
        /* <DEDUP_REMOVED lines=13> */
.L_x_1053:
[----:B------:R-:W-:Y:S05]  /*dd70*/  BSYNC B1 ;  /* 0x0000000000017941 */ /* 0x000fea0003800000 */
.L_x_1052:
[----:B----4-:R4:W0:Y:S01]  /*dd80*/  SHFL.IDX PT, R0, R24, 0x2, 0x181f ;  /* 0x00581f0018007f89 */ /* 0x01082200000e0000 */
        /* <DEDUP_REMOVED lines=8> */
[-C--:B0-----:R-:W-:Y:S02]  /*de10*/  @!P2 LEA.HI.X R3, R160, R0.reuse, R173, 0x1, P0 ;  /* 0x00000000a003a211 */ /* 0x081fe400000f0cad */
[----:B------:R-:W-:-:S03]  /*de20*/  @!P3 LEA.HI.X R21, R161, R0, R172, 0x1, P1 ;  /* 0x00000000a115b211 */ /* 0x000fc600008f0cac */
[----:B-----5:R3:W-:Y:S04]  /*de30*/  @!P2 ST.E.128 desc[UR36][R2.64], R36 ;  /* 0x000000240200a985 */ /* 0x0207e8000c101d24 */
[----:B------:R3:W-:Y:S02]  /*de40*/  @!P3 ST.E.128 desc[UR36][R20.64], R12 ;  /* 0x0000000c1400b985 */ /* 0x0007e4000c101d24 */
.L_x_1055:
[----:B------:R-:W-:Y:S05]  /*de50*/  BSYNC B1 ;  /* 0x0000000000017941 */ /* 0x000fea0003800000 */
.L_x_1054:
[----:B0-----:R-:W-:Y:S01]  /*de60*/  VIADD R0, R26, 0x60 ;  /* 0x000000601a007836 */ /* 0x001fe20000000000 */
[----:B--2-4-:R-:W0:Y:S04]  /*de70*/  SHFL.IDX PT, R24, R24, 0x3, 0x181f ;  /* 0x00781f0018187f89 */ /* 0x014e2800000e0000 */
[----:B------:R-:W-:Y:S01]  /*de80*/  ISETP.GE.AND P0, PT, R0, R89, PT ;  /* 0x000000590000720c */ /* 0x000fe20003f06270 */
[----:B------:R-:W2:-:S12]  /*de90*/  SHFL.IDX PT, R17, R17, 0x3, 0x181f ;  /* 0x00781f0011117f89 */ /* 0x000e9800000e0000 */
[----:B------:R-:W-:Y:S05]  /*dea0*/  @P0 BRA `(.L_x_1056) ;  /* 0x00000008006c0947 */ /* 0x000fea0003800000 */
[----:B------:R-:W-:Y:S02]  /*deb0*/  ULDC UR4, c[0x0][0xac8] ;  /* 0x0002b20000047ab9 */ /* 0x000fe40000000800 */
[----:B------:R-:W-:-:S13]  /*dec0*/  ISETP.GE.AND P1, PT, R160, UR4, PT ;  /* 0x00000004a0007c0c */ /* 0x000fda000bf26270 */
[----:B--23--:R-:W-:-:S04]  /*ded0*/  @!P1 LEA R2, P0, R160, R17, 0x1 ;  /* 0x00000011a0029211 */ /* 0x00cfc800078008ff */
[----:B0-----:R-:W-:Y:S02]  /*dee0*/  @!P1 LEA.HI.X R3, R160, R24, R173, 0x1, P0 ;  /* 0x00000018a0039211 */ /* 0x001fe400000f0cad */
[----:B------:R-:W-:-:S03]  /*def0*/  ISETP.GE.AND P0, PT, R161, UR4, PT ;  /* 0x00000004a1007c0c */ /* 0x000fc6000bf06270 */
[----:B-----5:R4:W-:Y:S10]  /*df00*/  @!P1 ST.E.128 desc[UR36][R2.64], R4 ;  /* 0x0000000402009985 */ /* 0x0209f4000c101d24 */
[----:B------:R-:W-:Y:S05]  /*df10*/  @P0 BRA `(.L_x_1056) ;  /* 0x0000000800500947 */ /* 0x000fea0003800000 */
[----:B----4-:R-:W-:-:S04]  /*df20*/  LEA R2, P0, R161, R17, 0x1 ;  /* 0x00000011a1027211 */ /* 0x010fc800078008ff */
[----:B------:R-:W-:-:S05]  /*df30*/  LEA.HI.X R3, R161, R24, R172, 0x1, P0 ;  /* 0x00000018a1037211 */ /* 0x000fca00000f0cac */
[----:B------:R0:W-:Y:S01]  /*df40*/  ST.E.128 desc[UR36][R2.64], R8 ;  /* 0x0000000802007985 */ /* 0x0001e2000c101d24 */
[----:B------:R-:W-:Y:S05]  /*df50*/  BRA `(.L_x_1056) ;  /* 0x0000000800407947 */ /* 0x000fea0003800000 */
.L_x_1049:
[----:B------:R-:W2:Y:S01]  /*df60*/  LDC R11, c[0x0][0xbe8] ;  /* 0x0002fa00ff0b7b82 */ /* 0x000ea20000000800 */
[----:B------:R-:W-:Y:S01]  /*df70*/  ISETP.GE.AND P0, PT, R174, 0x80, PT ;  /* 0x00000080ae00780c */ /* 0x000fe20003f06270 */
[----:B------:R-:W-:Y:S01]  /*df80*/  IMAD R0, R163, 0x20, R165 ;  /* 0x00000020a3007824 */ /* 0x000fe200078e02a5 */
[----:B------:R-:W-:Y:S01]  /*df90*/  BSSY B1, `(.L_x_1057) ;  /* 0x000002e000017945 */ /* 0x000fe20003800000 */
[----:B------:R-:W-:Y:S02]  /*dfa0*/  SHF.R.S32.HI R6, RZ, 0x1f, R164 ;  /* 0x0000001fff067819 */ /* 0x000fe400000114a4 */
[----:B------:R-:W-:Y:S01]  /*dfb0*/  IMAD.IADD R12, R17, 0x1, R0 ;  /* 0x00000001110c7824 */ /* 0x000fe200078e0200 */
[----:B------:R-:W-:Y:S02]  /*dfc0*/  SHF.R.S32.HI R8, RZ, 0x1f, R162 ;  /* 0x0000001fff087819 */ /* 0x000fe400000114a2 */
[----:B--2---:R-:W-:-:S13]  /*dfd0*/  ISETP.NE.AND P1, PT, R11, 0x1, PT ;  /* 0x000000010b00780c */ /* 0x004fda0003f25270 */
[----:B------:R-:W2:Y:S08]  /*dfe0*/  @P1 LDC R13, c[0x0][0xbec] ;  /* 0x0002fb00ff0d1b82 */ /* 0x000eb00000000800 */
[----:B------:R-:W3:Y:S01]  /*dff0*/  @P1 LDC R15, c[0x0][0xbf0] ;  /* 0x0002fc00ff0f1b82 */ /* 0x000ee20000000800 */
[----:B------:R-:W-:Y:S05]  /*e000*/  @P0 BRA `(.L_x_1058) ;  /* 0x0000000000980947 */ /* 0x000fea0003800000 */
[----:B------:R-:W4:Y:S01]  /*e010*/  S2R R2, SR_TID.X ;  /* 0x0000000000027919 */ /* 0x000f220000002100 */
[----:B------:R-:W5:Y:S01]  /*e020*/  LDC R10, c[0x0][0xbe8] ;  /* 0x0002fa00ff0a7b82 */ /* 0x000f620000000800 */
[----:B------:R-:W-:Y:S02]  /*e030*/  ULDC UR4, c[0x0][0xa88] ;  /* 0x0002a20000047ab9 */ /* 0x000fe40000000800 */
[----:B-----5:R-:W-:Y:S01]  /*e040*/  IMAD R3, R10, UR4, RZ ;  /* 0x000000040a037c24 */ /* 0x020fe2000f8e02ff */
[----:B----4-:R-:W-:-:S04]  /*e050*/  IADD3 R4, R17, -0x80, R2 ;  /* 0xffffff8011047810 */ /* 0x010fc80007ffe002 */
[----:B------:R-:W-:-:S13]  /*e060*/  ISETP.GE.AND P0, PT, R4, R3, PT ;  /* 0x000000030400720c */ /* 0x000fda0003f06270 */
[----:B------:R-:W-:Y:S05]  /*e070*/  @P0 BRA `(.L_x_1058) ;  /* 0x00000000007c0947 */ /* 0x000fea0003800000 */
[----:B------:R-:W-:Y:S01]  /*e080*/  ISETP.NE.AND P0, PT, R10, 0x1, PT ;  /* 0x000000010a00780c */ /* 0x000fe20003f05270 */
[----:B------:R-:W-:Y:S01]  /*e090*/  ULDC.64 UR4, c[0x0][0xb90] ;  /* 0x0002e40000047ab9 */ /* 0x000fe20000000a00 */
[----:B------:R-:W-:Y:S02]  /*e0a0*/  IMAD.MOV.U32 R5, RZ, RZ, R4 ;  /* 0x000000ffff057224 */ /* 0x000fe400078e0004 */
[----:B------:R-:W-:-:S04]  /*e0b0*/  IMAD R7, R6, UR4, RZ ;  /* 0x0000000406077c24 */ /* 0x000fc8000f8e02ff */
[----:B------:R-:W-:-:S05]  /*e0c0*/  IMAD R7, R164, UR5, R7 ;  /* 0x00000005a4077c24 */ /* 0x000fca000f8e0207 */
[----:B------:R-:W4:Y:S08]  /*e0d0*/  @P0 LDC R3, c[0x0][0xbec] ;  /* 0x0002fb00ff030b82 */ /* 0x000f300000000800 */
[----:B------:R-:W5:Y:S01]  /*e0e0*/  @P0 LDC R9, c[0x0][0xbf0] ;  /* 0x0002fc00ff090b82 */ /* 0x000f620000000800 */
[----:B----4-:R-:W-:-:S04]  /*e0f0*/  @P0 IMAD.HI.U32 R0, R4, R3, RZ ;  /* 0x0000000304000227 */ /* 0x010fc800078e00ff */
[----:B------:R-:W-:Y:S01]  /*e100*/  IMAD.WIDE.U32 R2, R164, UR4, RZ ;  /* 0x00000004a4027c25 */ /* 0x000fe2000f8e00ff */
[----:B------:R-:W-:Y:S01]  /*e110*/  ULDC.64 UR4, c[0x0][0xb98] ;  /* 0x0002e60000047ab9 */ /* 0x000fe20000000a00 */
[----:B-----5:R-:W-:Y:S02]  /*e120*/  @P0 SHF.R.U32.HI R5, RZ, R9, R0 ;  /* 0x00000009ff050219 */ /* 0x020fe40000011600 */
[----:B------:R-:W-:Y:S02]  /*e130*/  IMAD.IADD R3, R3, 0x1, R7 ;  /* 0x0000000103037824 */ /* 0x000fe400078e0207 */
[----:B------:R-:W-:Y:S02]  /*e140*/  IMAD R9, R8, UR4, RZ ;  /* 0x0000000408097c24 */ /* 0x000fe4000f8e02ff */
[----:B------:R-:W-:Y:S02]  /*e150*/  IMAD.MOV R7, RZ, RZ, -R5 ;  /* 0x000000ffff077224 */ /* 0x000fe400078e0a05 */
[----:B------:R-:W-:-:S04]  /*e160*/  IMAD.WIDE.U32 R2, R162, UR4, R2 ;  /* 0x00000004a2027c25 */ /* 0x000fc8000f8e0002 */
[----:B------:R-:W-:Y:S01]  /*e170*/  IMAD R7, R10, R7, R4 ;  /* 0x000000070a077224 */ /* 0x000fe200078e0204 */
[----:B------:R-:W-:Y:S01]  /*e180*/  IADD3 R2, P0, R5, R2, RZ ;  /* 0x0000000205027210 */ /* 0x000fe20007f1e0ff */
[----:B------:R-:W-:Y:S01]  /*e190*/  IMAD R4, R162, UR5, R9 ;  /* 0x00000005a2047c24 */ /* 0x000fe2000f8e0209 */
[----:B------:R-:W-:Y:S01]  /*e1a0*/  SHF.R.S32.HI R9, RZ, 0x1f, R5 ;  /* 0x0000001fff097819 */ /* 0x000fe20000011405 */
        /* <DEDUP_REMOVED lines=12> */
.L_x_1058:
[----:B------:R-:W-:Y:S05]  /*e270*/  BSYNC B1 ;  /* 0x0000000000017941 */ /* 0x000fea0003800000 */
.L_x_1057:
[----:B------:R-:W-:Y:S01]  /*e280*/  ULDC.64 UR4, c[0x0][0xae8] ;  /* 0x0002ba0000047ab9 */ /* 0x000fe20000000a00 */
[----:B--2---:R-:W-:Y:S01]  /*e290*/  @P1 IMAD.HI.U32 R0, R12, R13, RZ ;  /* 0x0000000d0c001227 */ /* 0x004fe200078e00ff */
[----:B------:R-:W-:Y:S01]  /*e2a0*/  ULDC UR6, c[0x0][0xa88] ;  /* 0x0002a20000067ab9 */ /* 0x000fe20000000800 */
[----:B------:R-:W-:Y:S02]  /*e2b0*/  BSSY B1, `(.L_x_1059) ;  /* 0x0000030000017945 */ /* 0x000fe40003800000 */
[----:B----4-:R-:W-:Y:S02]  /*e2c0*/  IMAD R3, R6, UR4, RZ ;  /* 0x0000000406037c24 */ /* 0x010fe4000f8e02ff */
[----:B------:R-:W-:Y:S01]  /*e2d0*/  IMAD.MOV.U32 R5, RZ, RZ, R12 ;  /* 0x000000ffff057224 */ /* 0x000fe200078e000c */
[----:B---3--:R-:W-:Y:S01]  /*e2e0*/  @P1 SHF.R.U32.HI R5, RZ, R15, R0 ;  /* 0x0000000fff051219 */ /* 0x008fe20000011600 */
[C---:B------:R-:W-:Y:S02]  /*e2f0*/  IMAD R7, R164.reuse, UR5, R3 ;  /* 0x00000005a4077c24 */ /* 0x040fe4000f8e0203 */
[----:B------:R-:W-:Y:S01]  /*e300*/  IMAD.WIDE.U32 R2, R164, UR4, RZ ;  /* 0x00000004a4027c25 */ /* 0x000fe2000f8e00ff */
[----:B------:R-:W-:Y:S01]  /*e310*/  ULDC.64 UR4, c[0x0][0xaf0] ;  /* 0x0002bc0000047ab9 */ /* 0x000fe20000000a00 */
[----:B------:R-:W-:-:S02]  /*e320*/  SHF.R.S32.HI R0, RZ, 0x1f, R5 ;  /* 0x0000001fff007819 */ /* 0x000fc40000011405 */
[----:B------:R-:W-:Y:S02]  /*e330*/  IMAD R9, R8, UR4, RZ ;  /* 0x0000000408097c24 */ /* 0x000fe4000f8e02ff */
[----:B------:R-:W-:Y:S02]  /*e340*/  IMAD.IADD R3, R3, 0x1, R7 ;  /* 0x0000000103037824 */ /* 0x000fe400078e0207 */
[----:B------:R-:W-:Y:S02]  /*e350*/  IMAD.MOV R7, RZ, RZ, -R5 ;  /* 0x000000ffff077224 */ /* 0x000fe400078e0a05 */
[C---:B------:R-:W-:Y:S02]  /*e360*/  IMAD R9, R162.reuse, UR5, R9 ;  /* 0x00000005a2097c24 */ /* 0x040fe4000f8e0209 */
        /* <DEDUP_REMOVED lines=11> */
[----:B------:R-:W-:Y:S02]  /*e420*/  IMAD.IADD R6, R165, 0x1, R17 ;  /* 0x00000001a5067824 */ /* 0x000fe400078e0211 */
[----:B------:R-:W-:Y:S02]  /*e430*/  IMAD R11, R11, UR6, RZ ;  /* 0x000000060b0b7c24 */ /* 0x000fe4000f8e02ff */
        /* <DEDUP_REMOVED lines=10> */
[----:B------:R2:W3:Y:S02]  /*e4e0*/  SHFL.IDX PT, R2, R4, RZ, 0x181f ;  /* 0x00181fff04027589 */ /* 0x0004e400000e0000 */
[----:B------:R-:W-:Y:S02]  /*e4f0*/  ISETP.GE.AND P0, PT, R0, R11, PT ;  /* 0x0000000b0000720c */ /* 0x000fe40003f06270 */
[----:B------:R2:W4:Y:S01]  /*e500*/  SHFL.IDX PT, R0, R5, RZ, 0x181f ;  /* 0x00181fff05007589 */ /* 0x00052200000e0000 */
[----:B------:R-:W-:Y:S10]  /*e510*/  @P2 BRA `(.L_x_1060) ;  /* 0x0000000000242947 */ /* 0x000ff40003800000 */
[----:B------:R-:W-:Y:S02]  /*e520*/  ULDC UR4, c[0x0][0xac8] ;  /* 0x0002b20000047ab9 */ /* 0x000fe40000000800 */
[----:B------:R-:W-:Y:S02]  /*e530*/  ISETP.GE.AND P4, PT, R160, UR4, PT ;  /* 0x00000004a0007c0c */ /* 0x000fe4000bf86270 */
[----:B------:R-:W-:-:S11]  /*e540*/  ISETP.GE.AND P5, PT, R161, UR4, PT ;  /* 0x00000004a1007c0c */ /* 0x000fd6000bfa6270 */
[CC--:B---3--:R-:W-:Y:S02]  /*e550*/  @!P4 LEA R8, P2, R160.reuse, R2.reuse, 0x1 ;  /* 0x00000002a008c211 */ /* 0x0c8fe400078408ff */
[C---:B------:R-:W-:Y:S02]  /*e560*/  @!P5 LEA R2, P3, R161.reuse, R2, 0x1 ;  /* 0x00000002a102d211 */ /* 0x040fe400078608ff */
[-C--:B----4-:R-:W-:Y:S02]  /*e570*/  @!P4 LEA.HI.X R9, R160, R0.reuse, R173, 0x1, P2 ;  /* 0x00000000a009c211 */ /* 0x090fe400010f0cad */
[----:B------:R-:W-:-:S03]  /*e580*/  @!P5 LEA.HI.X R3, R161, R0, R172, 0x1, P3 ;  /* 0x00000000a103d211 */ /* 0x000fc600018f0cac */
[----:B------:R3:W-:Y:S04]  /*e590*/  @!P4 ST.E.128 desc[UR36][R8.64], RZ ;  /* 0x000000ff0800c985 */ /* 0x0007e8000c101d24 */
[----:B------:R3:W-:Y:S02]  /*e5a0*/  @!P5 ST.E.128 desc[UR36][R2.64], RZ ;  /* 0x000000ff0200d985 */ /* 0x0007e4000c101d24 */
.L_x_1060:
[----:B------:R-:W-:Y:S05]  /*e5b0*/  BSYNC B1 ;  /* 0x0000000000017941 */ /* 0x000fea0003800000 */
.L_x_1059:
[----:B----4-:R4:W0:Y:S01]  /*e5c0*/  SHFL.IDX PT, R0, R5, 0x1, 0x181f ;  /* 0x00381f0005007f89 */ /* 0x01082200000e0000 */
[----:B------:R-:W-:Y:S03]  /*e5d0*/  BSSY B1, `(.L_x_1061) ;  /* 0x000000c000017945 */ /* 0x000fe60003800000 */
[----:B---3--:R4:W3:Y:S01]  /*e5e0*/  SHFL.IDX PT, R2, R4, 0x1, 0x181f ;  /* 0x00381f0004027f89 */ /* 0x0088e200000e0000 */
        /* <DEDUP_REMOVED lines=8> */
[----:B------:R0:W-:Y:S04]  /*e670*/  @!P3 ST.E.128 desc[UR36][R8.64], RZ ;  /* 0x000000ff0800b985 */ /* 0x0001e8000c101d24 */
[----:B------:R0:W-:Y:S02]  /*e680*/  @!P4 ST.E.128 desc[UR36][R2.64], RZ ;  /* 0x000000ff0200c985 */ /* 0x0001e4000c101d24 */
.L_x_1062:
[----:B------:R-:W-:Y:S05]  /*e690*/  BSYNC B1 ;  /* 0x0000000000017941 */ /* 0x000fea0003800000 */
.L_x_1061:
[----:B0-----:R0:W0:Y:S01]  /*e6a0*/  SHFL.IDX PT, R0, R5, 0x2, 0x181f ;  /* 0x00581f0005007f89 */ /* 0x00102200000e0000 */
[----:B------:R-:W-:Y:S03]  /*e6b0*/  BSSY B1, `(.L_x_1063) ;  /* 0x000000c000017945 */ /* 0x000fe60003800000 */
[----:B---3--:R3:W0:Y:S01]  /*e6c0*/  SHFL.IDX PT, R2, R4, 0x2, 0x181f ;  /* 0x00581f0004027f89 */ /* 0x00862200000e0000 */
        /* <DEDUP_REMOVED lines=10> */
.L_x_1064:
[----:B------:R-:W-:Y:S05]  /*e770*/  BSYNC B1 ;  /* 0x0000000000017941 */ /* 0x000fea0003800000 */
.L_x_1063:
[----:B0-----:R-:W-:Y:S01]  /*e780*/  VIADD R0, R6, 0x60 ;  /* 0x0000006006007836 */ /* 0x001fe20000000000 */
[----:B--2-4-:R-:W0:Y:S04]  /*e790*/  SHFL.IDX PT, R5, R5, 0x3, 0x181f ;  /* 0x00781f0005057f89 */ /* 0x014e2800000e0000 */
[----:B------:R-:W-:Y:S01]  /*e7a0*/  ISETP.GE.AND P0, PT, R0, R11, PT ;  /* 0x0000000b0000720c */ /* 0x000fe20003f06270 */
[----:B------:R2:W4:-:S12]  /*e7b0*/  SHFL.IDX PT, R2, R4, 0x3, 0x181f ;  /* 0x00781f0004027f89 */ /* 0x00051800000e0000 */
[----:B--2---:R-:W-:Y:S05]  /*e7c0*/  @P0 BRA `(.L_x_1056) ;  /* 0x0000000000240947 */ /* 0x004fea0003800000 */
        /* <DEDUP_REMOVED lines=9> */
.L_x_1056:
[----:B------:R-:W-:Y:S05]  /*e860*/  BSYNC B0 ;  /* 0x0000000000007941 */ /* 0x000fea0003800000 */
.L_x_1048:
[----:B------:R-:W-:Y:S02]  /*e870*/  ULDC UR4, c[0x0][0xc38] ;  /* 0x00030e0000047ab9 */ /* 0x000fe40000000800 */
[----:B-1----:R-:W-:-:S13]  /*e880*/  ISETP.GE.AND P0, PT, R16, UR4, PT ;  /* 0x0000000410007c0c */ /* 0x002fda000bf06270 */
[----:B------:R-:W-:Y:S05]  /*e890*/  @!P0 BRA `(.L_x_1065) ;  /* 0xffffff2400148947 */ /* 0x000fea000383ffff */
[----:B------:R-:W-:Y:S05]  /*e8a0*/  EXIT ;  /* 0x000000000000794d */ /* 0x000fea0003800000 */
.L_x_959:
[----:B------:R-:W-:-:S08]  /*e8b0*/  NOP ;  /* 0x0000000000007918 */ /* 0x000fd00000000000 */
[----:B0-----:R-:W0:-:S00]  /*e8c0*/  USETMAXREG.DEALLOC.CTAPOOL 0x28 ;  /* 0x00000028000079c8 */ /* 0x001e0000080e0500 */
[----:B0-----:R-:W-:-:S06]  /*e8d0*/  LOP3.LUT R0, R0, 0x3, RZ, 0xc0, !PT ;  /* 0x0000000300007812 */ /* 0x001fcc00078ec0ff */
[----:B------:R-:W0:Y:S01]  /*e8e0*/  S2UR UR9, SR_CTAID.X ;  /* 0x00000000000979c3 */ /* 0x000e220000002500 */
[----:B------:R-:W-:Y:S01]  /*e8f0*/  LOP3.LUT R19, R19, 0xfffff7ff, RZ, 0xc0, !PT ;  /* 0xfffff7ff13137812 */ /* 0x000fe200078ec0ff */
[----:B------:R-:W-:Y:S01]  /*e900*/  STL [R1], RZ ;  /* 0x000000ff01007387 */ /* 0x000fe20000100800 */
[----:B------:R-:W-:Y:S02]  /*e910*/  IMAD.MOV.U32 R23, RZ, RZ, RZ ;  /* 0x000000ffff177224 */ /* 0x000fe400078e00ff */
[----:B------:R-:W-:Y:S01]  /*e920*/  IMAD.MOV.U32 R26, RZ, RZ, 0x1 ;  /* 0x00000001ff1a7424 */ /* 0x000fe200078e00ff */
[----:B------:R1:W2:Y:S02]  /*e930*/  SHFL.IDX PT, R2, R0, RZ, 0x1f ;  /* 0x00001fff00027589 */ /* 0x0002a400000e0000 */
[----:B-1----:R-:W0:Y:S01]  /*e940*/  LDC R0, c[0x0][0xc38] ;  /* 0x00030e00ff007b82 */ /* 0x002e220000000800 */
[----:B--2---:R-:W-:-:S13]  /*e950*/  ISETP.NE.AND P0, PT, R2, RZ, PT ;  /* 0x000000ff0200720c */ /* 0x004fda0003f05270 */
[----:B------:R-:W-:Y:S01]  /*e960*/  @P0 LOP3.LUT R19, R19, 0x800, RZ, 0xfc, !PT ;  /* 0x0000080013130812 */ /* 0x000fe200078efcff */
[----:B------:R-:W-:Y:S06]  /*e970*/  @P0 BAR.ARV 0x4, 0x180 ;  /* 0x0106000000000b1d */ /* 0x000fec0000002000 */
[----:B0-----:R-:W-:-:S13]  /*e980*/  ISETP.LE.AND P0, PT, R0, UR9, PT ;  /* 0x0000000900007c0c */ /* 0x001fda000bf03270 */
[----:B------:R-:W-:Y:S05]  /*e990*/  @P0 BRA `(.L_x_1066) ;  /* 0x0000003c00f40947 */ /* 0x000fea0003800000 */
[----:B------:R-:W2:Y:S01]  /*e9a0*/  LDL R3, [R1+0x4] ;  /* 0x0000040001037983 */ /* 0x000ea20000100800 */
[----:B------:R-:W-:Y:S01]  /*e9b0*/  ULDC.64 UR38, c[0x0][0x2f0] ;  /* 0x0000bc0000267ab9 */ /* 0x000fe20000000a00 */
[----:B------:R-:W-:Y:S01]  /*e9c0*/  ULDC UR7, c[0x0][0x320] ;  /* 0x0000c80000077ab9 */ /* 0x000fe20000000800 */
[----:B------:R-:W-:Y:S01]  /*e9d0*/  LOP3.LUT R19, R19, 0xfffffffe, RZ, 0xc0, !PT ;  /* 0xfffffffe13137812 */ /* 0x000fe200078ec0ff */
[----:B------:R-:W0:Y:S01]  /*e9e0*/  S2R R5, SR_TID.X ;  /* 0x0000000000057919 */ /* 0x000e220000002100 */
[----:B------:R-:W-:Y:S01]  /*e9f0*/  ULDC UR8, c[0x0][0x2b8] ;  /* 0x0000ae0000087ab9 */ /* 0x000fe20000000800 */
[----:B------:R-:W1:Y:S01]  /*ea00*/  S2UR UR6, SR_CgaCtaId ;  /* 0x00000000000679c3 */ /* 0x000e620000008800 */
[----:B------:R-:W-:Y:S01]  /*ea10*/  LOP3.LUT R19, R19, 0xfffffff7, RZ, 0xc0, !PT ;  /* 0xfffffff713137812 */ /* 0x000fe200078ec0ff */
[----:B------:R-:W-:Y:S01]  /*ea20*/  ULDC.64 UR4, c[0x0][0x418] ;  /* 0x0001060000047ab9 */ /* 0x000fe20000000a00 */
[----:B------:R3:W-:Y:S01]  /*ea30*/  STL [R1], RZ ;  /* 0x000000ff01007387 */ /* 0x0007e20000100800 */
[----:B------:R-:W-:Y:S01]  /*ea40*/  UISETP.NE.U32.AND UP0, UPT, UR4, URZ, UPT ;  /* 0x0000003f0400728c */ /* 0x000fe2000bf05070 */
[----:B------:R-:W-:Y:S01]  /*ea50*/  IMAD.U32 R34, RZ, RZ, UR9 ;  /* 0x00000009ff227e24 */ /* 0x000fe2000f8e00ff */
[----:B------:R-:W-:Y:S01]  /*ea60*/  ULDC UR40, c[0x0][0x288] ;  /* 0x0000a20000287ab9 */ /* 0x000fe20000000800 */
[----:B------:R-:W-:Y:S01]  /*ea70*/  ULDC UR4, c[0x0][0x424] ;  /* 0x0001090000047ab9 */ /* 0x000fe20000000800 */
[----:B------:R-:W-:Y:S01]  /*ea80*/  UISETP.NE.AND.EX UP0, UPT, UR5, URZ, UPT, UP0 ;  /* 0x0000003f0500728c */ /* 0x000fe2000bf05300 */
[----:B------:R-:W-:Y:S01]  /*ea90*/  IMAD.MOV.U32 R26, RZ, RZ, 0x1 ;  /* 0x00000001ff1a7424 */ /* 0x000fe200078e00ff */
[----:B------:R-:W-:Y:S01]  /*eaa0*/  ULDC UR47, c[0x0][0xc] ;  /* 0x00000300002f7ab9 */ /* 0x000fe20000000800 */
[----:B------:R-:W-:Y:S01]  /*eab0*/  UMOV UR5, 0x400 ;  /* 0x0000040000057882 */ /* 0x000fe20000000000 */
[----:B------:R-:W-:Y:S01]  /*eac0*/  USEL UR4, UR4, 0x1, UP0 ;  /* 0x0000000104047887 */ /* 0x000fe20008000000 */
[----:B------:R-:W-:-:S03]  /*ead0*/  IMAD.MOV.U32 R23, RZ, RZ, RZ ;  /* 0x000000ffff177224 */ /* 0x000fc600078e00ff */
[----:B------:R-:W-:-:S04]  /*eae0*/  UIMAD UR38, UR4, UR38, URZ ;  /* 0x00000026042672a4 */ /* 0x000fc8000f8e023f */
[----:B------:R-:W-:Y:S02]  /*eaf0*/  UIADD3 UR4, UR38, 0x5f, URZ ;  /* 0x0000005f26047890 */ /* 0x000fe4000fffe03f */
[----:B------:R-:W-:Y:S02]  /*eb00*/  UIADD3 UR49, UR38, 0x1, -UR40 ;  /* 0x0000000126317890 */ /* 0x000fe4000fffe828 */
[----:B-1----:R-:W-:Y:S02]  /*eb10*/  ULEA UR6, UR6, UR5, 0x18 ;  /* 0x0000000506067291 */ /* 0x002fe4000f8ec03f */
[----:B------:R-:W-:Y:S01]  /*eb20*/  UIMAD.WIDE UR4, UR4, 0x2aaaaaab, URZ ;  /* 0x2aaaaaab040478a5 */ /* 0x000fe2000f8e023f */
[C---:B0-----:R-:W-:Y:S01]  /*eb30*/  IMAD.SHL.U32 R30, R5.reuse, 0x8, RZ ;  /* 0x00000008051e7824 */ /* 0x041fe200078e00ff */
[----:B------:R-:W-:Y:S02]  /*eb40*/  LOP3.LUT R4, R5, 0x7f, RZ, 0xc0, !PT ;  /* 0x0000007f05047812 */ /* 0x000fe400078ec0ff */
[----:B------:R-:W-:Y:S01]  /*eb50*/  IMAD.U32 R16, RZ, RZ, UR6 ;  /* 0x00000006ff107e24 */ /* 0x000fe2000f8e00ff */
[----:B------:R-:W-:Y:S01]  /*eb60*/  USHF.R.U32.HI UR41, URZ, 0x1f, UR5 ;  /* 0x0000001f3f297899 */ /* 0x000fe20008011605 */
[----:B------:R-:W-:-:S02]  /*eb70*/  LOP3.LUT R0, R30, 0x1f8, RZ, 0xc0, !PT ;  /* 0x000001f81e007812 */ /* 0x000fc400078ec0ff */
[----:B------:R-:W-:Y:S01]  /*eb80*/  LOP3.LUT R37, R30, 0x38, RZ, 0xc0, !PT ;  /* 0x000000381e257812 */ /* 0x000fe200078ec0ff */
[----:B------:R-:W-:Y:S01]  /*eb90*/  ULEA.HI.SX32 UR41, UR5, UR41, 0x1c ;  /* 0x0000002905297291 */ /* 0x000fe2000f8fe23f */
[----:B------:R-:W-:Y:S02]  /*eba0*/  SHF.R.U32.HI R36, RZ, 0x3, R4 ;  /* 0x00000003ff247819 */ /* 0x000fe40000011604 */
[----:B------:R-:W-:Y:S02]  /*ebb0*/  LOP3.LUT R2, R37, 0x80, RZ, 0xfc, !PT ;  /* 0x0000008025027812 */ /* 0x000fe400078efcff */
[----:B--2---:R-:W-:Y:S02]  /*ebc0*/  R2UR UR10, R3 ;  /* 0x00000000030a72ca */ /* 0x004fe400000e0000 */
[----:B------:R-:W-:Y:S02]  /*ebd0*/  LOP3.LUT R3, R0, 0x38, R5, 0x78, !PT ;  /* 0x0000003800037812 */ /* 0x000fe400078e7805 */
[----:B------:R-:W-:-:S02]  /*ebe0*/  LOP3.LUT R0, R37, 0x40, RZ, 0xfc, !PT ;  /* 0x0000004025007812 */ /* 0x000fc400078efcff */
[----:B------:R-:W-:Y:S01]  /*ebf0*/  LOP3.LUT R30, R3, 0x200, R30, 0xf8, !PT ;  /* 0x00000200031e7812 */ /* 0x000fe200078ef81e */
[----:B------:R-:W-:Y:S01]  /*ec00*/  IMAD.SHL.U32 R3, R5, 0x10, RZ ;  /* 0x0000001005037824 */ /* 0x000fe200078e00ff */
[C---:B------:R-:W-:Y:S02]  /*ec10*/  ISETP.GE.AND P0, PT, R0.reuse, UR39, PT ;  /* 0x0000002700007c0c */ /* 0x040fe4000bf06270 */
[----:B------:R-:W-:Y:S01]  /*ec20*/  ISETP.GE.AND P1, PT, R0, UR7, PT ;  /* 0x0000000700007c0c */ /* 0x000fe2000bf26270 */
[----:B------:R-:W-:Y:S02]  /*ec30*/  IMAD R31, R30, 0x2, R16 ;  /* 0x000000021e1f7824 */ /* 0x000fe400078e0210 */
[----:B------:R-:W-:-:S08]  /*ec40*/  ULOP3.LUT UR48, UR10, 0x2, URZ, 0xfc, !UPT ;  /* 0x000000020a307892 */ /* 0x000fd0000f8efc3f */
[----:B------:R-:W-:Y:S02]  /*ec50*/  @P0 LOP3.LUT R19, R19, 0x8, RZ, 0xfc, !PT ;  /* 0x0000000813130812 */ /* 0x000fe400078efcff */
[----:B------:R-:W-:Y:S02]  /*ec60*/  ISETP.GE.AND P0, PT, R0, UR8, PT ;  /* 0x0000000800007c0c */ /* 0x000fe4000bf06270 */
[----:B------:R-:W-:Y:S02]  /*ec70*/  @P1 LOP3.LUT R19, R19, 0x1, RZ, 0xfc, !PT ;  /* 0x0000000113131812 */ /* 0x000fe400078efcff */
[----:B------:R-:W-:Y:S02]  /*ec80*/  ISETP.GE.AND P1, PT, R2, UR8, PT ;  /* 0x0000000802007c0c */ /* 0x000fe4000bf26270 */
[----:B------:R-:W-:Y:S02]  /*ec90*/  LOP3.LUT R19, R19, 0xfffffdff, RZ, 0xc0, !PT ;  /* 0xfffffdff13137812 */ /* 0x000fe400078ec0ff */
[----:B------:R-:W-:-:S05]  /*eca0*/  LOP3.LUT R0, R36, 0x70, R3, 0xf8, !PT ;  /* 0x0000007024007812 */ /* 0x000fca00078ef803 */
[----:B------:R-:W-:Y:S02]  /*ecb0*/  @P0 LOP3.LUT R19, R19, 0x200, RZ, 0xfc, !PT ;  /* 0x0000020013130812 */ /* 0x000fe400078efcff */
[----:B------:R-:W-:Y:S02]  /*ecc0*/  ISETP.GE.AND P0, PT, R2, UR39, PT ;  /* 0x0000002702007c0c */ /* 0x000fe4000bf06270 */
[----:B------:R-:W-:-:S11]  /*ecd0*/  LOP3.LUT R19, R19, 0xfffffffb, RZ, 0xc0, !PT ;  /* 0xfffffffb13137812 */ /* 0x000fd600078ec0ff */
[----:B------:R-:W-:Y:S02]  /*ece0*/  @P0 LOP3.LUT R19, R19, 0x4, RZ, 0xfc, !PT ;  /* 0x0000000413130812 */ /* 0x000fe400078efcff */
[----:B------:R-:W-:Y:S01]  /*ecf0*/  ISETP.GE.AND P0, PT, R37, UR39, PT ;  /* 0x0000002725007c0c */ /* 0x000fe2000bf06270 */
[----:B------:R-:W-:Y:S01]  /*ed00*/  ULDC UR39, c[0x0][0x448] ;  /* 0x0001120000277ab9 */ /* 0x000fe20000000800 */
[----:B------:R-:W-:Y:S01]  /*ed10*/  LOP3.LUT R19, R19, 0xfffffeff, RZ, 0xc0, !PT ;  /* 0xfffffeff13137812 */ /* 0x000fe200078ec0ff */
[----:B------:R-:W-:Y:S02]  /*ed20*/  UIMAD UR39, UR39, UR40, URZ ;  /* 0x00000028272772a4 */ /* 0x000fe4000f8e023f */
[----:B------:R-:W-:Y:S01]  /*ed30*/  UIADD3 UR40, UR38, -UR40, URZ ;  /* 0x8000002826287290 */ /* 0x000fe2000fffe03f */
[----:B------:R-:W-:Y:S02]  /*ed40*/  @P1 LOP3.LUT R19, R19, 0x100, RZ, 0xfc, !PT ;  /* 0x0000010013131812 */ /* 0x000fe400078efcff */
[----:B------:R-:W-:-:S02]  /*ed50*/  ISETP.GE.AND P1, PT, R37, UR7, PT ;  /* 0x0000000725007c0c */ /* 0x000fc4000bf26270 */
[----:B------:R-:W-:-:S04]  /*ed60*/  LOP3.LUT R19, R19, 0xffffffef, RZ, 0xc0, !PT ;  /* 0xffffffef13137812 */ /* 0x000fc800078ec0ff */
[----:B------:R-:W-:Y:S02]  /*ed70*/  @P0 LOP3.LUT R19, R19, 0x10, RZ, 0xfc, !PT ;  /* 0x0000001013130812 */ /* 0x000fe400078efcff */
[----:B------:R-:W-:Y:S02]  /*ed80*/  ISETP.GE.AND P0, PT, R37, UR8, PT ;  /* 0x0000000825007c0c */ /* 0x000fe4000bf06270 */
[----:B------:R-:W-:-:S04]  /*ed90*/  LOP3.LUT R19, R19, 0xfffffbff, RZ, 0xc0, !PT ;  /* 0xfffffbff13137812 */ /* 0x000fc800078ec0ff */
[----:B------:R-:W-:-:S04]  /*eda0*/  LOP3.LUT R19, R19, 0xfffffffd, RZ, 0xc0, !PT ;  /* 0xfffffffd13137812 */ /* 0x000fc800078ec0ff */
[----:B------:R-:W-:-:S04]  /*edb0*/  @P1 LOP3.LUT R19, R19, 0x2, RZ, 0xfc, !PT ;  /* 0x0000000213131812 */ /* 0x000fc800078efcff */
[----:B---3--:R-:W-:-:S07]  /*edc0*/  @P0 LOP3.LUT R19, R19, 0x400, RZ, 0xfc, !PT ;  /* 0x0000040013130812 */ /* 0x008fce00078efcff */
.L_x_1121:
[----:B------:R-:W-:Y:S01]  /*edd0*/  ULDC UR7, c[0x0][0xc60] ;  /* 0x0003180000077ab9 */ /* 0x000fe20000000800 */
[C---:B------:R-:W-:Y:S01]  /*ede0*/  R2UR UR42, R34.reuse ;  /* 0x00000000222a72ca */ /* 0x040fe200000e0000 */
[----:B------:R-:W-:Y:S01]  /*edf0*/  UISETP.NE.AND UP0, UPT, UR7, 0x1, UPT ;  /* 0x000000010700788c */ /* 0x000fe2000bf05270 */
[----:B------:R-:W-:-:S10]  /*ee00*/  R2UR UR6, R34 ;  /* 0x00000000220672ca */ /* 0x000fd400000e0000 */
[----:B------:R-:W-:Y:S01]  /*ee10*/  @UP0 ULDC UR4, c[0x0][0xc64] ;  /* 0x0003190000040ab9 */ /* 0x000fe20000000800 */
[----:B------:R-:W-:Y:S01]  /*ee20*/  @UP0 ULDC UR8, c[0x0][0xc68] ;  /* 0x00031a0000080ab9 */ /* 0x000fe20000000800 */
[----:B------:R-:W-:-:S04]  /*ee30*/  UIMAD.WIDE.U32 UR4, UR42, UR4, URZ ;  /* 0x000000042a0472a5 */ /* 0x000fc8000f8e003f */
[----:B------:R-:W-:-:S03]  /*ee40*/  @UP0 USHF.R.U32.HI UR42, URZ, UR8, UR5 ;  /* 0x000000083f2a0299 */ /* 0x000fc60008011605 */
[----:B------:R-:W-:Y:S02]  /*ee50*/  ULDC UR4, c[0x0][0xc78] ;  /* 0x00031e0000047ab9 */ /* 0x000fe40000000800 */
[----:B------:R-:W-:Y:S02]  /*ee60*/  UISETP.GE.AND UP0, UPT, UR42, UR4, UPT ;  /* 0x000000042a00728c */ /* 0x000fe4000bf06270 */
[----:B------:R-:W-:-:S04]  /*ee70*/  UIADD3 UR4, -UR42, URZ, URZ ;  /* 0x0000003f2a047290 */ /* 0x000fc8000fffe13f */
[----:B------:R-:W-:Y:S01]  /*ee80*/  PLOP3.LUT P0, PT, PT, PT, UP0, 0x40, 0x0 ;  /* 0x000000000000781c */ /* 0x000fe20003f0e808 */
[----:B------:R-:W-:-:S12]  /*ee90*/  UIMAD UR7, UR7, UR4, UR6 ;  /* 0x00000004070772a4 */ /* 0x000fd8000f8e0206 */
[----:B0----5:R-:W-:Y:S05]  /*eea0*/  @P0 BRA `(.L_x_1067) ;  /* 0x0000000000200947 */ /* 0x021fea0003800000 */
[----:B------:R-:W-:Y:S01]  /*eeb0*/  ULDC UR8, c[0x0][0xc6c] ;  /* 0x00031b0000087ab9 */ /* 0x000fe20000000800 */
[----:B------:R-:W-:Y:S01]  /*eec0*/  UMOV UR6, UR7 ;  /* 0x0000000700067c82 */ /* 0x000fe20008000000 */
[----:B------:R-:W-:-:S11]  /*eed0*/  UISETP.NE.AND UP0, UPT, UR8, 0x1, UPT ;  /* 0x000000010800788c */ /* 0x000fd6000bf05270 */
[----:B------:R-:W-:Y:S02]  /*eee0*/  @UP0 ULDC.64 UR10, c[0x0][0xc70] ;  /* 0x00031c00000a0ab9 */ /* 0x000fe40000000a00 */
[----:B------:R-:W-:-:S04]  /*eef0*/  UIMAD.WIDE.U32 UR4, UR7, UR10, URZ ;  /* 0x0000000a070472a5 */ /* 0x000fc8000f8e003f */
[----:B------:R-:W-:-:S04]  /*ef00*/  @UP0 USHF.R.U32.HI UR6, URZ, UR11, UR5 ;  /* 0x0000000b3f060299 */ /* 0x000fc80008011605 */
[----:B------:R-:W-:Y:S01]  /*ef10*/  UIMAD UR4, UR6, UR8, URZ ;  /* 0x00000008060472a4 */ /* 0x000fe2000f8e023f */
[----:B------:R-:W-:Y:S11]  /*ef20*/  BRA `(.L_x_1068) ;  /* 0x00000000001c7947 */ /* 0x000ff60003800000 */
.L_x_1067:
[----:B------:R-:W-:Y:S01]  /*ef30*/  ULDC UR8, c[0x0][0xc54] ;  /* 0x0003150000087ab9 */ /* 0x000fe20000000800 */
[----:B------:R-:W-:Y:S01]  /*ef40*/  UMOV UR6, UR7 ;  /* 0x0000000700067c82 */ /* 0x000fe20008000000 */
[----:B------:R-:W-:-:S11]  /*ef50*/  UISETP.NE.AND UP0, UPT, UR8, 0x1, UPT ;  /* 0x000000010800788c */ /* 0x000fd6000bf05270 */
[----:B------:R-:W-:Y:S02]  /*ef60*/  @UP0 ULDC.64 UR10, c[0x0][0xc58] ;  /* 0x00031600000a0ab9 */ /* 0x000fe40000000a00 */
[----:B------:R-:W-:-:S04]  /*ef70*/  UIMAD.WIDE.U32 UR4, UR7, UR10, URZ ;  /* 0x0000000a070472a5 */ /* 0x000fc8000f8e003f */
[----:B------:R-:W-:-:S04]  /*ef80*/  @UP0 USHF.R.U32.HI UR6, URZ, UR11, UR5 ;  /* 0x0000000b3f060299 */ /* 0x000fc80008011605 */
[----:B------:R-:W-:-:S12]  /*ef90*/  UIMAD UR4, UR6, UR8, URZ ;  /* 0x00000008060472a4 */ /* 0x000fd8000f8e023f */
.L_x_1068:
[----:B------:R-:W-:Y:S01]  /*efa0*/  ULDC UR5, c[0x0][0xc48] ;  /* 0x0003120000057ab9 */ /* 0x000fe20000000800 */
[----:B------:R-:W-:Y:S01]  /*efb0*/  ULDC.64 UR8, c[0x0][0xa28] ;  /* 0x00028a0000087ab9 */ /* 0x000fe20000000a00 */
[----:B------:R-:W-:Y:S01]  /*efc0*/  UISETP.NE.AND UP1, UPT, UR5, 0x1, UPT ;  /* 0x000000010500788c */ /* 0x000fe2000bf25270 */
[----:B------:R-:W-:Y:S01]  /*efd0*/  IMAD.MOV.U32 R32, RZ, RZ, RZ ;  /* 0x000000ffff207224 */ /* 0x000fe200078e00ff */
[----:B------:R-:W-:Y:S02]  /*efe0*/  UIADD3 UR4, UR7, -UR4, URZ ;  /* 0x8000000407047290 */ /* 0x000fe4000fffe03f */
[----:B------:R-:W-:Y:S01]  /*eff0*/  UISETP.NE.U32.AND UP0, UPT, UR8, URZ, UPT ;  /* 0x0000003f0800728c */ /* 0x000fe2000bf05070 */
[----:B------:R-:W-:Y:S02]  /*f000*/  ULDC UR5, c[0x0][0xc54] ;  /* 0x0003150000057ab9 */ /* 0x000fe40000000800 */
[----:B------:R-:W-:Y:S02]  /*f010*/  UIMAD UR42, UR42, UR5, UR4 ;  /* 0x000000052a2a72a4 */ /* 0x000fe4000f8e0204 */
[----:B------:R-:W-:-:S02]  /*f020*/  UISETP.NE.AND.EX UP0, UPT, UR9, URZ, UPT, UP0 ;  /* 0x0000003f0900728c */ /* 0x000fc4000bf05300 */
[----:B------:R-:W-:Y:S01]  /*f030*/  @UP1 ULDC UR4, c[0x0][0xc4c] ;  /* 0x0003130000041ab9 */ /* 0x000fe20000000800 */
[----:B------:R-:W-:Y:S01]  /*f040*/  @UP1 ULDC UR7, c[0x0][0xc50] ;  /* 0x0003140000071ab9 */ /* 0x000fe20000000800 */
[----:B------:R-:W-:Y:S02]  /*f050*/  UIMAD.WIDE.U32 UR4, UR42, UR4, URZ ;  /* 0x000000042a0472a5 */ /* 0x000fe4000f8e003f */
[----:B------:R-:W-:Y:S01]  /*f060*/  UMOV UR43, UR42 ;  /* 0x0000002a002b7c82 */ /* 0x000fe20008000000 */
[----:B------:R-:W-:Y:S01]  /*f070*/  ULOP3.LUT UR6, UR6, 0x1ffffff, URZ, 0x3c, !UPT ;  /* 0x01ffffff06067892 */ /* 0x000fe2000f8e3c3f */
[----:B------:R-:W-:Y:S01]  /*f080*/  PLOP3.LUT P0, PT, PT, PT, UP0, 0x80, 0x0 ;  /* 0x000000000000781c */ /* 0x000fe20003f0f008 */
[----:B------:R-:W-:-:S03]  /*f090*/  @UP1 USHF.R.U32.HI UR43, URZ, UR7, UR5 ;  /* 0x000000073f2b1299 */ /* 0x000fc60008011605 */
[----:B------:R-:W-:Y:S02]  /*f0a0*/  @UP0 ULDC.64 UR4, c[0x0][0xa28] ;  /* 0x00028a0000040ab9 */ /* 0x000fe40000000a00 */
[----:B------:R-:W-:-:S06]  /*f0b0*/  @UP0 UIMAD.WIDE UR4, UR43, 0x4, UR4 ;  /* 0x000000042b0408a5 */ /* 0x000fcc000f8e0204 */
[----:B------:R-:W-:Y:S01]  /*f0c0*/  IMAD.U32 R3, RZ, RZ, UR5 ;  /* 0x00000005ff037e24 */ /* 0x000fe2000f8e00ff */
[----:B------:R-:W-:Y:S01]  /*f0d0*/  ULDC UR5, c[0x0][0x448] ;  /* 0x0001120000057ab9 */ /* 0x000fe20000000800 */
[----:B------:R-:W-:Y:S01]  /*f0e0*/  IMAD.U32 R2, RZ, RZ, UR4 ;  /* 0x00000004ff027e24 */ /* 0x000fe2000f8e00ff */
[----:B------:R-:W-:Y:S01]  /*f0f0*/  ULDC UR4, c[0x0][0xc3c] ;  /* 0x00030f0000047ab9 */ /* 0x000fe20000000800 */
[----:B------:R-:W-:Y:S02]  /*f100*/  UISETP.NE.AND UP2, UPT, UR5, 0x1, UPT ;  /* 0x000000010500788c */ /* 0x000fe4000bf45270 */
[----:B------:R-:W-:Y:S01]  /*f110*/  UIADD3 UR6, UR6, UR4, URZ ;  /* 0x0000000406067290 */ /* 0x000fe2000fffe03f */
[----:B------:R0:W5:Y:S01]  /*f120*/  @P0 LDG.E R32, desc[UR36][R2.64] ;  /* 0x0000002402200981 */ /* 0x000162000c1e1900 */
[----:B------:R-:W-:Y:S02]  /*f130*/  UP2UR UR50, UPR, URZ, 0x4 ;  /* 0x000000043f327883 */ /* 0x000fe40008000000 */
[----:B------:R-:W-:-:S04]  /*f140*/  USHF.L.U32 UR44, UR6, 0x7, URZ ;  /* 0x00000007062c7899 */ /* 0x000fc8000800063f */
[----:B------:R-:W-:Y:S01]  /*f150*/  UIADD3 UR6, UR44, 0x7f, URZ ;  /* 0x0000007f2c067890 */ /* 0x000fe2000fffe03f */
[----:B------:R-:W-:Y:S01]  /*f160*/  @UP2 ULDC UR4, c[0x0][0x44c] ;  /* 0x0001130000042ab9 */ /* 0x000fe20000000800 */
[----:B------:R-:W-:Y:S02]  /*f170*/  @UP2 ULDC UR7, c[0x0][0x450] ;  /* 0x0001140000072ab9 */ /* 0x000fe40000000800 */
[----:B------:R-:W-:-:S04]  /*f180*/  UIMAD.WIDE.U32 UR4, UR6, UR4, URZ ;  /* 0x00000004060472a5 */ /* 0x000fc8000f8e003f */
[----:B------:R-:W-:-:S03]  /*f190*/  @UP2 USHF.R.U32.HI UR6, URZ, UR7, UR5 ;  /* 0x000000073f062299 */ /* 0x000fc60008011605 */
[----:B------:R-:W-:Y:S01]  /*f1a0*/  ULDC.64 UR4, c[0x0][0x9e0] ;  /* 0x0002780000047ab9 */ /* 0x000fe20000000a00 */
[----:B------:R-:W-:Y:S02]  /*f1b0*/  UIADD3 UR6, UR49, UR6, URZ ;  /* 0x0000000631067290 */ /* 0x000fe4000fffe03f */
[----:B------:R-:W-:Y:S02]  /*f1c0*/  UISETP.GE.AND UP0, UPT, UR5, 0x1, UPT ;  /* 0x000000010500788c */ /* 0x000fe4000bf06270 */
[----:B------:R-:W-:-:S04]  /*f1d0*/  UIADD3 UR4, UR6, UR4, URZ ;  /* 0x0000000406047290 */ /* 0x000fc8000fffe03f */
[----:B------:R-:W-:-:S13]  /*f1e0*/  PLOP3.LUT P0, PT, PT, PT, UP0, 0x40, 0x0 ;  /* 0x000000000000781c */ /* 0x000fda0003f0e808 */
[----:B0-----:R-:W-:Y:S05]  /*f1f0*/  @P0 BRA `(.L_x_1069) ;  /* 0x0000000000440947 */ /* 0x001fea0003800000 */
[----:B------:R-:W-:Y:S01]  /*f200*/  ISETP.LT.AND P0, PT, RZ, UR6, PT ;  /* 0x00000006ff007c0c */ /* 0x000fe2000bf01270 */
[----:B------:R-:W-:-:S12]  /*f210*/  UIADD3 UR8, UR6, -0x1, URZ ;  /* 0xffffffff06087890 */ /* 0x000fd8000fffe03f */
[----:B------:R-:W-:Y:S05]  /*f220*/  @P0 BRA `(.L_x_1070) ;  /* 0x00000000001c0947 */ /* 0x000fea0003800000 */
[----:B------:R-:W-:Y:S02]  /*f230*/  UISETP.NE.AND UP1, UPT, UR5, 0x1, UPT ;  /* 0x000000010500788c */ /* 0x000fe4000bf25270 */
[----:B------:R-:W-:-:S09]  /*f240*/  UIADD3 UR8, -UR6, URZ, URZ ;  /* 0x0000003f06087290 */ /* 0x000fd2000fffe13f */
[----:B------:R-:W-:Y:S02]  /*f250*/  @UP1 ULDC.64 UR10, c[0x0][0x9e8] ;  /* 0x00027a00000a1ab9 */ /* 0x000fe40000000a00 */
[----:B------:R-:W-:-:S04]  /*f260*/  UIMAD.WIDE.U32 UR6, UR8, UR10, URZ ;  /* 0x0000000a080672a5 */ /* 0x000fc8000f8e003f */
[----:B------:R-:W-:-:S04]  /*f270*/  @UP1 USHF.R.U32.HI UR8, URZ, UR11, UR7 ;  /* 0x0000000b3f081299 */ /* 0x000fc80008011607 */
[----:B------:R-:W-:Y:S01]  /*f280*/  ULOP3.LUT UR8, URZ, UR8, URZ, 0x33, !UPT ;  /* 0x000000083f087292 */ /* 0x000fe2000f8e333f */
[----:B------:R-:W-:Y:S11]  /*f290*/  BRA `(.L_x_1071) ;  /* 0x0000000000107947 */ /* 0x000ff60003800000 */
.L_x_1070:
[----:B------:R-:W-:-:S11]  /*f2a0*/  UISETP.NE.AND UP1, UPT, UR5, 0x1, UPT ;  /* 0x000000010500788c */ /* 0x000fd6000bf25270 */
[----:B------:R-:W-:Y:S02]  /*f2b0*/  @UP1 ULDC.64 UR10, c[0x0][0x9e8] ;  /* 0x00027a00000a1ab9 */ /* 0x000fe40000000a00 */
[----:B------:R-:W-:-:S04]  /*f2c0*/  UIMAD.WIDE.U32 UR6, UR8, UR10, URZ ;  /* 0x0000000a080672a5 */ /* 0x000fc8000f8e003f */
[----:B------:R-:W-:-:S12]  /*f2d0*/  @UP1 USHF.R.U32.HI UR8, URZ, UR11, UR7 ;  /* 0x0000000b3f081299 */ /* 0x000fd80008011607 */
.L_x_1071:
[----:B------:R-:W-:-:S04]  /*f2e0*/  UIMAD UR8, UR8, UR5, UR5 ;  /* 0x00000005080872a4 */ /* 0x000fc8000f8e0205 */
[----:B------:R-:W-:-:S04]  /*f2f0*/  UISETP.LT.AND UP1, UPT, UR4, UR8, UPT ;  /* 0x000000080400728c */ /* 0x000fc8000bf21270 */
[----:B------:R-:W-:-:S12]  /*f300*/  USEL UR4, UR4, UR8, UP1 ;  /* 0x0000000804047287 */ /* 0x000fd80008800000 */
.L_x_1069:
[----:B------:R-:W-:Y:S01]  /*f310*/  UISETP.NE.AND UP1, UPT, UR50, URZ, UPT ;  /* 0x0000003f3200728c */ /* 0x000fe2000bf25270 */
[----:B------:R-:W-:Y:S01]  /*f320*/  PLOP3.LUT P0, PT, PT, PT, UP0, 0x40, 0x0 ;  /* 0x000000000000781c */ /* 0x000fe20003f0e808 */
[----:B------:R-:W-:Y:S01]  /*f330*/  UIADD3 UR6, UR4, 0x5f, URZ ;  /* 0x0000005f04067890 */ /* 0x000fe2000fffe03f */
[----:B------:R-:W-:-:S03]  /*f340*/  UMOV UR10, UR44 ;  /* 0x0000002c000a7c82 */ /* 0x000fc60008000000 */
[----:B------:R-:W-:-:S04]  /*f350*/  UIMAD.WIDE UR6, UR6, 0x2aaaaaab, URZ ;  /* 0x2aaaaaab060678a5 */ /* 0x000fc8000f8e023f */
[----:B------:R-:W-:Y:S01]  /*f360*/  USHF.R.U32.HI UR4, URZ, 0x1f, UR7 ;  /* 0x0000001f3f047899 */ /* 0x000fe20008011607 */
[----:B------:R-:W-:Y:S02]  /*f370*/  @UP1 ULDC UR8, c[0x0][0x44c] ;  /* 0x0001130000081ab9 */ /* 0x000fe40000000800 */
[----:B------:R-:W-:Y:S01]  /*f380*/  @UP1 ULDC UR6, c[0x0][0x450] ;  /* 0x0001140000061ab9 */ /* 0x000fe20000000800 */
[----:B------:R-:W-:Y:S02]  /*f390*/  UIMAD.WIDE.U32 UR8, UR44, UR8, URZ ;  /* 0x000000082c0872a5 */ /* 0x000fe4000f8e003f */
[----:B------:R-:W-:Y:S02]  /*f3a0*/  ULEA.HI.SX32 UR4, UR7, UR4, 0x1c ;  /* 0x0000000407047291 */ /* 0x000fe4000f8fe23f */
[----:B------:R-:W-:Y:S02]  /*f3b0*/  @UP1 USHF.R.U32.HI UR10, URZ, UR6, UR9 ;  /* 0x000000063f0a1299 */ /* 0x000fe40008011609 */
[----:B------:R-:W-:-:S02]  /*f3c0*/  UISETP.LT.AND UP1, UPT, UR41, UR4, UPT ;  /* 0x000000042900728c */ /* 0x000fc4000bf21270 */
[----:B------:R-:W-:Y:S01]  /*f3d0*/  UIADD3 UR6, UR40, UR10, URZ ;  /* 0x0000000a28067290 */ /* 0x000fe2000fffe03f */
[----:B------:R-:W-:Y:S01]  /*f3e0*/  ULDC UR8, c[0x0][0x9dc] ;  /* 0x0002770000087ab9 */ /* 0x000fe20000000800 */
[----:B------:R-:W-:Y:S02]  /*f3f0*/  USEL UR45, UR41, UR4, UP1 ;  /* 0x00000004292d7287 */ /* 0x000fe40008800000 */
[----:B------:R-:W-:Y:S01]  /*f400*/  UIADD3 UR8, UR6, -UR8, URZ ;  /* 0x8000000806087290 */ /* 0x000fe2000fffe03f */
[----:B------:R-:W-:Y:S11]  /*f410*/  @P0 BRA `(.L_x_1072) ;  /* 0x0000000000480947 */ /* 0x000ff60003800000 */
[----:B------:R-:W-:Y:S02]  /*f420*/  UMOV UR4, UR6 ;  /* 0x0000000600047c82 */ /* 0x000fe40008000000 */
[----:B------:R-:W-:-:S06]  /*f430*/  UISETP.GT.AND UP0, UPT, UR4, -0x1, UPT ;  /* 0xffffffff0400788c */ /* 0x000fcc000bf04270 */
[----:B------:R-:W-:-:S13]  /*f440*/  PLOP3.LUT P0, PT, PT, PT, UP0, 0x80, 0x0 ;  /* 0x000000000000781c */ /* 0x000fda0003f0f008 */
[----:B------:R-:W-:Y:S05]  /*f450*/  @P0 BRA `(.L_x_1073) ;  /* 0x00000000001c0947 */ /* 0x000fea0003800000 */
[----:B------:R-:W-:Y:S02]  /*f460*/  UISETP.NE.AND UP0, UPT, UR5, 0x1, UPT ;  /* 0x000000010500788c */ /* 0x000fe4000bf05270 */
[----:B------:R-:W-:-:S09]  /*f470*/  ULOP3.LUT UR4, URZ, UR4, URZ, 0x33, !UPT ;  /* 0x000000043f047292 */ /* 0x000fd2000f8e333f */
[----:B------:R-:W-:Y:S02]  /*f480*/  @UP0 ULDC.64 UR10, c[0x0][0x9e8] ;  /* 0x00027a00000a0ab9 */ /* 0x000fe40000000a00 */
[----:B------:R-:W-:-:S04]  /*f490*/  UIMAD.WIDE.U32 UR6, UR4, UR10, URZ ;  /* 0x0000000a040672a5 */ /* 0x000fc8000f8e003f */
[----:B------:R-:W-:-:S04]  /*f4a0*/  @UP0 USHF.R.U32.HI UR4, URZ, UR11, UR7 ;  /* 0x0000000b3f040299 */ /* 0x000fc80008011607 */
[----:B------:R-:W-:Y:S01]  /*f4b0*/  ULOP3.LUT UR4, URZ, UR4, URZ, 0x33, !UPT ;  /* 0x000000043f047292 */ /* 0x000fe2000f8e333f */
[----:B------:R-:W-:Y:S11]  /*f4c0*/  BRA `(.L_x_1074) ;  /* 0x0000000000107947 */ /* 0x000ff60003800000 */
.L_x_1073:
[----:B------:R-:W-:-:S11]  /*f4d0*/  UISETP.NE.AND UP0, UPT, UR5, 0x1, UPT ;  /* 0x000000010500788c */ /* 0x000fd6000bf05270 */
[----:B------:R-:W-:Y:S02]  /*f4e0*/  @UP0 ULDC.64 UR10, c[0x0][0x9e8] ;  /* 0x00027a00000a0ab9 */ /* 0x000fe40000000a00 */
[----:B------:R-:W-:-:S04]  /*f4f0*/  UIMAD.WIDE.U32 UR6, UR4, UR10, URZ ;  /* 0x0000000a040672a5 */ /* 0x000fc8000f8e003f */
[----:B------:R-:W-:-:S12]  /*f500*/  @UP0 USHF.R.U32.HI UR4, URZ, UR11, UR7 ;  /* 0x0000000b3f040299 */ /* 0x000fd80008011607 */
.L_x_1074:
[----:B------:R-:W-:-:S04]  /*f510*/  UIMAD UR4, UR4, UR5, URZ ;  /* 0x00000005040472a4 */ /* 0x000fc8000f8e023f */
[----:B------:R-:W-:-:S04]  /*f520*/  UISETP.LT.AND UP0, UPT, UR8, UR4, UPT ;  /* 0x000000040800728c */ /* 0x000fc8000bf01270 */
[----:B------:R-:W-:-:S12]  /*f530*/  USEL UR8, UR8, UR4, !UP0 ;  /* 0x0000000408087287 */ /* 0x000fd8000c000000 */
.L_x_1072:
[----:B------:R-:W-:Y:S01]  /*f540*/  UIMAD.WIDE UR4, UR8, 0x2aaaaaab, URZ ;  /* 0x2aaaaaab080478a5 */ /* 0x000fe2000f8e023f */
[----:B------:R-:W-:Y:S03]  /*f550*/  BSSY B7, `(.L_x_1075) ;  /* 0x0000328000077945 */ /* 0x000fe60003800000 */
[----:B------:R-:W-:-:S04]  /*f560*/  USHF.R.U32.HI UR4, URZ, 0x1f, UR5 ;  /* 0x0000001f3f047899 */ /* 0x000fc80008011605 */
[----:B------:R-:W-:-:S04]  /*f570*/  ULEA.HI.SX32 UR4, UR5, UR4, 0x1c ;  /* 0x0000000405047291 */ /* 0x000fc8000f8fe23f */
[----:B------:R-:W-:-:S04]  /*f580*/  UISETP.LT.AND UP0, UPT, URZ, UR4, UPT ;  /* 0x000000043f00728c */ /* 0x000fc8000bf01270 */
[----:B------:R-:W-:-:S04]  /*f590*/  USEL UR46, URZ, UR4, !UP0 ;  /* 0x000000043f2e7287 */ /* 0x000fc8000c000000 */
[----:B------:R-:W-:-:S06]  /*f5a0*/  UISETP.GT.AND UP0, UPT, UR45, UR46, UPT ;  /* 0x0000002e2d00728c */ /* 0x000fcc000bf04270 */
[----:B------:R-:W-:-:S13]  /*f5b0*/  PLOP3.LUT P0, PT, PT, PT, UP0, 0x80, 0x0 ;  /* 0x000000000000781c */ /* 0x000fda0003f0f008 */
[----:B------:R-:W-:Y:S05]  /*f5c0*/  @P0 BRA `(.L_x_1076) ;  /* 0x0000000000440947 */ /* 0x000fea0003800000 */
[----:B------:R-:W0:Y:S02]  /*f5d0*/  S2R R0, SR_TID.X ;  /* 0x0000000000007919 */ /* 0x000e240000002100 */
[----:B0-----:R-:W-:-:S04]  /*f5e0*/  LOP3.LUT R0, R0, 0x7f, RZ, 0xc0, !PT ;  /* 0x0000007f00007812 */ /* 0x001fc800078ec0ff */
[----:B------:R-:W-:-:S13]  /*f5f0*/  ISETP.NE.AND P2, PT, R0, RZ, PT ;  /* 0x000000ff0000720c */ /* 0x000fda0003f45270 */
[----:B------:R-:W-:Y:S05]  /*f600*/  @P2 BRA `(.L_x_1077) ;  /* 0x0000003000702947 */ /* 0x000fea0003800000 */
[----:B------:R-:W0:Y:S01]  /*f610*/  S2R R7, SR_LANEID ;  /* 0x0000000000077919 */ /* 0x000e220000000000 */
[----:B------:R-:W-:Y:S01]  /*f620*/  VOTEU.ANY UR4, UPT, PT ;  /* 0x0000000000047886 */ /* 0x000fe200038e0100 */
[----:B------:R-:W1:Y:S01]  /*f630*/  LDC.64 R2, c[0x0][0xc80] ;  /* 0x00032000ff027b82 */ /* 0x000e620000000a00 */
[----:B------:R-:W0:Y:S08]  /*f640*/  FLO.U32 R0, UR4 ;  /* 0x0000000400007d00 */ /* 0x000e3000080e0000 */
[----:B------:R-:W1:Y:S01]  /*f650*/  POPC R5, UR4 ;  /* 0x0000000400057d09 */ /* 0x000e620008000000 */
[----:B0-----:R-:W-:-:S13]  /*f660*/  ISETP.EQ.U32.AND P0, PT, R0, R7, PT ;  /* 0x000000070000720c */ /* 0x001fda0003f02070 */
[----:B-1----:R-:W2:Y:S01]  /*f670*/  @P0 ATOMG.E.ADD.STRONG.GPU PT, R3, desc[UR36][R2.64], R5 ;  /* 0x00000005020309a8 */ /* 0x002ea200081ee1e4 */
[----:B------:R-:W0:Y:S02]  /*f680*/  S2R R4, SR_LTMASK ;  /* 0x0000000000047919 */ /* 0x000e240000003900 */
[----:B0-----:R-:W-:-:S04]  /*f690*/  LOP3.LUT R4, R4, UR4, RZ, 0xc0, !PT ;  /* 0x0000000404047c12 */ /* 0x001fc8000f8ec0ff */
[----:B------:R-:W0:Y:S01]  /*f6a0*/  POPC R7, R4 ;  /* 0x0000000400077309 */ /* 0x000e220000000000 */
[----:B--2---:R-:W0:Y:S02]  /*f6b0*/  SHFL.IDX PT, R0, R3, R0, 0x1f ;  /* 0x00001f0003007589 */ /* 0x004e2400000e0000 */
[----:B0-----:R-:W-:Y:S01]  /*f6c0*/  IADD3 R34, R0, UR47, R7 ;  /* 0x0000002f00227c10 */ /* 0x001fe2000fffe007 */
[----:B------:R-:W-:Y:S06]  /*f6d0*/  BRA `(.L_x_1077) ;  /* 0x00000030003c7947 */ /* 0x000fec0003800000 */
.L_x_1076:
[----:B------:R-:W-:Y:S01]  /*f6e0*/  VIADD R0, R16, 0x18400 ;  /* 0x0001840010007836 */ /* 0x000fe20000000000 */
[----:B------:R-:W-:Y:S04]  /*f6f0*/  BSSY B6, `(.L_x_1078) ;  /* 0x0000013000067945 */ /* 0x000fe80003800000 */
[----:B------:R-:W-:-:S13]  /*f700*/  LOP3.LUT P0, RZ, R0, 0x3ff, RZ, 0xc0, !PT ;  /* 0x000003ff00ff7812 */ /* 0x000fda000780c0ff */
[----:B------:R-:W-:Y:S05]  /*f710*/  @!P0 BRA `(.L_x_1079) ;  /* 0x0000000000408947 */ /* 0x000fea0003800000 */
[----:B------:R-:W-:Y:S01]  /*f720*/  MOV R2, 0x0 ;  /* 0x0000000000027802 */ /* 0x000fe20000000f00 */
[----:B------:R-:W-:Y:S01]  /*f730*/  ULDC.64 UR4, c[0x4][0xf0] ;  /* 0x01003c0000047ab9 */ /* 0x000fe20000000a00 */
[----:B------:R-:W-:Y:S01]  /*f740*/  ULDC.64 UR6, c[0x4][0xf8] ;  /* 0x01003e0000067ab9 */ /* 0x000fe20000000a00 */
[----:B------:R-:W-:Y:S02]  /*f750*/  IMAD.U32 R4, RZ, RZ, UR4 ;  /* 0x00000004ff047e24 */ /* 0x000fe4000f8e00ff */
[----:B------:R-:W-:Y:S01]  /*f760*/  IMAD.U32 R5, RZ, RZ, UR5 ;  /* 0x00000005ff057e24 */ /* 0x000fe2000f8e00ff */
[----:B------:R-:W0:Y:S01]  /*f770*/  LDC.64 R2, c[0x4][R2] ;  /* 0x0100000002027b82 */ /* 0x000e220000000a00 */
[----:B------:R-:W-:Y:S01]  /*f780*/  ULDC.64 UR4, c[0x4][0x70] ;  /* 0x01001c0000047ab9 */ /* 0x000fe20000000a00 */
[----:B------:R-:W-:Y:S02]  /*f790*/  IMAD.U32 R6, RZ, RZ, UR6 ;  /* 0x00000006ff067e24 */ /* 0x000fe4000f8e00ff */
[----:B------:R-:W-:-:S02]  /*f7a0*/  IMAD.U32 R7, RZ, RZ, UR7 ;  /* 0x00000007ff077e24 */ /* 0x000fc4000f8e00ff */
[----:B------:R-:W-:Y:S02]  /*f7b0*/  IMAD.U32 R10, RZ, RZ, UR4 ;  /* 0x00000004ff0a7e24 */ /* 0x000fe4000f8e00ff */
[----:B------:R-:W-:Y:S02]  /*f7c0*/  IMAD.U32 R11, RZ, RZ, UR5 ;  /* 0x00000005ff0b7e24 */ /* 0x000fe4000f8e00ff */
[----:B------:R-:W-:Y:S02]  /*f7d0*/  IMAD.MOV.U32 R8, RZ, RZ, 0x70 ;  /* 0x00000070ff087424 */ /* 0x000fe400078e00ff */
[----:B------:R-:W-:Y:S02]  /*f7e0*/  IMAD.MOV.U32 R12, RZ, RZ, 0x1 ;  /* 0x00000001ff0c7424 */ /* 0x000fe400078e00ff */
[----:B------:R-:W-:-:S07]  /*f7f0*/  IMAD.MOV.U32 R13, RZ, RZ, RZ ;  /* 0x000000ffff0d7224 */ /* 0x000fce00078e00ff */
[----:B------:R-:W-:-:S07]  /*f800*/  LEPC R20, `(.L_x_1079) ;  /* 0x000000001014794e */ /* 0x000fce0000000000 */
[----:B0----5:R-:W-:Y:S05]  /*f810*/  CALL.ABS.NOINC R2 ;  /* 0x0000000002007343 */ /* 0x021fea0003c00000 */
.L_x_1079:
[----:B------:R-:W-:Y:S05]  /*f820*/  BSYNC B6 ;  /* 0x0000000000067941 */ /* 0x000fea0003800000 */
.L_x_1078:
        /* <DEDUP_REMOVED lines=19> */
[----:B-1---5:R-:W-:Y:S05]  /*f960*/  CALL.ABS.NOINC R2 ;  /* 0x0000000002007343 */ /* 0x022fea0003c00000 */
.L_x_1082:
[----:B------:R0:W1:Y:S01]  /*f970*/  LDC.64 R2, c[0x4][R17] ;  /* 0x0100000011027b82 */ /* 0x0000620000000a00 */
[----:B------:R-:W-:Y:S01]  /*f980*/  ULDC.64 UR4, c[0x4][0xf0] ;  /* 0x01003c0000047ab9 */ /* 0x000fe20000000a00 */
[----:B------:R-:W-:Y:S01]  /*f990*/  ULDC.64 UR6, c[0x4][0xf8] ;  /* 0x01003e0000067ab9 */ /* 0x000fe20000000a00 */
[----:B------:R-:W-:Y:S02]  /*f9a0*/  IMAD.U32 R4, RZ, RZ, UR4 ;  /* 0x00000004ff047e24 */ /* 0x000fe4000f8e00ff */
        /* <DEDUP_REMOVED lines=11> */
.L_x_1081:
[----:B------:R-:W-:Y:S05]  /*fa60*/  BSYNC B6 ;  /* 0x0000000000067941 */ /* 0x000fea0003800000 */
.L_x_1080:
[----:B------:R-:W-:Y:S01]  /*fa70*/  ULDC.64 UR4, c[0x0][0x9f8] ;  /* 0x00027e0000047ab9 */ /* 0x000fe20000000a00 */
[----:B------:R-:W-:Y:S01]  /*fa80*/  IMAD.U32 R29, RZ, RZ, UR43 ;  /* 0x0000002bff1d7e24 */ /* 0x000fe2000f8e00ff */
[----:B------:R-:W-:Y:S01]  /*fa90*/  UISETP.NE.U32.AND UP0, UPT, UR4, URZ, UPT ;  /* 0x0000003f0400728c */ /* 0x000fe2000bf05070 */
[----:B------:R-:W0:Y:S03]  /*faa0*/  LDC R10, c[0x0][0x430] ;  /* 0x00010c00ff0a7b82 */ /* 0x000e260000000800 */
[----:B------:R-:W-:-:S06]  /*fab0*/  UISETP.NE.AND.EX UP0, UPT, UR5, URZ, UPT, UP0 ;  /* 0x0000003f0500728c */ /* 0x000fcc000bf05300 */
[----:B------:R-:W-:-:S05]  /*fac0*/  PLOP3.LUT P0, PT, PT, PT, UP0, 0x80, 0x0 ;  /* 0x000000000000781c */ /* 0x000fca0003f0f008 */
[----:B------:R-:W-:Y:S02]  /*fad0*/  @UP0 ULDC.64 UR4, c[0x0][0x9f8] ;  /* 0x00027e0000040ab9 */ /* 0x000fe40000000a00 */
[----:B------:R-:W-:-:S06]  /*fae0*/  @UP0 UIMAD.WIDE UR4, UR43, 0x4, UR4 ;  /* 0x000000042b0408a5 */ /* 0x000fcc000f8e0204 */
[----:B------:R-:W-:Y:S01]  /*faf0*/  IMAD.U32 R2, RZ, RZ, UR4 ;  /* 0x00000004ff027e24 */ /* 0x000fe2000f8e00ff */
[----:B------:R-:W-:Y:S01]  /*fb00*/  ULDC UR4, c[0x0][0xc48] ;  /* 0x0003120000047ab9 */ /* 0x000fe20000000800 */
[----:B------:R-:W-:-:S05]  /*fb10*/  IMAD.U32 R3, RZ, RZ, UR5 ;  /* 0x00000005ff037e24 */ /* 0x000fca000f8e00ff */
[----:B------:R1:W5:Y:S01]  /*fb20*/  @P0 LDG.E R29, desc[UR36][R2.64] ;  /* 0x00000024021d0981 */ /* 0x000362000c1e1900 */
[----:B------:R-:W-:Y:S01]  /*fb30*/  UMOV UR5, 0xffffffff ;  /* 0xffffffff00057882 */ /* 0x000fe20000000000 */
[----:B------:R-:W-:Y:S02]  /*fb40*/  IMAD.U32 R22, RZ, RZ, UR4 ;  /* 0x00000004ff167e24 */ /* 0x000fe4000f8e00ff */
[----:B------:R-:W-:Y:S05]  /*fb50*/  BRA.DIV UR5, `(.L_x_1083) ;  /* 0x0000003605487947 */ /* 0x000fea000b800000 */
.L_x_1137:
[----:B------:R-:W2:Y:S01]  /*fb60*/  S2R R0, SR_TID.X ;  /* 0x0000000000007919 */ /* 0x000ea20000002100 */
[----:B------:R-:W-:Y:S01]  /*fb70*/  UIADD3 UR4, UR45, -0x1, URZ ;  /* 0xffffffff2d047890 */ /* 0x000fe2000fffe03f */
[----:B0-----:R-:W-:Y:S02]  /*fb80*/  ISETP.NE.AND P1, PT, R10, 0x1, PT ;  /* 0x000000010a00780c */ /* 0x001fe40003f25270 */
[----:B-----5:R-:W-:Y:S02]  /*fb90*/  SHF.R.S32.HI R33, RZ, 0x1f, R29 ;  /* 0x0000001fff217819 */ /* 0x020fe4000001141d */
[----:B------:R-:W-:Y:S01]  /*fba0*/  LOP3.LUT R19, R19, 0xffffff7f, RZ, 0xc0, !PT ;  /* 0xffffff7f13137812 */ /* 0x000fe200078ec0ff */
[----:B------:R-:W-:-:S08]  /*fbb0*/  IMAD.U32 R7, RZ, RZ, UR4 ;  /* 0x00000004ff077e24 */ /* 0x000fd0000f8e00ff */
[----:B-1----:R-:W0:Y:S01]  /*fbc0*/  @P1 LDC R3, c[0x0][0x434] ;  /* 0x00010d00ff031b82 */ /* 0x002e220000000800 */
[----:B------:R-:W-:-:S07]  /*fbd0*/  @P1 LOP3.LUT R19, R19, 0x80, RZ, 0xfc, !PT ;  /* 0x0000008013131812 */ /* 0x000fce00078efcff */
[----:B------:R-:W1:Y:S01]  /*fbe0*/  @P1 LDC R5, c[0x0][0x438] ;  /* 0x00010e00ff051b82 */ /* 0x000e620000000800 */
[----:B--2---:R-:W-:-:S05]  /*fbf0*/  IMAD.SHL.U32 R8, R0, 0x10, RZ ;  /* 0x0000001000087824 */ /* 0x004fca00078e00ff */
[----:B------:R-:W-:-:S05]  /*fc00*/  LOP3.LUT R8, R36, 0x70, R8, 0xf8, !PT ;  /* 0x0000007024087812 */ /* 0x000fca00078ef808 */
[----:B------:R-:W-:-:S04]  /*fc10*/  IMAD R7, R7, 0x60, R8 ;  /* 0x0000006007077824 */ /* 0x000fc800078e0208 */
[C---:B------:R-:W-:Y:S01]  /*fc20*/  IMAD.IADD R0, R7.reuse, 0x1, R32 ;  /* 0x0000000107007824 */ /* 0x040fe200078e0220 */
[----:B------:R-:W-:-:S03]  /*fc30*/  ISETP.GE.AND P0, PT, R7, UR38, PT ;  /* 0x0000002607007c0c */ /* 0x000fc6000bf06270 */
[----:B0-----:R-:W-:Y:S01]  /*fc40*/  @P1 IMAD.HI.U32 R2, R0, R3, RZ ;  /* 0x0000000300021227 */ /* 0x001fe200078e00ff */
[----:B------:R-:W-:-:S03]  /*fc50*/  ISETP.GT.U32.OR P0, PT, R8, 0x5f, P0 ;  /* 0x0000005f0800780c */ /* 0x000fc60000704470 */
[----:B------:R-:W-:Y:S01]  /*fc60*/  IMAD.MOV.U32 R9, RZ, RZ, R0 ;  /* 0x000000ffff097224 */ /* 0x000fe200078e0000 */
[----:B-1----:R-:W-:-:S09]  /*fc70*/  @P1 SHF.R.U32.HI R9, RZ, R5, R2 ;  /* 0x00000005ff091219 */ /* 0x002fd20000011602 */
[----:B------:R-:W0:Y:S01]  /*fc80*/  @!P0 LDC.64 R6, c[0x0][0x428] ;  /* 0x00010a00ff068b82 */ /* 0x000e220000000a00 */
[----:B------:R-:W-:-:S07]  /*fc90*/  @!P0 SHF.R.S32.HI R3, RZ, 0x1f, R9 ;  /* 0x0000001fff038819 */ /* 0x000fce0000011409 */
[----:B------:R-:W1:Y:S01]  /*fca0*/  @!P0 LDC.64 R4, c[0x0][0x418] ;  /* 0x00010600ff048b82 */ /* 0x000e620000000a00 */
[----:B0-----:R-:W-:-:S04]  /*fcb0*/  @!P0 IMAD R2, R33, R6, RZ ;  /* 0x0000000621028224 */ /* 0x001fc800078e02ff */
[----:B------:R-:W-:Y:S02]  /*fcc0*/  @!P0 IMAD R7, R29, R7, R2 ;  /* 0x000000071d078224 */ /* 0x000fe400078e0202 */
[----:B------:R-:W-:-:S04]  /*fcd0*/  @!P0 IMAD.MOV.U32 R2, RZ, RZ, R9 ;  /* 0x000000ffff028224 */ /* 0x000fc800078e0009 */
[----:B------:R-:W-:-:S04]  /*fce0*/  @!P0 IMAD.WIDE.U32 R2, R29, R6, R2 ;  /* 0x000000061d028225 */ /* 0x000fc800078e0002 */
[----:B------:R-:W-:Y:S01]  /*fcf0*/  @!P0 IMAD.IADD R3, R3, 0x1, R7 ;  /* 0x0000000103038824 */ /* 0x000fe200078e0207 */
[----:B-1----:R-:W-:Y:S01]  /*fd00*/  @!P0 LEA R4, P1, R2, R4, 0x2 ;  /* 0x0000000402048211 */ /* 0x002fe200078210ff */
[----:B------:R-:W-:-:S03]  /*fd10*/  IMAD.MOV.U32 R6, RZ, RZ, RZ ;  /* 0x000000ffff067224 */ /* 0x000fc600078e00ff */
[----:B------:R-:W-:Y:S01]  /*fd20*/  @!P0 LEA.HI.X R5, R2, R5, R3, 0x2, P1 ;  /* 0x0000000502058211 */ /* 0x000fe200008f1403 */
[----:B------:R-:W-:-:S04]  /*fd30*/  IMAD.MOV R7, RZ, RZ, -R9 ;  /* 0x000000ffff077224 */ /* 0x000fc800078e0a09 */
[----:B------:R0:W5:Y:S01]  /*fd40*/  @!P0 LDG.E R6, desc[UR36][R4.64] ;  /* 0x0000002404068981 */ /* 0x000162000c1e1900 */
[----:B------:R-:W-:Y:S01]  /*fd50*/  ISETP.GT.U32.AND P0, PT, R8, 0x5f, PT ;  /* 0x0000005f0800780c */ /* 0x000fe20003f04070 */
[----:B------:R-:W-:Y:S01]  /*fd60*/  IMAD R3, RZ, RZ, -UR43 ;  /* 0x8000002bff037e24 */ /* 0x000fe2000f8e02ff */
[----:B------:R-:W-:Y:S01]  /*fd70*/  LOP3.LUT R19, R19, 0xffffffbf, RZ, 0xc0, !PT ;  /* 0xffffffbf13137812 */ /* 0x000fe200078ec0ff */
[----:B------:R-:W-:Y:S02]  /*fd80*/  IMAD.U32 R24, RZ, RZ, UR4 ;  /* 0x00000004ff187e24 */ /* 0x000fe4000f8e00ff */
[----:B------:R-:W-:Y:S02]  /*fd90*/  IMAD R22, R22, R3, UR42 ;  /* 0x0000002a16167e24 */ /* 0x000fe4000f8e0203 */
[----:B0-----:R-:W-:-:S03]  /*fda0*/  IMAD R5, R10, R7, R0 ;  /* 0x000000070a057224 */ /* 0x001fc600078e0200 */
[----:B------:R-:W-:Y:S01]  /*fdb0*/  SHF.R.S32.HI R28, RZ, 0x1f, R22 ;  /* 0x0000001fff1c7819 */ /* 0x000fe20000011416 */
[----:B------:R-:W-:-:S05]  /*fdc0*/  IMAD.U32 R0, RZ, RZ, UR48 ;  /* 0x00000030ff007e24 */ /* 0x000fca000f8e00ff */
[----:B------:R-:W-:-:S13]  /*fdd0*/  ISETP.NE.AND P2, PT, R0, 0x3, PT ;  /* 0x000000030000780c */ /* 0x000fda0003f45270 */
[----:B------:R-:W-:-:S04]  /*fde0*/  @P2 LOP3.LUT R19, R19, 0x40, RZ, 0xfc, !PT ;  /* 0x0000004013132812 */ /* 0x000fc800078efcff */
[----:B------:R-:W-:-:S04]  /*fdf0*/  LOP3.LUT R19, R19, 0xffffffdf, RZ, 0xc0, !PT ;  /* 0xffffffdf13137812 */ /* 0x000fc800078ec0ff */
[----:B------:R-:W-:Y:S01]  /*fe00*/  @P0 LOP3.LUT R19, R19, 0x20, RZ, 0xfc, !PT ;  /* 0x0000002013130812 */ /* 0x000fe200078efcff */
[----:B------:R-:W-:Y:S06]  /*fe10*/  @!P2 BRA `(.L_x_1084) ;  /* 0x000000000004a947 */ /* 0x000fec0003800000 */
[----:B------:R-:W-:Y:S01]  /*fe20*/  BPT.TRAP 0x1 ;  /* 0x000000040000795c */ /* 0x000fe20000300000 */
.L_x_1084:
[----:B------:R-:W-:Y:S01]  /*fe30*/  SHF.R.S32.HI R7, RZ, 0x1f, R5 ;  /* 0x0000001fff077819 */ /* 0x000fe20000011405 */
[----:B------:R-:W-:Y:S01]  /*fe40*/  ULDC.64 UR4, c[0x0][0x328] ;  /* 0x0000ca0000047ab9 */ /* 0x000fe20000000a00 */
[----:B-----5:R-:W-:Y:S01]  /*fe50*/  SHF.R.S32.HI R4, RZ, 0x1f, R6 ;  /* 0x0000001fff047819 */ /* 0x020fe20000011406 */
[----:B------:R-:W-:Y:S01]  /*fe60*/  IMAD.WIDE.U32 R2, R5, UR4, RZ ;  /* 0x0000000405027c25 */ /* 0x000fe2000f8e00ff */
[----:B------:R-:W-:Y:S03]  /*fe70*/  BSSY B0, `(.L_x_1085) ;  /* 0x0000015000007945 */ /* 0x000fe60003800000 */
[----:B------:R-:W-:-:S04]  /*fe80*/  IMAD R0, R7, UR4, RZ ;  /* 0x0000000407007c24 */ /* 0x000fc8000f8e02ff */
[----:B------:R-:W-:Y:S01]  /*fe90*/  IMAD R9, R5, UR5, R0 ;  /* 0x0000000505097c24 */ /* 0x000fe2000f8e0200 */
[----:B------:R-:W-:Y:S01]  /*fea0*/  ULDC.64 UR4, c[0x0][0x338] ;  /* 0x0000ce0000047ab9 */ /* 0x000fe20000000a00 */
[----:B------:R-:W-:Y:S02]  /*feb0*/  IMAD R0, R23, 0x8, R16 ;  /* 0x0000000817007824 */ /* 0x000fe400078e0210 */
        /* <DEDUP_REMOVED lines=13> */
[----:B------:R-:W-:-:S04]  /*ff90*/  SHF.L.U32 R3, R26, 0x1f, RZ ;  /* 0x0000001f1a037819 */ /* 0x000fc800000006ff */
[----:B------:R-:W0:Y:S02]  /*ffa0*/  SYNCS.PHASECHK.TRANS64.TRYWAIT P0, [R0+URZ+0x2a840], R3 ;  /* 0x02a84003000075a7 */ /* 0x000e24000800017f */
[----:B0-----:R-:W-:Y:S05]  /*ffb0*/  @!P0 BRA `(.L_x_1086) ;  /* 0x00000030005c8947 */ /* 0x001fea0003800000 */
.L_x_1138:
[----:B------:R-:W-:Y:S05]  /*ffc0*/  BSYNC B0 ;  /* 0x0000000000007941 */ /* 0x000fea0003800000 */
.L_x_1085:
[----:B------:R-:W-:Y:S01]  /*ffd0*/  ULDC.64 UR4, c[0x0][0x300] ;  /* 0x0000c00000047ab9 */ /* 0x000fe20000000a00 */
[----:B------:R-:W-:Y:S01]  /*ffe0*/  LOP3.LUT P4, RZ, R19, 0x10, RZ, 0xc0, !PT ;  /* 0x0000001013ff7812 */ /* 0x000fe2000788c0ff */
        /* <DEDUP_REMOVED lines=10> */
[----:B------:R-:W-:Y:S01]  /*10090*/  ULDC.64 UR4, c[0x0][0x308] ;  /* 0x0000c20000047ab9 */ /* 0x000fe20000000a00 */
[----:B------:R-:W-:Y:S02]  /*100a0*/  IMAD.MOV.U32 R7, RZ, RZ, -0x60 ;  /* 0xffffffa0ff077424 */ /* 0x000fe400078e00ff */
[----:B------:R-:W-:Y:S02]  /*100b0*/  IMAD.IADD R3, R3, 0x1, R5 ;  /* 0x0000000103037824 */ /* 0x000fe400078e0205 */
[----:B------:R-:W-:Y:S02]  /*100c0*/  IMAD R5, R28, UR4, RZ ;  /* 0x000000041c057c24 */ /* 0x000fe4000f8e02ff */
[----:B------:R-:W-:-:S04]  /*100d0*/  IMAD.WIDE.U32 R2, R22, UR4, R2 ;  /* 0x0000000416027c25 */ /* 0x000fc8000f8e0002 */
[----:B------:R-:W-:Y:S01]  /*100e0*/  IMAD R5, R22, UR5, R5 ;  /* 0x0000000516057c24 */ /* 0x000fe2000f8e0205 */
[----:B------:R-:W-:Y:S01]  /*100f0*/  ULDC.64 UR4, c[0x0][0x2e8] ;  /* 0x0000ba0000047ab9 */ /* 0x000fe20000000a00 */
[----:B------:R-:W-:Y:S01]  /*10100*/  IMAD R7, R24, R7, UR38 ;  /* 0x0000002618077e24 */ /* 0x000fe2000f8e0207 */
[C---:B------:R-:W-:Y:S01]  /*10110*/  LEA R4, P0, R2.reuse, UR4, 0x1 ;  /* 0x0000000402047c11 */ /* 0x040fe2000f8008ff */
[----:B------:R-:W-:Y:S01]  /*10120*/  IMAD.IADD R3, R3, 0x1, R5 ;  /* 0x0000000103037824 */ /* 0x000fe200078e0205 */
[----:B------:R-:W-:Y:S01]  /*10130*/  UMOV UR4, 0xffffffff ;  /* 0xffffffff00047882 */ /* 0x000fe20000000000 */
[----:B------:R-:W-:Y:S02]  /*10140*/  IMAD.IADD R7, R7, 0x1, -R36 ;  /* 0x0000000107077824 */ /* 0x000fe400078e0a24 */
[----:B------:R-:W-:Y:S01]  /*10150*/  IMAD R5, R23, 0x4800, R30 ;  /* 0x0000480017057824 */ /* 0x000fe200078e021e */
[----:B------:R-:W-:Y:S02]  /*10160*/  LEA.HI.X R6, R2, UR5, R3, 0x1, P0 ;  /* 0x0000000502067c11 */ /* 0x000fe400080f0c03 */
[----:B------:R-:W-:Y:S01]  /*10170*/  ISETP.GE.AND P0, PT, R7, 0x1, PT ;  /* 0x000000010700780c */ /* 0x000fe20003f06270 */
[----:B------:R-:W-:-:S12]  /*10180*/  BRA.DIV UR4, `(.L_x_1087) ;  /* 0x0000002e04fc7947 */ /* 0x000fd8000b800000 */
[----:B------:R-:W0:Y:S01]  /*10190*/  SHFL.IDX PT, R14, R4, RZ, 0x181f ;  /* 0x00181fff040e7589 */ /* 0x000e2200000e0000 */
[----:B------:R-:W-:-:S03]  /*101a0*/  @P0 IMAD R9, R5, 0x2, R16 ;  /* 0x0000000205090824 */ /* 0x000fc600078e0210 */
[----:B------:R-:W1:Y:S04]  /*101b0*/  SHFL.IDX PT, R2, R6, RZ, 0x181f ;  /* 0x00181fff06027589 */ /* 0x000e6800000e0000 */
[----:B------:R-:W-:Y:S01]  /*101c0*/  SHFL.IDX PT, R8, R6, 0x1, 0x181f ;  /* 0x00381f0006087f89 */ /* 0x000fe200000e0000 */
[----:B0-----:R-:W-:-:S05]  /*101d0*/  @P0 LEA R14, P1, R37, R14, 0x1 ;  /* 0x0000000e250e0211 */ /* 0x001fca00078208ff */
[----:B-1----:R-:W-:Y:S02]  /*101e0*/  @P0 IMAD.X R3, RZ, RZ, R2, P1 ;  /* 0x000000ffff030224 */ /* 0x002fe400008e0602 */
[----:B------:R-:W-:Y:S02]  /*101f0*/  @P0 IMAD.MOV.U32 R2, RZ, RZ, R14 ;  /* 0x000000ffff020224 */ /* 0x000fe400078e000e */
[----:B------:R-:W0:Y:S04]  /*10200*/  SHFL.IDX PT, R14, R4, 0x1, 0x181f ;  /* 0x00381f00040e7f89 */ /* 0x000e2800000e0000 */
[----:B------:R-:W-:Y:S04]  /*10210*/  @P0 LDGSTS.E.BYPASS.LTC128B.128 [R9+0x18400], desc[UR36][R2.64], !P4 ;  /* 0x1840000002090fae */ /* 0x000fe8000e101d64 */
[----:B------:R-:W-:Y:S04]  /*10220*/  @P0 LDGSTS.E.BYPASS.LTC128B.128 [R9+0x1b400], desc[UR36][R2.64+0x80], !P3 ;  /* 0x1b40008002090fae */ /* 0x000fe8000d901d64 */
[----:B------:R1:W-:Y:S01]  /*10230*/  @P0 LDGSTS.E.BYPASS.LTC128B.128 [R9+0x1e400], desc[UR36][R2.64+0x100], !P2 ;  /* 0x1e40010002090fae */ /* 0x0003e2000d101d64 */
[----:B------:R-:W-:-:S13]  /*10240*/  ISETP.GE.AND P0, PT, R7, 0x11, PT ;  /* 0x000000110700780c */ /* 0x000fda0003f06270 */
[----:B0-----:R-:W-:Y:S01]  /*10250*/  @P0 LEA R14, P1, R37, R14, 0x1 ;  /* 0x0000000e250e0211 */ /* 0x001fe200078208ff */
[----:B------:R-:W-:-:S04]  /*10260*/  @P0 IMAD R25, R5, 0x2, R16 ;  /* 0x0000000205190824 */ /* 0x000fc800078e0210 */
[----:B------:R-:W-:Y:S02]  /*10270*/  @P0 IMAD.X R21, RZ, RZ, R8, P1 ;  /* 0x000000ffff150224 */ /* 0x000fe400008e0608 */
[----:B-1----:R-:W-:Y:S01]  /*10280*/  @P0 IMAD.MOV.U32 R2, RZ, RZ, R14 ;  /* 0x000000ffff020224 */ /* 0x002fe200078e000e */
[----:B------:R-:W-:Y:S01]  /*10290*/  SHFL.IDX PT, R8, R6, 0x2, 0x181f ;  /* 0x00581f0006087f89 */ /* 0x000fe200000e0000 */
[----:B------:R-:W-:-:S03]  /*102a0*/  @P0 IMAD.MOV.U32 R3, RZ, RZ, R21 ;  /* 0x000000ffff030224 */ /* 0x000fc600078e0015 */
        /* <DEDUP_REMOVED lines=31> */
[----:B------:R0:W1:Y:S01]  /*104a0*/  SHFL.IDX PT, R8, R6, 0x5, 0x181f ;  /* 0x00b81f0006087f89 */ /* 0x00006200000e0000 */
[----:B------:R-:W-:-:S03]  /*104b0*/  @P0 IMAD.MOV.U32 R3, RZ, RZ, R9 ;  /* 0x000000ffff030224 */ /* 0x000fc600078e0009 */
[----:B------:R0:W2:Y:S04]  /*104c0*/  SHFL.IDX PT, R14, R4, 0x5, 0x181f ;  /* 0x00b81f00040e7f89 */ /* 0x0000a800000e0000 */
[----:B------:R0:W-:Y:S04]  /*104d0*/  @P0 LDGSTS.E.BYPASS.LTC128B.128 [R21+0x1a400], desc[UR36][R2.64], !P4 ;  /* 0x1a40000002150fae */ /* 0x0001e8000e101d64 */
[----:B------:R0:W-:Y:S04]  /*104e0*/  @P0 LDGSTS.E.BYPASS.LTC128B.128 [R21+0x1d400], desc[UR36][R2.64+0x80], !P3 ;  /* 0x1d40008002150fae */ /* 0x0001e8000d901d64 */
[----:B------:R0:W-:Y:S02]  /*104f0*/  @P0 LDGSTS.E.BYPASS.LTC128B.128 [R21+0x20400], desc[UR36][R2.64+0x100], !P2 ;  /* 0x2040010002150fae */ /* 0x0001e4000d101d64 */
.L_x_1152:
[----:B------:R-:W-:-:S13]  /*10500*/  ISETP.GE.AND P0, PT, R7, 0x51, PT ;  /* 0x000000510700780c */ /* 0x000fda0003f06270 */
[----:B0-2---:R-:W-:Y:S01]  /*10510*/  @P0 LEA R2, P1, R37, R14, 0x1 ;  /* 0x0000000e25020211 */ /* 0x005fe200078208ff */
[----:B------:R-:W-:-:S04]  /*10520*/  @P0 IMAD R5, R5, 0x2, R16 ;  /* 0x0000000205050824 */ /* 0x000fc800078e0210 */
[----:B-1----:R-:W-:-:S05]  /*10530*/  @P0 IMAD.X R3, RZ, RZ, R8, P1 ;  /* 0x000000ffff030224 */ /* 0x002fca00008e0608 */
        /* <DEDUP_REMOVED lines=8> */
.L_x_1088:
        /* <DEDUP_REMOVED lines=10> */
.L_x_1089:
[----:B------:R1:W-:Y:S02]  /*10660*/  SYNCS.ARRIVE.TRANS64.A1T0 RZ, [R0+URZ+0x2a830], RZ ;  /* 0x02a830ff00ff79a7 */ /* 0x0003e4000810003f */
[----:B------:R-:W-:Y:S05]  /*10670*/  WARPSYNC.ALL ;  /* 0x0000000000007948 */ /* 0x000fea0003800000 */
[----:B------:R-:W-:Y:S01]  /*10680*/  BSSY B6, `(.L_x_1090) ;  /* 0x0000015000067945 */ /* 0x000fe20003800000 */
[----:B-1----:R-:W-:Y:S01]  /*10690*/  VIADD R0, R16, 0xc400 ;  /* 0x0000c40010007836 */ /* 0x002fe20000000000 */
[----:B------:R-:W-:Y:S04]  /*106a0*/  BAR.SYNC.DEFER_BLOCKING 0x8, 0x180 ;  /* 0x0206000000007b1d */ /* 0x000fe80000010000 */
[----:B------:R-:W-:-:S13]  /*106b0*/  LOP3.LUT P0, RZ, R0, 0x3ff, RZ, 0xc0, !PT ;  /* 0x000003ff00ff7812 */ /* 0x000fda000780c0ff */
[----:B------:R-:W-:Y:S05]  /*106c0*/  @!P0 BRA `(.L_x_1091) ;  /* 0x0000000000408947 */ /* 0x000fea0003800000 */
[----:B0-----:R-:W-:Y:S01]  /*106d0*/  MOV R2, 0x0 ;  /* 0x0000000000027802 */ /* 0x001fe20000000f00 */
[----:B------:R-:W-:Y:S01]  /*106e0*/  ULDC.64 UR6, c[0x4][0xf0] ;  /* 0x01003c0000067ab9 */ /* 0x000fe20000000a00 */
[----:B------:R-:W-:Y:S01]  /*106f0*/  ULDC.64 UR8, c[0x4][0xf8] ;  /* 0x01003e0000087ab9 */ /* 0x000fe20000000a00 */
[----:B------:R-:W-:Y:S01]  /*10700*/  ULDC.64 UR4, c[0x4][0x88] ;  /* 0x0100220000047ab9 */ /* 0x000fe20000000a00 */
[----:B------:R-:W-:Y:S02]  /*10710*/  IMAD.U32 R4, RZ, RZ, UR6 ;  /* 0x00000006ff047e24 */ /* 0x000fe4000f8e00ff */
[----:B------:R-:W0:Y:S01]  /*10720*/  LDC.64 R2, c[0x4][R2] ;  /* 0x0100000002027b82 */ /* 0x000e220000000a00 */
[----:B------:R-:W-:Y:S02]  /*10730*/  IMAD.U32 R5, RZ, RZ, UR7 ;  /* 0x00000007ff057e24 */ /* 0x000fe4000f8e00ff */
        /* <DEDUP_REMOVED lines=8> */
[----:B0-----:R-:W-:Y:S05]  /*107c0*/  CALL.ABS.NOINC R2 ;  /* 0x0000000002007343 */ /* 0x001fea0003c00000 */
.L_x_1091:
[----:B------:R-:W-:Y:S05]  /*107d0*/  BSYNC B6 ;  /* 0x0000000000067941 */ /* 0x000fea0003800000 */
.L_x_1090:
[----:B0-----:R-:W0:Y:S01]  /*107e0*/  S2R R2, SR_TID.X ;  /* 0x0000000000027919 */ /* 0x001e220000002100 */
[----:B------:R-:W-:Y:S01]  /*107f0*/  UISETP.NE.AND UP0, UPT, UR50, URZ, UPT ;  /* 0x0000003f3200728c */ /* 0x000fe2000bf05270 */
[----:B------:R-:W-:Y:S01]  /*10800*/  R2UR UR6, R28 ;  /* 0x000000001c0672ca */ /* 0x000fe200000e0000 */
[----:B------:R-:W-:Y:S01]  /*10810*/  ULDC.64 UR8, c[0x0][0x2d8] ;  /* 0x0000b60000087ab9 */ /* 0x000fe20000000a00 */
[----:B------:R-:W-:Y:S02]  /*10820*/  R2UR UR7, R22 ;  /* 0x00000000160772ca */ /* 0x000fe400000e0000 */
[C---:B------:R-:W-:Y:S02]  /*10830*/  LOP3.LUT P3, RZ, R19.reuse, 0x400, RZ, 0xc0, !PT ;  /* 0x0000040013ff7812 */ /* 0x040fe4000786c0ff */
[----:B------:R-:W-:Y:S02]  /*10840*/  PLOP3.LUT P0, PT, PT, PT, UP0, 0x80, 0x0 ;  /* 0x000000000000781c */ /* 0x000fe40003f0f008 */
[----:B------:R-:W-:-:S02]  /*10850*/  LOP3.LUT P4, RZ, R19, 0x200, RZ, 0xc0, !PT ;  /* 0x0000020013ff7812 */ /* 0x000fc4000788c0ff */
[----:B------:R-:W-:Y:S01]  /*10860*/  @UP0 ULDC UR4, c[0x0][0x44c] ;  /* 0x0001130000040ab9 */ /* 0x000fe20000000800 */
[----:B------:R-:W-:Y:S02]  /*10870*/  LOP3.LUT P5, RZ, R19, 0x100, RZ, 0xc0, !PT ;  /* 0x0000010013ff7812 */ /* 0x000fe400078ac0ff */
[----:B------:R-:W-:-:S04]  /*10880*/  UIMAD UR6, UR6, UR8, URZ ;  /* 0x00000008060672a4 */ /* 0x000fc8000f8e023f */
[----:B------:R-:W-:Y:S02]  /*10890*/  UIMAD UR7, UR7, UR9, UR6 ;  /* 0x00000009070772a4 */ /* 0x000fe4000f8e0206 */
[----:B------:R-:W-:Y:S01]  /*108a0*/  USHF.R.S32.HI UR6, URZ, 0x1f, UR43 ;  /* 0x0000001f3f067899 */ /* 0x000fe2000801142b */
[----:B0-----:R-:W-:-:S05]  /*108b0*/  IMAD.SHL.U32 R2, R2, 0x10, RZ ;  /* 0x0000001002027824 */ /* 0x001fca00078e00ff */
[----:B------:R-:W-:-:S05]  /*108c0*/  LOP3.LUT R2, R36, 0x70, R2, 0xf8, !PT ;  /* 0x0000007024027812 */ /* 0x000fca00078ef802 */
[----:B------:R-:W-:-:S04]  /*108d0*/  VIADD R0, R2, UR44 ;  /* 0x0000002c02007c36 */ /* 0x000fc80008000000 */
[----:B------:R-:W-:Y:S01]  /*108e0*/  @P0 IMAD.HI.U32 R3, R0, UR4, RZ ;  /* 0x0000000400030c27 */ /* 0x000fe2000f8e00ff */
[----:B------:R-:W-:Y:S01]  /*108f0*/  PLOP3.LUT P0, PT, PT, PT, UP0, 0x80, 0x0 ;  /* 0x000000000000781c */ /* 0x000fe20003f0f008 */
[----:B------:R-:W-:Y:S02]  /*10900*/  @UP0 ULDC UR4, c[0x0][0x450] ;  /* 0x0001140000040ab9 */ /* 0x000fe40000000800 */
[----:B------:R-:W-:-:S10]  /*10910*/  IMAD.MOV.U32 R2, RZ, RZ, R0 ;  /* 0x000000ffff027224 */ /* 0x000fd400078e0000 */
[----:B------:R-:W-:Y:S02]  /*10920*/  @P0 SHF.R.U32.HI R2, RZ, UR4, R3 ;  /* 0x00000004ff020c19 */ /* 0x000fe40008011603 */
[----:B------:R-:W-:-:S03]  /*10930*/  R2UR UR4, R22 ;  /* 0x00000000160472ca */ /* 0x000fc600000e0000 */
[----:B------:R-:W-:-:S10]  /*10940*/  IMAD.MOV R5, RZ, RZ, -R2 ;  /* 0x000000ffff057224 */ /* 0x000fd400078e0a02 */
[----:B------:R-:W-:-:S03]  /*10950*/  UIMAD.WIDE.U32 UR4, UR4, UR8, URZ ;  /* 0x00000008040472a5 */ /* 0x000fc6000f8e003f */
[----:B------:R-:W-:Y:S01]  /*10960*/  ULDC.64 UR8, c[0x0][0x2e0] ;  /* 0x0000b80000087ab9 */ /* 0x000fe20000000a00 */
[----:B------:R-:W-:Y:S02]  /*10970*/  UIADD3 UR5, UR5, UR7, URZ ;  /* 0x0000000705057290 */ /* 0x000fe4000fffe03f */
[----:B------:R-:W-:Y:S01]  /*10980*/  UIMAD UR6, UR6, UR8, URZ ;  /* 0x00000008060672a4 */ /* 0x000fe2000f8e023f */
[----:B------:R-:W-:Y:S01]  /*10990*/  ULDC UR7, c[0x0][0x448] ;  /* 0x0001120000077ab9 */ /* 0x000fe20000000800 */
[----:B------:R-:W-:Y:S01]  /*109a0*/  UIMAD.WIDE.U32 UR4, UR43, UR8, UR4 ;  /* 0x000000082b0472a5 */ /* 0x000fe2000f8e0004 */
[----:B------:R-:W-:Y:S01]  /*109b0*/  IMAD R5, R5, UR7, R0 ;  /* 0x0000000705057c24 */ /* 0x000fe2000f8e0200 */
[----:B------:R-:W-:Y:S01]  /*109c0*/  UIMAD UR6, UR43, UR9, UR6 ;  /* 0x000000092b0672a4 */ /* 0x000fe2000f8e0206 */
[----:B------:R-:W-:Y:S02]  /*109d0*/  SHF.R.S32.HI R0, RZ, 0x1f, R2 ;  /* 0x0000001fff007819 */ /* 0x000fe40000011402 */
[----:B------:R-:W-:Y:S01]  /*109e0*/  ULDC.64 UR8, c[0x0][0x2d0] ;  /* 0x0000b40000087ab9 */ /* 0x000fe20000000a00 */
[----:B------:R-:W-:Y:S01]  /*109f0*/  UIADD3 UR5, UR5, UR6, URZ ;  /* 0x0000000605057290 */ /* 0x000fe2000fffe03f */
[----:B------:R-:W-:-:S02]  /*10a00*/  IMAD.U32 R9, RZ, RZ, UR8 ;  /* 0x00000008ff097e24 */ /* 0x000fc4000f8e00ff */
[----:B------:R-:W-:Y:S01]  /*10a10*/  IMAD R3, R0, UR8, RZ ;  /* 0x0000000800037c24 */ /* 0x000fe2000f8e02ff */
[----:B------:R-:W-:-:S03]  /*10a20*/  SHF.R.S32.HI R0, RZ, 0x1f, R5 ;  /* 0x0000001fff007819 */ /* 0x000fc60000011405 */
[C---:B------:R-:W-:Y:S02]  /*10a30*/  IMAD R7, R2.reuse, UR9, R3 ;  /* 0x0000000902077c24 */ /* 0x040fe4000f8e0203 */
[----:B------:R-:W-:Y:S01]  /*10a40*/  IMAD.WIDE.U32 R2, R2, R9, UR4 ;  /* 0x0000000402027e25 */ /* 0x000fe2000f8e0009 */
        /* <DEDUP_REMOVED lines=11> */
[----:B------:R-:W0:Y:S01]  /*10b00*/  SHFL.IDX PT, R14, R0, RZ, 0x181f ;  /* 0x00181fff000e7589 */ /* 0x000e2200000e0000 */
[----:B------:R-:W-:-:S03]  /*10b10*/  VIADD R4, R36, UR44 ;  /* 0x0000002c24047c36 */ /* 0x000fc60008000000 */
[----:B------:R-:W1:Y:S01]  /*10b20*/  SHFL.IDX PT, R2, R5, RZ, 0x181f ;  /* 0x00181fff05027589 */ /* 0x000e6200000e0000 */
[C---:B------:R-:W-:Y:S01]  /*10b30*/  VIADD R7, R4.reuse, 0x10 ;  /* 0x0000001004077836 */ /* 0x040fe20000000000 */
[----:B------:R-:W-:Y:S02]  /*10b40*/  ISETP.GE.AND P0, PT, R4, UR39, PT ;  /* 0x0000002704007c0c */ /* 0x000fe4000bf06270 */
[----:B------:R-:W-:Y:S11]  /*10b50*/  SHFL.IDX PT, R6, R5, 0x1, 0x181f ;  /* 0x00381f0005067f89 */ /* 0x000ff600000e0000 */
        /* <DEDUP_REMOVED lines=12> */
[----:B------:R-:W-:Y:S02]  /*10c20*/  @!P0 IMAD.MOV.U32 R3, RZ, RZ, R7 ;  /* 0x000000ffff038224 */ /* 0x000fe400078e0007 */
[----:B------:R-:W-:Y:S01]  /*10c30*/  VIADD R7, R4, 0x20 ;  /* 0x0000002004077836 */ /* 0x000fe20000000000 */
        /* <DEDUP_REMOVED lines=58> */
.L_x_1169:
[----:B------:R-:W-:-:S05]  /*10fe0*/  VIADD R4, R4, 0x70 ;  /* 0x0000007004047836 */ /* 0x000fca0000000000 */
[----:B------:R-:W-:-:S13]  /*10ff0*/  ISETP.GE.AND P0, PT, R4, UR39, PT ;  /* 0x0000002704007c0c */ /* 0x000fda000bf06270 */
[----:B0-2---:R-:W-:-:S05]  /*11000*/  @!P0 LEA R2, P1, R37, R14, 0x1 ;  /* 0x0000000e25028211 */ /* 0x005fca00078208ff */
[----:B-1----:R-:W-:-:S05]  /*11010*/  @!P0 IMAD.X R3, RZ, RZ, R6, P1 ;  /* 0x000000ffff038224 */ /* 0x002fca00008e0606 */
[----:B------:R-:W-:Y:S01]  /*11020*/  @!PT LDS RZ, [RZ] ;  /* 0x00000000fffff984 */ /* 0x000fe20000000800 */
[----:B------:R-:W-:Y:S01]  /*11030*/  @!PT LDS RZ, [RZ] ;  /* 0x00000000fffff984 */ /* 0x000fe20000000800 */
[----:B------:R-:W-:Y:S01]  /*11040*/  @!PT LDS RZ, [RZ] ;  /* 0x00000000fffff984 */ /* 0x000fe20000000800 */
[----:B------:R0:W-:Y:S04]  /*11050*/  @!P0 LDGSTS.E.BYPASS.LTC128B.128 [R31+0xfc00], desc[UR36][R2.64], !P3 ;  /* 0x0fc00000021f8fae */ /* 0x0001e8000d901d64 */
[----:B------:R0:W-:Y:S04]  /*11060*/  @!P0 LDGSTS.E.BYPASS.LTC128B.128 [R31+0x13c00], desc[UR36][R2.64+0x80], !P4 ;  /* 0x13c00080021f8fae */ /* 0x0001e8000e101d64 */
[----:B------:R0:W-:Y:S01]  /*11070*/  @!P0 LDGSTS.E.BYPASS.LTC128B.128 [R31+0x17c00], desc[UR36][R2.64+0x100], !P5 ;  /* 0x17c00100021f8fae */ /* 0x0001e2000e901d64 */
[----:B------:R-:W-:Y:S01]  /*11080*/  PLOP3.LUT P0, PT, PT, PT, PT, 0x80, 0x0 ;  /* 0x000000000000781c */ /* 0x000fe20003f0f070 */
[----:B------:R-:W-:-:S12]  /*11090*/  NOP ;  /* 0x0000000000007918 */ /* 0x000fd80000000000 */
.L_x_1093:
[----:B------:R-:W-:Y:S02]  /*110a0*/  PLOP3.LUT P1, PT, P1, P0, PT, 0xa2, 0x0 ;  /* 0x000000000000781c */ /* 0x000fe40000f21472 */
[----:B------:R-:W-:-:S08]  /*110b0*/  @P0 R2UR P1, UR4, R16 ;  /* 0x00000000100402ca */ /* 0x000fd00000020000 */
[----:B------:R-:W-:-:S05]  /*110c0*/  @P0 PLOP3.LUT P0, PT, P1, PT, PT, 0x80, 0x0 ;  /* 0x000000000000081c */ /* 0x000fca0000f0f070 */
[----:B------:R-:W-:Y:S01]  /*110d0*/  @!P1 SYNCS.ARRIVE.TRANS64.RED.A0T1 RZ, [UR4+0x2a800], RZ ;  /* 0x02a800ffffff99a7 */ /* 0x000fe20008200404 */
[----:B------:R-:W-:Y:S07]  /*110e0*/  @!P1 ARRIVES.LDGSTSBAR.64.TRANSCNT [UR4+0x2a800] ;  /* 0x02a80000ff0099b0 */ /* 0x000fee0008000a84 */
[----:B------:R-:W-:Y:S05]  /*110f0*/  @P0 BRA.U.ANY `(.L_x_1093) ;  /* 0xfffffffd00e80947 */ /* 0x000fea000393ffff */
[----:B0-----:R-:W2:Y:S02]  /*11100*/  LDL.LU R2, [R1] ;  /* 0x0000000001027983 */ /* 0x001ea40000300800 */
[----:B--2---:R-:W-:-:S05]  /*11110*/  VIADD R2, R2, 0x1 ;  /* 0x0000000102027836 */ /* 0x004fca0000000000 */
[----:B------:R0:W-:Y:S01]  /*11120*/  STL [R1], R2 ;  /* 0x0000000201007387 */ /* 0x0001e20000100800 */
        /* <DEDUP_REMOVED lines=9> */
.L_x_1170:
[----:B------:R-:W-:Y:S05]  /*111c0*/  BSYNC B0 ;  /* 0x0000000000007941 */ /* 0x000fea0003800000 */
.L_x_1094:
[----:B------:R-:W-:-:S04]  /*111d0*/  UIADD3 UR4, UR45, -0x2, URZ ;  /* 0xfffffffe2d047890 */ /* 0x000fc8000fffe03f */
[----:B------:R-:W-:-:S06]  /*111e0*/  UISETP.GE.AND UP0, UPT, UR4, UR46, UPT ;  /* 0x0000002e0400728c */ /* 0x000fcc000bf06270 */
[----:B------:R-:W-:-:S13]  /*111f0*/  PLOP3.LUT P0, PT, PT, PT, UP0, 0x40, 0x0 ;  /* 0x000000000000781c */ /* 0x000fda0003f0e808 */
[----:B------:R-:W-:Y:S05]  /*11200*/  @P0 BRA `(.L_x_1096) ;  /* 0x0000000c00c80947 */ /* 0x000fea0003800000 */
[----:B------:R-:W-:Y:S01]  /*11210*/  BSSY B0, `(.L_x_1096) ;  /* 0x00000f1000007945 */ /* 0x000fe20003800000 */
[----:B------:R-:W-:Y:S02]  /*11220*/  IMAD.MOV.U32 R20, RZ, RZ, R26 ;  /* 0x000000ffff147224 */ /* 0x000fe400078e001a */
[----:B------:R-:W-:Y:S02]  /*11230*/  IMAD.MOV.U32 R9, RZ, RZ, R23 ;  /* 0x000000ffff097224 */ /* 0x000fe400078e0017 */
[----:B------:R-:W-:Y:S02]  /*11240*/  IMAD.MOV.U32 R27, RZ, RZ, R24 ;  /* 0x000000ffff1b7224 */ /* 0x000fe400078e0018 */
[----:B------:R-:W-:-:S07]  /*11250*/  IMAD.U32 R8, RZ, RZ, UR4 ;  /* 0x00000004ff087e24 */ /* 0x000fce000f8e00ff */
.L_x_1109:
[----:B0-----:R-:W0:Y:S01]  /*11260*/  LDC R3, c[0x0][0x430] ;  /* 0x00010c00ff037b82 */ /* 0x001e220000000800 */
[----:B------:R-:W1:Y:S01]  /*11270*/  S2R R0, SR_TID.X ;  /* 0x0000000000007919 */ /* 0x000e620000002100 */
[----:B------:R-:W-:Y:S01]  /*11280*/  IMAD R10, R8, 0x60, R32 ;  /* 0x00000060080a7824 */ /* 0x000fe200078e0220 */
[----:B------:R-:W-:Y:S01]  /*11290*/  LOP3.LUT P1, RZ, R19, 0x40, RZ, 0xc0, !PT ;  /* 0x0000004013ff7812 */ /* 0x000fe2000782c0ff */
[----:B------:R-:W-:Y:S01]  /*112a0*/  VIADD R23, R9, 0x1 ;  /* 0x0000000109177836 */ /* 0x000fe20000000000 */
[----:B0-----:R-:W-:Y:S01]  /*112b0*/  ISETP.NE.AND P0, PT, R3, 0x1, PT ;  /* 0x000000010300780c */ /* 0x001fe20003f05270 */
[----:B-1----:R-:W-:-:S12]  /*112c0*/  IMAD.SHL.U32 R0, R0, 0x10, RZ ;  /* 0x0000001000007824 */ /* 0x002fd800078e00ff */
[----:B------:R-:W0:Y:S01]  /*112d0*/  @P0 LDC R3, c[0x0][0x434] ;  /* 0x00010d00ff030b82 */ /* 0x000e220000000800 */
[----:B------:R-:W-:-:S04]  /*112e0*/  LOP3.LUT R0, R36, 0x70, R0, 0xf8, !PT ;  /* 0x0000007024007812 */ /* 0x000fc800078ef800 */
[C---:B------:R-:W-:Y:S01]  /*112f0*/  ISETP.GT.U32.AND P2, PT, R0.reuse, 0x5f, PT ;  /* 0x0000005f0000780c */ /* 0x040fe20003f44070 */
[----:B------:R-:W-:Y:S02]  /*11300*/  IMAD.IADD R10, R0, 0x1, R10 ;  /* 0x00000001000a7824 */ /* 0x000fe400078e020a */
[----:B------:R-:W1:Y:S02]  /*11310*/  @P0 LDC R5, c[0x0][0x438] ;  /* 0x00010e00ff050b82 */ /* 0x000e640000000800 */
[----:B------:R-:W-:-:S08]  /*11320*/  IMAD.MOV.U32 R11, RZ, RZ, R10 ;  /* 0x000000ffff0b7224 */ /* 0x000fd000078e000a */
[----:B------:R-:W2:Y:S01]  /*11330*/  @!P2 LDC.64 R6, c[0x0][0x428] ;  /* 0x00010a00ff06ab82 */ /* 0x000ea20000000a00 */
[----:B0-----:R-:W-:-:S05]  /*11340*/  @P0 IMAD.HI.U32 R0, R10, R3, RZ ;  /* 0x000000030a000227 */ /* 0x001fca00078e00ff */
[----:B-1----:R-:W-:Y:S02]  /*11350*/  @P0 SHF.R.U32.HI R11, RZ, R5, R0 ;  /* 0x00000005ff0b0219 */ /* 0x002fe40000011600 */
[----:B------:R-:W0:Y:S02]  /*11360*/  @!P2 LDC.64 R4, c[0x0][0x418] ;  /* 0x00010600ff04ab82 */ /* 0x000e240000000a00 */
[--C-:B------:R-:W-:Y:S01]  /*11370*/  @!P2 SHF.R.S32.HI R3, RZ, 0x1f, R11.reuse ;  /* 0x0000001fff03a819 */ /* 0x100fe2000001140b */
[----:B------:R-:W-:Y:S02]  /*11380*/  @!P2 IMAD.MOV.U32 R2, RZ, RZ, R11 ;  /* 0x000000ffff02a224 */ /* 0x000fe400078e000b */
[-C--:B--2---:R-:W-:Y:S02]  /*11390*/  @!P2 IMAD R0, R33, R6.reuse, RZ ;  /* 0x000000062100a224 */ /* 0x084fe400078e02ff */
[----:B------:R-:W-:-:S04]  /*113a0*/  @!P2 IMAD.WIDE.U32 R2, R29, R6, R2 ;  /* 0x000000061d02a225 */ /* 0x000fc800078e0002 */
[----:B------:R-:W-:-:S04]  /*113b0*/  @!P2 IMAD R7, R29, R7, R0 ;  /* 0x000000071d07a224 */ /* 0x000fc800078e0200 */
[----:B------:R-:W-:Y:S01]  /*113c0*/  @!P2 IMAD.IADD R0, R7, 0x1, R3 ;  /* 0x000000010700a824 */ /* 0x000fe200078e0203 */
[----:B0-----:R-:W-:-:S04]  /*113d0*/  @!P2 LEA R4, P0, R2, R4, 0x2 ;  /* 0x000000040204a211 */ /* 0x001fc800078010ff */
[----:B------:R-:W-:Y:S01]  /*113e0*/  @!P2 LEA.HI.X R5, R2, R5, R0, 0x2, P0 ;  /* 0x000000050205a211 */ /* 0x000fe200000f1400 */
[----:B------:R-:W-:Y:S01]  /*113f0*/  IMAD.MOV.U32 R0, RZ, RZ, RZ ;  /* 0x000000ffff007224 */ /* 0x000fe200078e00ff */
[C---:B------:R-:W-:Y:S01]  /*11400*/  ISETP.NE.AND P0, PT, R23.reuse, 0x2, PT ;  /* 0x000000021700780c */ /* 0x040fe20003f05270 */
[----:B------:R-:W-:Y:S01]  /*11410*/  IMAD.MOV R7, RZ, RZ, -R11 ;  /* 0x000000ffff077224 */ /* 0x000fe200078e0a0b */
[----:B------:R-:W-:Y:S05]  /*11420*/  YIELD ;  /* 0x0000000000007946 */ /* 0x000fea0003800000 */
[----:B------:R-:W-:Y:S01]  /*11430*/  ULDC UR4, c[0x0][0x430] ;  /* 0x00010c0000047ab9 */ /* 0x000fe20000000800 */
[----:B------:R-:W-:Y:S01]  /*11440*/  SEL R3, RZ, 0x1, P0 ;  /* 0x00000001ff037807 */ /* 0x000fe20000000000 */
[----:B------:R0:W5:Y:S01]  /*11450*/  @!P2 LDG.E R0, desc[UR36][R4.64] ;  /* 0x000000240400a981 */ /* 0x000162000c1e1900 */
[----:B------:R-:W-:Y:S01]  /*11460*/  SEL R23, R23, RZ, P0 ;  /* 0x000000ff17177207 */ /* 0x000fe20000000000 */
[----:B------:R-:W-:Y:S01]  /*11470*/  IMAD.MOV.U32 R24, RZ, RZ, R8 ;  /* 0x000000ffff187224 */ /* 0x000fe200078e0008 */
[----:B------:R-:W-:Y:S01]  /*11480*/  LOP3.LUT R26, R20, R3, RZ, 0x3c, !PT ;  /* 0x00000003141a7212 */ /* 0x000fe200078e3cff */
[----:B0-----:R-:W-:Y:S01]  /*11490*/  IMAD R4, R7, UR4, R10 ;  /* 0x0000000407047c24 */ /* 0x001fe2000f8e020a */
[----:B------:R-:W-:Y:S06]  /*114a0*/  @!P1 BRA `(.L_x_1097) ;  /* 0x0000000000049947 */ /* 0x000fec0003800000 */
[----:B------:R-:W-:Y:S01]  /*114b0*/  BPT.TRAP 0x1 ;  /* 0x000000040000795c */ /* 0x000fe20000300000 */
.L_x_1097:
[----:B------:R-:W-:Y:S01]  /*114c0*/  IMAD R6, R23, 0x8, R16 ;  /* 0x0000000817067824 */ /* 0x000fe200078e0210 */
[----:B------:R-:W-:Y:S01]  /*114d0*/  SHF.L.U32 R3, R26, 0x1f, RZ ;  /* 0x0000001f1a037819 */ /* 0x000fe200000006ff */
[----:B------:R-:W-:Y:S03]  /*114e0*/  BSSY B1, `(.L_x_1098) ;  /* 0x0000003000017945 */ /* 0x000fe60003800000 */
[----:B------:R-:W0:Y:S02]  /*114f0*/  SYNCS.PHASECHK.TRANS64.TRYWAIT P0, [R6+URZ+0x2a840], R3 ;  /* 0x02a84003060075a7 */ /* 0x000e24000800017f */
[----:B0-----:R-:W-:Y:S05]  /*11500*/  @!P0 BRA `(.L_x_1099) ;  /* 0x0000002c00c08947 */ /* 0x001fea0003800000 */
.L_x_1171:
[----:B------:R-:W-:Y:S05]  /*11510*/  BSYNC B1 ;  /* 0x0000000000017941 */ /* 0x000fea0003800000 */
.L_x_1098:
[----:B------:R-:W-:Y:S01]  /*11520*/  SHF.R.S32.HI R21, RZ, 0x1f, R4 ;  /* 0x0000001fff157819 */ /* 0x000fe20000011404 */
[----:B------:R-:W-:Y:S01]  /*11530*/  ULDC.64 UR4, c[0x0][0x300] ;  /* 0x0000c00000047ab9 */ /* 0x000fe20000000a00 */
[----:B-----5:R-:W-:Y:S01]  /*11540*/  SHF.R.S32.HI R25, RZ, 0x1f, R0 ;  /* 0x0000001fff197819 */ /* 0x020fe20000011400 */
[----:B------:R-:W-:Y:S01]  /*11550*/  IMAD R8, R23, 0x4800, R30 ;  /* 0x0000480017087824 */ /* 0x000fe200078e021e */
[----:B------:R-:W-:Y:S01]  /*11560*/  LOP3.LUT P3, RZ, R19, 0x10, RZ, 0xc0, !PT ;  /* 0x0000001013ff7812 */ /* 0x000fe2000786c0ff */
        /* <DEDUP_REMOVED lines=22> */
[----:B------:R-:W-:Y:S02]  /*116d0*/  IMAD.SHL.U32 R5, R37, 0x2, RZ ;  /* 0x0000000225057824 */ /* 0x000fe400078e00ff */
[----:B------:R-:W-:Y:S01]  /*116e0*/  IMAD R8, R8, 0x2, R16 ;  /* 0x0000000208087824 */ /* 0x000fe200078e0210 */
        /* <DEDUP_REMOVED lines=10> */
[----:B------:R-:W0:Y:S02]  /*11790*/  SHFL.IDX PT, R14, R7, 0x2, 0x181f ;  /* 0x00581f00070e7f89 */ /* 0x000e2400000e0000 */
[----:B-1----:R-:W-:-:S05]  /*117a0*/  IMAD.X R3, RZ, RZ, R3, P0 ;  /* 0x000000ffff037224 */ /* 0x002fca00000e0603 */
        /* <DEDUP_REMOVED lines=24> */
.L_x_1185:
[----:B0-2---:R-:W-:-:S05]  /*11930*/  IADD3 R2, P0, R14, R5, RZ ;  /* 0x000000050e027210 */ /* 0x005fca0007f1e0ff */
[----:B-1----:R-:W-:Y:S01]  /*11940*/  IMAD.X R3, RZ, RZ, R35, P0 ;  /* 0x000000ffff037224 */ /* 0x002fe200000e0623 */
        /* <DEDUP_REMOVED lines=8> */
.L_x_1101:
        /* <DEDUP_REMOVED lines=10> */
.L_x_1102:
[----:B------:R1:W-:Y:S01]  /*11a70*/  SYNCS.ARRIVE.TRANS64.A1T0 RZ, [R6+URZ+0x2a830], RZ ;  /* 0x02a830ff06ff79a7 */ /* 0x0003e2000810003f */
[----:B------:R-:W-:Y:S05]  /*11a80*/  @!P2 BRA `(.L_x_1103) ;  /* 0x000000000004a947 */ /* 0x000fea0003800000 */
[----:B------:R-:W-:Y:S01]  /*11a90*/  BPT.TRAP 0x1 ;  /* 0x000000040000795c */ /* 0x000fe20000300000 */
.L_x_1103:
[----:B0-----:R-:W-:Y:S01]  /*11aa0*/  SHF.L.U32 R3, R20, 0x1f, RZ ;  /* 0x0000001f14037819 */ /* 0x001fe200000006ff */
[----:B-1----:R-:W-:Y:S01]  /*11ab0*/  IMAD R6, R9, 0x8, R16 ;  /* 0x0000000809067824 */ /* 0x002fe200078e0210 */
[----:B------:R-:W-:Y:S03]  /*11ac0*/  BSSY B1, `(.L_x_1104) ;  /* 0x0000003000017945 */ /* 0x000fe60003800000 */
[----:B------:R-:W0:Y:S02]  /*11ad0*/  SYNCS.PHASECHK.TRANS64.TRYWAIT P0, [R6+URZ+0x2a860], R3 ;  /* 0x02a86003060075a7 */ /* 0x000e24000800017f */
[----:B0-----:R-:W-:Y:S05]  /*11ae0*/  @!P0 BRA `(.L_x_1105) ;  /* 0x0000003000148947 */ /* 0x001fea0003800000 */
.L_x_1186:
[----:B------:R-:W-:Y:S05]  /*11af0*/  BSYNC B1 ;  /* 0x0000000000017941 */ /* 0x000fea0003800000 */
.L_x_1104:
[----:B------:R-:W-:Y:S01]  /*11b00*/  IMAD.MOV.U32 R2, RZ, RZ, -0x60 ;  /* 0xffffffa0ff027424 */ /* 0x000fe200078e00ff */
[----:B------:R-:W-:Y:S01]  /*11b10*/  UMOV UR4, 0xffffffff ;  /* 0xffffffff00047882 */ /* 0x000fe20000000000 */
[----:B------:R-:W-:Y:S01]  /*11b20*/  LOP3.LUT P2, RZ, R19, 0x2, RZ, 0xc0, !PT ;  /* 0x0000000213ff7812 */ /* 0x000fe2000784c0ff */
[----:B------:R-:W-:Y:S01]  /*11b30*/  IMAD R7, R9, 0x3000, R30 ;  /* 0x0000300009077824 */ /* 0x000fe200078e021e */
[----:B------:R-:W-:Y:S01]  /*11b40*/  LOP3.LUT P1, RZ, R19, 0x1, RZ, 0xc0, !PT ;  /* 0x0000000113ff7812 */ /* 0x000fe2000782c0ff */
[----:B0-----:R-:W-:-:S04]  /*11b50*/  IMAD R3, R27, R2, UR38 ;  /* 0x000000261b037e24 */ /* 0x001fc8000f8e0202 */
[----:B------:R-:W-:Y:S01]  /*11b60*/  IMAD.IADD R8, R3, 0x1, -R36 ;  /* 0x0000000103087824 */ /* 0x000fe200078e0a24 */
[----:B------:R-:W-:Y:S07]  /*11b70*/  BRA.DIV UR4, `(.L_x_1106) ;  /* 0x0000003204047947 */ /* 0x000fee000b800000 */
[----:B------:R-:W0:Y:S01]  /*11b80*/  SHFL.IDX PT, R14, R17, RZ, 0x181f ;  /* 0x00181fff110e7589 */ /* 0x000e2200000e0000 */
[----:B------:R-:W-:-:S03]  /*11b90*/  IMAD R7, R7, 0x2, R16 ;  /* 0x0000000207077824 */ /* 0x000fc600078e0210 */
[----:B------:R-:W1:Y:S01]  /*11ba0*/  SHFL.IDX PT, R3, R18, RZ, 0x181f ;  /* 0x00181fff12037589 */ /* 0x000e6200000e0000 */
[----:B0-----:R-:W-:-:S03]  /*11bb0*/  IADD3 R2, P0, R14, R5, RZ ;  /* 0x000000050e027210 */ /* 0x001fc60007f1e0ff */
[----:B------:R-:W0:Y:S02]  /*11bc0*/  SHFL.IDX PT, R14, R17, 0x1, 0x181f ;  /* 0x00381f00110e7f89 */ /* 0x000e2400000e0000 */
[----:B-1----:R-:W-:Y:S01]  /*11bd0*/  IMAD.X R3, RZ, RZ, R3, P0 ;  /* 0x000000ffff037224 */ /* 0x002fe200000e0603 */
[----:B------:R-:W-:-:S13]  /*11be0*/  ISETP.LT.OR P0, PT, R8, 0x1, P2 ;  /* 0x000000010800780c */ /* 0x000fda0001701670 */
[----:B------:R-:W-:Y:S01]  /*11bf0*/  LDGSTS.E.BYPASS.LTC128B.128 [R7+0x400], desc[UR36][R2.64], !P0 ;  /* 0x0040000002077fae */ /* 0x000fe2000c101d64 */
[----:B------:R-:W-:-:S13]  /*11c00*/  ISETP.LT.OR P0, PT, R8, 0x1, P1 ;  /* 0x000000010800780c */ /* 0x000fda0000f01670 */
[----:B------:R1:W-:Y:S04]  /*11c10*/  LDGSTS.E.BYPASS.LTC128B.128 [R7+0x3400], desc[UR36][R2.64+0x80], !P0 ;  /* 0x0340008002077fae */ /* 0x0003e8000c101d64 */
[----:B-1----:R-:W1:Y:S01]  /*11c20*/  SHFL.IDX PT, R3, R18, 0x1, 0x181f ;  /* 0x00381f0012037f89 */ /* 0x002e6200000e0000 */
        /* <DEDUP_REMOVED lines=25> */
[----:B------:R-:W2:Y:S04]  /*11dc0*/  SHFL.IDX PT, R18, R18, 0x5, 0x181f ;  /* 0x00b81f0012127f89 */ /* 0x000ea800000e0000 */
[----:B------:R3:W4:Y:S01]  /*11dd0*/  SHFL.IDX PT, R14, R17, 0x5, 0x181f ;  /* 0x00b81f00110e7f89 */ /* 0x00072200000e0000 */
[----:B-1----:R-:W-:Y:S01]  /*11de0*/  IMAD.X R3, RZ, RZ, R3, P0 ;  /* 0x000000ffff037224 */ /* 0x002fe200000e0603 */
[----:B------:R-:W-:-:S13]  /*11df0*/  ISETP.LT.OR P0, PT, R8, 0x41, P2 ;  /* 0x000000410800780c */ /* 0x000fda0001701670 */
[----:B------:R3:W-:Y:S01]  /*11e00*/  LDGSTS.E.BYPASS.LTC128B.128 [R7+0x2400], desc[UR36][R2.64], !P0 ;  /* 0x0240000002077fae */ /* 0x0007e2000c101d64 */
[----:B------:R-:W-:-:S13]  /*11e10*/  ISETP.LT.OR P0, PT, R8, 0x41, P1 ;  /* 0x000000410800780c */ /* 0x000fda0000f01670 */
[----:B--2-4-:R3:W-:Y:S02]  /*11e20*/  LDGSTS.E.BYPASS.LTC128B.128 [R7+0x5400], desc[UR36][R2.64+0x80], !P0 ;  /* 0x0540008002077fae */ /* 0x0147e4000c101d64 */
.L_x_1200:
[----:B0--3--:R-:W-:Y:S01]  /*11e30*/  IADD3 R2, P0, R14, R5, RZ ;  /* 0x000000050e027210 */ /* 0x009fe20007f1e0ff */
[----:B------:R-:W-:Y:S02]  /*11e40*/  ULDC.64 UR4, c[0x0][0x328] ;  /* 0x0000ca0000047ab9 */ /* 0x000fe40000000a00 */
[----:B------:R-:W-:Y:S02]  /*11e50*/  IMAD R21, R21, UR4, RZ ;  /* 0x0000000415157c24 */ /* 0x000fe4000f8e02ff */
[----:B------:R-:W-:Y:S01]  /*11e60*/  IMAD.X R3, RZ, RZ, R18, P0 ;  /* 0x000000ffff037224 */ /* 0x000fe200000e0612 */
        /* <DEDUP_REMOVED lines=17> */
.L_x_1107:
        /* <DEDUP_REMOVED lines=10> */
.L_x_1108:
[----:B------:R-:W-:Y:S01]  /*12020*/  ULDC.64 UR4, c[0x0][0x330] ;  /* 0x0000cc0000047ab9 */ /* 0x000fe20000000a00 */
[----:B------:R-:W-:Y:S01]  /*12030*/  IMAD.MOV.U32 R3, RZ, RZ, R25 ;  /* 0x000000ffff037224 */ /* 0x000fe200078e0019 */
[----:B------:R1:W-:Y:S01]  /*12040*/  SYNCS.ARRIVE.TRANS64.A1T0 RZ, [R6+URZ+0x2a850], RZ ;  /* 0x02a850ff06ff79a7 */ /* 0x0003e2000810003f */
[----:B------:R-:W-:Y:S02]  /*12050*/  IMAD R5, R28, UR4, RZ ;  /* 0x000000041c057c24 */ /* 0x000fe4000f8e02ff */
[----:B------:R-:W-:-:S04]  /*12060*/  IMAD.WIDE.U32 R2, R22, UR4, R2 ;  /* 0x0000000416027c25 */ /* 0x000fc8000f8e0002 */
[----:B------:R-:W-:Y:S01]  /*12070*/  IMAD R5, R22, UR5, R5 ;  /* 0x0000000516057c24 */ /* 0x000fe2000f8e0205 */
[----:B------:R-:W-:Y:S01]  /*12080*/  ULDC.64 UR4, c[0x0][0x318] ;  /* 0x0000c60000047ab9 */ /* 0x000fe20000000a00 */
[----:B------:R-:W-:Y:S01]  /*12090*/  VIADD R8, R24, 0xffffffff ;  /* 0xffffffff18087836 */ /* 0x000fe20000000000 */
[C---:B------:R-:W-:Y:S01]  /*120a0*/  LEA R17, P0, R2.reuse, UR4, 0x1 ;  /* 0x0000000402117c11 */ /* 0x040fe2000f8008ff */
[----:B------:R-:W-:Y:S02]  /*120b0*/  IMAD.IADD R3, R5, 0x1, R3 ;  /* 0x0000000105037824 */ /* 0x000fe400078e0203 */
[----:B------:R-:W-:Y:S02]  /*120c0*/  IMAD.MOV.U32 R20, RZ, RZ, R26 ;  /* 0x000000ffff147224 */ /* 0x000fe400078e001a */
[----:B------:R-:W-:Y:S01]  /*120d0*/  IMAD.MOV.U32 R9, RZ, RZ, R23 ;  /* 0x000000ffff097224 */ /* 0x000fe200078e0017 */
[----:B------:R-:W-:Y:S01]  /*120e0*/  LEA.HI.X R18, R2, UR5, R3, 0x1, P0 ;  /* 0x0000000502127c11 */ /* 0x000fe200080f0c03 */
[----:B------:R-:W-:Y:S01]  /*120f0*/  IMAD.MOV.U32 R27, RZ, RZ, R24 ;  /* 0x000000ffff1b7224 */ /* 0x000fe200078e0018 */
[----:B------:R-:W-:-:S13]  /*12100*/  ISETP.GT.AND P0, PT, R24, UR46, PT ;  /* 0x0000002e18007c0c */ /* 0x000fda000bf04270 */
[----:B-1----:R-:W-:Y:S05]  /*12110*/  @P0 BRA `(.L_x_1109) ;  /* 0xfffffff000500947 */ /* 0x002fea000383ffff */
[----:B------:R-:W-:Y:S05]  /*12120*/  BSYNC B0 ;  /* 0x0000000000007941 */ /* 0x000fea0003800000 */
.L_x_1096:
        /* <DEDUP_REMOVED lines=8> */
[----:B------:R-:W1:Y:S08]  /*121b0*/  FLO.U32 R0, UR4 ;  /* 0x0000000400007d00 */ /* 0x000e7000080e0000 */
[----:B------:R-:W0:Y:S01]  /*121c0*/  POPC R5, UR4 ;  /* 0x0000000400057d09 */ /* 0x000e220008000000 */
[----:B-1----:R-:W-:-:S13]  /*121d0*/  ISETP.EQ.U32.AND P0, PT, R0, R7, PT ;  /* 0x000000070000720c */ /* 0x002fda0003f02070 */
[----:B0-----:R-:W2:Y:S01]  /*121e0*/  @P0 ATOMG.E.ADD.STRONG.GPU PT, R3, desc[UR36][R2.64], R5 ;  /* 0x00000005020309a8 */ /* 0x001ea200081ee1e4 */
[----:B------:R-:W0:Y:S02]  /*121f0*/  S2R R4, SR_LTMASK ;  /* 0x0000000000047919 */ /* 0x000e240000003900 */
[----:B0-----:R-:W-:-:S04]  /*12200*/  LOP3.LUT R4, R4, UR4, RZ, 0xc0, !PT ;  /* 0x0000000404047c12 */ /* 0x001fc8000f8ec0ff */
[----:B------:R-:W0:Y:S01]  /*12210*/  POPC R7, R4 ;  /* 0x0000000400077309 */ /* 0x000e220000000000 */
[----:B--2---:R-:W0:Y:S02]  /*12220*/  SHFL.IDX PT, R0, R3, R0, 0x1f ;  /* 0x00001f0003007589 */ /* 0x004e2400000e0000 */
[----:B0-----:R-:W-:-:S07]  /*12230*/  IADD3 R34, R0, UR47, R7 ;  /* 0x0000002f00227c10 */ /* 0x001fce000fffe007 */
.L_x_1111:
[----:B------:R-:W-:Y:S05]  /*12240*/  BSYNC B0 ;  /* 0x0000000000007941 */ /* 0x000fea0003800000 */
.L_x_1110:
[----:B------:R-:W-:-:S13]  /*12250*/  LOP3.LUT P0, RZ, R19, 0x40, RZ, 0xc0, !PT ;  /* 0x0000004013ff7812 */ /* 0x000fda000780c0ff */
[----:B------:R-:W-:Y:S05]  /*12260*/  @!P0 BRA `(.L_x_1112) ;  /* 0x0000000000048947 */ /* 0x000fea0003800000 */
[----:B------:R-:W-:Y:S01]  /*12270*/  BPT.TRAP 0x1 ;  /* 0x000000040000795c */ /* 0x000fe20000300000 */
.L_x_1112:
[----:B------:R-:W-:Y:S01]  /*12280*/  IMAD R4, R23, 0x8, R16 ;  /* 0x0000000817047824 */ /* 0x000fe200078e0210 */
[----:B0-----:R-:W-:Y:S01]  /*12290*/  SHF.L.U32 R3, R26, 0x1f, RZ ;  /* 0x0000001f1a037819 */ /* 0x001fe200000006ff */
[----:B------:R-:W-:Y:S01]  /*122a0*/  IMAD.MOV.U32 R5, RZ, RZ, -0x60 ;  /* 0xffffffa0ff057424 */ /* 0x000fe200078e00ff */
[----:B------:R-:W-:Y:S02]  /*122b0*/  BSSY B0, `(.L_x_1113) ;  /* 0x0000004000007945 */ /* 0x000fe40003800000 */
[----:B------:R-:W0:Y:S01]  /*122c0*/  SYNCS.PHASECHK.TRANS64.TRYWAIT P0, [R4+URZ+0x2a860], R3 ;  /* 0x02a86003040075a7 */ /* 0x000e22000800017f */
[----:B------:R-:W-:Y:S01]  /*122d0*/  IMAD R5, R24, R5, UR38 ;  /* 0x0000002618057e24 */ /* 0x000fe2000f8e0205 */
[----:B0-----:R-:W-:Y:S06]  /*122e0*/  @!P0 BRA `(.L_x_1114) ;  /* 0x0000002c00fc8947 */ /* 0x001fec0003800000 */
.L_x_1201:
[----:B------:R-:W-:Y:S05]  /*122f0*/  BSYNC B0 ;  /* 0x0000000000007941 */ /* 0x000fea0003800000 */
.L_x_1113:
        /* <DEDUP_REMOVED lines=10> */
[----:B------:R-:W1:Y:S03]  /*123a0*/  SHFL.IDX PT, R14, R17, 0x1, 0x181f ;  /* 0x00381f00110e7f89 */ /* 0x000e6600000e0000 */
[----:B0-----:R-:W-:Y:S01]  /*123b0*/  IMAD.X R3, RZ, RZ, R0, P0 ;  /* 0x000000ffff037224 */ /* 0x001fe200000e0600 */
[----:B------:R-:W-:Y:S01]  /*123c0*/  ISETP.LT.OR P0, PT, R5, 0x1, P3 ;  /* 0x000000010500780c */ /* 0x000fe20001f01670 */
[----:B------:R-:W-:Y:S02]  /*123d0*/  IMAD R0, R7, 0x2, R16 ;  /* 0x0000000207007824 */ /* 0x000fe400078e0210 */
[----:B------:R-:W0:Y:S10]  /*123e0*/  SHFL.IDX PT, R7, R18, 0x1, 0x181f ;  /* 0x00381f0012077f89 */ /* 0x000e3400000e0000 */
        /* <DEDUP_REMOVED lines=28> */
[----:B------:R1:W2:Y:S03]  /*125b0*/  SHFL.IDX PT, R14, R17, 0x5, 0x181f ;  /* 0x00b81f00110e7f89 */ /* 0x0002a600000e0000 */
[----:B0-----:R-:W-:Y:S01]  /*125c0*/  IMAD.X R3, RZ, RZ, R7, P0 ;  /* 0x000000ffff037224 */ /* 0x001fe200000e0607 */
[----:B------:R-:W-:Y:S01]  /*125d0*/  ISETP.LT.OR P0, PT, R5, 0x41, P3 ;  /* 0x000000410500780c */ /* 0x000fe20001f01670 */
[----:B------:R1:W3:-:S12]  /*125e0*/  SHFL.IDX PT, R7, R18, 0x5, 0x181f ;  /* 0x00b81f0012077f89 */ /* 0x0002d800000e0000 */
[----:B------:R1:W-:Y:S01]  /*125f0*/  LDGSTS.E.BYPASS.LTC128B.128 [R0+0x2400], desc[UR36][R2.64], !P0 ;  /* 0x0240000002007fae */ /* 0x0003e2000c101d64 */
[----:B------:R-:W-:-:S13]  /*12600*/  ISETP.LT.OR P0, PT, R5, 0x41, P1 ;  /* 0x000000410500780c */ /* 0x000fda0000f01670 */
[----:B--23--:R1:W-:Y:S02]  /*12610*/  LDGSTS.E.BYPASS.LTC128B.128 [R0+0x5400], desc[UR36][R2.64+0x80], !P0 ;  /* 0x0540008002007fae */ /* 0x00c3e4000c101d64 */
.L_x_1215:
        /* <DEDUP_REMOVED lines=11> */
.L_x_1116:
        /* <DEDUP_REMOVED lines=10> */
.L_x_1117:
[----:B------:R1:W-:Y:S01]  /*12770*/  SYNCS.ARRIVE.TRANS64.A1T0 RZ, [R4+URZ+0x2a850], RZ ;  /* 0x02a850ff04ff79a7 */ /* 0x0003e2000810003f */
[----:B------:R-:W-:-:S05]  /*12780*/  VIADD R23, R23, 0x1 ;  /* 0x0000000117177836 */ /* 0x000fca0000000000 */
[----:B------:R-:W-:-:S04]  /*12790*/  ISETP.NE.AND P0, PT, R23, 0x2, PT ;  /* 0x000000021700780c */ /* 0x000fc80003f05270 */
[----:B0-----:R-:W-:Y:S02]  /*127a0*/  SEL R3, RZ, 0x1, P0 ;  /* 0x00000001ff037807 */ /* 0x001fe40000000000 */
[----:B------:R-:W-:Y:S02]  /*127b0*/  SEL R23, R23, RZ, P0 ;  /* 0x000000ff17177207 */ /* 0x000fe40000000000 */
[----:B-1----:R-:W-:-:S07]  /*127c0*/  LOP3.LUT R26, R26, R3, RZ, 0x3c, !PT ;  /* 0x000000031a1a7212 */ /* 0x002fce00078e3cff */
.L_x_1077:
[----:B------:R-:W-:Y:S05]  /*127d0*/  BSYNC B7 ;  /* 0x0000000000077941 */ /* 0x000fea0003800000 */
.L_x_1075:
[----:B------:R-:W-:-:S13]  /*127e0*/  LOP3.LUT P0, RZ, R19, 0x800, RZ, 0xc0, !PT ;  /* 0x0000080013ff7812 */ /* 0x000fda000780c0ff */
[----:B------:R-:W-:Y:S05]  /*127f0*/  @!P0 BRA `(.L_x_1118) ;  /* 0x0000000000248947 */ /* 0x000fea0003800000 */
[----:B------:R-:W-:Y:S05]  /*12800*/  WARPSYNC.ALL ;  /* 0x0000000000007948 */ /* 0x000fea0003800000 */
[----:B------:R-:W0:Y:S08]  /*12810*/  S2UR UR5, SR_CgaCtaId ;  /* 0x00000000000579c3 */ /* 0x000e300000008800 */
[----:B------:R-:W-:Y:S06]  /*12820*/  BAR.SYNC.DEFER_BLOCKING 0x5, 0x180 ;  /* 0x0146000000007b1d */ /* 0x000fec0000010000 */
[----:B------:R-:W-:-:S02]  /*12830*/  UMOV UR4, 0x400 ;  /* 0x0000040000047882 */ /* 0x000fc40000000000 */
[----:B0-----:R-:W-:-:S06]  /*12840*/  ULEA UR4, UR5, UR4, 0x18 ;  /* 0x0000000405047291 */ /* 0x001fcc000f8ec03f */
[----:B------:R-:W-:-:S05]  /*12850*/  IMAD.U32 R16, RZ, RZ, UR4 ;  /* 0x00000004ff107e24 */ /* 0x000fca000f8e00ff */
[----:B------:R0:W1:Y:S01]  /*12860*/  LDS R34, [R16+0x2a8d0] ;  /* 0x02a8d00010227984 */ /* 0x0000620000000800 */
[----:B------:R-:W-:Y:S06]  /*12870*/  BAR.ARV 0x4, 0x180 ;  /* 0x0106000000007b1d */ /* 0x000fec0000002000 */
[----:B------:R-:W-:Y:S05]  /*12880*/  BRA `(.L_x_1119) ;  /* 0x00000000002c7947 */ /* 0x000fea0003800000 */
.L_x_1118:
[----:B------:R-:W-:-:S03]  /*12890*/  UMOV UR4, 0xffffffff ;  /* 0xffffffff00047882 */ /* 0x000fc60000000000 */
[----:B------:R-:W-:Y:S05]  /*128a0*/  BRA.DIV UR4, `(.L_x_1120) ;  /* 0x0000003204a87947 */ /* 0x000fea000b800000 */
[----:B------:R0:W1:Y:S02]  /*128b0*/  SHFL.IDX PT, R14, R34, RZ, 0x1f ;  /* 0x00001fff220e7589 */ /* 0x00006400000e0000 */
.L_x_1218:
[----:B------:R-:W2:Y:S01]  /*128c0*/  @!P2 S2R R3, SR_CgaCtaId ;  /* 0x000000000003a919 */ /* 0x000ea20000008800 */
[----:B------:R-:W-:Y:S05]  /*128d0*/  WARPSYNC.ALL ;  /* 0x0000000000007948 */ /* 0x000fea0003800000 */
[----:B------:R-:W-:Y:S01]  /*128e0*/  BAR.SYNC.DEFER_BLOCKING 0x4, 0x180 ;  /* 0x0106000000007b1d */ /* 0x000fe20000010000 */
[----:B------:R-:W-:-:S04]  /*128f0*/  @!P2 MOV R0, 0x400 ;  /* 0x000004000000a802 */ /* 0x000fc80000000f00 */
[----:B--2---:R-:W-:-:S05]  /*12900*/  @!P2 LEA R16, R3, R0, 0x18 ;  /* 0x000000000310a211 */ /* 0x004fca00078ec0ff */
[----:B------:R0:W-:Y:S02]  /*12910*/  @!P2 STS [R16+0x2a8d0], R34 ;  /* 0x02a8d0221000a388 */ /* 0x0001e40000000800 */
[----:B01----:R-:W-:Y:S01]  /*12920*/  IMAD.MOV.U32 R34, RZ, RZ, R14 ;  /* 0x000000ffff227224 */ /* 0x003fe200078e000e */
[----:B------:R-:W-:Y:S06]  /*12930*/  BAR.ARV 0x5, 0x180 ;  /* 0x0146000000007b1d */ /* 0x000fec0000002000 */
.L_x_1119:
[----:B------:R-:W-:Y:S02]  /*12940*/  ULDC UR4, c[0x0][0xc38] ;  /* 0x00030e0000047ab9 */ /* 0x000fe40000000800 */
[----:B-1----:R-:W-:-:S13]  /*12950*/  ISETP.GE.AND P0, PT, R34, UR4, PT ;  /* 0x0000000422007c0c */ /* 0x002fda000bf06270 */
[----:B------:R-:W-:Y:S05]  /*12960*/  @!P0 BRA `(.L_x_1121) ;  /* 0xffffffc400188947 */ /* 0x000fea000383ffff */
.L_x_1066:
[----:B------:R-:W2:Y:S01]  /*12970*/  LDL.LU R0, [R1] ;  /* 0x0000000001007983 */ /* 0x000ea20000300800 */
[----:B------:R-:W-:Y:S01]  /*12980*/  BSSY B0, `(.L_x_1122) ;  /* 0x000000b000007945 */ /* 0x000fe20003800000 */
[----:B------:R-:W1:Y:S01]  /*12990*/  S2R R5, SR_CgaCtaId ;  /* 0x0000000000057919 */ /* 0x000e620000008800 */
[----:B--2---:R-:W-:-:S05]  /*129a0*/  VIADD R0, R0, 0x1 ;  /* 0x0000000100007836 */ /* 0x004fca0000000000 */
[----:B------:R-:W-:-:S04]  /*129b0*/  LEA.HI R2, R0, R0, RZ, 0x1 ;  /* 0x0000000000027211 */ /* 0x000fc800078f08ff */
[----:B------:R-:W-:Y:S02]  /*129c0*/  LOP3.LUT R3, R2, 0xfffffffe, RZ, 0xc0, !PT ;  /* 0xfffffffe02037812 */ /* 0x000fe400078ec0ff */
[----:B------:R-:W-:-:S03]  /*129d0*/  MOV R2, 0x400 ;  /* 0x0000040000027802 */ /* 0x000fc60000000f00 */
[----:B------:R-:W-:Y:S01]  /*129e0*/  IMAD.IADD R0, R0, 0x1, -R3 ;  /* 0x0000000100007824 */ /* 0x000fe200078e0a03 */
[----:B-1----:R-:W-:-:S04]  /*129f0*/  LEA R4, R5, R2, 0x18 ;  /* 0x0000000205047211 */ /* 0x002fc800078ec0ff */
[----:B------:R-:W-:-:S04]  /*12a00*/  SHF.L.U32 R0, R0, 0x1f, RZ ;  /* 0x0000001f00007819 */ /* 0x000fc800000006ff */
[----:B------:R-:W1:Y:S02]  /*12a10*/  SYNCS.PHASECHK.TRANS64.TRYWAIT P0, [R4+URZ+0x2a820], R0 ;  /* 0x02a82000040075a7 */ /* 0x000e64000800017f */
[----:B-1----:R-:W-:Y:S05]  /*12a20*/  @!P0 BRA `(.L_x_1123) ;  /* 0x0000003000708947 */ /* 0x002fea0003800000 */
.L_x_1219:
[----:B------:R-:W-:Y:S05]  /*12a30*/  BSYNC B0 ;  /* 0x0000000000007941 */ /* 0x000fea0003800000 */
.L_x_1122:
[----:B------:R-:W-:-:S03]  /*12a40*/  UMOV UR4, 0xffffffff ;  /* 0xffffffff00047882 */ /* 0x000fc60000000000 */
[----:B------:R-:W-:Y:S05]  /*12a50*/  BRA.DIV UR4, `(.L_x_1124) ;  /* 0x0000003204787947 */ /* 0x000fea000b800000 */
[----:B-1----:R-:W1:Y:S02]  /*12a60*/  S2R R0, SR_TID.X ;  /* 0x0000000000007919 */ /* 0x002e640000002100 */
[----:B-1----:R-:W-:-:S04]  /*12a70*/  SHF.R.U32.HI R0, RZ, 0x5, R0 ;  /* 0x00000005ff007819 */ /* 0x002fc80000011600 */
[----:B------:R-:W-:-:S05]  /*12a80*/  LOP3.LUT R0, R0, 0x3, RZ, 0xc0, !PT ;  /* 0x0000000300007812 */ /* 0x000fca00078ec0ff */
[----:B------:R1:W2:Y:S02]  /*12a90*/  SHFL.IDX PT, R14, R0, RZ, 0x1f ;  /* 0x00001fff000e7589 */ /* 0x0002a400000e0000 */
.L_x_1222:
[----:B--2---:R-:W-:Y:S01]  /*12aa0*/  ISETP.NE.AND P0, PT, R14, RZ, PT ;  /* 0x000000ff0e00720c */ /* 0x004fe20003f05270 */
[----:B------:R-:W-:-:S12]  /*12ab0*/  BSSY B0, `(.L_x_1125) ;  /* 0x0000026000007945 */ /* 0x000fd80003800000 */
[----:B------:R-:W-:Y:S05]  /*12ac0*/  @P0 BRA `(.L_x_1126) ;  /* 0x0000000000900947 */ /* 0x000fea0003800000 */
[----:B------:R-:W-:-:S03]  /*12ad0*/  UMOV UR4, 0xffffffff ;  /* 0xffffffff00047882 */ /* 0x000fc60000000000 */
[----:B------:R-:W-:Y:S05]  /*12ae0*/  BRA.DIV UR4, `(.L_x_1127) ;  /* 0x0000003204887947 */ /* 0x000fea000b800000 */
[----:B------:R-:W-:-:S13]  /*12af0*/  ELECT P6, URZ, PT ;  /* 0x00000000003f782f */ /* 0x000fda00038c0000 */
.L_x_1225:
[----:B------:R-:W-:Y:S05]  /*12b00*/  @!P6 BRA `(.L_x_1126) ;  /* 0x000000000080e947 */ /* 0x000fea0003800000 */
[----:B-1----:R-:W2:Y:S02]  /*12b10*/  LDL R0, [R1+0x4] ;  /* 0x0000040001007983 */ /* 0x002ea40000100800 */
[----:B--2---:R-:W-:-:S13]  /*12b20*/  R2UR UR4, R0 ;  /* 0x00000000000472ca */ /* 0x004fda00000e0000 */
[----:B------:R-:W-:-:S06]  /*12b30*/  ULOP3.LUT UR4, UR4, 0x2, URZ, 0xfc, !UPT ;  /* 0x0000000204047892 */ /* 0x000fcc000f8efc3f */
[----:B------:R-:W-:-:S05]  /*12b40*/  IMAD.U32 R0, RZ, RZ, UR4 ;  /* 0x00000004ff007e24 */ /* 0x000fca000f8e00ff */
[----:B------:R-:W-:-:S13]  /*12b50*/  ISETP.NE.AND P0, PT, R0, 0x3, PT ;  /* 0x000000030000780c */ /* 0x000fda0003f05270 */
[----:B------:R-:W-:Y:S05]  /*12b60*/  @!P0 BRA `(.L_x_1128) ;  /* 0x0000000000048947 */ /* 0x000fea0003800000 */
[----:B------:R-:W-:Y:S01]  /*12b70*/  BPT.TRAP 0x1 ;  /* 0x000000040000795c */ /* 0x000fe20000300000 */
.L_x_1128:
[C---:B------:R-:W-:Y:S01]  /*12b80*/  IMAD R5, R23.reuse, 0x8, R4 ;  /* 0x0000000817057824 */ /* 0x040fe200078e0204 */
[----:B------:R-:W-:Y:S01]  /*12b90*/  SHF.L.U32 R0, R26, 0x1f, RZ ;  /* 0x0000001f1a007819 */ /* 0x000fe200000006ff */
[----:B------:R-:W-:-:S03]  /*12ba0*/  VIADD R23, R23, 0x1 ;  /* 0x0000000117177836 */ /* 0x000fc60000000000 */
[----:B------:R-:W1:Y:S02]  /*12bb0*/  SYNCS.PHASECHK.TRANS64.TRYWAIT P1, [R5+URZ+0x2a840], R0 ;  /* 0x02a84000050075a7 */ /* 0x000e64000802017f */
[----:B------:R-:W-:-:S04]  /*12bc0*/  ISETP.NE.AND P2, PT, R23, 0x2, PT ;  /* 0x000000021700780c */ /* 0x000fc80003f45270 */
[----:B------:R-:W-:Y:S01]  /*12bd0*/  SEL R3, RZ, 0x1, P2 ;  /* 0x00000001ff037807 */ /* 0x000fe20001000000 */
[----:B-1----:R-:W-:Y:S08]  /*12be0*/  @!P1 BRA `(.L_x_1129) ;  /* 0x0000003000689947 */ /* 0x002ff00003800000 */
.L_x_1226:
[----:B------:R-:W-:Y:S02]  /*12bf0*/  SEL R23, R23, RZ, P2 ;  /* 0x000000ff17177207 */ /* 0x000fe40001000000 */
[----:B------:R-:W-:Y:S01]  /*12c00*/  LOP3.LUT R2, R26, R3, RZ, 0x3c, !PT ;  /* 0x000000031a027212 */ /* 0x000fe200078e3cff */
[----:B------:R-:W-:Y:S06]  /*12c10*/  @!P0 BRA `(.L_x_1130) ;  /* 0x0000000000048947 */ /* 0x000fec0003800000 */
[----:B------:R-:W-:Y:S01]  /*12c20*/  BPT.TRAP 0x1 ;  /* 0x000000040000795c */ /* 0x000fe20000300000 */
.L_x_1130:
[----:B------:R-:W-:Y:S01]  /*12c30*/  IMAD R23, R23, 0x8, R4 ;  /* 0x0000000817177824 */ /* 0x000fe200078e0204 */
[----:B------:R-:W-:-:S04]  /*12c40*/  SHF.L.U32 R2, R2, 0x1f, RZ ;  /* 0x0000001f02027819 */ /* 0x000fc800000006ff */
[----:B------:R-:W2:Y:S02]  /*12c50*/  SYNCS.PHASECHK.TRANS64.TRYWAIT P1, [R23+URZ+0x2a840], R2 ;  /* 0x02a84002170075a7 */ /* 0x000ea4000802017f */
[----:B--2---:R-:W-:Y:S05]  /*12c60*/  @!P1 BRA `(.L_x_1131) ;  /* 0x00000030005c9947 */ /* 0x004fea0003800000 */
.L_x_1227:
[----:B------:R-:W-:Y:S05]  /*12c70*/  @!P0 BRA `(.L_x_1132) ;  /* 0x0000000000048947 */ /* 0x000fea0003800000 */
[----:B------:R-:W-:Y:S01]  /*12c80*/  BPT.TRAP 0x1 ;  /* 0x000000040000795c */ /* 0x000fe20000300000 */
.L_x_1132:
[----:B------:R-:W3:Y:S02]  /*12c90*/  SYNCS.PHASECHK.TRANS64.TRYWAIT P1, [R5+URZ+0x2a860], R0 ;  /* 0x02a86000050075a7 */ /* 0x000ee4000802017f */
[----:B---3--:R-:W-:Y:S05]  /*12ca0*/  @!P1 BRA `(.L_x_1133) ;  /* 0x0000003000609947 */ /* 0x008fea0003800000 */
.L_x_1228:
[----:B------:R-:W-:Y:S05]  /*12cb0*/  @!P0 BRA `(.L_x_1134) ;  /* 0x0000000000048947 */ /* 0x000fea0003800000 */
[----:B------:R-:W-:Y:S01]  /*12cc0*/  BPT.TRAP 0x1 ;  /* 0x000000040000795c */ /* 0x000fe20000300000 */
.L_x_1134:
[----:B----4-:R4:W0:Y:S02]  /*12cd0*/  SYNCS.PHASECHK.TRANS64.TRYWAIT P0, [R23+URZ+0x2a860], R2 ;  /* 0x02a86002170075a7 */ /* 0x010824000800017f */
[----:B0-----:R-:W-:Y:S05]  /*12ce0*/  @!P0 NANOSLEEP.SYNCS 0x989680 ;  /* 0x009896800000895d */ /* 0x001fea0003900000 */
[----:B------:R-:W0:Y:S02]  /*12cf0*/  @!P0 SYNCS.PHASECHK.TRANS64 P0, [R23+URZ+0x2a860], R2 ;  /* 0x02a86002170085a7 */ /* 0x000e24000800007f */
[----:B0-----:R-:W-:Y:S05]  /*12d00*/  @!P0 BRA `(.L_x_1134) ;  /* 0xfffffffc00f08947 */ /* 0x001fea000383ffff */
.L_x_1126:
[----:B------:R-:W-:Y:S05]  /*12d10*/  BSYNC B0 ;  /* 0x0000000000007941 */ /* 0x000fea0003800000 */
.L_x_1125:
[----:B------:R-:W-:Y:S05]  /*12d20*/  EXIT ;  /* 0x000000000000794d */ /* 0x000fea0003800000 */
.L_x_971:
[----:B0-----:R-:W-:-:S04]  /*12d30*/  IMAD.U32 R3, RZ, RZ, UR40 ;  /* 0x00000028ff037e24 */ /* 0x001fc8000f8e00ff */
[----:B------:R0:W1:Y:S03]  /*12d40*/  SYNCS.PHASECHK.TRANS64.TRYWAIT P1, [R3+URZ+0x2a800], R0 ;  /* 0x02a80000030075a7 */ /* 0x000066000802017f */
[----:B-1----:R-:W-:Y:S05]  /*12d50*/  @!P1 NANOSLEEP.SYNCS 0x989680 ;  /* 0x009896800000995d */ /* 0x002fea0003900000 */
[----:B------:R-:W1:Y:S02]  /*12d60*/  @!P1 SYNCS.PHASECHK.TRANS64 P1, [R3+URZ+0x2a800], R0 ;  /* 0x02a80000030095a7 */ /* 0x000e64000802007f */
[----:B-1----:R-:W-:Y:S05]  /*12d70*/  @!P1 BRA `(.L_x_971) ;  /* 0xfffffffc00ec9947 */ /* 0x002fea000383ffff */
[----:B------:R-:W-:Y:S05]  /*12d80*/  BRA `(.L_x_1135) ;  /* 0xfffffeec00007947 */ /* 0x000fea000383ffff */
.L_x_975:
[----:B-1----:R1:W2:Y:S02]  /*12d90*/  SYNCS.PHASECHK.TRANS64.TRYWAIT P1, [R3+URZ+0x2a830], R0 ;  /* 0x02a83000030075a7 */ /* 0x0022a4000802017f */
[----:B--2---:R-:W-:Y:S05]  /*12da0*/  @!P1 NANOSLEEP.SYNCS 0x989680 ;  /* 0x009896800000995d */ /* 0x004fea0003900000 */
[----:B------:R-:W2:Y:S02]  /*12db0*/  @!P1 SYNCS.PHASECHK.TRANS64 P1, [R3+URZ+0x2a830], R0 ;  /* 0x02a83000030095a7 */ /* 0x000ea4000802007f */
[----:B--2---:R-:W-:Y:S05]  /*12dc0*/  @!P1 BRA `(.L_x_975) ;  /* 0xfffffffc00f09947 */ /* 0x004fea000383ffff */
[----:B------:R-:W-:Y:S05]  /*12dd0*/  BRA `(.L_x_974) ;  /* 0xfffffeec001c7947 */ /* 0x000fea000383ffff */
.L_x_992:
[----:B-1----:R-:W-:-:S04]  /*12de0*/  IMAD.U32 R10, RZ, RZ, UR6 ;  /* 0x00000006ff0a7e24 */ /* 0x002fc8000f8e00ff */
[----:B------:R1:W2:Y:S03]  /*12df0*/  SYNCS.PHASECHK.TRANS64.TRYWAIT P1, [R10+URZ+0x2a830], R9 ;  /* 0x02a830090a0075a7 */ /* 0x0002a6000802017f */
[----:B--2---:R-:W-:Y:S05]  /*12e00*/  @!P1 NANOSLEEP.SYNCS 0x989680 ;  /* 0x009896800000995d */ /* 0x004fea0003900000 */
[----:B------:R-:W2:Y:S02]  /*12e10*/  @!P1 SYNCS.PHASECHK.TRANS64 P1, [R10+URZ+0x2a830], R9 ;  /* 0x02a830090a0095a7 */ /* 0x000ea4000802007f */
[----:B--2---:R-:W-:Y:S05]  /*12e20*/  @!P1 BRA `(.L_x_992) ;  /* 0xfffffffc00ec9947 */ /* 0x004fea000383ffff */
[----:B------:R-:W-:Y:S05]  /*12e30*/  BRA `(.L_x_991) ;  /* 0xffffff1800187947 */ /* 0x000fea000383ffff */
.L_x_996:
[----:B01----:R-:W-:-:S04]  /*12e40*/  IMAD.U32 R9, RZ, RZ, UR5 ;  /* 0x00000005ff097e24 */ /* 0x003fc8000f8e00ff */
[----:B------:R0:W1:Y:S03]  /*12e50*/  SYNCS.PHASECHK.TRANS64.TRYWAIT P1, [R9+URZ+0x2a850], R0 ;  /* 0x02a85000090075a7 */ /* 0x000066000802017f */
[----:B-1----:R-:W-:Y:S05]  /*12e60*/  @!P1 NANOSLEEP.SYNCS 0x989680 ;  /* 0x009896800000995d */ /* 0x002fea0003900000 */
[----:B------:R-:W1:Y:S02]  /*12e70*/  @!P1 SYNCS.PHASECHK.TRANS64 P1, [R9+URZ+0x2a850], R0 ;  /* 0x02a85000090095a7 */ /* 0x000e64000802007f */
[----:B-1----:R-:W-:Y:S05]  /*12e80*/  @!P1 BRA `(.L_x_996) ;  /* 0xfffffffc00ec9947 */ /* 0x002fea000383ffff */
[----:B------:R-:W-:Y:S05]  /*12e90*/  BRA `(.L_x_995) ;  /* 0xffffff2000407947 */ /* 0x000fea000383ffff */
.L_x_1015:
[----:B-1----:R-:W-:-:S04]  /*12ea0*/  IMAD.U32 R10, RZ, RZ, UR6 ;  /* 0x00000006ff0a7e24 */ /* 0x002fc8000f8e00ff */
[----:B------:R1:W2:Y:S03]  /*12eb0*/  SYNCS.PHASECHK.TRANS64.TRYWAIT P1, [R10+URZ+0x2a830], R9 ;  /* 0x02a830090a0075a7 */ /* 0x0002a6000802017f */
[----:B--2---:R-:W-:Y:S05]  /*12ec0*/  @!P1 NANOSLEEP.SYNCS 0x989680 ;  /* 0x009896800000995d */ /* 0x004fea0003900000 */
[----:B------:R-:W2:Y:S02]  /*12ed0*/  @!P1 SYNCS.PHASECHK.TRANS64 P1, [R10+URZ+0x2a830], R9 ;  /* 0x02a830090a0095a7 */ /* 0x000ea4000802007f */
[----:B--2---:R-:W-:Y:S05]  /*12ee0*/  @!P1 BRA `(.L_x_1015) ;  /* 0xfffffffc00ec9947 */ /* 0x004fea000383ffff */
[----:B------:R-:W-:Y:S05]  /*12ef0*/  BRA `(.L_x_1014) ;  /* 0xffffff4400dc7947 */ /* 0x000fea000383ffff */
.L_x_1019:
[----:B01----:R-:W-:-:S04]  /*12f00*/  IMAD.U32 R9, RZ, RZ, UR5 ;  /* 0x00000005ff097e24 */ /* 0x003fc8000f8e00ff */
[----:B------:R0:W1:Y:S03]  /*12f10*/  SYNCS.PHASECHK.TRANS64.TRYWAIT P1, [R9+URZ+0x2a850], R0 ;  /* 0x02a85000090075a7 */ /* 0x000066000802017f */
[----:B-1----:R-:W-:Y:S05]  /*12f20*/  @!P1 NANOSLEEP.SYNCS 0x989680 ;  /* 0x009896800000995d */ /* 0x002fea0003900000 */
[----:B------:R-:W1:Y:S02]  /*12f30*/  @!P1 SYNCS.PHASECHK.TRANS64 P1, [R9+URZ+0x2a850], R0 ;  /* 0x02a85000090095a7 */ /* 0x000e64000802007f */
[----:B-1----:R-:W-:Y:S05]  /*12f40*/  @!P1 BRA `(.L_x_1019) ;  /* 0xfffffffc00ec9947 */ /* 0x002fea000383ffff */
[----:B------:R-:W-:Y:S05]  /*12f50*/  BRA `(.L_x_1018) ;  /* 0xffffff5000047947 */ /* 0x000fea000383ffff */
.L_x_1027:
[----:B-1----:R-:W-:-:S04]  /*12f60*/  IMAD.U32 R10, RZ, RZ, UR5 ;  /* 0x00000005ff0a7e24 */ /* 0x002fc8000f8e00ff */
[----:B------:R1:W2:Y:S03]  /*12f70*/  SYNCS.PHASECHK.TRANS64.TRYWAIT P1, [R10+URZ+0x2a830], R9 ;  /* 0x02a830090a0075a7 */ /* 0x0002a6000802017f */
[----:B--2---:R-:W-:Y:S05]  /*12f80*/  @!P1 NANOSLEEP.SYNCS 0x989680 ;  /* 0x009896800000995d */ /* 0x004fea0003900000 */
[----:B------:R-:W2:Y:S02]  /*12f90*/  @!P1 SYNCS.PHASECHK.TRANS64 P1, [R10+URZ+0x2a830], R9 ;  /* 0x02a830090a0095a7 */ /* 0x000ea4000802007f */
[----:B--2---:R-:W-:Y:S05]  /*12fa0*/  @!P1 BRA `(.L_x_1027) ;  /* 0xfffffffc00ec9947 */ /* 0x004fea000383ffff */
[----:B------:R-:W-:Y:S05]  /*12fb0*/  BRA `(.L_x_1026) ;  /* 0xffffff6000d07947 */ /* 0x000fea000383ffff */
.L_x_1031:
[----:B01----:R-:W-:-:S04]  /*12fc0*/  IMAD.U32 R9, RZ, RZ, UR5 ;  /* 0x00000005ff097e24 */ /* 0x003fc8000f8e00ff */
[----:B------:R0:W1:Y:S03]  /*12fd0*/  SYNCS.PHASECHK.TRANS64.TRYWAIT P1, [R9+URZ+0x2a850], R0 ;  /* 0x02a85000090075a7 */ /* 0x000066000802017f */
[----:B-1----:R-:W-:Y:S05]  /*12fe0*/  @!P1 NANOSLEEP.SYNCS 0x989680 ;  /* 0x009896800000995d */ /* 0x002fea0003900000 */
[----:B------:R-:W1:Y:S02]  /*12ff0*/  @!P1 SYNCS.PHASECHK.TRANS64 P1, [R9+URZ+0x2a850], R0 ;  /* 0x02a85000090095a7 */ /* 0x000e64000802007f */
[----:B-1----:R-:W-:Y:S05]  /*13000*/  @!P1 BRA `(.L_x_1031) ;  /* 0xfffffffc00ec9947 */ /* 0x002fea000383ffff */
[----:B------:R-:W-:Y:S05]  /*13010*/  BRA `(.L_x_1030) ;  /* 0xffffff6800f87947 */ /* 0x000fea000383ffff */
.L_x_1046:
[----:B-1----:R-:W-:-:S04]  /*13020*/  IMAD.U32 R5, RZ, RZ, UR5 ;  /* 0x00000005ff057e24 */ /* 0x002fc8000f8e00ff */
[----:B------:R1:W2:Y:S03]  /*13030*/  SYNCS.PHASECHK.TRANS64.TRYWAIT P1, [R5+URZ+0x2a850], R0 ;  /* 0x02a85000050075a7 */ /* 0x0002a6000802017f */
[----:B--2---:R-:W-:Y:S05]  /*13040*/  @!P1 NANOSLEEP.SYNCS 0x989680 ;  /* 0x009896800000995d */ /* 0x004fea0003900000 */
[----:B------:R-:W2:Y:S02]  /*13050*/  @!P1 SYNCS.PHASECHK.TRANS64 P1, [R5+URZ+0x2a850], R0 ;  /* 0x02a85000050095a7 */ /* 0x000ea4000802007f */
[----:B--2---:R-:W-:Y:S05]  /*13060*/  @!P1 BRA `(.L_x_1046) ;  /* 0xfffffffc00ec9947 */ /* 0x004fea000383ffff */
[----:B------:R-:W-:Y:S05]  /*13070*/  BRA `(.L_x_1045) ;  /* 0xffffff9000e07947 */ /* 0x000fea000383ffff */
.L_x_1083:
[----:B------:R-:W2:Y:S01]  /*13080*/  S2R R17, SR_TID.X ;  /* 0x0000000000117919 */ /* 0x000ea20000002100 */
[----:B------:R-:W-:Y:S02]  /*13090*/  IMAD.MOV.U32 R12, RZ, RZ, RZ ;  /* 0x000000ffff0c7224 */ /* 0x000fe400078e00ff */
[----:B------:R-:W-:Y:S02]  /*130a0*/  IMAD.MOV.U32 R11, RZ, RZ, 0x1f ;  /* 0x0000001fff0b7424 */ /* 0x000fe400078e00ff */
[----:B------:R-:W-:Y:S01]  /*130b0*/  IMAD.MOV.U32 R15, RZ, RZ, -0x1 ;  /* 0xffffffffff0f7424 */ /* 0x000fe200078e00ff */
[----:B--2---:R-:W-:-:S04]  /*130c0*/  SHF.R.U32.HI R17, RZ, 0x5, R17 ;  /* 0x00000005ff117819 */ /* 0x004fc80000011611 */
[----:B------:R-:W-:-:S05]  /*130d0*/  LOP3.LUT R17, R17, 0x3, RZ, 0xc0, !PT ;  /* 0x0000000311117812 */ /* 0x000fca00078ec0ff */
[----:B------:R-:W-:-:S07]  /*130e0*/  IMAD.MOV.U32 R13, RZ, RZ, R17 ;  /* 0x000000ffff0d7224 */ /* 0x000fce00078e0011 */
[----:B01---5:R-:W-:Y:S05]  /*130f0*/  WARPSYNC.COLLECTIVE R15, `(.L_x_1136) ;  /* 0x000000000f087348 */ /* 0x023fea0003c00000 */
[----:B------:R2:W3:Y:S02]  /*13100*/  SHFL.IDX P6, R14, R13, R12, R11 ;  /* 0x0000000c0d0e7389 */ /* 0x0004e400000c000b */
[----:B0123-5:R-:W-:Y:S01]  /*13110*/  ENDCOLLECTIVE ;  /* 0x000000000000791b */ /* 0x02ffe20003800000 */
.L_x_1136:
[----:B------:R-:W-:Y:S05]  /*13120*/  BRA `(.L_x_1137) ;  /* 0xffffffc8008c7947 */ /* 0x000fea000383ffff */
.L_x_1086:
[----:B0-----:R0:W1:Y:S02]  /*13130*/  SYNCS.PHASECHK.TRANS64.TRYWAIT P0, [R0+URZ+0x2a840], R3 ;  /* 0x02a84003000075a7 */ /* 0x001064000800017f */
[----:B-1----:R-:W-:Y:S05]  /*13140*/  @!P0 NANOSLEEP.SYNCS 0x989680 ;  /* 0x009896800000895d */ /* 0x002fea0003900000 */
[----:B------:R-:W1:Y:S02]  /*13150*/  @!P0 SYNCS.PHASECHK.TRANS64 P0, [R0+URZ+0x2a840], R3 ;  /* 0x02a84003000085a7 */ /* 0x000e64000800007f */
[----:B-1----:R-:W-:Y:S05]  /*13160*/  @!P0 BRA `(.L_x_1086) ;  /* 0xfffffffc00f08947 */ /* 0x002fea000383ffff */
[----:B------:R-:W-:Y:S05]  /*13170*/  BRA `(.L_x_1138) ;  /* 0xffffffcc00907947 */ /* 0x000fea000383ffff */
.L_x_1087:
        /* <DEDUP_REMOVED lines=8> */
.L_x_1140:
[----:B------:R-:W-:Y:S05]  /*13200*/  BSYNC B0 ;  /* 0x0000000000007941 */ /* 0x000fea0003800000 */
.L_x_1139:
[----:B------:R-:W-:Y:S02]  /*13210*/  IMAD.MOV.U32 R13, RZ, RZ, R4 ;  /* 0x000000ffff0d7224 */ /* 0x000fe400078e0004 */
[----:B------:R-:W-:Y:S02]  /*13220*/  IMAD.MOV.U32 R12, RZ, RZ, RZ ;  /* 0x000000ffff0c7224 */ /* 0x000fe400078e00ff */
[----:B------:R-:W-:Y:S02]  /*13230*/  IMAD.MOV.U32 R11, RZ, RZ, 0x181f ;  /* 0x0000181fff0b7424 */ /* 0x000fe400078e00ff */
[----:B------:R-:W-:Y:S02]  /*13240*/  IMAD.MOV.U32 R15, RZ, RZ, -0x1 ;  /* 0xffffffffff0f7424 */ /* 0x000fe400078e00ff */
[----:B------:R-:W-:Y:S02]  /*13250*/  IMAD.MOV.U32 R2, RZ, RZ, R14 ;  /* 0x000000ffff027224 */ /* 0x000fe400078e000e */
[----:B------:R-:W-:-:S07]  /*13260*/  @P0 IMAD R9, R5, 0x2, R16 ;  /* 0x0000000205090824 */ /* 0x000fce00078e0210 */
[----:B------:R-:W-:Y:S05]  /*13270*/  WARPSYNC.COLLECTIVE R15, `(.L_x_1141) ;  /* 0x000000000f087348 */ /* 0x000fea0003c00000 */
[----:B------:R0:W1:Y:S02]  /*13280*/  SHFL.IDX P6, R14, R13, R12, R11 ;  /* 0x0000000c0d0e7389 */ /* 0x00006400000c000b */
[----:B01----:R-:W-:Y:S01]  /*13290*/  ENDCOLLECTIVE ;  /* 0x000000000000791b */ /* 0x003fe20003800000 */
.L_x_1141:
[----:B------:R-:W-:Y:S02]  /*132a0*/  IMAD.MOV.U32 R13, RZ, RZ, R6 ;  /* 0x000000ffff0d7224 */ /* 0x000fe400078e0006 */
[----:B------:R-:W-:Y:S01]  /*132b0*/  IMAD.MOV.U32 R12, RZ, RZ, 0x1 ;  /* 0x00000001ff0c7424 */ /* 0x000fe200078e00ff */
[----:B------:R-:W-:-:S05]  /*132c0*/  @P0 LEA R14, P1, R37, R14, 0x1 ;  /* 0x0000000e250e0211 */ /* 0x000fca00078208ff */
[----:B------:R-:W-:Y:S02]  /*132d0*/  @P0 IMAD.X R3, RZ, RZ, R2, P1 ;  /* 0x000000ffff030224 */ /* 0x000fe400008e0602 */
[----:B------:R-:W-:-:S07]  /*132e0*/  @P0 IMAD.MOV.U32 R2, RZ, RZ, R14 ;  /* 0x000000ffff020224 */ /* 0x000fce00078e000e */
[----:B------:R-:W-:Y:S05]  /*132f0*/  WARPSYNC.COLLECTIVE R15, `(.L_x_1142) ;  /* 0x000000000f087348 */ /* 0x000fea0003c00000 */
[----:B------:R0:W1:Y:S02]  /*13300*/  SHFL.IDX P6, R14, R13, R12, R11 ;  /* 0x0000000c0d0e7389 */ /* 0x00006400000c000b */
[----:B01----:R-:W-:Y:S01]  /*13310*/  ENDCOLLECTIVE ;  /* 0x000000000000791b */ /* 0x003fe20003800000 */
.L_x_1142:
        /* <DEDUP_REMOVED lines=12> */
.L_x_1143:
[----:B------:R-:W-:Y:S02]  /*133e0*/  @P0 IMAD R25, R5, 0x2, R16 ;  /* 0x0000000205190824 */ /* 0x000fe400078e0210 */
[----:B------:R-:W-:Y:S02]  /*133f0*/  IMAD.MOV.U32 R13, RZ, RZ, R6 ;  /* 0x000000ffff0d7224 */ /* 0x000fe400078e0006 */
[----:B------:R-:W-:Y:S01]  /*13400*/  IMAD.MOV.U32 R12, RZ, RZ, 0x2 ;  /* 0x00000002ff0c7424 */ /* 0x000fe200078e00ff */
[----:B------:R-:W-:-:S05]  /*13410*/  @P0 LEA R14, P1, R37, R14, 0x1 ;  /* 0x0000000e250e0211 */ /* 0x000fca00078208ff */
[----:B------:R-:W-:-:S08]  /*13420*/  @P0 IMAD.MOV.U32 R2, RZ, RZ, R14 ;  /* 0x000000ffff020224 */ /* 0x000fd000078e000e */
[----:B------:R-:W-:Y:S05]  /*13430*/  WARPSYNC.COLLECTIVE R15, `(.L_x_1144) ;  /* 0x000000000f087348 */ /* 0x000fea0003c00000 */
[----:B------:R0:W1:Y:S02]  /*13440*/  SHFL.IDX P6, R14, R13, R12, R11 ;  /* 0x0000000c0d0e7389 */ /* 0x00006400000c000b */
[----:B01----:R-:W-:Y:S01]  /*13450*/  ENDCOLLECTIVE ;  /* 0x000000000000791b */ /* 0x003fe20003800000 */
.L_x_1144:
        /* <DEDUP_REMOVED lines=9> */
[----:B------:R-:W-:Y:S01]  /*134f0*/  ISETP.GE.AND P0, PT, R7, 0x21, PT ;  /* 0x000000210700780c */ /* 0x000fe20003f06270 */
[----:B------:R-:W-:-:S12]  /*13500*/  IMAD.MOV.U32 R8, RZ, RZ, R14 ;  /* 0x000000ffff087224 */ /* 0x000fd800078e000e */
[----:B0-----:R-:W-:Y:S05]  /*13510*/  WARPSYNC.COLLECTIVE R15, `(.L_x_1145) ;  /* 0x000000000f087348 */ /* 0x001fea0003c00000 */
[----:B------:R1:W2:Y:S02]  /*13520*/  SHFL.IDX P6, R14, R13, R12, R11 ;  /* 0x0000000c0d0e7389 */ /* 0x0002a400000c000b */
[----:B012---:R-:W-:Y:S01]  /*13530*/  ENDCOLLECTIVE ;  /* 0x000000000000791b */ /* 0x007fe20003800000 */
.L_x_1145:
        /* <DEDUP_REMOVED lines=8> */
.L_x_1146:
        /* <DEDUP_REMOVED lines=14> */
.L_x_1147:
        /* <DEDUP_REMOVED lines=8> */
.L_x_1148:
        /* <DEDUP_REMOVED lines=14> */
.L_x_1149:
        /* <DEDUP_REMOVED lines=8> */
.L_x_1150:
        /* <DEDUP_REMOVED lines=13> */
.L_x_1151:
[----:B------:R-:W-:Y:S05]  /*13950*/  BRA `(.L_x_1152) ;  /* 0xffffffc800e87947 */ /* 0x000fea000383ffff */
.L_x_1092:
[----:B------:R-:W-:Y:S02]  /*13960*/  IMAD.MOV.U32 R13, RZ, RZ, R5 ;  /* 0x000000ffff0d7224 */ /* 0x000fe400078e0005 */
[----:B------:R-:W-:Y:S02]  /*13970*/  IMAD.MOV.U32 R12, RZ, RZ, RZ ;  /* 0x000000ffff0c7224 */ /* 0x000fe400078e00ff */
[----:B------:R-:W-:Y:S02]  /*13980*/  IMAD.MOV.U32 R11, RZ, RZ, 0x181f ;  /* 0x0000181fff0b7424 */ /* 0x000fe400078e00ff */
[----:B------:R-:W-:Y:S02]  /*13990*/  IMAD.MOV.U32 R15, RZ, RZ, -0x1 ;  /* 0xffffffffff0f7424 */ /* 0x000fe400078e00ff */
[----:B------:R-:W-:-:S07]  /*139a0*/  VIADD R4, R36, UR44 ;  /* 0x0000002c24047c36 */ /* 0x000fce0008000000 */
[----:B------:R-:W-:Y:S05]  /*139b0*/  WARPSYNC.COLLECTIVE R15, `(.L_x_1153) ;  /* 0x000000000f087348 */ /* 0x000fea0003c00000 */
[----:B------:R0:W1:Y:S02]  /*139c0*/  SHFL.IDX P6, R14, R13, R12, R11 ;  /* 0x0000000c0d0e7389 */ /* 0x00006400000c000b */
[----:B01----:R-:W-:Y:S01]  /*139d0*/  ENDCOLLECTIVE ;  /* 0x000000000000791b */ /* 0x003fe20003800000 */
.L_x_1153:
[C---:B------:R-:W-:Y:S01]  /*139e0*/  VIADD R6, R4.reuse, 0x10 ;  /* 0x0000001004067836 */ /* 0x040fe20000000000 */
[----:B------:R-:W-:Y:S01]  /*139f0*/  ISETP.GE.AND P0, PT, R4, UR39, PT ;  /* 0x0000002704007c0c */ /* 0x000fe2000bf06270 */
[----:B------:R-:W-:Y:S02]  /*13a00*/  IMAD.MOV.U32 R13, RZ, RZ, R0 ;  /* 0x000000ffff0d7224 */ /* 0x000fe400078e0000 */
[----:B------:R-:W-:-:S10]  /*13a10*/  IMAD.MOV.U32 R2, RZ, RZ, R14 ;  /* 0x000000ffff027224 */ /* 0x000fd400078e000e */
[----:B------:R-:W-:Y:S05]  /*13a20*/  WARPSYNC.COLLECTIVE R15, `(.L_x_1154) ;  /* 0x000000000f087348 */ /* 0x000fea0003c00000 */
[----:B------:R0:W1:Y:S02]  /*13a30*/  SHFL.IDX P6, R14, R13, R12, R11 ;  /* 0x0000000c0d0e7389 */ /* 0x00006400000c000b */
[----:B01----:R-:W-:Y:S01]  /*13a40*/  ENDCOLLECTIVE ;  /* 0x000000000000791b */ /* 0x003fe20003800000 */
.L_x_1154:
[----:B------:R-:W-:Y:S02]  /*13a50*/  IMAD.MOV.U32 R13, RZ, RZ, R5 ;  /* 0x000000ffff0d7224 */ /* 0x000fe400078e0005 */
[----:B------:R-:W-:Y:S01]  /*13a60*/  IMAD.MOV.U32 R12, RZ, RZ, 0x1 ;  /* 0x00000001ff0c7424 */ /* 0x000fe200078e00ff */
[----:B------:R-:W-:-:S05]  /*13a70*/  @!P0 LEA R14, P1, R37, R14, 0x1 ;  /* 0x0000000e250e8211 */ /* 0x000fca00078208ff */
[----:B------:R-:W-:Y:S02]  /*13a80*/  @!P0 IMAD.X R3, RZ, RZ, R2, P1 ;  /* 0x000000ffff038224 */ /* 0x000fe400008e0602 */
[----:B------:R-:W-:-:S07]  /*13a90*/  @!P0 IMAD.MOV.U32 R2, RZ, RZ, R14 ;  /* 0x000000ffff028224 */ /* 0x000fce00078e000e */
[----:B------:R-:W-:Y:S05]  /*13aa0*/  WARPSYNC.COLLECTIVE R15, `(.L_x_1155) ;  /* 0x000000000f087348 */ /* 0x000fea0003c00000 */
[----:B------:R0:W1:Y:S02]  /*13ab0*/  SHFL.IDX P6, R14, R13, R12, R11 ;  /* 0x0000000c0d0e7389 */ /* 0x00006400000c000b */
[----:B01----:R-:W-:Y:S01]  /*13ac0*/  ENDCOLLECTIVE ;  /* 0x000000000000791b */ /* 0x003fe20003800000 */
.L_x_1155:
[----:B------:R-:W-:Y:S01]  /*13ad0*/  @!PT LDS RZ, [RZ] ;  /* 0x00000000fffff984 */ /* 0x000fe20000000800 */
[----:B------:R-:W-:Y:S01]  /*13ae0*/  @!PT LDS RZ, [RZ] ;  /* 0x00000000fffff984 */ /* 0x000fe20000000800 */
[----:B------:R-:W-:Y:S01]  /*13af0*/  @!PT LDS RZ, [RZ] ;  /* 0x00000000fffff984 */ /* 0x000fe20000000800 */
[----:B------:R0:W-:Y:S04]  /*13b00*/  @!P0 LDGSTS.E.BYPASS.LTC128B.128 [R31+0xc400], desc[UR36][R2.64], !P3 ;  /* 0x0c400000021f8fae */ /* 0x0001e8000d901d64 */
[----:B------:R0:W-:Y:S04]  /*13b10*/  @!P0 LDGSTS.E.BYPASS.LTC128B.128 [R31+0x10400], desc[UR36][R2.64+0x80], !P4 ;  /* 0x10400080021f8fae */ /* 0x0001e8000e101d64 */
[----:B------:R0:W-:Y:S01]  /*13b20*/  @!P0 LDGSTS.E.BYPASS.LTC128B.128 [R31+0x14400], desc[UR36][R2.64+0x100], !P5 ;  /* 0x14400100021f8fae */ /* 0x0001e2000e901d64 */
[----:B------:R-:W-:Y:S01]  /*13b30*/  ISETP.GE.AND P0, PT, R6, UR39, PT ;  /* 0x0000002706007c0c */ /* 0x000fe2000bf06270 */
[----:B------:R-:W-:-:S02]  /*13b40*/  IMAD.MOV.U32 R13, RZ, RZ, R0 ;  /* 0x000000ffff0d7224 */ /* 0x000fc400078e0000 */
[----:B------:R-:W-:-:S10]  /*13b50*/  IMAD.MOV.U32 R6, RZ, RZ, R14 ;  /* 0x000000ffff067224 */ /* 0x000fd400078e000e */
[----:B0-----:R-:W-:Y:S05]  /*13b60*/  WARPSYNC.COLLECTIVE R15, `(.L_x_1156) ;  /* 0x000000000f087348 */ /* 0x001fea0003c00000 */
[----:B------:R1:W2:Y:S02]  /*13b70*/  SHFL.IDX P6, R14, R13, R12, R11 ;  /* 0x0000000c0d0e7389 */ /* 0x0002a400000c000b */
[----:B012---:R-:W-:Y:S01]  /*13b80*/  ENDCOLLECTIVE ;  /* 0x000000000000791b */ /* 0x007fe20003800000 */
.L_x_1156:
[----:B------:R-:W-:Y:S02]  /*13b90*/  IMAD.MOV.U32 R13, RZ, RZ, R5 ;  /* 0x000000ffff0d7224 */ /* 0x000fe400078e0005 */
[----:B------:R-:W-:Y:S01]  /*13ba0*/  IMAD.MOV.U32 R12, RZ, RZ, 0x2 ;  /* 0x00000002ff0c7424 */ /* 0x000fe200078e00ff */
[----:B------:R-:W-:-:S05]  /*13bb0*/  @!P0 LEA R14, P1, R37, R14, 0x1 ;  /* 0x0000000e250e8211 */ /* 0x000fca00078208ff */
[----:B------:R-:W-:-:S08]  /*13bc0*/  @!P0 IMAD.MOV.U32 R2, RZ, RZ, R14 ;  /* 0x000000ffff028224 */ /* 0x000fd000078e000e */
[----:B------:R-:W-:Y:S05]  /*13bd0*/  WARPSYNC.COLLECTIVE R15, `(.L_x_1157) ;  /* 0x000000000f087348 */ /* 0x000fea0003c00000 */
[----:B------:R0:W1:Y:S02]  /*13be0*/  SHFL.IDX P6, R14, R13, R12, R11 ;  /* 0x0000000c0d0e7389 */ /* 0x00006400000c000b */
[----:B01----:R-:W-:Y:S01]  /*13bf0*/  ENDCOLLECTIVE ;  /* 0x000000000000791b */ /* 0x003fe20003800000 */
.L_x_1157:
[----:B------:R-:W-:Y:S02]  /*13c00*/  @!P0 IMAD.X R7, RZ, RZ, R6, P1 ;  /* 0x000000ffff078224 */ /* 0x000fe400008e0606 */
[----:B------:R-:W-:Y:S02]  /*13c10*/  VIADD R6, R4, 0x20 ;  /* 0x0000002004067836 */ /* 0x000fe40000000000 */
[----:B------:R-:W-:-:S05]  /*13c20*/  @!P0 IMAD.MOV.U32 R3, RZ, RZ, R7 ;  /* 0x000000ffff038224 */ /* 0x000fca00078e0007 */
[----:B------:R-:W-:Y:S01]  /*13c30*/  @!PT LDS RZ, [RZ] ;  /* 0x00000000fffff984 */ /* 0x000fe20000000800 */
[----:B------:R-:W-:Y:S01]  /*13c40*/  @!PT LDS RZ, [RZ] ;  /* 0x00000000fffff984 */ /* 0x000fe20000000800 */
[----:B------:R-:W-:Y:S01]  /*13c50*/  @!PT LDS RZ, [RZ] ;  /* 0x00000000fffff984 */ /* 0x000fe20000000800 */
[----:B------:R0:W-:Y:S01]  /*13c60*/  @!P0 LDGSTS.E.BYPASS.LTC128B.128 [R31+0xcc00], desc[UR36][R2.64], !P3 ;  /* 0x0cc00000021f8fae */ /* 0x0001e2000d901d64 */
[----:B------:R-:W-:-:S03]  /*13c70*/  IMAD.MOV.U32 R13, RZ, RZ, R0 ;  /* 0x000000ffff0d7224 */ /* 0x000fc600078e0000 */
[----:B------:R0:W-:Y:S04]  /*13c80*/  @!P0 LDGSTS.E.BYPASS.LTC128B.128 [R31+0x10c00], desc[UR36][R2.64+0x80], !P4 ;  /* 0x10c00080021f8fae */ /* 0x0001e8000e101d64 */
[----:B------:R0:W-:Y:S01]  /*13c90*/  @!P0 LDGSTS.E.BYPASS.LTC128B.128 [R31+0x14c00], desc[UR36][R2.64+0x100], !P5 ;  /* 0x14c00100021f8fae */ /* 0x0001e2000e901d64 */
[----:B------:R-:W-:Y:S01]  /*13ca0*/  ISETP.GE.AND P0, PT, R6, UR39, PT ;  /* 0x0000002706007c0c */ /* 0x000fe2000bf06270 */
[----:B------:R-:W-:-:S12]  /*13cb0*/  IMAD.MOV.U32 R6, RZ, RZ, R14 ;  /* 0x000000ffff067224 */ /* 0x000fd800078e000e */
[----:B0-----:R-:W-:Y:S05]  /*13cc0*/  WARPSYNC.COLLECTIVE R15, `(.L_x_1158) ;  /* 0x000000000f087348 */ /* 0x001fea0003c00000 */
[----:B------:R1:W2:Y:S02]  /*13cd0*/  SHFL.IDX P6, R14, R13, R12, R11 ;  /* 0x0000000c0d0e7389 */ /* 0x0002a400000c000b */
[----:B012---:R-:W-:Y:S01]  /*13ce0*/  ENDCOLLECTIVE ;  /* 0x000000000000791b */ /* 0x007fe20003800000 */
.L_x_1158:
[----:B------:R-:W-:Y:S02]  /*13cf0*/  IMAD.MOV.U32 R13, RZ, RZ, R5 ;  /* 0x000000ffff0d7224 */ /* 0x000fe400078e0005 */
[----:B------:R-:W-:Y:S01]  /*13d00*/  IMAD.MOV.U32 R12, RZ, RZ, 0x3 ;  /* 0x00000003ff0c7424 */ /* 0x000fe200078e00ff */
[----:B------:R-:W-:-:S05]  /*13d10*/  @!P0 LEA R14, P1, R37, R14, 0x1 ;  /* 0x0000000e250e8211 */ /* 0x000fca00078208ff */
[----:B------:R-:W-:-:S08]  /*13d20*/  @!P0 IMAD.MOV.U32 R2, RZ, RZ, R14 ;  /* 0x000000ffff028224 */ /* 0x000fd000078e000e */
[----:B------:R-:W-:Y:S05]  /*13d30*/  WARPSYNC.COLLECTIVE R15, `(.L_x_1159) ;  /* 0x000000000f087348 */ /* 0x000fea0003c00000 */
[----:B------:R0:W1:Y:S02]  /*13d40*/  SHFL.IDX P6, R14, R13, R12, R11 ;  /* 0x0000000c0d0e7389 */ /* 0x00006400000c000b */
[----:B01----:R-:W-:Y:S01]  /*13d50*/  ENDCOLLECTIVE ;  /* 0x000000000000791b */ /* 0x003fe20003800000 */
.L_x_1159:
        /* <DEDUP_REMOVED lines=15> */
.L_x_1160:
[----:B------:R-:W-:Y:S02]  /*13e50*/  IMAD.MOV.U32 R13, RZ, RZ, R5 ;  /* 0x000000ffff0d7224 */ /* 0x000fe400078e0005 */
[----:B------:R-:W-:Y:S01]  /*13e60*/  IMAD.MOV.U32 R12, RZ, RZ, 0x4 ;  /* 0x00000004ff0c7424 */ /* 0x000fe200078e00ff */
[----:B------:R-:W-:-:S05]  /*13e70*/  @!P0 LEA R14, P1, R37, R14, 0x1 ;  /* 0x0000000e250e8211 */ /* 0x000fca00078208ff */
[----:B------:R-:W-:-:S08]  /*13e80*/  @!P0 IMAD.MOV.U32 R2, RZ, RZ, R14 ;  /* 0x000000ffff028224 */ /* 0x000fd000078e000e */
[----:B------:R-:W-:Y:S05]  /*13e90*/  WARPSYNC.COLLECTIVE R15, `(.L_x_1161) ;  /* 0x000000000f087348 */ /* 0x000fea0003c00000 */
[----:B------:R0:W1:Y:S02]  /*13ea0*/  SHFL.IDX P6, R14, R13, R12, R11 ;  /* 0x0000000c0d0e7389 */ /* 0x00006400000c000b */
[----:B01----:R-:W-:Y:S01]  /*13eb0*/  ENDCOLLECTIVE ;  /* 0x000000000000791b */ /* 0x003fe20003800000 */
.L_x_1161:
        /* <DEDUP_REMOVED lines=15> */
.L_x_1162:
[----:B------:R-:W-:Y:S02]  /*13fb0*/  IMAD.MOV.U32 R13, RZ, RZ, R5 ;  /* 0x000000ffff0d7224 */ /* 0x000fe400078e0005 */
[----:B------:R-:W-:Y:S01]  /*13fc0*/  IMAD.MOV.U32 R12, RZ, RZ, 0x5 ;  /* 0x00000005ff0c7424 */ /* 0x000fe200078e00ff */
[----:B------:R-:W-:-:S05]  /*13fd0*/  @!P0 LEA R14, P1, R37, R14, 0x1 ;  /* 0x0000000e250e8211 */ /* 0x000fca00078208ff */
[----:B------:R-:W-:-:S08]  /*13fe0*/  @!P0 IMAD.MOV.U32 R2, RZ, RZ, R14 ;  /* 0x000000ffff028224 */ /* 0x000fd000078e000e */
[----:B------:R-:W-:Y:S05]  /*13ff0*/  WARPSYNC.COLLECTIVE R15, `(.L_x_1163) ;  /* 0x000000000f087348 */ /* 0x000fea0003c00000 */
[----:B------:R0:W1:Y:S02]  /*14000*/  SHFL.IDX P6, R14, R13, R12, R11 ;  /* 0x0000000c0d0e7389 */ /* 0x00006400000c000b */
[----:B01----:R-:W-:Y:S01]  /*14010*/  ENDCOLLECTIVE ;  /* 0x000000000000791b */ /* 0x003fe20003800000 */
.L_x_1163:
        /* <DEDUP_REMOVED lines=15> */
.L_x_1164:
[----:B------:R-:W-:Y:S02]  /*14110*/  IMAD.MOV.U32 R13, RZ, RZ, R5 ;  /* 0x000000ffff0d7224 */ /* 0x000fe400078e0005 */
[----:B------:R-:W-:Y:S01]  /*14120*/  IMAD.MOV.U32 R12, RZ, RZ, 0x6 ;  /* 0x00000006ff0c7424 */ /* 0x000fe200078e00ff */
[----:B------:R-:W-:-:S05]  /*14130*/  @!P0 LEA R14, P1, R37, R14, 0x1 ;  /* 0x0000000e250e8211 */ /* 0x000fca00078208ff */
[----:B------:R-:W-:-:S08]  /*14140*/  @!P0 IMAD.MOV.U32 R2, RZ, RZ, R14 ;  /* 0x000000ffff028224 */ /* 0x000fd000078e000e */
[----:B------:R-:W-:Y:S05]  /*14150*/  WARPSYNC.COLLECTIVE R15, `(.L_x_1165) ;  /* 0x000000000f087348 */ /* 0x000fea0003c00000 */
[----:B------:R0:W1:Y:S02]  /*14160*/  SHFL.IDX P6, R14, R13, R12, R11 ;  /* 0x0000000c0d0e7389 */ /* 0x00006400000c000b */
[----:B01----:R-:W-:Y:S01]  /*14170*/  ENDCOLLECTIVE ;  /* 0x000000000000791b */ /* 0x003fe20003800000 */
.L_x_1165:
        /* <DEDUP_REMOVED lines=15> */
.L_x_1166:
[----:B------:R-:W-:Y:S02]  /*14270*/  IMAD.MOV.U32 R13, RZ, RZ, R5 ;  /* 0x000000ffff0d7224 */ /* 0x000fe400078e0005 */
[----:B------:R-:W-:Y:S01]  /*14280*/  IMAD.MOV.U32 R12, RZ, RZ, 0x7 ;  /* 0x00000007ff0c7424 */ /* 0x000fe200078e00ff */
[----:B------:R-:W-:-:S05]  /*14290*/  @!P0 LEA R14, P1, R37, R14, 0x1 ;  /* 0x0000000e250e8211 */ /* 0x000fca00078208ff */
[----:B------:R-:W-:-:S08]  /*142a0*/  @!P0 IMAD.MOV.U32 R2, RZ, RZ, R14 ;  /* 0x000000ffff028224 */ /* 0x000fd000078e000e */
[----:B------:R-:W-:Y:S05]  /*142b0*/  WARPSYNC.COLLECTIVE R15, `(.L_x_1167) ;  /* 0x000000000f087348 */ /* 0x000fea0003c00000 */
[----:B------:R0:W1:Y:S02]  /*142c0*/  SHFL.IDX P6, R14, R13, R12, R11 ;  /* 0x0000000c0d0e7389 */ /* 0x00006400000c000b */
[----:B01----:R-:W-:Y:S01]  /*142d0*/  ENDCOLLECTIVE ;  /* 0x000000000000791b */ /* 0x003fe20003800000 */
.L_x_1167:
[----:B------:R-:W-:-:S04]  /*142e0*/  @!P0 IMAD.X R7, RZ, RZ, R6, P1 ;  /* 0x000000ffff078224 */ /* 0x000fc800008e0606 */
        /* <DEDUP_REMOVED lines=8> */
[----:B------:R-:W-:-:S07]  /*14370*/  IMAD.MOV.U32 R6, RZ, RZ, R14 ;  /* 0x000000ffff067224 */ /* 0x000fce00078e000e */
[----:B0-----:R-:W-:Y:S05]  /*14380*/  WARPSYNC.COLLECTIVE R15, `(.L_x_1168) ;  /* 0x000000000f087348 */ /* 0x001fea0003c00000 */
[----:B------:R1:W2:Y:S02]  /*14390*/  SHFL.IDX P6, R14, R13, R12, R11 ;  /* 0x0000000c0d0e7389 */ /* 0x0002a400000c000b */
[----:B012---:R-:W-:Y:S01]  /*143a0*/  ENDCOLLECTIVE ;  /* 0x000000000000791b */ /* 0x007fe20003800000 */
.L_x_1168:
[----:B------:R-:W-:Y:S05]  /*143b0*/  BRA `(.L_x_1169) ;  /* 0xffffffcc00087947 */ /* 0x000fea000383ffff */
.L_x_1095:
[----:B0-----:R0:W1:Y:S02]  /*143c0*/  SYNCS.PHASECHK.TRANS64.TRYWAIT P0, [R16+URZ+0x2a820], R3 ;  /* 0x02a82003100075a7 */ /* 0x001064000800017f */
[----:B-1----:R-:W-:Y:S05]  /*143d0*/  @!P0 NANOSLEEP.SYNCS 0x989680 ;  /* 0x009896800000895d */ /* 0x002fea0003900000 */
[----:B------:R-:W1:Y:S02]  /*143e0*/  @!P0 SYNCS.PHASECHK.TRANS64 P0, [R16+URZ+0x2a820], R3 ;  /* 0x02a82003100085a7 */ /* 0x000e64000800007f */
[----:B-1----:R-:W-:Y:S05]  /*143f0*/  @!P0 BRA `(.L_x_1095) ;  /* 0xfffffffc00f08947 */ /* 0x002fea000383ffff */
[----:B------:R-:W-:Y:S05]  /*14400*/  BRA `(.L_x_1170) ;  /* 0xffffffcc006c7947 */ /* 0x000fea000383ffff */
.L_x_1099:
[----:B0-----:R0:W1:Y:S02]  /*14410*/  SYNCS.PHASECHK.TRANS64.TRYWAIT P0, [R6+URZ+0x2a840], R3 ;  /* 0x02a84003060075a7 */ /* 0x001064000800017f */
[----:B-1----:R-:W-:Y:S05]  /*14420*/  @!P0 NANOSLEEP.SYNCS 0x989680 ;  /* 0x009896800000895d */ /* 0x002fea0003900000 */
[----:B------:R-:W1:Y:S02]  /*14430*/  @!P0 SYNCS.PHASECHK.TRANS64 P0, [R6+URZ+0x2a840], R3 ;  /* 0x02a84003060085a7 */ /* 0x000e64000800007f */
[----:B-1----:R-:W-:Y:S05]  /*14440*/  @!P0 BRA `(.L_x_1099) ;  /* 0xfffffffc00f08947 */ /* 0x002fea000383ffff */
[----:B------:R-:W-:Y:S05]  /*14450*/  BRA `(.L_x_1171) ;  /* 0xffffffd0002c7947 */ /* 0x000fea000383ffff */
.L_x_1100:
        /* <DEDUP_REMOVED lines=8> */
.L_x_1173:
[----:B------:R-:W-:Y:S05]  /*144e0*/  BSYNC B1 ;  /* 0x0000000000017941 */ /* 0x000fea0003800000 */
.L_x_1172:
[----:B------:R-:W-:Y:S02]  /*144f0*/  IMAD.MOV.U32 R13, RZ, RZ, R7 ;  /* 0x000000ffff0d7224 */ /* 0x000fe400078e0007 */
[----:B------:R-:W-:Y:S02]  /*14500*/  IMAD.MOV.U32 R12, RZ, RZ, RZ ;  /* 0x000000ffff0c7224 */ /* 0x000fe400078e00ff */
[----:B------:R-:W-:Y:S02]  /*14510*/  IMAD.MOV.U32 R11, RZ, RZ, 0x181f ;  /* 0x0000181fff0b7424 */ /* 0x000fe400078e00ff */
[----:B------:R-:W-:Y:S02]  /*14520*/  IMAD.MOV.U32 R15, RZ, RZ, -0x1 ;  /* 0xffffffffff0f7424 */ /* 0x000fe400078e00ff */
[----:B------:R-:W-:Y:S02]  /*14530*/  IMAD.MOV.U32 R3, RZ, RZ, R14 ;  /* 0x000000ffff037224 */ /* 0x000fe400078e000e */
[----:B------:R-:W-:-:S07]  /*14540*/  IMAD.SHL.U32 R5, R37, 0x2, RZ ;  /* 0x0000000225057824 */ /* 0x000fce00078e00ff */
[----:B------:R-:W-:Y:S05]  /*14550*/  WARPSYNC.COLLECTIVE R15, `(.L_x_1174) ;  /* 0x000000000f087348 */ /* 0x000fea0003c00000 */
[----:B------:R0:W1:Y:S02]  /*14560*/  SHFL.IDX P6, R14, R13, R12, R11 ;  /* 0x0000000c0d0e7389 */ /* 0x00006400000c000b */
[----:B01----:R-:W-:Y:S01]  /*14570*/  ENDCOLLECTIVE ;  /* 0x000000000000791b */ /* 0x003fe20003800000 */
.L_x_1174:
[----:B------:R-:W-:Y:S02]  /*14580*/  IMAD R8, R8, 0x2, R16 ;  /* 0x0000000208087824 */ /* 0x000fe400078e0210 */
[----:B------:R-:W-:Y:S02]  /*14590*/  IMAD.MOV.U32 R13, RZ, RZ, R10 ;  /* 0x000000ffff0d7224 */ /* 0x000fe400078e000a */
[----:B------:R-:W-:Y:S01]  /*145a0*/  IMAD.MOV.U32 R12, RZ, RZ, 0x1 ;  /* 0x00000001ff0c7424 */ /* 0x000fe200078e00ff */
[----:B------:R-:W-:-:S13]  /*145b0*/  IADD3 R2, P0, R14, R5, RZ ;  /* 0x000000050e027210 */ /* 0x000fda0007f1e0ff */
[----:B------:R-:W-:Y:S05]  /*145c0*/  WARPSYNC.COLLECTIVE R15, `(.L_x_1175) ;  /* 0x000000000f087348 */ /* 0x000fea0003c00000 */
[----:B------:R0:W1:Y:S02]  /*145d0*/  SHFL.IDX P6, R14, R13, R12, R11 ;  /* 0x0000000c0d0e7389 */ /* 0x00006400000c000b */
[----:B01----:R-:W-:Y:S01]  /*145e0*/  ENDCOLLECTIVE ;  /* 0x000000000000791b */ /* 0x003fe20003800000 */
.L_x_1175:
[----:B------:R-:W-:-:S05]  /*145f0*/  IMAD.X R3, RZ, RZ, R3, P0 ;  /* 0x000000ffff037224 */ /* 0x000fca00000e0603 */
[----:B------:R-:W-:Y:S01]  /*14600*/  @!PT LDS RZ, [RZ] ;  /* 0x00000000fffff984 */ /* 0x000fe20000000800 */
[----:B------:R-:W-:Y:S01]  /*14610*/  @!PT LDS RZ, [RZ] ;  /* 0x00000000fffff984 */ /* 0x000fe20000000800 */
[----:B------:R-:W-:Y:S01]  /*14620*/  @!PT LDS RZ, [RZ] ;  /* 0x00000000fffff984 */ /* 0x000fe20000000800 */
[----:B------:R-:W-:Y:S04]  /*14630*/  LDGSTS.E.BYPASS.LTC128B.128 [R8+0x18400], desc[UR36][R2.64], !P3 ;  /* 0x1840000002087fae */ /* 0x000fe8000d901d64 */
[----:B------:R-:W-:Y:S01]  /*14640*/  LDGSTS.E.BYPASS.LTC128B.128 [R8+0x1b400], desc[UR36][R2.64+0x80], !P2 ;  /* 0x1b40008002087fae */ /* 0x000fe2000d101d64 */
[----:B------:R-:W-:-:S03]  /*14650*/  IMAD.MOV.U32 R13, RZ, RZ, R7 ;  /* 0x000000ffff0d7224 */ /* 0x000fc600078e0007 */
[----:B------:R0:W-:Y:S02]  /*14660*/  LDGSTS.E.BYPASS.LTC128B.128 [R8+0x1e400], desc[UR36][R2.64+0x100], !P1 ;  /* 0x1e40010002087fae */ /* 0x0001e4000c901d64 */
[----:B0-----:R-:W-:-:S07]  /*14670*/  IMAD.MOV.U32 R3, RZ, RZ, R14 ;  /* 0x000000ffff037224 */ /* 0x001fce00078e000e */
[----:B------:R-:W-:Y:S05]  /*14680*/  WARPSYNC.COLLECTIVE R15, `(.L_x_1176) ;  /* 0x000000000f087348 */ /* 0x000fea0003c00000 */
[----:B------:R0:W1:Y:S02]  /*14690*/  SHFL.IDX P6, R14, R13, R12, R11 ;  /* 0x0000000c0d0e7389 */ /* 0x00006400000c000b */
[----:B01----:R-:W-:Y:S01]  /*146a0*/  ENDCOLLECTIVE ;  /* 0x000000000000791b */ /* 0x003fe20003800000 */
.L_x_1176:
[----:B------:R-:W-:Y:S02]  /*146b0*/  IMAD.MOV.U32 R13, RZ, RZ, R10 ;  /* 0x000000ffff0d7224 */ /* 0x000fe400078e000a */
[----:B------:R-:W-:Y:S01]  /*146c0*/  IMAD.MOV.U32 R12, RZ, RZ, 0x2 ;  /* 0x00000002ff0c7424 */ /* 0x000fe200078e00ff */
[----:B------:R-:W-:-:S13]  /*146d0*/  IADD3 R2, P0, R14, R5, RZ ;  /* 0x000000050e027210 */ /* 0x000fda0007f1e0ff */
[----:B------:R-:W-:Y:S05]  /*146e0*/  WARPSYNC.COLLECTIVE R15, `(.L_x_1177) ;  /* 0x000000000f087348 */ /* 0x000fea0003c00000 */
[----:B------:R0:W1:Y:S02]  /*146f0*/  SHFL.IDX P6, R14, R13, R12, R11 ;  /* 0x0000000c0d0e7389 */ /* 0x00006400000c000b */
[----:B01----:R-:W-:Y:S01]  /*14700*/  ENDCOLLECTIVE ;  /* 0x000000000000791b */ /* 0x003fe20003800000 */
.L_x_1177:
        /* <DEDUP_REMOVED lines=12> */
.L_x_1178:
[----:B------:R-:W-:Y:S02]  /*147d0*/  IMAD.MOV.U32 R13, RZ, RZ, R10 ;  /* 0x000000ffff0d7224 */ /* 0x000fe400078e000a */
[----:B------:R-:W-:Y:S01]  /*147e0*/  IMAD.MOV.U32 R12, RZ, RZ, 0x3 ;  /* 0x00000003ff0c7424 */ /* 0x000fe200078e00ff */
[----:B------:R-:W-:-:S13]  /*147f0*/  IADD3 R2, P0, R14, R5, RZ ;  /* 0x000000050e027210 */ /* 0x000fda0007f1e0ff */
[----:B------:R-:W-:Y:S05]  /*14800*/  WARPSYNC.COLLECTIVE R15, `(.L_x_1179) ;  /* 0x000000000f087348 */ /* 0x000fea0003c00000 */
[----:B------:R0:W1:Y:S02]  /*14810*/  SHFL.IDX P6, R14, R13, R12, R11 ;  /* 0x0000000c0d0e7389 */ /* 0x00006400000c000b */
[----:B01----:R-:W-:Y:S01]  /*14820*/  ENDCOLLECTIVE ;  /* 0x000000000000791b */ /* 0x003fe20003800000 */
.L_x_1179:
        /* <DEDUP_REMOVED lines=12> */
.L_x_1180:
[----:B------:R-:W-:Y:S02]  /*148f0*/  IMAD.MOV.U32 R13, RZ, RZ, R10 ;  /* 0x000000ffff0d7224 */ /* 0x000fe400078e000a */
[----:B------:R-:W-:Y:S01]  /*14900*/  IMAD.MOV.U32 R12, RZ, RZ, 0x4 ;  /* 0x00000004ff0c7424 */ /* 0x000fe200078e00ff */
[----:B------:R-:W-:-:S13]  /*14910*/  IADD3 R2, P0, R14, R5, RZ ;  /* 0x000000050e027210 */ /* 0x000fda0007f1e0ff */
[----:B------:R-:W-:Y:S05]  /*14920*/  WARPSYNC.COLLECTIVE R15, `(.L_x_1181) ;  /* 0x000000000f087348 */ /* 0x000fea0003c00000 */
[----:B------:R0:W1:Y:S02]  /*14930*/  SHFL.IDX P6, R14, R13, R12, R11 ;  /* 0x0000000c0d0e7389 */ /* 0x00006400000c000b */
[----:B01----:R-:W-:Y:S01]  /*14940*/  ENDCOLLECTIVE ;  /* 0x000000000000791b */ /* 0x003fe20003800000 */
.L_x_1181:
        /* <DEDUP_REMOVED lines=12> */
.L_x_1182:
[----:B------:R-:W-:Y:S02]  /*14a10*/  IMAD.MOV.U32 R13, RZ, RZ, R10 ;  /* 0x000000ffff0d7224 */ /* 0x000fe400078e000a */
[----:B------:R-:W-:Y:S01]  /*14a20*/  IMAD.MOV.U32 R12, RZ, RZ, 0x5 ;  /* 0x00000005ff0c7424 */ /* 0x000fe200078e00ff */
[----:B------:R-:W-:-:S13]  /*14a30*/  IADD3 R2, P0, R14, R5, RZ ;  /* 0x000000050e027210 */ /* 0x000fda0007f1e0ff */
[----:B------:R-:W-:Y:S05]  /*14a40*/  WARPSYNC.COLLECTIVE R15, `(.L_x_1183) ;  /* 0x000000000f087348 */ /* 0x000fea0003c00000 */
[----:B------:R0:W1:Y:S02]  /*14a50*/  SHFL.IDX P6, R14, R13, R12, R11 ;  /* 0x0000000c0d0e7389 */ /* 0x00006400000c000b */
[----:B01----:R-:W-:Y:S01]  /*14a60*/  ENDCOLLECTIVE ;  /* 0x000000000000791b */ /* 0x003fe20003800000 */
.L_x_1183:
        /* <DEDUP_REMOVED lines=12> */
.L_x_1184:
[----:B------:R-:W-:Y:S05]  /*14b30*/  BRA `(.L_x_1185) ;  /* 0xffffffcc007c7947 */ /* 0x000fea000383ffff */
.L_x_1105:
[----:B0-----:R0:W1:Y:S02]  /*14b40*/  SYNCS.PHASECHK.TRANS64.TRYWAIT P0, [R6+URZ+0x2a860], R3 ;  /* 0x02a86003060075a7 */ /* 0x001064000800017f */
[----:B-1----:R-:W-:Y:S05]  /*14b50*/  @!P0 NANOSLEEP.SYNCS 0x989680 ;  /* 0x009896800000895d */ /* 0x002fea0003900000 */
[----:B------:R-:W1:Y:S02]  /*14b60*/  @!P0 SYNCS.PHASECHK.TRANS64 P0, [R6+URZ+0x2a860], R3 ;  /* 0x02a86003060085a7 */ /* 0x000e64000800007f */
[----:B-1----:R-:W-:Y:S05]  /*14b70*/  @!P0 BRA `(.L_x_1105) ;  /* 0xfffffffc00f08947 */ /* 0x002fea000383ffff */
[----:B------:R-:W-:Y:S05]  /*14b80*/  BRA `(.L_x_1186) ;  /* 0xffffffcc00d87947 */ /* 0x000fea000383ffff */
.L_x_1106:
        /* <DEDUP_REMOVED lines=8> */
.L_x_1188:
[----:B------:R-:W-:Y:S05]  /*14c10*/  BSYNC B1 ;  /* 0x0000000000017941 */ /* 0x000fea0003800000 */
.L_x_1187:
[----:B------:R-:W-:Y:S02]  /*14c20*/  IMAD.MOV.U32 R13, RZ, RZ, R17 ;  /* 0x000000ffff0d7224 */ /* 0x000fe400078e0011 */
[----:B------:R-:W-:Y:S02]  /*14c30*/  IMAD.MOV.U32 R12, RZ, RZ, RZ ;  /* 0x000000ffff0c7224 */ /* 0x000fe400078e00ff */
[----:B------:R-:W-:Y:S02]  /*14c40*/  IMAD.MOV.U32 R11, RZ, RZ, 0x181f ;  /* 0x0000181fff0b7424 */ /* 0x000fe400078e00ff */
[----:B------:R-:W-:Y:S02]  /*14c50*/  IMAD.MOV.U32 R15, RZ, RZ, -0x1 ;  /* 0xffffffffff0f7424 */ /* 0x000fe400078e00ff */
[----:B------:R-:W-:Y:S02]  /*14c60*/  IMAD.MOV.U32 R3, RZ, RZ, R14 ;  /* 0x000000ffff037224 */ /* 0x000fe400078e000e */
[----:B------:R-:W-:-:S07]  /*14c70*/  IMAD R7, R7, 0x2, R16 ;  /* 0x0000000207077824 */ /* 0x000fce00078e0210 */
[----:B------:R-:W-:Y:S05]  /*14c80*/  WARPSYNC.COLLECTIVE R15, `(.L_x_1189) ;  /* 0x000000000f087348 */ /* 0x000fea0003c00000 */
[----:B------:R0:W1:Y:S02]  /*14c90*/  SHFL.IDX P6, R14, R13, R12, R11 ;  /* 0x0000000c0d0e7389 */ /* 0x00006400000c000b */
[----:B01----:R-:W-:Y:S01]  /*14ca0*/  ENDCOLLECTIVE ;  /* 0x000000000000791b */ /* 0x003fe20003800000 */
.L_x_1189:
[----:B------:R-:W-:Y:S02]  /*14cb0*/  IMAD.MOV.U32 R13, RZ, RZ, R18 ;  /* 0x000000ffff0d7224 */ /* 0x000fe400078e0012 */
[----:B------:R-:W-:Y:S01]  /*14cc0*/  IMAD.MOV.U32 R12, RZ, RZ, 0x1 ;  /* 0x00000001ff0c7424 */ /* 0x000fe200078e00ff */
[----:B------:R-:W-:-:S13]  /*14cd0*/  IADD3 R2, P0, R14, R5, RZ ;  /* 0x000000050e027210 */ /* 0x000fda0007f1e0ff */
[----:B------:R-:W-:Y:S05]  /*14ce0*/  WARPSYNC.COLLECTIVE R15, `(.L_x_1190) ;  /* 0x000000000f087348 */ /* 0x000fea0003c00000 */
[----:B------:R0:W1:Y:S02]  /*14cf0*/  SHFL.IDX P6, R14, R13, R12, R11 ;  /* 0x0000000c0d0e7389 */ /* 0x00006400000c000b */
[----:B01----:R-:W-:Y:S01]  /*14d00*/  ENDCOLLECTIVE ;  /* 0x000000000000791b */ /* 0x003fe20003800000 */
.L_x_1190:
        /* <DEDUP_REMOVED lines=13> */
.L_x_1191:
[----:B------:R-:W-:Y:S02]  /*14de0*/  IMAD.MOV.U32 R13, RZ, RZ, R18 ;  /* 0x000000ffff0d7224 */ /* 0x000fe400078e0012 */
[----:B------:R-:W-:Y:S01]  /*14df0*/  IMAD.MOV.U32 R12, RZ, RZ, 0x2 ;  /* 0x00000002ff0c7424 */ /* 0x000fe200078e00ff */
[----:B------:R-:W-:-:S13]  /*14e00*/  IADD3 R2, P0, R14, R5, RZ ;  /* 0x000000050e027210 */ /* 0x000fda0007f1e0ff */
[----:B------:R-:W-:Y:S05]  /*14e10*/  WARPSYNC.COLLECTIVE R15, `(.L_x_1192) ;  /* 0x000000000f087348 */ /* 0x000fea0003c00000 */
[----:B------:R0:W1:Y:S02]  /*14e20*/  SHFL.IDX P6, R14, R13, R12, R11 ;  /* 0x0000000c0d0e7389 */ /* 0x00006400000c000b */
[----:B01----:R-:W-:Y:S01]  /*14e30*/  ENDCOLLECTIVE ;  /* 0x000000000000791b */ /* 0x003fe20003800000 */
.L_x_1192:
        /* <DEDUP_REMOVED lines=13> */
.L_x_1193:
[----:B------:R-:W-:Y:S02]  /*14f10*/  IMAD.MOV.U32 R13, RZ, RZ, R18 ;  /* 0x000000ffff0d7224 */ /* 0x000fe400078e0012 */
[----:B------:R-:W-:Y:S01]  /*14f20*/  IMAD.MOV.U32 R12, RZ, RZ, 0x3 ;  /* 0x00000003ff0c7424 */ /* 0x000fe200078e00ff */
[----:B------:R-:W-:-:S13]  /*14f30*/  IADD3 R2, P0, R14, R5, RZ ;  /* 0x000000050e027210 */ /* 0x000fda0007f1e0ff */
[----:B------:R-:W-:Y:S05]  /*14f40*/  WARPSYNC.COLLECTIVE R15, `(.L_x_1194) ;  /* 0x000000000f087348 */ /* 0x000fea0003c00000 */
[----:B------:R0:W1:Y:S02]  /*14f50*/  SHFL.IDX P6, R14, R13, R12, R11 ;  /* 0x0000000c0d0e7389 */ /* 0x00006400000c000b */
[----:B01----:R-:W-:Y:S01]  /*14f60*/  ENDCOLLECTIVE ;  /* 0x000000000000791b */ /* 0x003fe20003800000 */
.L_x_1194:
        /* <DEDUP_REMOVED lines=13> */
.L_x_1195:
[----:B------:R-:W-:Y:S02]  /*15040*/  IMAD.MOV.U32 R13, RZ, RZ, R18 ;  /* 0x000000ffff0d7224 */ /* 0x000fe400078e0012 */
[----:B------:R-:W-:Y:S01]  /*15050*/  IMAD.MOV.U32 R12, RZ, RZ, 0x4 ;  /* 0x00000004ff0c7424 */ /* 0x000fe200078e00ff */
[----:B------:R-:W-:-:S13]  /*15060*/  IADD3 R2, P0, R14, R5, RZ ;  /* 0x000000050e027210 */ /* 0x000fda0007f1e0ff */
[----:B------:R-:W-:Y:S05]  /*15070*/  WARPSYNC.COLLECTIVE R15, `(.L_x_1196) ;  /* 0x000000000f087348 */ /* 0x000fea0003c00000 */
[----:B------:R0:W1:Y:S02]  /*15080*/  SHFL.IDX P6, R14, R13, R12, R11 ;  /* 0x0000000c0d0e7389 */ /* 0x00006400000c000b */
[----:B01----:R-:W-:Y:S01]  /*15090*/  ENDCOLLECTIVE ;  /* 0x000000000000791b */ /* 0x003fe20003800000 */
.L_x_1196:
        /* <DEDUP_REMOVED lines=13> */
.L_x_1197:
[----:B------:R-:W-:Y:S02]  /*15170*/  IMAD.MOV.U32 R13, RZ, RZ, R18 ;  /* 0x000000ffff0d7224 */ /* 0x000fe400078e0012 */
[----:B------:R-:W-:Y:S01]  /*15180*/  IMAD.MOV.U32 R12, RZ, RZ, 0x5 ;  /* 0x00000005ff0c7424 */ /* 0x000fe200078e00ff */
[----:B------:R-:W-:-:S13]  /*15190*/  IADD3 R2, P0, R14, R5, RZ ;  /* 0x000000050e027210 */ /* 0x000fda0007f1e0ff */
[----:B------:R-:W-:Y:S05]  /*151a0*/  WARPSYNC.COLLECTIVE R15, `(.L_x_1198) ;  /* 0x000000000f087348 */ /* 0x000fea0003c00000 */
[----:B------:R0:W1:Y:S02]  /*151b0*/  SHFL.IDX P6, R14, R13, R12, R11 ;  /* 0x0000000c0d0e7389 */ /* 0x00006400000c000b */
[----:B01----:R-:W-:Y:S01]  /*151c0*/  ENDCOLLECTIVE ;  /* 0x000000000000791b */ /* 0x003fe20003800000 */
.L_x_1198:
        /* <DEDUP_REMOVED lines=12> */
.L_x_1199:
[----:B------:R-:W-:Y:S01]  /*15290*/  @!PT LDS RZ, [RZ] ;  /* 0x00000000fffff984 */ /* 0x000fe20000000800 */
[----:B------:R-:W-:Y:S01]  /*152a0*/  @!PT LDS RZ, [RZ] ;  /* 0x00000000fffff984 */ /* 0x000fe20000000800 */
[----:B------:R-:W-:Y:S01]  /*152b0*/  @!PT LDS RZ, [RZ] ;  /* 0x00000000fffff984 */ /* 0x000fe20000000800 */
[----:B------:R0:W-:Y:S01]  /*152c0*/  LDGSTS.E.BYPASS.LTC128B.128 [R7+0x5400], desc[UR36][R2.64+0x80], !P0 ;  /* 0x0540008002077fae */ /* 0x0001e2000c101d64 */
[----:B------:R-:W-:Y:S05]  /*152d0*/  BRA `(.L_x_1200) ;  /* 0xffffffc800d47947 */ /* 0x000fea000383ffff */
.L_x_1114:
[----:B0-----:R0:W1:Y:S02]  /*152e0*/  SYNCS.PHASECHK.TRANS64.TRYWAIT P0, [R4+URZ+0x2a860], R3 ;  /* 0x02a86003040075a7 */ /* 0x001064000800017f */
[----:B-1----:R-:W-:Y:S05]  /*152f0*/  @!P0 NANOSLEEP.SYNCS 0x989680 ;  /* 0x009896800000895d */ /* 0x002fea0003900000 */
[----:B------:R-:W1:Y:S02]  /*15300*/  @!P0 SYNCS.PHASECHK.TRANS64 P0, [R4+URZ+0x2a860], R3 ;  /* 0x02a86003040085a7 */ /* 0x000e64000800007f */
[----:B-1----:R-:W-:Y:S05]  /*15310*/  @!P0 BRA `(.L_x_1114) ;  /* 0xfffffffc00f08947 */ /* 0x002fea000383ffff */
[----:B------:R-:W-:Y:S05]  /*15320*/  BRA `(.L_x_1201) ;  /* 0xffffffcc00f07947 */ /* 0x000fea000383ffff */
.L_x_1115:
        /* <DEDUP_REMOVED lines=8> */
.L_x_1203:
[----:B------:R-:W-:Y:S05]  /*153b0*/  BSYNC B0 ;  /* 0x0000000000007941 */ /* 0x000fea0003800000 */
.L_x_1202:
        /* <DEDUP_REMOVED lines=9> */
.L_x_1204:
[----:B------:R-:W-:Y:S02]  /*15450*/  IMAD.MOV.U32 R13, RZ, RZ, R18 ;  /* 0x000000ffff0d7224 */ /* 0x000fe400078e0012 */
[----:B------:R-:W-:Y:S01]  /*15460*/  IMAD.MOV.U32 R12, RZ, RZ, 0x1 ;  /* 0x00000001ff0c7424 */ /* 0x000fe200078e00ff */
[----:B------:R-:W-:-:S13]  /*15470*/  IADD3 R2, P0, R14, R6, RZ ;  /* 0x000000060e027210 */ /* 0x000fda0007f1e0ff */
[----:B------:R-:W-:Y:S05]  /*15480*/  WARPSYNC.COLLECTIVE R15, `(.L_x_1205) ;  /* 0x000000000f087348 */ /* 0x000fea0003c00000 */
[----:B------:R0:W1:Y:S02]  /*15490*/  SHFL.IDX P6, R14, R13, R12, R11 ;  /* 0x0000000c0d0e7389 */ /* 0x00006400000c000b */
[----:B01----:R-:W-:Y:S01]  /*154a0*/  ENDCOLLECTIVE ;  /* 0x000000000000791b */ /* 0x003fe20003800000 */
.L_x_1205:
[----:B------:R-:W-:Y:S01]  /*154b0*/  IMAD.X R3, RZ, RZ, R0, P0 ;  /* 0x000000ffff037224 */ /* 0x000fe200000e0600 */
[----:B------:R-:W-:Y:S01]  /*154c0*/  ISETP.LT.OR P0, PT, R5, 0x1, P3 ;  /* 0x000000010500780c */ /* 0x000fe20001f01670 */
[----:B------:R-:W-:Y:S02]  /*154d0*/  IMAD R0, R7, 0x2, R16 ;  /* 0x0000000207007824 */ /* 0x000fe400078e0210 */
[----:B------:R-:W-:-:S10]  /*154e0*/  IMAD.MOV.U32 R13, RZ, RZ, R17 ;  /* 0x000000ffff0d7224 */ /* 0x000fd400078e0011 */
        /* <DEDUP_REMOVED lines=9> */
.L_x_1206:
        /* <DEDUP_REMOVED lines=10> */
.L_x_1207:
        /* <DEDUP_REMOVED lines=12> */
.L_x_1208:
        /* <DEDUP_REMOVED lines=10> */
.L_x_1209:
        /* <DEDUP_REMOVED lines=12> */
.L_x_1210:
        /* <DEDUP_REMOVED lines=10> */
.L_x_1211:
        /* <DEDUP_REMOVED lines=12> */
.L_x_1212:
        /* <DEDUP_REMOVED lines=10> */
.L_x_1213:
        /* <DEDUP_REMOVED lines=12> */
.L_x_1214:
[----:B------:R-:W-:Y:S01]  /*15b00*/  @!PT LDS RZ, [RZ] ;  /* 0x00000000fffff984 */ /* 0x000fe20000000800 */
[----:B------:R-:W-:Y:S01]  /*15b10*/  @!PT LDS RZ, [RZ] ;  /* 0x00000000fffff984 */ /* 0x000fe20000000800 */
[----:B------:R-:W-:Y:S01]  /*15b20*/  @!PT LDS RZ, [RZ] ;  /* 0x00000000fffff984 */ /* 0x000fe20000000800 */
[----:B------:R0:W-:Y:S01]  /*15b30*/  LDGSTS.E.BYPASS.LTC128B.128 [R0+0x5400], desc[UR36][R2.64+0x80], !P0 ;  /* 0x0540008002007fae */ /* 0x0001e2000c101d64 */
[----:B------:R-:W-:Y:S05]  /*15b40*/  BRA `(.L_x_1215) ;  /* 0xffffffc800b47947 */ /* 0x000fea000383ffff */
.L_x_1120:
[----:B------:R-:W-:Y:S01]  /*15b50*/  BSSY B0, `(.L_x_1216) ;  /* 0x0000008000007945 */ /* 0x000fe20003800000 */
[----:B------:R-:W-:Y:S02]  /*15b60*/  IMAD.MOV.U32 R13, RZ, RZ, R34 ;  /* 0x000000ffff0d7224 */ /* 0x000fe400078e0022 */
[----:B------:R-:W-:Y:S02]  /*15b70*/  IMAD.MOV.U32 R12, RZ, RZ, RZ ;  /* 0x000000ffff0c7224 */ /* 0x000fe400078e00ff */
[----:B------:R-:W-:Y:S02]  /*15b80*/  IMAD.MOV.U32 R11, RZ, RZ, 0x1f ;  /* 0x0000001fff0b7424 */ /* 0x000fe400078e00ff */
[----:B------:R-:W-:-:S07]  /*15b90*/  IMAD.MOV.U32 R15, RZ, RZ, -0x1 ;  /* 0xffffffffff0f7424 */ /* 0x000fce00078e00ff */
[----:B-----5:R-:W-:Y:S05]  /*15ba0*/  WARPSYNC.COLLECTIVE R15, `(.L_x_1217) ;  /* 0x000000000f087348 */ /* 0x020fea0003c00000 */
[----:B------:R0:W1:Y:S02]  /*15bb0*/  SHFL.IDX P6, R14, R13, R12, R11 ;  /* 0x0000000c0d0e7389 */ /* 0x00006400000c000b */
[----:B01---5:R-:W-:Y:S01]  /*15bc0*/  ENDCOLLECTIVE ;  /* 0x000000000000791b */ /* 0x023fe20003800000 */
.L_x_1217:
[----:B------:R-:W-:Y:S05]  /*15bd0*/  BSYNC B0 ;  /* 0x0000000000007941 */ /* 0x000fea0003800000 */
.L_x_1216:
[----:B------:R-:W-:Y:S05]  /*15be0*/  BRA `(.L_x_1218) ;  /* 0xffffffcc00347947 */ /* 0x000fea000383ffff */
.L_x_1123:
[----:B-1----:R1:W2:Y:S02]  /*15bf0*/  SYNCS.PHASECHK.TRANS64.TRYWAIT P0, [R4+URZ+0x2a820], R0 ;  /* 0x02a82000040075a7 */ /* 0x0022a4000800017f */
[----:B--2---:R-:W-:Y:S05]  /*15c00*/  @!P0 NANOSLEEP.SYNCS 0x989680 ;  /* 0x009896800000895d */ /* 0x004fea0003900000 */
[----:B------:R-:W2:Y:S02]  /*15c10*/  @!P0 SYNCS.PHASECHK.TRANS64 P0, [R4+URZ+0x2a820], R0 ;  /* 0x02a82000040085a7 */ /* 0x000ea4000800007f */
[----:B--2---:R-:W-:Y:S05]  /*15c20*/  @!P0 BRA `(.L_x_1123) ;  /* 0xfffffffc00f08947 */ /* 0x004fea000383ffff */
[----:B------:R-:W-:Y:S05]  /*15c30*/  BRA `(.L_x_1219) ;  /* 0xffffffcc007c7947 */ /* 0x000fea000383ffff */
.L_x_1124:
[----:B------:R-:W2:Y:S01]  /*15c40*/  S2R R2, SR_TID.X ;  /* 0x0000000000027919 */ /* 0x000ea20000002100 */
[----:B------:R-:W-:Y:S01]  /*15c50*/  BSSY B0, `(.L_x_1220) ;  /* 0x000000a000007945 */ /* 0x000fe20003800000 */
        /* <DEDUP_REMOVED lines=9> */
.L_x_1221:
[----:B------:R-:W-:Y:S05]  /*15cf0*/  BSYNC B0 ;  /* 0x0000000000007941 */ /* 0x000fea0003800000 */
.L_x_1220:
[----:B------:R-:W-:Y:S05]  /*15d00*/  BRA `(.L_x_1222) ;  /* 0xffffffcc00647947 */ /* 0x000fea000383ffff */
.L_x_1127:
[----:B------:R-:W-:Y:S01]  /*15d10*/  BSSY B1, `(.L_x_1223) ;  /* 0x0000006000017945 */ /* 0x000fe20003800000 */
[----:B------:R-:W-:-:S07]  /*15d20*/  IMAD.MOV.U32 R15, RZ, RZ, -0x1 ;  /* 0xffffffffff0f7424 */ /* 0x000fce00078e00ff */
[----:B01---5:R-:W-:Y:S05]  /*15d30*/  WARPSYNC.COLLECTIVE R15, `(.L_x_1224) ;  /* 0x000000000f0c7348 */ /* 0x023fea0003c00000 */
[----:B------:R-:W-:Y:S02]  /*15d40*/  ELECT P6, UR62, PT ;  /* 0x00000000003e782f */ /* 0x000fe400038c0000 */
[----:B------:R-:W-:Y:S01]  /*15d50*/  MOV R14, UR62 ;  /* 0x0000003e000e7c02 */ /* 0x000fe20008000f00 */
[----:B01---5:R-:W-:Y:S10]  /*15d60*/  ENDCOLLECTIVE ;  /* 0x000000000000791b */ /* 0x023ff40003800000 */
.L_x_1224:
[----:B------:R-:W-:Y:S05]  /*15d70*/  BSYNC B1 ;  /* 0x0000000000017941 */ /* 0x000fea0003800000 */
.L_x_1223:
[----:B------:R-:W-:Y:S05]  /*15d80*/  BRA `(.L_x_1225) ;  /* 0xffffffcc005c7947 */ /* 0x000fea000383ffff */
.L_x_1129:
[----:B-1----:R1:W2:Y:S02]  /*15d90*/  SYNCS.PHASECHK.TRANS64.TRYWAIT P1, [R5+URZ+0x2a840], R0 ;  /* 0x02a84000050075a7 */ /* 0x0022a4000802017f */
[----:B--2---:R-:W-:Y:S05]  /*15da0*/  @!P1 NANOSLEEP.SYNCS 0x989680 ;  /* 0x009896800000995d */ /* 0x004fea0003900000 */
[----:B------:R-:W2:Y:S02]  /*15db0*/  @!P1 SYNCS.PHASECHK.TRANS64 P1, [R5+URZ+0x2a840], R0 ;  /* 0x02a84000050095a7 */ /* 0x000ea4000802007f */
[----:B--2---:R-:W-:Y:S05]  /*15dc0*/  @!P1 BRA `(.L_x_1129) ;  /* 0xfffffffc00f09947 */ /* 0x004fea000383ffff */
[----:B------:R-:W-:Y:S05]  /*15dd0*/  BRA `(.L_x_1226) ;  /* 0xffffffcc00847947 */ /* 0x000fea000383ffff */
.L_x_1131:
[----:B--2---:R2:W3:Y:S02]  /*15de0*/  SYNCS.PHASECHK.TRANS64.TRYWAIT P1, [R23+URZ+0x2a840], R2 ;  /* 0x02a84002170075a7 */ /* 0x0044e4000802017f */
[----:B---3--:R-:W-:Y:S05]  /*15df0*/  @!P1 NANOSLEEP.SYNCS 0x989680 ;  /* 0x009896800000995d */ /* 0x008fea0003900000 */
[----:B------:R-:W3:Y:S02]  /*15e00*/  @!P1 SYNCS.PHASECHK.TRANS64 P1, [R23+URZ+0x2a840], R2 ;  /* 0x02a84002170095a7 */ /* 0x000ee4000802007f */
[----:B---3--:R-:W-:Y:S05]  /*15e10*/  @!P1 BRA `(.L_x_1131) ;  /* 0xfffffffc00f09947 */ /* 0x008fea000383ffff */
[----:B------:R-:W-:Y:S05]  /*15e20*/  BRA `(.L_x_1227) ;  /* 0xffffffcc00907947 */ /* 0x000fea000383ffff */
.L_x_1133:
[----:B---3--:R3:W4:Y:S02]  /*15e30*/  SYNCS.PHASECHK.TRANS64.TRYWAIT P1, [R5+URZ+0x2a860], R0 ;  /* 0x02a86000050075a7 */ /* 0x008724000802017f */
[----:B----4-:R-:W-:Y:S05]  /*15e40*/  @!P1 NANOSLEEP.SYNCS 0x989680 ;  /* 0x009896800000995d */ /* 0x010fea0003900000 */
[----:B------:R-:W4:Y:S02]  /*15e50*/  @!P1 SYNCS.PHASECHK.TRANS64 P1, [R5+URZ+0x2a860], R0 ;  /* 0x02a86000050095a7 */ /* 0x000f24000802007f */
[----:B----4-:R-:W-:Y:S05]  /*15e60*/  @!P1 BRA `(.L_x_1133) ;  /* 0xfffffffc00f09947 */ /* 0x010fea000383ffff */
[----:B------:R-:W-:Y:S05]  /*15e70*/  BRA `(.L_x_1228) ;  /* 0xffffffcc008c7947 */ /* 0x000fea000383ffff */
.L_x_1229:
        /* <DEDUP_REMOVED lines=16> */
.L_x_15524:


//--------------------- .text._ZN7cutlass13device_kernelIN5flash11enable_sm90INS1_16FlashAttnFwdSm90INS1_25CollectiveMainloopFwdSm90ILi2EN4cute5tupleIJNS5_1CILi1EEES8_S8_EEENS6_IJNS7_ILi128EEENS7_ILi96EEENS7_ILi192EEEEEELi128ENS_10bfloat16_tEfNS_4arch4Sm90ELb0ELb1ELb0ELb1ELb1ELb0ELb0ELb1ELb1ELb1ELb0ELb0EEENS1_21CollectiveEpilogueFwdINS6_IJSA_SA_SB_EEES9_SE_SG_Li256ELb1ELb1ELb0ELb0EEENS1_36VarlenDynamicPersistentTileSchedulerILi128ELi96ELi256ELi128ELb0ELb1ELb1ELb1ELb0ELb1EEEEEEEEEvNT_6ParamsE --------------------------
	.section	.text._ZN7cutlass13device_kernelIN5flash11enable_sm90INS1_16FlashAttnFwdSm90INS1_25CollectiveMainloopFwdSm90ILi2EN4cute5tupleIJNS5_1CILi1EEES8_S8_EEENS6_IJNS7_ILi128EEENS7_ILi96EEENS7_ILi192EEEEEELi128ENS_10bfloat16_tEfNS_4arch4Sm90ELb0ELb1ELb0ELb1ELb1ELb0ELb0ELb1ELb1ELb1ELb0ELb0EEENS1_21CollectiveEpilogueFwdINS6_IJSA_SA_SB_EEES9_SE_SG_Li256ELb1ELb1ELb0ELb0EEENS1_36VarlenDynamicPersistentTileSchedulerILi128ELi96ELi256ELi128ELb0ELb1ELb1ELb1ELb0ELb1EEEEEEEEEvNT_6ParamsE,"ax",@progbits
	.align	128
.text._ZN7cutlass13device_kernelIN5flash11enable_sm90INS1_16FlashAttnFwdSm90INS1_25CollectiveMainloopFwdSm90ILi2EN4cute5tupleIJNS5_1CILi1EEES8_S8_EEENS6_IJNS7_ILi128EEENS7_ILi96EEENS7_ILi192EEEEEELi128ENS_10bfloat16_tEfNS_4arch4Sm90ELb0ELb1ELb0ELb1ELb1ELb0ELb0ELb1ELb1ELb1ELb0ELb0EEENS1_21CollectiveEpilogueFwdINS6_IJSA_SA_SB_EEES9_SE_SG_Li256ELb1ELb1ELb0ELb0EEENS1_36VarlenDynamicPersistentTileSchedulerILi128ELi96ELi256ELi128ELb0ELb1ELb1ELb1ELb0ELb1EEEEEEEEEvNT_6ParamsE:
        .type           _ZN7cutlass13device_kernelIN5flash11enable_sm90INS1_16FlashAttnFwdSm90INS1_25CollectiveMainloopFwdSm90ILi2EN4cute5tupleIJNS5_1CILi1EEES8_S8_EEENS6_IJNS7_ILi128EEENS7_ILi96EEENS7_ILi192EEEEEELi128ENS_10bfloat16_tEfNS_4arch4Sm90ELb0ELb1ELb0ELb1ELb1ELb0ELb0ELb1ELb1ELb1ELb0ELb0EEENS1_21CollectiveEpilogueFwdINS6_IJSA_SA_SB_EEES9_SE_SG_Li256ELb1ELb1ELb0ELb0EEENS1_36VarlenDynamicPersistentTileSchedulerILi128ELi96ELi256ELi128ELb0ELb1ELb1ELb1ELb0ELb1EEEEEEEEEvNT_6ParamsE,@function
        .size           _ZN7cutlass13device_kernelIN5flash11enable_sm90INS1_16FlashAttnFwdSm90INS1_25CollectiveMainloopFwdSm90ILi2EN4cute5tupleIJNS5_1CILi1EEES8_S8_EEENS6_IJNS7_ILi128EEENS7_ILi96EEENS7_ILi192EEEEEELi128ENS_10bfloat16_tEfNS_4arch4Sm90ELb0ELb1ELb0ELb1ELb1ELb0ELb0ELb1ELb1ELb1ELb0ELb0EEENS1_21CollectiveEpilogueFwdINS6_IJSA_SA_SB_EEES9_SE_SG_Li256ELb1ELb1ELb0ELb0EEENS1_36VarlenDynamicPersistentTileSchedulerILi128ELi96ELi256ELi128ELb0ELb1ELb1ELb1ELb0ELb1EEEEEEEEEvNT_6ParamsE,(.L_x_15525 - _ZN7cutlass13device_kernelIN5flash11enable_sm90INS1_16FlashAttnFwdSm90INS1_25CollectiveMainloopFwdSm90ILi2EN4cute5tupleIJNS5_1CILi1EEES8_S8_EEENS6_IJNS7_ILi128EEENS7_ILi96EEENS7_ILi192EEEEEELi128ENS_10bfloat16_tEfNS_4arch4Sm90ELb0ELb1ELb0ELb1ELb1ELb0ELb0ELb1ELb1ELb1ELb0ELb0EEENS1_21CollectiveEpilogueFwdINS6_IJSA_SA_SB_EEES9_SE_SG_Li256ELb1ELb1ELb0ELb0EEENS1_36VarlenDynamicPersistentTileSchedulerILi128ELi96ELi256ELi128ELb0ELb1ELb1ELb1ELb0ELb1EEEEEEEEEvNT_6ParamsE)
        .other          _ZN7cutlass13device_kernelIN5flash11enable_sm90INS1_16FlashAttnFwdSm90INS1_25CollectiveMainloopFwdSm90ILi2EN4cute5tupleIJNS5_1CILi1EEES8_S8_EEENS6_IJNS7_ILi128EEENS7_ILi96EEENS7_ILi192EEEEEELi128ENS_10bfloat16_tEfNS_4arch4Sm90ELb0ELb1ELb0ELb1ELb1ELb0ELb0ELb1ELb1ELb1ELb0ELb0EEENS1_21CollectiveEpilogueFwdINS6_IJSA_SA_SB_EEES9_SE_SG_Li256ELb1ELb1ELb0ELb0EEENS1_36VarlenDynamicPersistentTileSchedulerILi128ELi96ELi256ELi128ELb0ELb1ELb1ELb1ELb0ELb1EEEEEEEEEvNT_6ParamsE,@"STO_CUDA_ENTRY STV_DEFAULT"
_ZN7cutlass13device_kernelIN5flash11enable_sm90INS1_16FlashAttnFwdSm90INS1_25CollectiveMainloopFwdSm90ILi2EN4cute5tupleIJNS5_1CILi1EEES8_S8_EEENS6_IJNS7_ILi128EEENS7_ILi96EEENS7_ILi192EEEEEELi128ENS_10bfloat16_tEfNS_4arch4Sm90ELb0ELb1ELb0ELb1ELb1ELb0ELb0ELb1ELb1ELb1ELb0ELb0EEENS1_21CollectiveEpilogueFwdINS6_IJSA_SA_SB_EEES9_SE_SG_Li256ELb1ELb1ELb0ELb0EEENS1_36VarlenDynamicPersistentTileSchedulerILi128ELi96ELi256ELi128ELb0ELb1ELb1ELb1ELb0ELb1EEEEEEEEEvNT_6ParamsE:
        /* <DEDUP_REMOVED lines=45> */
.L_x_1230:
        /* <DEDUP_REMOVED lines=22> */
.L_x_1231:
        /* <DEDUP_REMOVED lines=18> */
.L_x_1232:
        /* <DEDUP_REMOVED lines=22> */
.L_x_1233:
        /* <DEDUP_REMOVED lines=23> */
.L_x_1234:
        /* <DEDUP_REMOVED lines=10> */
.L_x_1236:
[----:B------:R-:W-:-:S08]  /*08c0*/  NOP ;  /* 0x0000000000007918 */ /* 0x000fd00000000000 */
[----:B------:R-:W1:Y:S02]  /*08d0*/  USETMAXREG.TRY_ALLOC.CTAPOOL UP0, 0xe8 ;  /* 0x000000e8000079c8 */ /* 0x000e640008000600 */
[----:B-1----:R-:W-:-:S13]  /*08e0*/  PLOP3.LUT P0, PT, PT, PT, UP0, 0x80, 0x0 ;  /* 0x000000000000781c */ /* 0x002fda0003f0f008 */
[----:B------:R-:W-:Y:S05]  /*08f0*/  @!P0 BRA `(.L_x_1236) ;  /* 0xfffffffc00f08947 */ /* 0x000fea000383ffff */
[----:B------:R-:W1:Y:S08]  /*0900*/  S2UR UR5, SR_CgaCtaId ;  /* 0x00000000000579c3 */ /* 0x000e700000008800 */
[----:B------:R-:W-:Y:S06]  /*0910*/  BAR.ARV 0x8, 0x180 ;  /* 0x0206000000007b1d */ /* 0x000fec0000002000 */
[----:B------:R-:W-:-:S02]  /*0920*/  UMOV UR4, 0x400 ;  /* 0x0000040000047882 */ /* 0x000fc40000000000 */
[----:B------:R-:W-:Y:S01]  /*0930*/  BAR.SYNC.DEFER_BLOCKING 0x5, 0x180 ;  /* 0x0146000000007b1d */ /* 0x000fe20000010000 */
[----:B-1----:R-:W-:-:S09]  /*0940*/  ULEA UR4, UR5, UR4, 0x18 ;  /* 0x0000000405047291 */ /* 0x002fd2000f8ec03f */
[----:B------:R-:W1:Y:S01]  /*0950*/  LDS.128 R44, [UR4+0x2a8d0] ;  /* 0x02a8d004ff2c7984 */ /* 0x000e620008000c00 */
[----:B------:R-:W-:Y:S01]  /*0960*/  ULDC UR4, c[0x0][0xc3c] ;  /* 0x00030f0000047ab9 */ /* 0x000fe20000000800 */
[----:B------:R-:W-:Y:S06]  /*0970*/  BAR.ARV 0x4, 0x180 ;  /* 0x0106000000007b1d */ /* 0x000fec0000002000 */
[----:B-1----:R-:W-:-:S13]  /*0980*/  ISETP.GE.AND P0, PT, R47, UR4, PT ;  /* 0x000000042f007c0c */ /* 0x002fda000bf06270 */
[----:B------:R-:W-:Y:S05]  /*0990*/  @P0 EXIT ;  /* 0x000000000000094d */ /* 0x000fea0003800000 */
[----:B0-----:R-:W2:Y:S01]  /*09a0*/  LDL R2, [R1+0x18] ;  /* 0x0000180001027983 */ /* 0x001ea20000100800 */
[----:B------:R-:W-:Y:S01]  /*09b0*/  IMAD.MOV.U32 R166, RZ, RZ, RZ ;  /* 0x000000ffffa67224 */ /* 0x000fe200078e00ff */
[----:B------:R-:W-:Y:S01]  /*09c0*/  UMOV UR38, URZ ;  /* 0x0000003f00267c82 */ /* 0x000fe20008000000 */
[----:B------:R-:W-:Y:S01]  /*09d0*/  UMOV UR39, URZ ;  /* 0x0000003f00277c82 */ /* 0x000fe20008000000 */
[----:B------:R-:W0:Y:S02]  /*09e0*/  S2R R0, SR_TID.X ;  /* 0x0000000000007919 */ /* 0x000e240000002100 */
[----:B0-----:R-:W-:-:S05]  /*09f0*/  VIADD R174, R0, 0xffffff80 ;  /* 0xffffff8000ae7836 */ /* 0x001fca0000000000 */
[----:B------:R-:W-:-:S04]  /*0a00*/  SHF.R.S32.HI R3, RZ, 0x1f, R174 ;  /* 0x0000001fff037819 */ /* 0x000fc800000114ae */
[CC--:B------:R-:W-:Y:S02]  /*0a10*/  LEA.HI R0, R3.reuse, R174.reuse, RZ, 0x7 ;  /* 0x000000ae03007211 */ /* 0x0c0fe400078f38ff */
[CC--:B------:R-:W-:Y:S02]  /*0a20*/  LEA.HI R4, R3.reuse, R174.reuse, RZ, 0x5 ;  /* 0x000000ae03047211 */ /* 0x0c0fe400078f28ff */
[----:B------:R-:W-:Y:S02]  /*0a30*/  LOP3.LUT R167, R0, 0xffffff80, RZ, 0xc0, !PT ;  /* 0xffffff8000a77812 */ /* 0x000fe400078ec0ff */
[----:B------:R-:W-:Y:S01]  /*0a40*/  LEA.HI R11, R3, R174, RZ, 0x2 ;  /* 0x000000ae030b7211 */ /* 0x000fe200078f10ff */
[----:B------:R-:W-:Y:S01]  /*0a50*/  IMAD.SHL.U32 R4, R4, 0x20, RZ ;  /* 0x0000002004047824 */ /* 0x000fe200078e00ff */
[----:B------:R-:W-:Y:S01]  /*0a60*/  SHF.R.S32.HI R169, RZ, 0x7, R0 ;  /* 0x00000007ffa97819 */ /* 0x000fe20000011400 */
[----:B------:R-:W-:Y:S01]  /*0a70*/  IMAD.IADD R167, R174, 0x1, -R167 ;  /* 0x00000001aea77824 */ /* 0x000fe200078e0aa7 */
[----:B------:R-:W-:-:S02]  /*0a80*/  LOP3.LUT R11, R11, 0xfffffffc, RZ, 0xc0, !PT ;  /* 0xfffffffc0b0b7812 */ /* 0x000fc400078ec0ff */
[----:B------:R-:W-:Y:S02]  /*0a90*/  LOP3.LUT R4, R4, 0xfffffc00, RZ, 0xc0, !PT ;  /* 0xfffffc0004047812 */ /* 0x000fe400078ec0ff */
[----:B------:R-:W-:Y:S01]  /*0aa0*/  SHF.R.S32.HI R6, RZ, 0x1f, R167 ;  /* 0x0000001fff067819 */ /* 0x000fe200000114a7 */
[----:B------:R-:W-:Y:S01]  /*0ab0*/  IMAD.IADD R11, R174, 0x1, -R11 ;  /* 0x00000001ae0b7824 */ /* 0x000fe200078e0a0b */
[----:B------:R-:W-:Y:S02]  /*0ac0*/  LEA.HI R0, R0, R169, RZ, 0x1 ;  /* 0x000000a900007211 */ /* 0x000fe400078f08ff */
[CC--:B------:R-:W-:Y:S02]  /*0ad0*/  LEA.HI R8, R6.reuse, R167.reuse, RZ, 0x2 ;  /* 0x000000a706087211 */ /* 0x0c0fe400078f10ff */
[----:B------:R-:W-:Y:S02]  /*0ae0*/  LEA.HI R6, R6, R167, RZ, 0x5 ;  /* 0x000000a706067211 */ /* 0x000fe400078f28ff */
[----:B------:R-:W-:-:S02]  /*0af0*/  SHF.R.S32.HI R9, RZ, 0x2, R8 ;  /* 0x00000002ff097819 */ /* 0x000fc40000011408 */
[----:B------:R-:W-:Y:S02]  /*0b00*/  SHF.R.S32.HI R10, RZ, 0x1f, R8 ;  /* 0x0000001fff0a7819 */ /* 0x000fe40000011408 */
[----:B------:R-:W-:Y:S02]  /*0b10*/  SHF.R.S32.HI R6, RZ, 0x5, R6 ;  /* 0x00000005ff067819 */ /* 0x000fe40000011406 */
[----:B------:R-:W-:Y:S02]  /*0b20*/  LEA.HI R10, R10, R9, RZ, 0x3 ;  /* 0x000000090a0a7211 */ /* 0x000fe400078f18ff */
[----:B------:R-:W-:Y:S02]  /*0b30*/  LOP3.LUT R0, R0, 0x3fffffe, RZ, 0xc0, !PT ;  /* 0x03fffffe00007812 */ /* 0x000fe400078ec0ff */
[----:B------:R-:W-:Y:S02]  /*0b40*/  LOP3.LUT R10, R10, 0xfffffff8, RZ, 0xc0, !PT ;  /* 0xfffffff80a0a7812 */ /* 0x000fe400078ec0ff */
[----:B------:R-:W-:Y:S01]  /*0b50*/  LOP3.LUT R8, R8, 0x7ffffffc, RZ, 0xc0, !PT ;  /* 0x7ffffffc08087812 */ /* 0x000fe200078ec0ff */
[----:B------:R-:W-:-:S02]  /*0b60*/  IMAD.IADD R0, R169, 0x1, -R0 ;  /* 0x00000001a9007824 */ /* 0x000fc400078e0a00 */
[----:B------:R-:W-:Y:S02]  /*0b70*/  IMAD.IADD R9, R9, 0x1, -R10 ;  /* 0x0000000109097824 */ /* 0x000fe400078e0a0a */
[----:B------:R-:W-:Y:S02]  /*0b80*/  IMAD.IADD R19, R167, 0x1, -R8 ;  /* 0x00000001a7137824 */ /* 0x000fe400078e0a08 */
[----:B------:R-:W-:-:S04]  /*0b90*/  IMAD R9, R6, 0x10, R9 ;  /* 0x0000001006097824 */ /* 0x000fc800078e0209 */
[----:B------:R-:W-:Y:S01]  /*0ba0*/  IMAD R170, R0, 0x40, R9 ;  /* 0x0000004000aa7824 */ /* 0x000fe200078e0209 */
[----:B--2---:R-:W-:Y:S02]  /*0bb0*/  R2UR UR4, R2 ;  /* 0x00000000020472ca */ /* 0x004fe400000e0000 */
[CC--:B------:R-:W-:Y:S02]  /*0bc0*/  LEA.HI R2, R3.reuse, R174.reuse, RZ, 0x4 ;  /* 0x000000ae03027211 */ /* 0x0c0fe400078f20ff */
[----:B------:R-:W-:Y:S02]  /*0bd0*/  LEA.HI R3, R3, R174, RZ, 0x3 ;  /* 0x000000ae03037211 */ /* 0x000fe400078f18ff */
[----:B------:R-:W-:Y:S02]  /*0be0*/  SHF.R.S32.HI R7, RZ, 0x4, R2 ;  /* 0x00000004ff077819 */ /* 0x000fe40000011402 */
[C---:B------:R-:W-:Y:S02]  /*0bf0*/  LOP3.LUT R5, R2.reuse, 0x3fffff0, RZ, 0xc0, !PT ;  /* 0x03fffff002057812 */ /* 0x040fe400078ec0ff */
[----:B------:R-:W-:-:S02]  /*0c00*/  LEA.HI R2, R2, R7, RZ, 0x1 ;  /* 0x0000000702027211 */ /* 0x000fc400078f08ff */
[----:B------:R-:W-:Y:S01]  /*0c10*/  SHF.R.S32.HI R165, RZ, 0x3, R3 ;  /* 0x00000003ffa57819 */ /* 0x000fe20000011403 */
[----:B------:R-:W-:Y:S01]  /*0c20*/  IMAD.IADD R5, R174, 0x1, -R5 ;  /* 0x00000001ae057824 */ /* 0x000fe200078e0a05 */
[----:B------:R-:W-:Y:S01]  /*0c30*/  LOP3.LUT R2, R2, 0x1ffffffe, RZ, 0xc0, !PT ;  /* 0x1ffffffe02027812 */ /* 0x000fe200078ec0ff */
[----:B------:R-:W-:Y:S02]  /*0c40*/  ULOP3.LUT UR61, UR4, 0x1, URZ, 0xfc, !UPT ;  /* 0x00000001043d7892 */ /* 0x000fe4000f8efc3f */
[----:B------:R-:W-:Y:S01]  /*0c50*/  IMAD R5, R5, 0x40, R4 ;  /* 0x0000004005057824 */ /* 0x000fe200078e0204 */
[----:B------:R-:W-:Y:S01]  /*0c60*/  LEA.HI R4, R11, R11, RZ, 0x1 ;  /* 0x0000000b0b047211 */ /* 0x000fe200078f08ff */
[----:B------:R-:W-:Y:S01]  /*0c70*/  IMAD.IADD R2, R7, 0x1, -R2 ;  /* 0x0000000107027824 */ /* 0x000fe200078e0a02 */
[----:B------:R-:W-:Y:S02]  /*0c80*/  LOP3.LUT R7, R3, 0xfffffff8, RZ, 0xc0, !PT ;  /* 0xfffffff803077812 */ /* 0x000fe400078ec0ff */
[----:B------:R-:W-:Y:S01]  /*0c90*/  LOP3.LUT R4, R4, 0x1ffffffe, RZ, 0xc0, !PT ;  /* 0x1ffffffe04047812 */ /* 0x000fe200078ec0ff */
[----:B------:R-:W-:-:S02]  /*0ca0*/  IMAD R171, R2, 0x8, R5 ;  /* 0x0000000802ab7824 */ /* 0x000fc400078e0205 */
[----:B------:R-:W-:Y:S02]  /*0cb0*/  IMAD.IADD R162, R174, 0x1, -R7 ;  /* 0x00000001aea27824 */ /* 0x000fe400078e0a07 */
[----:B------:R-:W-:Y:S02]  /*0cc0*/  IMAD.IADD R11, R11, 0x1, -R4 ;  /* 0x000000010b0b7824 */ /* 0x000fe400078e0a04 */
[----:B------:R-:W-:Y:S02]  /*0cd0*/  IMAD.SHL.U32 R160, R162, 0x8, RZ ;  /* 0x00000008a2a07824 */ /* 0x000fe400078e00ff */
[----:B------:R-:W-:Y:S02]  /*0ce0*/  IMAD R22, R11, 0x8, R170 ;  /* 0x000000080b167824 */ /* 0x000fe400078e02aa */
[----:B------:R-:W-:Y:S01]  /*0cf0*/  VIADD R161, R160, 0x40 ;  /* 0x00000040a0a17836 */ /* 0x000fe20000000000 */
[----:B------:R-:W-:-:S04]  /*0d00*/  SHF.R.S32.HI R173, RZ, 0x1f, R160 ;  /* 0x0000001fffad7819 */ /* 0x000fc800000114a0 */
[----:B------:R-:W-:-:S07]  /*0d10*/  SHF.R.S32.HI R172, RZ, 0x1f, R161 ;  /* 0x0000001fffac7819 */ /* 0x000fce00000114a1 */
.L_x_1344:
[----:B0---4-:R-:W0:Y:S01]  /*0d20*/  LDC.64 R2, c[0x0][0xa28] ;  /* 0x00028a00ff027b82 */ /* 0x011e220000000a00 */
[----:B------:R-:W-:Y:S01]  /*0d30*/  IMAD.MOV.U32 R7, RZ, RZ, RZ ;  /* 0x000000ffff077224 */ /* 0x000fe200078e00ff */
[----:B------:R-:W-:Y:S01]  /*0d40*/  ULDC.64 UR4, c[0x0][0x418] ;  /* 0x0001060000047ab9 */ /* 0x000fe20000000a00 */
[----:B------:R-:W-:-:S05]  /*0d50*/  ULDC.64 UR6, c[0x0][0xa20] ;  /* 0x0002880000067ab9 */ /* 0x000fca0000000a00 */
[----:B--2---:R-:W1:Y:S01]  /*0d60*/  LDC.64 R4, c[0x0][0xa18] ;  /* 0x00028600ff047b82 */ /* 0x004e620000000a00 */
[----:B0-----:R-:W-:-:S04]  /*0d70*/  ISETP.NE.U32.AND P0, PT, R2, RZ, PT ;  /* 0x000000ff0200720c */ /* 0x001fc80003f05070 */
[----:B------:R-:W-:Y:S02]  /*0d80*/  ISETP.NE.AND.EX P0, PT, R3, RZ, PT, P0 ;  /* 0x000000ff0300720c */ /* 0x000fe40003f05300 */
[----:B-1----:R-:W-:-:S04]  /*0d90*/  ISETP.NE.U32.AND P1, PT, R4, RZ, PT ;  /* 0x000000ff0400720c */ /* 0x002fc80003f25070 */
[----:B------:R-:W-:-:S07]  /*0da0*/  ISETP.NE.AND.EX P1, PT, R5, RZ, PT, P1 ;  /* 0x000000ff0500720c */ /* 0x000fce0003f25310 */
[----:B------:R-:W0:Y:S08]  /*0db0*/  @P0 LDC.64 R2, c[0x0][0xa28] ;  /* 0x00028a00ff020b82 */ /* 0x000e300000000a00 */
[----:B------:R-:W1:Y:S01]  /*0dc0*/  @P1 LDC.64 R4, c[0x0][0xa18] ;  /* 0x00028600ff041b82 */ /* 0x000e620000000a00 */
[----:B0-----:R-:W-:-:S05]  /*0dd0*/  @P0 IMAD.WIDE R2, R47, 0x4, R2 ;  /* 0x000000042f020825 */ /* 0x001fca00078e0202 */
[----:B------:R0:W5:Y:S01]  /*0de0*/  @P0 LDG.E R7, desc[UR36][R2.64] ;  /* 0x0000002402070981 */ /* 0x000162000c1e1900 */
[----:B-1----:R-:W-:-:S05]  /*0df0*/  @P1 IMAD.WIDE R4, R47, 0x4, R4 ;  /* 0x000000042f041825 */ /* 0x002fca00078e0204 */
[----:B------:R0:W5:Y:S01]  /*0e00*/  @P1 LDG.E R17, desc[UR36][R4.64] ;  /* 0x0000002404111981 */ /* 0x000162000c1e1900 */
[----:B------:R-:W-:Y:S01]  /*0e10*/  UISETP.NE.U32.AND UP0, UPT, UR4, URZ, UPT ;  /* 0x0000003f0400728c */ /* 0x000fe2000bf05070 */
[----:B------:R-:W-:Y:S01]  /*0e20*/  ISETP.NE.U32.AND P2, PT, RZ, UR6, PT ;  /* 0x00000006ff007c0c */ /* 0x000fe2000bf45070 */
[----:B------:R-:W-:Y:S01]  /*0e30*/  IMAD.MOV.U32 R163, RZ, RZ, R46 ;  /* 0x000000ffffa37224 */ /* 0x000fe200078e002e */
[----:B------:R-:W-:Y:S01]  /*0e40*/  ULDC UR4, c[0x0][0x424] ;  /* 0x0001090000047ab9 */ /* 0x000fe20000000800 */
[----:B------:R-:W-:Y:S01]  /*0e50*/  UISETP.NE.AND.EX UP0, UPT, UR5, URZ, UPT, UP0 ;  /* 0x0000003f0500728c */ /* 0x000fe2000bf05300 */
[----:B------:R-:W-:Y:S02]  /*0e60*/  ISETP.NE.AND.EX P2, PT, RZ, UR7, PT, P2 ;  /* 0x00000007ff007c0c */ /* 0x000fe4000bf45320 */
[----:B------:R-:W-:Y:S01]  /*0e70*/  ULDC UR5, c[0x0][0x2f0] ;  /* 0x0000bc0000057ab9 */ /* 0x000fe20000000800 */
[----:B------:R-:W-:-:S04]  /*0e80*/  USEL UR4, UR4, 0x1, UP0 ;  /* 0x0000000104047887 */ /* 0x000fc80008000000 */
[----:B------:R-:W-:Y:S01]  /*0e90*/  UIMAD UR4, UR4, UR5, URZ ;  /* 0x00000005040472a4 */ /* 0x000fe2000f8e023f */
[----:B0--3--:R-:W-:Y:S11]  /*0ea0*/  @P1 BRA `(.L_x_1237) ;  /* 0x0000000000281947 */ /* 0x009ff60003800000 */
[----:B------:R-:W-:Y:S01]  /*0eb0*/  ULDC.64 UR6, c[0x0][0xa00] ;  /* 0x0002800000067ab9 */ /* 0x000fe20000000a00 */
[----:B-----5:R-:W0:Y:S01]  /*0ec0*/  LDC R17, c[0x0][0x288] ;  /* 0x0000a200ff117b82 */ /* 0x020e220000000800 */
[----:B------:R-:W-:-:S04]  /*0ed0*/  ISETP.NE.U32.AND P0, PT, RZ, UR6, PT ;  /* 0x00000006ff007c0c */ /* 0x000fc8000bf05070 */
[----:B------:R-:W-:-:S13]  /*0ee0*/  ISETP.NE.AND.EX P0, PT, RZ, UR7, PT, P0 ;  /* 0x00000007ff007c0c */ /* 0x000fda000bf05300 */
[----:B------:R-:W-:Y:S05]  /*0ef0*/  @!P0 BRA `(.L_x_1237) ;  /* 0x0000000000148947 */ /* 0x000fea0003800000 */
[----:B------:R-:W1:Y:S02]  /*0f00*/  LDC.64 R2, c[0x0][0xa00] ;  /* 0x00028000ff027b82 */ /* 0x000e640000000a00 */
[----:B-1----:R-:W-:-:S05]  /*0f10*/  IMAD.WIDE R2, R47, 0x4, R2 ;  /* 0x000000042f027825 */ /* 0x002fca00078e0202 */
[----:B0-----:R-:W2:Y:S04]  /*0f20*/  LDG.E R17, desc[UR36][R2.64] ;  /* 0x0000002402117981 */ /* 0x001ea8000c1e1900 */
[----:B------:R-:W2:Y:S02]  /*0f30*/  LDG.E R0, desc[UR36][R2.64+0x4] ;  /* 0x0000042402007981 */ /* 0x000ea4000c1e1900 */
[----:B--2---:R-:W-:-:S07]  /*0f40*/  IMAD.IADD R17, R0, 0x1, -R17 ;  /* 0x0000000100117824 */ /* 0x004fce00078e0a11 */
.L_x_1237:
[----:B------:R-:W-:Y:S02]  /*0f50*/  IMAD.U32 R16, RZ, RZ, UR4 ;  /* 0x00000004ff107e24 */ /* 0x000fe4000f8e00ff */
[----:B------:R-:W-:Y:S01]  /*0f60*/  IMAD.MOV.U32 R164, RZ, RZ, R47 ;  /* 0x000000ffffa47224 */ /* 0x000fe200078e002f */
[----:B------:R-:W-:Y:S06]  /*0f70*/  @!P2 BRA `(.L_x_1238) ;  /* 0x000000000010a947 */ /* 0x000fec0003800000 */
[----:B------:R-:W1:Y:S02]  /*0f80*/  LDC.64 R2, c[0x0][0xa20] ;  /* 0x00028800ff027b82 */ /* 0x000e640000000a00 */
[----:B-1----:R-:W-:-:S05]  /*0f90*/  IMAD.WIDE R2, R47, 0x4, R2 ;  /* 0x000000042f027825 */ /* 0x002fca00078e0202 */
[----:B------:R1:W5:Y:S01]  /*0fa0*/  LDG.E R16, desc[UR36][R2.64] ;  /* 0x0000002402107981 */ /* 0x000362000c1e1900 */
[----:B------:R-:W-:Y:S05]  /*0fb0*/  BRA `(.L_x_1239) ;  /* 0x0000000000247947 */ /* 0x000fea0003800000 */
.L_x_1238:
[----:B------:R-:W-:Y:S02]  /*0fc0*/  ULDC.64 UR4, c[0x0][0xa08] ;  /* 0x0002820000047ab9 */ /* 0x000fe40000000a00 */
[----:B------:R-:W-:-:S04]  /*0fd0*/  ISETP.NE.U32.AND P0, PT, RZ, UR4, PT ;  /* 0x00000004ff007c0c */ /* 0x000fc8000bf05070 */
[----:B------:R-:W-:-:S13]  /*0fe0*/  ISETP.NE.AND.EX P0, PT, RZ, UR5, PT, P0 ;  /* 0x00000005ff007c0c */ /* 0x000fda000bf05300 */
[----:B------:R-:W-:Y:S05]  /*0ff0*/  @!P0 BRA `(.L_x_1239) ;  /* 0x0000000000148947 */ /* 0x000fea0003800000 */
[----:B------:R-:W1:Y:S02]  /*1000*/  LDC.64 R2, c[0x0][0xa08] ;  /* 0x00028200ff027b82 */ /* 0x000e640000000a00 */
[----:B-1----:R-:W-:-:S05]  /*1010*/  IMAD.WIDE R2, R47, 0x4, R2 ;  /* 0x000000042f027825 */ /* 0x002fca00078e0202 */
[----:B------:R-:W2:Y:S04]  /*1020*/  LDG.E R16, desc[UR36][R2.64] ;  /* 0x0000002402107981 */ /* 0x000ea8000c1e1900 */
[----:B------:R-:W2:Y:S02]  /*1030*/  LDG.E R5, desc[UR36][R2.64+0x4] ;  /* 0x0000042402057981 */ /* 0x000ea4000c1e1900 */
[----:B--2---:R-:W-:-:S07]  /*1040*/  IMAD.IADD R16, R5, 0x1, -R16 ;  /* 0x0000000105107824 */ /* 0x004fce00078e0a10 */
.L_x_1239:
[----:B------:R-:W2:Y:S01]  /*1050*/  LDL.LU R4, [R1] ;  /* 0x0000000001047983 */ /* 0x000ea20000300800 */
[----:B------:R-:W3:Y:S01]  /*1060*/  LDC R168, c[0x0][0x448] ;  /* 0x00011200ffa87b82 */ /* 0x000ee20000000800 */
[----:B------:R-:W-:Y:S02]  /*1070*/  IMAD.SHL.U32 R18, R45, 0x80, RZ ;  /* 0x000000802d127824 */ /* 0x000fe400078e00ff */
[----:B-----5:R-:W-:Y:S02]  /*1080*/  IMAD.IADD R16, R16, 0x1, -R7 ;  /* 0x0000000110107824 */ /* 0x020fe400078e0a07 */
[----:B------:R-:W-:-:S03]  /*1090*/  VIADD R0, R18, 0x7f ;  /* 0x0000007f12007836 */ /* 0x000fc60000000000 */
[----:B------:R-:W4:Y:S01]  /*10a0*/  LDC.64 R8, c[0x0][0x9e0] ;  /* 0x00027800ff087b82 */ /* 0x000f220000000a00 */
[----:B---3--:R-:W-:Y:S02]  /*10b0*/  ISETP.NE.AND P2, PT, R168, 0x1, PT ;  /* 0x00000001a800780c */ /* 0x008fe40003f45270 */
[----:B----4-:R-:W-:-:S11]  /*10c0*/  ISETP.GE.AND P1, PT, R9, 0x1, PT ;  /* 0x000000010900780c */ /* 0x010fd60003f26270 */
[----:B-1----:R-:W1:Y:S08]  /*10d0*/  @P2 LDC R3, c[0x0][0x44c] ;  /* 0x00011300ff032b82 */ /* 0x002e700000000800 */
[----:B------:R-:W3:Y:S01]  /*10e0*/  @P2 LDC R5, c[0x0][0x450] ;  /* 0x00011400ff052b82 */ /* 0x000ee20000000800 */
[----:B-1----:R-:W-:Y:S01]  /*10f0*/  @P2 IMAD.HI.U32 R2, R0, R3, RZ ;  /* 0x0000000300022227 */ /* 0x002fe200078e00ff */
[----:B0-----:R-:W-:-:S04]  /*1100*/  IADD3 R3, R16, 0x1, -R17 ;  /* 0x0000000110037810 */ /* 0x001fc80007ffe811 */
[----:B---3--:R-:W-:-:S05]  /*1110*/  @P2 SHF.R.U32.HI R0, RZ, R5, R2 ;  /* 0x00000005ff002219 */ /* 0x008fca0000011602 */
[----:B------:R-:W-:-:S04]  /*1120*/  IMAD.IADD R3, R3, 0x1, R0 ;  /* 0x0000000103037824 */ /* 0x000fc800078e0200 */
[----:B------:R-:W-:Y:S01]  /*1130*/  IMAD.IADD R0, R3, 0x1, R8 ;  /* 0x0000000103007824 */ /* 0x000fe200078e0208 */
[----:B--2---:R-:W-:-:S04]  /*1140*/  LOP3.LUT R4, R4, 0xffefffff, RZ, 0xc0, !PT ;  /* 0xffefffff04047812 */ /* 0x004fc800078ec0ff */
[----:B------:R-:W-:-:S04]  /*1150*/  @P2 LOP3.LUT R4, R4, 0x100000, RZ, 0xfc, !PT ;  /* 0x0010000004042812 */ /* 0x000fc800078efcff */
[----:B------:R-:W-:-:S04]  /*1160*/  LOP3.LUT R4, R4, 0xfff7ffff, RZ, 0xc0, !PT ;  /* 0xfff7ffff04047812 */ /* 0x000fc800078ec0ff */
[----:B------:R-:W-:-:S05]  /*1170*/  @P1 LOP3.LUT R4, R4, 0x80000, RZ, 0xfc, !PT ;  /* 0x0008000004041812 */ /* 0x000fca00078efcff */
[----:B------:R0:W-:Y:S01]  /*1180*/  STL [R1], R4 ;  /* 0x0000000401007387 */ /* 0x0001e20000100800 */
[----:B------:R-:W-:Y:S05]  /*1190*/  @!P1 BRA `(.L_x_1240) ;  /* 0x0000000000409947 */ /* 0x000fea0003800000 */
[C---:B------:R-:W-:Y:S01]  /*11a0*/  ISETP.GT.AND P0, PT, R3.reuse, RZ, PT ;  /* 0x000000ff0300720c */ /* 0x040fe20003f04270 */
[----:B------:R-:W-:-:S12]  /*11b0*/  VIADD R2, R3, 0xffffffff ;  /* 0xffffffff03027836 */ /* 0x000fd80000000000 */
[----:B------:R-:W-:Y:S05]  /*11c0*/  @P0 BRA `(.L_x_1241) ;  /* 0x00000000001c0947 */ /* 0x000fea0003800000 */
[----:B------:R-:W-:Y:S01]  /*11d0*/  ISETP.NE.AND P0, PT, R9, 0x1, PT ;  /* 0x000000010900780c */ /* 0x000fe20003f05270 */
[----:B------:R-:W-:-:S12]  /*11e0*/  IMAD.MOV R3, RZ, RZ, -R3 ;  /* 0x000000ffff037224 */ /* 0x000fd800078e0a03 */
[----:B0-----:R-:W0:Y:S02]  /*11f0*/  @P0 LDC.64 R4, c[0x0][0x9e8] ;  /* 0x00027a00ff040b82 */ /* 0x001e240000000a00 */
[----:B0-----:R-:W-:-:S05]  /*1200*/  @P0 IMAD.HI.U32 R2, R3, R4, RZ ;  /* 0x0000000403020227 */ /* 0x001fca00078e00ff */
[----:B------:R-:W-:-:S04]  /*1210*/  @P0 SHF.R.U32.HI R3, RZ, R5, R2 ;  /* 0x00000005ff030219 */ /* 0x000fc80000011602 */
[----:B------:R-:W-:Y:S01]  /*1220*/  LOP3.LUT R2, RZ, R3, RZ, 0x33, !PT ;  /* 0x00000003ff027212 */ /* 0x000fe200078e33ff */
[----:B------:R-:W-:Y:S06]  /*1230*/  BRA `(.L_x_1242) ;  /* 0x0000000000107947 */ /* 0x000fec0003800000 */
.L_x_1241:
[----:B------:R-:W-:-:S13]  /*1240*/  ISETP.NE.AND P0, PT, R9, 0x1, PT ;  /* 0x000000010900780c */ /* 0x000fda0003f05270 */
[----:B0-----:R-:W0:Y:S02]  /*1250*/  @P0 LDC.64 R4, c[0x0][0x9e8] ;  /* 0x00027a00ff040b82 */ /* 0x001e240000000a00 */
[----:B0-----:R-:W-:-:S05]  /*1260*/  @P0 IMAD.HI.U32 R4, R2, R4, RZ ;  /* 0x0000000402040227 */ /* 0x001fca00078e00ff */
[----:B------:R-:W-:-:S07]  /*1270*/  @P0 SHF.R.U32.HI R2, RZ, R5, R4 ;  /* 0x00000005ff020219 */ /* 0x000fce0000011604 */
.L_x_1242:
[----:B------:R-:W-:-:S05]  /*1280*/  IMAD R3, R2, R9, R9 ;  /* 0x0000000902037224 */ /* 0x000fca00078e0209 */
[----:B------:R-:W-:-:S07]  /*1290*/  VIMNMX R0, R0, R3, PT ;  /* 0x0000000300007248 */ /* 0x000fce0003fe0100 */
.L_x_1240:
[----:B------:R-:W1:Y:S01]  /*12a0*/  @P2 LDC R3, c[0x0][0x44c] ;  /* 0x00011300ff032b82 */ /* 0x000e620000000800 */
[----:B------:R-:W-:Y:S01]  /*12b0*/  VIADD R2, R0, 0x5f ;  /* 0x0000005f00027836 */ /* 0x000fe20000000000 */
[----:B------:R-:W-:Y:S01]  /*12c0*/  ULDC UR4, c[0x0][0x9dc] ;  /* 0x0002770000047ab9 */ /* 0x000fe20000000800 */
[----:B------:R-:W-:Y:S02]  /*12d0*/  VIADD R0, R16, 0x5f ;  /* 0x0000005f10007836 */ /* 0x000fe40000000000 */
[----:B0-----:R-:W-:Y:S02]  /*12e0*/  IMAD.MOV.U32 R4, RZ, RZ, R18 ;  /* 0x000000ffff047224 */ /* 0x001fe400078e0012 */
[----:B------:R-:W-:Y:S01]  /*12f0*/  IMAD.HI R0, R0, 0x2aaaaaab, RZ ;  /* 0x2aaaaaab00007827 */ /* 0x000fe200078e02ff */
[----:B------:R-:W0:Y:S03]  /*1300*/  @P2 LDC R6, c[0x0][0x450] ;  /* 0x00011400ff062b82 */ /* 0x000e260000000800 */
[----:B------:R-:W-:-:S04]  /*1310*/  IMAD.HI R2, R2, 0x2aaaaaab, RZ ;  /* 0x2aaaaaab02027827 */ /* 0x000fc800078e02ff */
[----:B------:R-:W-:Y:S01]  /*1320*/  IMAD.IADD R73, R16, 0x1, -R17 ;  /* 0x0000000110497824 */ /* 0x000fe200078e0a11 */
[----:B------:R-:W-:-:S04]  /*1330*/  SHF.R.U32.HI R5, RZ, 0x1f, R2 ;  /* 0x0000001fff057819 */ /* 0x000fc80000011602 */
[----:B------:R-:W-:Y:S01]  /*1340*/  LEA.HI.SX32 R72, R2, R5, 0x1c ;  /* 0x0000000502487211 */ /* 0x000fe200078fe2ff */
[----:B-1----:R-:W-:-:S05]  /*1350*/  @P2 IMAD.HI.U32 R3, R18, R3, RZ ;  /* 0x0000000312032227 */ /* 0x002fca00078e00ff */
[----:B0-----:R-:W-:Y:S02]  /*1360*/  @P2 SHF.R.U32.HI R4, RZ, R6, R3 ;  /* 0x00000006ff042219 */ /* 0x001fe40000011603 */
[----:B------:R-:W-:-:S04]  /*1370*/  SHF.R.U32.HI R3, RZ, 0x1f, R0 ;  /* 0x0000001fff037819 */ /* 0x000fc80000011600 */
[----:B------:R-:W-:Y:S01]  /*1380*/  LEA.HI.SX32 R3, R0, R3, 0x1c ;  /* 0x0000000300037211 */ /* 0x000fe200078fe2ff */
[----:B------:R-:W-:-:S03]  /*1390*/  IMAD.IADD R0, R73, 0x1, R4 ;  /* 0x0000000149007824 */ /* 0x000fc600078e0204 */
[----:B------:R-:W-:Y:S01]  /*13a0*/  VIMNMX R72, R3, R72, PT ;  /* 0x0000004803487248 */ /* 0x000fe20003fe0100 */
        /* <DEDUP_REMOVED lines=11> */
.L_x_1244:
[----:B------:R-:W-:-:S13]  /*1460*/  ISETP.NE.AND P0, PT, R9, 0x1, PT ;  /* 0x000000010900780c */ /* 0x000fda0003f05270 */
[----:B------:R-:W0:Y:S02]  /*1470*/  @P0 LDC.64 R4, c[0x0][0x9e8] ;  /* 0x00027a00ff040b82 */ /* 0x000e240000000a00 */
[----:B0-----:R-:W-:-:S05]  /*1480*/  @P0 IMAD.HI.U32 R4, R0, R4, RZ ;  /* 0x0000000400040227 */ /* 0x001fca00078e00ff */
[----:B------:R-:W-:-:S07]  /*1490*/  @P0 SHF.R.U32.HI R0, RZ, R5, R4 ;  /* 0x00000005ff000219 */ /* 0x000fce0000011604 */
.L_x_1245:
[----:B------:R-:W-:-:S05]  /*14a0*/  IMAD R3, R0, R9, RZ ;  /* 0x0000000900037224 */ /* 0x000fca00078e02ff */
[----:B------:R-:W-:-:S07]  /*14b0*/  VIMNMX R2, R2, R3, !PT ;  /* 0x0000000302027248 */ /* 0x000fce0007fe0100 */
.L_x_1243:
        /* <DEDUP_REMOVED lines=37> */
[----:B------:R-:W-:Y:S02]  /*1710*/  IMAD.MOV.U32 R8, RZ, RZ, RZ ;  /* 0x000000ffff087224 */ /* 0x000fe400078e00ff */
[----:B------:R-:W-:Y:S02]  /*1720*/  IMAD.MOV.U32 R91, RZ, RZ, RZ ;  /* 0x000000ffff5b7224 */ /* 0x000fe400078e00ff */
[----:B------:R-:W-:-:S02]  /*1730*/  IMAD.MOV.U32 R10, RZ, RZ, RZ ;  /* 0x000000ffff0a7224 */ /* 0x000fc400078e00ff */
        /* <DEDUP_REMOVED lines=35> */
.L_x_1247:
        /* <DEDUP_REMOVED lines=8> */
.L_x_1439:
[----:B------:R-:W-:Y:S05]  /*19f0*/  @!P0 BRA `(.L_x_1249) ;  /* 0x0000000000048947 */ /* 0x000fea0003800000 */
[----:B------:R-:W-:Y:S01]  /*1a00*/  BPT.TRAP 0x1 ;  /* 0x000000040000795c */ /* 0x000fe20000300000 */
.L_x_1249:
[----:B0-----:R-:W-:Y:S02]  /*1a10*/  IMAD.U32 R3, RZ, RZ, UR39 ;  /* 0x00000027ff037e24 */ /* 0x001fe4000f8e00ff */
[----:B------:R-:W-:-:S03]  /*1a20*/  IMAD.U32 R0, RZ, RZ, UR38 ;  /* 0x00000026ff007e24 */ /* 0x000fc6000f8e00ff */
[----:B------:R-:W-:Y:S02]  /*1a30*/  LEA R3, R3, UR40, 0x3 ;  /* 0x0000002803037c11 */ /* 0x000fe4000f8e18ff */
[----:B------:R-:W-:-:S04]  /*1a40*/  SHF.L.U32 R0, R0, 0x1f, RZ ;  /* 0x0000001f00007819 */ /* 0x000fc800000006ff */
[----:B------:R0:W1:Y:S01]  /*1a50*/  SYNCS.PHASECHK.TRANS64.TRYWAIT P1, [R3+URZ+0x2a830], R0 ;  /* 0x02a83000030075a7 */ /* 0x000062000802017f */
[----:B------:R-:W-:Y:S05]  /*1a60*/  @!P0 BRA `(.L_x_1250) ;  /* 0x0000000000048947 */ /* 0x000fea0003800000 */
[----:B------:R-:W-:Y:S01]  /*1a70*/  BPT.TRAP 0x1 ;  /* 0x000000040000795c */ /* 0x000fe20000300000 */
.L_x_1250:
[----:B-1----:R-:W-:Y:S05]  /*1a80*/  @P1 BRA `(.L_x_1251) ;  /* 0x0000000000081947 */ /* 0x002fea0003800000 */
[----:B------:R-:W1:Y:S02]  /*1a90*/  SYNCS.PHASECHK.TRANS64.TRYWAIT P1, [R3+URZ+0x2a830], R0 ;  /* 0x02a83000030075a7 */ /* 0x000e64000802017f */
[----:B-1----:R-:W-:Y:S05]  /*1aa0*/  @!P1 BRA `(.L_x_1252) ;  /* 0x0000012c00cc9947 */ /* 0x002fea0003800000 */
.L_x_1251:
        /* <DEDUP_REMOVED lines=99> */
.L_x_1253:
[----:B------:R-:W2:Y:S01]  /*20e0*/  LDL R90, [R1] ;  /* 0x00000000015a7983 */ /* 0x000ea20000100800 */
[----:B------:R-:W-:Y:S01]  /*20f0*/  ISETP.NE.AND P2, PT, R168, 0x1, PT ;  /* 0x00000001a800780c */ /* 0x000fe20003f45270 */
[----:B------:R-:W-:Y:S01]  /*2100*/  IMAD.IADD R2, R22, 0x1, R18 ;  /* 0x0000000116027824 */ /* 0x000fe200078e0212 */
[----:B------:R-:W-:Y:S01]  /*2110*/  R2UR UR4, R3 ;  /* 0x00000000030472ca */ /* 0x000fe200000e0000 */
[----:B01----:R-:W-:Y:S01]  /*2120*/  IMAD.MOV.U32 R3, RZ, RZ, -0x60 ;  /* 0xffffffa0ff037424 */ /* 0x003fe200078e00ff */
[----:B------:R-:W-:Y:S01]  /*2130*/  ULDC UR43, c[0x0][0x9dc] ;  /* 0x00027700002b7ab9 */ /* 0x000fe20000000800 */
[----:B------:R-:W-:Y:S02]  /*2140*/  ULDC UR5, c[0x0][0x9e0] ;  /* 0x0002780000057ab9 */ /* 0x000fe40000000800 */
[----:B------:R-:W-:-:S04]  /*2150*/  IMAD R8, R72, R3, 0x61 ;  /* 0x0000006148087424 */ /* 0x000fc800078e0203 */
[----:B------:R-:W-:Y:S02]  /*2160*/  IMAD R3, R19, -0x2, R8 ;  /* 0xfffffffe13037824 */ /* 0x000fe400078e0208 */
[----:B------:R-:W0:Y:S01]  /*2170*/  @P2 LDC R9, c[0x0][0x44c] ;  /* 0x00011300ff092b82 */ /* 0x000e220000000800 */
[----:B------:R-:W-:Y:S01]  /*2180*/  VIADD R14, R8, 0xffffffff ;  /* 0xffffffff080e7836 */ /* 0x000fe20000000000 */
[----:B------:R-:W-:Y:S01]  /*2190*/  UIADD3 UR4, UR4, 0x2a840, URZ ;  /* 0x0002a84004047890 */ /* 0x000fe2000fffe03f */
[----:B------:R-:W-:-:S03]  /*21a0*/  VIADD R20, R3, 0xffffffff ;  /* 0xffffffff03147836 */ /* 0x000fc60000000000 */
[----:B------:R-:W-:Y:S02]  /*21b0*/  UPRMT UR4, UR60, 0x654, UR4 ;  /* 0x000006543c047896 */ /* 0x000fe40008000004 */
[----:B------:R-:W1:Y:S07]  /*21c0*/  @P2 LDC R11, c[0x0][0x450] ;  /* 0x00011400ff0b2b82 */ /* 0x000e6e0000000800 */
[----:B------:R-:W-:Y:S01]  /*21d0*/  SYNCS.ARRIVE.TRANS64.RED.A1T0 RZ, [UR4], RZ ;  /* 0x000000ffffff79a7 */ /* 0x000fe20008100404 */
[----:B------:R-:W-:Y:S01]  /*21e0*/  ULOP3.LUT UR4, URZ, UR43, URZ, 0x33, !UPT ;  /* 0x0000002b3f047292 */ /* 0x000fe2000f8e333f */
[----:B0-----:R-:W-:Y:S01]  /*21f0*/  @P2 IMAD.HI.U32 R0, R2, R9, RZ ;  /* 0x0000000902002227 */ /* 0x001fe200078e00ff */
[----:B------:R-:W-:-:S05]  /*2200*/  IADD3 R9, -R17, R3, R16 ;  /* 0x0000000311097210 */ /* 0x000fca0007ffe110 */
[C---:B------:R-:W-:Y:S01]  /*2210*/  VIADD R13, R9.reuse, UR5 ;  /* 0x00000005090d7c36 */ /* 0x040fe20008000000 */
[----:B-1----:R-:W-:Y:S01]  /*2220*/  @P2 SHF.R.U32.HI R2, RZ, R11, R0 ;  /* 0x0000000bff022219 */ /* 0x002fe20000011600 */
[----:B------:R-:W-:Y:S02]  /*2230*/  IMAD R0, R72, -0x60, R16 ;  /* 0xffffffa048007824 */ /* 0x000fe400078e0210 */
[----:B------:R-:W-:Y:S02]  /*2240*/  VIADD R12, R9, UR4 ;  /* 0x00000004090c7c36 */ /* 0x000fe40008000000 */
[----:B------:R-:W0:Y:S01]  /*2250*/  SHFL.IDX PT, R11, R2, RZ, 0x1c1f ;  /* 0x001c1fff020b7589 */ /* 0x000e2200000e0000 */
[----:B------:R-:W-:-:S04]  /*2260*/  VIADD R0, R0, 0x60 ;  /* 0x0000006000007836 */ /* 0x000fc80000000000 */
[----:B------:R-:W-:-:S05]  /*2270*/  IMAD R10, R19, -0x2, R0 ;  /* 0xfffffffe130a7824 */ /* 0x000fca00078e0200 */
[----:B0-----:R-:W-:Y:S01]  /*2280*/  VIADDMNMX R0, R11, R13, R10, PT ;  /* 0x0000000d0b007246 */ /* 0x001fe2000380010a */
[----:B------:R-:W-:Y:S01]  /*2290*/  IMAD.IADD R3, R12, 0x1, R11 ;  /* 0x000000010c037824 */ /* 0x000fe200078e020b */
[----:B--2---:R-:W-:-:S13]  /*22a0*/  LOP3.LUT P1, RZ, R90, 0x80000, RZ, 0xc0, !PT ;  /* 0x000800005aff7812 */ /* 0x004fda000782c0ff */
[----:B------:R-:W-:Y:S05]  /*22b0*/  @!P1 BRA `(.L_x_1254) ;  /* 0x00000000005c9947 */ /* 0x000fea0003800000 */
[----:B------:R-:W-:Y:S01]  /*22c0*/  IADD3 R9, -R17, R16, R11 ;  /* 0x0000001011097210 */ /* 0x000fe20007ffe10b */
        /* <DEDUP_REMOVED lines=12> */
.L_x_1256:
[----:B------:R-:W-:Y:S02]  /*2390*/  ULDC UR4, c[0x0][0x9e4] ;  /* 0x0002790000047ab9 */ /* 0x000fe40000000800 */
[----:B------:R-:W-:-:S05]  /*23a0*/  IMAD.U32 R11, RZ, RZ, UR4 ;  /* 0x00000004ff0b7e24 */ /* 0x000fca000f8e00ff */
[----:B------:R-:W-:-:S13]  /*23b0*/  ISETP.NE.AND P1, PT, R11, 0x1, PT ;  /* 0x000000010b00780c */ /* 0x000fda0003f25270 */
[----:B------:R-:W0:Y:S02]  /*23c0*/  @P1 LDC.64 R74, c[0x0][0x9e8] ;  /* 0x00027a00ff4a1b82 */ /* 0x000e240000000a00 */
[----:B0-----:R-:W-:-:S05]  /*23d0*/  @P1 IMAD.HI.U32 R8, R9, R74, RZ ;  /* 0x0000004a09081227 */ /* 0x001fca00078e00ff */
[----:B------:R-:W-:-:S07]  /*23e0*/  @P1 SHF.R.U32.HI R9, RZ, R75, R8 ;  /* 0x0000004bff091219 */ /* 0x000fce0000011608 */
.L_x_1257:
[----:B------:R-:W-:Y:S05]  /*23f0*/  BSYNC B0 ;  /* 0x0000000000007941 */ /* 0x000fea0003800000 */
.L_x_1255:
[----:B------:R-:W-:-:S05]  /*2400*/  IMAD R9, R9, R11, R20 ;  /* 0x0000000b09097224 */ /* 0x000fca00078e0214 */
[----:B------:R-:W-:Y:S02]  /*2410*/  VIADDMNMX R0, R9, R11, R0, PT ;  /* 0x0000000b09007246 */ /* 0x000fe40003800100 */
[----:B------:R-:W-:-:S07]  /*2420*/  VIMNMX R3, R3, R9, !PT ;  /* 0x0000000903037248 */ /* 0x000fce0007fe0100 */
.L_x_1254:
        /* <DEDUP_REMOVED lines=133> */
.L_x_1260:
[----:B------:R-:W-:Y:S02]  /*2c80*/  ULDC UR4, c[0x0][0x9e4] ;  /* 0x0002790000047ab9 */ /* 0x000fe40000000800 */
[----:B------:R-:W-:-:S05]  /*2c90*/  IMAD.U32 R9, RZ, RZ, UR4 ;  /* 0x00000004ff097e24 */ /* 0x000fca000f8e00ff */
[----:B------:R-:W-:-:S13]  /*2ca0*/  ISETP.NE.AND P5, PT, R9, 0x1, PT ;  /* 0x000000010900780c */ /* 0x000fda0003fa5270 */
[----:B------:R-:W0:Y:S02]  /*2cb0*/  @P5 LDC.64 R12, c[0x0][0x9e8] ;  /* 0x00027a00ff0c5b82 */ /* 0x000e240000000a00 */
[----:B0-----:R-:W-:-:S05]  /*2cc0*/  @P5 IMAD.HI.U32 R2, R3, R12, RZ ;  /* 0x0000000c03025227 */ /* 0x001fca00078e00ff */
[----:B------:R-:W-:-:S07]  /*2cd0*/  @P5 SHF.R.U32.HI R3, RZ, R13, R2 ;  /* 0x0000000dff035219 */ /* 0x000fce0000011602 */
.L_x_1261:
[----:B------:R-:W-:Y:S05]  /*2ce0*/  BSYNC B0 ;  /* 0x0000000000007941 */ /* 0x000fea0003800000 */
.L_x_1259:
[----:B------:R-:W-:-:S05]  /*2cf0*/  IMAD R3, R3, R9, R20 ;  /* 0x0000000903037224 */ /* 0x000fca00078e0214 */
[----:B------:R-:W-:Y:S02]  /*2d00*/  VIADDMNMX R0, R3, R9, R0, PT ;  /* 0x0000000903007246 */ /* 0x000fe40003800100 */
[----:B------:R-:W-:-:S07]  /*2d10*/  VIMNMX R8, R8, R3, !PT ;  /* 0x0000000308087248 */ /* 0x000fce0007fe0100 */
.L_x_1258:
        /* <DEDUP_REMOVED lines=178> */
[----:B------:R3:W-:Y:S08]  /*3840*/  MUFU.EX2 R95, R12 ;  /* 0x0000000c005f7308 */ /* 0x0007f00000000800 */
        /* <DEDUP_REMOVED lines=69> */
[----:B------:R3:W4:Y:S01]  /*3ca0*/  MUFU.EX2 R32, R43 ;  /* 0x0000002b00207308 */ /* 0x0007220000000800 */
[----:B------:R-:W-:Y:S01]  /*3cb0*/  FADD.FTZ R39, R97, R42 ;  /* 0x0000002a61277221 */ /* 0x000fe20000010000 */
[----:B-1----:R-:W-:Y:S01]  /*3cc0*/  FADD.FTZ R35, R31, R40 ;  /* 0x000000281f237221 */ /* 0x002fe20000010000 */
[----:B------:R-:W-:Y:S02]  /*3cd0*/  F2FP.BF16.F32.PACK_AB R155, R30, R31 ;  /* 0x0000001f1e9b723e */ /* 0x000fe400000010ff */
[----:B------:R-:W-:Y:S01]  /*3ce0*/  FADD.FTZ R44, R150, R39 ;  /* 0x00000027962c7221 */ /* 0x000fe20000010000 */
[----:B------:R-:W-:Y:S01]  /*3cf0*/  FADD.FTZ R42, R30, R35 ;  /* 0x000000231e2a7221 */ /* 0x000fe20000010000 */
[C---:B------:R-:W-:Y:S01]  /*3d00*/  F2FP.BF16.F32.PACK_AB R150, R99.reuse, R150 ;  /* 0x000000966396723e */ /* 0x040fe200000010ff */
[----:B------:R-:W1:Y:S01]  /*3d10*/  MUFU.EX2 R83, R83 ;  /* 0x0000005300537308 */ /* 0x000e620000000800 */
[----:B------:R-:W-:Y:S01]  /*3d20*/  FADD.FTZ R44, R99, R44 ;  /* 0x0000002c632c7221 */ /* 0x000fe20000010000 */
[----:B--2---:R-:W-:Y:S01]  /*3d30*/  FADD.FTZ R35, R81, R42 ;  /* 0x0000002a51237221 */ /* 0x004fe20000010000 */
[----:B---3--:R-:W2:Y:S02]  /*3d40*/  @P5 LDC R43, c[0x0][0x44c] ;  /* 0x00011300ff2b5b82 */ /* 0x008ea40000000800 */
[----:B------:R-:W-:-:S03]  /*3d50*/  FADD.FTZ R39, R37, R44 ;  /* 0x0000002c25277221 */ /* 0x000fc60000010000 */
[----:B------:R-:W3:Y:S01]  /*3d60*/  MUFU.EX2 R33, R33 ;  /* 0x0000002100217308 */ /* 0x000ee20000000800 */
[----:B----4-:R-:W-:Y:S01]  /*3d70*/  FADD.FTZ R42, R32, R35 ;  /* 0x00000023202a7221 */ /* 0x010fe20000010000 */
[C---:B------:R-:W-:Y:S01]  /*3d80*/  FADD.FTZ R44, R144.reuse, R39 ;  /* 0x00000027902c7221 */ /* 0x040fe20000010000 */
[----:B------:R-:W-:Y:S02]  /*3d90*/  F2FP.BF16.F32.PACK_AB R144, R144, R37 ;  /* 0x000000259090723e */ /* 0x000fe400000010ff */
[----:B------:R-:W-:-:S03]  /*3da0*/  F2FP.BF16.F32.PACK_AB R149, R32, R81 ;  /* 0x000000512095723e */ /* 0x000fc600000010ff */
[----:B------:R-:W4:Y:S01]  /*3db0*/  MUFU.EX2 R34, R47 ;  /* 0x0000002f00227308 */ /* 0x000f220000000800 */
[----:B-1----:R-:W-:-:S07]  /*3dc0*/  FADD.FTZ R35, R83, R42 ;  /* 0x0000002a53237221 */ /* 0x002fce0000010000 */
[----:B------:R-:W1:Y:S01]  /*3dd0*/  MUFU.EX2 R146, R53 ;  /* 0x0000003500927308 */ /* 0x000e620000000800 */
[----:B---3--:R-:W-:Y:S01]  /*3de0*/  FADD.FTZ R39, R33, R44 ;  /* 0x0000002c21277221 */ /* 0x008fe20000010000 */
[----:B--2---:R-:W-:-:S06]  /*3df0*/  @P5 IMAD.HI.U32 R43, R18, R43, RZ ;  /* 0x0000002b122b5227 */ /* 0x004fcc00078e00ff */
[----:B------:R-:W2:Y:S01]  /*3e00*/  MUFU.EX2 R85, R85 ;  /* 0x0000005500557308 */ /* 0x000ea20000000800 */
[----:B----4-:R-:W-:Y:S01]  /*3e10*/  FADD.FTZ R42, R34, R35 ;  /* 0x00000023222a7221 */ /* 0x010fe20000010000 */
[----:B0-----:R-:W-:Y:S02]  /*3e20*/  @P5 SHF.R.U32.HI R46, RZ, R48, R43 ;  /* 0x00000030ff2e5219 */ /* 0x001fe4000001162b */
[----:B------:R-:W-:Y:S02]  /*3e30*/  LOP3.LUT P5, RZ, R90, 0x80000, RZ, 0xc0, !PT ;  /* 0x000800005aff7812 */ /* 0x000fe400078ac0ff */
[----:B------:R-:W-:Y:S01]  /*3e40*/  F2FP.BF16.F32.PACK_AB R151, R34, R83 ;  /* 0x000000532297723e */ /* 0x000fe200000010ff */
[----:B------:R-:W-:Y:S01]  /*3e50*/  IMAD.IADD R73, R73, 0x1, R46 ;  /* 0x0000000149497824 */ /* 0x000fe200078e022e */
[----:B------:R-:W0:Y:S01]  /*3e60*/  MUFU.EX2 R29, R29 ;  /* 0x0000001d001d7308 */ /* 0x000e220000000800 */
[C---:B-1----:R-:W-:Y:S01]  /*3e70*/  FADD.FTZ R44, R146.reuse, R39 ;  /* 0x00000027922c7221 */ /* 0x042fe20000010000 */
[----:B------:R-:W-:-:S06]  /*3e80*/  F2FP.BF16.F32.PACK_AB R146, R146, R33 ;  /* 0x000000219292723e */ /* 0x000fcc00000010ff */
[----:B------:R-:W1:Y:S01]  /*3e90*/  MUFU.EX2 R36, R51 ;  /* 0x0000003300247308 */ /* 0x000e620000000800 */
[----:B--2---:R-:W-:-:S07]  /*3ea0*/  FADD.FTZ R15, R85, R42 ;  /* 0x0000002a550f7221 */ /* 0x004fce0000010000 */
[----:B------:R-:W2:Y:S01]  /*3eb0*/  MUFU.EX2 R140, R57 ;  /* 0x00000039008c7308 */ /* 0x000ea20000000800 */
[----:B0-----:R-:W-:-:S07]  /*3ec0*/  FADD.FTZ R35, R29, R44 ;  /* 0x0000002c1d237221 */ /* 0x001fce0000010000 */
[----:B------:R-:W0:Y:S01]  /*3ed0*/  MUFU.EX2 R27, R27 ;  /* 0x0000001b001b7308 */ /* 0x000e220000000800 */
[C---:B-1----:R-:W-:Y:S01]  /*3ee0*/  FADD.FTZ R42, R36.reuse, R15 ;  /* 0x0000000f242a7221 */ /* 0x042fe20000010000 */
[----:B------:R-:W-:-:S06]  /*3ef0*/  F2FP.BF16.F32.PACK_AB R145, R36, R85 ;  /* 0x000000552491723e */ /* 0x000fcc00000010ff */
[----:B------:R-:W1:Y:S01]  /*3f00*/  MUFU.EX2 R25, R25 ;  /* 0x0000001900197308 */ /* 0x000e620000000800 */
[C---:B--2---:R-:W-:Y:S01]  /*3f10*/  FADD.FTZ R44, R140.reuse, R35 ;  /* 0x000000238c2c7221 */ /* 0x044fe20000010000 */
[----:B------:R-:W-:-:S06]  /*3f20*/  F2FP.BF16.F32.PACK_AB R140, R140, R29 ;  /* 0x0000001d8c8c723e */ /* 0x000fcc00000010ff */
[----:B------:R-:W2:Y:S01]  /*3f30*/  MUFU.EX2 R38, R55 ;  /* 0x0000003700267308 */ /* 0x000ea20000000800 */
[----:B0-----:R-:W-:-:S07]  /*3f40*/  FADD.FTZ R15, R27, R42 ;  /* 0x0000002a1b0f7221 */ /* 0x001fce0000010000 */
[----:B------:R-:W0:Y:S01]  /*3f50*/  MUFU.EX2 R142, R61 ;  /* 0x0000003d008e7308 */ /* 0x000e220000000800 */
[----:B-1----:R-:W-:-:S07]  /*3f60*/  FADD.FTZ R35, R25, R44 ;  /* 0x0000002c19237221 */ /* 0x002fce0000010000 */
[----:B------:R-:W1:Y:S01]  /*3f70*/  MUFU.EX2 R13, R13 ;  /* 0x0000000d000d7308 */ /* 0x000e620000000800 */
[C---:B--2---:R-:W-:Y:S01]  /*3f80*/  FADD.FTZ R8, R38.reuse, R15 ;  /* 0x0000000f26087221 */ /* 0x044fe20000010000 */
[----:B------:R-:W-:-:S06]  /*3f90*/  F2FP.BF16.F32.PACK_AB R147, R38, R27 ;  /* 0x0000001b2693723e */ /* 0x000fcc00000010ff */
[----:B------:R-:W2:Y:S01]  /*3fa0*/  MUFU.EX2 R2, R2 ;  /* 0x0000000200027308 */ /* 0x000ea20000000800 */
[C---:B0-----:R-:W-:Y:S01]  /*3fb0*/  FADD.FTZ R35, R142.reuse, R35 ;  /* 0x000000238e237221 */ /* 0x041fe20000010000 */
[----:B------:R-:W-:-:S06]  /*3fc0*/  F2FP.BF16.F32.PACK_AB R142, R142, R25 ;  /* 0x000000198e8e723e */ /* 0x000fcc00000010ff */
[----:B------:R-:W0:Y:S01]  /*3fd0*/  MUFU.EX2 R40, R59 ;  /* 0x0000003b00287308 */ /* 0x000e220000000800 */
[----:B-1----:R-:W-:-:S07]  /*3fe0*/  FADD.FTZ R15, R13, R8 ;  /* 0x000000080d0f7221 */ /* 0x002fce0000010000 */
[----:B------:R-:W1:Y:S01]  /*3ff0*/  MUFU.EX2 R65, R65 ;  /* 0x0000004100417308 */ /* 0x000e620000000800 */
[----:B--2---:R-:W-:-:S07]  /*4000*/  FADD.FTZ R28, R2, R35 ;  /* 0x00000023021c7221 */ /* 0x004fce0000010000 */
[----:B------:R-:W2:Y:S01]  /*4010*/  MUFU.EX2 R3, R3 ;  /* 0x0000000300037308 */ /* 0x000ea20000000800 */
[C---:B0-----:R-:W-:Y:S01]  /*4020*/  FADD.FTZ R8, R40.reuse, R15 ;  /* 0x0000000f28087221 */ /* 0x041fe20000010000 */
[----:B------:R-:W-:-:S06]  /*4030*/  F2FP.BF16.F32.PACK_AB R141, R40, R13 ;  /* 0x0000000d288d723e */ /* 0x000fcc00000010ff */
        /* <DEDUP_REMOVED lines=9> */
[----:B------:R-:W-:Y:S01]  /*40d0*/  F2FP.BF16.F32.PACK_AB R143, R0, R3 ;  /* 0x00000003008f723e */ /* 0x000fe200000010ff */
[----:B------:R-:W-:-:S05]  /*40e0*/  VIADD R0, R73, UR5 ;  /* 0x0000000549007c36 */ /* 0x000fca0008000000 */
[----:B------:R-:W1:Y:S01]  /*40f0*/  MUFU.EX2 R89, R89 ;  /* 0x0000005900597308 */ /* 0x000e620000000800 */
[----:B--2---:R-:W-:-:S07]  /*4100*/  FADD.FTZ R15, R87, R28 ;  /* 0x0000001c570f7221 */ /* 0x004fce0000010000 */
[----:B------:R-:W2:Y:S01]  /*4110*/  MUFU.EX2 R2, R71 ;  /* 0x0000004700027308 */ /* 0x000ea20000000800 */
[C---:B0-----:R-:W-:Y:S01]  /*4120*/  FADD.FTZ R12, R20.reuse, R15 ;  /* 0x0000000f140c7221 */ /* 0x041fe20000010000 */
[----:B------:R-:W-:-:S06]  /*4130*/  F2FP.BF16.F32.PACK_AB R137, R20, R87 ;  /* 0x000000571489723e */ /* 0x000fcc00000010ff */
[----:B------:R-:W0:Y:S01]  /*4140*/  MUFU.EX2 R14, R14 ;  /* 0x0000000e000e7308 */ /* 0x000e220000000800 */
[----:B-1----:R-:W-:-:S04]  /*4150*/  FADD.FTZ R15, R89, R12 ;  /* 0x0000000c590f7221 */ /* 0x002fc80000010000 */
[C---:B--2---:R-:W-:Y:S01]  /*4160*/  FADD.FTZ R3, R2.reuse, R15 ;  /* 0x0000000f02037221 */ /* 0x044fe20000010000 */
[----:B------:R-:W-:Y:S01]  /*4170*/  F2FP.BF16.F32.PACK_AB R139, R2, R89 ;  /* 0x00000059028b723e */ /* 0x000fe200000010ff */
[----:B------:R-:W-:Y:S02]  /*4180*/  VIADD R15, R72, 0xfffffffe ;  /* 0xfffffffe480f7836 */ /* 0x000fe40000000000 */
[C---:B0-----:R-:W-:Y:S01]  /*4190*/  FADD.FTZ R8, R14.reuse, R25 ;  /* 0x000000190e087221 */ /* 0x041fe20000010000 */
        /* <DEDUP_REMOVED lines=13> */
.L_x_1263:
[----:B------:R-:W0:Y:S02]  /*4270*/  LDC R12, c[0x0][0x9e4] ;  /* 0x00027900ff0c7b82 */ /* 0x000e240000000800 */
[----:B0-----:R-:W-:-:S13]  /*4280*/  ISETP.NE.AND P1, PT, R12, 0x1, PT ;  /* 0x000000010c00780c */ /* 0x001fda0003f25270 */
[----:B------:R-:W0:Y:S02]  /*4290*/  @P1 LDC.64 R20, c[0x0][0x9e8] ;  /* 0x00027a00ff141b82 */ /* 0x000e240000000a00 */
[----:B0-----:R-:W-:-:S05]  /*42a0*/  @P1 IMAD.HI.U32 R2, R13, R20, RZ ;  /* 0x000000140d021227 */ /* 0x001fca00078e00ff */
[----:B------:R-:W-:-:S07]  /*42b0*/  @P1 SHF.R.U32.HI R13, RZ, R21, R2 ;  /* 0x00000015ff0d1219 */ /* 0x000fce0000011602 */
.L_x_1264:
[----:B------:R-:W-:-:S05]  /*42c0*/  IMAD R13, R13, R12, R12 ;  /* 0x0000000c0d0d7224 */ /* 0x000fca00078e020c */
[----:B------:R-:W-:-:S07]  /*42d0*/  VIMNMX R0, R0, R13, PT ;  /* 0x0000000d00007248 */ /* 0x000fce0003fe0100 */
.L_x_1262:
        /* <DEDUP_REMOVED lines=49> */
.L_x_1284:
[----:B------:R-:W-:-:S04]  /*45f0*/  UISETP.NE.AND UP0, UPT, UR4, 0x1, UPT ;  /* 0x000000010400788c */ /* 0x000fc8000bf05270 */
[----:B------:R-:W-:-:S04]  /*4600*/  USEL UR38, URZ, 0x1, UP0 ;  /* 0x000000013f267887 */ /* 0x000fc80008000000 */
[----:B------:R-:W-:Y:S01]  /*4610*/  ULOP3.LUT UR38, UR7, UR38, URZ, 0x3c, !UPT ;  /* 0x0000002607267292 */ /* 0x000fe2000f8e3c3f */
[----:B------:R-:W-:Y:S11]  /*4620*/  @!P0 BRA `(.L_x_1266) ;  /* 0x0000000000048947 */ /* 0x000ff60003800000 */
[----:B------:R-:W-:Y:S01]  /*4630*/  BPT.TRAP 0x1 ;  /* 0x000000040000795c */ /* 0x000fe20000300000 */
.L_x_1266:
        /* <DEDUP_REMOVED lines=9> */
.L_x_1267:
[----:B-1----:R-:W-:Y:S05]  /*46d0*/  @P1 BRA `(.L_x_1268) ;  /* 0x0000000000081947 */ /* 0x002fea0003800000 */
[----:B------:R-:W1:Y:S02]  /*46e0*/  SYNCS.PHASECHK.TRANS64.TRYWAIT P1, [UR6+0x2a830], R9 ;  /* 0x02a83009ff0075a7 */ /* 0x000e640008020146 */
[----:B-1----:R-:W-:Y:S05]  /*46f0*/  @!P1 BRA `(.L_x_1269) ;  /* 0x0000010000cc9947 */ /* 0x002fea0003800000 */
.L_x_1268:
        /* <DEDUP_REMOVED lines=135> */
.L_x_1270:
[----:B------:R-:W-:Y:S01]  /*4f70*/  ULEA UR5, UR4, UR40, 0x3 ;  /* 0x0000002804057291 */ /* 0x000fe2000f8e183f */
[----:B------:R-:W-:-:S05]  /*4f80*/  IMAD.U32 R0, RZ, RZ, UR7 ;  /* 0x00000007ff007e24 */ /* 0x000fca000f8e00ff */
[----:B------:R-:W-:-:S04]  /*4f90*/  SHF.L.U32 R0, R0, 0x1f, RZ ;  /* 0x0000001f00007819 */ /* 0x000fc800000006ff */
[----:B------:R2:W3:Y:S01]  /*4fa0*/  SYNCS.PHASECHK.TRANS64.TRYWAIT P1, [UR5+0x2a850], R0 ;  /* 0x02a85000ff0075a7 */ /* 0x0004e20008020145 */
[----:B------:R-:W-:Y:S05]  /*4fb0*/  @!P0 BRA `(.L_x_1271) ;  /* 0x0000000000048947 */ /* 0x000fea0003800000 */
[----:B------:R-:W-:Y:S01]  /*4fc0*/  BPT.TRAP 0x1 ;  /* 0x000000040000795c */ /* 0x000fe20000300000 */
.L_x_1271:
[----:B---3--:R-:W-:Y:S05]  /*4fd0*/  @P1 BRA `(.L_x_1272) ;  /* 0x0000000000081947 */ /* 0x008fea0003800000 */
[----:B------:R-:W3:Y:S02]  /*4fe0*/  SYNCS.PHASECHK.TRANS64.TRYWAIT P1, [UR5+0x2a850], R0 ;  /* 0x02a85000ff0075a7 */ /* 0x000ee40008020145 */
[----:B---3--:R-:W-:Y:S05]  /*4ff0*/  @!P1 BRA `(.L_x_1273) ;  /* 0x000000f800a49947 */ /* 0x008fea0003800000 */
.L_x_1272:
        /* <DEDUP_REMOVED lines=38> */
.L_x_1274:
[----:B------:R-:W3:Y:S01]  /*5260*/  LDL R148, [R1] ;  /* 0x0000000001947983 */ /* 0x000ee20000100800 */
[----:B------:R-:W-:Y:S01]  /*5270*/  ISETP.NE.AND P2, PT, R168, 0x1, PT ;  /* 0x00000001a800780c */ /* 0x000fe20003f45270 */
[----:B01----:R-:W-:Y:S01]  /*5280*/  IMAD.IADD R9, R22, 0x1, R18 ;  /* 0x0000000116097824 */ /* 0x003fe200078e0212 */
[----:B------:R-:W-:Y:S01]  /*5290*/  UIADD3 UR6, UR6, 0x2a840, URZ ;  /* 0x0002a84006067890 */ /* 0x000fe2000fffe03f */
[----:B------:R-:W-:Y:S01]  /*52a0*/  IMAD R20, R15, -0x60, RZ ;  /* 0xffffffa00f147824 */ /* 0x000fe200078e02ff */
[----:B------:R-:W-:Y:S02]  /*52b0*/  ULOP3.LUT UR4, URZ, UR43, URZ, 0x33, !UPT ;  /* 0x0000002b3f047292 */ /* 0x000fe4000f8e333f */
[----:B------:R-:W-:-:S07]  /*52c0*/  UPRMT UR6, UR60, 0x654, UR6 ;  /* 0x000006543c067896 */ /* 0x000fce0008000006 */
[----:B--2---:R-:W0:Y:S08]  /*52d0*/  @P2 LDC R0, c[0x0][0x44c] ;  /* 0x00011300ff002b82 */ /* 0x004e300000000800 */
[----:B------:R-:W1:Y:S01]  /*52e0*/  @P2 LDC R11, c[0x0][0x450] ;  /* 0x00011400ff0b2b82 */ /* 0x000e620000000800 */
[----:B------:R-:W-:Y:S01]  /*52f0*/  SYNCS.ARRIVE.TRANS64.RED.A1T0 RZ, [UR6], RZ ;  /* 0x000000ffffff79a7 */ /* 0x000fe20008100406 */
[----:B0-----:R-:W-:-:S05]  /*5300*/  @P2 IMAD.HI.U32 R0, R9, R0, RZ ;  /* 0x0000000009002227 */ /* 0x001fca00078e00ff */
[----:B-1----:R-:W-:Y:S01]  /*5310*/  @P2 SHF.R.U32.HI R9, RZ, R11, R0 ;  /* 0x0000000bff092219 */ /* 0x002fe20000011600 */
[----:B------:R-:W-:-:S04]  /*5320*/  VIADD R0, R20, 0x1 ;  /* 0x0000000114007836 */ /* 0x000fc80000000000 */
[----:B------:R-:W0:Y:S01]  /*5330*/  SHFL.IDX PT, R11, R9, RZ, 0x1c1f ;  /* 0x001c1fff090b7589 */ /* 0x000e2200000e0000 */
[----:B------:R-:W-:-:S04]  /*5340*/  IMAD R0, R19, -0x2, R0 ;  /* 0xfffffffe13007824 */ /* 0x000fc800078e0200 */
[----:B------:R-:W-:Y:S01]  /*5350*/  VIADD R140, R0, 0xffffffff ;  /* 0xffffffff008c7836 */ /* 0x000fe20000000000 */
[----:B------:R-:W-:-:S05]  /*5360*/  IADD3 R2, -R17, R0, R16 ;  /* 0x0000000011027210 */ /* 0x000fca0007ffe110 */
[C---:B------:R-:W-:Y:S02]  /*5370*/  VIADD R136, R2.reuse, UR54 ;  /* 0x0000003602887c36 */ /* 0x040fe40008000000 */
[----:B------:R-:W-:Y:S02]  /*5380*/  VIADD R138, R2, UR4 ;  /* 0x00000004028a7c36 */ /* 0x000fe40008000000 */
[--C-:B0-----:R-:W-:Y:S02]  /*5390*/  IMAD.IADD R0, R136, 0x1, R11.reuse ;  /* 0x0000000188007824 */ /* 0x101fe400078e020b */
[----:B------:R-:W-:Y:S01]  /*53a0*/  IMAD.IADD R2, R138, 0x1, R11 ;  /* 0x000000018a027824 */ /* 0x000fe200078e020b */
[----:B---3--:R-:W-:-:S13]  /*53b0*/  LOP3.LUT P1, RZ, R148, 0x80000, RZ, 0xc0, !PT ;  /* 0x0008000094ff7812 */ /* 0x008fda000782c0ff */
[----:B------:R-:W-:Y:S05]  /*53c0*/  @!P1 BRA `(.L_x_1275) ;  /* 0x0000000000549947 */ /* 0x000fea0003800000 */
[----:B------:R-:W-:Y:S01]  /*53d0*/  IADD3 R11, -R17, R16, R11 ;  /* 0x00000010110b7210 */ /* 0x000fe20007ffe10b */
        /* <DEDUP_REMOVED lines=11> */
.L_x_1277:
[----:B------:R-:W-:-:S05]  /*5490*/  IMAD.U32 R21, RZ, RZ, UR42 ;  /* 0x0000002aff157e24 */ /* 0x000fca000f8e00ff */
[----:B------:R-:W-:-:S13]  /*54a0*/  ISETP.NE.AND P1, PT, R21, 0x1, PT ;  /* 0x000000011500780c */ /* 0x000fda0003f25270 */
[----:B------:R-:W0:Y:S02]  /*54b0*/  @P1 LDC.64 R142, c[0x0][0x9e8] ;  /* 0x00027a00ff8e1b82 */ /* 0x000e240000000a00 */
[----:B0-----:R-:W-:-:S05]  /*54c0*/  @P1 IMAD.HI.U32 R10, R11, R142, RZ ;  /* 0x0000008e0b0a1227 */ /* 0x001fca00078e00ff */
[----:B------:R-:W-:-:S07]  /*54d0*/  @P1 SHF.R.U32.HI R11, RZ, R143, R10 ;  /* 0x0000008fff0b1219 */ /* 0x000fce000001160a */
.L_x_1278:
[----:B------:R-:W-:Y:S05]  /*54e0*/  BSYNC B0 ;  /* 0x0000000000007941 */ /* 0x000fea0003800000 */
.L_x_1276:
[----:B------:R-:W-:-:S05]  /*54f0*/  IMAD R11, R11, R21, R140 ;  /* 0x000000150b0b7224 */ /* 0x000fca00078e028c */
[----:B------:R-:W-:Y:S02]  /*5500*/  VIADDMNMX R0, R11, R21, R0, PT ;  /* 0x000000150b007246 */ /* 0x000fe40003800100 */
[----:B------:R-:W-:-:S07]  /*5510*/  VIMNMX R2, R2, R11, !PT ;  /* 0x0000000b02027248 */ /* 0x000fce0007fe0100 */
.L_x_1275:
        /* <DEDUP_REMOVED lines=132> */
.L_x_1281:
[----:B------:R-:W-:-:S05]  /*5d60*/  IMAD.U32 R10, RZ, RZ, UR42 ;  /* 0x0000002aff0a7e24 */ /* 0x000fca000f8e00ff */
[----:B------:R-:W-:-:S13]  /*5d70*/  ISETP.NE.AND P6, PT, R10, 0x1, PT ;  /* 0x000000010a00780c */ /* 0x000fda0003fc5270 */
[----:B------:R-:W0:Y:S02]  /*5d80*/  @P6 LDC.64 R148, c[0x0][0x9e8] ;  /* 0x00027a00ff946b82 */ /* 0x000e240000000a00 */
[----:B0-----:R-:W-:-:S05]  /*5d90*/  @P6 IMAD.HI.U32 R148, R9, R148, RZ ;  /* 0x0000009409946227 */ /* 0x001fca00078e00ff */
[----:B------:R-:W-:-:S07]  /*5da0*/  @P6 SHF.R.U32.HI R9, RZ, R149, R148 ;  /* 0x00000095ff096219 */ /* 0x000fce0000011694 */
.L_x_1282:
[----:B------:R-:W-:Y:S05]  /*5db0*/  BSYNC B0 ;  /* 0x0000000000007941 */ /* 0x000fea0003800000 */
.L_x_1280:
[----:B------:R-:W-:-:S05]  /*5dc0*/  IMAD R9, R9, R10, R140 ;  /* 0x0000000a09097224 */ /* 0x000fca00078e028c */
[----:B------:R-:W-:Y:S02]  /*5dd0*/  VIADDMNMX R0, R9, R10, R0, PT ;  /* 0x0000000a09007246 */ /* 0x000fe40003800100 */
[----:B------:R-:W-:-:S07]  /*5de0*/  VIMNMX R2, R2, R9, !PT ;  /* 0x0000000902027248 */ /* 0x000fce0007fe0100 */
.L_x_1279:
        /* <DEDUP_REMOVED lines=125> */
[----:B------:R-:W-:Y:S02]  /*65c0*/  FMNMX.FTZ R88, R99, R88, !PT ;  /* 0x0000005863587209 */ /* 0x000fe40007810000 */
[----:B------:R-:W-:-:S02]  /*65d0*/  FSEL R2, R9, RZ, P1 ;  /* 0x000000ff09027208 */ /* 0x000fc40000800000 */
        /* <DEDUP_REMOVED lines=18> */
[----:B------:R-:W-:Y:S01]  /*6700*/  FADD.FTZ R97, -R2, R13 ;  /* 0x0000000d02617221 */ /* 0x000fe20000010100 */
        /* <DEDUP_REMOVED lines=18> */
[----:B------:R-:W-:Y:S01]  /*6830*/  FFMA.FTZ R13, R133, R10, -R20 ;  /* 0x0000000a850d7223 */ /* 0x000fe20000010814 */
[----:B------:R-:W-:Y:S02]  /*6840*/  MUFU.EX2 R189, R189 ;  /* 0x000000bd00bd7308 */ /* 0x000fe40000000800 */
[----:B------:R-:W-:-:S04]  /*6850*/  FMNMX.FTZ R88, R123, R88, !PT ;  /* 0x000000587b587209 */ /* 0x000fc80007810000 */
[----:B------:R-:W-:Y:S02]  /*6860*/  FMNMX.FTZ R88, R181, R88, !PT ;  /* 0x00000058b5587209 */ /* 0x000fe40007810000 */
[----:B------:R-:W-:Y:S02]  /*6870*/  MUFU.EX2 R156, R156 ;  /* 0x0000009c009c7308 */ /* 0x000fe40000000800 */
[----:B------:R-:W-:-:S04]  /*6880*/  FMNMX.FTZ R88, R127, R88, !PT ;  /* 0x000000587f587209 */ /* 0x000fc80007810000 */
[----:B------:R-:W-:Y:S02]  /*6890*/  FMNMX.FTZ R88, R185, R88, !PT ;  /* 0x00000058b9587209 */ /* 0x000fe40007810000 */
[----:B------:R-:W-:Y:S02]  /*68a0*/  MUFU.EX2 R158, R158 ;  /* 0x0000009e009e7308 */ /* 0x000fe40000000800 */
[----:B------:R-:W-:-:S04]  /*68b0*/  FMNMX.FTZ R88, R139, R88, !PT ;  /* 0x000000588b587209 */ /* 0x000fc80007810000 */
[----:B------:R-:W-:Y:S02]  /*68c0*/  FMNMX.FTZ R88, R141, R88, !PT ;  /* 0x000000588d587209 */ /* 0x000fe40007810000 */
[----:B------:R-:W-:Y:S02]  /*68d0*/  MUFU.EX2 R177, R177 ;  /* 0x000000b100b17308 */ /* 0x000fe40000000800 */
        /* <DEDUP_REMOVED lines=12> */
[----:B0-----:R-:W-:Y:S01]  /*69a0*/  FMNMX.FTZ R11, R0, R113, !PT ;  /* 0x00000071000b7209 */ /* 0x001fe20007810000 */
[----:B------:R-:W-:-:S03]  /*69b0*/  FMUL.FTZ R0, R97, R10 ;  /* 0x0000000a61007220 */ /* 0x000fc60000410000 */
[C---:B------:R-:W-:Y:S01]  /*69c0*/  FSETP.NEU.FTZ.AND P1, PT, R11.reuse, -INF , PT ;  /* 0xff8000000b00780b */ /* 0x040fe20003f3d000 */
[----:B------:R-:W-:Y:S02]  /*69d0*/  FMUL.FTZ R94, R11, R10 ;  /* 0x0000000a0b5e7220 */ /* 0x000fe40000410000 */
[----:B------:R-:W-:Y:S03]  /*69e0*/  MUFU.EX2 R105, R105 ;  /* 0x0000006900697308 */ /* 0x000fe60000000800 */
[----:B------:R-:W-:-:S05]  /*69f0*/  FSEL R94, R94, RZ, P1 ;  /* 0x000000ff5e5e7208 */ /* 0x000fca0000800000 */
[----:B------:R-:W0:Y:S01]  /*6a00*/  MUFU.EX2 R0, R0 ;  /* 0x0000000000007308 */ /* 0x000e220000000800 */
[-CC-:B------:R-:W-:Y:S01]  /*6a10*/  FFMA.FTZ R90, R99, R10.reuse, -R94.reuse ;  /* 0x0000000a635a7223 */ /* 0x180fe2000001085e */
[----:B------:R-:W-:Y:S01]  /*6a20*/  FSEL R99, R11, RZ, P1 ;  /* 0x000000ff0b637208 */ /* 0x000fe20000800000 */
[-CC-:B------:R-:W-:Y:S01]  /*6a30*/  FFMA.FTZ R97, R191, R10.reuse, -R94.reuse ;  /* 0x0000000abf617223 */ /* 0x180fe2000001085e */
[-CC-:B------:R-:W-:Y:S01]  /*6a40*/  FFMA.FTZ R20, R149, R10.reuse, -R94.reuse ;  /* 0x0000000a95147223 */ /* 0x180fe2000001085e */
[-CC-:B------:R-:W-:Y:S01]  /*6a50*/  FFMA.FTZ R88, R151, R10.reuse, -R94.reuse ;  /* 0x0000000a97587223 */ /* 0x180fe2000001085e */
[-C--:B------:R-:W-:Y:S01]  /*6a60*/  FFMA.FTZ R95, R95, R10.reuse, -R94 ;  /* 0x0000000a5f5f7223 */ /* 0x080fe2000001085e */
[----:B------:R-:W-:Y:S01]  /*6a70*/  FADD.FTZ R99, -R99, R14 ;  /* 0x0000000e63637221 */ /* 0x000fe20000010100 */
[-CC-:B------:R-:W-:Y:S01]  /*6a80*/  FFMA.FTZ R153, R153, R10.reuse, -R94.reuse ;  /* 0x0000000a99997223 */ /* 0x180fe2000001085e */
[----:B------:R-:W-:Y:S01]  /*6a90*/  MUFU.EX2 R97, R97 ;  /* 0x0000006100617308 */ /* 0x000fe20000000800 */
[-CC-:B------:R-:W-:Y:S01]  /*6aa0*/  FFMA.FTZ R14, R91, R10.reuse, -R94.reuse ;  /* 0x0000000a5b0e7223 */ /* 0x180fe2000001085e */
[-C--:B------:R-:W-:Y:S01]  /*6ab0*/  FMUL.FTZ R99, R99, R10.reuse ;  /* 0x0000000a63637220 */ /* 0x080fe20000410000 */
[-CC-:B------:R-:W-:Y:S01]  /*6ac0*/  FFMA.FTZ R155, R155, R10.reuse, -R94.reuse ;  /* 0x0000000a9b9b7223 */ /* 0x180fe2000001085e */
[-CC-:B------:R-:W-:Y:S01]  /*6ad0*/  FFMA.FTZ R92, R103, R10.reuse, -R94.reuse ;  /* 0x0000000a675c7223 */ /* 0x180fe2000001085e */
[-CC-:B------:R-:W-:Y:S01]  /*6ae0*/  FFMA.FTZ R149, R157, R10.reuse, -R94.reuse ;  /* 0x0000000a9d957223 */ /* 0x180fe2000001085e */
[-CC-:B------:R-:W-:Y:S01]  /*6af0*/  FFMA.FTZ R96, R107, R10.reuse, -R94.reuse ;  /* 0x0000000a6b607223 */ /* 0x180fe2000001085e */
[--C-:B------:R-:W-:Y:S01]  /*6b00*/  FFMA.FTZ R151, R159, R10, -R94.reuse ;  /* 0x0000000a9f977223 */ /* 0x100fe2000001085e */
[----:B------:R-:W1:Y:S01]  /*6b10*/  MUFU.EX2 R2, R99 ;  /* 0x0000006300027308 */ /* 0x000e620000000800 */
[----:B0-----:R-:W-:Y:S01]  /*6b20*/  FFMA.FTZ R91, R0, R8, R189 ;  /* 0x00000008005b7223 */ /* 0x001fe200000100bd */
[-CC-:B------:R-:W-:Y:S01]  /*6b30*/  FFMA.FTZ R98, R111, R10.reuse, -R94.reuse ;  /* 0x0000000a6f627223 */ /* 0x180fe2000001085e */
[-CC-:B------:R-:W-:Y:S01]  /*6b40*/  FFMA.FTZ R115, R115, R10.reuse, -R94.reuse ;  /* 0x0000000a73737223 */ /* 0x180fe2000001085e */
[-CC-:B------:R-:W-:Y:S01]  /*6b50*/  FFMA.FTZ R175, R175, R10.reuse, -R94.reuse ;  /* 0x0000000aafaf7223 */ /* 0x180fe2000001085e */
[----:B------:R-:W-:Y:S01]  /*6b60*/  FADD.FTZ R91, R156, R91 ;  /* 0x0000005b9c5b7221 */ /* 0x000fe20000010000 */
[-CC-:B------:R-:W-:Y:S01]  /*6b70*/  FFMA.FTZ R119, R119, R10.reuse, -R94.reuse ;  /* 0x0000000a77777223 */ /* 0x180fe2000001085e */
[-CC-:B------:R-:W-:Y:S01]  /*6b80*/  FFMA.FTZ R179, R179, R10.reuse, -R94.reuse ;  /* 0x0000000ab3b37223 */ /* 0x180fe2000001085e */
[----:B------:R-:W0:Y:S01]  /*6b90*/  MUFU.EX2 R20, R20 ;  /* 0x0000001400147308 */ /* 0x000e220000000800 */
[----:B------:R-:W-:Y:S01]  /*6ba0*/  FADD.FTZ R8, R158, R91 ;  /* 0x0000005b9e087221 */ /* 0x000fe20000010000 */
[-CC-:B------:R-:W-:Y:S01]  /*6bb0*/  FFMA.FTZ R123, R123, R10.reuse, -R94.reuse ;  /* 0x0000000a7b7b7223 */ /* 0x180fe2000001085e */
[-CC-:B------:R-:W-:Y:S01]  /*6bc0*/  FFMA.FTZ R181, R181, R10.reuse, -R94.reuse ;  /* 0x0000000ab5b57223 */ /* 0x180fe2000001085e */
[-CC-:B------:R-:W-:Y:S01]  /*6bd0*/  FFMA.FTZ R127, R127, R10.reuse, -R94.reuse ;  /* 0x0000000a7f7f7223 */ /* 0x180fe2000001085e */
[-CC-:B------:R-:W-:Y:S01]  /*6be0*/  FFMA.FTZ R185, R185, R10.reuse, -R94.reuse ;  /* 0x0000000ab9b97223 */ /* 0x180fe2000001085e */
[-CC-:B------:R-:W-:Y:S01]  /*6bf0*/  FFMA.FTZ R139, R139, R10.reuse, -R94.reuse ;  /* 0x0000000a8b8b7223 */ /* 0x180fe2000001085e */
[-CC-:B------:R-:W-:Y:S01]  /*6c00*/  FFMA.FTZ R141, R141, R10.reuse, -R94.reuse ;  /* 0x0000000a8d8d7223 */ /* 0x180fe2000001085e */
[----:B------:R-:W2:Y:S01]  /*6c10*/  MUFU.EX2 R88, R88 ;  /* 0x0000005800587308 */ /* 0x000ea20000000800 */
[----:B-1----:R-:W-:Y:S01]  /*6c20*/  FFMA.FTZ R3, R2, R3, R97 ;  /* 0x0000000302037223 */ /* 0x002fe20000010061 */
[----:B------:R-:W-:-:S06]  /*6c30*/  FFMA.FTZ R94, R135, R10, -R94 ;  /* 0x0000000a875e7223 */ /* 0x000fcc000001085e */
[----:B------:R-:W1:Y:S01]  /*6c40*/  MUFU.EX2 R95, R95 ;  /* 0x0000005f005f7308 */ /* 0x000e620000000800 */
[----:B0-----:R-:W-:-:S07]  /*6c50*/  FADD.FTZ R3, R20, R3 ;  /* 0x0000000314037221 */ /* 0x001fce0000010000 */
[----:B------:R-:W0:Y:S01]  /*6c60*/  MUFU.EX2 R153, R153 ;  /* 0x0000009900997308 */ /* 0x000e220000000800 */
[----:B--2---:R-:W-:Y:S01]  /*6c70*/  FADD.FTZ R100, R88, R3 ;  /* 0x0000000358647221 */ /* 0x004fe20000010000 */
[----:B------:R-:W-:-:S04]  /*6c80*/  FADD.FTZ R3, R177, R8 ;  /* 0x00000008b1037221 */ /* 0x000fc80000010000 */
[----:B------:R-:W-:Y:S02]  /*6c90*/  FADD.FTZ R8, R152, R3 ;  /* 0x0000000398087221 */ /* 0x000fe40000010000 */
[----:B------:R-:W2:Y:S01]  /*6ca0*/  MUFU.EX2 R90, R90 ;  /* 0x0000005a005a7308 */ /* 0x000ea20000000800 */
[----:B-1----:R-:W-:Y:S01]  /*6cb0*/  FADD.FTZ R100, R95, R100 ;  /* 0x000000645f647221 */ /* 0x002fe20000010000 */
[----:B------:R-:W-:-:S06]  /*6cc0*/  FADD.FTZ R91, R145, R8 ;  /* 0x00000008915b7221 */ /* 0x000fcc0000010000 */
[----:B------:R-:W1:Y:S01]  /*6cd0*/  MUFU.EX2 R155, R155 ;  /* 0x0000009b009b7308 */ /* 0x000e620000000800 */
[----:B0-----:R-:W-:Y:S01]  /*6ce0*/  FADD.FTZ R3, R153, R100 ;  /* 0x0000006499037221 */ /* 0x001fe20000010000 */
[----:B------:R-:W-:-:S04]  /*6cf0*/  FADD.FTZ R100, R154, R91 ;  /* 0x0000005b9a647221 */ /* 0x000fc80000010000 */
[----:B------:R-:W-:Y:S02]  /*6d00*/  FADD.FTZ R91, R137, R100 ;  /* 0x00000064895b7221 */ /* 0x000fe40000010000 */
[----:B------:R-:W0:Y:S01]  /*6d10*/  MUFU.EX2 R92, R92 ;  /* 0x0000005c005c7308 */ /* 0x000e220000000800 */
[----:B--2---:R-:W-:Y:S01]  /*6d20*/  FADD.FTZ R8, R90, R3 ;  /* 0x000000035a087221 */ /* 0x004fe20000010000 */
[----:B------:R-:W-:-:S04]  /*6d30*/  FADD.FTZ R100, R148, R91 ;  /* 0x0000005b94647221 */ /* 0x000fc80000010000 */
[----:B------:R-:W-:Y:S02]  /*6d40*/  FADD.FTZ R91, R131, R100 ;  /* 0x00000064835b7221 */ /* 0x000fe40000010000 */
[----:B------:R-:W2:Y:S01]  /*6d50*/  MUFU.EX2 R149, R149 ;  /* 0x0000009500957308 */ /* 0x000ea20000000800 */
[----:B-1----:R-:W-:Y:S01]  /*6d60*/  FADD.FTZ R3, R155, R8 ;  /* 0x000000089b037221 */ /* 0x002fe20000010000 */
[----:B------:R-:W-:-:S04]  /*6d70*/  FADD.FTZ R100, R150, R91 ;  /* 0x0000005b96647221 */ /* 0x000fc80000010000 */
[----:B------:R-:W-:Y:S02]  /*6d80*/  FADD.FTZ R91, R105, R100 ;  /* 0x00000064695b7221 */ /* 0x000fe40000010000 */
        /* <DEDUP_REMOVED lines=54> */
[----:B0-----:R-:W-:-:S03]  /*70f0*/  FADD.FTZ R8, R13, R8 ;  /* 0x000000080d087221 */ /* 0x001fc60000010000 */
[----:B--2---:R-:W-:Y:S01]  /*7100*/  FADD.FTZ R3, R94, R3 ;  /* 0x000000035e037221 */ /* 0x004fe20000010000 */
[----:B------:R-:W-:Y:S06]  /*7110*/  @!P0 BRA `(.L_x_1283) ;  /* 0x0000000000048947 */ /* 0x000fec0003800000 */
[----:B------:R-:W-:Y:S01]  /*7120*/  BPT.TRAP 0x1 ;  /* 0x000000040000795c */ /* 0x000fe20000300000 */
.L_x_1283:
[----:B------:R-:W-:Y:S01]  /*7130*/  UIADD3 UR5, UR5, 0x2a860, URZ ;  /* 0x0002a86005057890 */ /* 0x000fe2000fffe03f */
[----:B------:R-:W-:Y:S01]  /*7140*/  ISETP.GT.AND P1, PT, R15, R12, PT ;  /* 0x0000000c0f00720c */ /* 0x000fe20003f24270 */
[----:B------:R-:W-:Y:S01]  /*7150*/  UMOV UR7, UR38 ;  /* 0x0000002600077c82 */ /* 0x000fe20008000000 */
[----:B------:R-:W-:Y:S01]  /*7160*/  UMOV UR4, UR39 ;  /* 0x0000002700047c82 */ /* 0x000fe20008000000 */
[----:B------:R-:W-:Y:S01]  /*7170*/  UPRMT UR5, UR60, 0x654, UR5 ;  /* 0x000006543c057896 */ /* 0x000fe20008000005 */
[----:B------:R-:W-:Y:S01]  /*7180*/  F2FP.BF16.F32.PACK_AB R152, R145, R152 ;  /* 0x000000989198723e */ /* 0x000fe200000010ff */
[----:B------:R-:W-:Y:S01]  /*7190*/  VIADD R15, R15, 0xffffffff ;  /* 0xffffffff0f0f7836 */ /* 0x000fe20000000000 */
[----:B------:R-:W-:Y:S02]  /*71a0*/  F2FP.BF16.F32.PACK_AB R154, R137, R154 ;  /* 0x0000009a899a723e */ /* 0x000fe400000010ff */
[----:B------:R-:W-:Y:S01]  /*71b0*/  F2FP.BF16.F32.PACK_AB R145, R115, R14 ;  /* 0x0000000e7391723e */ /* 0x000fe200000010ff */
[----:B------:R-:W-:Y:S01]  /*71c0*/  IMAD.MOV.U32 R14, RZ, RZ, R11 ;  /* 0x000000ffff0e7224 */ /* 0x000fe200078e000b */
[----:B------:R-:W-:-:S02]  /*71d0*/  F2FP.BF16.F32.PACK_AB R137, R139, R100 ;  /* 0x000000648b89723e */ /* 0x000fc400000010ff */
[----:B------:R-:W-:Y:S01]  /*71e0*/  SYNCS.ARRIVE.TRANS64.RED.A1T0 RZ, [UR5], RZ ;  /* 0x000000ffffff79a7 */ /* 0x000fe20008100405 */
[----:B------:R-:W-:Y:S01]  /*71f0*/  F2FP.BF16.F32.PACK_AB R138, R13, R138 ;  /* 0x0000008a0d8a723e */ /* 0x000fe200000010ff */
[----:B------:R-:W-:Y:S01]  /*7200*/  IMAD.MOV.U32 R13, RZ, RZ, R9 ;  /* 0x000000ffff0d7224 */ /* 0x000fe200078e0009 */
        /* <DEDUP_REMOVED lines=20> */
.L_x_1265:
[----:B------:R-:W2:Y:S01]  /*7350*/  LDL R12, [R1] ;  /* 0x00000000010c7983 */ /* 0x000ea20000100800 */
[----:B------:R-:W-:Y:S02]  /*7360*/  ISETP.NE.AND P2, PT, R168, 0x1, PT ;  /* 0x00000001a800780c */ /* 0x000fe40003f45270 */
[----:B------:R-:W-:-:S11]  /*7370*/  IADD3 R21, R16, 0x1, -R17 ;  /* 0x0000000110157810 */ /* 0x000fd60007ffe811 */
[----:B------:R-:W0:Y:S08]  /*7380*/  @P2 LDC R13, c[0x0][0x44c] ;  /* 0x00011300ff0d2b82 */ /* 0x000e300000000800 */
[----:B------:R-:W1:Y:S01]  /*7390*/  @P2 LDC R14, c[0x0][0x450] ;  /* 0x00011400ff0e2b82 */ /* 0x000e620000000800 */
[----:B--2---:R-:W-:Y:S01]  /*73a0*/  LOP3.LUT P1, RZ, R12, 0x80000, RZ, 0xc0, !PT ;  /* 0x000800000cff7812 */ /* 0x004fe2000782c0ff */
[----:B------:R-:W-:-:S04]  /*73b0*/  VIADD R12, R18, 0x7f ;  /* 0x0000007f120c7836 */ /* 0x000fc80000000000 */
        /* <DEDUP_REMOVED lines=15> */
.L_x_1286:
[----:B------:R-:W0:Y:S02]  /*74b0*/  LDC R89, c[0x0][0x9e4] ;  /* 0x00027900ff597b82 */ /* 0x000e240000000800 */
[----:B0-----:R-:W-:-:S13]  /*74c0*/  ISETP.NE.AND P1, PT, R89, 0x1, PT ;  /* 0x000000015900780c */ /* 0x001fda0003f25270 */
[----:B------:R-:W0:Y:S02]  /*74d0*/  @P1 LDC.64 R20, c[0x0][0x9e8] ;  /* 0x00027a00ff141b82 */ /* 0x000e240000000a00 */
[----:B0-----:R-:W-:-:S05]  /*74e0*/  @P1 IMAD.HI.U32 R14, R12, R20, RZ ;  /* 0x000000140c0e1227 */ /* 0x001fca00078e00ff */
[----:B------:R-:W-:-:S07]  /*74f0*/  @P1 SHF.R.U32.HI R12, RZ, R21, R14 ;  /* 0x00000015ff0c1219 */ /* 0x000fce000001160e */
.L_x_1287:
[----:B------:R-:W-:-:S05]  /*7500*/  IMAD R12, R12, R89, RZ ;  /* 0x000000590c0c7224 */ /* 0x000fca00078e02ff */
[----:B------:R-:W-:-:S07]  /*7510*/  VIMNMX R13, R13, R12, !PT ;  /* 0x0000000c0d0d7248 */ /* 0x000fce0007fe0100 */
.L_x_1285:
        /* <DEDUP_REMOVED lines=11> */
.L_x_1299:
[----:B------:R-:W-:-:S04]  /*75d0*/  UISETP.NE.AND UP0, UPT, UR4, 0x1, UPT ;  /* 0x000000010400788c */ /* 0x000fc8000bf05270 */
[----:B------:R-:W-:-:S04]  /*75e0*/  USEL UR38, URZ, 0x1, UP0 ;  /* 0x000000013f267887 */ /* 0x000fc80008000000 */
[----:B------:R-:W-:Y:S01]  /*75f0*/  ULOP3.LUT UR38, UR7, UR38, URZ, 0x3c, !UPT ;  /* 0x0000002607267292 */ /* 0x000fe2000f8e3c3f */
[----:B------:R-:W-:Y:S11]  /*7600*/  @!P0 BRA `(.L_x_1289) ;  /* 0x0000000000048947 */ /* 0x000ff60003800000 */
[----:B------:R-:W-:Y:S01]  /*7610*/  BPT.TRAP 0x1 ;  /* 0x000000040000795c */ /* 0x000fe20000300000 */
.L_x_1289:
        /* <DEDUP_REMOVED lines=9> */
.L_x_1290:
[----:B-1----:R-:W-:Y:S05]  /*76b0*/  @P1 BRA `(.L_x_1291) ;  /* 0x0000000000081947 */ /* 0x002fea0003800000 */
[----:B------:R-:W1:Y:S02]  /*76c0*/  SYNCS.PHASECHK.TRANS64.TRYWAIT P1, [UR6+0x2a830], R9 ;  /* 0x02a83009ff0075a7 */ /* 0x000e640008020146 */
[----:B-1----:R-:W-:Y:S05]  /*76d0*/  @!P1 BRA `(.L_x_1292) ;  /* 0x000000d400049947 */ /* 0x002fea0003800000 */
.L_x_1291:
        /* <DEDUP_REMOVED lines=135> */
.L_x_1293:
[----:B------:R-:W-:Y:S01]  /*7f50*/  ULEA UR5, UR4, UR40, 0x3 ;  /* 0x0000002804057291 */ /* 0x000fe2000f8e183f */
[----:B------:R-:W-:-:S05]  /*7f60*/  IMAD.U32 R0, RZ, RZ, UR7 ;  /* 0x00000007ff007e24 */ /* 0x000fca000f8e00ff */
[----:B------:R-:W-:-:S04]  /*7f70*/  SHF.L.U32 R0, R0, 0x1f, RZ ;  /* 0x0000001f00007819 */ /* 0x000fc800000006ff */
[----:B------:R2:W3:Y:S01]  /*7f80*/  SYNCS.PHASECHK.TRANS64.TRYWAIT P1, [UR5+0x2a850], R0 ;  /* 0x02a85000ff0075a7 */ /* 0x0004e20008020145 */
[----:B------:R-:W-:Y:S05]  /*7f90*/  @!P0 BRA `(.L_x_1294) ;  /* 0x0000000000048947 */ /* 0x000fea0003800000 */
[----:B------:R-:W-:Y:S01]  /*7fa0*/  BPT.TRAP 0x1 ;  /* 0x000000040000795c */ /* 0x000fe20000300000 */
.L_x_1294:
[----:B---3--:R-:W-:Y:S05]  /*7fb0*/  @P1 BRA `(.L_x_1295) ;  /* 0x0000000000081947 */ /* 0x008fea0003800000 */
[----:B------:R-:W3:Y:S02]  /*7fc0*/  SYNCS.PHASECHK.TRANS64.TRYWAIT P1, [UR5+0x2a850], R0 ;  /* 0x02a85000ff0075a7 */ /* 0x000ee40008020145 */
[----:B---3--:R-:W-:Y:S05]  /*7fd0*/  @!P1 BRA `(.L_x_1296) ;  /* 0x000000c800dc9947 */ /* 0x008fea0003800000 */
.L_x_1295:
        /* <DEDUP_REMOVED lines=38> */
.L_x_1297:
        /* <DEDUP_REMOVED lines=65> */
[-C--:B------:R-:W-:Y:S01]  /*8650*/  FMUL.FTZ R136, R13, R10.reuse ;  /* 0x0000000a0d887220 */ /* 0x080fe20000410000 */
[-CC-:B------:R-:W-:Y:S01]  /*8660*/  FFMA.FTZ R105, R113, R10.reuse, -R137.reuse ;  /* 0x0000000a71697223 */ /* 0x180fe20000010889 */
[----:B------:R-:W-:Y:S01]  /*8670*/  FADD.FTZ R13, -R11, R14 ;  /* 0x0000000e0b0d7221 */ /* 0x000fe20000010100 */
[-CC-:B------:R-:W-:Y:S01]  /*8680*/  FFMA.FTZ R113, R121, R10.reuse, -R137.reuse ;  /* 0x0000000a79717223 */ /* 0x180fe20000010889 */
[-CC-:B------:R-:W-:Y:S01]  /*8690*/  FFMA.FTZ R121, R129, R10.reuse, -R137.reuse ;  /* 0x0000000a81797223 */ /* 0x180fe20000010889 */
[-C--:B------:R-:W-:Y:S01]  /*86a0*/  FMUL.FTZ R129, R11, R10.reuse ;  /* 0x0000000a0b817220 */ /* 0x080fe20000410000 */
[-C--:B------:R-:W-:Y:S01]  /*86b0*/  FMUL.FTZ R2, R13, R10.reuse ;  /* 0x0000000a0d027220 */ /* 0x080fe20000410000 */
[-C--:B------:R-:W-:Y:S01]  /*86c0*/  FFMA.FTZ R13, R88, R10.reuse, -R137 ;  /* 0x0000000a580d7223 */ /* 0x080fe20000010889 */
[----:B------:R-:W-:Y:S01]  /*86d0*/  MUFU.EX2 R0, R136 ;  /* 0x0000008800007308 */ /* 0x000fe20000000800 */
[-CC-:B------:R-:W-:Y:S01]  /*86e0*/  FFMA.FTZ R157, R90, R10.reuse, -R129.reuse ;  /* 0x0000000a5a9d7223 */ /* 0x180fe20000010881 */
[-C--:B------:R-:W-:Y:S01]  /*86f0*/  FFMA.FTZ R14, R91, R10.reuse, -R129 ;  /* 0x0000000a5b0e7223 */ /* 0x080fe20000010881 */
[-C--:B------:R-:W-:Y:S01]  /*8700*/  FFMA.FTZ R158, R92, R10.reuse, -R137 ;  /* 0x0000000a5c9e7223 */ /* 0x080fe20000010889 */
[-C--:B------:R-:W-:Y:S01]  /*8710*/  FFMA.FTZ R159, R94, R10.reuse, -R129 ;  /* 0x0000000a5e9f7223 */ /* 0x080fe20000010881 */
[-C--:B------:R-:W-:Y:S01]  /*8720*/  FFMA.FTZ R21, R93, R10.reuse, -R137 ;  /* 0x0000000a5d157223 */ /* 0x080fe20000010889 */
[-C--:B------:R-:W-:Y:S01]  /*8730*/  FFMA.FTZ R20, R95, R10.reuse, -R129 ;  /* 0x0000000a5f147223 */ /* 0x080fe20000010881 */
[-C--:B------:R-:W-:Y:S01]  /*8740*/  FFMA.FTZ R152, R96, R10.reuse, -R137 ;  /* 0x0000000a60987223 */ /* 0x080fe20000010889 */
[----:B------:R-:W0:Y:S01]  /*8750*/  MUFU.EX2 R13, R13 ;  /* 0x0000000d000d7308 */ /* 0x000e220000000800 */
[-CC-:B------:R-:W-:Y:S01]  /*8760*/  FFMA.FTZ R153, R98, R10.reuse, -R129.reuse ;  /* 0x0000000a62997223 */ /* 0x180fe20000010881 */
[-C--:B------:R-:W-:Y:S01]  /*8770*/  FFMA.FTZ R88, R99, R10.reuse, -R129 ;  /* 0x0000000a63587223 */ /* 0x080fe20000010881 */
[-C--:B------:R-:W-:Y:S01]  /*8780*/  FFMA.FTZ R154, R100, R10.reuse, -R137 ;  /* 0x0000000a649a7223 */ /* 0x080fe20000010889 */
[-C--:B------:R-:W-:Y:S01]  /*8790*/  FFMA.FTZ R155, R102, R10.reuse, -R129 ;  /* 0x0000000a669b7223 */ /* 0x080fe20000010881 */
[-C--:B------:R-:W-:Y:S01]  /*87a0*/  FFMA.FTZ R93, R101, R10.reuse, -R137 ;  /* 0x0000000a655d7223 */ /* 0x080fe20000010889 */
[-C--:B------:R-:W-:Y:S01]  /*87b0*/  FFMA.FTZ R90, R103, R10.reuse, -R129 ;  /* 0x0000000a675a7223 */ /* 0x080fe20000010881 */
        /* <DEDUP_REMOVED lines=8> */
[----:B------:R-:W-:Y:S01]  /*8840*/  FFMA.FTZ R144, R112, R10, -R137 ;  /* 0x0000000a70907223 */ /* 0x000fe20000010889 */
[----:B------:R-:W1:Y:S01]  /*8850*/  MUFU.EX2 R157, R157 ;  /* 0x0000009d009d7308 */ /* 0x000e620000000800 */
[----:B0-----:R-:W-:Y:S01]  /*8860*/  FFMA.FTZ R91, R0, R8, R13 ;  /* 0x00000008005b7223 */ /* 0x001fe2000001000d */
[-CC-:B------:R-:W-:Y:S01]  /*8870*/  FFMA.FTZ R145, R114, R10.reuse, -R129.reuse ;  /* 0x0000000a72917223 */ /* 0x180fe20000010881 */
[-C--:B------:R-:W-:Y:S01]  /*8880*/  FFMA.FTZ R115, R115, R10.reuse, -R129 ;  /* 0x0000000a73737223 */ /* 0x080fe20000010881 */
[-C--:B------:R-:W-:Y:S01]  /*8890*/  FFMA.FTZ R146, R116, R10.reuse, -R137 ;  /* 0x0000000a74927223 */ /* 0x080fe20000010889 */
[-C--:B------:R-:W-:Y:S01]  /*88a0*/  FFMA.FTZ R118, R118, R10.reuse, -R129 ;  /* 0x0000000a76767223 */ /* 0x080fe20000010881 */
[-C--:B------:R-:W-:Y:S01]  /*88b0*/  FFMA.FTZ R109, R117, R10.reuse, -R137 ;  /* 0x0000000a756d7223 */ /* 0x080fe20000010889 */
[-C--:B------:R-:W-:Y:S01]  /*88c0*/  FFMA.FTZ R119, R119, R10.reuse, -R129 ;  /* 0x0000000a77777223 */ /* 0x080fe20000010881 */
[----:B------:R-:W0:Y:S01]  /*88d0*/  MUFU.EX2 R156, R156 ;  /* 0x0000009c009c7308 */ /* 0x000e220000000800 */
[-C--:B------:R-:W-:Y:S01]  /*88e0*/  FFMA.FTZ R140, R120, R10.reuse, -R137 ;  /* 0x0000000a788c7223 */ /* 0x080fe20000010889 */
[-CC-:B------:R-:W-:Y:S01]  /*88f0*/  FFMA.FTZ R122, R122, R10.reuse, -R129.reuse ;  /* 0x0000000a7a7a7223 */ /* 0x180fe20000010881 */
[-C--:B------:R-:W-:Y:S01]  /*8900*/  FFMA.FTZ R123, R123, R10.reuse, -R129 ;  /* 0x0000000a7b7b7223 */ /* 0x080fe20000010881 */
[-C--:B------:R-:W-:Y:S01]  /*8910*/  FFMA.FTZ R142, R124, R10.reuse, -R137 ;  /* 0x0000000a7c8e7223 */ /* 0x080fe20000010889 */
[-C--:B------:R-:W-:Y:S01]  /*8920*/  FFMA.FTZ R126, R126, R10.reuse, -R129 ;  /* 0x0000000a7e7e7223 */ /* 0x080fe20000010881 */
[-C--:B------:R-:W-:Y:S01]  /*8930*/  FFMA.FTZ R117, R125, R10.reuse, -R137 ;  /* 0x0000000a7d757223 */ /* 0x080fe20000010889 */
[-C--:B------:R-:W-:Y:S01]  /*8940*/  FFMA.FTZ R127, R127, R10.reuse, -R129 ;  /* 0x0000000a7f7f7223 */ /* 0x080fe20000010881 */
[----:B------:R-:W2:Y:S01]  /*8950*/  MUFU.EX2 R14, R14 ;  /* 0x0000000e000e7308 */ /* 0x000ea20000000800 */
[----:B-1----:R-:W-:Y:S01]  /*8960*/  FFMA.FTZ R3, R2, R3, R157 ;  /* 0x0000000302037223 */ /* 0x002fe2000001009d */
[-C--:B------:R-:W-:Y:S01]  /*8970*/  FFMA.FTZ R136, R128, R10.reuse, -R137 ;  /* 0x0000000a80887223 */ /* 0x080fe20000010889 */
[-CC-:B------:R-:W-:Y:S01]  /*8980*/  FFMA.FTZ R130, R130, R10.reuse, -R129.reuse ;  /* 0x0000000a82827223 */ /* 0x180fe20000010881 */
[-C--:B------:R-:W-:Y:S01]  /*8990*/  FFMA.FTZ R131, R131, R10.reuse, -R129 ;  /* 0x0000000a83837223 */ /* 0x080fe20000010881 */
[-CC-:B------:R-:W-:Y:S01]  /*89a0*/  FFMA.FTZ R138, R132, R10.reuse, -R137.reuse ;  /* 0x0000000a848a7223 */ /* 0x180fe20000010889 */
[-C--:B------:R-:W-:Y:S01]  /*89b0*/  FFMA.FTZ R125, R133, R10.reuse, -R137 ;  /* 0x0000000a857d7223 */ /* 0x080fe20000010889 */
[-C--:B------:R-:W-:Y:S01]  /*89c0*/  FFMA.FTZ R134, R134, R10.reuse, -R129 ;  /* 0x0000000a86867223 */ /* 0x080fe20000010881 */
        /* <DEDUP_REMOVED lines=93> */
.L_x_1298:
        /* <DEDUP_REMOVED lines=34> */
.L_x_1288:
        /* <DEDUP_REMOVED lines=8> */
[----:B------:R-:W-:-:S05]  /*9240*/  ULDC UR54, c[0x0][0x9e0] ;  /* 0x0002780000367ab9 */ /* 0x000fca0000000800 */
.L_x_1319:
        /* <DEDUP_REMOVED lines=8> */
.L_x_1301:
[----:B------:R-:W-:Y:S01]  /*92d0*/  ULEA UR5, UR39, UR40, 0x3 ;  /* 0x0000002827057291 */ /* 0x000fe2000f8e183f */
[----:B------:R-:W-:-:S05]  /*92e0*/  IMAD.U32 R9, RZ, RZ, UR38 ;  /* 0x00000026ff097e24 */ /* 0x000fca000f8e00ff */
[----:B------:R-:W-:-:S04]  /*92f0*/  SHF.L.U32 R9, R9, 0x1f, RZ ;  /* 0x0000001f09097819 */ /* 0x000fc800000006ff */
[----:B------:R0:W1:Y:S01]  /*9300*/  SYNCS.PHASECHK.TRANS64.TRYWAIT P1, [UR5+0x2a830], R9 ;  /* 0x02a83009ff0075a7 */ /* 0x0000620008020145 */
[----:B------:R-:W-:Y:S05]  /*9310*/  @!P0 BRA `(.L_x_1302) ;  /* 0x0000000000048947 */ /* 0x000fea0003800000 */
[----:B------:R-:W-:Y:S01]  /*9320*/  BPT.TRAP 0x1 ;  /* 0x000000040000795c */ /* 0x000fe20000300000 */
.L_x_1302:
[----:B-1----:R-:W-:Y:S05]  /*9330*/  @P1 BRA `(.L_x_1303) ;  /* 0x0000000000081947 */ /* 0x002fea0003800000 */
[----:B------:R-:W1:Y:S02]  /*9340*/  SYNCS.PHASECHK.TRANS64.TRYWAIT P1, [UR5+0x2a830], R9 ;  /* 0x02a83009ff0075a7 */ /* 0x000e640008020145 */
[----:B-1----:R-:W-:Y:S05]  /*9350*/  @!P1 BRA `(.L_x_1304) ;  /* 0x000000b800149947 */ /* 0x002fea0003800000 */
.L_x_1303:
        /* <DEDUP_REMOVED lines=135> */
.L_x_1305:
[----:B------:R-:W-:Y:S01]  /*9bd0*/  ULEA UR5, UR4, UR40, 0x3 ;  /* 0x0000002804057291 */ /* 0x000fe2000f8e183f */
[----:B------:R-:W-:-:S05]  /*9be0*/  IMAD.U32 R0, RZ, RZ, UR6 ;  /* 0x00000006ff007e24 */ /* 0x000fca000f8e00ff */
[----:B------:R-:W-:-:S04]  /*9bf0*/  SHF.L.U32 R0, R0, 0x1f, RZ ;  /* 0x0000001f00007819 */ /* 0x000fc800000006ff */
[----:B------:R2:W3:Y:S01]  /*9c00*/  SYNCS.PHASECHK.TRANS64.TRYWAIT P1, [UR5+0x2a850], R0 ;  /* 0x02a85000ff0075a7 */ /* 0x0004e20008020145 */
[----:B------:R-:W-:Y:S05]  /*9c10*/  @!P0 BRA `(.L_x_1306) ;  /* 0x0000000000048947 */ /* 0x000fea0003800000 */
[----:B------:R-:W-:Y:S01]  /*9c20*/  BPT.TRAP 0x1 ;  /* 0x000000040000795c */ /* 0x000fe20000300000 */
.L_x_1306:
[----:B---3--:R-:W-:Y:S05]  /*9c30*/  @P1 BRA `(.L_x_1307) ;  /* 0x0000000000081947 */ /* 0x008fea0003800000 */
[----:B------:R-:W3:Y:S02]  /*9c40*/  SYNCS.PHASECHK.TRANS64.TRYWAIT P1, [UR5+0x2a850], R0 ;  /* 0x02a85000ff0075a7 */ /* 0x000ee40008020145 */
[----:B---3--:R-:W-:Y:S05]  /*9c50*/  @!P1 BRA `(.L_x_1308) ;  /* 0x000000ac00ec9947 */ /* 0x008fea0003800000 */
.L_x_1307:
        /* <DEDUP_REMOVED lines=38> */
.L_x_1309:
[----:B------:R-:W3:Y:S01]  /*9ec0*/  LDL R148, [R1] ;  /* 0x0000000001947983 */ /* 0x000ee20000100800 */
[----:B------:R-:W-:Y:S01]  /*9ed0*/  ISETP.NE.AND P2, PT, R168, 0x1, PT ;  /* 0x00000001a800780c */ /* 0x000fe20003f45270 */
[----:B01----:R-:W-:Y:S01]  /*9ee0*/  IMAD.IADD R9, R22, 0x1, R18 ;  /* 0x0000000116097824 */ /* 0x003fe200078e0212 */
[----:B------:R-:W-:Y:S01]  /*9ef0*/  ULEA UR4, UR7, UR40, 0x3 ;  /* 0x0000002807047291 */ /* 0x000fe2000f8e183f */
[----:B------:R-:W-:-:S03]  /*9f00*/  IMAD R14, R15, -0x60, RZ ;  /* 0xffffffa00f0e7824 */ /* 0x000fc600078e02ff */
        /* <DEDUP_REMOVED lines=31> */
.L_x_1312:
[----:B------:R-:W-:-:S05]  /*a100*/  IMAD.U32 R21, RZ, RZ, UR42 ;  /* 0x0000002aff157e24 */ /* 0x000fca000f8e00ff */
[----:B------:R-:W-:-:S13]  /*a110*/  ISETP.NE.AND P1, PT, R21, 0x1, PT ;  /* 0x000000011500780c */ /* 0x000fda0003f25270 */
[----:B------:R-:W0:Y:S02]  /*a120*/  @P1 LDC.64 R140, c[0x0][0x9e8] ;  /* 0x00027a00ff8c1b82 */ /* 0x000e240000000a00 */
[----:B0-----:R-:W-:-:S05]  /*a130*/  @P1 IMAD.HI.U32 R10, R11, R140, RZ ;  /* 0x0000008c0b0a1227 */ /* 0x001fca00078e00ff */
[----:B------:R-:W-:-:S07]  /*a140*/  @P1 SHF.R.U32.HI R11, RZ, R141, R10 ;  /* 0x0000008dff0b1219 */ /* 0x000fce000001160a */
.L_x_1313:
[----:B------:R-:W-:Y:S05]  /*a150*/  BSYNC B0 ;  /* 0x0000000000007941 */ /* 0x000fea0003800000 */
.L_x_1311:
[----:B------:R-:W-:-:S05]  /*a160*/  IMAD R11, R11, R21, R138 ;  /* 0x000000150b0b7224 */ /* 0x000fca00078e028a */
[----:B------:R-:W-:Y:S02]  /*a170*/  VIADDMNMX R0, R11, R21, R0, PT ;  /* 0x000000150b007246 */ /* 0x000fe40003800100 */
[----:B------:R-:W-:-:S07]  /*a180*/  VIMNMX R2, R2, R11, !PT ;  /* 0x0000000b02027248 */ /* 0x000fce0007fe0100 */
.L_x_1310:
        /* <DEDUP_REMOVED lines=132> */
.L_x_1316:
[----:B------:R-:W-:-:S05]  /*a9d0*/  IMAD.U32 R10, RZ, RZ, UR42 ;  /* 0x0000002aff0a7e24 */ /* 0x000fca000f8e00ff */
[----:B------:R-:W-:-:S13]  /*a9e0*/  ISETP.NE.AND P6, PT, R10, 0x1, PT ;  /* 0x000000010a00780c */ /* 0x000fda0003fc5270 */
[----:B------:R-:W0:Y:S02]  /*a9f0*/  @P6 LDC.64 R148, c[0x0][0x9e8] ;  /* 0x00027a00ff946b82 */ /* 0x000e240000000a00 */
[----:B0-----:R-:W-:-:S05]  /*aa00*/  @P6 IMAD.HI.U32 R148, R9, R148, RZ ;  /* 0x0000009409946227 */ /* 0x001fca00078e00ff */
[----:B------:R-:W-:-:S07]  /*aa10*/  @P6 SHF.R.U32.HI R9, RZ, R149, R148 ;  /* 0x00000095ff096219 */ /* 0x000fce0000011694 */
.L_x_1317:
[----:B------:R-:W-:Y:S05]  /*aa20*/  BSYNC B0 ;  /* 0x0000000000007941 */ /* 0x000fea0003800000 */
.L_x_1315:
[----:B------:R-:W-:-:S05]  /*aa30*/  IMAD R9, R9, R10, R138 ;  /* 0x0000000a09097224 */ /* 0x000fca00078e028a */
[----:B------:R-:W-:Y:S02]  /*aa40*/  VIADDMNMX R0, R9, R10, R0, PT ;  /* 0x0000000a09007246 */ /* 0x000fe40003800100 */
[----:B------:R-:W-:-:S07]  /*aa50*/  VIMNMX R2, R2, R9, !PT ;  /* 0x0000000902027248 */ /* 0x000fce0007fe0100 */
.L_x_1314:
        /* <DEDUP_REMOVED lines=256> */
[----:B------:R-:W-:-:S06]  /*ba60*/  FADD.FTZ R96, R144, R91 ;  /* 0x0000005b90607221 */ /* 0x000fcc0000010000 */
        /* <DEDUP_REMOVED lines=51> */
.L_x_1318:
        /* <DEDUP_REMOVED lines=34> */
.L_x_1300:
        /* <DEDUP_REMOVED lines=67> */
.L_x_1320:
[----:B------:R-:W-:Y:S01]  /*c3f0*/  ULEA UR5, UR39, UR40, 0x3 ;  /* 0x0000002827057291 */ /* 0x000fe2000f8e183f */
[----:B------:R-:W-:-:S05]  /*c400*/  IMAD.U32 R0, RZ, RZ, UR38 ;  /* 0x00000026ff007e24 */ /* 0x000fca000f8e00ff */
[----:B------:R-:W-:-:S04]  /*c410*/  SHF.L.U32 R0, R0, 0x1f, RZ ;  /* 0x0000001f00007819 */ /* 0x000fc800000006ff */
[----:B------:R0:W1:Y:S01]  /*c420*/  SYNCS.PHASECHK.TRANS64.TRYWAIT P1, [UR5+0x2a850], R0 ;  /* 0x02a85000ff0075a7 */ /* 0x0000620008020145 */
[----:B------:R-:W-:Y:S05]  /*c430*/  @!P0 BRA `(.L_x_1321) ;  /* 0x0000000000048947 */ /* 0x000fea0003800000 */
[----:B------:R-:W-:Y:S01]  /*c440*/  BPT.TRAP 0x1 ;  /* 0x000000040000795c */ /* 0x000fe20000300000 */
.L_x_1321:
[----:B-1----:R-:W-:Y:S05]  /*c450*/  @P1 BRA `(.L_x_1322) ;  /* 0x0000000000081947 */ /* 0x002fea0003800000 */
[----:B------:R-:W1:Y:S02]  /*c460*/  SYNCS.PHASECHK.TRANS64.TRYWAIT P1, [UR5+0x2a850], R0 ;  /* 0x02a85000ff0075a7 */ /* 0x000e640008020145 */
[----:B-1----:R-:W-:Y:S05]  /*c470*/  @!P1 BRA `(.L_x_1323) ;  /* 0x0000008400fc9947 */ /* 0x002fea0003800000 */
.L_x_1322:
[----:B------:R-:W-:Y:S01]  /*c480*/  UIADD3 UR40, UR40, 0x400, URZ ;  /* 0x0000040028287890 */ /* 0x000fe2000fffe03f */
[----:B------:R-:W-:Y:S01]  /*c490*/  WARPGROUP.ARRIVE ;  /* 0x00000000000079c5 */ /* 0x000fe20000000000 */
[----:B------:R-:W-:Y:S01]  /*c4a0*/  UMOV UR7, 0x40000040 ;  /* 0x4000004000077882 */ /* 0x000fe20000000000 */
[----:B-1----:R-:W1:Y:S01]  /*c4b0*/  SHFL.BFLY PT, R5, R8, 0x2, 0x1f ;  /* 0x0c401f0008057f89 */ /* 0x002e6200000e0000 */
[----:B------:R-:W-:Y:S01]  /*c4c0*/  USHF.R.U32.HI UR40, URZ, 0x4, UR40 ;  /* 0x000000043f287899 */ /* 0x000fe20008011628 */
[----:B------:R-:W-:Y:S02]  /*c4d0*/  IMAD.MOV.U32 R13, RZ, RZ, RZ ;  /* 0x000000ffff0d7224 */ /* 0x000fe400078e00ff */
[----:B0-----:R-:W0:Y:S01]  /*c4e0*/  SHFL.BFLY PT, R0, R3, 0x2, 0x1f ;  /* 0x0c401f0003007f89 */ /* 0x001e2200000e0000 */
[----:B------:R-:W-:-:S04]  /*c4f0*/  ULOP3.LUT UR40, UR40, 0x3fff, URZ, 0xc0, !UPT ;  /* 0x00003fff28287892 */ /* 0x000fc8000f8ec03f */
[----:B------:R-:W-:-:S04]  /*c500*/  ULOP3.LUT UR4, UR40, 0x3000000, URZ, 0xfc, !UPT ;  /* 0x0300000028047892 */ /* 0x000fc8000f8efc3f */
[----:B------:R-:W-:-:S07]  /*c510*/  UIMAD UR4, UR39, 0x600, UR4 ;  /* 0x00000600270478a4 */ /* 0x000fce000f8e0204 */
[----:B------:R-:W-:Y:S02]  /*c520*/  UMOV UR6, UR4 ;  /* 0x0000000400067c82 */ /* 0x000fe40008000000 */
[----:B------:R-:W-:Y:S01]  /*c530*/  HGMMA.64x128x16.F32.BF16 R24, R156, gdesc[UR4].tnspB, R24, gsb0 ;  /* 0x41e000049c187df0 */ /* 0x000fe20008001818 */
[----:B------:R-:W-:Y:S01]  /*c540*/  UIADD3 UR6, UR4, 0x80, URZ ;  /* 0x0000008004067890 */ /* 0x000fe2000fffe03f */
[----:B-1----:R-:W-:Y:S01]  /*c550*/  FADD.FTZ R5, R5, R8 ;  /* 0x0000000805057221 */ /* 0x002fe20000010000 */
[----:B------:R-:W-:Y:S01]  /*c560*/  UMOV UR7, 0x40000040 ;  /* 0x4000004000077882 */ /* 0x000fe20000000000 */
[----:B0-----:R-:W-:Y:S01]  /*c570*/  FADD.FTZ R2, R0, R3 ;  /* 0x0000000300027221 */ /* 0x001fe20000010000 */
[----:B------:R-:W-:Y:S02]  /*c580*/  IMAD.MOV.U32 R3, RZ, RZ, RZ ;  /* 0x000000ffff037224 */ /* 0x000fe400078e00ff */
[----:B------:R-:W0:Y:S04]  /*c590*/  SHFL.BFLY PT, R0, R5, 0x1, 0x1f ;  /* 0x0c201f0005007f89 */ /* 0x000e2800000e0000 */
[----:B------:R-:W1:Y:S01]  /*c5a0*/  SHFL.BFLY PT, R7, R2, 0x1, 0x1f ;  /* 0x0c201f0002077f89 */ /* 0x000e6200000e0000 */
[----:B0-----:R-:W-:Y:S01]  /*c5b0*/  FADD.FTZ R12, R5, R0 ;  /* 0x00000000050c7221 */ /* 0x001fe20000010000 */
[----:B------:R-:W-:-:S02]  /*c5c0*/  IMAD.MOV.U32 R0, RZ, RZ, -0x800000 ;  /* 0xff800000ff007424 */ /* 0x000fc400078e00ff */
[----:B-1----:R-:W-:Y:S02]  /*c5d0*/  FADD.FTZ R14, R2, R7 ;  /* 0x00000007020e7221 */ /* 0x002fe40000010000 */
[----:B------:R-:W-:Y:S01]  /*c5e0*/  FSETP.NE.FTZ.AND P1, PT, R12, RZ, PT ;  /* 0x000000ff0c00720b */ /* 0x000fe20003f35000 */
[----:B------:R-:W-:Y:S02]  /*c5f0*/  IMAD.MOV.U32 R2, RZ, RZ, -0x800000 ;  /* 0xff800000ff027424 */ /* 0x000fe400078e00ff */
        /* <DEDUP_REMOVED lines=38> */
.L_x_1324:
        /* <DEDUP_REMOVED lines=9> */
[----:B------:R-:W-:Y:S01]  /*c8f0*/  FMUL.FTZ R7, R31, R13 ;  /* 0x0000000d1f077220 */ /* 0x000fe20000410000 */
        /* <DEDUP_REMOVED lines=64> */
.L_x_1246:
        /* <DEDUP_REMOVED lines=9> */
[----:B------:R-:W-:Y:S02]  /*cd90*/  F2FP.BF16.F32.PACK_AB R7, R7, R8 ;  /* 0x000000080707723e */ /* 0x000fe400000010ff */
[----:B------:R-:W-:Y:S01]  /*cda0*/  F2FP.BF16.F32.PACK_AB R6, R6, R91 ;  /* 0x0000005b0606723e */ /* 0x000fe200000010ff */
[----:B------:R-:W-:Y:S01]  /*cdb0*/  BAR.SYNC.DEFER_BLOCKING 0x1, 0x100 ;  /* 0x0044000000007b1d */ /* 0x000fe20000010000 */
        /* <DEDUP_REMOVED lines=15> */
[----:B------:R-:W-:Y:S02]  /*ceb0*/  IADD3 R97, P4, R4, 0x60, RZ ;  /* 0x0000006004617810 */ /* 0x000fe40007f9e0ff */
[----:B------:R-:W-:Y:S01]  /*cec0*/  SHF.R.U64 R9, R9, 0x3, RZ ;  /* 0x0000000309097819 */ /* 0x000fe200000012ff */
[--C-:B------:R-:W-:Y:S01]  /*ced0*/  IMAD.X R27, RZ, RZ, R5.reuse, P6 ;  /* 0x000000ffff1b7224 */ /* 0x100fe200030e0605 */
[----:B------:R-:W-:Y:S01]  /*cee0*/  LOP3.LUT R14, R23, 0x380, RZ, 0xc0, !PT ;  /* 0x00000380170e7812 */ /* 0x000fe200078ec0ff */
[----:B------:R-:W-:Y:S01]  /*cef0*/  IMAD.X R15, RZ, RZ, R5, P4 ;  /* 0x000000ffff0f7224 */ /* 0x000fe200020e0605 */
[----:B-1----:R-:W-:-:S02]  /*cf00*/  LOP3.LUT R44, R97, 0x380, RZ, 0xc0, !PT ;  /* 0x00000380612c7812 */ /* 0x002fc400078ec0ff */
[C---:B------:R-:W-:Y:S02]  /*cf10*/  IADD3 R73, P5, R4.reuse, 0x40, RZ ;  /* 0x0000004004497810 */ /* 0x040fe40007fbe0ff */
[C---:B------:R-:W-:Y:S02]  /*cf20*/  IADD3 R99, P3, R4.reuse, 0x4000, RZ ;  /* 0x0000400004637810 */ /* 0x040fe40007f7e0ff */
[C---:B------:R-:W-:Y:S01]  /*cf30*/  IADD3 R101, P2, R4.reuse, 0x4020, RZ ;  /* 0x0000402004657810 */ /* 0x040fe20007f5e0ff */
[--C-:B------:R-:W-:Y:S01]  /*cf40*/  IMAD.X R25, RZ, RZ, R5.reuse, P5 ;  /* 0x000000ffff197224 */ /* 0x100fe200028e0605 */
[C---:B------:R-:W-:Y:S01]  /*cf50*/  IADD3 R90, P1, R4.reuse, 0x4040, RZ ;  /* 0x00004040045a7810 */ /* 0x040fe20007f3e0ff */
[--C-:B------:R-:W-:Y:S01]  /*cf60*/  IMAD.X R21, RZ, RZ, R5.reuse, P3 ;  /* 0x000000ffff157224 */ /* 0x100fe200018e0605 */
[----:B------:R-:W-:Y:S01]  /*cf70*/  IADD3 R103, P0, R4, 0x4060, RZ ;  /* 0x0000406004677810 */ /* 0x000fe20007f1e0ff */
[--C-:B------:R-:W-:Y:S01]  /*cf80*/  IMAD.X R13, RZ, RZ, R5.reuse, P2 ;  /* 0x000000ffff0d7224 */ /* 0x100fe200010e0605 */
[----:B------:R-:W-:Y:S01]  /*cf90*/  LOP3.LUT R4, R9, R4, RZ, 0x3c, !PT ;  /* 0x0000000409047212 */ /* 0x000fe200078e3cff */
[--C-:B------:R-:W-:Y:S01]  /*cfa0*/  IMAD.X R11, RZ, RZ, R5.reuse, P1 ;  /* 0x000000ffff0b7224 */ /* 0x100fe200008e0605 */
[----:B------:R-:W-:Y:S01]  /*cfb0*/  SHF.R.U64 R14, R14, 0x3, RZ ;  /* 0x000000030e0e7819 */ /* 0x000fe200000012ff */
[----:B------:R-:W-:Y:S01]  /*cfc0*/  IMAD.X R9, RZ, RZ, R5, P0 ;  /* 0x000000ffff097224 */ /* 0x000fe200000e0605 */
[----:B------:R-:W-:-:S02]  /*cfd0*/  SHF.R.U64 R44, R44, 0x3, RZ ;  /* 0x000000032c2c7819 */ /* 0x000fc400000012ff */
[----:B------:R-:W-:Y:S02]  /*cfe0*/  MOV R94, R4 ;  /* 0x00000004005e7202 */ /* 0x000fe40000000f00 */
[----:B------:R-:W-:Y:S02]  /*cff0*/  LOP3.LUT R26, R14, R23, RZ, 0x3c, !PT ;  /* 0x000000170e1a7212 */ /* 0x000fe400078e3cff */
[----:B------:R-:W-:Y:S02]  /*d000*/  F2FP.BF16.F32.PACK_AB R5, R10, R93 ;  /* 0x0000005d0a05723e */ /* 0x000fe400000010ff */
[----:B------:R-:W-:Y:S02]  /*d010*/  LOP3.LUT R14, R44, R97, RZ, 0x3c, !PT ;  /* 0x000000612c0e7212 */ /* 0x000fe400078e3cff */
[----:B------:R-:W-:Y:S01]  /*d020*/  LOP3.LUT R10, R101, 0x380, RZ, 0xc0, !PT ;  /* 0x00000380650a7812 */ /* 0x000fe200078ec0ff */
[----:B------:R-:W1:Y:S01]  /*d030*/  LDC.64 R96, c[0x0][0xc00] ;  /* 0x00030000ff607b82 */ /* 0x000e620000000a00 */
[----:B------:R-:W-:-:S02]  /*d040*/  LOP3.LUT R23, R90, 0x380, RZ, 0xc0, !PT ;  /* 0x000003805a177812 */ /* 0x000fc400078ec0ff */
[----:B------:R-:W-:Y:S02]  /*d050*/  LOP3.LUT R44, R103, 0x380, RZ, 0xc0, !PT ;  /* 0x00000380672c7812 */ /* 0x000fe400078ec0ff */
[----:B------:R-:W-:Y:S02]  /*d060*/  LOP3.LUT R20, R73, 0x380, RZ, 0xc0, !PT ;  /* 0x0000038049147812 */ /* 0x000fe400078ec0ff */
[----:B------:R-:W-:Y:S02]  /*d070*/  LOP3.LUT R72, R99, 0x380, RZ, 0xc0, !PT ;  /* 0x0000038063487812 */ /* 0x000fe400078ec0ff */
[----:B------:R-:W-:Y:S02]  /*d080*/  SHF.R.U64 R10, R10, 0x3, RZ ;  /* 0x000000030a0a7819 */ /* 0x000fe400000012ff */
[----:B------:R-:W-:Y:S02]  /*d090*/  SHF.R.U64 R23, R23, 0x3, RZ ;  /* 0x0000000317177819 */ /* 0x000fe400000012ff */
[----:B------:R-:W-:-:S02]  /*d0a0*/  SHF.R.U64 R44, R44, 0x3, RZ ;  /* 0x000000032c2c7819 */ /* 0x000fc400000012ff */
[----:B------:R-:W-:Y:S02]  /*d0b0*/  SHF.R.U64 R20, R20, 0x3, RZ ;  /* 0x0000000314147819 */ /* 0x000fe400000012ff */
[----:B------:R-:W-:Y:S02]  /*d0c0*/  F2FP.BF16.F32.PACK_AB R4, R12, R95 ;  /* 0x0000005f0c04723e */ /* 0x000fe400000010ff */
[----:B------:R-:W-:Y:S02]  /*d0d0*/  SHF.R.U64 R72, R72, 0x3, RZ ;  /* 0x0000000348487819 */ /* 0x000fe400000012ff */
[----:B------:R-:W-:Y:S01]  /*d0e0*/  LOP3.LUT R12, R10, R101, RZ, 0x3c, !PT ;  /* 0x000000650a0c7212 */ /* 0x000fe200078e3cff */
[----:B------:R2:W-:Y:S01]  /*d0f0*/  STSM.16.M88.4 [R94], R4 ;  /* 0x000000045e007844 */ /* 0x0005e20000000200 */
[----:B------:R-:W-:Y:S02]  /*d100*/  LOP3.LUT R10, R23, R90, RZ, 0x3c, !PT ;  /* 0x0000005a170a7212 */ /* 0x000fe400078e3cff */
[----:B------:R-:W-:-:S02]  /*d110*/  LOP3.LUT R8, R44, R103, RZ, 0x3c, !PT ;  /* 0x000000672c087212 */ /* 0x000fc400078e3cff */
[----:B------:R-:W-:Y:S02]  /*d120*/  LOP3.LUT R24, R20, R73, RZ, 0x3c, !PT ;  /* 0x0000004914187212 */ /* 0x000fe400078e3cff */
[----:B------:R-:W-:Y:S02]  /*d130*/  LOP3.LUT R20, R72, R99, RZ, 0x3c, !PT ;  /* 0x0000006348147212 */ /* 0x000fe400078e3cff */
[----:B------:R-:W-:Y:S02]  /*d140*/  MOV R72, R10 ;  /* 0x0000000a00487202 */ /* 0x000fe40000000f00 */
[----:B------:R-:W-:Y:S02]  /*d150*/  MOV R44, R8 ;  /* 0x00000008002c7202 */ /* 0x000fe40000000f00 */
[----:B------:R-:W-:Y:S02]  /*d160*/  MOV R92, R26 ;  /* 0x0000001a005c7202 */ /* 0x000fe40000000f00 */
[----:B------:R-:W-:-:S02]  /*d170*/  F2FP.BF16.F32.PACK_AB R8, R88, R89 ;  /* 0x000000595808723e */ /* 0x000fc400000010ff */
[----:B------:R-:W-:Y:S02]  /*d180*/  F2FP.BF16.F32.PACK_AB R9, R35, R34 ;  /* 0x000000222309723e */ /* 0x000fe400000010ff */
[----:B------:R-:W-:Y:S02]  /*d190*/  F2FP.BF16.F32.PACK_AB R10, R37, R36 ;  /* 0x00000024250a723e */ /* 0x000fe400000010ff */
[----:B------:R-:W-:Y:S02]  /*d1a0*/  F2FP.BF16.F32.PACK_AB R11, R39, R38 ;  /* 0x00000026270b723e */ /* 0x000fe400000010ff */
[----:B------:R-:W-:Y:S02]  /*d1b0*/  MOV R91, R24 ;  /* 0x00000018005b7202 */ /* 0x000fe40000000f00 */
[----:B--2---:R-:W-:Y:S01]  /*d1c0*/  F2FP.BF16.F32.PACK_AB R4, R41, R40 ;  /* 0x000000282904723e */ /* 0x004fe200000010ff */
[----:B------:R-:W-:Y:S01]  /*d1d0*/  STSM.16.M88.4 [R92], R8 ;  /* 0x000000085c007844 */ /* 0x000fe20000000200 */
[----:B------:R-:W-:-:S02]  /*d1e0*/  F2FP.BF16.F32.PACK_AB R5, R43, R42 ;  /* 0x0000002a2b05723e */ /* 0x000fc400000010ff */
[----:B------:R-:W-:Y:S02]  /*d1f0*/  F2FP.BF16.F32.PACK_AB R6, R32, R33 ;  /* 0x000000212006723e */ /* 0x000fe400000010ff */
[----:B------:R-:W-:Y:S02]  /*d200*/  F2FP.BF16.F32.PACK_AB R7, R30, R31 ;  /* 0x0000001f1e07723e */ /* 0x000fe400000010ff */
[----:B------:R-:W-:Y:S02]  /*d210*/  MOV R90, R14 ;  /* 0x0000000e005a7202 */ /* 0x000fe40000000f00 */
[----:B------:R-:W-:Y:S01]  /*d220*/  MOV R73, R12 ;  /* 0x0000000c00497202 */ /* 0x000fe20000000f00 */
[----:B------:R2:W-:Y:S01]  /*d230*/  STSM.16.M88.4 [R91], R4 ;  /* 0x000000045b007844 */ /* 0x0005e20000000200 */
[----:B------:R-:W-:Y:S02]  /*d240*/  F2FP.BF16.F32.PACK_AB R12, R49, R48 ;  /* 0x00000030310c723e */ /* 0x000fe400000010ff */
[----:B------:R-:W-:-:S02]  /*d250*/  F2FP.BF16.F32.PACK_AB R13, R51, R50 ;  /* 0x00000032330d723e */ /* 0x000fc400000010ff */
[----:B------:R-:W-:Y:S02]  /*d260*/  F2FP.BF16.F32.PACK_AB R14, R53, R52 ;  /* 0x00000034350e723e */ /* 0x000fe400000010ff */
[----:B------:R-:W-:Y:S01]  /*d270*/  F2FP.BF16.F32.PACK_AB R15, R55, R54 ;  /* 0x00000036370f723e */ /* 0x000fe200000010ff */
[----:B------:R-:W-:Y:S01]  /*d280*/  ULDC UR4, c[0x0][0xa88] ;  /* 0x0002a20000047ab9 */ /* 0x000fe20000000800 */
[----:B------:R-:W-:Y:S01]  /*d290*/  MOV R23, R20 ;  /* 0x0000001400177202 */ /* 0x000fe20000000f00 */
[----:B------:R-:W3:Y:S01]  /*d2a0*/  LDC R52, c[0x0][0xbe8] ;  /* 0x0002fa00ff347b82 */ /* 0x000ee20000000800 */
[----:B------:R-:W-:Y:S01]  /*d2b0*/  F2FP.BF16.F32.PACK_AB R24, R57, R56 ;  /* 0x000000383918723e */ /* 0x000fe200000010ff */
[----:B------:R-:W-:Y:S01]  /*d2c0*/  STSM.16.M88.4 [R90], R12 ;  /* 0x0000000c5a007844 */ /* 0x000fe20000000200 */
[----:B------:R-:W-:Y:S02]  /*d2d0*/  F2FP.BF16.F32.PACK_AB R25, R59, R58 ;  /* 0x0000003a3b19723e */ /* 0x000fe400000010ff */
[----:B------:R-:W-:-:S02]  /*d2e0*/  F2FP.BF16.F32.PACK_AB R26, R61, R60 ;  /* 0x0000003c3d1a723e */ /* 0x000fc400000010ff */
[----:B------:R-:W-:Y:S01]  /*d2f0*/  F2FP.BF16.F32.PACK_AB R27, R63, R62 ;  /* 0x0000003e3f1b723e */ /* 0x000fe200000010ff */
[----:B--2---:R-:W2:Y:S01]  /*d300*/  LDC.64 R4, c[0x0][0xc08] ;  /* 0x00030200ff047b82 */ /* 0x004ea20000000a00 */
[----:B------:R-:W-:Y:S02]  /*d310*/  F2FP.BF16.F32.PACK_AB R30, R77, R76 ;  /* 0x0000004c4d1e723e */ /* 0x000fe400000010ff */
[----:B------:R-:W-:Y:S01]  /*d320*/  F2FP.BF16.F32.PACK_AB R31, R79, R78 ;  /* 0x0000004e4f1f723e */ /* 0x000fe200000010ff */
[----:B------:R4:W-:Y:S01]  /*d330*/  STSM.16.M88.4 [R23], R24 ;  /* 0x0000001817007844 */ /* 0x0009e20000000200 */
[----:B-1----:R-:W-:-:S03]  /*d340*/  ISETP.NE.U32.AND P0, PT, R96, RZ, PT ;  /* 0x000000ff6000720c */ /* 0x002fc60003f05070 */
[----:B------:R-:W1:Y:S01]  /*d350*/  LDC.64 R20, c[0x0][0xc00] ;  /* 0x00030000ff147b82 */ /* 0x000e620000000a00 */
[----:B------:R0:W-:Y:S01]  /*d360*/  STSM.16.M88.4 [R73], R64 ;  /* 0x0000004049007844 */ /* 0x0001e20000000200 */
[----:B------:R-:W-:-:S03]  /*d370*/  ISETP.NE.AND.EX P0, PT, R97, RZ, PT, P0 ;  /* 0x000000ff6100720c */ /* 0x000fc60003f05300 */
[----:B------:R0:W-:Y:S04]  /*d380*/  STSM.16.M88.4 [R72], R28 ;  /* 0x0000001c48007844 */ /* 0x0001e80000000200 */
[----:B------:R0:W-:Y:S01]  /*d390*/  STSM.16.M88.4 [R44], R80 ;  /* 0x000000502c007844 */ /* 0x0001e20000000200 */
[----:B------:R-:W-:Y:S02]  /*d3a0*/  IMAD.U32 R7, RZ, RZ, UR4 ;  /* 0x00000004ff077e24 */ /* 0x000fe4000f8e00ff */
[----:B----4-:R-:W-:Y:S01]  /*d3b0*/  IMAD.MOV.U32 R23, RZ, RZ, RZ ;  /* 0x000000ffff177224 */ /* 0x010fe200078e00ff */
[----:B------:R-:W-:Y:S01]  /*d3c0*/  BAR.SYNC.DEFER_BLOCKING 0x1, 0x100 ;  /* 0x0044000000007b1d */ /* 0x000fe20000010000 */
[----:B--2---:R-:W-:-:S04]  /*d3d0*/  ISETP.NE.U32.AND P2, PT, R4, RZ, PT ;  /* 0x000000ff0400720c */ /* 0x004fc80003f45070 */
[----:B------:R-:W-:Y:S01]  /*d3e0*/  ISETP.NE.AND.EX P2, PT, R5, RZ, PT, P2 ;  /* 0x000000ff0500720c */ /* 0x000fe20003f45320 */
[----:B-1----:R-:W-:-:S12]  /*d3f0*/  IMAD.WIDE R20, R164, 0x4, R20 ;  /* 0x00000004a4147825 */ /* 0x002fd800078e0214 */
[----:B------:R-:W1:Y:S01]  /*d400*/  @P2 LDC.64 R4, c[0x0][0xc08] ;  /* 0x00030200ff042b82 */ /* 0x000e620000000a00 */
[----:B------:R0:W5:Y:S01]  /*d410*/  @P0 LDG.E R23, desc[UR36][R20.64] ;  /* 0x0000002414170981 */ /* 0x000162000c1e1900 */
[----:B---3--:R-:W-:-:S13]  /*d420*/  ISETP.NE.AND P1, PT, R52, 0x1, PT ;  /* 0x000000013400780c */ /* 0x008fda0003f25270 */
[----:B------:R-:W2:Y:S01]  /*d430*/  @P1 LDC R6, c[0x0][0xbec] ;  /* 0x0002fb00ff061b82 */ /* 0x000ea20000000800 */
[----:B-1----:R-:W-:-:S07]  /*d440*/  @P2 IMAD.WIDE R4, R164, 0x4, R4 ;  /* 0x00000004a4042825 */ /* 0x002fce00078e0204 */
[----:B------:R-:W1:Y:S01]  /*d450*/  @P1 LDC R11, c[0x0][0xbf0] ;  /* 0x0002fc00ff0b1b82 */ /* 0x000e620000000800 */
[----:B------:R0:W5:Y:S01]  /*d460*/  @P2 LDG.E R7, desc[UR36][R4.64] ;  /* 0x0000002404072981 */ /* 0x000162000c1e1900 */
[----:B------:R-:W-:Y:S05]  /*d470*/  @P2 BRA `(.L_x_1327) ;  /* 0x0000000000102947 */ /* 0x000fea0003800000 */
[----:B------:R-:W-:Y:S05]  /*d480*/  @!P0 BRA `(.L_x_1327) ;  /* 0x00000000000c8947 */ /* 0x000fea0003800000 */
[----:B0-----:R-:W3:Y:S04]  /*d490*/  LDG.E R4, desc[UR36][R20.64] ;  /* 0x0000002414047981 */ /* 0x001ee8000c1e1900 */
[----:B-----5:R-:W3:Y:S02]  /*d4a0*/  LDG.E R7, desc[UR36][R20.64+0x4] ;  /* 0x0000042414077981 */ /* 0x020ee4000c1e1900 */
[----:B---3--:R-:W-:-:S07]  /*d4b0*/  IMAD.IADD R7, R7, 0x1, -R4 ;  /* 0x0000000107077824 */ /* 0x008fce00078e0a04 */
.L_x_1327:
[----:B0-----:R-:W-:Y:S01]  /*d4c0*/  SHF.R.S32.HI R44, RZ, 0x1f, R163 ;  /* 0x0000001fff2c7819 */ /* 0x001fe200000114a3 */
[----:B------:R-:W-:Y:S01]  /*d4d0*/  IMAD.IADD R15, R22, 0x1, R18 ;  /* 0x00000001160f7824 */ /* 0x000fe200078e0212 */
[----:B------:R-:W-:Y:S01]  /*d4e0*/  ULDC.64 UR4, c[0x0][0xb90] ;  /* 0x0002e40000047ab9 */ /* 0x000fe20000000a00 */
[--C-:B-----5:R-:W-:Y:S01]  /*d4f0*/  SHF.R.S32.HI R21, RZ, 0x1f, R23.reuse ;  /* 0x0000001fff157819 */ /* 0x120fe20000011417 */
[----:B------:R-:W-:Y:S01]  /*d500*/  IMAD.MOV.U32 R20, RZ, RZ, R23 ;  /* 0x000000ffff147224 */ /* 0x000fe200078e0017 */
[----:B------:R-:W-:Y:S01]  /*d510*/  SHF.R.S32.HI R8, RZ, 0x1f, R164 ;  /* 0x0000001fff087819 */ /* 0x000fe200000114a4 */
[----:B------:R-:W-:Y:S01]  /*d520*/  IMAD R4, R44, UR4, RZ ;  /* 0x000000042c047c24 */ /* 0x000fe2000f8e02ff */
[----:B------:R-:W-:Y:S01]  /*d530*/  SEL R53, R164, RZ, !P0 ;  /* 0x000000ffa4357207 */ /* 0x000fe20004000000 */
[----:B--2---:R-:W-:-:S04]  /*d540*/  @P1 IMAD.HI.U32 R6, R15, R6, RZ ;  /* 0x000000060f061227 */ /* 0x004fc800078e00ff */
[----:B------:R-:W-:Y:S01]  /*d550*/  IMAD.MOV.U32 R9, RZ, RZ, R15 ;  /* 0x000000ffff097224 */ /* 0x000fe200078e000f */
[----:B-1----:R-:W-:Y:S01]  /*d560*/  @P1 SHF.R.U32.HI R9, RZ, R11, R6 ;  /* 0x0000000bff091219 */ /* 0x002fe20000011606 */
[C---:B------:R-:W-:Y:S02]  /*d570*/  IMAD R13, R163.reuse, UR5, R4 ;  /* 0x00000005a30d7c24 */ /* 0x040fe4000f8e0204 */
[----:B------:R-:W-:Y:S01]  /*d580*/  IMAD.WIDE.U32 R4, R163, UR4, R20 ;  /* 0x00000004a3047c25 */ /* 0x000fe2000f8e0014 */
[----:B------:R-:W-:Y:S01]  /*d590*/  SEL R20, R8, RZ, !P0 ;  /* 0x000000ff08147207 */ /* 0x000fe20004000000 */
[----:B------:R-:W-:Y:S02]  /*d5a0*/  ULDC.64 UR4, c[0x0][0xb98] ;  /* 0x0002e60000047ab9 */ /* 0x000fe40000000a00 */
[----:B------:R-:W-:Y:S02]  /*d5b0*/  IMAD R11, R165, 0x40, R160 ;  /* 0x00000040a50b7824 */ /* 0x000fe400078e02a0 */
[----:B------:R-:W-:-:S02]  /*d5c0*/  IMAD.IADD R5, R5, 0x1, R13 ;  /* 0x0000000105057824 */ /* 0x000fc400078e020d */
        /* <DEDUP_REMOVED lines=13> */
[----:B------:R-:W-:Y:S01]  /*d6a0*/  IMAD.IADD R24, R170, 0x1, R18 ;  /* 0x00000001aa187824 */ /* 0x000fe200078e0212 */
[----:B------:R-:W-:Y:S01]  /*d6b0*/  IADD3.X R5, R13, R5, R8, P2, !PT ;  /* 0x000000050d057210 */ /* 0x000fe200017fe408 */
[----:B------:R-:W-:Y:S01]  /*d6c0*/  IMAD R55, R7, R52, RZ ;  /* 0x0000003407377224 */ /* 0x000fe200078e02ff */
[----:B------:R-:W-:Y:S01]  /*d6d0*/  IADD3 R9, P3, R16, 0x2000, RZ ;  /* 0x0000200010097810 */ /* 0x000fe20007f7e0ff */
[----:B------:R-:W-:Y:S01]  /*d6e0*/  IMAD R10, R6, UR4, RZ ;  /* 0x00000004060a7c24 */ /* 0x000fe2000f8e02ff */
[----:B------:R-:W-:Y:S01]  /*d6f0*/  IADD3 R15, P0, R16, 0x1000, RZ ;  /* 0x00001000100f7810 */ /* 0x000fe20007f1e0ff */
[----:B------:R-:W-:Y:S01]  /*d700*/  IMAD.WIDE.U32 R4, R11, UR4, R4 ;  /* 0x000000040b047c25 */ /* 0x000fe2000f8e0004 */
[----:B------:R-:W-:-:S02]  /*d710*/  LOP3.LUT R8, R9, 0x380, RZ, 0xc0, !PT ;  /* 0x0000038009087812 */ /* 0x000fc400078ec0ff */
[----:B------:R-:W-:Y:S01]  /*d720*/  LOP3.LUT R36, R37, 0x380, RZ, 0xc0, !PT ;  /* 0x0000038025247812 */ /* 0x000fe200078ec0ff */
[----:B------:R-:W-:Y:S01]  /*d730*/  IMAD R13, R11, UR5, R10 ;  /* 0x000000050b0d7c24 */ /* 0x000fe2000f8e020a */
[----:B------:R-:W-:Y:S01]  /*d740*/  ULDC.64 UR4, c[0x0][0xb50] ;  /* 0x0002d40000047ab9 */ /* 0x000fe20000000a00 */
[----:B------:R-:W-:Y:S01]  /*d750*/  SHF.R.U64 R6, R8, 0x3, RZ ;  /* 0x0000000308067819 */ /* 0x000fe200000012ff */
[----:B------:R-:W-:Y:S01]  /*d760*/  IMAD.X R7, RZ, RZ, R17, P3 ;  /* 0x000000ffff077224 */ /* 0x000fe200018e0611 */
[----:B------:R-:W-:Y:S01]  /*d770*/  LEA R10, P4, R4, UR4, 0x2 ;  /* 0x00000004040a7c11 */ /* 0x000fe2000f8810ff */
[----:B------:R-:W-:Y:S01]  /*d780*/  IMAD.IADD R5, R5, 0x1, R13 ;  /* 0x0000000105057824 */ /* 0x000fe200078e020d */
[----:B------:R-:W-:Y:S01]  /*d790*/  LOP3.LUT R6, R6, R9, RZ, 0x3c, !PT ;  /* 0x0000000906067212 */ /* 0x000fe200078e3cff */
[----:B------:R-:W-:Y:S01]  /*d7a0*/  IMAD.X R13, RZ, RZ, R17, P0 ;  /* 0x000000ffff0d7224 */ /* 0x000fe200000e0611 */
[----:B------:R-:W-:Y:S01]  /*d7b0*/  IADD3 R9, P2, R16, 0x3000, RZ ;  /* 0x0000300010097810 */ /* 0x000fe20007f5e0ff */
[----:B------:R-:W-:Y:S01]  /*d7c0*/  SHFL.IDX PT, R48, R10, RZ, 0x1c1f ;  /* 0x001c1fff0a307589 */ /* 0x000fe200000e0000 */
[----:B------:R-:W-:Y:S01]  /*d7d0*/  LEA.HI.X R14, R4, UR5, R5, 0x2, P4 ;  /* 0x00000005040e7c11 */ /* 0x000fe2000a0f1405 */
[----:B------:R-:W-:Y:S01]  /*d7e0*/  VIADD R4, R24, 0x8 ;  /* 0x0000000818047836 */ /* 0x000fe20000000000 */
[----:B------:R-:W-:Y:S01]  /*d7f0*/  LOP3.LUT R8, R9, 0x380, RZ, 0xc0, !PT ;  /* 0x0000038009087812 */ /* 0x000fe200078ec0ff */
[----:B------:R-:W-:Y:S01]  /*d800*/  SHFL.IDX PT, R50, R10, 0x1, 0x1c1f ;  /* 0x003c1f000a327f89 */ /* 0x000fe200000e0000 */
[----:B------:R-:W-:Y:S01]  /*d810*/  LOP3.LUT P0, RZ, R167, 0x3, RZ, 0xc0, !PT ;  /* 0x00000003a7ff7812 */ /* 0x000fe2000780c0ff */
[----:B------:R-:W-:Y:S01]  /*d820*/  ULDC.64 UR4, c[0x0][0xaa0] ;  /* 0x0002a80000047ab9 */ /* 0x000fe20000000a00 */
[----:B------:R-:W-:Y:S01]  /*d830*/  SHF.R.U64 R8, R8, 0x3, RZ ;  /* 0x0000000308087819 */ /* 0x000fe200000012ff */
[----:B------:R-:W0:Y:S01]  /*d840*/  SHFL.IDX PT, R49, R14, RZ, 0x1c1f ;  /* 0x001c1fff0e317589 */ /* 0x000e2200000e0000 */
[----:B------:R-:W-:-:S02]  /*d850*/  IADD3 R33, P4, R16, 0x6000, RZ ;  /* 0x0000600010217810 */ /* 0x000fc40007f9e0ff */
[----:B------:R-:W-:Y:S01]  /*d860*/  LOP3.LUT R8, R8, R9, RZ, 0x3c, !PT ;  /* 0x0000000908087212 */ /* 0x000fe200078e3cff */
[----:B------:R-:W1:Y:S01]  /*d870*/  SHFL.IDX PT, R51, R14, 0x1, 0x1c1f ;  /* 0x003c1f000e337f89 */ /* 0x000e6200000e0000 */
[----:B------:R-:W-:Y:S01]  /*d880*/  IMAD.X R9, RZ, RZ, R17, P2 ;  /* 0x000000ffff097224 */ /* 0x000fe200010e0611 */
[-C--:B------:R-:W-:Y:S02]  /*d890*/  ISETP.GE.OR P2, PT, R24, R55.reuse, P0 ;  /* 0x000000371800720c */ /* 0x080fe40000746670 */
[----:B------:R-:W-:Y:S02]  /*d8a0*/  ISETP.GE.OR P0, PT, R4, R55, P0 ;  /* 0x000000370400720c */ /* 0x000fe40000706670 */
[----:B------:R-:W-:Y:S02]  /*d8b0*/  LOP3.LUT R11, R16, 0x380, RZ, 0xc0, !PT ;  /* 0x00000380100b7812 */ /* 0x000fe400078ec0ff */
[----:B------:R-:W-:Y:S02]  /*d8c0*/  LOP3.LUT R32, R33, 0x380, RZ, 0xc0, !PT ;  /* 0x0000038021207812 */ /* 0x000fe400078ec0ff */
[----:B------:R-:W-:-:S02]  /*d8d0*/  SHF.R.U64 R11, R11, 0x3, RZ ;  /* 0x000000030b0b7819 */ /* 0x000fc400000012ff */
[----:B------:R-:W-:Y:S02]  /*d8e0*/  IADD3 R5, P3, R16, 0x7000, RZ ;  /* 0x0000700010057810 */ /* 0x000fe40007f7e0ff */
[----:B------:R-:W-:Y:S02]  /*d8f0*/  SHF.R.U64 R40, R40, 0x3, RZ ;  /* 0x0000000328287819 */ /* 0x000fe400000012ff */
[----:B------:R-:W-:Y:S01]  /*d900*/  SHF.R.U64 R36, R36, 0x3, RZ ;  /* 0x0000000324247819 */ /* 0x000fe200000012ff */
[--C-:B------:R-:W-:Y:S01]  /*d910*/  IMAD.X R29, RZ, RZ, R17.reuse, P3 ;  /* 0x000000ffff1d7224 */ /* 0x100fe200018e0611 */
[----:B------:R-:W-:Y:S02]  /*d920*/  SHF.R.U64 R32, R32, 0x3, RZ ;  /* 0x0000000320207819 */ /* 0x000fe400000012ff */
[----:B------:R-:W-:Y:S01]  /*d930*/  LOP3.LUT R16, R11, R16, RZ, 0x3c, !PT ;  /* 0x000000100b107212 */ /* 0x000fe200078e3cff */
[----:B0-----:R0:W-:Y:S01]  /*d940*/  @!P2 ST.E desc[UR36][R48.64], R2 ;  /* 0x000000023000a985 */ /* 0x0011e2000c101924 */
[----:B------:R-:W-:Y:S01]  /*d950*/  LOP3.LUT R40, R40, R41, RZ, 0x3c, !PT ;  /* 0x0000002928287212 */ /* 0x000fe200078e3cff */
[--C-:B------:R-:W-:Y:S01]  /*d960*/  IMAD.X R41, RZ, RZ, R17.reuse, P6 ;  /* 0x000000ffff297224 */ /* 0x100fe200030e0611 */
[----:B------:R-:W-:Y:S01]  /*d970*/  LOP3.LUT R36, R36, R37, RZ, 0x3c, !PT ;  /* 0x0000002524247212 */ /* 0x000fe200078e3cff */
[----:B-1----:R1:W-:Y:S01]  /*d980*/  @!P0 ST.E desc[UR36][R50.64], R0 ;  /* 0x0000000032008985 */ /* 0x0023e2000c101924 */
[----:B------:R-:W-:Y:S01]  /*d990*/  LOP3.LUT R32, R32, R33, RZ, 0x3c, !PT ;  /* 0x0000002120207212 */ /* 0x000fe200078e3cff */
[--C-:B------:R-:W-:Y:S01]  /*d9a0*/  IMAD.X R37, RZ, RZ, R17.reuse, P5 ;  /* 0x000000ffff257224 */ /* 0x100fe200028e0611 */
[----:B------:R-:W-:Y:S01]  /*d9b0*/  LOP3.LUT R12, R15, 0x380, RZ, 0xc0, !PT ;  /* 0x000003800f0c7812 */ /* 0x000fe200078ec0ff */
[----:B------:R-:W-:Y:S01]  /*d9c0*/  IMAD.X R33, RZ, RZ, R17, P4 ;  /* 0x000000ffff217224 */ /* 0x000fe200020e0611 */
[----:B------:R2:W5:Y:S01]  /*d9d0*/  LD.E.128 R24, desc[UR36][R16.64] ;  /* 0x0000002410187980 */ /* 0x000562000c101d00 */
[----:B------:R-:W-:Y:S01]  /*d9e0*/  LOP3.LUT R4, R5, 0x380, RZ, 0xc0, !PT ;  /* 0x0000038005047812 */ /* 0x000fe200078ec0ff */
[----:B0-----:R-:W0:Y:S01]  /*d9f0*/  @P1 LDC R49, c[0x0][0xbec] ;  /* 0x0002fb00ff311b82 */ /* 0x001e220000000800 */
[----:B------:R-:W-:Y:S01]  /*da00*/  SHF.R.U64 R12, R12, 0x3, RZ ;  /* 0x000000030c0c7819 */ /* 0x000fe200000012ff */
[----:B------:R-:W5:Y:S01]  /*da10*/  LD.E.128 R8, desc[UR36][R8.64] ;  /* 0x0000002408087980 */ /* 0x000f62000c101d00 */
[----:B------:R-:W-:Y:S01]  /*da20*/  SHF.R.U64 R4, R4, 0x3, RZ ;  /* 0x0000000304047819 */ /* 0x000fe200000012ff */
[----:B-1----:R-:W-:Y:S01]  /*da30*/  IMAD R0, R21, UR4, RZ ;  /* 0x0000000415007c24 */ /* 0x002fe2000f8e02ff */
[----:B------:R-:W-:Y:S01]  /*da40*/  LOP3.LUT R12, R12, R15, RZ, 0x3c, !PT ;  /* 0x0000000f0c0c7212 */ /* 0x000fe200078e3cff */
[----:B------:R-:W5:Y:S01]  /*da50*/  LD.E.128 R40, desc[UR36][R40.64] ;  /* 0x0000002428287980 */ /* 0x000f62000c101d00 */
[----:B--2---:R-:W-:Y:S01]  /*da60*/  IMAD.WIDE.U32 R16, R23, UR4, RZ ;  /* 0x0000000417107c25 */ /* 0x004fe2000f8e00ff */
[----:B------:R-:W-:-:S02]  /*da70*/  LOP3.LUT R28, R4, R5, RZ, 0x3c, !PT ;  /* 0x00000005041c7212 */ /* 0x000fc400078e3cff */
[----:B------:R-:W5:Y:S01]  /*da80*/  LD.E.128 R4, desc[UR36][R6.64] ;  /* 0x0000002406047980 */ /* 0x000f62000c101d00 */
[----:B------:R-:W-:Y:S01]  /*da90*/  IMAD R21, R23, UR5, R0 ;  /* 0x0000000517157c24 */ /* 0x000fe2000f8e0200 */
[----:B------:R-:W-:Y:S01]  /*daa0*/  ULDC.64 UR4, c[0x0][0xae8] ;  /* 0x0002ba0000047ab9 */ /* 0x000fe20000000a00 */
[----:B------:R-:W1:Y:S01]  /*dab0*/  @P1 LDC R23, c[0x0][0xbf0] ;  /* 0x0002fc00ff171b82 */ /* 0x000e620000000800 */
[----:B------:R-:W5:Y:S01]  /*dac0*/  LD.E.128 R12, desc[UR36][R12.64] ;  /* 0x000000240c0c7980 */ /* 0x000f62000c101d00 */
[----:B------:R-:W-:Y:S02]  /*dad0*/  IMAD.IADD R17, R17, 0x1, R21 ;  /* 0x0000000111117824 */ /* 0x000fe400078e0215 */
[----:B------:R-:W-:Y:S01]  /*dae0*/  IMAD R21, R162, 0x20, R165 ;  /* 0x00000020a2157824 */ /* 0x000fe200078e02a5 */
[----:B------:R-:W5:Y:S01]  /*daf0*/  LD.E.128 R36, desc[UR36][R36.64] ;  /* 0x0000002424247980 */ /* 0x000f62000c101d00 */
[----:B------:R-:W-:Y:S02]  /*db00*/  IMAD R0, R44, UR4, RZ ;  /* 0x000000042c007c24 */ /* 0x000fe4000f8e02ff */
[----:B------:R-:W-:Y:S01]  /*db10*/  IMAD.IADD R44, R18, 0x1, R21 ;  /* 0x00000001122c7824 */ /* 0x000fe200078e0215 */
[----:B------:R-:W5:Y:S01]  /*db20*/  LD.E.128 R32, desc[UR36][R32.64] ;  /* 0x0000002420207980 */ /* 0x000f62000c101d00 */
[----:B------:R-:W-:-:S02]  /*db30*/  IMAD R21, R163, UR5, R0 ;  /* 0x00000005a3157c24 */ /* 0x000fc4000f8e0200 */
[----:B------:R-:W-:Y:S01]  /*db40*/  IMAD.WIDE.U32 R16, R163, UR4, R16 ;  /* 0x00000004a3107c25 */ /* 0x000fe2000f8e0010 */
[----:B------:R-:W-:Y:S01]  /*db50*/  ULDC.64 UR4, c[0x0][0xaf0] ;  /* 0x0002bc0000047ab9 */ /* 0x000fe20000000a00 */
[----:B------:R-:W5:Y:S02]  /*db60*/  LD.E.128 R28, desc[UR36][R28.64] ;  /* 0x000000241c1c7980 */ /* 0x000f64000c101d00 */
[----:B0-----:R-:W-:Y:S01]  /*db70*/  @P1 IMAD.HI.U32 R0, R44, R49, RZ ;  /* 0x000000312c001227 */ /* 0x001fe200078e00ff */
[----:B------:R-:W-:Y:S01]  /*db80*/  @!PT LDS RZ, [RZ] ;  /* 0x00000000fffff984 */ /* 0x000fe20000000800 */
[----:B------:R-:W-:Y:S01]  /*db90*/  @!PT LDS RZ, [RZ] ;  /* 0x00000000fffff984 */ /* 0x000fe20000000800 */
[----:B------:R-:W-:Y:S01]  /*dba0*/  @!PT LDS RZ, [RZ] ;  /* 0x00000000fffff984 */ /* 0x000fe20000000800 */
[----:B------:R-:W-:Y:S01]  /*dbb0*/  @!PT LDS RZ, [RZ] ;  /* 0x00000000fffff984 */ /* 0x000fe20000000800 */
[----:B------:R0:W-:Y:S06]  /*dbc0*/  MEMBAR.ALL.CTA ;  /* 0x0000000000007992 */ /* 0x0001ec0000008000 */
[----:B0-----:R-:W0:Y:S01]  /*dbd0*/  FENCE.VIEW.ASYNC.S ;  /* 0x00000000000073c6 */ /* 0x001e220000000000 */
[----:B------:R-:W-:-:S02]  /*dbe0*/  IMAD.IADD R17, R17, 0x1, R21 ;  /* 0x0000000111117824 */ /* 0x000fc400078e0215 */
[----:B------:R-:W-:Y:S02]  /*dbf0*/  IMAD.MOV.U32 R21, RZ, RZ, R44 ;  /* 0x000000ffff157224 */ /* 0x000fe400078e002c */
[----:B------:R-:W-:Y:S01]  /*dc00*/  IMAD R2, R20, UR4, RZ ;  /* 0x0000000414027c24 */ /* 0x000fe2000f8e02ff */
[----:B-1----:R-:W-:Y:S01]  /*dc10*/  @P1 SHF.R.U32.HI R21, RZ, R23, R0 ;  /* 0x00000017ff151219 */ /* 0x002fe20000011600 */
[----:B------:R-:W-:-:S03]  /*dc20*/  IMAD.WIDE.U32 R16, R53, UR4, R16 ;  /* 0x0000000435107c25 */ /* 0x000fc6000f8e0010 */
[--C-:B------:R-:W-:Y:S01]  /*dc30*/  SHF.R.S32.HI R0, RZ, 0x1f, R21.reuse ;  /* 0x0000001fff007819 */ /* 0x100fe20000011415 */
[----:B------:R-:W-:Y:S01]  /*dc40*/  IMAD R23, R53, UR5, R2 ;  /* 0x0000000535177c24 */ /* 0x000fe2000f8e0202 */
[----:B------:R-:W-:Y:S01]  /*dc50*/  ULDC.64 UR4, c[0x0][0xae0] ;  /* 0x0002b80000047ab9 */ /* 0x000fe20000000a00 */
[----:B------:R-:W-:Y:S02]  /*dc60*/  IMAD.MOV R49, RZ, RZ, -R21 ;  /* 0x000000ffff317224 */ /* 0x000fe400078e0a15 */
[----:B------:R-:W-:Y:S02]  /*dc70*/  IMAD.IADD R17, R17, 0x1, R23 ;  /* 0x0000000111117824 */ /* 0x000fe400078e0217 */
[----:B------:R-:W-:Y:S02]  /*dc80*/  IMAD R0, R0, UR4, RZ ;  /* 0x0000000400007c24 */ /* 0x000fe4000f8e02ff */
[----:B------:R-:W-:Y:S02]  /*dc90*/  IMAD R23, R52, R49, R44 ;  /* 0x0000003134177224 */ /* 0x000fe400078e022c */
[----:B------:R-:W-:-:S02]  /*dca0*/  IMAD R49, R21, UR5, R0 ;  /* 0x0000000515317c24 */ /* 0x000fc4000f8e0200 */
[----:B------:R-:W-:Y:S01]  /*dcb0*/  IMAD.WIDE.U32 R16, R21, UR4, R16 ;  /* 0x0000000415107c25 */ /* 0x000fe2000f8e0010 */
[----:B------:R-:W-:Y:S01]  /*dcc0*/  SHF.R.S32.HI R0, RZ, 0x1f, R23 ;  /* 0x0000001fff007819 */ /* 0x000fe20000011417 */
[----:B------:R-:W-:Y:S02]  /*dcd0*/  ULDC.64 UR4, c[0x0][0xad8] ;  /* 0x0002b60000047ab9 */ /* 0x000fe40000000a00 */
[----:B------:R-:W-:Y:S02]  /*dce0*/  IMAD.IADD R17, R17, 0x1, R49 ;  /* 0x0000000111117824 */ /* 0x000fe400078e0231 */
[----:B------:R-:W-:Y:S02]  /*dcf0*/  IMAD R2, R0, UR4, RZ ;  /* 0x0000000400027c24 */ /* 0x000fe4000f8e02ff */
[----:B------:R-:W-:Y:S02]  /*dd00*/  IMAD.IADD R44, R165, 0x1, R18 ;  /* 0x00000001a52c7824 */ /* 0x000fe400078e0212 */
[----:B------:R-:W-:-:S02]  /*dd10*/  IMAD R21, R23, UR5, R2 ;  /* 0x0000000517157c24 */ /* 0x000fc4000f8e0202 */
[----:B------:R-:W-:Y:S01]  /*dd20*/  IMAD.WIDE.U32 R16, R23, UR4, R16 ;  /* 0x0000000417107c25 */ /* 0x000fe2000f8e0010 */
[CC--:B------:R-:W-:Y:S01]  /*dd30*/  ISETP.GE.AND P2, PT, R44.reuse, R55.reuse, PT ;  /* 0x000000372c00720c */ /* 0x0c0fe20003f46270 */
[----:B------:R-:W-:Y:S02]  /*dd40*/  ULDC.64 UR4, c[0x0][0xa80] ;  /* 0x0002a00000047ab9 */ /* 0x000fe40000000a00 */
[----:B------:R-:W-:Y:S01]  /*dd50*/  VIADD R0, R44, 0x20 ;  /* 0x000000202c007836 */ /* 0x000fe20000000000 */
[----:B------:R-:W-:Y:S01]  /*dd60*/  LEA R18, P3, R16, UR4, 0x1 ;  /* 0x0000000410127c11 */ /* 0x000fe2000f8608ff */
[----:B------:R-:W-:Y:S02]  /*dd70*/  IMAD.IADD R17, R17, 0x1, R21 ;  /* 0x0000000111117824 */ /* 0x000fe400078e0215 */
[----:B------:R-:W-:Y:S01]  /*dd80*/  VIADD R3, R3, 0x2a820 ;  /* 0x0002a82003037836 */ /* 0x000fe20000000000 */
[----:B------:R-:W-:Y:S01]  /*dd90*/  ISETP.GE.AND P0, PT, R0, R55, PT ;  /* 0x000000370000720c */ /* 0x000fe20003f06270 */
[----:B------:R-:W-:Y:S01]  /*dda0*/  VIADD R0, R44, 0x40 ;  /* 0x000000402c007836 */ /* 0x000fe20000000000 */
[----:B------:R-:W-:-:S02]  /*ddb0*/  LEA.HI.X R20, R16, UR5, R17, 0x1, P3 ;  /* 0x0000000510147c11 */ /* 0x000fc400098f0c11 */
[----:B------:R-:W-:Y:S01]  /*ddc0*/  PRMT R3, RZ, 0x654, R3 ;  /* 0x00000654ff037816 */ /* 0x000fe20000000003 */
[----:B0-----:R0:W1:Y:S01]  /*ddd0*/  SHFL.IDX PT, R16, R18, RZ, 0x181f ;  /* 0x00181fff12107589 */ /* 0x00106200000e0000 */
        /* <DEDUP_REMOVED lines=10> */
[-C--:B0-2---:R-:W-:Y:S02]  /*de80*/  @!P2 LEA.HI.X R3, R160, R0.reuse, R173, 0x1, P4 ;  /* 0x00000000a003a211 */ /* 0x085fe400020f0cad */
[----:B------:R-:W-:-:S03]  /*de90*/  @!P3 LEA.HI.X R17, R161, R0, R172, 0x1, P5 ;  /* 0x00000000a111b211 */ /* 0x000fc600028f0cac */
[----:B-----5:R3:W-:Y:S04]  /*dea0*/  @!P2 ST.E.128 desc[UR36][R2.64], R24 ;  /* 0x000000180200a985 */ /* 0x0207e8000c101d24 */
[----:B------:R3:W-:Y:S02]  /*deb0*/  @!P3 ST.E.128 desc[UR36][R16.64], R40 ;  /* 0x000000281000b985 */ /* 0x0007e4000c101d24 */
.L_x_1329:
[----:B------:R-:W-:Y:S05]  /*dec0*/  BSYNC B1 ;  /* 0x0000000000017941 */ /* 0x000fea0003800000 */
.L_x_1328:
        /* <DEDUP_REMOVED lines=9> */
[-C--:B0---4-:R-:W-:Y:S02]  /*df60*/  @!P3 LEA.HI.X R3, R160, R0.reuse, R173, 0x1, P0 ;  /* 0x00000000a003b211 */ /* 0x091fe400000f0cad */
[----:B------:R-:W-:-:S03]  /*df70*/  @!P4 LEA.HI.X R17, R161, R0, R172, 0x1, P2 ;  /* 0x00000000a111c211 */ /* 0x000fc600010f0cac */
[----:B-----5:R3:W-:Y:S04]  /*df80*/  @!P3 ST.E.128 desc[UR36][R2.64], R12 ;  /* 0x0000000c0200b985 */ /* 0x0207e8000c101d24 */
[----:B------:R3:W-:Y:S02]  /*df90*/  @!P4 ST.E.128 desc[UR36][R16.64], R36 ;  /* 0x000000241000c985 */ /* 0x0007e4000c101d24 */
.L_x_1331:
[----:B------:R-:W-:Y:S05]  /*dfa0*/  BSYNC B1 ;  /* 0x0000000000017941 */ /* 0x000fea0003800000 */
.L_x_1330:
        /* <DEDUP_REMOVED lines=13> */
.L_x_1333:
[----:B------:R-:W-:Y:S05]  /*e080*/  BSYNC B1 ;  /* 0x0000000000017941 */ /* 0x000fea0003800000 */
.L_x_1332:
        /* <DEDUP_REMOVED lines=12> */
[----:B----4-:R-:W-:-:S04]  /*e150*/  LEA R2, P0, R161, R18, 0x1 ;  /* 0x00000012a1027211 */ /* 0x010fc800078008ff */
[----:B------:R-:W-:-:S05]  /*e160*/  LEA.HI.X R3, R161, R20, R172, 0x1, P0 ;  /* 0x00000014a1037211 */ /* 0x000fca00000f0cac */
[----:B------:R0:W-:Y:S01]  /*e170*/  ST.E.128 desc[UR36][R2.64], R28 ;  /* 0x0000001c02007985 */ /* 0x0001e2000c101d24 */
[----:B------:R-:W-:Y:S05]  /*e180*/  BRA `(.L_x_1334) ;  /* 0x0000000800b07947 */ /* 0x000fea0003800000 */
.L_x_1326:
[----:B------:R-:W2:Y:S08]  /*e190*/  LDC.64 R4, c[0x0][0xc00] ;  /* 0x00030000ff047b82 */ /* 0x000eb00000000a00 */
[----:B0-----:R-:W0:Y:S01]  /*e1a0*/  LDC.64 R2, c[0x0][0xc00] ;  /* 0x00030000ff027b82 */ /* 0x001e220000000a00 */
[----:B------:R-:W-:Y:S01]  /*e1b0*/  ULDC UR4, c[0x0][0xa88] ;  /* 0x0002a20000047ab9 */ /* 0x000fe20000000800 */
[----:B------:R-:W-:-:S06]  /*e1c0*/  IMAD.MOV.U32 R6, RZ, RZ, RZ ;  /* 0x000000ffff067224 */ /* 0x000fcc00078e00ff */
[----:B------:R-:W3:Y:S01]  /*e1d0*/  LDC R17, c[0x0][0xbe8] ;  /* 0x0002fa00ff117b82 */ /* 0x000ee20000000800 */
[----:B--2---:R-:W-:-:S04]  /*e1e0*/  ISETP.NE.U32.AND P0, PT, R4, RZ, PT ;  /* 0x000000ff0400720c */ /* 0x004fc80003f05070 */
[----:B------:R-:W-:-:S03]  /*e1f0*/  ISETP.NE.AND.EX P0, PT, R5, RZ, PT, P0 ;  /* 0x000000ff0500720c */ /* 0x000fc60003f05300 */
[----:B------:R-:W2:Y:S01]  /*e200*/  LDC.64 R4, c[0x0][0xc08] ;  /* 0x00030200ff047b82 */ /* 0x000ea20000000a00 */
[----:B0-----:R-:W-:-:S04]  /*e210*/  IMAD.WIDE R2, R164, 0x4, R2 ;  /* 0x00000004a4027825 */ /* 0x001fc800078e0202 */
[----:B------:R-:W-:-:S05]  /*e220*/  IMAD.U32 R0, RZ, RZ, UR4 ;  /* 0x00000004ff007e24 */ /* 0x000fca000f8e00ff */
[----:B------:R0:W5:Y:S01]  /*e230*/  @P0 LDG.E R6, desc[UR36][R2.64] ;  /* 0x0000002402060981 */ /* 0x000162000c1e1900 */
[----:B--2---:R-:W-:-:S04]  /*e240*/  ISETP.NE.U32.AND P1, PT, R4, RZ, PT ;  /* 0x000000ff0400720c */ /* 0x004fc80003f25070 */
[----:B------:R-:W-:-:S13]  /*e250*/  ISETP.NE.AND.EX P1, PT, R5, RZ, PT, P1 ;  /* 0x000000ff0500720c */ /* 0x000fda0003f25310 */
[----:B------:R-:W2:Y:S02]  /*e260*/  @P1 LDC.64 R4, c[0x0][0xc08] ;  /* 0x00030200ff041b82 */ /* 0x000ea40000000a00 */
[----:B--2---:R-:W-:-:S05]  /*e270*/  @P1 IMAD.WIDE R4, R164, 0x4, R4 ;  /* 0x00000004a4041825 */ /* 0x004fca00078e0204 */
[----:B------:R0:W5:Y:S01]  /*e280*/  @P1 LDG.E R0, desc[UR36][R4.64] ;  /* 0x0000002404001981 */ /* 0x000162000c1e1900 */
[----:B---3--:R-:W-:Y:S02]  /*e290*/  ISETP.NE.AND P2, PT, R17, 0x1, PT ;  /* 0x000000011100780c */ /* 0x008fe40003f45270 */
[----:B------:R-:W-:Y:S02]  /*e2a0*/  ISETP.GE.AND P3, PT, R174, 0x80, PT ;  /* 0x00000080ae00780c */ /* 0x000fe40003f66270 */
[----:B------:R-:W-:-:S09]  /*e2b0*/  SHF.R.S32.HI R7, RZ, 0x1f, R164 ;  /* 0x0000001fff077819 */ /* 0x000fd200000114a4 */
[----:B------:R-:W2:Y:S08]  /*e2c0*/  @P2 LDC R16, c[0x0][0xbec] ;  /* 0x0002fb00ff102b82 */ /* 0x000eb00000000800 */
[----:B------:R-:W3:Y:S01]  /*e2d0*/  @P2 LDC R21, c[0x0][0xbf0] ;  /* 0x0002fc00ff152b82 */ /* 0x000ee20000000800 */
[----:B0-----:R-:W-:Y:S05]  /*e2e0*/  @P1 BRA `(.L_x_1335) ;  /* 0x0000000000101947 */ /* 0x001fea0003800000 */
[----:B------:R-:W-:Y:S05]  /*e2f0*/  @!P0 BRA `(.L_x_1335) ;  /* 0x00000000000c8947 */ /* 0x000fea0003800000 */
[----:B------:R-:W4:Y:S04]  /*e300*/  LDG.E R5, desc[UR36][R2.64] ;  /* 0x0000002402057981 */ /* 0x000f28000c1e1900 */
[----:B-----5:R-:W4:Y:S02]  /*e310*/  LDG.E R0, desc[UR36][R2.64+0x4] ;  /* 0x0000042402007981 */ /* 0x020f24000c1e1900 */
[----:B----4-:R-:W-:-:S07]  /*e320*/  IMAD.IADD R0, R0, 0x1, -R5 ;  /* 0x0000000100007824 */ /* 0x010fce00078e0a05 */
.L_x_1335:
[----:B------:R-:W-:Y:S01]  /*e330*/  BSSY B1, `(.L_x_1336) ;  /* 0x000002d000017945 */ /* 0x000fe20003800000 */
[----:B------:R-:W-:Y:S02]  /*e340*/  SHF.R.S32.HI R10, RZ, 0x1f, R163 ;  /* 0x0000001fff0a7819 */ /* 0x000fe400000114a3 */
[----:B------:R-:W-:Y:S02]  /*e350*/  SEL R13, R164, RZ, !P0 ;  /* 0x000000ffa40d7207 */ /* 0x000fe40004000000 */
[----:B------:R-:W-:Y:S02]  /*e360*/  SEL R12, R7, RZ, !P0 ;  /* 0x000000ff070c7207 */ /* 0x000fe40004000000 */
[----:B-----5:R-:W-:Y:S01]  /*e370*/  SHF.R.S32.HI R11, RZ, 0x1f, R6 ;  /* 0x0000001fff0b7819 */ /* 0x020fe20000011406 */
[----:B------:R-:W-:Y:S06]  /*e380*/  @P3 BRA `(.L_x_1337) ;  /* 0x00000000009c3947 */ /* 0x000fec0003800000 */
[----:B------:R-:W0:Y:S01]  /*e390*/  S2R R3, SR_TID.X ;  /* 0x0000000000037919 */ /* 0x000e220000002100 */
[----:B------:R-:W4:Y:S02]  /*e3a0*/  LDC R14, c[0x0][0xbe8] ;  /* 0x0002fa00ff0e7b82 */ /* 0x000f240000000800 */
[----:B----4-:R-:W-:Y:S01]  /*e3b0*/  IMAD R2, R0, R14, RZ ;  /* 0x0000000e00027224 */ /* 0x010fe200078e02ff */
[----:B0-----:R-:W-:-:S04]  /*e3c0*/  IADD3 R9, R18, -0x80, R3 ;  /* 0xffffff8012097810 */ /* 0x001fc80007ffe003 */
        /* <DEDUP_REMOVED lines=9> */
[----:B------:R-:W0:Y:S01]  /*e460*/  @P0 LDC R4, c[0x0][0xbec] ;  /* 0x0002fb00ff040b82 */ /* 0x000e220000000800 */
[----:B------:R-:W-:Y:S01]  /*e470*/  IMAD R7, R163, UR5, R8 ;  /* 0x00000005a3077c24 */ /* 0x000fe2000f8e0208 */
[----:B------:R-:W-:-:S03]  /*e480*/  ULDC.64 UR4, c[0x0][0xb98] ;  /* 0x0002e60000047ab9 */ /* 0x000fc60000000a00 */
[----:B------:R-:W-:-:S03]  /*e490*/  IMAD.IADD R3, R3, 0x1, R7 ;  /* 0x0000000103037824 */ /* 0x000fc600078e0207 */
[----:B------:R-:W4:Y:S01]  /*e4a0*/  @P0 LDC R15, c[0x0][0xbf0] ;  /* 0x0002fc00ff0f0b82 */ /* 0x000f220000000800 */
[----:B------:R-:W-:-:S04]  /*e4b0*/  IMAD.WIDE.U32 R2, R13, UR4, R2 ;  /* 0x000000040d027c25 */ /* 0x000fc8000f8e0002 */
[----:B0-----:R-:W-:-:S05]  /*e4c0*/  @P0 IMAD.HI.U32 R4, R9, R4, RZ ;  /* 0x0000000409040227 */ /* 0x001fca00078e00ff */
[----:B----4-:R-:W-:Y:S01]  /*e4d0*/  @P0 SHF.R.U32.HI R5, RZ, R15, R4 ;  /* 0x0000000fff050219 */ /* 0x010fe20000011604 */
[----:B------:R-:W-:-:S03]  /*e4e0*/  IMAD R4, R12, UR4, RZ ;  /* 0x000000040c047c24 */ /* 0x000fc6000f8e02ff */
[----:B------:R-:W-:Y:S01]  /*e4f0*/  IADD3 R2, P0, R5, R2, RZ ;  /* 0x0000000205027210 */ /* 0x000fe20007f1e0ff */
[----:B------:R-:W-:Y:S02]  /*e500*/  IMAD.MOV R7, RZ, RZ, -R5 ;  /* 0x000000ffff077224 */ /* 0x000fe400078e0a05 */
[----:B------:R-:W-:Y:S01]  /*e510*/  IMAD R8, R13, UR5, R4 ;  /* 0x000000050d087c24 */ /* 0x000fe2000f8e0204 */
[----:B------:R-:W-:Y:S01]  /*e520*/  ULDC.64 UR4, c[0x0][0xb88] ;  /* 0x0002e20000047ab9 */ /* 0x000fe20000000a00 */
[----:B------:R-:W-:Y:S01]  /*e530*/  IMAD R7, R14, R7, R9 ;  /* 0x000000070e077224 */ /* 0x000fe200078e0209 */
[----:B------:R-:W-:-:S04]  /*e540*/  SHF.R.S32.HI R9, RZ, 0x1f, R5 ;  /* 0x0000001fff097819 */ /* 0x000fc80000011405 */
        /* <DEDUP_REMOVED lines=11> */
.L_x_1337:
[----:B------:R-:W-:Y:S05]  /*e600*/  BSYNC B1 ;  /* 0x0000000000017941 */ /* 0x000fea0003800000 */
.L_x_1336:
[----:B------:R-:W-:Y:S01]  /*e610*/  ULDC.64 UR4, c[0x0][0xaa0] ;  /* 0x0002a80000047ab9 */ /* 0x000fe20000000a00 */
[----:B------:R-:W-:Y:S01]  /*e620*/  IMAD R7, R162, 0x20, R165 ;  /* 0x00000020a2077824 */ /* 0x000fe200078e02a5 */
[----:B------:R-:W-:Y:S01]  /*e630*/  BSSY B1, `(.L_x_1338) ;  /* 0x0000037000017945 */ /* 0x000fe20003800000 */
[----:B0-----:R-:W-:Y:S02]  /*e640*/  IMAD R3, R11, UR4, RZ ;  /* 0x000000040b037c24 */ /* 0x001fe4000f8e02ff */
[----:B------:R-:W-:Y:S02]  /*e650*/  IMAD.IADD R9, R18, 0x1, R7 ;  /* 0x0000000112097824 */ /* 0x000fe400078e0207 */
[C---:B------:R-:W-:Y:S02]  /*e660*/  IMAD R5, R6.reuse, UR5, R3 ;  /* 0x0000000506057c24 */ /* 0x040fe4000f8e0203 */
[----:B------:R-:W-:Y:S01]  /*e670*/  IMAD.WIDE.U32 R2, R6, UR4, RZ ;  /* 0x0000000406027c25 */ /* 0x000fe2000f8e00ff */
[----:B------:R-:W-:-:S03]  /*e680*/  ULDC.64 UR4, c[0x0][0xae8] ;  /* 0x0002ba0000047ab9 */ /* 0x000fc60000000a00 */
[----:B------:R-:W-:Y:S02]  /*e690*/  IMAD.IADD R3, R3, 0x1, R5 ;  /* 0x0000000103037824 */ /* 0x000fe400078e0205 */
[----:B------:R-:W-:Y:S02]  /*e6a0*/  IMAD R6, R10, UR4, RZ ;  /* 0x000000040a067c24 */ /* 0x000fe4000f8e02ff */
[----:B--2---:R-:W-:-:S04]  /*e6b0*/  @P2 IMAD.HI.U32 R4, R9, R16, RZ ;  /* 0x0000001009042227 */ /* 0x004fc800078e00ff */
[C---:B------:R-:W-:Y:S02]  /*e6c0*/  IMAD R7, R163.reuse, UR5, R6 ;  /* 0x00000005a3077c24 */ /* 0x040fe4000f8e0206 */
[----:B------:R-:W-:Y:S01]  /*e6d0*/  IMAD.WIDE.U32 R2, R163, UR4, R2 ;  /* 0x00000004a3027c25 */ /* 0x000fe2000f8e0002 */
[----:B------:R-:W-:-:S03]  /*e6e0*/  ULDC.64 UR4, c[0x0][0xaf0] ;  /* 0x0002bc0000047ab9 */ /* 0x000fc60000000a00 */
        /* <DEDUP_REMOVED lines=18> */
[----:B------:R-:W-:Y:S02]  /*e810*/  IMAD.IADD R18, R165, 0x1, R18 ;  /* 0x00000001a5127824 */ /* 0x000fe400078e0212 */
        /* <DEDUP_REMOVED lines=24> */
.L_x_1339:
[----:B------:R-:W-:Y:S05]  /*e9a0*/  BSYNC B1 ;  /* 0x0000000000017941 */ /* 0x000fea0003800000 */
.L_x_1338:
        /* <DEDUP_REMOVED lines=13> */
.L_x_1341:
[----:B------:R-:W-:Y:S05]  /*ea80*/  BSYNC B1 ;  /* 0x0000000000017941 */ /* 0x000fea0003800000 */
.L_x_1340:
        /* <DEDUP_REMOVED lines=13> */
.L_x_1343:
[----:B------:R-:W-:Y:S05]  /*eb60*/  BSYNC B1 ;  /* 0x0000000000017941 */ /* 0x000fea0003800000 */
.L_x_1342:
        /* <DEDUP_REMOVED lines=14> */
.L_x_1334:
[----:B------:R-:W-:Y:S05]  /*ec50*/  BSYNC B0 ;  /* 0x0000000000007941 */ /* 0x000fea0003800000 */
.L_x_1325:
[----:B------:R-:W-:Y:S02]  /*ec60*/  ULDC UR4, c[0x0][0xc3c] ;  /* 0x00030f0000047ab9 */ /* 0x000fe40000000800 */
[----:B-1----:R-:W-:-:S13]  /*ec70*/  ISETP.GE.AND P0, PT, R47, UR4, PT ;  /* 0x000000042f007c0c */ /* 0x002fda000bf06270 */
[----:B------:R-:W-:Y:S05]  /*ec80*/  @!P0 BRA `(.L_x_1344) ;  /* 0xffffff2000248947 */ /* 0x000fea000383ffff */
[----:B------:R-:W-:Y:S05]  /*ec90*/  EXIT ;  /* 0x000000000000794d */ /* 0x000fea0003800000 */
.L_x_1235:
[----:B------:R-:W-:-:S08]  /*eca0*/  NOP ;  /* 0x0000000000007918 */ /* 0x000fd00000000000 */
[----:B0-----:R-:W0:-:S00]  /*ecb0*/  USETMAXREG.DEALLOC.CTAPOOL 0x28 ;  /* 0x00000028000079c8 */ /* 0x001e0000080e0500 */
[----:B0-----:R-:W2:Y:S01]  /*ecc0*/  LDL.LU R2, [R1] ;  /* 0x0000000001027983 */ /* 0x001ea20000300800 */
[----:B------:R-:W-:-:S06]  /*ecd0*/  LOP3.LUT R0, R0, 0x3, RZ, 0xc0, !PT ;  /* 0x0000000300007812 */ /* 0x000fcc00078ec0ff */
[----:B------:R-:W0:Y:S02]  /*ece0*/  SHFL.IDX PT, R0, R0, RZ, 0x1f ;  /* 0x00001fff00007589 */ /* 0x000e2400000e0000 */
[----:B0-----:R-:W-:Y:S01]  /*ecf0*/  ISETP.NE.AND P0, PT, R0, RZ, PT ;  /* 0x000000ff0000720c */ /* 0x001fe20003f05270 */
[----:B------:R-:W-:Y:S01]  /*ed00*/  IMAD.MOV.U32 R0, RZ, RZ, RZ ;  /* 0x000000ffff007224 */ /* 0x000fe200078e00ff */
[----:B--2---:R-:W-:-:S11]  /*ed10*/  LOP3.LUT R2, R2, 0xfffffeff, RZ, 0xc0, !PT ;  /* 0xfffffeff02027812 */ /* 0x004fd600078ec0ff */
[----:B------:R-:W-:-:S05]  /*ed20*/  @P0 LOP3.LUT R2, R2, 0x100, RZ, 0xfc, !PT ;  /* 0x0000010002020812 */ /* 0x000fca00078efcff */
[----:B------:R0:W-:Y:S01]  /*ed30*/  STL [R1], R2 ;  /* 0x0000000201007387 */ /* 0x0001e20000100800 */
[----:B------:R-:W-:Y:S05]  /*ed40*/  @!P0 BRA `(.L_x_1345) ;  /* 0x00000000001c8947 */ /* 0x000fea0003800000 */
[----:B------:R-:W1:Y:S08]  /*ed50*/  S2UR UR5, SR_CgaCtaId ;  /* 0x00000000000579c3 */ /* 0x000e700000008800 */
[----:B------:R-:W-:Y:S06]  /*ed60*/  BAR.SYNC.DEFER_BLOCKING 0x5, 0x180 ;  /* 0x0146000000007b1d */ /* 0x000fec0000010000 */
[----:B------:R-:W-:-:S02]  /*ed70*/  UMOV UR4, 0x400 ;  /* 0x0000040000047882 */ /* 0x000fc40000000000 */
[----:B-1----:R-:W-:-:S09]  /*ed80*/  ULEA UR4, UR5, UR4, 0x18 ;  /* 0x0000000405047291 */ /* 0x002fd2000f8ec03f */
[----:B------:R-:W1:Y:S01]  /*ed90*/  LDS.128 R16, [UR4+0x2a8d0] ;  /* 0x02a8d004ff107984 */ /* 0x000e620008000c00 */
[----:B------:R-:W-:Y:S06]  /*eda0*/  BAR.ARV 0x4, 0x180 ;  /* 0x0106000000007b1d */ /* 0x000fec0000002000 */
[----:B------:R-:W-:Y:S05]  /*edb0*/  BRA `(.L_x_1346) ;  /* 0x00000008008c7947 */ /* 0x000fea0003800000 */
.L_x_1345:
[----:B0-----:R-:W0:Y:S01]  /*edc0*/  S2R R2, SR_TID.X ;  /* 0x0000000000027919 */ /* 0x001e220000002100 */
        /* <DEDUP_REMOVED lines=39> */
.L_x_1351:
        /* <DEDUP_REMOVED lines=12> */
.L_x_1350:
[----:B------:R-:W-:Y:S05]  /*f100*/  BSYNC B0 ;  /* 0x0000000000007941 */ /* 0x000fea0003800000 */
.L_x_1349:
[----:B0----5:R-:W0:Y:S02]  /*f110*/  SHFL.UP PT, R2, R0, 0x1, RZ ;  /* 0x0420000000027989 */ /* 0x021e2400000e00ff */
        /* <DEDUP_REMOVED lines=19> */
.L_x_1347:
[----:B------:R-:W-:-:S04]  /*f250*/  IMAD.IADD R11, R4, 0x1, -R3 ;  /* 0x00000001040b7824 */ /* 0x000fc800078e0a03 */
[----:B------:R-:W-:-:S05]  /*f260*/  IMAD R2, R6, UR5, R11 ;  /* 0x0000000506027c24 */ /* 0x000fca000f8e020b */
[----:B------:R-:W-:Y:S02]  /*f270*/  ISETP.GT.AND P0, PT, R2, UR6, PT ;  /* 0x0000000602007c0c */ /* 0x000fe4000bf04270 */
[----:B------:R-:W0:Y:S11]  /*f280*/  LDC.64 R2, c[0x0][0xc90] ;  /* 0x00032400ff027b82 */ /* 0x000e360000000a00 */
[----:B------:R-:W-:-:S04]  /*f290*/  VOTE.ANY R8, PT, !P0 ;  /* 0x0000000000087806 */ /* 0x000fc800040e0100 */
[----:B------:R-:W1:Y:S02]  /*f2a0*/  POPC R13, R8 ;  /* 0x00000008000d7309 */ /* 0x000e640000000000 */
[----:B-1----:R-:W-:-:S04]  /*f2b0*/  VIADD R19, R13, UR4 ;  /* 0x000000040d137c36 */ /* 0x002fc80008000000 */
[----:B0-----:R-:W-:-:S05]  /*f2c0*/  IMAD.WIDE R2, R19, 0x4, R2 ;  /* 0x0000000413027825 */ /* 0x001fca00078e0202 */
[----:B------:R-:W2:Y:S01]  /*f2d0*/  LDG.E R7, desc[UR36][R2.64] ;  /* 0x0000002402077981 */ /* 0x000ea2000c1e1900 */
[----:B------:R-:W-:-:S03]  /*f2e0*/  ISETP.NE.AND P0, PT, R8, RZ, PT ;  /* 0x000000ff0800720c */ /* 0x000fc60003f05270 */
[----:B------:R-:W2:Y:S02]  /*f2f0*/  SHFL.IDX PT, R0, R0, R13, 0x1f ;  /* 0x00001f0d00007589 */ /* 0x000ea400000e0000 */
[----:B--2---:R-:W-:-:S05]  /*f300*/  IMAD R4, R0, R7, RZ ;  /* 0x0000000700047224 */ /* 0x004fca00078e02ff */
[----:B------:R-:W-:-:S04]  /*f310*/  IABS R12, R4 ;  /* 0x00000004000c7213 */ /* 0x000fc80000000000 */
[----:B------:R-:W0:Y:S08]  /*f320*/  I2F.RP R9, R12 ;  /* 0x0000000c00097306 */ /* 0x000e300000209400 */
[----:B0-----:R-:W0:Y:S02]  /*f330*/  MUFU.RCP R9, R9 ;  /* 0x0000000900097308 */ /* 0x001e240000001000 */
[----:B0-----:R-:W-:-:S06]  /*f340*/  VIADD R10, R9, 0xffffffe ;  /* 0x0ffffffe090a7836 */ /* 0x001fcc0000000000 */
[----:B------:R0:W1:Y:S01]  /*f350*/  F2I.FTZ.U32.TRUNC.NTZ R3, R10 ;  /* 0x0000000a00037305 */ /* 0x000062000021f000 */
[----:B------:R-:W-:Y:S05]  /*f360*/  @!P0 BRA `(.L_x_1352) ;  /* 0x0000000000088947 */ /* 0x000fea0003800000 */
[----:B------:R-:W-:-:S05]  /*f370*/  VIADD R9, R13, 0xffffffff ;  /* 0xffffffff0d097836 */ /* 0x000fca0000000000 */
[----:B------:R2:W3:Y:S02]  /*f380*/  SHFL.IDX PT, R16, R6, R9, 0x1f ;  /* 0x00001f0906107589 */ /* 0x0004e400000e0000 */
.L_x_1352:
[----:B-1----:R-:W-:Y:S02]  /*f390*/  IMAD.MOV R2, RZ, RZ, -R3 ;  /* 0x000000ffff027224 */ /* 0x002fe400078e0a03 */
[----:B---3--:R-:W-:Y:S02]  /*f3a0*/  IMAD R16, R16, UR5, R11 ;  /* 0x0000000510107c24 */ /* 0x008fe4000f8e020b */
[----:B------:R-:W-:Y:S01]  /*f3b0*/  IMAD.MOV.U32 R11, RZ, RZ, R2 ;  /* 0x000000ffff0b7224 */ /* 0x000fe200078e0002 */
[----:B------:R-:W-:Y:S02]  /*f3c0*/  IABS R2, R4 ;  /* 0x0000000400027213 */ /* 0x000fe40000000000 */
[----:B--2---:R-:W-:Y:S01]  /*f3d0*/  IADD3 R9, -R16, UR6, RZ ;  /* 0x0000000610097c10 */ /* 0x004fe2000fffe1ff */
[----:B------:R-:W-:Y:S02]  /*f3e0*/  IMAD R11, R11, R12, RZ ;  /* 0x0000000c0b0b7224 */ /* 0x000fe400078e02ff */
[----:B------:R-:W-:Y:S01]  /*f3f0*/  IMAD.MOV R8, RZ, RZ, -R2 ;  /* 0x000000ffff087224 */ /* 0x000fe200078e0a02 */
[----:B------:R-:W-:Y:S01]  /*f400*/  IABS R6, R9 ;  /* 0x0000000900067213 */ /* 0x000fe20000000000 */
[----:B------:R-:W-:-:S04]  /*f410*/  IMAD.MOV.U32 R2, RZ, RZ, RZ ;  /* 0x000000ffff027224 */ /* 0x000fc800078e00ff */
        /* <DEDUP_REMOVED lines=14> */
[----:B------:R-:W-:-:S05]  /*f500*/  @!P1 LOP3.LUT R2, RZ, R4, RZ, 0x33, !PT ;  /* 0x00000004ff029212 */ /* 0x000fca00078e33ff */
[----:B------:R-:W-:Y:S02]  /*f510*/  IMAD R11, R7, R2, RZ ;  /* 0x00000002070b7224 */ /* 0x000fe400078e02ff */
[----:B------:R-:W-:Y:S02]  /*f520*/  IMAD.MOV R2, RZ, RZ, -R2 ;  /* 0x000000ffff027224 */ /* 0x000fe400078e0a02 */
[----:B------:R-:W-:Y:S02]  /*f530*/  IMAD.MOV R6, RZ, RZ, -R11 ;  /* 0x000000ffff067224 */ /* 0x000fe400078e0a0b */
[----:B------:R-:W-:Y:S02]  /*f540*/  IMAD R4, R4, R2, R9 ;  /* 0x0000000204047224 */ /* 0x000fe400078e0209 */
[----:B------:R-:W-:Y:S01]  /*f550*/  IMAD.MOV.U32 R2, RZ, RZ, RZ ;  /* 0x000000ffff027224 */ /* 0x000fe200078e00ff */
[----:B------:R-:W-:Y:S02]  /*f560*/  VIADDMNMX R13, R6, UR5, R7, PT ;  /* 0x00000005060d7c46 */ /* 0x000fe4000b800107 */
[----:B------:R-:W-:-:S02]  /*f570*/  IABS R9, R4 ;  /* 0x0000000400097213 */ /* 0x000fc40000000000 */
[-C--:B------:R-:W-:Y:S01]  /*f580*/  IABS R8, R13.reuse ;  /* 0x0000000d00087213 */ /* 0x080fe20000000000 */
[----:B------:R-:W-:Y:S01]  /*f590*/  IMAD.MOV R18, RZ, RZ, -R13 ;  /* 0x000000ffff127224 */ /* 0x000fe200078e0a0d */
[----:B0-----:R-:W-:Y:S02]  /*f5a0*/  IABS R10, R13 ;  /* 0x0000000d000a7213 */ /* 0x001fe40000000000 */
[----:B------:R-:W0:Y:S08]  /*f5b0*/  I2F.RP R6, R8 ;  /* 0x0000000800067306 */ /* 0x000e300000209400 */
[----:B0-----:R-:W0:Y:S02]  /*f5c0*/  MUFU.RCP R6, R6 ;  /* 0x0000000600067308 */ /* 0x001e240000001000 */
[----:B0-----:R-:W-:-:S06]  /*f5d0*/  VIADD R3, R6, 0xffffffe ;  /* 0x0ffffffe06037836 */ /* 0x001fcc0000000000 */
[----:B------:R-:W0:Y:S02]  /*f5e0*/  F2I.FTZ.U32.TRUNC.NTZ R3, R3 ;  /* 0x0000000300037305 */ /* 0x000e24000021f000 */
[----:B0-----:R-:W-:-:S04]  /*f5f0*/  IMAD.MOV R7, RZ, RZ, -R3 ;  /* 0x000000ffff077224 */ /* 0x001fc800078e0a03 */
[----:B------:R-:W-:-:S04]  /*f600*/  IMAD R7, R7, R8, RZ ;  /* 0x0000000807077224 */ /* 0x000fc800078e02ff */
[----:B------:R-:W-:-:S04]  /*f610*/  IMAD.HI.U32 R2, R3, R7, R2 ;  /* 0x0000000703027227 */ /* 0x000fc800078e0002 */
[----:B------:R-:W-:Y:S02]  /*f620*/  IMAD.MOV R3, RZ, RZ, -R10 ;  /* 0x000000ffff037224 */ /* 0x000fe400078e0a0a */
        /* <DEDUP_REMOVED lines=8> */
[----:B------:R-:W-:Y:S01]  /*f6b0*/  ISETP.GE.AND P2, PT, R3, RZ, PT ;  /* 0x000000ff0300720c */ /* 0x000fe20003f46270 */
[----:B------:R-:W-:-:S06]  /*f6c0*/  IMAD.IADD R3, R4, 0x1, R11 ;  /* 0x0000000104037824 */ /* 0x000fcc00078e020b */
[----:B------:R-:W-:-:S06]  /*f6d0*/  @P0 VIADD R2, R2, 0x1 ;  /* 0x0000000102020836 */ /* 0x000fcc0000000000 */
[----:B------:R-:W-:Y:S01]  /*f6e0*/  @!P2 IMAD.MOV R2, RZ, RZ, -R2 ;  /* 0x000000ffff02a224 */ /* 0x000fe200078e0a02 */
[----:B------:R-:W-:-:S04]  /*f6f0*/  @!P1 LOP3.LUT R2, RZ, R13, RZ, 0x33, !PT ;  /* 0x0000000dff029212 */ /* 0x000fc800078e33ff */
[----:B------:R-:W-:Y:S01]  /*f700*/  LOP3.LUT R17, RZ, R2, RZ, 0x33, !PT ;  /* 0x00000002ff117212 */ /* 0x000fe200078e33ff */
[----:B------:R-:W-:-:S04]  /*f710*/  IMAD R18, R2, R18, R3 ;  /* 0x0000001202127224 */ /* 0x000fc800078e0203 */
[----:B------:R-:W-:Y:S01]  /*f720*/  IMAD.IADD R17, R0, 0x1, R17 ;  /* 0x0000000100117824 */ /* 0x000fe200078e0211 */
[----:B------:R-:W-:Y:S06]  /*f730*/  BRA `(.L_x_1353) ;  /* 0x0000000000147947 */ /* 0x000fec0003800000 */
.L_x_1348:
[----:B------:R-:W-:Y:S01]  /*f740*/  ULDC UR4, c[0x0][0xc3c] ;  /* 0x00030f0000047ab9 */ /* 0x000fe20000000800 */
[----:B------:R-:W-:Y:S02]  /*f750*/  IMAD.MOV.U32 R17, RZ, RZ, RZ ;  /* 0x000000ffff117224 */ /* 0x000fe400078e00ff */
[----:B------:R-:W-:Y:S02]  /*f760*/  IMAD.U32 R16, RZ, RZ, UR6 ;  /* 0x00000006ff107e24 */ /* 0x000fe4000f8e00ff */
[----:B------:R-:W-:Y:S02]  /*f770*/  IMAD.MOV.U32 R18, RZ, RZ, RZ ;  /* 0x000000ffff127224 */ /* 0x000fe400078e00ff */
[----:B------:R-:W-:-:S07]  /*f780*/  IMAD.U32 R19, RZ, RZ, UR4 ;  /* 0x00000004ff137e24 */ /* 0x000fce000f8e00ff */
.L_x_1353:
[----:B------:R-:W-:-:S13]  /*f790*/  ISETP.NE.AND P0, PT, R5, RZ, PT ;  /* 0x000000ff0500720c */ /* 0x000fda0003f05270 */
[----:B------:R-:W0:Y:S01]  /*f7a0*/  @!P0 S2R R3, SR_CgaCtaId ;  /* 0x0000000000038919 */ /* 0x000e220000008800 */
[----:B------:R-:W-:-:S04]  /*f7b0*/  @!P0 MOV R0, 0x400 ;  /* 0x0000040000008802 */ /* 0x000fc80000000f00 */
[----:B0-----:R-:W-:-:S05]  /*f7c0*/  @!P0 LEA R0, R3, R0, 0x18 ;  /* 0x0000000003008211 */ /* 0x001fca00078ec0ff */
[----:B------:R2:W-:Y:S01]  /*f7d0*/  @!P0 STS.128 [R0+0x2a8d0], R16 ;  /* 0x02a8d01000008388 */ /* 0x0005e20000000c00 */
[----:B------:R-:W-:Y:S06]  /*f7e0*/  BAR.ARV 0x5, 0x180 ;  /* 0x0146000000007b1d */ /* 0x000fec0000002000 */
.L_x_1346:
[----:B------:R3:W-:Y:S01]  /*f7f0*/  STL [R1+0x14], RZ ;  /* 0x000014ff01007387 */ /* 0x0007e20000100800 */
[----:B------:R-:W-:Y:S01]  /*f800*/  ULDC UR4, c[0x0][0xc3c] ;  /* 0x00030f0000047ab9 */ /* 0x000fe20000000800 */
[----:B------:R-:W-:Y:S01]  /*f810*/  IMAD.MOV.U32 R27, RZ, RZ, 0x1 ;  /* 0x00000001ff1b7424 */ /* 0x000fe200078e00ff */
[----:B-1----:R-:W-:Y:S01]  /*f820*/  ISETP.GE.AND P0, PT, R19, UR4, PT ;  /* 0x0000000413007c0c */ /* 0x002fe2000bf06270 */
[----:B------:R-:W-:-:S12]  /*f830*/  IMAD.MOV.U32 R25, RZ, RZ, RZ ;  /* 0x000000ffff197224 */ /* 0x000fd800078e00ff */
[----:B---3--:R-:W-:Y:S05]  /*f840*/  @P0 BRA `(.L_x_1354) ;  /* 0x0000004c005c0947 */ /* 0x008fea0003800000 */
[----:B--2---:R-:W2:Y:S01]  /*f850*/  LDL R0, [R1+0x18] ;  /* 0x0000180001007983 */ /* 0x004ea20000100800 */
[----:B------:R-:W1:Y:S01]  /*f860*/  S2UR UR5, SR_CgaCtaId ;  /* 0x00000000000579c3 */ /* 0x000e620000008800 */
[----:B------:R-:W-:Y:S01]  /*f870*/  BSSY B8, `(.L_x_1354) ;  /* 0x00004d4000087945 */ /* 0x000fe20003800000 */
[----:B------:R-:W-:Y:S01]  /*f880*/  IMAD.MOV.U32 R27, RZ, RZ, 0x1 ;  /* 0x00000001ff1b7424 */ /* 0x000fe200078e00ff */
[----:B------:R-:W3:Y:S01]  /*f890*/  S2R R5, SR_TID.X ;  /* 0x0000000000057919 */ /* 0x000ee20000002100 */
[----:B------:R-:W-:Y:S01]  /*f8a0*/  IMAD.MOV.U32 R25, RZ, RZ, RZ ;  /* 0x000000ffff197224 */ /* 0x000fe200078e00ff */
[----:B------:R-:W-:Y:S01]  /*f8b0*/  ULDC UR39, c[0x0][0xc] ;  /* 0x0000030000277ab9 */ /* 0x000fe20000000800 */
[----:B------:R4:W-:Y:S01]  /*f8c0*/  STL [R1+0x14], RZ ;  /* 0x000014ff01007387 */ /* 0x0009e20000100800 */
[C---:B---3--:R-:W-:Y:S02]  /*f8d0*/  LOP3.LUT R4, R5.reuse, 0x7f, RZ, 0xc0, !PT ;  /* 0x0000007f05047812 */ /* 0x048fe400078ec0ff */
[----:B--2---:R-:W-:Y:S01]  /*f8e0*/  R2UR UR4, R0 ;  /* 0x00000000000472ca */ /* 0x004fe200000e0000 */
[----:B------:R-:W-:-:S05]  /*f8f0*/  IMAD.SHL.U32 R0, R5, 0x8, RZ ;  /* 0x0000000805007824 */ /* 0x000fca00078e00ff */
[----:B0-----:R-:W-:-:S04]  /*f900*/  LOP3.LUT R2, R0, 0x1f8, RZ, 0xc0, !PT ;  /* 0x000001f800027812 */ /* 0x001fc800078ec0ff */
[----:B------:R-:W-:Y:S01]  /*f910*/  LOP3.LUT R3, R2, 0x38, R5, 0x78, !PT ;  /* 0x0000003802037812 */ /* 0x000fe200078e7805 */
[----:B------:R-:W-:Y:S01]  /*f920*/  IMAD.SHL.U32 R2, R5, 0x10, RZ ;  /* 0x0000001005027824 */ /* 0x000fe200078e00ff */
[----:B------:R-:W-:Y:S01]  /*f930*/  SHF.R.U32.HI R5, RZ, 0x3, R4 ;  /* 0x00000003ff057819 */ /* 0x000fe20000011604 */
[----:B------:R-:W-:Y:S01]  /*f940*/  ULOP3.LUT UR38, UR4, 0x2, URZ, 0xfc, !UPT ;  /* 0x0000000204267892 */ /* 0x000fe2000f8efc3f */
[----:B------:R-:W-:Y:S02]  /*f950*/  LOP3.LUT R32, R3, 0x200, R0, 0xf8, !PT ;  /* 0x0000020003207812 */ /* 0x000fe400078ef800 */
[----:B------:R-:W-:Y:S01]  /*f960*/  UMOV UR4, 0x400 ;  /* 0x0000040000047882 */ /* 0x000fe20000000000 */
[----:B------:R-:W-:Y:S01]  /*f970*/  LOP3.LUT R4, R0, 0x38, RZ, 0xc0, !PT ;  /* 0x0000003800047812 */ /* 0x000fe200078ec0ff */
[----:B-1----:R-:W-:Y:S01]  /*f980*/  ULEA UR4, UR5, UR4, 0x18 ;  /* 0x0000000405047291 */ /* 0x002fe2000f8ec03f */
[----:B------:R-:W-:Y:S02]  /*f990*/  LOP3.LUT R3, R5, 0x70, R2, 0xf8, !PT ;  /* 0x0000007005037812 */ /* 0x000fe400078ef802 */
[----:B------:R-:W-:-:S02]  /*f9a0*/  LOP3.LUT R2, R4, 0x40, RZ, 0xfc, !PT ;  /* 0x0000004004027812 */ /* 0x000fc400078efcff */
[----:B------:R-:W-:Y:S01]  /*f9b0*/  LOP3.LUT R0, R4, 0x80, RZ, 0xfc, !PT ;  /* 0x0000008004007812 */ /* 0x000fe200078efcff */
[----:B------:R-:W-:-:S04]  /*f9c0*/  IMAD.U32 R22, RZ, RZ, UR4 ;  /* 0x00000004ff167e24 */ /* 0x000fc8000f8e00ff */
[----:B----4-:R-:W-:-:S07]  /*f9d0*/  IMAD R33, R32, 0x2, R22 ;  /* 0x0000000220217824 */ /* 0x010fce00078e0216 */
.L_x_1425:
[----:B------:R-:W-:Y:S05]  /*f9e0*/  YIELD ;  /* 0x0000000000007946 */ /* 0x000fea0003800000 */
[----:B------:R-:W-:Y:S01]  /*f9f0*/  ULDC.64 UR4, c[0x0][0xa28] ;  /* 0x00028a0000047ab9 */ /* 0x000fe20000000a00 */
[----:B-1----:R-:W2:Y:S01]  /*fa00*/  LDL.LU R6, [R1] ;  /* 0x0000000001067983 */ /* 0x002ea20000300800 */
[----:B------:R-:W-:Y:S01]  /*fa10*/  ISETP.NE.U32.AND P0, PT, RZ, UR4, PT ;  /* 0x00000004ff007c0c */ /* 0x000fe2000bf05070 */
[----:B------:R-:W-:-:S03]  /*fa20*/  IMAD.MOV.U32 R36, RZ, RZ, RZ ;  /* 0x000000ffff247224 */ /* 0x000fc600078e00ff */
[----:B------:R-:W-:Y:S01]  /*fa30*/  ISETP.NE.AND.EX P0, PT, RZ, UR5, PT, P0 ;  /* 0x00000005ff007c0c */ /* 0x000fe2000bf05300 */
[----:B------:R-:W-:-:S12]  /*fa40*/  ULDC.64 UR4, c[0x0][0xa18] ;  /* 0x0002860000047ab9 */ /* 0x000fd80000000a00 */
[----:B0-----:R-:W0:Y:S02]  /*fa50*/  @P0 LDC.64 R2, c[0x0][0xa28] ;  /* 0x00028a00ff020b82 */ /* 0x001e240000000a00 */
[----:B0-----:R-:W-:-:S05]  /*fa60*/  @P0 IMAD.WIDE R2, R19, 0x4, R2 ;  /* 0x0000000413020825 */ /* 0x001fca00078e0202 */
[----:B------:R0:W5:Y:S01]  /*fa70*/  @P0 LDG.E R36, desc[UR36][R2.64] ;  /* 0x0000002402240981 */ /* 0x000162000c1e1900 */
[----:B------:R-:W-:Y:S01]  /*fa80*/  ISETP.NE.U32.AND P0, PT, RZ, UR4, PT ;  /* 0x00000004ff007c0c */ /* 0x000fe2000bf05070 */
[----:B------:R-:W-:-:S03]  /*fa90*/  IMAD.MOV.U32 R34, RZ, RZ, RZ ;  /* 0x000000ffff227224 */ /* 0x000fc600078e00ff */
[----:B------:R-:W-:Y:S01]  /*faa0*/  ISETP.NE.AND.EX P1, PT, RZ, UR5, PT, P0 ;  /* 0x00000005ff007c0c */ /* 0x000fe2000bf25300 */
[----:B------:R-:W-:Y:S02]  /*fab0*/  ULDC.64 UR4, c[0x0][0xa00] ;  /* 0x0002800000047ab9 */ /* 0x000fe40000000a00 */
[----:B------:R-:W-:Y:S01]  /*fac0*/  ISETP.NE.U32.AND P0, PT, RZ, UR4, PT ;  /* 0x00000004ff007c0c */ /* 0x000fe2000bf05070 */
[----:B0-----:R-:W0:Y:S03]  /*fad0*/  LDC.64 R2, c[0x0][0xa00] ;  /* 0x00028000ff027b82 */ /* 0x001e260000000a00 */
[----:B------:R-:W-:Y:S01]  /*fae0*/  ISETP.NE.AND.EX P2, PT, RZ, UR5, PT, P0 ;  /* 0x00000005ff007c0c */ /* 0x000fe2000bf45300 */
[----:B------:R-:W-:-:S05]  /*faf0*/  ULDC.64 UR4, c[0x0][0x418] ;  /* 0x0001060000047ab9 */ /* 0x000fca0000000a00 */
[----:B------:R-:W1:Y:S01]  /*fb00*/  @P1 LDC.64 R4, c[0x0][0xa18] ;  /* 0x00028600ff041b82 */ /* 0x000e620000000a00 */
[----:B0-----:R-:W-:-:S06]  /*fb10*/  IMAD.WIDE R2, R19, 0x4, R2 ;  /* 0x0000000413027825 */ /* 0x001fcc00078e0202 */
[----:B------:R0:W5:Y:S01]  /*fb20*/  @P2 LDG.E R34, desc[UR36][R2.64] ;  /* 0x0000002402222981 */ /* 0x000162000c1e1900 */
[----:B-1----:R-:W-:-:S05]  /*fb30*/  @P1 IMAD.WIDE R4, R19, 0x4, R4 ;  /* 0x0000000413041825 */ /* 0x002fca00078e0204 */
[----:B------:R0:W5:Y:S01]  /*fb40*/  @P1 LDG.E R29, desc[UR36][R4.64] ;  /* 0x00000024041d1981 */ /* 0x000162000c1e1900 */
[----:B------:R-:W-:-:S03]  /*fb50*/  UISETP.NE.U32.AND UP0, UPT, UR4, URZ, UPT ;  /* 0x0000003f0400728c */ /* 0x000fc6000bf05070 */
[----:B------:R-:W-:Y:S01]  /*fb60*/  ULDC UR4, c[0x0][0x424] ;  /* 0x0001090000047ab9 */ /* 0x000fe20000000800 */
[----:B------:R-:W-:-:S03]  /*fb70*/  UISETP.NE.AND.EX UP0, UPT, UR5, URZ, UPT, UP0 ;  /* 0x0000003f0500728c */ /* 0x000fc6000bf05300 */
[----:B------:R-:W-:Y:S01]  /*fb80*/  ULDC UR5, c[0x0][0x2f0] ;  /* 0x0000bc0000057ab9 */ /* 0x000fe20000000800 */
[----:B------:R-:W-:-:S04]  /*fb90*/  USEL UR4, UR4, 0x1, UP0 ;  /* 0x0000000104047887 */ /* 0x000fc80008000000 */
[----:B------:R-:W-:-:S06]  /*fba0*/  UIMAD UR4, UR4, UR5, URZ ;  /* 0x00000005040472a4 */ /* 0x000fcc000f8e023f */
[----:B------:R-:W-:Y:S01]  /*fbb0*/  IMAD.U32 R35, RZ, RZ, UR4 ;  /* 0x00000004ff237e24 */ /* 0x000fe2000f8e00ff */
[----:B--2---:R-:W-:-:S04]  /*fbc0*/  LOP3.LUT R6, R6, 0xffffff7f, RZ, 0xc0, !PT ;  /* 0xffffff7f06067812 */ /* 0x004fc800078ec0ff */
[----:B------:R-:W-:-:S05]  /*fbd0*/  @P2 LOP3.LUT R6, R6, 0x80, RZ, 0xfc, !PT ;  /* 0x0000008006062812 */ /* 0x000fca00078efcff */
[----:B------:R0:W-:Y:S01]  /*fbe0*/  STL [R1], R6 ;  /* 0x0000000601007387 */ /* 0x0001e20000100800 */
[----:B---3--:R-:W-:Y:S05]  /*fbf0*/  @P1 BRA `(.L_x_1355) ;  /* 0x0000000000181947 */ /* 0x008fea0003800000 */
[----:B------:R-:W-:Y:S02]  /*fc00*/  ULDC UR4, c[0x0][0x288] ;  /* 0x0000a20000047ab9 */ /* 0x000fe40000000800 */
[----:B-----5:R-:W-:Y:S01]  /*fc10*/  IMAD.U32 R29, RZ, RZ, UR4 ;  /* 0x00000004ff1d7e24 */ /* 0x020fe2000f8e00ff */
[----:B------:R-:W-:Y:S06]  /*fc20*/  @!P2 BRA `(.L_x_1355) ;  /* 0x00000000000ca947 */ /* 0x000fec0003800000 */
[----:B------:R-:W2:Y:S04]  /*fc30*/  LDG.E R0, desc[UR36][R2.64] ;  /* 0x0000002402007981 */ /* 0x000ea8000c1e1900 */
[----:B------:R-:W2:Y:S02]  /*fc40*/  LDG.E R29, desc[UR36][R2.64+0x4] ;  /* 0x00000424021d7981 */ /* 0x000ea4000c1e1900 */
[----:B--2---:R-:W-:-:S07]  /*fc50*/  IMAD.IADD R29, R29, 0x1, -R0 ;  /* 0x000000011d1d7824 */ /* 0x004fce00078e0a00 */
.L_x_1355:
[----:B------:R-:W-:Y:S02]  /*fc60*/  ULDC.64 UR4, c[0x0][0xa20] ;  /* 0x0002880000047ab9 */ /* 0x000fe40000000a00 */
[----:B------:R-:W-:-:S04]  /*fc70*/  ISETP.NE.U32.AND P0, PT, RZ, UR4, PT ;  /* 0x00000004ff007c0c */ /* 0x000fc8000bf05070 */
[----:B------:R-:W-:-:S13]  /*fc80*/  ISETP.NE.AND.EX P0, PT, RZ, UR5, PT, P0 ;  /* 0x00000005ff007c0c */ /* 0x000fda000bf05300 */
[----:B------:R-:W-:Y:S05]  /*fc90*/  @!P0 BRA `(.L_x_1356) ;  /* 0x0000000000108947 */ /* 0x000fea0003800000 */
[----:B0-----:R-:W0:Y:S02]  /*fca0*/  LDC.64 R2, c[0x0][0xa20] ;  /* 0x00028800ff027b82 */ /* 0x001e240000000a00 */
[----:B0-----:R-:W-:-:S05]  /*fcb0*/  IMAD.WIDE R2, R19, 0x4, R2 ;  /* 0x0000000413027825 */ /* 0x001fca00078e0202 */
[----:B------:R0:W5:Y:S01]  /*fcc0*/  LDG.E R35, desc[UR36][R2.64] ;  /* 0x0000002402237981 */ /* 0x000162000c1e1900 */
[----:B------:R-:W-:Y:S05]  /*fcd0*/  BRA `(.L_x_1357) ;  /* 0x0000000000247947 */ /* 0x000fea0003800000 */
.L_x_1356:
        /* <DEDUP_REMOVED lines=9> */
.L_x_1357:
[----:B------:R-:W1:Y:S01]  /*fd70*/  LDC R0, c[0x0][0x448] ;  /* 0x00011200ff007b82 */ /* 0x000e620000000800 */
[----:B------:R-:W-:Y:S02]  /*fd80*/  IMAD.MOV.U32 R24, RZ, RZ, R6 ;  /* 0x000000ffff187224 */ /* 0x000fe400078e0006 */
[----:B------:R-:W-:Y:S02]  /*fd90*/  IMAD.SHL.U32 R26, R17, 0x80, RZ ;  /* 0x00000080111a7824 */ /* 0x000fe400078e00ff */
[----:B-----5:R-:W-:Y:S01]  /*fda0*/  IMAD.IADD R35, R35, 0x1, -R36 ;  /* 0x0000000123237824 */ /* 0x020fe200078e0a24 */
[----:B------:R-:W-:Y:S02]  /*fdb0*/  LOP3.LUT R24, R24, 0xffffffbf, RZ, 0xc0, !PT ;  /* 0xffffffbf18187812 */ /* 0x000fe400078ec0ff */
[----:B0-----:R-:W0:Y:S01]  /*fdc0*/  LDC.64 R2, c[0x0][0x9e0] ;  /* 0x00027800ff027b82 */ /* 0x001e220000000a00 */
[----:B-1----:R-:W-:Y:S01]  /*fdd0*/  ISETP.NE.AND P2, PT, R0, 0x1, PT ;  /* 0x000000010000780c */ /* 0x002fe20003f45270 */
[----:B------:R-:W-:Y:S01]  /*fde0*/  VIADD R0, R26, 0x7f ;  /* 0x0000007f1a007836 */ /* 0x000fe20000000000 */
[----:B0-----:R-:W-:-:S11]  /*fdf0*/  ISETP.GE.AND P1, PT, R3, 0x1, PT ;  /* 0x000000010300780c */ /* 0x001fd60003f26270 */
[----:B------:R-:W0:Y:S01]  /*fe00*/  @P2 LDC R5, c[0x0][0x44c] ;  /* 0x00011300ff052b82 */ /* 0x000e220000000800 */
[----:B------:R-:W-:-:S05]  /*fe10*/  @P2 LOP3.LUT R24, R24, 0x40, RZ, 0xfc, !PT ;  /* 0x0000004018182812 */ /* 0x000fca00078efcff */
[----:B------:R1:W-:Y:S02]  /*fe20*/  STL [R1], R24 ;  /* 0x0000001801007387 */ /* 0x0003e40000100800 */
[----:B------:R-:W2:Y:S01]  /*fe30*/  @P2 LDC R7, c[0x0][0x450] ;  /* 0x00011400ff072b82 */ /* 0x000ea20000000800 */
[----:B0-----:R-:W-:Y:S01]  /*fe40*/  @P2 IMAD.HI.U32 R4, R0, R5, RZ ;  /* 0x0000000500042227 */ /* 0x001fe200078e00ff */
[----:B------:R-:W-:-:S04]  /*fe50*/  IADD3 R5, R35, 0x1, -R29 ;  /* 0x0000000123057810 */ /* 0x000fc80007ffe81d */
[----:B--2---:R-:W-:-:S05]  /*fe60*/  @P2 SHF.R.U32.HI R0, RZ, R7, R4 ;  /* 0x00000007ff002219 */ /* 0x004fca0000011604 */
[----:B------:R-:W-:-:S04]  /*fe70*/  IMAD.IADD R7, R5, 0x1, R0 ;  /* 0x0000000105077824 */ /* 0x000fc800078e0200 */
[----:B------:R-:W-:Y:S01]  /*fe80*/  IMAD.IADD R2, R7, 0x1, R2 ;  /* 0x0000000107027824 */ /* 0x000fe200078e0202 */
[----:B-1----:R-:W-:Y:S06]  /*fe90*/  @!P1 BRA `(.L_x_1358) ;  /* 0x0000000000489947 */ /* 0x002fec0003800000 */
[C---:B------:R-:W-:Y:S01]  /*fea0*/  ISETP.GT.AND P0, PT, R7.reuse, RZ, PT ;  /* 0x000000ff0700720c */ /* 0x040fe20003f04270 */
[----:B------:R-:W-:Y:S01]  /*feb0*/  BSSY B0, `(.L_x_1359) ;  /* 0x000000e000007945 */ /* 0x000fe20003800000 */
[----:B------:R-:W-:-:S11]  /*fec0*/  VIADD R0, R7, 0xffffffff ;  /* 0xffffffff07007836 */ /* 0x000fd60000000000 */
        /* <DEDUP_REMOVED lines=8> */
.L_x_1360:
[----:B------:R-:W-:-:S13]  /*ff50*/  ISETP.NE.AND P0, PT, R3, 0x1, PT ;  /* 0x000000010300780c */ /* 0x000fda0003f05270 */
[----:B------:R-:W0:Y:S02]  /*ff60*/  @P0 LDC.64 R4, c[0x0][0x9e8] ;  /* 0x00027a00ff040b82 */ /* 0x000e240000000a00 */
[----:B0-----:R-:W-:-:S05]  /*ff70*/  @P0 IMAD.HI.U32 R4, R0, R4, RZ ;  /* 0x0000000400040227 */ /* 0x001fca00078e00ff */
[----:B------:R-:W-:-:S07]  /*ff80*/  @P0 SHF.R.U32.HI R0, RZ, R5, R4 ;  /* 0x00000005ff000219 */ /* 0x000fce0000011604 */
.L_x_1361:
[----:B------:R-:W-:Y:S05]  /*ff90*/  BSYNC B0 ;  /* 0x0000000000007941 */ /* 0x000fea0003800000 */
.L_x_1359:
[----:B------:R-:W-:-:S05]  /*ffa0*/  IMAD R5, R0, R3, R3 ;  /* 0x0000000300057224 */ /* 0x000fca00078e0203 */
[----:B------:R-:W-:-:S07]  /*ffb0*/  VIMNMX R2, R2, R5, PT ;  /* 0x0000000502027248 */ /* 0x000fce0003fe0100 */
.L_x_1358:
[----:B------:R-:W0:Y:S01]  /*ffc0*/  @P2 LDC R5, c[0x0][0x44c] ;  /* 0x00011300ff052b82 */ /* 0x000e220000000800 */
[----:B------:R-:W-:Y:S01]  /*ffd0*/  VIADD R2, R2, 0x5f ;  /* 0x0000005f02027836 */ /* 0x000fe20000000000 */
[----:B------:R-:W-:Y:S01]  /*ffe0*/  ULDC UR4, c[0x0][0x9dc] ;  /* 0x0002770000047ab9 */ /* 0x000fe20000000800 */
[----:B------:R-:W-:-:S05]  /*fff0*/  IMAD.MOV.U32 R0, RZ, RZ, R26 ;  /* 0x000000ffff007224 */ /* 0x000fca00078e001a */
[----:B------:R-:W1:Y:S01]  /*10000*/  @P2 LDC R7, c[0x0][0x450] ;  /* 0x00011400ff072b82 */ /* 0x000e620000000800 */
[----:B0-----:R-:W-:-:S05]  /*10010*/  @P2 IMAD.HI.U32 R4, R26, R5, RZ ;  /* 0x000000051a042227 */ /* 0x001fca00078e00ff */
[----:B-1----:R-:W-:Y:S01]  /*10020*/  @P2 SHF.R.U32.HI R0, RZ, R7, R4 ;  /* 0x00000007ff002219 */ /* 0x002fe20000011604 */
[----:B------:R-:W-:-:S04]  /*10030*/  IMAD.HI R4, R2, 0x2aaaaaab, RZ ;  /* 0x2aaaaaab02047827 */ /* 0x000fc800078e02ff */
[----:B------:R-:W-:Y:S01]  /*10040*/  VIADD R2, R35, 0x5f ;  /* 0x0000005f23027836 */ /* 0x000fe20000000000 */
[----:B------:R-:W-:-:S03]  /*10050*/  SHF.R.U32.HI R5, RZ, 0x1f, R4 ;  /* 0x0000001fff057819 */ /* 0x000fc60000011604 */
[----:B------:R-:W-:Y:S01]  /*10060*/  IMAD.HI R2, R2, 0x2aaaaaab, RZ ;  /* 0x2aaaaaab02027827 */ /* 0x000fe200078e02ff */
[----:B------:R-:W-:-:S04]  /*10070*/  LEA.HI.SX32 R4, R4, R5, 0x1c ;  /* 0x0000000504047211 */ /* 0x000fc800078fe2ff */
[----:B------:R-:W-:-:S04]  /*10080*/  SHF.R.U32.HI R5, RZ, 0x1f, R2 ;  /* 0x0000001fff057819 */ /* 0x000fc80000011602 */
[----:B------:R-:W-:Y:S02]  /*10090*/  LEA.HI.SX32 R5, R2, R5, 0x1c ;  /* 0x0000000502057211 */ /* 0x000fe400078fe2ff */
[----:B------:R-:W-:Y:S02]  /*100a0*/  IADD3 R2, R0, R35, -R29 ;  /* 0x0000002300027210 */ /* 0x000fe40007ffe81d */
[----:B------:R-:W-:-:S03]  /*100b0*/  VIMNMX R23, R5, R4, PT ;  /* 0x0000000405177248 */ /* 0x000fc60003fe0100 */
[----:B------:R-:W-:Y:S02]  /*100c0*/  VIADD R0, R2, -UR4 ;  /* 0x8000000402007c36 */ /* 0x000fe40008000000 */
[----:B------:R0:W-:Y:S01]  /*100d0*/  STL [R1+0x10], R23 ;  /* 0x0000101701007387 */ /* 0x0001e20000100800 */
[----:B------:R-:W-:Y:S05]  /*100e0*/  @!P1 BRA `(.L_x_1362) ;  /* 0x0000000000449947 */ /* 0x000fea0003800000 */
[----:B------:R-:W-:Y:S01]  /*100f0*/  ISETP.GT.AND P0, PT, R2, -0x1, PT ;  /* 0xffffffff0200780c */ /* 0x000fe20003f04270 */
[----:B------:R-:W-:-:S12]  /*10100*/  BSSY B0, `(.L_x_1363) ;  /* 0x000000d000007945 */ /* 0x000fd80003800000 */
[----:B------:R-:W-:Y:S05]  /*10110*/  @P0 BRA `(.L_x_1364) ;  /* 0x00000000001c0947 */ /* 0x000fea0003800000 */
[----:B------:R-:W-:Y:S02]  /*10120*/  ISETP.NE.AND P0, PT, R3, 0x1, PT ;  /* 0x000000010300780c */ /* 0x000fe40003f05270 */
[----:B------:R-:W-:-:S11]  /*10130*/  LOP3.LUT R7, RZ, R2, RZ, 0x33, !PT ;  /* 0x00000002ff077212 */ /* 0x000fd600078e33ff */
[----:B------:R-:W1:Y:S02]  /*10140*/  @P0 LDC.64 R4, c[0x0][0x9e8] ;  /* 0x00027a00ff040b82 */ /* 0x000e640000000a00 */
[----:B-1----:R-:W-:-:S05]  /*10150*/  @P0 IMAD.HI.U32 R4, R7, R4, RZ ;  /* 0x0000000407040227 */ /* 0x002fca00078e00ff */
[----:B------:R-:W-:-:S04]  /*10160*/  @P0 SHF.R.U32.HI R7, RZ, R5, R4 ;  /* 0x00000005ff070219 */ /* 0x000fc80000011604 */
[----:B------:R-:W-:Y:S01]  /*10170*/  LOP3.LUT R2, RZ, R7, RZ, 0x33, !PT ;  /* 0x00000007ff027212 */ /* 0x000fe200078e33ff */
[----:B------:R-:W-:Y:S06]  /*10180*/  BRA `(.L_x_1365) ;  /* 0x0000000000107947 */ /* 0x000fec0003800000 */
.L_x_1364:
[----:B------:R-:W-:-:S13]  /*10190*/  ISETP.NE.AND P0, PT, R3, 0x1, PT ;  /* 0x000000010300780c */ /* 0x000fda0003f05270 */
[----:B------:R-:W1:Y:S02]  /*101a0*/  @P0 LDC.64 R4, c[0x0][0x9e8] ;  /* 0x00027a00ff040b82 */ /* 0x000e640000000a00 */
[----:B-1----:R-:W-:-:S05]  /*101b0*/  @P0 IMAD.HI.U32 R4, R2, R4, RZ ;  /* 0x0000000402040227 */ /* 0x002fca00078e00ff */
[----:B------:R-:W-:-:S07]  /*101c0*/  @P0 SHF.R.U32.HI R2, RZ, R5, R4 ;  /* 0x00000005ff020219 */ /* 0x000fce0000011604 */
.L_x_1365:
[----:B------:R-:W-:Y:S05]  /*101d0*/  BSYNC B0 ;  /* 0x0000000000007941 */ /* 0x000fea0003800000 */
.L_x_1363:
[----:B------:R-:W-:-:S05]  /*101e0*/  IMAD R3, R2, R3, RZ ;  /* 0x0000000302037224 */ /* 0x000fca00078e02ff */
[----:B------:R-:W-:-:S07]  /*101f0*/  VIMNMX R0, R0, R3, !PT ;  /* 0x0000000300007248 */ /* 0x000fce0007fe0100 */
.L_x_1362:
[----:B------:R-:W-:Y:S01]  /*10200*/  IMAD.HI R0, R0, 0x2aaaaaab, RZ ;  /* 0x2aaaaaab00007827 */ /* 0x000fe200078e02ff */
[----:B------:R-:W-:Y:S04]  /*10210*/  BSSY B7, `(.L_x_1366) ;  /* 0x0000377000077945 */ /* 0x000fe80003800000 */
[----:B------:R-:W-:-:S04]  /*10220*/  SHF.R.U32.HI R3, RZ, 0x1f, R0 ;  /* 0x0000001fff037819 */ /* 0x000fc80000011600 */
[----:B------:R-:W-:-:S04]  /*10230*/  LEA.HI.SX32 R3, R0, R3, 0x1c ;  /* 0x0000000300037211 */ /* 0x000fc800078fe2ff */
[----:B------:R-:W-:-:S04]  /*10240*/  VIMNMX R37, RZ, R3, !PT ;  /* 0x00000003ff257248 */ /* 0x000fc80007fe0100 */
[----:B------:R-:W-:-:S13]  /*10250*/  ISETP.GT.AND P0, PT, R23, R37, PT ;  /* 0x000000251700720c */ /* 0x000fda0003f04270 */
        /* <DEDUP_REMOVED lines=8> */
[----:B------:R-:W1:Y:S08]  /*102e0*/  FLO.U32 R0, UR4 ;  /* 0x0000000400007d00 */ /* 0x000e7000080e0000 */
[----:B------:R-:W2:Y:S01]  /*102f0*/  POPC R5, UR4 ;  /* 0x0000000400057d09 */ /* 0x000ea20008000000 */
[----:B-1----:R-:W-:-:S13]  /*10300*/  ISETP.EQ.U32.AND P0, PT, R0, R7, PT ;  /* 0x000000070000720c */ /* 0x002fda0003f02070 */
[----:B--2---:R-:W2:Y:S01]  /*10310*/  @P0 ATOMG.E.ADD.STRONG.GPU PT, R3, desc[UR36][R2.64], R5 ;  /* 0x00000005020309a8 */ /* 0x004ea200081ee1e4 */
[----:B------:R-:W1:Y:S02]  /*10320*/  S2R R4, SR_LTMASK ;  /* 0x0000000000047919 */ /* 0x000e640000003900 */
[----:B-1----:R-:W-:-:S04]  /*10330*/  LOP3.LUT R4, R4, UR4, RZ, 0xc0, !PT ;  /* 0x0000000404047c12 */ /* 0x002fc8000f8ec0ff */
[----:B------:R-:W1:Y:S01]  /*10340*/  POPC R7, R4 ;  /* 0x0000000400077309 */ /* 0x000e620000000000 */
[----:B--2---:R-:W1:Y:S02]  /*10350*/  SHFL.IDX PT, R0, R3, R0, 0x1f ;  /* 0x00001f0003007589 */ /* 0x004e6400000e0000 */
[----:B-1----:R-:W-:Y:S01]  /*10360*/  IADD3 R16, R0, UR39, R7 ;  /* 0x0000002700107c10 */ /* 0x002fe2000fffe007 */
[----:B------:R-:W-:Y:S06]  /*10370*/  BRA `(.L_x_1368) ;  /* 0x0000003400807947 */ /* 0x000fec0003800000 */
.L_x_1367:
        /* <DEDUP_REMOVED lines=8> */
[----:B------:R-:W-:Y:S02]  /*10400*/  IMAD.U32 R4, RZ, RZ, UR6 ;  /* 0x00000006ff047e24 */ /* 0x000fe4000f8e00ff */
[----:B------:R-:W1:Y:S01]  /*10410*/  LDC.64 R2, c[0x4][R2] ;  /* 0x0100000002027b82 */ /* 0x000e620000000a00 */
        /* <DEDUP_REMOVED lines=9> */
[----:B01----:R-:W-:Y:S05]  /*104b0*/  CALL.ABS.NOINC R2 ;  /* 0x0000000002007343 */ /* 0x003fea0003c00000 */
.L_x_1370:
[----:B------:R-:W-:Y:S05]  /*104c0*/  BSYNC B6 ;  /* 0x0000000000067941 */ /* 0x000fea0003800000 */
.L_x_1369:
        /* <DEDUP_REMOVED lines=9> */
[----:B------:R-:W-:Y:S02]  /*10560*/  IMAD.U32 R4, RZ, RZ, UR6 ;  /* 0x00000006ff047e24 */ /* 0x000fe4000f8e00ff */
[----:B------:R-:W-:Y:S02]  /*10570*/  IMAD.U32 R5, RZ, RZ, UR7 ;  /* 0x00000007ff057e24 */ /* 0x000fe4000f8e00ff */
[----:B------:R-:W-:Y:S02]  /*10580*/  IMAD.U32 R6, RZ, RZ, UR8 ;  /* 0x00000008ff067e24 */ /* 0x000fe4000f8e00ff */
[----:B------:R-:W-:-:S02]  /*10590*/  IMAD.U32 R7, RZ, RZ, UR9 ;  /* 0x00000009ff077e24 */ /* 0x000fc4000f8e00ff */
[----:B------:R-:W-:Y:S02]  /*105a0*/  IMAD.U32 R10, RZ, RZ, UR4 ;  /* 0x00000004ff0a7e24 */ /* 0x000fe4000f8e00ff */
[----:B------:R-:W-:Y:S02]  /*105b0*/  IMAD.U32 R11, RZ, RZ, UR5 ;  /* 0x00000005ff0b7e24 */ /* 0x000fe4000f8e00ff */
[----:B------:R-:W-:Y:S02]  /*105c0*/  IMAD.MOV.U32 R8, RZ, RZ, 0x70 ;  /* 0x00000070ff087424 */ /* 0x000fe400078e00ff */
[----:B------:R-:W-:Y:S02]  /*105d0*/  IMAD.MOV.U32 R12, RZ, RZ, 0x1 ;  /* 0x00000001ff0c7424 */ /* 0x000fe400078e00ff */
[----:B-1----:R-:W-:-:S07]  /*105e0*/  IMAD.MOV.U32 R13, RZ, RZ, RZ ;  /* 0x000000ffff0d7224 */ /* 0x002fce00078e00ff */
[----:B------:R-:W-:-:S07]  /*105f0*/  LEPC R20, `(.L_x_1373) ;  /* 0x000000001014794e */ /* 0x000fce0000000000 */
[----:B0-2---:R-:W-:Y:S05]  /*10600*/  CALL.ABS.NOINC R2 ;  /* 0x0000000002007343 */ /* 0x005fea0003c00000 */
.L_x_1373:
[----:B------:R0:W1:Y:S01]  /*10610*/  LDC.64 R2, c[0x4][R17] ;  /* 0x0100000011027b82 */ /* 0x0000620000000a00 */
[----:B------:R-:W-:Y:S01]  /*10620*/  ULDC.64 UR6, c[0x4][0xf0] ;  /* 0x01003c0000067ab9 */ /* 0x000fe20000000a00 */
[----:B------:R-:W-:Y:S01]  /*10630*/  ULDC.64 UR8, c[0x4][0xf8] ;  /* 0x01003e0000087ab9 */ /* 0x000fe20000000a00 */
[----:B------:R-:W-:Y:S01]  /*10640*/  ULDC.64 UR4, c[0x4][0x80] ;  /* 0x0100200000047ab9 */ /* 0x000fe20000000a00 */
        /* <DEDUP_REMOVED lines=8> */
[----:B0-----:R-:W-:-:S07]  /*106d0*/  IMAD.MOV.U32 R13, RZ, RZ, RZ ;  /* 0x000000ffff0d7224 */ /* 0x001fce00078e00ff */
[----:B------:R-:W-:-:S07]  /*106e0*/  LEPC R20, `(.L_x_1372) ;  /* 0x000000001014794e */ /* 0x000fce0000000000 */
[----:B-1----:R-:W-:Y:S05]  /*106f0*/  CALL.ABS.NOINC R2 ;  /* 0x0000000002007343 */ /* 0x002fea0003c00000 */
.L_x_1372:
[----:B------:R-:W-:Y:S05]  /*10700*/  BSYNC B6 ;  /* 0x0000000000067941 */ /* 0x000fea0003800000 */
.L_x_1371:
[----:B------:R-:W1:Y:S01]  /*10710*/  S2R R2, SR_TID.X ;  /* 0x0000000000027919 */ /* 0x000e620000002100 */
[----:B------:R-:W-:Y:S01]  /*10720*/  ULDC.64 UR4, c[0x0][0x9f8] ;  /* 0x00027e0000047ab9 */ /* 0x000fe20000000a00 */
[----:B------:R-:W-:Y:S01]  /*10730*/  IMAD.MOV.U32 R31, RZ, RZ, R19 ;  /* 0x000000ffff1f7224 */ /* 0x000fe200078e0013 */
[----:B------:R-:W-:Y:S01]  /*10740*/  ISETP.NE.U32.AND P0, PT, RZ, UR4, PT ;  /* 0x00000004ff007c0c */ /* 0x000fe2000bf05070 */
[----:B------:R-:W2:Y:S01]  /*10750*/  S2R R21, SR_TID.X ;  /* 0x0000000000157919 */ /* 0x000ea20000002100 */
[----:B------:R-:W3:Y:S01]  /*10760*/  LDC R8, c[0x0][0x430] ;  /* 0x00010c00ff087b82 */ /* 0x000ee20000000800 */
[----:B------:R-:W-:Y:S01]  /*10770*/  IMAD.MOV.U32 R20, RZ, RZ, R24 ;  /* 0x000000ffff147224 */ /* 0x000fe200078e0018 */
[----:B------:R-:W-:Y:S01]  /*10780*/  ISETP.NE.AND.EX P0, PT, RZ, UR5, PT, P0 ;  /* 0x00000005ff007c0c */ /* 0x000fe2000bf05300 */
[----:B------:R-:W-:Y:S01]  /*10790*/  ULDC UR4, c[0x0][0x320] ;  /* 0x0000c80000047ab9 */ /* 0x000fe20000000800 */
[----:B-1----:R-:W-:-:S11]  /*107a0*/  LOP3.LUT R17, R2, 0x7f, RZ, 0xc0, !PT ;  /* 0x0000007f02117812 */ /* 0x002fd600078ec0ff */
[----:B------:R-:W1:Y:S01]  /*107b0*/  @P0 LDC.64 R2, c[0x0][0x9f8] ;  /* 0x00027e00ff020b82 */ /* 0x000e620000000a00 */
[----:B---3--:R-:W-:Y:S02]  /*107c0*/  ISETP.NE.AND P1, PT, R8, 0x1, PT ;  /* 0x000000010800780c */ /* 0x008fe40003f25270 */
[----:B------:R-:W-:Y:S01]  /*107d0*/  SHF.R.U32.HI R24, RZ, 0x3, R17 ;  /* 0x00000003ff187819 */ /* 0x000fe20000011611 */
[----:B-1----:R-:W-:-:S10]  /*107e0*/  @P0 IMAD.WIDE R2, R19, 0x4, R2 ;  /* 0x0000000413020825 */ /* 0x002fd400078e0202 */
[----:B------:R-:W1:Y:S01]  /*107f0*/  @P1 LDC R7, c[0x0][0x434] ;  /* 0x00010d00ff071b82 */ /* 0x000e620000000800 */
[----:B------:R3:W4:Y:S01]  /*10800*/  @P0 LDG.E R31, desc[UR36][R2.64] ;  /* 0x00000024021f0981 */ /* 0x000722000c1e1900 */
[----:B--2---:R-:W-:Y:S01]  /*10810*/  IMAD.SHL.U32 R17, R21, 0x10, RZ ;  /* 0x0000001015117824 */ /* 0x004fe200078e00ff */
[----:B------:R-:W-:-:S05]  /*10820*/  LOP3.LUT R20, R20, 0xffffffdf, RZ, 0xc0, !PT ;  /* 0xffffffdf14147812 */ /* 0x000fca00078ec0ff */
[----:B------:R-:W2:Y:S01]  /*10830*/  @P1 LDC R5, c[0x0][0x438] ;  /* 0x00010e00ff051b82 */ /* 0x000ea20000000800 */
[----:B------:R-:W-:Y:S01]  /*10840*/  LOP3.LUT R17, R24, 0x70, R17, 0xf8, !PT ;  /* 0x0000007018117812 */ /* 0x000fe200078ef811 */
[----:B------:R-:W-:Y:S01]  /*10850*/  VIADD R24, R23, 0xffffffff ;  /* 0xffffffff17187836 */ /* 0x000fe20000000000 */
[----:B------:R-:W-:Y:S01]  /*10860*/  @P1 LOP3.LUT R20, R20, 0x20, RZ, 0xfc, !PT ;  /* 0x0000002014141812 */ /* 0x000fe200078efcff */
[----:B0-----:R-:W0:Y:S02]  /*10870*/  S2R R23, SR_TID.X ;  /* 0x0000000000177919 */ /* 0x001e240000002100 */
[----:B------:R-:W-:-:S05]  /*10880*/  IMAD R0, R24, 0x60, R17 ;  /* 0x0000006018007824 */ /* 0x000fca00078e0211 */
[C---:B------:R-:W-:Y:S01]  /*10890*/  ISETP.GE.AND P0, PT, R0.reuse, R35, PT ;  /* 0x000000230000720c */ /* 0x040fe20003f06270 */
[----:B------:R-:W-:-:S03]  /*108a0*/  IMAD.IADD R0, R0, 0x1, R36 ;  /* 0x0000000100007824 */ /* 0x000fc600078e0224 */
[----:B------:R-:W-:Y:S01]  /*108b0*/  ISETP.GT.U32.OR P0, PT, R17, 0x5f, P0 ;  /* 0x0000005f1100780c */ /* 0x000fe20000704470 */
[----:B-1----:R-:W-:-:S04]  /*108c0*/  @P1 IMAD.HI.U32 R6, R0, R7, RZ ;  /* 0x0000000700061227 */ /* 0x002fc800078e00ff */
[----:B------:R-:W-:Y:S01]  /*108d0*/  IMAD.MOV.U32 R4, RZ, RZ, R0 ;  /* 0x000000ffff047224 */ /* 0x000fe200078e0000 */
[----:B--2---:R-:W-:-:S07]  /*108e0*/  @P1 SHF.R.U32.HI R4, RZ, R5, R6 ;  /* 0x00000005ff041219 */ /* 0x004fce0000011606 */
[----:B---3--:R-:W1:Y:S01]  /*108f0*/  @!P0 LDC.64 R2, c[0x0][0x428] ;  /* 0x00010a00ff028b82 */ /* 0x008e620000000a00 */
[----:B------:R-:W-:-:S04]  /*10900*/  IMAD.MOV R5, RZ, RZ, -R4 ;  /* 0x000000ffff057224 */ /* 0x000fc800078e0a04 */
[----:B------:R-:W-:Y:S01]  /*10910*/  IMAD R0, R8, R5, R0 ;  /* 0x0000000508007224 */ /* 0x000fe200078e0200 */
[----:B------:R-:W-:Y:S01]  /*10920*/  @!P0 SHF.R.S32.HI R5, RZ, 0x1f, R4 ;  /* 0x0000001fff058819 */ /* 0x000fe20000011404 */
[----:B0-----:R-:W-:-:S05]  /*10930*/  IMAD.SHL.U32 R23, R23, 0x8, RZ ;  /* 0x0000000817177824 */ /* 0x001fca00078e00ff */
[----:B------:R-:W-:-:S04]  /*10940*/  LOP3.LUT R23, R23, 0x38, RZ, 0xc0, !PT ;  /* 0x0000003817177812 */ /* 0x000fc800078ec0ff */
[C---:B------:R-:W-:Y:S02]  /*10950*/  LOP3.LUT R9, R23.reuse, 0x40, RZ, 0xfc, !PT ;  /* 0x0000004017097812 */ /* 0x040fe400078efcff */
[----:B------:R-:W-:Y:S02]  /*10960*/  ISETP.GE.AND P1, PT, R23, UR4, PT ;  /* 0x0000000417007c0c */ /* 0x000fe4000bf26270 */
[----:B------:R-:W-:Y:S01]  /*10970*/  ISETP.GE.AND P2, PT, R9, UR4, PT ;  /* 0x0000000409007c0c */ /* 0x000fe2000bf46270 */
[----:B------:R-:W-:Y:S01]  /*10980*/  ULDC UR4, c[0x0][0x2f4] ;  /* 0x0000bd0000047ab9 */ /* 0x000fe20000000800 */
[----:B------:R-:W-:Y:S02]  /*10990*/  SEL R28, RZ, 0x1, P1 ;  /* 0x00000001ff1c7807 */ /* 0x000fe40000800000 */
[----:B------:R-:W-:Y:S02]  /*109a0*/  LOP3.LUT R20, R20, 0xfffffffb, RZ, 0xc0, !PT ;  /* 0xfffffffb14147812 */ /* 0x000fe400078ec0ff */
[----:B------:R-:W-:Y:S01]  /*109b0*/  LOP3.LUT R8, R23, 0x80, RZ, 0xfc, !PT ;  /* 0x0000008017087812 */ /* 0x000fe200078efcff */
[----:B------:R-:W-:Y:S01]  /*109c0*/  UMOV UR5, 0xffffffff ;  /* 0xffffffff00057882 */ /* 0x000fe20000000000 */
[----:B----4-:R-:W-:Y:S01]  /*109d0*/  SHF.R.S32.HI R6, RZ, 0x1f, R31 ;  /* 0x0000001fff067819 */ /* 0x010fe2000001141f */
[----:B-1----:R-:W-:-:S04]  /*109e0*/  @!P0 IMAD.WIDE.U32 R4, R31, R2, R4 ;  /* 0x000000021f048225 */ /* 0x002fc800078e0004 */
[----:B------:R0:W-:Y:S02]  /*109f0*/  STL [R1+0x4], R6 ;  /* 0x0000040601007387 */ /* 0x0001e40000100800 */
[----:B0-----:R-:W-:Y:S01]  /*10a00*/  @!P0 IMAD R6, R6, R2, RZ ;  /* 0x0000000206068224 */ /* 0x001fe200078e02ff */
[----:B------:R-:W-:-:S03]  /*10a10*/  SEL R2, RZ, 0xffffffff, P2 ;  /* 0xffffffffff027807 */ /* 0x000fc60001000000 */
[----:B------:R-:W-:Y:S02]  /*10a20*/  @!P0 IMAD R6, R31, R3, R6 ;  /* 0x000000031f068224 */ /* 0x000fe400078e0206 */
[----:B------:R-:W-:Y:S01]  /*10a30*/  IMAD.SHL.U32 R3, R2, 0x2, RZ ;  /* 0x0000000202037824 */ /* 0x000fe200078e00ff */
[----:B------:R-:W-:Y:S01]  /*10a40*/  ISETP.GE.AND P2, PT, R23, UR4, PT ;  /* 0x0000000417007c0c */ /* 0x000fe2000bf46270 */
[----:B------:R-:W-:-:S03]  /*10a50*/  @!P0 IMAD.IADD R6, R5, 0x1, R6 ;  /* 0x0000000105068824 */ /* 0x000fc600078e0206 */
[----:B------:R-:W-:Y:S02]  /*10a60*/  LOP3.LUT R28, R3, 0x2, R28, 0xe2, !PT ;  /* 0x00000002031c7812 */ /* 0x000fe400078ee21c */
[----:B------:R-:W0:Y:S07]  /*10a70*/  @!P0 LDC.64 R2, c[0x0][0x418] ;  /* 0x00010600ff028b82 */ /* 0x000e2e0000000a00 */
[----:B------:R-:W-:Y:S02]  /*10a80*/  @P2 LOP3.LUT R20, R20, 0x4, RZ, 0xfc, !PT ;  /* 0x0000000414142812 */ /* 0x000fe400078efcff */
[----:B0-----:R-:W-:-:S04]  /*10a90*/  @!P0 LEA R2, P1, R4, R2, 0x2 ;  /* 0x0000000204028211 */ /* 0x001fc800078210ff */
[----:B------:R-:W-:Y:S01]  /*10aa0*/  @!P0 LEA.HI.X R3, R4, R3, R6, 0x2, P1 ;  /* 0x0000000304038211 */ /* 0x000fe200008f1406 */
[----:B------:R-:W-:Y:S01]  /*10ab0*/  IMAD.MOV.U32 R4, RZ, RZ, RZ ;  /* 0x000000ffff047224 */ /* 0x000fe200078e00ff */
[----:B------:R-:W-:Y:S02]  /*10ac0*/  ISETP.GE.AND P1, PT, R9, UR4, PT ;  /* 0x0000000409007c0c */ /* 0x000fe4000bf26270 */
[----:B------:R-:W-:-:S03]  /*10ad0*/  LOP3.LUT R20, R20, 0xfffffffd, RZ, 0xc0, !PT ;  /* 0xfffffffd14147812 */ /* 0x000fc600078ec0ff */
[----:B------:R0:W5:Y:S01]  /*10ae0*/  @!P0 LDG.E R4, desc[UR36][R2.64] ;  /* 0x0000002402048981 */ /* 0x000162000c1e1900 */
[----:B------:R-:W-:-:S07]  /*10af0*/  ISETP.GE.AND P0, PT, R8, UR4, PT ;  /* 0x0000000408007c0c */ /* 0x000fce000bf06270 */
[----:B------:R-:W-:Y:S01]  /*10b00*/  @P1 LOP3.LUT R20, R20, 0x2, RZ, 0xfc, !PT ;  /* 0x0000000214141812 */ /* 0x000fe200078efcff */
[----:B0-----:R-:W-:-:S03]  /*10b10*/  IMAD.U32 R2, RZ, RZ, UR38 ;  /* 0x00000026ff027e24 */ /* 0x001fc6000f8e00ff */
[----:B------:R-:W-:-:S04]  /*10b20*/  LOP3.LUT R20, R20, 0xfffffffe, RZ, 0xc0, !PT ;  /* 0xfffffffe14147812 */ /* 0x000fc800078ec0ff */
[----:B------:R-:W-:-:S05]  /*10b30*/  @P0 LOP3.LUT R20, R20, 0x1, RZ, 0xfc, !PT ;  /* 0x0000000114140812 */ /* 0x000fca00078efcff */
[----:B------:R0:W-:Y:S01]  /*10b40*/  STL [R1], R20 ;  /* 0x0000001401007387 */ /* 0x0001e20000100800 */
[----:B------:R-:W-:Y:S05]  /*10b50*/  BRA.DIV UR5, `(.L_x_1374) ;  /* 0x00000042055c7947 */ /* 0x000fea000b800000 */
.L_x_1442:
[----:B------:R-:W-:Y:S01]  /*10b60*/  ISETP.NE.AND P0, PT, R2, 0x3, PT ;  /* 0x000000030200780c */ /* 0x000fe20003f05270 */
[----:B------:R-:W-:Y:S01]  /*10b70*/  IMAD.MOV.U32 R3, RZ, RZ, R20 ;  /* 0x000000ffff037224 */ /* 0x000fe200078e0014 */
[----:B------:R-:W-:Y:S02]  /*10b80*/  ISETP.GT.U32.AND P1, PT, R17, 0x5f, PT ;  /* 0x0000005f1100780c */ /* 0x000fe40003f24070 */
[----:B------:R-:W-:Y:S02]  /*10b90*/  SHF.R.S32.HI R30, RZ, 0x1f, R18 ;  /* 0x0000001fff1e7819 */ /* 0x000fe40000011412 */
[----:B------:R-:W-:-:S07]  /*10ba0*/  LOP3.LUT R3, R3, 0xffffffef, RZ, 0xc0, !PT ;  /* 0xffffffef03037812 */ /* 0x000fce00078ec0ff */
[----:B------:R-:W-:-:S04]  /*10bb0*/  @P0 LOP3.LUT R3, R3, 0x10, RZ, 0xfc, !PT ;  /* 0x0000001003030812 */ /* 0x000fc800078efcff */
[----:B------:R-:W-:-:S04]  /*10bc0*/  LOP3.LUT R3, R3, 0xfffffff7, RZ, 0xc0, !PT ;  /* 0xfffffff703037812 */ /* 0x000fc800078ec0ff */
[----:B------:R-:W-:-:S05]  /*10bd0*/  @P1 LOP3.LUT R3, R3, 0x8, RZ, 0xfc, !PT ;  /* 0x0000000803031812 */ /* 0x000fca00078efcff */
[----:B------:R1:W-:Y:S01]  /*10be0*/  STL [R1], R3 ;  /* 0x0000000301007387 */ /* 0x0003e20000100800 */
[----:B------:R-:W-:Y:S05]  /*10bf0*/  @!P0 BRA `(.L_x_1375) ;  /* 0x0000000000048947 */ /* 0x000fea0003800000 */
[----:B------:R-:W-:Y:S01]  /*10c00*/  BPT.TRAP 0x1 ;  /* 0x000000040000795c */ /* 0x000fe20000300000 */
.L_x_1375:
[----:B------:R-:W-:Y:S01]  /*10c10*/  SHF.R.S32.HI R5, RZ, 0x1f, R0 ;  /* 0x0000001fff057819 */ /* 0x000fe20000011400 */
[----:B------:R-:W-:Y:S01]  /*10c20*/  ULDC.64 UR4, c[0x0][0x328] ;  /* 0x0000ca0000047ab9 */ /* 0x000fe20000000a00 */
[----:B------:R-:W-:Y:S03]  /*10c30*/  BSSY B0, `(.L_x_1376) ;  /* 0x0000017000007945 */ /* 0x000fe60003800000 */
[----:B-1----:R-:W-:-:S04]  /*10c40*/  IMAD R3, R5, UR4, RZ ;  /* 0x0000000405037c24 */ /* 0x002fc8000f8e02ff */
[C---:B------:R-:W-:Y:S02]  /*10c50*/  IMAD R6, R0.reuse, UR5, R3 ;  /* 0x0000000500067c24 */ /* 0x040fe4000f8e0203 */
[----:B------:R-:W-:Y:S01]  /*10c60*/  IMAD.WIDE.U32 R2, R0, UR4, RZ ;  /* 0x0000000400027c25 */ /* 0x000fe2000f8e00ff */
        /* <DEDUP_REMOVED lines=17> */
[----:B------:R-:W1:Y:S02]  /*10d80*/  SYNCS.PHASECHK.TRANS64.TRYWAIT P0, [R7+URZ+0x2a840], R2 ;  /* 0x02a84002070075a7 */ /* 0x000e64000800017f */
[----:B-1----:R-:W-:Y:S05]  /*10d90*/  @!P0 BRA `(.L_x_1377) ;  /* 0x0000003c00fc8947 */ /* 0x002fea0003800000 */
.L_x_1443:
[----:B------:R-:W-:Y:S05]  /*10da0*/  BSYNC B0 ;  /* 0x0000000000007941 */ /* 0x000fea0003800000 */
.L_x_1376:
[----:B------:R-:W2:Y:S01]  /*10db0*/  LDL R3, [R1] ;  /* 0x0000000001037983 */ /* 0x000ea20000100800 */
[----:B------:R-:W-:Y:S02]  /*10dc0*/  ULDC.64 UR4, c[0x0][0x300] ;  /* 0x0000c00000047ab9 */ /* 0x000fe40000000a00 */
[----:B------:R-:W-:Y:S01]  /*10dd0*/  IMAD R5, R5, UR4, RZ ;  /* 0x0000000405057c24 */ /* 0x000fe2000f8e02ff */
[----:B------:R-:W3:Y:S03]  /*10de0*/  S2R R8, SR_TID.X ;  /* 0x0000000000087919 */ /* 0x000ee60000002100 */
[----:B------:R-:W-:Y:S01]  /*10df0*/  IMAD R5, R0, UR5, R5 ;  /* 0x0000000500057c24 */ /* 0x000fe2000f8e0205 */
[----:B---3--:R-:W-:-:S04]  /*10e00*/  LOP3.LUT R8, R8, 0x7f, RZ, 0xc0, !PT ;  /* 0x0000007f08087812 */ /* 0x008fc800078ec0ff */
[----:B------:R-:W-:Y:S02]  /*10e10*/  SHF.R.U32.HI R9, RZ, 0x3, R8 ;  /* 0x00000003ff097819 */ /* 0x000fe40000011608 */
[----:B------:R-:W3:Y:S01]  /*10e20*/  S2R R8, SR_TID.X ;  /* 0x0000000000087919 */ /* 0x000ee20000002100 */
[C---:B--2---:R-:W-:Y:S02]  /*10e30*/  LOP3.LUT P4, RZ, R3.reuse, 0x4, RZ, 0xc0, !PT ;  /* 0x0000000403ff7812 */ /* 0x044fe4000788c0ff */
[C---:B------:R-:W-:Y:S02]  /*10e40*/  LOP3.LUT P3, RZ, R3.reuse, 0x2, RZ, 0xc0, !PT ;  /* 0x0000000203ff7812 */ /* 0x040fe4000786c0ff */
[----:B------:R-:W-:Y:S01]  /*10e50*/  LOP3.LUT P2, RZ, R3, 0x1, RZ, 0xc0, !PT ;  /* 0x0000000103ff7812 */ /* 0x000fe2000784c0ff */
[----:B-1----:R-:W-:Y:S01]  /*10e60*/  IMAD.WIDE.U32 R2, R0, UR4, RZ ;  /* 0x0000000400027c25 */ /* 0x002fe2000f8e00ff */
[----:B------:R-:W-:-:S03]  /*10e70*/  ULDC.64 UR4, c[0x0][0x310] ;  /* 0x0000c40000047ab9 */ /* 0x000fc60000000a00 */
[----:B------:R-:W-:Y:S02]  /*10e80*/  IMAD.IADD R3, R3, 0x1, R5 ;  /* 0x0000000103037824 */ /* 0x000fe400078e0205 */
[----:B------:R-:W-:Y:S02]  /*10e90*/  IMAD R6, R6, UR4, RZ ;  /* 0x0000000406067c24 */ /* 0x000fe4000f8e02ff */
[----:B------:R-:W-:-:S04]  /*10ea0*/  IMAD.WIDE.U32 R2, R4, UR4, R2 ;  /* 0x0000000404027c25 */ /* 0x000fc8000f8e0002 */
[----:B------:R-:W-:Y:S01]  /*10eb0*/  IMAD R6, R4, UR5, R6 ;  /* 0x0000000504067c24 */ /* 0x000fe2000f8e0206 */
[----:B------:R-:W-:Y:S01]  /*10ec0*/  ULDC.64 UR4, c[0x0][0x308] ;  /* 0x0000c20000047ab9 */ /* 0x000fe20000000a00 */
[----:B------:R-:W-:Y:S02]  /*10ed0*/  IMAD R5, R25, 0x4800, R32 ;  /* 0x0000480019057824 */ /* 0x000fe400078e0220 */
[----:B------:R-:W-:Y:S02]  /*10ee0*/  IMAD.IADD R3, R3, 0x1, R6 ;  /* 0x0000000103037824 */ /* 0x000fe400078e0206 */
[----:B------:R-:W-:Y:S02]  /*10ef0*/  IMAD R0, R30, UR4, RZ ;  /* 0x000000041e007c24 */ /* 0x000fe4000f8e02ff */
[----:B------:R-:W-:-:S04]  /*10f00*/  IMAD.WIDE.U32 R2, R18, UR4, R2 ;  /* 0x0000000412027c25 */ /* 0x000fc8000f8e0002 */
[----:B------:R-:W-:Y:S01]  /*10f10*/  IMAD R0, R18, UR5, R0 ;  /* 0x0000000512007c24 */ /* 0x000fe2000f8e0200 */
[----:B------:R-:W-:Y:S01]  /*10f20*/  ULDC.64 UR4, c[0x0][0x2e8] ;  /* 0x0000ba0000047ab9 */ /* 0x000fe20000000a00 */
[----:B------:R-:W-:Y:S01]  /*10f30*/  IMAD R6, R24, -0x60, R35 ;  /* 0xffffffa018067824 */ /* 0x000fe200078e0223 */
[----:B------:R-:W-:Y:S01]  /*10f40*/  LEA R4, P0, R2, UR4, 0x1 ;  /* 0x0000000402047c11 */ /* 0x000fe2000f8008ff */
[----:B------:R-:W-:Y:S01]  /*10f50*/  IMAD.IADD R0, R3, 0x1, R0 ;  /* 0x0000000103007824 */ /* 0x000fe200078e0200 */
[----:B------:R-:W-:Y:S01]  /*10f60*/  UMOV UR4, 0xffffffff ;  /* 0xffffffff00047882 */ /* 0x000fe20000000000 */
[----:B------:R-:W-:Y:S02]  /*10f70*/  IMAD.IADD R6, R6, 0x1, -R9 ;  /* 0x0000000106067824 */ /* 0x000fe400078e0a09 */
[----:B---3--:R-:W-:Y:S01]  /*10f80*/  IMAD.SHL.U32 R9, R8, 0x8, RZ ;  /* 0x0000000808097824 */ /* 0x008fe200078e00ff */
[----:B------:R-:W-:Y:S02]  /*10f90*/  LEA.HI.X R0, R2, UR5, R0, 0x1, P0 ;  /* 0x0000000502007c11 */ /* 0x000fe400080f0c00 */
[----:B------:R-:W-:-:S02]  /*10fa0*/  ISETP.GE.AND P0, PT, R6, 0x1, PT ;  /* 0x000000010600780c */ /* 0x000fc40003f06270 */
[----:B------:R-:W-:Y:S01]  /*10fb0*/  LOP3.LUT R9, R9, 0x38, RZ, 0xc0, !PT ;  /* 0x0000003809097812 */ /* 0x000fe200078ec0ff */
[----:B------:R-:W-:Y:S10]  /*10fc0*/  BRA.DIV UR4, `(.L_x_1378) ;  /* 0x0000003e04847947 */ /* 0x000ff4000b800000 */
[----:B------:R-:W1:Y:S01]  /*10fd0*/  SHFL.IDX PT, R3, R4, RZ, 0x181f ;  /* 0x00181fff04037589 */ /* 0x000e6200000e0000 */
[----:B------:R-:W-:-:S03]  /*10fe0*/  @P0 IMAD R8, R5, 0x2, R22 ;  /* 0x0000000205080824 */ /* 0x000fc600078e0216 */
[----:B------:R-:W2:Y:S01]  /*10ff0*/  SHFL.IDX PT, R2, R0, RZ, 0x181f ;  /* 0x00181fff00027589 */ /* 0x000ea200000e0000 */
[----:B-1----:R-:W-:-:S05]  /*11000*/  @P0 LEA R3, P1, R9, R3, 0x1 ;  /* 0x0000000309030211 */ /* 0x002fca00078208ff */
[----:B--2---:R-:W-:Y:S01]  /*11010*/  @P0 IMAD.X R2, RZ, RZ, R2, P1 ;  /* 0x000000ffff020224 */ /* 0x004fe200008e0602 */
        /* <DEDUP_REMOVED lines=8> */
[----:B-1----:R-:W1:Y:S01]  /*110a0*/  SHFL.IDX PT, R3, R4, 0x1, 0x181f ;  /* 0x00381f0004037f89 */ /* 0x002e6200000e0000 */
[----:B------:R-:W-:-:S03]  /*110b0*/  @P1 IMAD R8, R5, 0x2, R22 ;  /* 0x0000000205081824 */ /* 0x000fc600078e0216 */
[----:B------:R-:W2:Y:S01]  /*110c0*/  SHFL.IDX PT, R2, R0, 0x1, 0x181f ;  /* 0x00381f0000027f89 */ /* 0x000ea200000e0000 */
[----:B-1----:R-:W-:-:S05]  /*110d0*/  @P1 LEA R3, P0, R9, R3, 0x1 ;  /* 0x0000000309031211 */ /* 0x002fca00078008ff */
[----:B--2---:R-:W-:-:S05]  /*110e0*/  @P1 IMAD.X R2, RZ, RZ, R2, P0 ;  /* 0x000000ffff021224 */ /* 0x004fca00000e0602 */
[----:B------:R-:W-:-:S04]  /*110f0*/  @P1 LOP3.LUT R3, R3, R2, RZ, 0x3c, !PT ;  /* 0x0000000203031212 */ /* 0x000fc800078e3cff */
[----:B------:R-:W-:-:S04]  /*11100*/  @P1 LOP3.LUT R2, R3, R2, RZ, 0x3c, !PT ;  /* 0x0000000203021212 */ /* 0x000fc800078e3cff */
[----:B------:R-:W-:-:S05]  /*11110*/  @P1 LOP3.LUT R3, R3, R2, RZ, 0x3c, !PT ;  /* 0x0000000203031212 */ /* 0x000fca00078e3cff */
[----:B------:R-:W-:Y:S04]  /*11120*/  @P1 LDGSTS.E.BYPASS.LTC128B.128 [R8+0x18c00], desc[UR36][R2.64], !P4 ;  /* 0x18c0000002081fae */ /* 0x000fe8000e101d64 */
[----:B------:R-:W-:Y:S04]  /*11130*/  @P1 LDGSTS.E.BYPASS.LTC128B.128 [R8+0x1bc00], desc[UR36][R2.64+0x80], !P3 ;  /* 0x1bc0008002081fae */ /* 0x000fe8000d901d64 */
[----:B------:R1:W-:Y:S01]  /*11140*/  @P1 LDGSTS.E.BYPASS.LTC128B.128 [R8+0x1ec00], desc[UR36][R2.64+0x100], !P2 ;  /* 0x1ec0010002081fae */ /* 0x0003e2000d101d64 */
[----:B------:R-:W-:-:S03]  /*11150*/  ISETP.GE.AND P1, PT, R6, 0x21, PT ;  /* 0x000000210600780c */ /* 0x000fc60003f26270 */
[----:B-1----:R-:W1:Y:S10]  /*11160*/  SHFL.IDX PT, R3, R4, 0x2, 0x181f ;  /* 0x00581f0004037f89 */ /* 0x002e7400000e0000 */
[----:B------:R-:W-:Y:S01]  /*11170*/  @P1 IMAD R8, R5, 0x2, R22 ;  /* 0x0000000205081824 */ /* 0x000fe200078e0216 */
        /* <DEDUP_REMOVED lines=24> */
[----:B------:R-:W2:Y:S04]  /*11300*/  SHFL.IDX PT, R2, R0, 0x4, 0x181f ;  /* 0x00981f0000027f89 */ /* 0x000ea800000e0000 */
[----:B------:R-:W3:Y:S01]  /*11310*/  SHFL.IDX PT, R0, R0, 0x5, 0x181f ;  /* 0x00b81f0000007f89 */ /* 0x000ee200000e0000 */
[----:B-1----:R-:W-:-:S05]  /*11320*/  @P1 LEA R3, P0, R9, R3, 0x1 ;  /* 0x0000000309031211 */ /* 0x002fca00078008ff */
[----:B--2---:R-:W-:-:S05]  /*11330*/  @P1 IMAD.X R2, RZ, RZ, R2, P0 ;  /* 0x000000ffff021224 */ /* 0x004fca00000e0602 */
[----:B------:R-:W-:-:S04]  /*11340*/  @P1 LOP3.LUT R3, R3, R2, RZ, 0x3c, !PT ;  /* 0x0000000203031212 */ /* 0x000fc800078e3cff */
[----:B------:R-:W-:-:S04]  /*11350*/  @P1 LOP3.LUT R2, R3, R2, RZ, 0x3c, !PT ;  /* 0x0000000203021212 */ /* 0x000fc800078e3cff */
[----:B------:R-:W-:-:S05]  /*11360*/  @P1 LOP3.LUT R3, R3, R2, RZ, 0x3c, !PT ;  /* 0x0000000203031212 */ /* 0x000fca00078e3cff */
[----:B------:R-:W-:Y:S04]  /*11370*/  @P1 LDGSTS.E.BYPASS.LTC128B.128 [R8+0x1a400], desc[UR36][R2.64], !P4 ;  /* 0x1a40000002081fae */ /* 0x000fe8000e101d64 */
[----:B------:R-:W-:Y:S04]  /*11380*/  @P1 LDGSTS.E.BYPASS.LTC128B.128 [R8+0x1d400], desc[UR36][R2.64+0x80], !P3 ;  /* 0x1d40008002081fae */ /* 0x000fe8000d901d64 */
[----:B------:R1:W-:Y:S04]  /*11390*/  @P1 LDGSTS.E.BYPASS.LTC128B.128 [R8+0x20400], desc[UR36][R2.64+0x100], !P2 ;  /* 0x2040010002081fae */ /* 0x0003e8000d101d64 */
[----:B-1-3--:R1:W2:Y:S02]  /*113a0*/  SHFL.IDX PT, R2, R4, 0x5, 0x181f ;  /* 0x00b81f0004027f89 */ /* 0x00a2a400000e0000 */
.L_x_1457:
[----:B------:R-:W-:-:S13]  /*113b0*/  ISETP.GE.AND P0, PT, R6, 0x51, PT ;  /* 0x000000510600780c */ /* 0x000fda0003f06270 */
[----:B--2---:R-:W-:Y:S01]  /*113c0*/  @P0 LEA R2, P1, R9, R2, 0x1 ;  /* 0x0000000209020211 */ /* 0x004fe200078208ff */
        /* <DEDUP_REMOVED lines=10> */
.L_x_1379:
[----:B------:R-:W-:Y:S02]  /*11470*/  PLOP3.LUT P1, PT, P1, P0, PT, 0xa2, 0x0 ;  /* 0x000000000000781c */ /* 0x000fe40000f21472 */
[----:B------:R-:W-:-:S08]  /*11480*/  @P0 R2UR P1, UR4, R7 ;  /* 0x00000000070402ca */ /* 0x000fd00000020000 */
[----:B------:R-:W-:-:S05]  /*11490*/  @P0 PLOP3.LUT P0, PT, P1, PT, PT, 0x80, 0x0 ;  /* 0x000000000000081c */ /* 0x000fca0000f0f070 */
[----:B------:R-:W-:Y:S01]  /*114a0*/  @!P1 SYNCS.ARRIVE.TRANS64.RED.A0T1 RZ, [UR4+0x2a830], RZ ;  /* 0x02a830ffffff99a7 */ /* 0x000fe20008200404 */
[----:B------:R-:W-:Y:S07]  /*114b0*/  @!P1 ARRIVES.LDGSTSBAR.64.TRANSCNT [UR4+0x2a830] ;  /* 0x02a83000ff0099b0 */ /* 0x000fee0008000a84 */
[----:B------:R-:W-:Y:S05]  /*114c0*/  @P0 BRA.U.ANY `(.L_x_1379) ;  /* 0xfffffffd00e80947 */ /* 0x000fea000393ffff */
[----:B------:R-:W-:Y:S01]  /*114d0*/  NOP ;  /* 0x0000000000007918 */ /* 0x000fe20000000000 */
[----:B------:R-:W3:Y:S02]  /*114e0*/  LDL R0, [R1] ;  /* 0x0000000001007983 */ /* 0x000ee40000100800 */
[----:B---3--:R-:W-:-:S13]  /*114f0*/  LOP3.LUT P2, RZ, R0, 0x10, RZ, 0xc0, !PT ;  /* 0x0000001000ff7812 */ /* 0x008fda000784c0ff */
[----:B------:R-:W-:Y:S05]  /*11500*/  @!P2 BRA `(.L_x_1380) ;  /* 0x000000000004a947 */ /* 0x000fea0003800000 */
[----:B------:R-:W-:Y:S01]  /*11510*/  BPT.TRAP 0x1 ;  /* 0x000000040000795c */ /* 0x000fe20000300000 */
.L_x_1380:
[----:B------:R3:W-:Y:S02]  /*11520*/  SYNCS.ARRIVE.TRANS64.A1T0 RZ, [R7+URZ+0x2a830], RZ ;  /* 0x02a830ff07ff79a7 */ /* 0x0007e4000810003f */
[----:B------:R-:W-:Y:S05]  /*11530*/  WARPSYNC.ALL ;  /* 0x0000000000007948 */ /* 0x000fea0003800000 */
[----:B------:R-:W-:Y:S01]  /*11540*/  ULDC.64 UR4, c[0x0][0x298] ;  /* 0x0000a60000047ab9 */ /* 0x000fe20000000a00 */
[----:B--2---:R-:W-:Y:S01]  /*11550*/  VIADD R2, R22, 0xc400 ;  /* 0x0000c40016027836 */ /* 0x004fe20000000000 */
[----:B------:R-:W-:Y:S01]  /*11560*/  SHF.R.S32.HI R0, RZ, 0x1f, R34 ;  /* 0x0000001fff007819 */ /* 0x000fe20000011422 */
[----:B-1----:R-:W-:Y:S01]  /*11570*/  IMAD.WIDE.U32 R4, R34, UR4, RZ ;  /* 0x0000000422047c25 */ /* 0x002fe2000f8e00ff */
[----:B------:R-:W-:Y:S01]  /*11580*/  BSSY B6, `(.L_x_1381) ;  /* 0x0000018000067945 */ /* 0x000fe20003800000 */
[----:B------:R-:W-:Y:S01]  /*11590*/  BAR.SYNC.DEFER_BLOCKING 0x8, 0x180 ;  /* 0x0206000000007b1d */ /* 0x000fe20000010000 */
[----:B------:R-:W-:Y:S01]  /*115a0*/  LOP3.LUT P0, RZ, R2, 0x3ff, RZ, 0xc0, !PT ;  /* 0x000003ff02ff7812 */ /* 0x000fe2000780c0ff */
[----:B------:R-:W-:-:S04]  /*115b0*/  IMAD R3, R0, UR4, RZ ;  /* 0x0000000400037c24 */ /* 0x000fc8000f8e02ff */
[----:B------:R-:W-:Y:S01]  /*115c0*/  IMAD R0, R34, UR5, R3 ;  /* 0x0000000522007c24 */ /* 0x000fe2000f8e0203 */
[----:B------:R1:W-:Y:S03]  /*115d0*/  STL.64 [R1+0x8], R4 ;  /* 0x0000080401007387 */ /* 0x0003e60000100a00 */
[----:B------:R-:W-:-:S04]  /*115e0*/  IMAD.IADD R34, R5, 0x1, R0 ;  /* 0x0000000105227824 */ /* 0x000fc800078e0200 */
[----:B------:R-:W-:Y:S05]  /*115f0*/  @!P0 BRA `(.L_x_1382) ;  /* 0x0000000000408947 */ /* 0x000fea0003800000 */
[----:B------:R-:W-:Y:S01]  /*11600*/  MOV R2, 0x0 ;  /* 0x0000000000027802 */ /* 0x000fe20000000f00 */
[----:B------:R-:W-:Y:S01]  /*11610*/  ULDC.64 UR6, c[0x4][0xf0] ;  /* 0x01003c0000067ab9 */ /* 0x000fe20000000a00 */
[----:B------:R-:W-:Y:S01]  /*11620*/  ULDC.64 UR8, c[0x4][0xf8] ;  /* 0x01003e0000087ab9 */ /* 0x000fe20000000a00 */
[----:B------:R-:W-:Y:S01]  /*11630*/  ULDC.64 UR4, c[0x4][0x88] ;  /* 0x0100220000047ab9 */ /* 0x000fe20000000a00 */
[----:B-1----:R-:W-:Y:S02]  /*11640*/  IMAD.U32 R4, RZ, RZ, UR6 ;  /* 0x00000006ff047e24 */ /* 0x002fe4000f8e00ff */
[----:B------:R-:W1:Y:S01]  /*11650*/  LDC.64 R2, c[0x4][R2] ;  /* 0x0100000002027b82 */ /* 0x000e620000000a00 */
[----:B------:R-:W-:Y:S02]  /*11660*/  IMAD.U32 R5, RZ, RZ, UR7 ;  /* 0x00000007ff057e24 */ /* 0x000fe4000f8e00ff */
[----:B------:R-:W-:Y:S02]  /*11670*/  IMAD.U32 R6, RZ, RZ, UR8 ;  /* 0x00000008ff067e24 */ /* 0x000fe4000f8e00ff */
[----:B---3--:R-:W-:-:S02]  /*11680*/  IMAD.U32 R7, RZ, RZ, UR9 ;  /* 0x00000009ff077e24 */ /* 0x008fc4000f8e00ff */
[----:B------:R-:W-:Y:S02]  /*11690*/  IMAD.U32 R10, RZ, RZ, UR4 ;  /* 0x00000004ff0a7e24 */ /* 0x000fe4000f8e00ff */
[----:B------:R-:W-:Y:S02]  /*116a0*/  IMAD.U32 R11, RZ, RZ, UR5 ;  /* 0x00000005ff0b7e24 */ /* 0x000fe4000f8e00ff */
[----:B------:R-:W-:Y:S02]  /*116b0*/  IMAD.MOV.U32 R8, RZ, RZ, 0x70 ;  /* 0x00000070ff087424 */ /* 0x000fe400078e00ff */
[----:B------:R-:W-:Y:S02]  /*116c0*/  IMAD.MOV.U32 R12, RZ, RZ, 0x1 ;  /* 0x00000001ff0c7424 */ /* 0x000fe400078e00ff */
[----:B------:R-:W-:-:S07]  /*116d0*/  IMAD.MOV.U32 R13, RZ, RZ, RZ ;  /* 0x000000ffff0d7224 */ /* 0x000fce00078e00ff */
[----:B0-----:R-:W-:-:S07]  /*116e0*/  LEPC R20, `(.L_x_1382) ;  /* 0x000000001014794e */ /* 0x001fce0000000000 */
[----:B-1----:R-:W-:Y:S05]  /*116f0*/  CALL.ABS.NOINC R2 ;  /* 0x0000000002007343 */ /* 0x002fea0003c00000 */
.L_x_1382:
[----:B------:R-:W-:Y:S05]  /*11700*/  BSYNC B6 ;  /* 0x0000000000067941 */ /* 0x000fea0003800000 */
.L_x_1381:
[----:B0-----:R-:W2:Y:S01]  /*11710*/  LDL.LU.64 R20, [R1+0x8] ;  /* 0x0000080001147983 */ /* 0x001ea20000300a00 */
[----:B------:R-:W-:-:S03]  /*11720*/  ULDC.64 UR4, c[0x0][0x2d8] ;  /* 0x0000b60000047ab9 */ /* 0x000fc60000000a00 */
[----:B------:R-:W4:Y:S01]  /*11730*/  LDL R2, [R1] ;  /* 0x0000000001027983 */ /* 0x000f220000100800 */
[----:B------:R-:W-:Y:S02]  /*11740*/  IMAD R0, R30, UR4, RZ ;  /* 0x000000041e007c24 */ /* 0x000fe4000f8e02ff */
[----:B------:R-:W-:Y:S01]  /*11750*/  IMAD.MOV.U32 R3, RZ, RZ, R34 ;  /* 0x000000ffff037224 */ /* 0x000fe200078e0022 */
[----:B------:R-:W3:Y:S01]  /*11760*/  S2R R9, SR_TID.X ;  /* 0x0000000000097919 */ /* 0x000ee20000002100 */
[----:B-1----:R-:W-:Y:S01]  /*11770*/  IMAD R5, R18, UR5, R0 ;  /* 0x0000000512057c24 */ /* 0x002fe2000f8e0200 */
[----:B------:R-:W-:Y:S01]  /*11780*/  SHF.R.S32.HI R0, RZ, 0x1f, R19 ;  /* 0x0000001fff007819 */ /* 0x000fe20000011413 */
[----:B---3--:R-:W-:-:S05]  /*11790*/  IMAD.SHL.U32 R7, R9, 0x8, RZ ;  /* 0x0000000809077824 */ /* 0x008fca00078e00ff */
[----:B------:R-:W-:Y:S01]  /*117a0*/  LOP3.LUT R7, R7, 0x38, RZ, 0xc0, !PT ;  /* 0x0000003807077812 */ /* 0x000fe200078ec0ff */
[----:B--2---:R-:W0:Y:S01]  /*117b0*/  S2R R21, SR_TID.X ;  /* 0x0000000000157919 */ /* 0x004e220000002100 */
[----:B----4-:R-:W-:Y:S01]  /*117c0*/  LOP3.LUT P6, RZ, R2, 0x80, RZ, 0xc0, !PT ;  /* 0x0000008002ff7812 */ /* 0x010fe200078cc0ff */
[----:B------:R-:W-:Y:S02]  /*117d0*/  IMAD.MOV.U32 R2, RZ, RZ, R20 ;  /* 0x000000ffff027224 */ /* 0x000fe400078e0014 */
[----:B------:R-:W1:Y:S01]  /*117e0*/  LDC R20, c[0x0][0x448] ;  /* 0x00011200ff147b82 */ /* 0x000e620000000800 */
[----:B------:R-:W-:Y:S01]  /*117f0*/  SEL R0, R0, RZ, !P6 ;  /* 0x000000ff00007207 */ /* 0x000fe20007000000 */
[----:B------:R-:W-:Y:S01]  /*11800*/  IMAD.WIDE.U32 R2, R18, UR4, R2 ;  /* 0x0000000412027c25 */ /* 0x000fe2000f8e0002 */
[----:B------:R-:W-:Y:S01]  /*11810*/  SEL R4, R19, RZ, !P6 ;  /* 0x000000ff13047207 */ /* 0x000fe20007000000 */
[----:B------:R-:W-:Y:S02]  /*11820*/  ULDC.64 UR4, c[0x0][0x2e0] ;  /* 0x0000b80000047ab9 */ /* 0x000fe40000000a00 */
[----:B------:R-:W-:-:S02]  /*11830*/  IMAD.IADD R3, R3, 0x1, R5 ;  /* 0x0000000103037824 */ /* 0x000fc400078e0205 */
[----:B------:R-:W-:Y:S02]  /*11840*/  IMAD R0, R0, UR4, RZ ;  /* 0x0000000400007c24 */ /* 0x000fe4000f8e02ff */
[----:B------:R-:W-:-:S04]  /*11850*/  IMAD.WIDE.U32 R2, R4, UR4, R2 ;  /* 0x0000000404027c25 */ /* 0x000fc8000f8e0002 */
[----:B------:R-:W-:Y:S01]  /*11860*/  IMAD R0, R4, UR5, R0 ;  /* 0x0000000504007c24 */ /* 0x000fe2000f8e0200 */
[----:B------:R-:W-:-:S03]  /*11870*/  ULDC.64 UR4, c[0x0][0x2d0] ;  /* 0x0000b40000047ab9 */ /* 0x000fc60000000a00 */
[----:B------:R-:W-:Y:S01]  /*11880*/  IMAD.IADD R3, R3, 0x1, R0 ;  /* 0x0000000103037824 */ /* 0x000fe200078e0200 */
[----:B-1----:R-:W-:Y:S02]  /*11890*/  ISETP.NE.AND P6, PT, R20, 0x1, PT ;  /* 0x000000011400780c */ /* 0x002fe40003fc5270 */
[----:B------:R-:W1:Y:S01]  /*118a0*/  S2R R20, SR_TID.X ;  /* 0x0000000000147919 */ /* 0x000e620000002100 */
[----:B0-----:R-:W-:-:S04]  /*118b0*/  LOP3.LUT R21, R21, 0x7f, RZ, 0xc0, !PT ;  /* 0x0000007f15157812 */ /* 0x001fc800078ec0ff */
[----:B------:R-:W-:-:S06]  /*118c0*/  SHF.R.U32.HI R21, RZ, 0x3, R21 ;  /* 0x00000003ff157819 */ /* 0x000fcc0000011615 */
[----:B------:R-:W0:Y:S08]  /*118d0*/  @P6 LDC R6, c[0x0][0x44c] ;  /* 0x00011300ff066b82 */ /* 0x000e300000000800 */
[----:B------:R-:W2:Y:S01]  /*118e0*/  @P6 LDC R5, c[0x0][0x450] ;  /* 0x00011400ff056b82 */ /* 0x000ea20000000800 */
[----:B-1----:R-:W-:-:S05]  /*118f0*/  IMAD.SHL.U32 R20, R20, 0x10, RZ ;  /* 0x0000001014147824 */ /* 0x002fca00078e00ff */
[----:B------:R-:W-:Y:S01]  /*11900*/  LOP3.LUT R20, R21, 0x70, R20, 0xf8, !PT ;  /* 0x0000007015147812 */ /* 0x000fe200078ef814 */
[----:B------:R-:W-:-:S04]  /*11910*/  IMAD.SHL.U32 R21, R9, 0x8, RZ ;  /* 0x0000000809157824 */ /* 0x000fc800078e00ff */
[----:B------:R-:W-:Y:S01]  /*11920*/  IMAD.IADD R0, R20, 0x1, R26 ;  /* 0x0000000114007824 */ /* 0x000fe200078e021a */
[----:B------:R-:W-:Y:S02]  /*11930*/  LOP3.LUT R21, R21, 0x38, RZ, 0xc0, !PT ;  /* 0x0000003815157812 */ /* 0x000fe400078ec0ff */
[----:B------:R-:W-:Y:S01]  /*11940*/  LOP3.LUT R20, R9, 0x7f, RZ, 0xc0, !PT ;  /* 0x0000007f09147812 */ /* 0x000fe200078ec0ff */
[----:B0-----:R-:W-:Y:S01]  /*11950*/  @P6 IMAD.HI.U32 R6, R0, R6, RZ ;  /* 0x0000000600066227 */ /* 0x001fe200078e00ff */
[C---:B------:R-:W-:Y:S02]  /*11960*/  LOP3.LUT R8, R21.reuse, 0x40, RZ, 0xfc, !PT ;  /* 0x0000004015087812 */ /* 0x040fe400078efcff */
[----:B------:R-:W-:Y:S01]  /*11970*/  LOP3.LUT R9, R21, 0x80, RZ, 0xfc, !PT ;  /* 0x0000008015097812 */ /* 0x000fe200078efcff */
[----:B------:R-:W-:Y:S01]  /*11980*/  IMAD.MOV.U32 R4, RZ, RZ, R0 ;  /* 0x000000ffff047224 */ /* 0x000fe200078e0000 */
[----:B--2---:R-:W-:Y:S02]  /*11990*/  @P6 SHF.R.U32.HI R4, RZ, R5, R6 ;  /* 0x00000005ff046219 */ /* 0x004fe40000011606 */
[----:B------:R-:W0:Y:S03]  /*119a0*/  LDC R6, c[0x0][0x448] ;  /* 0x00011200ff067b82 */ /* 0x000e260000000800 */
[----:B------:R-:W-:-:S02]  /*119b0*/  IMAD.MOV R5, RZ, RZ, -R4 ;  /* 0x000000ffff057224 */ /* 0x000fc400078e0a04 */
[----:B------:R-:W-:-:S04]  /*119c0*/  IMAD.WIDE.U32 R2, R4, UR4, R2 ;  /* 0x0000000404027c25 */ /* 0x000fc8000f8e0002 */
[----:B0-----:R-:W-:Y:S01]  /*119d0*/  IMAD R0, R6, R5, R0 ;  /* 0x0000000506007224 */ /* 0x001fe200078e0200 */
[----:B------:R-:W-:-:S05]  /*119e0*/  SHF.R.S32.HI R5, RZ, 0x1f, R4 ;  /* 0x0000001fff057819 */ /* 0x000fca0000011404 */
[----:B------:R-:W-:-:S04]  /*119f0*/  IMAD R5, R5, UR4, RZ ;  /* 0x0000000405057c24 */ /* 0x000fc8000f8e02ff */
        /* <DEDUP_REMOVED lines=8> */
[C---:B------:R-:W-:Y:S01]  /*11a80*/  LEA R0, P0, R2.reuse, UR4, 0x1 ;  /* 0x0000000402007c11 */ /* 0x040fe2000f8008ff */
[----:B------:R-:W-:Y:S01]  /*11a90*/  IMAD.IADD R4, R3, 0x1, R5 ;  /* 0x0000000103047824 */ /* 0x000fe200078e0205 */
[----:B------:R-:W-:Y:S02]  /*11aa0*/  ULDC UR4, c[0x0][0x2b8] ;  /* 0x0000ae0000047ab9 */ /* 0x000fe40000000800 */
[----:B------:R-:W-:Y:S02]  /*11ab0*/  ISETP.GE.AND P3, PT, R7, UR4, PT ;  /* 0x0000000407007c0c */ /* 0x000fe4000bf66270 */
[----:B------:R-:W-:Y:S01]  /*11ac0*/  LEA.HI.X R4, R2, UR5, R4, 0x1, P0 ;  /* 0x0000000502047c11 */ /* 0x000fe200080f0c04 */
[----:B------:R-:W-:Y:S01]  /*11ad0*/  UMOV UR5, 0xffffffff ;  /* 0xffffffff00057882 */ /* 0x000fe20000000000 */
[----:B------:R-:W-:-:S02]  /*11ae0*/  ISETP.GE.AND P2, PT, R8, UR4, PT ;  /* 0x0000000408007c0c */ /* 0x000fc4000bf46270 */
[----:B------:R-:W-:Y:S02]  /*11af0*/  ISETP.GE.AND P0, PT, R9, UR4, PT ;  /* 0x0000000409007c0c */ /* 0x000fe4000bf06270 */
[----:B------:R-:W-:Y:S01]  /*11b00*/  SHF.R.U32.HI R8, RZ, 0x3, R20 ;  /* 0x00000003ff087819 */ /* 0x000fe20000011614 */
[----:B------:R-:W-:Y:S10]  /*11b10*/  BRA.DIV UR5, `(.L_x_1383) ;  /* 0x0000003a05d87947 */ /* 0x000ff4000b800000 */
[----:B------:R-:W0:Y:S01]  /*11b20*/  SHFL.IDX PT, R3, R0, RZ, 0x181f ;  /* 0x00181fff00037589 */ /* 0x000e2200000e0000 */
[----:B------:R-:W-:Y:S02]  /*11b30*/  IMAD R29, R29, R6, RZ ;  /* 0x000000061d1d7224 */ /* 0x000fe400078e02ff */
[----:B------:R-:W-:Y:S01]  /*11b40*/  IMAD.IADD R26, R8, 0x1, R26 ;  /* 0x00000001081a7824 */ /* 0x000fe200078e021a */
[----:B------:R-:W1:Y:S04]  /*11b50*/  SHFL.IDX PT, R2, R4, RZ, 0x181f ;  /* 0x00181fff04027589 */ /* 0x000e6800000e0000 */
[----:B------:R-:W-:Y:S01]  /*11b60*/  ISETP.GE.AND P1, PT, R26, R29, PT ;  /* 0x0000001d1a00720c */ /* 0x000fe20003f26270 */
[----:B------:R-:W-:-:S12]  /*11b70*/  SHFL.IDX PT, R14, R0, 0x7, 0x181f ;  /* 0x00f81f00000e7f89 */ /* 0x000fd800000e0000 */
[----:B0-----:R-:W-:-:S05]  /*11b80*/  @!P1 LEA R5, P4, R7, R3, 0x1 ;  /* 0x0000000307059211 */ /* 0x001fca00078808ff */
[----:B-1----:R-:W-:Y:S02]  /*11b90*/  @!P1 IMAD.X R3, RZ, RZ, R2, P4 ;  /* 0x000000ffff039224 */ /* 0x002fe400020e0602 */
        /* <DEDUP_REMOVED lines=71> */
.L_x_1474:
[----:B------:R-:W-:Y:S01]  /*12010*/  VIADD R26, R26, 0x70 ;  /* 0x000000701a1a7836 */ /* 0x000fe20000000000 */
[----:B------:R-:W-:Y:S04]  /*12020*/  BSSY B0, `(.L_x_1384) ;  /* 0x000000b000007945 */ /* 0x000fe80003800000 */
[----:B------:R-:W-:-:S13]  /*12030*/  ISETP.GE.AND P1, PT, R26, R29, PT ;  /* 0x0000001d1a00720c */ /* 0x000fda0003f26270 */
[----:B------:R-:W-:Y:S05]  /*12040*/  @P1 BRA `(.L_x_1385) ;  /* 0x0000000000201947 */ /* 0x000fea0003800000 */
[----:B0-----:R-:W-:-:S05]  /*12050*/  LEA R2, P1, R7, R14, 0x1 ;  /* 0x0000000e07027211 */ /* 0x001fca00078208ff */
[----:B------:R-:W-:-:S05]  /*12060*/  IMAD.X R3, RZ, RZ, R4, P1 ;  /* 0x000000ffff037224 */ /* 0x000fca00008e0604 */
[----:B------:R-:W-:Y:S01]  /*12070*/  @!PT LDS RZ, [RZ] ;  /* 0x00000000fffff984 */ /* 0x000fe20000000800 */
[----:B------:R-:W-:Y:S01]  /*12080*/  @!PT LDS RZ, [RZ] ;  /* 0x00000000fffff984 */ /* 0x000fe20000000800 */
[----:B------:R-:W-:Y:S01]  /*12090*/  @!PT LDS RZ, [RZ] ;  /* 0x00000000fffff984 */ /* 0x000fe20000000800 */
[----:B------:R1:W-:Y:S04]  /*120a0*/  LDGSTS.E.BYPASS.LTC128B.128 [R33+0xfc00], desc[UR36][R2.64], !P3 ;  /* 0x0fc0000002217fae */ /* 0x0003e8000d901d64 */
[----:B------:R1:W-:Y:S04]  /*120b0*/  LDGSTS.E.BYPASS.LTC128B.128 [R33+0x13c00], desc[UR36][R2.64+0x80], !P2 ;  /* 0x13c0008002217fae */ /* 0x0003e8000d101d64 */
[----:B------:R1:W-:Y:S02]  /*120c0*/  LDGSTS.E.BYPASS.LTC128B.128 [R33+0x17c00], desc[UR36][R2.64+0x100], !P0 ;  /* 0x17c0010002217fae */ /* 0x0003e4000c101d64 */
.L_x_1385:
[----:B------:R-:W-:Y:S05]  /*120d0*/  BSYNC B0 ;  /* 0x0000000000007941 */ /* 0x000fea0003800000 */
.L_x_1384:
[----:B------:R-:W-:Y:S01]  /*120e0*/  NOP ;  /* 0x0000000000007918 */ /* 0x000fe20000000000 */
[----:B------:R-:W-:-:S13]  /*120f0*/  PLOP3.LUT P0, PT, PT, PT, PT, 0x80, 0x0 ;  /* 0x000000000000781c */ /* 0x000fda0003f0f070 */
.L_x_1386:
[----:B------:R-:W-:Y:S02]  /*12100*/  PLOP3.LUT P1, PT, P1, P0, PT, 0xa2, 0x0 ;  /* 0x000000000000781c */ /* 0x000fe40000f21472 */
[----:B------:R-:W-:-:S08]  /*12110*/  @P0 R2UR P1, UR4, R22 ;  /* 0x00000000160402ca */ /* 0x000fd00000020000 */
[----:B------:R-:W-:-:S05]  /*12120*/  @P0 PLOP3.LUT P0, PT, P1, PT, PT, 0x80, 0x0 ;  /* 0x000000000000081c */ /* 0x000fca0000f0f070 */
[----:B------:R-:W-:Y:S01]  /*12130*/  @!P1 SYNCS.ARRIVE.TRANS64.RED.A0T1 RZ, [UR4+0x2a800], RZ ;  /* 0x02a800ffffff99a7 */ /* 0x000fe20008200404 */
[----:B------:R-:W-:Y:S07]  /*12140*/  @!P1 ARRIVES.LDGSTSBAR.64.TRANSCNT [UR4+0x2a800] ;  /* 0x02a80000ff0099b0 */ /* 0x000fee0008000a84 */
[----:B------:R-:W-:Y:S05]  /*12150*/  @P0 BRA.U.ANY `(.L_x_1386) ;  /* 0xfffffffd00e80947 */ /* 0x000fea000393ffff */
[----:B01----:R-:W2:Y:S04]  /*12160*/  LDL.LU R3, [R1+0x14] ;  /* 0x0000140001037983 */ /* 0x003ea80000300800 */
[----:B------:R-:W3:Y:S01]  /*12170*/  LDL.LU R2, [R1+0x10] ;  /* 0x0000100001027983 */ /* 0x000ee20000300800 */
[----:B--2---:R-:W-:-:S05]  /*12180*/  VIADD R3, R3, 0x1 ;  /* 0x0000000103037836 */ /* 0x004fca0000000000 */
[----:B------:R-:W-:Y:S01]  /*12190*/  LEA.HI R0, R3, R3, RZ, 0x1 ;  /* 0x0000000303007211 */ /* 0x000fe200078f08ff */
[----:B------:R0:W-:Y:S03]  /*121a0*/  STL [R1+0x14], R3 ;  /* 0x0000140301007387 */ /* 0x0001e60000100800 */
[----:B------:R-:W-:-:S05]  /*121b0*/  LOP3.LUT R0, R0, 0xfffffffe, RZ, 0xc0, !PT ;  /* 0xfffffffe00007812 */ /* 0x000fca00078ec0ff */
[----:B0-----:R-:W-:Y:S02]  /*121c0*/  IMAD.IADD R3, R3, 0x1, -R0 ;  /* 0x0000000103037824 */ /* 0x001fe400078e0a00 */
[----:B---3--:R-:W-:-:S03]  /*121d0*/  VIADD R0, R2, 0xfffffffe ;  /* 0xfffffffe02007836 */ /* 0x008fc60000000000 */
[----:B------:R-:W-:Y:S01]  /*121e0*/  SHF.L.U32 R3, R3, 0x1f, RZ ;  /* 0x0000001f03037819 */ /* 0x000fe200000006ff */
[----:B------:R-:W-:Y:S01]  /*121f0*/  NOP ;  /* 0x0000000000007918 */ /* 0x000fe20000000000 */
[----:B------:R0:W-:Y:S01]  /*12200*/  SYNCS.ARRIVE.TRANS64.A1T0 RZ, [R22+URZ+0x2a800], RZ ;  /* 0x02a800ff16ff79a7 */ /* 0x0001e2000810003f */
[----:B------:R-:W-:Y:S01]  /*12210*/  BSSY B0, `(.L_x_1387) ;  /* 0x0000003000007945 */ /* 0x000fe20003800000 */
[----:B------:R-:W1:Y:S03]  /*12220*/  SYNCS.PHASECHK.TRANS64.TRYWAIT P0, [R22+URZ+0x2a820], R3 ;  /* 0x02a82003160075a7 */ /* 0x000e66000800017f */
[----:B01----:R-:W-:Y:S05]  /*12230*/  @!P0 BRA `(.L_x_1388) ;  /* 0x0000003c00c88947 */ /* 0x003fea0003800000 */
.L_x_1475:
[----:B------:R-:W-:Y:S05]  /*12240*/  BSYNC B0 ;  /* 0x0000000000007941 */ /* 0x000fea0003800000 */
.L_x_1387:
[----:B------:R-:W-:Y:S01]  /*12250*/  ISETP.GE.AND P0, PT, R0, R37, PT ;  /* 0x000000250000720c */ /* 0x000fe20003f06270 */
[----:B------:R-:W-:-:S12]  /*12260*/  BSSY B0, `(.L_x_1389) ;  /* 0x00000ff000007945 */ /* 0x000fd80003800000 */
[----:B------:R-:W-:Y:S05]  /*12270*/  @!P0 BRA `(.L_x_1390) ;  /* 0x0000000c00f48947 */ /* 0x000fea0003800000 */
[----:B------:R-:W-:Y:S02]  /*12280*/  IMAD.MOV.U32 R20, RZ, RZ, R27 ;  /* 0x000000ffff147224 */ /* 0x000fe400078e001b */
[----:B------:R-:W-:Y:S02]  /*12290*/  IMAD.MOV.U32 R10, RZ, RZ, R25 ;  /* 0x000000ffff0a7224 */ /* 0x000fe400078e0019 */
[----:B------:R-:W-:-:S07]  /*122a0*/  IMAD.MOV.U32 R29, RZ, RZ, R24 ;  /* 0x000000ffff1d7224 */ /* 0x000fce00078e0018 */
.L_x_1403:
[----:B------:R-:W1:Y:S01]  /*122b0*/  S2R R2, SR_TID.X ;  /* 0x0000000000027919 */ /* 0x000e620000002100 */
[----:B0-----:R-:W0:Y:S01]  /*122c0*/  LDC R3, c[0x0][0x430] ;  /* 0x00010c00ff037b82 */ /* 0x001e220000000800 */
[----:B------:R-:W2:Y:S01]  /*122d0*/  LDL R7, [R1+0x4] ;  /* 0x0000040001077983 */ /* 0x000ea20000100800 */
[----:B------:R-:W3:Y:S01]  /*122e0*/  S2R R5, SR_TID.X ;  /* 0x0000000000057919 */ /* 0x000ee20000002100 */
[----:B-1----:R-:W-:-:S04]  /*122f0*/  LOP3.LUT R2, R2, 0x7f, RZ, 0xc0, !PT ;  /* 0x0000007f02027812 */ /* 0x002fc800078ec0ff */
[----:B------:R-:W-:Y:S02]  /*12300*/  SHF.R.U32.HI R4, RZ, 0x3, R2 ;  /* 0x00000003ff047819 */ /* 0x000fe40000011602 */
[----:B------:R-:W4:Y:S01]  /*12310*/  LDL R2, [R1] ;  /* 0x0000000001027983 */ /* 0x000f220000100800 */
[----:B0-----:R-:W-:Y:S01]  /*12320*/  ISETP.NE.AND P0, PT, R3, 0x1, PT ;  /* 0x000000010300780c */ /* 0x001fe20003f05270 */
[----:B---3--:R-:W-:-:S05]  /*12330*/  IMAD.SHL.U32 R6, R5, 0x10, RZ ;  /* 0x0000001005067824 */ /* 0x008fca00078e00ff */
[----:B------:R-:W-:-:S04]  /*12340*/  LOP3.LUT R6, R4, 0x70, R6, 0xf8, !PT ;  /* 0x0000007004067812 */ /* 0x000fc800078ef806 */
[----:B------:R-:W-:-:S03]  /*12350*/  ISETP.GT.U32.AND P2, PT, R6, 0x5f, PT ;  /* 0x0000005f0600780c */ /* 0x000fc60003f44070 */
[----:B------:R-:W0:Y:S01]  /*12360*/  @P0 LDC R3, c[0x0][0x434] ;  /* 0x00010d00ff030b82 */ /* 0x000e220000000800 */
[----:B------:R-:W-:-:S09]  /*12370*/  IMAD R8, R0, 0x60, R36 ;  /* 0x0000006000087824 */ /* 0x000fd200078e0224 */
[----:B------:R-:W1:Y:S01]  /*12380*/  @!P2 LDC.64 R4, c[0x0][0x428] ;  /* 0x00010a00ff04ab82 */ /* 0x000e620000000a00 */
[----:B------:R-:W-:-:S04]  /*12390*/  IMAD.IADD R8, R6, 0x1, R8 ;  /* 0x0000000106087824 */ /* 0x000fc800078e0208 */
[----:B------:R-:W-:Y:S02]  /*123a0*/  IMAD.MOV.U32 R6, RZ, RZ, R8 ;  /* 0x000000ffff067224 */ /* 0x000fe400078e0008 */
[----:B0-----:R-:W-:Y:S01]  /*123b0*/  @P0 IMAD.HI.U32 R3, R8, R3, RZ ;  /* 0x0000000308030227 */ /* 0x001fe200078e00ff */
[----:B----4-:R-:W-:Y:S02]  /*123c0*/  LOP3.LUT P1, RZ, R2, 0x10, RZ, 0xc0, !PT ;  /* 0x0000001002ff7812 */ /* 0x010fe4000782c0ff */
[----:B------:R-:W0:Y:S02]  /*123d0*/  @P0 LDC R2, c[0x0][0x438] ;  /* 0x00010e00ff020b82 */ /* 0x000e240000000800 */
[----:B0-----:R-:W-:-:S04]  /*123e0*/  @P0 SHF.R.U32.HI R6, RZ, R2, R3 ;  /* 0x00000002ff060219 */ /* 0x001fc80000011603 */
[--C-:B------:R-:W-:Y:S01]  /*123f0*/  @!P2 SHF.R.S32.HI R3, RZ, 0x1f, R6.reuse ;  /* 0x0000001fff03a819 */ /* 0x100fe20000011406 */
[----:B------:R-:W-:-:S04]  /*12400*/  @!P2 IMAD.MOV.U32 R2, RZ, RZ, R6 ;  /* 0x000000ffff02a224 */ /* 0x000fc800078e0006 */
[----:B-1----:R-:W-:-:S04]  /*12410*/  @!P2 IMAD.WIDE.U32 R2, R31, R4, R2 ;  /* 0x000000041f02a225 */ /* 0x002fc800078e0002 */
        /* <DEDUP_REMOVED lines=8> */
[----:B------:R-:W-:Y:S01]  /*124a0*/  VIADD R25, R10, 0x1 ;  /* 0x000000010a197836 */ /* 0x000fe20000000000 */
[----:B------:R-:W-:Y:S05]  /*124b0*/  YIELD ;  /* 0x0000000000007946 */ /* 0x000fea0003800000 */
[----:B------:R-:W-:Y:S01]  /*124c0*/  ISETP.NE.AND P0, PT, R25, 0x2, PT ;  /* 0x000000021900780c */ /* 0x000fe20003f05270 */
[----:B------:R-:W-:Y:S01]  /*124d0*/  IMAD.MOV R3, RZ, RZ, -R6 ;  /* 0x000000ffff037224 */ /* 0x000fe200078e0a06 */
[----:B------:R-:W-:Y:S02]  /*124e0*/  ULDC UR4, c[0x0][0x430] ;  /* 0x00010c0000047ab9 */ /* 0x000fe40000000800 */
[----:B------:R-:W-:Y:S01]  /*124f0*/  SEL R27, RZ, 0x1, P0 ;  /* 0x00000001ff1b7807 */ /* 0x000fe20000000000 */
[----:B------:R-:W-:Y:S01]  /*12500*/  IMAD R8, R3, UR4, R8 ;  /* 0x0000000403087c24 */ /* 0x000fe2000f8e0208 */
[----:B------:R-:W-:Y:S01]  /*12510*/  SEL R25, R25, RZ, P0 ;  /* 0x000000ff19197207 */ /* 0x000fe20000000000 */
[----:B------:R-:W-:Y:S01]  /*12520*/  IMAD.MOV.U32 R24, RZ, RZ, R0 ;  /* 0x000000ffff187224 */ /* 0x000fe200078e0000 */
[----:B------:R-:W-:Y:S01]  /*12530*/  LOP3.LUT R27, R20, R27, RZ, 0x3c, !PT ;  /* 0x0000001b141b7212 */ /* 0x000fe200078e3cff */
[----:B0-----:R-:W-:Y:S06]  /*12540*/  @!P1 BRA `(.L_x_1391) ;  /* 0x0000000000049947 */ /* 0x001fec0003800000 */
[----:B------:R-:W-:Y:S01]  /*12550*/  BPT.TRAP 0x1 ;  /* 0x000000040000795c */ /* 0x000fe20000300000 */
.L_x_1391:
[----:B------:R-:W-:Y:S01]  /*12560*/  IMAD R6, R25, 0x8, R22 ;  /* 0x0000000819067824 */ /* 0x000fe200078e0216 */
[----:B------:R-:W-:Y:S01]  /*12570*/  SHF.L.U32 R3, R27, 0x1f, RZ ;  /* 0x0000001f1b037819 */ /* 0x000fe200000006ff */
[----:B------:R-:W-:Y:S03]  /*12580*/  BSSY B1, `(.L_x_1392) ;  /* 0x0000003000017945 */ /* 0x000fe60003800000 */
[----:B------:R-:W0:Y:S02]  /*12590*/  SYNCS.PHASECHK.TRANS64.TRYWAIT P0, [R6+URZ+0x2a840], R3 ;  /* 0x02a84003060075a7 */ /* 0x000e24000800017f */
[----:B0-----:R-:W-:Y:S05]  /*125a0*/  @!P0 BRA `(.L_x_1393) ;  /* 0x0000003c00008947 */ /* 0x001fea0003800000 */
.L_x_1476:
[----:B------:R-:W-:Y:S05]  /*125b0*/  BSYNC B1 ;  /* 0x0000000000017941 */ /* 0x000fea0003800000 */
.L_x_1392:
[----:B------:R-:W2:Y:S01]  /*125c0*/  LDL R0, [R1] ;  /* 0x0000000001007983 */ /* 0x000ea20000100800 */
[----:B------:R-:W-:Y:S01]  /*125d0*/  SHF.R.S32.HI R21, RZ, 0x1f, R8 ;  /* 0x0000001fff157819 */ /* 0x000fe20000011408 */
[----:B------:R-:W-:Y:S01]  /*125e0*/  ULDC.64 UR4, c[0x0][0x300] ;  /* 0x0000c00000047ab9 */ /* 0x000fe20000000a00 */
[----:B-----5:R-:W-:Y:S01]  /*125f0*/  SHF.R.S32.HI R26, RZ, 0x1f, R7 ;  /* 0x0000001fff1a7819 */ /* 0x020fe20000011407 */
[----:B0-----:R-:W-:-:S04]  /*12600*/  IMAD.WIDE.U32 R2, R8, UR4, RZ ;  /* 0x0000000408027c25 */ /* 0x001fc8000f8e00ff */
[----:B------:R-:W-:Y:S01]  /*12610*/  IMAD R4, R25, 0x4800, R32 ;  /* 0x0000480019047824 */ /* 0x000fe200078e0220 */
[C---:B--2---:R-:W-:Y:S02]  /*12620*/  LOP3.LUT P3, RZ, R0.reuse, 0x4, RZ, 0xc0, !PT ;  /* 0x0000000400ff7812 */ /* 0x044fe4000786c0ff */
[C---:B------:R-:W-:Y:S02]  /*12630*/  LOP3.LUT P2, RZ, R0.reuse, 0x2, RZ, 0xc0, !PT ;  /* 0x0000000200ff7812 */ /* 0x040fe4000784c0ff */
[----:B------:R-:W-:Y:S01]  /*12640*/  LOP3.LUT P1, RZ, R0, 0x1, RZ, 0xc0, !PT ;  /* 0x0000000100ff7812 */ /* 0x000fe2000782c0ff */
[----:B------:R-:W-:-:S04]  /*12650*/  IMAD R0, R21, UR4, RZ ;  /* 0x0000000415007c24 */ /* 0x000fc8000f8e02ff */
        /* <DEDUP_REMOVED lines=23> */
[----:B------:R-:W-:-:S05]  /*127d0*/  LOP3.LUT R11, R11, 0x38, RZ, 0xc0, !PT ;  /* 0x000000380b0b7812 */ /* 0x000fca00078ec0ff */
[----:B------:R-:W-:-:S05]  /*127e0*/  IMAD.SHL.U32 R0, R11, 0x2, RZ ;  /* 0x000000020b007824 */ /* 0x000fca00078e00ff */
        /* <DEDUP_REMOVED lines=34> */
.L_x_1490:
        /* <DEDUP_REMOVED lines=10> */
.L_x_1395:
[----:B------:R-:W-:Y:S02]  /*12ab0*/  PLOP3.LUT P1, PT, P1, P0, PT, 0xa2, 0x0 ;  /* 0x000000000000781c */ /* 0x000fe40000f21472 */
[----:B------:R-:W-:-:S08]  /*12ac0*/  @P0 R2UR P1, UR4, R6 ;  /* 0x00000000060402ca */ /* 0x000fd00000020000 */
[----:B------:R-:W-:-:S05]  /*12ad0*/  @P0 PLOP3.LUT P0, PT, P1, PT, PT, 0x80, 0x0 ;  /* 0x000000000000081c */ /* 0x000fca0000f0f070 */
[----:B------:R-:W-:Y:S01]  /*12ae0*/  @!P1 SYNCS.ARRIVE.TRANS64.RED.A0T1 RZ, [UR4+0x2a830], RZ ;  /* 0x02a830ffffff99a7 */ /* 0x000fe20008200404 */
[----:B------:R-:W-:Y:S07]  /*12af0*/  @!P1 ARRIVES.LDGSTSBAR.64.TRANSCNT [UR4+0x2a830] ;  /* 0x02a83000ff0099b0 */ /* 0x000fee0008000a84 */
[----:B------:R-:W-:Y:S05]  /*12b00*/  @P0 BRA.U.ANY `(.L_x_1395) ;  /* 0xfffffffd00e80947 */ /* 0x000fea000393ffff */
[----:B------:R-:W-:Y:S01]  /*12b10*/  NOP ;  /* 0x0000000000007918 */ /* 0x000fe20000000000 */
[----:B-1----:R-:W2:Y:S02]  /*12b20*/  LDL R2, [R1] ;  /* 0x0000000001027983 */ /* 0x002ea40000100800 */
[----:B--2---:R-:W-:-:S13]  /*12b30*/  LOP3.LUT P2, RZ, R2, 0x10, RZ, 0xc0, !PT ;  /* 0x0000001002ff7812 */ /* 0x004fda000784c0ff */
[----:B------:R-:W-:Y:S05]  /*12b40*/  @!P2 BRA `(.L_x_1396) ;  /* 0x000000000004a947 */ /* 0x000fea0003800000 */
[----:B------:R-:W-:Y:S01]  /*12b50*/  BPT.TRAP 0x1 ;  /* 0x000000040000795c */ /* 0x000fe20000300000 */
.L_x_1396:
[----:B------:R1:W-:Y:S01]  /*12b60*/  SYNCS.ARRIVE.TRANS64.A1T0 RZ, [R6+URZ+0x2a830], RZ ;  /* 0x02a830ff06ff79a7 */ /* 0x0003e2000810003f */
[----:B------:R-:W-:Y:S05]  /*12b70*/  @!P2 BRA `(.L_x_1397) ;  /* 0x000000000004a947 */ /* 0x000fea0003800000 */
[----:B------:R-:W-:Y:S01]  /*12b80*/  BPT.TRAP 0x1 ;  /* 0x000000040000795c */ /* 0x000fe20000300000 */
.L_x_1397:
[----:B------:R-:W-:Y:S01]  /*12b90*/  SHF.L.U32 R2, R20, 0x1f, RZ ;  /* 0x0000001f14027819 */ /* 0x000fe200000006ff */
[----:B0-----:R-:W-:Y:S01]  /*12ba0*/  IMAD R5, R10, 0x8, R22 ;  /* 0x000000080a057824 */ /* 0x001fe200078e0216 */
[----:B------:R-:W-:Y:S03]  /*12bb0*/  BSSY B1, `(.L_x_1398) ;  /* 0x0000003000017945 */ /* 0x000fe60003800000 */
[----:B------:R-:W0:Y:S02]  /*12bc0*/  SYNCS.PHASECHK.TRANS64.TRYWAIT P0, [R5+URZ+0x2a860], R2 ;  /* 0x02a86002050075a7 */ /* 0x000e24000800017f */
[----:B0-----:R-:W-:Y:S05]  /*12bd0*/  @!P0 BRA `(.L_x_1399) ;  /* 0x0000003c00648947 */ /* 0x001fea0003800000 */
.L_x_1491:
[----:B------:R-:W-:Y:S05]  /*12be0*/  BSYNC B1 ;  /* 0x0000000000017941 */ /* 0x000fea0003800000 */
.L_x_1398:
[----:B------:R-:W2:Y:S01]  /*12bf0*/  S2R R3, SR_TID.X ;  /* 0x0000000000037919 */ /* 0x000ea20000002100 */
[----:B------:R-:W-:Y:S01]  /*12c00*/  UMOV UR4, 0xffffffff ;  /* 0xffffffff00047882 */ /* 0x000fe20000000000 */
[----:B-1----:R-:W-:Y:S01]  /*12c10*/  IMAD R6, R29, -0x60, R35 ;  /* 0xffffffa01d067824 */ /* 0x002fe200078e0223 */
[----:B------:R-:W-:Y:S01]  /*12c20*/  LOP3.LUT P0, RZ, R28, 0x2, RZ, 0xc0, !PT ;  /* 0x000000021cff7812 */ /* 0x000fe2000780c0ff */
[----:B------:R-:W-:Y:S01]  /*12c30*/  IMAD R4, R10, 0x3000, R32 ;  /* 0x000030000a047824 */ /* 0x000fe200078e0220 */
[----:B--2---:R-:W-:-:S04]  /*12c40*/  LOP3.LUT R3, R3, 0x7f, RZ, 0xc0, !PT ;  /* 0x0000007f03037812 */ /* 0x004fc800078ec0ff */
[----:B------:R-:W-:-:S05]  /*12c50*/  SHF.R.U32.HI R3, RZ, 0x3, R3 ;  /* 0x00000003ff037819 */ /* 0x000fca0000011603 */
[----:B------:R-:W-:Y:S01]  /*12c60*/  IMAD.IADD R6, R6, 0x1, -R3 ;  /* 0x0000000106067824 */ /* 0x000fe200078e0a03 */
[----:B------:R-:W-:Y:S06]  /*12c70*/  BRA.DIV UR4, `(.L_x_1400) ;  /* 0x0000003e04507947 */ /* 0x000fec000b800000 */
[----:B0-----:R-:W0:Y:S01]  /*12c80*/  SHFL.IDX PT, R2, R17, RZ, 0x181f ;  /* 0x00181fff11027589 */ /* 0x001e2200000e0000 */
        /* <DEDUP_REMOVED lines=44> */
.L_x_1505:
        /* <DEDUP_REMOVED lines=21> */
.L_x_1401:
[----:B------:R-:W-:Y:S02]  /*130a0*/  PLOP3.LUT P1, PT, P1, P0, PT, 0xa2, 0x0 ;  /* 0x000000000000781c */ /* 0x000fe40000f21472 */
[----:B------:R-:W-:-:S08]  /*130b0*/  @P0 R2UR P1, UR4, R5 ;  /* 0x00000000050402ca */ /* 0x000fd00000020000 */
[----:B------:R-:W-:-:S05]  /*130c0*/  @P0 PLOP3.LUT P0, PT, P1, PT, PT, 0x80, 0x0 ;  /* 0x000000000000081c */ /* 0x000fca0000f0f070 */
[----:B------:R-:W-:Y:S01]  /*130d0*/  @!P1 SYNCS.ARRIVE.TRANS64.RED.A0T1 RZ, [UR4+0x2a850], RZ ;  /* 0x02a850ffffff99a7 */ /* 0x000fe20008200404 */
[----:B------:R-:W-:Y:S07]  /*130e0*/  @!P1 ARRIVES.LDGSTSBAR.64.TRANSCNT [UR4+0x2a850] ;  /* 0x02a85000ff0099b0 */ /* 0x000fee0008000a84 */
[----:B------:R-:W-:Y:S05]  /*130f0*/  @P0 BRA.U.ANY `(.L_x_1401) ;  /* 0xfffffffd00e80947 */ /* 0x000fea000393ffff */
[----:B------:R-:W-:Y:S01]  /*13100*/  NOP ;  /* 0x0000000000007918 */ /* 0x000fe20000000000 */
[----:B------:R-:W2:Y:S02]  /*13110*/  LDL R0, [R1] ;  /* 0x0000000001007983 */ /* 0x000ea40000100800 */
[----:B--2---:R-:W-:-:S13]  /*13120*/  LOP3.LUT P2, RZ, R0, 0x10, RZ, 0xc0, !PT ;  /* 0x0000001000ff7812 */ /* 0x004fda000784c0ff */
[----:B------:R-:W-:Y:S05]  /*13130*/  @!P2 BRA `(.L_x_1402) ;  /* 0x000000000004a947 */ /* 0x000fea0003800000 */
[----:B------:R-:W-:Y:S01]  /*13140*/  BPT.TRAP 0x1 ;  /* 0x000000040000795c */ /* 0x000fe20000300000 */
.L_x_1402:
        /* <DEDUP_REMOVED lines=12> */
[----:B------:R-:W-:Y:S01]  /*13210*/  LEA.HI.X R23, R2, UR5, R23, 0x1, P0 ;  /* 0x0000000502177c11 */ /* 0x000fe200080f0c17 */
[----:B------:R-:W-:Y:S01]  /*13220*/  IMAD.MOV.U32 R29, RZ, RZ, R24 ;  /* 0x000000ffff1d7224 */ /* 0x000fe200078e0018 */
[----:B------:R-:W-:-:S13]  /*13230*/  ISETP.GT.AND P0, PT, R24, R37, PT ;  /* 0x000000251800720c */ /* 0x000fda0003f04270 */
[----:B-1----:R-:W-:Y:S05]  /*13240*/  @P0 BRA `(.L_x_1403) ;  /* 0xfffffff000180947 */ /* 0x002fea000383ffff */
.L_x_1390:
[----:B------:R-:W-:Y:S05]  /*13250*/  BSYNC B0 ;  /* 0x0000000000007941 */ /* 0x000fea0003800000 */
.L_x_1389:
        /* <DEDUP_REMOVED lines=17> */
.L_x_1405:
[----:B------:R-:W-:Y:S05]  /*13370*/  BSYNC B0 ;  /* 0x0000000000007941 */ /* 0x000fea0003800000 */
.L_x_1404:
[----:B------:R-:W2:Y:S02]  /*13380*/  LDL R0, [R1] ;  /* 0x0000000001007983 */ /* 0x000ea40000100800 */
[----:B--2---:R-:W-:-:S13]  /*13390*/  LOP3.LUT P0, RZ, R0, 0x10, RZ, 0xc0, !PT ;  /* 0x0000001000ff7812 */ /* 0x004fda000780c0ff */
[----:B------:R-:W-:Y:S05]  /*133a0*/  @!P0 BRA `(.L_x_1406) ;  /* 0x0000000000048947 */ /* 0x000fea0003800000 */
[----:B------:R-:W-:Y:S01]  /*133b0*/  BPT.TRAP 0x1 ;  /* 0x000000040000795c */ /* 0x000fe20000300000 */
.L_x_1406:
[----:B------:R-:W-:Y:S01]  /*133c0*/  IMAD R0, R25, 0x8, R22 ;  /* 0x0000000819007824 */ /* 0x000fe200078e0216 */
[----:B0-----:R-:W-:Y:S01]  /*133d0*/  SHF.L.U32 R3, R27, 0x1f, RZ ;  /* 0x0000001f1b037819 */ /* 0x001fe200000006ff */
[----:B------:R-:W-:Y:S01]  /*133e0*/  BSSY B0, `(.L_x_1407) ;  /* 0x0000004000007945 */ /* 0x000fe20003800000 */
[----:B------:R-:W-:Y:S02]  /*133f0*/  IMAD R6, R24, -0x60, R35 ;  /* 0xffffffa018067824 */ /* 0x000fe400078e0223 */
[----:B------:R-:W0:Y:S02]  /*13400*/  SYNCS.PHASECHK.TRANS64.TRYWAIT P0, [R0+URZ+0x2a860], R3 ;  /* 0x02a86003000075a7 */ /* 0x000e24000800017f */
[----:B0-----:R-:W-:Y:S05]  /*13410*/  @!P0 BRA `(.L_x_1408) ;  /* 0x0000003c00588947 */ /* 0x001fea0003800000 */
.L_x_1506:
[----:B------:R-:W-:Y:S05]  /*13420*/  BSYNC B0 ;  /* 0x0000000000007941 */ /* 0x000fea0003800000 */
.L_x_1407:
        /* <DEDUP_REMOVED lines=8> */
[----:B------:R-:W-:Y:S01]  /*134b0*/  LOP3.LUT P0, RZ, R28, 0x2, RZ, 0xc0, !PT ;  /* 0x000000021cff7812 */ /* 0x000fe2000780c0ff */
[----:B------:R-:W-:Y:S01]  /*134c0*/  IMAD R4, R7, 0x2, R22 ;  /* 0x0000000207047824 */ /* 0x000fe200078e0216 */
[----:B------:R-:W2:Y:S02]  /*134d0*/  SHFL.IDX PT, R14, R17, RZ, 0x181f ;  /* 0x00181fff110e7589 */ /* 0x000ea400000e0000 */
[----:B------:R-:W-:Y:S02]  /*134e0*/  ISETP.LT.OR P3, PT, R6, 0x1, !P0 ;  /* 0x000000010600780c */ /* 0x000fe40004761670 */
        /* <DEDUP_REMOVED lines=45> */
.L_x_1520:
        /* <DEDUP_REMOVED lines=11> */
.L_x_1410:
[----:B------:R-:W-:Y:S02]  /*13870*/  PLOP3.LUT P1, PT, P1, P0, PT, 0xa2, 0x0 ;  /* 0x000000000000781c */ /* 0x000fe40000f21472 */
[----:B------:R-:W-:-:S08]  /*13880*/  @P0 R2UR P1, UR4, R0 ;  /* 0x00000000000402ca */ /* 0x000fd00000020000 */
[----:B------:R-:W-:-:S05]  /*13890*/  @P0 PLOP3.LUT P0, PT, P1, PT, PT, 0x80, 0x0 ;  /* 0x000000000000081c */ /* 0x000fca0000f0f070 */
[----:B------:R-:W-:Y:S01]  /*138a0*/  @!P1 SYNCS.ARRIVE.TRANS64.RED.A0T1 RZ, [UR4+0x2a850], RZ ;  /* 0x02a850ffffff99a7 */ /* 0x000fe20008200404 */
[----:B------:R-:W-:Y:S07]  /*138b0*/  @!P1 ARRIVES.LDGSTSBAR.64.TRANSCNT [UR4+0x2a850] ;  /* 0x02a85000ff0099b0 */ /* 0x000fee0008000a84 */
[----:B------:R-:W-:Y:S05]  /*138c0*/  @P0 BRA.U.ANY `(.L_x_1410) ;  /* 0xfffffffd00e80947 */ /* 0x000fea000393ffff */
[----:B------:R-:W-:Y:S01]  /*138d0*/  NOP ;  /* 0x0000000000007918 */ /* 0x000fe20000000000 */
[----:B0-----:R-:W2:Y:S02]  /*138e0*/  LDL R2, [R1] ;  /* 0x0000000001027983 */ /* 0x001ea40000100800 */
[----:B--2---:R-:W-:-:S13]  /*138f0*/  LOP3.LUT P2, RZ, R2, 0x10, RZ, 0xc0, !PT ;  /* 0x0000001002ff7812 */ /* 0x004fda000784c0ff */
[----:B------:R-:W-:Y:S05]  /*13900*/  @!P2 BRA `(.L_x_1411) ;  /* 0x000000000004a947 */ /* 0x000fea0003800000 */
[----:B------:R-:W-:Y:S01]  /*13910*/  BPT.TRAP 0x1 ;  /* 0x000000040000795c */ /* 0x000fe20000300000 */
.L_x_1411:
[----:B------:R-:W-:Y:S01]  /*13920*/  VIADD R25, R25, 0x1 ;  /* 0x0000000119197836 */ /* 0x000fe20000000000 */
[----:B------:R0:W-:Y:S04]  /*13930*/  SYNCS.ARRIVE.TRANS64.A1T0 RZ, [R0+URZ+0x2a850], RZ ;  /* 0x02a850ff00ff79a7 */ /* 0x0001e8000810003f */
[----:B------:R-:W-:-:S04]  /*13940*/  ISETP.NE.AND P0, PT, R25, 0x2, PT ;  /* 0x000000021900780c */ /* 0x000fc80003f05270 */
[----:B0-----:R-:W-:Y:S02]  /*13950*/  SEL R0, RZ, 0x1, P0 ;  /* 0x00000001ff007807 */ /* 0x001fe40000000000 */
[----:B------:R-:W-:Y:S02]  /*13960*/  SEL R25, R25, RZ, P0 ;  /* 0x000000ff19197207 */ /* 0x000fe40000000000 */
[----:B------:R-:W-:-:S07]  /*13970*/  LOP3.LUT R27, R27, R0, RZ, 0x3c, !PT ;  /* 0x000000001b1b7212 */ /* 0x000fce00078e3cff */
.L_x_1368:
[----:B------:R-:W-:Y:S05]  /*13980*/  BSYNC B7 ;  /* 0x0000000000077941 */ /* 0x000fea0003800000 */
.L_x_1366:
[----:B------:R-:W2:Y:S02]  /*13990*/  LDL R0, [R1] ;  /* 0x0000000001007983 */ /* 0x000ea40000100800 */
[----:B--2---:R-:W-:-:S13]  /*139a0*/  LOP3.LUT P0, RZ, R0, 0x100, RZ, 0xc0, !PT ;  /* 0x0000010000ff7812 */ /* 0x004fda000780c0ff */
        /* <DEDUP_REMOVED lines=10> */
.L_x_1412:
        /* <DEDUP_REMOVED lines=14> */
[----:B------:R-:W-:Y:S01]  /*13b30*/  SHFL.IDX PT, R0, R16, RZ, 0x1f ;  /* 0x00001fff10007589 */ /* 0x000fe200000e0000 */
[C---:B------:R-:W-:Y:S02]  /*13b40*/  ISETP.GE.U32.AND P4, PT, R8.reuse, 0x8, PT ;  /* 0x000000080800780c */ /* 0x040fe40003f86070 */
[C---:B------:R-:W-:Y:S01]  /*13b50*/  ISETP.GE.U32.AND P5, PT, R8.reuse, 0x10, PT ;  /* 0x000000100800780c */ /* 0x040fe20003fa6070 */
[----:B------:R-:W-:Y:S01]  /*13b60*/  SHFL.IDX PT, R4, R16, 0x1, 0x1f ;  /* 0x00201f0010047f89 */ /* 0x000fe200000e0000 */
[----:B--2---:R-:W-:Y:S01]  /*13b70*/  @!P1 IMAD.MOV.U32 R5, RZ, RZ, R2 ;  /* 0x000000ffff059224 */ /* 0x004fe200078e0002 */
[----:B------:R-:W-:-:S04]  /*13b80*/  ISETP.NE.AND P1, PT, R8, RZ, PT ;  /* 0x000000ff0800720c */ /* 0x000fc80003f25270 */
        /* <DEDUP_REMOVED lines=16> */
.L_x_1530:
[----:B------:R-:W-:Y:S02]  /*13c90*/  ULDC UR4, c[0x0][0xc38] ;  /* 0x00030e0000047ab9 */ /* 0x000fe40000000800 */
[----:B------:R-:W-:-:S04]  /*13ca0*/  IMAD.U32 R7, RZ, RZ, UR4 ;  /* 0x00000004ff077e24 */ /* 0x000fc8000f8e00ff */
[----:B--2---:R-:W-:-:S04]  /*13cb0*/  IMAD R14, R14, R7, RZ ;  /* 0x000000070e0e7224 */ /* 0x004fc800078e02ff */
[----:B------:R-:W-:-:S05]  /*13cc0*/  IMAD.IADD R9, R4, 0x1, R14 ;  /* 0x0000000104097824 */ /* 0x000fca00078e020e */
[----:B------:R-:W-:-:S13]  /*13cd0*/  ISETP.GT.AND P6, PT, R9, R0, PT ;  /* 0x000000000900720c */ /* 0x000fda0003fc4270 */
[----:B------:R-:W-:Y:S05]  /*13ce0*/  @P6 BRA `(.L_x_1415) ;  /* 0x00000000009c6947 */ /* 0x000fea0003800000 */
.L_x_1420:
[----:B------:R-:W2:Y:S01]  /*13cf0*/  LDC R2, c[0x0][0xc3c] ;  /* 0x00030f00ff027b82 */ /* 0x000ea20000000800 */
[----:B------:R-:W-:-:S05]  /*13d00*/  VIADD R19, R19, 0x1f ;  /* 0x0000001f13137836 */ /* 0x000fca0000000000 */
        /* <DEDUP_REMOVED lines=12> */
.L_x_1418:
[----:B------:R-:W-:Y:S05]  /*13dd0*/  BSYNC B0 ;  /* 0x0000000000007941 */ /* 0x000fea0003800000 */
.L_x_1417:
[----:B------:R-:W-:-:S03]  /*13de0*/  UMOV UR4, 0xffffffff ;  /* 0xffffffff00047882 */ /* 0x000fc60000000000 */
[----:B------:R-:W-:Y:S05]  /*13df0*/  BRA.DIV UR4, `(.L_x_1419) ;  /* 0x0000004204047947 */ /* 0x000fea000b800000 */
[----:B-----5:R-:W3:Y:S02]  /*13e00*/  SHFL.UP PT, R14, R5, 0x1, RZ ;  /* 0x04200000050e7989 */ /* 0x020ee400000e00ff */
[----:B---3--:R-:W-:-:S05]  /*13e10*/  SEL R14, R14, RZ, P1 ;  /* 0x000000ff0e0e7207 */ /* 0x008fca0000800000 */
[----:B------:R-:W-:-:S05]  /*13e20*/  IMAD.IADD R13, R5, 0x1, R14 ;  /* 0x00000001050d7824 */ /* 0x000fca00078e020e */
[----:B------:R-:W2:Y:S02]  /*13e30*/  SHFL.UP PT, R14, R13, 0x2, RZ ;  /* 0x044000000d0e7989 */ /* 0x000ea400000e00ff */
[----:B--2---:R-:W-:-:S05]  /*13e40*/  SEL R2, R14, RZ, P2 ;  /* 0x000000ff0e027207 */ /* 0x004fca0001000000 */
        /* <DEDUP_REMOVED lines=9> */
[----:B-1----:R-:W-:-:S05]  /*13ee0*/  IMAD.IADD R6, R4, 0x1, R7 ;  /* 0x0000000104067824 */ /* 0x002fca00078e0207 */
[----:B------:R1:W2:Y:S02]  /*13ef0*/  SHFL.IDX PT, R14, R6, 0x1f, 0x1f ;  /* 0x03e01f00060e7f89 */ /* 0x0002a400000e0000 */
.L_x_1538:
[----:B------:R-:W-:Y:S02]  /*13f00*/  ULDC UR4, c[0x0][0xc38] ;  /* 0x00030e0000047ab9 */ /* 0x000fe40000000800 */
[----:B------:R-:W-:-:S04]  /*13f10*/  IMAD.U32 R7, RZ, RZ, UR4 ;  /* 0x00000004ff077e24 */ /* 0x000fc8000f8e00ff */
[----:B--2---:R-:W-:-:S04]  /*13f20*/  IMAD R14, R14, R7, RZ ;  /* 0x000000070e0e7224 */ /* 0x004fc800078e02ff */
[----:B------:R-:W-:-:S05]  /*13f30*/  IMAD.IADD R9, R14, 0x1, R9 ;  /* 0x000000010e097824 */ /* 0x000fca00078e0209 */
[----:B------:R-:W-:-:S13]  /*13f40*/  ISETP.GT.AND P6, PT, R9, R0, PT ;  /* 0x000000000900720c */ /* 0x000fda0003fc4270 */
[----:B------:R-:W-:Y:S05]  /*13f50*/  @!P6 BRA `(.L_x_1420) ;  /* 0xfffffffc0064e947 */ /* 0x000fea000383ffff */
.L_x_1415:
        /* <DEDUP_REMOVED lines=8> */
.L_x_1542:
[----:B------:R-:W-:Y:S01]  /*13fe0*/  ISETP.NE.AND P0, PT, R2, RZ, PT ;  /* 0x000000ff0200720c */ /* 0x000fe20003f05270 */
[----:B------:R-:W-:-:S12]  /*13ff0*/  IMAD.MOV.U32 R14, RZ, RZ, RZ ;  /* 0x000000ffff0e7224 */ /* 0x000fd800078e00ff */
[----:B------:R-:W-:Y:S05]  /*14000*/  @!P0 BRA `(.L_x_1422) ;  /* 0x0000000000108947 */ /* 0x000fea0003800000 */
[----:B------:R-:W-:Y:S01]  /*14010*/  UMOV UR4, 0xffffffff ;  /* 0xffffffff00047882 */ /* 0x000fe20000000000 */
[----:B------:R-:W-:Y:S02]  /*14020*/  VIADD R12, R4, 0xffffffff ;  /* 0xffffffff040c7836 */ /* 0x000fe40000000000 */
[----:B------:R-:W-:Y:S05]  /*14030*/  BRA.DIV UR4, `(.L_x_1423) ;  /* 0x0000004204787947 */ /* 0x000fea000b800000 */
[----:B------:R4:W0:Y:S02]  /*14040*/  SHFL.IDX PT, R14, R6, R12, 0x1f ;  /* 0x00001f0c060e7589 */ /* 0x00082400000e0000 */
.L_x_1422:
[----:B------:R-:W5:Y:S01]  /*14050*/  LDC.64 R2, c[0x0][0xc90] ;  /* 0x00032400ff027b82 */ /* 0x000f620000000a00 */
[----:B------:R-:W-:-:S04]  /*14060*/  IMAD.IADD R19, R4, 0x1, R19 ;  /* 0x0000000104137824 */ /* 0x000fc800078e0213 */
[----:B-----5:R-:W-:-:S05]  /*14070*/  IMAD.WIDE R2, R19, 0x4, R2 ;  /* 0x0000000413027825 */ /* 0x020fca00078e0202 */
[----:B-1--4-:R1:W2:Y:S01]  /*14080*/  LDG.E R6, desc[UR36][R2.64] ;  /* 0x0000002402067981 */ /* 0x0122a2000c1e1900 */
[----:B0-----:R-:W-:Y:S02]  /*14090*/  IMAD R16, R14, R7, R16 ;  /* 0x000000070e107224 */ /* 0x001fe400078e0210 */
[----:B-1----:R-:W-:Y:S02]  /*140a0*/  IMAD.MOV.U32 R2, RZ, RZ, RZ ;  /* 0x000000ffff027224 */ /* 0x002fe400078e00ff */
[----:B--23--:R-:W-:-:S05]  /*140b0*/  IMAD R4, R5, R6, RZ ;  /* 0x0000000605047224 */ /* 0x00cfca00078e02ff */
[----:B------:R-:W-:-:S04]  /*140c0*/  IABS R8, R4 ;  /* 0x0000000400087213 */ /* 0x000fc80000000000 */
[----:B------:R-:W0:Y:S08]  /*140d0*/  I2F.RP R10, R8 ;  /* 0x00000008000a7306 */ /* 0x000e300000209400 */
[----:B0-----:R-:W0:Y:S02]  /*140e0*/  MUFU.RCP R10, R10 ;  /* 0x0000000a000a7308 */ /* 0x001e240000001000 */
[----:B0-----:R-:W-:-:S06]  /*140f0*/  VIADD R11, R10, 0xffffffe ;  /* 0x0ffffffe0a0b7836 */ /* 0x001fcc0000000000 */
[----:B------:R-:W0:Y:S02]  /*14100*/  F2I.FTZ.U32.TRUNC.NTZ R3, R11 ;  /* 0x0000000b00037305 */ /* 0x000e24000021f000 */
[----:B0-----:R-:W-:-:S04]  /*14110*/  IMAD.MOV R9, RZ, RZ, -R3 ;  /* 0x000000ffff097224 */ /* 0x001fc800078e0a03 */
        /* <DEDUP_REMOVED lines=18> */
[----:B------:R-:W-:Y:S02]  /*14240*/  IMAD R0, R6, R2, RZ ;  /* 0x0000000206007224 */ /* 0x000fe400078e02ff */
[----:B------:R-:W-:Y:S02]  /*14250*/  IMAD.MOV R2, RZ, RZ, -R2 ;  /* 0x000000ffff027224 */ /* 0x000fe400078e0a02 */
[----:B------:R-:W-:Y:S02]  /*14260*/  IMAD.MOV R3, RZ, RZ, -R0 ;  /* 0x000000ffff037224 */ /* 0x000fe400078e0a00 */
[----:B------:R-:W-:-:S03]  /*14270*/  IMAD R9, R4, R2, R9 ;  /* 0x0000000204097224 */ /* 0x000fc600078e0209 */
[----:B------:R-:W-:-:S04]  /*14280*/  VIADDMNMX R6, R3, R7, R6, PT ;  /* 0x0000000703067246 */ /* 0x000fc80003800106 */
[-C--:B------:R-:W-:Y:S02]  /*14290*/  IABS R7, R6.reuse ;  /* 0x0000000600077213 */ /* 0x080fe40000000000 */
[----:B------:R-:W-:Y:S02]  /*142a0*/  IABS R4, R6 ;  /* 0x0000000600047213 */ /* 0x000fe40000000000 */
[----:B------:R-:W0:Y:S03]  /*142b0*/  I2F.RP R8, R7 ;  /* 0x0000000700087306 */ /* 0x000e260000209400 */
[----:B------:R-:W-:-:S05]  /*142c0*/  IMAD.MOV R4, RZ, RZ, -R4 ;  /* 0x000000ffff047224 */ /* 0x000fca00078e0a04 */
[----:B0-----:R-:W0:Y:S02]  /*142d0*/  MUFU.RCP R8, R8 ;  /* 0x0000000800087308 */ /* 0x001e240000001000 */
[----:B0-----:R-:W-:-:S06]  /*142e0*/  VIADD R3, R8, 0xffffffe ;  /* 0x0ffffffe08037836 */ /* 0x001fcc0000000000 */
[----:B------:R-:W0:Y:S02]  /*142f0*/  F2I.FTZ.U32.TRUNC.NTZ R3, R3 ;  /* 0x0000000300037305 */ /* 0x000e24000021f000 */
[----:B0-----:R-:W-:-:S04]  /*14300*/  IMAD.MOV R2, RZ, RZ, -R3 ;  /* 0x000000ffff027224 */ /* 0x001fc800078e0a03 */
[----:B------:R-:W-:Y:S02]  /*14310*/  IMAD R11, R2, R7, RZ ;  /* 0x00000007020b7224 */ /* 0x000fe400078e02ff */
[----:B------:R-:W-:-:S04]  /*14320*/  IMAD.MOV.U32 R2, RZ, RZ, RZ ;  /* 0x000000ffff027224 */ /* 0x000fc800078e00ff */
[----:B------:R-:W-:Y:S01]  /*14330*/  IMAD.HI.U32 R2, R3, R11, R2 ;  /* 0x0000000b03027227 */ /* 0x000fe200078e0002 */
[----:B------:R-:W-:Y:S02]  /*14340*/  IABS R11, R9 ;  /* 0x00000009000b7213 */ /* 0x000fe40000000000 */
[C---:B------:R-:W-:Y:S01]  /*14350*/  LOP3.LUT R3, R9.reuse, R6, RZ, 0x3c, !PT ;  /* 0x0000000609037212 */ /* 0x040fe200078e3cff */
[----:B------:R-:W-:Y:S02]  /*14360*/  IMAD.IADD R9, R9, 0x1, R0 ;  /* 0x0000000109097824 */ /* 0x000fe400078e0200 */
[----:B------:R-:W-:Y:S01]  /*14370*/  IMAD.HI.U32 R2, R2, R11, RZ ;  /* 0x0000000b02027227 */ /* 0x000fe200078e00ff */
[----:B------:R-:W-:-:S03]  /*14380*/  ISETP.GE.AND P2, PT, R3, RZ, PT ;  /* 0x000000ff0300720c */ /* 0x000fc60003f46270 */
[----:B------:R-:W-:-:S05]  /*14390*/  IMAD R4, R2, R4, R11 ;  /* 0x0000000402047224 */ /* 0x000fca00078e020b */
[----:B------:R-:W-:-:S13]  /*143a0*/  ISETP.GT.U32.AND P1, PT, R7, R4, PT ;  /* 0x000000040700720c */ /* 0x000fda0003f24070 */
[----:B------:R-:W-:Y:S02]  /*143b0*/  @!P1 IMAD.IADD R4, R4, 0x1, -R7 ;  /* 0x0000000104049824 */ /* 0x000fe400078e0a07 */
[----:B------:R-:W-:Y:S01]  /*143c0*/  @!P1 VIADD R2, R2, 0x1 ;  /* 0x0000000102029836 */ /* 0x000fe20000000000 */
[----:B------:R-:W-:Y:S02]  /*143d0*/  ISETP.NE.AND P1, PT, R6, RZ, PT ;  /* 0x000000ff0600720c */ /* 0x000fe40003f25270 */
[----:B------:R-:W-:-:S13]  /*143e0*/  ISETP.GE.U32.AND P0, PT, R4, R7, PT ;  /* 0x000000070400720c */ /* 0x000fda0003f06070 */
[----:B------:R-:W-:-:S04]  /*143f0*/  @P0 VIADD R2, R2, 0x1 ;  /* 0x0000000102020836 */ /* 0x000fc80000000000 */
[----:B------:R-:W-:Y:S01]  /*14400*/  @!P2 IMAD.MOV R2, RZ, RZ, -R2 ;  /* 0x000000ffff02a224 */ /* 0x000fe200078e0a02 */
[----:B------:R-:W-:Y:S01]  /*14410*/  @!P1 LOP3.LUT R2, RZ, R6, RZ, 0x33, !PT ;  /* 0x00000006ff029212 */ /* 0x000fe200078e33ff */
[----:B------:R-:W-:-:S04]  /*14420*/  IMAD.MOV R6, RZ, RZ, -R6 ;  /* 0x000000ffff067224 */ /* 0x000fc800078e0a06 */
[----:B------:R-:W-:Y:S01]  /*14430*/  IMAD R18, R2, R6, R9 ;  /* 0x0000000602127224 */ /* 0x000fe200078e0209 */
[----:B------:R-:W-:-:S05]  /*14440*/  LOP3.LUT R2, RZ, R2, RZ, 0x33, !PT ;  /* 0x00000002ff027212 */ /* 0x000fca00078e33ff */
[----:B------:R-:W-:Y:S01]  /*14450*/  IMAD.IADD R17, R5, 0x1, R2 ;  /* 0x0000000105117824 */ /* 0x000fe200078e0202 */
[----:B------:R-:W-:Y:S06]  /*14460*/  BRA `(.L_x_1424) ;  /* 0x00000000001c7947 */ /* 0x000fec0003800000 */
.L_x_1416:
[----:B------:R-:W-:Y:S01]  /*14470*/  UMOV UR4, URZ ;  /* 0x0000003f00047c82 */ /* 0x000fe20008000000 */
[----:B------:R-:W-:Y:S01]  /*14480*/  UMOV UR5, URZ ;  /* 0x0000003f00057c82 */ /* 0x000fe20008000000 */
[----:B------:R-:W-:Y:S01]  /*14490*/  ULDC UR6, c[0x0][0xc3c] ;  /* 0x00030f0000067ab9 */ /* 0x000fe20000000800 */
[----:B------:R-:W-:Y:S02]  /*144a0*/  IMAD.MOV.U32 R16, RZ, RZ, R0 ;  /* 0x000000ffff107224 */ /* 0x000fe400078e0000 */
[----:B------:R-:W-:Y:S02]  /*144b0*/  IMAD.U32 R17, RZ, RZ, UR4 ;  /* 0x00000004ff117e24 */ /* 0x000fe4000f8e00ff */
[----:B------:R-:W-:Y:S02]  /*144c0*/  IMAD.U32 R18, RZ, RZ, UR5 ;  /* 0x00000005ff127e24 */ /* 0x000fe4000f8e00ff */
[----:B------:R-:W-:-:S07]  /*144d0*/  IMAD.U32 R19, RZ, RZ, UR6 ;  /* 0x00000006ff137e24 */ /* 0x000fce000f8e00ff */
.L_x_1424:
[----:B------:R-:W2:Y:S01]  /*144e0*/  S2R R0, SR_TID.X ;  /* 0x0000000000007919 */ /* 0x000ea20000002100 */
        /* <DEDUP_REMOVED lines=9> */
.L_x_1413:
[----:B------:R-:W-:Y:S02]  /*14580*/  ULDC UR4, c[0x0][0xc3c] ;  /* 0x00030f0000047ab9 */ /* 0x000fe40000000800 */
[----:B--2---:R-:W-:-:S13]  /*14590*/  ISETP.GE.AND P0, PT, R19, UR4, PT ;  /* 0x0000000413007c0c */ /* 0x004fda000bf06270 */
[----:B------:R-:W-:Y:S05]  /*145a0*/  @!P0 BRA `(.L_x_1425) ;  /* 0xffffffb4000c8947 */ /* 0x000fea000383ffff */
[----:B------:R-:W-:Y:S05]  /*145b0*/  BSYNC B8 ;  /* 0x0000000000087941 */ /* 0x000fea0003800000 */
.L_x_1354:
[----:B--2---:R-:W2:Y:S01]  /*145c0*/  LDL.LU R0, [R1+0x14] ;  /* 0x0000140001007983 */ /* 0x004ea20000300800 */
[----:B------:R-:W-:Y:S01]  /*145d0*/  BSSY B0, `(.L_x_1426) ;  /* 0x000000b000007945 */ /* 0x000fe20003800000 */
[----:B------:R-:W4:Y:S01]  /*145e0*/  S2R R5, SR_CgaCtaId ;  /* 0x0000000000057919 */ /* 0x000f220000008800 */
[----:B--2---:R-:W-:-:S05]  /*145f0*/  VIADD R0, R0, 0x1 ;  /* 0x0000000100007836 */ /* 0x004fca0000000000 */
[----:B0-----:R-:W-:-:S04]  /*14600*/  LEA.HI R2, R0, R0, RZ, 0x1 ;  /* 0x0000000000027211 */ /* 0x001fc800078f08ff */
[----:B------:R-:W-:Y:S02]  /*14610*/  LOP3.LUT R3, R2, 0xfffffffe, RZ, 0xc0, !PT ;  /* 0xfffffffe02037812 */ /* 0x000fe400078ec0ff */
[----:B------:R-:W-:-:S03]  /*14620*/  MOV R2, 0x400 ;  /* 0x0000040000027802 */ /* 0x000fc60000000f00 */
[----:B------:R-:W-:Y:S01]  /*14630*/  IMAD.IADD R0, R0, 0x1, -R3 ;  /* 0x0000000100007824 */ /* 0x000fe200078e0a03 */
[----:B----4-:R-:W-:-:S04]  /*14640*/  LEA R5, R5, R2, 0x18 ;  /* 0x0000000205057211 */ /* 0x010fc800078ec0ff */
[----:B------:R-:W-:-:S04]  /*14650*/  SHF.L.U32 R0, R0, 0x1f, RZ ;  /* 0x0000001f00007819 */ /* 0x000fc800000006ff */
[----:B------:R-:W0:Y:S02]  /*14660*/  SYNCS.PHASECHK.TRANS64.TRYWAIT P0, [R5+URZ+0x2a820], R0 ;  /* 0x02a82000050075a7 */ /* 0x000e24000800017f */
[----:B0-----:R-:W-:Y:S05]  /*14670*/  @!P0 BRA `(.L_x_1427) ;  /* 0x0000003c000c8947 */ /* 0x001fea0003800000 */
.L_x_1545:
[----:B------:R-:W-:Y:S05]  /*14680*/  BSYNC B0 ;  /* 0x0000000000007941 */ /* 0x000fea0003800000 */
.L_x_1426:
[----:B------:R-:W-:-:S03]  /*14690*/  UMOV UR4, 0xffffffff ;  /* 0xffffffff00047882 */ /* 0x000fc60000000000 */
[----:B------:R-:W-:Y:S05]  /*146a0*/  BRA.DIV UR4, `(.L_x_1428) ;  /* 0x0000003e04147947 */ /* 0x000fea000b800000 */
[----:B0-----:R-:W0:Y:S02]  /*146b0*/  S2R R0, SR_TID.X ;  /* 0x0000000000007919 */ /* 0x001e240000002100 */
[----:B0-----:R-:W-:-:S04]  /*146c0*/  SHF.R.U32.HI R0, RZ, 0x5, R0 ;  /* 0x00000005ff007819 */ /* 0x001fc80000011600 */
[----:B------:R-:W-:-:S05]  /*146d0*/  LOP3.LUT R0, R0, 0x3, RZ, 0xc0, !PT ;  /* 0x0000000300007812 */ /* 0x000fca00078ec0ff */
[----:B------:R0:W2:Y:S02]  /*146e0*/  SHFL.IDX PT, R14, R0, RZ, 0x1f ;  /* 0x00001fff000e7589 */ /* 0x0000a400000e0000 */
.L_x_1548:
[----:B--2---:R-:W-:Y:S01]  /*146f0*/  ISETP.NE.AND P0, PT, R14, RZ, PT ;  /* 0x000000ff0e00720c */ /* 0x004fe20003f05270 */
[----:B------:R-:W-:-:S12]  /*14700*/  BSSY B0, `(.L_x_1429) ;  /* 0x0000026000007945 */ /* 0x000fd80003800000 */
[----:B------:R-:W-:Y:S05]  /*14710*/  @P0 BRA `(.L_x_1430) ;  /* 0x0000000000900947 */ /* 0x000fea0003800000 */
[----:B------:R-:W-:-:S03]  /*14720*/  UMOV UR4, 0xffffffff ;  /* 0xffffffff00047882 */ /* 0x000fc60000000000 */
[----:B------:R-:W-:Y:S05]  /*14730*/  BRA.DIV UR4, `(.L_x_1431) ;  /* 0x0000003e04247947 */ /* 0x000fea000b800000 */
[----:B------:R-:W-:-:S13]  /*14740*/  ELECT P6, URZ, PT ;  /* 0x00000000003f782f */ /* 0x000fda00038c0000 */
.L_x_1551:
        /* <DEDUP_REMOVED lines=8> */
.L_x_1432:
[----:B------:R-:W-:Y:S01]  /*147d0*/  IMAD R3, R25, 0x8, R5 ;  /* 0x0000000819037824 */ /* 0x000fe200078e0205 */
[----:B------:R-:W-:Y:S01]  /*147e0*/  SHF.L.U32 R2, R27, 0x1f, RZ ;  /* 0x0000001f1b027819 */ /* 0x000fe200000006ff */
[----:B------:R-:W-:-:S03]  /*147f0*/  VIADD R25, R25, 0x1 ;  /* 0x0000000119197836 */ /* 0x000fc60000000000 */
[----:B------:R-:W0:Y:S02]  /*14800*/  SYNCS.PHASECHK.TRANS64.TRYWAIT P1, [R3+URZ+0x2a840], R2 ;  /* 0x02a84002030075a7 */ /* 0x000e24000802017f */
[----:B------:R-:W-:-:S04]  /*14810*/  ISETP.NE.AND P2, PT, R25, 0x2, PT ;  /* 0x000000021900780c */ /* 0x000fc80003f45270 */
[----:B------:R-:W-:Y:S01]  /*14820*/  SEL R0, RZ, 0x1, P2 ;  /* 0x00000001ff007807 */ /* 0x000fe20001000000 */
[----:B0-----:R-:W-:Y:S08]  /*14830*/  @!P1 BRA `(.L_x_1433) ;  /* 0x0000003c00049947 */ /* 0x001ff00003800000 */
.L_x_1552:
[----:B------:R-:W-:Y:S02]  /*14840*/  SEL R25, R25, RZ, P2 ;  /* 0x000000ff19197207 */ /* 0x000fe40001000000 */
[----:B------:R-:W-:Y:S01]  /*14850*/  LOP3.LUT R0, R27, R0, RZ, 0x3c, !PT ;  /* 0x000000001b007212 */ /* 0x000fe200078e3cff */
[----:B------:R-:W-:Y:S06]  /*14860*/  @!P0 BRA `(.L_x_1434) ;  /* 0x0000000000048947 */ /* 0x000fec0003800000 */
[----:B------:R-:W-:Y:S01]  /*14870*/  BPT.TRAP 0x1 ;  /* 0x000000040000795c */ /* 0x000fe20000300000 */
.L_x_1434:
[----:B------:R-:W-:Y:S01]  /*14880*/  IMAD R25, R25, 0x8, R5 ;  /* 0x0000000819197824 */ /* 0x000fe200078e0205 */
[----:B------:R-:W-:-:S04]  /*14890*/  SHF.L.U32 R0, R0, 0x1f, RZ ;  /* 0x0000001f00007819 */ /* 0x000fc800000006ff */
[----:B------:R-:W2:Y:S02]  /*148a0*/  SYNCS.PHASECHK.TRANS64.TRYWAIT P1, [R25+URZ+0x2a840], R0 ;  /* 0x02a84000190075a7 */ /* 0x000ea4000802017f */
[----:B--2---:R-:W-:Y:S05]  /*148b0*/  @!P1 BRA `(.L_x_1435) ;  /* 0x0000003800f89947 */ /* 0x004fea0003800000 */
.L_x_1553:
[----:B------:R-:W-:Y:S05]  /*148c0*/  @!P0 BRA `(.L_x_1436) ;  /* 0x0000000000048947 */ /* 0x000fea0003800000 */
[----:B------:R-:W-:Y:S01]  /*148d0*/  BPT.TRAP 0x1 ;  /* 0x000000040000795c */ /* 0x000fe20000300000 */
.L_x_1436:
[----:B------:R-:W4:Y:S02]  /*148e0*/  SYNCS.PHASECHK.TRANS64.TRYWAIT P1, [R3+URZ+0x2a860], R2 ;  /* 0x02a86002030075a7 */ /* 0x000f24000802017f */
[----:B----4-:R-:W-:Y:S05]  /*148f0*/  @!P1 BRA `(.L_x_1437) ;  /* 0x0000003800fc9947 */ /* 0x010fea0003800000 */
.L_x_1554:
[----:B------:R-:W-:Y:S05]  /*14900*/  @!P0 BRA `(.L_x_1438) ;  /* 0x0000000000048947 */ /* 0x000fea0003800000 */
[----:B------:R-:W-:Y:S01]  /*14910*/  BPT.TRAP 0x1 ;  /* 0x000000040000795c */ /* 0x000fe20000300000 */
.L_x_1438:
[----:B------:R0:W0:Y:S02]  /*14920*/  SYNCS.PHASECHK.TRANS64.TRYWAIT P0, [R25+URZ+0x2a860], R0 ;  /* 0x02a86000190075a7 */ /* 0x000024000800017f */
[----:B0-----:R-:W-:Y:S05]  /*14930*/  @!P0 NANOSLEEP.SYNCS 0x989680 ;  /* 0x009896800000895d */ /* 0x001fea0003900000 */
[----:B------:R-:W0:Y:S02]  /*14940*/  @!P0 SYNCS.PHASECHK.TRANS64 P0, [R25+URZ+0x2a860], R0 ;  /* 0x02a86000190085a7 */ /* 0x000e24000800007f */
[----:B0-----:R-:W-:Y:S05]  /*14950*/  @!P0 BRA `(.L_x_1438) ;  /* 0xfffffffc00f08947 */ /* 0x001fea000383ffff */
.L_x_1430:
[----:B------:R-:W-:Y:S05]  /*14960*/  BSYNC B0 ;  /* 0x0000000000007941 */ /* 0x000fea0003800000 */
.L_x_1429:
[----:B------:R-:W-:Y:S05]  /*14970*/  EXIT ;  /* 0x000000000000794d */ /* 0x000fea0003800000 */
.L_x_1248:
[----:B0-----:R-:W-:-:S04]  /*14980*/  IMAD.U32 R3, RZ, RZ, UR40 ;  /* 0x00000028ff037e24 */ /* 0x001fc8000f8e00ff */
[----:B------:R0:W1:Y:S03]  /*14990*/  SYNCS.PHASECHK.TRANS64.TRYWAIT P1, [R3+URZ+0x2a800], R0 ;  /* 0x02a80000030075a7 */ /* 0x000066000802017f */
[----:B-1----:R-:W-:Y:S05]  /*149a0*/  @!P1 NANOSLEEP.SYNCS 0x989680 ;  /* 0x009896800000995d */ /* 0x002fea0003900000 */
[----:B------:R-:W1:Y:S02]  /*149b0*/  @!P1 SYNCS.PHASECHK.TRANS64 P1, [R3+URZ+0x2a800], R0 ;  /* 0x02a80000030095a7 */ /* 0x000e64000802007f */
[----:B-1----:R-:W-:Y:S05]  /*149c0*/  @!P1 BRA `(.L_x_1248) ;  /* 0xfffffffc00ec9947 */ /* 0x002fea000383ffff */
[----:B------:R-:W-:Y:S05]  /*149d0*/  BRA `(.L_x_1439) ;  /* 0xfffffed000047947 */ /* 0x000fea000383ffff */
.L_x_1252:
[----:B-1----:R1:W2:Y:S02]  /*149e0*/  SYNCS.PHASECHK.TRANS64.TRYWAIT P1, [R3+URZ+0x2a830], R0 ;  /* 0x02a83000030075a7 */ /* 0x0022a4000802017f */
[----:B--2---:R-:W-:Y:S05]  /*149f0*/  @!P1 NANOSLEEP.SYNCS 0x989680 ;  /* 0x009896800000995d */ /* 0x004fea0003900000 */
[----:B------:R-:W2:Y:S02]  /*14a00*/  @!P1 SYNCS.PHASECHK.TRANS64 P1, [R3+URZ+0x2a830], R0 ;  /* 0x02a83000030095a7 */ /* 0x000ea4000802007f */
[----:B--2---:R-:W-:Y:S05]  /*14a10*/  @!P1 BRA `(.L_x_1252) ;  /* 0xfffffffc00f09947 */ /* 0x004fea000383ffff */
[----:B------:R-:W-:Y:S05]  /*14a20*/  BRA `(.L_x_1251) ;  /* 0xfffffed000207947 */ /* 0x000fea000383ffff */
.L_x_1269:
[----:B-1----:R-:W-:-:S04]  /*14a30*/  IMAD.U32 R10, RZ, RZ, UR6 ;  /* 0x00000006ff0a7e24 */ /* 0x002fc8000f8e00ff */
[----:B------:R1:W2:Y:S03]  /*14a40*/  SYNCS.PHASECHK.TRANS64.TRYWAIT P1, [R10+URZ+0x2a830], R9 ;  /* 0x02a830090a0075a7 */ /* 0x0002a6000802017f */
[----:B--2---:R-:W-:Y:S05]  /*14a50*/  @!P1 NANOSLEEP.SYNCS 0x989680 ;  /* 0x009896800000995d */ /* 0x004fea0003900000 */
[----:B------:R-:W2:Y:S02]  /*14a60*/  @!P1 SYNCS.PHASECHK.TRANS64 P1, [R10+URZ+0x2a830], R9 ;  /* 0x02a830090a0095a7 */ /* 0x000ea4000802007f */
[----:B--2---:R-:W-:Y:S05]  /*14a70*/  @!P1 BRA `(.L_x_1269) ;  /* 0xfffffffc00ec9947 */ /* 0x004fea000383ffff */
[----:B------:R-:W-:Y:S05]  /*14a80*/  BRA `(.L_x_1268) ;  /* 0xfffffefc001c7947 */ /* 0x000fea000383ffff */
.L_x_1273:
[----:B01----:R-:W-:-:S04]  /*14a90*/  IMAD.U32 R9, RZ, RZ, UR5 ;  /* 0x00000005ff097e24 */ /* 0x003fc8000f8e00ff */
[----:B------:R0:W1:Y:S03]  /*14aa0*/  SYNCS.PHASECHK.TRANS64.TRYWAIT P1, [R9+URZ+0x2a850], R0 ;  /* 0x02a85000090075a7 */ /* 0x000066000802017f */
[----:B-1----:R-:W-:Y:S05]  /*14ab0*/  @!P1 NANOSLEEP.SYNCS 0x989680 ;  /* 0x009896800000995d */ /* 0x002fea0003900000 */
[----:B------:R-:W1:Y:S02]  /*14ac0*/  @!P1 SYNCS.PHASECHK.TRANS64 P1, [R9+URZ+0x2a850], R0 ;  /* 0x02a85000090095a7 */ /* 0x000e64000802007f */
[----:B-1----:R-:W-:Y:S05]  /*14ad0*/  @!P1 BRA `(.L_x_1273) ;  /* 0xfffffffc00ec9947 */ /* 0x002fea000383ffff */
[----:B------:R-:W-:Y:S05]  /*14ae0*/  BRA `(.L_x_1272) ;  /* 0xffffff0400447947 */ /* 0x000fea000383ffff */
.L_x_1292:
[----:B-1----:R-:W-:-:S04]  /*14af0*/  IMAD.U32 R10, RZ, RZ, UR6 ;  /* 0x00000006ff0a7e24 */ /* 0x002fc8000f8e00ff */
[----:B------:R1:W2:Y:S03]  /*14b00*/  SYNCS.PHASECHK.TRANS64.TRYWAIT P1, [R10+URZ+0x2a830], R9 ;  /* 0x02a830090a0075a7 */ /* 0x0002a6000802017f */
[----:B--2---:R-:W-:Y:S05]  /*14b10*/  @!P1 NANOSLEEP.SYNCS 0x989680 ;  /* 0x009896800000995d */ /* 0x004fea0003900000 */
[----:B------:R-:W2:Y:S02]  /*14b20*/  @!P1 SYNCS.PHASECHK.TRANS64 P1, [R10+URZ+0x2a830], R9 ;  /* 0x02a830090a0095a7 */ /* 0x000ea4000802007f */
[----:B--2---:R-:W-:Y:S05]  /*14b30*/  @!P1 BRA `(.L_x_1292) ;  /* 0xfffffffc00ec9947 */ /* 0x004fea000383ffff */
[----:B------:R-:W-:Y:S05]  /*14b40*/  BRA `(.L_x_1291) ;  /* 0xffffff2800e47947 */ /* 0x000fea000383ffff */
.L_x_1296:
[----:B01----:R-:W-:-:S04]  /*14b50*/  IMAD.U32 R9, RZ, RZ, UR5 ;  /* 0x00000005ff097e24 */ /* 0x003fc8000f8e00ff */
[----:B------:R0:W1:Y:S03]  /*14b60*/  SYNCS.PHASECHK.TRANS64.TRYWAIT P1, [R9+URZ+0x2a850], R0 ;  /* 0x02a85000090075a7 */ /* 0x000066000802017f */
[----:B-1----:R-:W-:Y:S05]  /*14b70*/  @!P1 NANOSLEEP.SYNCS 0x989680 ;  /* 0x009896800000995d */ /* 0x002fea0003900000 */
[----:B------:R-:W1:Y:S02]  /*14b80*/  @!P1 SYNCS.PHASECHK.TRANS64 P1, [R9+URZ+0x2a850], R0 ;  /* 0x02a85000090095a7 */ /* 0x000e64000802007f */
[----:B-1----:R-:W-:Y:S05]  /*14b90*/  @!P1 BRA `(.L_x_1296) ;  /* 0xfffffffc00ec9947 */ /* 0x002fea000383ffff */
[----:B------:R-:W-:Y:S05]  /*14ba0*/  BRA `(.L_x_1295) ;  /* 0xffffff34000c7947 */ /* 0x000fea000383ffff */
.L_x_1304:
[----:B-1----:R-:W-:-:S04]  /*14bb0*/  IMAD.U32 R10, RZ, RZ, UR5 ;  /* 0x00000005ff0a7e24 */ /* 0x002fc8000f8e00ff */
[----:B------:R1:W2:Y:S03]  /*14bc0*/  SYNCS.PHASECHK.TRANS64.TRYWAIT P1, [R10+URZ+0x2a830], R9 ;  /* 0x02a830090a0075a7 */ /* 0x0002a6000802017f */
[----:B--2---:R-:W-:Y:S05]  /*14bd0*/  @!P1 NANOSLEEP.SYNCS 0x989680 ;  /* 0x009896800000995d */ /* 0x004fea0003900000 */
[----:B------:R-:W2:Y:S02]  /*14be0*/  @!P1 SYNCS.PHASECHK.TRANS64 P1, [R10+URZ+0x2a830], R9 ;  /* 0x02a830090a0095a7 */ /* 0x000ea4000802007f */
[----:B--2---:R-:W-:Y:S05]  /*14bf0*/  @!P1 BRA `(.L_x_1304) ;  /* 0xfffffffc00ec9947 */ /* 0x004fea000383ffff */
[----:B------:R-:W-:Y:S05]  /*14c00*/  BRA `(.L_x_1303) ;  /* 0xffffff4400d47947 */ /* 0x000fea000383ffff */
.L_x_1308:
[----:B01----:R-:W-:-:S04]  /*14c10*/  IMAD.U32 R9, RZ, RZ, UR5 ;  /* 0x00000005ff097e24 */ /* 0x003fc8000f8e00ff */
[----:B------:R0:W1:Y:S03]  /*14c20*/  SYNCS.PHASECHK.TRANS64.TRYWAIT P1, [R9+URZ+0x2a850], R0 ;  /* 0x02a85000090075a7 */ /* 0x000066000802017f */
[----:B-1----:R-:W-:Y:S05]  /*14c30*/  @!P1 NANOSLEEP.SYNCS 0x989680 ;  /* 0x009896800000995d */ /* 0x002fea0003900000 */
[----:B------:R-:W1:Y:S02]  /*14c40*/  @!P1 SYNCS.PHASECHK.TRANS64 P1, [R9+URZ+0x2a850], R0 ;  /* 0x02a85000090095a7 */ /* 0x000e64000802007f */
[----:B-1----:R-:W-:Y:S05]  /*14c50*/  @!P1 BRA `(.L_x_1308) ;  /* 0xfffffffc00ec9947 */ /* 0x002fea000383ffff */
[----:B------:R-:W-:Y:S05]  /*14c60*/  BRA `(.L_x_1307) ;  /* 0xffffff4c00fc7947 */ /* 0x000fea000383ffff */
.L_x_1323:
[----:B-1----:R-:W-:-:S04]  /*14c70*/  IMAD.U32 R5, RZ, RZ, UR5 ;  /* 0x00000005ff057e24 */ /* 0x002fc8000f8e00ff */
[----:B------:R1:W2:Y:S03]  /*14c80*/  SYNCS.PHASECHK.TRANS64.TRYWAIT P1, [R5+URZ+0x2a850], R0 ;  /* 0x02a85000050075a7 */ /* 0x0002a6000802017f */
[----:B--2---:R-:W-:Y:S05]  /*14c90*/  @!P1 NANOSLEEP.SYNCS 0x989680 ;  /* 0x009896800000995d */ /* 0x004fea0003900000 */
[----:B------:R-:W2:Y:S02]  /*14ca0*/  @!P1 SYNCS.PHASECHK.TRANS64 P1, [R5+URZ+0x2a850], R0 ;  /* 0x02a85000050095a7 */ /* 0x000ea4000802007f */
[----:B--2---:R-:W-:Y:S05]  /*14cb0*/  @!P1 BRA `(.L_x_1323) ;  /* 0xfffffffc00ec9947 */ /* 0x004fea000383ffff */
[----:B------:R-:W-:Y:S05]  /*14cc0*/  BRA `(.L_x_1322) ;  /* 0xffffff7400ec7947 */ /* 0x000fea000383ffff */
.L_x_1374:
[----:B------:R-:W-:Y:S01]  /*14cd0*/  SHF.R.U32.HI R7, RZ, 0x5, R21 ;  /* 0x00000005ff077819 */ /* 0x000fe20000011615 */
[----:B------:R-:W-:Y:S01]  /*14ce0*/  BSSY B0, `(.L_x_1440) ;  /* 0x0000009000007945 */ /* 0x000fe20003800000 */
[----:B------:R-:W-:Y:S02]  /*14cf0*/  IMAD.MOV.U32 R12, RZ, RZ, RZ ;  /* 0x000000ffff0c7224 */ /* 0x000fe400078e00ff */
[----:B------:R-:W-:Y:S01]  /*14d00*/  LOP3.LUT R7, R7, 0x3, RZ, 0xc0, !PT ;  /* 0x0000000307077812 */ /* 0x000fe200078ec0ff */
[----:B------:R-:W-:Y:S02]  /*14d10*/  IMAD.MOV.U32 R11, RZ, RZ, 0x1f ;  /* 0x0000001fff0b7424 */ /* 0x000fe400078e00ff */
[----:B------:R-:W-:Y:S02]  /*14d20*/  IMAD.MOV.U32 R15, RZ, RZ, -0x1 ;  /* 0xffffffffff0f7424 */ /* 0x000fe400078e00ff */
[----:B------:R-:W-:-:S07]  /*14d30*/  IMAD.MOV.U32 R13, RZ, RZ, R7 ;  /* 0x000000ffff0d7224 */ /* 0x000fce00078e0007 */
[----:B0----5:R-:W-:Y:S05]  /*14d40*/  WARPSYNC.COLLECTIVE R15, `(.L_x_1441) ;  /* 0x000000000f087348 */ /* 0x021fea0003c00000 */
[----:B------:R1:W2:Y:S02]  /*14d50*/  SHFL.IDX P6, R14, R13, R12, R11 ;  /* 0x0000000c0d0e7389 */ /* 0x0002a400000c000b */
[----:B012--5:R-:W-:Y:S01]  /*14d60*/  ENDCOLLECTIVE ;  /* 0x000000000000791b */ /* 0x027fe20003800000 */
.L_x_1441:
[----:B------:R-:W-:Y:S05]  /*14d70*/  BSYNC B0 ;  /* 0x0000000000007941 */ /* 0x000fea0003800000 */
.L_x_1440:
[----:B------:R-:W-:Y:S05]  /*14d80*/  BRA `(.L_x_1442) ;  /* 0xffffffbc00747947 */ /* 0x000fea000383ffff */
.L_x_1377:
[----:B-1----:R1:W2:Y:S02]  /*14d90*/  SYNCS.PHASECHK.TRANS64.TRYWAIT P0, [R7+URZ+0x2a840], R2 ;  /* 0x02a84002070075a7 */ /* 0x0022a4000800017f */
[----:B--2---:R-:W-:Y:S05]  /*14da0*/  @!P0 NANOSLEEP.SYNCS 0x989680 ;  /* 0x009896800000895d */ /* 0x004fea0003900000 */
[----:B------:R-:W2:Y:S02]  /*14db0*/  @!P0 SYNCS.PHASECHK.TRANS64 P0, [R7+URZ+0x2a840], R2 ;  /* 0x02a84002070085a7 */ /* 0x000ea4000800007f */
[----:B--2---:R-:W-:Y:S05]  /*14dc0*/  @!P0 BRA `(.L_x_1377) ;  /* 0xfffffffc00f08947 */ /* 0x004fea000383ffff */
[----:B------:R-:W-:Y:S05]  /*14dd0*/  BRA `(.L_x_1443) ;  /* 0xffffffbc00f07947 */ /* 0x000fea000383ffff */
.L_x_1378:
        /* <DEDUP_REMOVED lines=8> */
.L_x_1445:
[----:B------:R-:W-:Y:S05]  /*14e60*/  BSYNC B0 ;  /* 0x0000000000007941 */ /* 0x000fea0003800000 */
.L_x_1444:
        /* <DEDUP_REMOVED lines=9> */
.L_x_1446:
[----:B------:R-:W-:Y:S02]  /*14f00*/  IMAD.MOV.U32 R13, RZ, RZ, R0 ;  /* 0x000000ffff0d7224 */ /* 0x000fe400078e0000 */
[----:B------:R-:W-:Y:S02]  /*14f10*/  IMAD.MOV.U32 R12, RZ, RZ, 0x1 ;  /* 0x00000001ff0c7424 */ /* 0x000fe400078e00ff */
[----:B------:R-:W-:-:S07]  /*14f20*/  IMAD.MOV.U32 R3, RZ, RZ, R14 ;  /* 0x000000ffff037224 */ /* 0x000fce00078e000e */
[----:B------:R-:W-:Y:S05]  /*14f30*/  WARPSYNC.COLLECTIVE R15, `(.L_x_1447) ;  /* 0x000000000f087348 */ /* 0x000fea0003c00000 */
[----:B------:R0:W1:Y:S02]  /*14f40*/  SHFL.IDX P6, R14, R13, R12, R11 ;  /* 0x0000000c0d0e7389 */ /* 0x00006400000c000b */
[----:B01----:R-:W-:Y:S01]  /*14f50*/  ENDCOLLECTIVE ;  /* 0x000000000000791b */ /* 0x003fe20003800000 */
.L_x_1447:
        /* <DEDUP_REMOVED lines=13> */
[----:B0-----:R-:W-:-:S07]  /*15030*/  IMAD.MOV.U32 R2, RZ, RZ, R14 ;  /* 0x000000ffff027224 */ /* 0x001fce00078e000e */
[----:B------:R-:W-:Y:S05]  /*15040*/  WARPSYNC.COLLECTIVE R15, `(.L_x_1448) ;  /* 0x000000000f087348 */ /* 0x000fea0003c00000 */
[----:B------:R0:W1:Y:S02]  /*15050*/  SHFL.IDX P6, R14, R13, R12, R11 ;  /* 0x0000000c0d0e7389 */ /* 0x00006400000c000b */
[----:B01----:R-:W-:Y:S01]  /*15060*/  ENDCOLLECTIVE ;  /* 0x000000000000791b */ /* 0x003fe20003800000 */
.L_x_1448:
[----:B------:R-:W-:Y:S02]  /*15070*/  @P1 IMAD R8, R5, 0x2, R22 ;  /* 0x0000000205081824 */ /* 0x000fe400078e0216 */
[----:B------:R-:W-:Y:S02]  /*15080*/  IMAD.MOV.U32 R13, RZ, RZ, R0 ;  /* 0x000000ffff0d7224 */ /* 0x000fe400078e0000 */
[----:B------:R-:W-:Y:S02]  /*15090*/  IMAD.MOV.U32 R12, RZ, RZ, 0x2 ;  /* 0x00000002ff0c7424 */ /* 0x000fe400078e00ff */
[----:B------:R-:W-:-:S07]  /*150a0*/  IMAD.MOV.U32 R3, RZ, RZ, R14 ;  /* 0x000000ffff037224 */ /* 0x000fce00078e000e */
[----:B------:R-:W-:Y:S05]  /*150b0*/  WARPSYNC.COLLECTIVE R15, `(.L_x_1449) ;  /* 0x000000000f087348 */ /* 0x000fea0003c00000 */
[----:B------:R0:W1:Y:S02]  /*150c0*/  SHFL.IDX P6, R14, R13, R12, R11 ;  /* 0x0000000c0d0e7389 */ /* 0x00006400000c000b */
[----:B01----:R-:W-:Y:S01]  /*150d0*/  ENDCOLLECTIVE ;  /* 0x000000000000791b */ /* 0x003fe20003800000 */
.L_x_1449:
        /* <DEDUP_REMOVED lines=17> */
.L_x_1450:
[----:B------:R-:W-:Y:S02]  /*151f0*/  @P1 IMAD R8, R5, 0x2, R22 ;  /* 0x0000000205081824 */ /* 0x000fe400078e0216 */
[----:B------:R-:W-:Y:S02]  /*15200*/  IMAD.MOV.U32 R13, RZ, RZ, R0 ;  /* 0x000000ffff0d7224 */ /* 0x000fe400078e0000 */
[----:B------:R-:W-:Y:S02]  /*15210*/  IMAD.MOV.U32 R12, RZ, RZ, 0x3 ;  /* 0x00000003ff0c7424 */ /* 0x000fe400078e00ff */
[----:B------:R-:W-:-:S07]  /*15220*/  IMAD.MOV.U32 R3, RZ, RZ, R14 ;  /* 0x000000ffff037224 */ /* 0x000fce00078e000e */
[----:B------:R-:W-:Y:S05]  /*15230*/  WARPSYNC.COLLECTIVE R15, `(.L_x_1451) ;  /* 0x000000000f087348 */ /* 0x000fea0003c00000 */
[----:B------:R0:W1:Y:S02]  /*15240*/  SHFL.IDX P6, R14, R13, R12, R11 ;  /* 0x0000000c0d0e7389 */ /* 0x00006400000c000b */
[----:B01----:R-:W-:Y:S01]  /*15250*/  ENDCOLLECTIVE ;  /* 0x000000000000791b */ /* 0x003fe20003800000 */
.L_x_1451:
        /* <DEDUP_REMOVED lines=17> */
.L_x_1452:
[----:B------:R-:W-:Y:S02]  /*15370*/  @P1 IMAD R8, R5, 0x2, R22 ;  /* 0x0000000205081824 */ /* 0x000fe400078e0216 */
[----:B------:R-:W-:Y:S02]  /*15380*/  IMAD.MOV.U32 R13, RZ, RZ, R0 ;  /* 0x000000ffff0d7224 */ /* 0x000fe400078e0000 */
[----:B------:R-:W-:Y:S02]  /*15390*/  IMAD.MOV.U32 R12, RZ, RZ, 0x4 ;  /* 0x00000004ff0c7424 */ /* 0x000fe400078e00ff */
[----:B------:R-:W-:-:S07]  /*153a0*/  IMAD.MOV.U32 R3, RZ, RZ, R14 ;  /* 0x000000ffff037224 */ /* 0x000fce00078e000e */
[----:B------:R-:W-:Y:S05]  /*153b0*/  WARPSYNC.COLLECTIVE R15, `(.L_x_1453) ;  /* 0x000000000f087348 */ /* 0x000fea0003c00000 */
[----:B------:R0:W1:Y:S02]  /*153c0*/  SHFL.IDX P6, R14, R13, R12, R11 ;  /* 0x0000000c0d0e7389 */ /* 0x00006400000c000b */
[----:B01----:R-:W-:Y:S01]  /*153d0*/  ENDCOLLECTIVE ;  /* 0x000000000000791b */ /* 0x003fe20003800000 */
.L_x_1453:
        /* <DEDUP_REMOVED lines=17> */
.L_x_1454:
[----:B------:R-:W-:Y:S02]  /*154f0*/  @P1 IMAD R8, R5, 0x2, R22 ;  /* 0x0000000205081824 */ /* 0x000fe400078e0216 */
[----:B------:R-:W-:Y:S02]  /*15500*/  IMAD.MOV.U32 R13, RZ, RZ, R0 ;  /* 0x000000ffff0d7224 */ /* 0x000fe400078e0000 */
[----:B------:R-:W-:Y:S02]  /*15510*/  IMAD.MOV.U32 R12, RZ, RZ, 0x5 ;  /* 0x00000005ff0c7424 */ /* 0x000fe400078e00ff */
[----:B------:R-:W-:-:S07]  /*15520*/  IMAD.MOV.U32 R3, RZ, RZ, R14 ;  /* 0x000000ffff037224 */ /* 0x000fce00078e000e */
[----:B------:R-:W-:Y:S05]  /*15530*/  WARPSYNC.COLLECTIVE R15, `(.L_x_1455) ;  /* 0x000000000f087348 */ /* 0x000fea0003c00000 */
[----:B------:R0:W1:Y:S02]  /*15540*/  SHFL.IDX P6, R14, R13, R12, R11 ;  /* 0x0000000c0d0e7389 */ /* 0x00006400000c000b */
[----:B01----:R-:W-:Y:S01]  /*15550*/  ENDCOLLECTIVE ;  /* 0x000000000000791b */ /* 0x003fe20003800000 */
.L_x_1455:
        /* <DEDUP_REMOVED lines=10> */
.L_x_1456:
        /* <DEDUP_REMOVED lines=8> */
.L_x_1383:
[----:B------:R-:W-:Y:S02]  /*15680*/  IMAD.MOV.U32 R13, RZ, RZ, R4 ;  /* 0x000000ffff0d7224 */ /* 0x000fe400078e0004 */
[----:B------:R-:W-:Y:S02]  /*15690*/  IMAD.MOV.U32 R12, RZ, RZ, RZ ;  /* 0x000000ffff0c7224 */ /* 0x000fe400078e00ff */
[----:B------:R-:W-:Y:S02]  /*156a0*/  IMAD.MOV.U32 R11, RZ, RZ, 0x181f ;  /* 0x0000181fff0b7424 */ /* 0x000fe400078e00ff */
[----:B------:R-:W-:Y:S02]  /*156b0*/  IMAD.MOV.U32 R15, RZ, RZ, -0x1 ;  /* 0xffffffffff0f7424 */ /* 0x000fe400078e00ff */
[----:B------:R-:W-:Y:S02]  /*156c0*/  IMAD R29, R29, R6, RZ ;  /* 0x000000061d1d7224 */ /* 0x000fe400078e02ff */
[----:B------:R-:W-:-:S07]  /*156d0*/  IMAD.IADD R26, R8, 0x1, R26 ;  /* 0x00000001081a7824 */ /* 0x000fce00078e021a */
[----:B------:R-:W-:Y:S05]  /*156e0*/  WARPSYNC.COLLECTIVE R15, `(.L_x_1458) ;  /* 0x000000000f087348 */ /* 0x000fea0003c00000 */
[----:B------:R0:W1:Y:S02]  /*156f0*/  SHFL.IDX P6, R14, R13, R12, R11 ;  /* 0x0000000c0d0e7389 */ /* 0x00006400000c000b */
[----:B01----:R-:W-:Y:S01]  /*15700*/  ENDCOLLECTIVE ;  /* 0x000000000000791b */ /* 0x003fe20003800000 */
.L_x_1458:
[C---:B------:R-:W-:Y:S01]  /*15710*/  VIADD R6, R26.reuse, 0x10 ;  /* 0x000000101a067836 */ /* 0x040fe20000000000 */
[----:B------:R-:W-:Y:S01]  /*15720*/  ISETP.GE.AND P1, PT, R26, R29, PT ;  /* 0x0000001d1a00720c */ /* 0x000fe20003f26270 */
[----:B------:R-:W-:Y:S02]  /*15730*/  IMAD.MOV.U32 R13, RZ, RZ, R0 ;  /* 0x000000ffff0d7224 */ /* 0x000fe400078e0000 */
[----:B------:R-:W-:-:S10]  /*15740*/  IMAD.MOV.U32 R2, RZ, RZ, R14 ;  /* 0x000000ffff027224 */ /* 0x000fd400078e000e */
[----:B------:R-:W-:Y:S05]  /*15750*/  WARPSYNC.COLLECTIVE R15, `(.L_x_1459) ;  /* 0x000000000f087348 */ /* 0x000fea0003c00000 */
[----:B------:R0:W1:Y:S02]  /*15760*/  SHFL.IDX P6, R14, R13, R12, R11 ;  /* 0x0000000c0d0e7389 */ /* 0x00006400000c000b */
[----:B01----:R-:W-:Y:S01]  /*15770*/  ENDCOLLECTIVE ;  /* 0x000000000000791b */ /* 0x003fe20003800000 */
.L_x_1459:
[----:B------:R-:W-:Y:S02]  /*15780*/  IMAD.MOV.U32 R13, RZ, RZ, R4 ;  /* 0x000000ffff0d7224 */ /* 0x000fe400078e0004 */
[----:B------:R-:W-:Y:S02]  /*15790*/  IMAD.MOV.U32 R12, RZ, RZ, 0x1 ;  /* 0x00000001ff0c7424 */ /* 0x000fe400078e00ff */
[----:B------:R-:W-:-:S07]  /*157a0*/  IMAD.MOV.U32 R3, RZ, RZ, R14 ;  /* 0x000000ffff037224 */ /* 0x000fce00078e000e */
[----:B------:R-:W-:Y:S05]  /*157b0*/  WARPSYNC.COLLECTIVE R15, `(.L_x_1460) ;  /* 0x000000000f087348 */ /* 0x000fea0003c00000 */
[----:B------:R0:W1:Y:S02]  /*157c0*/  SHFL.IDX P6, R14, R13, R12, R11 ;  /* 0x0000000c0d0e7389 */ /* 0x00006400000c000b */
[----:B01----:R-:W-:Y:S01]  /*157d0*/  ENDCOLLECTIVE ;  /* 0x000000000000791b */ /* 0x003fe20003800000 */
.L_x_1460:
[----:B------:R-:W-:-:S05]  /*157e0*/  @!P1 LEA R5, P4, R7, R3, 0x1 ;  /* 0x0000000307059211 */ /* 0x000fca00078808ff */
[----:B------:R-:W-:Y:S02]  /*157f0*/  @!P1 IMAD.X R3, RZ, RZ, R2, P4 ;  /* 0x000000ffff039224 */ /* 0x000fe400020e0602 */
        /* <DEDUP_REMOVED lines=13> */
.L_x_1461:
[----:B------:R-:W-:Y:S02]  /*158d0*/  IMAD.MOV.U32 R13, RZ, RZ, R4 ;  /* 0x000000ffff0d7224 */ /* 0x000fe400078e0004 */
[----:B------:R-:W-:Y:S02]  /*158e0*/  IMAD.MOV.U32 R12, RZ, RZ, 0x2 ;  /* 0x00000002ff0c7424 */ /* 0x000fe400078e00ff */
[----:B------:R-:W-:-:S07]  /*158f0*/  IMAD.MOV.U32 R3, RZ, RZ, R14 ;  /* 0x000000ffff037224 */ /* 0x000fce00078e000e */
[----:B------:R-:W-:Y:S05]  /*15900*/  WARPSYNC.COLLECTIVE R15, `(.L_x_1462) ;  /* 0x000000000f087348 */ /* 0x000fea0003c00000 */
[----:B------:R0:W1:Y:S02]  /*15910*/  SHFL.IDX P6, R14, R13, R12, R11 ;  /* 0x0000000c0d0e7389 */ /* 0x00006400000c000b */
[----:B01----:R-:W-:Y:S01]  /*15920*/  ENDCOLLECTIVE ;  /* 0x000000000000791b */ /* 0x003fe20003800000 */
.L_x_1462:
        /* <DEDUP_REMOVED lines=17> */
.L_x_1463:
[----:B------:R-:W-:Y:S02]  /*15a40*/  IMAD.MOV.U32 R13, RZ, RZ, R4 ;  /* 0x000000ffff0d7224 */ /* 0x000fe400078e0004 */
[----:B------:R-:W-:Y:S02]  /*15a50*/  IMAD.MOV.U32 R12, RZ, RZ, 0x3 ;  /* 0x00000003ff0c7424 */ /* 0x000fe400078e00ff */
[----:B------:R-:W-:-:S07]  /*15a60*/  IMAD.MOV.U32 R3, RZ, RZ, R14 ;  /* 0x000000ffff037224 */ /* 0x000fce00078e000e */
[----:B------:R-:W-:Y:S05]  /*15a70*/  WARPSYNC.COLLECTIVE R15, `(.L_x_1464) ;  /* 0x000000000f087348 */ /* 0x000fea0003c00000 */
[----:B------:R0:W1:Y:S02]  /*15a80*/  SHFL.IDX P6, R14, R13, R12, R11 ;  /* 0x0000000c0d0e7389 */ /* 0x00006400000c000b */
[----:B01----:R-:W-:Y:S01]  /*15a90*/  ENDCOLLECTIVE ;  /* 0x000000000000791b */ /* 0x003fe20003800000 */
.L_x_1464:
        /* <DEDUP_REMOVED lines=17> */
.L_x_1465:
[----:B------:R-:W-:Y:S02]  /*15bb0*/  IMAD.MOV.U32 R13, RZ, RZ, R4 ;  /* 0x000000ffff0d7224 */ /* 0x000fe400078e0004 */
[----:B------:R-:W-:Y:S02]  /*15bc0*/  IMAD.MOV.U32 R12, RZ, RZ, 0x4 ;  /* 0x00000004ff0c7424 */ /* 0x000fe400078e00ff */
[----:B------:R-:W-:-:S07]  /*15bd0*/  IMAD.MOV.U32 R3, RZ, RZ, R14 ;  /* 0x000000ffff037224 */ /* 0x000fce00078e000e */
[----:B------:R-:W-:Y:S05]  /*15be0*/  WARPSYNC.COLLECTIVE R15, `(.L_x_1466) ;  /* 0x000000000f087348 */ /* 0x000fea0003c00000 */
[----:B------:R0:W1:Y:S02]  /*15bf0*/  SHFL.IDX P6, R14, R13, R12, R11 ;  /* 0x0000000c0d0e7389 */ /* 0x00006400000c000b */
[----:B01----:R-:W-:Y:S01]  /*15c00*/  ENDCOLLECTIVE ;  /* 0x000000000000791b */ /* 0x003fe20003800000 */
.L_x_1466:
        /* <DEDUP_REMOVED lines=17> */
.L_x_1467:
[----:B------:R-:W-:Y:S02]  /*15d20*/  IMAD.MOV.U32 R13, RZ, RZ, R4 ;  /* 0x000000ffff0d7224 */ /* 0x000fe400078e0004 */
[----:B------:R-:W-:Y:S02]  /*15d30*/  IMAD.MOV.U32 R12, RZ, RZ, 0x5 ;  /* 0x00000005ff0c7424 */ /* 0x000fe400078e00ff */
[----:B------:R-:W-:-:S07]  /*15d40*/  IMAD.MOV.U32 R3, RZ, RZ, R14 ;  /* 0x000000ffff037224 */ /* 0x000fce00078e000e */
[----:B------:R-:W-:Y:S05]  /*15d50*/  WARPSYNC.COLLECTIVE R15, `(.L_x_1468) ;  /* 0x000000000f087348 */ /* 0x000fea0003c00000 */
[----:B------:R0:W1:Y:S02]  /*15d60*/  SHFL.IDX P6, R14, R13, R12, R11 ;  /* 0x0000000c0d0e7389 */ /* 0x00006400000c000b */
[----:B01----:R-:W-:Y:S01]  /*15d70*/  ENDCOLLECTIVE ;  /* 0x000000000000791b */ /* 0x003fe20003800000 */
.L_x_1468:
        /* <DEDUP_REMOVED lines=17> */
.L_x_1469:
[----:B------:R-:W-:Y:S02]  /*15e90*/  IMAD.MOV.U32 R13, RZ, RZ, R4 ;  /* 0x000000ffff0d7224 */ /* 0x000fe400078e0004 */
[----:B------:R-:W-:Y:S02]  /*15ea0*/  IMAD.MOV.U32 R12, RZ, RZ, 0x6 ;  /* 0x00000006ff0c7424 */ /* 0x000fe400078e00ff */
[----:B------:R-:W-:-:S07]  /*15eb0*/  IMAD.MOV.U32 R3, RZ, RZ, R14 ;  /* 0x000000ffff037224 */ /* 0x000fce00078e000e */
[----:B------:R-:W-:Y:S05]  /*15ec0*/  WARPSYNC.COLLECTIVE R15, `(.L_x_1470) ;  /* 0x000000000f087348 */ /* 0x000fea0003c00000 */
[----:B------:R0:W1:Y:S02]  /*15ed0*/  SHFL.IDX P6, R14, R13, R12, R11 ;  /* 0x0000000c0d0e7389 */ /* 0x00006400000c000b */
[----:B01----:R-:W-:Y:S01]  /*15ee0*/  ENDCOLLECTIVE ;  /* 0x000000000000791b */ /* 0x003fe20003800000 */
.L_x_1470:
        /* <DEDUP_REMOVED lines=17> */
.L_x_1471:
[----:B------:R-:W-:Y:S02]  /*16000*/  IMAD.MOV.U32 R13, RZ, RZ, R4 ;  /* 0x000000ffff0d7224 */ /* 0x000fe400078e0004 */
[----:B------:R-:W-:Y:S02]  /*16010*/  IMAD.MOV.U32 R12, RZ, RZ, 0x7 ;  /* 0x00000007ff0c7424 */ /* 0x000fe400078e00ff */
[----:B------:R-:W-:-:S07]  /*16020*/  IMAD.MOV.U32 R3, RZ, RZ, R14 ;  /* 0x000000ffff037224 */ /* 0x000fce00078e000e */
[----:B------:R-:W-:Y:S05]  /*16030*/  WARPSYNC.COLLECTIVE R15, `(.L_x_1472) ;  /* 0x000000000f087348 */ /* 0x000fea0003c00000 */
[----:B------:R0:W1:Y:S02]  /*16040*/  SHFL.IDX P6, R14, R13, R12, R11 ;  /* 0x0000000c0d0e7389 */ /* 0x00006400000c000b */
[----:B01----:R-:W-:Y:S01]  /*16050*/  ENDCOLLECTIVE ;  /* 0x000000000000791b */ /* 0x003fe20003800000 */
.L_x_1472:
        /* <DEDUP_REMOVED lines=15> */
.L_x_1473:
[----:B------:R-:W-:Y:S05]  /*16150*/  BRA `(.L_x_1474) ;  /* 0xffffffbc00ac7947 */ /* 0x000fea000383ffff */
.L_x_1388:
[----:B0-----:R0:W1:Y:S02]  /*16160*/  SYNCS.PHASECHK.TRANS64.TRYWAIT P0, [R22+URZ+0x2a820], R3 ;  /* 0x02a82003160075a7 */ /* 0x001064000800017f */
[----:B-1----:R-:W-:Y:S05]  /*16170*/  @!P0 NANOSLEEP.SYNCS 0x989680 ;  /* 0x009896800000895d */ /* 0x002fea0003900000 */
[----:B------:R-:W1:Y:S02]  /*16180*/  @!P0 SYNCS.PHASECHK.TRANS64 P0, [R22+URZ+0x2a820], R3 ;  /* 0x02a82003160085a7 */ /* 0x000e64000800007f */
[----:B-1----:R-:W-:Y:S05]  /*16190*/  @!P0 BRA `(.L_x_1388) ;  /* 0xfffffffc00f08947 */ /* 0x002fea000383ffff */
[----:B------:R-:W-:Y:S05]  /*161a0*/  BRA `(.L_x_1475) ;  /* 0xffffffc000247947 */ /* 0x000fea000383ffff */
.L_x_1393:
[----:B0-----:R0:W1:Y:S02]  /*161b0*/  SYNCS.PHASECHK.TRANS64.TRYWAIT P0, [R6+URZ+0x2a840], R3 ;  /* 0x02a84003060075a7 */ /* 0x001064000800017f */
[----:B-1----:R-:W-:Y:S05]  /*161c0*/  @!P0 NANOSLEEP.SYNCS 0x989680 ;  /* 0x009896800000895d */ /* 0x002fea0003900000 */
[----:B------:R-:W1:Y:S02]  /*161d0*/  @!P0 SYNCS.PHASECHK.TRANS64 P0, [R6+URZ+0x2a840], R3 ;  /* 0x02a84003060085a7 */ /* 0x000e64000800007f */
[----:B-1----:R-:W-:Y:S05]  /*161e0*/  @!P0 BRA `(.L_x_1393) ;  /* 0xfffffffc00f08947 */ /* 0x002fea000383ffff */
[----:B------:R-:W-:Y:S05]  /*161f0*/  BRA `(.L_x_1476) ;  /* 0xffffffc000ec7947 */ /* 0x000fea000383ffff */
.L_x_1394:
        /* <DEDUP_REMOVED lines=8> */
.L_x_1478:
[----:B------:R-:W-:Y:S05]  /*16280*/  BSYNC B1 ;  /* 0x0000000000017941 */ /* 0x000fea0003800000 */
.L_x_1477:
        /* <DEDUP_REMOVED lines=10> */
.L_x_1479:
        /* <DEDUP_REMOVED lines=8> */
.L_x_1480:
[----:B------:R-:W-:-:S05]  /*163b0*/  IMAD.SHL.U32 R0, R34, 0x2, RZ ;  /* 0x0000000222007824 */ /* 0x000fca00078e00ff */
        /* <DEDUP_REMOVED lines=13> */
.L_x_1481:
[----:B------:R-:W-:Y:S02]  /*16490*/  IMAD.MOV.U32 R13, RZ, RZ, R5 ;  /* 0x000000ffff0d7224 */ /* 0x000fe400078e0005 */
[----:B------:R-:W-:Y:S02]  /*164a0*/  IMAD.MOV.U32 R12, RZ, RZ, 0x2 ;  /* 0x00000002ff0c7424 */ /* 0x000fe400078e00ff */
[----:B------:R-:W-:-:S07]  /*164b0*/  IMAD.MOV.U32 R2, RZ, RZ, R14 ;  /* 0x000000ffff027224 */ /* 0x000fce00078e000e */
[----:B------:R-:W-:Y:S05]  /*164c0*/  WARPSYNC.COLLECTIVE R15, `(.L_x_1482) ;  /* 0x000000000f087348 */ /* 0x000fea0003c00000 */
[----:B------:R0:W1:Y:S02]  /*164d0*/  SHFL.IDX P6, R14, R13, R12, R11 ;  /* 0x0000000c0d0e7389 */ /* 0x00006400000c000b */
[----:B01----:R-:W-:Y:S01]  /*164e0*/  ENDCOLLECTIVE ;  /* 0x000000000000791b */ /* 0x003fe20003800000 */
.L_x_1482:
        /* <DEDUP_REMOVED lines=13> */
.L_x_1483:
[----:B------:R-:W-:Y:S02]  /*165c0*/  IMAD.MOV.U32 R13, RZ, RZ, R5 ;  /* 0x000000ffff0d7224 */ /* 0x000fe400078e0005 */
[----:B------:R-:W-:Y:S02]  /*165d0*/  IMAD.MOV.U32 R12, RZ, RZ, 0x3 ;  /* 0x00000003ff0c7424 */ /* 0x000fe400078e00ff */
[----:B------:R-:W-:-:S07]  /*165e0*/  IMAD.MOV.U32 R2, RZ, RZ, R14 ;  /* 0x000000ffff027224 */ /* 0x000fce00078e000e */
[----:B------:R-:W-:Y:S05]  /*165f0*/  WARPSYNC.COLLECTIVE R15, `(.L_x_1484) ;  /* 0x000000000f087348 */ /* 0x000fea0003c00000 */
[----:B------:R0:W1:Y:S02]  /*16600*/  SHFL.IDX P6, R14, R13, R12, R11 ;  /* 0x0000000c0d0e7389 */ /* 0x00006400000c000b */
[----:B01----:R-:W-:Y:S01]  /*16610*/  ENDCOLLECTIVE ;  /* 0x000000000000791b */ /* 0x003fe20003800000 */
.L_x_1484:
        /* <DEDUP_REMOVED lines=13> */
.L_x_1485:
[----:B------:R-:W-:Y:S02]  /*166f0*/  IMAD.MOV.U32 R13, RZ, RZ, R5 ;  /* 0x000000ffff0d7224 */ /* 0x000fe400078e0005 */
[----:B------:R-:W-:Y:S02]  /*16700*/  IMAD.MOV.U32 R12, RZ, RZ, 0x4 ;  /* 0x00000004ff0c7424 */ /* 0x000fe400078e00ff */
[----:B------:R-:W-:-:S07]  /*16710*/  IMAD.MOV.U32 R2, RZ, RZ, R14 ;  /* 0x000000ffff027224 */ /* 0x000fce00078e000e */
[----:B------:R-:W-:Y:S05]  /*16720*/  WARPSYNC.COLLECTIVE R15, `(.L_x_1486) ;  /* 0x000000000f087348 */ /* 0x000fea0003c00000 */
[----:B------:R0:W1:Y:S02]  /*16730*/  SHFL.IDX P6, R14, R13, R12, R11 ;  /* 0x0000000c0d0e7389 */ /* 0x00006400000c000b */
[----:B01----:R-:W-:Y:S01]  /*16740*/  ENDCOLLECTIVE ;  /* 0x000000000000791b */ /* 0x003fe20003800000 */
.L_x_1486:
        /* <DEDUP_REMOVED lines=13> */
.L_x_1487:
[----:B------:R-:W-:Y:S02]  /*16820*/  IMAD.MOV.U32 R13, RZ, RZ, R5 ;  /* 0x000000ffff0d7224 */ /* 0x000fe400078e0005 */
[----:B------:R-:W-:Y:S02]  /*16830*/  IMAD.MOV.U32 R12, RZ, RZ, 0x5 ;  /* 0x00000005ff0c7424 */ /* 0x000fe400078e00ff */
[----:B------:R-:W-:-:S07]  /*16840*/  IMAD.MOV.U32 R2, RZ, RZ, R14 ;  /* 0x000000ffff027224 */ /* 0x000fce00078e000e */
[----:B------:R-:W-:Y:S05]  /*16850*/  WARPSYNC.COLLECTIVE R15, `(.L_x_1488) ;  /* 0x000000000f087348 */ /* 0x000fea0003c00000 */
[----:B------:R0:W1:Y:S02]  /*16860*/  SHFL.IDX P6, R14, R13, R12, R11 ;  /* 0x0000000c0d0e7389 */ /* 0x00006400000c000b */
[----:B01----:R-:W-:Y:S01]  /*16870*/  ENDCOLLECTIVE ;  /* 0x000000000000791b */ /* 0x003fe20003800000 */
.L_x_1488:
        /* <DEDUP_REMOVED lines=13> */
.L_x_1489:
[----:B------:R-:W-:Y:S01]  /*16950*/  IMAD.MOV.U32 R2, RZ, RZ, R14 ;  /* 0x000000ffff027224 */ /* 0x000fe200078e000e */
[----:B------:R-:W-:Y:S06]  /*16960*/  BRA `(.L_x_1490) ;  /* 0xffffffc000287947 */ /* 0x000fec000383ffff */
.L_x_1399:
[----:B0-----:R0:W2:Y:S02]  /*16970*/  SYNCS.PHASECHK.TRANS64.TRYWAIT P0, [R5+URZ+0x2a860], R2 ;  /* 0x02a86002050075a7 */ /* 0x0010a4000800017f */
[----:B--2---:R-:W-:Y:S05]  /*16980*/  @!P0 NANOSLEEP.SYNCS 0x989680 ;  /* 0x009896800000895d */ /* 0x004fea0003900000 */
[----:B------:R-:W2:Y:S02]  /*16990*/  @!P0 SYNCS.PHASECHK.TRANS64 P0, [R5+URZ+0x2a860], R2 ;  /* 0x02a86002050085a7 */ /* 0x000ea4000800007f */
[----:B--2---:R-:W-:Y:S05]  /*169a0*/  @!P0 BRA `(.L_x_1399) ;  /* 0xfffffffc00f08947 */ /* 0x004fea000383ffff */
[----:B------:R-:W-:Y:S05]  /*169b0*/  BRA `(.L_x_1491) ;  /* 0xffffffc000887947 */ /* 0x000fea000383ffff */
.L_x_1400:
        /* <DEDUP_REMOVED lines=8> */
.L_x_1493:
[----:B------:R-:W-:Y:S05]  /*16a40*/  BSYNC B1 ;  /* 0x0000000000017941 */ /* 0x000fea0003800000 */
.L_x_1492:
        /* <DEDUP_REMOVED lines=9> */
.L_x_1494:
[----:B------:R-:W-:Y:S02]  /*16ae0*/  IMAD.MOV.U32 R13, RZ, RZ, R23 ;  /* 0x000000ffff0d7224 */ /* 0x000fe400078e0017 */
[----:B------:R-:W-:Y:S02]  /*16af0*/  IMAD.MOV.U32 R12, RZ, RZ, 0x1 ;  /* 0x00000001ff0c7424 */ /* 0x000fe400078e00ff */
[----:B------:R-:W-:-:S07]  /*16b00*/  IMAD.MOV.U32 R2, RZ, RZ, R14 ;  /* 0x000000ffff027224 */ /* 0x000fce00078e000e */
[----:B------:R-:W-:Y:S05]  /*16b10*/  WARPSYNC.COLLECTIVE R15, `(.L_x_1495) ;  /* 0x000000000f087348 */ /* 0x000fea0003c00000 */
[----:B------:R0:W1:Y:S02]  /*16b20*/  SHFL.IDX P6, R14, R13, R12, R11 ;  /* 0x0000000c0d0e7389 */ /* 0x00006400000c000b */
[----:B01----:R-:W-:Y:S01]  /*16b30*/  ENDCOLLECTIVE ;  /* 0x000000000000791b */ /* 0x003fe20003800000 */
.L_x_1495:
        /* <DEDUP_REMOVED lines=15> */
.L_x_1496:
[----:B------:R-:W-:Y:S02]  /*16c30*/  IMAD.MOV.U32 R13, RZ, RZ, R23 ;  /* 0x000000ffff0d7224 */ /* 0x000fe400078e0017 */
[----:B------:R-:W-:Y:S02]  /*16c40*/  IMAD.MOV.U32 R12, RZ, RZ, 0x2 ;  /* 0x00000002ff0c7424 */ /* 0x000fe400078e00ff */
[----:B------:R-:W-:-:S07]  /*16c50*/  IMAD.MOV.U32 R2, RZ, RZ, R14 ;  /* 0x000000ffff027224 */ /* 0x000fce00078e000e */
[----:B------:R-:W-:Y:S05]  /*16c60*/  WARPSYNC.COLLECTIVE R15, `(.L_x_1497) ;  /* 0x000000000f087348 */ /* 0x000fea0003c00000 */
[----:B------:R0:W1:Y:S02]  /*16c70*/  SHFL.IDX P6, R14, R13, R12, R11 ;  /* 0x0000000c0d0e7389 */ /* 0x00006400000c000b */
[----:B01----:R-:W-:Y:S01]  /*16c80*/  ENDCOLLECTIVE ;  /* 0x000000000000791b */ /* 0x003fe20003800000 */
.L_x_1497:
        /* <DEDUP_REMOVED lines=14> */
.L_x_1498:
[----:B------:R-:W-:Y:S02]  /*16d70*/  IMAD.MOV.U32 R13, RZ, RZ, R23 ;  /* 0x000000ffff0d7224 */ /* 0x000fe400078e0017 */
[----:B------:R-:W-:Y:S02]  /*16d80*/  IMAD.MOV.U32 R12, RZ, RZ, 0x3 ;  /* 0x00000003ff0c7424 */ /* 0x000fe400078e00ff */
[----:B------:R-:W-:-:S07]  /*16d90*/  IMAD.MOV.U32 R2, RZ, RZ, R14 ;  /* 0x000000ffff027224 */ /* 0x000fce00078e000e */
[----:B------:R-:W-:Y:S05]  /*16da0*/  WARPSYNC.COLLECTIVE R15, `(.L_x_1499) ;  /* 0x000000000f087348 */ /* 0x000fea0003c00000 */
[----:B------:R0:W1:Y:S02]  /*16db0*/  SHFL.IDX P6, R14, R13, R12, R11 ;  /* 0x0000000c0d0e7389 */ /* 0x00006400000c000b */
[----:B01----:R-:W-:Y:S01]  /*16dc0*/  ENDCOLLECTIVE ;  /* 0x000000000000791b */ /* 0x003fe20003800000 */
.L_x_1499:
        /* <DEDUP_REMOVED lines=14> */
.L_x_1500:
[----:B------:R-:W-:Y:S02]  /*16eb0*/  IMAD.MOV.U32 R13, RZ, RZ, R23 ;  /* 0x000000ffff0d7224 */ /* 0x000fe400078e0017 */
[----:B------:R-:W-:Y:S02]  /*16ec0*/  IMAD.MOV.U32 R12, RZ, RZ, 0x4 ;  /* 0x00000004ff0c7424 */ /* 0x000fe400078e00ff */
[----:B------:R-:W-:-:S07]  /*16ed0*/  IMAD.MOV.U32 R2, RZ, RZ, R14 ;  /* 0x000000ffff027224 */ /* 0x000fce00078e000e */
[----:B------:R-:W-:Y:S05]  /*16ee0*/  WARPSYNC.COLLECTIVE R15, `(.L_x_1501) ;  /* 0x000000000f087348 */ /* 0x000fea0003c00000 */
[----:B------:R0:W1:Y:S02]  /*16ef0*/  SHFL.IDX P6, R14, R13, R12, R11 ;  /* 0x0000000c0d0e7389 */ /* 0x00006400000c000b */
[----:B01----:R-:W-:Y:S01]  /*16f00*/  ENDCOLLECTIVE ;  /* 0x000000000000791b */ /* 0x003fe20003800000 */
.L_x_1501:
        /* <DEDUP_REMOVED lines=14> */
.L_x_1502:
[----:B------:R-:W-:Y:S02]  /*16ff0*/  IMAD.MOV.U32 R13, RZ, RZ, R23 ;  /* 0x000000ffff0d7224 */ /* 0x000fe400078e0017 */
[----:B------:R-:W-:Y:S02]  /*17000*/  IMAD.MOV.U32 R12, RZ, RZ, 0x5 ;  /* 0x00000005ff0c7424 */ /* 0x000fe400078e00ff */
[----:B------:R-:W-:-:S07]  /*17010*/  IMAD.MOV.U32 R2, RZ, RZ, R14 ;  /* 0x000000ffff027224 */ /* 0x000fce00078e000e */
[----:B------:R-:W-:Y:S05]  /*17020*/  WARPSYNC.COLLECTIVE R15, `(.L_x_1503) ;  /* 0x000000000f087348 */ /* 0x000fea0003c00000 */
[----:B------:R0:W1:Y:S02]  /*17030*/  SHFL.IDX P6, R14, R13, R12, R11 ;  /* 0x0000000c0d0e7389 */ /* 0x00006400000c000b */
[----:B01----:R-:W-:Y:S01]  /*17040*/  ENDCOLLECTIVE ;  /* 0x000000000000791b */ /* 0x003fe20003800000 */
.L_x_1503:
        /* <DEDUP_REMOVED lines=8> */
[----:B------:R-:W-:Y:S01]  /*170d0*/  ISETP.LT.OR P2, PT, R6, 0x41, !P0 ;  /* 0x000000410600780c */ /* 0x000fe20004741670 */
[----:B------:R-:W-:-:S12]  /*170e0*/  IMAD.MOV.U32 R23, RZ, RZ, R14 ;  /* 0x000000ffff177224 */ /* 0x000fd800078e000e */
[----:B0-----:R-:W-:Y:S05]  /*170f0*/  WARPSYNC.COLLECTIVE R15, `(.L_x_1504) ;  /* 0x000000000f087348 */ /* 0x001fea0003c00000 */
[----:B------:R1:W2:Y:S02]  /*17100*/  SHFL.IDX P6, R14, R13, R12, R11 ;  /* 0x0000000c0d0e7389 */ /* 0x0002a400000c000b */
[----:B012---:R-:W-:Y:S01]  /*17110*/  ENDCOLLECTIVE ;  /* 0x000000000000791b */ /* 0x007fe20003800000 */
.L_x_1504:
[----:B------:R-:W-:Y:S01]  /*17120*/  @!PT LDS RZ, [RZ] ;  /* 0x00000000fffff984 */ /* 0x000fe20000000800 */
[----:B------:R-:W-:Y:S01]  /*17130*/  @!PT LDS RZ, [RZ] ;  /* 0x00000000fffff984 */ /* 0x000fe20000000800 */
[----:B------:R-:W-:Y:S01]  /*17140*/  @!PT LDS RZ, [RZ] ;  /* 0x00000000fffff984 */ /* 0x000fe20000000800 */
[----:B------:R0:W-:Y:S02]  /*17150*/  LDGSTS.E.BYPASS.LTC128B.128 [R4+0x5400], desc[UR36][R2.64+0x80], !P2 ;  /* 0x0540008002047fae */ /* 0x0001e4000d101d64 */
[----:B0-----:R-:W-:Y:S01]  /*17160*/  IMAD.MOV.U32 R2, RZ, RZ, R14 ;  /* 0x000000ffff027224 */ /* 0x001fe200078e000e */
[----:B------:R-:W-:Y:S06]  /*17170*/  BRA `(.L_x_1505) ;  /* 0xffffffbc00747947 */ /* 0x000fec000383ffff */
.L_x_1408:
[----:B0-----:R0:W1:Y:S02]  /*17180*/  SYNCS.PHASECHK.TRANS64.TRYWAIT P0, [R0+URZ+0x2a860], R3 ;  /* 0x02a86003000075a7 */ /* 0x001064000800017f */
[----:B-1----:R-:W-:Y:S05]  /*17190*/  @!P0 NANOSLEEP.SYNCS 0x989680 ;  /* 0x009896800000895d */ /* 0x002fea0003900000 */
[----:B------:R-:W1:Y:S02]  /*171a0*/  @!P0 SYNCS.PHASECHK.TRANS64 P0, [R0+URZ+0x2a860], R3 ;  /* 0x02a86003000085a7 */ /* 0x000e64000800007f */
[----:B-1----:R-:W-:Y:S05]  /*171b0*/  @!P0 BRA `(.L_x_1408) ;  /* 0xfffffffc00f08947 */ /* 0x002fea000383ffff */
[----:B------:R-:W-:Y:S05]  /*171c0*/  BRA `(.L_x_1506) ;  /* 0xffffffc000947947 */ /* 0x000fea000383ffff */
.L_x_1409:
        /* <DEDUP_REMOVED lines=8> */
.L_x_1508:
[----:B------:R-:W-:Y:S05]  /*17250*/  BSYNC B0 ;  /* 0x0000000000007941 */ /* 0x000fea0003800000 */
.L_x_1507:
[----:B------:R-:W0:Y:S01]  /*17260*/  S2R R4, SR_TID.X ;  /* 0x0000000000047919 */ /* 0x000e220000002100 */
[----:B------:R-:W-:Y:S01]  /*17270*/  IMAD.MOV.U32 R13, RZ, RZ, R17 ;  /* 0x000000ffff0d7224 */ /* 0x000fe200078e0011 */
[C---:B------:R-:W-:Y:S01]  /*17280*/  LOP3.LUT R2, R28.reuse, 0x1, RZ, 0xc0, !PT ;  /* 0x000000011c027812 */ /* 0x040fe200078ec0ff */
[----:B------:R-:W-:Y:S01]  /*17290*/  IMAD.MOV.U32 R12, RZ, RZ, RZ ;  /* 0x000000ffff0c7224 */ /* 0x000fe200078e00ff */
[----:B------:R-:W-:Y:S01]  /*172a0*/  LOP3.LUT P0, RZ, R28, 0x2, RZ, 0xc0, !PT ;  /* 0x000000021cff7812 */ /* 0x000fe2000780c0ff */
[----:B------:R-:W-:Y:S01]  /*172b0*/  IMAD.MOV.U32 R11, RZ, RZ, 0x181f ;  /* 0x0000181fff0b7424 */ /* 0x000fe200078e00ff */
[----:B------:R-:W-:Y:S01]  /*172c0*/  ISETP.NE.U32.AND P1, PT, R2, 0x1, PT ;  /* 0x000000010200780c */ /* 0x000fe20003f25070 */
[----:B------:R-:W-:Y:S01]  /*172d0*/  IMAD.MOV.U32 R15, RZ, RZ, -0x1 ;  /* 0xffffffffff0f7424 */ /* 0x000fe200078e00ff */
[C---:B------:R-:W-:Y:S01]  /*172e0*/  ISETP.LT.OR P4, PT, R6.reuse, 0x1, !P0 ;  /* 0x000000010600780c */ /* 0x040fe20004781670 */
[----:B------:R-:W-:Y:S01]  /*172f0*/  IMAD.MOV.U32 R3, RZ, RZ, R14 ;  /* 0x000000ffff037224 */ /* 0x000fe200078e000e */
[----:B------:R-:W-:-:S13]  /*17300*/  ISETP.LT.OR P3, PT, R6, 0x1, P1 ;  /* 0x000000010600780c */ /* 0x000fda0000f61670 */
[----:B0-----:R-:W-:Y:S05]  /*17310*/  WARPSYNC.COLLECTIVE R15, `(.L_x_1509) ;  /* 0x000000000f087348 */ /* 0x001fea0003c00000 */
[----:B------:R1:W2:Y:S02]  /*17320*/  SHFL.IDX P6, R14, R13, R12, R11 ;  /* 0x0000000c0d0e7389 */ /* 0x0002a400000c000b */
[----:B012---:R-:W-:Y:S01]  /*17330*/  ENDCOLLECTIVE ;  /* 0x000000000000791b */ /* 0x007fe20003800000 */
.L_x_1509:
[----:B------:R-:W-:Y:S02]  /*17340*/  IMAD.MOV.U32 R13, RZ, RZ, R23 ;  /* 0x000000ffff0d7224 */ /* 0x000fe400078e0017 */
[----:B------:R-:W-:Y:S02]  /*17350*/  IMAD.MOV.U32 R12, RZ, RZ, 0x1 ;  /* 0x00000001ff0c7424 */ /* 0x000fe400078e00ff */
[----:B------:R-:W-:-:S05]  /*17360*/  IMAD.SHL.U32 R4, R4, 0x8, RZ ;  /* 0x0000000804047824 */ /* 0x000fca00078e00ff */
[----:B------:R-:W-:-:S05]  /*17370*/  LOP3.LUT R4, R4, 0x38, RZ, 0xc0, !PT ;  /* 0x0000003804047812 */ /* 0x000fca00078ec0ff */
[----:B------:R-:W-:Y:S02]  /*17380*/  IMAD.SHL.U32 R5, R4, 0x2, RZ ;  /* 0x0000000204057824 */ /* 0x000fe400078e00ff */
[----:B------:R-:W-:-:S03]  /*17390*/  IMAD R4, R7, 0x2, R22 ;  /* 0x0000000207047824 */ /* 0x000fc600078e0216 */
[----:B------:R-:W-:-:S13]  /*173a0*/  IADD3 R2, P2, R14, R5, RZ ;  /* 0x000000050e027210 */ /* 0x000fda0007f5e0ff */
[----:B------:R-:W-:Y:S05]  /*173b0*/  WARPSYNC.COLLECTIVE R15, `(.L_x_1510) ;  /* 0x000000000f087348 */ /* 0x000fea0003c00000 */
[----:B------:R0:W1:Y:S02]  /*173c0*/  SHFL.IDX P6, R14, R13, R12, R11 ;  /* 0x0000000c0d0e7389 */ /* 0x00006400000c000b */
[----:B01----:R-:W-:Y:S01]  /*173d0*/  ENDCOLLECTIVE ;  /* 0x000000000000791b */ /* 0x003fe20003800000 */
.L_x_1510:
        /* <DEDUP_REMOVED lines=13> */
.L_x_1511:
[----:B------:R-:W-:Y:S02]  /*174b0*/  IMAD.MOV.U32 R13, RZ, RZ, R23 ;  /* 0x000000ffff0d7224 */ /* 0x000fe400078e0017 */
[----:B------:R-:W-:Y:S01]  /*174c0*/  IMAD.MOV.U32 R12, RZ, RZ, 0x2 ;  /* 0x00000002ff0c7424 */ /* 0x000fe200078e00ff */
[----:B------:R-:W-:-:S13]  /*174d0*/  IADD3 R2, P2, R14, R5, RZ ;  /* 0x000000050e027210 */ /* 0x000fda0007f5e0ff */
[----:B------:R-:W-:Y:S05]  /*174e0*/  WARPSYNC.COLLECTIVE R15, `(.L_x_1512) ;  /* 0x000000000f087348 */ /* 0x000fea0003c00000 */
[----:B------:R0:W1:Y:S02]  /*174f0*/  SHFL.IDX P6, R14, R13, R12, R11 ;  /* 0x0000000c0d0e7389 */ /* 0x00006400000c000b */
[----:B01----:R-:W-:Y:S01]  /*17500*/  ENDCOLLECTIVE ;  /* 0x000000000000791b */ /* 0x003fe20003800000 */
.L_x_1512:
        /* <DEDUP_REMOVED lines=13> */
.L_x_1513:
[----:B------:R-:W-:Y:S02]  /*175e0*/  IMAD.MOV.U32 R13, RZ, RZ, R23 ;  /* 0x000000ffff0d7224 */ /* 0x000fe400078e0017 */
[----:B------:R-:W-:Y:S02]  /*175f0*/  IMAD.MOV.U32 R12, RZ, RZ, 0x3 ;  /* 0x00000003ff0c7424 */ /* 0x000fe400078e00ff */
[----:B------:R-:W-:-:S07]  /*17600*/  IMAD.MOV.U32 R10, RZ, RZ, R14 ;  /* 0x000000ffff0a7224 */ /* 0x000fce00078e000e */
[----:B------:R-:W-:Y:S05]  /*17610*/  WARPSYNC.COLLECTIVE R15, `(.L_x_1514) ;  /* 0x000000000f087348 */ /* 0x000fea0003c00000 */
[----:B------:R0:W1:Y:S02]  /*17620*/  SHFL.IDX P6, R14, R13, R12, R11 ;  /* 0x0000000c0d0e7389 */ /* 0x00006400000c000b */
[----:B01----:R-:W-:Y:S01]  /*17630*/  ENDCOLLECTIVE ;  /* 0x000000000000791b */ /* 0x003fe20003800000 */
.L_x_1514:
[----:B------:R-:W-:-:S05]  /*17640*/  IADD3 R2, P2, R10, R5, RZ ;  /* 0x000000050a027210 */ /* 0x000fca0007f5e0ff */
[----:B------:R-:W-:-:S05]  /*17650*/  IMAD.X R3, RZ, RZ, R7, P2 ;  /* 0x000000ffff037224 */ /* 0x000fca00010e0607 */
[----:B------:R-:W-:Y:S01]  /*17660*/  @!PT LDS RZ, [RZ] ;  /* 0x00000000fffff984 */ /* 0x000fe20000000800 */
[----:B------:R-:W-:Y:S01]  /*17670*/  @!PT LDS RZ, [RZ] ;  /* 0x00000000fffff984 */ /* 0x000fe20000000800 */
[----:B------:R-:W-:Y:S01]  /*17680*/  @!PT LDS RZ, [RZ] ;  /* 0x00000000fffff984 */ /* 0x000fe20000000800 */
[----:B------:R0:W-:Y:S01]  /*17690*/  LDGSTS.E.BYPASS.LTC128B.128 [R4+0x1400], desc[UR36][R2.64], !P3 ;  /* 0x0140000002047fae */ /* 0x0001e2000d901d64 */
[----:B------:R-:W-:Y:S01]  /*176a0*/  IMAD.MOV.U32 R13, RZ, RZ, R17 ;  /* 0x000000ffff0d7224 */ /* 0x000fe200078e0011 */
[C---:B------:R-:W-:Y:S02]  /*176b0*/  ISETP.LT.OR P3, PT, R6.reuse, 0x31, P1 ;  /* 0x000000310600780c */ /* 0x040fe40000f61670 */
[----:B------:R0:W-:Y:S01]  /*176c0*/  LDGSTS.E.BYPASS.LTC128B.128 [R4+0x4400], desc[UR36][R2.64+0x80], !P4 ;  /* 0x0440008002047fae */ /* 0x0001e2000e101d64 */
[----:B------:R-:W-:Y:S01]  /*176d0*/  ISETP.LT.OR P4, PT, R6, 0x31, !P0 ;  /* 0x000000310600780c */ /* 0x000fe20004781670 */
[----:B------:R-:W-:-:S12]  /*176e0*/  IMAD.MOV.U32 R8, RZ, RZ, R14 ;  /* 0x000000ffff087224 */ /* 0x000fd800078e000e */
[----:B0-----:R-:W-:Y:S05]  /*176f0*/  WARPSYNC.COLLECTIVE R15, `(.L_x_1515) ;  /* 0x000000000f087348 */ /* 0x001fea0003c00000 */
[----:B------:R1:W2:Y:S02]  /*17700*/  SHFL.IDX P6, R14, R13, R12, R11 ;  /* 0x0000000c0d0e7389 */ /* 0x0002a400000c000b */
[----:B012---:R-:W-:Y:S01]  /*17710*/  ENDCOLLECTIVE ;  /* 0x000000000000791b */ /* 0x007fe20003800000 */
.L_x_1515:
[----:B------:R-:W-:Y:S02]  /*17720*/  IMAD.MOV.U32 R13, RZ, RZ, R23 ;  /* 0x000000ffff0d7224 */ /* 0x000fe400078e0017 */
[----:B------:R-:W-:Y:S01]  /*17730*/  IMAD.MOV.U32 R12, RZ, RZ, 0x4 ;  /* 0x00000004ff0c7424 */ /* 0x000fe200078e00ff */
[----:B------:R-:W-:-:S13]  /*17740*/  IADD3 R2, P2, R14, R5, RZ ;  /* 0x000000050e027210 */ /* 0x000fda0007f5e0ff */
[----:B------:R-:W-:Y:S05]  /*17750*/  WARPSYNC.COLLECTIVE R15, `(.L_x_1516) ;  /* 0x000000000f087348 */ /* 0x000fea0003c00000 */
[----:B------:R0:W1:Y:S02]  /*17760*/  SHFL.IDX P6, R14, R13, R12, R11 ;  /* 0x0000000c0d0e7389 */ /* 0x00006400000c000b */
[----:B01----:R-:W-:Y:S01]  /*17770*/  ENDCOLLECTIVE ;  /* 0x000000000000791b */ /* 0x003fe20003800000 */
.L_x_1516:
        /* <DEDUP_REMOVED lines=13> */
.L_x_1517:
[----:B------:R-:W-:Y:S02]  /*17850*/  IMAD.MOV.U32 R13, RZ, RZ, R23 ;  /* 0x000000ffff0d7224 */ /* 0x000fe400078e0017 */
[----:B------:R-:W-:Y:S02]  /*17860*/  IMAD.MOV.U32 R12, RZ, RZ, 0x5 ;  /* 0x00000005ff0c7424 */ /* 0x000fe400078e00ff */
[----:B------:R-:W-:-:S07]  /*17870*/  IMAD.MOV.U32 R10, RZ, RZ, R14 ;  /* 0x000000ffff0a7224 */ /* 0x000fce00078e000e */
[----:B------:R-:W-:Y:S05]  /*17880*/  WARPSYNC.COLLECTIVE R15, `(.L_x_1518) ;  /* 0x000000000f087348 */ /* 0x000fea0003c00000 */
[----:B------:R0:W1:Y:S02]  /*17890*/  SHFL.IDX P6, R14, R13, R12, R11 ;  /* 0x0000000c0d0e7389 */ /* 0x00006400000c000b */
[----:B01----:R-:W-:Y:S01]  /*178a0*/  ENDCOLLECTIVE ;  /* 0x000000000000791b */ /* 0x003fe20003800000 */
.L_x_1518:
        /* <DEDUP_REMOVED lines=8> */
[----:B------:R-:W-:-:S07]  /*17930*/  IMAD.MOV.U32 R23, RZ, RZ, R14 ;  /* 0x000000ffff177224 */ /* 0x000fce00078e000e */
[----:B0-----:R-:W-:Y:S05]  /*17940*/  WARPSYNC.COLLECTIVE R15, `(.L_x_1519) ;  /* 0x000000000f087348 */ /* 0x001fea0003c00000 */
[----:B------:R1:W2:Y:S02]  /*17950*/  SHFL.IDX P6, R14, R13, R12, R11 ;  /* 0x0000000c0d0e7389 */ /* 0x0002a400000c000b */
[----:B012---:R-:W-:Y:S01]  /*17960*/  ENDCOLLECTIVE ;  /* 0x000000000000791b */ /* 0x007fe20003800000 */
.L_x_1519:
[----:B------:R-:W-:Y:S05]  /*17970*/  BRA `(.L_x_1520) ;  /* 0xffffffbc00907947 */ /* 0x000fea000383ffff */
.L_x_1414:
        /* <DEDUP_REMOVED lines=8> */
.L_x_1522:
[----:B------:R-:W-:Y:S05]  /*17a00*/  BSYNC B0 ;  /* 0x0000000000007941 */ /* 0x000fea0003800000 */
.L_x_1521:
[----:B------:R-:W-:Y:S02]  /*17a10*/  IMAD.MOV.U32 R13, RZ, RZ, R16 ;  /* 0x000000ffff0d7224 */ /* 0x000fe400078e0010 */
[----:B------:R-:W-:Y:S02]  /*17a20*/  IMAD.MOV.U32 R12, RZ, RZ, 0x1 ;  /* 0x00000001ff0c7424 */ /* 0x000fe400078e00ff */
[----:B------:R-:W-:Y:S02]  /*17a30*/  IMAD.MOV.U32 R11, RZ, RZ, 0x1f ;  /* 0x0000001fff0b7424 */ /* 0x000fe400078e00ff */
[----:B------:R-:W-:Y:S02]  /*17a40*/  IMAD.MOV.U32 R15, RZ, RZ, -0x1 ;  /* 0xffffffffff0f7424 */ /* 0x000fe400078e00ff */
[----:B------:R-:W-:Y:S02]  /*17a50*/  IMAD.IADD R5, R19, 0x1, R8 ;  /* 0x0000000113057824 */ /* 0x000fe400078e0208 */
[----:B------:R-:W-:-:S07]  /*17a60*/  IMAD.MOV.U32 R0, RZ, RZ, R14 ;  /* 0x000000ffff007224 */ /* 0x000fce00078e000e */
[----:B------:R-:W-:Y:S05]  /*17a70*/  WARPSYNC.COLLECTIVE R15, `(.L_x_1523) ;  /* 0x000000000f087348 */ /* 0x000fea0003c00000 */
[----:B------:R0:W1:Y:S02]  /*17a80*/  SHFL.IDX P6, R14, R13, R12, R11 ;  /* 0x0000000c0d0e7389 */ /* 0x00006400000c000b */
[----:B01----:R-:W-:Y:S01]  /*17a90*/  ENDCOLLECTIVE ;  /* 0x000000000000791b */ /* 0x003fe20003800000 */
.L_x_1523:
[----:B------:R-:W-:Y:S02]  /*17aa0*/  ULDC UR4, c[0x0][0xc3c] ;  /* 0x00030f0000047ab9 */ /* 0x000fe40000000800 */
[----:B------:R-:W-:-:S13]  /*17ab0*/  ISETP.GE.OR P1, PT, R5, UR4, !P0 ;  /* 0x0000000405007c0c */ /* 0x000fda000c726670 */
[----:B------:R-:W0:Y:S01]  /*17ac0*/  @!P1 LDC.64 R2, c[0x0][0xc80] ;  /* 0x00032000ff029b82 */ /* 0x000e220000000a00 */
[----:B------:R-:W-:Y:S02]  /*17ad0*/  IMAD.MOV.U32 R11, RZ, RZ, RZ ;  /* 0x000000ffff0b7224 */ /* 0x000fe400078e00ff */
[----:B------:R-:W-:Y:S02]  /*17ae0*/  IMAD.MOV.U32 R4, RZ, RZ, R14 ;  /* 0x000000ffff047224 */ /* 0x000fe400078e000e */
[----:B0-----:R-:W-:-:S06]  /*17af0*/  @!P1 IMAD.WIDE R2, R5, 0x4, R2 ;  /* 0x0000000405029825 */ /* 0x001fcc00078e0202 */
[----:B------:R-:W2:Y:S01]  /*17b00*/  @!P1 LDG.E R2, desc[UR36][R2.64] ;  /* 0x0000002402029981 */ /* 0x000ea2000c1e1900 */
[----:B------:R-:W-:Y:S01]  /*17b10*/  IMAD.MOV.U32 R5, RZ, RZ, RZ ;  /* 0x000000ffff057224 */ /* 0x000fe200078e00ff */
        /* <DEDUP_REMOVED lines=10> */
.L_x_1524:
[----:B------:R-:W-:Y:S01]  /*17bc0*/  IMAD.MOV.U32 R12, RZ, RZ, 0x2 ;  /* 0x00000002ff0c7424 */ /* 0x000fe200078e00ff */
[----:B------:R-:W-:-:S05]  /*17bd0*/  SEL R6, R14, RZ, P1 ;  /* 0x000000ff0e067207 */ /* 0x000fca0000800000 */
[----:B------:R-:W-:-:S04]  /*17be0*/  IMAD.IADD R6, R5, 0x1, R6 ;  /* 0x0000000105067824 */ /* 0x000fc800078e0206 */
[----:B------:R-:W-:-:S07]  /*17bf0*/  IMAD.MOV.U32 R13, RZ, RZ, R6 ;  /* 0x000000ffff0d7224 */ /* 0x000fce00078e0006 */
[----:B------:R-:W-:Y:S05]  /*17c00*/  WARPSYNC.COLLECTIVE R15, `(.L_x_1525) ;  /* 0x000000000f087348 */ /* 0x000fea0003c00000 */
[----:B------:R0:W1:Y:S02]  /*17c10*/  SHFL.UP P6, R14, R13, R12, R11 ;  /* 0x0400000c0d0e7389 */ /* 0x00006400000c000b */
[----:B01----:R-:W-:Y:S01]  /*17c20*/  ENDCOLLECTIVE ;  /* 0x000000000000791b */ /* 0x003fe20003800000 */
.L_x_1525:
[----:B------:R-:W-:Y:S01]  /*17c30*/  IMAD.MOV.U32 R12, RZ, RZ, 0x4 ;  /* 0x00000004ff0c7424 */ /* 0x000fe200078e00ff */
[----:B------:R-:W-:-:S05]  /*17c40*/  SEL R7, R14, RZ, P2 ;  /* 0x000000ff0e077207 */ /* 0x000fca0001000000 */
[----:B------:R-:W-:-:S04]  /*17c50*/  IMAD.IADD R7, R6, 0x1, R7 ;  /* 0x0000000106077824 */ /* 0x000fc800078e0207 */
[----:B------:R-:W-:-:S07]  /*17c60*/  IMAD.MOV.U32 R13, RZ, RZ, R7 ;  /* 0x000000ffff0d7224 */ /* 0x000fce00078e0007 */
[----:B------:R-:W-:Y:S05]  /*17c70*/  WARPSYNC.COLLECTIVE R15, `(.L_x_1526) ;  /* 0x000000000f087348 */ /* 0x000fea0003c00000 */
[----:B------:R0:W1:Y:S02]  /*17c80*/  SHFL.UP P6, R14, R13, R12, R11 ;  /* 0x0400000c0d0e7389 */ /* 0x00006400000c000b */
[----:B01----:R-:W-:Y:S01]  /*17c90*/  ENDCOLLECTIVE ;  /* 0x000000000000791b */ /* 0x003fe20003800000 */
.L_x_1526:
[----:B------:R-:W-:Y:S01]  /*17ca0*/  IMAD.MOV.U32 R12, RZ, RZ, 0x8 ;  /* 0x00000008ff0c7424 */ /* 0x000fe200078e00ff */
[----:B------:R-:W-:-:S05]  /*17cb0*/  SEL R2, R14, RZ, P3 ;  /* 0x000000ff0e027207 */ /* 0x000fca0001800000 */
[----:B------:R-:W-:-:S04]  /*17cc0*/  IMAD.IADD R2, R7, 0x1, R2 ;  /* 0x0000000107027824 */ /* 0x000fc800078e0202 */
[----:B------:R-:W-:-:S07]  /*17cd0*/  IMAD.MOV.U32 R13, RZ, RZ, R2 ;  /* 0x000000ffff0d7224 */ /* 0x000fce00078e0002 */
[----:B------:R-:W-:Y:S05]  /*17ce0*/  WARPSYNC.COLLECTIVE R15, `(.L_x_1527) ;  /* 0x000000000f087348 */ /* 0x000fea0003c00000 */
[----:B------:R0:W1:Y:S02]  /*17cf0*/  SHFL.UP P6, R14, R13, R12, R11 ;  /* 0x0400000c0d0e7389 */ /* 0x00006400000c000b */
[----:B01----:R-:W-:Y:S01]  /*17d00*/  ENDCOLLECTIVE ;  /* 0x000000000000791b */ /* 0x003fe20003800000 */
.L_x_1527:
[----:B------:R-:W-:Y:S01]  /*17d10*/  IMAD.MOV.U32 R12, RZ, RZ, 0x10 ;  /* 0x00000010ff0c7424 */ /* 0x000fe200078e00ff */
[----:B------:R-:W-:-:S05]  /*17d20*/  SEL R3, R14, RZ, P4 ;  /* 0x000000ff0e037207 */ /* 0x000fca0002000000 */
[----:B------:R-:W-:-:S04]  /*17d30*/  IMAD.IADD R3, R2, 0x1, R3 ;  /* 0x0000000102037824 */ /* 0x000fc800078e0203 */
[----:B------:R-:W-:-:S07]  /*17d40*/  IMAD.MOV.U32 R13, RZ, RZ, R3 ;  /* 0x000000ffff0d7224 */ /* 0x000fce00078e0003 */
[----:B------:R-:W-:Y:S05]  /*17d50*/  WARPSYNC.COLLECTIVE R15, `(.L_x_1528) ;  /* 0x000000000f087348 */ /* 0x000fea0003c00000 */
[----:B------:R0:W1:Y:S02]  /*17d60*/  SHFL.UP P6, R14, R13, R12, R11 ;  /* 0x0400000c0d0e7389 */ /* 0x00006400000c000b */
[----:B01----:R-:W-:Y:S01]  /*17d70*/  ENDCOLLECTIVE ;  /* 0x000000000000791b */ /* 0x003fe20003800000 */
.L_x_1528:
[----:B------:R-:W-:Y:S02]  /*17d80*/  IMAD.MOV.U32 R12, RZ, RZ, 0x1f ;  /* 0x0000001fff0c7424 */ /* 0x000fe400078e00ff */
[----:B------:R-:W-:Y:S01]  /*17d90*/  IMAD.MOV.U32 R11, RZ, RZ, 0x1f ;  /* 0x0000001fff0b7424 */ /* 0x000fe200078e00ff */
[----:B------:R-:W-:-:S05]  /*17da0*/  SEL R6, R14, RZ, P5 ;  /* 0x000000ff0e067207 */ /* 0x000fca0002800000 */
[----:B------:R-:W-:-:S04]  /*17db0*/  IMAD.IADD R6, R3, 0x1, R6 ;  /* 0x0000000103067824 */ /* 0x000fc800078e0206 */
[----:B------:R-:W-:-:S07]  /*17dc0*/  IMAD.MOV.U32 R13, RZ, RZ, R6 ;  /* 0x000000ffff0d7224 */ /* 0x000fce00078e0006 */
[----:B------:R-:W-:Y:S05]  /*17dd0*/  WARPSYNC.COLLECTIVE R15, `(.L_x_1529) ;  /* 0x000000000f087348 */ /* 0x000fea0003c00000 */
[----:B------:R0:W1:Y:S02]  /*17de0*/  SHFL.IDX P6, R14, R13, R12, R11 ;  /* 0x0000000c0d0e7389 */ /* 0x00006400000c000b */
[----:B01----:R-:W-:Y:S01]  /*17df0*/  ENDCOLLECTIVE ;  /* 0x000000000000791b */ /* 0x003fe20003800000 */
.L_x_1529:
[----:B------:R-:W-:Y:S05]  /*17e00*/  BRA `(.L_x_1530) ;  /* 0xffffffbc00a07947 */ /* 0x000fea000383ffff */
.L_x_1419:
[----:B------:R-:W-:Y:S01]  /*17e10*/  BSSY B0, `(.L_x_1531) ;  /* 0x0000008000007945 */ /* 0x000fe20003800000 */
[----:B-----5:R-:W-:Y:S02]  /*17e20*/  IMAD.MOV.U32 R13, RZ, RZ, R5 ;  /* 0x000000ffff0d7224 */ /* 0x020fe400078e0005 */
[----:B------:R-:W-:Y:S02]  /*17e30*/  IMAD.MOV.U32 R12, RZ, RZ, 0x1 ;  /* 0x00000001ff0c7424 */ /* 0x000fe400078e00ff */
[----:B------:R-:W-:Y:S02]  /*17e40*/  IMAD.MOV.U32 R11, RZ, RZ, RZ ;  /* 0x000000ffff0b7224 */ /* 0x000fe400078e00ff */
[----:B------:R-:W-:-:S07]  /*17e50*/  IMAD.MOV.U32 R15, RZ, RZ, -0x1 ;  /* 0xffffffffff0f7424 */ /* 0x000fce00078e00ff */
[----:B012---:R-:W-:Y:S05]  /*17e60*/  WARPSYNC.COLLECTIVE R15, `(.L_x_1532) ;  /* 0x000000000f087348 */ /* 0x007fea0003c00000 */
[----:B------:R3:W4:Y:S02]  /*17e70*/  SHFL.UP P6, R14, R13, R12, R11 ;  /* 0x0400000c0d0e7389 */ /* 0x00072400000c000b */
[----:B01234-:R-:W-:Y:S01]  /*17e80*/  ENDCOLLECTIVE ;  /* 0x000000000000791b */ /* 0x01ffe20003800000 */
.L_x_1532:
[----:B------:R-:W-:Y:S05]  /*17e90*/  BSYNC B0 ;  /* 0x0000000000007941 */ /* 0x000fea0003800000 */
.L_x_1531:
[----:B------:R-:W-:Y:S01]  /*17ea0*/  SEL R14, R14, RZ, P1 ;  /* 0x000000ff0e0e7207 */ /* 0x000fe20000800000 */
[----:B------:R-:W-:Y:S02]  /*17eb0*/  IMAD.MOV.U32 R12, RZ, RZ, 0x2 ;  /* 0x00000002ff0c7424 */ /* 0x000fe400078e00ff */
[----:B------:R-:W-:Y:S02]  /*17ec0*/  IMAD.MOV.U32 R11, RZ, RZ, RZ ;  /* 0x000000ffff0b7224 */ /* 0x000fe400078e00ff */
[----:B------:R-:W-:Y:S02]  /*17ed0*/  IMAD.IADD R13, R5, 0x1, R14 ;  /* 0x00000001050d7824 */ /* 0x000fe400078e020e */
[----:B------:R-:W-:-:S07]  /*17ee0*/  IMAD.MOV.U32 R15, RZ, RZ, -0x1 ;  /* 0xffffffffff0f7424 */ /* 0x000fce00078e00ff */
[----:B------:R-:W-:Y:S05]  /*17ef0*/  WARPSYNC.COLLECTIVE R15, `(.L_x_1533) ;  /* 0x000000000f087348 */ /* 0x000fea0003c00000 */
[----:B------:R0:W1:Y:S02]  /*17f00*/  SHFL.UP P6, R14, R13, R12, R11 ;  /* 0x0400000c0d0e7389 */ /* 0x00006400000c000b */
[----:B01----:R-:W-:Y:S01]  /*17f10*/  ENDCOLLECTIVE ;  /* 0x000000000000791b */ /* 0x003fe20003800000 */
.L_x_1533:
[----:B------:R-:W-:Y:S01]  /*17f20*/  IMAD.MOV.U32 R12, RZ, RZ, 0x4 ;  /* 0x00000004ff0c7424 */ /* 0x000fe200078e00ff */
[----:B------:R-:W-:-:S05]  /*17f30*/  SEL R2, R14, RZ, P2 ;  /* 0x000000ff0e027207 */ /* 0x000fca0001000000 */
[----:B------:R-:W-:-:S04]  /*17f40*/  IMAD.IADD R2, R13, 0x1, R2 ;  /* 0x000000010d027824 */ /* 0x000fc800078e0202 */
[----:B------:R-:W-:-:S07]  /*17f50*/  IMAD.MOV.U32 R13, RZ, RZ, R2 ;  /* 0x000000ffff0d7224 */ /* 0x000fce00078e0002 */
[----:B------:R-:W-:Y:S05]  /*17f60*/  WARPSYNC.COLLECTIVE R15, `(.L_x_1534) ;  /* 0x000000000f087348 */ /* 0x000fea0003c00000 */
[----:B------:R0:W1:Y:S02]  /*17f70*/  SHFL.UP P6, R14, R13, R12, R11 ;  /* 0x0400000c0d0e7389 */ /* 0x00006400000c000b */
[----:B01----:R-:W-:Y:S01]  /*17f80*/  ENDCOLLECTIVE ;  /* 0x000000000000791b */ /* 0x003fe20003800000 */
.L_x_1534:
[----:B------:R-:W-:Y:S01]  /*17f90*/  IMAD.MOV.U32 R12, RZ, RZ, 0x8 ;  /* 0x00000008ff0c7424 */ /* 0x000fe200078e00ff */
[----:B------:R-:W-:-:S05]  /*17fa0*/  SEL R3, R14, RZ, P3 ;  /* 0x000000ff0e037207 */ /* 0x000fca0001800000 */
[----:B------:R-:W-:-:S04]  /*17fb0*/  IMAD.IADD R3, R2, 0x1, R3 ;  /* 0x0000000102037824 */ /* 0x000fc800078e0203 */
[----:B------:R-:W-:-:S07]  /*17fc0*/  IMAD.MOV.U32 R13, RZ, RZ, R3 ;  /* 0x000000ffff0d7224 */ /* 0x000fce00078e0003 */
[----:B------:R-:W-:Y:S05]  /*17fd0*/  WARPSYNC.COLLECTIVE R15, `(.L_x_1535) ;  /* 0x000000000f087348 */ /* 0x000fea0003c00000 */
[----:B------:R0:W1:Y:S02]  /*17fe0*/  SHFL.UP P6, R14, R13, R12, R11 ;  /* 0x0400000c0d0e7389 */ /* 0x00006400000c000b */
[----:B01----:R-:W-:Y:S01]  /*17ff0*/  ENDCOLLECTIVE ;  /* 0x000000000000791b */ /* 0x003fe20003800000 */
.L_x_1535:
[----:B------:R-:W-:Y:S01]  /*18000*/  IMAD.MOV.U32 R12, RZ, RZ, 0x10 ;  /* 0x00000010ff0c7424 */ /* 0x000fe200078e00ff */
[----:B------:R-:W-:-:S05]  /*18010*/  SEL R4, R14, RZ, P4 ;  /* 0x000000ff0e047207 */ /* 0x000fca0002000000 */
[----:B------:R-:W-:-:S04]  /*18020*/  IMAD.IADD R4, R3, 0x1, R4 ;  /* 0x0000000103047824 */ /* 0x000fc800078e0204 */
[----:B------:R-:W-:-:S07]  /*18030*/  IMAD.MOV.U32 R13, RZ, RZ, R4 ;  /* 0x000000ffff0d7224 */ /* 0x000fce00078e0004 */
[----:B------:R-:W-:Y:S05]  /*18040*/  WARPSYNC.COLLECTIVE R15, `(.L_x_1536) ;  /* 0x000000000f087348 */ /* 0x000fea0003c00000 */
[----:B------:R0:W1:Y:S02]  /*18050*/  SHFL.UP P6, R14, R13, R12, R11 ;  /* 0x0400000c0d0e7389 */ /* 0x00006400000c000b */
[----:B01----:R-:W-:Y:S01]  /*18060*/  ENDCOLLECTIVE ;  /* 0x000000000000791b */ /* 0x003fe20003800000 */
.L_x_1536:
        /* <DEDUP_REMOVED lines=8> */
.L_x_1537:
[----:B------:R-:W-:Y:S05]  /*180f0*/  BRA `(.L_x_1538) ;  /* 0xffffffbc00807947 */ /* 0x000fea000383ffff */
.L_x_1421:
[----:B------:R-:W-:Y:S01]  /*18100*/  BSSY B0, `(.L_x_1539) ;  /* 0x0000006000007945 */ /* 0x000fe20003800000 */
[----:B------:R-:W-:Y:S01]  /*18110*/  PLOP3.LUT P6, PT, P6, PT, PT, 0x8, 0x0 ;  /* 0x000000000000781c */ /* 0x000fe200037ce170 */
[----:B------:R-:W-:-:S12]  /*18120*/  IMAD.MOV.U32 R15, RZ, RZ, -0x1 ;  /* 0xffffffffff0f7424 */ /* 0x000fd800078e00ff */
[----:B01----:R-:W-:Y:S05]  /*18130*/  WARPSYNC.COLLECTIVE R15, `(.L_x_1540) ;  /* 0x000000000f087348 */ /* 0x003fea0003c00000 */
[----:B------:R-:W-:Y:S01]  /*18140*/  VOTE.ANY R14, PT, P6 ;  /* 0x00000000000e7806 */ /* 0x000fe200030e0100 */
[----:B01----:R-:W-:Y:S06]  /*18150*/  ENDCOLLECTIVE ;  /* 0x000000000000791b */ /* 0x003fec0003800000 */
.L_x_1540:
[----:B------:R-:W-:Y:S05]  /*18160*/  BSYNC B0 ;  /* 0x0000000000007941 */ /* 0x000fea0003800000 */
.L_x_1539:
        /* <DEDUP_REMOVED lines=9> */
.L_x_1541:
[----:B------:R-:W-:Y:S01]  /*18200*/  IMAD.MOV.U32 R5, RZ, RZ, R14 ;  /* 0x000000ffff057224 */ /* 0x000fe200078e000e */
[----:B------:R-:W-:Y:S06]  /*18210*/  BRA `(.L_x_1542) ;  /* 0xffffffbc00707947 */ /* 0x000fec000383ffff */
.L_x_1423:
[----:B------:R-:W-:Y:S01]  /*18220*/  BSSY B0, `(.L_x_1543) ;  /* 0x0000007000007945 */ /* 0x000fe20003800000 */
[----:B------:R-:W-:Y:S02]  /*18230*/  IMAD.MOV.U32 R13, RZ, RZ, R6 ;  /* 0x000000ffff0d7224 */ /* 0x000fe400078e0006 */
[----:B------:R-:W-:Y:S02]  /*18240*/  IMAD.MOV.U32 R11, RZ, RZ, 0x1f ;  /* 0x0000001fff0b7424 */ /* 0x000fe400078e00ff */
[----:B------:R-:W-:-:S07]  /*18250*/  IMAD.MOV.U32 R15, RZ, RZ, -0x1 ;  /* 0xffffffffff0f7424 */ /* 0x000fce00078e00ff */
[----:B0123--:R-:W-:Y:S05]  /*18260*/  WARPSYNC.COLLECTIVE R15, `(.L_x_1544) ;  /* 0x000000000f087348 */ /* 0x00ffea0003c00000 */
[----:B------:R4:W0:Y:S02]  /*18270*/  SHFL.IDX P6, R14, R13, R12, R11 ;  /* 0x0000000c0d0e7389 */ /* 0x00082400000c000b */
[----:B01234-:R-:W-:Y:S01]  /*18280*/  ENDCOLLECTIVE ;  /* 0x000000000000791b */ /* 0x01ffe20003800000 */
.L_x_1544:
[----:B------:R-:W-:Y:S05]  /*18290*/  BSYNC B0 ;  /* 0x0000000000007941 */ /* 0x000fea0003800000 */
.L_x_1543:
[----:B------:R-:W-:Y:S05]  /*182a0*/  BRA `(.L_x_1422) ;  /* 0xffffffbc00687947 */ /* 0x000fea000383ffff */
.L_x_1427:
[----:B0-----:R0:W2:Y:S02]  /*182b0*/  SYNCS.PHASECHK.TRANS64.TRYWAIT P0, [R5+URZ+0x2a820], R0 ;  /* 0x02a82000050075a7 */ /* 0x0010a4000800017f */
[----:B--2---:R-:W-:Y:S05]  /*182c0*/  @!P0 NANOSLEEP.SYNCS 0x989680 ;  /* 0x009896800000895d */ /* 0x004fea0003900000 */
[----:B------:R-:W2:Y:S02]  /*182d0*/  @!P0 SYNCS.PHASECHK.TRANS64 P0, [R5+URZ+0x2a820], R0 ;  /* 0x02a82000050085a7 */ /* 0x000ea4000800007f */
[----:B--2---:R-:W-:Y:S05]  /*182e0*/  @!P0 BRA `(.L_x_1427) ;  /* 0xfffffffc00f08947 */ /* 0x004fea000383ffff */
[----:B------:R-:W-:Y:S05]  /*182f0*/  BRA `(.L_x_1545) ;  /* 0xffffffc000e07947 */ /* 0x000fea000383ffff */
.L_x_1428:
        /* <DEDUP_REMOVED lines=11> */
.L_x_1547:
[----:B------:R-:W-:Y:S05]  /*183b0*/  BSYNC B0 ;  /* 0x0000000000007941 */ /* 0x000fea0003800000 */
.L_x_1546:
[----:B------:R-:W-:Y:S05]  /*183c0*/  BRA `(.L_x_1548) ;  /* 0xffffffc000c87947 */ /* 0x000fea000383ffff */
.L_x_1431:
[----:B------:R-:W-:Y:S01]  /*183d0*/  BSSY B1, `(.L_x_1549) ;  /* 0x0000006000017945 */ /* 0x000fe20003800000 */
[----:B------:R-:W-:-:S07]  /*183e0*/  IMAD.MOV.U32 R15, RZ, RZ, -0x1 ;  /* 0xffffffffff0f7424 */ /* 0x000fce00078e00ff */
[----:B01-3--:R-:W-:Y:S05]  /*183f0*/  WARPSYNC.COLLECTIVE R15, `(.L_x_1550) ;  /* 0x000000000f0c7348 */ /* 0x00bfea0003c00000 */
[----:B------:R-:W-:Y:S02]  /*18400*/  ELECT P6, UR62, PT ;  /* 0x00000000003e782f */ /* 0x000fe400038c0000 */
[----:B------:R-:W-:Y:S01]  /*18410*/  MOV R14, UR62 ;  /* 0x0000003e000e7c02 */ /* 0x000fe20008000f00 */
[----:B01-3--:R-:W-:Y:S10]  /*18420*/  ENDCOLLECTIVE ;  /* 0x000000000000791b */ /* 0x00bff40003800000 */
.L_x_1550:
[----:B------:R-:W-:Y:S05]  /*18430*/  BSYNC B1 ;  /* 0x0000000000017941 */ /* 0x000fea0003800000 */
.L_x_1549:
[----:B------:R-:W-:Y:S05]  /*18440*/  BRA `(.L_x_1551) ;  /* 0xffffffc000c07947 */ /* 0x000fea000383ffff */
.L_x_1433:
[----:B0-----:R0:W2:Y:S02]  /*18450*/  SYNCS.PHASECHK.TRANS64.TRYWAIT P1, [R3+URZ+0x2a840], R2 ;  /* 0x02a84002030075a7 */ /* 0x0010a4000802017f */
[----:B--2---:R-:W-:Y:S05]  /*18460*/  @!P1 NANOSLEEP.SYNCS 0x989680 ;  /* 0x009896800000995d */ /* 0x004fea0003900000 */
[----:B------:R-:W2:Y:S02]  /*18470*/  @!P1 SYNCS.PHASECHK.TRANS64 P1, [R3+URZ+0x2a840], R2 ;  /* 0x02a84002030095a7 */ /* 0x000ea4000802007f */
[----:B--2---:R-:W-:Y:S05]  /*18480*/  @!P1 BRA `(.L_x_1433) ;  /* 0xfffffffc00f09947 */ /* 0x004fea000383ffff */
[----:B------:R-:W-:Y:S05]  /*18490*/  BRA `(.L_x_1552) ;  /* 0xffffffc000e87947 */ /* 0x000fea000383ffff */
.L_x_1435:
[----:B--2---:R2:W4:Y:S02]  /*184a0*/  SYNCS.PHASECHK.TRANS64.TRYWAIT P1, [R25+URZ+0x2a840], R0 ;  /* 0x02a84000190075a7 */ /* 0x004524000802017f */
[----:B----4-:R-:W-:Y:S05]  /*184b0*/  @!P1 NANOSLEEP.SYNCS 0x989680 ;  /* 0x009896800000995d */ /* 0x010fea0003900000 */
[----:B------:R-:W4:Y:S02]  /*184c0*/  @!P1 SYNCS.PHASECHK.TRANS64 P1, [R25+URZ+0x2a840], R0 ;  /* 0x02a84000190095a7 */ /* 0x000f24000802007f */
[----:B----4-:R-:W-:Y:S05]  /*184d0*/  @!P1 BRA `(.L_x_1435) ;  /* 0xfffffffc00f09947 */ /* 0x010fea000383ffff */
[----:B------:R-:W-:Y:S05]  /*184e0*/  BRA `(.L_x_1553) ;  /* 0xffffffc000f47947 */ /* 0x000fea000383ffff */
.L_x_1437:
[----:B----4-:R4:W0:Y:S02]  /*184f0*/  SYNCS.PHASECHK.TRANS64.TRYWAIT P1, [R3+URZ+0x2a860], R2 ;  /* 0x02a86002030075a7 */ /* 0x010824000802017f */
[----:B0-----:R-:W-:Y:S05]  /*18500*/  @!P1 NANOSLEEP.SYNCS 0x989680 ;  /* 0x009896800000995d */ /* 0x001fea0003900000 */
[----:B------:R-:W0:Y:S02]  /*18510*/  @!P1 SYNCS.PHASECHK.TRANS64 P1, [R3+URZ+0x2a860], R2 ;  /* 0x02a86002030095a7 */ /* 0x000e24000802007f */
[----:B0-----:R-:W-:Y:S05]  /*18520*/  @!P1 BRA `(.L_x_1437) ;  /* 0xfffffffc00f09947 */ /* 0x001fea000383ffff */
[----:B------:R-:W-:Y:S05]  /*18530*/  BRA `(.L_x_1554) ;  /* 0xffffffc000f07947 */ /* 0x000fea000383ffff */
.L_x_1555:
        /* <DEDUP_REMOVED lines=12> */
.L_x_15525:


//--------------------- .text._ZN7cutlass13device_kernelIN5flash11enable_sm90INS1_16FlashAttnFwdSm90INS1_25CollectiveMainloopFwdSm90ILi2EN4cute5tupleIJNS5_1CILi1EEES8_S8_EEENS6_IJNS7_ILi128EEENS7_ILi96EEENS7_ILi192EEEEEELi128ENS_10bfloat16_tEfNS_4arch4Sm90ELb0ELb1ELb0ELb1ELb1ELb1ELb0ELb1ELb1ELb1ELb0ELb0EEENS1_21CollectiveEpilogueFwdINS6_IJSA_SA_SB_EEES9_SE_SG_Li256ELb1ELb1ELb0ELb0EEENS1_36VarlenDynamicPersistentTileSchedulerILi128ELi96ELi256ELi128ELb0ELb1ELb1ELb1ELb0ELb1EEEEEEEEEvNT_6ParamsE --------------------------
	.section	.text._ZN7cutlass13device_kernelIN5flash11enable_sm90INS1_16FlashAttnFwdSm90INS1_25CollectiveMainloopFwdSm90ILi2EN4cute5tupleIJNS5_1CILi1EEES8_S8_EEENS6_IJNS7_ILi128EEENS7_ILi96EEENS7_ILi192EEEEEELi128ENS_10bfloat16_tEfNS_4arch4Sm90ELb0ELb1ELb0ELb1ELb1ELb1ELb0ELb1ELb1ELb1ELb0ELb0EEENS1_21CollectiveEpilogueFwdINS6_IJSA_SA_SB_EEES9_SE_SG_Li256ELb1ELb1ELb0ELb0EEENS1_36VarlenDynamicPersistentTileSchedulerILi128ELi96ELi256ELi128ELb0ELb1ELb1ELb1ELb0ELb1EEEEEEEEEvNT_6ParamsE,"ax",@progbits
	.align	128
.text._ZN7cutlass13device_kernelIN5flash11enable_sm90INS1_16FlashAttnFwdSm90INS1_25CollectiveMainloopFwdSm90ILi2EN4cute5tupleIJNS5_1CILi1EEES8_S8_EEENS6_IJNS7_ILi128EEENS7_ILi96EEENS7_ILi192EEEEEELi128ENS_10bfloat16_tEfNS_4arch4Sm90ELb0ELb1ELb0ELb1ELb1ELb1ELb0ELb1ELb1ELb1ELb0ELb0EEENS1_21CollectiveEpilogueFwdINS6_IJSA_SA_SB_EEES9_SE_SG_Li256ELb1ELb1ELb0ELb0EEENS1_36VarlenDynamicPersistentTileSchedulerILi128ELi96ELi256ELi128ELb0ELb1ELb1ELb1ELb0ELb1EEEEEEEEEvNT_6ParamsE:
        .type           _ZN7cutlass13device_kernelIN5flash11enable_sm90INS1_16FlashAttnFwdSm90INS1_25CollectiveMainloopFwdSm90ILi2EN4cute5tupleIJNS5_1CILi1EEES8_S8_EEENS6_IJNS7_ILi128EEENS7_ILi96EEENS7_ILi192EEEEEELi128ENS_10bfloat16_tEfNS_4arch4Sm90ELb0ELb1ELb0ELb1ELb1ELb1ELb0ELb1ELb1ELb1ELb0ELb0EEENS1_21CollectiveEpilogueFwdINS6_IJSA_SA_SB_EEES9_SE_SG_Li256ELb1ELb1ELb0ELb0EEENS1_36VarlenDynamicPersistentTileSchedulerILi128ELi96ELi256ELi128ELb0ELb1ELb1ELb1ELb0ELb1EEEEEEEEEvNT_6ParamsE,@function
        .size           _ZN7cutlass13device_kernelIN5flash11enable_sm90INS1_16FlashAttnFwdSm90INS1_25CollectiveMainloopFwdSm90ILi2EN4cute5tupleIJNS5_1CILi1EEES8_S8_EEENS6_IJNS7_ILi128EEENS7_ILi96EEENS7_ILi192EEEEEELi128ENS_10bfloat16_tEfNS_4arch4Sm90ELb0ELb1ELb0ELb1ELb1ELb1ELb0ELb1ELb1ELb1ELb0ELb0EEENS1_21CollectiveEpilogueFwdINS6_IJSA_SA_SB_EEES9_SE_SG_Li256ELb1ELb1ELb0ELb0EEENS1_36VarlenDynamicPersistentTileSchedulerILi128ELi96ELi256ELi128ELb0ELb1ELb1ELb1ELb0ELb1EEEEEEEEEvNT_6ParamsE,(.L_x_15526 - _ZN7cutlass13device_kernelIN5flash11enable_sm90INS1_16FlashAttnFwdSm90INS1_25CollectiveMainloopFwdSm90ILi2EN4cute5tupleIJNS5_1CILi1EEES8_S8_EEENS6_IJNS7_ILi128EEENS7_ILi96EEENS7_ILi192EEEEEELi128ENS_10bfloat16_tEfNS_4arch4Sm90ELb0ELb1ELb0ELb1ELb1ELb1ELb0ELb1ELb1ELb1ELb0ELb0EEENS1_21CollectiveEpilogueFwdINS6_IJSA_SA_SB_EEES9_SE_SG_Li256ELb1ELb1ELb0ELb0EEENS1_36VarlenDynamicPersistentTileSchedulerILi128ELi96ELi256ELi128ELb0ELb1ELb1ELb1ELb0ELb1EEEEEEEEEvNT_6ParamsE)
        .other          _ZN7cutlass13device_kernelIN5flash11enable_sm90INS1_16FlashAttnFwdSm90INS1_25CollectiveMainloopFwdSm90ILi2EN4cute5tupleIJNS5_1CILi1EEES8_S8_EEENS6_IJNS7_ILi128EEENS7_ILi96EEENS7_ILi192EEEEEELi128ENS_10bfloat16_tEfNS_4arch4Sm90ELb0ELb1ELb0ELb1ELb1ELb1ELb0ELb1ELb1ELb1ELb0ELb0EEENS1_21CollectiveEpilogueFwdINS6_IJSA_SA_SB_EEES9_SE_SG_Li256ELb1ELb1ELb0ELb0EEENS1_36VarlenDynamicPersistentTileSchedulerILi128ELi96ELi256ELi128ELb0ELb1ELb1ELb1ELb0ELb1EEEEEEEEEvNT_6ParamsE,@"STO_CUDA_ENTRY STV_DEFAULT"
_ZN7cutlass13device_kernelIN5flash11enable_sm90INS1_16FlashAttnFwdSm90INS1_25CollectiveMainloopFwdSm90ILi2EN4cute5tupleIJNS5_1CILi1EEES8_S8_EEENS6_IJNS7_ILi128EEENS7_ILi96EEENS7_ILi192EEEEEELi128ENS_10bfloat16_tEfNS_4arch4Sm90ELb0ELb1ELb0ELb1ELb1ELb1ELb0ELb1ELb1ELb1ELb0ELb0EEENS1_21CollectiveEpilogueFwdINS6_IJSA_SA_SB_EEES9_SE_SG_Li256ELb1ELb1ELb0ELb0EEENS1_36VarlenDynamicPersistentTileSchedulerILi128ELi96ELi256ELi128ELb0ELb1ELb1ELb1ELb0ELb1EEEEEEEEEvNT_6ParamsE:
        /* <DEDUP_REMOVED lines=18> */
.L_x_1557:
[----:B------:R-:W-:Y:S05]  /*0120*/  BSYNC B0 ;  /* 0x0000000000007941 */ /* 0x000fea0003800000 */
.L_x_1556:
        /* <DEDUP_REMOVED lines=41> */
.L_x_1558:
        /* <DEDUP_REMOVED lines=22> */
.L_x_1559:
        /* <DEDUP_REMOVED lines=18> */
.L_x_1560:
        /* <DEDUP_REMOVED lines=22> */
.L_x_1561:
        /* <DEDUP_REMOVED lines=22> */
.L_x_1562:
        /* <DEDUP_REMOVED lines=10> */
.L_x_1565:
[----:B------:R-:W-:-:S08]  /*09a0*/  NOP ;  /* 0x0000000000007918 */ /* 0x000fd00000000000 */
[----:B------:R-:W1:Y:S02]  /*09b0*/  USETMAXREG.TRY_ALLOC.CTAPOOL UP0, 0xe8 ;  /* 0x000000e8000079c8 */ /* 0x000e640008000600 */
[----:B-1----:R-:W-:-:S13]  /*09c0*/  PLOP3.LUT P0, PT, PT, PT, UP0, 0x80, 0x0 ;  /* 0x000000000000781c */ /* 0x002fda0003f0f008 */
[----:B------:R-:W-:Y:S05]  /*09d0*/  @!P0 BRA `(.L_x_1565) ;  /* 0xfffffffc00f08947 */ /* 0x000fea000383ffff */
[----:B------:R-:W1:Y:S08]  /*09e0*/  S2UR UR4, SR_CgaCtaId ;  /* 0x00000000000479c3 */ /* 0x000e700000008800 */
[----:B------:R-:W-:Y:S06]  /*09f0*/  BAR.ARV 0x8, 0x180 ;  /* 0x0206000000007b1d */ /* 0x000fec0000002000 */
[----:B0-----:R-:W-:-:S02]  /*0a00*/  MOV R3, 0x400 ;  /* 0x0000040000037802 */ /* 0x001fc40000000f00 */
[----:B------:R-:W-:Y:S01]  /*0a10*/  BAR.SYNC.DEFER_BLOCKING 0x5, 0x180 ;  /* 0x0146000000007b1d */ /* 0x000fe20000010000 */
[----:B-1----:R-:W-:-:S05]  /*0a20*/  IMAD.U32 R172, RZ, RZ, UR4 ;  /* 0x00000004ffac7e24 */ /* 0x002fca000f8e00ff */
[----:B------:R-:W-:Y:S01]  /*0a30*/  ULDC UR4, c[0x0][0xc3c] ;  /* 0x00030f0000047ab9 */ /* 0x000fe20000000800 */
[----:B------:R-:W-:-:S05]  /*0a40*/  LEA R18, R172, R3, 0x18 ;  /* 0x00000003ac127211 */ /* 0x000fca00078ec0ff */
[----:B------:R-:W0:Y:S01]  /*0a50*/  LDS.128 R28, [R18+0x2a8d0] ;  /* 0x02a8d000121c7984 */ /* 0x000e220000000c00 */
[----:B------:R-:W-:Y:S06]  /*0a60*/  BAR.ARV 0x4, 0x180 ;  /* 0x0106000000007b1d */ /* 0x000fec0000002000 */
[----:B0-----:R-:W-:-:S13]  /*0a70*/  ISETP.GE.AND P0, PT, R31, UR4, PT ;  /* 0x000000041f007c0c */ /* 0x001fda000bf06270 */
[----:B------:R-:W-:Y:S05]  /*0a80*/  @P0 BRA `(.L_x_1566) ;  /* 0x0000027c00840947 */ /* 0x000fea0003800000 */
[----:B------:R-:W2:Y:S01]  /*0a90*/  LDL R2, [R1+0x38] ;  /* 0x0000380001027983 */ /* 0x000ea20000100800 */
[----:B------:R-:W-:Y:S01]  /*0aa0*/  VIADD R0, R0, 0xffffff80 ;  /* 0xffffff8000007836 */ /* 0x000fe20000000000 */
[----:B------:R-:W-:Y:S01]  /*0ab0*/  R2UR UR4, R18 ;  /* 0x00000000120472ca */ /* 0x000fe200000e0000 */
[----:B------:R-:W-:Y:S02]  /*0ac0*/  IMAD.MOV.U32 R197, RZ, RZ, RZ ;  /* 0x000000ffffc57224 */ /* 0x000fe400078e00ff */
[----:B------:R-:W-:Y:S01]  /*0ad0*/  IMAD.MOV.U32 R19, RZ, RZ, RZ ;  /* 0x000000ffff137224 */ /* 0x000fe200078e00ff */
[----:B------:R-:W-:Y:S01]  /*0ae0*/  SHF.R.S32.HI R3, RZ, 0x1f, R0 ;  /* 0x0000001fff037819 */ /* 0x000fe20000011400 */
[----:B------:R-:W-:Y:S02]  /*0af0*/  IMAD.MOV.U32 R175, RZ, RZ, RZ ;  /* 0x000000ffffaf7224 */ /* 0x000fe400078e00ff */
[----:B------:R-:W-:Y:S01]  /*0b00*/  IMAD.MOV.U32 R163, RZ, RZ, RZ ;  /* 0x000000ffffa37224 */ /* 0x000fe200078e00ff */
[CC--:B------:R-:W-:Y:S01]  /*0b10*/  LEA.HI R5, R3.reuse, R0.reuse, RZ, 0x7 ;  /* 0x0000000003057211 */ /* 0x0c0fe200078f38ff */
[----:B------:R-:W-:Y:S01]  /*0b20*/  IMAD.MOV.U32 R160, RZ, RZ, RZ ;  /* 0x000000ffffa07224 */ /* 0x000fe200078e00ff */
[----:B------:R-:W-:-:S02]  /*0b30*/  LEA.HI R199, R3, R0, RZ, 0x3 ;  /* 0x0000000003c77211 */ /* 0x000fc400078f18ff */
[----:B------:R-:W-:Y:S01]  /*0b40*/  LOP3.LUT R7, R5, 0xffffff80, RZ, 0xc0, !PT ;  /* 0xffffff8005077812 */ /* 0x000fe200078ec0ff */
[----:B------:R-:W-:Y:S01]  /*0b50*/  UIADD3 UR4, UR4, 0xc400, URZ ;  /* 0x0000c40004047890 */ /* 0x000fe2000fffe03f */
[----:B------:R-:W-:-:S03]  /*0b60*/  SHF.R.S32.HI R220, RZ, 0x7, R5 ;  /* 0x00000007ffdc7819 */ /* 0x000fc60000011405 */
[----:B------:R-:W-:-:S05]  /*0b70*/  IMAD.IADD R208, R0, 0x1, -R7 ;  /* 0x0000000100d07824 */ /* 0x000fca00078e0a07 */
[----:B------:R-:W-:-:S04]  /*0b80*/  SHF.R.S32.HI R9, RZ, 0x1f, R208 ;  /* 0x0000001fff097819 */ /* 0x000fc800000114d0 */
[CC--:B------:R-:W-:Y:S02]  /*0b90*/  LEA.HI R8, R9.reuse, R208.reuse, RZ, 0x2 ;  /* 0x000000d009087211 */ /* 0x0c0fe400078f10ff */
[----:B------:R-:W-:Y:S02]  /*0ba0*/  LEA.HI R9, R9, R208, RZ, 0x5 ;  /* 0x000000d009097211 */ /* 0x000fe400078f28ff */
[--C-:B------:R-:W-:Y:S02]  /*0bb0*/  SHF.R.S32.HI R6, RZ, 0x2, R8.reuse ;  /* 0x00000002ff067819 */ /* 0x100fe40000011408 */
[----:B------:R-:W-:Y:S02]  /*0bc0*/  SHF.R.S32.HI R11, RZ, 0x1f, R8 ;  /* 0x0000001fff0b7819 */ /* 0x000fe40000011408 */
[----:B------:R-:W-:Y:S02]  /*0bd0*/  SHF.R.S32.HI R9, RZ, 0x5, R9 ;  /* 0x00000005ff097819 */ /* 0x000fe40000011409 */
[----:B------:R-:W-:-:S04]  /*0be0*/  LEA.HI R11, R11, R6, RZ, 0x3 ;  /* 0x000000060b0b7211 */ /* 0x000fc800078f18ff */
[----:B------:R-:W-:-:S05]  /*0bf0*/  LOP3.LUT R11, R11, 0xfffffff8, RZ, 0xc0, !PT ;  /* 0xfffffff80b0b7812 */ /* 0x000fca00078ec0ff */
[----:B------:R-:W-:Y:S01]  /*0c00*/  IMAD.IADD R6, R6, 0x1, -R11 ;  /* 0x0000000106067824 */ /* 0x000fe200078e0a0b */
[----:B------:R-:W-:Y:S02]  /*0c10*/  LOP3.LUT R11, R199, 0xfffffff8, RZ, 0xc0, !PT ;  /* 0xfffffff8c70b7812 */ /* 0x000fe400078ec0ff */
[----:B------:R-:W-:Y:S01]  /*0c20*/  SHF.R.S32.HI R199, RZ, 0x3, R199 ;  /* 0x00000003ffc77819 */ /* 0x000fe200000114c7 */
[----:B------:R-:W-:Y:S01]  /*0c30*/  IMAD R10, R9, 0x10, R6 ;  /* 0x00000010090a7824 */ /* 0x000fe200078e0206 */
[----:B------:R-:W-:Y:S01]  /*0c40*/  LEA.HI R6, R3, R0, RZ, 0x2 ;  /* 0x0000000003067211 */ /* 0x000fe200078f10ff */
[----:B------:R-:W-:-:S03]  /*0c50*/  IMAD.IADD R194, R0, 0x1, -R11 ;  /* 0x0000000100c27824 */ /* 0x000fc600078e0a0b */
[--C-:B------:R-:W-:Y:S01]  /*0c60*/  SHF.R.S32.HI R174, RZ, 0x2, R6.reuse ;  /* 0x00000002ffae7819 */ /* 0x100fe20000011406 */
[----:B------:R-:W-:Y:S01]  /*0c70*/  IMAD.SHL.U32 R192, R194, 0x8, RZ ;  /* 0x00000008c2c07824 */ /* 0x000fe200078e00ff */
[----:B------:R-:W-:-:S03]  /*0c80*/  SHF.R.S32.HI R9, RZ, 0x1f, R6 ;  /* 0x0000001fff097819 */ /* 0x000fc60000011406 */
[----:B------:R-:W-:Y:S01]  /*0c90*/  VIADD R219, R174, 0x40 ;  /* 0x00000040aedb7836 */ /* 0x000fe20000000000 */
[----:B------:R-:W-:Y:S01]  /*0ca0*/  LEA.HI R9, R9, R174, RZ, 0x3 ;  /* 0x000000ae09097211 */ /* 0x000fe200078f18ff */
[----:B------:R-:W-:Y:S01]  /*0cb0*/  VIADD R193, R192, 0x40 ;  /* 0x00000040c0c17836 */ /* 0x000fe20000000000 */
[----:B------:R-:W-:Y:S01]  /*0cc0*/  SHF.R.S32.HI R225, RZ, 0x1f, R192 ;  /* 0x0000001fffe17819 */ /* 0x000fe200000114c0 */
[----:B------:R-:W-:Y:S01]  /*0cd0*/  IMAD.SHL.U32 R181, R219, 0x40, RZ ;  /* 0x00000040dbb57824 */ /* 0x000fe200078e00ff */
[----:B------:R-:W-:Y:S02]  /*0ce0*/  LOP3.LUT R9, R9, 0xfffffff8, RZ, 0xc0, !PT ;  /* 0xfffffff809097812 */ /* 0x000fe400078ec0ff */
[----:B------:R-:W-:Y:S02]  /*0cf0*/  SHF.R.S32.HI R223, RZ, 0x1f, R193 ;  /* 0x0000001fffdf7819 */ /* 0x000fe400000114c1 */
[----:B------:R-:W-:Y:S01]  /*0d00*/  LOP3.LUT R181, R181, 0x1c0, RZ, 0xc0, !PT ;  /* 0x000001c0b5b57812 */ /* 0x000fe200078ec0ff */
[----:B------:R-:W-:-:S03]  /*0d10*/  IMAD.IADD R207, R174, 0x1, -R9 ;  /* 0x00000001aecf7824 */ /* 0x000fc600078e0a09 */
[----:B------:R-:W-:Y:S01]  /*0d20*/  SHF.R.U32.HI R218, RZ, 0x3, R181 ;  /* 0x00000003ffda7819 */ /* 0x000fe200000116b5 */
[----:B------:R-:W-:-:S05]  /*0d30*/  IMAD.SHL.U32 R184, R207, 0x40, RZ ;  /* 0x00000040cfb87824 */ /* 0x000fca00078e00ff */
[----:B------:R-:W-:-:S04]  /*0d40*/  LOP3.LUT R184, R184, 0x1c0, RZ, 0xc0, !PT ;  /* 0x000001c0b8b87812 */ /* 0x000fc800078ec0ff */
[----:B------:R-:W-:Y:S02]  /*0d50*/  SHF.R.U32.HI R185, RZ, 0x3, R184 ;  /* 0x00000003ffb97819 */ /* 0x000fe400000116b8 */
[----:B--2---:R-:W-:Y:S02]  /*0d60*/  R2UR UR5, R2 ;  /* 0x00000000020572ca */ /* 0x004fe400000e0000 */
[----:B------:R-:W-:-:S04]  /*0d70*/  LEA.HI R2, R3, R0, RZ, 0x4 ;  /* 0x0000000003027211 */ /* 0x000fc800078f20ff */
[----:B------:R-:W-:-:S04]  /*0d80*/  SHF.R.S32.HI R7, RZ, 0x4, R2 ;  /* 0x00000004ff077819 */ /* 0x000fc80000011402 */
[----:B------:R-:W-:-:S03]  /*0d90*/  LEA.HI R4, R2, R7, RZ, 0x1 ;  /* 0x0000000702047211 */ /* 0x000fc600078f08ff */
[----:B------:R-:W-:Y:S01]  /*0da0*/  ULOP3.LUT UR5, UR5, 0x1, URZ, 0xfc, !UPT ;  /* 0x0000000105057892 */ /* 0x000fe2000f8efc3f */
[----:B------:R-:W-:-:S05]  /*0db0*/  LOP3.LUT R4, R4, 0x1ffffffe, RZ, 0xc0, !PT ;  /* 0x1ffffffe04047812 */ /* 0x000fca00078ec0ff */
[----:B------:R-:W-:Y:S01]  /*0dc0*/  IMAD.IADD R7, R7, 0x1, -R4 ;  /* 0x0000000107077824 */ /* 0x000fe200078e0a04 */
[----:B------:R-:W-:Y:S02]  /*0dd0*/  LEA.HI R4, R3, R0, RZ, 0x5 ;  /* 0x0000000003047211 */ /* 0x000fe400078f28ff */
[----:B------:R-:W-:Y:S02]  /*0de0*/  LOP3.LUT R3, R2, 0x3fffff0, RZ, 0xc0, !PT ;  /* 0x03fffff002037812 */ /* 0x000fe400078ec0ff */
[----:B------:R-:W-:Y:S02]  /*0df0*/  LEA.HI R2, R5, R220, RZ, 0x1 ;  /* 0x000000dc05027211 */ /* 0x000fe400078f08ff */
[----:B------:R-:W-:Y:S01]  /*0e00*/  LOP3.LUT R5, R6, 0xfffffffc, RZ, 0xc0, !PT ;  /* 0xfffffffc06057812 */ /* 0x000fe200078ec0ff */
[----:B------:R-:W-:Y:S01]  /*0e10*/  IMAD.IADD R3, R0, 0x1, -R3 ;  /* 0x0000000100037824 */ /* 0x000fe200078e0a03 */
[----:B------:R-:W-:Y:S02]  /*0e20*/  SHF.R.S32.HI R4, RZ, 0x5, R4 ;  /* 0x00000005ff047819 */ /* 0x000fe40000011404 */
[----:B------:R-:W-:Y:S01]  /*0e30*/  LOP3.LUT R13, R2, 0x3fffffe, RZ, 0xc0, !PT ;  /* 0x03fffffe020d7812 */ /* 0x000fe200078ec0ff */
[----:B------:R-:W-:Y:S01]  /*0e40*/  IMAD.IADD R198, R0, 0x1, -R5 ;  /* 0x0000000100c67824 */ /* 0x000fe200078e0a05 */
[----:B------:R-:W-:Y:S01]  /*0e50*/  SHF.R.S32.HI R0, RZ, 0x1f, R219 ;  /* 0x0000001fff007819 */ /* 0x000fe200000114db */
[----:B------:R-:W-:-:S02]  /*0e60*/  IMAD R2, R4, 0x10, R3 ;  /* 0x0000001004027824 */ /* 0x000fc400078e0203 */
[----:B------:R-:W-:Y:S01]  /*0e70*/  IMAD.SHL.U32 R164, R198, 0x4, RZ ;  /* 0x00000004c6a47824 */ /* 0x000fe200078e00ff */
[----:B------:R-:W-:Y:S01]  /*0e80*/  LEA.HI R0, R0, R219, RZ, 0x3 ;  /* 0x000000db00007211 */ /* 0x000fe200078f18ff */
[----:B------:R-:W-:Y:S02]  /*0e90*/  IMAD R222, R2, 0x8, R7 ;  /* 0x0000000802de7824 */ /* 0x000fe400078e0207 */
[C---:B------:R-:W-:Y:S02]  /*0ea0*/  VIADD R177, R164.reuse, 0x20 ;  /* 0x00000020a4b17836 */ /* 0x040fe40000000000 */
[C---:B------:R-:W-:Y:S02]  /*0eb0*/  VIADD R176, R164.reuse, 0x40 ;  /* 0x00000040a4b07836 */ /* 0x040fe40000000000 */
[--C-:B------:R-:W-:Y:S01]  /*0ec0*/  IMAD.IADD R168, R164, 0x1, R177.reuse ;  /* 0x00000001a4a87824 */ /* 0x100fe200078e02b1 */
[----:B------:R-:W-:Y:S01]  /*0ed0*/  SHF.R.S32.HI R205, RZ, 0x1f, R177 ;  /* 0x0000001fffcd7819 */ /* 0x000fe200000114b1 */
[----:B------:R-:W-:Y:S01]  /*0ee0*/  IMAD.SHL.U32 R0, R0, 0x40, RZ ;  /* 0x0000004000007824 */ /* 0x000fe200078e00ff */
[--C-:B------:R-:W-:Y:S01]  /*0ef0*/  SHF.R.S32.HI R202, RZ, 0x1f, R176.reuse ;  /* 0x0000001fffca7819 */ /* 0x100fe200000114b0 */
[----:B------:R-:W-:Y:S01]  /*0f00*/  IMAD.IADD R169, R164, 0x1, R176 ;  /* 0x00000001a4a97824 */ /* 0x000fe200078e02b0 */
[----:B------:R-:W-:Y:S01]  /*0f10*/  SHF.R.S32.HI R3, RZ, 0x1f, R168 ;  /* 0x0000001fff037819 */ /* 0x000fe200000114a8 */
[----:B------:R-:W-:Y:S01]  /*0f20*/  IMAD.SHL.U32 R186, R4, 0x200, RZ ;  /* 0x0000020004ba7824 */ /* 0x000fe200078e00ff */
[----:B------:R-:W-:Y:S01]  /*0f30*/  LOP3.LUT R188, R0, 0xfffffe00, RZ, 0xc0, !PT ;  /* 0xfffffe0000bc7812 */ /* 0x000fe200078ec0ff */
[----:B------:R-:W-:Y:S01]  /*0f40*/  IMAD.SHL.U32 R16, R198, 0x8, RZ ;  /* 0x00000008c6107824 */ /* 0x000fe200078e00ff */
[CC--:B------:R-:W-:Y:S01]  /*0f50*/  LEA.HI R170, R3.reuse, R168.reuse, RZ, 0x3 ;  /* 0x000000a803aa7211 */ /* 0x0c0fe200078f18ff */
[----:B------:R-:W-:Y:S01]  /*0f60*/  IMAD.IADD R13, R220, 0x1, -R13 ;  /* 0x00000001dc0d7824 */ /* 0x000fe200078e0a0d */
[----:B------:R-:W-:Y:S01]  /*0f70*/  LEA.HI R3, R3, R168, RZ, 0x6 ;  /* 0x000000a803037211 */ /* 0x000fe200078f30ff */
[C---:B------:R-:W-:Y:S01]  /*0f80*/  VIADD R23, R16.reuse, 0x60 ;  /* 0x0000006010177836 */ /* 0x040fe20000000000 */
[----:B------:R-:W-:Y:S01]  /*0f90*/  SHF.R.S32.HI R0, RZ, 0x1f, R169 ;  /* 0x0000001fff007819 */ /* 0x000fe200000114a9 */
[----:B------:R-:W-:Y:S01]  /*0fa0*/  VIADD R161, R16, 0x80 ;  /* 0x0000008010a17836 */ /* 0x000fe20000000000 */
[--C-:B------:R-:W-:Y:S01]  /*0fb0*/  LOP3.LUT R5, R181, 0x38, R170.reuse, 0xf8, !PT ;  /* 0x00000038b5057812 */ /* 0x100fe200078ef8aa */
[----:B------:R-:W-:Y:S01]  /*0fc0*/  IMAD.SHL.U32 R3, R3, 0x80, RZ ;  /* 0x0000008003037824 */ /* 0x000fe200078e00ff */
[-C--:B------:R-:W-:Y:S01]  /*0fd0*/  LEA.HI R2, R0, R169.reuse, RZ, 0x6 ;  /* 0x000000a900027211 */ /* 0x080fe200078f30ff */
[----:B------:R-:W-:Y:S01]  /*0fe0*/  VIADD R162, R16, 0xa0 ;  /* 0x000000a010a27836 */ /* 0x000fe20000000000 */
[----:B------:R-:W-:Y:S01]  /*0ff0*/  LEA.HI R171, R0, R169, RZ, 0x3 ;  /* 0x000000a900ab7211 */ /* 0x000fe200078f18ff */
[----:B------:R-:W-:Y:S01]  /*1000*/  VIADD R179, R164, 0x10 ;  /* 0x00000010a4b37836 */ /* 0x000fe20000000000 */
[----:B------:R-:W-:Y:S01]  /*1010*/  LOP3.LUT R0, R184, 0x38, R170, 0xf8, !PT ;  /* 0x00000038b8007812 */ /* 0x000fe200078ef8aa */
[----:B------:R-:W-:Y:S01]  /*1020*/  IMAD.SHL.U32 R4, R2, 0x80, RZ ;  /* 0x0000008002047824 */ /* 0x000fe200078e00ff */
[----:B------:R-:W-:Y:S01]  /*1030*/  LOP3.LUT R3, R3, 0xffffe000, RZ, 0xc0, !PT ;  /* 0xffffe00003037812 */ /* 0x000fe200078ec0ff */
[----:B------:R-:W-:Y:S01]  /*1040*/  VIADD R178, R164, 0x30 ;  /* 0x00000030a4b27836 */ /* 0x000fe20000000000 */
[----:B------:R-:W-:Y:S01]  /*1050*/  LOP3.LUT R0, R0, R185, RZ, 0x3c, !PT ;  /* 0x000000b900007212 */ /* 0x000fe200078e3cff */
[----:B------:R-:W-:Y:S01]  /*1060*/  VIADD R180, R164, 0x50 ;  /* 0x00000050a4b47836 */ /* 0x000fe20000000000 */
[----:B------:R-:W-:Y:S01]  /*1070*/  LOP3.LUT R6, R5, R218, RZ, 0x3c, !PT ;  /* 0x000000da05067212 */ /* 0x000fe200078e3cff */
[----:B------:R-:W-:Y:S01]  /*1080*/  IMAD R221, R13, 0x40, R10 ;  /* 0x000000400ddd7824 */ /* 0x000fe200078e020a */
[-C--:B------:R-:W-:Y:S01]  /*1090*/  IADD3 R217, R0, R3.reuse, R186 ;  /* 0x0000000300d97210 */ /* 0x080fe20007ffe0ba */
[----:B------:R-:W-:Y:S01]  /*10a0*/  IMAD.U32 R0, RZ, RZ, UR5 ;  /* 0x00000005ff007e24 */ /* 0x000fe2000f8e00ff */
[----:B------:R-:W-:Y:S01]  /*10b0*/  LOP3.LUT R5, R4, 0xffffe000, RZ, 0xc0, !PT ;  /* 0xffffe00004057812 */ /* 0x000fe200078ec0ff */
[----:B------:R-:W-:Y:S01]  /*10c0*/  IMAD.U32 R4, RZ, RZ, UR4 ;  /* 0x00000004ff047e24 */ /* 0x000fe2000f8e00ff */
[----:B------:R-:W-:Y:S01]  /*10d0*/  IADD3 R6, R6, R3, R188 ;  /* 0x0000000306067210 */ /* 0x000fe20007ffe0bc */
[----:B------:R-:W-:Y:S01]  /*10e0*/  IMAD.SHL.U32 R222, R222, 0x8, RZ ;  /* 0x00000008dede7824 */ /* 0x000fe200078e00ff */
[----:B------:R0:W-:Y:S01]  /*10f0*/  STL [R1+0x30], R0 ;  /* 0x0000300001007387 */ /* 0x0001e20000100800 */
[----:B------:R-:W-:-:S02]  /*1100*/  LOP3.LUT R2, R184, 0x38, R171, 0xf8, !PT ;  /* 0x00000038b8027812 */ /* 0x000fc400078ef8ab */
[----:B------:R-:W-:Y:S01]  /*1110*/  LOP3.LUT R7, R181, 0x38, R171, 0xf8, !PT ;  /* 0x00000038b5077812 */ /* 0x000fe200078ef8ab */
[----:B------:R1:W-:Y:S01]  /*1120*/  STL [R1+0x34], R4 ;  /* 0x0000340401007387 */ /* 0x0003e20000100800 */
[----:B------:R-:W-:Y:S02]  /*1130*/  LOP3.LUT R2, R2, R185, RZ, 0x3c, !PT ;  /* 0x000000b902027212 */ /* 0x000fe400078e3cff */
[----:B------:R-:W-:Y:S02]  /*1140*/  LOP3.LUT R7, R7, R218, RZ, 0x3c, !PT ;  /* 0x000000da07077212 */ /* 0x000fe400078e3cff */
[-C--:B------:R-:W-:Y:S02]  /*1150*/  IADD3 R2, R2, R5.reuse, R186 ;  /* 0x0000000502027210 */ /* 0x080fe40007ffe0ba */
[----:B0-----:R-:W-:Y:S02]  /*1160*/  LEA.HI R0, R198, R198, RZ, 0x1 ;  /* 0x000000c6c6007211 */ /* 0x001fe400078f08ff */
[----:B------:R-:W-:-:S02]  /*1170*/  IADD3 R7, R7, R5, R188 ;  /* 0x0000000507077210 */ /* 0x000fc40007ffe0bc */
[----:B------:R-:W-:Y:S02]  /*1180*/  LOP3.LUT R3, R0, 0x1ffffffe, RZ, 0xc0, !PT ;  /* 0x1ffffffe00037812 */ /* 0x000fe400078ec0ff */
[----:B------:R-:W-:Y:S02]  /*1190*/  LOP3.LUT R5, R8, 0x7ffffffc, RZ, 0xc0, !PT ;  /* 0x7ffffffc08057812 */ /* 0x000fe400078ec0ff */
[--C-:B------:R-:W-:Y:S01]  /*11a0*/  SHF.R.S32.HI R17, RZ, 0x1f, R16.reuse ;  /* 0x0000001fff117819 */ /* 0x100fe20000011410 */
[----:B------:R-:W-:Y:S01]  /*11b0*/  IMAD.IADD R0, R198, 0x1, -R3 ;  /* 0x00000001c6007824 */ /* 0x000fe200078e0a03 */
[----:B------:R-:W-:Y:S01]  /*11c0*/  LOP3.LUT R3, R181, 0x38, R16, 0xf8, !PT ;  /* 0x00000038b5037812 */ /* 0x000fe200078ef810 */
[----:B------:R-:W-:Y:S01]  /*11d0*/  IMAD.IADD R190, R208, 0x1, -R5 ;  /* 0x00000001d0be7824 */ /* 0x000fe200078e0a05 */
[----:B------:R-:W-:Y:S01]  /*11e0*/  SHF.R.S32.HI R173, RZ, 0x1f, R23 ;  /* 0x0000001fffad7819 */ /* 0x000fe20000011417 */
[----:B------:R-:W-:Y:S01]  /*11f0*/  IMAD R191, R0, 0x8, R221 ;  /* 0x0000000800bf7824 */ /* 0x000fe200078e02dd */
[----:B------:R-:W-:-:S02]  /*1200*/  LOP3.LUT R3, R188, R3, R218, 0xf6, !PT ;  /* 0x00000003bc037212 */ /* 0x000fc400078ef6da */
[----:B------:R-:W-:Y:S02]  /*1210*/  SHF.R.S32.HI R183, RZ, 0x1f, R161 ;  /* 0x0000001fffb77819 */ /* 0x000fe400000114a1 */
[----:B------:R-:W-:Y:S02]  /*1220*/  SHF.R.S32.HI R182, RZ, 0x1f, R162 ;  /* 0x0000001fffb67819 */ /* 0x000fe400000114a2 */
[----:B------:R-:W-:Y:S02]  /*1230*/  SHF.R.S32.HI R206, RZ, 0x1f, R179 ;  /* 0x0000001fffce7819 */ /* 0x000fe400000114b3 */
[----:B------:R-:W-:Y:S02]  /*1240*/  SHF.R.S32.HI R203, RZ, 0x1f, R178 ;  /* 0x0000001fffcb7819 */ /* 0x000fe400000114b2 */
[----:B------:R-:W-:Y:S02]  /*1250*/  SHF.R.S32.HI R201, RZ, 0x1f, R180 ;  /* 0x0000001fffc97819 */ /* 0x000fe400000114b4 */
[----:B------:R-:W-:-:S02]  /*1260*/  SHF.R.S32.HI R170, RZ, 0x3, R170 ;  /* 0x00000003ffaa7819 */ /* 0x000fc400000114aa */
[----:B------:R-:W-:Y:S02]  /*1270*/  SHF.R.S32.HI R171, RZ, 0x3, R171 ;  /* 0x00000003ffab7819 */ /* 0x000fe400000114ab */
[----:B------:R-:W-:Y:S02]  /*1280*/  LEA R216, R3, UR4, 0x1 ;  /* 0x0000000403d87c11 */ /* 0x000fe4000f8e08ff */
[----:B------:R-:W-:Y:S02]  /*1290*/  LEA R217, R217, UR4, 0x1 ;  /* 0x00000004d9d97c11 */ /* 0x000fe4000f8e08ff */
[----:B------:R-:W-:Y:S02]  /*12a0*/  LEA R214, R6, UR4, 0x1 ;  /* 0x0000000406d67c11 */ /* 0x000fe4000f8e08ff */
[----:B------:R-:W-:Y:S02]  /*12b0*/  LEA R215, R2, UR4, 0x1 ;  /* 0x0000000402d77c11 */ /* 0x000fe4000f8e08ff */
[----:B-1----:R-:W-:-:S07]  /*12c0*/  LEA R213, R7, UR4, 0x1 ;  /* 0x0000000407d57c11 */ /* 0x002fce000f8e08ff */
.L_x_1866:
[----:B------:R-:W-:Y:S01]  /*12d0*/  ULDC.64 UR4, c[0x0][0xa28] ;  /* 0x00028a0000047ab9 */ /* 0x000fe20000000a00 */
[----:B0-23--:R-:W0:Y:S01]  /*12e0*/  LDC.64 R4, c[0x0][0xa08] ;  /* 0x00028200ff047b82 */ /* 0x00de220000000a00 */
[----:B------:R-:W-:Y:S01]  /*12f0*/  ISETP.NE.U32.AND P0, PT, RZ, UR4, PT ;  /* 0x00000004ff007c0c */ /* 0x000fe2000bf05070 */
[----:B------:R-:W-:Y:S01]  /*1300*/  IMAD.MOV.U32 R0, RZ, RZ, RZ ;  /* 0x000000ffff007224 */ /* 0x000fe200078e00ff */
[----:B------:R-:W-:Y:S01]  /*1310*/  ULDC.64 UR6, c[0x0][0xa20] ;  /* 0x0002880000067ab9 */ /* 0x000fe20000000a00 */
[----:B------:R-:W-:Y:S01]  /*1320*/  IMAD.MOV.U32 R130, RZ, RZ, RZ ;  /* 0x000000ffff827224 */ /* 0x000fe200078e00ff */
[----:B------:R-:W-:Y:S01]  /*1330*/  ISETP.NE.AND.EX P0, PT, RZ, UR5, PT, P0 ;  /* 0x00000005ff007c0c */ /* 0x000fe2000bf05300 */
[----:B------:R-:W-:Y:S02]  /*1340*/  ULDC.64 UR4, c[0x0][0xa18] ;  /* 0x0002860000047ab9 */ /* 0x000fe40000000a00 */
[----:B------:R-:W-:-:S04]  /*1350*/  ISETP.NE.U32.AND P1, PT, RZ, UR4, PT ;  /* 0x00000004ff007c0c */ /* 0x000fc8000bf25070 */
[----:B------:R-:W-:Y:S01]  /*1360*/  ISETP.NE.AND.EX P1, PT, RZ, UR5, PT, P1 ;  /* 0x00000005ff007c0c */ /* 0x000fe2000bf25310 */
[----:B------:R-:W-:Y:S02]  /*1370*/  ULDC.64 UR4, c[0x0][0xa08] ;  /* 0x0002820000047ab9 */ /* 0x000fe40000000a00 */
[----:B------:R-:W-:-:S03]  /*1380*/  ISETP.NE.U32.AND P3, PT, RZ, UR4, PT ;  /* 0x00000004ff007c0c */ /* 0x000fc6000bf65070 */
[----:B----4-:R-:W1:Y:S01]  /*1390*/  @P0 LDC.64 R2, c[0x0][0xa28] ;  /* 0x00028a00ff020b82 */ /* 0x010e620000000a00 */
[----:B------:R-:W-:Y:S01]  /*13a0*/  ISETP.NE.AND.EX P3, PT, RZ, UR5, PT, P3 ;  /* 0x00000005ff007c0c */ /* 0x000fe2000bf65330 */
[----:B0-----:R-:W-:-:S06]  /*13b0*/  IMAD.WIDE R8, R31, 0x4, R4 ;  /* 0x000000041f087825 */ /* 0x001fcc00078e0204 */
[----:B------:R-:W0:Y:S01]  /*13c0*/  @P1 LDC.64 R6, c[0x0][0xa18] ;  /* 0x00028600ff061b82 */ /* 0x000e220000000a00 */
[----:B------:R-:W-:Y:S02]  /*13d0*/  ULDC UR4, c[0x0][0x288] ;  /* 0x0000a20000047ab9 */ /* 0x000fe40000000800 */
[----:B------:R-:W-:Y:S01]  /*13e0*/  IMAD.U32 R166, RZ, RZ, UR4 ;  /* 0x00000004ffa67e24 */ /* 0x000fe2000f8e00ff */
[----:B------:R-:W-:Y:S02]  /*13f0*/  ULDC.64 UR4, c[0x0][0x418] ;  /* 0x0001060000047ab9 */ /* 0x000fe40000000a00 */
[----:B------:R2:W5:Y:S01]  /*1400*/  @P3 LDG.E R130, desc[UR60][R8.64] ;  /* 0x0000003c08823981 */ /* 0x000562000c1e1900 */
[----:B-1----:R-:W-:-:S05]  /*1410*/  @P0 IMAD.WIDE R2, R31, 0x4, R2 ;  /* 0x000000041f020825 */ /* 0x002fca00078e0202 */
[----:B------:R2:W5:Y:S01]  /*1420*/  @P0 LDG.E R0, desc[UR60][R2.64] ;  /* 0x0000003c02000981 */ /* 0x000562000c1e1900 */
[----:B0-----:R-:W-:-:S05]  /*1430*/  @P1 IMAD.WIDE R4, R31, 0x4, R6 ;  /* 0x000000041f041825 */ /* 0x001fca00078e0206 */
[----:B------:R2:W5:Y:S01]  /*1440*/  @P1 LDG.E R166, desc[UR60][R4.64] ;  /* 0x0000003c04a61981 */ /* 0x000562000c1e1900 */
[----:B------:R-:W-:-:S03]  /*1450*/  UISETP.NE.U32.AND UP0, UPT, UR4, URZ, UPT ;  /* 0x0000003f0400728c */ /* 0x000fc6000bf05070 */
[----:B------:R-:W-:Y:S01]  /*1460*/  ULDC UR4, c[0x0][0x424] ;  /* 0x0001090000047ab9 */ /* 0x000fe20000000800 */
[----:B------:R-:W-:Y:S01]  /*1470*/  UISETP.NE.AND.EX UP0, UPT, UR5, URZ, UPT, UP0 ;  /* 0x0000003f0500728c */ /* 0x000fe2000bf05300 */
[----:B------:R-:W-:Y:S02]  /*1480*/  ISETP.NE.U32.AND P2, PT, RZ, UR6, PT ;  /* 0x00000006ff007c0c */ /* 0x000fe4000bf45070 */
[----:B------:R-:W-:Y:S01]  /*1490*/  ULDC UR5, c[0x0][0x2f0] ;  /* 0x0000bc0000057ab9 */ /* 0x000fe20000000800 */
[----:B------:R-:W-:Y:S01]  /*14a0*/  USEL UR4, UR4, 0x1, UP0 ;  /* 0x0000000104047887 */ /* 0x000fe20008000000 */
[----:B------:R-:W-:-:S03]  /*14b0*/  ISETP.NE.AND.EX P2, PT, RZ, UR7, PT, P2 ;  /* 0x00000007ff007c0c */ /* 0x000fc6000bf45320 */
[----:B------:R-:W-:-:S03]  /*14c0*/  UIMAD UR4, UR4, UR5, URZ ;  /* 0x00000005040472a4 */ /* 0x000fc6000f8e023f */
[----:B------:R-:W-:Y:S01]  /*14d0*/  ULDC UR5, c[0x0][0x348] ;  /* 0x0000d20000057ab9 */ /* 0x000fe20000000800 */
[----:B------:R-:W-:Y:S02]  /*14e0*/  IMAD.MOV.U32 R195, RZ, RZ, R30 ;  /* 0x000000ffffc37224 */ /* 0x000fe400078e001e */
[----:B------:R-:W-:Y:S01]  /*14f0*/  IMAD.MOV.U32 R196, RZ, RZ, R31 ;  /* 0x000000ffffc47224 */ /* 0x000fe200078e001f */
[----:B--2---:R-:W-:Y:S06]  /*1500*/  @P1 BRA `(.L_x_1567) ;  /* 0x0000000000241947 */ /* 0x004fec0003800000 */
        /* <DEDUP_REMOVED lines=9> */
.L_x_1567:
[----:B------:R-:W-:Y:S02]  /*15a0*/  IMAD.U32 R24, RZ, RZ, UR5 ;  /* 0x00000005ff187e24 */ /* 0x000fe4000f8e00ff */
[----:B------:R-:W-:Y:S01]  /*15b0*/  IMAD.U32 R25, RZ, RZ, UR4 ;  /* 0x00000004ff197e24 */ /* 0x000fe2000f8e00ff */
[----:B------:R-:W-:Y:S06]  /*15c0*/  @!P2 BRA `(.L_x_1568) ;  /* 0x000000000010a947 */ /* 0x000fec0003800000 */
[----:B------:R-:W0:Y:S02]  /*15d0*/  LDC.64 R2, c[0x0][0xa20] ;  /* 0x00028800ff027b82 */ /* 0x000e240000000a00 */
[----:B0-----:R-:W-:-:S05]  /*15e0*/  IMAD.WIDE R2, R31, 0x4, R2 ;  /* 0x000000041f027825 */ /* 0x001fca00078e0202 */
[----:B------:R0:W5:Y:S01]  /*15f0*/  LDG.E R25, desc[UR60][R2.64] ;  /* 0x0000003c02197981 */ /* 0x000162000c1e1900 */
[----:B------:R-:W-:Y:S05]  /*1600*/  BRA `(.L_x_1569) ;  /* 0x0000000000107947 */ /* 0x000fea0003800000 */
.L_x_1568:
[----:B------:R-:W-:Y:S05]  /*1610*/  @!P3 BRA `(.L_x_1569) ;  /* 0x00000000000cb947 */ /* 0x000fea0003800000 */
[----:B------:R-:W2:Y:S04]  /*1620*/  LDG.E R2, desc[UR60][R8.64] ;  /* 0x0000003c08027981 */ /* 0x000ea8000c1e1900 */
[----:B------:R-:W2:Y:S02]  /*1630*/  LDG.E R25, desc[UR60][R8.64+0x4] ;  /* 0x0000043c08197981 */ /* 0x000ea4000c1e1900 */
[----:B--2---:R-:W-:-:S07]  /*1640*/  IMAD.IADD R25, R25, 0x1, -R2 ;  /* 0x0000000119197824 */ /* 0x004fce00078e0a02 */
.L_x_1569:
[----:B------:R-:W-:Y:S01]  /*1650*/  ULDC.64 UR4, c[0x0][0xa10] ;  /* 0x0002840000047ab9 */ /* 0x000fe20000000a00 */
[----:B0-----:R-:W0:Y:S01]  /*1660*/  LDC R2, c[0x0][0x448] ;  /* 0x00011200ff027b82 */ /* 0x001e220000000800 */
[----:B------:R-:W-:-:S04]  /*1670*/  ISETP.NE.U32.AND P0, PT, RZ, UR4, PT ;  /* 0x00000004ff007c0c */ /* 0x000fc8000bf05070 */
[----:B------:R-:W-:Y:S01]  /*1680*/  ISETP.NE.AND.EX P0, PT, RZ, UR5, PT, P0 ;  /* 0x00000005ff007c0c */ /* 0x000fe2000bf05300 */
[----:B------:R-:W-:Y:S02]  /*1690*/  ULDC.64 UR4, c[0x0][0xa30] ;  /* 0x00028c0000047ab9 */ /* 0x000fe40000000a00 */
[----:B------:R-:W-:-:S04]  /*16a0*/  ISETP.NE.U32.AND P1, PT, RZ, UR4, PT ;  /* 0x00000004ff007c0c */ /* 0x000fc8000bf25070 */
[----:B------:R-:W-:-:S06]  /*16b0*/  ISETP.NE.AND.EX P1, PT, RZ, UR5, PT, P1 ;  /* 0x00000005ff007c0c */ /* 0x000fcc000bf25310 */
[----:B------:R-:W1:Y:S08]  /*16c0*/  @P0 LDC.64 R4, c[0x0][0xa10] ;  /* 0x00028400ff040b82 */ /* 0x000e700000000a00 */
[----:B------:R-:W2:Y:S01]  /*16d0*/  @P1 LDC.64 R6, c[0x0][0xa30] ;  /* 0x00028c00ff061b82 */ /* 0x000ea20000000a00 */
[----:B-1----:R-:W-:-:S05]  /*16e0*/  @P0 IMAD.WIDE R4, R31, 0x4, R4 ;  /* 0x000000041f040825 */ /* 0x002fca00078e0204 */
[----:B------:R-:W3:Y:S04]  /*16f0*/  @P0 LDG.E R8, desc[UR60][R4.64] ;  /* 0x0000003c04080981 */ /* 0x000ee8000c1e1900 */
[----:B------:R1:W3:Y:S01]  /*1700*/  @P0 LDG.E R9, desc[UR60][R4.64+0x4] ;  /* 0x0000043c04090981 */ /* 0x0002e2000c1e1900 */
[----:B-----5:R-:W-:Y:S02]  /*1710*/  IMAD.MOV.U32 R141, RZ, RZ, R25 ;  /* 0x000000ffff8d7224 */ /* 0x020fe400078e0019 */
[----:B--2---:R-:W-:-:S05]  /*1720*/  @P1 IMAD.WIDE R6, R31, 0x4, R6 ;  /* 0x000000041f061825 */ /* 0x004fca00078e0206 */
[----:B------:R2:W5:Y:S01]  /*1730*/  @P1 LDG.E R141, desc[UR60][R6.64] ;  /* 0x0000003c068d1981 */ /* 0x000562000c1e1900 */
[----:B0-----:R-:W-:Y:S01]  /*1740*/  ISETP.NE.AND P1, PT, R2, 0x1, PT ;  /* 0x000000010200780c */ /* 0x001fe20003f25270 */
[----:B------:R-:W-:Y:S01]  /*1750*/  IMAD.SHL.U32 R187, R29, 0x80, RZ ;  /* 0x000000801dbb7824 */ /* 0x000fe200078e00ff */
[----:B------:R-:W0:Y:S03]  /*1760*/  LDC.64 R2, c[0x0][0x9e0] ;  /* 0x00027800ff027b82 */ /* 0x000e260000000a00 */
[----:B-1----:R-:W-:-:S08]  /*1770*/  VIADD R4, R187, 0x7f ;  /* 0x0000007fbb047836 */ /* 0x002fd00000000000 */
[----:B------:R-:W1:Y:S08]  /*1780*/  @P1 LDC R11, c[0x0][0x44c] ;  /* 0x00011300ff0b1b82 */ /* 0x000e700000000800 */
[----:B------:R-:W4:Y:S01]  /*1790*/  @P1 LDC R10, c[0x0][0x450] ;  /* 0x00011400ff0a1b82 */ /* 0x000f220000000800 */
[----:B0-----:R-:W-:Y:S01]  /*17a0*/  ISETP.GE.AND P2, PT, R3, 0x1, PT ;  /* 0x000000010300780c */ /* 0x001fe20003f46270 */
[----:B-1----:R-:W-:-:S05]  /*17b0*/  @P1 IMAD.HI.U32 R5, R4, R11, RZ ;  /* 0x0000000b04051227 */ /* 0x002fca00078e00ff */
[----:B----4-:R-:W-:Y:S01]  /*17c0*/  @P1 SHF.R.U32.HI R4, RZ, R10, R5 ;  /* 0x0000000aff041219 */ /* 0x010fe20000011605 */
[----:B---3--:R-:W-:Y:S02]  /*17d0*/  @P0 IMAD.IADD R24, R9, 0x1, -R8 ;  /* 0x0000000109180824 */ /* 0x008fe400078e0a08 */
[----:B------:R-:W-:-:S04]  /*17e0*/  IMAD.IADD R9, R25, 0x1, -R0 ;  /* 0x0000000119097824 */ /* 0x000fc800078e0a00 */
[----:B------:R-:W-:-:S04]  /*17f0*/  IMAD.IADD R167, R9, 0x1, R24 ;  /* 0x0000000109a77824 */ /* 0x000fc800078e0218 */
[C---:B------:R-:W-:Y:S01]  /*1800*/  VIADD R0, R167.reuse, 0x5f ;  /* 0x0000005fa7007836 */ /* 0x040fe20000000000 */
[----:B------:R-:W-:-:S03]  /*1810*/  IADD3 R5, R167, 0x1, -R166 ;  /* 0x00000001a7057810 */ /* 0x000fc60007ffe8a6 */
[----:B------:R-:W-:-:S04]  /*1820*/  IMAD.HI R0, R0, 0x2aaaaaab, RZ ;  /* 0x2aaaaaab00007827 */ /* 0x000fc800078e02ff */
[----:B------:R-:W-:Y:S01]  /*1830*/  IMAD.IADD R5, R5, 0x1, R4 ;  /* 0x0000000105057824 */ /* 0x000fe200078e0204 */
[----:B------:R-:W-:-:S03]  /*1840*/  SHF.R.U32.HI R143, RZ, 0x1f, R0 ;  /* 0x0000001fff8f7819 */ /* 0x000fc60000011600 */
[----:B------:R-:W-:Y:S01]  /*1850*/  IMAD.IADD R2, R5, 0x1, R2 ;  /* 0x0000000105027824 */ /* 0x000fe200078e0202 */
[----:B------:R-:W-:Y:S01]  /*1860*/  LEA.HI.SX32 R143, R0, R143, 0x1c ;  /* 0x0000008f008f7211 */ /* 0x000fe200078fe2ff */
[----:B--2---:R-:W-:Y:S06]  /*1870*/  @!P2 BRA `(.L_x_1570) ;  /* 0x000000000048a947 */ /* 0x004fec0003800000 */
        /* <DEDUP_REMOVED lines=11> */
.L_x_1572:
[----:B------:R-:W-:-:S13]  /*1930*/  ISETP.NE.AND P0, PT, R3, 0x1, PT ;  /* 0x000000010300780c */ /* 0x000fda0003f05270 */
[----:B------:R-:W0:Y:S02]  /*1940*/  @P0 LDC.64 R4, c[0x0][0x9e8] ;  /* 0x00027a00ff040b82 */ /* 0x000e240000000a00 */
[----:B0-----:R-:W-:-:S05]  /*1950*/  @P0 IMAD.HI.U32 R4, R0, R4, RZ ;  /* 0x0000000400040227 */ /* 0x001fca00078e00ff */
[----:B------:R-:W-:-:S07]  /*1960*/  @P0 SHF.R.U32.HI R0, RZ, R5, R4 ;  /* 0x00000005ff000219 */ /* 0x000fce0000011604 */
.L_x_1573:
[----:B------:R-:W-:Y:S05]  /*1970*/  BSYNC B0 ;  /* 0x0000000000007941 */ /* 0x000fea0003800000 */
.L_x_1571:
[----:B------:R-:W-:-:S05]  /*1980*/  IMAD R5, R0, R3, R3 ;  /* 0x0000000300057224 */ /* 0x000fca00078e0203 */
[----:B------:R-:W-:-:S07]  /*1990*/  VIMNMX R2, R2, R5, PT ;  /* 0x0000000502027248 */ /* 0x000fce0003fe0100 */
.L_x_1570:
[----:B------:R-:W0:Y:S01]  /*19a0*/  @P1 LDC R0, c[0x0][0x44c] ;  /* 0x00011300ff001b82 */ /* 0x000e220000000800 */
[----:B------:R-:W-:Y:S01]  /*19b0*/  IMAD.MOV.U32 R5, RZ, RZ, R187 ;  /* 0x000000ffff057224 */ /* 0x000fe200078e00bb */
[----:B------:R-:W-:Y:S01]  /*19c0*/  ULDC UR4, c[0x0][0x9dc] ;  /* 0x0002770000047ab9 */ /* 0x000fe20000000800 */
[----:B------:R-:W-:-:S05]  /*19d0*/  IMAD.IADD R142, R167, 0x1, -R166 ;  /* 0x00000001a78e7824 */ /* 0x000fca00078e0aa6 */
[----:B------:R-:W1:Y:S01]  /*19e0*/  @P1 LDC R7, c[0x0][0x450] ;  /* 0x00011400ff071b82 */ /* 0x000e620000000800 */
[----:B0-----:R-:W-:-:S05]  /*19f0*/  @P1 IMAD.HI.U32 R0, R187, R0, RZ ;  /* 0x00000000bb001227 */ /* 0x001fca00078e00ff */
[----:B-1----:R-:W-:-:S05]  /*1a00*/  @P1 SHF.R.U32.HI R5, RZ, R7, R0 ;  /* 0x00000007ff051219 */ /* 0x002fca0000011600 */
[----:B------:R-:W-:-:S04]  /*1a10*/  IMAD.IADD R0, R142, 0x1, R5 ;  /* 0x000000018e007824 */ /* 0x000fc800078e0205 */
[----:B------:R-:W-:Y:S01]  /*1a20*/  VIADD R4, R0, -UR4 ;  /* 0x8000000400047c36 */ /* 0x000fe20008000000 */
[----:B------:R-:W-:Y:S06]  /*1a30*/  @!P2 BRA `(.L_x_1574) ;  /* 0x000000000044a947 */ /* 0x000fec0003800000 */
[----:B------:R-:W-:Y:S01]  /*1a40*/  ISETP.GT.AND P0, PT, R0, -0x1, PT ;  /* 0xffffffff0000780c */ /* 0x000fe20003f04270 */
[----:B------:R-:W-:-:S12]  /*1a50*/  BSSY B0, `(.L_x_1575) ;  /* 0x000000d000007945 */ /* 0x000fd80003800000 */
        /* <DEDUP_REMOVED lines=8> */
.L_x_1576:
[----:B------:R-:W-:-:S13]  /*1ae0*/  ISETP.NE.AND P0, PT, R3, 0x1, PT ;  /* 0x000000010300780c */ /* 0x000fda0003f05270 */
[----:B------:R-:W0:Y:S02]  /*1af0*/  @P0 LDC.64 R6, c[0x0][0x9e8] ;  /* 0x00027a00ff060b82 */ /* 0x000e240000000a00 */
[----:B0-----:R-:W-:-:S05]  /*1b00*/  @P0 IMAD.HI.U32 R6, R0, R6, RZ ;  /* 0x0000000600060227 */ /* 0x001fca00078e00ff */
[----:B------:R-:W-:-:S07]  /*1b10*/  @P0 SHF.R.U32.HI R0, RZ, R7, R6 ;  /* 0x00000007ff000219 */ /* 0x000fce0000011606 */
.L_x_1577:
[----:B------:R-:W-:Y:S05]  /*1b20*/  BSYNC B0 ;  /* 0x0000000000007941 */ /* 0x000fea0003800000 */
.L_x_1575:
[----:B------:R-:W-:-:S05]  /*1b30*/  IMAD R3, R0, R3, RZ ;  /* 0x0000000300037224 */ /* 0x000fca00078e02ff */
[----:B------:R-:W-:-:S07]  /*1b40*/  VIMNMX R4, R4, R3, !PT ;  /* 0x0000000304047248 */ /* 0x000fce0007fe0100 */
.L_x_1574:
[----:B------:R-:W-:Y:S02]  /*1b50*/  VIADD R2, R2, 0x5f ;  /* 0x0000005f02027836 */ /* 0x000fe40000000000 */
[----:B------:R-:W-:-:S04]  /*1b60*/  IMAD.HI R4, R4, 0x2aaaaaab, RZ ;  /* 0x2aaaaaab04047827 */ /* 0x000fc800078e02ff */
[----:B------:R-:W-:Y:S01]  /*1b70*/  IMAD.HI R2, R2, 0x2aaaaaab, RZ ;  /* 0x2aaaaaab02027827 */ /* 0x000fe200078e02ff */
[----:B------:R-:W-:-:S04]  /*1b80*/  SHF.R.U32.HI R5, RZ, 0x1f, R4 ;  /* 0x0000001fff057819 */ /* 0x000fc80000011604 */
[----:B------:R-:W-:Y:S02]  /*1b90*/  SHF.R.U32.HI R3, RZ, 0x1f, R2 ;  /* 0x0000001fff037819 */ /* 0x000fe40000011602 */
[----:B------:R-:W-:Y:S02]  /*1ba0*/  LEA.HI.SX32 R5, R4, R5, 0x1c ;  /* 0x0000000504057211 */ /* 0x000fe400078fe2ff */
[----:B------:R-:W-:Y:S02]  /*1bb0*/  LEA.HI.SX32 R2, R2, R3, 0x1c ;  /* 0x0000000302027211 */ /* 0x000fe400078fe2ff */
[----:B------:R-:W-:Y:S02]  /*1bc0*/  VIMNMX R5, RZ, R5, !PT ;  /* 0x00000005ff057248 */ /* 0x000fe40007fe0100 */
[----:B------:R-:W-:-:S03]  /*1bd0*/  VIMNMX R2, R143, R2, PT ;  /* 0x000000028f027248 */ /* 0x000fc60003fe0100 */
[--C-:B------:R-:W-:Y:S02]  /*1be0*/  IMAD R5, R5, 0x60, -R9.reuse ;  /* 0x0000006005057824 */ /* 0x100fe400078e0a09 */
[----:B------:R-:W-:-:S03]  /*1bf0*/  IMAD R3, R2, 0x60, -R9 ;  /* 0x0000006002037824 */ /* 0x000fc600078e0a09 */
[----:B------:R-:W-:Y:S02]  /*1c00*/  VIMNMX R5, RZ, R5, !PT ;  /* 0x00000005ff057248 */ /* 0x000fe40007fe0100 */
[----:B------:R-:W-:-:S03]  /*1c10*/  VIMNMX R0, R3, R24, PT ;  /* 0x0000001803007248 */ /* 0x000fc60003fe0100 */
[----:B------:R-:W-:Y:S01]  /*1c20*/  IMAD.WIDE.U32 R126, R5, -0x55555555, RZ ;  /* 0xaaaaaaab057e7825 */ /* 0x000fe200078e00ff */
[----:B------:R-:W-:-:S04]  /*1c30*/  ISETP.GT.AND P0, PT, R0, R5, PT ;  /* 0x000000050000720c */ /* 0x000fc80003f04270 */
[----:B------:R-:W-:-:S05]  /*1c40*/  SHF.R.U32.HI R126, RZ, 0x6, R127 ;  /* 0x00000006ff7e7819 */ /* 0x000fca000001167f */
[----:B------:R-:W-:-:S04]  /*1c50*/  IMAD.MOV.U32 R2, RZ, RZ, R126 ;  /* 0x000000ffff027224 */ /* 0x000fc800078e007e */
[----:B------:R-:W-:-:S04]  /*1c60*/  @P0 VIADD R0, R0, 0x5f ;  /* 0x0000005f00000836 */ /* 0x000fc80000000000 */
[----:B------:R-:W-:-:S05]  /*1c70*/  @P0 IMAD.HI R0, R0, 0x2aaaaaab, RZ ;  /* 0x2aaaaaab00000827 */ /* 0x000fca00078e02ff */
[----:B------:R-:W-:-:S04]  /*1c80*/  @P0 SHF.R.U32.HI R3, RZ, 0x1f, R0 ;  /* 0x0000001fff030819 */ /* 0x000fc80000011600 */
[----:B------:R-:W-:Y:S02]  /*1c90*/  @P0 LEA.HI.SX32 R2, R0, R3, 0x1c ;  /* 0x0000000300020211 */ /* 0x000fe400078fe2ff */
[----:B------:R-:W-:Y:S02]  /*1ca0*/  PLOP3.LUT P0, PT, PT, PT, PT, 0x80, 0x0 ;  /* 0x000000000000781c */ /* 0x000fe40003f0f070 */
[----:B------:R-:W-:-:S13]  /*1cb0*/  ISETP.GT.AND P1, PT, R2, R126, PT ;  /* 0x0000007e0200720c */ /* 0x000fda0003f24270 */
[----:B------:R-:W-:Y:S05]  /*1cc0*/  @!P1 BRA `(.L_x_1578) ;  /* 0x0000009000f89947 */ /* 0x000fea0003800000 */
        /* <DEDUP_REMOVED lines=20> */
.L_x_1580:
[----:B------:R-:W-:Y:S05]  /*1e10*/  BSYNC B6 ;  /* 0x0000000000067941 */ /* 0x000fea0003800000 */
.L_x_1579:
        /* <DEDUP_REMOVED lines=20> */
.L_x_1582:
[----:B------:R-:W-:Y:S05]  /*1f60*/  BSYNC B6 ;  /* 0x0000000000067941 */ /* 0x000fea0003800000 */
.L_x_1581:
[----:B------:R-:W-:Y:S01]  /*1f70*/  ULDC.64 UR4, c[0x0][0x9f8] ;  /* 0x00027e0000047ab9 */ /* 0x000fe20000000a00 */
[----:B------:R-:W-:Y:S01]  /*1f80*/  IMAD.MOV.U32 R101, RZ, RZ, R31 ;  /* 0x000000ffff657224 */ /* 0x000fe200078e001f */
[----:B------:R-:W-:Y:S01]  /*1f90*/  ISETP.NE.U32.AND P0, PT, RZ, UR4, PT ;  /* 0x00000004ff007c0c */ /* 0x000fe2000bf05070 */
[----:B------:R-:W-:Y:S01]  /*1fa0*/  ULDC UR4, c[0x0][0x2f4] ;  /* 0x0000bd0000047ab9 */ /* 0x000fe20000000800 */
[----:B------:R-:W0:Y:S02]  /*1fb0*/  LDC.64 R94, c[0x0][0x3f8] ;  /* 0x0000fe00ff5e7b82 */ /* 0x000e240000000a00 */
[----:B------:R-:W-:Y:S01]  /*1fc0*/  ISETP.NE.AND.EX P0, PT, RZ, UR5, PT, P0 ;  /* 0x00000005ff007c0c */ /* 0x000fe2000bf05300 */
[----:B------:R-:W-:-:S05]  /*1fd0*/  ULDC UR5, c[0x0][0x320] ;  /* 0x0000c80000057ab9 */ /* 0x000fca0000000800 */
[----:B------:R-:W1:Y:S08]  /*1fe0*/  LDC R125, c[0x0][0x3f4] ;  /* 0x0000fd00ff7d7b82 */ /* 0x000e700000000800 */
[----:B------:R-:W2:Y:S08]  /*1ff0*/  @P0 LDC.64 R4, c[0x0][0x9f8] ;  /* 0x00027e00ff040b82 */ /* 0x000eb00000000a00 */
[----:B------:R-:W3:Y:S01]  /*2000*/  LDC.64 R88, c[0x0][0x408] ;  /* 0x00010200ff587b82 */ /* 0x000ee20000000a00 */
[----:B--2---:R-:W-:-:S05]  /*2010*/  @P0 IMAD.WIDE R4, R31, 0x4, R4 ;  /* 0x000000041f040825 */ /* 0x004fca00078e0204 */
[----:B------:R2:W4:Y:S01]  /*2020*/  @P0 LDG.E R101, desc[UR60][R4.64] ;  /* 0x0000003c04650981 */ /* 0x000522000c1e1900 */
[----:B------:R-:W-:Y:S01]  /*2030*/  ISETP.GE.AND P1, PT, R168, UR4, PT ;  /* 0x00000004a8007c0c */ /* 0x000fe2000bf26270 */
[--C-:B0-----:R-:W-:Y:S01]  /*2040*/  IMAD.WIDE.U32 R96, R174, R94, R16.reuse ;  /* 0x0000005eae607225 */ /* 0x101fe200078e0010 */
[----:B------:R-:W-:Y:S01]  /*2050*/  ISETP.GE.AND P0, PT, R16, UR4, PT ;  /* 0x0000000410007c0c */ /* 0x000fe2000bf06270 */
[----:B------:R-:W0:Y:S01]  /*2060*/  S2R R144, SR_TID.X ;  /* 0x0000000000907919 */ /* 0x000e220000002100 */
[----:B------:R-:W-:Y:S01]  /*2070*/  SEL R3, RZ, 0xffffffff, P1 ;  /* 0xffffffffff037807 */ /* 0x000fe20000800000 */
[----:B---3--:R-:W-:Y:S01]  /*2080*/  IMAD.WIDE.U32 R90, R174, R88, R16 ;  /* 0x00000058ae5a7225 */ /* 0x008fe200078e0010 */
[----:B------:R-:W-:Y:S02]  /*2090*/  SEL R0, RZ, 0x1, P0 ;  /* 0x00000001ff007807 */ /* 0x000fe40000000000 */
[----:B------:R-:W-:Y:S01]  /*20a0*/  ISETP.GE.AND P0, PT, R168, UR5, PT ;  /* 0x00000005a8007c0c */ /* 0x000fe2000bf06270 */
[----:B------:R-:W-:Y:S01]  /*20b0*/  IMAD.SHL.U32 R3, R3, 0x2, RZ ;  /* 0x0000000203037824 */ /* 0x000fe200078e00ff */
[----:B------:R-:W-:Y:S01]  /*20c0*/  ISETP.GE.AND P1, PT, R23, UR4, PT ;  /* 0x0000000417007c0c */ /* 0x000fe2000bf26270 */
[----:B------:R-:W-:Y:S01]  /*20d0*/  IMAD.MOV.U32 R127, RZ, RZ, 0x20 ;  /* 0x00000020ff7f7424 */ /* 0x000fe200078e00ff */
[----:B------:R-:W-:Y:S01]  /*20e0*/  SHF.R.S32.HI R7, RZ, 0x1f, R174 ;  /* 0x0000001fff077819 */ /* 0x000fe200000114ae */
[----:B------:R-:W-:Y:S01]  /*20f0*/  IMAD.SHL.U32 R107, R94, 0x40, RZ ;  /* 0x000000405e6b7824 */ /* 0x000fe200078e00ff */
[----:B------:R-:W-:Y:S01]  /*2100*/  LOP3.LUT R0, R3, 0x2, R0, 0xe2, !PT ;  /* 0x0000000203007812 */ /* 0x000fe200078ee200 */
[----:B------:R-:W-:Y:S01]  /*2110*/  IMAD R133, R89, 0x60, RZ ;  /* 0x0000006059857824 */ /* 0x000fe200078e02ff */
[----:B------:R-:W-:Y:S01]  /*2120*/  SEL R3, RZ, 0xffffffff, P0 ;  /* 0xffffffffff037807 */ /* 0x000fe20000000000 */
[----:B------:R-:W-:Y:S01]  /*2130*/  IMAD.SHL.U32 R109, R88, 0x40, RZ ;  /* 0x00000040586d7824 */ /* 0x000fe200078e00ff */
[----:B------:R-:W-:Y:S01]  /*2140*/  ISETP.GE.AND P0, PT, R169, UR4, PT ;  /* 0x00000004a9007c0c */ /* 0x000fe2000bf06270 */
[----:B------:R-:W-:Y:S01]  /*2150*/  IMAD.IADD R130, R130, 0x1, R25 ;  /* 0x0000000182827824 */ /* 0x000fe200078e0219 */
[----:B--2---:R-:W-:Y:S01]  /*2160*/  SEL R4, RZ, 0x8, P1 ;  /* 0x00000008ff047807 */ /* 0x004fe20000800000 */
[----:B------:R-:W-:Y:S01]  /*2170*/  IMAD.SHL.U32 R6, R3, 0x2, RZ ;  /* 0x0000000203067824 */ /* 0x000fe200078e00ff */
[----:B------:R-:W-:Y:S01]  /*2180*/  SEL R3, RZ, 0x4, P0 ;  /* 0x00000004ff037807 */ /* 0x000fe20000000000 */
[----:B------:R-:W-:Y:S01]  /*2190*/  IMAD R113, R198, 0x40, R174 ;  /* 0x00000040c6717824 */ /* 0x000fe200078e02ae */
[----:B------:R-:W-:-:S02]  /*21a0*/  SHF.R.S32.HI R165, RZ, 0x1f, R164 ;  /* 0x0000001fffa57819 */ /* 0x000fc400000114a4 */
[----:B------:R-:W-:Y:S01]  /*21b0*/  LOP3.LUT R0, R4, R0, R3, 0xfe, !PT ;  /* 0x0000000004007212 */ /* 0x000fe200078efe03 */
[-C--:B------:R-:W-:Y:S01]  /*21c0*/  IMAD R3, R7, R94.reuse, RZ ;  /* 0x0000005e07037224 */ /* 0x080fe200078e02ff */
[----:B------:R-:W-:Y:S01]  /*21d0*/  ISETP.GE.AND P0, PT, R161, UR4, PT ;  /* 0x00000004a1007c0c */ /* 0x000fe2000bf06270 */
[----:B------:R-:W-:Y:S01]  /*21e0*/  IMAD.WIDE.U32 R98, R174, R94, R164 ;  /* 0x0000005eae627225 */ /* 0x000fe200078e00a4 */
[----:B------:R-:W-:Y:S02]  /*21f0*/  ISETP.GE.AND P1, PT, R169, UR5, PT ;  /* 0x00000005a9007c0c */ /* 0x000fe4000bf26270 */
[----:B-1----:R-:W-:Y:S01]  /*2200*/  ISETP.GE.AND P3, PT, R16, R125, PT ;  /* 0x0000007d1000720c */ /* 0x002fe20003f66270 */
[----:B------:R-:W-:Y:S01]  /*2210*/  IMAD R9, R174, R95, R3 ;  /* 0x0000005fae097224 */ /* 0x000fe200078e0203 */
[----:B------:R-:W-:Y:S01]  /*2220*/  SEL R3, RZ, 0x10, P0 ;  /* 0x00000010ff037807 */ /* 0x000fe20000000000 */
[-C--:B------:R-:W-:Y:S01]  /*2230*/  IMAD R7, R7, R88.reuse, RZ ;  /* 0x0000005807077224 */ /* 0x080fe200078e02ff */
[----:B------:R-:W-:Y:S01]  /*2240*/  ISETP.GE.AND P2, PT, R16, UR5, PT ;  /* 0x0000000510007c0c */ /* 0x000fe2000bf46270 */
[----:B------:R-:W-:Y:S01]  /*2250*/  IMAD.IADD R99, R99, 0x1, R9 ;  /* 0x0000000163637824 */ /* 0x000fe200078e0209 */
[----:B------:R-:W-:Y:S01]  /*2260*/  SEL R4, RZ, 0x4, P1 ;  /* 0x00000004ff047807 */ /* 0x000fe20000800000 */
[----:B------:R-:W-:Y:S01]  /*2270*/  IMAD.IADD R97, R9, 0x1, R97 ;  /* 0x0000000109617824 */ /* 0x000fe200078e0261 */
[----:B------:R-:W-:Y:S01]  /*2280*/  LOP3.LUT R9, R0, R3, RZ, 0xfc, !PT ;  /* 0x0000000300097212 */ /* 0x000fe200078efcff */
[C---:B------:R-:W-:Y:S01]  /*2290*/  IMAD R11, R174.reuse, R89, R7 ;  /* 0x00000059ae0b7224 */ /* 0x040fe200078e0207 */
[----:B------:R-:W-:Y:S01]  /*22a0*/  ISETP.GE.AND P1, PT, R169, R125, PT ;  /* 0x0000007da900720c */ /* 0x000fe20003f26270 */
[----:B------:R-:W-:Y:S01]  /*22b0*/  IMAD.WIDE.U32 R92, R174, R88, R164 ;  /* 0x00000058ae5c7225 */ /* 0x000fe200078e00a4 */
[----:B------:R-:W-:-:S02]  /*22c0*/  SEL R3, R125, RZ, P3 ;  /* 0x000000ff7d037207 */ /* 0x000fc40001800000 */
[----:B------:R-:W-:Y:S01]  /*22d0*/  SEL R5, RZ, 0x1, P2 ;  /* 0x00000001ff057807 */ /* 0x000fe20001000000 */
[----:B------:R-:W-:Y:S01]  /*22e0*/  IMAD.IADD R93, R93, 0x1, R11 ;  /* 0x000000015d5d7824 */ /* 0x000fe200078e020b */
[----:B------:R-:W-:Y:S01]  /*22f0*/  ISETP.GE.AND P2, PT, R168, R125, PT ;  /* 0x0000007da800720c */ /* 0x000fe20003f46270 */
[----:B------:R-:W-:Y:S01]  /*2300*/  IMAD.IADD R3, R16, 0x1, R3 ;  /* 0x0000000110037824 */ /* 0x000fe200078e0203 */
[----:B------:R-:W-:Y:S01]  /*2310*/  SEL R0, R125, RZ, P1 ;  /* 0x000000ff7d007207 */ /* 0x000fe20000800000 */
[----:B------:R-:W-:Y:S01]  /*2320*/  IMAD.IADD R91, R11, 0x1, R91 ;  /* 0x000000010b5b7824 */ /* 0x000fe200078e025b */
[----:B------:R-:W-:Y:S01]  /*2330*/  SEL R7, R125, RZ, P2 ;  /* 0x000000ff7d077207 */ /* 0x000fe20001000000 */
[----:B-----5:R-:W-:Y:S01]  /*2340*/  IMAD.WIDE.U32 R98, R141, R94, R98 ;  /* 0x0000005e8d627225 */ /* 0x020fe200078e0062 */
[----:B------:R-:W-:Y:S02]  /*2350*/  LOP3.LUT R5, R6, 0x2, R5, 0xe2, !PT ;  /* 0x0000000206057812 */ /* 0x000fe400078ee205 */
[----:B------:R-:W-:Y:S01]  /*2360*/  SHF.R.S32.HI R21, RZ, 0x1f, R141 ;  /* 0x0000001fff157819 */ /* 0x000fe2000001148d */
[----:B------:R-:W-:Y:S01]  /*2370*/  IMAD.IADD R10, R169, 0x1, R0 ;  /* 0x00000001a90a7824 */ /* 0x000fe200078e0200 */
[----:B------:R-:W-:Y:S01]  /*2380*/  SHF.R.S32.HI R0, RZ, 0x1f, R3 ;  /* 0x0000001fff007819 */ /* 0x000fe20000011403 */
[----:B------:R-:W-:Y:S01]  /*2390*/  IMAD.IADD R7, R168, 0x1, R7 ;  /* 0x00000001a8077824 */ /* 0x000fe200078e0207 */
[----:B------:R-:W-:Y:S01]  /*23a0*/  LOP3.LUT R5, R5, R4, RZ, 0xfc, !PT ;  /* 0x0000000405057212 */ /* 0x000fe200078efcff */
[----:B------:R-:W-:Y:S01]  /*23b0*/  IMAD.WIDE.U32 R96, R141, R94, R96 ;  /* 0x0000005e8d607225 */ /* 0x000fe200078e0060 */
[----:B------:R-:W-:-:S02]  /*23c0*/  LEA.HI R6, R0, R3, RZ, 0x3 ;  /* 0x0000000300067211 */ /* 0x000fc400078f18ff */
[----:B------:R-:W-:Y:S01]  /*23d0*/  LEA.HI R0, R0, R3, RZ, 0x6 ;  /* 0x0000000300007211 */ /* 0x000fe200078f30ff */
[CC--:B------:R-:W-:Y:S01]  /*23e0*/  IMAD.WIDE.U32 R92, R141.reuse, R88.reuse, R92 ;  /* 0x000000588d5c7225 */ /* 0x0c0fe200078e005c */
[----:B------:R-:W-:Y:S02]  /*23f0*/  SHF.R.S32.HI R4, RZ, 0x1f, R7 ;  /* 0x0000001fff047819 */ /* 0x000fe40000011407 */
[----:B------:R-:W-:Y:S01]  /*2400*/  SHF.R.S32.HI R3, RZ, 0x6, R0 ;  /* 0x00000006ff037819 */ /* 0x000fe20000011400 */
[----:B------:R-:W-:Y:S01]  /*2410*/  IMAD.WIDE.U32 R90, R141, R88, R90 ;  /* 0x000000588d5a7225 */ /* 0x000fe200078e005a */
[CC--:B------:R-:W-:Y:S02]  /*2420*/  LEA.HI R8, R4.reuse, R7.reuse, RZ, 0x6 ;  /* 0x0000000704087211 */ /* 0x0c0fe400078f30ff */
[----:B------:R-:W-:Y:S01]  /*2430*/  LEA.HI R7, R4, R7, RZ, 0x3 ;  /* 0x0000000704077211 */ /* 0x000fe200078f18ff */
[C---:B------:R-:W-:Y:S01]  /*2440*/  IMAD R140, R3.reuse, 0x1800, R186 ;  /* 0x00001800038c7824 */ /* 0x040fe200078e02ba */
[C---:B------:R-:W-:Y:S01]  /*2450*/  LOP3.LUT R0, R184.reuse, 0x38, R6, 0xf8, !PT ;  /* 0x00000038b8007812 */ /* 0x040fe200078ef806 */
[----:B------:R-:W-:Y:S01]  /*2460*/  IMAD R138, R3, 0x1800, R188 ;  /* 0x00001800038a7824 */ /* 0x000fe200078e02bc */
[----:B------:R-:W-:Y:S01]  /*2470*/  SHF.R.S32.HI R15, RZ, 0x1f, R10 ;  /* 0x0000001fff0f7819 */ /* 0x000fe2000001140a */
[----:B------:R-:W-:Y:S01]  /*2480*/  IMAD.SHL.U32 R125, R125, 0x2, RZ ;  /* 0x000000027d7d7824 */ /* 0x000fe200078e00ff */
[----:B------:R-:W-:Y:S01]  /*2490*/  SHF.R.S32.HI R11, RZ, 0x6, R8 ;  /* 0x00000006ff0b7819 */ /* 0x000fe20000011408 */
[----:B------:R-:W-:Y:S01]  /*24a0*/  IMAD R8, R21, R94, RZ ;  /* 0x0000005e15087224 */ /* 0x000fe200078e02ff */
[----:B------:R-:W-:-:S02]  /*24b0*/  LOP3.LUT R4, R184, 0x38, R7, 0xf8, !PT ;  /* 0x00000038b8047812 */ /* 0x000fc400078ef807 */
[-C--:B------:R-:W-:Y:S01]  /*24c0*/  LOP3.LUT R3, R0, R185.reuse, RZ, 0x3c, !PT ;  /* 0x000000b900037212 */ /* 0x080fe200078e3cff */
[----:B------:R-:W-:Y:S01]  /*24d0*/  IMAD R139, R11, 0x1800, R186 ;  /* 0x000018000b8b7824 */ /* 0x000fe200078e02ba */
[-C--:B------:R-:W-:Y:S01]  /*24e0*/  LEA.HI R12, R15, R10.reuse, RZ, 0x3 ;  /* 0x0000000a0f0c7211 */ /* 0x080fe200078f18ff */
[----:B------:R-:W-:Y:S01]  /*24f0*/  IMAD R136, R11, 0x1800, R188 ;  /* 0x000018000b887824 */ /* 0x000fe200078e02bc */
[----:B------:R-:W-:Y:S01]  /*2500*/  LEA.HI R10, R15, R10, RZ, 0x6 ;  /* 0x0000000a0f0a7211 */ /* 0x000fe200078f30ff */
[----:B------:R-:W-:Y:S01]  /*2510*/  IMAD.IADD R140, R140, 0x1, R3 ;  /* 0x000000018c8c7824 */ /* 0x000fe200078e0203 */
[----:B------:R-:W-:Y:S01]  /*2520*/  LOP3.LUT R4, R4, R185, RZ, 0x3c, !PT ;  /* 0x000000b904047212 */ /* 0x000fe200078e3cff */
[----:B------:R-:W-:Y:S01]  /*2530*/  IMAD R103, R141, R95, R8 ;  /* 0x0000005f8d677224 */ /* 0x000fe200078e0208 */
[----:B------:R-:W-:Y:S01]  /*2540*/  SHF.R.S32.HI R3, RZ, 0x6, R10 ;  /* 0x00000006ff037819 */ /* 0x000fe2000001140a */
[----:B------:R-:W-:Y:S01]  /*2550*/  IMAD R11, R95, 0x60, RZ ;  /* 0x000000605f0b7824 */ /* 0x000fe200078e02ff */
[----:B------:R-:W-:Y:S01]  /*2560*/  LOP3.LUT R15, R181, 0x38, R12, 0xf8, !PT ;  /* 0x00000038b50f7812 */ /* 0x000fe200078ef80c */
[----:B------:R-:W-:Y:S01]  /*2570*/  IMAD.IADD R139, R139, 0x1, R4 ;  /* 0x000000018b8b7824 */ /* 0x000fe200078e0204 */
[----:B------:R-:W-:Y:S01]  /*2580*/  LOP3.LUT R13, R181, 0x38, R6, 0xf8, !PT ;  /* 0x00000038b50d7812 */ /* 0x000fe200078ef806 */
[----:B------:R-:W-:Y:S01]  /*2590*/  IMAD R135, R3, 0x1800, R188 ;  /* 0x0000180003877824 */ /* 0x000fe200078e02bc */
[-C--:B------:R-:W-:Y:S01]  /*25a0*/  LOP3.LUT R4, R15, R218.reuse, RZ, 0x3c, !PT ;  /* 0x000000da0f047212 */ /* 0x080fe200078e3cff */
[----:B------:R-:W-:Y:S01]  /*25b0*/  IMAD R137, R3, 0x1800, R186 ;  /* 0x0000180003897824 */ /* 0x000fe200078e02ba */
[----:B------:R-:W-:Y:S01]  /*25c0*/  LOP3.LUT R13, R13, R218, RZ, 0x3c, !PT ;  /* 0x000000da0d0d7212 */ /* 0x000fe200078e3cff */
[----:B------:R-:W-:Y:S01]  /*25d0*/  IMAD.IADD R105, R99, 0x1, R103 ;  /* 0x0000000163697824 */ /* 0x000fe200078e0267 */
[C---:B------:R-:W-:Y:S01]  /*25e0*/  LOP3.LUT R0, R184.reuse, 0x38, R12, 0xf8, !PT ;  /* 0x00000038b8007812 */ /* 0x040fe200078ef80c */
[----:B------:R-:W-:Y:S01]  /*25f0*/  IMAD.IADD R135, R135, 0x1, R4 ;  /* 0x0000000187877824 */ /* 0x000fe200078e0204 */
[----:B------:R-:W-:Y:S01]  /*2600*/  LOP3.LUT R4, R184, 0x18, R16, 0xf8, !PT ;  /* 0x00000018b8047812 */ /* 0x000fe200078ef810 */
[----:B------:R-:W-:Y:S01]  /*2610*/  IMAD.IADD R138, R138, 0x1, R13 ;  /* 0x000000018a8a7824 */ /* 0x000fe200078e020d */
[----:B------:R-:W-:Y:S01]  /*2620*/  ISETP.GE.AND P4, PT, R23, UR5, PT ;  /* 0x0000000517007c0c */ /* 0x000fe2000bf86270 */
[----:B------:R-:W-:Y:S01]  /*2630*/  IMAD.IADD R103, R103, 0x1, R97 ;  /* 0x0000000167677824 */ /* 0x000fe200078e0261 */
[----:B------:R-:W-:-:S02]  /*2640*/  LOP3.LUT R13, R181, 0x38, R7, 0xf8, !PT ;  /* 0x00000038b50d7812 */ /* 0x000fc400078ef807 */
[-C--:B------:R-:W-:Y:S02]  /*2650*/  LOP3.LUT R0, R0, R185.reuse, RZ, 0x3c, !PT ;  /* 0x000000b900007212 */ /* 0x080fe400078e3cff */
[----:B------:R-:W-:Y:S02]  /*2660*/  ISETP.GE.AND P0, PT, R162, UR4, PT ;  /* 0x00000004a2007c0c */ /* 0x000fe4000bf06270 */
[----:B------:R-:W-:Y:S01]  /*2670*/  LOP3.LUT R3, R4, R185, RZ, 0x3c, !PT ;  /* 0x000000b904037212 */ /* 0x000fe200078e3cff */
[----:B------:R-:W-:Y:S01]  /*2680*/  IMAD.IADD R137, R137, 0x1, R0 ;  /* 0x0000000189897824 */ /* 0x000fe200078e0200 */
[----:B------:R-:W-:Y:S01]  /*2690*/  SEL R4, RZ, 0x8, P4 ;  /* 0x00000008ff047807 */ /* 0x000fe20002000000 */
[----:B------:R-:W-:Y:S01]  /*26a0*/  IMAD R0, R21, R88, RZ ;  /* 0x0000005815007224 */ /* 0x000fe200078e02ff */
[----:B------:R-:W-:Y:S01]  /*26b0*/  LOP3.LUT R13, R13, R218, RZ, 0x3c, !PT ;  /* 0x000000da0d0d7212 */ /* 0x000fe200078e3cff */
[----:B------:R-:W-:Y:S01]  /*26c0*/  IMAD.IADD R3, R186, 0x1, R3 ;  /* 0x00000001ba037824 */ /* 0x000fe200078e0203 */
[----:B------:R-:W-:-:S02]  /*26d0*/  LOP3.LUT P5, RZ, R207, 0x4, RZ, 0xc0, !PT ;  /* 0x00000004cfff7812 */ /* 0x000fc400078ac0ff */
[----:B------:R-:W-:Y:S01]  /*26e0*/  SEL R8, RZ, 0x20, P0 ;  /* 0x00000020ff087807 */ /* 0x000fe20000000000 */
[----:B------:R-:W-:Y:S01]  /*26f0*/  IMAD.IADD R136, R136, 0x1, R13 ;  /* 0x0000000188887824 */ /* 0x000fe200078e020d */
[----:B------:R-:W-:Y:S01]  /*2700*/  LOP3.LUT R20, R5, R4, RZ, 0xfc, !PT ;  /* 0x0000000405147212 */ /* 0x000fe200078efcff */
[----:B------:R-:W-:Y:S01]  /*2710*/  IMAD R13, R141, R89, R0 ;  /* 0x000000598d0d7224 */ /* 0x000fe200078e0200 */
[----:B------:R-:W-:Y:S02]  /*2720*/  LOP3.LUT R4, R5, 0x1, RZ, 0xc0, !PT ;  /* 0x0000000105047812 */ /* 0x000fe400078ec0ff */
[----:B------:R-:W-:Y:S01]  /*2730*/  SHF.R.S32.HI R118, RZ, 0x3, R6 ;  /* 0x00000003ff767819 */ /* 0x000fe20000011406 */
[----:B------:R-:W-:Y:S01]  /*2740*/  IMAD.IADD R104, R93, 0x1, R13 ;  /* 0x000000015d687824 */ /* 0x000fe200078e020d */
[----:B------:R-:W-:Y:S01]  /*2750*/  LOP3.LUT R5, R6, 0xfffffff8, RZ, 0xc0, !PT ;  /* 0xfffffff806057812 */ /* 0x000fe200078ec0ff */
[----:B------:R-:W-:Y:S01]  /*2760*/  IMAD.IADD R102, R13, 0x1, R91 ;  /* 0x000000010d667824 */ /* 0x000fe200078e025b */
[C---:B------:R-:W-:Y:S01]  /*2770*/  SHF.L.U64.HI R106, R94.reuse, 0x6, R95 ;  /* 0x000000065e6a7819 */ /* 0x040fe2000001025f */
[----:B------:R-:W-:Y:S01]  /*2780*/  IMAD.WIDE.U32 R94, R94, 0x60, RZ ;  /* 0x000000605e5e7825 */ /* 0x000fe200078e00ff */
[----:B------:R-:W-:-:S02]  /*2790*/  SHF.L.U64.HI R108, R88, 0x6, R89 ;  /* 0x00000006586c7819 */ /* 0x000fc40000010259 */
        /* <DEDUP_REMOVED lines=9> */
[----:B------:R-:W-:-:S02]  /*2830*/  LOP3.LUT R8, R9, 0x1, RZ, 0xc0, !PT ;  /* 0x0000000109087812 */ /* 0x000fc400078ec0ff */
[C---:B------:R-:W-:Y:S02]  /*2840*/  LOP3.LUT R9, R20.reuse, 0x2, RZ, 0xc0, !PT ;  /* 0x0000000214097812 */ /* 0x040fe400078ec0ff */
[----:B------:R-:W-:Y:S02]  /*2850*/  LOP3.LUT R10, R20, 0x4, RZ, 0xc0, !PT ;  /* 0x00000004140a7812 */ /* 0x000fe400078ec0ff */
[C---:B------:R-:W-:Y:S02]  /*2860*/  LOP3.LUT R21, R27.reuse, 0x2, RZ, 0xc0, !PT ;  /* 0x000000021b157812 */ /* 0x040fe400078ec0ff */
[C---:B------:R-:W-:Y:S02]  /*2870*/  LOP3.LUT R25, R27.reuse, 0x4, RZ, 0xc0, !PT ;  /* 0x000000041b197812 */ /* 0x040fe400078ec0ff */
[C---:B------:R-:W-:Y:S02]  /*2880*/  LOP3.LUT R100, R27.reuse, 0x8, RZ, 0xc0, !PT ;  /* 0x000000081b647812 */ /* 0x040fe400078ec0ff */
[----:B------:R-:W-:-:S02]  /*2890*/  LOP3.LUT R26, R27, 0x10, RZ, 0xc0, !PT ;  /* 0x000000101b1a7812 */ /* 0x000fc400078ec0ff */
[----:B------:R-:W-:Y:S02]  /*28a0*/  SHF.R.S32.HI R0, RZ, 0x1f, R30 ;  /* 0x0000001fff007819 */ /* 0x000fe4000001141e */
[----:B0-----:R-:W-:Y:S02]  /*28b0*/  LEA.HI R144, R144, 0x8, RZ, 0x19 ;  /* 0x0000000890907811 */ /* 0x001fe400078fc8ff */
[----:B------:R-:W-:Y:S02]  /*28c0*/  SHF.R.S32.HI R114, RZ, 0x3, R12 ;  /* 0x00000003ff727819 */ /* 0x000fe4000001140c */
[----:B------:R-:W-:Y:S02]  /*28d0*/  LOP3.LUT R20, R20, 0x8, RZ, 0xc0, !PT ;  /* 0x0000000814147812 */ /* 0x000fe400078ec0ff */
[----:B------:R-:W-:Y:S02]  /*28e0*/  SHF.R.S32.HI R112, RZ, 0x1f, R5 ;  /* 0x0000001fff707819 */ /* 0x000fe40000011405 */
[----:B------:R-:W-:-:S02]  /*28f0*/  SHF.R.S32.HI R111, RZ, 0x1f, R6 ;  /* 0x0000001fff6f7819 */ /* 0x000fc40000011406 */
[----:B------:R-:W-:Y:S02]  /*2900*/  SHF.R.S32.HI R110, RZ, 0x1f, R7 ;  /* 0x0000001fff6e7819 */ /* 0x000fe40000011407 */
[----:B------:R-:W-:Y:S02]  /*2910*/  LOP3.LUT R27, R27, 0x20, RZ, 0xc0, !PT ;  /* 0x000000201b1b7812 */ /* 0x000fe400078ec0ff */
[----:B----4-:R-:W-:-:S07]  /*2920*/  SHF.R.S32.HI R129, RZ, 0x1f, R101 ;  /* 0x0000001fff817819 */ /* 0x010fce0000011465 */
.L_x_1688:
[----:B0-----:R-:W0:Y:S01]  /*2930*/  LDC R32, c[0x0][0x430] ;  /* 0x00010c00ff207b82 */ /* 0x001e220000000800 */
[----:B------:R-:W-:-:S04]  /*2940*/  VIADD R2, R2, 0xffffffff ;  /* 0xffffffff02027836 */ /* 0x000fc80000000000 */
[----:B------:R-:W-:-:S03]  /*2950*/  IMAD R11, R2, 0x60, R113 ;  /* 0x00000060020b7824 */ /* 0x000fc600078e0271 */
[----:B------:R-:W1:Y:S01]  /*2960*/  LDC R124, c[0x0][0x3f4] ;  /* 0x0000fd00ff7c7b82 */ /* 0x000e620000000800 */
[----:B------:R-:W-:Y:S01]  /*2970*/  IMAD.IADD R33, R130, 0x1, R11 ;  /* 0x0000000182217824 */ /* 0x000fe200078e020b */
[----:B------:R-:W-:-:S03]  /*2980*/  ISETP.GE.AND P0, PT, R11, R24, PT ;  /* 0x000000180b00720c */ /* 0x000fc60003f06270 */
[----:B------:R-:W-:Y:S01]  /*2990*/  IMAD.MOV.U32 R11, RZ, RZ, R33 ;  /* 0x000000ffff0b7224 */ /* 0x000fe200078e0021 */
        /* <DEDUP_REMOVED lines=10> */
[----:B------:R-:W-:Y:S02]  /*2a40*/  @!P0 IMAD R31, R101, R15, R28 ;  /* 0x0000000f651f8224 */ /* 0x000fe400078e021c */
[----:B------:R-:W-:-:S04]  /*2a50*/  @!P0 IMAD.MOV.U32 R28, RZ, RZ, R11 ;  /* 0x000000ffff1c8224 */ /* 0x000fc800078e000b */
[----:B------:R-:W-:-:S04]  /*2a60*/  @!P0 IMAD.WIDE.U32 R14, R101, R14, R28 ;  /* 0x0000000e650e8225 */ /* 0x000fc800078e001c */
[----:B------:R-:W-:Y:S01]  /*2a70*/  @!P0 IMAD.IADD R15, R15, 0x1, R31 ;  /* 0x000000010f0f8824 */ /* 0x000fe200078e021f */
[----:B--2---:R-:W-:Y:S01]  /*2a80*/  @!P0 LEA R12, P4, R14, R12, 0x2 ;  /* 0x0000000c0e0c8211 */ /* 0x004fe200078810ff */
[----:B------:R-:W-:-:S03]  /*2a90*/  IMAD.MOV.U32 R28, RZ, RZ, RZ ;  /* 0x000000ffff1c7224 */ /* 0x000fc600078e00ff */
[----:B------:R-:W-:-:S05]  /*2aa0*/  @!P0 LEA.HI.X R13, R14, R13, R15, 0x2, P4 ;  /* 0x0000000d0e0d8211 */ /* 0x000fca00020f140f */
[----:B------:R0:W5:Y:S01]  /*2ab0*/  @!P0 LDG.E R28, desc[UR60][R12.64] ;  /* 0x0000003c0c1c8981 */ /* 0x000162000c1e1900 */
[----:B-1----:R-:W-:Y:S01]  /*2ac0*/  ISETP.GE.AND P0, PT, R124, 0x1, PT ;  /* 0x000000017c00780c */ /* 0x002fe20003f06270 */
[----:B------:R-:W-:Y:S01]  /*2ad0*/  IMAD.MOV R29, RZ, RZ, -R11 ;  /* 0x000000ffff1d7224 */ /* 0x000fe200078e0a0b */
[----:B------:R-:W-:Y:S01]  /*2ae0*/  ISETP.GT.AND P4, PT, R2, R126, PT ;  /* 0x0000007e0200720c */ /* 0x000fe20003f84270 */
[C---:B------:R-:W-:Y:S01]  /*2af0*/  IMAD R11, R19.reuse, 0x4800, R134 ;  /* 0x00004800130b7824 */ /* 0x040fe200078e0286 */
[----:B------:R-:W-:Y:S05]  /*2b00*/  YIELD ;  /* 0x0000000000007946 */ /* 0x000fea0003800000 */
[----:B------:R-:W-:Y:S01]  /*2b10*/  IMAD R29, R32, R29, R33 ;  /* 0x0000001d201d7224 */ /* 0x000fe200078e0221 */
[----:B------:R-:W-:Y:S01]  /*2b20*/  BSSY B0, `(.L_x_1583) ;  /* 0x00007e5000007945 */ /* 0x000fe20003800000 */
[----:B------:R-:W-:Y:S01]  /*2b30*/  IMAD R33, R19, 0x4800, R3 ;  /* 0x0000480013217824 */ /* 0x000fe200078e0203 */
[----:B------:R-:W-:Y:S01]  /*2b40*/  P2R R123, PR, RZ, 0x10 ;  /* 0x00000010ff7b7803 */ /* 0x000fe20000000000 */
[----:B------:R-:W-:-:S02]  /*2b50*/  IMAD R32, R11, 0x2, R122 ;  /* 0x000000020b207824 */ /* 0x000fc400078e027a */
[----:B------:R-:W-:Y:S01]  /*2b60*/  IMAD R33, R33, 0x2, R122 ;  /* 0x0000000221217824 */ /* 0x000fe200078e027a */
        /* <DEDUP_REMOVED lines=8> */
[-C--:B------:R-:W-:Y:S02]  /*2bf0*/  IMAD R34, R133, R2.reuse, RZ ;  /* 0x0000000285227224 */ /* 0x080fe400078e02ff */
[----:B------:R-:W-:Y:S01]  /*2c00*/  IMAD R11, R29, UR5, R14 ;  /* 0x000000051d0b7c24 */ /* 0x000fe2000f8e020e */
[----:B------:R-:W-:Y:S01]  /*2c10*/  ULDC.64 UR4, c[0x0][0x310] ;  /* 0x0000c40000047ab9 */ /* 0x000fe20000000a00 */
[----:B------:R-:W-:-:S02]  /*2c20*/  IMAD R14, R132, R2, RZ ;  /* 0x00000002840e7224 */ /* 0x000fc400078e02ff */
[----:B------:R-:W-:Y:S02]  /*2c30*/  IMAD R15, R84, UR4, RZ ;  /* 0x00000004540f7c24 */ /* 0x000fe4000f8e02ff */
[----:B------:R-:W-:Y:S01]  /*2c40*/  IMAD.IADD R13, R13, 0x1, R11 ;  /* 0x000000010d0d7824 */ /* 0x000fe200078e020b */
[----:B------:R-:W-:Y:S01]  /*2c50*/  SHF.R.S32.HI R11, RZ, 0x1f, R2 ;  /* 0x0000001fff0b7819 */ /* 0x000fe20000011402 */
[C---:B------:R-:W-:Y:S02]  /*2c60*/  IMAD R15, R28.reuse, UR5, R15 ;  /* 0x000000051c0f7c24 */ /* 0x040fe4000f8e020f */
[----:B------:R-:W-:Y:S01]  /*2c70*/  IMAD.WIDE.U32 R12, R28, UR4, R12 ;  /* 0x000000041c0c7c25 */ /* 0x000fe2000f8e000c */
[----:B------:R-:W-:-:S03]  /*2c80*/  ULDC.64 UR4, c[0x0][0x308] ;  /* 0x0000c20000047ab9 */ /* 0x000fc60000000a00 */
[----:B------:R-:W-:Y:S02]  /*2c90*/  IMAD.IADD R13, R13, 0x1, R15 ;  /* 0x000000010d0d7824 */ /* 0x000fe400078e020f */
[----:B------:R-:W-:Y:S02]  /*2ca0*/  IMAD R15, R0, UR4, RZ ;  /* 0x00000004000f7c24 */ /* 0x000fe4000f8e02ff */
[----:B------:R-:W-:Y:S02]  /*2cb0*/  IMAD R39, R11, R88, R34 ;  /* 0x000000580b277224 */ /* 0x000fe400078e0222 */
[C---:B------:R-:W-:Y:S02]  /*2cc0*/  IMAD R115, R30.reuse, UR5, R15 ;  /* 0x000000051e737c24 */ /* 0x040fe4000f8e020f */
[----:B------:R-:W-:Y:S01]  /*2cd0*/  IMAD.WIDE.U32 R34, R30, UR4, R12 ;  /* 0x000000041e227c25 */ /* 0x000fe2000f8e000c */
[----:B------:R-:W-:-:S03]  /*2ce0*/  ULDC.64 UR4, c[0x0][0x2e8] ;  /* 0x0000ba0000047ab9 */ /* 0x000fc60000000a00 */
[----:B------:R-:W-:Y:S01]  /*2cf0*/  IMAD.IADD R115, R35, 0x1, R115 ;  /* 0x0000000123737824 */ /* 0x000fe200078e0273 */
[----:B------:R-:W-:Y:S01]  /*2d00*/  LEA R116, P4, R34, UR4, 0x1 ;  /* 0x0000000422747c11 */ /* 0x000fe2000f8808ff */
[----:B------:R-:W-:Y:S02]  /*2d10*/  IMAD R37, R11, R94, R14 ;  /* 0x0000005e0b257224 */ /* 0x000fe400078e020e */
[----:B------:R-:W-:Y:S01]  /*2d20*/  IMAD R85, R2, -0x60, R24 ;  /* 0xffffffa002557824 */ /* 0x000fe200078e0218 */
[----:B------:R-:W-:Y:S01]  /*2d30*/  LEA.HI.X R115, R34, UR5, R115, 0x1, P4 ;  /* 0x0000000522737c11 */ /* 0x000fe2000a0f0c73 */
[----:B------:R-:W-:-:S03]  /*2d40*/  IMAD.WIDE.U32 R14, R94, R2, RZ ;  /* 0x000000025e0e7225 */ /* 0x000fc600078e00ff */
[----:B------:R-:W-:Y:S01]  /*2d50*/  VIMNMX R85, R85, 0x60, PT ;  /* 0x0000006055557848 */ /* 0x000fe20003fe0100 */
        /* <DEDUP_REMOVED lines=60> */
.L_x_1587:
[----:B------:R-:W-:Y:S05]  /*3120*/  BSYNC B1 ;  /* 0x0000000000017941 */ /* 0x000fea0003800000 */
.L_x_1586:
        /* <DEDUP_REMOVED lines=56> */
.L_x_1589:
[----:B------:R-:W-:Y:S05]  /*34b0*/  BSYNC B1 ;  /* 0x0000000000017941 */ /* 0x000fea0003800000 */
.L_x_1588:
[----:B------:R-:W2:Y:S01]  /*34c0*/  LDL R11, [R1+0x30] ;  /* 0x00003000010b7983 */ /* 0x000ea20000100800 */
[----:B0-----:R-:W-:Y:S01]  /*34d0*/  IMAD.MOV.U32 R12, RZ, RZ, R63 ;  /* 0x000000ffff0c7224 */ /* 0x001fe200078e003f */
[----:B------:R-:W-:Y:S01]  /*34e0*/  PRMT R157, R83, 0x5410, R86 ;  /* 0x00005410539d7816 */ /* 0x000fe20000000056 */
[----:B------:R-:W-:Y:S02]  /*34f0*/  IMAD.MOV.U32 R13, RZ, RZ, R66 ;  /* 0x000000ffff0d7224 */ /* 0x000fe400078e0042 */
[----:B------:R-:W-:-:S03]  /*3500*/  IMAD.MOV.U32 R14, RZ, RZ, R67 ;  /* 0x000000ffff0e7224 */ /* 0x000fc600078e0043 */
[----:B------:R-:W-:Y:S01]  /*3510*/  PRMT R209, R13, 0x7610, R209 ;  /* 0x000076100dd17816 */ /* 0x000fe200000000d1 */
[----:B------:R-:W-:Y:S01]  /*3520*/  IMAD.MOV.U32 R13, RZ, RZ, R74 ;  /* 0x000000ffff0d7224 */ /* 0x000fe200078e004a */
[----:B------:R-:W-:Y:S01]  /*3530*/  PRMT R204, R14, 0x7610, R204 ;  /* 0x000076100ecc7816 */ /* 0x000fe200000000cc */
[----:B------:R-:W-:-:S03]  /*3540*/  IMAD.MOV.U32 R14, RZ, RZ, R75 ;  /* 0x000000ffff0e7224 */ /* 0x000fc600078e004b */
[----:B------:R-:W-:Y:S01]  /*3550*/  PRMT R209, R209, 0x5410, R13 ;  /* 0x00005410d1d17816 */ /* 0x000fe2000000000d */
[----:B------:R-:W-:Y:S01]  /*3560*/  IMAD.MOV.U32 R13, RZ, RZ, R60 ;  /* 0x000000ffff0d7224 */ /* 0x000fe200078e003c */
[----:B--2---:R-:W-:Y:S01]  /*3570*/  R2UR UR4, R11 ;  /* 0x000000000b0472ca */ /* 0x004fe200000e0000 */
[----:B------:R-:W-:-:S05]  /*3580*/  IMAD.MOV.U32 R11, RZ, RZ, R62 ;  /* 0x000000ffff0b7224 */ /* 0x000fca00078e003e */
[----:B------:R-:W-:Y:S01]  /*3590*/  PRMT R189, R12, 0x5410, R11 ;  /* 0x000054100cbd7816 */ /* 0x000fe2000000000b */
[----:B------:R-:W-:Y:S02]  /*35a0*/  IMAD.MOV.U32 R11, RZ, RZ, R70 ;  /* 0x000000ffff0b7224 */ /* 0x000fe400078e0046 */
[----:B------:R-:W-:-:S03]  /*35b0*/  IMAD.MOV.U32 R12, RZ, RZ, R71 ;  /* 0x000000ffff0c7224 */ /* 0x000fc600078e0047 */
[----:B------:R-:W-:Y:S01]  /*35c0*/  PRMT R210, R11, 0x5410, R14 ;  /* 0x000054100bd27816 */ /* 0x000fe2000000000e */
[----:B------:R-:W-:Y:S01]  /*35d0*/  IMAD.MOV.U32 R11, RZ, RZ, R78 ;  /* 0x000000ffff0b7224 */ /* 0x000fe200078e004e */
[----:B------:R-:W-:Y:S01]  /*35e0*/  PRMT R204, R204, 0x5410, R12 ;  /* 0x00005410cccc7816 */ /* 0x000fe2000000000c */
[----:B------:R-:W-:Y:S01]  /*35f0*/  IMAD.MOV.U32 R12, RZ, RZ, R79 ;  /* 0x000000ffff0c7224 */ /* 0x000fe200078e004f */
[----:B------:R-:W-:Y:S01]  /*3600*/  UISETP.NE.AND UP0, UPT, UR4, 0x3, UPT ;  /* 0x000000030400788c */ /* 0x000fe2000bf05270 */
[----:B------:R-:W-:Y:S01]  /*3610*/  IMAD.MOV.U32 R14, RZ, RZ, R61 ;  /* 0x000000ffff0e7224 */ /* 0x000fe200078e003d */
[----:B------:R-:W-:Y:S01]  /*3620*/  PRMT R150, R150, 0x5410, R11 ;  /* 0x0000541096967816 */ /* 0x000fe2000000000b */
[----:B------:R-:W-:Y:S01]  /*3630*/  IMAD.MOV.U32 R11, RZ, RZ, R64 ;  /* 0x000000ffff0b7224 */ /* 0x000fe200078e0040 */
[----:B------:R-:W-:Y:S01]  /*3640*/  PRMT R211, R211, 0x5410, R12 ;  /* 0x00005410d3d37816 */ /* 0x000fe2000000000c */
[----:B------:R-:W-:Y:S01]  /*3650*/  IMAD.MOV.U32 R12, RZ, RZ, R65 ;  /* 0x000000ffff0c7224 */ /* 0x000fe200078e0041 */
[----:B------:R-:W-:Y:S01]  /*3660*/  PRMT R158, R13, 0x5410, R14 ;  /* 0x000054100d9e7816 */ /* 0x000fe2000000000e */
[----:B------:R-:W-:Y:S01]  /*3670*/  IMAD.MOV.U32 R13, RZ, RZ, R68 ;  /* 0x000000ffff0d7224 */ /* 0x000fe200078e0044 */
[----:B------:R-:W-:Y:S01]  /*3680*/  PLOP3.LUT P0, PT, PT, PT, UP0, 0x80, 0x0 ;  /* 0x000000000000781c */ /* 0x000fe20003f0f008 */
[----:B------:R-:W-:Y:S01]  /*3690*/  IMAD.MOV.U32 R14, RZ, RZ, R69 ;  /* 0x000000ffff0e7224 */ /* 0x000fe200078e0045 */
[----:B------:R-:W-:Y:S01]  /*36a0*/  PRMT R159, R12, 0x5410, R11 ;  /* 0x000054100c9f7816 */ /* 0x000fe2000000000b */
[----:B------:R-:W-:-:S02]  /*36b0*/  IMAD.MOV.U32 R12, RZ, RZ, R72 ;  /* 0x000000ffff0c7224 */ /* 0x000fc400078e0048 */
[----:B------:R-:W-:Y:S01]  /*36c0*/  IMAD.MOV.U32 R11, RZ, RZ, R77 ;  /* 0x000000ffff0b7224 */ /* 0x000fe200078e004d */
[----:B------:R-:W-:Y:S01]  /*36d0*/  PRMT R200, R14, 0x5410, R13 ;  /* 0x000054100ec87816 */ /* 0x000fe2000000000d */
[----:B------:R-:W-:Y:S02]  /*36e0*/  IMAD.MOV.U32 R14, RZ, RZ, R76 ;  /* 0x000000ffff0e7224 */ /* 0x000fe400078e004c */
[----:B------:R-:W-:Y:S01]  /*36f0*/  IMAD.MOV.U32 R13, RZ, RZ, R73 ;  /* 0x000000ffff0d7224 */ /* 0x000fe200078e0049 */
[----:B------:R-:W-:Y:S01]  /*3700*/  PRMT R212, R11, 0x5410, R12 ;  /* 0x000054100bd47816 */ /* 0x000fe2000000000c */
[----:B------:R-:W-:Y:S01]  /*3710*/  IMAD.MOV.U32 R12, RZ, RZ, R80 ;  /* 0x000000ffff0c7224 */ /* 0x000fe200078e0050 */
[----:B------:R-:W-:Y:S01]  /*3720*/  PRMT R211, R14, 0x7610, R211 ;  /* 0x000076100ed37816 */ /* 0x000fe200000000d3 */
[----:B-----5:R-:W-:Y:S01]  /*3730*/  IMAD.MOV.U32 R14, RZ, RZ, R34 ;  /* 0x000000ffff0e7224 */ /* 0x020fe200078e0022 */
[----:B------:R-:W-:Y:S01]  /*3740*/  PRMT R224, R224, 0x5410, R13 ;  /* 0x00005410e0e07816 */ /* 0x000fe2000000000d */
[----:B------:R-:W-:Y:S01]  /*3750*/  IMAD.MOV.U32 R11, RZ, RZ, R35 ;  /* 0x000000ffff0b7224 */ /* 0x000fe200078e0023 */
[----:B------:R-:W-:Y:S01]  /*3760*/  PRMT R150, R12, 0x7610, R150 ;  /* 0x000076100c967816 */ /* 0x000fe20000000096 */
[----:B------:R-:W-:-:S02]  /*3770*/  IMAD.MOV.U32 R13, RZ, RZ, R81 ;  /* 0x000000ffff0d7224 */ /* 0x000fc400078e0051 */
[----:B------:R-:W-:Y:S01]  /*3780*/  IMAD.MOV.U32 R12, RZ, RZ, R42 ;  /* 0x000000ffff0c7224 */ /* 0x000fe200078e002a */
[----:B------:R-:W-:Y:S01]  /*3790*/  PRMT R83, R14, 0x5410, R11 ;  /* 0x000054100e537816 */ /* 0x000fe2000000000b */
[----:B------:R-:W-:Y:S01]  /*37a0*/  IMAD.MOV.U32 R11, RZ, RZ, R43 ;  /* 0x000000ffff0b7224 */ /* 0x000fe200078e002b */
[----:B------:R-:W-:Y:S01]  /*37b0*/  PRMT R224, R13, 0x7610, R224 ;  /* 0x000076100de07816 */ /* 0x000fe200000000e0 */
[----:B------:R-:W-:Y:S02]  /*37c0*/  IMAD.MOV.U32 R14, RZ, RZ, R38 ;  /* 0x000000ffff0e7224 */ /* 0x000fe400078e0026 */
[----:B------:R-:W-:Y:S01]  /*37d0*/  IMAD.MOV.U32 R13, RZ, RZ, R39 ;  /* 0x000000ffff0d7224 */ /* 0x000fe200078e0027 */
[----:B------:R-:W-:Y:S01]  /*37e0*/  PRMT R131, R12, 0x5410, R11 ;  /* 0x000054100c837816 */ /* 0x000fe2000000000b */
[----:B------:R-:W-:Y:S02]  /*37f0*/  IMAD.MOV.U32 R12, RZ, RZ, R50 ;  /* 0x000000ffff0c7224 */ /* 0x000fe400078e0032 */
        /* <DEDUP_REMOVED lines=25> */
[----:B------:R-:W-:-:S04]  /*3990*/  PRMT R147, R14, 0x5410, R13 ;  /* 0x000054100e937816 */ /* 0x000fc8000000000d */
[----:B------:R-:W-:Y:S01]  /*39a0*/  PRMT R156, R12, 0x5410, R11 ;  /* 0x000054100c9c7816 */ /* 0x000fe2000000000b */
[----:B------:R-:W-:Y:S06]  /*39b0*/  @!P0 BRA `(.L_x_1590) ;  /* 0x0000000000048947 */ /* 0x000fec0003800000 */
[----:B------:R-:W-:Y:S01]  /*39c0*/  BPT.TRAP 0x1 ;  /* 0x000000040000795c */ /* 0x000fe20000300000 */
.L_x_1590:
[----:B------:R-:W-:Y:S01]  /*39d0*/  IMAD R86, R19, 0x8, R18 ;  /* 0x0000000813567824 */ /* 0x000fe200078e0212 */
[----:B------:R-:W-:Y:S01]  /*39e0*/  SHF.L.U32 R87, R175, 0x1f, RZ ;  /* 0x0000001faf577819 */ /* 0x000fe200000006ff */
[----:B------:R-:W-:Y:S03]  /*39f0*/  BSSY B1, `(.L_x_1591) ;  /* 0x0000003000017945 */ /* 0x000fe60003800000 */
[----:B------:R-:W0:Y:S02]  /*3a00*/  SYNCS.PHASECHK.TRANS64.TRYWAIT P6, [R86+URZ+0x2a890], R87 ;  /* 0x02a89057560075a7 */ /* 0x000e2400080c017f */
[----:B0-----:R-:W-:Y:S05]  /*3a10*/  @!P6 BRA `(.L_x_1592) ;  /* 0x0000024c00a8e947 */ /* 0x001fea0003800000 */
.L_x_2005:
[----:B------:R-:W-:Y:S05]  /*3a20*/  BSYNC B1 ;  /* 0x0000000000017941 */ /* 0x000fea0003800000 */
.L_x_1591:
[----:B------:R-:W-:-:S03]  /*3a30*/  UMOV UR4, 0xffffffff ;  /* 0xffffffff00047882 */ /* 0x000fc60000000000 */
[----:B------:R-:W-:Y:S05]  /*3a40*/  BRA.DIV UR4, `(.L_x_1593) ;  /* 0x0000024e04b07947 */ /* 0x000fea000b800000 */
[----:B------:R1:W2:Y:S04]  /*3a50*/  SHFL.IDX PT, R82, R115, RZ, 0x1c1f ;  /* 0x001c1fff73527589 */ /* 0x0002a800000e0000 */
[----:B------:R1:W3:Y:S02]  /*3a60*/  SHFL.IDX PT, R11, R116, RZ, 0x1c1f ;  /* 0x001c1fff740b7589 */ /* 0x0002e400000e0000 */
.L_x_2009:
        /* <DEDUP_REMOVED lines=27> */
[----:B------:R-:W-:Y:S02]  /*3c20*/  PRMT R13, R211, 0x5432, R148 ;  /* 0x00005432d30d7816 */ /* 0x000fe40000000094 */
        /* <DEDUP_REMOVED lines=29> */
.L_x_1599:
[----:B------:R-:W-:Y:S05]  /*3e00*/  BSYNC B3 ;  /* 0x0000000000037941 */ /* 0x000fea0003800000 */
.L_x_1598:
[----:B---3--:R-:W-:-:S04]  /*3e10*/  LEA R78, P4, R16, R11, 0x1 ;  /* 0x0000000b104e7211 */ /* 0x008fc800078808ff */
[----:B--2---:R-:W-:-:S05]  /*3e20*/  LEA.HI.X R79, R16, R82, R17, 0x1, P4 ;  /* 0x00000052104f7211 */ /* 0x004fca00020f0c11 */
[----:B0-----:R4:W-:Y:S04]  /*3e30*/  ST.E.128 desc[UR60][R78.64], R12 ;  /* 0x0000000c4e007985 */ /* 0x0019e8000c101d3c */
.L_x_1597:
[----:B------:R-:W-:Y:S05]  /*3e40*/  BSYNC B2 ;  /* 0x0000000000027941 */ /* 0x000fea0003800000 */
.L_x_1596:
        /* <DEDUP_REMOVED lines=11> */
[----:B------:R-:W-:Y:S01]  /*3f00*/  PRMT R77, R211, 0x5410, R75 ;  /* 0x00005410d34d7816 */ /* 0x000fe2000000004b */
        /* <DEDUP_REMOVED lines=43> */
.L_x_1603:
[----:B------:R-:W-:Y:S05]  /*41c0*/  BSYNC B3 ;  /* 0x0000000000037941 */ /* 0x000fea0003800000 */
.L_x_1602:
[----:B------:R-:W-:Y:S02]  /*41d0*/  IMAD.SHL.U32 R76, R170, 0x8, RZ ;  /* 0x00000008aa4c7824 */ /* 0x000fe400078e00ff */
[----:B---3--:R-:W-:Y:S02]  /*41e0*/  IMAD.MOV.U32 R74, RZ, RZ, R11 ;  /* 0x000000ffff4a7224 */ /* 0x008fe400078e000b */
[----:B--2---:R-:W-:Y:S02]  /*41f0*/  IMAD.MOV.U32 R75, RZ, RZ, R82 ;  /* 0x000000ffff4b7224 */ /* 0x004fe400078e0052 */
[----:B------:R-:W-:-:S05]  /*4200*/  IMAD.WIDE R74, R76, 0x2, R74 ;  /* 0x000000024c4a7825 */ /* 0x000fca00078e024a */
[----:B0-----:R0:W-:Y:S02]  /*4210*/  ST.E.128 desc[UR60][R74.64], R12 ;  /* 0x0000000c4a007985 */ /* 0x0011e4000c101d3c */
.L_x_1601:
[----:B------:R-:W-:Y:S05]  /*4220*/  BSYNC B2 ;  /* 0x0000000000027941 */ /* 0x000fea0003800000 */
.L_x_1600:
[----:B------:R-:W-:Y:S01]  /*4230*/  ISETP.NE.AND P4, PT, R25, RZ, PT ;  /* 0x000000ff1900720c */ /* 0x000fe20003f85270 */
[----:B------:R-:W-:-:S12]  /*4240*/  BSSY B2, `(.L_x_1604) ;  /* 0x000003a000027945 */ /* 0x000fd80003800000 */
[----:B------:R-:W-:Y:S05]  /*4250*/  @!P4 BRA `(.L_x_1605) ;  /* 0x0000000000e0c947 */ /* 0x000fea0003800000 */
[----:B0---4-:R0:W4:Y:S01]  /*4260*/  LDS.128 R12, [R33+0x3000] ;  /* 0x00300000210c7984 */ /* 0x0111220000000c00 */
[----:B------:R-:W-:Y:S01]  /*4270*/  ISETP.GE.AND P4, PT, R177, R124, PT ;  /* 0x0000007cb100720c */ /* 0x000fe20003f86270 */
[----:B------:R-:W-:Y:S01]  /*4280*/  IMAD.SHL.U32 R76, R171, 0x8, RZ ;  /* 0x00000008ab4c7824 */ /* 0x000fe200078e00ff */
[----:B------:R-:W-:Y:S01]  /*4290*/  BSSY B3, `(.L_x_1606) ;  /* 0x0000033000037945 */ /* 0x000fe20003800000 */
[----:B---3--:R-:W-:Y:S02]  /*42a0*/  IMAD.MOV.U32 R74, RZ, RZ, R11 ;  /* 0x000000ffff4a7224 */ /* 0x008fe400078e000b */
[----:B--2---:R-:W-:Y:S02]  /*42b0*/  IMAD.MOV.U32 R75, RZ, RZ, R82 ;  /* 0x000000ffff4b7224 */ /* 0x004fe400078e0052 */
[----:B------:R-:W-:-:S06]  /*42c0*/  IMAD.WIDE R74, R76, 0x2, R74 ;  /* 0x000000024c4a7825 */ /* 0x000fcc00078e024a */
[----:B0-----:R-:W-:Y:S05]  /*42d0*/  @P4 BRA `(.L_x_1607) ;  /* 0x0000000000b84947 */ /* 0x001fea0003800000 */
[----:B------:R-:W-:Y:S02]  /*42e0*/  SHF.R.U64 R76, R72, 0x10, R73 ;  /* 0x00000010484c7819 */ /* 0x000fe40000001249 */
[--C-:B------:R-:W-:Y:S02]  /*42f0*/  SHF.R.U64 R77, R70, 0x10, R71.reuse ;  /* 0x00000010464d7819 */ /* 0x100fe40000001247 */
[----:B------:R-:W-:Y:S02]  /*4300*/  SHF.R.U32.HI R70, RZ, 0x10, R71 ;  /* 0x00000010ff467819 */ /* 0x000fe40000011647 */
[----:B------:R-:W-:Y:S02]  /*4310*/  PRMT R76, R212, 0x5432, R76 ;  /* 0x00005432d44c7816 */ /* 0x000fe4000000004c */
[----:B------:R-:W-:Y:S02]  /*4320*/  PRMT R71, R210, 0x5410, R77 ;  /* 0x00005410d2477816 */ /* 0x000fe4000000004d */
[----:B------:R-:W-:-:S02]  /*4330*/  SHF.R.U32.HI R72, RZ, 0x10, R73 ;  /* 0x00000010ff487819 */ /* 0x000fc40000011649 */
[C---:B----4-:R-:W-:Y:S01]  /*4340*/  LOP3.LUT R78, R13.reuse, 0xffff0000, RZ, 0xc0, !PT ;  /* 0xffff00000d4e7812 */ /* 0x050fe200078ec0ff */
[----:B------:R-:W-:Y:S01]  /*4350*/  IMAD.U32 R13, R13, 0x10000, RZ ;  /* 0x000100000d0d7824 */ /* 0x000fe200078e00ff */
[----:B------:R-:W-:Y:S02]  /*4360*/  LOP3.LUT R77, R76, 0xffff0000, RZ, 0xc0, !PT ;  /* 0xffff00004c4d7812 */ /* 0x000fe400078ec0ff */
[C---:B------:R-:W-:Y:S01]  /*4370*/  LOP3.LUT R73, R71.reuse, 0xffff0000, RZ, 0xc0, !PT ;  /* 0xffff000047497812 */ /* 0x040fe200078ec0ff */
[----:B------:R-:W-:Y:S01]  /*4380*/  IMAD.U32 R71, R71, 0x10000, RZ ;  /* 0x0001000047477824 */ /* 0x000fe200078e00ff */
[----:B------:R-:W-:Y:S01]  /*4390*/  PRMT R72, R224, 0x5432, R72 ;  /* 0x00005432e0487816 */ /* 0x000fe20000000048 */
[----:B------:R-:W-:Y:S01]  /*43a0*/  FMUL.FTZ R79, R78, R77 ;  /* 0x0000004d4e4f7220 */ /* 0x000fe20000410000 */
[----:B------:R-:W-:Y:S01]  /*43b0*/  PRMT R70, R204, 0x5432, R70 ;  /* 0x00005432cc467816 */ /* 0x000fe20000000046 */
[-C--:B------:R-:W-:Y:S01]  /*43c0*/  FMUL.FTZ R78, R78, R73.reuse ;  /* 0x000000494e4e7220 */ /* 0x080fe20000410000 */
[C---:B------:R-:W-:Y:S01]  /*43d0*/  LOP3.LUT R80, R14.reuse, 0xffff0000, RZ, 0xc0, !PT ;  /* 0xffff00000e507812 */ /* 0x040fe200078ec0ff */
[----:B------:R-:W-:Y:S01]  /*43e0*/  FFMA.FTZ R73, R13, R73, -R79 ;  /* 0x000000490d497223 */ /* 0x000fe2000001084f */
[----:B------:R-:W-:-:S02]  /*43f0*/  IMAD.U32 R14, R14, 0x10000, RZ ;  /* 0x000100000e0e7824 */ /* 0x000fc400078e00ff */
[----:B------:R-:W-:Y:S01]  /*4400*/  FFMA.FTZ R13, R13, R77, R78 ;  /* 0x0000004d0d0d7223 */ /* 0x000fe2000001004e */
[C---:B------:R-:W-:Y:S01]  /*4410*/  IMAD.U32 R77, R72.reuse, 0x10000, RZ ;  /* 0x00010000484d7824 */ /* 0x040fe200078e00ff */
[----:B------:R-:W-:Y:S01]  /*4420*/  LOP3.LUT R72, R72, 0xffff0000, RZ, 0xc0, !PT ;  /* 0xffff000048487812 */ /* 0x000fe200078ec0ff */
[C---:B------:R-:W-:Y:S01]  /*4430*/  IMAD.U32 R78, R70.reuse, 0x10000, RZ ;  /* 0x00010000464e7824 */ /* 0x040fe200078e00ff */
[----:B------:R-:W-:Y:S01]  /*4440*/  LOP3.LUT R70, R70, 0xffff0000, RZ, 0xc0, !PT ;  /* 0xffff000046467812 */ /* 0x000fe200078ec0ff */
[C---:B------:R-:W-:Y:S01]  /*4450*/  FMUL.FTZ R79, R80.reuse, R77 ;  /* 0x0000004d504f7220 */ /* 0x040fe20000410000 */
[----:B------:R-:W-:Y:S01]  /*4460*/  F2FP.BF16.F32.PACK_AB R13, R13, R73 ;  /* 0x000000490d0d723e */ /* 0x000fe200000010ff */
[-C--:B------:R-:W-:Y:S02]  /*4470*/  FMUL.FTZ R80, R80, R78.reuse ;  /* 0x0000004e50507220 */ /* 0x080fe40000410000 */
[----:B------:R-:W-:Y:S01]  /*4480*/  FFMA.FTZ R79, R14, R78, -R79 ;  /* 0x0000004e0e4f7223 */ /* 0x000fe2000001084f */
[----:B------:R-:W-:-:S02]  /*4490*/  IMAD.U32 R78, R76, 0x10000, RZ ;  /* 0x000100004c4e7824 */ /* 0x000fc400078e00ff */
        /* <DEDUP_REMOVED lines=10> */
[C---:B------:R-:W-:Y:S01]  /*4540*/  FMUL.FTZ R70, R12.reuse, R78 ;  /* 0x0000004e0c467220 */ /* 0x040fe20000410000 */
[----:B------:R-:W-:-:S03]  /*4550*/  FMUL.FTZ R12, R12, R71 ;  /* 0x000000470c0c7220 */ /* 0x000fc60000410000 */
[----:B------:R-:W-:Y:S01]  /*4560*/  F2FP.BF16.F32.PACK_AB R14, R14, R76 ;  /* 0x0000004c0e0e723e */ /* 0x000fe200000010ff */
[C---:B------:R-:W-:Y:S01]  /*4570*/  FFMA.FTZ R70, R77.reuse, R71, -R70 ;  /* 0x000000474d467223 */ /* 0x040fe20000010846 */
[----:B------:R-:W-:-:S03]  /*4580*/  FFMA.FTZ R12, R77, R78, R12 ;  /* 0x0000004e4d0c7223 */ /* 0x000fc6000001000c */
[----:B------:R-:W-:Y:S02]  /*4590*/  IMAD.MOV.U32 R15, RZ, RZ, R14 ;  /* 0x000000ffff0f7224 */ /* 0x000fe400078e000e */
[----:B------:R-:W-:Y:S01]  /*45a0*/  F2FP.BF16.F32.PACK_AB R12, R12, R70 ;  /* 0x000000460c0c723e */ /* 0x000fe200000010ff */
[----:B------:R-:W-:-:S07]  /*45b0*/  IMAD.MOV.U32 R14, RZ, RZ, R79 ;  /* 0x000000ffff0e7224 */ /* 0x000fce00078e004f */
.L_x_1607:
[----:B------:R-:W-:Y:S05]  /*45c0*/  BSYNC B3 ;  /* 0x0000000000037941 */ /* 0x000fea0003800000 */
.L_x_1606:
[----:B----4-:R0:W-:Y:S02]  /*45d0*/  ST.E.128 desc[UR60][R74.64], R12 ;  /* 0x0000000c4a007985 */ /* 0x0101e4000c101d3c */
.L_x_1605:
[----:B------:R-:W-:Y:S05]  /*45e0*/  BSYNC B2 ;  /* 0x0000000000027941 */ /* 0x000fea0003800000 */
.L_x_1604:
        /* <DEDUP_REMOVED lines=11> */
[--C-:B------:R-:W-:Y:S01]  /*46a0*/  SHF.R.U64 R73, R66, 0x10, R67.reuse ;  /* 0x0000001042497819 */ /* 0x100fe20000001243 */
[----:B------:R-:W-:Y:S01]  /*46b0*/  IMAD.U32 R76, R12, 0x10000, RZ ;  /* 0x000100000c4c7824 */ /* 0x000fe200078e00ff */
[----:B------:R-:W-:Y:S01]  /*46c0*/  SHF.R.U32.HI R75, RZ, 0x10, R67 ;  /* 0x00000010ff4b7819 */ /* 0x000fe20000011643 */
[----:B------:R-:W-:Y:S01]  /*46d0*/  IMAD.U32 R67, R14, 0x10000, RZ ;  /* 0x000100000e437824 */ /* 0x000fe200078e00ff */
[----:B------:R-:W-:Y:S02]  /*46e0*/  SHF.R.U32.HI R69, RZ, 0x10, R69 ;  /* 0x00000010ff457819 */ /* 0x000fe40000011645 */
[----:B------:R-:W-:Y:S02]  /*46f0*/  PRMT R72, R200, 0x5432, R72 ;  /* 0x00005432c8487816 */ /* 0x000fe40000000048 */
[----:B------:R-:W-:-:S02]  /*4700*/  PRMT R73, R209, 0x5410, R73 ;  /* 0x00005410d1497816 */ /* 0x000fc40000000049 */
[----:B------:R-:W-:Y:S01]  /*4710*/  LOP3.LUT R66, R15, 0xffff0000, RZ, 0xc0, !PT ;  /* 0xffff00000f427812 */ /* 0x000fe200078ec0ff */
[C---:B------:R-:W-:Y:S01]  /*4720*/  IMAD.U32 R15, R13.reuse, 0x10000, RZ ;  /* 0x000100000d0f7824 */ /* 0x040fe200078e00ff */
[----:B------:R-:W-:Y:S02]  /*4730*/  LOP3.LUT R80, R13, 0xffff0000, RZ, 0xc0, !PT ;  /* 0xffff00000d507812 */ /* 0x000fe400078ec0ff */
[----:B------:R-:W-:Y:S02]  /*4740*/  PRMT R68, R204, 0x5410, R75 ;  /* 0x00005410cc447816 */ /* 0x000fe4000000004b */
[----:B------:R-:W-:Y:S02]  /*4750*/  PRMT R69, R200, 0x5410, R69 ;  /* 0x00005410c8457816 */ /* 0x000fe40000000045 */
[----:B------:R-:W-:Y:S01]  /*4760*/  LOP3.LUT R13, R72, 0xffff0000, RZ, 0xc0, !PT ;  /* 0xffff0000480d7812 */ /* 0x000fe200078ec0ff */
[----:B------:R-:W-:Y:S01]  /*4770*/  IMAD.U32 R78, R68, 0x10000, RZ ;  /* 0x00010000444e7824 */ /* 0x000fe200078e00ff */
[----:B------:R-:W-:Y:S01]  /*4780*/  LOP3.LUT R75, R73, 0xffff0000, RZ, 0xc0, !PT ;  /* 0xffff0000494b7812 */ /* 0x000fe200078ec0ff */
[C---:B------:R-:W-:Y:S01]  /*4790*/  IMAD.U32 R77, R69.reuse, 0x10000, RZ ;  /* 0x00010000454d7824 */ /* 0x040fe200078e00ff */
[----:B------:R-:W-:Y:S01]  /*47a0*/  LOP3.LUT R69, R69, 0xffff0000, RZ, 0xc0, !PT ;  /* 0xffff000045457812 */ /* 0x000fe200078ec0ff */
[----:B------:R-:W-:Y:S01]  /*47b0*/  FMUL.FTZ R79, R80, R13 ;  /* 0x0000000d504f7220 */ /* 0x000fe20000410000 */
[----:B------:R-:W-:Y:S01]  /*47c0*/  LOP3.LUT R68, R68, 0xffff0000, RZ, 0xc0, !PT ;  /* 0xffff000044447812 */ /* 0x000fe200078ec0ff */
[----:B------:R-:W-:Y:S01]  /*47d0*/  FMUL.FTZ R80, R80, R75 ;  /* 0x0000004b50507220 */ /* 0x000fe20000410000 */
[----:B------:R-:W-:Y:S01]  /*47e0*/  LOP3.LUT R12, R12, 0xffff0000, RZ, 0xc0, !PT ;  /* 0xffff00000c0c7812 */ /* 0x000fe200078ec0ff */
[----:B------:R-:W-:Y:S01]  /*47f0*/  IMAD.U32 R72, R72, 0x10000, RZ ;  /* 0x0001000048487824 */ /* 0x000fe200078e00ff */
[----:B------:R-:W-:Y:S01]  /*4800*/  LOP3.LUT R14, R14, 0xffff0000, RZ, 0xc0, !PT ;  /* 0xffff00000e0e7812 */ /* 0x000fe200078ec0ff */
[----:B------:R-:W-:Y:S01]  /*4810*/  FFMA.FTZ R80, R15, R13, R80 ;  /* 0x0000000d0f507223 */ /* 0x000fe20000010050 */
[----:B------:R-:W-:Y:S01]  /*4820*/  FMUL.FTZ R13, R66, R69 ;  /* 0x00000045420d7220 */ /* 0x000fe20000410000 */
[----:B------:R-:W-:-:S02]  /*4830*/  IMAD.U32 R73, R73, 0x10000, RZ ;  /* 0x0001000049497824 */ /* 0x000fc400078e00ff */
[----:B------:R-:W-:Y:S01]  /*4840*/  FMUL.FTZ R66, R66, R68 ;  /* 0x0000004442427220 */ /* 0x000fe20000410000 */
[----:B------:R-:W-:Y:S01]  /*4850*/  FFMA.FTZ R79, R15, R75, -R79 ;  /* 0x0000004b0f4f7223 */ /* 0x000fe2000001084f */
[C---:B------:R-:W-:Y:S01]  /*4860*/  FMUL.FTZ R15, R12.reuse, R72 ;  /* 0x000000480c0f7220 */ /* 0x040fe20000410000 */
[----:B------:R-:W-:Y:S01]  /*4870*/  FMUL.FTZ R12, R12, R73 ;  /* 0x000000490c0c7220 */ /* 0x000fe20000410000 */
[C---:B------:R-:W-:Y:S01]  /*4880*/  FFMA.FTZ R13, R74.reuse, R68, -R13 ;  /* 0x000000444a0d7223 */ /* 0x040fe2000001080d */
[----:B------:R-:W-:Y:S01]  /*4890*/  FFMA.FTZ R66, R74, R69, R66 ;  /* 0x000000454a427223 */ /* 0x000fe20000010042 */
[C---:B------:R-:W-:Y:S01]  /*48a0*/  FMUL.FTZ R81, R14.reuse, R77 ;  /* 0x0000004d0e517220 */ /* 0x040fe20000410000 */
[----:B------:R-:W-:Y:S01]  /*48b0*/  FMUL.FTZ R14, R14, R78 ;  /* 0x0000004e0e0e7220 */ /* 0x000fe20000410000 */
[C---:B------:R-:W-:Y:S01]  /*48c0*/  FFMA.FTZ R15, R76.reuse, R73, -R15 ;  /* 0x000000494c0f7223 */ /* 0x040fe2000001080f */
[----:B------:R-:W-:Y:S01]  /*48d0*/  FFMA.FTZ R12, R76, R72, R12 ;  /* 0x000000484c0c7223 */ /* 0x000fe2000001000c */
[----:B------:R-:W-:Y:S01]  /*48e0*/  F2FP.BF16.F32.PACK_AB R13, R66, R13 ;  /* 0x0000000d420d723e */ /* 0x000fe200000010ff */
[C---:B------:R-:W-:Y:S01]  /*48f0*/  FFMA.FTZ R81, R67.reuse, R78, -R81 ;  /* 0x0000004e43517223 */ /* 0x040fe20000010851 */
[----:B------:R-:W-:Y:S01]  /*4900*/  FFMA.FTZ R14, R67, R77, R14 ;  /* 0x0000004d430e7223 */ /* 0x000fe2000001000e */
[----:B------:R-:W-:-:S02]  /*4910*/  F2FP.BF16.F32.PACK_AB R79, R80, R79 ;  /* 0x0000004f504f723e */ /* 0x000fc400000010ff */
[----:B------:R-:W-:Y:S01]  /*4920*/  F2FP.BF16.F32.PACK_AB R12, R12, R15 ;  /* 0x0000000f0c0c723e */ /* 0x000fe200000010ff */
[----:B------:R-:W-:Y:S01]  /*4930*/  IMAD.MOV.U32 R15, RZ, RZ, R13 ;  /* 0x000000ffff0f7224 */ /* 0x000fe200078e000d */
[----:B------:R-:W-:Y:S01]  /*4940*/  F2FP.BF16.F32.PACK_AB R14, R14, R81 ;  /* 0x000000510e0e723e */ /* 0x000fe200000010ff */
[----:B------:R-:W-:-:S07]  /*4950*/  IMAD.MOV.U32 R13, RZ, RZ, R79 ;  /* 0x000000ffff0d7224 */ /* 0x000fce00078e004f */
.L_x_1611:
[----:B------:R-:W-:Y:S05]  /*4960*/  BSYNC B3 ;  /* 0x0000000000037941 */ /* 0x000fea0003800000 */
.L_x_1610:
[----:B----4-:R0:W-:Y:S02]  /*4970*/  ST.E.128 desc[UR60][R70.64], R12 ;  /* 0x0000000c46007985 */ /* 0x0101e4000c101d3c */
.L_x_1609:
[----:B------:R-:W-:Y:S05]  /*4980*/  BSYNC B2 ;  /* 0x0000000000027941 */ /* 0x000fea0003800000 */
.L_x_1608:
        /* <DEDUP_REMOVED lines=55> */
.L_x_1615:
[----:B------:R-:W-:Y:S05]  /*4d00*/  BSYNC B3 ;  /* 0x0000000000037941 */ /* 0x000fea0003800000 */
.L_x_1614:
[----:B----4-:R0:W-:Y:S02]  /*4d10*/  ST.E.128 desc[UR60][R66.64], R12 ;  /* 0x0000000c42007985 */ /* 0x0101e4000c101d3c */
.L_x_1613:
[----:B------:R-:W-:Y:S05]  /*4d20*/  BSYNC B2 ;  /* 0x0000000000027941 */ /* 0x000fea0003800000 */
.L_x_1612:
        /* <DEDUP_REMOVED lines=8> */
[----:B------:R-:W-:Y:S02]  /*4db0*/  SHF.R.U64 R65, R60, 0x10, R61 ;  /* 0x000000103c417819 */ /* 0x000fe4000000123d */
[----:B------:R-:W-:Y:S01]  /*4dc0*/  SHF.R.U64 R66, R58, 0x10, R59 ;  /* 0x000000103a427819 */ /* 0x000fe2000000123b */
[----:B----4-:R-:W-:Y:S01]  /*4dd0*/  IMAD.U32 R58, R14, 0x10000, RZ ;  /* 0x000100000e3a7824 */ /* 0x010fe200078e00ff */
[----:B------:R-:W-:Y:S02]  /*4de0*/  SHF.R.U32.HI R61, RZ, 0x10, R61 ;  /* 0x00000010ff3d7819 */ /* 0x000fe4000001163d */
[----:B------:R-:W-:Y:S02]  /*4df0*/  SHF.R.U32.HI R64, RZ, 0x10, R59 ;  /* 0x00000010ff407819 */ /* 0x000fe4000001163b */
[C---:B------:R-:W-:Y:S02]  /*4e00*/  PRMT R60, R158.reuse, 0x5410, R65 ;  /* 0x000054109e3c7816 */ /* 0x040fe40000000041 */
[----:B------:R-:W-:Y:S01]  /*4e10*/  PRMT R59, R157, 0x5410, R66 ;  /* 0x000054109d3b7816 */ /* 0x000fe20000000042 */
[----:B------:R-:W-:Y:S01]  /*4e20*/  IMAD.U32 R66, R13, 0x10000, RZ ;  /* 0x000100000d427824 */ /* 0x000fe200078e00ff */
[----:B------:R-:W-:-:S02]  /*4e30*/  PRMT R158, R158, 0x5432, R61 ;  /* 0x000054329e9e7816 */ /* 0x000fc4000000003d */
[----:B------:R-:W-:Y:S02]  /*4e40*/  PRMT R157, R157, 0x5432, R64 ;  /* 0x000054329d9d7816 */ /* 0x000fe40000000040 */
[----:B------:R-:W-:Y:S01]  /*4e50*/  LOP3.LUT R11, R14, 0xffff0000, RZ, 0xc0, !PT ;  /* 0xffff00000e0b7812 */ /* 0x000fe200078ec0ff */
[----:B------:R-:W-:Y:S01]  /*4e60*/  IMAD.U32 R61, R158, 0x10000, RZ ;  /* 0x000100009e3d7824 */ /* 0x000fe200078e00ff */
[----:B------:R-:W-:Y:S01]  /*4e70*/  LOP3.LUT R65, R13, 0xffff0000, RZ, 0xc0, !PT ;  /* 0xffff00000d417812 */ /* 0x000fe200078ec0ff */
[----:B------:R-:W-:Y:S01]  /*4e80*/  IMAD.U32 R64, R157, 0x10000, RZ ;  /* 0x000100009d407824 */ /* 0x000fe200078e00ff */
[----:B------:R-:W-:Y:S01]  /*4e90*/  LOP3.LUT R68, R60, 0xffff0000, RZ, 0xc0, !PT ;  /* 0xffff00003c447812 */ /* 0x000fe200078ec0ff */
[----:B------:R-:W-:Y:S01]  /*4ea0*/  FMUL.FTZ R71, R11, R61 ;  /* 0x0000003d0b477220 */ /* 0x000fe20000410000 */
[----:B------:R-:W-:Y:S01]  /*4eb0*/  LOP3.LUT R67, R59, 0xffff0000, RZ, 0xc0, !PT ;  /* 0xffff00003b437812 */ /* 0x000fe200078ec0ff */
[----:B------:R-:W-:Y:S01]  /*4ec0*/  IMAD.U32 R13, R12, 0x10000, RZ ;  /* 0x000100000c0d7824 */ /* 0x000fe200078e00ff */
[----:B------:R-:W-:Y:S01]  /*4ed0*/  LOP3.LUT R14, R15, 0xffff0000, RZ, 0xc0, !PT ;  /* 0xffff00000f0e7812 */ /* 0x000fe200078ec0ff */
[----:B------:R-:W-:Y:S01]  /*4ee0*/  FMUL.FTZ R69, R65, R68 ;  /* 0x0000004441457220 */ /* 0x000fe20000410000 */
[----:B------:R-:W-:Y:S01]  /*4ef0*/  FMUL.FTZ R11, R11, R64 ;  /* 0x000000400b0b7220 */ /* 0x000fe20000410000 */
        /* <DEDUP_REMOVED lines=24> */
.L_x_1617:
[----:B------:R-:W-:Y:S05]  /*5080*/  BSYNC B2 ;  /* 0x0000000000027941 */ /* 0x000fea0003800000 */
.L_x_1616:
[----:B----4-:R0:W-:Y:S02]  /*5090*/  ST.E.128 desc[UR60][R62.64], R12 ;  /* 0x0000000c3e007985 */ /* 0x0101e4000c101d3c */
.L_x_1595:
[----:B------:R-:W-:Y:S05]  /*50a0*/  BSYNC B1 ;  /* 0x0000000000017941 */ /* 0x000fea0003800000 */
.L_x_1594:
[----:B------:R-:W-:-:S03]  /*50b0*/  UMOV UR4, 0xffffffff ;  /* 0xffffffff00047882 */ /* 0x000fc60000000000 */
[----:B------:R-:W-:Y:S05]  /*50c0*/  BRA.DIV UR4, `(.L_x_1618) ;  /* 0x0000023a045c7947 */ /* 0x000fea000b800000 */
[----:B-1----:R-:W1:Y:S04]  /*50d0*/  SHFL.IDX PT, R115, R115, 0x1, 0x1c1f ;  /* 0x003c1f0073737f89 */ /* 0x002e6800000e0000 */
[----:B------:R-:W0:Y:S02]  /*50e0*/  SHFL.IDX PT, R116, R116, 0x1, 0x1c1f ;  /* 0x003c1f0074747f89 */ /* 0x000e2400000e0000 */
.L_x_2013:
        /* <DEDUP_REMOVED lines=13> */
[----:B------:R-:W-:Y:S02]  /*51c0*/  SHF.R.U64 R61, R56, 0x10, R57 ;  /* 0x00000010383d7819 */ /* 0x000fe40000001239 */
[----:B------:R-:W-:Y:S01]  /*51d0*/  LOP3.LUT R55, R14, 0xffff0000, RZ, 0xc0, !PT ;  /* 0xffff00000e377812 */ /* 0x000fe200078ec0ff */
[C---:B------:R-:W-:Y:S01]  /*51e0*/  IMAD.U32 R14, R15.reuse, 0x10000, RZ ;  /* 0x000100000f0e7824 */ /* 0x040fe200078e00ff */
[----:B---3--:R-:W-:Y:S02]  /*51f0*/  LOP3.LUT R11, R15, 0xffff0000, RZ, 0xc0, !PT ;  /* 0xffff00000f0b7812 */ /* 0x008fe400078ec0ff */
[----:B------:R-:W-:-:S02]  /*5200*/  PRMT R15, R155, 0x5410, R62 ;  /* 0x000054109b0f7816 */ /* 0x000fc4000000003e */
        /* <DEDUP_REMOVED lines=36> */
.L_x_1623:
[----:B------:R-:W-:Y:S05]  /*5450*/  BSYNC B2 ;  /* 0x0000000000027941 */ /* 0x000fea0003800000 */
.L_x_1622:
[----:B----4-:R0:W-:Y:S02]  /*5460*/  ST.E.128 desc[UR60][R58.64], R12 ;  /* 0x0000000c3a007985 */ /* 0x0101e4000c101d3c */
.L_x_1621:
[----:B------:R-:W-:Y:S05]  /*5470*/  BSYNC B1 ;  /* 0x0000000000017941 */ /* 0x000fea0003800000 */
.L_x_1620:
        /* <DEDUP_REMOVED lines=11> */
[----:B------:R-:W-:Y:S01]  /*5530*/  SHF.R.U64 R58, R50, 0x10, R51 ;  /* 0x00000010323a7819 */ /* 0x000fe20000001233 */
[----:B----4-:R-:W-:Y:S01]  /*5540*/  IMAD.U32 R50, R14, 0x10000, RZ ;  /* 0x000100000e327824 */ /* 0x010fe200078e00ff */
[----:B------:R-:W-:Y:S02]  /*5550*/  SHF.R.U64 R57, R52, 0x10, R53 ;  /* 0x0000001034397819 */ /* 0x000fe40000001235 */
[----:B------:R-:W-:Y:S02]  /*5560*/  SHF.R.U32.HI R56, RZ, 0x10, R51 ;  /* 0x00000010ff387819 */ /* 0x000fe40000011633 */
[----:B------:R-:W-:Y:S02]  /*5570*/  SHF.R.U32.HI R51, RZ, 0x10, R53 ;  /* 0x00000010ff337819 */ /* 0x000fe40000011635 */
[----:B------:R-:W-:Y:S02]  /*5580*/  PRMT R53, R153, 0x5410, R58 ;  /* 0x0000541099357816 */ /* 0x000fe4000000003a */
[----:B------:R-:W-:-:S02]  /*5590*/  PRMT R58, R154, 0x5410, R57 ;  /* 0x000054109a3a7816 */ /* 0x000fc40000000039 */
[----:B------:R-:W-:Y:S02]  /*55a0*/  PRMT R154, R154, 0x5432, R51 ;  /* 0x000054329a9a7816 */ /* 0x000fe40000000033 */
[----:B------:R-:W-:Y:S02]  /*55b0*/  PRMT R153, R153, 0x5432, R56 ;  /* 0x0000543299997816 */ /* 0x000fe40000000038 */
[----:B------:R-:W-:Y:S01]  /*55c0*/  LOP3.LUT R51, R13, 0xffff0000, RZ, 0xc0, !PT ;  /* 0xffff00000d337812 */ /* 0x000fe200078ec0ff */
[----:B------:R-:W-:Y:S01]  /*55d0*/  IMAD.U32 R59, R154, 0x10000, RZ ;  /* 0x000100009a3b7824 */ /* 0x000fe200078e00ff */
[C---:B------:R-:W-:Y:S01]  /*55e0*/  LOP3.LUT R60, R58.reuse, 0xffff0000, RZ, 0xc0, !PT ;  /* 0xffff00003a3c7812 */ /* 0x040fe200078ec0ff */
[----:B------:R-:W-:Y:S01]  /*55f0*/  IMAD.U32 R57, R153, 0x10000, RZ ;  /* 0x0001000099397824 */ /* 0x000fe200078e00ff */
[----:B------:R-:W-:Y:S01]  /*5600*/  LOP3.LUT R56, R53, 0xffff0000, RZ, 0xc0, !PT ;  /* 0xffff000035387812 */ /* 0x000fe200078ec0ff */
[----:B------:R-:W-:Y:S01]  /*5610*/  IMAD.U32 R58, R58, 0x10000, RZ ;  /* 0x000100003a3a7824 */ /* 0x000fe200078e00ff */
[----:B------:R-:W-:Y:S01]  /*5620*/  LOP3.LUT R52, R14, 0xffff0000, RZ, 0xc0, !PT ;  /* 0xffff00000e347812 */ /* 0x000fe200078ec0ff */
[C---:B------:R-:W-:Y:S01]  /*5630*/  IMAD.U32 R14, R15.reuse, 0x10000, RZ ;  /* 0x000100000f0e7824 */ /* 0x040fe200078e00ff */
[----:B------:R-:W-:Y:S01]  /*5640*/  LOP3.LUT R11, R15, 0xffff0000, RZ, 0xc0, !PT ;  /* 0xffff00000f0b7812 */ /* 0x000fe200078ec0ff */
[----:B------:R-:W-:Y:S01]  /*5650*/  FMUL.FTZ R62, R51, R60 ;  /* 0x0000003c333e7220 */ /* 0x000fe20000410000 */
[----:B------:R-:W-:-:S02]  /*5660*/  IMAD.U32 R15, R13, 0x10000, RZ ;  /* 0x000100000d0f7824 */ /* 0x000fc400078e00ff */
[-C--:B------:R-:W-:Y:S01]  /*5670*/  FMUL.FTZ R51, R51, R56.reuse ;  /* 0x0000003833337220 */ /* 0x080fe20000410000 */
[----:B------:R-:W-:Y:S01]  /*5680*/  LOP3.LUT R154, R154, 0xffff0000, RZ, 0xc0, !PT ;  /* 0xffff00009a9a7812 */ /* 0x000fe200078ec0ff */
[----:B------:R-:W-:Y:S02]  /*5690*/  IMAD.U32 R13, R12, 0x10000, RZ ;  /* 0x000100000c0d7824 */ /* 0x000fe400078e00ff */
[C---:B------:R-:W-:Y:S01]  /*56a0*/  FFMA.FTZ R62, R15.reuse, R56, -R62 ;  /* 0x000000380f3e7223 */ /* 0x040fe2000001083e */
[----:B------:R-:W-:Y:S01]  /*56b0*/  FFMA.FTZ R51, R15, R60, R51 ;  /* 0x0000003c0f337223 */ /* 0x000fe20000010033 */
[C---:B------:R-:W-:Y:S01]  /*56c0*/  FMUL.FTZ R15, R52.reuse, R57 ;  /* 0x00000039340f7220 */ /* 0x040fe20000410000 */
[-C--:B------:R-:W-:Y:S01]  /*56d0*/  FMUL.FTZ R61, R52, R59.reuse ;  /* 0x0000003b343d7220 */ /* 0x080fe20000410000 */
[----:B------:R-:W-:Y:S01]  /*56e0*/  LOP3.LUT R153, R153, 0xffff0000, RZ, 0xc0, !PT ;  /* 0xffff000099997812 */ /* 0x000fe200078ec0ff */
[----:B------:R-:W-:Y:S01]  /*56f0*/  IMAD.U32 R53, R53, 0x10000, RZ ;  /* 0x0001000035357824 */ /* 0x000fe200078e00ff */
[----:B------:R-:W-:Y:S01]  /*5700*/  LOP3.LUT R12, R12, 0xffff0000, RZ, 0xc0, !PT ;  /* 0xffff00000c0c7812 */ /* 0x000fe200078ec0ff */
[C---:B------:R-:W-:Y:S01]  /*5710*/  FFMA.FTZ R52, R50.reuse, R59, R15 ;  /* 0x0000003b32347223 */ /* 0x040fe2000001000f */
[----:B------:R-:W-:Y:S01]  /*5720*/  FFMA.FTZ R61, R50, R57, -R61 ;  /* 0x00000039323d7223 */ /* 0x000fe2000001083d */
[C---:B------:R-:W-:Y:S01]  /*5730*/  FMUL.FTZ R15, R11.reuse, R154 ;  /* 0x0000009a0b0f7220 */ /* 0x040fe20000410000 */
[----:B------:R-:W-:Y:S01]  /*5740*/  FMUL.FTZ R57, R11, R153 ;  /* 0x000000990b397220 */ /* 0x000fe20000410000 */
        /* <DEDUP_REMOVED lines=10> */
.L_x_1627:
[----:B------:R-:W-:Y:S05]  /*57f0*/  BSYNC B2 ;  /* 0x0000000000027941 */ /* 0x000fea0003800000 */
.L_x_1626:
[----:B----4-:R0:W-:Y:S02]  /*5800*/  ST.E.128 desc[UR60][R54.64], R12 ;  /* 0x0000000c36007985 */ /* 0x0101e4000c101d3c */
.L_x_1625:
[----:B------:R-:W-:Y:S05]  /*5810*/  BSYNC B1 ;  /* 0x0000000000017941 */ /* 0x000fea0003800000 */
.L_x_1624:
        /* <DEDUP_REMOVED lines=13> */
[--C-:B------:R-:W-:Y:S02]  /*58f0*/  SHF.R.U64 R54, R48, 0x10, R49.reuse ;  /* 0x0000001030367819 */ /* 0x100fe40000001231 */
[----:B------:R-:W-:Y:S02]  /*5900*/  SHF.R.U32.HI R52, RZ, 0x10, R49 ;  /* 0x00000010ff347819 */ /* 0x000fe40000011631 */
[----:B------:R-:W-:Y:S02]  /*5910*/  SHF.R.U32.HI R11, RZ, 0x10, R47 ;  /* 0x00000010ff0b7819 */ /* 0x000fe4000001162f */
[----:B------:R-:W-:Y:S02]  /*5920*/  PRMT R49, R146, 0x5410, R53 ;  /* 0x0000541092317816 */ /* 0x000fe40000000035 */
[----:B------:R-:W-:-:S02]  /*5930*/  PRMT R54, R147, 0x5410, R54 ;  /* 0x0000541093367816 */ /* 0x000fc40000000036 */
[----:B------:R-:W-:Y:S02]  /*5940*/  PRMT R147, R147, 0x5432, R52 ;  /* 0x0000543293937816 */ /* 0x000fe40000000034 */
[----:B------:R-:W-:Y:S01]  /*5950*/  LOP3.LUT R47, R14, 0xffff0000, RZ, 0xc0, !PT ;  /* 0xffff00000e2f7812 */ /* 0x000fe200078ec0ff */
[----:B------:R-:W-:Y:S01]  /*5960*/  IMAD.U32 R14, R13, 0x10000, RZ ;  /* 0x000100000d0e7824 */ /* 0x000fe200078e00ff */
[----:B------:R-:W-:Y:S01]  /*5970*/  PRMT R146, R146, 0x5432, R11 ;  /* 0x0000543292927816 */ /* 0x000fe2000000000b */
[----:B------:R-:W-:Y:S01]  /*5980*/  IMAD.U32 R56, R147, 0x10000, RZ ;  /* 0x0001000093387824 */ /* 0x000fe200078e00ff */
[----:B------:R-:W-:Y:S01]  /*5990*/  LOP3.LUT R13, R13, 0xffff0000, RZ, 0xc0, !PT ;  /* 0xffff00000d0d7812 */ /* 0x000fe200078ec0ff */
[----:B------:R-:W-:Y:S01]  /*59a0*/  IMAD.U32 R11, R12, 0x10000, RZ ;  /* 0x000100000c0b7824 */ /* 0x000fe200078e00ff */
[----:B------:R-:W-:Y:S01]  /*59b0*/  LOP3.LUT R55, R54, 0xffff0000, RZ, 0xc0, !PT ;  /* 0xffff000036377812 */ /* 0x000fe200078ec0ff */
[----:B------:R-:W-:Y:S01]  /*59c0*/  IMAD.U32 R53, R146, 0x10000, RZ ;  /* 0x0001000092357824 */ /* 0x000fe200078e00ff */
[----:B------:R-:W-:Y:S01]  /*59d0*/  LOP3.LUT R52, R49, 0xffff0000, RZ, 0xc0, !PT ;  /* 0xffff000031347812 */ /* 0x000fe200078ec0ff */
[----:B------:R-:W-:Y:S01]  /*59e0*/  IMAD.U32 R54, R54, 0x10000, RZ ;  /* 0x0001000036367824 */ /* 0x000fe200078e00ff */
[----:B------:R-:W-:Y:S01]  /*59f0*/  LOP3.LUT R48, R15, 0xffff0000, RZ, 0xc0, !PT ;  /* 0xffff00000f307812 */ /* 0x000fe200078ec0ff */
[C---:B------:R-:W-:Y:S01]  /*5a00*/  FMUL.FTZ R57, R13.reuse, R55 ;  /* 0x000000370d397220 */ /* 0x040fe20000410000 */
[----:B------:R-:W-:Y:S01]  /*5a10*/  LOP3.LUT R12, R12, 0xffff0000, RZ, 0xc0, !PT ;  /* 0xffff00000c0c7812 */ /* 0x000fe200078ec0ff */
[----:B------:R-:W-:Y:S01]  /*5a20*/  FMUL.FTZ R58, R13, R52 ;  /* 0x000000340d3a7220 */ /* 0x000fe20000410000 */
        /* <DEDUP_REMOVED lines=11> */
[C---:B------:R-:W-:Y:S01]  /*5ae0*/  FMUL.FTZ R14, R12.reuse, R54 ;  /* 0x000000360c0e7220 */ /* 0x040fe20000410000 */
[-C--:B------:R-:W-:Y:S01]  /*5af0*/  FMUL.FTZ R13, R12, R49.reuse ;  /* 0x000000310c0d7220 */ /* 0x080fe20000410000 */
        /* <DEDUP_REMOVED lines=11> */
.L_x_1631:
[----:B------:R-:W-:Y:S05]  /*5bb0*/  BSYNC B2 ;  /* 0x0000000000027941 */ /* 0x000fea0003800000 */
.L_x_1630:
[----:B----4-:R0:W-:Y:S02]  /*5bc0*/  ST.E.128 desc[UR60][R50.64], R12 ;  /* 0x0000000c32007985 */ /* 0x0101e4000c101d3c */
.L_x_1629:
[----:B------:R-:W-:Y:S05]  /*5bd0*/  BSYNC B1 ;  /* 0x0000000000017941 */ /* 0x000fea0003800000 */
.L_x_1628:
        /* <DEDUP_REMOVED lines=22> */
[----:B------:R-:W-:Y:S02]  /*5d40*/  LOP3.LUT R13, R13, 0xffff0000, RZ, 0xc0, !PT ;  /* 0xffff00000d0d7812 */ /* 0x000fe400078ec0ff */
[C---:B------:R-:W-:Y:S01]  /*5d50*/  LOP3.LUT R51, R50.reuse, 0xffff0000, RZ, 0xc0, !PT ;  /* 0xffff000032337812 */ /* 0x040fe200078ec0ff */
        /* <DEDUP_REMOVED lines=31> */
.L_x_1635:
[----:B------:R-:W-:Y:S05]  /*5f50*/  BSYNC B2 ;  /* 0x0000000000027941 */ /* 0x000fea0003800000 */
.L_x_1634:
[----:B----4-:R0:W-:Y:S02]  /*5f60*/  ST.E.128 desc[UR60][R46.64], R12 ;  /* 0x0000000c2e007985 */ /* 0x0101e4000c101d3c */
.L_x_1633:
[----:B------:R-:W-:Y:S05]  /*5f70*/  BSYNC B1 ;  /* 0x0000000000017941 */ /* 0x000fea0003800000 */
.L_x_1632:
        /* <DEDUP_REMOVED lines=11> */
[----:B------:R-:W-:Y:S01]  /*6030*/  SHF.R.U64 R46, R38, 0x10, R39 ;  /* 0x00000010262e7819 */ /* 0x000fe20000001227 */
[----:B---3--:R-:W-:Y:S01]  /*6040*/  IMAD.U32 R11, R12, 0x10000, RZ ;  /* 0x000100000c0b7824 */ /* 0x008fe200078e00ff */
[----:B------:R-:W-:Y:S02]  /*6050*/  SHF.R.U32.HI R41, RZ, 0x10, R41 ;  /* 0x00000010ff297819 */ /* 0x000fe40000011629 */
[----:B------:R-:W-:Y:S02]  /*6060*/  PRMT R45, R128, 0x5410, R45 ;  /* 0x00005410802d7816 */ /* 0x000fe4000000002d */
[----:B------:R-:W-:Y:S02]  /*6070*/  SHF.R.U32.HI R44, RZ, 0x10, R39 ;  /* 0x00000010ff2c7819 */ /* 0x000fe40000011627 */
[----:B------:R-:W-:-:S02]  /*6080*/  PRMT R40, R121, 0x5410, R46 ;  /* 0x0000541079287816 */ /* 0x000fc4000000002e */
[----:B------:R-:W-:Y:S01]  /*6090*/  LOP3.LUT R38, R14, 0xffff0000, RZ, 0xc0, !PT ;  /* 0xffff00000e267812 */ /* 0x000fe200078ec0ff */
[C---:B------:R-:W-:Y:S01]  /*60a0*/  IMAD.U32 R14, R13.reuse, 0x10000, RZ ;  /* 0x000100000d0e7824 */ /* 0x040fe200078e00ff */
[----:B------:R-:W-:Y:S02]  /*60b0*/  PRMT R128, R128, 0x5432, R41 ;  /* 0x0000543280807816 */ /* 0x000fe40000000029 */
[----:B------:R-:W-:Y:S02]  /*60c0*/  LOP3.LUT R13, R13, 0xffff0000, RZ, 0xc0, !PT ;  /* 0xffff00000d0d7812 */ /* 0x000fe400078ec0ff */
[----:B------:R-:W-:Y:S01]  /*60d0*/  LOP3.LUT R46, R45, 0xffff0000, RZ, 0xc0, !PT ;  /* 0xffff00002d2e7812 */ /* 0x000fe200078ec0ff */
[----:B------:R-:W-:Y:S01]  /*60e0*/  IMAD.U32 R47, R128, 0x10000, RZ ;  /* 0x00010000802f7824 */ /* 0x000fe200078e00ff */
[----:B------:R-:W-:Y:S01]  /*60f0*/  PRMT R121, R121, 0x5432, R44 ;  /* 0x0000543279797816 */ /* 0x000fe2000000002c */
[----:B------:R-:W-:Y:S01]  /*6100*/  IMAD.U32 R45, R45, 0x10000, RZ ;  /* 0x000100002d2d7824 */ /* 0x000fe200078e00ff */
[----:B------:R-:W-:Y:S01]  /*6110*/  LOP3.LUT R41, R40, 0xffff0000, RZ, 0xc0, !PT ;  /* 0xffff000028297812 */ /* 0x000fe200078ec0ff */
[----:B------:R-:W-:Y:S01]  /*6120*/  FMUL.FTZ R49, R13, R46 ;  /* 0x0000002e0d317220 */ /* 0x000fe20000410000 */
[----:B------:R-:W-:Y:S01]  /*6130*/  FMUL.FTZ R48, R38, R47 ;  /* 0x0000002f26307220 */ /* 0x000fe20000410000 */
[----:B------:R-:W-:Y:S01]  /*6140*/  IMAD.U32 R44, R121, 0x10000, RZ ;  /* 0x00010000792c7824 */ /* 0x000fe200078e00ff */
[----:B------:R-:W-:Y:S01]  /*6150*/  LOP3.LUT R39, R15, 0xffff0000, RZ, 0xc0, !PT ;  /* 0xffff00000f277812 */ /* 0x000fe200078ec0ff */
[-C--:B------:R-:W-:Y:S01]  /*6160*/  FMUL.FTZ R13, R13, R41.reuse ;  /* 0x000000290d0d7220 */ /* 0x080fe20000410000 */
[----:B------:R-:W-:Y:S01]  /*6170*/  LOP3.LUT R12, R12, 0xffff0000, RZ, 0xc0, !PT ;  /* 0xffff00000c0c7812 */ /* 0x000fe200078ec0ff */
[----:B------:R-:W-:Y:S01]  /*6180*/  FFMA.FTZ R49, R14, R41, -R49 ;  /* 0x000000290e317223 */ /* 0x000fe20000010831 */
[----:B------:R-:W-:Y:S01]  /*6190*/  FMUL.FTZ R38, R38, R44 ;  /* 0x0000002c26267220 */ /* 0x000fe20000410000 */
        /* <DEDUP_REMOVED lines=19> */
.L_x_1639:
[----:B------:R-:W-:Y:S05]  /*62d0*/  BSYNC B2 ;  /* 0x0000000000027941 */ /* 0x000fea0003800000 */
.L_x_1638:
[----:B----4-:R0:W-:Y:S02]  /*62e0*/  ST.E.128 desc[UR60][R42.64], R12 ;  /* 0x0000000c2a007985 */ /* 0x0101e4000c101d3c */
.L_x_1637:
[----:B------:R-:W-:Y:S05]  /*62f0*/  BSYNC B1 ;  /* 0x0000000000017941 */ /* 0x000fea0003800000 */
.L_x_1636:
        /* <DEDUP_REMOVED lines=52> */
[----:B------:R-:W-:Y:S01]  /*6640*/  F2FP.BF16.F32.PACK_AB R15, R33, R36 ;  /* 0x00000024210f723e */ /* 0x000fe200000010ff */
[----:B------:R-:W-:-:S07]  /*6650*/  IMAD.MOV.U32 R14, RZ, RZ, R32 ;  /* 0x000000ffff0e7224 */ /* 0x000fce00078e0020 */
.L_x_1641:
[----:B------:R-:W-:Y:S05]  /*6660*/  BSYNC B1 ;  /* 0x0000000000017941 */ /* 0x000fea0003800000 */
.L_x_1640:
[----:B----4-:R0:W-:Y:S01]  /*6670*/  ST.E.128 desc[UR60][R38.64], R12 ;  /* 0x0000000c26007985 */ /* 0x0101e2000c101d3c */
[----:B------:R-:W-:Y:S05]  /*6680*/  BRA `(.L_x_1619) ;  /* 0x0000004000b87947 */ /* 0x000fea0003800000 */
.L_x_1585:
        /* <DEDUP_REMOVED lines=47> */
.L_x_1643:
[----:B------:R-:W-:Y:S05]  /*6980*/  BSYNC B1 ;  /* 0x0000000000017941 */ /* 0x000fea0003800000 */
.L_x_1642:
        /* <DEDUP_REMOVED lines=47> */
.L_x_1645:
[----:B------:R-:W-:Y:S05]  /*6c80*/  BSYNC B1 ;  /* 0x0000000000017941 */ /* 0x000fea0003800000 */
.L_x_1644:
        /* <DEDUP_REMOVED lines=11> */
[----:B------:R-:W-:Y:S01]  /*6d40*/  PRMT R211, R14, 0x7610, R211 ;  /* 0x000076100ed37816 */ /* 0x000fe200000000d3 */
[----:B------:R-:W-:-:S05]  /*6d50*/  IMAD.MOV.U32 R14, RZ, RZ, R50 ;  /* 0x000000ffff0e7224 */ /* 0x000fca00078e0032 */
[----:B------:R-:W-:Y:S01]  /*6d60*/  PRMT R224, R14, 0x7610, R224 ;  /* 0x000076100ee07816 */ /* 0x000fe200000000e0 */
[----:B------:R-:W-:-:S05]  /*6d70*/  IMAD.MOV.U32 R14, RZ, RZ, R54 ;  /* 0x000000ffff0e7224 */ /* 0x000fca00078e0036 */
[----:B------:R-:W-:Y:S01]  /*6d80*/  PRMT R158, R158, 0x5410, R14 ;  /* 0x000054109e9e7816 */ /* 0x000fe2000000000e */
[----:B------:R-:W-:-:S05]  /*6d90*/  IMAD.MOV.U32 R14, RZ, RZ, R52 ;  /* 0x000000ffff0e7224 */ /* 0x000fca00078e0034 */
[----:B------:R-:W-:Y:S01]  /*6da0*/  PRMT R158, R14, 0x7610, R158 ;  /* 0x000076100e9e7816 */ /* 0x000fe2000000009e */
[----:B-----5:R-:W-:Y:S01]  /*6db0*/  IMAD.MOV.U32 R14, RZ, RZ, R59 ;  /* 0x000000ffff0e7224 */ /* 0x020fe200078e003b */
        /* <DEDUP_REMOVED lines=14> */
[----:B------:R-:W-:Y:S01]  /*6ea0*/  PLOP3.LUT P0, PT, PT, PT, UP0, 0x80, 0x0 ;  /* 0x000000000000781c */ /* 0x000fe20003f0f008 */
[----:B------:R-:W-:Y:S01]  /*6eb0*/  IMAD.MOV.U32 R13, RZ, RZ, R45 ;  /* 0x000000ffff0d7224 */ /* 0x000fe200078e002d */
        /* <DEDUP_REMOVED lines=8> */
[----:B------:R-:W-:Y:S02]  /*6f40*/  IMAD.MOV.U32 R13, RZ, RZ, R55 ;  /* 0x000000ffff0d7224 */ /* 0x000fe400078e0037 */
[----:B------:R-:W-:-:S03]  /*6f50*/  IMAD.MOV.U32 R11, RZ, RZ, R58 ;  /* 0x000000ffff0b7224 */ /* 0x000fc600078e003a */
[----:B------:R-:W-:Y:S01]  /*6f60*/  PRMT R159, R12, 0x5410, R13 ;  /* 0x000054100c9f7816 */ /* 0x000fe2000000000d */
[----:B------:R-:W-:Y:S01]  /*6f70*/  IMAD.MOV.U32 R13, RZ, RZ, R56 ;  /* 0x000000ffff0d7224 */ /* 0x000fe200078e0038 */
[----:B------:R-:W-:Y:S01]  /*6f80*/  PRMT R145, R11, 0x7610, R145 ;  /* 0x000076100b917816 */ /* 0x000fe20000000091 */
[----:B------:R-:W-:Y:S02]  /*6f90*/  IMAD.MOV.U32 R12, RZ, RZ, R57 ;  /* 0x000000ffff0c7224 */ /* 0x000fe400078e0039 */
[----:B------:R-:W-:Y:S01]  /*6fa0*/  IMAD.MOV.U32 R11, RZ, RZ, R62 ;  /* 0x000000ffff0b7224 */ /* 0x000fe200078e003e */
[----:B------:R-:W-:Y:S01]  /*6fb0*/  PRMT R145, R145, 0x5410, R14 ;  /* 0x0000541091917816 */ /* 0x000fe2000000000e */
[----:B------:R-:W-:Y:S01]  /*6fc0*/  IMAD.MOV.U32 R14, RZ, RZ, R63 ;  /* 0x000000ffff0e7224 */ /* 0x000fe200078e003f */
        /* <DEDUP_REMOVED lines=33> */
[----:B------:R-:W-:Y:S06]  /*71e0*/  @!P0 BRA `(.L_x_1646) ;  /* 0x0000000000048947 */ /* 0x000fec0003800000 */
[----:B------:R-:W-:Y:S01]  /*71f0*/  BPT.TRAP 0x1 ;  /* 0x000000040000795c */ /* 0x000fe20000300000 */
.L_x_1646:
[----:B------:R-:W-:Y:S01]  /*7200*/  IMAD R86, R19, 0x8, R18 ;  /* 0x0000000813567824 */ /* 0x000fe200078e0212 */
[----:B------:R-:W-:Y:S01]  /*7210*/  SHF.L.U32 R87, R175, 0x1f, RZ ;  /* 0x0000001faf577819 */ /* 0x000fe200000006ff */
[----:B------:R-:W0:Y:S01]  /*7220*/  LDC R128, c[0x0][0x2f4] ;  /* 0x0000bd00ff807b82 */ /* 0x000e220000000800 */
[----:B------:R-:W-:Y:S02]  /*7230*/  BSSY B1, `(.L_x_1647) ;  /* 0x0000003000017945 */ /* 0x000fe40003800000 */
[----:B------:R-:W1:Y:S02]  /*7240*/  SYNCS.PHASECHK.TRANS64.TRYWAIT P6, [R86+URZ+0x2a890], R87 ;  /* 0x02a89057560075a7 */ /* 0x000e6400080c017f */
[----:B-1----:R-:W-:Y:S05]  /*7250*/  @!P6 BRA `(.L_x_1648) ;  /* 0x000002180044e947 */ /* 0x002fea0003800000 */
.L_x_2014:
[----:B------:R-:W-:Y:S05]  /*7260*/  BSYNC B1 ;  /* 0x0000000000017941 */ /* 0x000fea0003800000 */
.L_x_1647:
[----:B------:R-:W-:Y:S01]  /*7270*/  UMOV UR4, 0xffffffff ;  /* 0xffffffff00047882 */ /* 0x000fe20000000000 */
[----:B0-----:R-:W-:Y:S02]  /*7280*/  IMAD.IADD R131, R128, 0x1, -R125 ;  /* 0x0000000180837824 */ /* 0x001fe400078e0a7d */
[----:B------:R-:W-:Y:S05]  /*7290*/  BRA.DIV UR4, `(.L_x_1649) ;  /* 0x0000021a04487947 */ /* 0x000fea000b800000 */
[----:B------:R0:W2:Y:S04]  /*72a0*/  SHFL.IDX PT, R121, R115, RZ, 0x1c1f ;  /* 0x001c1fff73797589 */ /* 0x0000a800000e0000 */
[----:B------:R0:W3:Y:S02]  /*72b0*/  SHFL.IDX PT, R11, R116, RZ, 0x1c1f ;  /* 0x001c1fff740b7589 */ /* 0x0000e400000e0000 */
.L_x_2018:
        /* <DEDUP_REMOVED lines=29> */
[C---:B------:R-:W-:Y:S02]  /*7490*/  PRMT R40, R155.reuse, 0x5432, R40 ;  /* 0x000054329b287816 */ /* 0x040fe40000000028 */
[----:B------:R-:W-:Y:S02]  /*74a0*/  PRMT R41, R155, 0x5410, R41 ;  /* 0x000054109b297816 */ /* 0x000fe40000000029 */
[----:B------:R-:W-:Y:S02]  /*74b0*/  SHF.R.U32.HI R156, RZ, 0x10, R53 ;  /* 0x00000010ff9c7819 */ /* 0x000fe40000011635 */
[----:B------:R-:W-:-:S02]  /*74c0*/  SHF.R.U64 R42, R42, 0x10, R43 ;  /* 0x000000102a2a7819 */ /* 0x000fc4000000122b */
[----:B------:R-:W-:Y:S02]  /*74d0*/  SHF.R.U32.HI R155, RZ, 0x10, R43 ;  /* 0x00000010ff9b7819 */ /* 0x000fe4000001162b */
[----:B------:R-:W-:Y:S02]  /*74e0*/  SHF.R.U64 R43, R52, 0x10, R53 ;  /* 0x00000010342b7819 */ /* 0x000fe40000001235 */
[--C-:B------:R-:W-:Y:S02]  /*74f0*/  SHF.R.U64 R52, R54, 0x10, R55.reuse ;  /* 0x0000001036347819 */ /* 0x100fe40000001237 */
[----:B------:R-:W-:Y:S01]  /*7500*/  SHF.R.U32.HI R54, RZ, 0x10, R55 ;  /* 0x00000010ff367819 */ /* 0x000fe20000011637 */
[----:B------:R-:W-:Y:S01]  /*7510*/  IMAD.U32 R55, R41, 0x10000, RZ ;  /* 0x0001000029377824 */ /* 0x000fe200078e00ff */
[----:B------:R-:W-:Y:S02]  /*7520*/  PRMT R156, R159, 0x5410, R156 ;  /* 0x000054109f9c7816 */ /* 0x000fe4000000009c */
[----:B------:R-:W-:-:S02]  /*7530*/  PRMT R43, R158, 0x5410, R43 ;  /* 0x000054109e2b7816 */ /* 0x000fc4000000002b */
[----:B------:R-:W-:Y:S01]  /*7540*/  PRMT R52, R158, 0x5432, R52 ;  /* 0x000054329e347816 */ /* 0x000fe20000000034 */
[C---:B------:R-:W-:Y:S01]  /*7550*/  IMAD.U32 R158, R156.reuse, 0x10000, RZ ;  /* 0x000100009c9e7824 */ /* 0x040fe200078e00ff */
[----:B------:R-:W-:Y:S01]  /*7560*/  PRMT R54, R159, 0x5432, R54 ;  /* 0x000054329f367816 */ /* 0x000fe20000000036 */
[----:B---3--:R-:W-:Y:S01]  /*7570*/  IMAD.U32 R159, R81, 0x10000, RZ ;  /* 0x00010000519f7824 */ /* 0x008fe200078e00ff */
[C---:B------:R-:W-:Y:S02]  /*7580*/  PRMT R53, R157.reuse, 0x5432, R42 ;  /* 0x000054329d357816 */ /* 0x040fe4000000002a */
[----:B------:R-:W-:Y:S01]  /*7590*/  PRMT R42, R157, 0x5410, R155 ;  /* 0x000054109d2a7816 */ /* 0x000fe2000000009b */
[----:B----4-:R-:W-:Y:S02]  /*75a0*/  IMAD.U32 R157, R13, 0x10000, RZ ;  /* 0x000100000d9d7824 */ /* 0x010fe400078e00ff */
[----:B------:R-:W-:Y:S01]  /*75b0*/  FMUL.FTZ R155, R159, R158 ;  /* 0x0000009e9f9b7220 */ /* 0x000fe20000410000 */
[----:B------:R-:W-:-:S02]  /*75c0*/  LOP3.LUT R156, R156, 0xffff0000, RZ, 0xc0, !PT ;  /* 0xffff00009c9c7812 */ /* 0x000fc400078ec0ff */
[----:B------:R-:W-:Y:S01]  /*75d0*/  LOP3.LUT R81, R81, 0xffff0000, RZ, 0xc0, !PT ;  /* 0xffff000051517812 */ /* 0x000fe200078ec0ff */
[-C--:B------:R-:W-:Y:S01]  /*75e0*/  FFMA.FTZ R155, R157, R55.reuse, -R155 ;  /* 0x000000379d9b7223 */ /* 0x080fe2000001089b */
[----:B------:R-:W-:Y:S01]  /*75f0*/  FMUL.FTZ R55, R159, R55 ;  /* 0x000000379f377220 */ /* 0x000fe20000410000 */
[----:B------:R-:W-:Y:S01]  /*7600*/  LOP3.LUT R41, R41, 0xffff0000, RZ, 0xc0, !PT ;  /* 0xffff000029297812 */ /* 0x000fe200078ec0ff */
[C---:B------:R-:W-:Y:S01]  /*7610*/  IMAD.U32 R159, R83.reuse, 0x10000, RZ ;  /* 0x00010000539f7824 */ /* 0x040fe200078e00ff */
[----:B------:R-:W-:Y:S01]  /*7620*/  LOP3.LUT R83, R83, 0xffff0000, RZ, 0xc0, !PT ;  /* 0xffff000053537812 */ /* 0x000fe200078ec0ff */
[----:B------:R-:W-:Y:S01]  /*7630*/  FFMA.FTZ R55, R157, R158, R55 ;  /* 0x0000009e9d377223 */ /* 0x000fe20000010037 */
[----:B------:R-:W-:Y:S01]  /*7640*/  LOP3.LUT R157, R13, 0xffff0000, RZ, 0xc0, !PT ;  /* 0xffff00000d9d7812 */ /* 0x000fe200078ec0ff */
[----:B------:R-:W-:Y:S01]  /*7650*/  FMUL.FTZ R13, R81, R156 ;  /* 0x0000009c510d7220 */ /* 0x000fe20000410000 */
[C---:B------:R-:W-:Y:S01]  /*7660*/  IMAD.U32 R158, R54.reuse, 0x10000, RZ ;  /* 0x00010000369e7824 */ /* 0x040fe200078e00ff */
[----:B------:R-:W-:-:S02]  /*7670*/  LOP3.LUT R54, R54, 0xffff0000, RZ, 0xc0, !PT ;  /* 0xffff000036367812 */ /* 0x000fc400078ec0ff */
[-C--:B------:R-:W-:Y:S01]  /*7680*/  FFMA.FTZ R13, R157, R41.reuse, -R13 ;  /* 0x000000299d0d7223 */ /* 0x080fe2000001080d */
[----:B------:R-:W-:Y:S01]  /*7690*/  FMUL.FTZ R41, R81, R41 ;  /* 0x0000002951297220 */ /* 0x000fe20000410000 */
[----:B------:R-:W-:-:S03]  /*76a0*/  FMUL.FTZ R81, R159, R158 ;  /* 0x0000009e9f517220 */ /* 0x000fc60000410000 */
[----:B------:R-:W-:Y:S01]  /*76b0*/  FFMA.FTZ R41, R157, R156, R41 ;  /* 0x0000009c9d297223 */ /* 0x000fe20000010029 */
[C---:B------:R-:W-:Y:S01]  /*76c0*/  IMAD.U32 R157, R15.reuse, 0x10000, RZ ;  /* 0x000100000f9d7824 */ /* 0x040fe200078e00ff */
[----:B------:R-:W-:Y:S01]  /*76d0*/  LOP3.LUT R15, R15, 0xffff0000, RZ, 0xc0, !PT ;  /* 0xffff00000f0f7812 */ /* 0x000fe200078ec0ff */
[C---:B------:R-:W-:Y:S01]  /*76e0*/  IMAD.U32 R156, R42.reuse, 0x10000, RZ ;  /* 0x000100002a9c7824 */ /* 0x040fe200078e00ff */
[----:B------:R-:W-:Y:S02]  /*76f0*/  LOP3.LUT R42, R42, 0xffff0000, RZ, 0xc0, !PT ;  /* 0xffff00002a2a7812 */ /* 0x000fe400078ec0ff */
[----:B------:R-:W-:Y:S01]  /*7700*/  F2FP.BF16.F32.PACK_AB R41, R41, R55 ;  /* 0x000000372929723e */ /* 0x000fe200000010ff */
[-C--:B------:R-:W-:Y:S01]  /*7710*/  FFMA.FTZ R81, R157, R156.reuse, -R81 ;  /* 0x0000009c9d517223 */ /* 0x080fe20000010851 */
[----:B------:R-:W-:Y:S01]  /*7720*/  FMUL.FTZ R156, R159, R156 ;  /* 0x0000009c9f9c7220 */ /* 0x000fe20000410000 */
[----:B------:R-:W-:Y:S01]  /*7730*/  IMAD.U32 R55, R80, 0x10000, RZ ;  /* 0x0001000050377824 */ /* 0x000fe200078e00ff */
[----:B------:R-:W-:-:S02]  /*7740*/  F2FP.BF16.F32.PACK_AB R13, R13, R155 ;  /* 0x0000009b0d0d723e */ /* 0x000fc400000010ff */
        /* <DEDUP_REMOVED lines=12> */
[-C--:B------:R-:W-:Y:S01]  /*7810*/  FMUL.FTZ R55, R55, R81.reuse ;  /* 0x0000005137377220 */ /* 0x080fe20000410000 */
        /* <DEDUP_REMOVED lines=31> */
[----:B------:R-:W-:Y:S02]  /*7a10*/  IMAD.MOV.U32 R81, RZ, RZ, R41 ;  /* 0x000000ffff517224 */ /* 0x000fe400078e0029 */
[----:B------:R-:W-:Y:S02]  /*7a20*/  IMAD.MOV.U32 R14, RZ, RZ, R43 ;  /* 0x000000ffff0e7224 */ /* 0x000fe400078e002b */
[----:B------:R-:W-:Y:S02]  /*7a30*/  IMAD.MOV.U32 R15, RZ, RZ, R157 ;  /* 0x000000ffff0f7224 */ /* 0x000fe400078e009d */
[----:B------:R-:W-:-:S07]  /*7a40*/  IMAD.MOV.U32 R82, RZ, RZ, R40 ;  /* 0x000000ffff527224 */ /* 0x000fce00078e0028 */
.L_x_1655:
[----:B------:R-:W-:Y:S05]  /*7a50*/  BSYNC B3 ;  /* 0x0000000000037941 */ /* 0x000fea0003800000 */
.L_x_1654:
[----:B------:R-:W-:-:S04]  /*7a60*/  LEA R40, P4, R5, R11, 0x1 ;  /* 0x0000000b05287211 */ /* 0x000fc800078808ff */
[----:B--2---:R-:W-:Y:S02]  /*7a70*/  LEA.HI.X R41, R5, R121, R112, 0x1, P4 ;  /* 0x0000007905297211 */ /* 0x004fe400020f0c70 */
[----:B------:R-:W-:-:S03]  /*7a80*/  ISETP.GE.AND P4, PT, R154, R128, PT ;  /* 0x000000809a00720c */ /* 0x000fc60003f86270 */
[----:B----4-:R2:W-:Y:S10]  /*7a90*/  ST.E.128 desc[UR60][R40.64], R12 ;  /* 0x0000000c28007985 */ /* 0x0105f4000c101d3c */
[----:B--2---:R-:W-:-:S05]  /*7aa0*/  @!P4 IMAD.WIDE R12, R154, 0x2, R120 ;  /* 0x000000029a0cc825 */ /* 0x004fca00078e0278 */
[----:B---3--:R3:W-:Y:S02]  /*7ab0*/  @!P4 ST.E.128 desc[UR60][R12.64], R80 ;  /* 0x000000500c00c985 */ /* 0x0087e4000c101d3c */
.L_x_1653:
[----:B------:R-:W-:Y:S05]  /*7ac0*/  BSYNC B2 ;  /* 0x0000000000027941 */ /* 0x000fea0003800000 */
.L_x_1652:
[----:B------:R-:W-:Y:S01]  /*7ad0*/  ISETP.NE.AND P4, PT, R21, RZ, PT ;  /* 0x000000ff1500720c */ /* 0x000fe20003f85270 */
[----:B------:R-:W-:-:S12]  /*7ae0*/  BSSY B2, `(.L_x_1656) ;  /* 0x000007c000027945 */ /* 0x000fd80003800000 */
[----:B------:R-:W-:Y:S05]  /*7af0*/  @!P4 BRA `(.L_x_1657) ;  /* 0x0000000400e8c947 */ /* 0x000fea0003800000 */
[----:B---3--:R-:W-:Y:S01]  /*7b00*/  SEL R12, R125, R131, !P2 ;  /* 0x000000837d0c7207 */ /* 0x008fe20005000000 */
[----:B------:R-:W-:Y:S01]  /*7b10*/  BSSY B3, `(.L_x_1658) ;  /* 0x0000075000037945 */ /* 0x000fe20003800000 */
[----:B------:R-:W-:Y:S02]  /*7b20*/  ISETP.GE.AND P6, PT, R168, R124, PT ;  /* 0x0000007ca800720c */ /* 0x000fe40003fc6270 */
[----:B------:R-:W-:Y:S02]  /*7b30*/  SHF.R.S32.HI R13, RZ, 0x1f, R12 ;  /* 0x0000001fff0d7819 */ /* 0x000fe4000001140c */
[C---:B------:R-:W-:Y:S02]  /*7b40*/  LEA R52, P4, R6.reuse, R11, 0x1 ;  /* 0x0000000b06347211 */ /* 0x040fe400078808ff */
[----:B------:R-:W-:Y:S02]  /*7b50*/  LEA.HI R13, R13, R12, RZ, 0x4 ;  /* 0x0000000c0d0d7211 */ /* 0x000fe400078f20ff */
[----:B--2---:R-:W-:-:S02]  /*7b60*/  LEA.HI.X R53, R6, R121, R111, 0x1, P4 ;  /* 0x0000007906357211 */ /* 0x004fc400020f0c6f */
        /* <DEDUP_REMOVED lines=13> */
[----:B------:R-:W-:-:S04]  /*7c40*/  IMAD R40, R40, 0x2, R18 ;  /* 0x0000000228287824 */ /* 0x000fc800078e0212 */
[----:B------:R-:W2:Y:S04]  /*7c50*/  LDS.128 R12, [R12+0x18400] ;  /* 0x018400000c0c7984 */ /* 0x000ea80000000c00 */
[----:B------:R-:W3:Y:S01]  /*7c60*/  LDS.128 R40, [R40+0x18400] ;  /* 0x0184000028287984 */ /* 0x000ee20000000c00 */
[----:B------:R-:W-:Y:S05]  /*7c70*/  @P6 BRA `(.L_x_1659) ;  /* 0x0000000400786947 */ /* 0x000fea0003800000 */
[----:B------:R-:W-:Y:S01]  /*7c80*/  SHF.R.U32.HI R55, RZ, 0x10, R49 ;  /* 0x00000010ff377819 */ /* 0x000fe20000011631 */
[----:B---3--:R-:W-:Y:S01]  /*7c90*/  IMAD.U32 R154, R41, 0x10000, RZ ;  /* 0x00010000299a7824 */ /* 0x008fe200078e00ff */
[----:B------:R-:W-:Y:S01]  /*7ca0*/  SHF.R.U32.HI R80, RZ, 0x10, R37 ;  /* 0x00000010ff507819 */ /* 0x000fe20000011625 */
[----:B--2---:R-:W-:Y:S01]  /*7cb0*/  IMAD.U32 R81, R13, 0x10000, RZ ;  /* 0x000100000d517824 */ /* 0x004fe200078e00ff */
[----:B------:R-:W-:Y:S02]  /*7cc0*/  PRMT R55, R227, 0x5410, R55 ;  /* 0x00005410e3377816 */ /* 0x000fe40000000037 */
[----:B------:R-:W-:Y:S02]  /*7cd0*/  PRMT R80, R229, 0x5432, R80 ;  /* 0x00005432e5507816 */ /* 0x000fe40000000050 */
[----:B------:R-:W-:Y:S01]  /*7ce0*/  LOP3.LUT R41, R41, 0xffff0000, RZ, 0xc0, !PT ;  /* 0xffff000029297812 */ /* 0x000fe200078ec0ff */
[----:B------:R-:W-:Y:S01]  /*7cf0*/  IMAD.U32 R83, R55, 0x10000, RZ ;  /* 0x0001000037537824 */ /* 0x000fe200078e00ff */
[----:B------:R-:W-:Y:S01]  /*7d00*/  LOP3.LUT R13, R13, 0xffff0000, RZ, 0xc0, !PT ;  /* 0xffff00000d0d7812 */ /* 0x000fe200078ec0ff */
[----:B------:R-:W-:Y:S01]  /*7d10*/  IMAD.U32 R82, R80, 0x10000, RZ ;  /* 0x0001000050527824 */ /* 0x000fe200078e00ff */
[----:B------:R-:W-:Y:S01]  /*7d20*/  SHF.R.U64 R36, R36, 0x10, R37 ;  /* 0x0000001024247819 */ /* 0x000fe20000001225 */
[----:B------:R-:W-:Y:S01]  /*7d30*/  FMUL.FTZ R155, R154, R83 ;  /* 0x000000539a9b7220 */ /* 0x000fe20000410000 */
[----:B------:R-:W-:Y:S01]  /*7d40*/  SHF.R.U64 R48, R48, 0x10, R49 ;  /* 0x0000001030307819 */ /* 0x000fe20000001231 */
[-C--:B------:R-:W-:Y:S01]  /*7d50*/  FMUL.FTZ R154, R154, R82.reuse ;  /* 0x000000529a9a7220 */ /* 0x080fe20000410000 */
[----:B------:R-:W-:Y:S01]  /*7d60*/  SHF.R.U64 R50, R50, 0x10, R51 ;  /* 0x0000001032327819 */ /* 0x000fe20000001233 */
[----:B------:R-:W-:Y:S01]  /*7d70*/  FFMA.FTZ R82, R81, R82, -R155 ;  /* 0x0000005251527223 */ /* 0x000fe2000001089b */
[----:B------:R-:W-:-:S02]  /*7d80*/  IMAD.U32 R155, R43, 0x10000, RZ ;  /* 0x000100002b9b7824 */ /* 0x000fc400078e00ff */
[----:B------:R-:W-:Y:S01]  /*7d90*/  FFMA.FTZ R81, R81, R83, R154 ;  /* 0x0000005351517223 */ /* 0x000fe2000001009a */
[----:B------:R-:W-:Y:S02]  /*7da0*/  LOP3.LUT R83, R80, 0xffff0000, RZ, 0xc0, !PT ;  /* 0xffff000050537812 */ /* 0x000fe400078ec0ff */
[----:B------:R-:W-:Y:S02]  /*7db0*/  LOP3.LUT R80, R55, 0xffff0000, RZ, 0xc0, !PT ;  /* 0xffff000037507812 */ /* 0x000fe400078ec0ff */
[----:B------:R-:W-:Y:S02]  /*7dc0*/  LOP3.LUT R43, R43, 0xffff0000, RZ, 0xc0, !PT ;  /* 0xffff00002b2b7812 */ /* 0x000fe400078ec0ff */
[----:B------:R-:W-:Y:S01]  /*7dd0*/  SHF.R.U64 R38, R38, 0x10, R39 ;  /* 0x0000001026267819 */ /* 0x000fe20000001227 */
[C---:B------:R-:W-:Y:S01]  /*7de0*/  FMUL.FTZ R55, R41.reuse, R80 ;  /* 0x0000005029377220 */ /* 0x040fe20000410000 */
[----:B------:R-:W-:Y:S01]  /*7df0*/  FMUL.FTZ R41, R41, R83 ;  /* 0x0000005329297220 */ /* 0x000fe20000410000 */
[----:B------:R-:W-:-:S02]  /*7e00*/  PRMT R50, R224, 0x5410, R50 ;  /* 0x00005410e0327816 */ /* 0x000fc40000000032 */
        /* <DEDUP_REMOVED lines=13> */
[----:B------:R-:W-:Y:S01]  /*7ee0*/  LOP3.LUT R39, R12, 0xffff0000, RZ, 0xc0, !PT ;  /* 0xffff00000c277812 */ /* 0x000fe200078ec0ff */
[----:B------:R-:W-:Y:S01]  /*7ef0*/  FMUL.FTZ R49, R43, R41 ;  /* 0x000000292b317220 */ /* 0x000fe20000410000 */
[-C--:B------:R-:W-:Y:S01]  /*7f00*/  FMUL.FTZ R155, R155, R156.reuse ;  /* 0x0000009c9b9b7220 */ /* 0x080fe20000410000 */
[-C--:B------:R-:W-:Y:S01]  /*7f10*/  FMUL.FTZ R43, R43, R37.reuse ;  /* 0x000000252b2b7220 */ /* 0x080fe20000410000 */
[----:B------:R-:W-:Y:S01]  /*7f20*/  FFMA.FTZ R156, R83, R156, -R157 ;  /* 0x0000009c539c7223 */ /* 0x000fe2000001089d */
[----:B------:R-:W-:Y:S01]  /*7f30*/  FFMA.FTZ R37, R15, R37, -R49 ;  /* 0x000000250f257223 */ /* 0x000fe20000010831 */
[----:B------:R-:W-:Y:S01]  /*7f40*/  FFMA.FTZ R155, R83, R154, R155 ;  /* 0x0000009a539b7223 */ /* 0x000fe2000001009b */
[----:B------:R-:W-:Y:S01]  /*7f50*/  FFMA.FTZ R15, R15, R41, R43 ;  /* 0x000000290f0f7223 */ /* 0x000fe2000001002b */
[----:B------:R-:W-:Y:S01]  /*7f60*/  PRMT R41, R227, 0x5432, R36 ;  /* 0x00005432e3297816 */ /* 0x000fe20000000024 */
[----:B------:R-:W-:Y:S01]  /*7f70*/  IMAD.U32 R83, R40, 0x10000, RZ ;  /* 0x0001000028537824 */ /* 0x000fe200078e00ff */
[----:B------:R-:W-:Y:S01]  /*7f80*/  PRMT R36, R226, 0x5432, R48 ;  /* 0x00005432e2247816 */ /* 0x000fe20000000030 */
[----:B------:R-:W-:Y:S01]  /*7f90*/  IMAD.U32 R43, R12, 0x10000, RZ ;  /* 0x000100000c2b7824 */ /* 0x000fe200078e00ff */
[----:B------:R-:W-:Y:S01]  /*7fa0*/  LOP3.LUT R40, R40, 0xffff0000, RZ, 0xc0, !PT ;  /* 0xffff000028287812 */ /* 0x000fe200078ec0ff */
[C---:B------:R-:W-:Y:S01]  /*7fb0*/  IMAD.U32 R49, R41.reuse, 0x10000, RZ ;  /* 0x0001000029317824 */ /* 0x040fe200078e00ff */
[----:B------:R-:W-:Y:S01]  /*7fc0*/  LOP3.LUT R41, R41, 0xffff0000, RZ, 0xc0, !PT ;  /* 0xffff000029297812 */ /* 0x000fe200078ec0ff */
[C---:B------:R-:W-:Y:S01]  /*7fd0*/  IMAD.U32 R48, R36.reuse, 0x10000, RZ ;  /* 0x0001000024307824 */ /* 0x040fe200078e00ff */
[----:B------:R-:W-:-:S02]  /*7fe0*/  LOP3.LUT R36, R36, 0xffff0000, RZ, 0xc0, !PT ;  /* 0xffff000024247812 */ /* 0x000fc400078ec0ff */
[----:B------:R-:W-:Y:S01]  /*7ff0*/  PRMT R38, R224, 0x5432, R38 ;  /* 0x00005432e0267816 */ /* 0x000fe20000000026 */
        /* <DEDUP_REMOVED lines=8> */
[C---:B------:R-:W-:Y:S01]  /*8080*/  IMAD.U32 R48, R42.reuse, 0x10000, RZ ;  /* 0x000100002a307824 */ /* 0x040fe200078e00ff */
[----:B------:R-:W-:Y:S01]  /*8090*/  LOP3.LUT R42, R42, 0xffff0000, RZ, 0xc0, !PT ;  /* 0xffff00002a2a7812 */ /* 0x000fe200078ec0ff */
[C---:B------:R-:W-:Y:S01]  /*80a0*/  IMAD.U32 R40, R50.reuse, 0x10000, RZ ;  /* 0x0001000032287824 */ /* 0x040fe200078e00ff */
[----:B------:R-:W-:Y:S01]  /*80b0*/  LOP3.LUT R50, R50, 0xffff0000, RZ, 0xc0, !PT ;  /* 0xffff000032327812 */ /* 0x000fe200078ec0ff */
[C---:B------:R-:W-:Y:S01]  /*80c0*/  IMAD.U32 R41, R38.reuse, 0x10000, RZ ;  /* 0x0001000026297824 */ /* 0x040fe200078e00ff */
[----:B------:R-:W-:Y:S01]  /*80d0*/  LOP3.LUT R38, R38, 0xffff0000, RZ, 0xc0, !PT ;  /* 0xffff000026267812 */ /* 0x000fe200078ec0ff */
[----:B------:R-:W-:Y:S01]  /*80e0*/  FMUL.FTZ R43, R48, R40 ;  /* 0x00000028302b7220 */ /* 0x000fe20000410000 */
[----:B------:R-:W-:-:S02]  /*80f0*/  IMAD.U32 R39, R14, 0x10000, RZ ;  /* 0x000100000e277824 */ /* 0x000fc400078e00ff */
[-C--:B------:R-:W-:Y:S01]  /*8100*/  FMUL.FTZ R48, R48, R41.reuse ;  /* 0x0000002930307220 */ /* 0x080fe20000410000 */
[----:B------:R-:W-:Y:S01]  /*8110*/  LOP3.LUT R14, R14, 0xffff0000, RZ, 0xc0, !PT ;  /* 0xffff00000e0e7812 */ /* 0x000fe200078ec0ff */
[C---:B------:R-:W-:Y:S02]  /*8120*/  FFMA.FTZ R43, R39.reuse, R41, -R43 ;  /* 0x00000029272b7223 */ /* 0x040fe4000001082b */
[----:B------:R-:W-:Y:S01]  /*8130*/  FFMA.FTZ R48, R39, R40, R48 ;  /* 0x0000002827307223 */ /* 0x000fe20000010030 */
[C---:B------:R-:W-:Y:S01]  /*8140*/  FMUL.FTZ R39, R42.reuse, R50 ;  /* 0x000000322a277220 */ /* 0x040fe20000410000 */
[----:B------:R-:W-:Y:S01]  /*8150*/  FMUL.FTZ R42, R42, R38 ;  /* 0x000000262a2a7220 */ /* 0x000fe20000410000 */
[----:B------:R-:W-:Y:S02]  /*8160*/  F2FP.BF16.F32.PACK_AB R55, R55, R82 ;  /* 0x000000523737723e */ /* 0x000fe400000010ff */
[C---:B------:R-:W-:Y:S01]  /*8170*/  FFMA.FTZ R39, R14.reuse, R38, -R39 ;  /* 0x000000260e277223 */ /* 0x040fe20000010827 */
[----:B------:R-:W-:Y:S01]  /*8180*/  FFMA.FTZ R42, R14, R50, R42 ;  /* 0x000000320e2a7223 */ /* 0x000fe2000001002a */
[----:B------:R-:W-:-:S02]  /*8190*/  F2FP.BF16.F32.PACK_AB R37, R37, R156 ;  /* 0x0000009c2525723e */ /* 0x000fc400000010ff */
        /* <DEDUP_REMOVED lines=12> */
.L_x_1659:
[----:B------:R-:W-:Y:S05]  /*8260*/  BSYNC B3 ;  /* 0x0000000000037941 */ /* 0x000fea0003800000 */
.L_x_1658:
[----:B------:R-:W-:Y:S01]  /*8270*/  @!P4 IMAD.WIDE R36, R54, 0x2, R120 ;  /* 0x000000023624c825 */ /* 0x000fe200078e0278 */
[----:B--2---:R4:W-:Y:S04]  /*8280*/  ST.E.128 desc[UR60][R52.64], R12 ;  /* 0x0000000c34007985 */ /* 0x0049e8000c101d3c */
[----:B---3--:R4:W-:Y:S02]  /*8290*/  @!P4 ST.E.128 desc[UR60][R36.64], R40 ;  /* 0x000000282400c985 */ /* 0x0089e4000c101d3c */
.L_x_1657:
[----:B------:R-:W-:Y:S05]  /*82a0*/  BSYNC B2 ;  /* 0x0000000000027941 */ /* 0x000fea0003800000 */
.L_x_1656:
        /* <DEDUP_REMOVED lines=27> */
[--C-:B------:R-:W-:Y:S01]  /*8460*/  SHF.R.U64 R11, R32, 0x10, R33.reuse ;  /* 0x00000010200b7819 */ /* 0x100fe20000001221 */
[----:B--2---:R-:W-:Y:S01]  /*8470*/  IMAD.U32 R43, R13, 0x10000, RZ ;  /* 0x000100000d2b7824 */ /* 0x004fe200078e00ff */
[----:B------:R-:W-:Y:S01]  /*8480*/  SHF.R.U32.HI R32, RZ, 0x10, R33 ;  /* 0x00000010ff207819 */ /* 0x000fe20000011621 */
[----:B---3--:R-:W-:Y:S01]  /*8490*/  IMAD.U32 R51, R39, 0x10000, RZ ;  /* 0x0001000027337824 */ /* 0x008fe200078e00ff */
[----:B------:R-:W-:Y:S01]  /*84a0*/  SHF.R.U64 R33, R34, 0x10, R35 ;  /* 0x0000001022217819 */ /* 0x000fe20000001223 */
[----:B------:R-:W-:Y:S01]  /*84b0*/  IMAD.U32 R50, R15, 0x10000, RZ ;  /* 0x000100000f327824 */ /* 0x000fe200078e00ff */
[--C-:B------:R-:W-:Y:S01]  /*84c0*/  SHF.R.U64 R34, R44, 0x10, R45.reuse ;  /* 0x000000102c227819 */ /* 0x100fe2000000122d */
[----:B------:R-:W-:Y:S01]  /*84d0*/  IMAD.U32 R52, R38, 0x10000, RZ ;  /* 0x0001000026347824 */ /* 0x000fe200078e00ff */
[----:B------:R-:W-:Y:S01]  /*84e0*/  SHF.R.U32.HI R44, RZ, 0x10, R45 ;  /* 0x00000010ff2c7819 */ /* 0x000fe2000001162d */
[----:B------:R-:W-:Y:S01]  /*84f0*/  IMAD.U32 R49, R14, 0x10000, RZ ;  /* 0x000100000e317824 */ /* 0x000fe200078e00ff */
[----:B------:R-:W-:-:S02]  /*8500*/  SHF.R.U64 R42, R46, 0x10, R47 ;  /* 0x000000102e2a7819 */ /* 0x000fc4000000122f */
[----:B------:R-:W-:Y:S02]  /*8510*/  PRMT R44, R212, 0x5432, R44 ;  /* 0x00005432d42c7816 */ /* 0x000fe4000000002c */
[----:B------:R-:W-:Y:S01]  /*8520*/  SHF.R.U32.HI R46, RZ, 0x10, R47 ;  /* 0x00000010ff2e7819 */ /* 0x000fe2000001162f */
[C---:B------:R-:W-:Y:S01]  /*8530*/  IMAD.U32 R47, R37.reuse, 0x10000, RZ ;  /* 0x00010000252f7824 */ /* 0x040fe200078e00ff */
[----:B------:R-:W-:Y:S01]  /*8540*/  PRMT R32, R210, 0x5432, R32 ;  /* 0x00005432d2207816 */ /* 0x000fe20000000020 */
[----:B------:R-:W-:Y:S01]  /*8550*/  IMAD.U32 R53, R44, 0x10000, RZ ;  /* 0x000100002c357824 */ /* 0x000fe200078e00ff */
[----:B------:R-:W-:Y:S01]  /*8560*/  LOP3.LUT R48, R37, 0xffff0000, RZ, 0xc0, !PT ;  /* 0xffff000025307812 */ /* 0x000fe200078ec0ff */
[----:B------:R-:W-:Y:S01]  /*8570*/  IMAD.U32 R37, R36, 0x10000, RZ ;  /* 0x0001000024257824 */ /* 0x000fe200078e00ff */
[----:B------:R-:W-:Y:S01]  /*8580*/  PRMT R55, R211, 0x5410, R42 ;  /* 0x00005410d3377816 */ /* 0x000fe2000000002a */
[----:B------:R-:W-:Y:S01]  /*8590*/  IMAD.U32 R54, R32, 0x10000, RZ ;  /* 0x0001000020367824 */ /* 0x000fe200078e00ff */
[----:B------:R-:W-:Y:S01]  /*85a0*/  LOP3.LUT R44, R44, 0xffff0000, RZ, 0xc0, !PT ;  /* 0xffff00002c2c7812 */ /* 0x000fe200078ec0ff */
[CC--:B------:R-:W-:Y:S01]  /*85b0*/  FMUL.FTZ R42, R47.reuse, R53.reuse ;  /* 0x000000352f2a7220 */ /* 0x0c0fe20000410000 */
[----:B------:R-:W-:Y:S01]  /*85c0*/  SHF.R.U32.HI R35, RZ, 0x10, R35 ;  /* 0x00000010ff237819 */ /* 0x000fe20000011623 */
[-C--:B------:R-:W-:Y:S01]  /*85d0*/  FMUL.FTZ R47, R47, R54.reuse ;  /* 0x000000362f2f7220 */ /* 0x080fe20000410000 */
[----:B------:R-:W-:Y:S01]  /*85e0*/  PRMT R46, R211, 0x5432, R46 ;  /* 0x00005432d32e7816 */ /* 0x000fe2000000002e */
[----:B------:R-:W-:Y:S01]  /*85f0*/  FFMA.FTZ R42, R43, R54, -R42 ;  /* 0x000000362b2a7223 */ /* 0x000fe2000001082a */
[----:B------:R-:W-:Y:S01]  /*8600*/  LOP3.LUT R32, R32, 0xffff0000, RZ, 0xc0, !PT ;  /* 0xffff000020207812 */ /* 0x000fe200078ec0ff */
[----:B------:R-:W-:Y:S01]  /*8610*/  FMUL.FTZ R80, R48, R44 ;  /* 0x0000002c30507220 */ /* 0x000fe20000410000 */
[----:B------:R-:W-:Y:S01]  /*8620*/  LOP3.LUT R45, R13, 0xffff0000, RZ, 0xc0, !PT ;  /* 0xffff00000d2d7812 */ /* 0x000fe200078ec0ff */
[----:B------:R-:W-:Y:S01]  /*8630*/  IMAD.U32 R54, R46, 0x10000, RZ ;  /* 0x000100002e367824 */ /* 0x000fe200078e00ff */
[----:B------:R-:W-:Y:S01]  /*8640*/  PRMT R35, R209, 0x5432, R35 ;  /* 0x00005432d1237816 */ /* 0x000fe20000000023 */
[-C--:B------:R-:W-:Y:S01]  /*8650*/  FMUL.FTZ R48, R48, R32.reuse ;  /* 0x0000002030307220 */ /* 0x080fe20000410000 */
[----:B------:R-:W-:Y:S01]  /*8660*/  LOP3.LUT R39, R39, 0xffff0000, RZ, 0xc0, !PT ;  /* 0xffff000027277812 */ /* 0x000fe200078ec0ff */
[----:B------:R-:W-:Y:S01]  /*8670*/  FFMA.FTZ R47, R43, R53, R47 ;  /* 0x000000352b2f7223 */ /* 0x000fe2000001002f */
[----:B------:R-:W-:Y:S01]  /*8680*/  LOP3.LUT R46, R46, 0xffff0000, RZ, 0xc0, !PT ;  /* 0xffff00002e2e7812 */ /* 0x000fe200078ec0ff */
[----:B------:R-:W-:Y:S01]  /*8690*/  FFMA.FTZ R80, R45, R32, -R80 ;  /* 0x000000202d507223 */ /* 0x000fe20000010850 */
[----:B------:R-:W-:Y:S01]  /*86a0*/  PRMT R34, R212, 0x5410, R34 ;  /* 0x00005410d4227816 */ /* 0x000fe20000000022 */
[----:B------:R-:W-:Y:S01]  /*86b0*/  IMAD.U32 R43, R35, 0x10000, RZ ;  /* 0x00010000232b7824 */ /* 0x000fe200078e00ff */
[----:B------:R-:W-:Y:S01]  /*86c0*/  PRMT R11, R210, 0x5410, R11 ;  /* 0x00005410d20b7816 */ /* 0x000fe2000000000b */
[----:B------:R-:W-:Y:S01]  /*86d0*/  FMUL.FTZ R32, R51, R54 ;  /* 0x0000003633207220 */ /* 0x000fe20000410000 */
[----:B------:R-:W-:Y:S01]  /*86e0*/  LOP3.LUT R15, R15, 0xffff0000, RZ, 0xc0, !PT ;  /* 0xffff00000f0f7812 */ /* 0x000fe200078ec0ff */
[----:B------:R-:W-:Y:S01]  /*86f0*/  FFMA.FTZ R48, R45, R44, R48 ;  /* 0x0000002c2d307223 */ /* 0x000fe20000010030 */
[----:B------:R-:W-:Y:S01]  /*8700*/  LOP3.LUT R35, R35, 0xffff0000, RZ, 0xc0, !PT ;  /* 0xffff000023237812 */ /* 0x000fe200078ec0ff */
[----:B------:R-:W-:Y:S01]  /*8710*/  FMUL.FTZ R45, R39, R46 ;  /* 0x0000002e272d7220 */ /* 0x000fe20000410000 */
[-C--:B------:R-:W-:Y:S01]  /*8720*/  FMUL.FTZ R51, R51, R43.reuse ;  /* 0x0000002b33337220 */ /* 0x080fe20000410000 */
[----:B------:R-:W-:Y:S01]  /*8730*/  FFMA.FTZ R32, R50, R43, -R32 ;  /* 0x0000002b32207223 */ /* 0x000fe20000010820 */
[----:B------:R-:W-:-:S02]  /*8740*/  IMAD.U32 R44, R34, 0x10000, RZ ;  /* 0x00010000222c7824 */ /* 0x000fc400078e00ff */
[-C--:B------:R-:W-:Y:S01]  /*8750*/  FMUL.FTZ R39, R39, R35.reuse ;  /* 0x0000002327277220 */ /* 0x080fe20000410000 */
[----:B------:R-:W-:Y:S02]  /*8760*/  IMAD.U32 R43, R11, 0x10000, RZ ;  /* 0x000100000b2b7824 */ /* 0x000fe400078e00ff */
[C---:B------:R-:W-:Y:S01]  /*8770*/  FFMA.FTZ R45, R15.reuse, R35, -R45 ;  /* 0x000000230f2d7223 */ /* 0x040fe2000001082d */
[----:B------:R-:W-:Y:S01]  /*8780*/  LOP3.LUT R36, R36, 0xffff0000, RZ, 0xc0, !PT ;  /* 0xffff000024247812 */ /* 0x000fe200078ec0ff */
[----:B------:R-:W-:Y:S01]  /*8790*/  IMAD.U32 R13, R12, 0x10000, RZ ;  /* 0x000100000c0d7824 */ /* 0x000fe200078e00ff */
[----:B------:R-:W-:Y:S01]  /*87a0*/  LOP3.LUT R34, R34, 0xffff0000, RZ, 0xc0, !PT ;  /* 0xffff000022227812 */ /* 0x000fe200078ec0ff */
[----:B------:R-:W-:Y:S01]  /*87b0*/  FFMA.FTZ R39, R15, R46, R39 ;  /* 0x0000002e0f277223 */ /* 0x000fe20000010027 */
[----:B------:R-:W-:Y:S01]  /*87c0*/  LOP3.LUT R35, R11, 0xffff0000, RZ, 0xc0, !PT ;  /* 0xffff00000b237812 */ /* 0x000fe200078ec0ff */
[C---:B------:R-:W-:Y:S01]  /*87d0*/  FMUL.FTZ R11, R37.reuse, R44 ;  /* 0x0000002c250b7220 */ /* 0x040fe20000410000 */
[-C--:B------:R-:W-:Y:S01]  /*87e0*/  FMUL.FTZ R37, R37, R43.reuse ;  /* 0x0000002b25257220 */ /* 0x080fe20000410000 */
[----:B------:R-:W-:Y:S01]  /*87f0*/  LOP3.LUT R12, R12, 0xffff0000, RZ, 0xc0, !PT ;  /* 0xffff00000c0c7812 */ /* 0x000fe200078ec0ff */
[----:B------:R-:W-:Y:S01]  /*8800*/  FMUL.FTZ R15, R36, R34 ;  /* 0x00000022240f7220 */ /* 0x000fe20000410000 */
[----:B------:R-:W-:Y:S01]  /*8810*/  PRMT R33, R209, 0x5410, R33 ;  /* 0x00005410d1217816 */ /* 0x000fe20000000021 */
[C---:B------:R-:W-:Y:S01]  /*8820*/  FFMA.FTZ R11, R13.reuse, R43, -R11 ;  /* 0x0000002b0d0b7223 */ /* 0x040fe2000001080b */
[----:B------:R-:W-:Y:S01]  /*8830*/  FFMA.FTZ R37, R13, R44, R37 ;  /* 0x0000002c0d257223 */ /* 0x000fe20000010025 */
[C---:B------:R-:W-:Y:S01]  /*8840*/  IMAD.U32 R13, R55.reuse, 0x10000, RZ ;  /* 0x00010000370d7824 */ /* 0x040fe200078e00ff */
[----:B------:R-:W-:Y:S01]  /*8850*/  LOP3.LUT R38, R38, 0xffff0000, RZ, 0xc0, !PT ;  /* 0xffff000026267812 */ /* 0x000fe200078ec0ff */
[-C--:B------:R-:W-:Y:S01]  /*8860*/  FMUL.FTZ R36, R36, R35.reuse ;  /* 0x0000002324247220 */ /* 0x080fe20000410000 */
[----:B------:R-:W-:Y:S01]  /*8870*/  LOP3.LUT R55, R55, 0xffff0000, RZ, 0xc0, !PT ;  /* 0xffff000037377812 */ /* 0x000fe200078ec0ff */
[C---:B------:R-:W-:Y:S01]  /*8880*/  FFMA.FTZ R15, R12.reuse, R35, -R15 ;  /* 0x000000230c0f7223 */ /* 0x040fe2000001080f */
[C---:B------:R-:W-:Y:S01]  /*8890*/  IMAD.U32 R35, R33.reuse, 0x10000, RZ ;  /* 0x0001000021237824 */ /* 0x040fe200078e00ff */
[----:B------:R-:W-:Y:S01]  /*88a0*/  LOP3.LUT R33, R33, 0xffff0000, RZ, 0xc0, !PT ;  /* 0xffff000021217812 */ /* 0x000fe200078ec0ff */
[----:B------:R-:W-:Y:S01]  /*88b0*/  FFMA.FTZ R36, R12, R34, R36 ;  /* 0x000000220c247223 */ /* 0x000fe20000010024 */
[----:B------:R-:W-:Y:S01]  /*88c0*/  LOP3.LUT R14, R14, 0xffff0000, RZ, 0xc0, !PT ;  /* 0xffff00000e0e7812 */ /* 0x000fe200078ec0ff */
[----:B------:R-:W-:Y:S01]  /*88d0*/  FMUL.FTZ R12, R52, R13 ;  /* 0x0000000d340c7220 */ /* 0x000fe20000410000 */
[C---:B------:R-:W-:Y:S01]  /*88e0*/  FMUL.FTZ R34, R38.reuse, R55 ;  /* 0x0000003726227220 */ /* 0x040fe20000410000 */
[----:B------:R-:W-:Y:S01]  /*88f0*/  FMUL.FTZ R38, R38, R33 ;  /* 0x0000002126267220 */ /* 0x000fe20000410000 */
[-C--:B------:R-:W-:Y:S01]  /*8900*/  FMUL.FTZ R52, R52, R35.reuse ;  /* 0x0000002334347220 */ /* 0x080fe20000410000 */
[----:B------:R-:W-:Y:S01]  /*8910*/  FFMA.FTZ R12, R49, R35, -R12 ;  /* 0x00000023310c7223 */ /* 0x000fe2000001080c */
[C---:B------:R-:W-:Y:S01]  /*8920*/  FFMA.FTZ R33, R14.reuse, R33, -R34 ;  /* 0x000000210e217223 */ /* 0x040fe20000010822 */
[----:B------:R-:W-:Y:S01]  /*8930*/  FFMA.FTZ R55, R14, R55, R38 ;  /* 0x000000370e377223 */ /* 0x000fe20000010026 */
[----:B------:R-:W-:Y:S01]  /*8940*/  F2FP.BF16.F32.PACK_AB R14, R15, R11 ;  /* 0x0000000b0f0e723e */ /* 0x000fe200000010ff */
        /* <DEDUP_REMOVED lines=13> */
.L_x_1661:
[----:B------:R-:W-:Y:S05]  /*8a20*/  BSYNC B2 ;  /* 0x0000000000027941 */ /* 0x000fea0003800000 */
.L_x_1660:
[----:B--2---:R2:W-:Y:S04]  /*8a30*/  ST.E.128 desc[UR60][R40.64], R12 ;  /* 0x0000000c28007985 */ /* 0x0045e8000c101d3c */
[----:B---3--:R2:W-:Y:S02]  /*8a40*/  @!P4 ST.E.128 desc[UR60][R120.64], R36 ;  /* 0x000000247800c985 */ /* 0x0085e4000c101d3c */
.L_x_1651:
[----:B------:R-:W-:Y:S05]  /*8a50*/  BSYNC B1 ;  /* 0x0000000000017941 */ /* 0x000fea0003800000 */
.L_x_1650:
[----:B------:R-:W-:-:S03]  /*8a60*/  UMOV UR4, 0xffffffff ;  /* 0xffffffff00047882 */ /* 0x000fc60000000000 */
[----:B------:R-:W-:Y:S05]  /*8a70*/  BRA.DIV UR4, `(.L_x_1662) ;  /* 0x00000202049c7947 */ /* 0x000fea000b800000 */
[----:B0-----:R-:W0:Y:S04]  /*8a80*/  SHFL.IDX PT, R115, R115, 0x1, 0x1c1f ;  /* 0x003c1f0073737f89 */ /* 0x001e2800000e0000 */
[----:B------:R-:W0:Y:S02]  /*8a90*/  SHFL.IDX PT, R116, R116, 0x1, 0x1c1f ;  /* 0x003c1f0074747f89 */ /* 0x000e2400000e0000 */
.L_x_2022:
[----:B------:R-:W-:Y:S05]  /*8aa0*/  @P5 BRA `(.L_x_1619) ;  /* 0x0000001c00b05947 */ /* 0x000fea0003800000 */
[----:B------:R-:W-:Y:S01]  /*8ab0*/  ISETP.NE.AND P4, PT, R8, RZ, PT ;  /* 0x000000ff0800720c */ /* 0x000fe20003f85270 */
[----:B------:R-:W-:Y:S01]  /*8ac0*/  BSSY B1, `(.L_x_1663) ;  /* 0x000007e000017945 */ /* 0x000fe20003800000 */
[----:B0-2-4-:R-:W-:Y:S02]  /*8ad0*/  IMAD.MOV.U32 R36, RZ, RZ, R116 ;  /* 0x000000ffff247224 */ /* 0x015fe400078e0074 */
[----:B------:R-:W-:-:S09]  /*8ae0*/  IMAD.MOV.U32 R37, RZ, RZ, R115 ;  /* 0x000000ffff257224 */ /* 0x000fd200078e0073 */
[----:B------:R-:W-:Y:S05]  /*8af0*/  @!P4 BRA `(.L_x_1664) ;  /* 0x0000000400e8c947 */ /* 0x000fea0003800000 */
[----:B---3--:R-:W-:Y:S01]  /*8b00*/  SEL R11, R125, R131, !P3 ;  /* 0x000000837d0b7207 */ /* 0x008fe20005800000 */
[----:B------:R-:W-:Y:S01]  /*8b10*/  BSSY B2, `(.L_x_1665) ;  /* 0x0000076000027945 */ /* 0x000fe20003800000 */
[C---:B------:R-:W-:Y:S02]  /*8b20*/  LEA R38, P5, R5.reuse, R116, 0x1 ;  /* 0x0000007405267211 */ /* 0x040fe400078a08ff */
[----:B------:R-:W-:Y:S02]  /*8b30*/  SHF.R.S32.HI R12, RZ, 0x1f, R11 ;  /* 0x0000001fff0c7819 */ /* 0x000fe4000001140b */
        /* <DEDUP_REMOVED lines=29> */
[----:B------:R-:W-:Y:S01]  /*8d10*/  PRMT R76, R204, 0x5432, R76 ;  /* 0x00005432cc4c7816 */ /* 0x000fe2000000004c */
[----:B------:R-:W-:Y:S01]  /*8d20*/  IMAD.U32 R52, R34, 0x10000, RZ ;  /* 0x0001000022347824 */ /* 0x000fe200078e00ff */
[----:B------:R-:W-:Y:S01]  /*8d30*/  PRMT R64, R189, 0x5432, R64 ;  /* 0x00005432bd407816 */ /* 0x000fe20000000040 */
[----:B------:R-:W-:Y:S01]  /*8d40*/  IMAD.U32 R49, R14, 0x10000, RZ ;  /* 0x000100000e317824 */ /* 0x000fe200078e00ff */
[----:B------:R-:W-:Y:S01]  /*8d50*/  SHF.R.U64 R44, R78, 0x10, R79 ;  /* 0x000000104e2c7819 */ /* 0x000fe2000000124f */
[----:B------:R-:W-:Y:S01]  /*8d60*/  IMAD.U32 R54, R76, 0x10000, RZ ;  /* 0x000100004c367824 */ /* 0x000fe200078e00ff */
[----:B------:R-:W-:Y:S01]  /*8d70*/  SHF.R.U64 R42, R66, 0x10, R67 ;  /* 0x00000010422a7819 */ /* 0x000fe20000001243 */
[----:B------:R-:W-:Y:S01]  /*8d80*/  IMAD.U32 R80, R64, 0x10000, RZ ;  /* 0x0001000040507824 */ /* 0x000fe200078e00ff */
[----:B------:R-:W-:Y:S01]  /*8d90*/  SHF.R.U32.HI R78, RZ, 0x10, R79 ;  /* 0x00000010ff4e7819 */ /* 0x000fe2000001164f */
[----:B------:R-:W-:Y:S01]  /*8da0*/  FMUL.FTZ R82, R47, R54 ;  /* 0x000000362f527220 */ /* 0x000fe20000410000 */
[----:B------:R-:W-:-:S02]  /*8db0*/  SHF.R.U32.HI R66, RZ, 0x10, R67 ;  /* 0x00000010ff427819 */ /* 0x000fc40000011643 */
[----:B------:R-:W-:Y:S01]  /*8dc0*/  LOP3.LUT R48, R33, 0xffff0000, RZ, 0xc0, !PT ;  /* 0xffff000021307812 */ /* 0x000fe200078ec0ff */
[----:B------:R-:W-:Y:S01]  /*8dd0*/  IMAD.U32 R33, R32, 0x10000, RZ ;  /* 0x0001000020217824 */ /* 0x000fe200078e00ff */
[----:B------:R-:W-:Y:S01]  /*8de0*/  LOP3.LUT R53, R76, 0xffff0000, RZ, 0xc0, !PT ;  /* 0xffff00004c357812 */ /* 0x000fe200078ec0ff */
[-C--:B------:R-:W-:Y:S01]  /*8df0*/  FMUL.FTZ R76, R47, R80.reuse ;  /* 0x000000502f4c7220 */ /* 0x080fe20000410000 */
[----:B------:R-:W-:Y:S02]  /*8e00*/  PRMT R78, R200, 0x5432, R78 ;  /* 0x00005432c84e7816 */ /* 0x000fe4000000004e */
[----:B------:R-:W-:Y:S01]  /*8e10*/  PRMT R66, R153, 0x5432, R66 ;  /* 0x0000543299427816 */ /* 0x000fe20000000042 */
[----:B------:R-:W-:Y:S01]  /*8e20*/  FMUL.FTZ R67, R48, R53 ;  /* 0x0000003530437220 */ /* 0x000fe20000410000 */
[----:B------:R-:W-:Y:S01]  /*8e30*/  LOP3.LUT R65, R64, 0xffff0000, RZ, 0xc0, !PT ;  /* 0xffff000040417812 */ /* 0x000fe200078ec0ff */
[----:B------:R-:W-:Y:S01]  /*8e40*/  IMAD.U32 R55, R78, 0x10000, RZ ;  /* 0x000100004e377824 */ /* 0x000fe200078e00ff */
[----:B------:R-:W-:Y:S01]  /*8e50*/  LOP3.LUT R46, R13, 0xffff0000, RZ, 0xc0, !PT ;  /* 0xffff00000d2e7812 */ /* 0x000fe200078ec0ff */
[----:B------:R-:W-:Y:S01]  /*8e60*/  IMAD.U32 R47, R66, 0x10000, RZ ;  /* 0x00010000422f7824 */ /* 0x000fe200078e00ff */
[----:B------:R-:W-:Y:S01]  /*8e70*/  PRMT R204, R204, 0x5410, R43 ;  /* 0x00005410cccc7816 */ /* 0x000fe2000000002b */
[C---:B------:R-:W-:Y:S01]  /*8e80*/  FFMA.FTZ R43, R45.reuse, R80, -R82 ;  /* 0x000000502d2b7223 */ /* 0x040fe20000010852 */
[----:B------:R-:W-:Y:S01]  /*8e90*/  FFMA.FTZ R45, R45, R54, R76 ;  /* 0x000000362d2d7223 */ /* 0x000fe2000001004c */
[----:B------:R-:W-:Y:S01]  /*8ea0*/  LOP3.LUT R35, R35, 0xffff0000, RZ, 0xc0, !PT ;  /* 0xffff000023237812 */ /* 0x000fe200078ec0ff */
[-C--:B------:R-:W-:Y:S01]  /*8eb0*/  FMUL.FTZ R77, R48, R65.reuse ;  /* 0x00000041304d7220 */ /* 0x080fe20000410000 */
[----:B------:R-:W-:Y:S01]  /*8ec0*/  LOP3.LUT R54, R78, 0xffff0000, RZ, 0xc0, !PT ;  /* 0xffff00004e367812 */ /* 0x000fe200078ec0ff */
[----:B------:R-:W-:Y:S01]  /*8ed0*/  FFMA.FTZ R48, R46, R65, -R67 ;  /* 0x000000412e307223 */ /* 0x000fe20000010843 */
[----:B------:R-:W-:Y:S01]  /*8ee0*/  LOP3.LUT R64, R66, 0xffff0000, RZ, 0xc0, !PT ;  /* 0xffff000042407812 */ /* 0x000fe200078ec0ff */
[----:B------:R-:W-:Y:S01]  /*8ef0*/  FMUL.FTZ R65, R51, R55 ;  /* 0x0000003733417220 */ /* 0x000fe20000410000 */
[----:B------:R-:W-:Y:S01]  /*8f00*/  PRMT R11, R189, 0x5410, R11 ;  /* 0x00005410bd0b7816 */ /* 0x000fe2000000000b */
[-C--:B------:R-:W-:Y:S01]  /*8f10*/  FMUL.FTZ R76, R51, R47.reuse ;  /* 0x0000002f334c7220 */ /* 0x080fe20000410000 */
[----:B------:R-:W-:Y:S01]  /*8f20*/  LOP3.LUT R15, R15, 0xffff0000, RZ, 0xc0, !PT ;  /* 0xffff00000f0f7812 */ /* 0x000fe200078ec0ff */
[C---:B------:R-:W-:Y:S01]  /*8f30*/  FMUL.FTZ R78, R35.reuse, R54 ;  /* 0x00000036234e7220 */ /* 0x040fe20000410000 */
[----:B------:R-:W-:Y:S01]  /*8f40*/  FMUL.FTZ R80, R35, R64 ;  /* 0x0000004023507220 */ /* 0x000fe20000410000 */
[----:B------:R-:W-:Y:S01]  /*8f50*/  LOP3.LUT R32, R32, 0xffff0000, RZ, 0xc0, !PT ;  /* 0xffff000020207812 */ /* 0x000fe200078ec0ff */
[----:B------:R-:W-:Y:S01]  /*8f60*/  FFMA.FTZ R47, R50, R47, -R65 ;  /* 0x0000002f322f7223 */ /* 0x000fe20000010841 */
[----:B------:R-:W-:Y:S01]  /*8f70*/  LOP3.LUT R35, R204, 0xffff0000, RZ, 0xc0, !PT ;  /* 0xffff0000cc237812 */ /* 0x000fe200078ec0ff */
[----:B------:R-:W-:Y:S01]  /*8f80*/  FFMA.FTZ R50, R50, R55, R76 ;  /* 0x0000003732327223 */ /* 0x000fe2000001004c */
[----:B------:R-:W-:Y:S01]  /*8f90*/  IMAD.U32 R66, R204, 0x10000, RZ ;  /* 0x00010000cc427824 */ /* 0x000fe200078e00ff */
[C---:B------:R-:W-:Y:S01]  /*8fa0*/  LOP3.LUT R51, R11.reuse, 0xffff0000, RZ, 0xc0, !PT ;  /* 0xffff00000b337812 */ /* 0x040fe200078ec0ff */
[----:B------:R-:W-:-:S02]  /*8fb0*/  IMAD.U32 R76, R11, 0x10000, RZ ;  /* 0x000100000b4c7824 */ /* 0x000fc400078e00ff */
[----:B------:R-:W-:Y:S01]  /*8fc0*/  FFMA.FTZ R46, R46, R53, R77 ;  /* 0x000000352e2e7223 */ /* 0x000fe2000001004d */
[C---:B------:R-:W-:Y:S01]  /*8fd0*/  IMAD.U32 R13, R12.reuse, 0x10000, RZ ;  /* 0x000100000c0d7824 */ /* 0x040fe200078e00ff */
[----:B------:R-:W-:Y:S01]  /*8fe0*/  LOP3.LUT R12, R12, 0xffff0000, RZ, 0xc0, !PT ;  /* 0xffff00000c0c7812 */ /* 0x000fe200078ec0ff */
[----:B------:R-:W-:Y:S01]  /*8ff0*/  FFMA.FTZ R64, R15, R64, -R78 ;  /* 0x000000400f407223 */ /* 0x000fe2000001084e */
[----:B------:R-:W-:Y:S01]  /*9000*/  PRMT R44, R200, 0x5410, R44 ;  /* 0x00005410c82c7816 */ /* 0x000fe2000000002c */
[----:B------:R-:W-:Y:S01]  /*9010*/  FMUL.FTZ R78, R33, R66 ;  /* 0x00000042214e7220 */ /* 0x000fe20000410000 */
[C---:B------:R-:W-:Y:S01]  /*9020*/  FMUL.FTZ R53, R32.reuse, R35 ;  /* 0x0000002320357220 */ /* 0x040fe20000410000 */
[----:B------:R-:W-:Y:S01]  /*9030*/  PRMT R42, R153, 0x5410, R42 ;  /* 0x00005410992a7816 */ /* 0x000fe2000000002a */
[-C--:B------:R-:W-:Y:S01]  /*9040*/  FMUL.FTZ R33, R33, R76.reuse ;  /* 0x0000004c21217220 */ /* 0x080fe20000410000 */
[-C--:B------:R-:W-:Y:S01]  /*9050*/  FMUL.FTZ R65, R32, R51.reuse ;  /* 0x0000003320417220 */ /* 0x080fe20000410000 */
[----:B------:R-:W-:Y:S01]  /*9060*/  LOP3.LUT R34, R34, 0xffff0000, RZ, 0xc0, !PT ;  /* 0xffff000022227812 */ /* 0x000fe200078ec0ff */
[C---:B------:R-:W-:Y:S01]  /*9070*/  FFMA.FTZ R11, R13.reuse, R76, -R78 ;  /* 0x0000004c0d0b7223 */ /* 0x040fe2000001084e */
[----:B------:R-:W-:Y:S01]  /*9080*/  FFMA.FTZ R32, R12, R51, -R53 ;  /* 0x000000330c207223 */ /* 0x000fe20000010835 */
[C---:B------:R-:W-:Y:S01]  /*9090*/  LOP3.LUT R55, R44.reuse, 0xffff0000, RZ, 0xc0, !PT ;  /* 0xffff00002c377812 */ /* 0x040fe200078ec0ff */
[----:B------:R-:W-:Y:S01]  /*90a0*/  FFMA.FTZ R13, R13, R66, R33 ;  /* 0x000000420d0d7223 */ /* 0x000fe20000010021 */
[----:B------:R-:W-:Y:S01]  /*90b0*/  IMAD.U32 R53, R44, 0x10000, RZ ;  /* 0x000100002c357824 */ /* 0x000fe200078e00ff */
[C---:B------:R-:W-:Y:S01]  /*90c0*/  LOP3.LUT R51, R42.reuse, 0xffff0000, RZ, 0xc0, !PT ;  /* 0xffff00002a337812 */ /* 0x040fe200078ec0ff */
[----:B------:R-:W-:-:S02]  /*90d0*/  IMAD.U32 R33, R42, 0x10000, RZ ;  /* 0x000100002a217824 */ /* 0x000fc400078e00ff */
[----:B------:R-:W-:Y:S01]  /*90e0*/  FFMA.FTZ R12, R12, R35, R65 ;  /* 0x000000230c0c7223 */ /* 0x000fe20000010041 */
[----:B------:R-:W-:Y:S01]  /*90f0*/  LOP3.LUT R14, R14, 0xffff0000, RZ, 0xc0, !PT ;  /* 0xffff00000e0e7812 */ /* 0x000fe200078ec0ff */
[----:B------:R-:W-:Y:S01]  /*9100*/  FMUL.FTZ R42, R52, R53 ;  /* 0x00000035342a7220 */ /* 0x000fe20000410000 */
[----:B------:R-:W-:Y:S01]  /*9110*/  FMUL.FTZ R35, R34, R55 ;  /* 0x0000003722237220 */ /* 0x000fe20000410000 */
[----:B------:R-:W-:Y:S01]  /*9120*/  FMUL.FTZ R52, R52, R33 ;  /* 0x0000002134347220 */ /* 0x000fe20000410000 */
[----:B------:R-:W-:Y:S01]  /*9130*/  FMUL.FTZ R34, R34, R51 ;  /* 0x0000003322227220 */ /* 0x000fe20000410000 */
[----:B------:R-:W-:Y:S01]  /*9140*/  FFMA.FTZ R15, R15, R54, R80 ;  /* 0x000000360f0f7223 */ /* 0x000fe20000010050 */
[----:B------:R-:W-:Y:S01]  /*9150*/  F2FP.BF16.F32.PACK_AB R32, R32, R11 ;  /* 0x0000000b2020723e */ /* 0x000fe200000010ff */
[C---:B------:R-:W-:Y:S01]  /*9160*/  FFMA.FTZ R52, R49.reuse, R53, R52 ;  /* 0x0000003531347223 */ /* 0x040fe20000010034 */
[C---:B------:R-:W-:Y:S01]  /*9170*/  FFMA.FTZ R55, R14.reuse, R55, R34 ;  /* 0x000000370e377223 */ /* 0x040fe20000010022 */
[----:B------:R-:W-:Y:S01]  /*9180*/  FFMA.FTZ R42, R49, R33, -R42 ;  /* 0x00000021312a7223 */ /* 0x000fe2000001082a */
[----:B------:R-:W-:Y:S01]  /*9190*/  FFMA.FTZ R35, R14, R51, -R35 ;  /* 0x000000330e237223 */ /* 0x000fe20000010823 */
[----:B------:R-:W-:Y:S01]  /*91a0*/  F2FP.BF16.F32.PACK_AB R34, R12, R13 ;  /* 0x0000000d0c22723e */ /* 0x000fe200000010ff */
[----:B------:R-:W-:Y:S01]  /*91b0*/  IMAD.MOV.U32 R12, RZ, RZ, R32 ;  /* 0x000000ffff0c7224 */ /* 0x000fe200078e0020 */
        /* <DEDUP_REMOVED lines=11> */
.L_x_1666:
[----:B------:R-:W-:Y:S05]  /*9270*/  BSYNC B2 ;  /* 0x0000000000027941 */ /* 0x000fea0003800000 */
.L_x_1665:
[----:B--2---:R2:W-:Y:S04]  /*9280*/  ST.E.128 desc[UR60][R38.64], R12 ;  /* 0x0000000c26007985 */ /* 0x0045e8000c101d3c */
[----:B---3--:R2:W-:Y:S02]  /*9290*/  @!P4 ST.E.128 desc[UR60][R40.64], R32 ;  /* 0x000000202800c985 */ /* 0x0085e4000c101d3c */
.L_x_1664:
[----:B------:R-:W-:Y:S05]  /*92a0*/  BSYNC B1 ;  /* 0x0000000000017941 */ /* 0x000fea0003800000 */
.L_x_1663:
[----:B------:R-:W-:Y:S01]  /*92b0*/  ISETP.NE.AND P4, PT, R21, RZ, PT ;  /* 0x000000ff1500720c */ /* 0x000fe20003f85270 */
[----:B------:R-:W-:-:S12]  /*92c0*/  BSSY B1, `(.L_x_1667) ;  /* 0x0000079000017945 */ /* 0x000fd80003800000 */
[----:B------:R-:W-:Y:S05]  /*92d0*/  @!P4 BRA `(.L_x_1668) ;  /* 0x0000000400dcc947 */ /* 0x000fea0003800000 */
[----:B0--3--:R-:W-:Y:S01]  /*92e0*/  SEL R11, R125, R131, !P2 ;  /* 0x000000837d0b7207 */ /* 0x009fe20005000000 */
[----:B------:R-:W-:Y:S01]  /*92f0*/  BSSY B2, `(.L_x_1669) ;  /* 0x0000073000027945 */ /* 0x000fe20003800000 */
[C---:B--2---:R-:W-:Y:S02]  /*9300*/  LEA R38, P5, R6.reuse, R116, 0x1 ;  /* 0x0000007406267211 */ /* 0x044fe400078a08ff */
        /* <DEDUP_REMOVED lines=12> */
[----:B------:R-:W-:-:S05]  /*93d0*/  LOP3.LUT R11, R11, R218, RZ, 0x3c, !PT ;  /* 0x000000da0b0b7212 */ /* 0x000fca00078e3cff */
        /* <DEDUP_REMOVED lines=9> */
[--C-:B------:R-:W-:Y:S01]  /*9470*/  SHF.R.U64 R49, R72, 0x10, R73.reuse ;  /* 0x0000001048317819 */ /* 0x100fe20000001249 */
[----:B---3--:R-:W-:Y:S01]  /*9480*/  IMAD.U32 R52, R33, 0x10000, RZ ;  /* 0x0001000021347824 */ /* 0x008fe200078e00ff */
[----:B------:R-:W-:Y:S01]  /*9490*/  SHF.R.U32.HI R73, RZ, 0x10, R73 ;  /* 0x00000010ff497819 */ /* 0x000fe20000011649 */
[----:B--2---:R-:W-:Y:S01]  /*94a0*/  IMAD.U32 R47, R13, 0x10000, RZ ;  /* 0x000100000d2f7824 */ /* 0x004fe200078e00ff */
[--C-:B------:R-:W-:Y:S01]  /*94b0*/  SHF.R.U64 R45, R60, 0x10, R61.reuse ;  /* 0x000000103c2d7819 */ /* 0x100fe2000000123d */
[----:B------:R-:W-:Y:S01]  /*94c0*/  IMAD.U32 R51, R35, 0x10000, RZ ;  /* 0x0001000023337824 */ /* 0x000fe200078e00ff */
[----:B------:R-:W-:Y:S01]  /*94d0*/  SHF.R.U32.HI R61, RZ, 0x10, R61 ;  /* 0x00000010ff3d7819 */ /* 0x000fe2000001163d */
[----:B------:R-:W-:Y:S01]  /*94e0*/  IMAD.U32 R44, R15, 0x10000, RZ ;  /* 0x000100000f2c7824 */ /* 0x000fe200078e00ff */
[----:B------:R-:W-:Y:S01]  /*94f0*/  PRMT R54, R152, 0x5432, R73 ;  /* 0x0000543298367816 */ /* 0x000fe20000000049 */
[----:B0-----:R-:W-:Y:S01]  /*9500*/  IMAD.U32 R11, R12, 0x10000, RZ ;  /* 0x000100000c0b7824 */ /* 0x001fe200078e00ff */
[----:B------:R-:W-:-:S02]  /*9510*/  PRMT R45, R150, 0x5410, R45 ;  /* 0x00005410962d7816 */ /* 0x000fc4000000002d */
[----:B------:R-:W-:Y:S01]  /*9520*/  PRMT R150, R150, 0x5432, R61 ;  /* 0x0000543296967816 */ /* 0x000fe2000000003d */
[----:B------:R-:W-:Y:S01]  /*9530*/  IMAD.U32 R55, R54, 0x10000, RZ ;  /* 0x0001000036377824 */ /* 0x000fe200078e00ff */
[----:B------:R-:W-:Y:S02]  /*9540*/  SHF.R.U64 R50, R74, 0x10, R75 ;  /* 0x000000104a327819 */ /* 0x000fe4000000124b */
[----:B------:R-:W-:Y:S01]  /*9550*/  SHF.R.U64 R46, R62, 0x10, R63 ;  /* 0x000000103e2e7819 */ /* 0x000fe2000000123f */
[----:B------:R-:W-:Y:S01]  /*9560*/  IMAD.U32 R53, R150, 0x10000, RZ ;  /* 0x0001000096357824 */ /* 0x000fe200078e00ff */
[----:B------:R-:W-:Y:S02]  /*9570*/  SHF.R.U32.HI R74, RZ, 0x10, R75 ;  /* 0x00000010ff4a7819 */ /* 0x000fe4000001164b */
[----:B------:R-:W-:Y:S02]  /*9580*/  PRMT R152, R152, 0x5410, R49 ;  /* 0x0000541098987816 */ /* 0x000fe40000000031 */
[----:B------:R-:W-:-:S02]  /*9590*/  SHF.R.U32.HI R62, RZ, 0x10, R63 ;  /* 0x00000010ff3e7819 */ /* 0x000fc4000001163f */
[C---:B------:R-:W-:Y:S01]  /*95a0*/  PRMT R49, R151.reuse, 0x5410, R50 ;  /* 0x0000541097317816 */ /* 0x040fe20000000032 */
[C---:B------:R-:W-:Y:S01]  /*95b0*/  FMUL.FTZ R50, R52.reuse, R55 ;  /* 0x0000003734327220 */ /* 0x040fe20000410000 */
[----:B------:R-:W-:Y:S01]  /*95c0*/  PRMT R74, R151, 0x5432, R74 ;  /* 0x00005432974a7816 */ /* 0x000fe2000000004a */
[-C--:B------:R-:W-:Y:S01]  /*95d0*/  FMUL.FTZ R52, R52, R53.reuse ;  /* 0x0000003534347220 */ /* 0x080fe20000410000 */
[----:B------:R-:W-:Y:S01]  /*95e0*/  PRMT R62, R149, 0x5432, R62 ;  /* 0x00005432953e7816 */ /* 0x000fe2000000003e */
[----:B------:R-:W-:Y:S01]  /*95f0*/  FFMA.FTZ R50, R47, R53, -R50 ;  /* 0x000000352f327223 */ /* 0x000fe20000010832 */
[----:B------:R-:W-:Y:S01]  /*9600*/  LOP3.LUT R48, R33, 0xffff0000, RZ, 0xc0, !PT ;  /* 0xffff000021307812 */ /* 0x000fe200078ec0ff */
[----:B------:R-:W-:Y:S01]  /*9610*/  IMAD.U32 R60, R74, 0x10000, RZ ;  /* 0x000100004a3c7824 */ /* 0x000fe200078e00ff */
[----:B------:R-:W-:Y:S01]  /*9620*/  LOP3.LUT R54, R54, 0xffff0000, RZ, 0xc0, !PT ;  /* 0xffff000036367812 */ /* 0x000fe200078ec0ff */
[----:B------:R-:W-:Y:S01]  /*9630*/  FFMA.FTZ R47, R47, R55, R52 ;  /* 0x000000372f2f7223 */ /* 0x000fe20000010034 */
[----:B------:R-:W-:Y:S01]  /*9640*/  LOP3.LUT R53, R150, 0xffff0000, RZ, 0xc0, !PT ;  /* 0xffff000096357812 */ /* 0x000fe200078ec0ff */
[----:B------:R-:W-:Y:S01]  /*9650*/  IMAD.U32 R52, R62, 0x10000, RZ ;  /* 0x000100003e347824 */ /* 0x000fe200078e00ff */
[----:B------:R-:W-:Y:S01]  /*9660*/  LOP3.LUT R43, R13, 0xffff0000, RZ, 0xc0, !PT ;  /* 0xffff00000d2b7812 */ /* 0x000fe200078ec0ff */
[C---:B------:R-:W-:Y:S01]  /*9670*/  FMUL.FTZ R64, R48.reuse, R54 ;  /* 0x0000003630407220 */ /* 0x040fe20000410000 */
[----:B------:R-:W-:Y:S01]  /*9680*/  FMUL.FTZ R55, R51, R60 ;  /* 0x0000003c33377220 */ /* 0x000fe20000410000 */
[-C--:B------:R-:W-:Y:S01]  /*9690*/  FMUL.FTZ R48, R48, R53.reuse ;  /* 0x0000003530307220 */ /* 0x080fe20000410000 */
[----:B------:R-:W-:Y:S01]  /*96a0*/  LOP3.LUT R35, R35, 0xffff0000, RZ, 0xc0, !PT ;  /* 0xffff000023237812 */ /* 0x000fe200078ec0ff */
[----:B------:R-:W-:Y:S01]  /*96b0*/  FMUL.FTZ R51, R51, R52 ;  /* 0x0000003433337220 */ /* 0x000fe20000410000 */
[----:B------:R-:W-:Y:S01]  /*96c0*/  LOP3.LUT R74, R74, 0xffff0000, RZ, 0xc0, !PT ;  /* 0xffff00004a4a7812 */ /* 0x000fe200078ec0ff */
[C---:B------:R-:W-:Y:S01]  /*96d0*/  FFMA.FTZ R53, R43.reuse, R53, -R64 ;  /* 0x000000352b357223 */ /* 0x040fe20000010840 */
[----:B------:R-:W-:Y:S01]  /*96e0*/  FFMA.FTZ R48, R43, R54, R48 ;  /* 0x000000362b307223 */ /* 0x000fe20000010030 */
[----:B------:R-:W-:Y:S01]  /*96f0*/  LOP3.LUT R62, R62, 0xffff0000, RZ, 0xc0, !PT ;  /* 0xffff00003e3e7812 */ /* 0x000fe200078ec0ff */
[C---:B------:R-:W-:Y:S01]  /*9700*/  FFMA.FTZ R43, R44.reuse, R52, -R55 ;  /* 0x000000342c2b7223 */ /* 0x040fe20000010837 */
[----:B------:R-:W-:Y:S01]  /*9710*/  LOP3.LUT R33, R15, 0xffff0000, RZ, 0xc0, !PT ;  /* 0xffff00000f217812 */ /* 0x000fe200078ec0ff */
[----:B------:R-:W-:Y:S01]  /*9720*/  FFMA.FTZ R44, R44, R60, R51 ;  /* 0x0000003c2c2c7223 */ /* 0x000fe20000010033 */
[----:B------:R-:W-:Y:S01]  /*9730*/  FMUL.FTZ R60, R35, R74 ;  /* 0x0000004a233c7220 */ /* 0x000fe20000410000 */
[----:B------:R-:W-:-:S02]  /*9740*/  IMAD.U32 R13, R32, 0x10000, RZ ;  /* 0x00010000200d7824 */ /* 0x000fc400078e00ff */
[-C--:B------:R-:W-:Y:S01]  /*9750*/  FMUL.FTZ R64, R35, R62.reuse ;  /* 0x0000003e23407220 */ /* 0x080fe20000410000 */
[----:B------:R-:W-:Y:S01]  /*9760*/  IMAD.U32 R54, R152, 0x10000, RZ ;  /* 0x0001000098367824 */ /* 0x000fe200078e00ff */
[----:B------:R-:W-:Y:S01]  /*9770*/  LOP3.LUT R32, R32, 0xffff0000, RZ, 0xc0, !PT ;  /* 0xffff000020207812 */ /* 0x000fe200078ec0ff */
[----:B------:R-:W-:Y:S01]  /*9780*/  IMAD.U32 R52, R45, 0x10000, RZ ;  /* 0x000100002d347824 */ /* 0x000fe200078e00ff */
[----:B------:R-:W-:Y:S01]  /*9790*/  LOP3.LUT R35, R152, 0xffff0000, RZ, 0xc0, !PT ;  /* 0xffff000098237812 */ /* 0x000fe200078ec0ff */
[----:B------:R-:W-:Y:S01]  /*97a0*/  FFMA.FTZ R62, R33, R62, -R60 ;  /* 0x0000003e213e7223 */ /* 0x000fe2000001083c */
[----:B------:R-:W-:Y:S01]  /*97b0*/  LOP3.LUT R45, R45, 0xffff0000, RZ, 0xc0, !PT ;  /* 0xffff00002d2d7812 */ /* 0x000fe200078ec0ff */
[C---:B------:R-:W-:Y:S01]  /*97c0*/  FMUL.FTZ R60, R13.reuse, R54 ;  /* 0x000000360d3c7220 */ /* 0x040fe20000410000 */
[----:B------:R-:W-:Y:S01]  /*97d0*/  FMUL.FTZ R13, R13, R52 ;  /* 0x000000340d0d7220 */ /* 0x000fe20000410000 */
[----:B------:R-:W-:Y:S01]  /*97e0*/  PRMT R46, R149, 0x5410, R46 ;  /* 0x00005410952e7816 */ /* 0x000fe2000000002e */
[----:B------:R-:W-:Y:S01]  /*97f0*/  FFMA.FTZ R55, R33, R74, R64 ;  /* 0x0000004a21377223 */ /* 0x000fe20000010040 */
[C---:B------:R-:W-:Y:S01]  /*9800*/  IMAD.U32 R15, R14.reuse, 0x10000, RZ ;  /* 0x000100000e0f7824 */ /* 0x040fe200078e00ff */
[----:B------:R-:W-:Y:S01]  /*9810*/  LOP3.LUT R42, R14, 0xffff0000, RZ, 0xc0, !PT ;  /* 0xffff00000e2a7812 */ /* 0x000fe200078ec0ff */
[C---:B------:R-:W-:Y:S01]  /*9820*/  FMUL.FTZ R33, R32.reuse, R35 ;  /* 0x0000002320217220 */ /* 0x040fe20000410000 */
[----:B------:R-:W-:Y:S01]  /*9830*/  FMUL.FTZ R51, R32, R45 ;  /* 0x0000002d20337220 */ /* 0x000fe20000410000 */
[----:B------:R-:W-:Y:S01]  /*9840*/  LOP3.LUT R12, R12, 0xffff0000, RZ, 0xc0, !PT ;  /* 0xffff00000c0c7812 */ /* 0x000fe200078ec0ff */
[C---:B------:R-:W-:Y:S01]  /*9850*/  IMAD.U32 R14, R34.reuse, 0x10000, RZ ;  /* 0x00010000220e7824 */ /* 0x040fe200078e00ff */
[----:B------:R-:W-:Y:S01]  /*9860*/  LOP3.LUT R34, R34, 0xffff0000, RZ, 0xc0, !PT ;  /* 0xffff000022227812 */ /* 0x000fe200078ec0ff */
[----:B------:R-:W-:-:S02]  /*9870*/  IMAD.U32 R32, R49, 0x10000, RZ ;  /* 0x0001000031207824 */ /* 0x000fc400078e00ff */
[----:B------:R-:W-:Y:S01]  /*9880*/  FFMA.FTZ R54, R11, R54, R13 ;  /* 0x000000360b367223 */ /* 0x000fe2000001000d */
[----:B------:R-:W-:Y:S01]  /*9890*/  LOP3.LUT R49, R49, 0xffff0000, RZ, 0xc0, !PT ;  /* 0xffff000031317812 */ /* 0x000fe200078ec0ff */
[----:B------:R-:W-:Y:S01]  /*98a0*/  FFMA.FTZ R60, R11, R52, -R60 ;  /* 0x000000340b3c7223 */ /* 0x000fe2000001083c */
[C---:B------:R-:W-:Y:S01]  /*98b0*/  LOP3.LUT R13, R46.reuse, 0xffff0000, RZ, 0xc0, !PT ;  /* 0xffff00002e0d7812 */ /* 0x040fe200078ec0ff */
[----:B------:R-:W-:Y:S02]  /*98c0*/  IMAD.U32 R11, R46, 0x10000, RZ ;  /* 0x000100002e0b7824 */ /* 0x000fe400078e00ff */
[C---:B------:R-:W-:Y:S01]  /*98d0*/  FFMA.FTZ R33, R12.reuse, R45, -R33 ;  /* 0x0000002d0c217223 */ /* 0x040fe20000010821 */
[----:B------:R-:W-:Y:S01]  /*98e0*/  FFMA.FTZ R51, R12, R35, R51 ;  /* 0x000000230c337223 */ /* 0x000fe20000010033 */
[----:B------:R-:W-:Y:S01]  /*98f0*/  FMUL.FTZ R45, R34, R49 ;  /* 0x00000031222d7220 */ /* 0x000fe20000410000 */
[CC--:B------:R-:W-:Y:S01]  /*9900*/  FMUL.FTZ R12, R14.reuse, R32.reuse ;  /* 0x000000200e0c7220 */ /* 0x0c0fe20000410000 */
[----:B------:R-:W-:Y:S01]  /*9910*/  FMUL.FTZ R35, R14, R11 ;  /* 0x0000000b0e237220 */ /* 0x000fe20000410000 */
[-C--:B------:R-:W-:Y:S01]  /*9920*/  FMUL.FTZ R34, R34, R13.reuse ;  /* 0x0000000d22227220 */ /* 0x080fe20000410000 */
        /* <DEDUP_REMOVED lines=8> */
[----:B------:R-:W-:Y:S02]  /*99b0*/  F2FP.BF16.F32.PACK_AB R14, R45, R12 ;  /* 0x0000000c2d0e723e */ /* 0x000fe400000010ff */
[----:B------:R-:W-:Y:S01]  /*99c0*/  F2FP.BF16.F32.PACK_AB R34, R34, R35 ;  /* 0x000000232222723e */ /* 0x000fe200000010ff */
[----:B------:R-:W-:Y:S01]  /*99d0*/  IMAD.MOV.U32 R12, RZ, RZ, R60 ;  /* 0x000000ffff0c7224 */ /* 0x000fe200078e003c */
[----:B------:R-:W-:Y:S01]  /*99e0*/  F2FP.BF16.F32.PACK_AB R13, R53, R50 ;  /* 0x00000032350d723e */ /* 0x000fe200000010ff */
[----:B------:R-:W-:Y:S01]  /*99f0*/  IMAD.MOV.U32 R35, RZ, RZ, R44 ;  /* 0x000000ffff237224 */ /* 0x000fe200078e002c */
[----:B------:R-:W-:-:S02]  /*9a00*/  F2FP.BF16.F32.PACK_AB R15, R62, R43 ;  /* 0x0000002b3e0f723e */ /* 0x000fc400000010ff */
[----:B------:R-:W-:-:S07]  /*9a10*/  F2FP.BF16.F32.PACK_AB R32, R51, R54 ;  /* 0x000000363320723e */ /* 0x000fce00000010ff */
.L_x_1670:
[----:B------:R-:W-:Y:S05]  /*9a20*/  BSYNC B2 ;  /* 0x0000000000027941 */ /* 0x000fea0003800000 */
.L_x_1669:
[----:B--2---:R4:W-:Y:S04]  /*9a30*/  ST.E.128 desc[UR60][R38.64], R12 ;  /* 0x0000000c26007985 */ /* 0x0049e8000c101d3c */
[----:B---3--:R4:W-:Y:S02]  /*9a40*/  @!P4 ST.E.128 desc[UR60][R40.64], R32 ;  /* 0x000000202800c985 */ /* 0x0089e4000c101d3c */
.L_x_1668:
[----:B------:R-:W-:Y:S05]  /*9a50*/  BSYNC B1 ;  /* 0x0000000000017941 */ /* 0x000fea0003800000 */
.L_x_1667:
        /* <DEDUP_REMOVED lines=11> */
[----:B0-----:R-:W-:-:S03]  /*9b10*/  IMAD.SHL.U32 R11, R131, 0x8, RZ ;  /* 0x00000008830b7824 */ /* 0x001fc600078e00ff */
[----:B------:R-:W-:Y:S02]  /*9b20*/  LEA.HI R12, R12, R131, RZ, 0x3 ;  /* 0x000000830c0c7211 */ /* 0x000fe400078f18ff */
[----:B------:R-:W-:Y:S02]  /*9b30*/  LOP3.LUT R13, R181, 0x38, R11, 0xf8, !PT ;  /* 0x00000038b50d7812 */ /* 0x000fe400078ef80b */
[----:B------:R-:W-:Y:S02]  /*9b40*/  SHF.R.S32.HI R15, RZ, 0x3, R12 ;  /* 0x00000003ff0f7819 */ /* 0x000fe4000001140c */
[----:B------:R-:W-:-:S03]  /*9b50*/  LOP3.LUT R13, R13, R218, RZ, 0x3c, !PT ;  /* 0x000000da0d0d7212 */ /* 0x000fc600078e3cff */
[----:B------:R-:W-:-:S04]  /*9b60*/  IMAD R12, R15, 0x1800, R188 ;  /* 0x000018000f0c7824 */ /* 0x000fc800078e02bc */
[----:B------:R-:W-:Y:S02]  /*9b70*/  IMAD.IADD R12, R12, 0x1, R13 ;  /* 0x000000010c0c7824 */ /* 0x000fe400078e020d */
[C---:B------:R-:W-:Y:S02]  /*9b80*/  IMAD R13, R19.reuse, 0x4800, R135 ;  /* 0x00004800130d7824 */ /* 0x040fe400078e0287 */
[----:B------:R-:W-:Y:S02]  /*9b90*/  IMAD R15, R19, 0x4800, R12 ;  /* 0x00004800130f7824 */ /* 0x000fe400078e020c */
[--C-:B------:R-:W-:Y:S02]  /*9ba0*/  IMAD R13, R13, 0x2, R18.reuse ;  /* 0x000000020d0d7824 */ /* 0x100fe400078e0212 */
[----:B------:R-:W-:-:S04]  /*9bb0*/  IMAD R32, R15, 0x2, R18 ;  /* 0x000000020f207824 */ /* 0x000fc800078e0212 */
[----:B------:R-:W0:Y:S04]  /*9bc0*/  LDS.128 R12, [R13+0x18400] ;  /* 0x018400000d0c7984 */ /* 0x000e280000000c00 */
[----:B------:R-:W2:Y:S01]  /*9bd0*/  LDS.128 R32, [R32+0x18400] ;  /* 0x0184000020207984 */ /* 0x000ea20000000c00 */
[----:B------:R-:W-:Y:S05]  /*9be0*/  @P5 BRA `(.L_x_1672) ;  /* 0x0000000400685947 */ /* 0x000fea0003800000 */
[--C-:B------:R-:W-:Y:S01]  /*9bf0*/  SHF.R.U64 R49, R56, 0x10, R57.reuse ;  /* 0x0000001038317819 */ /* 0x100fe20000001239 */
[----:B--2---:R-:W-:Y:S01]  /*9c00*/  IMAD.U32 R46, R33, 0x10000, RZ ;  /* 0x00010000212e7824 */ /* 0x004fe200078e00ff */
[----:B------:R-:W-:Y:S01]  /*9c10*/  SHF.R.U32.HI R57, RZ, 0x10, R57 ;  /* 0x00000010ff397819 */ /* 0x000fe20000011639 */
[----:B0-----:R-:W-:Y:S01]  /*9c20*/  IMAD.U32 R43, R13, 0x10000, RZ ;  /* 0x000100000d2b7824 */ /* 0x001fe200078e00ff */
[----:B------:R-:W-:Y:S01]  /*9c30*/  SHF.R.U32.HI R51, RZ, 0x10, R69 ;  /* 0x00000010ff337819 */ /* 0x000fe20000011645 */
[----:B------:R-:W-:Y:S01]  /*9c40*/  IMAD.U32 R48, R35, 0x10000, RZ ;  /* 0x0001000023307824 */ /* 0x000fe200078e00ff */
[----:B------:R-:W-:Y:S01]  /*9c50*/  PRMT R49, R146, 0x5410, R49 ;  /* 0x0000541092317816 */ /* 0x000fe20000000031 */
[----:B------:R-:W-:Y:S01]  /*9c60*/  IMAD.U32 R45, R15, 0x10000, RZ ;  /* 0x000100000f2d7824 */ /* 0x000fe200078e00ff */
[----:B------:R-:W-:Y:S01]  /*9c70*/  SHF.R.U64 R50, R58, 0x10, R59 ;  /* 0x000000103a327819 */ /* 0x000fe2000000123b */
[----:B------:R-:W-:Y:S01]  /*9c80*/  IMAD.U32 R41, R32, 0x10000, RZ ;  /* 0x0001000020297824 */ /* 0x000fe200078e00ff */
[----:B------:R-:W-:Y:S01]  /*9c90*/  PRMT R146, R146, 0x5432, R57 ;  /* 0x0000543292927816 */ /* 0x000fe20000000039 */
[----:B------:R-:W-:Y:S01]  /*9ca0*/  IMAD.U32 R40, R12, 0x10000, RZ ;  /* 0x000100000c287824 */ /* 0x000fe200078e00ff */
[----:B------:R-:W-:-:S02]  /*9cb0*/  PRMT R51, R148, 0x5432, R51 ;  /* 0x0000543294337816 */ /* 0x000fc40000000033 */
[----:B------:R-:W-:Y:S02]  /*9cc0*/  SHF.R.U64 R53, R68, 0x10, R69 ;  /* 0x0000001044357819 */ /* 0x000fe40000001245 */
[--C-:B------:R-:W-:Y:S01]  /*9cd0*/  SHF.R.U64 R54, R70, 0x10, R71.reuse ;  /* 0x0000001046367819 */ /* 0x100fe20000001247 */
[----:B------:R-:W-:Y:S01]  /*9ce0*/  IMAD.U32 R52, R51, 0x10000, RZ ;  /* 0x0001000033347824 */ /* 0x000fe200078e00ff */
[----:B------:R-:W-:Y:S02]  /*9cf0*/  SHF.R.U32.HI R70, RZ, 0x10, R71 ;  /* 0x00000010ff467819 */ /* 0x000fe40000011647 */
[----:B------:R-:W-:Y:S02]  /*9d00*/  LOP3.LUT R47, R33, 0xffff0000, RZ, 0xc0, !PT ;  /* 0xffff0000212f7812 */ /* 0x000fe400078ec0ff */
[----:B------:R-:W-:Y:S01]  /*9d10*/  PRMT R33, R145, 0x5410, R50 ;  /* 0x0000541091217816 */ /* 0x000fe20000000032 */
[----:B------:R-:W-:Y:S01]  /*9d20*/  IMAD.U32 R50, R146, 0x10000, RZ ;  /* 0x0001000092327824 */ /* 0x000fe200078e00ff */
[----:B------:R-:W-:-:S02]  /*9d30*/  SHF.R.U32.HI R58, RZ, 0x10, R59 ;  /* 0x00000010ff3a7819 */ /* 0x000fc4000001163b */
[----:B------:R-:W-:Y:S01]  /*9d40*/  PRMT R148, R148, 0x5410, R53 ;  /* 0x0000541094947816 */ /* 0x000fe20000000035 */
[C---:B------:R-:W-:Y:S01]  /*9d50*/  FMUL.FTZ R56, R46.reuse, R50 ;  /* 0x000000322e387220 */ /* 0x040fe20000410000 */
[C---:B------:R-:W-:Y:S01]  /*9d60*/  PRMT R53, R147.reuse, 0x5410, R54 ;  /* 0x0000541093357816 */ /* 0x040fe20000000036 */
[-C--:B------:R-:W-:Y:S01]  /*9d70*/  FMUL.FTZ R54, R46, R52.reuse ;  /* 0x000000342e367220 */ /* 0x080fe20000410000 */
[----:B------:R-:W-:Y:S01]  /*9d80*/  PRMT R147, R147, 0x5432, R70 ;  /* 0x0000543293937816 */ /* 0x000fe20000000046 */
[----:B------:R-:W-:Y:S01]  /*9d90*/  FFMA.FTZ R56, R43, R52, R56 ;  /* 0x000000342b387223 */ /* 0x000fe20000010038 */
[----:B------:R-:W-:Y:S01]  /*9da0*/  PRMT R145, R145, 0x5432, R58 ;  /* 0x0000543291917816 */ /* 0x000fe2000000003a */
[----:B------:R-:W-:Y:S01]  /*9db0*/  FFMA.FTZ R54, R43, R50, -R54 ;  /* 0x000000322b367223 */ /* 0x000fe20000010836 */
[----:B------:R-:W-:Y:S01]  /*9dc0*/  LOP3.LUT R51, R51, 0xffff0000, RZ, 0xc0, !PT ;  /* 0xffff000033337812 */ /* 0x000fe200078ec0ff */
[----:B------:R-:W-:Y:S01]  /*9dd0*/  IMAD.U32 R46, R147, 0x10000, RZ ;  /* 0x00010000932e7824 */ /* 0x000fe200078e00ff */
[----:B------:R-:W-:Y:S01]  /*9de0*/  LOP3.LUT R146, R146, 0xffff0000, RZ, 0xc0, !PT ;  /* 0xffff000092927812 */ /* 0x000fe200078ec0ff */
[----:B------:R-:W-:Y:S01]  /*9df0*/  IMAD.U32 R43, R145, 0x10000, RZ ;  /* 0x00010000912b7824 */ /* 0x000fe200078e00ff */
[----:B------:R-:W-:Y:S01]  /*9e00*/  LOP3.LUT R44, R13, 0xffff0000, RZ, 0xc0, !PT ;  /* 0xffff00000d2c7812 */ /* 0x000fe200078ec0ff */
[C---:B------:R-:W-:Y:S01]  /*9e10*/  FMUL.FTZ R55, R47.reuse, R51 ;  /* 0x000000332f377220 */ /* 0x040fe20000410000 */
[C---:B------:R-:W-:Y:S01]  /*9e20*/  FMUL.FTZ R50, R48.reuse, R46 ;  /* 0x0000002e30327220 */ /* 0x040fe20000410000 */
[-C--:B------:R-:W-:Y:S01]  /*9e30*/  FMUL.FTZ R47, R47, R146.reuse ;  /* 0x000000922f2f7220 */ /* 0x080fe20000410000 */
[----:B------:R-:W-:Y:S01]  /*9e40*/  LOP3.LUT R35, R35, 0xffff0000, RZ, 0xc0, !PT ;  /* 0xffff000023237812 */ /* 0x000fe200078ec0ff */
[----:B------:R-:W-:Y:S01]  /*9e50*/  FMUL.FTZ R57, R48, R43 ;  /* 0x0000002b30397220 */ /* 0x000fe20000410000 */
[----:B------:R-:W-:Y:S01]  /*9e60*/  LOP3.LUT R147, R147, 0xffff0000, RZ, 0xc0, !PT ;  /* 0xffff000093937812 */ /* 0x000fe200078ec0ff */
[C---:B------:R-:W-:Y:S01]  /*9e70*/  FFMA.FTZ R55, R44.reuse, R146, -R55 ;  /* 0x000000922c377223 */ /* 0x040fe20000010837 */
[----:B------:R-:W-:Y:S01]  /*9e80*/  LOP3.LUT R145, R145, 0xffff0000, RZ, 0xc0, !PT ;  /* 0xffff000091917812 */ /* 0x000fe200078ec0ff */
[----:B------:R-:W-:Y:S01]  /*9e90*/  FFMA.FTZ R47, R44, R51, R47 ;  /* 0x000000332c2f7223 */ /* 0x000fe2000001002f */
[----:B------:R-:W-:Y:S01]  /*9ea0*/  FFMA.FTZ R50, R45, R43, -R50 ;  /* 0x0000002b2d327223 */ /* 0x000fe20000010832 */
[----:B------:R-:W-:-:S02]  /*9eb0*/  IMAD.U32 R44, R148, 0x10000, RZ ;  /* 0x00010000942c7824 */ /* 0x000fc400078e00ff */
[----:B------:R-:W-:Y:S01]  /*9ec0*/  FFMA.FTZ R57, R45, R46, R57 ;  /* 0x0000002e2d397223 */ /* 0x000fe20000010039 */
[----:B------:R-:W-:Y:S02]  /*9ed0*/  IMAD.U32 R43, R49, 0x10000, RZ ;  /* 0x00010000312b7824 */ /* 0x000fe400078e00ff */
[C---:B------:R-:W-:Y:S01]  /*9ee0*/  FMUL.FTZ R45, R35.reuse, R147 ;  /* 0x00000093232d7220 */ /* 0x040fe20000410000 */
[----:B------:R-:W-:Y:S01]  /*9ef0*/  FMUL.FTZ R51, R35, R145 ;  /* 0x0000009123337220 */ /* 0x000fe20000410000 */
[----:B------:R-:W-:Y:S01]  /*9f00*/  LOP3.LUT R42, R15, 0xffff0000, RZ, 0xc0, !PT ;  /* 0xffff00000f2a7812 */ /* 0x000fe200078ec0ff */
[CC--:B------:R-:W-:Y:S01]  /*9f10*/  FMUL.FTZ R35, R41.reuse, R44.reuse ;  /* 0x0000002c29237220 */ /* 0x0c0fe20000410000 */
[----:B------:R-:W-:Y:S01]  /*9f20*/  LOP3.LUT R32, R32, 0xffff0000, RZ, 0xc0, !PT ;  /* 0xffff000020207812 */ /* 0x000fe200078ec0ff */
[----:B------:R-:W-:Y:S01]  /*9f30*/  FMUL.FTZ R41, R41, R43 ;  /* 0x0000002b29297220 */ /* 0x000fe20000410000 */
[----:B------:R-:W-:Y:S01]  /*9f40*/  LOP3.LUT R148, R148, 0xffff0000, RZ, 0xc0, !PT ;  /* 0xffff000094947812 */ /* 0x000fe200078ec0ff */
[C---:B------:R-:W-:Y:S01]  /*9f50*/  FFMA.FTZ R45, R42.reuse, R145, -R45 ;  /* 0x000000912a2d7223 */ /* 0x040fe2000001082d */
[----:B------:R-:W-:Y:S01]  /*9f60*/  LOP3.LUT R49, R49, 0xffff0000, RZ, 0xc0, !PT ;  /* 0xffff000031317812 */ /* 0x000fe200078ec0ff */
[----:B------:R-:W-:Y:S01]  /*9f70*/  FFMA.FTZ R46, R42, R147, R51 ;  /* 0x000000932a2e7223 */ /* 0x000fe20000010033 */
[----:B------:R-:W-:Y:S01]  /*9f80*/  LOP3.LUT R13, R12, 0xffff0000, RZ, 0xc0, !PT ;  /* 0xffff00000c0d7812 */ /* 0x000fe200078ec0ff */
[C---:B------:R-:W-:Y:S01]  /*9f90*/  FFMA.FTZ R43, R40.reuse, R43, -R35 ;  /* 0x0000002b282b7223 */ /* 0x040fe20000010823 */
[----:B------:R-:W-:Y:S01]  /*9fa0*/  FFMA.FTZ R41, R40, R44, R41 ;  /* 0x0000002c28297223 */ /* 0x000fe20000010029 */
[----:B------:R-:W-:-:S02]  /*9fb0*/  IMAD.U32 R15, R34, 0x10000, RZ ;  /* 0x00010000220f7824 */ /* 0x000fc400078e00ff */
[CC--:B------:R-:W-:Y:S01]  /*9fc0*/  FMUL.FTZ R42, R32.reuse, R148.reuse ;  /* 0x00000094202a7220 */ /* 0x0c0fe20000410000 */
[-C--:B------:R-:W-:Y:S01]  /*9fd0*/  FMUL.FTZ R40, R32, R49.reuse ;  /* 0x0000003120287220 */ /* 0x080fe20000410000 */
[----:B------:R-:W-:Y:S01]  /*9fe0*/  IMAD.U32 R35, R53, 0x10000, RZ ;  /* 0x0001000035237824 */ /* 0x000fe200078e00ff */
[----:B------:R-:W-:Y:S01]  /*9ff0*/  LOP3.LUT R34, R34, 0xffff0000, RZ, 0xc0, !PT ;  /* 0xffff000022227812 */ /* 0x000fe200078ec0ff */
[----:B------:R-:W-:Y:S01]  /*a000*/  IMAD.U32 R32, R33, 0x10000, RZ ;  /* 0x0001000021207824 */ /* 0x000fe200078e00ff */
[----:B------:R-:W-:Y:S01]  /*a010*/  LOP3.LUT R53, R53, 0xffff0000, RZ, 0xc0, !PT ;  /* 0xffff000035357812 */ /* 0x000fe200078ec0ff */
[C---:B------:R-:W-:Y:S01]  /*a020*/  IMAD.U32 R12, R14.reuse, 0x10000, RZ ;  /* 0x000100000e0c7824 */ /* 0x040fe200078e00ff */
[----:B------:R-:W-:Y:S01]  /*a030*/  LOP3.LUT R33, R33, 0xffff0000, RZ, 0xc0, !PT ;  /* 0xffff000021217812 */ /* 0x000fe200078ec0ff */
[C---:B------:R-:W-:Y:S01]  /*a040*/  FFMA.FTZ R42, R13.reuse, R49, -R42 ;  /* 0x000000310d2a7223 */ /* 0x040fe2000001082a */
[----:B------:R-:W-:Y:S01]  /*a050*/  FFMA.FTZ R40, R13, R148, R40 ;  /* 0x000000940d287223 */ /* 0x000fe20000010028 */
[----:B------:R-:W-:Y:S01]  /*a060*/  LOP3.LUT R14, R14, 0xffff0000, RZ, 0xc0, !PT ;  /* 0xffff00000e0e7812 */ /* 0x000fe200078ec0ff */
        /* <DEDUP_REMOVED lines=15> */
[----:B------:R-:W-:Y:S02]  /*a160*/  F2FP.BF16.F32.PACK_AB R35, R46, R57 ;  /* 0x000000392e23723e */ /* 0x000fe400000010ff */
[----:B------:R-:W-:-:S02]  /*a170*/  F2FP.BF16.F32.PACK_AB R32, R40, R41 ;  /* 0x000000292820723e */ /* 0x000fc400000010ff */
[----:B------:R-:W-:-:S07]  /*a180*/  F2FP.BF16.F32.PACK_AB R34, R53, R44 ;  /* 0x0000002c3522723e */ /* 0x000fce00000010ff */
.L_x_1672:
[----:B------:R-:W-:Y:S05]  /*a190*/  BSYNC B1 ;  /* 0x0000000000017941 */ /* 0x000fea0003800000 */
.L_x_1671:
[----:B0-----:R0:W-:Y:S01]  /*a1a0*/  ST.E.128 desc[UR60][R38.64], R12 ;  /* 0x0000000c26007985 */ /* 0x0011e2000c101d3c */
[----:B------:R-:W-:-:S13]  /*a1b0*/  ISETP.GE.AND P4, PT, R11, R128, PT ;  /* 0x000000800b00720c */ /* 0x000fda0003f86270 */
[----:B------:R-:W-:Y:S05]  /*a1c0*/  @P4 BRA `(.L_x_1619) ;  /* 0x0000000400e84947 */ /* 0x000fea0003800000 */
[----:B------:R-:W-:-:S05]  /*a1d0*/  IMAD.WIDE R36, R11, 0x2, R36 ;  /* 0x000000020b247825 */ /* 0x000fca00078e0224 */
[----:B--2---:R2:W-:Y:S01]  /*a1e0*/  ST.E.128 desc[UR60][R36.64], R32 ;  /* 0x0000002024007985 */ /* 0x0045e2000c101d3c */
[----:B------:R-:W-:Y:S05]  /*a1f0*/  BRA `(.L_x_1619) ;  /* 0x0000000400dc7947 */ /* 0x000fea0003800000 */
.L_x_1584:
[----:B------:R-:W2:Y:S02]  /*a200*/  LDL R11, [R1+0x30] ;  /* 0x00003000010b7983 */ /* 0x000ea40000100800 */
[----:B--2---:R-:W-:-:S13]  /*a210*/  R2UR UR4, R11 ;  /* 0x000000000b0472ca */ /* 0x004fda00000e0000 */
[----:B------:R-:W-:-:S06]  /*a220*/  UISETP.NE.AND UP0, UPT, UR4, 0x3, UPT ;  /* 0x000000030400788c */ /* 0x000fcc000bf05270 */
[----:B------:R-:W-:-:S13]  /*a230*/  PLOP3.LUT P0, PT, PT, PT, UP0, 0x80, 0x0 ;  /* 0x000000000000781c */ /* 0x000fda0003f0f008 */
[----:B------:R-:W-:Y:S05]  /*a240*/  @!P0 BRA `(.L_x_1673) ;  /* 0x0000000000048947 */ /* 0x000fea0003800000 */
[----:B------:R-:W-:Y:S01]  /*a250*/  BPT.TRAP 0x1 ;  /* 0x000000040000795c */ /* 0x000fe20000300000 */
.L_x_1673:
[----:B------:R-:W-:Y:S01]  /*a260*/  IMAD R86, R19, 0x8, R18 ;  /* 0x0000000813567824 */ /* 0x000fe200078e0212 */
[----:B------:R-:W-:Y:S01]  /*a270*/  SHF.L.U32 R87, R175, 0x1f, RZ ;  /* 0x0000001faf577819 */ /* 0x000fe200000006ff */
[----:B------:R-:W-:Y:S01]  /*a280*/  BSSY B1, `(.L_x_1674) ;  /* 0x0000004000017945 */ /* 0x000fe20003800000 */
[----:B------:R-:W-:Y:S02]  /*a290*/  SHF.R.S32.HI R31, RZ, 0x1f, R29 ;  /* 0x0000001fff1f7819 */ /* 0x000fe4000001141d */
[----:B------:R-:W0:Y:S02]  /*a2a0*/  SYNCS.PHASECHK.TRANS64.TRYWAIT P4, [R86+URZ+0x2a890], R87 ;  /* 0x02a89057560075a7 */ /* 0x000e24000808017f */
[----:B0-----:R-:W-:Y:S05]  /*a2b0*/  @!P4 BRA `(.L_x_1675) ;  /* 0x000001e800d8c947 */ /* 0x001fea0003800000 */
.L_x_2023:
[----:B------:R-:W-:Y:S05]  /*a2c0*/  BSYNC B1 ;  /* 0x0000000000017941 */ /* 0x000fea0003800000 */
.L_x_1674:
        /* <DEDUP_REMOVED lines=19> */
[C---:B------:R-:W-:Y:S01]  /*a400*/  LEA R38, P4, R12.reuse, UR4, 0x1 ;  /* 0x000000040c267c11 */ /* 0x040fe2000f8808ff */
[----:B------:R-:W-:Y:S01]  /*a410*/  IMAD.IADD R40, R85, 0x1, -R174 ;  /* 0x0000000155287824 */ /* 0x000fe200078e0aae */
[----:B------:R-:W-:Y:S02]  /*a420*/  UMOV UR4, 0xffffffff ;  /* 0xffffffff00047882 */ /* 0x000fe40000000000 */
[----:B------:R-:W-:Y:S02]  /*a430*/  LEA.HI.X R39, R12, UR5, R11, 0x1, P4 ;  /* 0x000000050c277c11 */ /* 0x000fe4000a0f0c0b */
[----:B------:R-:W-:Y:S01]  /*a440*/  ISETP.GE.AND P4, PT, R40, 0x1, PT ;  /* 0x000000012800780c */ /* 0x000fe20003f86270 */
[----:B------:R-:W-:-:S12]  /*a450*/  BRA.DIV UR4, `(.L_x_1676) ;  /* 0x000001ea04847947 */ /* 0x000fd8000b800000 */
[----:B------:R1:W2:Y:S04]  /*a460*/  SHFL.IDX PT, R36, R39, RZ, 0x1c1f ;  /* 0x001c1fff27247589 */ /* 0x0002a800000e0000 */
[----:B------:R1:W3:Y:S02]  /*a470*/  SHFL.IDX PT, R37, R38, RZ, 0x1c1f ;  /* 0x001c1fff26257589 */ /* 0x0002e400000e0000 */
.L_x_2027:
        /* <DEDUP_REMOVED lines=37> */
.L_x_1678:
[----:B------:R-:W-:Y:S05]  /*a6d0*/  BSYNC B1 ;  /* 0x0000000000017941 */ /* 0x000fea0003800000 */
.L_x_1677:
[----:B------:R-:W-:-:S03]  /*a6e0*/  UMOV UR4, 0xffffffff ;  /* 0xffffffff00047882 */ /* 0x000fc60000000000 */
[----:B------:R-:W-:Y:S05]  /*a6f0*/  BRA.DIV UR4, `(.L_x_1679) ;  /* 0x000001ea04287947 */ /* 0x000fea000b800000 */
[----:B--2---:R2:W0:Y:S04]  /*a700*/  SHFL.IDX PT, R36, R39, 0x1, 0x1c1f ;  /* 0x003c1f0027247f89 */ /* 0x00442800000e0000 */
[----:B---3--:R2:W3:Y:S02]  /*a710*/  SHFL.IDX PT, R37, R38, 0x1, 0x1c1f ;  /* 0x003c1f0026257f89 */ /* 0x0084e400000e0000 */
.L_x_2031:
        /* <DEDUP_REMOVED lines=19> */
[----:B0-----:R-:W-:Y:S02]  /*a850*/  @!P4 IMAD.MOV.U32 R34, RZ, RZ, R37 ;  /* 0x000000ffff22c224 */ /* 0x001fe400078e0025 */
[----:B------:R-:W-:Y:S02]  /*a860*/  @!P4 IMAD.MOV.U32 R35, RZ, RZ, R36 ;  /* 0x000000ffff23c224 */ /* 0x000fe400078e0024 */
        /* <DEDUP_REMOVED lines=16> */
.L_x_1619:
[----:B------:R-:W-:Y:S05]  /*a970*/  BSYNC B0 ;  /* 0x0000000000007941 */ /* 0x000fea0003800000 */
.L_x_1583:
        /* <DEDUP_REMOVED lines=17> */
.L_x_1681:
[----:B------:R-:W-:Y:S05]  /*aa90*/  BSYNC B0 ;  /* 0x0000000000007941 */ /* 0x000fea0003800000 */
.L_x_1680:
[----:B------:R-:W3:Y:S01]  /*aaa0*/  SYNCS.PHASECHK.TRANS64.TRYWAIT P0, [R86+URZ+0x2a8b0], R87 ;  /* 0x02a8b057560075a7 */ /* 0x000ee2000800017f */
[----:B------:R-:W-:Y:S04]  /*aab0*/  BSSY B0, `(.L_x_1682) ;  /* 0x0000002000007945 */ /* 0x000fe80003800000 */
[----:B---3--:R-:W-:Y:S05]  /*aac0*/  @!P0 BRA `(.L_x_1683) ;  /* 0x000001e400808947 */ /* 0x008fea0003800000 */
.L_x_2032:
[----:B------:R-:W-:Y:S05]  /*aad0*/  BSYNC B0 ;  /* 0x0000000000007941 */ /* 0x000fea0003800000 */
.L_x_1682:
[----:B------:R-:W-:Y:S01]  /*aae0*/  ULDC.64 UR4, c[0x0][0x328] ;  /* 0x0000ca0000047ab9 */ /* 0x000fe20000000a00 */
[----:B------:R-:W-:Y:S01]  /*aaf0*/  IMAD.IADD R85, R85, 0x1, -R174 ;  /* 0x0000000155557824 */ /* 0x000fe200078e0aae */
[----:B------:R-:W-:Y:S01]  /*ab00*/  BSSY B0, `(.L_x_1684) ;  /* 0x000002e000007945 */ /* 0x000fe20003800000 */
[----:B--2-4-:R-:W-:Y:S02]  /*ab10*/  IMAD R14, R31, UR4, RZ ;  /* 0x000000041f0e7c24 */ /* 0x014fe4000f8e02ff */
[----:B------:R-:W-:Y:S01]  /*ab20*/  IMAD.WIDE.U32 R12, R29, UR4, RZ ;  /* 0x000000041d0c7c25 */ /* 0x000fe2000f8e00ff */
[----:B------:R-:W-:-:S03]  /*ab30*/  ISETP.GE.AND P0, PT, R85, 0x1, PT ;  /* 0x000000015500780c */ /* 0x000fc60003f06270 */
[----:B------:R-:W-:Y:S01]  /*ab40*/  IMAD R29, R29, UR5, R14 ;  /* 0x000000051d1d7c24 */ /* 0x000fe2000f8e020e */
[----:B------:R-:W-:Y:S01]  /*ab50*/  ULDC.64 UR4, c[0x0][0x338] ;  /* 0x0000ce0000047ab9 */ /* 0x000fe20000000a00 */
[----:B------:R-:W-:Y:S02]  /*ab60*/  IMAD R14, R19, 0x3000, R3 ;  /* 0x00003000130e7824 */ /* 0x000fe400078e0203 */
[----:B0-----:R-:W-:Y:S02]  /*ab70*/  IMAD R11, R84, UR4, RZ ;  /* 0x00000004540b7c24 */ /* 0x001fe4000f8e02ff */
[----:B------:R-:W-:Y:S02]  /*ab80*/  IMAD.IADD R13, R13, 0x1, R29 ;  /* 0x000000010d0d7824 */ /* 0x000fe400078e021d */
        /* <DEDUP_REMOVED lines=22> */
[----:B------:R-:W-:Y:S01]  /*acf0*/  @P0 IMAD.SHL.U32 R37, R170, 0x8, RZ ;  /* 0x00000008aa250824 */ /* 0x000fe200078e00ff */
[----:B-----5:R2:W-:Y:S01]  /*ad00*/  @P5 ST.E.128 desc[UR60][R32.64], R12 ;  /* 0x0000000c20005985 */ /* 0x0205e2000c101d3c */
[----:B------:R-:W-:-:S03]  /*ad10*/  ISETP.NE.AND P5, PT, R10, RZ, PT ;  /* 0x000000ff0a00720c */ /* 0x000fc60003fa5270 */
[----:B------:R-:W4:Y:S01]  /*ad20*/  @P0 LDS.128 R12, [R35] ;  /* 0x00000000230c0984 */ /* 0x000f220000000c00 */
[----:B--2---:R-:W-:-:S09]  /*ad30*/  @P0 IMAD.WIDE R32, R37, 0x2, R28 ;  /* 0x0000000225200825 */ /* 0x004fd200078e021c */
[----:B------:R-:W-:Y:S01]  /*ad40*/  @P5 IMAD.SHL.U32 R37, R171, 0x8, RZ ;  /* 0x00000008ab255824 */ /* 0x000fe200078e00ff */
[----:B----4-:R2:W-:Y:S01]  /*ad50*/  @P0 ST.E.128 desc[UR60][R32.64], R12 ;  /* 0x0000000c20000985 */ /* 0x0105e2000c101d3c */
[----:B------:R-:W-:-:S03]  /*ad60*/  ISETP.NE.AND P0, PT, R20, RZ, PT ;  /* 0x000000ff1400720c */ /* 0x000fc60003f05270 */
[----:B------:R-:W4:Y:S01]  /*ad70*/  @P5 LDS.128 R12, [R34+0x3000] ;  /* 0x00300000220c5984 */ /* 0x000f220000000c00 */
[----:B--2---:R-:W-:-:S05]  /*ad80*/  @P5 IMAD.WIDE R32, R37, 0x2, R28 ;  /* 0x0000000225205825 */ /* 0x004fca00078e021c */
[----:B----4-:R-:W-:Y:S04]  /*ad90*/  @P5 ST.E.128 desc[UR60][R32.64], R12 ;  /* 0x0000000c20005985 */ /* 0x010fe8000c101d3c */
[C---:B------:R-:W-:Y:S01]  /*ada0*/  @P0 LEA R28, P5, R23.reuse, R28, 0x1 ;  /* 0x0000001c171c0211 */ /* 0x040fe200078a08ff */
[----:B------:R-:W2:Y:S03]  /*adb0*/  @P0 LDS.128 R12, [R35+0x3000] ;  /* 0x00300000230c0984 */ /* 0x000ea60000000c00 */
[----:B------:R-:W-:-:S05]  /*adc0*/  @P0 LEA.HI.X R29, R23, R29, R173, 0x1, P5 ;  /* 0x0000001d171d0211 */ /* 0x000fca00028f0cad */
[----:B--2---:R2:W-:Y:S04]  /*add0*/  @P0 ST.E.128 desc[UR60][R28.64], R12 ;  /* 0x0000000c1c000985 */ /* 0x0045e8000c101d3c */
.L_x_1685:
[----:B------:R-:W-:Y:S05]  /*ade0*/  BSYNC B0 ;  /* 0x0000000000007941 */ /* 0x000fea0003800000 */
.L_x_1684:
[----:B------:R-:W-:Y:S01]  /*adf0*/  ISETP.GE.AND P0, PT, R85, 0x41, PT ;  /* 0x000000415500780c */ /* 0x000fe20003f06270 */
[----:B--2-4-:R2:W4:Y:S01]  /*ae00*/  SHFL.IDX PT, R29, R11, 0x1, 0x1c1f ;  /* 0x003c1f000b1d7f89 */ /* 0x01452200000e0000 */
[----:B------:R-:W-:Y:S03]  /*ae10*/  BSSY B0, `(.L_x_1686) ;  /* 0x0000017000007945 */ /* 0x000fe60003800000 */
[----:B------:R2:W0:Y:S08]  /*ae20*/  SHFL.IDX PT, R28, R31, 0x1, 0x1c1f ;  /* 0x003c1f001f1c7f89 */ /* 0x00043000000e0000 */
[----:B--2---:R-:W-:Y:S05]  /*ae30*/  @!P0 BRA `(.L_x_1687) ;  /* 0x0000000000508947 */ /* 0x004fea0003800000 */
[----:B------:R-:W-:-:S13]  /*ae40*/  ISETP.NE.AND P5, PT, R4, RZ, PT ;  /* 0x000000ff0400720c */ /* 0x000fda0003fa5270 */
[----:B------:R-:W2:Y:S01]  /*ae50*/  @P5 LDS.128 R12, [R34+0x2000] ;  /* 0x00200000220c5984 */ /* 0x000ea20000000c00 */
[----:B0-----:R-:W-:-:S04]  /*ae60*/  @P5 LEA R32, P0, R16, R28, 0x1 ;  /* 0x0000001c10205211 */ /* 0x001fc800078008ff */
[----:B----4-:R-:W-:Y:S02]  /*ae70*/  @P5 LEA.HI.X R33, R16, R29, R17, 0x1, P0 ;  /* 0x0000001d10215211 */ /* 0x010fe400000f0c11 */
[----:B------:R-:W-:-:S13]  /*ae80*/  ISETP.NE.AND P0, PT, R9, RZ, PT ;  /* 0x000000ff0900720c */ /* 0x000fda0003f05270 */
[----:B------:R-:W-:Y:S01]  /*ae90*/  @P0 IMAD.SHL.U32 R11, R170, 0x8, RZ ;  /* 0x00000008aa0b0824 */ /* 0x000fe200078e00ff */
[----:B--2---:R0:W-:Y:S01]  /*aea0*/  @P5 ST.E.128 desc[UR60][R32.64], R12 ;  /* 0x0000000c20005985 */ /* 0x0041e2000c101d3c */
[----:B------:R-:W-:-:S03]  /*aeb0*/  ISETP.NE.AND P5, PT, R10, RZ, PT ;  /* 0x000000ff0a00720c */ /* 0x000fc60003fa5270 */
[----:B------:R-:W2:Y:S01]  /*aec0*/  @P0 LDS.128 R12, [R35+0x2000] ;  /* 0x00200000230c0984 */ /* 0x000ea20000000c00 */
[----:B0-----:R-:W-:-:S09]  /*aed0*/  @P0 IMAD.WIDE R32, R11, 0x2, R28 ;  /* 0x000000020b200825 */ /* 0x001fd200078e021c */
[----:B------:R-:W-:Y:S01]  /*aee0*/  @P5 IMAD.SHL.U32 R11, R171, 0x8, RZ ;  /* 0x00000008ab0b5824 */ /* 0x000fe200078e00ff */
[----:B--2---:R0:W-:Y:S01]  /*aef0*/  @P0 ST.E.128 desc[UR60][R32.64], R12 ;  /* 0x0000000c20000985 */ /* 0x0041e2000c101d3c */
[----:B------:R-:W-:-:S03]  /*af00*/  ISETP.NE.AND P0, PT, R20, RZ, PT ;  /* 0x000000ff1400720c */ /* 0x000fc60003f05270 */
[----:B------:R-:W2:Y:S01]  /*af10*/  @P5 LDS.128 R12, [R34+0x5000] ;  /* 0x00500000220c5984 */ /* 0x000ea20000000c00 */
[----:B0-----:R-:W-:-:S05]  /*af20*/  @P5 IMAD.WIDE R32, R11, 0x2, R28 ;  /* 0x000000020b205825 */ /* 0x001fca00078e021c */
[----:B--2---:R-:W-:Y:S04]  /*af30*/  @P5 ST.E.128 desc[UR60][R32.64], R12 ;  /* 0x0000000c20005985 */ /* 0x004fe8000c101d3c */
[C---:B------:R-:W-:Y:S01]  /*af40*/  @P0 LEA R28, P5, R23.reuse, R28, 0x1 ;  /* 0x0000001c171c0211 */ /* 0x040fe200078a08ff */
[----:B------:R-:W0:Y:S03]  /*af50*/  @P0 LDS.128 R12, [R35+0x5000] ;  /* 0x00500000230c0984 */ /* 0x000e260000000c00 */
[----:B------:R-:W-:-:S05]  /*af60*/  @P0 LEA.HI.X R29, R23, R29, R173, 0x1, P5 ;  /* 0x0000001d171d0211 */ /* 0x000fca00028f0cad */
[----:B0-----:R2:W-:Y:S04]  /*af70*/  @P0 ST.E.128 desc[UR60][R28.64], R12 ;  /* 0x0000000c1c000985 */ /* 0x0015e8000c101d3c */
.L_x_1687:
[----:B------:R-:W-:Y:S05]  /*af80*/  BSYNC B0 ;  /* 0x0000000000007941 */ /* 0x000fea0003800000 */
.L_x_1686:
[----:B------:R-:W-:Y:S01]  /*af90*/  @!PT LDS RZ, [RZ] ;  /* 0x00000000fffff984 */ /* 0x000fe20000000800 */
[----:B------:R-:W-:Y:S01]  /*afa0*/  @!PT LDS RZ, [RZ] ;  /* 0x00000000fffff984 */ /* 0x000fe20000000800 */
[----:B------:R-:W-:Y:S01]  /*afb0*/  @!PT LDS RZ, [RZ] ;  /* 0x00000000fffff984 */ /* 0x000fe20000000800 */
[----:B------:R-:W-:Y:S01]  /*afc0*/  @!PT LDS RZ, [RZ] ;  /* 0x00000000fffff984 */ /* 0x000fe20000000800 */
[----:B------:R5:W-:Y:S06]  /*afd0*/  MEMBAR.ALL.CTA ;  /* 0x0000000000007992 */ /* 0x000bec0000008000 */
[----:B-----5:R-:W5:Y:S01]  /*afe0*/  FENCE.VIEW.ASYNC.S ;  /* 0x00000000000073c6 */ /* 0x020f620000000000 */
[----:B-1-3--:R-:W-:Y:S01]  /*aff0*/  @!P4 VIADD R86, R86, 0x2a8c0 ;  /* 0x0002a8c05656c836 */ /* 0x00afe20000000000 */
[----:B-----5:R1:W-:Y:S01]  /*b000*/  BAR.SYNC.DEFER_BLOCKING R144, 0x80 ;  /* 0x000200900000751d */ /* 0x0203e20000010000 */
[----:B------:R-:W-:Y:S01]  /*b010*/  ISETP.NE.AND P5, PT, R123, RZ, PT ;  /* 0x000000ff7b00720c */ /* 0x000fe20003fa5270 */
[----:B------:R-:W-:-:S02]  /*b020*/  VIADD R19, R19, 0x1 ;  /* 0x0000000113137836 */ /* 0x000fc40000000000 */
[----:B------:R-:W-:Y:S02]  /*b030*/  @!P4 PRMT R86, RZ, 0x654, R86 ;  /* 0x00000654ff56c816 */ /* 0x000fe40000000056 */
[----:B------:R-:W-:Y:S02]  /*b040*/  PLOP3.LUT P0, PT, PT, PT, PT, 0x8, 0x0 ;  /* 0x000000000000781c */ /* 0x000fe40003f0e170 */
[----:B------:R1:W-:Y:S01]  /*b050*/  @!P4 SYNCS.ARRIVE.TRANS64.RED.A1T0 RZ, [R86+URZ], RZ ;  /* 0x000000ff56ffc9a7 */ /* 0x0003e2000810043f */
[----:B------:R-:W-:-:S04]  /*b060*/  ISETP.NE.AND P4, PT, R19, 0x2, PT ;  /* 0x000000021300780c */ /* 0x000fc80003f85270 */
[----:B--2---:R-:W-:Y:S02]  /*b070*/  SEL R12, RZ, 0x1, P4 ;  /* 0x00000001ff0c7807 */ /* 0x004fe40002000000 */
[----:B------:R-:W-:Y:S02]  /*b080*/  SEL R19, R19, RZ, P4 ;  /* 0x000000ff13137207 */ /* 0x000fe40002000000 */
[----:B------:R-:W-:Y:S01]  /*b090*/  LOP3.LUT R175, R175, R12, RZ, 0x3c, !PT ;  /* 0x0000000cafaf7212 */ /* 0x000fe200078e3cff */
[----:B-1----:R-:W-:Y:S06]  /*b0a0*/  @P5 BRA `(.L_x_1688) ;  /* 0xffffff7800205947 */ /* 0x002fec000383ffff */
.L_x_1578:
[----:B------:R-:W1:Y:S01]  /*b0b0*/  LDC R0, c[0x0][0x448] ;  /* 0x00011200ff007b82 */ /* 0x000e620000000800 */
[----:B------:R-:W-:Y:S01]  /*b0c0*/  IADD3 R5, R167, 0x1, -R166 ;  /* 0x00000001a7057810 */ /* 0x000fe20007ffe8a6 */
[----:B------:R-:W-:Y:S06]  /*b0d0*/  BSSY B0, `(.L_x_1689) ;  /* 0x000000d000007945 */ /* 0x000fec0003800000 */
[----:B------:R-:W2:Y:S01]  /*b0e0*/  LDC.64 R6, c[0x0][0x9e0] ;  /* 0x00027800ff067b82 */ /* 0x000ea20000000a00 */
[----:B-1----:R-:W-:Y:S01]  /*b0f0*/  ISETP.NE.AND P1, PT, R0, 0x1, PT ;  /* 0x000000010000780c */ /* 0x002fe20003f25270 */
[----:B------:R-:W-:Y:S01]  /*b100*/  VIADD R0, R187, 0x7f ;  /* 0x0000007fbb007836 */ /* 0x000fe20000000000 */
[----:B--2---:R-:W-:-:S11]  /*b110*/  ISETP.GE.AND P2, PT, R7, 0x1, PT ;  /* 0x000000010700780c */ /* 0x004fd60003f46270 */
[----:B------:R-:W1:Y:S08]  /*b120*/  @P1 LDC R3, c[0x0][0x44c] ;  /* 0x00011300ff031b82 */ /* 0x000e700000000800 */
[----:B------:R-:W2:Y:S01]  /*b130*/  @P1 LDC R2, c[0x0][0x450] ;  /* 0x00011400ff021b82 */ /* 0x000ea20000000800 */
[----:B-1----:R-:W-:-:S05]  /*b140*/  @P1 IMAD.HI.U32 R3, R0, R3, RZ ;  /* 0x0000000300031227 */ /* 0x002fca00078e00ff */
[----:B--2---:R-:W-:-:S05]  /*b150*/  @P1 SHF.R.U32.HI R0, RZ, R2, R3 ;  /* 0x00000002ff001219 */ /* 0x004fca0000011603 */
[----:B------:R-:W-:Y:S01]  /*b160*/  IMAD.IADD R3, R5, 0x1, R0 ;  /* 0x0000000105037824 */ /* 0x000fe200078e0200 */
[----:B------:R-:W-:Y:S06]  /*b170*/  @P0 BRA `(.L_x_1690) ;  /* 0x0000000000080947 */ /* 0x000fec0003800000 */
[----:B------:R-:W1:Y:S02]  /*b180*/  FENCE.VIEW.ASYNC.G ;  /* 0x00000000000073c6 */ /* 0x000e640000000100 */
[----:B-1----:R-:W-:Y:S06]  /*b190*/  BAR.ARV 0xc, 0x180 ;  /* 0x0306000000007b1d */ /* 0x002fec0000002000 */
.L_x_1690:
[----:B------:R-:W-:Y:S05]  /*b1a0*/  BSYNC B0 ;  /* 0x0000000000007941 */ /* 0x000fea0003800000 */
.L_x_1689:
[----:B------:R-:W-:Y:S01]  /*b1b0*/  IMAD.IADD R0, R3, 0x1, R6 ;  /* 0x0000000103007824 */ /* 0x000fe200078e0206 */
[----:B------:R-:W-:Y:S06]  /*b1c0*/  @!P2 BRA `(.L_x_1691) ;  /* 0x000000000048a947 */ /* 0x000fec0003800000 */
[C---:B------:R-:W-:Y:S01]  /*b1d0*/  ISETP.GT.AND P0, PT, R3.reuse, RZ, PT ;  /* 0x000000ff0300720c */ /* 0x040fe20003f04270 */
[----:B------:R-:W-:Y:S01]  /*b1e0*/  BSSY B0, `(.L_x_1692) ;  /* 0x000000e000007945 */ /* 0x000fe20003800000 */
[----:B------:R-:W-:-:S11]  /*b1f0*/  VIADD R2, R3, 0xffffffff ;  /* 0xffffffff03027836 */ /* 0x000fd60000000000 */
[----:B------:R-:W-:Y:S05]  /*b200*/  @P0 BRA `(.L_x_1693) ;  /* 0x00000000001c0947 */ /* 0x000fea0003800000 */
[----:B------:R-:W-:Y:S01]  /*b210*/  ISETP.NE.AND P0, PT, R7, 0x1, PT ;  /* 0x000000010700780c */ /* 0x000fe20003f05270 */
[----:B------:R-:W-:-:S12]  /*b220*/  IMAD.MOV R3, RZ, RZ, -R3 ;  /* 0x000000ffff037224 */ /* 0x000fd800078e0a03 */
[----:B------:R-:W1:Y:S02]  /*b230*/  @P0 LDC.64 R4, c[0x0][0x9e8] ;  /* 0x00027a00ff040b82 */ /* 0x000e640000000a00 */
[----:B-1----:R-:W-:-:S05]  /*b240*/  @P0 IMAD.HI.U32 R2, R3, R4, RZ ;  /* 0x0000000403020227 */ /* 0x002fca00078e00ff */
[----:B------:R-:W-:-:S04]  /*b250*/  @P0 SHF.R.U32.HI R3, RZ, R5, R2 ;  /* 0x00000005ff030219 */ /* 0x000fc80000011602 */
[----:B------:R-:W-:Y:S01]  /*b260*/  LOP3.LUT R2, RZ, R3, RZ, 0x33, !PT ;  /* 0x00000003ff027212 */ /* 0x000fe200078e33ff */
[----:B------:R-:W-:Y:S06]  /*b270*/  BRA `(.L_x_1694) ;  /* 0x0000000000107947 */ /* 0x000fec0003800000 */
.L_x_1693:
[----:B------:R-:W-:-:S13]  /*b280*/  ISETP.NE.AND P0, PT, R7, 0x1, PT ;  /* 0x000000010700780c */ /* 0x000fda0003f05270 */
[----:B------:R-:W1:Y:S02]  /*b290*/  @P0 LDC.64 R4, c[0x0][0x9e8] ;  /* 0x00027a00ff040b82 */ /* 0x000e640000000a00 */
[----:B-1----:R-:W-:-:S05]  /*b2a0*/  @P0 IMAD.HI.U32 R4, R2, R4, RZ ;  /* 0x0000000402040227 */ /* 0x002fca00078e00ff */
[----:B------:R-:W-:-:S07]  /*b2b0*/  @P0 SHF.R.U32.HI R2, RZ, R5, R4 ;  /* 0x00000005ff020219 */ /* 0x000fce0000011604 */
.L_x_1694:
[----:B------:R-:W-:Y:S05]  /*b2c0*/  BSYNC B0 ;  /* 0x0000000000007941 */ /* 0x000fea0003800000 */
.L_x_1692:
[----:B------:R-:W-:-:S05]  /*b2d0*/  IMAD R3, R2, R7, R7 ;  /* 0x0000000702037224 */ /* 0x000fca00078e0207 */
[----:B------:R-:W-:-:S07]  /*b2e0*/  VIMNMX R0, R0, R3, PT ;  /* 0x0000000300007248 */ /* 0x000fce0003fe0100 */
.L_x_1691:
[----:B------:R-:W1:Y:S01]  /*b2f0*/  @P1 LDC R2, c[0x0][0x44c] ;  /* 0x00011300ff021b82 */ /* 0x000e620000000800 */
[----:B------:R-:W-:Y:S01]  /*b300*/  VIADD R0, R0, 0x5f ;  /* 0x0000005f00007836 */ /* 0x000fe20000000000 */
[----:B------:R-:W-:Y:S01]  /*b310*/  ULDC UR4, c[0x0][0x9dc] ;  /* 0x0002770000047ab9 */ /* 0x000fe20000000800 */
[----:B------:R-:W-:Y:S02]  /*b320*/  IMAD.MOV.U32 R5, RZ, RZ, R187 ;  /* 0x000000ffff057224 */ /* 0x000fe400078e00bb */
[----:B------:R-:W-:-:S03]  /*b330*/  IMAD.HI R0, R0, 0x2aaaaaab, RZ ;  /* 0x2aaaaaab00007827 */ /* 0x000fc600078e02ff */
[----:B------:R-:W2:Y:S02]  /*b340*/  @P1 LDC R9, c[0x0][0x450] ;  /* 0x00011400ff091b82 */ /* 0x000ea40000000800 */
[----:B------:R-:W-:Y:S01]  /*b350*/  SHF.R.U32.HI R3, RZ, 0x1f, R0 ;  /* 0x0000001fff037819 */ /* 0x000fe20000011600 */
[----:B-1----:R-:W-:-:S05]  /*b360*/  @P1 IMAD.HI.U32 R2, R187, R2, RZ ;  /* 0x00000002bb021227 */ /* 0x002fca00078e00ff */
[----:B--2---:R-:W-:Y:S02]  /*b370*/  @P1 SHF.R.U32.HI R5, RZ, R9, R2 ;  /* 0x00000009ff051219 */ /* 0x004fe40000011602 */
[----:B------:R-:W-:-:S03]  /*b380*/  LEA.HI.SX32 R2, R0, R3, 0x1c ;  /* 0x0000000300027211 */ /* 0x000fc600078fe2ff */
[----:B------:R-:W-:Y:S01]  /*b390*/  IMAD.IADD R0, R142, 0x1, R5 ;  /* 0x000000018e007824 */ /* 0x000fe200078e0205 */
[----:B------:R-:W-:-:S03]  /*b3a0*/  VIMNMX R2, R143, R2, PT ;  /* 0x000000028f027248 */ /* 0x000fc60003fe0100 */
[----:B------:R-:W-:Y:S01]  /*b3b0*/  VIADD R3, R0, -UR4 ;  /* 0x8000000400037c36 */ /* 0x000fe20008000000 */
[----:B------:R-:W-:Y:S06]  /*b3c0*/  @!P2 BRA `(.L_x_1695) ;  /* 0x000000000044a947 */ /* 0x000fec0003800000 */
        /* <DEDUP_REMOVED lines=10> */
.L_x_1697:
[----:B------:R-:W-:-:S13]  /*b470*/  ISETP.NE.AND P0, PT, R7, 0x1, PT ;  /* 0x000000010700780c */ /* 0x000fda0003f05270 */
[----:B------:R-:W1:Y:S02]  /*b480*/  @P0 LDC.64 R4, c[0x0][0x9e8] ;  /* 0x00027a00ff040b82 */ /* 0x000e640000000a00 */
[----:B-1----:R-:W-:-:S05]  /*b490*/  @P0 IMAD.HI.U32 R4, R0, R4, RZ ;  /* 0x0000000400040227 */ /* 0x002fca00078e00ff */
[----:B------:R-:W-:-:S07]  /*b4a0*/  @P0 SHF.R.U32.HI R0, RZ, R5, R4 ;  /* 0x00000005ff000219 */ /* 0x000fce0000011604 */
.L_x_1698:
[----:B------:R-:W-:Y:S05]  /*b4b0*/  BSYNC B0 ;  /* 0x0000000000007941 */ /* 0x000fea0003800000 */
.L_x_1696:
[----:B------:R-:W-:-:S05]  /*b4c0*/  IMAD R0, R0, R7, RZ ;  /* 0x0000000700007224 */ /* 0x000fca00078e02ff */
[----:B------:R-:W-:-:S07]  /*b4d0*/  VIMNMX R3, R3, R0, !PT ;  /* 0x0000000003037248 */ /* 0x000fce0007fe0100 */
.L_x_1695:
[----:B------:R-:W-:Y:S01]  /*b4e0*/  IMAD.HI R3, R3, 0x2aaaaaab, RZ ;  /* 0x2aaaaaab03037827 */ /* 0x000fe200078e02ff */
[----:B------:R-:W-:Y:S02]  /*b4f0*/  PLOP3.LUT P0, PT, PT, PT, PT, 0x80, 0x0 ;  /* 0x000000000000781c */ /* 0x000fe40003f0f070 */
[----:B------:R-:W-:Y:S02]  /*b500*/  CS2R R20, SRZ ;  /* 0x0000000000147805 */ /* 0x000fe4000001ff00 */
[----:B------:R-:W-:Y:S02]  /*b510*/  CS2R R86, SRZ ;  /* 0x0000000000567805 */ /* 0x000fe4000001ff00 */
[----:B------:R-:W-:Y:S02]  /*b520*/  CS2R R84, SRZ ;  /* 0x0000000000547805 */ /* 0x000fe4000001ff00 */
[----:B------:R-:W-:Y:S02]  /*b530*/  SHF.R.U32.HI R0, RZ, 0x1f, R3 ;  /* 0x0000001fff007819 */ /* 0x000fe40000011603 */
[----:B------:R-:W-:-:S02]  /*b540*/  CS2R R82, SRZ ;  /* 0x0000000000527805 */ /* 0x000fc4000001ff00 */
[----:B------:R-:W-:Y:S02]  /*b550*/  CS2R R80, SRZ ;  /* 0x0000000000507805 */ /* 0x000fe4000001ff00 */
[----:B------:R-:W-:Y:S02]  /*b560*/  CS2R R42, SRZ ;  /* 0x00000000002a7805 */ /* 0x000fe4000001ff00 */
[----:B------:R-:W-:Y:S01]  /*b570*/  LEA.HI.SX32 R189, R3, R0, 0x1c ;  /* 0x0000000003bd7211 */ /* 0x000fe200078fe2ff */
[----:B------:R-:W-:Y:S01]  /*b580*/  IMAD.MOV.U32 R0, RZ, RZ, RZ ;  /* 0x000000ffff007224 */ /* 0x000fe200078e00ff */
[----:B------:R-:W-:Y:S02]  /*b590*/  CS2R R38, SRZ ;  /* 0x0000000000267805 */ /* 0x000fe4000001ff00 */
[----:B------:R-:W-:Y:S02]  /*b5a0*/  CS2R R76, SRZ ;  /* 0x00000000004c7805 */ /* 0x000fe4000001ff00 */
[----:B------:R-:W-:-:S02]  /*b5b0*/  VIMNMX R189, RZ, R189, !PT ;  /* 0x000000bdffbd7248 */ /* 0x000fc40007fe0100 */
[----:B------:R-:W-:Y:S02]  /*b5c0*/  CS2R R36, SRZ ;  /* 0x0000000000247805 */ /* 0x000fe4000001ff00 */
[----:B------:R-:W-:Y:S02]  /*b5d0*/  CS2R R72, SRZ ;  /* 0x0000000000487805 */ /* 0x000fe4000001ff00 */
[----:B------:R-:W-:Y:S02]  /*b5e0*/  CS2R R46, SRZ ;  /* 0x00000000002e7805 */ /* 0x000fe4000001ff00 */
[----:B------:R-:W-:Y:S02]  /*b5f0*/  ISETP.GT.AND P1, PT, R2, R189, PT ;  /* 0x000000bd0200720c */ /* 0x000fe40003f24270 */
        /* <DEDUP_REMOVED lines=20> */
[----:B------:R-:W-:Y:S02]  /*b740*/  IMAD.MOV.U32 R26, RZ, RZ, RZ ;  /* 0x000000ffff1a7224 */ /* 0x000fe400078e00ff */
[----:B------:R-:W-:-:S02]  /*b750*/  IMAD.MOV.U32 R32, RZ, RZ, RZ ;  /* 0x000000ffff207224 */ /* 0x000fc400078e00ff */
[----:B------:R-:W-:Y:S02]  /*b760*/  IMAD.MOV.U32 R99, RZ, RZ, RZ ;  /* 0x000000ffff637224 */ /* 0x000fe400078e00ff */
[----:B------:R-:W-:Y:S01]  /*b770*/  IMAD.MOV.U32 R24, RZ, RZ, RZ ;  /* 0x000000ffff187224 */ /* 0x000fe200078e00ff */
[----:B------:R-:W-:Y:S06]  /*b780*/  @!P1 BRA `(.L_x_1699) ;  /* 0x0000013c00209947 */ /* 0x000fec0003800000 */
[----:B------:R-:W2:Y:S04]  /*b790*/  LDL R4, [R1+0x34] ;  /* 0x0000340001047983 */ /* 0x000ea80000100800 */
[----:B------:R-:W1:Y:S02]  /*b7a0*/  SHFL.IDX PT, R0, R220, RZ, 0x1f ;  /* 0x00001fffdc007589 */ /* 0x000e6400000e0000 */
[----:B-1----:R-:W-:-:S04]  /*b7b0*/  LEA.HI R3, R0, R0, RZ, 0x1 ;  /* 0x0000000000037211 */ /* 0x002fc800078f08ff */
        /* <DEDUP_REMOVED lines=13> */
[----:B------:R1:W2:Y:S01]  /*b890*/  LDC.64 R14, c[0x4][R0] ;  /* 0x01000000000e7b82 */ /* 0x0002a20000000a00 */
[----:B------:R-:W-:Y:S01]  /*b8a0*/  IMAD.U32 R5, RZ, RZ, UR5 ;  /* 0x00000005ff057e24 */ /* 0x000fe2000f8e00ff */
[----:B------:R-:W-:Y:S01]  /*b8b0*/  ULDC.64 UR4, c[0x4][0x38] ;  /* 0x01000e0000047ab9 */ /* 0x000fe20000000a00 */
[----:B------:R-:W-:Y:S02]  /*b8c0*/  IMAD.U32 R6, RZ, RZ, UR6 ;  /* 0x00000006ff067e24 */ /* 0x000fe4000f8e00ff */
[----:B------:R-:W-:Y:S02]  /*b8d0*/  IMAD.U32 R7, RZ, RZ, UR7 ;  /* 0x00000007ff077e24 */ /* 0x000fe4000f8e00ff */
[----:B------:R-:W-:-:S02]  /*b8e0*/  IMAD.U32 R10, RZ, RZ, UR4 ;  /* 0x00000004ff0a7e24 */ /* 0x000fc4000f8e00ff */
[----:B0-----:R-:W-:Y:S02]  /*b8f0*/  IMAD.U32 R11, RZ, RZ, UR5 ;  /* 0x00000005ff0b7e24 */ /* 0x001fe4000f8e00ff */
[----:B------:R-:W-:Y:S02]  /*b900*/  IMAD.MOV.U32 R8, RZ, RZ, 0x70 ;  /* 0x00000070ff087424 */ /* 0x000fe400078e00ff */
[----:B------:R-:W-:Y:S02]  /*b910*/  IMAD.MOV.U32 R12, RZ, RZ, 0x1 ;  /* 0x00000001ff0c7424 */ /* 0x000fe400078e00ff */
[----:B-1----:R-:W-:-:S07]  /*b920*/  IMAD.MOV.U32 R13, RZ, RZ, RZ ;  /* 0x000000ffff0d7224 */ /* 0x002fce00078e00ff */
[----:B------:R-:W-:-:S07]  /*b930*/  LEPC R20, `(.L_x_1700) ;  /* 0x000000001014794e */ /* 0x000fce0000000000 */
[----:B--2-45:R-:W-:Y:S05]  /*b940*/  CALL.ABS.NOINC R14 ;  /* 0x000000000e007343 */ /* 0x034fea0003c00000 */
.L_x_1700:
[----:B------:R-:W-:Y:S02]  /*b950*/  ULDC UR4, c[0x0][0x3f4] ;  /* 0x0000fd0000047ab9 */ /* 0x000fe40000000800 */
[----:B------:R-:W-:-:S13]  /*b960*/  ISETP.LT.AND P0, PT, RZ, UR4, PT ;  /* 0x00000004ff007c0c */ /* 0x000fda000bf01270 */
[----:B------:R-:W-:Y:S05]  /*b970*/  @P0 BRA `(.L_x_1701) ;  /* 0x00000000003c0947 */ /* 0x000fea0003800000 */
[----:B------:R-:W-:-:S04]  /*b980*/  LEA.HI R0, R197, R197, RZ, 0x1 ;  /* 0x000000c5c5007211 */ /* 0x000fc800078f08ff */
[----:B------:R-:W-:-:S05]  /*b990*/  LOP3.LUT R0, R0, 0xfffffffe, RZ, 0xc0, !PT ;  /* 0xfffffffe00007812 */ /* 0x000fca00078ec0ff */
[----:B------:R-:W-:-:S05]  /*b9a0*/  IMAD.IADD R0, R197, 0x1, -R0 ;  /* 0x00000001c5007824 */ /* 0x000fca00078e0a00 */
[----:B------:R-:W-:-:S04]  /*b9b0*/  SHF.L.U32 R3, R0, 0x1f, RZ ;  /* 0x0000001f00037819 */ /* 0x000fc800000006ff */
[----:B------:R1:W2:Y:S03]  /*b9c0*/  SYNCS.PHASECHK.TRANS64.TRYWAIT P0, [R18+URZ+0x2a800], R3 ;  /* 0x02a80003120075a7 */ /* 0x0002a6000800017f */
[----:B--2---:R-:W-:Y:S05]  /*b9d0*/  @!P0 NANOSLEEP.SYNCS 0x989680 ;  /* 0x009896800000895d */ /* 0x004fea0003900000 */
[----:B------:R-:W2:Y:S01]  /*b9e0*/  @!P0 SYNCS.PHASECHK.TRANS64 P0, [R18+URZ+0x2a800], R3 ;  /* 0x02a80003120085a7 */ /* 0x000ea2000800007f */
[----:B------:R-:W-:Y:S04]  /*b9f0*/  BSSY B0, `(.L_x_1702) ;  /* 0x0000006000007945 */ /* 0x000fe80003800000 */
[----:B--2---:R-:W-:Y:S05]  /*ba00*/  @P0 BRA `(.L_x_1703) ;  /* 0x0000000000100947 */ /* 0x004fea0003800000 */
.L_x_1704:
[----:B--2---:R2:W3:Y:S02]  /*ba10*/  SYNCS.PHASECHK.TRANS64.TRYWAIT P0, [R18+URZ+0x2a800], R3 ;  /* 0x02a80003120075a7 */ /* 0x0044e4000800017f */
[----:B---3--:R-:W-:Y:S05]  /*ba20*/  @!P0 NANOSLEEP.SYNCS 0x989680 ;  /* 0x009896800000895d */ /* 0x008fea0003900000 */
[----:B------:R-:W3:Y:S02]  /*ba30*/  @!P0 SYNCS.PHASECHK.TRANS64 P0, [R18+URZ+0x2a800], R3 ;  /* 0x02a80003120085a7 */ /* 0x000ee4000800007f */
[----:B---3--:R-:W-:Y:S05]  /*ba40*/  @!P0 BRA `(.L_x_1704) ;  /* 0xfffffffc00f08947 */ /* 0x008fea000383ffff */
.L_x_1703:
[----:B------:R-:W-:Y:S05]  /*ba50*/  BSYNC B0 ;  /* 0x0000000000007941 */ /* 0x000fea0003800000 */
.L_x_1702:
[----:B------:R-:W-:Y:S05]  /*ba60*/  BRA `(.L_x_1705) ;  /* 0x0000007400247947 */ /* 0x000fea0003800000 */
.L_x_1701:
[----:B------:R-:W2:Y:S01]  /*ba70*/  LDL R0, [R1+0x34] ;  /* 0x0000340001007983 */ /* 0x000ea20000100800 */
[----:B------:R-:W-:Y:S02]  /*ba80*/  ULDC.64 UR6, c[0x0][0x408] ;  /* 0x0001020000067ab9 */ /* 0x000fe40000000a00 */
[----:B-----5:R-:W-:Y:S01]  /*ba90*/  IMAD.WIDE.U32 R24, R141, UR6, RZ ;  /* 0x000000068d187c25 */ /* 0x020fe2000f8e00ff */
[----:B--2---:R-:W-:Y:S02]  /*baa0*/  R2UR UR4, R0 ;  /* 0x00000000000472ca */ /* 0x004fe400000e0000 */
[----:B------:R-:W-:-:S11]  /*bab0*/  SHF.R.S32.HI R0, RZ, 0x1f, R141 ;  /* 0x0000001fff007819 */ /* 0x000fd6000001148d */
[----:B------:R-:W-:-:S03]  /*bac0*/  ULOP3.LUT UP0, URZ, UR4, 0x3ff, URZ, 0xc0, !UPT ;  /* 0x000003ff043f7892 */ /* 0x000fc6000f80c03f */
[----:B------:R-:W-:Y:S02]  /*bad0*/  ULDC.64 UR4, c[0x0][0x3f8] ;  /* 0x0000fe0000047ab9 */ /* 0x000fe40000000a00 */
[C---:B------:R-:W-:Y:S01]  /*bae0*/  IMAD R4, R0.reuse, UR4, RZ ;  /* 0x0000000400047c24 */ /* 0x040fe2000f8e02ff */
[----:B------:R-:W-:Y:S01]  /*baf0*/  PLOP3.LUT P0, PT, PT, PT, UP0, 0x80, 0x0 ;  /* 0x000000000000781c */ /* 0x000fe20003f0f008 */
[----:B------:R-:W-:Y:S02]  /*bb00*/  IMAD R0, R0, UR6, RZ ;  /* 0x0000000600007c24 */ /* 0x000fe4000f8e02ff */
[----:B------:R-:W-:-:S04]  /*bb10*/  IMAD.WIDE.U32 R26, R141, UR4, RZ ;  /* 0x000000048d1a7c25 */ /* 0x000fc8000f8e00ff */
[C---:B----4-:R-:W-:Y:S02]  /*bb20*/  IMAD R29, R141.reuse, UR5, R4 ;  /* 0x000000058d1d7c24 */ /* 0x050fe4000f8e0204 */
[----:B0-----:R-:W-:Y:S02]  /*bb30*/  IMAD R31, R141, UR7, R0 ;  /* 0x000000078d1f7c24 */ /* 0x001fe4000f8e0200 */
[----:B------:R-:W-:Y:S02]  /*bb40*/  IMAD.IADD R29, R29, 0x1, R27 ;  /* 0x000000011d1d7824 */ /* 0x000fe400078e021b */
[----:B------:R-:W-:Y:S01]  /*bb50*/  IMAD.IADD R31, R31, 0x1, R25 ;  /* 0x000000011f1f7824 */ /* 0x000fe200078e0219 */
[----:B------:R-:W-:Y:S06]  /*bb60*/  @!P0 BRA `(.L_x_1706) ;  /* 0x0000000000408947 */ /* 0x000fec0003800000 */
        /* <DEDUP_REMOVED lines=16> */
.L_x_1706:
[----:B------:R-:W-:Y:S01]  /*bc70*/  ULDC.U8 UR4, c[0x0][0x410] ;  /* 0x0001040000047ab9 */ /* 0x000fe20000000000 */
[----:B------:R-:W-:Y:S01]  /*bc80*/  BSSY B0, `(.L_x_1707) ;  /* 0x000071f000007945 */ /* 0x000fe20003800000 */
[----:B------:R-:W-:Y:S01]  /*bc90*/  ISETP.NE.AND P0, PT, RZ, UR4, PT ;  /* 0x00000004ff007c0c */ /* 0x000fe2000bf05270 */
[----:B------:R-:W-:-:S12]  /*bca0*/  IMAD.IADD R9, R174, 0x1, R187 ;  /* 0x00000001ae097824 */ /* 0x000fd800078e02bb */
[----:B------:R-:W-:Y:S05]  /*bcb0*/  @!P0 BRA `(.L_x_1708) ;  /* 0x00000038006c8947 */ /* 0x000fea0003800000 */
[----:B------:R-:W0:Y:S01]  /*bcc0*/  LDC R21, c[0x0][0x448] ;  /* 0x00011200ff157b82 */ /* 0x000e220000000800 */
[----:B------:R-:W-:Y:S01]  /*bcd0*/  IMAD R3, R198, 0x40, R9 ;  /* 0x00000040c6037824 */ /* 0x000fe200078e0209 */
[----:B------:R-:W-:Y:S01]  /*bce0*/  ULDC.64 UR4, c[0x0][0x3f8] ;  /* 0x0000fe0000047ab9 */ /* 0x000fe20000000a00 */
[----:B------:R-:W-:Y:S01]  /*bcf0*/  ULDC.64 UR6, c[0x0][0x408] ;  /* 0x0001020000067ab9 */ /* 0x000fe20000000a00 */
[----:B------:R-:W-:Y:S02]  /*bd00*/  IMAD.MOV.U32 R10, RZ, RZ, R26 ;  /* 0x000000ffff0a7224 */ /* 0x000fe400078e001a */
[----:B------:R-:W-:Y:S02]  /*bd10*/  IMAD.MOV.U32 R11, RZ, RZ, R29 ;  /* 0x000000ffff0b7224 */ /* 0x000fe400078e001d */
[----:B------:R-:W-:Y:S02]  /*bd20*/  IMAD.MOV.U32 R12, RZ, RZ, R24 ;  /* 0x000000ffff0c7224 */ /* 0x000fe400078e0018 */
[----:B------:R-:W-:Y:S01]  /*bd30*/  IMAD.MOV.U32 R13, RZ, RZ, R31 ;  /* 0x000000ffff0d7224 */ /* 0x000fe200078e001f */
[----:B0-----:R-:W-:-:S13]  /*bd40*/  ISETP.NE.AND P0, PT, R21, 0x1, PT ;  /* 0x000000011500780c */ /* 0x001fda0003f05270 */
[----:B------:R-:W0:Y:S08]  /*bd50*/  @P0 LDC R0, c[0x0][0x44c] ;  /* 0x00011300ff000b82 */ /* 0x000e300000000800 */
[----:B------:R-:W1:Y:S01]  /*bd60*/  @P0 LDC R5, c[0x0][0x450] ;  /* 0x00011400ff050b82 */ /* 0x000e620000000800 */
[----:B0-----:R-:W-:-:S05]  /*bd70*/  @P0 IMAD.HI.U32 R0, R3, R0, RZ ;  /* 0x0000000003000227 */ /* 0x001fca00078e00ff */
[----:B-1----:R-:W-:-:S04]  /*bd80*/  @P0 SHF.R.U32.HI R3, RZ, R5, R0 ;  /* 0x00000005ff030219 */ /* 0x002fc80000011600 */
[----:B------:R-:W-:Y:S01]  /*bd90*/  SHF.R.S32.HI R0, RZ, 0x1f, R3 ;  /* 0x0000001fff007819 */ /* 0x000fe20000011403 */
[----:B------:R-:W-:-:S04]  /*bda0*/  IMAD.WIDE.U32 R10, R3, UR4, R10 ;  /* 0x00000004030a7c25 */ /* 0x000fc8000f8e000a */
[C---:B------:R-:W-:Y:S02]  /*bdb0*/  IMAD R4, R0.reuse, UR4, RZ ;  /* 0x0000000400047c24 */ /* 0x040fe4000f8e02ff */
[----:B------:R-:W-:Y:S02]  /*bdc0*/  IMAD R0, R0, UR6, RZ ;  /* 0x0000000600007c24 */ /* 0x000fe4000f8e02ff */
[C---:B------:R-:W-:Y:S01]  /*bdd0*/  IMAD R7, R3.reuse, UR5, R4 ;  /* 0x0000000503077c24 */ /* 0x040fe2000f8e0204 */
[----:B------:R-:W-:Y:S01]  /*bde0*/  ULDC.64 UR4, c[0x0][0x3e8] ;  /* 0x0000fa0000047ab9 */ /* 0x000fe20000000a00 */
[C---:B------:R-:W-:Y:S01]  /*bdf0*/  IMAD.WIDE.U32 R12, R3.reuse, UR6, R12 ;  /* 0x00000006030c7c25 */ /* 0x040fe2000f8e000c */
[----:B------:R-:W-:Y:S01]  /*be00*/  LEA R6, P0, R10, UR4, 0x1 ;  /* 0x000000040a067c11 */ /* 0x000fe2000f8008ff */
[----:B------:R-:W-:Y:S02]  /*be10*/  UMOV UR4, 0xffffffff ;  /* 0xffffffff00047882 */ /* 0x000fe40000000000 */
[----:B------:R-:W-:Y:S01]  /*be20*/  IMAD R3, R3, UR7, R0 ;  /* 0x0000000703037c24 */ /* 0x000fe2000f8e0200 */
[----:B------:R-:W-:Y:S01]  /*be30*/  ULDC.64 UR6, c[0x0][0x400] ;  /* 0x0001000000067ab9 */ /* 0x000fe20000000a00 */
[----:B------:R-:W-:Y:S01]  /*be40*/  IMAD.IADD R7, R11, 0x1, R7 ;  /* 0x000000010b077824 */ /* 0x000fe200078e0207 */
[----:B------:R-:W-:Y:S01]  /*be50*/  LEA R4, P1, R12, UR6, 0x1 ;  /* 0x000000060c047c11 */ /* 0x000fe2000f8208ff */
[----:B------:R-:W-:-:S03]  /*be60*/  IMAD.IADD R3, R13, 0x1, R3 ;  /* 0x000000010d037824 */ /* 0x000fc600078e0203 */
[----:B------:R-:W-:Y:S02]  /*be70*/  LEA.HI.X R7, R10, UR5, R7, 0x1, P0 ;  /* 0x000000050a077c11 */ /* 0x000fe400080f0c07 */
[----:B------:R-:W-:Y:S01]  /*be80*/  LEA.HI.X R8, R12, UR7, R3, 0x1, P1 ;  /* 0x000000070c087c11 */ /* 0x000fe200088f0c03 */
[----:B------:R-:W-:Y:S06]  /*be90*/  BRA.DIV UR4, `(.L_x_1709) ;  /* 0x000001d204a07947 */ /* 0x000fec000b800000 */
[----:B------:R0:W1:Y:S04]  /*bea0*/  SHFL.IDX PT, R3, R7, RZ, 0x1c1f ;  /* 0x001c1fff07037589 */ /* 0x00006800000e0000 */
[----:B------:R0:W2:Y:S04]  /*beb0*/  SHFL.IDX PT, R0, R6, RZ, 0x1c1f ;  /* 0x001c1fff06007589 */ /* 0x0000a800000e0000 */
[----:B------:R0:W3:Y:S04]  /*bec0*/  SHFL.IDX PT, R5, R8, RZ, 0x1c1f ;  /* 0x001c1fff08057589 */ /* 0x0000e800000e0000 */
[----:B------:R0:W4:Y:S02]  /*bed0*/  SHFL.IDX PT, R14, R4, RZ, 0x1c1f ;  /* 0x001c1fff040e7589 */ /* 0x00012400000e0000 */
.L_x_2038:
[----:B------:R-:W-:Y:S01]  /*bee0*/  IMAD R90, R166, R21, RZ ;  /* 0x00000015a65a7224 */ /* 0x000fe200078e02ff */
[----:B------:R-:W-:Y:S01]  /*bef0*/  BSSY B1, `(.L_x_1710) ;  /* 0x0000051000017945 */ /* 0x000fe20003800000 */
[----:B------:R-:W-:Y:S02]  /*bf00*/  CS2R R36, SRZ ;  /* 0x0000000000247805 */ /* 0x000fe4000001ff00 */
[----:B------:R-:W-:Y:S02]  /*bf10*/  CS2R R42, SRZ ;  /* 0x00000000002a7805 */ /* 0x000fe4000001ff00 */
[----:B------:R-:W-:Y:S02]  /*bf20*/  CS2R R46, SRZ ;  /* 0x00000000002e7805 */ /* 0x000fe4000001ff00 */
[----:B------:R-:W-:Y:S02]  /*bf30*/  ISETP.GE.AND P0, PT, R9, R90, PT ;  /* 0x0000005a0900720c */ /* 0x000fe40003f06270 */
        /* <DEDUP_REMOVED lines=10> */
[----:B------:R-:W-:Y:S01]  /*bfe0*/  ULDC UR4, c[0x0][0x3f4] ;  /* 0x0000fd0000047ab9 */ /* 0x000fe20000000800 */
[----:B------:R-:W-:Y:S02]  /*bff0*/  CS2R R58, SRZ ;  /* 0x00000000003a7805 */ /* 0x000fe4000001ff00 */
[----:B------:R-:W-:Y:S02]  /*c000*/  ISETP.GE.AND P3, PT, R179, UR4, PT ;  /* 0x00000004b3007c0c */ /* 0x000fe4000bf66270 */
[----:B------:R-:W-:Y:S02]  /*c010*/  CS2R R60, SRZ ;  /* 0x00000000003c7805 */ /* 0x000fe4000001ff00 */
[----:B------:R-:W-:Y:S02]  /*c020*/  ISETP.GE.AND P2, PT, R177, UR4, PT ;  /* 0x00000004b1007c0c */ /* 0x000fe4000bf46270 */
[----:B------:R-:W-:Y:S02]  /*c030*/  ISETP.GE.AND P1, PT, R178, UR4, PT ;  /* 0x00000004b2007c0c */ /* 0x000fe4000bf26270 */
[----:B------:R-:W-:-:S02]  /*c040*/  ISETP.GE.AND P0, PT, R176, UR4, PT ;  /* 0x00000004b0007c0c */ /* 0x000fc4000bf06270 */
[----:B------:R-:W-:-:S03]  /*c050*/  ISETP.GE.AND P4, PT, R164, UR4, PT ;  /* 0x00000004a4007c0c */ /* 0x000fc6000bf86270 */
[C---:B------:R-:W-:Y:S01]  /*c060*/  @!P3 IMAD.SHL.U32 R29, R179.reuse, 0x2, RZ ;  /* 0x00000002b31db824 */ /* 0x040fe200078e00ff */
[----:B------:R-:W-:-:S03]  /*c070*/  @!P3 SHF.L.U64.HI R10, R179, 0x1, R206 ;  /* 0x00000001b30ab819 */ /* 0x000fc600000102ce */
[C---:B------:R-:W-:Y:S01]  /*c080*/  @!P2 IMAD.SHL.U32 R31, R177.reuse, 0x2, RZ ;  /* 0x00000002b11fa824 */ /* 0x040fe200078e00ff */
[----:B------:R-:W-:Y:S01]  /*c090*/  @!P2 SHF.L.U64.HI R20, R177, 0x1, R205 ;  /* 0x00000001b114a819 */ /* 0x000fe200000102cd */
[----:B------:R-:W-:Y:S01]  /*c0a0*/  @!P1 IMAD.SHL.U32 R33, R178, 0x2, RZ ;  /* 0x00000002b2219824 */ /* 0x000fe200078e00ff */
[-C--:B--2---:R-:W-:Y:S01]  /*c0b0*/  @!P3 IADD3 R26, P6, R0, R29.reuse, RZ ;  /* 0x0000001d001ab210 */ /* 0x084fe20007fde0ff */
[----:B------:R-:W-:Y:S01]  /*c0c0*/  @!P0 IMAD.SHL.U32 R41, R176, 0x2, RZ ;  /* 0x00000002b0298824 */ /* 0x000fe200078e00ff */
[----:B----4-:R-:W-:Y:S01]  /*c0d0*/  @!P3 IADD3 R28, P5, R14, R29, RZ ;  /* 0x0000001d0e1cb210 */ /* 0x010fe20007fbe0ff */
[----:B-1----:R-:W-:Y:S01]  /*c0e0*/  @!P4 IMAD.MOV.U32 R21, RZ, RZ, R3 ;  /* 0x000000ffff15c224 */ /* 0x002fe200078e0003 */
[----:B------:R-:W-:Y:S01]  /*c0f0*/  @!P1 SHF.L.U64.HI R24, R178, 0x1, R203 ;  /* 0x00000001b2189819 */ /* 0x000fe200000102cb */
[--C-:B------:R-:W-:Y:S01]  /*c100*/  @!P3 IMAD.X R27, R3, 0x1, R10.reuse, P6 ;  /* 0x00000001031bb824 */ /* 0x100fe200030e060a */
[-C--:B------:R-:W-:Y:S01]  /*c110*/  @!P2 IADD3 R12, P6, R0, R31.reuse, RZ ;  /* 0x0000001f000ca210 */ /* 0x080fe20007fde0ff */
[----:B---3--:R-:W-:Y:S01]  /*c120*/  @!P3 IMAD.X R29, R5, 0x1, R10, P5 ;  /* 0x00000001051db824 */ /* 0x008fe200028e060a */
[----:B------:R-:W-:Y:S01]  /*c130*/  @!P2 IADD3 R30, P5, R14, R31, RZ ;  /* 0x0000001f0e1ea210 */ /* 0x000fe20007fbe0ff */
[----:B------:R-:W-:Y:S01]  /*c140*/  @!P4 IMAD.MOV.U32 R15, RZ, RZ, R5 ;  /* 0x000000ffff0fc224 */ /* 0x000fe200078e0005 */
[----:B------:R-:W-:Y:S01]  /*c150*/  @!P0 SHF.L.U64.HI R36, R176, 0x1, R202 ;  /* 0x00000001b0248819 */ /* 0x000fe200000102ca */
[--C-:B------:R-:W-:Y:S01]  /*c160*/  @!P2 IMAD.X R13, R3, 0x1, R20.reuse, P6 ;  /* 0x00000001030da824 */ /* 0x100fe200030e0614 */
[----:B------:R-:W-:Y:S01]  /*c170*/  @!P1 IADD3 R10, P6, R0, R33, RZ ;  /* 0x00000021000a9210 */ /* 0x000fe20007fde0ff */
[----:B------:R-:W-:Y:S01]  /*c180*/  @!P2 IMAD.X R31, R5, 0x1, R20, P5 ;  /* 0x00000001051fa824 */ /* 0x000fe200028e0614 */
[----:B------:R-:W-:Y:S01]  /*c190*/  ISETP.GE.AND P5, PT, R180, UR4, PT ;  /* 0x00000004b4007c0c */ /* 0x000fe2000bfa6270 */
[----:B------:R-:W-:-:S02]  /*c1a0*/  @!P4 IMAD.MOV.U32 R20, RZ, RZ, R0 ;  /* 0x000000ffff14c224 */ /* 0x000fc400078e0000 */
[----:B------:R-:W-:Y:S01]  /*c1b0*/  @!P1 IMAD.X R11, R3, 0x1, R24, P6 ;  /* 0x00000001030b9824 */ /* 0x000fe200030e0618 */
[----:B------:R-:W-:Y:S01]  /*c1c0*/  @!P1 IADD3 R32, P6, R14, R33, RZ ;  /* 0x000000210e209210 */ /* 0x000fe20007fde0ff */
[----:B------:R-:W-:-:S04]  /*c1d0*/  @!P4 IMAD.WIDE R20, R164, 0x2, R20 ;  /* 0x00000002a414c825 */ /* 0x000fc800078e0214 */
[----:B------:R-:W-:Y:S01]  /*c1e0*/  @!P1 IMAD.X R33, R5, 0x1, R24, P6 ;  /* 0x0000000105219824 */ /* 0x000fe200030e0618 */
[-C--:B------:R-:W-:Y:S01]  /*c1f0*/  @!P0 IADD3 R38, P6, R0, R41.reuse, RZ ;  /* 0x0000002900268210 */ /* 0x080fe20007fde0ff */
[----:B------:R-:W-:Y:S01]  /*c200*/  @!P4 IMAD.WIDE R24, R164, 0x2, R14 ;  /* 0x00000002a418c825 */ /* 0x000fe200078e020e */
[----:B------:R1:W5:Y:S03]  /*c210*/  @!P4 LD.E.64 R58, desc[UR60][R20.64] ;  /* 0x0000003c143ac980 */ /* 0x000366000c101b00 */
[----:B------:R-:W-:Y:S01]  /*c220*/  @!P0 IMAD.X R39, R3, 0x1, R36, P6 ;  /* 0x0000000103278824 */ /* 0x000fe200030e0624 */
[----:B------:R-:W-:Y:S01]  /*c230*/  @!P0 IADD3 R40, P6, R14, R41, RZ ;  /* 0x000000290e288210 */ /* 0x000fe20007fde0ff */
[C---:B------:R-:W-:Y:S01]  /*c240*/  @!P5 IMAD.SHL.U32 R15, R180.reuse, 0x2, RZ ;  /* 0x00000002b40fd824 */ /* 0x040fe200078e00ff */
[----:B------:R1:W5:Y:S01]  /*c250*/  @!P4 LD.E.64 R60, desc[UR60][R24.64] ;  /* 0x0000003c183cc980 */ /* 0x000362000c101b00 */
[----:B------:R-:W-:-:S02]  /*c260*/  @!P5 SHF.L.U64.HI R34, R180, 0x1, R201 ;  /* 0x00000001b422d819 */ /* 0x000fc400000102c9 */
[----:B------:R-:W-:Y:S01]  /*c270*/  CS2R R54, SRZ ;  /* 0x0000000000367805 */ /* 0x000fe2000001ff00 */
[----:B------:R-:W-:Y:S01]  /*c280*/  @!P0 IMAD.X R41, R5, 0x1, R36, P6 ;  /* 0x0000000105298824 */ /* 0x000fe200030e0624 */
[-C--:B------:R-:W-:Y:S02]  /*c290*/  @!P5 IADD3 R62, P4, R0, R15.reuse, RZ ;  /* 0x0000000f003ed210 */ /* 0x080fe40007f9e0ff */
[----:B------:R-:W-:Y:S02]  /*c2a0*/  CS2R R56, SRZ ;  /* 0x0000000000387805 */ /* 0x000fe4000001ff00 */
[----:B------:R-:W-:Y:S02]  /*c2b0*/  @!P5 IADD3 R14, P6, R14, R15, RZ ;  /* 0x0000000f0e0ed210 */ /* 0x000fe40007fde0ff */
[----:B------:R-:W-:Y:S02]  /*c2c0*/  CS2R R52, SRZ ;  /* 0x0000000000347805 */ /* 0x000fe4000001ff00 */
[----:B------:R-:W-:Y:S01]  /*c2d0*/  CS2R R50, SRZ ;  /* 0x0000000000327805 */ /* 0x000fe2000001ff00 */
[--C-:B------:R-:W-:Y:S01]  /*c2e0*/  @!P5 IMAD.X R63, R3, 0x1, R34.reuse, P4 ;  /* 0x00000001033fd824 */ /* 0x100fe200020e0622 */
[----:B------:R-:W-:Y:S01]  /*c2f0*/  CS2R R48, SRZ ;  /* 0x0000000000307805 */ /* 0x000fe2000001ff00 */
[----:B------:R-:W-:Y:S01]  /*c300*/  @!P5 IMAD.X R15, R5, 0x1, R34, P6 ;  /* 0x00000001050fd824 */ /* 0x000fe200030e0622 */
[----:B------:R-:W-:-:S02]  /*c310*/  CS2R R46, SRZ ;  /* 0x00000000002e7805 */ /* 0x000fc4000001ff00 */
[----:B------:R-:W-:Y:S02]  /*c320*/  CS2R R44, SRZ ;  /* 0x00000000002c7805 */ /* 0x000fe4000001ff00 */
[----:B------:R-:W-:Y:S02]  /*c330*/  CS2R R42, SRZ ;  /* 0x00000000002a7805 */ /* 0x000fe4000001ff00 */
[----:B------:R-:W-:Y:S02]  /*c340*/  CS2R R34, SRZ ;  /* 0x0000000000227805 */ /* 0x000fe4000001ff00 */
[----:B------:R-:W-:Y:S01]  /*c350*/  CS2R R36, SRZ ;  /* 0x0000000000247805 */ /* 0x000fe2000001ff00 */
[----:B------:R1:W5:Y:S04]  /*c360*/  @!P3 LD.E.64 R54, desc[UR60][R26.64] ;  /* 0x0000003c1a36b980 */ /* 0x000368000c101b00 */
        /* <DEDUP_REMOVED lines=8> */
[----:B------:R1:W5:Y:S02]  /*c3f0*/  @!P5 LD.E.64 R36, desc[UR60][R14.64] ;  /* 0x0000003c0e24d980 */ /* 0x000364000c101b00 */
.L_x_1711:
[----:B------:R-:W-:Y:S05]  /*c400*/  BSYNC B1 ;  /* 0x0000000000017941 */ /* 0x000fea0003800000 */
.L_x_1710:
[----:B--2--5:R-:W-:Y:S01]  /*c410*/  IMAD.MOV.U32 R0, RZ, RZ, R36 ;  /* 0x000000ffff007224 */ /* 0x024fe200078e0024 */
[----:B------:R-:W-:Y:S01]  /*c420*/  UMOV UR4, 0xffffffff ;  /* 0xffffffff00047882 */ /* 0x000fe20000000000 */
[----:B-1----:R-:W-:Y:S01]  /*c430*/  IMAD.MOV.U32 R3, RZ, RZ, R37 ;  /* 0x000000ffff037224 */ /* 0x002fe200078e0025 */
[----:B------:R-:W-:Y:S01]  /*c440*/  CS2R R20, SRZ ;  /* 0x0000000000147805 */ /* 0x000fe2000001ff00 */
[----:B---3--:R-:W-:Y:S01]  /*c450*/  IMAD.MOV.U32 R5, RZ, RZ, R42 ;  /* 0x000000ffff057224 */ /* 0x008fe200078e002a */
        /* <DEDUP_REMOVED lines=42> */
[----:B------:R-:W-:-:S02]  /*c700*/  PRMT R81, R3, 0x7610, R81 ;  /* 0x0000761003517816 */ /* 0x000fc40000000051 */
[----:B------:R-:W-:Y:S02]  /*c710*/  PRMT R78, R5, 0x7610, R78 ;  /* 0x00007610054e7816 */ /* 0x000fe4000000004e */
[----:B------:R-:W-:Y:S01]  /*c720*/  PRMT R69, R10, 0x7610, R69 ;  /* 0x000076100a457816 */ /* 0x000fe20000000045 */
[----:B------:R-:W-:Y:S06]  /*c730*/  BRA.DIV UR4, `(.L_x_1712) ;  /* 0x000001ca04e87947 */ /* 0x000fec000b800000 */
[----:B------:R1:W2:Y:S04]  /*c740*/  SHFL.IDX PT, R3, R7, 0x1, 0x1c1f ;  /* 0x003c1f0007037f89 */ /* 0x0002a800000e0000 */
[----:B------:R1:W3:Y:S04]  /*c750*/  SHFL.IDX PT, R0, R6, 0x1, 0x1c1f ;  /* 0x003c1f0006007f89 */ /* 0x0002e800000e0000 */
[----:B------:R1:W1:Y:S04]  /*c760*/  SHFL.IDX PT, R5, R8, 0x1, 0x1c1f ;  /* 0x003c1f0008057f89 */ /* 0x00026800000e0000 */
[----:B0-----:R-:W0:Y:S02]  /*c770*/  SHFL.IDX PT, R4, R4, 0x1, 0x1c1f ;  /* 0x003c1f0004047f89 */ /* 0x001e2400000e0000 */
.L_x_2044:
[----:B------:R-:W-:Y:S01]  /*c780*/  VIADD R9, R9, 0x40 ;  /* 0x0000004009097836 */ /* 0x000fe20000000000 */
[----:B-1----:R-:W-:Y:S01]  /*c790*/  LOP3.LUT R6, R184, 0x18, R16, 0xf8, !PT ;  /* 0x00000018b8067812 */ /* 0x002fe200078ef810 */
[----:B------:R-:W-:Y:S01]  /*c7a0*/  BSSY B1, `(.L_x_1713) ;  /* 0x0000053000017945 */ /* 0x000fe20003800000 */
[----:B------:R-:W-:Y:S02]  /*c7b0*/  LOP3.LUT P0, RZ, R207, 0x4, RZ, 0xc0, !PT ;  /* 0x00000004cfff7812 */ /* 0x000fe4000780c0ff */
[----:B------:R-:W-:Y:S02]  /*c7c0*/  CS2R R30, SRZ ;  /* 0x00000000001e7805 */ /* 0x000fe4000001ff00 */
[----:B------:R-:W-:Y:S02]  /*c7d0*/  ISETP.GE.AND P1, PT, R9, R90, PT ;  /* 0x0000005a0900720c */ /* 0x000fe40003f26270 */
[----:B------:R-:W-:Y:S02]  /*c7e0*/  CS2R R38, SRZ ;  /* 0x0000000000267805 */ /* 0x000fe4000001ff00 */
[----:B------:R-:W-:-:S02]  /*c7f0*/  LOP3.LUT R7, R6, R185, RZ, 0x3c, !PT ;  /* 0x000000b906077212 */ /* 0x000fc400078e3cff */
[----:B------:R-:W-:Y:S02]  /*c800*/  CS2R R24, SRZ ;  /* 0x0000000000187805 */ /* 0x000fe4000001ff00 */
[----:B------:R-:W-:Y:S02]  /*c810*/  CS2R R12, SRZ ;  /* 0x00000000000c7805 */ /* 0x000fe4000001ff00 */
[----:B------:R-:W-:Y:S02]  /*c820*/  CS2R R8, SRZ ;  /* 0x0000000000087805 */ /* 0x000fe4000001ff00 */
[----:B------:R-:W-:Y:S01]  /*c830*/  CS2R R40, SRZ ;  /* 0x0000000000287805 */ /* 0x000fe2000001ff00 */
[----:B------:R-:W-:Y:S01]  /*c840*/  IMAD.IADD R7, R186, 0x1, R7 ;  /* 0x00000001ba077824 */ /* 0x000fe200078e0207 */
[----:B------:R-:W-:Y:S02]  /*c850*/  CS2R R32, SRZ ;  /* 0x0000000000207805 */ /* 0x000fe4000001ff00 */
[----:B------:R-:W-:-:S02]  /*c860*/  CS2R R28, SRZ ;  /* 0x00000000001c7805 */ /* 0x000fc4000001ff00 */
[----:B------:R-:W-:Y:S02]  /*c870*/  CS2R R26, SRZ ;  /* 0x00000000001a7805 */ /* 0x000fe4000001ff00 */
[----:B----4-:R-:W-:Y:S01]  /*c880*/  CS2R R14, SRZ ;  /* 0x00000000000e7805 */ /* 0x010fe2000001ff00 */
[----:B------:R-:W-:Y:S01]  /*c890*/  IMAD R62, R7, 0x2, R18 ;  /* 0x00000002073e7824 */ /* 0x000fe200078e0212 */
        /* <DEDUP_REMOVED lines=8> */
[----:B------:R-:W-:-:S05]  /*c920*/  ISETP.GE.AND P1, PT, R176, UR4, PT ;  /* 0x00000004b0007c0c */ /* 0x000fca000bf26270 */
[C---:B------:R-:W-:Y:S01]  /*c930*/  @!P4 IMAD.SHL.U32 R9, R179.reuse, 0x2, RZ ;  /* 0x00000002b309c824 */ /* 0x040fe200078e00ff */
[----:B------:R-:W-:-:S03]  /*c940*/  @!P4 SHF.L.U64.HI R6, R179, 0x1, R206 ;  /* 0x00000001b306c819 */ /* 0x000fc600000102ce */
[C---:B------:R-:W-:Y:S01]  /*c950*/  @!P3 IMAD.SHL.U32 R73, R177.reuse, 0x2, RZ ;  /* 0x00000002b149b824 */ /* 0x040fe200078e00ff */
[----:B------:R-:W-:Y:S01]  /*c960*/  @!P3 SHF.L.U64.HI R12, R177, 0x1, R205 ;  /* 0x00000001b10cb819 */ /* 0x000fe200000102cd */
[----:B------:R-:W-:Y:S01]  /*c970*/  @!P2 IMAD.SHL.U32 R67, R178, 0x2, RZ ;  /* 0x00000002b243a824 */ /* 0x000fe200078e00ff */
[-C--:B---3--:R-:W-:Y:S01]  /*c980*/  @!P4 IADD3 R10, P5, R0, R9.reuse, RZ ;  /* 0x00000009000ac210 */ /* 0x088fe20007fbe0ff */
[----:B------:R-:W-:Y:S01]  /*c990*/  @!P1 IMAD.SHL.U32 R7, R176, 0x2, RZ ;  /* 0x00000002b0079824 */ /* 0x000fe200078e00ff */
[----:B0-----:R-:W-:Y:S02]  /*c9a0*/  @!P4 IADD3 R8, P6, R4, R9, RZ ;  /* 0x000000090408c210 */ /* 0x001fe40007fde0ff */
[----:B------:R-:W-:Y:S01]  /*c9b0*/  @!P2 SHF.L.U64.HI R14, R178, 0x1, R203 ;  /* 0x00000001b20ea819 */ /* 0x000fe200000102cb */
[--C-:B--2---:R-:W-:Y:S01]  /*c9c0*/  @!P4 IMAD.X R11, R3, 0x1, R6.reuse, P5 ;  /* 0x00000001030bc824 */ /* 0x104fe200028e0606 */
[-C--:B------:R-:W-:Y:S01]  /*c9d0*/  @!P3 IADD3 R76, P5, R0, R73.reuse, RZ ;  /* 0x00000049004cb210 */ /* 0x080fe20007fbe0ff */
[----:B------:R-:W-:Y:S01]  /*c9e0*/  @!P4 IMAD.X R9, R5, 0x1, R6, P6 ;  /* 0x000000010509c824 */ /* 0x000fe200030e0606 */
[----:B------:R-:W-:-:S02]  /*c9f0*/  @!P3 IADD3 R72, P6, R4, R73, RZ ;  /* 0x000000490448b210 */ /* 0x000fc40007fde0ff */
[----:B------:R-:W-:Y:S01]  /*ca00*/  @!P1 SHF.L.U64.HI R20, R176, 0x1, R202 ;  /* 0x00000001b0149819 */ /* 0x000fe200000102ca */
[--C-:B------:R-:W-:Y:S01]  /*ca10*/  @!P3 IMAD.X R77, R3, 0x1, R12.reuse, P5 ;  /* 0x00000001034db824 */ /* 0x100fe200028e060c */
[-C--:B------:R-:W-:Y:S01]  /*ca20*/  @!P2 IADD3 R70, P5, R0, R67.reuse, RZ ;  /* 0x000000430046a210 */ /* 0x080fe20007fbe0ff */
[----:B------:R-:W-:Y:S01]  /*ca30*/  @!P3 IMAD.X R73, R5, 0x1, R12, P6 ;  /* 0x000000010549b824 */ /* 0x000fe200030e060c */
[----:B------:R-:W-:-:S03]  /*ca40*/  @!P2 IADD3 R66, P6, R4, R67, RZ ;  /* 0x000000430442a210 */ /* 0x000fc60007fde0ff */
[--C-:B------:R-:W-:Y:S01]  /*ca50*/  @!P2 IMAD.X R71, R3, 0x1, R14.reuse, P5 ;  /* 0x000000010347a824 */ /* 0x100fe200028e060e */
[----:B------:R-:W-:Y:S01]  /*ca60*/  @!P1 IADD3 R64, P5, R0, R7, RZ ;  /* 0x0000000700409210 */ /* 0x000fe20007fbe0ff */
[----:B------:R-:W-:Y:S01]  /*ca70*/  @!P2 IMAD.X R67, R5, 0x1, R14, P6 ;  /* 0x000000010543a824 */ /* 0x000fe200030e060e */
[----:B------:R-:W-:-:S03]  /*ca80*/  ISETP.GE.AND P6, PT, R164, UR4, PT ;  /* 0x00000004a4007c0c */ /* 0x000fc6000bfc6270 */
[----:B------:R-:W-:Y:S01]  /*ca90*/  @!P1 IMAD.X R65, R3, 0x1, R20, P5 ;  /* 0x0000000103419824 */ /* 0x000fe200028e0614 */
[----:B------:R-:W-:-:S05]  /*caa0*/  @!P1 IADD3 R6, P5, R4, R7, RZ ;  /* 0x0000000704069210 */ /* 0x000fca0007fbe0ff */
[----:B------:R-:W-:Y:S01]  /*cab0*/  @!P1 IMAD.X R7, R5, 0x1, R20, P5 ;  /* 0x0000000105079824 */ /* 0x000fe200028e0614 */
[----:B------:R-:W-:-:S03]  /*cac0*/  ISETP.GE.AND P5, PT, R180, UR4, PT ;  /* 0x00000004b4007c0c */ /* 0x000fc6000bfa6270 */
[----:B------:R-:W-:Y:S02]  /*cad0*/  @!P6 IMAD.MOV.U32 R12, RZ, RZ, R0 ;  /* 0x000000ffff0ce224 */ /* 0x000fe400078e0000 */
[----:B------:R-:W-:Y:S02]  /*cae0*/  @!P6 IMAD.MOV.U32 R13, RZ, RZ, R3 ;  /* 0x000000ffff0de224 */ /* 0x000fe400078e0003 */
[----:B------:R-:W-:-:S04]  /*caf0*/  @!P6 IMAD.WIDE R14, R164, 0x2, R4 ;  /* 0x00000002a40ee825 */ /* 0x000fc800078e0204 */
[----:B------:R-:W-:Y:S01]  /*cb00*/  @!P6 IMAD.WIDE R12, R164, 0x2, R12 ;  /* 0x00000002a40ce825 */ /* 0x000fe200078e020c */
[----:B------:R0:W5:Y:S03]  /*cb10*/  @!P6 LD.E.64 R38, desc[UR60][R14.64] ;  /* 0x0000003c0e26e980 */ /* 0x000166000c101b00 */
[C---:B------:R-:W-:Y:S01]  /*cb20*/  @!P5 IMAD.SHL.U32 R21, R180.reuse, 0x2, RZ ;  /* 0x00000002b415d824 */ /* 0x040fe200078e00ff */
[----:B------:R1:W5:Y:S01]  /*cb30*/  @!P6 LD.E.64 R40, desc[UR60][R12.64] ;  /* 0x0000003c0c28e980 */ /* 0x000362000c101b00 */
[----:B------:R-:W-:-:S03]  /*cb40*/  @!P5 SHF.L.U64.HI R20, R180, 0x1, R201 ;  /* 0x00000001b414d819 */ /* 0x000fc600000102c9 */
[-C--:B------:R-:W-:Y:S02]  /*cb50*/  @!P5 IADD3 R74, P6, R0, R21.reuse, RZ ;  /* 0x00000015004ad210 */ /* 0x080fe40007fde0ff */
[----:B------:R-:W-:Y:S02]  /*cb60*/  CS2R R32, SRZ ;  /* 0x0000000000207805 */ /* 0x000fe4000001ff00 */
[----:B------:R-:W-:Y:S01]  /*cb70*/  CS2R R30, SRZ ;  /* 0x00000000001e7805 */ /* 0x000fe2000001ff00 */
[----:B------:R-:W-:Y:S01]  /*cb80*/  @!P5 IMAD.X R75, R3, 0x1, R20, P6 ;  /* 0x00000001034bd824 */ /* 0x000fe200030e0614 */
[----:B------:R-:W-:Y:S02]  /*cb90*/  @!P5 IADD3 R4, P6, R4, R21, RZ ;  /* 0x000000150404d210 */ /* 0x000fe40007fde0ff */
[----:B------:R2:W5:Y:S01]  /*cba0*/  @!P4 LD.E.64 R32, desc[UR60][R10.64] ;  /* 0x0000003c0a20c980 */ /* 0x000562000c101b00 */
[----:B------:R-:W-:Y:S02]  /*cbb0*/  CS2R R28, SRZ ;  /* 0x00000000001c7805 */ /* 0x000fe4000001ff00 */
[----:B------:R-:W-:-:S02]  /*cbc0*/  CS2R R26, SRZ ;  /* 0x00000000001a7805 */ /* 0x000fc4000001ff00 */
[----:B------:R-:W-:Y:S01]  /*cbd0*/  CS2R R24, SRZ ;  /* 0x0000000000187805 */ /* 0x000fe2000001ff00 */
[----:B------:R-:W-:Y:S01]  /*cbe0*/  @!P5 IMAD.X R5, R5, 0x1, R20, P6 ;  /* 0x000000010505d824 */ /* 0x000fe200030e0614 */
[----:B------:R3:W5:Y:S01]  /*cbf0*/  @!P4 LD.E.64 R30, desc[UR60][R8.64] ;  /* 0x0000003c081ec980 */ /* 0x000762000c101b00 */
[----:B------:R-:W-:Y:S02]  /*cc00*/  CS2R R20, SRZ ;  /* 0x0000000000147805 */ /* 0x000fe4000001ff00 */
[----:B0-----:R-:W-:Y:S02]  /*cc10*/  CS2R R14, SRZ ;  /* 0x00000000000e7805 */ /* 0x001fe4000001ff00 */
[----:B-1----:R-:W-:Y:S01]  /*cc20*/  CS2R R12, SRZ ;  /* 0x00000000000c7805 */ /* 0x002fe2000001ff00 */
[----:B------:R1:W5:Y:S01]  /*cc30*/  @!P3 LD.E.64 R28, desc[UR60][R76.64] ;  /* 0x0000003c4c1cb980 */ /* 0x000362000c101b00 */
[----:B--2---:R-:W-:-:S03]  /*cc40*/  CS2R R10, SRZ ;  /* 0x00000000000a7805 */ /* 0x004fc6000001ff00 */
[----:B------:R1:W5:Y:S01]  /*cc50*/  @!P3 LD.E.64 R20, desc[UR60][R72.64] ;  /* 0x0000003c4814b980 */ /* 0x000362000c101b00 */
[----:B---3--:R-:W-:-:S03]  /*cc60*/  CS2R R8, SRZ ;  /* 0x0000000000087805 */ /* 0x008fc6000001ff00 */
[----:B------:R1:W5:Y:S04]  /*cc70*/  @!P2 LD.E.64 R26, desc[UR60][R70.64] ;  /* 0x0000003c461aa980 */ /* 0x000368000c101b00 */
[----:B------:R1:W5:Y:S04]  /*cc80*/  @!P2 LD.E.64 R24, desc[UR60][R66.64] ;  /* 0x0000003c4218a980 */ /* 0x000368000c101b00 */
[----:B------:R1:W5:Y:S04]  /*cc90*/  @!P1 LD.E.64 R14, desc[UR60][R64.64] ;  /* 0x0000003c400e9980 */ /* 0x000368000c101b00 */
[----:B------:R1:W5:Y:S04]  /*cca0*/  @!P1 LD.E.64 R12, desc[UR60][R6.64] ;  /* 0x0000003c060c9980 */ /* 0x000368000c101b00 */
[----:B------:R1:W5:Y:S04]  /*ccb0*/  @!P5 LD.E.64 R10, desc[UR60][R74.64] ;  /* 0x0000003c4a0ad980 */ /* 0x000368000c101b00 */
[----:B------:R1:W5:Y:S02]  /*ccc0*/  @!P5 LD.E.64 R8, desc[UR60][R4.64] ;  /* 0x0000003c0408d980 */ /* 0x000364000c101b00 */
.L_x_1714:
[----:B------:R-:W-:Y:S05]  /*ccd0*/  BSYNC B1 ;  /* 0x0000000000017941 */ /* 0x000fea0003800000 */
.L_x_1713:
[----:B01---5:R-:W-:Y:S01]  /*cce0*/  IMAD.MOV.U32 R4, RZ, RZ, R20 ;  /* 0x000000ffff047224 */ /* 0x023fe200078e0014 */
[----:B--2---:R-:W-:Y:S01]  /*ccf0*/  LEA.HI R3, R197, R197, RZ, 0x1 ;  /* 0x000000c5c5037211 */ /* 0x004fe200078f08ff */
[----:B------:R-:W-:Y:S01]  /*cd00*/  VIADD R5, R62, 0xc400 ;  /* 0x0000c4003e057836 */ /* 0x000fe20000000000 */
[----:B------:R-:W-:Y:S01]  /*cd10*/  VIADDMNMX R91, R90, -R187, 0x80, PT ;  /* 0x000000805a5b7446 */ /* 0x000fe200038009bb */
[----:B---3--:R-:W-:Y:S01]  /*cd20*/  VIADD R0, R62, 0xc440 ;  /* 0x0000c4403e007836 */ /* 0x008fe20000000000 */
[----:B------:R-:W-:Y:S01]  /*cd30*/  PRMT R77, R4, 0x7610, R77 ;  /* 0x00007610044d7816 */ /* 0x000fe2000000004d */
[----:B------:R-:W-:Y:S01]  /*cd40*/  @P0 VIADD R0, R5, 0xffffffc0 ;  /* 0xffffffc005000836 */ /* 0x000fe20000000000 */
[----:B------:R-:W-:Y:S01]  /*cd50*/  LOP3.LUT R4, R3, 0xfffffffe, RZ, 0xc0, !PT ;  /* 0xfffffffe03047812 */ /* 0x000fe200078ec0ff */
[----:B------:R-:W-:Y:S01]  /*cd60*/  IMAD.MOV.U32 R5, RZ, RZ, R21 ;  /* 0x000000ffff057224 */ /* 0x000fe200078e0015 */
[----:B------:R-:W-:Y:S01]  /*cd70*/  BSSY B1, `(.L_x_1715) ;  /* 0x0000031000017945 */ /* 0x000fe20003800000 */
[----:B------:R-:W-:Y:S01]  /*cd80*/  IMAD.MOV.U32 R6, RZ, RZ, R30 ;  /* 0x000000ffff067224 */ /* 0x000fe200078e001e */
[----:B------:R-:W-:Y:S01]  /*cd90*/  ISETP.GE.AND P1, PT, R174, R91, PT ;  /* 0x0000005bae00720c */ /* 0x000fe20003f26270 */
[----:B------:R-:W-:Y:S01]  /*cda0*/  IMAD.IADD R4, R197, 0x1, -R4 ;  /* 0x00000001c5047824 */ /* 0x000fe200078e0a04 */
[----:B------:R-:W-:Y:S01]  /*cdb0*/  PRMT R76, R5, 0x7610, R76 ;  /* 0x00007610054c7816 */ /* 0x000fe2000000004c */
[----:B------:R-:W-:Y:S01]  /*cdc0*/  IMAD.MOV.U32 R7, RZ, RZ, R31 ;  /* 0x000000ffff077224 */ /* 0x000fe200078e001f */
[----:B------:R-:W-:Y:S01]  /*cdd0*/  PRMT R96, R6, 0x7610, R96 ;  /* 0x0000761006607816 */ /* 0x000fe20000000060 */
[----:B------:R-:W-:Y:S01]  /*cde0*/  IMAD.MOV.U32 R3, RZ, RZ, R38 ;  /* 0x000000ffff037224 */ /* 0x000fe200078e0026 */
[----:B------:R-:W-:Y:S01]  /*cdf0*/  SHF.L.U32 R5, R4, 0x1f, RZ ;  /* 0x0000001f04057819 */ /* 0x000fe200000006ff */
[----:B------:R-:W-:Y:S01]  /*ce00*/  IMAD.MOV.U32 R6, RZ, RZ, R39 ;  /* 0x000000ffff067224 */ /* 0x000fe200078e0027 */
[----:B------:R-:W-:Y:S01]  /*ce10*/  PRMT R97, R7, 0x7610, R97 ;  /* 0x0000761007617816 */ /* 0x000fe20000000061 */
[----:B------:R-:W-:Y:S01]  /*ce20*/  IMAD.MOV.U32 R7, RZ, RZ, R24 ;  /* 0x000000ffff077224 */ /* 0x000fe200078e0018 */
[----:B------:R-:W0:Y:S01]  /*ce30*/  SYNCS.PHASECHK.TRANS64.TRYWAIT P0, [R18+URZ+0x2a800], R5 ;  /* 0x02a80005120075a7 */ /* 0x000e22000800017f */
        /* <DEDUP_REMOVED lines=35> */
[----:B0-----:R-:W-:Y:S06]  /*d070*/  @!P0 BRA `(.L_x_1716) ;  /* 0x000001c4000c8947 */ /* 0x001fec0003800000 */
.L_x_2045:
[----:B------:R-:W-:Y:S05]  /*d080*/  BSYNC B1 ;  /* 0x0000000000017941 */ /* 0x000fea0003800000 */
.L_x_1715:
[----:B------:R-:W-:Y:S01]  /*d090*/  BSSY B1, `(.L_x_1717) ;  /* 0x000012f000017945 */ /* 0x000fe20003800000 */
        /* <DEDUP_REMOVED lines=13> */
[----:B------:R-:W-:Y:S02]  /*d170*/  SHF.R.U64 R112, R58, 0x10, R59 ;  /* 0x000000103a707819 */ /* 0x000fe4000000123b */
[--C-:B------:R-:W-:Y:S02]  /*d180*/  SHF.R.U64 R58, R60, 0x10, R61.reuse ;  /* 0x000000103c3a7819 */ /* 0x100fe4000000123d */
[----:B------:R-:W-:Y:S02]  /*d190*/  SHF.R.U32.HI R61, RZ, 0x10, R61 ;  /* 0x00000010ff3d7819 */ /* 0x000fe4000001163d */
[----:B------:R-:W-:Y:S02]  /*d1a0*/  SHF.R.U32.HI R59, RZ, 0x10, R59 ;  /* 0x00000010ff3b7819 */ /* 0x000fe4000001163b */
[----:B------:R-:W-:Y:S02]  /*d1b0*/  PRMT R111, R111, 0x5410, R112 ;  /* 0x000054106f6f7816 */ /* 0x000fe40000000070 */
[----:B------:R-:W-:-:S02]  /*d1c0*/  PRMT R112, R108, 0x5410, R61 ;  /* 0x000054106c707816 */ /* 0x000fc4000000003d */
[----:B------:R-:W-:Y:S02]  /*d1d0*/  PRMT R110, R110, 0x5410, R59 ;  /* 0x000054106e6e7816 */ /* 0x000fe4000000003b */
[----:B------:R-:W-:Y:S01]  /*d1e0*/  PRMT R109, R109, 0x5410, R58 ;  /* 0x000054106d6d7816 */ /* 0x000fe2000000003a */
[C---:B------:R-:W-:Y:S01]  /*d1f0*/  IMAD.U32 R113, R112.reuse, 0x10000, RZ ;  /* 0x0001000070717824 */ /* 0x040fe200078e00ff */
[----:B------:R-:W-:Y:S01]  /*d200*/  LOP3.LUT R112, R112, 0xffff0000, RZ, 0xc0, !PT ;  /* 0xffff000070707812 */ /* 0x000fe200078ec0ff */
[C---:B------:R-:W-:Y:S01]  /*d210*/  IMAD.U32 R108, R110.reuse, 0x10000, RZ ;  /* 0x000100006e6c7824 */ /* 0x040fe200078e00ff */
[----:B------:R-:W-:Y:S02]  /*d220*/  LOP3.LUT R110, R110, 0xffff0000, RZ, 0xc0, !PT ;  /* 0xffff00006e6e7812 */ /* 0x000fe400078ec0ff */
[C---:B0-----:R-:W-:Y:S01]  /*d230*/  LOP3.LUT R59, R6.reuse, 0xffff0000, RZ, 0xc0, !PT ;  /* 0xffff0000063b7812 */ /* 0x041fe200078ec0ff */
[----:B------:R-:W-:Y:S01]  /*d240*/  IMAD.U32 R58, R6, 0x10000, RZ ;  /* 0x00010000063a7824 */ /* 0x000fe200078e00ff */
[C---:B------:R-:W-:Y:S01]  /*d250*/  LOP3.LUT R61, R7.reuse, 0xffff0000, RZ, 0xc0, !PT ;  /* 0xffff0000073d7812 */ /* 0x040fe200078ec0ff */
[----:B------:R-:W-:-:S02]  /*d260*/  IMAD.U32 R60, R7, 0x10000, RZ ;  /* 0x00010000073c7824 */ /* 0x000fc400078e00ff */
[CC--:B------:R-:W-:Y:S01]  /*d270*/  FMUL.FTZ R115, R59.reuse, R113.reuse ;  /* 0x000000713b737220 */ /* 0x0c0fe20000410000 */
[----:B------:R-:W-:Y:S01]  /*d280*/  FMUL.FTZ R114, R59, R108 ;  /* 0x0000006c3b727220 */ /* 0x000fe20000410000 */
[----:B------:R-:W-:Y:S01]  /*d290*/  FMUL.FTZ R59, R61, R112 ;  /* 0x000000703d3b7220 */ /* 0x000fe20000410000 */
[----:B------:R-:W-:Y:S02]  /*d2a0*/  IMAD.U32 R6, R4, 0x10000, RZ ;  /* 0x0001000004067824 */ /* 0x000fe400078e00ff */
[C---:B------:R-:W-:Y:S01]  /*d2b0*/  FFMA.FTZ R115, R58.reuse, R108, -R115 ;  /* 0x0000006c3a737223 */ /* 0x040fe20000010873 */
[----:B------:R-:W-:Y:S02]  /*d2c0*/  IMAD.U32 R7, R5, 0x10000, RZ ;  /* 0x0001000005077824 */ /* 0x000fe400078e00ff */
[----:B------:R-:W-:Y:S01]  /*d2d0*/  FFMA.FTZ R114, R58, R113, R114 ;  /* 0x000000713a727223 */ /* 0x000fe20000010072 */
[----:B------:R-:W-:Y:S01]  /*d2e0*/  LOP3.LUT R4, R4, 0xffff0000, RZ, 0xc0, !PT ;  /* 0xffff000004047812 */ /* 0x000fe200078ec0ff */
[-C--:B------:R-:W-:Y:S01]  /*d2f0*/  FMUL.FTZ R117, R61, R110.reuse ;  /* 0x0000006e3d757220 */ /* 0x080fe20000410000 */
        /* <DEDUP_REMOVED lines=10> */
[-C--:B------:R-:W-:Y:S01]  /*d3a0*/  FMUL.FTZ R111, R5, R58.reuse ;  /* 0x0000003a056f7220 */ /* 0x080fe20000410000 */
[C---:B------:R-:W-:Y:S01]  /*d3b0*/  FFMA.FTZ R4, R6.reuse, R59, -R109 ;  /* 0x0000003b06047223 */ /* 0x040fe2000001086d */
[C---:B------:R-:W-:Y:S01]  /*d3c0*/  FFMA.FTZ R5, R7.reuse, R58, -R110 ;  /* 0x0000003a07057223 */ /* 0x040fe2000001086e */
[----:B------:R-:W-:Y:S01]  /*d3d0*/  FFMA.FTZ R61, R6, R61, R60 ;  /* 0x0000003d063d7223 */ /* 0x000fe2000001003c */
[----:B------:R-:W-:Y:S01]  /*d3e0*/  FFMA.FTZ R108, R7, R108, R111 ;  /* 0x0000006c076c7223 */ /* 0x000fe2000001006f */
[----:B------:R-:W-:Y:S02]  /*d3f0*/  F2FP.BF16.F32.PACK_AB R6, R114, R115 ;  /* 0x000000737206723e */ /* 0x000fe400000010ff */
[----:B------:R-:W-:-:S02]  /*d400*/  F2FP.BF16.F32.PACK_AB R7, R112, R113 ;  /* 0x000000717007723e */ /* 0x000fc400000010ff */
[----:B------:R-:W-:Y:S02]  /*d410*/  F2FP.BF16.F32.PACK_AB R4, R61, R4 ;  /* 0x000000043d04723e */ /* 0x000fe400000010ff */
[----:B------:R-:W-:-:S05]  /*d420*/  F2FP.BF16.F32.PACK_AB R5, R108, R5 ;  /* 0x000000056c05723e */ /* 0x000fca00000010ff */
[----:B------:R0:W-:Y:S02]  /*d430*/  STS.128 [R62+0xc400], R4 ;  /* 0x00c400043e007388 */ /* 0x0001e40000000c00 */
.L_x_1720:
[----:B------:R-:W-:Y:S05]  /*d440*/  BSYNC B2 ;  /* 0x0000000000027941 */ /* 0x000fea0003800000 */
.L_x_1719:
[----:B------:R-:W-:Y:S04]  /*d450*/  BSSY B2, `(.L_x_1721) ;  /* 0x0000030000027945 */ /* 0x000fe80003800000 */
[----:B------:R-:W-:Y:S05]  /*d460*/  @P1 BRA `(.L_x_1722) ;  /* 0x0000000000b81947 */ /* 0x000fea0003800000 */
[----:B0-----:R-:W0:Y:S01]  /*d470*/  LDS.128 R4, [R0] ;  /* 0x0000000000047984 */ /* 0x001e220000000c00 */
[--C-:B------:R-:W-:Y:S02]  /*d480*/  SHF.R.U64 R59, R54, 0x10, R55.reuse ;  /* 0x00000010363b7819 */ /* 0x100fe40000001237 */
[----:B------:R-:W-:Y:S02]  /*d490*/  SHF.R.U32.HI R54, RZ, 0x10, R55 ;  /* 0x00000010ff367819 */ /* 0x000fe40000011637 */
[--C-:B------:R-:W-:Y:S02]  /*d4a0*/  SHF.R.U64 R55, R56, 0x10, R57.reuse ;  /* 0x0000001038377819 */ /* 0x100fe40000001239 */
[----:B------:R-:W-:Y:S02]  /*d4b0*/  SHF.R.U32.HI R56, RZ, 0x10, R57 ;  /* 0x00000010ff387819 */ /* 0x000fe40000011639 */
[----:B------:R-:W-:Y:S02]  /*d4c0*/  PRMT R103, R103, 0x5410, R54 ;  /* 0x0000541067677816 */ /* 0x000fe40000000036 */
[----:B------:R-:W-:-:S02]  /*d4d0*/  PRMT R101, R101, 0x5410, R56 ;  /* 0x0000541065657816 */ /* 0x000fc40000000038 */
[----:B------:R-:W-:Y:S01]  /*d4e0*/  PRMT R100, R100, 0x5410, R55 ;  /* 0x0000541064647816 */ /* 0x000fe20000000037 */
[----:B------:R-:W-:Y:S01]  /*d4f0*/  IMAD.U32 R58, R103, 0x10000, RZ ;  /* 0x00010000673a7824 */ /* 0x000fe200078e00ff */
[----:B------:R-:W-:Y:S01]  /*d500*/  PRMT R102, R102, 0x5410, R59 ;  /* 0x0000541066667816 */ /* 0x000fe2000000003b */
[C---:B------:R-:W-:Y:S01]  /*d510*/  IMAD.U32 R59, R101.reuse, 0x10000, RZ ;  /* 0x00010000653b7824 */ /* 0x040fe200078e00ff */
[----:B------:R-:W-:Y:S02]  /*d520*/  LOP3.LUT R101, R101, 0xffff0000, RZ, 0xc0, !PT ;  /* 0xffff000065657812 */ /* 0x000fe400078ec0ff */
[----:B------:R-:W-:Y:S02]  /*d530*/  LOP3.LUT R103, R103, 0xffff0000, RZ, 0xc0, !PT ;  /* 0xffff000067677812 */ /* 0x000fe400078ec0ff */
[C---:B0-----:R-:W-:Y:S01]  /*d540*/  LOP3.LUT R55, R6.reuse, 0xffff0000, RZ, 0xc0, !PT ;  /* 0xffff000006377812 */ /* 0x041fe200078ec0ff */
[----:B------:R-:W-:Y:S01]  /*d550*/  IMAD.U32 R54, R6, 0x10000, RZ ;  /* 0x0001000006367824 */ /* 0x000fe200078e00ff */
[C---:B------:R-:W-:Y:S01]  /*d560*/  LOP3.LUT R57, R7.reuse, 0xffff0000, RZ, 0xc0, !PT ;  /* 0xffff000007397812 */ /* 0x040fe200078ec0ff */
[----:B------:R-:W-:-:S02]  /*d570*/  IMAD.U32 R56, R7, 0x10000, RZ ;  /* 0x0001000007387824 */ /* 0x000fc400078e00ff */
[CC--:B------:R-:W-:Y:S01]  /*d580*/  FMUL.FTZ R60, R55.reuse, R58.reuse ;  /* 0x0000003a373c7220 */ /* 0x0c0fe20000410000 */
[----:B------:R-:W-:Y:S01]  /*d590*/  FMUL.FTZ R61, R55, R59 ;  /* 0x0000003b373d7220 */ /* 0x000fe20000410000 */
[C---:B------:R-:W-:Y:S01]  /*d5a0*/  FMUL.FTZ R55, R57.reuse, R101 ;  /* 0x0000006539377220 */ /* 0x040fe20000410000 */
[----:B------:R-:W-:Y:S02]  /*d5b0*/  IMAD.U32 R6, R4, 0x10000, RZ ;  /* 0x0001000004067824 */ /* 0x000fe400078e00ff */
[----:B------:R-:W-:Y:S01]  /*d5c0*/  FFMA.FTZ R109, R54, R59, R60 ;  /* 0x0000003b366d7223 */ /* 0x000fe2000001003c */
[-C--:B------:R-:W-:Y:S01]  /*d5d0*/  FMUL.FTZ R59, R57, R103.reuse ;  /* 0x00000067393b7220 */ /* 0x080fe20000410000 */
[----:B------:R-:W-:Y:S01]  /*d5e0*/  FFMA.FTZ R103, R56, R103, -R55 ;  /* 0x0000006738677223 */ /* 0x000fe20000010837 */
[C---:B------:R-:W-:Y:S01]  /*d5f0*/  IMAD.U32 R7, R5.reuse, 0x10000, RZ ;  /* 0x0001000005077824 */ /* 0x040fe200078e00ff */
[----:B------:R-:W-:Y:S01]  /*d600*/  LOP3.LUT R4, R4, 0xffff0000, RZ, 0xc0, !PT ;  /* 0xffff000004047812 */ /* 0x000fe200078ec0ff */
[----:B------:R-:W-:Y:S01]  /*d610*/  IMAD.U32 R57, R100, 0x10000, RZ ;  /* 0x0001000064397824 */ /* 0x000fe200078e00ff */
[----:B------:R-:W-:Y:S01]  /*d620*/  LOP3.LUT R5, R5, 0xffff0000, RZ, 0xc0, !PT ;  /* 0xffff000005057812 */ /* 0x000fe200078ec0ff */
[----:B------:R-:W-:Y:S01]  /*d630*/  IMAD.U32 R55, R102, 0x10000, RZ ;  /* 0x0001000066377824 */ /* 0x000fe200078e00ff */
[----:B------:R-:W-:Y:S01]  /*d640*/  LOP3.LUT R100, R100, 0xffff0000, RZ, 0xc0, !PT ;  /* 0xffff000064647812 */ /* 0x000fe200078ec0ff */
[----:B------:R-:W-:Y:S01]  /*d650*/  FFMA.FTZ R58, R54, R58, -R61 ;  /* 0x0000003a363a7223 */ /* 0x000fe2000001083d */
[----:B------:R-:W-:Y:S01]  /*d660*/  LOP3.LUT R102, R102, 0xffff0000, RZ, 0xc0, !PT ;  /* 0xffff000066667812 */ /* 0x000fe200078ec0ff */
        /* <DEDUP_REMOVED lines=14> */
.L_x_1722:
[----:B------:R-:W-:Y:S05]  /*d750*/  BSYNC B2 ;  /* 0x0000000000027941 */ /* 0x000fea0003800000 */
.L_x_1721:
[----:B------:R-:W-:Y:S04]  /*d760*/  BSSY B2, `(.L_x_1723) ;  /* 0x0000030000027945 */ /* 0x000fe80003800000 */
[----:B------:R-:W-:Y:S05]  /*d770*/  @P2 BRA `(.L_x_1724) ;  /* 0x0000000000b82947 */ /* 0x000fea0003800000 */
[----:B01----:R-:W0:Y:S01]  /*d780*/  LDS.128 R4, [R62+0x10400] ;  /* 0x010400003e047984 */ /* 0x003e220000000c00 */
        /* <DEDUP_REMOVED lines=45> */
.L_x_1724:
[----:B------:R-:W-:Y:S05]  /*da60*/  BSYNC B2 ;  /* 0x0000000000027941 */ /* 0x000fea0003800000 */
.L_x_1723:
[----:B------:R-:W-:Y:S04]  /*da70*/  BSSY B2, `(.L_x_1725) ;  /* 0x0000030000027945 */ /* 0x000fe80003800000 */
[----:B------:R-:W-:Y:S05]  /*da80*/  @P3 BRA `(.L_x_1726) ;  /* 0x0000000000b83947 */ /* 0x000fea0003800000 */
[----:B012---:R-:W0:Y:S01]  /*da90*/  LDS.128 R4, [R0+0x4000] ;  /* 0x0040000000047984 */ /* 0x007e220000000c00 */
        /* <DEDUP_REMOVED lines=45> */
.L_x_1726:
[----:B------:R-:W-:Y:S05]  /*dd70*/  BSYNC B2 ;  /* 0x0000000000027941 */ /* 0x000fea0003800000 */
.L_x_1725:
[----:B------:R-:W-:Y:S04]  /*dd80*/  BSSY B2, `(.L_x_1727) ;  /* 0x0000030000027945 */ /* 0x000fe80003800000 */
[----:B------:R-:W-:Y:S05]  /*dd90*/  @P4 BRA `(.L_x_1728) ;  /* 0x0000000000b84947 */ /* 0x000fea0003800000 */
[----:B0123--:R-:W0:Y:S01]  /*dda0*/  LDS.128 R4, [R62+0x14400] ;  /* 0x014400003e047984 */ /* 0x00fe220000000c00 */
        /* <DEDUP_REMOVED lines=45> */
.L_x_1728:
[----:B------:R-:W-:Y:S05]  /*e080*/  BSYNC B2 ;  /* 0x0000000000027941 */ /* 0x000fea0003800000 */
.L_x_1727:
[----:B------:R-:W-:Y:S05]  /*e090*/  @P5 BRA `(.L_x_1718) ;  /* 0x0000000000b85947 */ /* 0x000fea0003800000 */
[----:B01234-:R-:W0:Y:S01]  /*e0a0*/  LDS.128 R4, [R0+0x8000] ;  /* 0x0080000000047984 */ /* 0x01fe220000000c00 */
        /* <DEDUP_REMOVED lines=45> */
.L_x_1718:
[----:B------:R-:W-:Y:S05]  /*e380*/  BSYNC B1 ;  /* 0x0000000000017941 */ /* 0x000fea0003800000 */
.L_x_1717:
        /* <DEDUP_REMOVED lines=13> */
[----:B------:R-:W-:Y:S02]  /*e460*/  SHF.R.U64 R35, R38, 0x10, R39 ;  /* 0x0000001026237819 */ /* 0x000fe40000001227 */
[----:B------:R-:W-:Y:S02]  /*e470*/  SHF.R.U32.HI R40, RZ, 0x10, R41 ;  /* 0x00000010ff287819 */ /* 0x000fe40000011629 */
        /* <DEDUP_REMOVED lines=42> */
.L_x_1731:
[----:B------:R-:W-:Y:S05]  /*e720*/  BSYNC B1 ;  /* 0x0000000000017941 */ /* 0x000fea0003800000 */
.L_x_1730:
[----:B------:R-:W-:Y:S04]  /*e730*/  BSSY B1, `(.L_x_1732) ;  /* 0x0000030000017945 */ /* 0x000fe80003800000 */
[----:B------:R-:W-:Y:S05]  /*e740*/  @P1 BRA `(.L_x_1733) ;  /* 0x0000000000b81947 */ /* 0x000fea0003800000 */
[----:B0-----:R-:W0:Y:S01]  /*e750*/  LDS.128 R4, [R0+0x2000] ;  /* 0x0020000000047984 */ /* 0x001e220000000c00 */
        /* <DEDUP_REMOVED lines=45> */
.L_x_1733:
[----:B------:R-:W-:Y:S05]  /*ea30*/  BSYNC B1 ;  /* 0x0000000000017941 */ /* 0x000fea0003800000 */
.L_x_1732:
[----:B------:R-:W-:Y:S04]  /*ea40*/  BSSY B1, `(.L_x_1734) ;  /* 0x0000030000017945 */ /* 0x000fe80003800000 */
[----:B------:R-:W-:Y:S05]  /*ea50*/  @P2 BRA `(.L_x_1735) ;  /* 0x0000000000b82947 */ /* 0x000fea0003800000 */
[----:B01----:R-:W0:Y:S01]  /*ea60*/  LDS.128 R4, [R62+0x12400] ;  /* 0x012400003e047984 */ /* 0x003e220000000c00 */
[----:B------:R-:W-:Y:S02]  /*ea70*/  SHF.R.U64 R28, R28, 0x10, R29 ;  /* 0x000000101c1c7819 */ /* 0x000fe4000000121d */
[----:B------:R-:W-:Y:S02]  /*ea80*/  SHF.R.U64 R20, R20, 0x10, R21 ;  /* 0x0000001014147819 */ /* 0x000fe40000001215 */
[----:B------:R-:W-:Y:S02]  /*ea90*/  SHF.R.U32.HI R29, RZ, 0x10, R29 ;  /* 0x00000010ff1d7819 */ /* 0x000fe4000001161d */
[----:B------:R-:W-:Y:S02]  /*eaa0*/  SHF.R.U32.HI R21, RZ, 0x10, R21 ;  /* 0x00000010ff157819 */ /* 0x000fe40000011615 */
[----:B------:R-:W-:Y:S02]  /*eab0*/  PRMT R90, R90, 0x5410, R29 ;  /* 0x000054105a5a7816 */ /* 0x000fe4000000001d */
[----:B------:R-:W-:-:S02]  /*eac0*/  PRMT R76, R76, 0x5410, R21 ;  /* 0x000054104c4c7816 */ /* 0x000fc40000000015 */
[----:B------:R-:W-:Y:S01]  /*ead0*/  PRMT R77, R77, 0x5410, R20 ;  /* 0x000054104d4d7816 */ /* 0x000fe20000000014 */
[C---:B------:R-:W-:Y:S01]  /*eae0*/  IMAD.U32 R30, R90.reuse, 0x10000, RZ ;  /* 0x000100005a1e7824 */ /* 0x040fe200078e00ff */
[----:B------:R-:W-:Y:S01]  /*eaf0*/  LOP3.LUT R90, R90, 0xffff0000, RZ, 0xc0, !PT ;  /* 0xffff00005a5a7812 */ /* 0x000fe200078ec0ff */
[C---:B------:R-:W-:Y:S01]  /*eb00*/  IMAD.U32 R31, R76.reuse, 0x10000, RZ ;  /* 0x000100004c1f7824 */ /* 0x040fe200078e00ff */
[----:B------:R-:W-:Y:S02]  /*eb10*/  LOP3.LUT R76, R76, 0xffff0000, RZ, 0xc0, !PT ;  /* 0xffff00004c4c7812 */ /* 0x000fe400078ec0ff */
[----:B------:R-:W-:Y:S02]  /*eb20*/  PRMT R89, R89, 0x5410, R28 ;  /* 0x0000541059597816 */ /* 0x000fe4000000001c */
[C---:B0-----:R-:W-:Y:S01]  /*eb30*/  LOP3.LUT R21, R6.reuse, 0xffff0000, RZ, 0xc0, !PT ;  /* 0xffff000006157812 */ /* 0x041fe200078ec0ff */
[----:B------:R-:W-:Y:S01]  /*eb40*/  IMAD.U32 R20, R6, 0x10000, RZ ;  /* 0x0001000006147824 */ /* 0x000fe200078e00ff */
[C---:B------:R-:W-:Y:S01]  /*eb50*/  LOP3.LUT R29, R7.reuse, 0xffff0000, RZ, 0xc0, !PT ;  /* 0xffff0000071d7812 */ /* 0x040fe200078ec0ff */
[----:B------:R-:W-:-:S02]  /*eb60*/  IMAD.U32 R28, R7, 0x10000, RZ ;  /* 0x00010000071c7824 */ /* 0x000fc400078e00ff */
[C---:B------:R-:W-:Y:S01]  /*eb70*/  FMUL.FTZ R32, R21.reuse, R30 ;  /* 0x0000001e15207220 */ /* 0x040fe20000410000 */
[-C--:B------:R-:W-:Y:S01]  /*eb80*/  FMUL.FTZ R33, R21, R31.reuse ;  /* 0x0000001f15217220 */ /* 0x080fe20000410000 */
[----:B------:R-:W-:Y:S01]  /*eb90*/  FMUL.FTZ R21, R29, R76 ;  /* 0x0000004c1d157220 */ /* 0x000fe20000410000 */
[----:B------:R-:W-:Y:S02]  /*eba0*/  IMAD.U32 R6, R4, 0x10000, RZ ;  /* 0x0001000004067824 */ /* 0x000fe400078e00ff */
[C---:B------:R-:W-:Y:S01]  /*ebb0*/  FFMA.FTZ R35, R20.reuse, R31, R32 ;  /* 0x0000001f14237223 */ /* 0x040fe20000010020 */
[----:B------:R-:W-:Y:S02]  /*ebc0*/  IMAD.U32 R7, R5, 0x10000, RZ ;  /* 0x0001000005077824 */ /* 0x000fe400078e00ff */
[----:B------:R-:W-:Y:S01]  /*ebd0*/  FFMA.FTZ R34, R20, R30, -R33 ;  /* 0x0000001e14227223 */ /* 0x000fe20000010821 */
[-C--:B------:R-:W-:Y:S01]  /*ebe0*/  FMUL.FTZ R31, R29, R90.reuse ;  /* 0x0000005a1d1f7220 */ /* 0x080fe20000410000 */
[----:B------:R-:W-:Y:S01]  /*ebf0*/  LOP3.LUT R4, R4, 0xffff0000, RZ, 0xc0, !PT ;  /* 0xffff000004047812 */ /* 0x000fe200078ec0ff */
[C---:B------:R-:W-:Y:S01]  /*ec00*/  FFMA.FTZ R90, R28.reuse, R90, -R21 ;  /* 0x0000005a1c5a7223 */ /* 0x040fe20000010815 */
[----:B------:R-:W-:Y:S01]  /*ec10*/  LOP3.LUT R5, R5, 0xffff0000, RZ, 0xc0, !PT ;  /* 0xffff000005057812 */ /* 0x000fe200078ec0ff */
[C---:B------:R-:W-:Y:S01]  /*ec20*/  IMAD.U32 R29, R77.reuse, 0x10000, RZ ;  /* 0x000100004d1d7824 */ /* 0x040fe200078e00ff */
[----:B------:R-:W-:Y:S01]  /*ec30*/  LOP3.LUT R30, R77, 0xffff0000, RZ, 0xc0, !PT ;  /* 0xffff00004d1e7812 */ /* 0x000fe200078ec0ff */
[C---:B------:R-:W-:Y:S01]  /*ec40*/  IMAD.U32 R21, R89.reuse, 0x10000, RZ ;  /* 0x0001000059157824 */ /* 0x040fe200078e00ff */
        /* <DEDUP_REMOVED lines=15> */
.L_x_1735:
[----:B------:R-:W-:Y:S05]  /*ed40*/  BSYNC B1 ;  /* 0x0000000000017941 */ /* 0x000fea0003800000 */
.L_x_1734:
[----:B------:R-:W-:Y:S04]  /*ed50*/  BSSY B1, `(.L_x_1736) ;  /* 0x0000030000017945 */ /* 0x000fe80003800000 */
[----:B------:R-:W-:Y:S05]  /*ed60*/  @P3 BRA `(.L_x_1737) ;  /* 0x0000000000b83947 */ /* 0x000fea0003800000 */
[----:B012---:R-:W0:Y:S01]  /*ed70*/  LDS.128 R4, [R0+0x6000] ;  /* 0x0060000000047984 */ /* 0x007e220000000c00 */
        /* <DEDUP_REMOVED lines=16> */
[C---:B------:R-:W-:Y:S01]  /*ee80*/  FMUL.FTZ R30, R21.reuse, R26 ;  /* 0x0000001a151e7220 */ /* 0x040fe20000410000 */
[-C--:B------:R-:W-:Y:S01]  /*ee90*/  FMUL.FTZ R29, R21, R27.reuse ;  /* 0x0000001b151d7220 */ /* 0x080fe20000410000 */
[C---:B------:R-:W-:Y:S01]  /*eea0*/  FMUL.FTZ R21, R25.reuse, R72 ;  /* 0x0000004819157220 */ /* 0x040fe20000410000 */
[----:B------:R-:W-:Y:S02]  /*eeb0*/  IMAD.U32 R6, R4, 0x10000, RZ ;  /* 0x0001000004067824 */ /* 0x000fe400078e00ff */
[----:B------:R-:W-:Y:S01]  /*eec0*/  FFMA.FTZ R31, R20, R27, R30 ;  /* 0x0000001b141f7223 */ /* 0x000fe2000001001e */
[-C--:B------:R-:W-:Y:S01]  /*eed0*/  FMUL.FTZ R27, R25, R75.reuse ;  /* 0x0000004b191b7220 */ /* 0x080fe20000410000 */
[----:B------:R-:W-:Y:S01]  /*eee0*/  FFMA.FTZ R75, R24, R75, -R21 ;  /* 0x0000004b184b7223 */ /* 0x000fe20000010815 */
[----:B------:R-:W-:Y:S02]  /*eef0*/  IMAD.U32 R7, R5, 0x10000, RZ ;  /* 0x0001000005077824 */ /* 0x000fe400078e00ff */
[----:B------:R-:W-:Y:S01]  /*ef00*/  FFMA.FTZ R28, R20, R26, -R29 ;  /* 0x0000001a141c7223 */ /* 0x000fe2000001081d */
[----:B------:R-:W-:Y:S01]  /*ef10*/  IMAD.U32 R21, R74, 0x10000, RZ ;  /* 0x000100004a157824 */ /* 0x000fe200078e00ff */
[----:B------:R-:W-:Y:S01]  /*ef20*/  LOP3.LUT R4, R4, 0xffff0000, RZ, 0xc0, !PT ;  /* 0xffff000004047812 */ /* 0x000fe200078ec0ff */
[----:B------:R-:W-:Y:S01]  /*ef30*/  IMAD.U32 R25, R73, 0x10000, RZ ;  /* 0x0001000049197824 */ /* 0x000fe200078e00ff */
[----:B------:R-:W-:Y:S01]  /*ef40*/  LOP3.LUT R5, R5, 0xffff0000, RZ, 0xc0, !PT ;  /* 0xffff000005057812 */ /* 0x000fe200078ec0ff */
[----:B------:R-:W-:Y:S01]  /*ef50*/  FFMA.FTZ R72, R24, R72, R27 ;  /* 0x0000004818487223 */ /* 0x000fe2000001001b */
[----:B------:R-:W-:Y:S01]  /*ef60*/  LOP3.LUT R20, R73, 0xffff0000, RZ, 0xc0, !PT ;  /* 0xffff000049147812 */ /* 0x000fe200078ec0ff */
[----:B------:R-:W-:Y:S01]  /*ef70*/  FMUL.FTZ R27, R4, R25 ;  /* 0x00000019041b7220 */ /* 0x000fe20000410000 */
[----:B------:R-:W-:Y:S01]  /*ef80*/  LOP3.LUT R74, R74, 0xffff0000, RZ, 0xc0, !PT ;  /* 0xffff00004a4a7812 */ /* 0x000fe200078ec0ff */
[----:B------:R-:W-:-:S02]  /*ef90*/  FMUL.FTZ R24, R4, R21 ;  /* 0x0000001504187220 */ /* 0x000fc40000410000 */
[C---:B------:R-:W-:Y:S01]  /*efa0*/  FMUL.FTZ R26, R5.reuse, R20 ;  /* 0x00000014051a7220 */ /* 0x040fe20000410000 */
[C---:B------:R-:W-:Y:S01]  /*efb0*/  FFMA.FTZ R4, R6.reuse, R21, -R27 ;  /* 0x0000001506047223 */ /* 0x040fe2000001081b */
[-C--:B------:R-:W-:Y:S01]  /*efc0*/  FMUL.FTZ R29, R5, R74.reuse ;  /* 0x0000004a051d7220 */ /* 0x080fe20000410000 */
[----:B------:R-:W-:Y:S01]  /*efd0*/  FFMA.FTZ R25, R6, R25, R24 ;  /* 0x0000001906197223 */ /* 0x000fe20000010018 */
[----:B------:R-:W-:Y:S01]  /*efe0*/  FFMA.FTZ R5, R7, R74, -R26 ;  /* 0x0000004a07057223 */ /* 0x000fe2000001081a */
[----:B------:R-:W-:Y:S01]  /*eff0*/  F2FP.BF16.F32.PACK_AB R6, R31, R28 ;  /* 0x0000001c1f06723e */ /* 0x000fe200000010ff */
[----:B------:R-:W-:Y:S01]  /*f000*/  FFMA.FTZ R20, R7, R20, R29 ;  /* 0x0000001407147223 */ /* 0x000fe2000001001d */
[----:B------:R-:W-:Y:S02]  /*f010*/  F2FP.BF16.F32.PACK_AB R7, R72, R75 ;  /* 0x0000004b4807723e */ /* 0x000fe400000010ff */
[----:B------:R-:W-:Y:S02]  /*f020*/  F2FP.BF16.F32.PACK_AB R4, R25, R4 ;  /* 0x000000041904723e */ /* 0x000fe400000010ff */
[----:B------:R-:W-:-:S05]  /*f030*/  F2FP.BF16.F32.PACK_AB R5, R20, R5 ;  /* 0x000000051405723e */ /* 0x000fca00000010ff */
[----:B------:R3:W-:Y:S02]  /*f040*/  STS.128 [R0+0x6000], R4 ;  /* 0x0060000400007388 */ /* 0x0007e40000000c00 */
.L_x_1737:
[----:B------:R-:W-:Y:S05]  /*f050*/  BSYNC B1 ;  /* 0x0000000000017941 */ /* 0x000fea0003800000 */
.L_x_1736:
[----:B------:R-:W-:Y:S04]  /*f060*/  BSSY B1, `(.L_x_1738) ;  /* 0x0000030000017945 */ /* 0x000fe80003800000 */
[----:B------:R-:W-:Y:S05]  /*f070*/  @P4 BRA `(.L_x_1739) ;  /* 0x0000000000b84947 */ /* 0x000fea0003800000 */
[----:B0123--:R-:W0:Y:S01]  /*f080*/  LDS.128 R4, [R62+0x16400] ;  /* 0x016400003e047984 */ /* 0x00fe220000000c00 */
        /* <DEDUP_REMOVED lines=45> */
.L_x_1739:
[----:B------:R-:W-:Y:S05]  /*f360*/  BSYNC B1 ;  /* 0x0000000000017941 */ /* 0x000fea0003800000 */
.L_x_1738:
[----:B------:R-:W-:Y:S05]  /*f370*/  @P5 BRA `(.L_x_1729) ;  /* 0x0000003800bc5947 */ /* 0x000fea0003800000 */
[----:B01234-:R-:W0:Y:S01]  /*f380*/  LDS.128 R4, [R0+0xa000] ;  /* 0x00a0000000047984 */ /* 0x01fe220000000c00 */
        /* <DEDUP_REMOVED lines=13> */
[C---:B------:R-:W-:Y:S01]  /*f460*/  IMAD.U32 R10, R7.reuse, 0x10000, RZ ;  /* 0x00010000070a7824 */ /* 0x040fe200078e00ff */
[----:B------:R-:W-:Y:S01]  /*f470*/  LOP3.LUT R7, R7, 0xffff0000, RZ, 0xc0, !PT ;  /* 0xffff000007077812 */ /* 0x000fe200078ec0ff */
[----:B------:R-:W-:-:S02]  /*f480*/  IMAD.U32 R8, R6, 0x10000, RZ ;  /* 0x0001000006087824 */ /* 0x000fc400078e00ff */
[C---:B------:R-:W-:Y:S01]  /*f490*/  FMUL.FTZ R15, R9.reuse, R13 ;  /* 0x0000000d090f7220 */ /* 0x040fe20000410000 */
[----:B------:R-:W-:Y:S01]  /*f4a0*/  FMUL.FTZ R14, R9, R11 ;  /* 0x0000000b090e7220 */ /* 0x000fe20000410000 */
[C---:B------:R-:W-:Y:S01]  /*f4b0*/  FMUL.FTZ R9, R7.reuse, R63 ;  /* 0x0000003f07097220 */ /* 0x040fe20000410000 */
[----:B------:R-:W-:Y:S02]  /*f4c0*/  IMAD.U32 R3, R4, 0x10000, RZ ;  /* 0x0001000004037824 */ /* 0x000fe400078e00ff */
[C---:B------:R-:W-:Y:S01]  /*f4d0*/  FFMA.FTZ R15, R8.reuse, R11, -R15 ;  /* 0x0000000b080f7223 */ /* 0x040fe2000001080f */
[----:B------:R-:W-:Y:S01]  /*f4e0*/  FFMA.FTZ R14, R8, R13, R14 ;  /* 0x0000000d080e7223 */ /* 0x000fe2000001000e */
[-C--:B------:R-:W-:Y:S01]  /*f4f0*/  FMUL.FTZ R11, R7, R65.reuse ;  /* 0x00000041070b7220 */ /* 0x080fe20000410000 */
        /* <DEDUP_REMOVED lines=21> */
[----:B------:R0:W-:Y:S01]  /*f650*/  STS.128 [R0+0xa000], R4 ;  /* 0x00a0000400007388 */ /* 0x0001e20000000c00 */
[----:B------:R-:W-:Y:S05]  /*f660*/  BRA `(.L_x_1729) ;  /* 0x0000003800007947 */ /* 0x000fea0003800000 */
.L_x_1708:
[----:B------:R-:W0:Y:S01]  /*f670*/  LDC R25, c[0x0][0x448] ;  /* 0x00011200ff197b82 */ /* 0x000e220000000800 */
[----:B------:R-:W-:Y:S01]  /*f680*/  IMAD R3, R198, 0x40, R9 ;  /* 0x00000040c6037824 */ /* 0x000fe200078e0209 */
[----:B------:R-:W-:Y:S01]  /*f690*/  ULDC.64 UR4, c[0x0][0x3f8] ;  /* 0x0000fe0000047ab9 */ /* 0x000fe20000000a00 */
[----:B------:R-:W-:Y:S01]  /*f6a0*/  ULDC.64 UR6, c[0x0][0x408] ;  /* 0x0001020000067ab9 */ /* 0x000fe20000000a00 */
[----:B------:R-:W-:Y:S02]  /*f6b0*/  IMAD.MOV.U32 R4, RZ, RZ, R26 ;  /* 0x000000ffff047224 */ /* 0x000fe400078e001a */
[----:B------:R-:W-:Y:S02]  /*f6c0*/  IMAD.MOV.U32 R10, RZ, RZ, R24 ;  /* 0x000000ffff0a7224 */ /* 0x000fe400078e0018 */
[----:B------:R-:W-:Y:S01]  /*f6d0*/  IMAD.MOV.U32 R11, RZ, RZ, R31 ;  /* 0x000000ffff0b7224 */ /* 0x000fe200078e001f */
[----:B0-----:R-:W-:-:S13]  /*f6e0*/  ISETP.NE.AND P0, PT, R25, 0x1, PT ;  /* 0x000000011900780c */ /* 0x001fda0003f05270 */
[----:B------:R-:W0:Y:S08]  /*f6f0*/  @P0 LDC R0, c[0x0][0x44c] ;  /* 0x00011300ff000b82 */ /* 0x000e300000000800 */
[----:B------:R-:W1:Y:S01]  /*f700*/  @P0 LDC R5, c[0x0][0x450] ;  /* 0x00011400ff050b82 */ /* 0x000e620000000800 */
[----:B0-----:R-:W-:-:S05]  /*f710*/  @P0 IMAD.HI.U32 R0, R3, R0, RZ ;  /* 0x0000000003000227 */ /* 0x001fca00078e00ff */
[----:B-1----:R-:W-:Y:S01]  /*f720*/  @P0 SHF.R.U32.HI R3, RZ, R5, R0 ;  /* 0x00000005ff030219 */ /* 0x002fe20000011600 */
[----:B------:R-:W-:-:S03]  /*f730*/  IMAD.MOV.U32 R5, RZ, RZ, R29 ;  /* 0x000000ffff057224 */ /* 0x000fc600078e001d */
        /* <DEDUP_REMOVED lines=21> */
.L_x_2051:
        /* <DEDUP_REMOVED lines=17> */
[----:B--2---:R-:W-:Y:S01]  /*f9a0*/  IMAD.MOV.U32 R12, RZ, RZ, R0 ;  /* 0x000000ffff0c7224 */ /* 0x004fe200078e0000 */
[----:B------:R-:W-:Y:S01]  /*f9b0*/  ISETP.GE.AND P2, PT, R16, UR4, PT ;  /* 0x0000000410007c0c */ /* 0x000fe2000bf46270 */
[----:B-1----:R-:W-:Y:S01]  /*f9c0*/  IMAD.MOV.U32 R13, RZ, RZ, R3 ;  /* 0x000000ffff0d7224 */ /* 0x002fe200078e0003 */
[----:B------:R-:W-:Y:S01]  /*f9d0*/  ISETP.GE.AND P3, PT, R168, UR4, PT ;  /* 0x00000004a8007c0c */ /* 0x000fe2000bf66270 */
[----:B----4-:R-:W-:Y:S01]  /*f9e0*/  IMAD.MOV.U32 R24, RZ, RZ, R14 ;  /* 0x000000ffff187224 */ /* 0x010fe200078e000e */
[----:B------:R-:W-:Y:S01]  /*f9f0*/  ISETP.GE.AND P4, PT, R169, UR4, PT ;  /* 0x00000004a9007c0c */ /* 0x000fe2000bf86270 */
[----:B---3--:R-:W-:Y:S01]  /*fa00*/  IMAD.MOV.U32 R25, RZ, RZ, R5 ;  /* 0x000000ffff197224 */ /* 0x008fe200078e0005 */
[----:B------:R-:W-:Y:S02]  /*fa10*/  CS2R R28, SRZ ;  /* 0x00000000001c7805 */ /* 0x000fe4000001ff00 */
[----:B------:R-:W-:-:S02]  /*fa20*/  CS2R R30, SRZ ;  /* 0x00000000001e7805 */ /* 0x000fc4000001ff00 */
[----:B------:R-:W-:Y:S02]  /*fa30*/  CS2R R40, SRZ ;  /* 0x0000000000287805 */ /* 0x000fe4000001ff00 */
[----:B------:R-:W-:Y:S01]  /*fa40*/  CS2R R42, SRZ ;  /* 0x00000000002a7805 */ /* 0x000fe2000001ff00 */
[----:B------:R-:W-:Y:S02]  /*fa50*/  @!P2 IMAD.SHL.U32 R11, R16, 0x2, RZ ;  /* 0x00000002100ba824 */ /* 0x000fe400078e00ff */
[----:B------:R-:W-:Y:S02]  /*fa60*/  @!P3 IMAD.SHL.U32 R27, R170, 0x8, RZ ;  /* 0x00000008aa1bb824 */ /* 0x000fe400078e00ff */
[----:B------:R-:W-:Y:S01]  /*fa70*/  @!P4 IMAD.SHL.U32 R49, R171, 0x8, RZ ;  /* 0x00000008ab31c824 */ /* 0x000fe200078e00ff */
[-C--:B------:R-:W-:Y:S02]  /*fa80*/  @!P2 IADD3 R50, P0, R0, R11.reuse, RZ ;  /* 0x0000000b0032a210 */ /* 0x080fe40007f1e0ff */
[----:B------:R-:W-:Y:S01]  /*fa90*/  @!P2 IADD3 R4, P1, R14, R11, RZ ;  /* 0x0000000b0e04a210 */ /* 0x000fe20007f3e0ff */
[----:B------:R-:W-:Y:S01]  /*faa0*/  @!P3 IMAD.WIDE R10, R27, 0x2, R12 ;  /* 0x000000021b0ab825 */ /* 0x000fe200078e020c */
[----:B------:R-:W-:-:S02]  /*fab0*/  @!P2 SHF.L.U64.HI R0, R16, 0x1, R17 ;  /* 0x000000011000a819 */ /* 0x000fc40000010211 */
[----:B------:R-:W-:Y:S01]  /*fac0*/  CS2R R36, SRZ ;  /* 0x0000000000247805 */ /* 0x000fe2000001ff00 */
[----:B------:R-:W-:Y:S01]  /*fad0*/  @!P4 IMAD.WIDE R14, R49, 0x2, R12 ;  /* 0x00000002310ec825 */ /* 0x000fe200078e020c */
[----:B------:R-:W-:Y:S02]  /*fae0*/  CS2R R38, SRZ ;  /* 0x0000000000267805 */ /* 0x000fe4000001ff00 */
[----:B------:R-:W-:Y:S02]  /*faf0*/  CS2R R32, SRZ ;  /* 0x0000000000207805 */ /* 0x000fe4000001ff00 */
[----:B------:R-:W-:Y:S01]  /*fb00*/  CS2R R34, SRZ ;  /* 0x0000000000227805 */ /* 0x000fe2000001ff00 */
[----:B------:R-:W-:Y:S01]  /*fb10*/  @!P3 IMAD.WIDE R12, R27, 0x2, R24 ;  /* 0x000000021b0cb825 */ /* 0x000fe200078e0218 */
[----:B------:R-:W-:Y:S02]  /*fb20*/  CS2R R26, SRZ ;  /* 0x00000000001a7805 */ /* 0x000fe4000001ff00 */
[----:B------:R-:W-:-:S02]  /*fb30*/  CS2R R44, SRZ ;  /* 0x00000000002c7805 */ /* 0x000fc4000001ff00 */
[----:B------:R-:W-:Y:S01]  /*fb40*/  CS2R R46, SRZ ;  /* 0x00000000002e7805 */ /* 0x000fe2000001ff00 */
[----:B------:R-:W-:Y:S01]  /*fb50*/  @!P4 IMAD.WIDE R48, R49, 0x2, R24 ;  /* 0x000000023130c825 */ /* 0x000fe200078e0218 */
[----:B------:R-:W-:Y:S01]  /*fb60*/  CS2R R24, SRZ ;  /* 0x0000000000187805 */ /* 0x000fe2000001ff00 */
[----:B------:R1:W5:Y:S02]  /*fb70*/  @!P3 LD.E.128 R28, desc[UR60][R10.64] ;  /* 0x0000003c0a1cb980 */ /* 0x000364000c101d00 */
[--C-:B------:R-:W-:Y:S02]  /*fb80*/  @!P2 IMAD.X R51, R3, 0x1, R0.reuse, P0 ;  /* 0x000000010333a824 */ /* 0x100fe400000e0600 */
[----:B------:R-:W-:Y:S01]  /*fb90*/  @!P2 IMAD.X R5, R5, 0x1, R0, P1 ;  /* 0x000000010505a824 */ /* 0x000fe200008e0600 */
[----:B------:R1:W5:Y:S04]  /*fba0*/  @!P3 LD.E.128 R40, desc[UR60][R12.64] ;  /* 0x0000003c0c28b980 */ /* 0x000368000c101d00 */
[----:B------:R1:W5:Y:S04]  /*fbb0*/  @!P4 LD.E.128 R24, desc[UR60][R14.64] ;  /* 0x0000003c0e18c980 */ /* 0x000368000c101d00 */
[----:B------:R1:W5:Y:S04]  /*fbc0*/  @!P4 LD.E.128 R36, desc[UR60][R48.64] ;  /* 0x0000003c3024c980 */ /* 0x000368000c101d00 */
[----:B------:R1:W5:Y:S04]  /*fbd0*/  @!P2 LD.E.128 R32, desc[UR60][R50.64] ;  /* 0x0000003c3220a980 */ /* 0x000368000c101d00 */
[----:B------:R1:W5:Y:S02]  /*fbe0*/  @!P2 LD.E.128 R44, desc[UR60][R4.64] ;  /* 0x0000003c042ca980 */ /* 0x000364000c101d00 */
.L_x_1742:
[----:B------:R-:W-:Y:S05]  /*fbf0*/  BSYNC B1 ;  /* 0x0000000000017941 */ /* 0x000fea0003800000 */
.L_x_1741:
[----:B-1---5:R-:W-:Y:S01]  /*fc00*/  IMAD.MOV.U32 R4, RZ, RZ, R46 ;  /* 0x000000ffff047224 */ /* 0x022fe200078e002e */
[----:B------:R-:W-:Y:S01]  /*fc10*/  UMOV UR4, 0xffffffff ;  /* 0xffffffff00047882 */ /* 0x000fe20000000000 */
[----:B---3--:R-:W-:Y:S02]  /*fc20*/  IMAD.MOV.U32 R5, RZ, RZ, R47 ;  /* 0x000000ffff057224 */ /* 0x008fe400078e002f */
[----:B--2---:R-:W-:Y:S01]  /*fc30*/  IMAD.MOV.U32 R0, RZ, RZ, R44 ;  /* 0x000000ffff007224 */ /* 0x004fe200078e002c */
        /* <DEDUP_REMOVED lines=43> */
[----:B------:R-:W-:Y:S02]  /*fef0*/  CS2R R4, SRZ ;  /* 0x0000000000047805 */ /* 0x000fe4000001ff00 */
[----:B------:R-:W-:Y:S02]  /*ff00*/  PRMT R85, R0, 0x7610, R85 ;  /* 0x0000761000557816 */ /* 0x000fe40000000055 */
[----:B------:R-:W-:Y:S01]  /*ff10*/  PRMT R86, R3, 0x7610, R86 ;  /* 0x0000761003567816 */ /* 0x000fe20000000056 */
[----:B------:R-:W-:Y:S06]  /*ff20*/  BRA.DIV UR4, `(.L_x_1743) ;  /* 0x0000019604e47947 */ /* 0x000fec000b800000 */
[----:B------:R1:W2:Y:S04]  /*ff30*/  SHFL.IDX PT, R3, R7, 0x1, 0x1c1f ;  /* 0x003c1f0007037f89 */ /* 0x0002a800000e0000 */
[----:B------:R1:W3:Y:S04]  /*ff40*/  SHFL.IDX PT, R0, R6, 0x1, 0x1c1f ;  /* 0x003c1f0006007f89 */ /* 0x0002e800000e0000 */
[----:B0-----:R-:W0:Y:S04]  /*ff50*/  SHFL.IDX PT, R21, R21, 0x1, 0x1c1f ;  /* 0x003c1f0015157f89 */ /* 0x001e2800000e0000 */
[----:B-1----:R-:W0:Y:S02]  /*ff60*/  SHFL.IDX PT, R20, R20, 0x1, 0x1c1f ;  /* 0x003c1f0014147f89 */ /* 0x002e2400000e0000 */
.L_x_2057:
[----:B------:R-:W-:Y:S01]  /*ff70*/  VIADD R11, R9, 0x40 ;  /* 0x00000040090b7836 */ /* 0x000fe20000000000 */
[----:B------:R-:W-:Y:S01]  /*ff80*/  BSSY B1, `(.L_x_1744) ;  /* 0x0000032000017945 */ /* 0x000fe20003800000 */
[----:B------:R-:W-:Y:S02]  /*ff90*/  CS2R R6, SRZ ;  /* 0x0000000000067805 */ /* 0x000fe4000001ff00 */
[----:B------:R-:W-:Y:S02]  /*ffa0*/  CS2R R8, SRZ ;  /* 0x0000000000087805 */ /* 0x000fe4000001ff00 */
[----:B------:R-:W-:Y:S02]  /*ffb0*/  CS2R R12, SRZ ;  /* 0x00000000000c7805 */ /* 0x000fe4000001ff00 */
[----:B------:R-:W-:Y:S02]  /*ffc0*/  ISETP.GE.AND P0, PT, R11, R78, PT ;  /* 0x0000004e0b00720c */ /* 0x000fe40003f06270 */
[----:B------:R-:W-:-:S02]  /*ffd0*/  CS2R R10, SRZ ;  /* 0x00000000000a7805 */ /* 0x000fc4000001ff00 */
[----:B----4-:R-:W-:Y:S02]  /*ffe0*/  CS2R R14, SRZ ;  /* 0x00000000000e7805 */ /* 0x010fe4000001ff00 */
[----:B------:R-:W-:Y:S02]  /*fff0*/  CS2R R48, SRZ ;  /* 0x0000000000307805 */ /* 0x000fe4000001ff00 */
[----:B------:R-:W-:Y:S02]  /*10000*/  CS2R R50, SRZ ;  /* 0x0000000000327805 */ /* 0x000fe4000001ff00 */
[----:B------:R-:W-:Y:S02]  /*10010*/  CS2R R52, SRZ ;  /* 0x0000000000347805 */ /* 0x000fe4000001ff00 */
[----:B------:R-:W-:Y:S02]  /*10020*/  CS2R R54, SRZ ;  /* 0x0000000000367805 */ /* 0x000fe4000001ff00 */
[----:B------:R-:W-:-:S02]  /*10030*/  CS2R R56, SRZ ;  /* 0x0000000000387805 */ /* 0x000fc4000001ff00 */
[----:B------:R-:W-:Y:S01]  /*10040*/  CS2R R58, SRZ ;  /* 0x00000000003a7805 */ /* 0x000fe2000001ff00 */
[----:B------:R-:W-:Y:S06]  /*10050*/  @P0 BRA `(.L_x_1745) ;  /* 0x0000000000900947 */ /* 0x000fec0003800000 */
[----:B------:R-:W-:Y:S01]  /*10060*/  ULDC UR4, c[0x0][0x3f4] ;  /* 0x0000fd0000047ab9 */ /* 0x000fe20000000800 */
[----:B---3--:R-:W-:Y:S01]  /*10070*/  IMAD.MOV.U32 R4, RZ, RZ, R0 ;  /* 0x000000ffff047224 */ /* 0x008fe200078e0000 */
[----:B------:R-:W-:Y:S01]  /*10080*/  ISETP.GE.AND P2, PT, R16, UR4, PT ;  /* 0x0000000410007c0c */ /* 0x000fe2000bf46270 */
[----:B--2---:R-:W-:Y:S01]  /*10090*/  IMAD.MOV.U32 R5, RZ, RZ, R3 ;  /* 0x000000ffff057224 */ /* 0x004fe200078e0003 */
[----:B------:R-:W-:Y:S02]  /*100a0*/  ISETP.GE.AND P3, PT, R168, UR4, PT ;  /* 0x00000004a8007c0c */ /* 0x000fe4000bf66270 */
[----:B------:R-:W-:Y:S02]  /*100b0*/  CS2R R52, SRZ ;  /* 0x0000000000347805 */ /* 0x000fe4000001ff00 */
[----:B------:R-:W-:Y:S02]  /*100c0*/  ISETP.GE.AND P4, PT, R169, UR4, PT ;  /* 0x00000004a9007c0c */ /* 0x000fe4000bf86270 */
[----:B------:R-:W-:-:S02]  /*100d0*/  CS2R R54, SRZ ;  /* 0x0000000000367805 */ /* 0x000fc4000001ff00 */
[----:B------:R-:W-:Y:S02]  /*100e0*/  CS2R R8, SRZ ;  /* 0x0000000000087805 */ /* 0x000fe4000001ff00 */
[----:B------:R-:W-:Y:S02]  /*100f0*/  CS2R R10, SRZ ;  /* 0x00000000000a7805 */ /* 0x000fe4000001ff00 */
[----:B------:R-:W-:Y:S02]  /*10100*/  CS2R R56, SRZ ;  /* 0x0000000000387805 */ /* 0x000fe4000001ff00 */
[----:B------:R-:W-:Y:S01]  /*10110*/  CS2R R58, SRZ ;  /* 0x00000000003a7805 */ /* 0x000fe2000001ff00 */
[----:B------:R-:W-:Y:S02]  /*10120*/  @!P2 IMAD.SHL.U32 R63, R16, 0x2, RZ ;  /* 0x00000002103fa824 */ /* 0x000fe400078e00ff */
[----:B------:R-:W-:Y:S02]  /*10130*/  @!P3 IMAD.SHL.U32 R73, R170, 0x8, RZ ;  /* 0x00000008aa49b824 */ /* 0x000fe400078e00ff */
[----:B------:R-:W-:Y:S01]  /*10140*/  @!P4 IMAD.SHL.U32 R65, R171, 0x8, RZ ;  /* 0x00000008ab41c824 */ /* 0x000fe200078e00ff */
[-C--:B------:R-:W-:Y:S01]  /*10150*/  @!P2 IADD3 R60, P0, R0, R63.reuse, RZ ;  /* 0x0000003f003ca210 */ /* 0x080fe20007f1e0ff */
[----:B------:R-:W-:Y:S01]  /*10160*/  @!P3 IMAD.WIDE R66, R73, 0x2, R4 ;  /* 0x000000024942b825 */ /* 0x000fe200078e0204 */
[----:B0-----:R-:W-:-:S02]  /*10170*/  @!P2 IADD3 R62, P1, R20, R63, RZ ;  /* 0x0000003f143ea210 */ /* 0x001fc40007f3e0ff */
[----:B------:R-:W-:Y:S01]  /*10180*/  @!P2 SHF.L.U64.HI R0, R16, 0x1, R17 ;  /* 0x000000011000a819 */ /* 0x000fe20000010211 */
[----:B------:R-:W-:Y:S01]  /*10190*/  @!P4 IMAD.WIDE R70, R65, 0x2, R4 ;  /* 0x000000024146c825 */ /* 0x000fe200078e0204 */
[----:B------:R-:W-:Y:S02]  /*101a0*/  CS2R R12, SRZ ;  /* 0x00000000000c7805 */ /* 0x000fe4000001ff00 */
[----:B------:R-:W-:Y:S02]  /*101b0*/  CS2R R14, SRZ ;  /* 0x00000000000e7805 */ /* 0x000fe4000001ff00 */
[----:B------:R-:W-:Y:S02]  /*101c0*/  CS2R R48, SRZ ;  /* 0x0000000000307805 */ /* 0x000fe4000001ff00 */
[----:B------:R-:W-:Y:S02]  /*101d0*/  CS2R R50, SRZ ;  /* 0x0000000000327805 */ /* 0x000fe4000001ff00 */
[----:B------:R-:W-:-:S02]  /*101e0*/  CS2R R4, SRZ ;  /* 0x0000000000047805 */ /* 0x000fc4000001ff00 */
[----:B------:R-:W-:Y:S01]  /*101f0*/  CS2R R6, SRZ ;  /* 0x0000000000067805 */ /* 0x000fe2000001ff00 */
[--C-:B------:R-:W-:Y:S01]  /*10200*/  @!P3 IMAD.WIDE R72, R73, 0x2, R20.reuse ;  /* 0x000000024948b825 */ /* 0x100fe200078e0214 */
        /* <DEDUP_REMOVED lines=9> */
.L_x_1745:
[----:B------:R-:W-:Y:S05]  /*102a0*/  BSYNC B1 ;  /* 0x0000000000017941 */ /* 0x000fea0003800000 */
.L_x_1744:
[----:B---3--:R-:W-:Y:S01]  /*102b0*/  LEA.HI R0, R197, R197, RZ, 0x1 ;  /* 0x000000c5c5007211 */ /* 0x008fe200078f08ff */
[----:B--2--5:R-:W-:Y:S01]  /*102c0*/  IMAD.MOV.U32 R3, RZ, RZ, R4 ;  /* 0x000000ffff037224 */ /* 0x024fe200078e0004 */
[----:B------:R-:W-:Y:S01]  /*102d0*/  VIADDMNMX R89, R78, -R187, 0x80, PT ;  /* 0x000000804e597446 */ /* 0x000fe200038009bb */
[----:B0-----:R-:W-:Y:S01]  /*102e0*/  IMAD.MOV.U32 R20, RZ, RZ, R5 ;  /* 0x000000ffff147224 */ /* 0x001fe200078e0005 */
[----:B------:R-:W-:Y:S01]  /*102f0*/  LOP3.LUT R0, R0, 0xfffffffe, RZ, 0xc0, !PT ;  /* 0xfffffffe00007812 */ /* 0x000fe200078ec0ff */
[----:B------:R-:W-:Y:S01]  /*10300*/  IMAD.MOV.U32 R21, RZ, RZ, R7 ;  /* 0x000000ffff157224 */ /* 0x000fe200078e0007 */
[----:B------:R-:W-:Y:S01]  /*10310*/  PRMT R90, R3, 0x7610, R90 ;  /* 0x00007610035a7816 */ /* 0x000fe2000000005a */
[----:B------:R-:W-:Y:S01]  /*10320*/  IMAD.MOV.U32 R3, RZ, RZ, R6 ;  /* 0x000000ffff037224 */ /* 0x000fe200078e0006 */
[----:B------:R-:W-:Y:S01]  /*10330*/  PRMT R91, R20, 0x7610, R91 ;  /* 0x00007610145b7816 */ /* 0x000fe2000000005b */
[----:B------:R-:W-:Y:S01]  /*10340*/  IMAD.IADD R0, R197, 0x1, -R0 ;  /* 0x00000001c5007824 */ /* 0x000fe200078e0a00 */
[----:B------:R-:W-:Y:S01]  /*10350*/  PRMT R93, R21, 0x7610, R93 ;  /* 0x00007610155d7816 */ /* 0x000fe2000000005d */
[----:B-1----:R-:W-:Y:S01]  /*10360*/  IMAD.MOV.U32 R60, RZ, RZ, R48 ;  /* 0x000000ffff3c7224 */ /* 0x002fe200078e0030 */
[----:B------:R-:W-:Y:S01]  /*10370*/  PRMT R92, R3, 0x7610, R92 ;  /* 0x00007610035c7816 */ /* 0x000fe2000000005c */
[----:B------:R-:W-:Y:S01]  /*10380*/  IMAD.MOV.U32 R62, RZ, RZ, R49 ;  /* 0x000000ffff3e7224 */ /* 0x000fe200078e0031 */
[----:B------:R-:W-:Y:S01]  /*10390*/  SHF.L.U32 R61, R0, 0x1f, RZ ;  /* 0x0000001f003d7819 */ /* 0x000fe200000006ff */
[----:B------:R-:W-:Y:S01]  /*103a0*/  IMAD.MOV.U32 R63, RZ, RZ, R50 ;  /* 0x000000ffff3f7224 */ /* 0x000fe200078e0032 */
[----:B------:R-:W-:Y:S01]  /*103b0*/  PRMT R94, R60, 0x7610, R94 ;  /* 0x000076103c5e7816 */ /* 0x000fe2000000005e */
[----:B------:R-:W-:Y:S01]  /*103c0*/  IMAD.MOV.U32 R3, RZ, RZ, R8 ;  /* 0x000000ffff037224 */ /* 0x000fe200078e0008 */
[----:B------:R-:W0:Y:S01]  /*103d0*/  SYNCS.PHASECHK.TRANS64.TRYWAIT P0, [R18+URZ+0x2a800], R61 ;  /* 0x02a8003d120075a7 */ /* 0x000e22000800017f */
        /* <DEDUP_REMOVED lines=21> */
[----:B------:R-:W-:Y:S01]  /*10530*/  BSSY B1, `(.L_x_1746) ;  /* 0x000000e000017945 */ /* 0x000fe20003800000 */
        /* <DEDUP_REMOVED lines=9> */
[----:B------:R-:W-:-:S02]  /*105d0*/  ISETP.GE.AND P1, PT, R174, R89, PT ;  /* 0x00000059ae00720c */ /* 0x000fc40003f26270 */
[----:B------:R-:W-:Y:S02]  /*105e0*/  PRMT R69, R63, 0x7610, R69 ;  /* 0x000076103f457816 */ /* 0x000fe40000000045 */
[----:B------:R-:W-:Y:S01]  /*105f0*/  PRMT R70, R64, 0x7610, R70 ;  /* 0x0000761040467816 */ /* 0x000fe20000000046 */
[----:B0-----:R-:W-:Y:S08]  /*10600*/  @!P0 BRA `(.L_x_1747) ;  /* 0x0000019000a08947 */ /* 0x001ff00003800000 */
.L_x_2058:
[----:B------:R-:W-:Y:S05]  /*10610*/  BSYNC B1 ;  /* 0x0000000000017941 */ /* 0x000fea0003800000 */
.L_x_1746:
[----:B------:R-:W-:Y:S01]  /*10620*/  BSSY B1, `(.L_x_1748) ;  /* 0x0000145000017945 */ /* 0x000fe20003800000 */
[----:B------:R-:W-:Y:S02]  /*10630*/  PRMT R71, R60, 0x7610, R71 ;  /* 0x000076103c477816 */ /* 0x000fe40000000047 */
[----:B------:R-:W-:Y:S01]  /*10640*/  PRMT R72, R62, 0x7610, R72 ;  /* 0x000076103e487816 */ /* 0x000fe20000000048 */
[----:B------:R-:W-:Y:S06]  /*10650*/  @P1 BRA `(.L_x_1749) ;  /* 0x0000001400041947 */ /* 0x000fec0003800000 */
[----:B------:R-:W1:Y:S01]  /*10660*/  LDC R107, c[0x0][0x3f4] ;  /* 0x0000fd00ff6b7b82 */ /* 0x000e620000000800 */
[----:B------:R-:W-:Y:S01]  /*10670*/  BSSY B2, `(.L_x_1750) ;  /* 0x000006f000027945 */ /* 0x000fe20003800000 */
[-C--:B-1----:R-:W-:Y:S02]  /*10680*/  ISETP.GE.AND P0, PT, R16, R107.reuse, PT ;  /* 0x0000006b1000720c */ /* 0x082fe40003f06270 */
[-C--:B------:R-:W-:Y:S02]  /*10690*/  ISETP.GE.AND P1, PT, R168, R107.reuse, PT ;  /* 0x0000006ba800720c */ /* 0x080fe40003f26270 */
[----:B------:R-:W-:-:S09]  /*106a0*/  ISETP.GE.AND P2, PT, R169, R107, PT ;  /* 0x0000006ba900720c */ /* 0x000fd20003f46270 */
[----:B------:R-:W-:Y:S05]  /*106b0*/  @P0 BRA `(.L_x_1751) ;  /* 0x0000000400a80947 */ /* 0x000fea0003800000 */
[----:B------:R-:W-:Y:S02]  /*106c0*/  LEA.HI R62, R107, R198, RZ, 0x1d ;  /* 0x000000c66b3e7211 */ /* 0x000fe400078fe8ff */
[----:B------:R-:W-:Y:S02]  /*106d0*/  LOP3.LUT R60, R184, 0x38, R16, 0xf8, !PT ;  /* 0x00000038b83c7812 */ /* 0x000fe400078ef810 */
[----:B------:R-:W-:Y:S01]  /*106e0*/  SHF.R.S32.HI R65, RZ, 0x1f, R62 ;  /* 0x0000001fff417819 */ /* 0x000fe2000001143e */
[----:B------:R-:W-:Y:S01]  /*106f0*/  IMAD.SHL.U32 R63, R62, 0x8, RZ ;  /* 0x000000083e3f7824 */ /* 0x000fe200078e00ff */
[-C--:B0-----:R-:W-:Y:S02]  /*10700*/  LOP3.LUT R61, R60, R185.reuse, RZ, 0x3c, !PT ;  /* 0x000000b93c3d7212 */ /* 0x081fe400078e3cff */
[----:B------:R-:W-:Y:S02]  /*10710*/  LEA.HI R65, R65, R62, RZ, 0x3 ;  /* 0x0000003e41417211 */ /* 0x000fe400078f18ff */
[----:B------:R-:W-:Y:S01]  /*10720*/  LOP3.LUT R60, R184, 0x38, R63, 0xf8, !PT ;  /* 0x00000038b83c7812 */ /* 0x000fe200078ef83f */
[----:B------:R-:W-:Y:S01]  /*10730*/  IMAD.IADD R61, R186, 0x1, R61 ;  /* 0x00000001ba3d7824 */ /* 0x000fe200078e023d */
[----:B------:R-:W-:Y:S01]  /*10740*/  SHF.R.U64 R117, R44, 0x10, R45 ;  /* 0x000000102c757819 */ /* 0x000fe2000000122d */
[----:B------:R-:W-:Y:S01]  /*10750*/  IMAD.SHL.U32 R65, R65, 0x400, RZ ;  /* 0x0000040041417824 */ /* 0x000fe200078e00ff */
[----:B------:R-:W-:Y:S01]  /*10760*/  LOP3.LUT R60, R60, R185, RZ, 0x3c, !PT ;  /* 0x000000b93c3c7212 */ /* 0x000fe200078e3cff */
[----:B------:R-:W-:Y:S01]  /*10770*/  IMAD R106, R61, 0x2, R18 ;  /* 0x000000023d6a7824 */ /* 0x000fe200078e0212 */
[----:B------:R-:W-:-:S02]  /*10780*/  SHF.R.U64 R113, R32, 0x10, R33 ;  /* 0x0000001020717819 */ /* 0x000fc40000001221 */
[----:B------:R-:W-:Y:S02]  /*10790*/  LOP3.LUT R65, R65, 0x7fffe000, RZ, 0xc0, !PT ;  /* 0x7fffe00041417812 */ /* 0x000fe400078ec0ff */
[----:B------:R-:W-:Y:S02]  /*107a0*/  PRMT R117, R112, 0x5410, R117 ;  /* 0x0000541070757816 */ /* 0x000fe40000000075 */
[----:B------:R-:W-:Y:S02]  /*107b0*/  IADD3 R65, R60, R65, R186 ;  /* 0x000000413c417210 */ /* 0x000fe40007ffe0ba */
[----:B------:R-:W0:Y:S01]  /*107c0*/  LDS.128 R60, [R106+0xc400] ;  /* 0x00c400006a3c7984 */ /* 0x000e220000000c00 */
[----:B------:R-:W-:Y:S01]  /*107d0*/  SHF.R.U32.HI R114, RZ, 0x10, R33 ;  /* 0x00000010ff727819 */ /* 0x000fe20000011621 */
[----:B------:R-:W-:Y:S01]  /*107e0*/  IMAD.U32 R120, R117, 0x10000, RZ ;  /* 0x0001000075787824 */ /* 0x000fe200078e00ff */
[----:B------:R-:W-:Y:S01]  /*107f0*/  SHF.R.U32.HI R44, RZ, 0x10, R45 ;  /* 0x00000010ff2c7819 */ /* 0x000fe2000001162d */
[----:B------:R-:W-:Y:S01]  /*10800*/  IMAD R108, R65, 0x2, R18 ;  /* 0x00000002416c7824 */ /* 0x000fe200078e0212 */
[----:B------:R-:W-:-:S02]  /*10810*/  SHF.R.U64 R33, R34, 0x10, R35 ;  /* 0x0000001022217819 */ /* 0x000fc40000001223 */
[----:B------:R-:W-:Y:S02]  /*10820*/  PRMT R110, R110, 0x5410, R113 ;  /* 0x000054106e6e7816 */ /* 0x000fe40000000071 */
[----:B------:R-:W1:Y:S01]  /*10830*/  LDS.128 R64, [R108+0xc400] ;  /* 0x00c400006c407984 */ /* 0x000e620000000c00 */
[--C-:B------:R-:W-:Y:S02]  /*10840*/  SHF.R.U64 R45, R46, 0x10, R47.reuse ;  /* 0x000000102e2d7819 */ /* 0x100fe4000000122f */
[----:B------:R-:W-:Y:S02]  /*10850*/  SHF.R.U32.HI R34, RZ, 0x10, R47 ;  /* 0x00000010ff227819 */ /* 0x000fe4000001162f */
[----:B------:R-:W-:Y:S02]  /*10860*/  PRMT R119, R111, 0x5410, R44 ;  /* 0x000054106f777816 */ /* 0x000fe4000000002c */
[----:B------:R-:W-:Y:S02]  /*10870*/  SHF.R.U32.HI R32, RZ, 0x10, R35 ;  /* 0x00000010ff207819 */ /* 0x000fe40000011623 */
[----:B------:R-:W-:Y:S01]  /*10880*/  PRMT R109, R109, 0x5410, R114 ;  /* 0x000054106d6d7816 */ /* 0x000fe20000000072 */
[----:B------:R-:W-:Y:S01]  /*10890*/  IMAD.U32 R122, R119, 0x10000, RZ ;  /* 0x00010000777a7824 */ /* 0x000fe200078e00ff */
[----:B------:R-:W-:-:S02]  /*108a0*/  PRMT R32, R75, 0x5432, R32 ;  /* 0x000054324b207816 */ /* 0x000fc40000000020 */
[----:B------:R-:W-:Y:S02]  /*108b0*/  PRMT R34, R69, 0x5432, R34 ;  /* 0x0000543245227816 */ /* 0x000fe40000000022 */
[----:B------:R-:W-:Y:S02]  /*108c0*/  LOP3.LUT R117, R117, 0xffff0000, RZ, 0xc0, !PT ;  /* 0xffff000075757812 */ /* 0x000fe400078ec0ff */
[----:B------:R-:W-:Y:S01]  /*108d0*/  PRMT R45, R74, 0x5432, R45 ;  /* 0x000054324a2d7816 */ /* 0x000fe2000000002d */
[----:B------:R-:W-:Y:S01]  /*108e0*/  IMAD.U32 R121, R34, 0x10000, RZ ;  /* 0x0001000022797824 */ /* 0x000fe200078e00ff */
[----:B------:R-:W-:Y:S01]  /*108f0*/  PRMT R33, R76, 0x5432, R33 ;  /* 0x000054324c217816 */ /* 0x000fe20000000021 */
[C---:B0-----:R-:W-:Y:S01]  /*10900*/  IMAD.U32 R111, R60.reuse, 0x10000, RZ ;  /* 0x000100003c6f7824 */ /* 0x041fe200078e00ff */
[----:B------:R-:W-:Y:S01]  /*10910*/  LOP3.LUT R112, R60, 0xffff0000, RZ, 0xc0, !PT ;  /* 0xffff00003c707812 */ /* 0x000fe200078ec0ff */
[----:B------:R-:W-:Y:S01]  /*10920*/  IMAD.U32 R60, R110, 0x10000, RZ ;  /* 0x000100006e3c7824 */ /* 0x000fe200078e00ff */
[C---:B------:R-:W-:Y:S01]  /*10930*/  LOP3.LUT R35, R62.reuse, 0xffff0000, RZ, 0xc0, !PT ;  /* 0xffff00003e237812 */ /* 0x040fe200078ec0ff */
[----:B------:R-:W-:Y:S01]  /*10940*/  IMAD.U32 R44, R62, 0x10000, RZ ;  /* 0x000100003e2c7824 */ /* 0x000fe200078e00ff */
[C---:B------:R-:W-:Y:S01]  /*10950*/  LOP3.LUT R62, R63.reuse, 0xffff0000, RZ, 0xc0, !PT ;  /* 0xffff00003f3e7812 */ /* 0x040fe200078ec0ff */
[----:B------:R-:W-:Y:S01]  /*10960*/  IMAD.U32 R114, R63, 0x10000, RZ ;  /* 0x000100003f727824 */ /* 0x000fe200078e00ff */
[----:B------:R-:W-:Y:S01]  /*10970*/  LOP3.LUT R110, R110, 0xffff0000, RZ, 0xc0, !PT ;  /* 0xffff00006e6e7812 */ /* 0x000fe200078ec0ff */
[----:B------:R-:W-:Y:S01]  /*10980*/  IMAD.U32 R113, R61, 0x10000, RZ ;  /* 0x000100003d717824 */ /* 0x000fe200078e00ff */
[C---:B-1----:R-:W-:Y:S01]  /*10990*/  LOP3.LUT R115, R64.reuse, 0xffff0000, RZ, 0xc0, !PT ;  /* 0xffff000040737812 */ /* 0x042fe200078ec0ff */
[----:B------:R-:W-:Y:S01]  /*109a0*/  IMAD.U32 R47, R64, 0x10000, RZ ;  /* 0x00010000402f7824 */ /* 0x000fe200078e00ff */
[C---:B------:R-:W-:Y:S01]  /*109b0*/  LOP3.LUT R46, R66.reuse, 0xffff0000, RZ, 0xc0, !PT ;  /* 0xffff0000422e7812 */ /* 0x040fe200078ec0ff */
[C---:B------:R-:W-:Y:S01]  /*109c0*/  IMAD.U32 R63, R65.reuse, 0x10000, RZ ;  /* 0x00010000413f7824 */ /* 0x040fe200078e00ff */
[----:B------:R-:W-:Y:S01]  /*109d0*/  LOP3.LUT R65, R65, 0xffff0000, RZ, 0xc0, !PT ;  /* 0xffff000041417812 */ /* 0x000fe200078ec0ff */
[C---:B------:R-:W-:Y:S01]  /*109e0*/  FMUL.FTZ R118, R47.reuse, R120 ;  /* 0x000000782f767220 */ /* 0x040fe20000410000 */
[-C--:B------:R-:W-:Y:S01]  /*109f0*/  FMUL.FTZ R124, R47, R60.reuse ;  /* 0x0000003c2f7c7220 */ /* 0x080fe20000410000 */
[----:B------:R-:W-:Y:S01]  /*10a00*/  IMAD.U32 R116, R66, 0x10000, RZ ;  /* 0x0001000042747824 */ /* 0x000fe200078e00ff */
[----:B------:R-:W-:Y:S01]  /*10a10*/  LOP3.LUT R66, R67, 0xffff0000, RZ, 0xc0, !PT ;  /* 0xffff000043427812 */ /* 0x000fe200078ec0ff */
[----:B------:R-:W-:Y:S01]  /*10a20*/  FFMA.FTZ R47, R111, R60, -R118 ;  /* 0x0000003c6f2f7223 */ /* 0x000fe20000010876 */
[----:B------:R-:W-:-:S02]  /*10a30*/  IMAD.U32 R118, R109, 0x10000, RZ ;  /* 0x000100006d767824 */ /* 0x000fc400078e00ff */
[----:B------:R-:W-:Y:S01]  /*10a40*/  FMUL.FTZ R126, R63, R122 ;  /* 0x0000007a3f7e7220 */ /* 0x000fe20000410000 */
[----:B------:R-:W-:Y:S02]  /*10a50*/  IMAD.U32 R64, R67, 0x10000, RZ ;  /* 0x0001000043407824 */ /* 0x000fe400078e00ff */
[----:B------:R-:W-:Y:S01]  /*10a60*/  FFMA.FTZ R60, R111, R120, R124 ;  /* 0x000000786f3c7223 */ /* 0x000fe2000001007c */
[----:B------:R-:W-:Y:S02]  /*10a70*/  IMAD.U32 R67, R32, 0x10000, RZ ;  /* 0x0001000020437824 */ /* 0x000fe400078e00ff */
[-C--:B------:R-:W-:Y:S01]  /*10a80*/  FMUL.FTZ R120, R63, R118.reuse ;  /* 0x000000763f787220 */ /* 0x080fe20000410000 */
[C---:B------:R-:W-:Y:S01]  /*10a90*/  FFMA.FTZ R63, R113.reuse, R118, -R126 ;  /* 0x00000076713f7223 */ /* 0x040fe2000001087e */
[C---:B------:R-:W-:Y:S01]  /*10aa0*/  FMUL.FTZ R111, R64.reuse, R121 ;  /* 0x00000079406f7220 */ /* 0x040fe20000410000 */
[-C--:B------:R-:W-:Y:S01]  /*10ab0*/  FMUL.FTZ R118, R64, R67.reuse ;  /* 0x0000004340767220 */ /* 0x080fe20000410000 */
[----:B------:R-:W-:Y:S01]  /*10ac0*/  FFMA.FTZ R120, R113, R122, R120 ;  /* 0x0000007a71787223 */ /* 0x000fe20000010078 */
[----:B------:R-:W-:Y:S01]  /*10ad0*/  LOP3.LUT R61, R61, 0xffff0000, RZ, 0xc0, !PT ;  /* 0xffff00003d3d7812 */ /* 0x000fe200078ec0ff */
[C---:B------:R-:W-:Y:S01]  /*10ae0*/  FFMA.FTZ R64, R114.reuse, R67, -R111 ;  /* 0x0000004372407223 */ /* 0x040fe2000001086f */
[----:B------:R-:W-:Y:S01]  /*10af0*/  FFMA.FTZ R121, R114, R121, R118 ;  /* 0x0000007972797223 */ /* 0x000fe20000010076 */
[----:B------:R-:W-:Y:S01]  /*10b00*/  LOP3.LUT R118, R119, 0xffff0000, RZ, 0xc0, !PT ;  /* 0xffff000077767812 */ /* 0x000fe200078ec0ff */
[----:B------:R-:W-:Y:S01]  /*10b10*/  FMUL.FTZ R67, R115, R117 ;  /* 0x0000007573437220 */ /* 0x000fe20000410000 */
[----:B------:R-:W-:Y:S01]  /*10b20*/  LOP3.LUT R114, R109, 0xffff0000, RZ, 0xc0, !PT ;  /* 0xffff00006d727812 */ /* 0x000fe200078ec0ff */
[----:B------:R-:W-:Y:S01]  /*10b30*/  FMUL.FTZ R115, R115, R110 ;  /* 0x0000006e73737220 */ /* 0x000fe20000410000 */
[----:B------:R-:W-:-:S02]  /*10b40*/  IMAD.U32 R109, R45, 0x10000, RZ ;  /* 0x000100002d6d7824 */ /* 0x000fc400078e00ff */
[C---:B------:R-:W-:Y:S01]  /*10b50*/  FMUL.FTZ R122, R65.reuse, R118 ;  /* 0x00000076417a7220 */ /* 0x040fe20000410000 */
[----:B------:R-:W-:Y:S01]  /*10b60*/  FFMA.FTZ R110, R112, R110, -R67 ;  /* 0x0000006e706e7223 */ /* 0x000fe20000010843 */
[-C--:B------:R-:W-:Y:S01]  /*10b70*/  FMUL.FTZ R65, R65, R114.reuse ;  /* 0x0000007241417220 */ /* 0x080fe20000410000 */
[----:B------:R-:W-:Y:S02]  /*10b80*/  IMAD.U32 R67, R33, 0x10000, RZ ;  /* 0x0001000021437824 */ /* 0x000fe400078e00ff */
[----:B------:R-:W-:Y:S01]  /*10b90*/  FFMA.FTZ R122, R61, R114, -R122 ;  /* 0x000000723d7a7223 */ /* 0x000fe2000001087a */
[----:B------:R-:W-:Y:S01]  /*10ba0*/  LOP3.LUT R33, R33, 0xffff0000, RZ, 0xc0, !PT ;  /* 0xffff000021217812 */ /* 0x000fe200078ec0ff */
[----:B------:R-:W-:Y:S01]  /*10bb0*/  FFMA.FTZ R111, R61, R118, R65 ;  /* 0x000000763d6f7223 */ /* 0x000fe20000010041 */
[----:B------:R-:W-:Y:S01]  /*10bc0*/  LOP3.LUT R61, R45, 0xffff0000, RZ, 0xc0, !PT ;  /* 0xffff00002d3d7812 */ /* 0x000fe200078ec0ff */
[----:B------:R-:W-:Y:S01]  /*10bd0*/  FMUL.FTZ R113, R116, R109 ;  /* 0x0000006d74717220 */ /* 0x000fe20000410000 */
[----:B------:R-:W-:Y:S01]  /*10be0*/  LOP3.LUT R65, R34, 0xffff0000, RZ, 0xc0, !PT ;  /* 0xffff000022417812 */ /* 0x000fe200078ec0ff */
[----:B------:R-:W-:Y:S01]  /*10bf0*/  FFMA.FTZ R115, R112, R117, R115 ;  /* 0x0000007570737223 */ /* 0x000fe20000010073 */
[----:B------:R-:W-:Y:S01]  /*10c00*/  LOP3.LUT R45, R32, 0xffff0000, RZ, 0xc0, !PT ;  /* 0xffff0000202d7812 */ /* 0x000fe200078ec0ff */
[----:B------:R-:W-:Y:S01]  /*10c10*/  FMUL.FTZ R32, R46, R61 ;  /* 0x0000003d2e207220 */ /* 0x000fe20000410000 */
[-C--:B------:R-:W-:Y:S01]  /*10c20*/  FMUL.FTZ R117, R116, R67.reuse ;  /* 0x0000004374757220 */ /* 0x080fe20000410000 */
[----:B------:R-:W-:Y:S01]  /*10c30*/  FFMA.FTZ R113, R44, R67, -R113 ;  /* 0x000000432c717223 */ /* 0x000fe20000010871 */
[----:B------:R-:W-:Y:S01]  /*10c40*/  FMUL.FTZ R46, R46, R33 ;  /* 0x000000212e2e7220 */ /* 0x000fe20000410000 */
[C---:B------:R-:W-:Y:S01]  /*10c50*/  FMUL.FTZ R67, R66.reuse, R65 ;  /* 0x0000004142437220 */ /* 0x040fe20000410000 */
[----:B------:R-:W-:Y:S01]  /*10c60*/  FMUL.FTZ R66, R66, R45 ;  /* 0x0000002d42427220 */ /* 0x000fe20000410000 */
[C---:B------:R-:W-:Y:S01]  /*10c70*/  FFMA.FTZ R34, R35.reuse, R33, -R32 ;  /* 0x0000002123227223 */ /* 0x040fe20000010820 */
[----:B------:R-:W-:Y:S01]  /*10c80*/  FFMA.FTZ R46, R35, R61, R46 ;  /* 0x0000003d232e7223 */ /* 0x000fe2000001002e */
        /* <DEDUP_REMOVED lines=13> */
.L_x_1751:
[----:B------:R-:W-:Y:S05]  /*10d60*/  BSYNC B2 ;  /* 0x0000000000027941 */ /* 0x000fea0003800000 */
.L_x_1750:
[----:B------:R-:W-:Y:S04]  /*10d70*/  BSSY B2, `(.L_x_1752) ;  /* 0x0000068000027945 */ /* 0x000fe80003800000 */
[----:B------:R-:W-:Y:S05]  /*10d80*/  @P1 BRA `(.L_x_1753) ;  /* 0x0000000400981947 */ /* 0x000fea0003800000 */
[----:B-1----:R-:W-:Y:S02]  /*10d90*/  LEA.HI R32, R107, R170, RZ, 0x1d ;  /* 0x000000aa6b207211 */ /* 0x002fe400078fe8ff */
[----:B------:R-:W-:Y:S02]  /*10da0*/  SHF.R.U64 R63, R28, 0x10, R29 ;  /* 0x000000101c3f7819 */ /* 0x000fe4000000121d */
[----:B------:R-:W-:Y:S01]  /*10db0*/  SHF.R.S32.HI R35, RZ, 0x1f, R32 ;  /* 0x0000001fff237819 */ /* 0x000fe20000011420 */
[----:B------:R-:W-:Y:S01]  /*10dc0*/  IMAD.SHL.U32 R33, R32, 0x8, RZ ;  /* 0x0000000820217824 */ /* 0x000fe200078e00ff */
[----:B0-----:R-:W-:Y:S02]  /*10dd0*/  SHF.R.U64 R61, R30, 0x10, R31 ;  /* 0x000000101e3d7819 */ /* 0x001fe4000000121f */
[----:B------:R-:W-:Y:S02]  /*10de0*/  LEA.HI R35, R35, R32, RZ, 0x3 ;  /* 0x0000002023237211 */ /* 0x000fe400078f18ff */
[----:B------:R-:W-:-:S02]  /*10df0*/  LOP3.LUT R32, R184, 0x38, R33, 0xf8, !PT ;  /* 0x00000038b8207812 */ /* 0x000fc400078ef821 */
[----:B------:R-:W-:Y:S01]  /*10e00*/  SHF.R.U32.HI R28, RZ, 0x10, R29 ;  /* 0x00000010ff1c7819 */ /* 0x000fe2000001161d */
[----:B------:R-:W-:Y:S01]  /*10e10*/  IMAD.SHL.U32 R35, R35, 0x400, RZ ;  /* 0x0000040023237824 */ /* 0x000fe200078e00ff */
[----:B------:R-:W-:Y:S02]  /*10e20*/  LOP3.LUT R32, R32, R185, RZ, 0x3c, !PT ;  /* 0x000000b920207212 */ /* 0x000fe400078e3cff */
[----:B------:R-:W-:Y:S02]  /*10e30*/  SHF.R.U32.HI R30, RZ, 0x10, R31 ;  /* 0x00000010ff1e7819 */ /* 0x000fe4000001161f */
[----:B------:R-:W-:Y:S02]  /*10e40*/  LOP3.LUT R35, R35, 0x7fffe000, RZ, 0xc0, !PT ;  /* 0x7fffe00023237812 */ /* 0x000fe400078ec0ff */
[----:B------:R-:W-:Y:S02]  /*10e50*/  SHF.R.U64 R31, R40, 0x10, R41 ;  /* 0x00000010281f7819 */ /* 0x000fe40000001229 */
[----:B------:R-:W-:-:S02]  /*10e60*/  IADD3 R45, R32, R35, R186 ;  /* 0x00000023202d7210 */ /* 0x000fc40007ffe0ba */
[----:B------:R-:W0:Y:S01]  /*10e70*/  LDS.128 R32, [R217] ;  /* 0x00000000d9207984 */ /* 0x000e220000000c00 */
[----:B------:R-:W-:Y:S02]  /*10e80*/  SHF.R.U64 R29, R42, 0x10, R43 ;  /* 0x000000102a1d7819 */ /* 0x000fe4000000122b */
[----:B------:R-:W-:Y:S01]  /*10e90*/  IMAD R60, R45, 0x2, R18 ;  /* 0x000000022d3c7824 */ /* 0x000fe200078e0212 */
[----:B------:R-:W-:Y:S02]  /*10ea0*/  SHF.R.U32.HI R40, RZ, 0x10, R41 ;  /* 0x00000010ff287819 */ /* 0x000fe40000011629 */
[----:B------:R-:W-:Y:S02]  /*10eb0*/  PRMT R103, R103, 0x5410, R28 ;  /* 0x0000541067677816 */ /* 0x000fe4000000001c */
[----:B------:R-:W1:Y:S01]  /*10ec0*/  LDS.128 R44, [R60+0xc400] ;  /* 0x00c400003c2c7984 */ /* 0x000e620000000c00 */
[----:B------:R-:W-:Y:S02]  /*10ed0*/  PRMT R98, R98, 0x5410, R31 ;  /* 0x0000541062627816 */ /* 0x000fe4000000001f */
[----:B------:R-:W-:-:S02]  /*10ee0*/  PRMT R100, R100, 0x5410, R29 ;  /* 0x0000541064647816 */ /* 0x000fc4000000001d */
[----:B------:R-:W-:Y:S02]  /*10ef0*/  SHF.R.U32.HI R42, RZ, 0x10, R43 ;  /* 0x00000010ff2a7819 */ /* 0x000fe4000001162b */
[----:B------:R-:W-:Y:S02]  /*10f00*/  PRMT R105, R105, 0x5410, R30 ;  /* 0x0000541069697816 */ /* 0x000fe4000000001e */
[----:B------:R-:W-:Y:S01]  /*10f10*/  PRMT R102, R102, 0x5410, R63 ;  /* 0x0000541066667816 */ /* 0x000fe2000000003f */
[----:B------:R-:W-:Y:S01]  /*10f20*/  IMAD.U32 R63, R98, 0x10000, RZ ;  /* 0x00010000623f7824 */ /* 0x000fe200078e00ff */
[----:B------:R-:W-:Y:S02]  /*10f30*/  PRMT R99, R99, 0x5410, R40 ;  /* 0x0000541063637816 */ /* 0x000fe40000000028 */
[----:B------:R-:W-:Y:S01]  /*10f40*/  PRMT R101, R101, 0x5410, R42 ;  /* 0x0000541065657816 */ /* 0x000fe2000000002a */
[----:B------:R-:W-:Y:S01]  /*10f50*/  IMAD.U32 R62, R102, 0x10000, RZ ;  /* 0x00010000663e7824 */ /* 0x000fe200078e00ff */
[----:B------:R-:W-:-:S02]  /*10f60*/  PRMT R104, R104, 0x5410, R61 ;  /* 0x0000541068687816 */ /* 0x000fc4000000003d */
        /* <DEDUP_REMOVED lines=21> */
[----:B------:R-:W-:Y:S02]  /*110c0*/  IMAD.U32 R35, R103, 0x10000, RZ ;  /* 0x0001000067237824 */ /* 0x000fe400078e00ff */
[----:B------:R-:W-:Y:S01]  /*110d0*/  FFMA.FTZ R65, R28, R62, -R65 ;  /* 0x0000003e1c417223 */ /* 0x000fe20000010841 */
        /* <DEDUP_REMOVED lines=11> */
[----:B------:R-:W-:Y:S01]  /*11190*/  LOP3.LUT R103, R103, 0xffff0000, RZ, 0xc0, !PT ;  /* 0xffff000067677812 */ /* 0x000fe200078ec0ff */
[----:B------:R-:W-:Y:S01]  /*111a0*/  FMUL.FTZ R28, R41, R98 ;  /* 0x00000062291c7220 */ /* 0x000fe20000410000 */
[----:B------:R-:W-:Y:S01]  /*111b0*/  FFMA.FTZ R61, R40, R62, R61 ;  /* 0x0000003e283d7223 */ /* 0x000fe2000001003d */
[----:B------:R-:W-:-:S02]  /*111c0*/  IMAD.U32 R30, R100, 0x10000, RZ ;  /* 0x00010000641e7824 */ /* 0x000fc400078e00ff */
[-C--:B------:R-:W-:Y:S01]  /*111d0*/  FMUL.FTZ R40, R41, R102.reuse ;  /* 0x0000006629287220 */ /* 0x080fe20000410000 */
[C---:B------:R-:W-:Y:S01]  /*111e0*/  FMUL.FTZ R35, R44.reuse, R99 ;  /* 0x000000632c237220 */ /* 0x040fe20000410000 */
[----:B------:R-:W-:Y:S01]  /*111f0*/  FFMA.FTZ R102, R29, R102, -R28 ;  /* 0x000000661d667223 */ /* 0x000fe2000001081c */
[-C--:B------:R-:W-:Y:S01]  /*11200*/  FMUL.FTZ R44, R44, R103.reuse ;  /* 0x000000672c2c7220 */ /* 0x080fe20000410000 */
[----:B------:R-:W-:Y:S02]  /*11210*/  IMAD.U32 R28, R104, 0x10000, RZ ;  /* 0x00010000681c7824 */ /* 0x000fe400078e00ff */
[----:B------:R-:W-:Y:S01]  /*11220*/  FMUL.FTZ R62, R43, R30 ;  /* 0x0000001e2b3e7220 */ /* 0x000fe20000410000 */
[----:B------:R-:W-:Y:S01]  /*11230*/  LOP3.LUT R100, R100, 0xffff0000, RZ, 0xc0, !PT ;  /* 0xffff000064647812 */ /* 0x000fe200078ec0ff */
[----:B------:R-:W-:Y:S01]  /*11240*/  FFMA.FTZ R42, R32, R103, -R35 ;  /* 0x00000067202a7223 */ /* 0x000fe20000010823 */
[----:B------:R-:W-:Y:S01]  /*11250*/  LOP3.LUT R104, R104, 0xffff0000, RZ, 0xc0, !PT ;  /* 0xffff000068687812 */ /* 0x000fe200078ec0ff */
[----:B------:R-:W-:Y:S01]  /*11260*/  FFMA.FTZ R44, R32, R99, R44 ;  /* 0x00000063202c7223 */ /* 0x000fe2000001002c */
[----:B------:R-:W-:Y:S01]  /*11270*/  LOP3.LUT R101, R101, 0xffff0000, RZ, 0xc0, !PT ;  /* 0xffff000065657812 */ /* 0x000fe200078ec0ff */
[-C--:B------:R-:W-:Y:S01]  /*11280*/  FMUL.FTZ R32, R43, R28.reuse ;  /* 0x0000001c2b207220 */ /* 0x080fe20000410000 */
[----:B------:R-:W-:Y:S01]  /*11290*/  LOP3.LUT R105, R105, 0xffff0000, RZ, 0xc0, !PT ;  /* 0xffff000069697812 */ /* 0x000fe200078ec0ff */
[----:B------:R-:W-:Y:S01]  /*112a0*/  FFMA.FTZ R62, R31, R28, -R62 ;  /* 0x0000001c1f3e7223 */ /* 0x000fe2000001083e */
[----:B------:R-:W-:Y:S01]  /*112b0*/  FMUL.FTZ R28, R45, R100 ;  /* 0x000000642d1c7220 */ /* 0x000fe20000410000 */
[----:B------:R-:W-:Y:S01]  /*112c0*/  FFMA.FTZ R40, R29, R98, R40 ;  /* 0x000000621d287223 */ /* 0x000fe20000010028 */
[----:B------:R-:W-:Y:S01]  /*112d0*/  FMUL.FTZ R45, R45, R104 ;  /* 0x000000682d2d7220 */ /* 0x000fe20000410000 */
[----:B------:R-:W-:Y:S01]  /*112e0*/  FFMA.FTZ R31, R31, R30, R32 ;  /* 0x0000001e1f1f7223 */ /* 0x000fe20000010020 */
[C---:B------:R-:W-:Y:S01]  /*112f0*/  FMUL.FTZ R29, R46.reuse, R101 ;  /* 0x000000652e1d7220 */ /* 0x040fe20000410000 */
[-C--:B------:R-:W-:Y:S01]  /*11300*/  FMUL.FTZ R30, R46, R105.reuse ;  /* 0x000000692e1e7220 */ /* 0x080fe20000410000 */
[C---:B------:R-:W-:Y:S01]  /*11310*/  FFMA.FTZ R100, R33.reuse, R100, R45 ;  /* 0x0000006421647223 */ /* 0x040fe2000001002d */
[----:B------:R-:W-:Y:S01]  /*11320*/  FFMA.FTZ R35, R33, R104, -R28 ;  /* 0x0000006821237223 */ /* 0x000fe2000001081c */
[C---:B------:R-:W-:Y:S01]  /*11330*/  FFMA.FTZ R46, R34.reuse, R105, -R29 ;  /* 0x00000069222e7223 */ /* 0x040fe2000001081d */
[----:B------:R-:W-:Y:S01]  /*11340*/  FFMA.FTZ R64, R34, R101, R30 ;  /* 0x0000006522407223 */ /* 0x000fe2000001001e */
[----:B------:R-:W-:-:S02]  /*11350*/  F2FP.BF16.F32.PACK_AB R28, R102, R65 ;  /* 0x00000041661c723e */ /* 0x000fc400000010ff */
[----:B------:R-:W-:Y:S02]  /*11360*/  F2FP.BF16.F32.PACK_AB R34, R100, R31 ;  /* 0x0000001f6422723e */ /* 0x000fe400000010ff */
[----:B------:R-:W-:Y:S02]  /*11370*/  F2FP.BF16.F32.PACK_AB R29, R42, R109 ;  /* 0x0000006d2a1d723e */ /* 0x000fe400000010ff */
[----:B------:R-:W-:Y:S02]  /*11380*/  F2FP.BF16.F32.PACK_AB R30, R35, R62 ;  /* 0x0000003e231e723e */ /* 0x000fe400000010ff */
[----:B------:R-:W-:Y:S02]  /*11390*/  F2FP.BF16.F32.PACK_AB R31, R46, R47 ;  /* 0x0000002f2e1f723e */ /* 0x000fe400000010ff */
[----:B------:R-:W-:Y:S02]  /*113a0*/  F2FP.BF16.F32.PACK_AB R32, R40, R67 ;  /* 0x000000432820723e */ /* 0x000fe400000010ff */
[----:B------:R-:W-:Y:S01]  /*113b0*/  F2FP.BF16.F32.PACK_AB R33, R44, R63 ;  /* 0x0000003f2c21723e */ /* 0x000fe200000010ff */
[----:B------:R2:W-:Y:S01]  /*113c0*/  STS.128 [R217], R28 ;  /* 0x0000001cd9007388 */ /* 0x0005e20000000c00 */
[----:B------:R-:W-:-:S05]  /*113d0*/  F2FP.BF16.F32.PACK_AB R35, R64, R61 ;  /* 0x0000003d4023723e */ /* 0x000fca00000010ff */
[----:B------:R2:W-:Y:S02]  /*113e0*/  STS.128 [R60+0xc400], R32 ;  /* 0x00c400203c007388 */ /* 0x0005e40000000c00 */
.L_x_1753:
[----:B------:R-:W-:Y:S05]  /*113f0*/  BSYNC B2 ;  /* 0x0000000000027941 */ /* 0x000fea0003800000 */
.L_x_1752:
[----:B------:R-:W-:Y:S05]  /*11400*/  @P2 BRA `(.L_x_1749) ;  /* 0x0000000400982947 */ /* 0x000fea0003800000 */
[----:B------:R-:W-:Y:S02]  /*11410*/  LEA.HI R107, R107, R171, RZ, 0x1d ;  /* 0x000000ab6b6b7211 */ /* 0x000fe400078fe8ff */
[----:B-1----:R-:W-:Y:S02]  /*11420*/  SHF.R.U64 R44, R24, 0x10, R25 ;  /* 0x00000010182c7819 */ /* 0x002fe40000001219 */
[----:B--2---:R-:W-:Y:S01]  /*11430*/  SHF.R.S32.HI R28, RZ, 0x1f, R107 ;  /* 0x0000001fff1c7819 */ /* 0x004fe2000001146b */
[----:B------:R-:W-:Y:S01]  /*11440*/  IMAD.SHL.U32 R29, R107, 0x8, RZ ;  /* 0x000000086b1d7824 */ /* 0x000fe200078e00ff */
[----:B------:R-:W-:Y:S02]  /*11450*/  SHF.R.U64 R42, R26, 0x10, R27 ;  /* 0x000000101a2a7819 */ /* 0x000fe4000000121b */
[----:B------:R-:W-:Y:S02]  /*11460*/  LEA.HI R107, R28, R107, RZ, 0x3 ;  /* 0x0000006b1c6b7211 */ /* 0x000fe400078f18ff */
[----:B------:R-:W-:-:S02]  /*11470*/  LOP3.LUT R28, R184, 0x38, R29, 0xf8, !PT ;  /* 0x00000038b81c7812 */ /* 0x000fc400078ef81d */
[----:B------:R-:W-:Y:S01]  /*11480*/  SHF.R.U32.HI R25, RZ, 0x10, R25 ;  /* 0x00000010ff197819 */ /* 0x000fe20000011619 */
[----:B------:R-:W-:Y:S01]  /*11490*/  IMAD.SHL.U32 R107, R107, 0x400, RZ ;  /* 0x000004006b6b7824 */ /* 0x000fe200078e00ff */
[----:B------:R-:W-:Y:S02]  /*114a0*/  LOP3.LUT R28, R28, R185, RZ, 0x3c, !PT ;  /* 0x000000b91c1c7212 */ /* 0x000fe400078e3cff */
[----:B------:R-:W-:Y:S02]  /*114b0*/  SHF.R.U64 R26, R36, 0x10, R37 ;  /* 0x00000010241a7819 */ /* 0x000fe40000001225 */
[----:B------:R-:W-:Y:S02]  /*114c0*/  LOP3.LUT R107, R107, 0x7fffe000, RZ, 0xc0, !PT ;  /* 0x7fffe0006b6b7812 */ /* 0x000fe400078ec0ff */
[----:B------:R-:W-:Y:S02]  /*114d0*/  SHF.R.U64 R24, R38, 0x10, R39 ;  /* 0x0000001026187819 */ /* 0x000fe40000001227 */
[----:B------:R-:W-:-:S02]  /*114e0*/  IADD3 R107, R28, R107, R186 ;  /* 0x0000006b1c6b7210 */ /* 0x000fc40007ffe0ba */
[----:B------:R-:W1:Y:S01]  /*114f0*/  LDS.128 R28, [R215] ;  /* 0x00000000d71c7984 */ /* 0x000e620000000c00 */
[----:B------:R-:W-:Y:S02]  /*11500*/  SHF.R.U32.HI R27, RZ, 0x10, R27 ;  /* 0x00000010ff1b7819 */ /* 0x000fe4000001161b */
[----:B------:R-:W-:Y:S01]  /*11510*/  IMAD R40, R107, 0x2, R18 ;  /* 0x000000026b287824 */ /* 0x000fe200078e0212 */
[----:B------:R-:W-:Y:S02]  /*11520*/  SHF.R.U32.HI R37, RZ, 0x10, R37 ;  /* 0x00000010ff257819 */ /* 0x000fe40000011625 */
[----:B------:R-:W-:Y:S02]  /*11530*/  PRMT R86, R86, 0x5410, R25 ;  /* 0x0000541056567816 */ /* 0x000fe40000000019 */
[----:B------:R-:W2:Y:S01]  /*11540*/  LDS.128 R32, [R40+0xc400] ;  /* 0x00c4000028207984 */ /* 0x000ea20000000c00 */
[----:B------:R-:W-:Y:S02]  /*11550*/  PRMT R81, R81, 0x5410, R26 ;  /* 0x0000541051517816 */ /* 0x000fe4000000001a */
[----:B------:R-:W-:-:S02]  /*11560*/  PRMT R83, R83, 0x5410, R24 ;  /* 0x0000541053537816 */ /* 0x000fc40000000018 */
[----:B------:R-:W-:Y:S02]  /*11570*/  PRMT R88, R88, 0x5410, R27 ;  /* 0x0000541058587816 */ /* 0x000fe4000000001b */
[----:B------:R-:W-:Y:S02]  /*11580*/  PRMT R85, R85, 0x5410, R44 ;  /* 0x0000541055557816 */ /* 0x000fe4000000002c */
[----:B------:R-:W-:Y:S01]  /*11590*/  PRMT R87, R87, 0x5410, R42 ;  /* 0x0000541057577816 */ /* 0x000fe2000000002a */
[----:B------:R-:W-:Y:S01]  /*115a0*/  IMAD.U32 R42, R81, 0x10000, RZ ;  /* 0x00010000512a7824 */ /* 0x000fe200078e00ff */
[----:B------:R-:W-:Y:S01]  /*115b0*/  PRMT R82, R82, 0x5410, R37 ;  /* 0x0000541052527816 */ /* 0x000fe20000000025 */
[----:B------:R-:W-:Y:S01]  /*115c0*/  IMAD.U32 R41, R85, 0x10000, RZ ;  /* 0x0001000055297824 */ /* 0x000fe200078e00ff */
[----:B------:R-:W-:Y:S02]  /*115d0*/  SHF.R.U32.HI R39, RZ, 0x10, R39 ;  /* 0x00000010ff277819 */ /* 0x000fe40000011627 */
[----:B------:R-:W-:Y:S01]  /*115e0*/  LOP3.LUT R81, R81, 0xffff0000, RZ, 0xc0, !PT ;  /* 0xffff000051517812 */ /* 0x000fe200078ec0ff */
[----:B------:R-:W-:Y:S01]  /*115f0*/  IMAD.U32 R43, R82, 0x10000, RZ ;  /* 0x00010000522b7824 */ /* 0x000fe200078e00ff */
[----:B------:R-:W-:-:S02]  /*11600*/  PRMT R84, R84, 0x5410, R39 ;  /* 0x0000541054547816 */ /* 0x000fc40000000027 */
[----:B------:R-:W-:Y:S02]  /*11610*/  LOP3.LUT R85, R85, 0xffff0000, RZ, 0xc0, !PT ;  /* 0xffff000055557812 */ /* 0x000fe400078ec0ff */
        /* <DEDUP_REMOVED lines=9> */
[C---:B--2---:R-:W-:Y:S01]  /*116b0*/  IMAD.U32 R31, R32.reuse, 0x10000, RZ ;  /* 0x00010000201f7824 */ /* 0x044fe200078e00ff */
[----:B------:R-:W-:Y:S01]  /*116c0*/  LOP3.LUT R32, R32, 0xffff0000, RZ, 0xc0, !PT ;  /* 0xffff000020207812 */ /* 0x000fe200078ec0ff */
[C---:B------:R-:W-:Y:S01]  /*116d0*/  IMAD.U32 R37, R33.reuse, 0x10000, RZ ;  /* 0x0001000021257824 */ /* 0x040fe200078e00ff */
[----:B------:R-:W-:Y:S01]  /*116e0*/  LOP3.LUT R33, R33, 0xffff0000, RZ, 0xc0, !PT ;  /* 0xffff000021217812 */ /* 0x000fe200078ec0ff */
[C---:B------:R-:W-:Y:S01]  /*116f0*/  FMUL.FTZ R45, R31.reuse, R42 ;  /* 0x0000002a1f2d7220 */ /* 0x040fe20000410000 */
[----:B------:R-:W-:Y:S01]  /*11700*/  FMUL.FTZ R47, R31, R41 ;  /* 0x000000291f2f7220 */ /* 0x000fe20000410000 */
[----:B------:R-:W-:-:S02]  /*11710*/  IMAD.U32 R31, R86, 0x10000, RZ ;  /* 0x00010000561f7824 */ /* 0x000fc400078e00ff */
[----:B0-----:R-:W-:Y:S01]  /*11720*/  FMUL.FTZ R61, R37, R43 ;  /* 0x0000002b253d7220 */ /* 0x001fe20000410000 */
[C---:B------:R-:W-:Y:S01]  /*11730*/  FFMA.FTZ R45, R24.reuse, R41, -R45 ;  /* 0x00000029182d7223 */ /* 0x040fe2000001082d */
[----:B------:R-:W-:Y:S02]  /*11740*/  IMAD.U32 R39, R35, 0x10000, RZ ;  /* 0x0001000023277824 */ /* 0x000fe400078e00ff */
[----:B------:R-:W-:Y:S01]  /*11750*/  FFMA.FTZ R47, R24, R42, R47 ;  /* 0x0000002a182f7223 */ /* 0x000fe2000001002f */
[----:B------:R-:W-:Y:S02]  /*11760*/  IMAD.U32 R41, R84, 0x10000, RZ ;  /* 0x0001000054297824 */ /* 0x000fe400078e00ff */
[-C--:B------:R-:W-:Y:S01]  /*11770*/  FMUL.FTZ R37, R37, R31.reuse ;  /* 0x0000001f25257220 */ /* 0x080fe20000410000 */
[----:B------:R-:W-:Y:S02]  /*11780*/  IMAD.U32 R24, R88, 0x10000, RZ ;  /* 0x0001000058187824 */ /* 0x000fe400078e00ff */
[C---:B------:R-:W-:Y:S01]  /*11790*/  FFMA.FTZ R61, R26.reuse, R31, -R61 ;  /* 0x0000001f1a3d7223 */ /* 0x040fe2000001083d */
[C---:B------:R-:W-:Y:S01]  /*117a0*/  FMUL.FTZ R31, R39.reuse, R41 ;  /* 0x00000029271f7220 */ /* 0x040fe20000410000 */
[----:B------:R-:W-:Y:S01]  /*117b0*/  FFMA.FTZ R37, R26, R43, R37 ;  /* 0x0000002b1a257223 */ /* 0x000fe20000010025 */
[----:B------:R-:W-:Y:S01]  /*117c0*/  FMUL.FTZ R42, R39, R24 ;  /* 0x00000018272a7220 */ /* 0x000fe20000410000 */
[----:B------:R-:W-:-:S02]  /*117d0*/  IMAD.U32 R38, R34, 0x10000, RZ ;  /* 0x0001000022267824 */ /* 0x000fc400078e00ff */
[----:B------:R-:W-:Y:S01]  /*117e0*/  FFMA.FTZ R39, R36, R24, -R31 ;  /* 0x0000001824277223 */ /* 0x000fe2000001081f */
[----:B------:R-:W-:Y:S01]  /*117f0*/  FMUL.FTZ R24, R32, R81 ;  /* 0x0000005120187220 */ /* 0x000fe20000410000 */
[----:B------:R-:W-:Y:S02]  /*11800*/  IMAD.U32 R26, R83, 0x10000, RZ ;  /* 0x00010000531a7824 */ /* 0x000fe400078e00ff */
[----:B------:R-:W-:Y:S01]  /*11810*/  FFMA.FTZ R41, R36, R41, R42 ;  /* 0x0000002924297223 */ /* 0x000fe2000001002a */
[-C--:B------:R-:W-:Y:S01]  /*11820*/  FMUL.FTZ R36, R32, R85.reuse ;  /* 0x0000005520247220 */ /* 0x080fe20000410000 */
[----:B------:R-:W-:Y:S01]  /*11830*/  FFMA.FTZ R32, R25, R85, -R24 ;  /* 0x0000005519207223 */ /* 0x000fe20000010818 */
[----:B------:R-:W-:Y:S01]  /*11840*/  LOP3.LUT R34, R34, 0xffff0000, RZ, 0xc0, !PT ;  /* 0xffff000022227812 */ /* 0x000fe200078ec0ff */
[----:B------:R-:W-:Y:S01]  /*11850*/  IMAD.U32 R24, R87, 0x10000, RZ ;  /* 0x0001000057187824 */ /* 0x000fe200078e00ff */
[----:B------:R-:W-:Y:S01]  /*11860*/  LOP3.LUT R35, R35, 0xffff0000, RZ, 0xc0, !PT ;  /* 0xffff000023237812 */ /* 0x000fe200078ec0ff */
[----:B------:R-:W-:Y:S01]  /*11870*/  FMUL.FTZ R42, R38, R26 ;  /* 0x0000001a262a7220 */ /* 0x000fe20000410000 */
[----:B------:R-:W-:Y:S01]  /*11880*/  LOP3.LUT R83, R83, 0xffff0000, RZ, 0xc0, !PT ;  /* 0xffff000053537812 */ /* 0x000fe200078ec0ff */
[----:B------:R-:W-:Y:S01]  /*11890*/  FFMA.FTZ R36, R25, R81, R36 ;  /* 0x0000005119247223 */ /* 0x000fe20000010024 */
[----:B------:R-:W-:Y:S01]  /*118a0*/  LOP3.LUT R84, R84, 0xffff0000, RZ, 0xc0, !PT ;  /* 0xffff000054547812 */ /* 0x000fe200078ec0ff */
[-C--:B------:R-:W-:Y:S01]  /*118b0*/  FMUL.FTZ R38, R38, R24.reuse ;  /* 0x0000001826267220 */ /* 0x080fe20000410000 */
[----:B------:R-:W-:Y:S01]  /*118c0*/  LOP3.LUT R86, R86, 0xffff0000, RZ, 0xc0, !PT ;  /* 0xffff000056567812 */ /* 0x000fe200078ec0ff */
[----:B------:R-:W-:Y:S01]  /*118d0*/  FFMA.FTZ R42, R27, R24, -R42 ;  /* 0x000000181b2a7223 */ /* 0x000fe2000001082a */
[----:B------:R-:W-:Y:S01]  /*118e0*/  LOP3.LUT R87, R87, 0xffff0000, RZ, 0xc0, !PT ;  /* 0xffff000057577812 */ /* 0x000fe200078ec0ff */
[----:B------:R-:W-:Y:S01]  /*118f0*/  FMUL.FTZ R31, R33, R82 ;  /* 0x00000052211f7220 */ /* 0x000fe20000410000 */
[----:B------:R-:W-:Y:S01]  /*11900*/  LOP3.LUT R88, R88, 0xffff0000, RZ, 0xc0, !PT ;  /* 0xffff000058587812 */ /* 0x000fe200078ec0ff */
[C---:B------:R-:W-:Y:S01]  /*11910*/  FMUL.FTZ R24, R34.reuse, R83 ;  /* 0x0000005322187220 */ /* 0x040fe20000410000 */
[----:B------:R-:W-:Y:S01]  /*11920*/  FMUL.FTZ R25, R35, R84 ;  /* 0x0000005423197220 */ /* 0x000fe20000410000 */
[----:B------:R-:W-:Y:S01]  /*11930*/  FMUL.FTZ R33, R33, R86 ;  /* 0x0000005621217220 */ /* 0x000fe20000410000 */
[-C--:B------:R-:W-:Y:S01]  /*11940*/  FMUL.FTZ R34, R34, R87.reuse ;  /* 0x0000005722227220 */ /* 0x080fe20000410000 */
[----:B------:R-:W-:Y:S01]  /*11950*/  FMUL.FTZ R35, R35, R88 ;  /* 0x0000005823237220 */ /* 0x000fe20000410000 */
[----:B------:R-:W-:Y:S01]  /*11960*/  FFMA.FTZ R86, R28, R86, -R31 ;  /* 0x000000561c567223 */ /* 0x000fe2000001081f */
        /* <DEDUP_REMOVED lines=16> */
.L_x_1749:
[----:B------:R-:W-:Y:S05]  /*11a70*/  BSYNC B1 ;  /* 0x0000000000017941 */ /* 0x000fea0003800000 */
.L_x_1748:
[----:B------:R-:W-:-:S13]  /*11a80*/  ISETP.GE.AND P0, PT, R219, R89, PT ;  /* 0x00000059db00720c */ /* 0x000fda0003f06270 */
[----:B------:R-:W-:Y:S05]  /*11a90*/  @P0 BRA `(.L_x_1729) ;  /* 0x0000001000f40947 */ /* 0x000fea0003800000 */
[----:B-12---:R-:W1:Y:S01]  /*11aa0*/  LDC R33, c[0x0][0x3f4] ;  /* 0x0000fd00ff217b82 */ /* 0x006e620000000800 */
[----:B------:R-:W-:Y:S01]  /*11ab0*/  BSSY B1, `(.L_x_1754) ;  /* 0x000006b000017945 */ /* 0x000fe20003800000 */
[-C--:B-1----:R-:W-:Y:S02]  /*11ac0*/  ISETP.GE.AND P0, PT, R16, R33.reuse, PT ;  /* 0x000000211000720c */ /* 0x082fe40003f06270 */
[-C--:B------:R-:W-:Y:S02]  /*11ad0*/  ISETP.GE.AND P1, PT, R168, R33.reuse, PT ;  /* 0x00000021a800720c */ /* 0x080fe40003f26270 */
[----:B------:R-:W-:-:S09]  /*11ae0*/  ISETP.GE.AND P2, PT, R169, R33, PT ;  /* 0x00000021a900720c */ /* 0x000fd20003f46270 */
[----:B------:R-:W-:Y:S05]  /*11af0*/  @P0 BRA `(.L_x_1755) ;  /* 0x0000000400980947 */ /* 0x000fea0003800000 */
[----:B---3--:R-:W-:Y:S02]  /*11b00*/  LEA.HI R24, R33, R198, RZ, 0x1d ;  /* 0x000000c621187211 */ /* 0x008fe400078fe8ff */
[--C-:B------:R-:W-:Y:S02]  /*11b10*/  SHF.R.U64 R35, R4, 0x10, R5.reuse ;  /* 0x0000001004237819 */ /* 0x100fe40000001205 */
[----:B------:R-:W-:Y:S01]  /*11b20*/  SHF.R.S32.HI R25, RZ, 0x1f, R24 ;  /* 0x0000001fff197819 */ /* 0x000fe20000011418 */
[----:B------:R-:W-:Y:S01]  /*11b30*/  IMAD.SHL.U32 R26, R24, 0x8, RZ ;  /* 0x00000008181a7824 */ /* 0x000fe200078e00ff */
[----:B------:R-:W-:Y:S02]  /*11b40*/  SHF.R.U32.HI R4, RZ, 0x10, R5 ;  /* 0x00000010ff047819 */ /* 0x000fe40000011605 */
[----:B------:R-:W-:Y:S02]  /*11b50*/  LEA.HI R24, R25, R24, RZ, 0x3 ;  /* 0x0000001819187211 */ /* 0x000fe400078f18ff */
[----:B------:R-:W-:-:S02]  /*11b60*/  LOP3.LUT R25, R181, 0x38, R26, 0xf8, !PT ;  /* 0x00000038b5197812 */ /* 0x000fc400078ef81a */
[--C-:B------:R-:W-:Y:S01]  /*11b70*/  SHF.R.U64 R5, R6, 0x10, R7.reuse ;  /* 0x0000001006057819 */ /* 0x100fe20000001207 */
[----:B------:R-:W-:Y:S01]  /*11b80*/  IMAD.SHL.U32 R24, R24, 0x400, RZ ;  /* 0x0000040018187824 */ /* 0x000fe200078e00ff */
[----:B------:R-:W-:Y:S02]  /*11b90*/  LOP3.LUT R25, R25, R218, RZ, 0x3c, !PT ;  /* 0x000000da19197212 */ /* 0x000fe400078e3cff */
[----:B------:R-:W-:Y:S02]  /*11ba0*/  SHF.R.U32.HI R6, RZ, 0x10, R7 ;  /* 0x00000010ff067819 */ /* 0x000fe40000011607 */
[----:B------:R-:W-:Y:S02]  /*11bb0*/  LOP3.LUT R24, R24, 0x7fffe000, RZ, 0xc0, !PT ;  /* 0x7fffe00018187812 */ /* 0x000fe400078ec0ff */
[----:B------:R-:W-:Y:S02]  /*11bc0*/  SHF.R.U64 R39, R48, 0x10, R49 ;  /* 0x0000001030277819 */ /* 0x000fe40000001231 */
[----:B------:R-:W-:-:S02]  /*11bd0*/  IADD3 R29, R25, R24, R188 ;  /* 0x00000018191d7210 */ /* 0x000fc40007ffe0bc */
[----:B------:R-:W1:Y:S01]  /*11be0*/  LDS.128 R24, [R216] ;  /* 0x00000000d8187984 */ /* 0x000e620000000c00 */
[----:B------:R-:W-:Y:S02]  /*11bf0*/  PRMT R90, R90, 0x5410, R35 ;  /* 0x000054105a5a7816 */ /* 0x000fe40000000023 */
[----:B------:R-:W-:Y:S01]  /*11c00*/  IMAD R32, R29, 0x2, R18 ;  /* 0x000000021d207824 */ /* 0x000fe200078e0212 */
[----:B------:R-:W-:Y:S02]  /*11c10*/  PRMT R91, R91, 0x5410, R4 ;  /* 0x000054105b5b7816 */ /* 0x000fe40000000004 */
[----:B------:R-:W-:Y:S02]  /*11c20*/  PRMT R92, R92, 0x5410, R5 ;  /* 0x000054105c5c7816 */ /* 0x000fe40000000005 */
[----:B------:R-:W2:Y:S01]  /*11c30*/  LDS.128 R28, [R32+0xc400] ;  /* 0x00c40000201c7984 */ /* 0x000ea20000000c00 */
[----:B------:R-:W-:Y:S01]  /*11c40*/  PRMT R93, R93, 0x5410, R6 ;  /* 0x000054105d5d7816 */ /* 0x000fe20000000006 */
[----:B------:R-:W-:Y:S01]  /*11c50*/  IMAD.U32 R40, R91, 0x10000, RZ ;  /* 0x000100005b287824 */ /* 0x000fe200078e00ff */
[----:B------:R-:W-:Y:S01]  /*11c60*/  PRMT R94, R94, 0x5410, R39 ;  /* 0x000054105e5e7816 */ /* 0x000fe20000000027 */
[----:B------:R-:W-:Y:S01]  /*11c70*/  IMAD.U32 R39, R90, 0x10000, RZ ;  /* 0x000100005a277824 */ /* 0x000fe200078e00ff */
[----:B------:R-:W-:-:S02]  /*11c80*/  SHF.R.U32.HI R48, RZ, 0x10, R49 ;  /* 0x00000010ff307819 */ /* 0x000fc40000011631 */
[--C-:B------:R-:W-:Y:S01]  /*11c90*/  SHF.R.U64 R37, R50, 0x10, R51.reuse ;  /* 0x0000001032257819 */ /* 0x100fe20000001233 */
[----:B------:R-:W-:Y:S01]  /*11ca0*/  IMAD.U32 R38, R94, 0x10000, RZ ;  /* 0x000100005e267824 */ /* 0x000fe200078e00ff */
[----:B------:R-:W-:Y:S02]  /*11cb0*/  SHF.R.U32.HI R50, RZ, 0x10, R51 ;  /* 0x00000010ff327819 */ /* 0x000fe40000011633 */
[----:B------:R-:W-:Y:S02]  /*11cc0*/  PRMT R95, R95, 0x5410, R48 ;  /* 0x000054105f5f7816 */ /* 0x000fe40000000030 */
[----:B------:R-:W-:Y:S02]  /*11cd0*/  PRMT R97, R97, 0x5410, R50 ;  /* 0x0000541061617816 */ /* 0x000fe40000000032 */
[----:B------:R-:W-:Y:S02]  /*11ce0*/  PRMT R96, R96, 0x5410, R37 ;  /* 0x0000541060607816 */ /* 0x000fe40000000025 */
[----:B------:R-:W-:-:S02]  /*11cf0*/  LOP3.LUT R90, R90, 0xffff0000, RZ, 0xc0, !PT ;  /* 0xffff00005a5a7812 */ /* 0x000fc400078ec0ff */
        /* <DEDUP_REMOVED lines=30> */
[C---:B------:R-:W-:Y:S01]  /*11ee0*/  FMUL.FTZ R4, R28.reuse, R90 ;  /* 0x0000005a1c047220 */ /* 0x040fe20000410000 */
[-C--:B------:R-:W-:Y:S01]  /*11ef0*/  FMUL.FTZ R28, R28, R94.reuse ;  /* 0x0000005e1c1c7220 */ /* 0x080fe20000410000 */
[----:B------:R-:W-:Y:S01]  /*11f00*/  IMAD.U32 R6, R92, 0x10000, RZ ;  /* 0x000100005c067824 */ /* 0x000fe200078e00ff */
[----:B------:R-:W-:Y:S01]  /*11f10*/  LOP3.LUT R30, R30, 0xffff0000, RZ, 0xc0, !PT ;  /* 0xffff00001e1e7812 */ /* 0x000fe200078ec0ff */
[----:B------:R-:W-:Y:S01]  /*11f20*/  FFMA.FTZ R94, R5, R94, -R4 ;  /* 0x0000005e055e7223 */ /* 0x000fe20000010804 */
[----:B------:R-:W-:Y:S01]  /*11f30*/  IMAD.U32 R4, R96, 0x10000, RZ ;  /* 0x0001000060047824 */ /* 0x000fe200078e00ff */
[----:B------:R-:W-:Y:S01]  /*11f40*/  LOP3.LUT R95, R95, 0xffff0000, RZ, 0xc0, !PT ;  /* 0xffff00005f5f7812 */ /* 0x000fe200078ec0ff */
[----:B------:R-:W-:Y:S01]  /*11f50*/  FMUL.FTZ R40, R36, R6 ;  /* 0x0000000624287220 */ /* 0x000fe20000410000 */
[----:B------:R-:W-:Y:S01]  /*11f60*/  LOP3.LUT R92, R92, 0xffff0000, RZ, 0xc0, !PT ;  /* 0xffff00005c5c7812 */ /* 0x000fe200078ec0ff */
[----:B------:R-:W-:Y:S01]  /*11f70*/  FMUL.FTZ R36, R36, R4 ;  /* 0x0000000424247220 */ /* 0x000fe20000410000 */
[----:B------:R-:W-:Y:S01]  /*11f80*/  LOP3.LUT R31, R31, 0xffff0000, RZ, 0xc0, !PT ;  /* 0xffff00001f1f7812 */ /* 0x000fe200078ec0ff */
[----:B------:R-:W-:Y:S01]  /*11f90*/  FFMA.FTZ R39, R34, R38, R39 ;  /* 0x0000002622277223 */ /* 0x000fe20000010027 */
[----:B------:R-:W-:Y:S01]  /*11fa0*/  LOP3.LUT R96, R96, 0xffff0000, RZ, 0xc0, !PT ;  /* 0xffff000060607812 */ /* 0x000fe200078ec0ff */
[----:B------:R-:W-:Y:S01]  /*11fb0*/  FFMA.FTZ R40, R7, R4, -R40 ;  /* 0x0000000407287223 */ /* 0x000fe20000010828 */
[----:B------:R-:W-:Y:S01]  /*11fc0*/  LOP3.LUT R93, R93, 0xffff0000, RZ, 0xc0, !PT ;  /* 0xffff00005d5d7812 */ /* 0x000fe200078ec0ff */
[----:B------:R-:W-:Y:S01]  /*11fd0*/  FMUL.FTZ R27, R29, R91 ;  /* 0x0000005b1d1b7220 */ /* 0x000fe20000410000 */
[----:B------:R-:W-:Y:S01]  /*11fe0*/  LOP3.LUT R97, R97, 0xffff0000, RZ, 0xc0, !PT ;  /* 0xffff000061617812 */ /* 0x000fe200078ec0ff */
[----:B------:R-:W-:Y:S01]  /*11ff0*/  FMUL.FTZ R38, R29, R95 ;  /* 0x0000005f1d267220 */ /* 0x000fe20000410000 */
[----:B------:R-:W-:Y:S01]  /*12000*/  FFMA.FTZ R28, R5, R90, R28 ;  /* 0x0000005a051c7223 */ /* 0x000fe2000001001c */
[C---:B------:R-:W-:Y:S01]  /*12010*/  FMUL.FTZ R4, R30.reuse, R92 ;  /* 0x0000005c1e047220 */ /* 0x040fe20000410000 */
[----:B------:R-:W-:Y:S01]  /*12020*/  FFMA.FTZ R36, R7, R6, R36 ;  /* 0x0000000607247223 */ /* 0x000fe20000010024 */
[-C--:B------:R-:W-:Y:S01]  /*12030*/  FMUL.FTZ R5, R30, R96.reuse ;  /* 0x000000601e057220 */ /* 0x080fe20000410000 */
[C---:B------:R-:W-:Y:S01]  /*12040*/  FMUL.FTZ R29, R31.reuse, R93 ;  /* 0x0000005d1f1d7220 */ /* 0x040fe20000410000 */
[----:B------:R-:W-:Y:S01]  /*12050*/  FMUL.FTZ R6, R31, R97 ;  /* 0x000000611f067220 */ /* 0x000fe20000410000 */
[----:B------:R-:W-:Y:S01]  /*12060*/  FFMA.FTZ R34, R24, R95, -R27 ;  /* 0x0000005f18227223 */ /* 0x000fe2000001081b */
        /* <DEDUP_REMOVED lines=15> */
.L_x_1755:
[----:B------:R-:W-:Y:S05]  /*12160*/  BSYNC B1 ;  /* 0x0000000000017941 */ /* 0x000fea0003800000 */
.L_x_1754:
[----:B------:R-:W-:Y:S04]  /*12170*/  BSSY B1, `(.L_x_1756) ;  /* 0x0000068000017945 */ /* 0x000fe80003800000 */
[----:B------:R-:W-:Y:S05]  /*12180*/  @P1 BRA `(.L_x_1757) ;  /* 0x0000000400981947 */ /* 0x000fea0003800000 */
[----:B-1----:R-:W-:Y:S02]  /*12190*/  LEA.HI R4, R33, R170, RZ, 0x1d ;  /* 0x000000aa21047211 */ /* 0x002fe400078fe8ff */
[----:B------:R-:W-:Y:S02]  /*121a0*/  SHF.R.U64 R34, R52, 0x10, R53 ;  /* 0x0000001034227819 */ /* 0x000fe40000001235 */
[----:B------:R-:W-:Y:S01]  /*121b0*/  SHF.R.S32.HI R5, RZ, 0x1f, R4 ;  /* 0x0000001fff057819 */ /* 0x000fe20000011404 */
[----:B------:R-:W-:Y:S01]  /*121c0*/  IMAD.SHL.U32 R6, R4, 0x8, RZ ;  /* 0x0000000804067824 */ /* 0x000fe200078e00ff */
[----:B---3--:R-:W-:Y:S02]  /*121d0*/  SHF.R.U64 R30, R8, 0x10, R9 ;  /* 0x00000010081e7819 */ /* 0x008fe40000001209 */
[----:B------:R-:W-:Y:S02]  /*121e0*/  LEA.HI R4, R5, R4, RZ, 0x3 ;  /* 0x0000000405047211 */ /* 0x000fe400078f18ff */
[----:B------:R-:W-:-:S02]  /*121f0*/  LOP3.LUT R5, R181, 0x38, R6, 0xf8, !PT ;  /* 0x00000038b5057812 */ /* 0x000fc400078ef806 */
[----:B------:R-:W-:Y:S01]  /*12200*/  SHF.R.U32.HI R9, RZ, 0x10, R9 ;  /* 0x00000010ff097819 */ /* 0x000fe20000011609 */
[----:B------:R-:W-:Y:S01]  /*12210*/  IMAD.SHL.U32 R4, R4, 0x400, RZ ;  /* 0x0000040004047824 */ /* 0x000fe200078e00ff */
[----:B------:R-:W-:Y:S02]  /*12220*/  LOP3.LUT R5, R5, R218, RZ, 0x3c, !PT ;  /* 0x000000da05057212 */ /* 0x000fe400078e3cff */
[----:B------:R-:W-:Y:S02]  /*12230*/  PRMT R77, R77, 0x5410, R34 ;  /* 0x000054104d4d7816 */ /* 0x000fe40000000022 */
[----:B------:R-:W-:Y:S02]  /*12240*/  LOP3.LUT R4, R4, 0x7fffe000, RZ, 0xc0, !PT ;  /* 0x7fffe00004047812 */ /* 0x000fe400078ec0ff */
[----:B------:R-:W-:Y:S01]  /*12250*/  PRMT R73, R73, 0x5410, R30 ;  /* 0x0000541049497816 */ /* 0x000fe2000000001e */
[----:B------:R-:W-:Y:S01]  /*12260*/  IMAD.U32 R34, R77, 0x10000, RZ ;  /* 0x000100004d227824 */ /* 0x000fe200078e00ff */
[----:B------:R-:W-:-:S02]  /*12270*/  IADD3 R25, R5, R4, R188 ;  /* 0x0000000405197210 */ /* 0x000fc40007ffe0bc */
[----:B------:R-:W1:Y:S01]  /*12280*/  LDS.128 R4, [R214] ;  /* 0x00000000d6047984 */ /* 0x000e620000000c00 */
[----:B------:R-:W-:Y:S01]  /*12290*/  SHF.R.U32.HI R53, RZ, 0x10, R53 ;  /* 0x00000010ff357819 */ /* 0x000fe20000011635 */
[----:B------:R-:W-:Y:S01]  /*122a0*/  IMAD.U32 R35, R73, 0x10000, RZ ;  /* 0x0001000049237824 */ /* 0x000fe200078e00ff */
[----:B------:R-:W-:Y:S01]  /*122b0*/  SHF.R.U64 R32, R54, 0x10, R55 ;  /* 0x0000001036207819 */ /* 0x000fe20000001237 */
[----:B------:R-:W-:Y:S01]  /*122c0*/  IMAD R28, R25, 0x2, R18 ;  /* 0x00000002191c7824 */ /* 0x000fe200078e0212 */
[----:B------:R-:W-:Y:S02]  /*122d0*/  SHF.R.U64 R8, R10, 0x10, R11 ;  /* 0x000000100a087819 */ /* 0x000fe4000000120b */
[----:B------:R-:W-:Y:S02]  /*122e0*/  PRMT R74, R74, 0x5410, R9 ;  /* 0x000054104a4a7816 */ /* 0x000fe40000000009 */
[----:B------:R-:W2:Y:S01]  /*122f0*/  LDS.128 R24, [R28+0xc400] ;  /* 0x00c400001c187984 */ /* 0x000ea20000000c00 */
[----:B------:R-:W-:-:S02]  /*12300*/  SHF.R.U32.HI R55, RZ, 0x10, R55 ;  /* 0x00000010ff377819 */ /* 0x000fc40000011637 */
[----:B------:R-:W-:Y:S01]  /*12310*/  SHF.R.U32.HI R11, RZ, 0x10, R11 ;  /* 0x00000010ff0b7819 */ /* 0x000fe2000001160b */
[----:B------:R-:W-:Y:S01]  /*12320*/  IMAD.U32 R36, R74, 0x10000, RZ ;  /* 0x000100004a247824 */ /* 0x000fe200078e00ff */
[----:B------:R-:W-:Y:S02]  /*12330*/  PRMT R78, R78, 0x5410, R53 ;  /* 0x000054104e4e7816 */ /* 0x000fe40000000035 */
[----:B------:R-:W-:Y:S02]  /*12340*/  PRMT R75, R75, 0x5410, R8 ;  /* 0x000054104b4b7816 */ /* 0x000fe40000000008 */
[----:B------:R-:W-:Y:S02]  /*12350*/  PRMT R80, R80, 0x5410, R55 ;  /* 0x0000541050507816 */ /* 0x000fe40000000037 */
[----:B------:R-:W-:Y:S02]  /*12360*/  PRMT R76, R76, 0x5410, R11 ;  /* 0x000054104c4c7816 */ /* 0x000fe4000000000b */
[----:B------:R-:W-:-:S02]  /*12370*/  PRMT R79, R79, 0x5410, R32 ;  /* 0x000054104f4f7816 */ /* 0x000fc40000000020 */
[----:B------:R-:W-:Y:S02]  /*12380*/  LOP3.LUT R73, R73, 0xffff0000, RZ, 0xc0, !PT ;  /* 0xffff000049497812 */ /* 0x000fe400078ec0ff */
        /* <DEDUP_REMOVED lines=20> */
[----:B------:R-:W-:Y:S02]  /*124d0*/  IMAD.U32 R32, R27, 0x10000, RZ ;  /* 0x000100001b207824 */ /* 0x000fe400078e00ff */
[-C--:B------:R-:W-:Y:S01]  /*124e0*/  FMUL.FTZ R30, R30, R29.reuse ;  /* 0x0000001d1e1e7220 */ /* 0x080fe20000410000 */
[----:B------:R-:W-:Y:S02]  /*124f0*/  IMAD.U32 R34, R76, 0x10000, RZ ;  /* 0x000100004c227824 */ /* 0x000fe400078e00ff */
[C---:B------:R-:W-:Y:S01]  /*12500*/  FFMA.FTZ R38, R9.reuse, R29, -R38 ;  /* 0x0000001d09267223 */ /* 0x040fe20000010826 */
[----:B------:R-:W-:Y:S02]  /*12510*/  IMAD.U32 R8, R80, 0x10000, RZ ;  /* 0x0001000050087824 */ /* 0x000fe400078e00ff */
[----:B------:R-:W-:Y:S01]  /*12520*/  FFMA.FTZ R36, R9, R36, R30 ;  /* 0x0000002409247223 */ /* 0x000fe2000001001e */
[----:B------:R-:W-:Y:S01]  /*12530*/  FMUL.FTZ R40, R32, R34 ;  /* 0x0000002220287220 */ /* 0x000fe20000410000 */
[----:B------:R-:W-:Y:S01]  /*12540*/  FMUL.FTZ R9, R24, R73 ;  /* 0x0000004918097220 */ /* 0x000fe20000410000 */
[-C--:B------:R-:W-:Y:S01]  /*12550*/  FMUL.FTZ R29, R32, R8.reuse ;  /* 0x00000008201d7220 */ /* 0x080fe20000410000 */
[----:B------:R-:W-:Y:S01]  /*12560*/  LOP3.LUT R78, R78, 0xffff0000, RZ, 0xc0, !PT ;  /* 0xffff00004e4e7812 */ /* 0x000fe200078ec0ff */
[----:B------:R-:W-:Y:S01]  /*12570*/  FFMA.FTZ R40, R11, R8, -R40 ;  /* 0x000000080b287223 */ /* 0x000fe20000010828 */
[----:B------:R-:W-:-:S02]  /*12580*/  IMAD.U32 R31, R26, 0x10000, RZ ;  /* 0x000100001a1f7824 */ /* 0x000fc400078e00ff */
[----:B------:R-:W-:Y:S01]  /*12590*/  FFMA.FTZ R34, R11, R34, R29 ;  /* 0x000000220b227223 */ /* 0x000fe2000001001d */
[-C--:B------:R-:W-:Y:S01]  /*125a0*/  FMUL.FTZ R11, R24, R77.reuse ;  /* 0x0000004d180b7220 */ /* 0x080fe20000410000 */
[----:B------:R-:W-:Y:S01]  /*125b0*/  FFMA.FTZ R24, R4, R77, -R9 ;  /* 0x0000004d04187223 */ /* 0x000fe20000010809 */
[----:B------:R-:W-:Y:S02]  /*125c0*/  IMAD.U32 R9, R75, 0x10000, RZ ;  /* 0x000100004b097824 */ /* 0x000fe400078e00ff */
[----:B------:R-:W-:Y:S01]  /*125d0*/  FMUL.FTZ R32, R25, R74 ;  /* 0x0000004a19207220 */ /* 0x000fe20000410000 */
        /* <DEDUP_REMOVED lines=8> */
[----:B------:R-:W-:Y:S01]  /*12660*/  FFMA.FTZ R30, R4, R73, R11 ;  /* 0x00000049041e7223 */ /* 0x000fe2000001000b */
[----:B------:R-:W-:Y:S01]  /*12670*/  LOP3.LUT R79, R79, 0xffff0000, RZ, 0xc0, !PT ;  /* 0xffff00004f4f7812 */ /* 0x000fe200078ec0ff */
[C---:B------:R-:W-:Y:S01]  /*12680*/  FFMA.FTZ R11, R5.reuse, R78, -R32 ;  /* 0x0000004e050b7223 */ /* 0x040fe20000010820 */
[----:B------:R-:W-:Y:S01]  /*12690*/  LOP3.LUT R80, R80, 0xffff0000, RZ, 0xc0, !PT ;  /* 0xffff000050507812 */ /* 0x000fe200078ec0ff */
[----:B------:R-:W-:Y:S01]  /*126a0*/  FFMA.FTZ R25, R5, R74, R25 ;  /* 0x0000004a05197223 */ /* 0x000fe20000010019 */
[C---:B------:R-:W-:Y:S01]  /*126b0*/  FFMA.FTZ R29, R10.reuse, R8, -R29 ;  /* 0x000000080a1d7223 */ /* 0x040fe2000001081d */
        /* <DEDUP_REMOVED lines=19> */
.L_x_1757:
[----:B------:R-:W-:Y:S05]  /*127f0*/  BSYNC B1 ;  /* 0x0000000000017941 */ /* 0x000fea0003800000 */
.L_x_1756:
[----:B------:R-:W-:Y:S05]  /*12800*/  @P2 BRA `(.L_x_1729) ;  /* 0x0000000400982947 */ /* 0x000fea0003800000 */
[----:B------:R-:W-:Y:S02]  /*12810*/  LEA.HI R33, R33, R171, RZ, 0x1d ;  /* 0x000000ab21217211 */ /* 0x000fe400078fe8ff */
[----:B-1-3--:R-:W-:Y:S02]  /*12820*/  SHF.R.U64 R26, R58, 0x10, R59 ;  /* 0x000000103a1a7819 */ /* 0x00afe4000000123b */
        /* <DEDUP_REMOVED lines=10> */
[----:B------:R-:W-:Y:S02]  /*128d0*/  PRMT R71, R71, 0x5410, R26 ;  /* 0x0000541047477816 */ /* 0x000fe4000000001a */
[----:B------:R-:W-:-:S02]  /*128e0*/  IADD3 R9, R5, R6, R188 ;  /* 0x0000000605097210 */ /* 0x000fc40007ffe0bc */
[----:B------:R-:W1:Y:S01]  /*128f0*/  LDS.128 R4, [R213] ;  /* 0x00000000d5047984 */ /* 0x000e620000000c00 */
[----:B------:R-:W-:Y:S02]  /*12900*/  SHF.R.U64 R30, R56, 0x10, R57 ;  /* 0x00000010381e7819 */ /* 0x000fe40000001239 */
[----:B------:R-:W-:Y:S01]  /*12910*/  IMAD R24, R9, 0x2, R18 ;  /* 0x0000000209187824 */ /* 0x000fe200078e0212 */
[----:B------:R-:W-:Y:S02]  /*12920*/  SHF.R.U32.HI R14, RZ, 0x10, R15 ;  /* 0x00000010ff0e7819 */ /* 0x000fe4000001160f */
[----:B------:R-:W-:Y:S02]  /*12930*/  PRMT R26, R0, 0x5410, R25 ;  /* 0x00005410001a7816 */ /* 0x000fe40000000019 */
[----:B------:R-:W2:Y:S01]  /*12940*/  LDS.128 R8, [R24+0xc400] ;  /* 0x00c4000018087984 */ /* 0x000ea20000000c00 */
[----:B------:R-:W-:Y:S02]  /*12950*/  PRMT R69, R69, 0x5410, R30 ;  /* 0x0000541045457816 */ /* 0x000fe4000000001e */
[----:B------:R-:W-:Y:S01]  /*12960*/  PRMT R31, R21, 0x5410, R14 ;  /* 0x00005410151f7816 */ /* 0x000fe2000000000e */
[----:B------:R-:W-:Y:S01]  /*12970*/  IMAD.U32 R27, R26, 0x10000, RZ ;  /* 0x000100001a1b7824 */ /* 0x000fe200078e00ff */
[----:B------:R-:W-:Y:S01]  /*12980*/  SHF.R.U32.HI R57, RZ, 0x10, R57 ;  /* 0x00000010ff397819 */ /* 0x000fe20000011639 */
[----:B------:R-:W-:Y:S01]  /*12990*/  IMAD.U32 R25, R69, 0x10000, RZ ;  /* 0x0001000045197824 */ /* 0x000fe200078e00ff */
[----:B------:R-:W-:Y:S01]  /*129a0*/  PRMT R28, R3, 0x5410, R28 ;  /* 0x00005410031c7816 */ /* 0x000fe2000000001c */
[----:B------:R-:W-:Y:S01]  /*129b0*/  IMAD.U32 R32, R31, 0x10000, RZ ;  /* 0x000100001f207824 */ /* 0x000fe200078e00ff */
[----:B------:R-:W-:-:S02]  /*129c0*/  SHF.R.U32.HI R59, RZ, 0x10, R59 ;  /* 0x00000010ff3b7819 */ /* 0x000fc4000001163b */
[----:B------:R-:W-:Y:S01]  /*129d0*/  PRMT R70, R70, 0x5410, R57 ;  /* 0x0000541046467816 */ /* 0x000fe20000000039 */
[----:B------:R-:W-:Y:S01]  /*129e0*/  IMAD.U32 R29, R28, 0x10000, RZ ;  /* 0x000100001c1d7824 */ /* 0x000fe200078e00ff */
[----:B------:R-:W-:Y:S02]  /*129f0*/  PRMT R72, R72, 0x5410, R59 ;  /* 0x0000541048487816 */ /* 0x000fe4000000003b */
[----:B------:R-:W-:Y:S02]  /*12a00*/  PRMT R30, R20, 0x5410, R13 ;  /* 0x00005410141e7816 */ /* 0x000fe4000000000d */
        /* <DEDUP_REMOVED lines=16> */
[-C--:B------:R-:W-:Y:S01]  /*12b10*/  FMUL.FTZ R35, R14, R25.reuse ;  /* 0x000000190e237220 */ /* 0x080fe20000410000 */
[C---:B------:R-:W-:Y:S01]  /*12b20*/  IMAD.U32 R14, R70.reuse, 0x10000, RZ ;  /* 0x00010000460e7824 */ /* 0x040fe200078e00ff */
[----:B------:R-:W-:Y:S01]  /*12b30*/  LOP3.LUT R70, R70, 0xffff0000, RZ, 0xc0, !PT ;  /* 0xffff000046467812 */ /* 0x000fe200078ec0ff */
[----:B------:R-:W-:Y:S01]  /*12b40*/  FFMA.FTZ R33, R0, R25, -R33 ;  /* 0x0000001900217223 */ /* 0x000fe20000010821 */
[----:B------:R-:W-:Y:S01]  /*12b50*/  FMUL.FTZ R25, R15, R29 ;  /* 0x0000001d0f197220 */ /* 0x000fe20000410000 */
[----:B------:R-:W-:-:S02]  /*12b60*/  IMAD.U32 R21, R11, 0x10000, RZ ;  /* 0x000100000b157824 */ /* 0x000fc400078e00ff */
[----:B------:R-:W-:Y:S01]  /*12b70*/  FFMA.FTZ R35, R0, R27, R35 ;  /* 0x0000001b00237223 */ /* 0x000fe20000010023 */
[----:B------:R-:W-:Y:S02]  /*12b80*/  IMAD.U32 R0, R72, 0x10000, RZ ;  /* 0x0001000048007824 */ /* 0x000fe400078e00ff */
[-C--:B------:R-:W-:Y:S01]  /*12b90*/  FMUL.FTZ R15, R15, R14.reuse ;  /* 0x0000000e0f0f7220 */ /* 0x080fe20000410000 */
[----:B------:R-:W-:Y:S01]  /*12ba0*/  FFMA.FTZ R25, R12, R14, -R25 ;  /* 0x0000000e0c197223 */ /* 0x000fe20000010819 */
[C---:B------:R-:W-:Y:S01]  /*12bb0*/  FMUL.FTZ R14, R21.reuse, R32 ;  /* 0x00000020150e7220 */ /* 0x040fe20000410000 */
[-C--:B------:R-:W-:Y:S01]  /*12bc0*/  FMUL.FTZ R27, R21, R0.reuse ;  /* 0x00000000151b7220 */ /* 0x080fe20000410000 */
[----:B------:R-:W-:Y:S02]  /*12bd0*/  IMAD.U32 R20, R10, 0x10000, RZ ;  /* 0x000100000a147824 */ /* 0x000fe400078e00ff */
[----:B------:R-:W-:Y:S01]  /*12be0*/  FFMA.FTZ R15, R12, R29, R15 ;  /* 0x0000001d0c0f7223 */ /* 0x000fe2000001000f */
[----:B------:R-:W-:Y:S01]  /*12bf0*/  FFMA.FTZ R21, R13, R0, -R14 ;  /* 0x000000000d157223 */ /* 0x000fe2000001080e */
[C---:B------:R-:W-:Y:S01]  /*12c00*/  FMUL.FTZ R0, R8.reuse, R26 ;  /* 0x0000001a08007220 */ /* 0x040fe20000410000 */
[----:B------:R-:W-:Y:S01]  /*12c10*/  FMUL.FTZ R14, R8, R69 ;  /* 0x00000045080e7220 */ /* 0x000fe20000410000 */
[----:B------:R-:W-:-:S02]  /*12c20*/  IMAD.U32 R8, R30, 0x10000, RZ ;  /* 0x000100001e087824 */ /* 0x000fc400078e00ff */
[----:B------:R-:W-:Y:S01]  /*12c30*/  FFMA.FTZ R27, R13, R32, R27 ;  /* 0x000000200d1b7223 */ /* 0x000fe2000001001b */
[C---:B------:R-:W-:Y:S01]  /*12c40*/  FFMA.FTZ R12, R3.reuse, R69, -R0 ;  /* 0x00000045030c7223 */ /* 0x040fe20000010800 */
[----:B------:R-:W-:Y:S01]  /*12c50*/  FFMA.FTZ R14, R3, R26, R14 ;  /* 0x0000001a030e7223 */ /* 0x000fe2000001000e */
[----:B------:R-:W-:Y:S02]  /*12c60*/  IMAD.U32 R0, R71, 0x10000, RZ ;  /* 0x0001000047007824 */ /* 0x000fe400078e00ff */
[----:B------:R-:W-:Y:S01]  /*12c70*/  FMUL.FTZ R26, R20, R8 ;  /* 0x00000008141a7220 */ /* 0x000fe20000410000 */
[----:B------:R-:W-:Y:S01]  /*12c80*/  FMUL.FTZ R13, R9, R28 ;  /* 0x0000001c090d7220 */ /* 0x000fe20000410000 */
[----:B------:R-:W-:Y:S01]  /*12c90*/  LOP3.LUT R10, R10, 0xffff0000, RZ, 0xc0, !PT ;  /* 0xffff00000a0a7812 */ /* 0x000fe200078ec0ff */
[-C--:B------:R-:W-:Y:S01]  /*12ca0*/  FMUL.FTZ R20, R20, R0.reuse ;  /* 0x0000000014147220 */ /* 0x080fe20000410000 */
        /* <DEDUP_REMOVED lines=8> */
[----:B------:R-:W-:Y:S01]  /*12d30*/  FFMA.FTZ R20, R5, R8, R20 ;  /* 0x0000000805147223 */ /* 0x000fe20000010014 */
[----:B------:R-:W-:Y:S01]  /*12d40*/  LOP3.LUT R72, R72, 0xffff0000, RZ, 0xc0, !PT ;  /* 0xffff000048487812 */ /* 0x000fe200078ec0ff */
[C---:B------:R-:W-:Y:S01]  /*12d50*/  FMUL.FTZ R5, R10.reuse, R3 ;  /* 0x000000030a057220 */ /* 0x040fe20000410000 */
[C---:B------:R-:W-:Y:S01]  /*12d60*/  FMUL.FTZ R4, R11.reuse, R0 ;  /* 0x000000000b047220 */ /* 0x040fe20000410000 */
[----:B------:R-:W-:Y:S01]  /*12d70*/  FMUL.FTZ R10, R10, R71 ;  /* 0x000000470a0a7220 */ /* 0x000fe20000410000 */
[----:B------:R-:W-:Y:S01]  /*12d80*/  F2FP.BF16.F32.PACK_AB R8, R14, R35 ;  /* 0x000000230e08723e */ /* 0x000fe200000010ff */
        /* <DEDUP_REMOVED lines=14> */
.L_x_1729:
[----:B------:R-:W-:Y:S05]  /*12e70*/  BSYNC B0 ;  /* 0x0000000000007941 */ /* 0x000fea0003800000 */
.L_x_1707:
        /* <DEDUP_REMOVED lines=8> */
.L_x_1705:
[----:B01-3--:R-:W3:Y:S02]  /*12f00*/  LDL R0, [R1+0x30] ;  /* 0x0000300001007983 */ /* 0x00bee40000100800 */
[----:B---3--:R-:W-:-:S13]  /*12f10*/  R2UR UR4, R0 ;  /* 0x00000000000472ca */ /* 0x008fda00000e0000 */
[----:B------:R-:W-:-:S05]  /*12f20*/  IMAD.U32 R0, RZ, RZ, UR4 ;  /* 0x00000004ff007e24 */ /* 0x000fca000f8e00ff */
[----:B------:R-:W-:-:S13]  /*12f30*/  ISETP.NE.AND P0, PT, R0, 0x3, PT ;  /* 0x000000030000780c */ /* 0x000fda0003f05270 */
[----:B------:R-:W-:Y:S05]  /*12f40*/  @!P0 BRA `(.L_x_1758) ;  /* 0x0000000000048947 */ /* 0x000fea0003800000 */
[----:B------:R-:W-:Y:S01]  /*12f50*/  BPT.TRAP 0x1 ;  /* 0x000000040000795c */ /* 0x000fe20000300000 */
.L_x_1758:
[----:B--2-4-:R-:W-:Y:S01]  /*12f60*/  IMAD R9, R160, 0x8, R18 ;  /* 0x00000008a0097824 */ /* 0x014fe200078e0212 */
[----:B------:R-:W-:-:S04]  /*12f70*/  SHF.L.U32 R0, R163, 0x1f, RZ ;  /* 0x0000001fa3007819 */ /* 0x000fc800000006ff */
[----:B------:R0:W1:Y:S01]  /*12f80*/  SYNCS.PHASECHK.TRANS64.TRYWAIT P1, [R9+URZ+0x2a830], R0 ;  /* 0x02a83000090075a7 */ /* 0x000062000802017f */
[----:B------:R-:W-:Y:S05]  /*12f90*/  @!P0 BRA `(.L_x_1759) ;  /* 0x0000000000048947 */ /* 0x000fea0003800000 */
[----:B------:R-:W-:Y:S01]  /*12fa0*/  BPT.TRAP 0x1 ;  /* 0x000000040000795c */ /* 0x000fe20000300000 */
.L_x_1759:
[----:B-1----:R-:W-:Y:S05]  /*12fb0*/  @P1 BRA `(.L_x_1760) ;  /* 0x0000000000081947 */ /* 0x002fea0003800000 */
[----:B------:R-:W1:Y:S02]  /*12fc0*/  SYNCS.PHASECHK.TRANS64.TRYWAIT P1, [R9+URZ+0x2a830], R0 ;  /* 0x02a83000090075a7 */ /* 0x000e64000802017f */
[----:B-1----:R-:W-:Y:S05]  /*12fd0*/  @!P1 BRA `(.L_x_1761) ;  /* 0x0000016800409947 */ /* 0x002fea0003800000 */
.L_x_1760:
        /* <DEDUP_REMOVED lines=40> */
[----:B------:R-:W-:Y:S01]  /*13260*/  UIADD3 UR36, UR4, 0x806, URZ ;  /* 0x0000080604247890 */ /* 0x000fe2000fffe03f */
[----:B0-----:R-:W-:Y:S01]  /*13270*/  IMAD.U32 R10, RZ, RZ, UR8 ;  /* 0x00000008ff0a7e24 */ /* 0x001fe2000f8e00ff */
[----:B------:R-:W-:Y:S01]  /*13280*/  UMOV UR37, 0x40000040 ;  /* 0x4000004000257882 */ /* 0x000fe20000000000 */
        /* <DEDUP_REMOVED lines=54> */
[----:B------:R-:W-:-:S02]  /*135f0*/  IMAD.MOV.U32 R7, RZ, RZ, 0x40000040 ;  /* 0x40000040ff077424 */ /* 0x000fc400078e00ff */
[----:B------:R-:W-:Y:S01]  /*13600*/  IMAD.U32 R11, RZ, RZ, UR9 ;  /* 0x00000009ff0b7e24 */ /* 0x000fe2000f8e00ff */
        /* <DEDUP_REMOVED lines=41> */
.L_x_1762:
[----:B------:R-:W0:Y:S01]  /*138a0*/  LDC R200, c[0x0][0x448] ;  /* 0x00011200ffc87b82 */ /* 0x000e220000000800 */
[----:B------:R-:W-:Y:S01]  /*138b0*/  IMAD.IADD R0, R191, 0x1, R187 ;  /* 0x00000001bf007824 */ /* 0x000fe200078e02bb */
[----:B------:R-:W-:Y:S01]  /*138c0*/  LOP3.LUT R22, R22, 0xffefffff, RZ, 0xc0, !PT ;  /* 0xffefffff16167812 */ /* 0x000fe200078ec0ff */
[----:B------:R-:W-:Y:S01]  /*138d0*/  IMAD.MOV.U32 R5, RZ, RZ, -0x60 ;  /* 0xffffffa0ff057424 */ /* 0x000fe200078e00ff */
[----:B------:R-:W-:Y:S01]  /*138e0*/  ULDC UR4, c[0x0][0x9dc] ;  /* 0x0002770000047ab9 */ /* 0x000fe20000000800 */
[----:B------:R-:W-:Y:S02]  /*138f0*/  IMAD.MOV.U32 R7, RZ, RZ, R0 ;  /* 0x000000ffff077224 */ /* 0x000fe400078e0000 */
[----:B------:R-:W-:Y:S01]  /*13900*/  IMAD R5, R2, R5, 0x61 ;  /* 0x0000006102057424 */ /* 0x000fe200078e0205 */
[----:B------:R-:W1:Y:S03]  /*13910*/  LDC.64 R12, c[0x0][0x9e0] ;  /* 0x00027800ff0c7b82 */ /* 0x000e660000000a00 */
[----:B------:R-:W-:Y:S01]  /*13920*/  VIADD R73, R5, 0xffffffff ;  /* 0xffffffff05497836 */ /* 0x000fe20000000000 */
[----:B0-----:R-:W-:-:S13]  /*13930*/  ISETP.NE.AND P1, PT, R200, 0x1, PT ;  /* 0x00000001c800780c */ /* 0x001fda0003f25270 */
[----:B------:R-:W0:Y:S01]  /*13940*/  @P1 LDC R3, c[0x0][0x44c] ;  /* 0x00011300ff031b82 */ /* 0x000e220000000800 */
[----:B------:R-:W-:-:S04]  /*13950*/  @P1 LOP3.LUT R22, R22, 0x100000, RZ, 0xfc, !PT ;  /* 0x0010000016161812 */ /* 0x000fc800078efcff */
[----:B------:R-:W-:-:S03]  /*13960*/  LOP3.LUT R22, R22, 0xfff7ffff, RZ, 0xc0, !PT ;  /* 0xfff7ffff16167812 */ /* 0x000fc600078ec0ff */
[----:B------:R-:W2:Y:S01]  /*13970*/  @P1 LDC R4, c[0x0][0x450] ;  /* 0x00011400ff041b82 */ /* 0x000ea20000000800 */
[----:B0-----:R-:W-:-:S04]  /*13980*/  @P1 IMAD.HI.U32 R3, R0, R3, RZ ;  /* 0x0000000300031227 */ /* 0x001fc800078e00ff */
[----:B------:R-:W-:Y:S01]  /*13990*/  IMAD R0, R2, -0x60, R167 ;  /* 0xffffffa002007824 */ /* 0x000fe200078e02a7 */
[----:B--2---:R-:W-:Y:S01]  /*139a0*/  @P1 SHF.R.U32.HI R7, RZ, R4, R3 ;  /* 0x00000004ff071219 */ /* 0x004fe20000011603 */
[----:B------:R-:W-:Y:S01]  /*139b0*/  VIADD R3, R9, 0x2a840 ;  /* 0x0002a84009037836 */ /* 0x000fe20000000000 */
[----:B-1----:R-:W-:Y:S01]  /*139c0*/  ISETP.GE.AND P1, PT, R13, 0x1, PT ;  /* 0x000000010d00780c */ /* 0x002fe20003f26270 */
[----:B------:R-:W-:Y:S02]  /*139d0*/  IMAD R4, R190, -0x2, R5 ;  /* 0xfffffffebe047824 */ /* 0x000fe400078e0205 */
[----:B------:R-:W0:Y:S01]  /*139e0*/  SHFL.IDX PT, R6, R7, RZ, 0x1c1f ;  /* 0x001c1fff07067589 */ /* 0x000e2200000e0000 */
[----:B------:R-:W-:Y:S01]  /*139f0*/  PRMT R3, R172, 0x654, R3 ;  /* 0x00000654ac037816 */ /* 0x000fe20000000003 */
[----:B------:R-:W-:Y:S01]  /*13a00*/  IMAD.U32 R9, RZ, RZ, UR4 ;  /* 0x00000004ff097e24 */ /* 0x000fe2000f8e00ff */
[----:B------:R-:W-:Y:S01]  /*13a10*/  IADD3 R11, -R166, R4, R167 ;  /* 0x00000004a60b7210 */ /* 0x000fe20007ffe1a7 */
[----:B------:R-:W-:Y:S01]  /*13a20*/  VIADD R74, R4, 0xffffffff ;  /* 0xffffffff044a7836 */ /* 0x000fe20000000000 */
[----:B------:R1:W-:Y:S03]  /*13a30*/  SYNCS.ARRIVE.TRANS64.RED.A1T0 RZ, [R3+URZ], RZ ;  /* 0x000000ff03ff79a7 */ /* 0x0003e6000810043f */
[----:B------:R-:W-:-:S02]  /*13a40*/  IMAD.IADD R15, R11, 0x1, R12 ;  /* 0x000000010b0f7824 */ /* 0x000fc400078e020c */
[----:B------:R-:W-:Y:S01]  /*13a50*/  @P1 LOP3.LUT R22, R22, 0x80000, RZ, 0xfc, !PT ;  /* 0x0008000016161812 */ /* 0x000fe200078efcff */
[----:B-1----:R-:W-:Y:S01]  /*13a60*/  VIADD R3, R0, 0x60 ;  /* 0x0000006000037836 */ /* 0x002fe20000000000 */
[----:B------:R-:W-:-:S03]  /*13a70*/  LOP3.LUT R0, RZ, R9, RZ, 0x33, !PT ;  /* 0x00000009ff007212 */ /* 0x000fc600078e33ff */
[----:B------:R-:W-:Y:S02]  /*13a80*/  IMAD R100, R190, -0x2, R3 ;  /* 0xfffffffebe647824 */ /* 0x000fe400078e0203 */
[----:B------:R-:W-:-:S04]  /*13a90*/  IMAD.IADD R21, R11, 0x1, R0 ;  /* 0x000000010b157824 */ /* 0x000fc800078e0200 */
[----:B0-----:R-:W-:Y:S01]  /*13aa0*/  IMAD.IADD R3, R21, 0x1, R6 ;  /* 0x0000000115037824 */ /* 0x001fe200078e0206 */
[----:B------:R-:W-:Y:S01]  /*13ab0*/  VIADDMNMX R72, R6, R15, R100, PT ;  /* 0x0000000f06487246 */ /* 0x000fe20003800164 */
[----:B------:R-:W-:Y:S06]  /*13ac0*/  @!P1 BRA `(.L_x_1763) ;  /* 0x00000000004c9947 */ /* 0x000fec0003800000 */
[----:B------:R-:W-:Y:S01]  /*13ad0*/  IADD3 R0, -R166, R167, R6 ;  /* 0x000000a7a6007210 */ /* 0x000fe20007ffe106 */
[----:B------:R-:W-:Y:S03]  /*13ae0*/  BSSY B0, `(.L_x_1764) ;  /* 0x000000e000007945 */ /* 0x000fe60003800000 */
        /* <DEDUP_REMOVED lines=9> */
.L_x_1765:
[----:B------:R-:W-:-:S13]  /*13b80*/  ISETP.NE.AND P1, PT, R13, 0x1, PT ;  /* 0x000000010d00780c */ /* 0x000fda0003f25270 */
[----:B------:R-:W0:Y:S02]  /*13b90*/  @P1 LDC.64 R4, c[0x0][0x9e8] ;  /* 0x00027a00ff041b82 */ /* 0x000e240000000a00 */
[----:B0-----:R-:W-:-:S05]  /*13ba0*/  @P1 IMAD.HI.U32 R4, R0, R4, RZ ;  /* 0x0000000400041227 */ /* 0x001fca00078e00ff */
[----:B------:R-:W-:-:S07]  /*13bb0*/  @P1 SHF.R.U32.HI R0, RZ, R5, R4 ;  /* 0x00000005ff001219 */ /* 0x000fce0000011604 */
.L_x_1766:
[----:B------:R-:W-:Y:S05]  /*13bc0*/  BSYNC B0 ;  /* 0x0000000000007941 */ /* 0x000fea0003800000 */
.L_x_1764:
[----:B------:R-:W-:-:S05]  /*13bd0*/  IMAD R0, R0, R13, R74 ;  /* 0x0000000d00007224 */ /* 0x000fca00078e024a */
[----:B------:R-:W-:Y:S02]  /*13be0*/  VIMNMX R3, R3, R0, !PT ;  /* 0x0000000003037248 */ /* 0x000fe40007fe0100 */
[----:B------:R-:W-:-:S07]  /*13bf0*/  VIADDMNMX R72, R0, R13, R72, PT ;  /* 0x0000000d00487246 */ /* 0x000fce0003800148 */
.L_x_1763:
        /* <DEDUP_REMOVED lines=31> */
[C---:B------:R-:W-:Y:S02]  /*13df0*/  ISETP.LT.OR P2, PT, R72.reuse, 0x1a, P2 ;  /* 0x0000001a4800780c */ /* 0x040fe40001741670 */
        /* <DEDUP_REMOVED lines=65> */
[----:B------:R-:W-:Y:S02]  /*14210*/  P2R R11, PR, RZ, 0x10 ;  /* 0x00000010ff0b7803 */ /* 0x000fe40000000000 */
[----:B------:R-:W-:Y:S02]  /*14220*/  FSEL R64, R64, -INF , !P2 ;  /* 0xff80000040407808 */ /* 0x000fe40005000000 */
[----:B------:R-:W-:Y:S02]  /*14230*/  ISETP.GE.AND P2, PT, R73, 0x52, PT ;  /* 0x000000524900780c */ /* 0x000fe40003f46270 */
[----:B0-----:R-:W-:Y:S02]  /*14240*/  VIADDMNMX R100, R4, R15, R100, PT ;  /* 0x0000000f04647246 */ /* 0x001fe40003800164 */
        /* <DEDUP_REMOVED lines=13> */
[----:B------:R-:W-:Y:S01]  /*14320*/  ISETP.GT.AND P5, PT, R3, 0x59, !P5 ;  /* 0x000000590300780c */ /* 0x000fe20006fa4270 */
[----:B------:R-:W-:-:S03]  /*14330*/  IMAD.IADD R3, R21, 0x1, R4 ;  /* 0x0000000115037824 */ /* 0x000fc600078e0204 */
[----:B------:R-:W-:-:S04]  /*14340*/  ISETP.LT.OR P5, PT, R72, 0x5a, P5 ;  /* 0x0000005a4800780c */ /* 0x000fc80002fa1670 */
[----:B------:R-:W-:Y:S02]  /*14350*/  FSEL R24, R69, -INF , !P5 ;  /* 0xff80000045187808 */ /* 0x000fe40006800000 */
[----:B------:R-:W-:-:S13]  /*14360*/  ISETP.GE.AND P5, PT, R13, 0x1, PT ;  /* 0x000000010d00780c */ /* 0x000fda0003fa6270 */
[----:B------:R-:W-:Y:S05]  /*14370*/  @!P5 BRA `(.L_x_1767) ;  /* 0x00000000004cd947 */ /* 0x000fea0003800000 */
        /* <DEDUP_REMOVED lines=11> */
.L_x_1769:
[----:B------:R-:W-:-:S13]  /*14430*/  ISETP.NE.AND P5, PT, R13, 0x1, PT ;  /* 0x000000010d00780c */ /* 0x000fda0003fa5270 */
[----:B------:R-:W0:Y:S02]  /*14440*/  @P5 LDC.64 R4, c[0x0][0x9e8] ;  /* 0x00027a00ff045b82 */ /* 0x000e240000000a00 */
[----:B0-----:R-:W-:-:S05]  /*14450*/  @P5 IMAD.HI.U32 R4, R7, R4, RZ ;  /* 0x0000000407045227 */ /* 0x001fca00078e00ff */
[----:B------:R-:W-:-:S07]  /*14460*/  @P5 SHF.R.U32.HI R7, RZ, R5, R4 ;  /* 0x00000005ff075219 */ /* 0x000fce0000011604 */
.L_x_1770:
[----:B------:R-:W-:Y:S05]  /*14470*/  BSYNC B0 ;  /* 0x0000000000007941 */ /* 0x000fea0003800000 */
.L_x_1768:
[----:B------:R-:W-:-:S05]  /*14480*/  IMAD R4, R7, R13, R74 ;  /* 0x0000000d07047224 */ /* 0x000fca00078e024a */
[----:B------:R-:W-:Y:S02]  /*14490*/  VIMNMX R3, R3, R4, !PT ;  /* 0x0000000403037248 */ /* 0x000fe40007fe0100 */
[----:B------:R-:W-:-:S07]  /*144a0*/  VIADDMNMX R100, R4, R13, R100, PT ;  /* 0x0000000d04647246 */ /* 0x000fce0003800164 */
.L_x_1767:
[C---:B------:R-:W-:Y:S01]  /*144b0*/  ISETP.GT.AND P1, PT, R3.reuse, 0x1, !P1 ;  /* 0x000000010300780c */ /* 0x040fe20004f24270 */
[----:B------:R-:W-:Y:S01]  /*144c0*/  ULDC UR4, c[0x0][0x988] ;  /* 0x0002620000047ab9 */ /* 0x000fe20000000800 */
[----:B------:R-:W-:Y:S02]  /*144d0*/  ISETP.GT.AND P6, PT, R3, 0x8, !P6 ;  /* 0x000000080300780c */ /* 0x000fe400077c4270 */
[C---:B------:R-:W-:Y:S02]  /*144e0*/  ISETP.LT.OR P1, PT, R100.reuse, 0x2, P1 ;  /* 0x000000026400780c */ /* 0x040fe40000f21670 */
[----:B------:R-:W-:Y:S02]  /*144f0*/  ISETP.LT.OR P6, PT, R100, 0x9, P6 ;  /* 0x000000096400780c */ /* 0x000fe400037c1670 */
[----:B------:R-:W-:Y:S02]  /*14500*/  FSEL R82, R27, -INF , !P1 ;  /* 0xff8000001b527808 */ /* 0x000fe40004800000 */
[----:B------:R-:W-:-:S02]  /*14510*/  ISETP.NE.AND P1, PT, R11, RZ, PT ;  /* 0x000000ff0b00720c */ /* 0x000fc40003f25270 */
[----:B------:R-:W-:Y:S02]  /*14520*/  FSEL R30, R30, -INF , !P6 ;  /* 0xff8000001e1e7808 */ /* 0x000fe40007000000 */
[----:B------:R-:W-:Y:S02]  /*14530*/  ISETP.GT.AND P1, PT, R3, 0x9, !P1 ;  /* 0x000000090300780c */ /* 0x000fe40004f24270 */
[----:B------:R-:W-:Y:S02]  /*14540*/  FMNMX.FTZ R5, R156, R104, !PT ;  /* 0x000000689c057209 */ /* 0x000fe40007810000 */
        /* <DEDUP_REMOVED lines=8> */
[----:B------:R-:W-:-:S02]  /*145d0*/  ISETP.NE.AND P5, PT, R75, RZ, PT ;  /* 0x000000ff4b00720c */ /* 0x000fc40003fa5270 */
        /* <DEDUP_REMOVED lines=8> */
[----:B------:R-:W-:Y:S02]  /*14660*/  ISETP.GT.AND P1, PT, R3, 0x18, !P6 ;  /* 0x000000180300780c */ /* 0x000fe40007724270 */
[----:B------:R-:W-:Y:S02]  /*14670*/  ISETP.NE.AND P6, PT, R76, RZ, PT ;  /* 0x000000ff4c00720c */ /* 0x000fe40003fc5270 */
        /* <DEDUP_REMOVED lines=35> */
[----:B------:R-:W-:Y:S01]  /*148b0*/  FSEL R72, R47, -INF , !P1 ;  /* 0xff8000002f487808 */ /* 0x000fe20004800000 */
[----:B------:R-:W-:Y:S01]  /*148c0*/  IMAD.MOV.U32 R47, RZ, RZ, R187 ;  /* 0x000000ffff2f7224 */ /* 0x000fe200078e00bb */
[----:B------:R-:W-:Y:S02]  /*148d0*/  ISETP.NE.AND P1, PT, R45, RZ, PT ;  /* 0x000000ff2d00720c */ /* 0x000fe40003f25270 */
[----:B------:R-:W-:-:S02]  /*148e0*/  FMNMX.FTZ R5, R68, R5, !PT ;  /* 0x0000000544057209 */ /* 0x000fc40007810000 */
[C---:B------:R-:W-:Y:S02]  /*148f0*/  ISETP.GT.AND P1, PT, R3.reuse, 0x30, !P1 ;  /* 0x000000300300780c */ /* 0x040fe40004f24270 */
[----:B------:R-:W-:Y:S01]  /*14900*/  FMNMX.FTZ R7, R24, R5, !PT ;  /* 0x0000000518077209 */ /* 0x000fe20007810000 */
[----:B------:R-:W-:Y:S01]  /*14910*/  IMAD.U32 R5, RZ, RZ, UR4 ;  /* 0x00000004ff057e24 */ /* 0x000fe2000f8e00ff */
[----:B------:R-:W-:Y:S02]  /*14920*/  ISETP.LT.OR P1, PT, R100, 0x31, P1 ;  /* 0x000000316400780c */ /* 0x000fe40000f21670 */
[----:B------:R-:W-:Y:S01]  /*14930*/  ISETP.GT.AND P4, PT, R3, RZ, !P4 ;  /* 0x000000ff0300720c */ /* 0x000fe20006784270 */
[----:B------:R-:W0:Y:S01]  /*14940*/  SHFL.BFLY PT, R4, R7, 0x2, 0x1f ;  /* 0x0c401f0007047f89 */ /* 0x000e2200000e0000 */
[----:B------:R-:W-:Y:S02]  /*14950*/  FSEL R50, R50, -INF , !P1 ;  /* 0xff80000032327808 */ /* 0x000fe40004800000 */
[----:B------:R-:W-:-:S02]  /*14960*/  ISETP.NE.AND P1, PT, R81, RZ, PT ;  /* 0x000000ff5100720c */ /* 0x000fc40003f25270 */
[----:B------:R-:W-:Y:S02]  /*14970*/  ISETP.LT.OR P4, PT, R100, 0x1, P4 ;  /* 0x000000016400780c */ /* 0x000fe40002781670 */
[----:B------:R-:W-:Y:S02]  /*14980*/  ISETP.GT.AND P1, PT, R3, 0x31, !P1 ;  /* 0x000000310300780c */ /* 0x000fe40004f24270 */
[----:B------:R-:W-:Y:S02]  /*14990*/  FSEL R26, R26, -INF , !P4 ;  /* 0xff8000001a1a7808 */ /* 0x000fe40006000000 */
[----:B------:R-:W-:Y:S02]  /*149a0*/  ISETP.LT.OR P1, PT, R100, 0x32, P1 ;  /* 0x000000326400780c */ /* 0x000fe40000f21670 */
[----:B------:R-:W-:Y:S02]  /*149b0*/  ISETP.NE.AND P5, PT, R57, RZ, PT ;  /* 0x000000ff3900720c */ /* 0x000fe40003fa5270 */
[----:B------:R-:W-:-:S02]  /*149c0*/  FSEL R84, R51, -INF , !P1 ;  /* 0xff80000033547808 */ /* 0x000fc40004800000 */
[----:B------:R-:W-:Y:S02]  /*149d0*/  ISETP.NE.AND P1, PT, R49, RZ, PT ;  /* 0x000000ff3100720c */ /* 0x000fe40003f25270 */
[C---:B------:R-:W-:Y:S02]  /*149e0*/  ISETP.GT.AND P2, PT, R3.reuse, 0x51, !P2 ;  /* 0x000000510300780c */ /* 0x040fe40005744270 */
[C---:B------:R-:W-:Y:S02]  /*149f0*/  ISETP.GT.AND P1, PT, R3.reuse, 0x38, !P1 ;  /* 0x000000380300780c */ /* 0x040fe40004f24270 */
[----:B------:R-:W-:Y:S02]  /*14a00*/  ISETP.GT.AND P3, PT, R3, 0x58, !P3 ;  /* 0x000000580300780c */ /* 0x000fe40005f64270 */
[----:B------:R-:W-:Y:S02]  /*14a10*/  ISETP.LT.OR P1, PT, R100, 0x39, P1 ;  /* 0x000000396400780c */ /* 0x000fe40000f21670 */
[----:B0-----:R-:W-:-:S02]  /*14a20*/  FMNMX.FTZ R11, R7, R4, !PT ;  /* 0x00000004070b7209 */ /* 0x001fc40007810000 */
[----:B------:R-:W-:Y:S02]  /*14a30*/  FSEL R54, R54, -INF , !P1 ;  /* 0xff80000036367808 */ /* 0x000fe40004800000 */
[----:B------:R-:W-:Y:S01]  /*14a40*/  ISETP.NE.AND P1, PT, R83, RZ, PT ;  /* 0x000000ff5300720c */ /* 0x000fe20003f25270 */
[----:B------:R-:W0:Y:S01]  /*14a50*/  SHFL.BFLY PT, R4, R11, 0x1, 0x1f ;  /* 0x0c201f000b047f89 */ /* 0x000e2200000e0000 */
[----:B------:R-:W-:Y:S02]  /*14a60*/  FMNMX.FTZ R7, R26, R82, !PT ;  /* 0x000000521a077209 */ /* 0x000fe40007810000 */
[----:B------:R-:W-:Y:S02]  /*14a70*/  ISETP.GT.AND P1, PT, R3, 0x39, !P1 ;  /* 0x000000390300780c */ /* 0x000fe40004f24270 */
[----:B------:R-:W-:Y:S02]  /*14a80*/  FMNMX.FTZ R7, R30, R7, !PT ;  /* 0x000000071e077209 */ /* 0x000fe40007810000 */
[----:B------:R-:W-:-:S02]  /*14a90*/  ISETP.LT.OR P1, PT, R100, 0x3a, P1 ;  /* 0x0000003a6400780c */ /* 0x000fc40000f21670 */
[----:B------:R-:W-:Y:S02]  /*14aa0*/  FMNMX.FTZ R7, R80, R7, !PT ;  /* 0x0000000750077209 */ /* 0x000fe40007810000 */
[----:B------:R-:W-:Y:S02]  /*14ab0*/  FSEL R88, R55, -INF , !P1 ;  /* 0xff80000037587808 */ /* 0x000fe40004800000 */
[----:B------:R-:W-:Y:S02]  /*14ac0*/  ISETP.NE.AND P1, PT, R53, RZ, PT ;  /* 0x000000ff3500720c */ /* 0x000fe40003f25270 */
[C---:B------:R-:W-:Y:S02]  /*14ad0*/  ISETP.LT.OR P2, PT, R100.reuse, 0x52, P2 ;  /* 0x000000526400780c */ /* 0x040fe40001741670 */
[----:B------:R-:W-:Y:S02]  /*14ae0*/  ISETP.GT.AND P1, PT, R3, 0x40, !P1 ;  /* 0x000000400300780c */ /* 0x000fe40004f24270 */
[----:B------:R-:W-:-:S02]  /*14af0*/  ISETP.LT.OR P3, PT, R100, 0x59, P3 ;  /* 0x000000596400780c */ /* 0x000fc40001f61670 */
[----:B------:R-:W-:Y:S02]  /*14b00*/  ISETP.LT.OR P1, PT, R100, 0x41, P1 ;  /* 0x000000416400780c */ /* 0x000fe40000f21670 */
[----:B------:R-:W-:Y:S02]  /*14b10*/  FSEL R70, R70, -INF , !P3 ;  /* 0xff80000046467808 */ /* 0x000fe40005800000 */
[----:B------:R-:W-:Y:S02]  /*14b20*/  FSEL R58, R58, -INF , !P1 ;  /* 0xff8000003a3a7808 */ /* 0x000fe40004800000 */
[----:B------:R-:W-:Y:S02]  /*14b30*/  ISETP.GT.AND P1, PT, R3, 0x41, !P6 ;  /* 0x000000410300780c */ /* 0x000fe40007724270 */
[----:B0-----:R-:W-:Y:S02]  /*14b40*/  FMNMX.FTZ R4, R11, R4, !PT ;  /* 0x000000040b047209 */ /* 0x001fe40007810000 */
[----:B------:R-:W-:-:S02]  /*14b50*/  ISETP.LT.OR P1, PT, R100, 0x42, P1 ;  /* 0x000000426400780c */ /* 0x000fc40000f21670 */
[----:B------:R-:W-:Y:S01]  /*14b60*/  FMNMX.FTZ R11, R34, R7, !PT ;  /* 0x00000007220b7209 */ /* 0x000fe20007810000 */
[----:B------:R-:W-:Y:S01]  /*14b70*/  FMUL.FTZ R15, R4, R5 ;  /* 0x00000005040f7220 */ /* 0x000fe20000410000 */
[----:B------:R-:W-:Y:S02]  /*14b80*/  FSEL R92, R59, -INF , !P1 ;  /* 0xff8000003b5c7808 */ /* 0x000fe40004800000 */
[----:B------:R-:W-:Y:S02]  /*14b90*/  ISETP.GT.AND P1, PT, R3, 0x48, !P5 ;  /* 0x000000480300780c */ /* 0x000fe40006f24270 */
[----:B------:R-:W-:Y:S02]  /*14ba0*/  FMNMX.FTZ R11, R78, R11, !PT ;  /* 0x0000000b4e0b7209 */ /* 0x000fe40007810000 */
[----:B------:R-:W-:Y:S02]  /*14bb0*/  ISETP.LT.OR P1, PT, R100, 0x49, P1 ;  /* 0x000000496400780c */ /* 0x000fe40000f21670 */
[----:B------:R-:W-:-:S02]  /*14bc0*/  FMNMX.FTZ R11, R38, R11, !PT ;  /* 0x0000000b260b7209 */ /* 0x000fc40007810000 */
[----:B------:R-:W-:Y:S02]  /*14bd0*/  FSEL R62, R62, -INF , !P1 ;  /* 0xff8000003e3e7808 */ /* 0x000fe40004800000 */
[----:B------:R-:W-:Y:S02]  /*14be0*/  FSETP.NEU.FTZ.AND P1, PT, R4, -INF , PT ;  /* 0xff8000000400780b */ /* 0x000fe40003f3d000 */
[----:B------:R-:W-:Y:S02]  /*14bf0*/  FMNMX.FTZ R11, R76, R11, !PT ;  /* 0x0000000b4c0b7209 */ /* 0x000fe40007810000 */
[----:B------:R-:W-:Y:S02]  /*14c00*/  FSEL R39, R15, RZ, P1 ;  /* 0x000000ff0f277208 */ /* 0x000fe40000800000 */
[----:B------:R-:W-:Y:S02]  /*14c10*/  FMNMX.FTZ R15, R42, R11, !PT ;  /* 0x0000000b2a0f7209 */ /* 0x000fe40007810000 */
[----:B------:R-:W-:Y:S01]  /*14c20*/  ISETP.NE.AND P5, PT, R85, RZ, PT ;  /* 0x000000ff5500720c */ /* 0x000fe20003fa5270 */
[--C-:B------:R-:W-:Y:S01]  /*14c30*/  FFMA.FTZ R36, R36, R5, -R39.reuse ;  /* 0x0000000524247223 */ /* 0x100fe20000010827 */
[----:B------:R-:W-:Y:S01]  /*14c40*/  FMNMX.FTZ R15, R74, R15, !PT ;  /* 0x0000000f4a0f7209 */ /* 0x000fe20007810000 */
[-CC-:B------:R-:W-:Y:S01]  /*14c50*/  FFMA.FTZ R29, R32, R5.reuse, -R39.reuse ;  /* 0x00000005201d7223 */ /* 0x180fe20000010827 */
[----:B------:R-:W-:Y:S01]  /*14c60*/  ISETP.GT.AND P1, PT, R3, 0x49, !P5 ;  /* 0x000000490300780c */ /* 0x000fe20006f24270 */
[--C-:B------:R-:W-:Y:S01]  /*14c70*/  FFMA.FTZ R27, R0, R5, -R39.reuse ;  /* 0x00000005001b7223 */ /* 0x100fe20000010827 */
[----:B------:R-:W-:Y:S01]  /*14c80*/  FMNMX.FTZ R15, R46, R15, !PT ;  /* 0x0000000f2e0f7209 */ /* 0x000fe20007810000 */
[-CC-:B------:R-:W-:Y:S01]  /*14c90*/  FFMA.FTZ R31, R20, R5.reuse, -R39.reuse ;  /* 0x00000005141f7223 */ /* 0x180fe20000010827 */
[----:B------:R-:W-:Y:S01]  /*14ca0*/  ISETP.LT.OR P1, PT, R100, 0x4a, P1 ;  /* 0x0000004a6400780c */ /* 0x000fe20000f21670 */
[--C-:B------:R-:W-:Y:S01]  /*14cb0*/  FFMA.FTZ R156, R156, R5, -R39.reuse ;  /* 0x000000059c9c7223 */ /* 0x100fe20000010827 */
[----:B------:R-:W-:Y:S01]  /*14cc0*/  FMNMX.FTZ R15, R72, R15, !PT ;  /* 0x0000000f480f7209 */ /* 0x000fe20007810000 */
[-CC-:B------:R-:W-:Y:S01]  /*14cd0*/  FFMA.FTZ R104, R104, R5.reuse, -R39.reuse ;  /* 0x0000000568687223 */ /* 0x180fe20000010827 */
[----:B------:R-:W-:Y:S01]  /*14ce0*/  ISETP.NE.AND P6, PT, R61, RZ, PT ;  /* 0x000000ff3d00720c */ /* 0x000fe20003fc5270 */
[--C-:B------:R-:W-:Y:S01]  /*14cf0*/  FFMA.FTZ R37, R6, R5, -R39.reuse ;  /* 0x0000000506257223 */ /* 0x100fe20000010827 */
[----:B------:R-:W-:Y:S01]  /*14d00*/  FMNMX.FTZ R21, R50, R15, !PT ;  /* 0x0000000f32157209 */ /* 0x000fe20007810000 */
[--C-:B------:R-:W-:Y:S01]  /*14d10*/  FFMA.FTZ R158, R98, R5, -R39.reuse ;  /* 0x00000005629e7223 */ /* 0x100fe20000010827 */
[----:B------:R-:W-:Y:S01]  /*14d20*/  FSEL R102, R63, -INF , !P1 ;  /* 0xff8000003f667808 */ /* 0x000fe20004800000 */
[----:B------:R-:W-:Y:S01]  /*14d30*/  MUFU.EX2 R156, R156 ;  /* 0x0000009c009c7308 */ /* 0x000fe20000000800 */
[----:B------:R-:W-:Y:S01]  /*14d40*/  FMNMX.FTZ R21, R84, R21, !PT ;  /* 0x0000001554157209 */ /* 0x000fe20007810000 */
[-CC-:B------:R-:W-:Y:S01]  /*14d50*/  FFMA.FTZ R96, R96, R5.reuse, -R39.reuse ;  /* 0x0000000560607223 */ /* 0x180fe20000010827 */
[----:B------:R-:W-:Y:S01]  /*14d60*/  ISETP.GT.AND P1, PT, R3, 0x50, !P6 ;  /* 0x000000500300780c */ /* 0x000fe20007724270 */
[--C-:B------:R-:W-:Y:S01]  /*14d70*/  FFMA.FTZ R152, R94, R5, -R39.reuse ;  /* 0x000000055e987223 */ /* 0x100fe20000010827 */
[----:B------:R-:W-:Y:S01]  /*14d80*/  FMNMX.FTZ R21, R54, R21, !PT ;  /* 0x0000001536157209 */ /* 0x000fe20007810000 */
[--C-:B------:R-:W-:Y:S01]  /*14d90*/  FFMA.FTZ R90, R90, R5, -R39.reuse ;  /* 0x000000055a5a7223 */ /* 0x100fe20000010827 */
[----:B------:R-:W-:Y:S01]  /*14da0*/  ISETP.LT.OR P1, PT, R100, 0x51, P1 ;  /* 0x000000516400780c */ /* 0x000fe20000f21670 */
[----:B------:R-:W0:Y:S01]  /*14db0*/  MUFU.EX2 R7, R104 ;  /* 0x0000006800077308 */ /* 0x000e220000000800 */
[----:B------:R-:W-:Y:S01]  /*14dc0*/  FMNMX.FTZ R21, R88, R21, !PT ;  /* 0x0000001558157209 */ /* 0x000fe20007810000 */
[-CC-:B------:R-:W-:Y:S01]  /*14dd0*/  FFMA.FTZ R154, R86, R5.reuse, -R39.reuse ;  /* 0x00000005569a7223 */ /* 0x180fe20000010827 */
[----:B------:R-:W-:Y:S01]  /*14de0*/  ISETP.NE.AND P5, PT, R65, RZ, PT ;  /* 0x000000ff4100720c */ /* 0x000fe20003fa5270 */
[--C-:B------:R-:W-:Y:S01]  /*14df0*/  FFMA.FTZ R35, R10, R5, -R39.reuse ;  /* 0x000000050a237223 */ /* 0x100fe20000010827 */
[----:B------:R-:W-:Y:S01]  /*14e00*/  FMNMX.FTZ R25, R58, R21, !PT ;  /* 0x000000153a197209 */ /* 0x000fe20007810000 */
[--C-:B------:R-:W-:Y:S01]  /*14e10*/  FFMA.FTZ R148, R40, R5, -R39.reuse ;  /* 0x0000000528947223 */ /* 0x100fe20000010827 */
[----:B------:R-:W-:Y:S01]  /*14e20*/  FSEL R66, R66, -INF , !P1 ;  /* 0xff80000042427808 */ /* 0x000fe20004800000 */
[----:B------:R1:W-:Y:S01]  /*14e30*/  MUFU.EX2 R21, R36 ;  /* 0x0000002400157308 */ /* 0x0003e20000000800 */
[----:B------:R-:W-:Y:S01]  /*14e40*/  FMNMX.FTZ R25, R92, R25, !PT ;  /* 0x000000195c197209 */ /* 0x000fe20007810000 */
[-CC-:B------:R-:W-:Y:S01]  /*14e50*/  FFMA.FTZ R33, R14, R5.reuse, -R39.reuse ;  /* 0x000000050e217223 */ /* 0x180fe20000010827 */
[----:B------:R-:W-:Y:S01]  /*14e60*/  ISETP.GT.AND P4, PT, R3, 0x59, !P5 ;  /* 0x000000590300780c */ /* 0x000fe20006f84270 */
[--C-:B------:R-:W-:Y:S01]  /*14e70*/  FFMA.FTZ R150, R44, R5, -R39.reuse ;  /* 0x000000052c967223 */ /* 0x100fe20000010827 */
[----:B------:R-:W-:Y:S01]  /*14e80*/  FMNMX.FTZ R25, R62, R25, !PT ;  /* 0x000000193e197209 */ /* 0x000fe20007810000 */
[----:B------:R-:W-:Y:S01]  /*14e90*/  FFMA.FTZ R144, R48, R5, -R39 ;  /* 0x0000000530907223 */ /* 0x000fe20000010827 */
[----:B------:R-:W-:Y:S01]  /*14ea0*/  ISETP.LT.OR P4, PT, R100, 0x5a, P4 ;  /* 0x0000005a6400780c */ /* 0x000fe20002781670 */
[----:B------:R-:W2:Y:S01]  /*14eb0*/  MUFU.EX2 R158, R158 ;  /* 0x0000009e009e7308 */ /* 0x000ea20000000800 */
[----:B------:R-:W-:Y:S01]  /*14ec0*/  FMNMX.FTZ R25, R102, R25, !PT ;  /* 0x0000001966197209 */ /* 0x000fe20007810000 */
[----:B0-----:R-:W-:Y:S01]  /*14ed0*/  FADD.FTZ R43, R156, R7 ;  /* 0x000000079c2b7221 */ /* 0x001fe20000010000 */
[----:B-1----:R-:W-:Y:S01]  /*14ee0*/  FSEL R36, R67, -INF , !P2 ;  /* 0xff80000043247808 */ /* 0x002fe20005000000 */
[--C-:B------:R-:W-:Y:S01]  /*14ef0*/  FFMA.FTZ R146, R52, R5, -R39.reuse ;  /* 0x0000000534927223 */ /* 0x100fe20000010827 */
[----:B------:R-:W-:Y:S01]  /*14f00*/  FMNMX.FTZ R3, R66, R25, !PT ;  /* 0x0000001942037209 */ /* 0x000fe20007810000 */
[--C-:B------:R-:W-:Y:S01]  /*14f10*/  FFMA.FTZ R140, R56, R5, -R39.reuse ;  /* 0x00000005388c7223 */ /* 0x100fe20000010827 */
[----:B------:R-:W-:Y:S01]  /*14f20*/  FSEL R32, R71, -INF , !P4 ;  /* 0xff80000047207808 */ /* 0x000fe20006000000 */
[----:B------:R-:W0:Y:S01]  /*14f30*/  MUFU.EX2 R11, R96 ;  /* 0x00000060000b7308 */ /* 0x000e220000000800 */
[----:B------:R-:W-:Y:S01]  /*14f40*/  FMNMX.FTZ R3, R36, R3, !PT ;  /* 0x0000000324037209 */ /* 0x000fe20007810000 */
[-CC-:B------:R-:W-:Y:S01]  /*14f50*/  FFMA.FTZ R136, R64, R5.reuse, -R39.reuse ;  /* 0x0000000540887223 */ /* 0x180fe20000010827 */
[----:B------:R-:W-:Y:S01]  /*14f60*/  FFMA.FTZ R138, R68, R5, -R39 ;  /* 0x00000005448a7223 */ /* 0x000fe20000010827 */
[----:B------:R-:W-:-:S02]  /*14f70*/  ISETP.NE.AND P5, PT, R200, 0x1, PT ;  /* 0x00000001c800780c */ /* 0x000fc40003fa5270 */
[----:B------:R-:W-:Y:S02]  /*14f80*/  FMNMX.FTZ R3, R70, R3, !PT ;  /* 0x0000000346037209 */ /* 0x000fe40007810000 */
[----:B------:R-:W1:Y:S01]  /*14f90*/  MUFU.EX2 R152, R152 ;  /* 0x0000009800987308 */ /* 0x000e620000000800 */
[----:B------:R-:W-:Y:S02]  /*14fa0*/  F2FP.BF16.F32.PACK_AB R156, R7, R156 ;  /* 0x0000009c079c723e */ /* 0x000fe400000010ff */
[----:B------:R-:W-:-:S05]  /*14fb0*/  FMNMX.FTZ R3, R32, R3, !PT ;  /* 0x0000000320037209 */ /* 0x000fca0007810000 */
[----:B------:R-:W3:Y:S01]  /*14fc0*/  SHFL.BFLY PT, R0, R3, 0x2, 0x1f ;  /* 0x0c401f0003007f89 */ /* 0x000ee200000e0000 */
[----:B------:R-:W4:Y:S01]  /*14fd0*/  MUFU.EX2 R15, R90 ;  /* 0x0000005a000f7308 */ /* 0x000f220000000800 */
[----:B------:R-:W4:Y:S07]  /*14fe0*/  @P5 LDC R49, c[0x0][0x450] ;  /* 0x00011400ff315b82 */ /* 0x000f2e0000000800 */
[----:B------:R2:W-:Y:S08]  /*14ff0*/  MUFU.EX2 R25, R29 ;  /* 0x0000001d00197308 */ /* 0x0005f00000000800 */
[----:B------:R-:W4:Y:S01]  /*15000*/  MUFU.EX2 R154, R154 ;  /* 0x0000009a009a7308 */ /* 0x000f220000000800 */
[----:B--2---:R-:W-:Y:S01]  /*15010*/  FFMA.FTZ R29, R28, R5, -R39 ;  /* 0x000000051c1d7223 */ /* 0x004fe20000010827 */
[----:B------:R-:W-:Y:S01]  /*15020*/  FADD.FTZ R28, R158, R43 ;  /* 0x0000002b9e1c7221 */ /* 0x000fe20000010000 */
[----:B0-----:R-:W-:-:S03]  /*15030*/  F2FP.BF16.F32.PACK_AB R158, R11, R158 ;  /* 0x0000009e0b9e723e */ /* 0x001fc600000010ff */
[----:B------:R-:W-:Y:S01]  /*15040*/  FADD.FTZ R43, R11, R28 ;  /* 0x0000001c0b2b7221 */ /* 0x000fe20000010000 */
[----:B---3--:R-:W-:Y:S01]  /*15050*/  FMNMX.FTZ R20, R3, R0, !PT ;  /* 0x0000000003147209 */ /* 0x008fe20007810000 */
[----:B------:R-:W0:Y:S01]  /*15060*/  MUFU.EX2 R148, R148 ;  /* 0x0000009400947308 */ /* 0x000e220000000800 */
[-CC-:B------:R-:W-:Y:S01]  /*15070*/  FFMA.FTZ R0, R60, R5.reuse, -R39.reuse ;  /* 0x000000053c007223 */ /* 0x180fe20000010827 */
[----:B------:R-:W-:Y:S02]  /*15080*/  FFMA.FTZ R39, R24, R5, -R39 ;  /* 0x0000000518277223 */ /* 0x000fe40000010827 */
[----:B------:R-:W2:Y:S04]  /*15090*/  SHFL.BFLY PT, R3, R20, 0x1, 0x1f ;  /* 0x0c201f0014037f89 */ /* 0x000ea800000e0000 */
[----:B------:R-:W-:Y:S08]  /*150a0*/  MUFU.EX2 R150, R150 ;  /* 0x0000009600967308 */ /* 0x000ff00000000800 */
[----:B------:R-:W-:Y:S08]  /*150b0*/  MUFU.EX2 R27, R27 ;  /* 0x0000001b001b7308 */ /* 0x000ff00000000800 */
[----:B------:R-:W-:Y:S01]  /*150c0*/  MUFU.EX2 R144, R144 ;  /* 0x0000009000907308 */ /* 0x000fe20000000800 */
[----:B--2---:R-:W-:-:S04]  /*150d0*/  FMNMX.FTZ R3, R20, R3, !PT ;  /* 0x0000000314037209 */ /* 0x004fc80007810000 */
[C---:B------:R-:W-:Y:S01]  /*150e0*/  FSETP.NEU.FTZ.AND P1, PT, R3.reuse, -INF , PT ;  /* 0xff8000000300780b */ /* 0x040fe20003f3d000 */
[----:B------:R-:W-:Y:S02]  /*150f0*/  FMUL.FTZ R6, R3, R5 ;  /* 0x0000000503067220 */ /* 0x000fe40000410000 */
[----:B------:R-:W-:Y:S03]  /*15100*/  MUFU.EX2 R29, R29 ;  /* 0x0000001d001d7308 */ /* 0x000fe60000000800 */
[----:B------:R-:W-:-:S05]  /*15110*/  FSEL R41, R6, RZ, P1 ;  /* 0x000000ff06297208 */ /* 0x000fca0000800000 */
[----:B------:R-:W-:Y:S01]  /*15120*/  MUFU.EX2 R146, R146 ;  /* 0x0000009200927308 */ /* 0x000fe20000000800 */
[-CC-:B------:R-:W-:Y:S01]  /*15130*/  FFMA.FTZ R157, R26, R5.reuse, -R41.reuse ;  /* 0x000000051a9d7223 */ /* 0x180fe20000010829 */
[-CC-:B------:R-:W-:Y:S01]  /*15140*/  FFMA.FTZ R6, R82, R5.reuse, -R41.reuse ;  /* 0x0000000552067223 */ /* 0x180fe20000010829 */
[-CC-:B------:R-:W-:Y:S01]  /*15150*/  FFMA.FTZ R159, R30, R5.reuse, -R41.reuse ;  /* 0x000000051e9f7223 */ /* 0x180fe20000010829 */
[-CC-:B------:R-:W-:Y:S01]  /*15160*/  FFMA.FTZ R10, R80, R5.reuse, -R41.reuse ;  /* 0x00000005500a7223 */ /* 0x180fe20000010829 */
[-CC-:B------:R-:W-:Y:S01]  /*15170*/  FFMA.FTZ R153, R34, R5.reuse, -R41.reuse ;  /* 0x0000000522997223 */ /* 0x180fe20000010829 */
[-CC-:B------:R-:W-:Y:S01]  /*15180*/  FFMA.FTZ R14, R78, R5.reuse, -R41.reuse ;  /* 0x000000054e0e7223 */ /* 0x180fe20000010829 */
[-C--:B------:R-:W-:Y:S01]  /*15190*/  FFMA.FTZ R155, R38, R5.reuse, -R41 ;  /* 0x00000005269b7223 */ /* 0x080fe20000010829 */
[----:B------:R-:W-:Y:S01]  /*151a0*/  MUFU.EX2 R157, R157 ;  /* 0x0000009d009d7308 */ /* 0x000fe20000000800 */
[----:B-1----:R-:W-:Y:S01]  /*151b0*/  FADD.FTZ R30, R152, R43 ;  /* 0x0000002b981e7221 */ /* 0x002fe20000010000 */
[-CC-:B------:R-:W-:Y:S01]  /*151c0*/  FFMA.FTZ R20, R76, R5.reuse, -R41.reuse ;  /* 0x000000054c147223 */ /* 0x180fe20000010829 */
[-CC-:B------:R-:W-:Y:S01]  /*151d0*/  FFMA.FTZ R149, R42, R5.reuse, -R41.reuse ;  /* 0x000000052a957223 */ /* 0x180fe20000010829 */
[-CC-:B------:R-:W-:Y:S01]  /*151e0*/  FFMA.FTZ R24, R74, R5.reuse, -R41.reuse ;  /* 0x000000054a187223 */ /* 0x180fe20000010829 */
[----:B----4-:R-:W-:Y:S01]  /*151f0*/  FADD.FTZ R45, R15, R30 ;  /* 0x0000001e0f2d7221 */ /* 0x010fe20000010000 */
[-CC-:B------:R-:W-:Y:S01]  /*15200*/  FFMA.FTZ R151, R46, R5.reuse, -R41.reuse ;  /* 0x000000052e977223 */ /* 0x180fe20000010829 */
[-C--:B------:R-:W-:Y:S01]  /*15210*/  FFMA.FTZ R26, R72, R5.reuse, -R41 ;  /* 0x00000005481a7223 */ /* 0x080fe20000010829 */
[----:B------:R-:W1:Y:S01]  /*15220*/  MUFU.EX2 R6, R6 ;  /* 0x0000000600067308 */ /* 0x000e620000000800 */
[----:B------:R-:W-:Y:S01]  /*15230*/  FADD.FTZ R30, R154, R45 ;  /* 0x0000002d9a1e7221 */ /* 0x000fe20000010000 */
[-CC-:B------:R-:W-:Y:S01]  /*15240*/  FFMA.FTZ R50, R50, R5.reuse, -R41.reuse ;  /* 0x0000000532327223 */ /* 0x180fe20000010829 */
[-CC-:B------:R-:W-:Y:S01]  /*15250*/  FFMA.FTZ R84, R84, R5.reuse, -R41.reuse ;  /* 0x0000000554547223 */ /* 0x180fe20000010829 */
[-CC-:B------:R-:W-:Y:S01]  /*15260*/  FFMA.FTZ R54, R54, R5.reuse, -R41.reuse ;  /* 0x0000000536367223 */ /* 0x180fe20000010829 */
[----:B------:R-:W-:Y:S01]  /*15270*/  FADD.FTZ R45, R21, R30 ;  /* 0x0000001e152d7221 */ /* 0x000fe20000010000 */
[----:B------:R-:W2:Y:S01]  /*15280*/  @P5 LDC R34, c[0x0][0x44c] ;  /* 0x00011300ff225b82 */ /* 0x000ea20000000800 */
[-C--:B------:R-:W-:Y:S01]  /*15290*/  FFMA.FTZ R88, R88, R5.reuse, -R41 ;  /* 0x0000000558587223 */ /* 0x080fe20000010829 */
[----:B------:R-:W3:Y:S01]  /*152a0*/  MUFU.EX2 R159, R159 ;  /* 0x0000009f009f7308 */ /* 0x000ee20000000800 */
[----:B0-----:R-:W-:Y:S01]  /*152b0*/  FADD.FTZ R30, R148, R45 ;  /* 0x0000002d941e7221 */ /* 0x001fe20000010000 */
[-CC-:B------:R-:W-:Y:S01]  /*152c0*/  FFMA.FTZ R58, R58, R5.reuse, -R41.reuse ;  /* 0x000000053a3a7223 */ /* 0x180fe20000010829 */
[-CC-:B------:R-:W-:Y:S01]  /*152d0*/  FFMA.FTZ R92, R92, R5.reuse, -R41.reuse ;  /* 0x000000055c5c7223 */ /* 0x180fe20000010829 */
[-CC-:B------:R-:W-:Y:S01]  /*152e0*/  FFMA.FTZ R62, R62, R5.reuse, -R41.reuse ;  /* 0x000000053e3e7223 */ /* 0x180fe20000010829 */
[----:B------:R-:W-:Y:S01]  /*152f0*/  FADD.FTZ R45, R25, R30 ;  /* 0x0000001e192d7221 */ /* 0x000fe20000010000 */
[-CC-:B------:R-:W-:Y:S01]  /*15300*/  FFMA.FTZ R102, R102, R5.reuse, -R41.reuse ;  /* 0x0000000566667223 */ /* 0x180fe20000010829 */
[-C--:B------:R-:W-:Y:S01]  /*15310*/  FFMA.FTZ R66, R66, R5.reuse, -R41 ;  /* 0x0000000542427223 */ /* 0x080fe20000010829 */
[----:B------:R-:W0:Y:S01]  /*15320*/  MUFU.EX2 R10, R10 ;  /* 0x0000000a000a7308 */ /* 0x000e220000000800 */
[----:B-1----:R-:W-:Y:S01]  /*15330*/  FADD.FTZ R28, R157, R6 ;  /* 0x000000069d1c7221 */ /* 0x002fe20000010000 */
[----:B------:R-:W-:Y:S01]  /*15340*/  FADD.FTZ R30, R150, R45 ;  /* 0x0000002d961e7221 */ /* 0x000fe20000010000 */
[-CC-:B------:R-:W-:Y:S01]  /*15350*/  FFMA.FTZ R36, R36, R5.reuse, -R41.reuse ;  /* 0x0000000524247223 */ /* 0x180fe20000010829 */
[-CC-:B------:R-:W-:Y:S01]  /*15360*/  FFMA.FTZ R70, R70, R5.reuse, -R41.reuse ;  /* 0x0000000546467223 */ /* 0x180fe20000010829 */
[----:B------:R-:W-:Y:S01]  /*15370*/  FFMA.FTZ R32, R32, R5, -R41 ;  /* 0x0000000520207223 */ /* 0x000fe20000010829 */
[----:B------:R-:W-:Y:S01]  /*15380*/  FADD.FTZ R45, R27, R30 ;  /* 0x0000001e1b2d7221 */ /* 0x000fe20000010000 */
[----:B------:R-:W-:Y:S01]  /*15390*/  F2FP.BF16.F32.PACK_AB R157, R6, R157 ;  /* 0x0000009d069d723e */ /* 0x000fe200000010ff */
[----:B------:R-:W1:Y:S01]  /*153a0*/  MUFU.EX2 R153, R153 ;  /* 0x0000009900997308 */ /* 0x000e620000000800 */
[----:B---3--:R-:W-:Y:S01]  /*153b0*/  FADD.FTZ R43, R159, R28 ;  /* 0x0000001c9f2b7221 */ /* 0x008fe20000010000 */
[----:B------:R-:W-:Y:S01]  /*153c0*/  FADD.FTZ R30, R144, R45 ;  /* 0x0000002d901e7221 */ /* 0x000fe20000010000 */
[----:B------:R-:W-:-:S02]  /*153d0*/  F2FP.BF16.F32.PACK_AB R152, R15, R152 ;  /* 0x000000980f98723e */ /* 0x000fc400000010ff */
[----:B------:R-:W-:Y:S01]  /*153e0*/  F2FP.BF16.F32.PACK_AB R154, R21, R154 ;  /* 0x0000009a159a723e */ /* 0x000fe200000010ff */
[----:B--2---:R-:W-:Y:S01]  /*153f0*/  @P5 IMAD.HI.U32 R34, R187, R34, RZ ;  /* 0x00000022bb225227 */ /* 0x004fe200078e00ff */
[----:B------:R-:W-:Y:S01]  /*15400*/  F2FP.BF16.F32.PACK_AB R148, R25, R148 ;  /* 0x000000941994723e */ /* 0x000fe200000010ff */
[----:B------:R-:W2:Y:S02]  /*15410*/  MUFU.EX2 R14, R14 ;  /* 0x0000000e000e7308 */ /* 0x000ea40000000800 */
[C---:B0-----:R-:W-:Y:S01]  /*15420*/  FADD.FTZ R28, R10.reuse, R43 ;  /* 0x0000002b0a1c7221 */ /* 0x041fe20000010000 */
[----:B------:R-:W-:Y:S01]  /*15430*/  F2FP.BF16.F32.PACK_AB R159, R10, R159 ;  /* 0x0000009f0a9f723e */ /* 0x000fe200000010ff */
[----:B------:R-:W-:Y:S01]  /*15440*/  VIADD R10, R2, 0xfffffffe ;  /* 0xfffffffe020a7836 */ /* 0x000fe20000000000 */
[----:B------:R-:W-:Y:S02]  /*15450*/  @P5 SHF.R.U32.HI R47, RZ, R49, R34 ;  /* 0x00000031ff2f5219 */ /* 0x000fe40000011622 */
[----:B------:R-:W-:Y:S01]  /*15460*/  ISETP.GE.AND P5, PT, R13, 0x1, PT ;  /* 0x000000010d00780c */ /* 0x000fe20003fa6270 */
[----:B------:R-:W0:Y:S01]  /*15470*/  MUFU.EX2 R155, R155 ;  /* 0x0000009b009b7308 */ /* 0x000e220000000800 */
[----:B-1----:R-:W-:Y:S01]  /*15480*/  FADD.FTZ R43, R153, R28 ;  /* 0x0000001c992b7221 */ /* 0x002fe20000010000 */
[----:B------:R-:W-:Y:S01]  /*15490*/  IMAD.IADD R45, R142, 0x1, R47 ;  /* 0x000000018e2d7824 */ /* 0x000fe200078e022f */
[----:B------:R-:W-:-:S02]  /*154a0*/  F2FP.BF16.F32.PACK_AB R150, R27, R150 ;  /* 0x000000961b96723e */ /* 0x000fc400000010ff */
[----:B------:R-:W-:Y:S01]  /*154b0*/  F2FP.BF16.F32.PACK_AB R144, R29, R144 ;  /* 0x000000901d90723e */ /* 0x000fe200000010ff */
[----:B------:R-:W-:Y:S02]  /*154c0*/  IMAD.IADD R12, R45, 0x1, R12 ;  /* 0x000000012d0c7824 */ /* 0x000fe400078e020c */
[----:B------:R-:W1:Y:S01]  /*154d0*/  MUFU.EX2 R20, R20 ;  /* 0x0000001400147308 */ /* 0x000e620000000800 */
[C---:B--2---:R-:W-:Y:S01]  /*154e0*/  FADD.FTZ R28, R14.reuse, R43 ;  /* 0x0000002b0e1c7221 */ /* 0x044fe20000010000 */
[----:B------:R-:W-:-:S06]  /*154f0*/  F2FP.BF16.F32.PACK_AB R153, R14, R153 ;  /* 0x000000990e99723e */ /* 0x000fcc00000010ff */
[----:B------:R-:W2:Y:S01]  /*15500*/  MUFU.EX2 R149, R149 ;  /* 0x0000009500957308 */ /* 0x000ea20000000800 */
[----:B0-----:R-:W-:-:S07]  /*15510*/  FADD.FTZ R43, R155, R28 ;  /* 0x0000001c9b2b7221 */ /* 0x001fce0000010000 */
[----:B------:R-:W0:Y:S01]  /*15520*/  MUFU.EX2 R24, R24 ;  /* 0x0000001800187308 */ /* 0x000e220000000800 */
[C---:B-1----:R-:W-:Y:S01]  /*15530*/  FADD.FTZ R28, R20.reuse, R43 ;  /* 0x0000002b141c7221 */ /* 0x042fe20000010000 */
[----:B------:R-:W-:-:S06]  /*15540*/  F2FP.BF16.F32.PACK_AB R155, R20, R155 ;  /* 0x0000009b149b723e */ /* 0x000fcc00000010ff */
[----:B------:R-:W1:Y:S01]  /*15550*/  MUFU.EX2 R151, R151 ;  /* 0x0000009700977308 */ /* 0x000e620000000800 */
[----:B--2---:R-:W-:-:S07]  /*15560*/  FADD.FTZ R43, R149, R28 ;  /* 0x0000001c952b7221 */ /* 0x004fce0000010000 */
[----:B------:R-:W2:Y:S01]  /*15570*/  MUFU.EX2 R26, R26 ;  /* 0x0000001a001a7308 */ /* 0x000ea20000000800 */
[C---:B0-----:R-:W-:Y:S01]  /*15580*/  FADD.FTZ R28, R24.reuse, R43 ;  /* 0x0000002b181c7221 */ /* 0x041fe20000010000 */
[----:B------:R-:W-:Y:S01]  /*15590*/  FADD.FTZ R43, R29, R30 ;  /* 0x0000001e1d2b7221 */ /* 0x000fe20000010000 */
[----:B------:R-:W-:-:S05]  /*155a0*/  F2FP.BF16.F32.PACK_AB R149, R24, R149 ;  /* 0x000000951895723e */ /* 0x000fca00000010ff */
[----:B------:R-:W0:Y:S01]  /*155b0*/  MUFU.EX2 R31, R31 ;  /* 0x0000001f001f7308 */ /* 0x000e220000000800 */
[----:B-1----:R-:W-:Y:S01]  /*155c0*/  FADD.FTZ R41, R151, R28 ;  /* 0x0000001c97297221 */ /* 0x002fe20000010000 */
[----:B------:R-:W-:-:S06]  /*155d0*/  FADD.FTZ R28, R146, R43 ;  /* 0x0000002b921c7221 */ /* 0x000fcc0000010000 */
        /* <DEDUP_REMOVED lines=26> */
[----:B-----5:R-:W2:Y:S01]  /*15780*/  MUFU.EX2 R141, R92 ;  /* 0x0000005c008d7308 */ /* 0x020ea20000000800 */
        /* <DEDUP_REMOVED lines=17> */
[----:B-1----:R-:W-:-:S07]  /*158a0*/  FADD.FTZ R0, R66, R11 ;  /* 0x0000000b42007221 */ /* 0x002fce0000010000 */
[----:B------:R-:W1:Y:S01]  /*158b0*/  MUFU.EX2 R139, R32 ;  /* 0x00000020008b7308 */ /* 0x000e620000000800 */
[C---:B--2---:R-:W-:Y:S01]  /*158c0*/  FADD.FTZ R11, R137.reuse, R0 ;  /* 0x00000000890b7221 */ /* 0x044fe20000010000 */
[----:B------:R-:W-:-:S06]  /*158d0*/  F2FP.BF16.F32.PACK_AB R137, R137, R66 ;  /* 0x000000428989723e */ /* 0x000fcc00000010ff */
[----:B------:R-:W2:Y:S01]  /*158e0*/  MUFU.EX2 R39, R39 ;  /* 0x0000002700277308 */ /* 0x000ea20000000800 */
[----:B0-----:R-:W-:-:S04]  /*158f0*/  FADD.FTZ R6, R70, R11 ;  /* 0x0000000b46067221 */ /* 0x001fc80000010000 */
[C---:B-1----:R-:W-:Y:S01]  /*15900*/  FADD.FTZ R6, R139.reuse, R6 ;  /* 0x000000068b067221 */ /* 0x042fe20000010000 */
[----:B------:R-:W-:Y:S01]  /*15910*/  F2FP.BF16.F32.PACK_AB R139, R139, R70 ;  /* 0x000000468b8b723e */ /* 0x000fe200000010ff */
[C---:B--2---:R-:W-:Y:S01]  /*15920*/  FADD.FTZ R7, R39.reuse, R28 ;  /* 0x0000001c27077221 */ /* 0x044fe20000010000 */
[----:B------:R-:W-:Y:S01]  /*15930*/  F2FP.BF16.F32.PACK_AB R138, R39, R138 ;  /* 0x0000008a278a723e */ /* 0x000fe200000010ff */
[----:B------:R-:W-:Y:S06]  /*15940*/  @!P5 BRA `(.L_x_1771) ;  /* 0x000000000048d947 */ /* 0x000fec0003800000 */
        /* <DEDUP_REMOVED lines=11> */
.L_x_1773:
[----:B------:R-:W-:-:S13]  /*15a00*/  ISETP.NE.AND P1, PT, R13, 0x1, PT ;  /* 0x000000010d00780c */ /* 0x000fda0003f25270 */
[----:B------:R-:W0:Y:S02]  /*15a10*/  @P1 LDC.64 R14, c[0x0][0x9e8] ;  /* 0x00027a00ff0e1b82 */ /* 0x000e240000000a00 */
[----:B0-----:R-:W-:-:S05]  /*15a20*/  @P1 IMAD.HI.U32 R2, R0, R14, RZ ;  /* 0x0000000e00021227 */ /* 0x001fca00078e00ff */
[----:B------:R-:W-:-:S07]  /*15a30*/  @P1 SHF.R.U32.HI R0, RZ, R15, R2 ;  /* 0x0000000fff001219 */ /* 0x000fce0000011602 */
.L_x_1774:
[----:B------:R-:W-:Y:S05]  /*15a40*/  BSYNC B0 ;  /* 0x0000000000007941 */ /* 0x000fea0003800000 */
.L_x_1772:
[----:B------:R-:W-:-:S05]  /*15a50*/  IMAD R13, R0, R13, R13 ;  /* 0x0000000d000d7224 */ /* 0x000fca00078e020d */
[----:B------:R-:W-:-:S07]  /*15a60*/  VIMNMX R12, R12, R13, PT ;  /* 0x0000000d0c0c7248 */ /* 0x000fce0003fe0100 */
.L_x_1771:
[----:B------:R-:W-:Y:S01]  /*15a70*/  IMAD.HI R12, R12, 0x2aaaaaab, RZ ;  /* 0x2aaaaaab0c0c7827 */ /* 0x000fe200078e02ff */
[----:B------:R-:W-:Y:S01]  /*15a80*/  ULDC UR39, c[0x0][0x9e4] ;  /* 0x0002790000277ab9 */ /* 0x000fe20000000800 */
[----:B------:R-:W-:Y:S01]  /*15a90*/  ULDC UR38, c[0x0][0x9e4] ;  /* 0x0002790000267ab9 */ /* 0x000fe20000000800 */
[----:B------:R-:W-:Y:S01]  /*15aa0*/  ULDC UR50, c[0x0][0x9dc] ;  /* 0x0002770000327ab9 */ /* 0x000fe20000000800 */
[----:B------:R-:W-:Y:S01]  /*15ab0*/  ULDC UR42, c[0x0][0x9dc] ;  /* 0x00027700002a7ab9 */ /* 0x000fe20000000800 */
[----:B------:R-:W-:Y:S01]  /*15ac0*/  SHF.R.U32.HI R11, RZ, 0x1f, R12 ;  /* 0x0000001fff0b7819 */ /* 0x000fe2000001160c */
[----:B------:R-:W-:Y:S01]  /*15ad0*/  ULDC UR43, c[0x0][0x988] ;  /* 0x00026200002b7ab9 */ /* 0x000fe20000000800 */
[----:B------:R-:W-:Y:S01]  /*15ae0*/  ULDC UR47, c[0x0][0x988] ;  /* 0x00026200002f7ab9 */ /* 0x000fe20000000800 */
[----:B------:R-:W-:Y:S01]  /*15af0*/  ULDC UR46, c[0x0][0x988] ;  /* 0x00026200002e7ab9 */ /* 0x000fe20000000800 */
[----:B------:R-:W-:Y:S01]  /*15b00*/  LEA.HI.SX32 R12, R12, R11, 0x1c ;  /* 0x0000000b0c0c7211 */ /* 0x000fe200078fe2ff */
[----:B------:R-:W-:Y:S01]  /*15b10*/  ULDC UR54, c[0x0][0x9e0] ;  /* 0x0002780000367ab9 */ /* 0x000fe20000000800 */
[----:B------:R-:W-:Y:S01]  /*15b20*/  ULDC UR51, c[0x0][0x9e0] ;  /* 0x0002780000337ab9 */ /* 0x000fe20000000800 */
[----:B------:R-:W-:Y:S01]  /*15b30*/  BSSY B1, `(.L_x_1775) ;  /* 0x0000352000017945 */ /* 0x000fe20003800000 */
[----:B------:R-:W-:Y:S01]  /*15b40*/  VIMNMX R11, R189, R12, !PT ;  /* 0x0000000cbd0b7248 */ /* 0x000fe20007fe0100 */
[----:B------:R-:W-:Y:S01]  /*15b50*/  IMAD.MOV.U32 R2, RZ, RZ, 0x3f800000 ;  /* 0x3f800000ff027424 */ /* 0x000fe200078e00ff */
[----:B------:R-:W-:Y:S01]  /*15b60*/  CS2R R86, SRZ ;  /* 0x0000000000567805 */ /* 0x000fe2000001ff00 */
[----:B------:R-:W-:Y:S01]  /*15b70*/  IMAD.MOV.U32 R0, RZ, RZ, 0x3f800000 ;  /* 0x3f800000ff007424 */ /* 0x000fe200078e00ff */
[----:B------:R-:W-:-:S02]  /*15b80*/  ISETP.GE.AND P1, PT, R10, R11, PT ;  /* 0x0000000b0a00720c */ /* 0x000fc40003f26270 */
        /* <DEDUP_REMOVED lines=30> */
[----:B------:R-:W-:Y:S01]  /*15d70*/  CS2R R24, SRZ ;  /* 0x0000000000187805 */ /* 0x000fe2000001ff00 */
[----:B------:R-:W-:Y:S06]  /*15d80*/  @!P1 BRA `(.L_x_1776) ;  /* 0x0000003000b09947 */ /* 0x000fec0003800000 */
[----:B------:R-:W-:Y:S01]  /*15d90*/  BSSY B0, `(.L_x_1777) ;  /* 0x0000327000007945 */ /* 0x000fe20003800000 */
[----:B------:R-:W-:Y:S02]  /*15da0*/  IMAD.MOV.U32 R2, RZ, RZ, 0x3f800000 ;  /* 0x3f800000ff027424 */ /* 0x000fe400078e00ff */
[----:B------:R-:W-:-:S07]  /*15db0*/  IMAD.MOV.U32 R87, RZ, RZ, RZ ;  /* 0x000000ffff577224 */ /* 0x000fce00078e00ff */
.L_x_1798:
[----:B------:R-:W-:-:S05]  /*15dc0*/  VIADD R20, R160, 0x1 ;  /* 0x00000001a0147836 */ /* 0x000fca0000000000 */
[----:B------:R-:W-:-:S04]  /*15dd0*/  ISETP.NE.AND P1, PT, R20, 0x2, PT ;  /* 0x000000021400780c */ /* 0x000fc80003f25270 */
[----:B------:R-:W-:Y:S02]  /*15de0*/  SEL R12, RZ, 0x1, P1 ;  /* 0x00000001ff0c7807 */ /* 0x000fe40000800000 */
[----:B------:R-:W-:Y:S02]  /*15df0*/  SEL R20, R20, RZ, P1 ;  /* 0x000000ff14147207 */ /* 0x000fe40000800000 */
[----:B------:R-:W-:Y:S01]  /*15e00*/  LOP3.LUT R21, R163, R12, RZ, 0x3c, !PT ;  /* 0x0000000ca3157212 */ /* 0x000fe200078e3cff */
[----:B------:R-:W-:Y:S06]  /*15e10*/  @!P0 BRA `(.L_x_1778) ;  /* 0x0000000000048947 */ /* 0x000fec0003800000 */
[----:B------:R-:W-:Y:S01]  /*15e20*/  BPT.TRAP 0x1 ;  /* 0x000000040000795c */ /* 0x000fe20000300000 */
.L_x_1778:
[----:B------:R-:W-:Y:S01]  /*15e30*/  IMAD R5, R20, 0x8, R18 ;  /* 0x0000000814057824 */ /* 0x000fe200078e0212 */
[----:B------:R-:W-:-:S04]  /*15e40*/  SHF.L.U32 R14, R21, 0x1f, RZ ;  /* 0x0000001f150e7819 */ /* 0x000fc800000006ff */
[----:B------:R0:W1:Y:S01]  /*15e50*/  SYNCS.PHASECHK.TRANS64.TRYWAIT P1, [R5+URZ+0x2a830], R14 ;  /* 0x02a8300e050075a7 */ /* 0x000062000802017f */
[----:B------:R-:W-:Y:S05]  /*15e60*/  @!P0 BRA `(.L_x_1779) ;  /* 0x0000000000048947 */ /* 0x000fea0003800000 */
[----:B------:R-:W-:Y:S01]  /*15e70*/  BPT.TRAP 0x1 ;  /* 0x000000040000795c */ /* 0x000fe20000300000 */
.L_x_1779:
[----:B------:R-:W-:Y:S01]  /*15e80*/  BSSY B2, `(.L_x_1780) ;  /* 0x0000006000027945 */ /* 0x000fe20003800000 */
[----:B------:R-:W-:Y:S02]  /*15e90*/  IMAD R12, R20, 0x900, R8 ;  /* 0x00000900140c7824 */ /* 0x000fe400078e0208 */
[----:B------:R-:W-:Y:S01]  /*15ea0*/  IMAD.MOV.U32 R13, RZ, RZ, 0x40000040 ;  /* 0x40000040ff0d7424 */ /* 0x000fe200078e00ff */
[----:B-1----:R-:W-:Y:S06]  /*15eb0*/  @P1 BRA `(.L_x_1781) ;  /* 0x0000000000081947 */ /* 0x002fec0003800000 */
[----:B------:R-:W1:Y:S02]  /*15ec0*/  SYNCS.PHASECHK.TRANS64.TRYWAIT P1, [R5+URZ+0x2a830], R14 ;  /* 0x02a8300e050075a7 */ /* 0x000e64000802017f */
[----:B-1----:R-:W-:Y:S05]  /*15ed0*/  @!P1 BRA `(.L_x_1782) ;  /* 0x0000013800949947 */ /* 0x002fea0003800000 */
.L_x_1781:
[----:B------:R-:W-:Y:S05]  /*15ee0*/  BSYNC B2 ;  /* 0x0000000000027941 */ /* 0x000fea0003800000 */
.L_x_1780:
[----:B------:R-:W2:Y:S04]  /*15ef0*/  LDL.64 R88, [R1+0x28] ;  /* 0x0000280001587983 */ /* 0x000ea80000100a00 */
[----:B------:R-:W3:Y:S04]  /*15f00*/  LDL.64 R226, [R1+0x20] ;  /* 0x0000200001e27983 */ /* 0x000ee80000100a00 */
[----:B------:R-:W4:Y:S01]  /*15f10*/  LDL.64 R210, [R1+0x18] ;  /* 0x0000180001d27983 */ /* 0x000f220000100a00 */
[C---:B------:R-:W-:Y:S02]  /*15f20*/  R2UR UR6, R12.reuse ;  /* 0x000000000c0672ca */ /* 0x040fe400000e0000 */
[----:B------:R-:W-:Y:S01]  /*15f30*/  R2UR UR7, R13 ;  /* 0x000000000d0772ca */ /* 0x000fe200000e0000 */
[----:B------:R0:W-:Y:S04]  /*15f40*/  STL.64 [R1+0x40], R4 ;  /* 0x0000400401007387 */ /* 0x0001e80000100a00 */
[----:B01----:R-:W4:Y:S01]  /*15f50*/  LDL.64 R4, [R1+0x10] ;  /* 0x0000100001047983 */ /* 0x003f220000100a00 */
[----:B------:R-:W-:-:S02]  /*15f60*/  VIADD R14, R12, 0x2 ;  /* 0x000000020c0e7836 */ /* 0x000fc40000000000 */
[----:B------:R-:W-:Y:S01]  /*15f70*/  IMAD.MOV.U32 R15, RZ, RZ, 0x40000040 ;  /* 0x40000040ff0f7424 */ /* 0x000fe200078e00ff */
[----:B--2---:R-:W-:Y:S02]  /*15f80*/  R2UR UR4, R88 ;  /* 0x00000000580472ca */ /* 0x004fe400000e0000 */
[----:B------:R-:W-:Y:S02]  /*15f90*/  R2UR UR5, R89 ;  /* 0x00000000590572ca */ /* 0x000fe400000e0000 */
[----:B------:R-:W-:-:S11]  /*15fa0*/  WARPGROUP.ARRIVE ;  /* 0x00000000000079c5 */ /* 0x000fd60000000000 */
[----:B------:R-:W-:Y:S01]  /*15fb0*/  HGMMA.64x96x16.F32.BF16 R88, gdesc[UR4], RZ, !UPT, gsb0 ;  /* 0x01600000045879f0 */ /* 0x000fe2000c0018ff */
[----:B---3--:R-:W-:Y:S02]  /*15fc0*/  R2UR UR4, R226 ;  /* 0x00000000e20472ca */ /* 0x008fe400000e0000 */
[----:B------:R-:W-:Y:S02]  /*15fd0*/  R2UR UR5, R227 ;  /* 0x00000000e30572ca */ /* 0x000fe400000e0000 */
[----:B------:R-:W2:Y:S01]  /*15fe0*/  LDL.64 R226, [R1+0x8] ;  /* 0x0000080001e27983 */ /* 0x000ea20000100a00 */
[----:B------:R-:W-:Y:S02]  /*15ff0*/  R2UR UR6, R14 ;  /* 0x000000000e0672ca */ /* 0x000fe400000e0000 */
[----:B------:R-:W-:Y:S01]  /*16000*/  R2UR UR7, R15 ;  /* 0x000000000f0772ca */ /* 0x000fe200000e0000 */
[----:B------:R-:W-:Y:S02]  /*16010*/  VIADD R14, R12, 0x4 ;  /* 0x000000040c0e7836 */ /* 0x000fe40000000000 */
[----:B------:R-:W-:Y:S01]  /*16020*/  IMAD.MOV.U32 R15, RZ, RZ, 0x40000040 ;  /* 0x40000040ff0f7424 */ /* 0x000fe200078e00ff */
[----:B------:R-:W-:-:S02]  /*16030*/  WARPGROUP.DEPBAR.LE gsb0, 0x0 ;  /* 0x00008000000079c5 */ /* 0x000fc40000010000 */
[----:B------:R-:W-:-:S07]  /*16040*/  WARPGROUP.ARRIVE ;  /* 0x00000000000079c5 */ /* 0x000fce0000000000 */
[----:B------:R-:W-:Y:S01]  /*16050*/  HGMMA.64x96x16.F32.BF16 R88, gdesc[UR4], R88, gsb0 ;  /* 0x01600000045879f0 */ /* 0x000fe20008001858 */
[----:B----4-:R-:W-:Y:S02]  /*16060*/  R2UR UR4, R210 ;  /* 0x00000000d20472ca */ /* 0x010fe400000e0000 */
[----:B------:R-:W-:Y:S02]  /*16070*/  R2UR UR5, R211 ;  /* 0x00000000d30572ca */ /* 0x000fe400000e0000 */
[----:B------:R-:W3:Y:S01]  /*16080*/  LDL.64 R210, [R1] ;  /* 0x0000000001d27983 */ /* 0x000ee20000100a00 */
        /* <DEDUP_REMOVED lines=11> */
[----:B------:R-:W-:Y:S01]  /*16140*/  VIADD R14, R12, 0x300 ;  /* 0x000003000c0e7836 */ /* 0x000fe20000000000 */
[----:B------:R0:W5:Y:S01]  /*16150*/  LDL.LU.64 R4, [R1+0x40] ;  /* 0x0000400001047983 */ /* 0x0001620000300a00 */
[----:B------:R-:W-:Y:S01]  /*16160*/  IMAD.MOV.U32 R15, RZ, RZ, 0x40000040 ;  /* 0x40000040ff0f7424 */ /* 0x000fe200078e00ff */
[----:B------:R-:W-:-:S02]  /*16170*/  WARPGROUP.DEPBAR.LE gsb0, 0x0 ;  /* 0x00008000000079c5 */ /* 0x000fc40000010000 */
[----:B------:R-:W-:-:S07]  /*16180*/  WARPGROUP.ARRIVE ;  /* 0x00000000000079c5 */ /* 0x000fce0000000000 */
[----:B------:R-:W-:Y:S01]  /*16190*/  HGMMA.64x96x16.F32.BF16 R88, gdesc[UR4], R88, gsb0 ;  /* 0x01600000045879f0 */ /* 0x000fe20008001858 */
[----:B------:R-:W-:Y:S02]  /*161a0*/  R2UR UR6, R14 ;  /* 0x000000000e0672ca */ /* 0x000fe400000e0000 */
[----:B------:R-:W-:Y:S02]  /*161b0*/  R2UR UR7, R15 ;  /* 0x000000000f0772ca */ /* 0x000fe400000e0000 */
[----:B--2---:R-:W-:Y:S02]  /*161c0*/  R2UR UR4, R226 ;  /* 0x00000000e20472ca */ /* 0x004fe400000e0000 */
        /* <DEDUP_REMOVED lines=132> */
[----:B0-----:R-:W-:Y:S05]  /*16a10*/  @!P0 BRA `(.L_x_1783) ;  /* 0x0000000000048947 */ /* 0x001fea0003800000 */
[----:B------:R-:W-:Y:S01]  /*16a20*/  BPT.TRAP 0x1 ;  /* 0x000000040000795c */ /* 0x000fe20000300000 */
.L_x_1783:
[----:B------:R-:W-:Y:S01]  /*16a30*/  SHF.L.U32 R2, R163, 0x1f, RZ ;  /* 0x0000001fa3027819 */ /* 0x000fe200000006ff */
[----:B------:R-:W-:-:S04]  /*16a40*/  IMAD R14, R160, 0x8, R18 ;  /* 0x00000008a00e7824 */ /* 0x000fc800078e0212 */
[----:B------:R0:W1:Y:S01]  /*16a50*/  SYNCS.PHASECHK.TRANS64.TRYWAIT P1, [R14+URZ+0x2a850], R2 ;  /* 0x02a850020e0075a7 */ /* 0x000062000802017f */
[----:B------:R-:W-:Y:S05]  /*16a60*/  @!P0 BRA `(.L_x_1784) ;  /* 0x0000000000048947 */ /* 0x000fea0003800000 */
[----:B------:R-:W-:Y:S01]  /*16a70*/  BPT.TRAP 0x1 ;  /* 0x000000040000795c */ /* 0x000fe20000300000 */
.L_x_1784:
        /* <DEDUP_REMOVED lines=9> */
.L_x_1786:
[----:B------:R-:W-:Y:S05]  /*16b10*/  BSYNC B2 ;  /* 0x0000000000027941 */ /* 0x000fea0003800000 */
.L_x_1785:
[----:B------:R-:W-:Y:S01]  /*16b20*/  IMAD.MOV.U32 R12, RZ, RZ, R0 ;  /* 0x000000ffff0c7224 */ /* 0x000fe200078e0000 */
[----:B------:R-:W-:Y:S01]  /*16b30*/  WARPGROUP.ARRIVE ;  /* 0x00000000000079c5 */ /* 0x000fe20000000000 */
[----:B------:R-:W-:-:S03]  /*16b40*/  IMAD.MOV.U32 R13, RZ, RZ, 0x40000040 ;  /* 0x40000040ff0d7424 */ /* 0x000fc600078e00ff */
        /* <DEDUP_REMOVED lines=41> */
.L_x_1788:
[----:B------:R-:W-:Y:S01]  /*16de0*/  ISETP.NE.AND P2, PT, R200, 0x1, PT ;  /* 0x00000001c800780c */ /* 0x000fe20003f45270 */
[----:B01----:R-:W-:Y:S01]  /*16df0*/  IMAD.IADD R2, R191, 0x1, R187 ;  /* 0x00000001bf027824 */ /* 0x003fe200078e02bb */
[----:B------:R-:W-:Y:S01]  /*16e00*/  LOP3.LUT P1, RZ, R22, 0x80000, RZ, 0xc0, !PT ;  /* 0x0008000016ff7812 */ /* 0x000fe2000782c0ff */
[----:B------:R-:W-:Y:S02]  /*16e10*/  IMAD R139, R10, -0x60, RZ ;  /* 0xffffffa00a8b7824 */ /* 0x000fe400078e02ff */
[----:B-----5:R-:W-:-:S05]  /*16e20*/  VIADD R5, R5, 0x2a840 ;  /* 0x0002a84005057836 */ /* 0x020fca0000000000 */
[----:B------:R-:W-:-:S03]  /*16e30*/  PRMT R5, R172, 0x654, R5 ;  /* 0x00000654ac057816 */ /* 0x000fc60000000005 */
[----:B------:R-:W0:Y:S08]  /*16e40*/  @P2 LDC R9, c[0x0][0x44c] ;  /* 0x00011300ff092b82 */ /* 0x000e300000000800 */
[----:B------:R-:W1:Y:S01]  /*16e50*/  @P2 LDC R0, c[0x0][0x450] ;  /* 0x00011400ff002b82 */ /* 0x000e620000000800 */
[----:B------:R2:W-:Y:S01]  /*16e60*/  SYNCS.ARRIVE.TRANS64.RED.A1T0 RZ, [R5+URZ], RZ ;  /* 0x000000ff05ff79a7 */ /* 0x0005e2000810043f */
[----:B0-----:R-:W-:-:S05]  /*16e70*/  @P2 IMAD.HI.U32 R9, R2, R9, RZ ;  /* 0x0000000902092227 */ /* 0x001fca00078e00ff */
[----:B-1----:R-:W-:Y:S01]  /*16e80*/  @P2 SHF.R.U32.HI R2, RZ, R0, R9 ;  /* 0x00000000ff022219 */ /* 0x002fe20000011609 */
[----:B------:R-:W-:-:S04]  /*16e90*/  VIADD R9, R139, 0x1 ;  /* 0x000000018b097836 */ /* 0x000fc80000000000 */
[----:B------:R-:W0:Y:S01]  /*16ea0*/  SHFL.IDX PT, R141, R2, RZ, 0x1c1f ;  /* 0x001c1fff028d7589 */ /* 0x000e2200000e0000 */
[----:B------:R-:W-:Y:S02]  /*16eb0*/  IMAD R0, R190, -0x2, R9 ;  /* 0xfffffffebe007824 */ /* 0x000fe400078e0209 */
[----:B------:R-:W-:-:S03]  /*16ec0*/  IMAD.U32 R9, RZ, RZ, UR50 ;  /* 0x00000032ff097e24 */ /* 0x000fc6000f8e00ff */
[----:B------:R-:W-:Y:S01]  /*16ed0*/  IADD3 R137, -R166, R0, R167 ;  /* 0x00000000a6897210 */ /* 0x000fe20007ffe1a7 */
[----:B------:R-:W-:Y:S01]  /*16ee0*/  VIADD R0, R0, 0xffffffff ;  /* 0xffffffff00007836 */ /* 0x000fe20000000000 */
[----:B------:R-:W-:-:S03]  /*16ef0*/  LOP3.LUT R12, RZ, R9, RZ, 0x33, !PT ;  /* 0x00000009ff0c7212 */ /* 0x000fc600078e33ff */
[----:B------:R-:W-:Y:S02]  /*16f00*/  VIADD R138, R137, UR54 ;  /* 0x00000036898a7c36 */ /* 0x000fe40008000000 */
[----:B------:R-:W-:Y:S02]  /*16f10*/  IMAD.IADD R137, R12, 0x1, R137 ;  /* 0x000000010c897824 */ /* 0x000fe400078e0289 */
[--C-:B0-----:R-:W-:Y:S02]  /*16f20*/  IMAD.IADD R15, R138, 0x1, R141.reuse ;  /* 0x000000018a0f7824 */ /* 0x101fe400078e028d */
[----:B--2---:R-:W-:Y:S01]  /*16f30*/  IMAD.IADD R5, R137, 0x1, R141 ;  /* 0x0000000189057824 */ /* 0x004fe200078e028d */
[----:B------:R-:W-:Y:S06]  /*16f40*/  @!P1 BRA `(.L_x_1789) ;  /* 0x0000000000549947 */ /* 0x000fec0003800000 */
        /* <DEDUP_REMOVED lines=12> */
.L_x_1791:
[----:B------:R-:W-:-:S05]  /*17010*/  IMAD.U32 R136, RZ, RZ, UR39 ;  /* 0x00000027ff887e24 */ /* 0x000fca000f8e00ff */
[----:B------:R-:W-:-:S13]  /*17020*/  ISETP.NE.AND P1, PT, R136, 0x1, PT ;  /* 0x000000018800780c */ /* 0x000fda0003f25270 */
[----:B------:R-:W0:Y:S02]  /*17030*/  @P1 LDC.64 R12, c[0x0][0x9e8] ;  /* 0x00027a00ff0c1b82 */ /* 0x000e240000000a00 */
[----:B0-----:R-:W-:-:S05]  /*17040*/  @P1 IMAD.HI.U32 R12, R141, R12, RZ ;  /* 0x0000000c8d0c1227 */ /* 0x001fca00078e00ff */
[----:B------:R-:W-:-:S07]  /*17050*/  @P1 SHF.R.U32.HI R141, RZ, R13, R12 ;  /* 0x0000000dff8d1219 */ /* 0x000fce000001160c */
.L_x_1792:
[----:B------:R-:W-:Y:S05]  /*17060*/  BSYNC B2 ;  /* 0x0000000000027941 */ /* 0x000fea0003800000 */
.L_x_1790:
[----:B------:R-:W-:-:S05]  /*17070*/  IMAD R12, R141, R136, R0 ;  /* 0x000000888d0c7224 */ /* 0x000fca00078e0200 */
[----:B------:R-:W-:Y:S02]  /*17080*/  VIADDMNMX R15, R12, R136, R15, PT ;  /* 0x000000880c0f7246 */ /* 0x000fe4000380010f */
[----:B------:R-:W-:-:S07]  /*17090*/  VIMNMX R5, R5, R12, !PT ;  /* 0x0000000c05057248 */ /* 0x000fce0007fe0100 */
.L_x_1789:
[C---:B------:R-:W-:Y:S01]  /*170a0*/  ISETP.GE.AND P1, PT, R139.reuse, 0x2, PT ;  /* 0x000000028b00780c */ /* 0x040fe20003f26270 */
[----:B------:R-:W0:Y:S01]  /*170b0*/  SHFL.IDX PT, R2, R2, 0x1, 0x1c1f ;  /* 0x003c1f0002027f89 */ /* 0x000e2200000e0000 */
[----:B------:R-:W-:Y:S02]  /*170c0*/  ISETP.GE.AND P2, PT, R139, 0x9, PT ;  /* 0x000000098b00780c */ /* 0x000fe40003f46270 */
[----:B------:R-:W-:Y:S02]  /*170d0*/  ISETP.GT.AND P4, PT, R5, 0x1, !P1 ;  /* 0x000000010500780c */ /* 0x000fe40004f84270 */
[----:B------:R-:W-:Y:S02]  /*170e0*/  ISETP.GE.AND P5, PT, R139, 0xa, PT ;  /* 0x0000000a8b00780c */ /* 0x000fe40003fa6270 */
[----:B------:R-:W-:Y:S02]  /*170f0*/  ISETP.GT.AND P3, PT, R5, 0x8, !P2 ;  /* 0x000000080500780c */ /* 0x000fe40005764270 */
[----:B------:R-:W-:-:S02]  /*17100*/  ISETP.LT.OR P4, PT, R15, 0x2, P4 ;  /* 0x000000020f00780c */ /* 0x000fc40002781670 */
[----:B------:R-:W-:Y:S02]  /*17110*/  ISETP.LT.OR P3, PT, R15, 0x9, P3 ;  /* 0x000000090f00780c */ /* 0x000fe40001f61670 */
[----:B------:R-:W-:Y:S02]  /*17120*/  FSEL R136, R89, -INF , !P4 ;  /* 0xff80000059887808 */ /* 0x000fe40006000000 */
[----:B------:R-:W-:Y:S02]  /*17130*/  ISETP.GE.AND P4, PT, R139, 0x11, PT ;  /* 0x000000118b00780c */ /* 0x000fe40003f86270 */
[----:B------:R-:W-:Y:S02]  /*17140*/  LOP3.LUT R22, R22, 0xfffffffb, RZ, 0xc0, !PT ;  /* 0xfffffffb16167812 */ /* 0x000fe400078ec0ff */
[----:B------:R-:W-:Y:S02]  /*17150*/  FSEL R92, R92, -INF , !P3 ;  /* 0xff8000005c5c7808 */ /* 0x000fe40005800000 */
[----:B------:R-:W-:-:S02]  /*17160*/  ISETP.GT.AND P3, PT, R5, 0x9, !P5 ;  /* 0x000000090500780c */ /* 0x000fc40006f64270 */
[----:B------:R-:W-:Y:S01]  /*17170*/  @P5 LOP3.LUT R22, R22, 0x4, RZ, 0xfc, !PT ;  /* 0x0000000416165812 */ /* 0x000fe200078efcff */
[--C-:B0-----:R-:W-:Y:S01]  /*17180*/  IMAD.IADD R138, R138, 0x1, R2.reuse ;  /* 0x000000018a8a7824 */ /* 0x101fe200078e0202 */
[----:B------:R-:W-:Y:S01]  /*17190*/  ISETP.LT.OR P3, PT, R15, 0xa, P3 ;  /* 0x0000000a0f00780c */ /* 0x000fe20001f61670 */
[----:B------:R-:W-:Y:S01]  /*171a0*/  IMAD.IADD R137, R137, 0x1, R2 ;  /* 0x0000000189897824 */ /* 0x000fe200078e0202 */
[----:B------:R-:W-:Y:S02]  /*171b0*/  LOP3.LUT R22, R22, 0xfffffff7, RZ, 0xc0, !PT ;  /* 0xfffffff716167812 */ /* 0x000fe400078ec0ff */
[----:B------:R-:W-:Y:S02]  /*171c0*/  FSEL R140, R93, -INF , !P3 ;  /* 0xff8000005d8c7808 */ /* 0x000fe40005800000 */
[----:B------:R-:W-:Y:S02]  /*171d0*/  @P4 LOP3.LUT R22, R22, 0x8, RZ, 0xfc, !PT ;  /* 0x0000000816164812 */ /* 0x000fe400078efcff */
[----:B------:R-:W-:-:S02]  /*171e0*/  ISETP.GT.AND P3, PT, R5, 0x10, !P4 ;  /* 0x000000100500780c */ /* 0x000fc40006764270 */
[----:B------:R-:W-:Y:S02]  /*171f0*/  ISETP.GE.AND P4, PT, R139, 0x12, PT ;  /* 0x000000128b00780c */ /* 0x000fe40003f86270 */
[----:B------:R-:W-:Y:S02]  /*17200*/  ISETP.LT.OR P3, PT, R15, 0x11, P3 ;  /* 0x000000110f00780c */ /* 0x000fe40001f61670 */
[----:B------:R-:W-:Y:S02]  /*17210*/  LOP3.LUT R22, R22, 0xffffffef, RZ, 0xc0, !PT ;  /* 0xffffffef16167812 */ /* 0x000fe400078ec0ff */
[----:B------:R-:W-:Y:S02]  /*17220*/  FSEL R96, R96, -INF , !P3 ;  /* 0xff80000060607808 */ /* 0x000fe40005800000 */
[----:B------:R-:W-:-:S04]  /*17230*/  ISETP.GT.AND P3, PT, R5, 0x11, !P4 ;  /* 0x000000110500780c */ /* 0x000fc80006764270 */
[----:B------:R-:W-:Y:S02]  /*17240*/  ISETP.LT.OR P3, PT, R15, 0x12, P3 ;  /* 0x000000120f00780c */ /* 0x000fe40001f61670 */
[----:B------:R-:W-:Y:S02]  /*17250*/  @P4 LOP3.LUT R22, R22, 0x10, RZ, 0xfc, !PT ;  /* 0x0000001016164812 */ /* 0x000fe400078efcff */
[----:B------:R-:W-:Y:S02]  /*17260*/  ISETP.GE.AND P4, PT, R139, 0x19, PT ;  /* 0x000000198b00780c */ /* 0x000fe40003f86270 */
[----:B------:R-:W-:Y:S02]  /*17270*/  LOP3.LUT R22, R22, 0xfffbffff, RZ, 0xc0, !PT ;  /* 0xfffbffff16167812 */ /* 0x000fe400078ec0ff */
[----:B------:R-:W-:Y:S02]  /*17280*/  FSEL R142, R97, -INF , !P3 ;  /* 0xff800000618e7808 */ /* 0x000fe40005800000 */
[----:B------:R-:W-:-:S04]  /*17290*/  ISETP.GT.AND P3, PT, R5, 0x18, !P4 ;  /* 0x000000180500780c */ /* 0x000fc80006764270 */
[----:B------:R-:W-:-:S03]  /*172a0*/  ISETP.LT.OR P3, PT, R15, 0x19, P3 ;  /* 0x000000190f00780c */ /* 0x000fc60001f61670 */
        /* <DEDUP_REMOVED lines=68> */
[----:B------:R-:W-:Y:S02]  /*176f0*/  FSEL R154, R121, -INF , !P3 ;  /* 0xff800000799a7808 */ /* 0x000fe40005800000 */
[----:B------:R-:W-:Y:S02]  /*17700*/  LOP3.LUT R22, R22, 0xffffffbf, RZ, 0xc0, !PT ;  /* 0xffffffbf16167812 */ /* 0x000fe400078ec0ff */
[----:B------:R-:W-:-:S04]  /*17710*/  ISETP.GT.AND P3, PT, R5, 0x48, !P4 ;  /* 0x000000480500780c */ /* 0x000fc80006764270 */
[----:B------:R-:W-:-:S03]  /*17720*/  ISETP.LT.OR P3, PT, R15, 0x49, P3 ;  /* 0x000000490f00780c */ /* 0x000fc60001f61670 */
[----:B------:R-:W-:Y:S02]  /*17730*/  @P4 LOP3.LUT R22, R22, 0x40, RZ, 0xfc, !PT ;  /* 0x0000004016164812 */ /* 0x000fe400078efcff */
[----:B------:R-:W-:Y:S02]  /*17740*/  ISETP.GE.AND P4, PT, R139, 0x4a, PT ;  /* 0x0000004a8b00780c */ /* 0x000fe40003f86270 */
[----:B------:R-:W-:Y:S02]  /*17750*/  FSEL R124, R124, -INF , !P3 ;  /* 0xff8000007c7c7808 */ /* 0x000fe40005800000 */
[----:B------:R-:W-:Y:S02]  /*17760*/  ISETP.GT.AND P3, PT, R5, 0x49, !P4 ;  /* 0x000000490500780c */ /* 0x000fe40006764270 */
[----:B------:R-:W-:Y:S02]  /*17770*/  LOP3.LUT R22, R22, 0xffffffdf, RZ, 0xc0, !PT ;  /* 0xffffffdf16167812 */ /* 0x000fe400078ec0ff */
[----:B------:R-:W-:-:S04]  /*17780*/  ISETP.LT.OR P3, PT, R15, 0x4a, P3 ;  /* 0x0000004a0f00780c */ /* 0x000fc80001f61670 */
[----:B------:R-:W-:Y:S02]  /*17790*/  FSEL R156, R125, -INF , !P3 ;  /* 0xff8000007d9c7808 */ /* 0x000fe40005800000 */
[----:B------:R-:W-:Y:S02]  /*177a0*/  ISETP.GE.AND P3, PT, R139, 0x51, PT ;  /* 0x000000518b00780c */ /* 0x000fe40003f66270 */
[----:B------:R-:W-:Y:S02]  /*177b0*/  @P4 LOP3.LUT R22, R22, 0x20, RZ, 0xfc, !PT ;  /* 0x0000002016164812 */ /* 0x000fe400078efcff */
[----:B------:R-:W-:Y:S02]  /*177c0*/  ISETP.GT.AND P4, PT, R5, 0x50, !P3 ;  /* 0x000000500500780c */ /* 0x000fe40005f84270 */
[----:B------:R-:W-:Y:S02]  /*177d0*/  LOP3.LUT R22, R22, 0xfffffffd, RZ, 0xc0, !PT ;  /* 0xfffffffd16167812 */ /* 0x000fe400078ec0ff */
        /* <DEDUP_REMOVED lines=10> */
[----:B------:R-:W-:-:S13]  /*17880*/  ISETP.GE.AND P6, PT, R139, 0x1, PT ;  /* 0x000000018b00780c */ /* 0x000fda0003fc6270 */
[----:B------:R-:W-:Y:S02]  /*17890*/  @P6 LOP3.LUT R22, R22, 0x2, RZ, 0xfc, !PT ;  /* 0x0000000216166812 */ /* 0x000fe400078efcff */
[----:B------:R-:W-:Y:S02]  /*178a0*/  ISETP.GT.AND P6, PT, R5, RZ, !P6 ;  /* 0x000000ff0500720c */ /* 0x000fe400077c4270 */
[----:B------:R-:W-:Y:S02]  /*178b0*/  LOP3.LUT R22, R22, 0xfffffffe, RZ, 0xc0, !PT ;  /* 0xfffffffe16167812 */ /* 0x000fe400078ec0ff */
[----:B------:R-:W-:-:S04]  /*178c0*/  ISETP.LT.OR P6, PT, R15, 0x1, P6 ;  /* 0x000000010f00780c */ /* 0x000fc800037c1670 */
[----:B------:R-:W-:Y:S02]  /*178d0*/  FSEL R88, R88, -INF , !P6 ;  /* 0xff80000058587808 */ /* 0x000fe40007000000 */
[----:B------:R-:W-:-:S13]  /*178e0*/  ISETP.GE.AND P6, PT, R139, 0x5a, PT ;  /* 0x0000005a8b00780c */ /* 0x000fda0003fc6270 */
[----:B------:R-:W-:Y:S02]  /*178f0*/  @P6 LOP3.LUT R22, R22, 0x1, RZ, 0xfc, !PT ;  /* 0x0000000116166812 */ /* 0x000fe400078efcff */
[----:B------:R-:W-:-:S04]  /*17900*/  ISETP.GT.AND P6, PT, R5, 0x59, !P6 ;  /* 0x000000590500780c */ /* 0x000fc800077c4270 */
[----:B------:R-:W-:-:S04]  /*17910*/  ISETP.LT.OR P6, PT, R15, 0x5a, P6 ;  /* 0x0000005a0f00780c */ /* 0x000fc800037c1670 */
        /* <DEDUP_REMOVED lines=15> */
.L_x_1795:
[----:B------:R-:W-:-:S05]  /*17a10*/  IMAD.U32 R15, RZ, RZ, UR39 ;  /* 0x00000027ff0f7e24 */ /* 0x000fca000f8e00ff */
[----:B------:R-:W-:-:S13]  /*17a20*/  ISETP.NE.AND P6, PT, R15, 0x1, PT ;  /* 0x000000010f00780c */ /* 0x000fda0003fc5270 */
[----:B------:R-:W0:Y:S02]  /*17a30*/  @P6 LDC.64 R12, c[0x0][0x9e8] ;  /* 0x00027a00ff0c6b82 */ /* 0x000e240000000a00 */
[----:B0-----:R-:W-:-:S05]  /*17a40*/  @P6 IMAD.HI.U32 R12, R5, R12, RZ ;  /* 0x0000000c050c6227 */ /* 0x001fca00078e00ff */
[----:B------:R-:W-:-:S07]  /*17a50*/  @P6 SHF.R.U32.HI R5, RZ, R13, R12 ;  /* 0x0000000dff056219 */ /* 0x000fce000001160c */
.L_x_1796:
[----:B------:R-:W-:Y:S05]  /*17a60*/  BSYNC B2 ;  /* 0x0000000000027941 */ /* 0x000fea0003800000 */
.L_x_1794:
[----:B------:R-:W-:-:S05]  /*17a70*/  IMAD R0, R5, R15, R0 ;  /* 0x0000000f05007224 */ /* 0x000fca00078e0200 */
[----:B------:R-:W-:Y:S02]  /*17a80*/  VIADDMNMX R138, R0, R15, R138, PT ;  /* 0x0000000f008a7246 */ /* 0x000fe4000380018a */
[----:B------:R-:W-:-:S07]  /*17a90*/  VIMNMX R137, R137, R0, !PT ;  /* 0x0000000089897248 */ /* 0x000fce0007fe0100 */
.L_x_1793:
[C---:B------:R-:W-:Y:S02]  /*17aa0*/  ISETP.GT.AND P1, PT, R137.reuse, 0x1, !P1 ;  /* 0x000000018900780c */ /* 0x040fe40004f24270 */
[----:B------:R-:W-:Y:S02]  /*17ab0*/  ISETP.GT.AND P2, PT, R137, 0x8, !P2 ;  /* 0x000000088900780c */ /* 0x000fe40005744270 */
[C---:B------:R-:W-:Y:S02]  /*17ac0*/  ISETP.LT.OR P1, PT, R138.reuse, 0x2, P1 ;  /* 0x000000028a00780c */ /* 0x040fe40000f21670 */
[----:B------:R-:W-:Y:S02]  /*17ad0*/  ISETP.LT.OR P2, PT, R138, 0x9, P2 ;  /* 0x000000098a00780c */ /* 0x000fe40001741670 */
[----:B------:R-:W-:Y:S02]  /*17ae0*/  FSEL R2, R91, -INF , !P1 ;  /* 0xff8000005b027808 */ /* 0x000fe40004800000 */
[----:B------:R-:W-:-:S02]  /*17af0*/  LOP3.LUT P1, RZ, R22, 0x4, RZ, 0xc0, !PT ;  /* 0x0000000416ff7812 */ /* 0x000fc4000782c0ff */
[----:B------:R-:W-:Y:S02]  /*17b00*/  FSEL R94, R94, -INF , !P2 ;  /* 0xff8000005e5e7808 */ /* 0x000fe40005000000 */
[----:B------:R-:W-:Y:S02]  /*17b10*/  ISETP.GT.AND P1, PT, R137, 0x9, !P1 ;  /* 0x000000098900780c */ /* 0x000fe40004f24270 */
[----:B------:R-:W-:Y:S02]  /*17b20*/  LOP3.LUT P2, RZ, R22, 0x20000, RZ, 0xc0, !PT ;  /* 0x0002000016ff7812 */ /* 0x000fe4000784c0ff */
[----:B------:R-:W-:Y:S02]  /*17b30*/  ISETP.LT.OR P1, PT, R138, 0xa, P1 ;  /* 0x0000000a8a00780c */ /* 0x000fe40000f21670 */
[----:B------:R-:W-:Y:S02]  /*17b40*/  LOP3.LUT P6, RZ, R22, 0x10000, RZ, 0xc0, !PT ;  /* 0x0001000016ff7812 */ /* 0x000fe400078cc0ff */
[----:B------:R-:W-:-:S02]  /*17b50*/  FSEL R204, R95, -INF , !P1 ;  /* 0xff8000005fcc7808 */ /* 0x000fc40004800000 */
[----:B------:R-:W-:Y:S02]  /*17b60*/  LOP3.LUT P1, RZ, R22, 0x8, RZ, 0xc0, !PT ;  /* 0x0000000816ff7812 */ /* 0x000fe4000782c0ff */
[----:B------:R-:W-:Y:S02]  /*17b70*/  FMNMX.FTZ R5, R88, R4, !PT ;  /* 0x0000000458057209 */ /* 0x000fe40007810000 */
[----:B------:R-:W-:Y:S02]  /*17b80*/  ISETP.GT.AND P1, PT, R137, 0x10, !P1 ;  /* 0x000000108900780c */ /* 0x000fe40004f24270 */
[----:B------:R-:W-:Y:S02]  /*17b90*/  FMNMX.FTZ R5, R136, R5, !PT ;  /* 0x0000000588057209 */ /* 0x000fe40007810000 */
[----:B------:R-:W-:Y:S02]  /*17ba0*/  ISETP.LT.OR P1, PT, R138, 0x11, P1 ;  /* 0x000000118a00780c */ /* 0x000fe40000f21670 */
[----:B------:R-:W-:-:S02]  /*17bb0*/  FMNMX.FTZ R5, R92, R5, !PT ;  /* 0x000000055c057209 */ /* 0x000fc40007810000 */
[----:B------:R-:W-:Y:S02]  /*17bc0*/  FSEL R98, R98, -INF , !P1 ;  /* 0xff80000062627808 */ /* 0x000fe40004800000 */
[----:B------:R-:W-:Y:S02]  /*17bd0*/  LOP3.LUT P1, RZ, R22, 0x10, RZ, 0xc0, !PT ;  /* 0x0000001016ff7812 */ /* 0x000fe4000782c0ff */
[----:B------:R-:W-:Y:S02]  /*17be0*/  FMNMX.FTZ R5, R140, R5, !PT ;  /* 0x000000058c057209 */ /* 0x000fe40007810000 */
[----:B------:R-:W-:Y:S02]  /*17bf0*/  ISETP.GT.AND P1, PT, R137, 0x11, !P1 ;  /* 0x000000118900780c */ /* 0x000fe40004f24270 */
[----:B------:R-:W-:Y:S02]  /*17c00*/  FMNMX.FTZ R5, R96, R5, !PT ;  /* 0x0000000560057209 */ /* 0x000fe40007810000 */
[----:B------:R-:W-:-:S02]  /*17c10*/  ISETP.LT.OR P1, PT, R138, 0x12, P1 ;  /* 0x000000128a00780c */ /* 0x000fc40000f21670 */
[----:B------:R-:W-:Y:S02]  /*17c20*/  FMNMX.FTZ R5, R142, R5, !PT ;  /* 0x000000058e057209 */ /* 0x000fe40007810000 */
[----:B------:R-:W-:Y:S02]  /*17c30*/  FSEL R210, R99, -INF , !P1 ;  /* 0xff80000063d27808 */ /* 0x000fe40004800000 */
[----:B------:R-:W-:Y:S02]  /*17c40*/  LOP3.LUT P1, RZ, R22, 0x40000, RZ, 0xc0, !PT ;  /* 0x0004000016ff7812 */ /* 0x000fe4000782c0ff */
[----:B------:R-:W-:Y:S02]  /*17c50*/  FMNMX.FTZ R5, R100, R5, !PT ;  /* 0x0000000564057209 */ /* 0x000fe40007810000 */
[----:B------:R-:W-:Y:S02]  /*17c60*/  ISETP.GT.AND P1, PT, R137, 0x18, !P1 ;  /* 0x000000188900780c */ /* 0x000fe40004f24270 */
[----:B------:R-:W-:-:S02]  /*17c70*/  FMNMX.FTZ R5, R144, R5, !PT ;  /* 0x0000000590057209 */ /* 0x000fc40007810000 */
[----:B------:R-:W-:Y:S02]  /*17c80*/  ISETP.LT.OR P1, PT, R138, 0x19, P1 ;  /* 0x000000198a00780c */ /* 0x000fe40000f21670 */
[----:B------:R-:W-:Y:S02]  /*17c90*/  FMNMX.FTZ R5, R104, R5, !PT ;  /* 0x0000000568057209 */ /* 0x000fe40007810000 */
[----:B------:R-:W-:Y:S02]  /*17ca0*/  FSEL R102, R102, -INF , !P1 ;  /* 0xff80000066667808 */ /* 0x000fe40004800000 */
[----:B------:R-:W-:Y:S02]  /*17cb0*/  ISETP.GT.AND P1, PT, R137, 0x19, !P2 ;  /* 0x000000198900780c */ /* 0x000fe40005724270 */
[----:B------:R-:W-:Y:S02]  /*17cc0*/  FMNMX.FTZ R5, R146, R5, !PT ;  /* 0x0000000592057209 */ /* 0x000fe40007810000 */
        /* <DEDUP_REMOVED lines=22> */
[----:B------:R-:W-:Y:S02]  /*17e30*/  LOP3.LUT P1, RZ, R22, 0x2000, RZ, 0xc0, !PT ;  /* 0x0000200016ff7812 */ /* 0x000fe4000782c0ff */
[----:B------:R-:W-:Y:S02]  /*17e40*/  FMNMX.FTZ R5, R156, R5, !PT ;  /* 0x000000059c057209 */ /* 0x000fe40007810000 */
[----:B------:R-:W-:-:S02]  /*17e50*/  ISETP.GT.AND P1, PT, R137, 0x29, !P1 ;  /* 0x000000298900780c */ /* 0x000fc40004f24270 */
[----:B------:R-:W-:Y:S02]  /*17e60*/  FMNMX.FTZ R5, R128, R5, !PT ;  /* 0x0000000580057209 */ /* 0x000fe40007810000 */
[----:B------:R-:W-:Y:S02]  /*17e70*/  ISETP.LT.OR P1, PT, R138, 0x2a, P1 ;  /* 0x0000002a8a00780c */ /* 0x000fe40000f21670 */
[----:B------:R-:W-:Y:S02]  /*17e80*/  FMNMX.FTZ R5, R158, R5, !PT ;  /* 0x000000059e057209 */ /* 0x000fe40007810000 */
[----:B------:R-:W-:Y:S02]  /*17e90*/  FSEL R226, R111, -INF , !P1 ;  /* 0xff8000006fe27808 */ /* 0x000fe40004800000 */
[----:B------:R-:W-:Y:S02]  /*17ea0*/  LOP3.LUT P1, RZ, R22, 0x1000, RZ, 0xc0, !PT ;  /* 0x0000100016ff7812 */ /* 0x000fe4000782c0ff */
[----:B------:R-:W-:-:S02]  /*17eb0*/  FMNMX.FTZ R5, R132, R5, !PT ;  /* 0x0000000584057209 */ /* 0x000fc40007810000 */
[----:B------:R-:W-:Y:S02]  /*17ec0*/  ISETP.GT.AND P1, PT, R137, 0x30, !P1 ;  /* 0x000000308900780c */ /* 0x000fe40004f24270 */
[----:B------:R-:W-:Y:S02]  /*17ed0*/  FMNMX.FTZ R0, R160, R5, !PT ;  /* 0x00000005a0007209 */ /* 0x000fe40007810000 */
[----:B------:R-:W-:Y:S02]  /*17ee0*/  ISETP.LT.OR P1, PT, R138, 0x31, P1 ;  /* 0x000000318a00780c */ /* 0x000fe40000f21670 */
[----:B------:R-:W-:Y:S01]  /*17ef0*/  LOP3.LUT P2, RZ, R22, 0x40, RZ, 0xc0, !PT ;  /* 0x0000004016ff7812 */ /* 0x000fe2000784c0ff */
[----:B------:R-:W0:Y:S01]  /*17f00*/  SHFL.BFLY PT, R5, R0, 0x2, 0x1f ;  /* 0x0c401f0000057f89 */ /* 0x000e2200000e0000 */
[----:B------:R-:W-:Y:S02]  /*17f10*/  FSEL R114, R114, -INF , !P1 ;  /* 0xff80000072727808 */ /* 0x000fe40004800000 */
[----:B------:R-:W-:-:S02]  /*17f20*/  LOP3.LUT P1, RZ, R22, 0x800, RZ, 0xc0, !PT ;  /* 0x0000080016ff7812 */ /* 0x000fc4000782c0ff */
[----:B------:R-:W-:Y:S02]  /*17f30*/  LOP3.LUT P6, RZ, R22, 0x20, RZ, 0xc0, !PT ;  /* 0x0000002016ff7812 */ /* 0x000fe400078cc0ff */
[C---:B------:R-:W-:Y:S02]  /*17f40*/  ISETP.GT.AND P1, PT, R137.reuse, 0x31, !P1 ;  /* 0x000000318900780c */ /* 0x040fe40004f24270 */
[----:B------:R-:W-:Y:S02]  /*17f50*/  ISETP.GT.AND P3, PT, R137, 0x50, !P3 ;  /* 0x000000508900780c */ /* 0x000fe40005f64270 */
[C---:B------:R-:W-:Y:S02]  /*17f60*/  ISETP.LT.OR P1, PT, R138.reuse, 0x32, P1 ;  /* 0x000000328a00780c */ /* 0x040fe40000f21670 */
[----:B------:R-:W-:Y:S02]  /*17f70*/  ISETP.LT.OR P3, PT, R138, 0x51, P3 ;  /* 0x000000518a00780c */ /* 0x000fe40001f61670 */
[----:B------:R-:W-:-:S02]  /*17f80*/  FSEL R228, R115, -INF , !P1 ;  /* 0xff80000073e47808 */ /* 0x000fc40004800000 */
[----:B------:R-:W-:Y:S02]  /*17f90*/  LOP3.LUT P1, RZ, R22, 0x400, RZ, 0xc0, !PT ;  /* 0x0000040016ff7812 */ /* 0x000fe4000782c0ff */
[C---:B------:R-:W-:Y:S02]  /*17fa0*/  ISETP.GT.AND P4, PT, R137.reuse, 0x51, !P4 ;  /* 0x000000518900780c */ /* 0x040fe40006784270 */
[----:B------:R-:W-:Y:S02]  /*17fb0*/  ISETP.GT.AND P1, PT, R137, 0x38, !P1 ;  /* 0x000000388900780c */ /* 0x000fe40004f24270 */
[----:B------:R-:W-:Y:S02]  /*17fc0*/  FSEL R130, R130, -INF , !P3 ;  /* 0xff80000082827808 */ /* 0x000fe40005800000 */
[----:B------:R-:W-:Y:S02]  /*17fd0*/  ISETP.LT.OR P1, PT, R138, 0x39, P1 ;  /* 0x000000398a00780c */ /* 0x000fe40000f21670 */
[----:B0-----:R-:W-:Y:S01]  /*17fe0*/  FMNMX.FTZ R13, R0, R5, !PT ;  /* 0x00000005000d7209 */ /* 0x001fe20007810000 */
[----:B------:R-:W-:Y:S01]  /*17ff0*/  IMAD.U32 R5, RZ, RZ, UR47 ;  /* 0x0000002fff057e24 */ /* 0x000fe2000f8e00ff */
[----:B------:R-:W-:-:S02]  /*18000*/  FSEL R118, R118, -INF , !P1 ;  /* 0xff80000076767808 */ /* 0x000fc40004800000 */
[----:B------:R-:W-:Y:S01]  /*18010*/  LOP3.LUT P1, RZ, R22, 0x200, RZ, 0xc0, !PT ;  /* 0x0000020016ff7812 */ /* 0x000fe2000782c0ff */
[----:B------:R-:W0:Y:S01]  /*18020*/  SHFL.BFLY PT, R12, R13, 0x1, 0x1f ;  /* 0x0c201f000d0c7f89 */ /* 0x000e2200000e0000 */
[C---:B------:R-:W-:Y:S02]  /*18030*/  ISETP.GT.AND P5, PT, R137.reuse, 0x58, !P5 ;  /* 0x000000588900780c */ /* 0x040fe40006fa4270 */
[----:B------:R-:W-:Y:S02]  /*18040*/  ISETP.GT.AND P1, PT, R137, 0x39, !P1 ;  /* 0x000000398900780c */ /* 0x000fe40004f24270 */
[C---:B------:R-:W-:Y:S02]  /*18050*/  ISETP.LT.OR P4, PT, R138.reuse, 0x52, P4 ;  /* 0x000000528a00780c */ /* 0x040fe40002781670 */
[C---:B------:R-:W-:Y:S02]  /*18060*/  ISETP.LT.OR P1, PT, R138.reuse, 0x3a, P1 ;  /* 0x0000003a8a00780c */ /* 0x040fe40000f21670 */
[----:B------:R-:W-:-:S02]  /*18070*/  ISETP.LT.OR P5, PT, R138, 0x59, P5 ;  /* 0x000000598a00780c */ /* 0x000fc40002fa1670 */
[----:B------:R-:W-:Y:S02]  /*18080*/  FSEL R119, R119, -INF , !P1 ;  /* 0xff80000077777808 */ /* 0x000fe40004800000 */
[----:B------:R-:W-:Y:S02]  /*18090*/  LOP3.LUT P1, RZ, R22, 0x100, RZ, 0xc0, !PT ;  /* 0x0000010016ff7812 */ /* 0x000fe4000782c0ff */
[----:B------:R-:W-:Y:S02]  /*180a0*/  FSEL R131, R131, -INF , !P4 ;  /* 0xff80000083837808 */ /* 0x000fe40006000000 */
[----:B------:R-:W-:Y:S02]  /*180b0*/  ISETP.GT.AND P1, PT, R137, 0x40, !P1 ;  /* 0x000000408900780c */ /* 0x000fe40004f24270 */
[----:B------:R-:W-:Y:S02]  /*180c0*/  FSEL R134, R134, -INF , !P5 ;  /* 0xff80000086867808 */ /* 0x000fe40006800000 */
[----:B------:R-:W-:-:S02]  /*180d0*/  ISETP.LT.OR P1, PT, R138, 0x41, P1 ;  /* 0x000000418a00780c */ /* 0x000fc40000f21670 */
[----:B0-----:R-:W-:Y:S02]  /*180e0*/  FMNMX.FTZ R12, R13, R12, !PT ;  /* 0x0000000c0d0c7209 */ /* 0x001fe40007810000 */
[----:B------:R-:W-:Y:S02]  /*180f0*/  FSEL R122, R122, -INF , !P1 ;  /* 0xff8000007a7a7808 */ /* 0x000fe40004800000 */
[----:B------:R-:W-:Y:S01]  /*18100*/  LOP3.LUT P1, RZ, R22, 0x80, RZ, 0xc0, !PT ;  /* 0x0000008016ff7812 */ /* 0x000fe2000782c0ff */
[----:B------:R-:W-:-:S03]  /*18110*/  FMUL.FTZ R99, R12, R5 ;  /* 0x000000050c637220 */ /* 0x000fc60000410000 */
[----:B------:R-:W-:-:S04]  /*18120*/  ISETP.GT.AND P1, PT, R137, 0x41, !P1 ;  /* 0x000000418900780c */ /* 0x000fc80004f24270 */
[----:B------:R-:W-:-:S04]  /*18130*/  ISETP.LT.OR P1, PT, R138, 0x42, P1 ;  /* 0x000000428a00780c */ /* 0x000fc80000f21670 */
[----:B------:R-:W-:Y:S02]  /*18140*/  FSEL R123, R123, -INF , !P1 ;  /* 0xff8000007b7b7808 */ /* 0x000fe40004800000 */
[----:B------:R-:W-:-:S04]  /*18150*/  ISETP.GT.AND P1, PT, R137, 0x48, !P2 ;  /* 0x000000488900780c */ /* 0x000fc80005724270 */
[----:B------:R-:W-:-:S04]  /*18160*/  ISETP.LT.OR P1, PT, R138, 0x49, P1 ;  /* 0x000000498a00780c */ /* 0x000fc80000f21670 */
[----:B------:R-:W-:Y:S02]  /*18170*/  FSEL R126, R126, -INF , !P1 ;  /* 0xff8000007e7e7808 */ /* 0x000fe40004800000 */
[----:B------:R-:W-:Y:S02]  /*18180*/  ISETP.GT.AND P1, PT, R137, 0x49, !P6 ;  /* 0x000000498900780c */ /* 0x000fe40007724270 */
[----:B------:R-:W-:Y:S02]  /*18190*/  LOP3.LUT P6, RZ, R22, 0x2, RZ, 0xc0, !PT ;  /* 0x0000000216ff7812 */ /* 0x000fe400078cc0ff */
[----:B------:R-:W-:-:S04]  /*181a0*/  ISETP.LT.OR P1, PT, R138, 0x4a, P1 ;  /* 0x0000004a8a00780c */ /* 0x000fc80000f21670 */
[----:B------:R-:W-:Y:S02]  /*181b0*/  FSEL R127, R127, -INF , !P1 ;  /* 0xff8000007f7f7808 */ /* 0x000fe40004800000 */
[C---:B------:R-:W-:Y:S02]  /*181c0*/  ISETP.GT.AND P1, PT, R137.reuse, RZ, !P6 ;  /* 0x000000ff8900720c */ /* 0x040fe40007724270 */
[----:B------:R-:W-:Y:S02]  /*181d0*/  LOP3.LUT P6, RZ, R22, 0x1, RZ, 0xc0, !PT ;  /* 0x0000000116ff7812 */ /* 0x000fe400078cc0ff */
        /* <DEDUP_REMOVED lines=11> */
[----:B------:R-:W-:Y:S01]  /*18290*/  FSEL R113, R12, RZ, P1 ;  /* 0x000000ff0c717208 */ /* 0x000fe20000800000 */
        /* <DEDUP_REMOVED lines=23> */
[----:B------:R-:W-:-:S02]  /*18410*/  FFMA.FTZ R138, R132, R5, -R99 ;  /* 0x00000005848a7223 */ /* 0x000fc40000010863 */
        /* <DEDUP_REMOVED lines=8> */
[----:B------:R-:W-:Y:S01]  /*184a0*/  FMNMX.FTZ R0, R118, R13, !PT ;  /* 0x0000000d76007209 */ /* 0x000fe20007810000 */
[-CC-:B------:R-:W-:Y:S01]  /*184b0*/  FFMA.FTZ R13, R104, R5.reuse, -R99.reuse ;  /* 0x00000005680d7223 */ /* 0x180fe20000010863 */
[----:B------:R-:W-:Y:S02]  /*184c0*/  FFMA.FTZ R104, R158, R5, -R99 ;  /* 0x000000059e687223 */ /* 0x000fe40000010863 */
[----:B------:R-:W-:Y:S01]  /*184d0*/  FMNMX.FTZ R97, R119, R0, !PT ;  /* 0x0000000077617209 */ /* 0x000fe20007810000 */
[----:B------:R-:W-:Y:S03]  /*184e0*/  MUFU.EX2 R93, R93 ;  /* 0x0000005d005d7308 */ /* 0x000fe60000000800 */
[----:B------:R-:W-:-:S04]  /*184f0*/  FMNMX.FTZ R0, R122, R97, !PT ;  /* 0x000000617a007209 */ /* 0x000fc80007810000 */
[----:B------:R-:W-:Y:S01]  /*18500*/  FMNMX.FTZ R97, R123, R0, !PT ;  /* 0x000000007b617209 */ /* 0x000fe20007810000 */
[----:B------:R-:W-:Y:S03]  /*18510*/  MUFU.EX2 R15, R15 ;  /* 0x0000000f000f7308 */ /* 0x000fe60000000800 */
[----:B------:R-:W-:Y:S01]  /*18520*/  FMNMX.FTZ R0, R126, R97, !PT ;  /* 0x000000617e007209 */ /* 0x000fe20007810000 */
[-CC-:B------:R-:W-:Y:S01]  /*18530*/  FFMA.FTZ R97, R108, R5.reuse, -R99.reuse ;  /* 0x000000056c617223 */ /* 0x180fe20000010863 */
[----:B------:R-:W-:Y:S01]  /*18540*/  FFMA.FTZ R108, R148, R5, -R99 ;  /* 0x00000005946c7223 */ /* 0x000fe20000010863 */
[----:B------:R-:W-:Y:S02]  /*18550*/  FSEL R148, R135, -INF , !P2 ;  /* 0xff80000087947808 */ /* 0x000fe40005000000 */
[----:B------:R-:W-:Y:S01]  /*18560*/  FMNMX.FTZ R101, R127, R0, !PT ;  /* 0x000000007f657209 */ /* 0x000fe20007810000 */
[----:B------:R-:W-:Y:S03]  /*18570*/  MUFU.EX2 R96, R96 ;  /* 0x0000006000607308 */ /* 0x000fe60000000800 */
[----:B------:R-:W-:-:S04]  /*18580*/  FMNMX.FTZ R0, R130, R101, !PT ;  /* 0x0000006582007209 */ /* 0x000fc80007810000 */
[----:B------:R-:W-:Y:S01]  /*18590*/  FMNMX.FTZ R101, R131, R0, !PT ;  /* 0x0000000083657209 */ /* 0x000fe20007810000 */
[----:B------:R-:W-:Y:S03]  /*185a0*/  MUFU.EX2 R13, R13 ;  /* 0x0000000d000d7308 */ /* 0x000fe60000000800 */
[----:B------:R-:W-:-:S04]  /*185b0*/  FMNMX.FTZ R101, R134, R101, !PT ;  /* 0x0000006586657209 */ /* 0x000fc80007810000 */
[----:B------:R-:W-:Y:S01]  /*185c0*/  FMNMX.FTZ R101, R148, R101, !PT ;  /* 0x0000006594657209 */ /* 0x000fe20007810000 */
[----:B------:R-:W-:Y:S04]  /*185d0*/  MUFU.EX2 R92, R92 ;  /* 0x0000005c005c7308 */ /* 0x000fe80000000800 */
[----:B------:R-:W0:Y:S04]  /*185e0*/  SHFL.BFLY PT, R0, R101, 0x2, 0x1f ;  /* 0x0c401f0065007f89 */ /* 0x000e2800000e0000 */
[----:B------:R-:W-:Y:S08]  /*185f0*/  MUFU.EX2 R97, R97 ;  /* 0x0000006100617308 */ /* 0x000ff00000000800 */
[----:B------:R-:W-:Y:S08]  /*18600*/  MUFU.EX2 R108, R108 ;  /* 0x0000006c006c7308 */ /* 0x000ff00000000800 */
[----:B------:R-:W-:Y:S01]  /*18610*/  MUFU.EX2 R144, R144 ;  /* 0x0000009000907308 */ /* 0x000fe20000000800 */
[----:B0-----:R-:W-:Y:S01]  /*18620*/  FMNMX.FTZ R0, R101, R0, !PT ;  /* 0x0000000065007209 */ /* 0x001fe20007810000 */
[-CC-:B------:R-:W-:Y:S01]  /*18630*/  FFMA.FTZ R101, R128, R5.reuse, -R99.reuse ;  /* 0x0000000580657223 */ /* 0x180fe20000010863 */
[----:B------:R-:W-:-:S05]  /*18640*/  FFMA.FTZ R99, R160, R5, -R99 ;  /* 0x00000005a0637223 */ /* 0x000fca0000010863 */
[----:B------:R-:W-:Y:S01]  /*18650*/  MUFU.EX2 R109, R109 ;  /* 0x0000006d006d7308 */ /* 0x000fe20000000800 */
[----:B------:R-:W0:Y:S07]  /*18660*/  SHFL.BFLY PT, R111, R0, 0x1, 0x1f ;  /* 0x0c201f00006f7f89 */ /* 0x000e2e00000e0000 */
[----:B------:R-:W-:Y:S08]  /*18670*/  MUFU.EX2 R146, R146 ;  /* 0x0000009200927308 */ /* 0x000ff00000000800 */
[----:B------:R-:W-:Y:S08]  /*18680*/  MUFU.EX2 R107, R107 ;  /* 0x0000006b006b7308 */ /* 0x000ff00000000800 */
[----:B------:R-:W-:Y:S01]  /*18690*/  MUFU.EX2 R140, R140 ;  /* 0x0000008c008c7308 */ /* 0x000fe20000000800 */
[----:B0-----:R-:W-:Y:S01]  /*186a0*/  FMNMX.FTZ R100, R0, R111, !PT ;  /* 0x0000006f00647209 */ /* 0x001fe20007810000 */
[----:B------:R-:W-:-:S03]  /*186b0*/  FADD.FTZ R0, -R113, R4 ;  /* 0x0000000471007221 */ /* 0x000fc60000010100 */
[C---:B------:R-:W-:Y:S01]  /*186c0*/  FSETP.NEU.FTZ.AND P1, PT, R100.reuse, -INF , PT ;  /* 0xff8000006400780b */ /* 0x040fe20003f3d000 */
[-C--:B------:R-:W-:Y:S01]  /*186d0*/  FMUL.FTZ R111, R100, R5.reuse ;  /* 0x00000005646f7220 */ /* 0x080fe20000410000 */
[----:B------:R-:W-:Y:S01]  /*186e0*/  FMUL.FTZ R0, R0, R5 ;  /* 0x0000000500007220 */ /* 0x000fe20000410000 */
[----:B------:R-:W-:Y:S03]  /*186f0*/  MUFU.EX2 R105, R105 ;  /* 0x0000006900697308 */ /* 0x000fe60000000800 */
[----:B------:R-:W-:-:S05]  /*18700*/  FSEL R111, R111, RZ, P1 ;  /* 0x000000ff6f6f7208 */ /* 0x000fca0000800000 */
[-CC-:B------:R-:W-:Y:S01]  /*18710*/  FFMA.FTZ R116, R2, R5.reuse, -R111.reuse ;  /* 0x0000000502747223 */ /* 0x180fe2000001086f */
[----:B------:R-:W-:Y:S01]  /*18720*/  FSEL R2, R100, RZ, P1 ;  /* 0x000000ff64027208 */ /* 0x000fe20000800000 */
[-CC-:B------:R-:W-:Y:S01]  /*18730*/  FFMA.FTZ R157, R90, R5.reuse, -R111.reuse ;  /* 0x000000055a9d7223 */ /* 0x180fe2000001086f */
[----:B------:R-:W0:Y:S01]  /*18740*/  MUFU.EX2 R0, R0 ;  /* 0x0000000000007308 */ /* 0x000e220000000800 */
[-CC-:B------:R-:W-:Y:S01]  /*18750*/  FFMA.FTZ R159, R94, R5.reuse, -R111.reuse ;  /* 0x000000055e9f7223 */ /* 0x180fe2000001086f */
[-C--:B------:R-:W-:Y:S01]  /*18760*/  FFMA.FTZ R112, R204, R5.reuse, -R111 ;  /* 0x00000005cc707223 */ /* 0x080fe2000001086f */
[----:B------:R-:W-:Y:S01]  /*18770*/  FADD.FTZ R2, -R2, R3 ;  /* 0x0000000302027221 */ /* 0x000fe20000010100 */
[-CC-:B------:R-:W-:Y:S01]  /*18780*/  FFMA.FTZ R153, R98, R5.reuse, -R111.reuse ;  /* 0x0000000562997223 */ /* 0x180fe2000001086f */
[-CC-:B------:R-:W-:Y:S01]  /*18790*/  FFMA.FTZ R94, R210, R5.reuse, -R111.reuse ;  /* 0x00000005d25e7223 */ /* 0x180fe2000001086f */
[-CC-:B------:R-:W-:Y:S01]  /*187a0*/  FFMA.FTZ R155, R102, R5.reuse, -R111.reuse ;  /* 0x00000005669b7223 */ /* 0x180fe2000001086f */
[-C--:B------:R-:W-:Y:S01]  /*187b0*/  FMUL.FTZ R2, R2, R5.reuse ;  /* 0x0000000502027220 */ /* 0x080fe20000410000 */
[----:B------:R-:W-:Y:S01]  /*187c0*/  MUFU.EX2 R157, R157 ;  /* 0x0000009d009d7308 */ /* 0x000fe20000000800 */
[-CC-:B------:R-:W-:Y:S01]  /*187d0*/  FFMA.FTZ R90, R212, R5.reuse, -R111.reuse ;  /* 0x00000005d45a7223 */ /* 0x180fe2000001086f */
[-CC-:B------:R-:W-:Y:S01]  /*187e0*/  FFMA.FTZ R149, R106, R5.reuse, -R111.reuse ;  /* 0x000000056a957223 */ /* 0x180fe2000001086f */
[-CC-:B------:R-:W-:Y:S01]  /*187f0*/  FFMA.FTZ R4, R224, R5.reuse, -R111.reuse ;  /* 0x00000005e0047223 */ /* 0x180fe2000001086f */
[-CC-:B------:R-:W-:Y:S01]  /*18800*/  FFMA.FTZ R151, R110, R5.reuse, -R111.reuse ;  /* 0x000000056e977223 */ /* 0x180fe2000001086f */
[-CC-:B------:R-:W-:Y:S01]  /*18810*/  FFMA.FTZ R120, R226, R5.reuse, -R111.reuse ;  /* 0x00000005e2787223 */ /* 0x180fe2000001086f */
[-CC-:B------:R-:W-:Y:S01]  /*18820*/  FFMA.FTZ R145, R114, R5.reuse, -R111.reuse ;  /* 0x0000000572917223 */ /* 0x180fe2000001086f */
[----:B------:R-:W-:Y:S01]  /*18830*/  FFMA.FTZ R114, R228, R5, -R111 ;  /* 0x00000005e4727223 */ /* 0x000fe2000001086f */
        /* <DEDUP_REMOVED lines=9> */
[-CC-:B------:R-:W-:Y:S01]  /*188d0*/  FFMA.FTZ R102, R127, R5.reuse, -R111.reuse ;  /* 0x000000057f667223 */ /* 0x180fe2000001086f */
[-CC-:B------:R-:W-:Y:S01]  /*188e0*/  FFMA.FTZ R137, R130, R5.reuse, -R111.reuse ;  /* 0x0000000582897223 */ /* 0x180fe2000001086f */
[----:B------:R-:W-:-:S05]  /*188f0*/  FFMA.FTZ R139, R134, R5, -R111 ;  /* 0x00000005868b7223 */ /* 0x000fca000001086f */
[----:B------:R-:W2:Y:S01]  /*18900*/  MUFU.EX2 R159, R159 ;  /* 0x0000009f009f7308 */ /* 0x000ea20000000800 */
[----:B-1----:R-:W-:-:S07]  /*18910*/  FFMA.FTZ R3, R2, R6, R157 ;  /* 0x0000000602037223 */ /* 0x002fce000001009d */
        /* <DEDUP_REMOVED lines=9> */
[----:B-1----:R-:W-:-:S07]  /*189b0*/  FADD.FTZ R6, R112, R7 ;  /* 0x0000000770067221 */ /* 0x002fce0000010000 */
[----:B------:R-:W1:Y:S01]  /*189c0*/  MUFU.EX2 R155, R155 ;  /* 0x0000009b009b7308 */ /* 0x000e620000000800 */
[----:B0-----:R-:W-:-:S07]  /*189d0*/  FADD.FTZ R3, R153, R6 ;  /* 0x0000000699037221 */ /* 0x001fce0000010000 */
[----:B------:R-:W0:Y:S01]  /*189e0*/  MUFU.EX2 R90, R90 ;  /* 0x0000005a005a7308 */ /* 0x000e220000000800 */
[----:B--2---:R-:W-:Y:S01]  /*189f0*/  FADD.FTZ R6, R94, R3 ;  /* 0x000000035e067221 */ /* 0x004fe20000010000 */
[----:B------:R-:W-:-:S06]  /*18a00*/  FADD.FTZ R3, R15, R98 ;  /* 0x000000620f037221 */ /* 0x000fcc0000010000 */
[----:B------:R-:W2:Y:S01]  /*18a10*/  MUFU.EX2 R149, R149 ;  /* 0x0000009500957308 */ /* 0x000ea20000000800 */
[----:B-1----:R-:W-:Y:S01]  /*18a20*/  FADD.FTZ R7, R155, R6 ;  /* 0x000000069b077221 */ /* 0x002fe20000010000 */
[----:B------:R-:W-:-:S04]  /*18a30*/  FADD.FTZ R6, R96, R3 ;  /* 0x0000000360067221 */ /* 0x000fc80000010000 */
[----:B------:R-:W-:Y:S02]  /*18a40*/  FADD.FTZ R3, R13, R6 ;  /* 0x000000060d037221 */ /* 0x000fe40000010000 */
[----:B------:R-:W1:Y:S01]  /*18a50*/  MUFU.EX2 R4, R4 ;  /* 0x0000000400047308 */ /* 0x000e620000000800 */
[----:B0-----:R-:W-:Y:S01]  /*18a60*/  FADD.FTZ R98, R90, R7 ;  /* 0x000000075a627221 */ /* 0x001fe20000010000 */
[----:B------:R-:W-:-:S04]  /*18a70*/  FADD.FTZ R6, R92, R3 ;  /* 0x000000035c067221 */ /* 0x000fc80000010000 */
[----:B------:R-:W-:Y:S02]  /*18a80*/  FADD.FTZ R3, R97, R6 ;  /* 0x0000000661037221 */ /* 0x000fe40000010000 */
[----:B------:R-:W0:Y:S01]  /*18a90*/  MUFU.EX2 R151, R151 ;  /* 0x0000009700977308 */ /* 0x000e220000000800 */
[----:B--2---:R-:W-:Y:S01]  /*18aa0*/  FADD.FTZ R7, R149, R98 ;  /* 0x0000006295077221 */ /* 0x004fe20000010000 */
[----:B------:R-:W-:-:S06]  /*18ab0*/  FADD.FTZ R3, R108, R3 ;  /* 0x000000036c037221 */ /* 0x000fcc0000010000 */
[----:B------:R-:W2:Y:S01]  /*18ac0*/  MUFU.EX2 R120, R120 ;  /* 0x0000007800787308 */ /* 0x000ea20000000800 */
[----:B-1----:R-:W-:-:S07]  /*18ad0*/  FADD.FTZ R98, R4, R7 ;  /* 0x0000000704627221 */ /* 0x002fce0000010000 */
[----:B------:R-:W1:Y:S01]  /*18ae0*/  MUFU.EX2 R145, R145 ;  /* 0x0000009100917308 */ /* 0x000e620000000800 */
[----:B0-----:R-:W-:Y:S01]  /*18af0*/  FADD.FTZ R7, R151, R98 ;  /* 0x0000006297077221 */ /* 0x001fe20000010000 */
[----:B------:R-:W-:-:S06]  /*18b00*/  FADD.FTZ R98, R144, R3 ;  /* 0x0000000390627221 */ /* 0x000fcc0000010000 */
[----:B------:R-:W0:Y:S01]  /*18b10*/  MUFU.EX2 R114, R114 ;  /* 0x0000007200727308 */ /* 0x000e220000000800 */
[----:B--2---:R-:W-:Y:S01]  /*18b20*/  FADD.FTZ R6, R120, R7 ;  /* 0x0000000778067221 */ /* 0x004fe20000010000 */
[----:B------:R-:W-:Y:S01]  /*18b30*/  FADD.FTZ R7, R109, R98 ;  /* 0x000000626d077221 */ /* 0x000fe20000010000 */
[----:B------:R-:W-:-:S03]  /*18b40*/  FFMA.FTZ R98, R131, R5, -R111 ;  /* 0x0000000583627223 */ /* 0x000fc6000001086f */
[----:B------:R-:W-:Y:S02]  /*18b50*/  FADD.FTZ R118, R146, R7 ;  /* 0x0000000792767221 */ /* 0x000fe40000010000 */
[----:B------:R-:W2:Y:S01]  /*18b60*/  MUFU.EX2 R147, R147 ;  /* 0x0000009300937308 */ /* 0x000ea20000000800 */
[----:B-1----:R-:W-:Y:S01]  /*18b70*/  FADD.FTZ R3, R145, R6 ;  /* 0x0000000691037221 */ /* 0x002fe20000010000 */
[----:B------:R-:W-:-:S04]  /*18b80*/  FADD.FTZ R7, R107, R118 ;  /* 0x000000766b077221 */ /* 0x000fc80000010000 */
[----:B------:R-:W-:Y:S02]  /*18b90*/  FADD.FTZ R118, R140, R7 ;  /* 0x000000078c767221 */ /* 0x000fe40000010000 */
[----:B------:R-:W1:Y:S01]  /*18ba0*/  MUFU.EX2 R110, R110 ;  /* 0x0000006e006e7308 */ /* 0x000e620000000800 */
[----:B0-----:R-:W-:Y:S01]  /*18bb0*/  FADD.FTZ R6, R114, R3 ;  /* 0x0000000372067221 */ /* 0x001fe20000010000 */
[----:B------:R-:W-:Y:S01]  /*18bc0*/  FADD.FTZ R7, R105, R118 ;  /* 0x0000007669077221 */ /* 0x000fe20000010000 */
[----:B------:R-:W-:-:S05]  /*18bd0*/  FFMA.FTZ R118, R148, R5, -R111 ;  /* 0x0000000594767223 */ /* 0x000fca000001086f */
        /* <DEDUP_REMOVED lines=32> */
.L_x_1797:
[----:B------:R-:W-:Y:S01]  /*18de0*/  ISETP.GT.AND P1, PT, R10, R11, PT ;  /* 0x0000000b0a00720c */ /* 0x000fe20003f24270 */
        /* <DEDUP_REMOVED lines=10> */
[----:B------:R-:W-:-:S02]  /*18e90*/  F2FP.BF16.F32.PACK_AB R157, R116, R157 ;  /* 0x0000009d749d723e */ /* 0x000fc400000010ff */
[----:B------:R-:W-:Y:S02]  /*18ea0*/  F2FP.BF16.F32.PACK_AB R159, R112, R159 ;  /* 0x0000009f709f723e */ /* 0x000fe400000010ff */
[----:B------:R-:W-:Y:S02]  /*18eb0*/  F2FP.BF16.F32.PACK_AB R152, R93, R88 ;  /* 0x000000585d98723e */ /* 0x000fe400000010ff */
[----:B------:R-:W-:Y:S01]  /*18ec0*/  F2FP.BF16.F32.PACK_AB R153, R94, R153 ;  /* 0x000000995e99723e */ /* 0x000fe200000010ff */
[----:B0-----:R-:W-:Y:S01]  /*18ed0*/  IMAD.MOV.U32 R3, RZ, RZ, R100 ;  /* 0x000000ffff037224 */ /* 0x001fe200078e0064 */
        /* <DEDUP_REMOVED lines=18> */
[----:B------:R-:W-:Y:S05]  /*19000*/  BSYNC B0 ;  /* 0x0000000000007941 */ /* 0x000fea0003800000 */
.L_x_1777:
[----:B------:R-:W-:Y:S02]  /*19010*/  IMAD.MOV.U32 R3, RZ, RZ, R100 ;  /* 0x000000ffff037224 */ /* 0x000fe400078e0064 */
[----:B------:R-:W-:Y:S02]  /*19020*/  IMAD.MOV.U32 R4, RZ, RZ, R12 ;  /* 0x000000ffff047224 */ /* 0x000fe400078e000c */
[----:B------:R-:W-:Y:S02]  /*19030*/  IMAD.MOV.U32 R160, RZ, RZ, R20 ;  /* 0x000000ffffa07224 */ /* 0x000fe400078e0014 */
[----:B------:R-:W-:-:S07]  /*19040*/  IMAD.MOV.U32 R163, RZ, RZ, R21 ;  /* 0x000000ffffa37224 */ /* 0x000fce00078e0015 */
.L_x_1776:
[----:B------:R-:W-:Y:S05]  /*19050*/  BSYNC B1 ;  /* 0x0000000000017941 */ /* 0x000fea0003800000 */
.L_x_1775:
[----:B------:R-:W0:Y:S01]  /*19060*/  LDC R204, c[0x0][0x448] ;  /* 0x00011200ffcc7b82 */ /* 0x000e220000000800 */
[----:B------:R-:W-:Y:S01]  /*19070*/  VIADD R11, R187, 0x7f ;  /* 0x0000007fbb0b7836 */ /* 0x000fe20000000000 */
[----:B------:R-:W-:Y:S02]  /*19080*/  LOP3.LUT R22, R22, 0xfff7ffff, RZ, 0xc0, !PT ;  /* 0xfff7ffff16167812 */ /* 0x000fe400078ec0ff */
[----:B------:R-:W-:-:S04]  /*19090*/  IADD3 R14, R167, 0x1, -R166 ;  /* 0x00000001a70e7810 */ /* 0x000fc80007ffe8a6 */
[----:B------:R-:W1:Y:S01]  /*190a0*/  LDC R200, c[0x0][0x9e4] ;  /* 0x00027900ffc87b82 */ /* 0x000e620000000800 */
[----:B0-----:R-:W-:-:S13]  /*190b0*/  ISETP.NE.AND P1, PT, R204, 0x1, PT ;  /* 0x00000001cc00780c */ /* 0x001fda0003f25270 */
[----:B------:R-:W0:Y:S01]  /*190c0*/  @P1 LDC R12, c[0x0][0x44c] ;  /* 0x00011300ff0c1b82 */ /* 0x000e220000000800 */
[----:B------:R-:W-:-:S04]  /*190d0*/  @P1 LOP3.LUT R22, R22, 0x80000, RZ, 0xfc, !PT ;  /* 0x0008000016161812 */ /* 0x000fc800078efcff */
[----:B------:R-:W-:-:S03]  /*190e0*/  LOP3.LUT R22, R22, 0xffefffff, RZ, 0xc0, !PT ;  /* 0xffefffff16167812 */ /* 0x000fc600078ec0ff */
[----:B------:R-:W2:Y:S01]  /*190f0*/  @P1 LDC R13, c[0x0][0x450] ;  /* 0x00011400ff0d1b82 */ /* 0x000ea20000000800 */
[----:B0-----:R-:W-:-:S05]  /*19100*/  @P1 IMAD.HI.U32 R12, R11, R12, RZ ;  /* 0x0000000c0b0c1227 */ /* 0x001fca00078e00ff */
[----:B--2---:R-:W-:Y:S02]  /*19110*/  @P1 SHF.R.U32.HI R11, RZ, R13, R12 ;  /* 0x0000000dff0b1219 */ /* 0x004fe4000001160c */
[----:B-1----:R-:W-:-:S03]  /*19120*/  ISETP.GE.AND P1, PT, R200, 0x1, PT ;  /* 0x00000001c800780c */ /* 0x002fc60003f26270 */
[----:B------:R-:W-:-:S04]  /*19130*/  IMAD.IADD R12, R14, 0x1, R11 ;  /* 0x000000010e0c7824 */ /* 0x000fc800078e020b */
[----:B------:R-:W-:-:S06]  /*19140*/  IMAD.IADD R11, R12, 0x1, -R9 ;  /* 0x000000010c0b7824 */ /* 0x000fcc00078e0a09 */
[----:B------:R-:W-:Y:S01]  /*19150*/  @P1 LOP3.LUT R22, R22, 0x100000, RZ, 0xfc, !PT ;  /* 0x0010000016161812 */ /* 0x000fe200078efcff */
[----:B------:R-:W-:Y:S06]  /*19160*/  @!P1 BRA `(.L_x_1799) ;  /* 0x0000000000489947 */ /* 0x000fec0003800000 */
[----:B------:R-:W-:Y:S01]  /*19170*/  IMAD.MOV.U32 R9, RZ, RZ, R12 ;  /* 0x000000ffff097224 */ /* 0x000fe200078e000c */
[----:B------:R-:W-:Y:S04]  /*19180*/  BSSY B0, `(.L_x_1800) ;  /* 0x000000e000007945 */ /* 0x000fe80003800000 */
        /* <DEDUP_REMOVED lines=9> */
.L_x_1801:
[----:B------:R-:W-:-:S13]  /*19220*/  ISETP.NE.AND P1, PT, R200, 0x1, PT ;  /* 0x00000001c800780c */ /* 0x000fda0003f25270 */
[----:B------:R-:W0:Y:S02]  /*19230*/  @P1 LDC.64 R12, c[0x0][0x9e8] ;  /* 0x00027a00ff0c1b82 */ /* 0x000e240000000a00 */
[----:B0-----:R-:W-:-:S05]  /*19240*/  @P1 IMAD.HI.U32 R12, R9, R12, RZ ;  /* 0x0000000c090c1227 */ /* 0x001fca00078e00ff */
[----:B------:R-:W-:-:S07]  /*19250*/  @P1 SHF.R.U32.HI R9, RZ, R13, R12 ;  /* 0x0000000dff091219 */ /* 0x000fce000001160c */
.L_x_1802:
[----:B------:R-:W-:Y:S05]  /*19260*/  BSYNC B0 ;  /* 0x0000000000007941 */ /* 0x000fea0003800000 */
.L_x_1800:
[----:B------:R-:W-:-:S05]  /*19270*/  IMAD R12, R9, R200, RZ ;  /* 0x000000c8090c7224 */ /* 0x000fca00078e02ff */
[----:B------:R-:W-:-:S07]  /*19280*/  VIMNMX R11, R11, R12, !PT ;  /* 0x0000000c0b0b7248 */ /* 0x000fce0007fe0100 */
.L_x_1799:
[----:B------:R-:W-:Y:S01]  /*19290*/  VIADD R11, R11, 0x5f ;  /* 0x0000005f0b0b7836 */ /* 0x000fe20000000000 */
[----:B------:R-:W-:Y:S03]  /*192a0*/  BSSY B0, `(.L_x_1803) ;  /* 0x000020a000007945 */ /* 0x000fe60003800000 */
[----:B------:R-:W-:-:S05]  /*192b0*/  IMAD.HI R11, R11, 0x2aaaaaab, RZ ;  /* 0x2aaaaaab0b0b7827 */ /* 0x000fca00078e02ff */
[----:B------:R-:W-:-:S04]  /*192c0*/  SHF.R.U32.HI R12, RZ, 0x1f, R11 ;  /* 0x0000001fff0c7819 */ /* 0x000fc8000001160b */
[----:B------:R-:W-:-:S04]  /*192d0*/  LEA.HI.SX32 R12, R11, R12, 0x1c ;  /* 0x0000000c0b0c7211 */ /* 0x000fc800078fe2ff */
[----:B------:R-:W-:-:S04]  /*192e0*/  VIMNMX R13, R189, R12, !PT ;  /* 0x0000000cbd0d7248 */ /* 0x000fc80007fe0100 */
[----:B------:R-:W-:-:S13]  /*192f0*/  ISETP.GE.AND P1, PT, R10, R13, PT ;  /* 0x0000000d0a00720c */ /* 0x000fda0003f26270 */
[----:B------:R-:W-:Y:S05]  /*19300*/  @!P1 BRA `(.L_x_1804) ;  /* 0x00000020000c9947 */ /* 0x000fea0003800000 */
[----:B------:R-:W-:Y:S01]  /*19310*/  BSSY B1, `(.L_x_1804) ;  /* 0x0000202000017945 */ /* 0x000fe20003800000 */
[----:B------:R-:W-:Y:S02]  /*19320*/  IMAD.MOV.U32 R12, RZ, RZ, R3 ;  /* 0x000000ffff0c7224 */ /* 0x000fe400078e0003 */
[----:B------:R-:W-:Y:S02]  /*19330*/  IMAD.MOV.U32 R9, RZ, RZ, R4 ;  /* 0x000000ffff097224 */ /* 0x000fe400078e0004 */
[----:B------:R-:W-:Y:S02]  /*19340*/  IMAD.MOV.U32 R14, RZ, RZ, R10 ;  /* 0x000000ffff0e7224 */ /* 0x000fe400078e000a */
[----:B------:R-:W-:Y:S02]  /*19350*/  IMAD.MOV.U32 R20, RZ, RZ, R163 ;  /* 0x000000ffff147224 */ /* 0x000fe400078e00a3 */
[----:B------:R-:W-:-:S07]  /*19360*/  IMAD.MOV.U32 R21, RZ, RZ, R160 ;  /* 0x000000ffff157224 */ /* 0x000fce00078e00a0 */
.L_x_1817:
[----:B------:R-:W-:-:S04]  /*19370*/  ISETP.NE.AND P1, PT, R21, 0x1, PT ;  /* 0x000000011500780c */ /* 0x000fc80003f25270 */
[----:B------:R-:W-:-:S04]  /*19380*/  SEL R163, RZ, 0x1, P1 ;  /* 0x00000001ffa37807 */ /* 0x000fc80000800000 */
[----:B------:R-:W-:Y:S01]  /*19390*/  LOP3.LUT R163, R20, R163, RZ, 0x3c, !PT ;  /* 0x000000a314a37212 */ /* 0x000fe200078e3cff */
[----:B------:R-:W-:Y:S06]  /*193a0*/  @!P0 BRA `(.L_x_1805) ;  /* 0x0000000000048947 */ /* 0x000fec0003800000 */
[----:B------:R-:W-:Y:S01]  /*193b0*/  BPT.TRAP 0x1 ;  /* 0x000000040000795c */ /* 0x000fe20000300000 */
.L_x_1805:
        /* <DEDUP_REMOVED lines=8> */
.L_x_1806:
[----:B------:R-:W-:Y:S01]  /*19440*/  BSSY B2, `(.L_x_1807) ;  /* 0x0000006000027945 */ /* 0x000fe20003800000 */
[----:B------:R-:W-:Y:S02]  /*19450*/  IMAD R4, R160, 0x900, R8 ;  /* 0x00000900a0047824 */ /* 0x000fe400078e0208 */
[----:B------:R-:W-:Y:S01]  /*19460*/  IMAD.MOV.U32 R5, RZ, RZ, 0x40000040 ;  /* 0x40000040ff057424 */ /* 0x000fe200078e00ff */
[----:B-1----:R-:W-:Y:S06]  /*19470*/  @P1 BRA `(.L_x_1808) ;  /* 0x0000000000081947 */ /* 0x002fec0003800000 */
[----:B------:R-:W1:Y:S02]  /*19480*/  SYNCS.PHASECHK.TRANS64.TRYWAIT P1, [R15+URZ+0x2a830], R10 ;  /* 0x02a8300a0f0075a7 */ /* 0x000e64000802017f */
[----:B-1----:R-:W-:Y:S05]  /*19490*/  @!P1 BRA `(.L_x_1809) ;  /* 0x00000104004c9947 */ /* 0x002fea0003800000 */
.L_x_1808:
[----:B------:R-:W-:Y:S05]  /*194a0*/  BSYNC B2 ;  /* 0x0000000000027941 */ /* 0x000fea0003800000 */
.L_x_1807:
[----:B------:R-:W2:Y:S04]  /*194b0*/  LDL.64 R88, [R1+0x28] ;  /* 0x0000280001587983 */ /* 0x000ea80000100a00 */
[----:B------:R-:W3:Y:S04]  /*194c0*/  LDL.64 R226, [R1+0x20] ;  /* 0x0000200001e27983 */ /* 0x000ee80000100a00 */
[----:B------:R-:W4:Y:S01]  /*194d0*/  LDL.64 R210, [R1+0x18] ;  /* 0x0000180001d27983 */ /* 0x000f220000100a00 */
[C---:B------:R-:W-:Y:S02]  /*194e0*/  R2UR UR6, R4.reuse ;  /* 0x00000000040672ca */ /* 0x040fe400000e0000 */
[----:B------:R-:W-:Y:S01]  /*194f0*/  R2UR UR7, R5 ;  /* 0x00000000050772ca */ /* 0x000fe200000e0000 */
[----:B------:R0:W-:Y:S04]  /*19500*/  STL.64 [R1+0x40], R6 ;  /* 0x0000400601007387 */ /* 0x0001e80000100a00 */
[----:B0-----:R-:W4:Y:S01]  /*19510*/  LDL.64 R6, [R1+0x10] ;  /* 0x0000100001067983 */ /* 0x001f220000100a00 */
[----:B-1----:R-:W-:-:S02]  /*19520*/  VIADD R10, R4, 0x2 ;  /* 0x00000002040a7836 */ /* 0x002fc40000000000 */
        /* <DEDUP_REMOVED lines=172> */
.L_x_1810:
[----:B------:R-:W-:Y:S01]  /*19ff0*/  SHF.L.U32 R2, R20, 0x1f, RZ ;  /* 0x0000001f14027819 */ /* 0x000fe200000006ff */
[----:B------:R-:W-:-:S04]  /*1a000*/  IMAD R10, R21, 0x8, R18 ;  /* 0x00000008150a7824 */ /* 0x000fc800078e0212 */
[----:B------:R0:W1:Y:S01]  /*1a010*/  SYNCS.PHASECHK.TRANS64.TRYWAIT P1, [R10+URZ+0x2a850], R2 ;  /* 0x02a850020a0075a7 */ /* 0x000062000802017f */
[----:B------:R-:W-:Y:S05]  /*1a020*/  @!P0 BRA `(.L_x_1811) ;  /* 0x0000000000048947 */ /* 0x000fea0003800000 */
[----:B------:R-:W-:Y:S01]  /*1a030*/  BPT.TRAP 0x1 ;  /* 0x000000040000795c */ /* 0x000fe20000300000 */
.L_x_1811:
        /* <DEDUP_REMOVED lines=9> */
.L_x_1813:
[----:B------:R-:W-:Y:S05]  /*1a0d0*/  BSYNC B2 ;  /* 0x0000000000027941 */ /* 0x000fea0003800000 */
.L_x_1812:
[----:B01----:R-:W-:Y:S01]  /*1a0e0*/  IMAD.MOV.U32 R2, RZ, RZ, R0 ;  /* 0x000000ffff027224 */ /* 0x003fe200078e0000 */
        /* <DEDUP_REMOVED lines=43> */
.L_x_1815:
        /* <DEDUP_REMOVED lines=59> */
[C---:B------:R-:W-:Y:S01]  /*1a750*/  FMUL.FTZ R12, R4.reuse, R5 ;  /* 0x00000005040c7220 */ /* 0x040fe20000410000 */
[----:B------:R-:W-:-:S03]  /*1a760*/  FADD.FTZ R136, -R4, R9 ;  /* 0x0000000904887221 */ /* 0x000fc60000010100 */
[-CC-:B------:R-:W-:Y:S01]  /*1a770*/  FFMA.FTZ R154, R100, R5.reuse, -R12.reuse ;  /* 0x00000005649a7223 */ /* 0x180fe2000001080c */
[-C--:B------:R-:W-:Y:S01]  /*1a780*/  FMUL.FTZ R100, R3, R5.reuse ;  /* 0x0000000503647220 */ /* 0x080fe20000410000 */
[-CC-:B------:R-:W-:Y:S01]  /*1a790*/  FFMA.FTZ R156, R88, R5.reuse, -R12.reuse ;  /* 0x00000005589c7223 */ /* 0x180fe2000001080c */
[-C--:B------:R-:W-:Y:S01]  /*1a7a0*/  FMUL.FTZ R136, R136, R5.reuse ;  /* 0x0000000588887220 */ /* 0x080fe20000410000 */
[-C--:B------:R-:W-:Y:S01]  /*1a7b0*/  FFMA.FTZ R139, R89, R5.reuse, -R12 ;  /* 0x00000005598b7223 */ /* 0x080fe2000001080c */
[-CC-:B------:R-:W-:Y:S01]  /*1a7c0*/  FFMA.FTZ R157, R90, R5.reuse, -R100.reuse ;  /* 0x000000055a9d7223 */ /* 0x180fe20000010864 */
[-C--:B------:R-:W-:Y:S01]  /*1a7d0*/  FFMA.FTZ R91, R91, R5.reuse, -R100 ;  /* 0x000000055b5b7223 */ /* 0x080fe20000010864 */
[----:B------:R-:W-:Y:S01]  /*1a7e0*/  MUFU.EX2 R0, R136 ;  /* 0x0000008800007308 */ /* 0x000fe20000000800 */
[-C--:B------:R-:W-:Y:S01]  /*1a7f0*/  FFMA.FTZ R158, R92, R5.reuse, -R12 ;  /* 0x000000055c9e7223 */ /* 0x080fe2000001080c */
        /* <DEDUP_REMOVED lines=21> */
[----:B------:R-:W-:Y:S01]  /*1a950*/  FFMA.FTZ R145, R114, R5, -R100 ;  /* 0x0000000572917223 */ /* 0x000fe20000010864 */
[----:B------:R-:W1:Y:S01]  /*1a960*/  MUFU.EX2 R157, R157 ;  /* 0x0000009d009d7308 */ /* 0x000e620000000800 */
[----:B0----5:R-:W-:Y:S01]  /*1a970*/  FFMA.FTZ R90, R0, R7, R156 ;  /* 0x00000007005a7223 */ /* 0x021fe2000001009c */
[-C--:B------:R-:W-:Y:S01]  /*1a980*/  FFMA.FTZ R88, R113, R5.reuse, -R12 ;  /* 0x0000000571587223 */ /* 0x080fe2000001080c */
[-C--:B------:R-:W-:Y:S01]  /*1a990*/  FFMA.FTZ R101, R115, R5.reuse, -R100 ;  /* 0x0000000573657223 */ /* 0x080fe20000010864 */
[-C--:B------:R-:W-:Y:S01]  /*1a9a0*/  FFMA.FTZ R146, R116, R5.reuse, -R12 ;  /* 0x0000000574927223 */ /* 0x080fe2000001080c */
[-C--:B------:R-:W-:Y:S01]  /*1a9b0*/  FFMA.FTZ R147, R118, R5.reuse, -R100 ;  /* 0x0000000576937223 */ /* 0x080fe20000010864 */
[-C--:B------:R-:W-:Y:S01]  /*1a9c0*/  FFMA.FTZ R21, R117, R5.reuse, -R12 ;  /* 0x0000000575157223 */ /* 0x080fe2000001080c */
[-C--:B------:R-:W-:Y:S01]  /*1a9d0*/  FFMA.FTZ R102, R119, R5.reuse, -R100 ;  /* 0x0000000577667223 */ /* 0x080fe20000010864 */
[----:B------:R-:W0:Y:S01]  /*1a9e0*/  MUFU.EX2 R139, R139 ;  /* 0x0000008b008b7308 */ /* 0x000e220000000800 */
[-C--:B------:R-:W-:Y:S01]  /*1a9f0*/  FFMA.FTZ R140, R120, R5.reuse, -R12 ;  /* 0x00000005788c7223 */ /* 0x080fe2000001080c */
[-C--:B------:R-:W-:Y:S01]  /*1aa00*/  FFMA.FTZ R141, R122, R5.reuse, -R100 ;  /* 0x000000057a8d7223 */ /* 0x080fe20000010864 */
[-CC-:B------:R-:W-:Y:S01]  /*1aa10*/  FFMA.FTZ R20, R121, R5.reuse, -R12.reuse ;  /* 0x0000000579147223 */ /* 0x180fe2000001080c */
[-C--:B------:R-:W-:Y:S01]  /*1aa20*/  FFMA.FTZ R142, R124, R5.reuse, -R12 ;  /* 0x000000057c8e7223 */ /* 0x080fe2000001080c */
[-C--:B------:R-:W-:Y:S01]  /*1aa30*/  FFMA.FTZ R143, R126, R5.reuse, -R100 ;  /* 0x000000057e8f7223 */ /* 0x080fe20000010864 */
[-C--:B------:R-:W-:Y:S01]  /*1aa40*/  FFMA.FTZ R11, R125, R5.reuse, -R12 ;  /* 0x000000057d0b7223 */ /* 0x080fe2000001080c */
[-C--:B------:R-:W-:Y:S01]  /*1aa50*/  FFMA.FTZ R104, R127, R5.reuse, -R100 ;  /* 0x000000057f687223 */ /* 0x080fe20000010864 */
[----:B------:R-:W2:Y:S01]  /*1aa60*/  MUFU.EX2 R91, R91 ;  /* 0x0000005b005b7308 */ /* 0x000ea20000000800 */
[----:B-1----:R-:W-:Y:S01]  /*1aa70*/  FFMA.FTZ R6, R2, R6, R157 ;  /* 0x0000000602067223 */ /* 0x002fe2000001009d */
[-CC-:B------:R-:W-:Y:S01]  /*1aa80*/  FFMA.FTZ R136, R128, R5.reuse, -R12.reuse ;  /* 0x0000000580887223 */ /* 0x180fe2000001080c */
[-CC-:B------:R-:W-:Y:S01]  /*1aa90*/  FFMA.FTZ R9, R129, R5.reuse, -R12.reuse ;  /* 0x0000000581097223 */ /* 0x180fe2000001080c */
[-C--:B------:R-:W-:Y:S01]  /*1aaa0*/  FFMA.FTZ R138, R132, R5.reuse, -R12 ;  /* 0x00000005848a7223 */ /* 0x080fe2000001080c */
[-C--:B------:R-:W-:Y:S01]  /*1aab0*/  FFMA.FTZ R134, R134, R5.reuse, -R100 ;  /* 0x0000000586867223 */ /* 0x080fe20000010864 */
[----:B------:R-:W-:-:S02]  /*1aac0*/  FFMA.FTZ R12, R133, R5, -R12 ;  /* 0x00000005850c7223 */ /* 0x000fc4000001080c */
        /* <DEDUP_REMOVED lines=43> */
[----:B-1----:R-:W-:Y:S01]  /*1ad80*/  FADD.FTZ R7, R89, R90 ;  /* 0x0000005a59077221 */ /* 0x002fe20000010000 */
[-CC-:B------:R-:W-:Y:S01]  /*1ad90*/  FFMA.FTZ R90, R130, R5.reuse, -R100.reuse ;  /* 0x00000005825a7223 */ /* 0x180fe20000010864 */
[----:B------:R-:W-:-:S05]  /*1ada0*/  FFMA.FTZ R100, R135, R5, -R100 ;  /* 0x0000000587647223 */ /* 0x000fca0000010864 */
        /* <DEDUP_REMOVED lines=18> */
[----:B------:R-:W-:-:S05]  /*1aed0*/  VIADD R7, R15, 0x2a840 ;  /* 0x0002a8400f077836 */ /* 0x000fca0000000000 */
[----:B------:R-:W-:Y:S01]  /*1aee0*/  PRMT R7, R172, 0x654, R7 ;  /* 0x00000654ac077816 */ /* 0x000fe20000000007 */
[----:B------:R-:W1:Y:S01]  /*1aef0*/  MUFU.EX2 R20, R20 ;  /* 0x0000001400147308 */ /* 0x000e620000000800 */
[----:B0-----:R-:W-:Y:S02]  /*1af00*/  FADD.FTZ R107, R140, R107 ;  /* 0x0000006b8c6b7221 */ /* 0x001fe40000010000 */
[----:B------:R0:W-:Y:S05]  /*1af10*/  SYNCS.ARRIVE.TRANS64.RED.A1T0 RZ, [R7+URZ], RZ ;  /* 0x000000ff07ff79a7 */ /* 0x0001ea000810043f */
[----:B------:R-:W3:Y:S01]  /*1af20*/  MUFU.EX2 R103, R103 ;  /* 0x0000006700677308 */ /* 0x000ee20000000800 */
[----:B--2---:R-:W-:-:S07]  /*1af30*/  FADD.FTZ R6, R141, R6 ;  /* 0x000000068d067221 */ /* 0x004fce0000010000 */
[----:B------:R-:W2:Y:S01]  /*1af40*/  MUFU.EX2 R142, R142 ;  /* 0x0000008e008e7308 */ /* 0x000ea20000000800 */
[----:B-1----:R-:W-:-:S07]  /*1af50*/  FADD.FTZ R107, R20, R107 ;  /* 0x0000006b146b7221 */ /* 0x002fce0000010000 */
[----:B------:R-:W1:Y:S01]  /*1af60*/  MUFU.EX2 R143, R143 ;  /* 0x0000008f008f7308 */ /* 0x000e620000000800 */
[----:B---3--:R-:W-:-:S07]  /*1af70*/  FADD.FTZ R6, R103, R6 ;  /* 0x0000000667067221 */ /* 0x008fce0000010000 */
        /* <DEDUP_REMOVED lines=24> */
.L_x_1816:
[----:B------:R-:W-:Y:S01]  /*1b100*/  ISETP.GT.AND P1, PT, R14, R13, PT ;  /* 0x0000000d0e00720c */ /* 0x000fe20003f24270 */
[----:B------:R-:W-:Y:S01]  /*1b110*/  VIADD R107, R10, 0x2a860 ;  /* 0x0002a8600a6b7836 */ /* 0x000fe20000000000 */
[----:B------:R-:W-:Y:S01]  /*1b120*/  F2FP.BF16.F32.PACK_AB R156, R139, R156 ;  /* 0x0000009c8b9c723e */ /* 0x000fe200000010ff */
[----:B------:R-:W-:Y:S01]  /*1b130*/  VIADD R10, R14, 0xffffffff ;  /* 0xffffffff0e0a7836 */ /* 0x000fe20000000000 */
[----:B------:R-:W-:Y:S02]  /*1b140*/  F2FP.BF16.F32.PACK_AB R158, R137, R158 ;  /* 0x0000009e899e723e */ /* 0x000fe400000010ff */
[----:B------:R-:W-:Y:S01]  /*1b150*/  PRMT R107, R172, 0x654, R107 ;  /* 0x00000654ac6b7816 */ /* 0x000fe2000000006b */
[----:B------:R-:W-:Y:S01]  /*1b160*/  IMAD.MOV.U32 R14, RZ, RZ, R10 ;  /* 0x000000ffff0e7224 */ /* 0x000fe200078e000a */
[----:B------:R-:W-:Y:S01]  /*1b170*/  F2FP.BF16.F32.PACK_AB R146, R21, R146 ;  /* 0x000000921592723e */ /* 0x000fe200000010ff */
[----:B------:R-:W-:Y:S01]  /*1b180*/  IMAD.MOV.U32 R21, RZ, RZ, R160 ;  /* 0x000000ffff157224 */ /* 0x000fe200078e00a0 */
[----:B------:R0:W-:Y:S01]  /*1b190*/  SYNCS.ARRIVE.TRANS64.RED.A1T0 RZ, [R107+URZ], RZ ;  /* 0x000000ff6bff79a7 */ /* 0x0001e2000810043f */
[----:B------:R-:W-:Y:S01]  /*1b1a0*/  F2FP.BF16.F32.PACK_AB R140, R20, R140 ;  /* 0x0000008c148c723e */ /* 0x000fe200000010ff */
[----:B------:R-:W-:Y:S01]  /*1b1b0*/  IMAD.MOV.U32 R20, RZ, RZ, R163 ;  /* 0x000000ffff147224 */ /* 0x000fe200078e00a3 */
[----:B------:R-:W-:Y:S01]  /*1b1c0*/  F2FP.BF16.F32.PACK_AB R136, R9, R136 ;  /* 0x000000880988723e */ /* 0x000fe200000010ff */
[----:B------:R-:W-:Y:S01]  /*1b1d0*/  IMAD.MOV.U32 R9, RZ, RZ, R4 ;  /* 0x000000ffff097224 */ /* 0x000fe200078e0004 */
        /* <DEDUP_REMOVED lines=19> */
[----:B------:R-:W-:Y:S01]  /*1b310*/  F2FP.BF16.F32.PACK_AB R139, R100, R15 ;  /* 0x0000000f648b723e */ /* 0x000fe200000010ff */
[----:B0-----:R-:W-:Y:S06]  /*1b320*/  @P1 BRA `(.L_x_1817) ;  /* 0xffffffe000101947 */ /* 0x001fec000383ffff */
[----:B------:R-:W-:Y:S05]  /*1b330*/  BSYNC B1 ;  /* 0x0000000000017941 */ /* 0x000fea0003800000 */
.L_x_1804:
[----:B------:R-:W-:Y:S05]  /*1b340*/  BSYNC B0 ;  /* 0x0000000000007941 */ /* 0x000fea0003800000 */
.L_x_1803:
[----:B------:R-:W-:Y:S01]  /*1b350*/  ISETP.GE.AND P1, PT, R10, R189, PT ;  /* 0x000000bd0a00720c */ /* 0x000fe20003f26270 */
[----:B------:R-:W-:-:S12]  /*1b360*/  BSSY B0, `(.L_x_1818) ;  /* 0x000032a000007945 */ /* 0x000fd80003800000 */
[----:B------:R-:W-:Y:S05]  /*1b370*/  @!P1 BRA `(.L_x_1819) ;  /* 0x0000003000a09947 */ /* 0x000fea0003800000 */
[----:B------:R-:W-:Y:S02]  /*1b380*/  IMAD.MOV.U32 R11, RZ, RZ, R3 ;  /* 0x000000ffff0b7224 */ /* 0x000fe400078e0003 */
[----:B------:R-:W-:Y:S02]  /*1b390*/  IMAD.MOV.U32 R9, RZ, RZ, R4 ;  /* 0x000000ffff097224 */ /* 0x000fe400078e0004 */
[----:B------:R-:W-:Y:S02]  /*1b3a0*/  IMAD.MOV.U32 R15, RZ, RZ, R163 ;  /* 0x000000ffff0f7224 */ /* 0x000fe400078e00a3 */
[----:B------:R-:W-:-:S07]  /*1b3b0*/  IMAD.MOV.U32 R20, RZ, RZ, R160 ;  /* 0x000000ffff147224 */ /* 0x000fce00078e00a0 */
.L_x_1840:
[----:B------:R-:W-:-:S04]  /*1b3c0*/  ISETP.NE.AND P1, PT, R20, 0x1, PT ;  /* 0x000000011400780c */ /* 0x000fc80003f25270 */
[----:B------:R-:W-:-:S04]  /*1b3d0*/  SEL R4, RZ, 0x1, P1 ;  /* 0x00000001ff047807 */ /* 0x000fc80000800000 */
[----:B------:R-:W-:Y:S01]  /*1b3e0*/  LOP3.LUT R163, R15, R4, RZ, 0x3c, !PT ;  /* 0x000000040fa37212 */ /* 0x000fe200078e3cff */
[----:B------:R-:W-:Y:S06]  /*1b3f0*/  @!P0 BRA `(.L_x_1820) ;  /* 0x0000000000048947 */ /* 0x000fec0003800000 */
[----:B------:R-:W-:Y:S01]  /*1b400*/  BPT.TRAP 0x1 ;  /* 0x000000040000795c */ /* 0x000fe20000300000 */
.L_x_1820:
        /* <DEDUP_REMOVED lines=8> */
.L_x_1821:
[----:B------:R-:W-:Y:S01]  /*1b490*/  BSSY B1, `(.L_x_1822) ;  /* 0x0000006000017945 */ /* 0x000fe20003800000 */
[----:B------:R-:W-:Y:S02]  /*1b4a0*/  IMAD R4, R160, 0x900, R8 ;  /* 0x00000900a0047824 */ /* 0x000fe400078e0208 */
[----:B------:R-:W-:Y:S01]  /*1b4b0*/  IMAD.MOV.U32 R5, RZ, RZ, 0x40000040 ;  /* 0x40000040ff057424 */ /* 0x000fe200078e00ff */
[----:B-1----:R-:W-:Y:S06]  /*1b4c0*/  @P1 BRA `(.L_x_1823) ;  /* 0x0000000000081947 */ /* 0x002fec0003800000 */
[----:B------:R-:W1:Y:S02]  /*1b4d0*/  SYNCS.PHASECHK.TRANS64.TRYWAIT P1, [R14+URZ+0x2a830], R3 ;  /* 0x02a830030e0075a7 */ /* 0x000e64000802017f */
[----:B-1----:R-:W-:Y:S05]  /*1b4e0*/  @!P1 BRA `(.L_x_1824) ;  /* 0x000000e400609947 */ /* 0x002fea0003800000 */
.L_x_1823:
[----:B------:R-:W-:Y:S05]  /*1b4f0*/  BSYNC B1 ;  /* 0x0000000000017941 */ /* 0x000fea0003800000 */
.L_x_1822:
[----:B------:R-:W2:Y:S04]  /*1b500*/  LDL.64 R88, [R1+0x28] ;  /* 0x0000280001587983 */ /* 0x000ea80000100a00 */
[----:B------:R-:W3:Y:S04]  /*1b510*/  LDL.64 R226, [R1+0x20] ;  /* 0x0000200001e27983 */ /* 0x000ee80000100a00 */
[----:B------:R-:W4:Y:S01]  /*1b520*/  LDL.64 R210, [R1+0x18] ;  /* 0x0000180001d27983 */ /* 0x000f220000100a00 */
[C---:B------:R-:W-:Y:S02]  /*1b530*/  R2UR UR6, R4.reuse ;  /* 0x00000000040672ca */ /* 0x040fe400000e0000 */
[----:B------:R-:W-:Y:S01]  /*1b540*/  R2UR UR7, R5 ;  /* 0x00000000050772ca */ /* 0x000fe200000e0000 */
[----:B------:R0:W-:Y:S04]  /*1b550*/  STL.64 [R1+0x40], R6 ;  /* 0x0000400601007387 */ /* 0x0001e80000100a00 */
[----:B0-----:R-:W4:Y:S01]  /*1b560*/  LDL.64 R6, [R1+0x10] ;  /* 0x0000100001067983 */ /* 0x001f220000100a00 */
        /* <DEDUP_REMOVED lines=173> */
.L_x_1825:
[----:B------:R-:W-:Y:S01]  /*1c040*/  SHF.L.U32 R2, R15, 0x1f, RZ ;  /* 0x0000001f0f027819 */ /* 0x000fe200000006ff */
[----:B------:R-:W-:-:S04]  /*1c050*/  IMAD R12, R20, 0x8, R18 ;  /* 0x00000008140c7824 */ /* 0x000fc800078e0212 */
[----:B------:R0:W2:Y:S01]  /*1c060*/  SYNCS.PHASECHK.TRANS64.TRYWAIT P1, [R12+URZ+0x2a850], R2 ;  /* 0x02a850020c0075a7 */ /* 0x0000a2000802017f */
[----:B------:R-:W-:Y:S05]  /*1c070*/  @!P0 BRA `(.L_x_1826) ;  /* 0x0000000000048947 */ /* 0x000fea0003800000 */
[----:B------:R-:W-:Y:S01]  /*1c080*/  BPT.TRAP 0x1 ;  /* 0x000000040000795c */ /* 0x000fe20000300000 */
.L_x_1826:
[----:B------:R-:W-:Y:S01]  /*1c090*/  VIADD R0, R18, 0x400 ;  /* 0x0000040012007836 */ /* 0x000fe20000000000 */
[----:B------:R-:W-:Y:S04]  /*1c0a0*/  BSSY B1, `(.L_x_1827) ;  /* 0x0000008000017945 */ /* 0x000fe80003800000 */
[----:B------:R-:W-:-:S04]  /*1c0b0*/  SHF.R.U32.HI R0, RZ, 0x4, R0 ;  /* 0x00000004ff007819 */ /* 0x000fc80000011600 */
[----:B------:R-:W-:-:S04]  /*1c0c0*/  LOP3.LUT R0, R0, 0x3fff, RZ, 0xc0, !PT ;  /* 0x00003fff00007812 */ /* 0x000fc800078ec0ff */
[----:B------:R-:W-:-:S05]  /*1c0d0*/  LOP3.LUT R0, R0, 0x3000000, RZ, 0xfc, !PT ;  /* 0x0300000000007812 */ /* 0x000fca00078efcff */
[----:B------:R-:W-:Y:S01]  /*1c0e0*/  IMAD R0, R20, 0x600, R0 ;  /* 0x0000060014007824 */ /* 0x000fe200078e0200 */
[----:B--2---:R-:W-:Y:S06]  /*1c0f0*/  @P1 BRA `(.L_x_1828) ;  /* 0x0000000000081947 */ /* 0x004fec0003800000 */
[----:B------:R-:W2:Y:S02]  /*1c100*/  SYNCS.PHASECHK.TRANS64.TRYWAIT P1, [R12+URZ+0x2a850], R2 ;  /* 0x02a850020c0075a7 */ /* 0x000ea4000802017f */
[----:B--2---:R-:W-:Y:S05]  /*1c110*/  @!P1 BRA `(.L_x_1829) ;  /* 0x000000d800689947 */ /* 0x004fea0003800000 */
.L_x_1828:
[----:B------:R-:W-:Y:S05]  /*1c120*/  BSYNC B1 ;  /* 0x0000000000017941 */ /* 0x000fea0003800000 */
.L_x_1827:
[----:B0-2---:R-:W-:Y:S01]  /*1c130*/  IMAD.MOV.U32 R2, RZ, RZ, R0 ;  /* 0x000000ffff027224 */ /* 0x005fe200078e0000 */
[----:B------:R-:W-:Y:S01]  /*1c140*/  WARPGROUP.ARRIVE ;  /* 0x00000000000079c5 */ /* 0x000fe20000000000 */
[----:B-1----:R-:W-:-:S03]  /*1c150*/  IMAD.MOV.U32 R3, RZ, RZ, 0x40000040 ;  /* 0x40000040ff037424 */ /* 0x002fc600078e00ff */
        /* <DEDUP_REMOVED lines=41> */
.L_x_1830:
[----:B------:R-:W-:Y:S01]  /*1c3f0*/  ISETP.NE.AND P1, PT, R204, 0x1, PT ;  /* 0x00000001cc00780c */ /* 0x000fe20003f25270 */
[----:B------:R-:W-:Y:S01]  /*1c400*/  IMAD.IADD R4, R191, 0x1, R187 ;  /* 0x00000001bf047824 */ /* 0x000fe200078e02bb */
[----:B------:R-:W-:Y:S01]  /*1c410*/  ULOP3.LUT UR4, URZ, UR42, URZ, 0x33, !UPT ;  /* 0x0000002a3f047292 */ /* 0x000fe2000f8e333f */
[----:B------:R-:W-:-:S04]  /*1c420*/  IMAD R21, R10, -0x60, RZ ;  /* 0xffffffa00a157824 */ /* 0x000fc800078e02ff */
[----:B------:R-:W-:-:S04]  /*1c430*/  VIADD R5, R21, 0x1 ;  /* 0x0000000115057836 */ /* 0x000fc80000000000 */
[----:B------:R-:W-:Y:S02]  /*1c440*/  IMAD R5, R190, -0x2, R5 ;  /* 0xfffffffebe057824 */ /* 0x000fe400078e0205 */
[----:B------:R-:W0:Y:S03]  /*1c450*/  @P1 LDC R3, c[0x0][0x44c] ;  /* 0x00011300ff031b82 */ /* 0x000e260000000800 */
[----:B------:R-:W-:-:S05]  /*1c460*/  IADD3 R15, -R166, R5, R167 ;  /* 0x00000005a60f7210 */ /* 0x000fca0007ffe1a7 */
[----:B------:R-:W1:Y:S01]  /*1c470*/  @P1 LDC R0, c[0x0][0x450] ;  /* 0x00011400ff001b82 */ /* 0x000e620000000800 */
[C---:B------:R-:W-:Y:S02]  /*1c480*/  VIADD R20, R15.reuse, UR51 ;  /* 0x000000330f147c36 */ /* 0x040fe40008000000 */
[----:B------:R-:W-:Y:S02]  /*1c490*/  VIADD R15, R15, UR4 ;  /* 0x000000040f0f7c36 */ /* 0x000fe40008000000 */
[----:B0-----:R-:W-:-:S05]  /*1c4a0*/  @P1 IMAD.HI.U32 R3, R4, R3, RZ ;  /* 0x0000000304031227 */ /* 0x001fca00078e00ff */
[----:B-1----:R-:W-:Y:S01]  /*1c4b0*/  @P1 SHF.R.U32.HI R4, RZ, R0, R3 ;  /* 0x00000000ff041219 */ /* 0x002fe20000011603 */
[----:B------:R-:W-:Y:S01]  /*1c4c0*/  VIADD R3, R14, 0x2a840 ;  /* 0x0002a8400e037836 */ /* 0x000fe20000000000 */
[----:B------:R-:W-:Y:S01]  /*1c4d0*/  ISETP.GE.AND P1, PT, R200, 0x1, PT ;  /* 0x00000001c800780c */ /* 0x000fe20003f26270 */
[----:B------:R-:W-:Y:S02]  /*1c4e0*/  VIADD R0, R5, 0xffffffff ;  /* 0xffffffff05007836 */ /* 0x000fe40000000000 */
[----:B------:R-:W0:Y:S01]  /*1c4f0*/  SHFL.IDX PT, R137, R4, RZ, 0x1c1f ;  /* 0x001c1fff04897589 */ /* 0x000e2200000e0000 */
[----:B------:R-:W-:-:S04]  /*1c500*/  PRMT R3, R172, 0x654, R3 ;  /* 0x00000654ac037816 */ /* 0x000fc80000000003 */
[----:B------:R1:W-:Y:S01]  /*1c510*/  SYNCS.ARRIVE.TRANS64.RED.A1T0 RZ, [R3+URZ], RZ ;  /* 0x000000ff03ff79a7 */ /* 0x0003e2000810043f */
[--C-:B0-----:R-:W-:Y:S02]  /*1c520*/  IMAD.IADD R13, R20, 0x1, R137.reuse ;  /* 0x00000001140d7824 */ /* 0x101fe400078e0289 */
[----:B------:R-:W-:Y:S02]  /*1c530*/  IMAD.IADD R5, R15, 0x1, R137 ;  /* 0x000000010f057824 */ /* 0x000fe400078e0289 */
[----:B-1----:R-:W-:Y:S05]  /*1c540*/  @!P1 BRA `(.L_x_1831) ;  /* 0x0000000000549947 */ /* 0x002fea0003800000 */
        /* <DEDUP_REMOVED lines=12> */
.L_x_1833:
[----:B------:R-:W-:-:S05]  /*1c610*/  IMAD.U32 R14, RZ, RZ, UR38 ;  /* 0x00000026ff0e7e24 */ /* 0x000fca000f8e00ff */
[----:B------:R-:W-:-:S13]  /*1c620*/  ISETP.NE.AND P1, PT, R14, 0x1, PT ;  /* 0x000000010e00780c */ /* 0x000fda0003f25270 */
[----:B------:R-:W0:Y:S02]  /*1c630*/  @P1 LDC.64 R2, c[0x0][0x9e8] ;  /* 0x00027a00ff021b82 */ /* 0x000e240000000a00 */
[----:B0-----:R-:W-:-:S05]  /*1c640*/  @P1 IMAD.HI.U32 R2, R137, R2, RZ ;  /* 0x0000000289021227 */ /* 0x001fca00078e00ff */
[----:B------:R-:W-:-:S07]  /*1c650*/  @P1 SHF.R.U32.HI R137, RZ, R3, R2 ;  /* 0x00000003ff891219 */ /* 0x000fce0000011602 */
.L_x_1834:
[----:B------:R-:W-:Y:S05]  /*1c660*/  BSYNC B1 ;  /* 0x0000000000017941 */ /* 0x000fea0003800000 */
.L_x_1832:
[----:B------:R-:W-:-:S05]  /*1c670*/  IMAD R2, R137, R14, R0 ;  /* 0x0000000e89027224 */ /* 0x000fca00078e0200 */
[----:B------:R-:W-:Y:S02]  /*1c680*/  VIADDMNMX R13, R2, R14, R13, PT ;  /* 0x0000000e020d7246 */ /* 0x000fe4000380010d */
[----:B------:R-:W-:-:S07]  /*1c690*/  VIMNMX R5, R5, R2, !PT ;  /* 0x0000000205057248 */ /* 0x000fce0007fe0100 */
.L_x_1831:
        /* <DEDUP_REMOVED lines=151> */
.L_x_1837:
[----:B------:R-:W-:-:S05]  /*1d010*/  IMAD.U32 R13, RZ, RZ, UR38 ;  /* 0x00000026ff0d7e24 */ /* 0x000fca000f8e00ff */
[----:B------:R-:W-:-:S13]  /*1d020*/  ISETP.NE.AND P6, PT, R13, 0x1, PT ;  /* 0x000000010d00780c */ /* 0x000fda0003fc5270 */
[----:B------:R-:W0:Y:S02]  /*1d030*/  @P6 LDC.64 R2, c[0x0][0x9e8] ;  /* 0x00027a00ff026b82 */ /* 0x000e240000000a00 */
[----:B0-----:R-:W-:-:S05]  /*1d040*/  @P6 IMAD.HI.U32 R2, R5, R2, RZ ;  /* 0x0000000205026227 */ /* 0x001fca00078e00ff */
[----:B------:R-:W-:-:S07]  /*1d050*/  @P6 SHF.R.U32.HI R5, RZ, R3, R2 ;  /* 0x00000003ff056219 */ /* 0x000fce0000011602 */
.L_x_1838:
[----:B------:R-:W-:Y:S05]  /*1d060*/  BSYNC B1 ;  /* 0x0000000000017941 */ /* 0x000fea0003800000 */
.L_x_1836:
[----:B------:R-:W-:-:S05]  /*1d070*/  IMAD R0, R5, R13, R0 ;  /* 0x0000000d05007224 */ /* 0x000fca00078e0200 */
[----:B------:R-:W-:Y:S02]  /*1d080*/  VIADDMNMX R20, R0, R13, R20, PT ;  /* 0x0000000d00147246 */ /* 0x000fe40003800114 */
[----:B------:R-:W-:-:S07]  /*1d090*/  VIMNMX R15, R15, R0, !PT ;  /* 0x000000000f0f7248 */ /* 0x000fce0007fe0100 */
.L_x_1835:
[C---:B------:R-:W-:Y:S01]  /*1d0a0*/  ISETP.GT.AND P1, PT, R15.reuse, 0x1, !P1 ;  /* 0x000000010f00780c */ /* 0x040fe20004f24270 */
[----:B------:R-:W-:Y:S01]  /*1d0b0*/  IMAD.U32 R5, RZ, RZ, UR43 ;  /* 0x0000002bff057e24 */ /* 0x000fe2000f8e00ff */
        /* <DEDUP_REMOVED lines=83> */
[----:B0-----:R-:W-:-:S02]  /*1d5f0*/  FMNMX.FTZ R13, R0, R3, !PT ;  /* 0x00000003000d7209 */ /* 0x001fc40007810000 */
[----:B------:R-:W-:Y:S02]  /*1d600*/  FSEL R118, R118, -INF , !P1 ;  /* 0xff80000076767808 */ /* 0x000fe40004800000 */
[----:B------:R-:W-:Y:S01]  /*1d610*/  LOP3.LUT P1, RZ, R22, 0x200, RZ, 0xc0, !PT ;  /* 0x0000020016ff7812 */ /* 0x000fe2000782c0ff */
[----:B------:R-:W0:Y:S01]  /*1d620*/  SHFL.BFLY PT, R4, R13, 0x1, 0x1f ;  /* 0x0c201f000d047f89 */ /* 0x000e2200000e0000 */
[C---:B------:R-:W-:Y:S02]  /*1d630*/  ISETP.GT.AND P5, PT, R15.reuse, 0x58, !P5 ;  /* 0x000000580f00780c */ /* 0x040fe40006fa4270 */
[----:B------:R-:W-:Y:S02]  /*1d640*/  ISETP.GT.AND P1, PT, R15, 0x39, !P1 ;  /* 0x000000390f00780c */ /* 0x000fe40004f24270 */
[C---:B------:R-:W-:Y:S02]  /*1d650*/  ISETP.LT.OR P4, PT, R20.reuse, 0x52, P4 ;  /* 0x000000521400780c */ /* 0x040fe40002781670 */
[----:B------:R-:W-:-:S02]  /*1d660*/  ISETP.LT.OR P1, PT, R20, 0x3a, P1 ;  /* 0x0000003a1400780c */ /* 0x000fc40000f21670 */
[----:B------:R-:W-:Y:S02]  /*1d670*/  ISETP.LT.OR P5, PT, R20, 0x59, P5 ;  /* 0x000000591400780c */ /* 0x000fe40002fa1670 */
[----:B------:R-:W-:Y:S02]  /*1d680*/  FSEL R119, R119, -INF , !P1 ;  /* 0xff80000077777808 */ /* 0x000fe40004800000 */
[----:B------:R-:W-:Y:S02]  /*1d690*/  LOP3.LUT P1, RZ, R22, 0x100, RZ, 0xc0, !PT ;  /* 0x0000010016ff7812 */ /* 0x000fe4000782c0ff */
[----:B------:R-:W-:Y:S02]  /*1d6a0*/  FSEL R134, R134, -INF , !P5 ;  /* 0xff80000086867808 */ /* 0x000fe40006800000 */
[----:B------:R-:W-:-:S04]  /*1d6b0*/  ISETP.GT.AND P1, PT, R15, 0x40, !P1 ;  /* 0x000000400f00780c */ /* 0x000fc80004f24270 */
[----:B------:R-:W-:Y:S02]  /*1d6c0*/  ISETP.LT.OR P1, PT, R20, 0x41, P1 ;  /* 0x000000411400780c */ /* 0x000fe40000f21670 */
        /* <DEDUP_REMOVED lines=55> */
[----:B------:R-:W-:Y:S01]  /*1da40*/  FSEL R108, R4, RZ, P1 ;  /* 0x000000ff046c7208 */ /* 0x000fe20000800000 */
[----:B------:R-:W-:Y:S01]  /*1da50*/  MUFU.EX2 R89, R89 ;  /* 0x0000005900597308 */ /* 0x000fe20000000800 */
[----:B------:R-:W-:-:S03]  /*1da60*/  FMNMX.FTZ R13, R110, R13, !PT ;  /* 0x0000000d6e0d7209 */ /* 0x000fc60007810000 */
[----:B------:R-:W-:Y:S01]  /*1da70*/  FADD.FTZ R108, -R108, R9 ;  /* 0x000000096c6c7221 */ /* 0x000fe20000010100 */
[----:B------:R-:W-:-:S03]  /*1da80*/  FMNMX.FTZ R13, R226, R13, !PT ;  /* 0x0000000de20d7209 */ /* 0x000fc60007810000 */
[----:B------:R-:W-:Y:S01]  /*1da90*/  MUFU.EX2 R95, R95 ;  /* 0x0000005f005f7308 */ /* 0x000fe20000000800 */
[----:B------:R-:W-:-:S04]  /*1daa0*/  FMNMX.FTZ R13, R114, R13, !PT ;  /* 0x0000000d720d7209 */ /* 0x000fc80007810000 */
[----:B------:R-:W-:-:S03]  /*1dab0*/  FMNMX.FTZ R13, R228, R13, !PT ;  /* 0x0000000de40d7209 */ /* 0x000fc60007810000 */
[----:B------:R-:W-:Y:S01]  /*1dac0*/  MUFU.EX2 R88, R88 ;  /* 0x0000005800587308 */ /* 0x000fe20000000800 */
[----:B------:R-:W-:Y:S01]  /*1dad0*/  FMNMX.FTZ R0, R118, R13, !PT ;  /* 0x0000000d76007209 */ /* 0x000fe20007810000 */
[----:B------:R-:W-:Y:S01]  /*1dae0*/  FFMA.FTZ R13, R104, R5, -R3 ;  /* 0x00000005680d7223 */ /* 0x000fe20000010803 */
[----:B------:R-:W-:Y:S02]  /*1daf0*/  FSEL R104, R135, -INF , !P2 ;  /* 0xff80000087687808 */ /* 0x000fe40005000000 */
[----:B------:R-:W-:-:S03]  /*1db00*/  FMNMX.FTZ R97, R119, R0, !PT ;  /* 0x0000000077617209 */ /* 0x000fc60007810000 */
[----:B------:R-:W-:Y:S01]  /*1db10*/  MUFU.EX2 R93, R93 ;  /* 0x0000005d005d7308 */ /* 0x000fe20000000800 */
[----:B------:R-:W-:-:S04]  /*1db20*/  FMNMX.FTZ R0, R122, R97, !PT ;  /* 0x000000617a007209 */ /* 0x000fc80007810000 */
        /* <DEDUP_REMOVED lines=10> */
[----:B------:R-:W-:Y:S02]  /*1dbd0*/  MUFU.EX2 R91, R91 ;  /* 0x0000005b005b7308 */ /* 0x000fe40000000800 */
[----:B------:R-:W0:Y:S06]  /*1dbe0*/  SHFL.BFLY PT, R0, R97, 0x2, 0x1f ;  /* 0x0c401f0061007f89 */ /* 0x000e2c00000e0000 */
[----:B------:R-:W-:Y:S08]  /*1dbf0*/  MUFU.EX2 R13, R13 ;  /* 0x0000000d000d7308 */ /* 0x000ff00000000800 */
[----:B------:R-:W-:Y:S08]  /*1dc00*/  MUFU.EX2 R92, R92 ;  /* 0x0000005c005c7308 */ /* 0x000ff00000000800 */
[----:B------:R-:W-:Y:S01]  /*1dc10*/  MUFU.EX2 R15, R15 ;  /* 0x0000000f000f7308 */ /* 0x000fe20000000800 */
[----:B0-----:R-:W-:Y:S01]  /*1dc20*/  FMNMX.FTZ R0, R97, R0, !PT ;  /* 0x0000000061007209 */ /* 0x001fe20007810000 */
[----:B------:R-:W-:-:S04]  /*1dc30*/  FFMA.FTZ R97, R154, R5, -R3 ;  /* 0x000000059a617223 */ /* 0x000fc80000010803 */
[----:B------:R-:W0:Y:S02]  /*1dc40*/  SHFL.BFLY PT, R107, R0, 0x1, 0x1f ;  /* 0x0c201f00006b7f89 */ /* 0x000e2400000e0000 */
[----:B------:R-:W-:Y:S08]  /*1dc50*/  MUFU.EX2 R20, R20 ;  /* 0x0000001400147308 */ /* 0x000ff00000000800 */
[----:B------:R-:W-:Y:S08]  /*1dc60*/  MUFU.EX2 R144, R144 ;  /* 0x0000009000907308 */ /* 0x000ff00000000800 */
[----:B------:R-:W-:Y:S01]  /*1dc70*/  MUFU.EX2 R105, R105 ;  /* 0x0000006900697308 */ /* 0x000fe20000000800 */
[----:B0-----:R-:W-:Y:S01]  /*1dc80*/  FMNMX.FTZ R3, R0, R107, !PT ;  /* 0x0000006b00037209 */ /* 0x001fe20007810000 */
[----:B------:R-:W-:-:S06]  /*1dc90*/  FMUL.FTZ R0, R108, R5 ;  /* 0x000000056c007220 */ /* 0x000fcc0000410000 */
[----:B------:R-:W-:Y:S01]  /*1dca0*/  MUFU.EX2 R146, R146 ;  /* 0x0000009200927308 */ /* 0x000fe20000000800 */
[C---:B------:R-:W-:Y:S01]  /*1dcb0*/  FSETP.NEU.FTZ.AND P1, PT, R3.reuse, -INF , PT ;  /* 0xff8000000300780b */ /* 0x040fe20003f3d000 */
[----:B------:R-:W-:-:S05]  /*1dcc0*/  FMUL.FTZ R107, R3, R5 ;  /* 0x00000005036b7220 */ /* 0x000fca0000410000 */
[----:B------:R-:W-:Y:S01]  /*1dcd0*/  FSEL R107, R107, RZ, P1 ;  /* 0x000000ff6b6b7208 */ /* 0x000fe20000800000 */
[----:B------:R-:W0:Y:S04]  /*1dce0*/  MUFU.EX2 R0, R0 ;  /* 0x0000000000007308 */ /* 0x000e280000000800 */
[-CC-:B------:R-:W-:Y:S01]  /*1dcf0*/  FFMA.FTZ R112, R2, R5.reuse, -R107.reuse ;  /* 0x0000000502707223 */ /* 0x180fe2000001086b */
[----:B------:R-:W-:Y:S01]  /*1dd00*/  FSEL R2, R3, RZ, P1 ;  /* 0x000000ff03027208 */ /* 0x000fe20000800000 */
[-CC-:B------:R-:W-:Y:S01]  /*1dd10*/  FFMA.FTZ R157, R90, R5.reuse, -R107.reuse ;  /* 0x000000055a9d7223 */ /* 0x180fe2000001086b */
[-CC-:B------:R-:W-:Y:S01]  /*1dd20*/  FFMA.FTZ R159, R94, R5.reuse, -R107.reuse ;  /* 0x000000055e9f7223 */ /* 0x180fe2000001086b */
[-CC-:B------:R-:W-:Y:S01]  /*1dd30*/  FFMA.FTZ R108, R158, R5.reuse, -R107.reuse ;  /* 0x000000059e6c7223 */ /* 0x180fe2000001086b */
[-C--:B------:R-:W-:Y:S01]  /*1dd40*/  FFMA.FTZ R153, R98, R5.reuse, -R107 ;  /* 0x0000000562997223 */ /* 0x080fe2000001086b */
[----:B------:R-:W-:Y:S01]  /*1dd50*/  FADD.FTZ R2, -R2, R11 ;  /* 0x0000000b02027221 */ /* 0x000fe20000010100 */
[----:B------:R-:W-:Y:S01]  /*1dd60*/  MUFU.EX2 R112, R112 ;  /* 0x0000007000707308 */ /* 0x000fe20000000800 */
[-CC-:B------:R-:W-:Y:S01]  /*1dd70*/  FFMA.FTZ R98, R210, R5.reuse, -R107.reuse ;  /* 0x00000005d2627223 */ /* 0x180fe2000001086b */
[-CC-:B------:R-:W-:Y:S01]  /*1dd80*/  FFMA.FTZ R151, R110, R5.reuse, -R107.reuse ;  /* 0x000000056e977223 */ /* 0x180fe2000001086b */
[-C--:B------:R-:W-:Y:S01]  /*1dd90*/  FMUL.FTZ R2, R2, R5.reuse ;  /* 0x0000000502027220 */ /* 0x080fe20000410000 */
[-CC-:B------:R-:W-:Y:S01]  /*1dda0*/  FFMA.FTZ R155, R102, R5.reuse, -R107.reuse ;  /* 0x00000005669b7223 */ /* 0x180fe2000001086b */
[----:B------:R-:W-:Y:S01]  /*1ddb0*/  FFMA.FTZ R94, R212, R5, -R107 ;  /* 0x00000005d45e7223 */ /* 0x000fe2000001086b */
[----:B0----5:R-:W-:Y:S01]  /*1ddc0*/  FFMA.FTZ R110, R0, R7, R89 ;  /* 0x00000007006e7223 */ /* 0x021fe20000010059 */
[-CC-:B------:R-:W-:Y:S01]  /*1ddd0*/  FFMA.FTZ R145, R114, R5.reuse, -R107.reuse ;  /* 0x0000000572917223 */ /* 0x180fe2000001086b */
[----:B------:R-:W-:Y:S01]  /*1dde0*/  MUFU.EX2 R157, R157 ;  /* 0x0000009d009d7308 */ /* 0x000fe20000000800 */
[-CC-:B------:R-:W-:Y:S01]  /*1ddf0*/  FFMA.FTZ R149, R106, R5.reuse, -R107.reuse ;  /* 0x000000056a957223 */ /* 0x180fe2000001086b */
[----:B------:R-:W-:Y:S01]  /*1de00*/  FADD.FTZ R11, R95, R110 ;  /* 0x0000006e5f0b7221 */ /* 0x000fe20000010000 */
[-CC-:B------:R-:W-:Y:S01]  /*1de10*/  FFMA.FTZ R90, R224, R5.reuse, -R107.reuse ;  /* 0x00000005e05a7223 */ /* 0x180fe2000001086b */
[-CC-:B------:R-:W-:Y:S01]  /*1de20*/  FFMA.FTZ R102, R226, R5.reuse, -R107.reuse ;  /* 0x00000005e2667223 */ /* 0x180fe2000001086b */
[-C--:B------:R-:W-:Y:S01]  /*1de30*/  FFMA.FTZ R106, R228, R5.reuse, -R107 ;  /* 0x00000005e46a7223 */ /* 0x080fe2000001086b */
        /* <DEDUP_REMOVED lines=13> */
[----:B0-----:R-:W-:-:S04]  /*1df10*/  FFMA.FTZ R7, R2, R6, R157 ;  /* 0x0000000602077223 */ /* 0x001fc8000001009d */
[----:B------:R-:W-:-:S03]  /*1df20*/  FADD.FTZ R6, R112, R7 ;  /* 0x0000000770067221 */ /* 0x000fc60000010000 */
[----:B------:R-:W0:Y:S01]  /*1df30*/  MUFU.EX2 R153, R153 ;  /* 0x0000009900997308 */ /* 0x000e220000000800 */
[----:B-1----:R-:W-:-:S07]  /*1df40*/  FADD.FTZ R7, R159, R6 ;  /* 0x000000069f077221 */ /* 0x002fce0000010000 */
[----:B------:R-:W1:Y:S01]  /*1df50*/  MUFU.EX2 R98, R98 ;  /* 0x0000006200627308 */ /* 0x000e620000000800 */
[----:B--2---:R-:W-:Y:S01]  /*1df60*/  FADD.FTZ R6, R108, R7 ;  /* 0x000000076c067221 */ /* 0x004fe20000010000 */
[----:B------:R-:W-:Y:S01]  /*1df70*/  FADD.FTZ R7, R21, R114 ;  /* 0x0000007215077221 */ /* 0x000fe20000010000 */
[----:B------:R-:W-:-:S03]  /*1df80*/  FFMA.FTZ R114, R123, R5, -R107 ;  /* 0x000000057b727223 */ /* 0x000fc6000001086b */
        /* <DEDUP_REMOVED lines=10> */
[----:B0-----:R-:W-:Y:S01]  /*1e030*/  FADD.FTZ R6, R94, R7 ;  /* 0x000000075e067221 */ /* 0x001fe20000010000 */
[----:B------:R-:W-:Y:S01]  /*1e040*/  FADD.FTZ R7, R13, R116 ;  /* 0x000000740d077221 */ /* 0x000fe20000010000 */
[----:B------:R-:W-:-:S05]  /*1e050*/  FFMA.FTZ R116, R127, R5, -R107 ;  /* 0x000000057f747223 */ /* 0x000fca000001086b */
        /* <DEDUP_REMOVED lines=56> */
.L_x_1839:
        /* <DEDUP_REMOVED lines=34> */
.L_x_1819:
[----:B------:R-:W-:Y:S05]  /*1e600*/  BSYNC B0 ;  /* 0x0000000000007941 */ /* 0x000fea0003800000 */
.L_x_1818:
        /* <DEDUP_REMOVED lines=67> */
.L_x_1841:
[----:B------:R-:W-:Y:S01]  /*1ea40*/  IMAD R13, R160, 0x8, R18 ;  /* 0x00000008a00d7824 */ /* 0x000fe200078e0212 */
[----:B------:R-:W-:-:S04]  /*1ea50*/  SHF.L.U32 R2, R163, 0x1f, RZ ;  /* 0x0000001fa3027819 */ /* 0x000fc800000006ff */
[----:B------:R0:W1:Y:S01]  /*1ea60*/  SYNCS.PHASECHK.TRANS64.TRYWAIT P1, [R13+URZ+0x2a850], R2 ;  /* 0x02a850020d0075a7 */ /* 0x000062000802017f */
[----:B------:R-:W-:Y:S05]  /*1ea70*/  @!P0 BRA `(.L_x_1842) ;  /* 0x0000000000048947 */ /* 0x000fea0003800000 */
[----:B------:R-:W-:Y:S01]  /*1ea80*/  BPT.TRAP 0x1 ;  /* 0x000000040000795c */ /* 0x000fe20000300000 */
.L_x_1842:
        /* <DEDUP_REMOVED lines=9> */
.L_x_1844:
[----:B------:R-:W-:Y:S05]  /*1eb20*/  BSYNC B0 ;  /* 0x0000000000007941 */ /* 0x000fea0003800000 */
.L_x_1843:
[----:B------:R-:W-:Y:S01]  /*1eb30*/  IMAD.MOV.U32 R8, RZ, RZ, R0 ;  /* 0x000000ffff087224 */ /* 0x000fe200078e0000 */
[----:B------:R-:W-:Y:S01]  /*1eb40*/  WARPGROUP.ARRIVE ;  /* 0x00000000000079c5 */ /* 0x000fe20000000000 */
[----:B------:R-:W-:Y:S02]  /*1eb50*/  IMAD.MOV.U32 R9, RZ, RZ, 0x40000040 ;  /* 0x40000040ff097424 */ /* 0x000fe400078e00ff */
[----:B------:R-:W-:Y:S01]  /*1eb60*/  IMAD.MOV.U32 R10, RZ, RZ, RZ ;  /* 0x000000ffff0a7224 */ /* 0x000fe200078e00ff */
        /* <DEDUP_REMOVED lines=31> */
[----:B------:R-:W2:Y:S02]  /*1ed60*/  SHFL.BFLY PT, R0, R7, 0x2, 0x1f ;  /* 0x0c401f0007007f89 */ /* 0x000ea400000e0000 */
[----:B--2---:R-:W-:Y:S01]  /*1ed70*/  FADD.FTZ R0, R0, R7 ;  /* 0x0000000700007221 */ /* 0x004fe20000010000 */
[----:B------:R-:W-:Y:S02]  /*1ed80*/  WARPGROUP.DEPBAR.LE gsb0, 0x0 ;  /* 0x00008000000079c5 */ /* 0x000fe40000010000 */
[----:B------:R-:W-:-:S06]  /*1ed90*/  WARPGROUP.ARRIVE ;  /* 0x00000000000079c5 */ /* 0x000fcc0000000000 */
[----:B------:R-:W-:Y:S01]  /*1eda0*/  HGMMA.64x128x16.F32.BF16 R24, R140, gdesc[UR4].tnspB, R24, gsb0 ;  /* 0x41e000048c187df0 */ /* 0x000fe20008001818 */
[----:B------:R-:W-:Y:S01]  /*1edb0*/  R2UR UR6, R8 ;  /* 0x00000000080672ca */ /* 0x000fe200000e0000 */
[----:B------:R-:W-:Y:S01]  /*1edc0*/  IMAD.MOV.U32 R8, RZ, RZ, RZ ;  /* 0x000000ffff087224 */ /* 0x000fe200078e00ff */
[----:B------:R-:W-:Y:S02]  /*1edd0*/  R2UR UR7, R9 ;  /* 0x00000000090772ca */ /* 0x000fe400000e0000 */
[----:B------:R-:W0:Y:S02]  /*1ede0*/  SHFL.BFLY PT, R9, R6, 0x2, 0x1f ;  /* 0x0c401f0006097f89 */ /* 0x000e2400000e0000 */
[----:B01----:R-:W-:Y:S02]  /*1edf0*/  FADD.FTZ R2, R9, R6 ;  /* 0x0000000609027221 */ /* 0x003fe40000010000 */
        /* <DEDUP_REMOVED lines=23> */
.L_x_1846:
[----:B------:R-:W-:Y:S02]  /*1ef70*/  VIADD R3, R13, 0x2a860 ;  /* 0x0002a8600d037836 */ /* 0x000fe40000000000 */
[-C--:B------:R-:W-:Y:S01]  /*1ef80*/  FMUL.FTZ R21, R36, R8.reuse ;  /* 0x0000000824157220 */ /* 0x080fe20000410000 */
[----:B------:R-:W-:Y:S02]  /*1ef90*/  VIADD R160, R160, 0x1 ;  /* 0x00000001a0a07836 */ /* 0x000fe40000000000 */
[----:B------:R-:W-:Y:S01]  /*1efa0*/  FMUL.FTZ R36, R72, R8 ;  /* 0x0000000848247220 */ /* 0x000fe20000410000 */
[----:B0-----:R-:W-:Y:S01]  /*1efb0*/  FMUL.FTZ R93, R34, R10 ;  /* 0x0000000a225d7220 */ /* 0x001fe20000410000 */
[----:B------:R-:W-:Y:S01]  /*1efc0*/  PRMT R3, R172, 0x654, R3 ;  /* 0x00000654ac037816 */ /* 0x000fe20000000003 */
[-C--:B------:R-:W-:Y:S01]  /*1efd0*/  FMUL.FTZ R88, R32, R8.reuse ;  /* 0x0000000820587220 */ /* 0x080fe20000410000 */
[----:B------:R-:W-:Y:S01]  /*1efe0*/  ISETP.NE.AND P1, PT, R160, 0x2, PT ;  /* 0x00000002a000780c */ /* 0x000fe20003f25270 */
[----:B------:R-:W-:Y:S01]  /*1eff0*/  FMUL.FTZ R90, R37, R8 ;  /* 0x00000008255a7220 */ /* 0x000fe20000410000 */
[----:B------:R1:W-:Y:S01]  /*1f000*/  SYNCS.ARRIVE.TRANS64.RED.A1T0 RZ, [R3+URZ], RZ ;  /* 0x000000ff03ff79a7 */ /* 0x0003e2000810043f */
[-C--:B------:R-:W-:Y:S01]  /*1f010*/  FMUL.FTZ R99, R26, R10.reuse ;  /* 0x0000000a1a637220 */ /* 0x080fe20000410000 */
[----:B------:R-:W-:Y:S01]  /*1f020*/  SEL R2, RZ, 0x1, P1 ;  /* 0x00000001ff027807 */ /* 0x000fe20000800000 */
        /* <DEDUP_REMOVED lines=59> */
[----:B------:R-:W-:Y:S01]  /*1f3e0*/  LOP3.LUT R163, R163, R2, RZ, 0x3c, !PT ;  /* 0x00000002a3a37212 */ /* 0x000fe200078e3cff */
[----:B------:R-:W-:Y:S01]  /*1f3f0*/  VIADD R197, R197, 0x1 ;  /* 0x00000001c5c57836 */ /* 0x000fe20000000000 */
[----:B-1----:R-:W-:-:S07]  /*1f400*/  SEL R160, R160, RZ, P1 ;  /* 0x000000ffa0a07207 */ /* 0x002fce0000800000 */
.L_x_1699:
[----:B------:R-:W1:Y:S08]  /*1f410*/  S2UR UR4, SR_CgaCtaId ;  /* 0x00000000000479c3 */ /* 0x000e700000008800 */
[----:B------:R-:W-:Y:S01]  /*1f420*/  BAR.SYNC.DEFER_BLOCKING 0x5, 0x180 ;  /* 0x0146000000007b1d */ /* 0x000fe20000010000 */
[----:B------:R-:W-:-:S05]  /*1f430*/  MOV R3, 0x400 ;  /* 0x0000040000037802 */ /* 0x000fca0000000f00 */
[----:B------:R-:W-:Y:S01]  /*1f440*/  BSSY B0, `(.L_x_1847) ;  /* 0x00001f3000007945 */ /* 0x000fe20003800000 */
[----:B-1----:R-:W-:-:S05]  /*1f450*/  IMAD.U32 R172, RZ, RZ, UR4 ;  /* 0x00000004ffac7e24 */ /* 0x002fca000f8e00ff */
[----:B------:R-:W-:-:S05]  /*1f460*/  LEA R18, R172, R3, 0x18 ;  /* 0x00000003ac127211 */ /* 0x000fca00078ec0ff */
[----:B0---4-:R0:W1:Y:S01]  /*1f470*/  LDS.128 R28, [R18+0x2a8d0] ;  /* 0x02a8d000121c7984 */ /* 0x0110620000000c00 */
[----:B------:R-:W-:Y:S06]  /*1f480*/  BAR.ARV 0x4, 0x180 ;  /* 0x0106000000007b1d */ /* 0x000fec0000002000 */
[----:B------:R-:W-:Y:S05]  /*1f490*/  @P0 BRA `(.L_x_1848) ;  /* 0x0000001400000947 */ /* 0x000fea0003800000 */
[----:B------:R-:W2:Y:S01]  /*1f4a0*/  S2R R5, SR_SWINHI ;  /* 0x0000000000057919 */ /* 0x000ea20000002f00 */
        /* <DEDUP_REMOVED lines=8> */
[----:B------:R-:W-:Y:S02]  /*1f530*/  MOV R2, R18 ;  /* 0x0000001200027202 */ /* 0x000fe40000000f00 */
[----:B--2---:R-:W-:-:S03]  /*1f540*/  MOV R3, R5 ;  /* 0x0000000500037202 */ /* 0x004fc60000000f00 */
[----:B------:R-:W-:-:S03]  /*1f550*/  IMAD.WIDE R4, R222, 0x2, R2 ;  /* 0x00000002de047825 */ /* 0x000fc600078e0202 */
[C---:B------:R-:W-:Y:S02]  /*1f560*/  LOP3.LUT R15, R4.reuse, 0x380, RZ, 0xc0, !PT ;  /* 0x00000380040f7812 */ /* 0x040fe400078ec0ff */
[C---:B------:R-:W-:Y:S02]  /*1f570*/  IADD3 R107, P0, R4.reuse, 0x4060, RZ ;  /* 0x00004060046b7810 */ /* 0x040fe40007f1e0ff */
[----:B------:R-:W-:Y:S01]  /*1f580*/  SHF.R.U64 R15, R15, 0x3, RZ ;  /* 0x000000030f0f7819 */ /* 0x000fe200000012ff */
[----:B------:R-:W-:Y:S01]  /*1f590*/  BAR.SYNC.DEFER_BLOCKING 0x1, 0x100 ;  /* 0x0044000000007b1d */ /* 0x000fe20000010000 */
[C---:B------:R-:W-:Y:S01]  /*1f5a0*/  IADD3 R71, P6, R4.reuse, 0x20, RZ ;  /* 0x0000002004477810 */ /* 0x040fe20007fde0ff */
[--C-:B------:R-:W-:Y:S01]  /*1f5b0*/  IMAD.X R33, RZ, RZ, R5.reuse, P0 ;  /* 0x000000ffff217224 */ /* 0x100fe200000e0605 */
[C---:B------:R-:W-:Y:S02]  /*1f5c0*/  IADD3 R75, P5, R4.reuse, 0x40, RZ ;  /* 0x00000040044b7810 */ /* 0x040fe40007fbe0ff */
[C---:B------:R-:W-:Y:S01]  /*1f5d0*/  IADD3 R79, P4, R4.reuse, 0x60, RZ ;  /* 0x00000060044f7810 */ /* 0x040fe20007f9e0ff */
[--C-:B------:R-:W-:Y:S01]  /*1f5e0*/  IMAD.X R9, RZ, RZ, R5.reuse, P6 ;  /* 0x000000ffff097224 */ /* 0x100fe200030e0605 */
[C---:B------:R-:W-:Y:S01]  /*1f5f0*/  IADD3 R101, P3, R4.reuse, 0x4000, RZ ;  /* 0x0000400004657810 */ /* 0x040fe20007f7e0ff */
[--C-:B------:R-:W-:Y:S01]  /*1f600*/  IMAD.X R11, RZ, RZ, R5.reuse, P5 ;  /* 0x000000ffff0b7224 */ /* 0x100fe200028e0605 */
[C---:B------:R-:W-:Y:S01]  /*1f610*/  IADD3 R103, P2, R4.reuse, 0x4020, RZ ;  /* 0x0000402004677810 */ /* 0x040fe20007f5e0ff */
[----:B------:R-:W-:Y:S01]  /*1f620*/  IMAD.X R13, RZ, RZ, R5, P4 ;  /* 0x000000ffff0d7224 */ /* 0x000fe200020e0605 */
[----:B------:R-:W-:-:S02]  /*1f630*/  IADD3 R105, P1, R4, 0x4040, RZ ;  /* 0x0000404004697810 */ /* 0x000fc40007f3e0ff */
[----:B------:R-:W-:Y:S01]  /*1f640*/  ISETP.NE.U32.AND P0, PT, RZ, UR4, PT ;  /* 0x00000004ff007c0c */ /* 0x000fe2000bf05070 */
[--C-:B------:R-:W-:Y:S01]  /*1f650*/  IMAD.X R25, RZ, RZ, R5.reuse, P2 ;  /* 0x000000ffff197224 */ /* 0x100fe200010e0605 */
[----:B------:R-:W-:Y:S01]  /*1f660*/  LOP3.LUT R4, R15, R4, RZ, 0x3c, !PT ;  /* 0x000000040f047212 */ /* 0x000fe200078e3cff */
[--C-:B------:R-:W-:Y:S01]  /*1f670*/  IMAD.X R15, RZ, RZ, R5.reuse, P3 ;  /* 0x000000ffff0f7224 */ /* 0x100fe200018e0605 */
[----:B------:R-:W-:Y:S01]  /*1f680*/  ISETP.NE.AND.EX P0, PT, RZ, UR5, PT, P0 ;  /* 0x00000005ff007c0c */ /* 0x000fe2000bf05300 */
[----:B------:R-:W-:Y:S01]  /*1f690*/  ULDC.64 UR4, c[0x0][0xc08] ;  /* 0x0003020000047ab9 */ /* 0x000fe20000000a00 */
[----:B------:R-:W-:Y:S01]  /*1f6a0*/  LOP3.LUT R8, R71, 0x380, RZ, 0xc0, !PT ;  /* 0x0000038047087812 */ /* 0x000fe200078ec0ff */
[----:B------:R-:W-:Y:S01]  /*1f6b0*/  IMAD.X R27, RZ, RZ, R5, P1 ;  /* 0x000000ffff1b7224 */ /* 0x000fe200008e0605 */
[----:B------:R-:W-:Y:S02]  /*1f6c0*/  LOP3.LUT R10, R75, 0x380, RZ, 0xc0, !PT ;  /* 0x000003804b0a7812 */ /* 0x000fe400078ec0ff */
[----:B------:R-:W-:-:S02]  /*1f6d0*/  MOV R96, R4 ;  /* 0x0000000400607202 */ /* 0x000fc40000000f00 */
[----:B------:R-:W-:Y:S02]  /*1f6e0*/  LOP3.LUT R12, R79, 0x380, RZ, 0xc0, !PT ;  /* 0x000003804f0c7812 */ /* 0x000fe400078ec0ff */
[----:B------:R-:W-:Y:S02]  /*1f6f0*/  LOP3.LUT R14, R101, 0x380, RZ, 0xc0, !PT ;  /* 0x00000380650e7812 */ /* 0x000fe400078ec0ff */
[----:B------:R-:W-:Y:S02]  /*1f700*/  F2FP.BF16.F32.PACK_AB R4, R91, R24 ;  /* 0x000000185b04723e */ /* 0x000fe400000010ff */
[----:B------:R-:W-:Y:S02]  /*1f710*/  F2FP.BF16.F32.PACK_AB R5, R32, R99 ;  /* 0x000000632005723e */ /* 0x000fe400000010ff */
[----:B------:R-:W-:Y:S02]  /*1f720*/  LOP3.LUT R24, R103, 0x380, RZ, 0xc0, !PT ;  /* 0x0000038067187812 */ /* 0x000fe400078ec0ff */
[----:B-1----:R-:W-:Y:S01]  /*1f730*/  LOP3.LUT R28, R105, 0x380, RZ, 0xc0, !PT ;  /* 0x00000380691c7812 */ /* 0x002fe200078ec0ff */
[----:B------:R1:W-:Y:S01]  /*1f740*/  STSM.16.M88.4 [R96], R4 ;  /* 0x0000000460007844 */ /* 0x0003e20000000200 */
[----:B------:R-:W-:-:S02]  /*1f750*/  ISETP.NE.U32.AND P2, PT, RZ, UR4, PT ;  /* 0x00000004ff007c0c */ /* 0x000fc4000bf45070 */
[----:B------:R-:W-:Y:S02]  /*1f760*/  LOP3.LUT R32, R107, 0x380, RZ, 0xc0, !PT ;  /* 0x000003806b207812 */ /* 0x000fe400078ec0ff */
[----:B------:R-:W-:Y:S02]  /*1f770*/  SHF.R.U64 R8, R8, 0x3, RZ ;  /* 0x0000000308087819 */ /* 0x000fe400000012ff */
[----:B------:R-:W-:Y:S02]  /*1f780*/  SHF.R.U64 R10, R10, 0x3, RZ ;  /* 0x000000030a0a7819 */ /* 0x000fe400000012ff */
[----:B------:R-:W-:Y:S02]  /*1f790*/  SHF.R.U64 R12, R12, 0x3, RZ ;  /* 0x000000030c0c7819 */ /* 0x000fe400000012ff */
[----:B------:R-:W-:Y:S02]  /*1f7a0*/  SHF.R.U64 R14, R14, 0x3, RZ ;  /* 0x000000030e0e7819 */ /* 0x000fe400000012ff */
[----:B------:R-:W-:-:S02]  /*1f7b0*/  SHF.R.U64 R24, R24, 0x3, RZ ;  /* 0x0000000318187819 */ /* 0x000fc400000012ff */
[----:B------:R-:W-:Y:S02]  /*1f7c0*/  SHF.R.U64 R28, R28, 0x3, RZ ;  /* 0x000000031c1c7819 */ /* 0x000fe400000012ff */
[----:B------:R-:W-:Y:S02]  /*1f7d0*/  ISETP.NE.AND.EX P2, PT, RZ, UR5, PT, P2 ;  /* 0x00000005ff007c0c */ /* 0x000fe4000bf45320 */
[----:B------:R-:W-:Y:S02]  /*1f7e0*/  SHF.R.U64 R32, R32, 0x3, RZ ;  /* 0x0000000320207819 */ /* 0x000fe400000012ff */
[----:B------:R-:W-:Y:S02]  /*1f7f0*/  LOP3.LUT R8, R8, R71, RZ, 0x3c, !PT ;  /* 0x0000004708087212 */ /* 0x000fe400078e3cff */
[----:B------:R-:W-:Y:S02]  /*1f800*/  LOP3.LUT R10, R10, R75, RZ, 0x3c, !PT ;  /* 0x0000004b0a0a7212 */ /* 0x000fe400078e3cff */
[----:B------:R-:W-:-:S02]  /*1f810*/  LOP3.LUT R12, R12, R79, RZ, 0x3c, !PT ;  /* 0x0000004f0c0c7212 */ /* 0x000fc400078e3cff */
[----:B------:R-:W-:Y:S02]  /*1f820*/  LOP3.LUT R14, R14, R101, RZ, 0x3c, !PT ;  /* 0x000000650e0e7212 */ /* 0x000fe400078e3cff */
[----:B------:R-:W-:Y:S02]  /*1f830*/  LOP3.LUT R24, R24, R103, RZ, 0x3c, !PT ;  /* 0x0000006718187212 */ /* 0x000fe400078e3cff */
[----:B------:R-:W-:Y:S02]  /*1f840*/  LOP3.LUT R26, R28, R105, RZ, 0x3c, !PT ;  /* 0x000000691c1a7212 */ /* 0x000fe400078e3cff */
[----:B------:R-:W-:Y:S02]  /*1f850*/  LOP3.LUT R32, R32, R107, RZ, 0x3c, !PT ;  /* 0x0000006b20207212 */ /* 0x000fe400078e3cff */
[----:B------:R-:W-:Y:S02]  /*1f860*/  MOV R79, R8 ;  /* 0x00000008004f7202 */ /* 0x000fe40000000f00 */
[----:B------:R-:W-:-:S02]  /*1f870*/  MOV R78, R10 ;  /* 0x0000000a004e7202 */ /* 0x000fc40000000f00 */
[----:B-1----:R-:W-:Y:S02]  /*1f880*/  F2FP.BF16.F32.PACK_AB R4, R89, R88 ;  /* 0x000000585904723e */ /* 0x002fe400000010ff */
[----:B------:R-:W-:Y:S02]  /*1f890*/  F2FP.BF16.F32.PACK_AB R5, R94, R93 ;  /* 0x0000005d5e05723e */ /* 0x000fe400000010ff */
[----:B------:R-:W-:Y:S02]  /*1f8a0*/  F2FP.BF16.F32.PACK_AB R6, R90, R21 ;  /* 0x000000155a06723e */ /* 0x000fe400000010ff */
[----:B------:R-:W-:Y:S01]  /*1f8b0*/  F2FP.BF16.F32.PACK_AB R7, R95, R92 ;  /* 0x0000005c5f07723e */ /* 0x000fe200000010ff */
[----:B------:R-:W-:Y:S01]  /*1f8c0*/  ULDC UR4, c[0x0][0xa88] ;  /* 0x0002a20000047ab9 */ /* 0x000fe20000000800 */
[----:B------:R-:W-:Y:S01]  /*1f8d0*/  MOV R75, R12 ;  /* 0x0000000c004b7202 */ /* 0x000fe20000000f00 */
[----:B------:R-:W1:Y:S01]  /*1f8e0*/  LDC R21, c[0x0][0xbe8] ;  /* 0x0002fa00ff157b82 */ /* 0x000e620000000800 */
[----:B------:R-:W-:Y:S01]  /*1f8f0*/  MOV R74, R14 ;  /* 0x0000000e004a7202 */ /* 0x000fe20000000f00 */
[----:B------:R-:W-:Y:S01]  /*1f900*/  STSM.16.M88.4 [R79], R4 ;  /* 0x000000044f007844 */ /* 0x000fe20000000200 */
[----:B------:R-:W-:-:S02]  /*1f910*/  F2FP.BF16.F32.PACK_AB R8, R41, R40 ;  /* 0x000000282908723e */ /* 0x000fc400000010ff */
[----:B------:R-:W-:Y:S02]  /*1f920*/  F2FP.BF16.F32.PACK_AB R9, R43, R72 ;  /* 0x000000482b09723e */ /* 0x000fe400000010ff */
[----:B------:R-:W-:Y:S01]  /*1f930*/  F2FP.BF16.F32.PACK_AB R10, R45, R44 ;  /* 0x0000002c2d0a723e */ /* 0x000fe200000010ff */
[----:B------:R-:W2:Y:S01]  /*1f940*/  LDC.64 R40, c[0x0][0xc00] ;  /* 0x00030000ff287b82 */ /* 0x000ea20000000a00 */
[----:B------:R-:W-:Y:S02]  /*1f950*/  F2FP.BF16.F32.PACK_AB R11, R47, R34 ;  /* 0x000000222f0b723e */ /* 0x000fe400000010ff */
[----:B------:R-:W-:Y:S02]  /*1f960*/  MOV R71, R24 ;  /* 0x0000001800477202 */ /* 0x000fe40000000f00 */
[----:B------:R-:W-:Y:S01]  /*1f970*/  MOV R70, R26 ;  /* 0x0000001a00467202 */ /* 0x000fe20000000f00 */
[----:B------:R3:W-:Y:S01]  /*1f980*/  STSM.16.M88.4 [R78], R8 ;  /* 0x000000084e007844 */ /* 0x0007e20000000200 */
[----:B------:R-:W-:Y:S01]  /*1f990*/  F2FP.BF16.F32.PACK_AB R12, R49, R48 ;  /* 0x00000030310c723e */ /* 0x000fe200000010ff */
[----:B------:R-:W-:Y:S01]  /*1f9a0*/  IMAD.MOV.U32 R48, RZ, RZ, RZ ;  /* 0x000000ffff307224 */ /* 0x000fe200078e00ff */
[----:B------:R-:W-:-:S02]  /*1f9b0*/  F2FP.BF16.F32.PACK_AB R13, R51, R50 ;  /* 0x00000032330d723e */ /* 0x000fc400000010ff */
[----:B------:R-:W-:Y:S02]  /*1f9c0*/  F2FP.BF16.F32.PACK_AB R14, R53, R52 ;  /* 0x00000034350e723e */ /* 0x000fe400000010ff */
[----:B------:R-:W-:Y:S02]  /*1f9d0*/  F2FP.BF16.F32.PACK_AB R15, R55, R54 ;  /* 0x00000036370f723e */ /* 0x000fe400000010ff */
[----:B------:R-:W-:Y:S02]  /*1f9e0*/  MOV R28, R32 ;  /* 0x00000020001c7202 */ /* 0x000fe40000000f00 */
[----:B------:R-:W-:Y:S01]  /*1f9f0*/  F2FP.BF16.F32.PACK_AB R24, R57, R56 ;  /* 0x000000383918723e */ /* 0x000fe200000010ff */
[----:B------:R-:W-:Y:S01]  /*1fa00*/  STSM.16.M88.4 [R75], R12 ;  /* 0x0000000c4b007844 */ /* 0x000fe20000000200 */
[----:B------:R-:W-:Y:S02]  /*1fa10*/  F2FP.BF16.F32.PACK_AB R25, R59, R58 ;  /* 0x0000003a3b19723e */ /* 0x000fe400000010ff */
[----:B------:R-:W-:Y:S01]  /*1fa20*/  F2FP.BF16.F32.PACK_AB R26, R61, R60 ;  /* 0x0000003c3d1a723e */ /* 0x000fe200000010ff */
[----:B---3--:R-:W3:Y:S01]  /*1fa30*/  @P2 LDC.64 R8, c[0x0][0xc08] ;  /* 0x00030200ff082b82 */ /* 0x008ee20000000a00 */
[----:B------:R-:W-:Y:S01]  /*1fa40*/  F2FP.BF16.F32.PACK_AB R27, R63, R62 ;  /* 0x0000003e3f1b723e */ /* 0x000fe200000010ff */
[----:B--2---:R-:W-:Y:S01]  /*1fa50*/  IMAD.WIDE R40, R196, 0x4, R40 ;  /* 0x00000004c4287825 */ /* 0x004fe200078e0228 */
[----:B------:R-:W-:-:S02]  /*1fa60*/  F2FP.BF16.F32.PACK_AB R32, R65, R64 ;  /* 0x000000404120723e */ /* 0x000fc400000010ff */
[----:B------:R-:W-:Y:S01]  /*1fa70*/  F2FP.BF16.F32.PACK_AB R33, R67, R66 ;  /* 0x000000424321723e */ /* 0x000fe200000010ff */
[----:B------:R-:W-:Y:S01]  /*1fa80*/  STSM.16.M88.4 [R74], R24 ;  /* 0x000000184a007844 */ /* 0x000fe20000000200 */
[----:B------:R-:W-:Y:S02]  /*1fa90*/  F2FP.BF16.F32.PACK_AB R34, R69, R68 ;  /* 0x000000444522723e */ /* 0x000fe400000010ff */
[----:B------:R-:W-:Y:S02]  /*1faa0*/  F2FP.BF16.F32.PACK_AB R4, R81, R80 ;  /* 0x000000505104723e */ /* 0x000fe400000010ff */
[----:B------:R-:W-:Y:S01]  /*1fab0*/  F2FP.BF16.F32.PACK_AB R5, R83, R82 ;  /* 0x000000525305723e */ /* 0x000fe200000010ff */
[----:B------:R-:W-:Y:S01]  /*1fac0*/  STSM.16.M88.4 [R71], R32 ;  /* 0x0000002047007844 */ /* 0x000fe20000000200 */
[----:B------:R-:W-:Y:S02]  /*1fad0*/  F2FP.BF16.F32.PACK_AB R6, R85, R84 ;  /* 0x000000545506723e */ /* 0x000fe400000010ff */
[----:B------:R-:W-:Y:S01]  /*1fae0*/  F2FP.BF16.F32.PACK_AB R7, R87, R86 ;  /* 0x000000565707723e */ /* 0x000fe200000010ff */
[----:B------:R-:W-:Y:S04]  /*1faf0*/  STSM.16.M88.4 [R70], R36 ;  /* 0x0000002446007844 */ /* 0x000fe80000000200 */
[----:B------:R2:W-:Y:S01]  /*1fb00*/  STSM.16.M88.4 [R28], R4 ;  /* 0x000000041c007844 */ /* 0x0005e20000000200 */
[----:B------:R-:W-:Y:S01]  /*1fb10*/  BAR.SYNC.DEFER_BLOCKING 0x1, 0x100 ;  /* 0x0044000000007b1d */ /* 0x000fe20000010000 */
[----:B--2---:R-:W-:-:S02]  /*1fb20*/  IMAD.U32 R6, RZ, RZ, UR4 ;  /* 0x00000004ff067e24 */ /* 0x004fc4000f8e00ff */
[----:B---3--:R-:W-:-:S03]  /*1fb30*/  @P2 IMAD.WIDE R4, R196, 0x4, R8 ;  /* 0x00000004c4042825 */ /* 0x008fc600078e0208 */
[----:B------:R2:W5:Y:S01]  /*1fb40*/  @P0 LDG.E R48, desc[UR60][R40.64] ;  /* 0x0000003c28300981 */ /* 0x000562000c1e1900 */
[----:B-1----:R-:W-:-:S03]  /*1fb50*/  ISETP.NE.AND P1, PT, R21, 0x1, PT ;  /* 0x000000011500780c */ /* 0x002fc60003f25270 */
[----:B------:R2:W5:Y:S10]  /*1fb60*/  @P2 LDG.E R6, desc[UR60][R4.64] ;  /* 0x0000003c04062981 */ /* 0x000574000c1e1900 */
[----:B------:R-:W1:Y:S08]  /*1fb70*/  @P1 LDC R10, c[0x0][0xbec] ;  /* 0x0002fb00ff0a1b82 */ /* 0x000e700000000800 */
[----:B------:R-:W3:Y:S01]  /*1fb80*/  @P1 LDC R13, c[0x0][0xbf0] ;  /* 0x0002fc00ff0d1b82 */ /* 0x000ee20000000800 */
[----:B--2---:R-:W-:Y:S05]  /*1fb90*/  @P2 BRA `(.L_x_1849) ;  /* 0x0000000000102947 */ /* 0x004fea0003800000 */
[----:B------:R-:W-:Y:S05]  /*1fba0*/  @!P0 BRA `(.L_x_1849) ;  /* 0x00000000000c8947 */ /* 0x000fea0003800000 */
[----:B------:R-:W2:Y:S04]  /*1fbb0*/  LDG.E R5, desc[UR60][R40.64] ;  /* 0x0000003c28057981 */ /* 0x000ea8000c1e1900 */
[----:B-----5:R-:W2:Y:S02]  /*1fbc0*/  LDG.E R6, desc[UR60][R40.64+0x4] ;  /* 0x0000043c28067981 */ /* 0x020ea4000c1e1900 */
[----:B--2---:R-:W-:-:S07]  /*1fbd0*/  IMAD.IADD R6, R6, 0x1, -R5 ;  /* 0x0000000106067824 */ /* 0x004fce00078e0a05 */
.L_x_1849:
[----:B------:R-:W-:Y:S01]  /*1fbe0*/  SHF.R.S32.HI R54, RZ, 0x1f, R195 ;  /* 0x0000001fff367819 */ /* 0x000fe200000114c3 */
[----:B------:R-:W-:Y:S01]  /*1fbf0*/  IMAD.IADD R15, R191, 0x1, R187 ;  /* 0x00000001bf0f7824 */ /* 0x000fe200078e02bb */
[----:B------:R-:W-:Y:S01]  /*1fc00*/  ULDC.64 UR4, c[0x0][0xb90] ;  /* 0x0002e40000047ab9 */ /* 0x000fe20000000a00 */
[----:B-----5:R-:W-:Y:S01]  /*1fc10*/  SHF.R.S32.HI R49, RZ, 0x1f, R48 ;  /* 0x0000001fff317819 */ /* 0x020fe20000011430 */
[----:B------:R-:W-:Y:S01]  /*1fc20*/  IMAD R9, R199, 0x40, R192 ;  /* 0x00000040c7097824 */ /* 0x000fe200078e02c0 */
[----:B------:R-:W-:Y:S01]  /*1fc30*/  SEL R55, R196, RZ, !P0 ;  /* 0x000000ffc4377207 */ /* 0x000fe20004000000 */
[----:B------:R-:W-:Y:S02]  /*1fc40*/  IMAD R4, R54, UR4, RZ ;  /* 0x0000000436047c24 */ /* 0x000fe4000f8e02ff */
[----:B-1----:R-:W-:Y:S01]  /*1fc50*/  @P1 IMAD.HI.U32 R8, R15, R10, RZ ;  /* 0x0000000a0f081227 */ /* 0x002fe200078e00ff */
[----:B------:R-:W-:-:S03]  /*1fc60*/  SHF.R.S32.HI R10, RZ, 0x1f, R196 ;  /* 0x0000001fff0a7819 */ /* 0x000fc600000114c4 */
[----:B------:R-:W-:Y:S01]  /*1fc70*/  IMAD.MOV.U32 R7, RZ, RZ, R15 ;  /* 0x000000ffff077224 */ /* 0x000fe200078e000f */
[----:B---3--:R-:W-:Y:S01]  /*1fc80*/  @P1 SHF.R.U32.HI R7, RZ, R13, R8 ;  /* 0x0000000dff071219 */ /* 0x008fe20000011608 */
[C---:B------:R-:W-:Y:S01]  /*1fc90*/  IMAD R11, R195.reuse, UR5, R4 ;  /* 0x00000005c30b7c24 */ /* 0x040fe2000f8e0204 */
[----:B------:R-:W-:Y:S01]  /*1fca0*/  SEL R28, R10, RZ, !P0 ;  /* 0x000000ff0a1c7207 */ /* 0x000fe20004000000 */
[----:B------:R-:W-:Y:S01]  /*1fcb0*/  IMAD.WIDE.U32 R4, R195, UR4, R48 ;  /* 0x00000004c3047c25 */ /* 0x000fe2000f8e0030 */
[----:B------:R-:W-:-:S03]  /*1fcc0*/  ULDC.64 UR4, c[0x0][0xb98] ;  /* 0x0002e60000047ab9 */ /* 0x000fc60000000a00 */
[----:B------:R-:W-:Y:S01]  /*1fcd0*/  IMAD.IADD R5, R5, 0x1, R11 ;  /* 0x0000000105057824 */ /* 0x000fe200078e020b */
[--C-:B------:R-:W-:Y:S01]  /*1fce0*/  SHF.R.S32.HI R11, RZ, 0x1f, R7.reuse ;  /* 0x0000001fff0b7819 */ /* 0x100fe20000011407 */
[----:B------:R-:W-:Y:S02]  /*1fcf0*/  IMAD.MOV R10, RZ, RZ, -R7 ;  /* 0x000000ffff0a7224 */ /* 0x000fe400078e0a07 */
[----:B------:R-:W-:-:S04]  /*1fd00*/  IMAD.WIDE.U32 R4, R55, UR4, R4 ;  /* 0x0000000437047c25 */ /* 0x000fc8000f8e0004 */
[----:B------:R-:W-:Y:S01]  /*1fd10*/  IMAD.WIDE R2, R9, 0x2, R2 ;  /* 0x0000000209027825 */ /* 0x000fe200078e0202 */
[----:B------:R-:W-:-:S03]  /*1fd20*/  IADD3 R4, P2, R7, R4, RZ ;  /* 0x0000000407047210 */ /* 0x000fc60007f5e0ff */
[----:B------:R-:W-:Y:S01]  /*1fd30*/  IMAD R8, R28, UR4, RZ ;  /* 0x000000041c087c24 */ /* 0x000fe2000f8e02ff */
[C---:B------:R-:W-:Y:S01]  /*1fd40*/  IADD3 R13, P3, R2.reuse, 0x2000, RZ ;  /* 0x00002000020d7810 */ /* 0x040fe20007f7e0ff */
[----:B------:R-:W-:Y:S01]  /*1fd50*/  IMAD R9, R21, R10, R15 ;  /* 0x0000000a15097224 */ /* 0x000fe200078e020f */
[----:B------:R-:W-:Y:S01]  /*1fd60*/  IADD3 R15, P0, R2, 0x1000, RZ ;  /* 0x00001000020f7810 */ /* 0x000fe20007f1e0ff */
[----:B------:R-:W-:Y:S01]  /*1fd70*/  IMAD R8, R55, UR5, R8 ;  /* 0x0000000537087c24 */ /* 0x000fe2000f8e0208 */
[----:B------:R-:W-:Y:S01]  /*1fd80*/  ULDC.64 UR4, c[0x0][0xb88] ;  /* 0x0002e20000047ab9 */ /* 0x000fe20000000a00 */
[----:B------:R-:W-:Y:S01]  /*1fd90*/  IMAD.IADD R14, R221, 0x1, R187 ;  /* 0x00000001dd0e7824 */ /* 0x000fe200078e02bb */
[----:B------:R-:W-:Y:S01]  /*1fda0*/  SHF.R.S32.HI R7, RZ, 0x1f, R9 ;  /* 0x0000001fff077819 */ /* 0x000fe20000011409 */
[----:B------:R-:W-:Y:S01]  /*1fdb0*/  IMAD R57, R6, R21, RZ ;  /* 0x0000001506397224 */ /* 0x000fe200078e02ff */
[----:B------:R-:W-:Y:S02]  /*1fdc0*/  IADD3.X R5, R11, R5, R8, P2, !PT ;  /* 0x000000050b057210 */ /* 0x000fe400017fe408 */
[----:B------:R-:W-:Y:S01]  /*1fdd0*/  IADD3 R25, P2, R2, 0x3000, RZ ;  /* 0x0000300002197810 */ /* 0x000fe20007f5e0ff */
[----:B------:R-:W-:Y:S01]  /*1fde0*/  IMAD R10, R7, UR4, RZ ;  /* 0x00000004070a7c24 */ /* 0x000fe2000f8e02ff */
[----:B------:R-:W-:Y:S01]  /*1fdf0*/  LOP3.LUT R12, R13, 0x380, RZ, 0xc0, !PT ;  /* 0x000003800d0c7812 */ /* 0x000fe200078ec0ff */
[----:B------:R-:W-:Y:S01]  /*1fe00*/  IMAD.WIDE.U32 R4, R9, UR4, R4 ;  /* 0x0000000409047c25 */ /* 0x000fe2000f8e0004 */
[----:B------:R-:W-:-:S02]  /*1fe10*/  LOP3.LUT R24, R25, 0x380, RZ, 0xc0, !PT ;  /* 0x0000038019187812 */ /* 0x000fc400078ec0ff */
[----:B------:R-:W-:Y:S01]  /*1fe20*/  SHF.R.U64 R12, R12, 0x3, RZ ;  /* 0x000000030c0c7819 */ /* 0x000fe200000012ff */
[----:B------:R-:W-:Y:S01]  /*1fe30*/  IMAD R7, R9, UR5, R10 ;  /* 0x0000000509077c24 */ /* 0x000fe2000f8e020a */
[----:B------:R-:W-:Y:S01]  /*1fe40*/  ULDC.64 UR4, c[0x0][0xb50] ;  /* 0x0002d40000047ab9 */ /* 0x000fe20000000a00 */
[----:B------:R-:W-:Y:S01]  /*1fe50*/  SHF.R.U64 R24, R24, 0x3, RZ ;  /* 0x0000000318187819 */ /* 0x000fe200000012ff */
[----:B------:R-:W-:Y:S01]  /*1fe60*/  IMAD.X R9, RZ, RZ, R3, P0 ;  /* 0x000000ffff097224 */ /* 0x000fe200000e0603 */
[----:B------:R-:W-:Y:S01]  /*1fe70*/  LEA R10, P4, R4, UR4, 0x2 ;  /* 0x00000004040a7c11 */ /* 0x000fe2000f8810ff */
[----:B------:R-:W-:Y:S01]  /*1fe80*/  IMAD.IADD R5, R5, 0x1, R7 ;  /* 0x0000000105057824 */ /* 0x000fe200078e0207 */
[----:B------:R-:W-:Y:S02]  /*1fe90*/  LOP3.LUT P0, RZ, R208, 0x3, RZ, 0xc0, !PT ;  /* 0x00000003d0ff7812 */ /* 0x000fe4000780c0ff */
[----:B------:R-:W-:Y:S01]  /*1fea0*/  LOP3.LUT R24, R24, R25, RZ, 0x3c, !PT ;  /* 0x0000001918187212 */ /* 0x000fe200078e3cff */
[----:B------:R-:W-:Y:S01]  /*1feb0*/  SHFL.IDX PT, R50, R10, RZ, 0x1c1f ;  /* 0x001c1fff0a327589 */ /* 0x000fe200000e0000 */
[----:B------:R-:W-:Y:S01]  /*1fec0*/  LEA.HI.X R11, R4, UR5, R5, 0x2, P4 ;  /* 0x00000005040b7c11 */ /* 0x000fe2000a0f1405 */
[--C-:B------:R-:W-:Y:S01]  /*1fed0*/  IMAD.X R25, RZ, RZ, R3.reuse, P2 ;  /* 0x000000ffff197224 */ /* 0x100fe200010e0603 */
[C---:B------:R-:W-:Y:S01]  /*1fee0*/  ISETP.GE.OR P2, PT, R14.reuse, R57, P0 ;  /* 0x000000390e00720c */ /* 0x040fe20000746670 */
[----:B------:R-:W-:Y:S01]  /*1fef0*/  SHFL.IDX PT, R52, R10, 0x1, 0x1c1f ;  /* 0x003c1f000a347f89 */ /* 0x000fe200000e0000 */
[----:B------:R-:W-:Y:S01]  /*1ff00*/  VIADD R4, R14, 0x8 ;  /* 0x000000080e047836 */ /* 0x000fe20000000000 */
[----:B------:R-:W-:Y:S01]  /*1ff10*/  LOP3.LUT R12, R12, R13, RZ, 0x3c, !PT ;  /* 0x0000000d0c0c7212 */ /* 0x000fe200078e3cff */
[--C-:B------:R-:W-:Y:S01]  /*1ff20*/  IMAD.X R13, RZ, RZ, R3.reuse, P3 ;  /* 0x000000ffff0d7224 */ /* 0x100fe200018e0603 */
[----:B------:R-:W1:Y:S01]  /*1ff30*/  SHFL.IDX PT, R51, R11, RZ, 0x1c1f ;  /* 0x001c1fff0b337589 */ /* 0x000e6200000e0000 */
[----:B------:R-:W-:Y:S01]  /*1ff40*/  IADD3 R5, P3, R2, 0x7000, RZ ;  /* 0x0000700002057810 */ /* 0x000fe20007f7e0ff */
[----:B------:R-:W-:Y:S01]  /*1ff50*/  ULDC.64 UR4, c[0x0][0xaa0] ;  /* 0x0002a80000047ab9 */ /* 0x000fe20000000a00 */
[----:B------:R-:W-:Y:S01]  /*1ff60*/  ISETP.GE.OR P0, PT, R4, R57, P0 ;  /* 0x000000390400720c */ /* 0x000fe20000706670 */
[----:B------:R-:W2:Y:S01]  /*1ff70*/  SHFL.IDX PT, R53, R11, 0x1, 0x1c1f ;  /* 0x003c1f000b357f89 */ /* 0x000ea200000e0000 */
[C---:B------:R-:W-:Y:S01]  /*1ff80*/  IADD3 R33, P6, R2.reuse, 0x4000, RZ ;  /* 0x0000400002217810 */ /* 0x040fe20007fde0ff */
[----:B------:R-:W-:Y:S01]  /*1ff90*/  IMAD.X R45, RZ, RZ, R3, P3 ;  /* 0x000000ffff2d7224 */ /* 0x000fe200018e0603 */
[----:B------:R-:W-:-:S02]  /*1ffa0*/  IADD3 R37, P5, R2, 0x5000, RZ ;  /* 0x0000500002257810 */ /* 0x000fc40007fbe0ff */
[C---:B------:R-:W-:Y:S02]  /*1ffb0*/  IADD3 R41, P4, R2.reuse, 0x6000, RZ ;  /* 0x0000600002297810 */ /* 0x040fe40007f9e0ff */
[----:B------:R-:W-:Y:S02]  /*1ffc0*/  LOP3.LUT R7, R2, 0x380, RZ, 0xc0, !PT ;  /* 0x0000038002077812 */ /* 0x000fe400078ec0ff */
[----:B------:R-:W-:Y:S02]  /*1ffd0*/  LOP3.LUT R4, R5, 0x380, RZ, 0xc0, !PT ;  /* 0x0000038005047812 */ /* 0x000fe400078ec0ff */
[----:B------:R-:W-:Y:S02]  /*1ffe0*/  LOP3.LUT R32, R33, 0x380, RZ, 0xc0, !PT ;  /* 0x0000038021207812 */ /* 0x000fe400078ec0ff */
[----:B------:R-:W-:Y:S02]  /*1fff0*/  LOP3.LUT R36, R37, 0x380, RZ, 0xc0, !PT ;  /* 0x0000038025247812 */ /* 0x000fe400078ec0ff */
[----:B------:R-:W-:-:S02]  /*20000*/  LOP3.LUT R40, R41, 0x380, RZ, 0xc0, !PT ;  /* 0x0000038029287812 */ /* 0x000fc400078ec0ff */
[----:B------:R-:W-:Y:S02]  /*20010*/  SHF.R.U64 R7, R7, 0x3, RZ ;  /* 0x0000000307077819 */ /* 0x000fe400000012ff */
[----:B------:R-:W-:Y:S01]  /*20020*/  SHF.R.U64 R4, R4, 0x3, RZ ;  /* 0x0000000304047819 */ /* 0x000fe200000012ff */
[----:B-1----:R1:W-:Y:S01]  /*20030*/  @!P2 ST.E desc[UR60][R50.64], R0 ;  /* 0x000000003200a985 */ /* 0x0023e2000c10193c */
[----:B------:R-:W-:Y:S02]  /*20040*/  SHF.R.U64 R32, R32, 0x3, RZ ;  /* 0x0000000320207819 */ /* 0x000fe400000012ff */
[----:B------:R-:W-:Y:S01]  /*20050*/  SHF.R.U64 R36, R36, 0x3, RZ ;  /* 0x0000000324247819 */ /* 0x000fe200000012ff */
[----:B--2---:R2:W-:Y:S01]  /*20060*/  @!P0 ST.E desc[UR60][R52.64], R20 ;  /* 0x0000001434008985 */ /* 0x0045e2000c10193c */
[----:B------:R-:W-:Y:S02]  /*20070*/  SHF.R.U64 R40, R40, 0x3, RZ ;  /* 0x0000000328287819 */ /* 0x000fe400000012ff */
[----:B------:R-:W-:Y:S01]  /*20080*/  LOP3.LUT R2, R7, R2, RZ, 0x3c, !PT ;  /* 0x0000000207027212 */ /* 0x000fe200078e3cff */
[----:B------:R-:W-:Y:S01]  /*20090*/  IMAD R49, R49, UR4, RZ ;  /* 0x0000000431317c24 */ /* 0x000fe2000f8e02ff */
[----:B------:R-:W-:Y:S01]  /*200a0*/  LOP3.LUT R32, R32, R33, RZ, 0x3c, !PT ;  /* 0x0000002120207212 */ /* 0x000fe200078e3cff */
[--C-:B------:R-:W-:Y:S01]  /*200b0*/  IMAD.X R33, RZ, RZ, R3.reuse, P6 ;  /* 0x000000ffff217224 */ /* 0x100fe200030e0603 */
[----:B------:R-:W-:Y:S01]  /*200c0*/  LOP3.LUT R36, R36, R37, RZ, 0x3c, !PT ;  /* 0x0000002524247212 */ /* 0x000fe200078e3cff */
[----:B-1----:R-:W1:Y:S01]  /*200d0*/  @P1 LDC R51, c[0x0][0xbec] ;  /* 0x0002fb00ff331b82 */ /* 0x002e620000000800 */
[----:B------:R-:W-:Y:S01]  /*200e0*/  LOP3.LUT R40, R40, R41, RZ, 0x3c, !PT ;  /* 0x0000002928287212 */ /* 0x000fe200078e3cff */
[--C-:B------:R-:W-:Y:S01]  /*200f0*/  IMAD.X R37, RZ, RZ, R3.reuse, P5 ;  /* 0x000000ffff257224 */ /* 0x100fe200028e0603 */
[----:B------:R-:W-:Y:S01]  /*20100*/  LOP3.LUT R44, R4, R5, RZ, 0x3c, !PT ;  /* 0x00000005042c7212 */ /* 0x000fe200078e3cff */
[----:B------:R-:W-:Y:S01]  /*20110*/  IMAD.X R41, RZ, RZ, R3, P4 ;  /* 0x000000ffff297224 */ /* 0x000fe200020e0603 */
[----:B------:R3:W5:Y:S01]  /*20120*/  LD.E.128 R4, desc[UR60][R2.64] ;  /* 0x0000003c02047980 */ /* 0x000762000c101d00 */
[----:B------:R-:W-:-:S02]  /*20130*/  LOP3.LUT R8, R15, 0x380, RZ, 0xc0, !PT ;  /* 0x000003800f087812 */ /* 0x000fc400078ec0ff */
[----:B--2---:R-:W2:Y:S01]  /*20140*/  @P1 LDC R53, c[0x0][0xbf0] ;  /* 0x0002fc00ff351b82 */ /* 0x004ea20000000800 */
[----:B------:R-:W-:Y:S01]  /*20150*/  IMAD R49, R48, UR5, R49 ;  /* 0x0000000530317c24 */ /* 0x000fe2000f8e0231 */
[----:B------:R-:W-:Y:S01]  /*20160*/  SHF.R.U64 R8, R8, 0x3, RZ ;  /* 0x0000000308087819 */ /* 0x000fe200000012ff */
[----:B------:R-:W-:Y:S01]  /*20170*/  IMAD R0, R194, 0x20, R199 ;  /* 0x00000020c2007824 */ /* 0x000fe200078e02c7 */
[----:B------:R-:W5:Y:S02]  /*20180*/  LD.E.128 R24, desc[UR60][R24.64] ;  /* 0x0000003c18187980 */ /* 0x000f64000c101d00 */
[----:B------:R-:W-:Y:S01]  /*20190*/  LOP3.LUT R8, R8, R15, RZ, 0x3c, !PT ;  /* 0x0000000f08087212 */ /* 0x000fe200078e3cff */
[----:B---3--:R-:W-:Y:S01]  /*201a0*/  IMAD.WIDE.U32 R2, R48, UR4, RZ ;  /* 0x0000000430027c25 */ /* 0x008fe2000f8e00ff */
[----:B------:R-:W-:Y:S01]  /*201b0*/  ULDC.64 UR4, c[0x0][0xae8] ;  /* 0x0002ba0000047ab9 */ /* 0x000fe20000000a00 */
[----:B------:R-:W5:Y:S02]  /*201c0*/  LD.E.128 R12, desc[UR60][R12.64] ;  /* 0x0000003c0c0c7980 */ /* 0x000f64000c101d00 */
[----:B------:R-:W-:-:S02]  /*201d0*/  IMAD.IADD R3, R3, 0x1, R49 ;  /* 0x0000000103037824 */ /* 0x000fc400078e0231 */
[----:B------:R-:W-:Y:S01]  /*201e0*/  IMAD R20, R54, UR4, RZ ;  /* 0x0000000436147c24 */ /* 0x000fe2000f8e02ff */
[----:B------:R-:W5:Y:S01]  /*201f0*/  LD.E.128 R8, desc[UR60][R8.64] ;  /* 0x0000003c08087980 */ /* 0x000f62000c101d00 */
[----:B------:R-:W-:Y:S02]  /*20200*/  IMAD.IADD R48, R187, 0x1, R0 ;  /* 0x00000001bb307824 */ /* 0x000fe400078e0200 */
[C---:B------:R-:W-:Y:S01]  /*20210*/  IMAD R49, R195.reuse, UR5, R20 ;  /* 0x00000005c3317c24 */ /* 0x040fe2000f8e0214 */
[----:B------:R-:W5:Y:S01]  /*20220*/  LD.E.128 R32, desc[UR60][R32.64] ;  /* 0x0000003c20207980 */ /* 0x000f62000c101d00 */
[----:B------:R-:W-:Y:S01]  /*20230*/  IMAD.WIDE.U32 R2, R195, UR4, R2 ;  /* 0x00000004c3027c25 */ /* 0x000fe2000f8e0002 */
[----:B------:R-:W-:Y:S02]  /*20240*/  ULDC.64 UR4, c[0x0][0xaf0] ;  /* 0x0002bc0000047ab9 */ /* 0x000fe40000000a00 */
[----:B------:R-:W5:Y:S01]  /*20250*/  LD.E.128 R36, desc[UR60][R36.64] ;  /* 0x0000003c24247980 */ /* 0x000f62000c101d00 */
[----:B-1----:R-:W-:-:S03]  /*20260*/  @P1 IMAD.HI.U32 R0, R48, R51, RZ ;  /* 0x0000003330001227 */ /* 0x002fc600078e00ff */
[----:B------:R-:W5:Y:S01]  /*20270*/  LD.E.128 R40, desc[UR60][R40.64] ;  /* 0x0000003c28287980 */ /* 0x000f62000c101d00 */
[----:B------:R-:W-:Y:S02]  /*20280*/  IMAD.IADD R3, R3, 0x1, R49 ;  /* 0x0000000103037824 */ /* 0x000fe400078e0231 */
[----:B------:R-:W-:Y:S01]  /*20290*/  IMAD.MOV.U32 R49, RZ, RZ, R48 ;  /* 0x000000ffff317224 */ /* 0x000fe200078e0030 */
[----:B--2---:R-:W-:Y:S01]  /*202a0*/  @P1 SHF.R.U32.HI R49, RZ, R53, R0 ;  /* 0x00000035ff311219 */ /* 0x004fe20000011600 */
[----:B------:R-:W-:Y:S01]  /*202b0*/  IMAD R20, R28, UR4, RZ ;  /* 0x000000041c147c24 */ /* 0x000fe2000f8e02ff */
[----:B------:R-:W5:Y:S02]  /*202c0*/  LD.E.128 R44, desc[UR60][R44.64] ;  /* 0x0000003c2c2c7980 */ /* 0x000f64000c101d00 */
[--C-:B------:R-:W-:Y:S01]  /*202d0*/  SHF.R.S32.HI R0, RZ, 0x1f, R49.reuse ;  /* 0x0000001fff007819 */ /* 0x100fe20000011431 */
[----:B------:R-:W-:Y:S01]  /*202e0*/  IMAD R51, R55, UR5, R20 ;  /* 0x0000000537337c24 */ /* 0x000fe2000f8e0214 */
[----:B------:R-:W-:Y:S01]  /*202f0*/  @!PT LDS RZ, [RZ] ;  /* 0x00000000fffff984 */ /* 0x000fe20000000800 */
[----:B------:R-:W-:Y:S01]  /*20300*/  @!PT LDS RZ, [RZ] ;  /* 0x00000000fffff984 */ /* 0x000fe20000000800 */
[----:B------:R-:W-:Y:S01]  /*20310*/  @!PT LDS RZ, [RZ] ;  /* 0x00000000fffff984 */ /* 0x000fe20000000800 */
[----:B------:R-:W-:Y:S01]  /*20320*/  @!PT LDS RZ, [RZ] ;  /* 0x00000000fffff984 */ /* 0x000fe20000000800 */
[----:B------:R1:W-:Y:S06]  /*20330*/  MEMBAR.ALL.CTA ;  /* 0x0000000000007992 */ /* 0x0003ec0000008000 */
[----:B-1----:R-:W1:Y:S01]  /*20340*/  FENCE.VIEW.ASYNC.S ;  /* 0x00000000000073c6 */ /* 0x002e620000000000 */
[----:B------:R-:W-:-:S02]  /*20350*/  IMAD.MOV R20, RZ, RZ, -R49 ;  /* 0x000000ffff147224 */ /* 0x000fc400078e0a31 */
        /* <DEDUP_REMOVED lines=18> */
[----:B------:R-:W-:Y:S01]  /*20480*/  VIADD R0, R18, 0x2a820 ;  /* 0x0002a82012007836 */ /* 0x000fe20000000000 */
[----:B------:R-:W-:Y:S01]  /*20490*/  LEA R28, P3, R2, UR4, 0x1 ;  /* 0x00000004021c7c11 */ /* 0x000fe2000f8608ff */
[----:B------:R-:W-:-:S02]  /*204a0*/  IMAD.IADD R3, R3, 0x1, R49 ;  /* 0x0000000103037824 */ /* 0x000fc400078e0231 */
[----:B------:R-:W-:Y:S01]  /*204b0*/  VIADD R20, R50, 0x40 ;  /* 0x0000004032147836 */ /* 0x000fe20000000000 */
[----:B------:R-:W-:Y:S02]  /*204c0*/  PRMT R0, RZ, 0x654, R0 ;  /* 0x00000654ff007816 */ /* 0x000fe40000000000 */
[----:B------:R-:W-:Y:S01]  /*204d0*/  LEA.HI.X R48, R2, UR5, R3, 0x1, P3 ;  /* 0x0000000502307c11 */ /* 0x000fe200098f0c03 */
[----:B------:R-:W-:Y:S01]  /*204e0*/  BSSY B1, `(.L_x_1850) ;  /* 0x000000f000017945 */ /* 0x000fe20003800000 */
[----:B------:R-:W-:Y:S01]  /*204f0*/  ISETP.GE.AND P1, PT, R20, R57, PT ;  /* 0x000000391400720c */ /* 0x000fe20003f26270 */
[----:B-1----:R1:W-:Y:S01]  /*20500*/  SYNCS.ARRIVE.TRANS64.RED.A1T0 RZ, [R0+URZ], RZ ;  /* 0x000000ff00ff79a7 */ /* 0x0023e2000810043f */
[----:B------:R2:W3:Y:S04]  /*20510*/  SHFL.IDX PT, R20, R28, RZ, 0x181f ;  /* 0x00181fff1c147589 */ /* 0x0004e800000e0000 */
[----:B-1----:R2:W1:Y:S01]  /*20520*/  SHFL.IDX PT, R0, R48, RZ, 0x181f ;  /* 0x00181fff30007589 */ /* 0x00246200000e0000 */
[----:B------:R-:W-:Y:S06]  /*20530*/  @P2 BRA `(.L_x_1851) ;  /* 0x0000000000242947 */ /* 0x000fec0003800000 */
[----:B------:R-:W-:Y:S02]  /*20540*/  ULDC UR4, c[0x0][0xac8] ;  /* 0x0002b20000047ab9 */ /* 0x000fe40000000800 */
[----:B------:R-:W-:Y:S02]  /*20550*/  ISETP.GE.AND P2, PT, R192, UR4, PT ;  /* 0x00000004c0007c0c */ /* 0x000fe4000bf46270 */
[----:B------:R-:W-:-:S11]  /*20560*/  ISETP.GE.AND P3, PT, R193, UR4, PT ;  /* 0x00000004c1007c0c */ /* 0x000fd6000bf66270 */
[CC--:B---3--:R-:W-:Y:S02]  /*20570*/  @!P2 LEA R2, P4, R192.reuse, R20.reuse, 0x1 ;  /* 0x00000014c002a211 */ /* 0x0c8fe400078808ff */
[C---:B------:R-:W-:Y:S02]  /*20580*/  @!P3 LEA R20, P5, R193.reuse, R20, 0x1 ;  /* 0x00000014c114b211 */ /* 0x040fe400078a08ff */
[-C--:B-1----:R-:W-:Y:S02]  /*20590*/  @!P2 LEA.HI.X R3, R192, R0.reuse, R225, 0x1, P4 ;  /* 0x00000000c003a211 */ /* 0x082fe400020f0ce1 */
[----:B------:R-:W-:-:S03]  /*205a0*/  @!P3 LEA.HI.X R21, R193, R0, R223, 0x1, P5 ;  /* 0x00000000c115b211 */ /* 0x000fc600028f0cdf */
[----:B-----5:R4:W-:Y:S04]  /*205b0*/  @!P2 ST.E.128 desc[UR60][R2.64], R4 ;  /* 0x000000040200a985 */ /* 0x0209e8000c101d3c */
[----:B------:R4:W-:Y:S02]  /*205c0*/  @!P3 ST.E.128 desc[UR60][R20.64], R32 ;  /* 0x000000201400b985 */ /* 0x0009e4000c101d3c */
.L_x_1851:
[----:B------:R-:W-:Y:S05]  /*205d0*/  BSYNC B1 ;  /* 0x0000000000017941 */ /* 0x000fea0003800000 */
.L_x_1850:
[----:B-1----:R1:W0:Y:S01]  /*205e0*/  SHFL.IDX PT, R0, R48, 0x1, 0x181f ;  /* 0x00381f0030007f89 */ /* 0x00222200000e0000 */
        /* <DEDUP_REMOVED lines=12> */
.L_x_1853:
[----:B------:R-:W-:Y:S05]  /*206b0*/  BSYNC B1 ;  /* 0x0000000000017941 */ /* 0x000fea0003800000 */
.L_x_1852:
        /* <DEDUP_REMOVED lines=13> */
.L_x_1855:
[----:B------:R-:W-:Y:S05]  /*20790*/  BSYNC B1 ;  /* 0x0000000000017941 */ /* 0x000fea0003800000 */
.L_x_1854:
[----:B0-----:R-:W-:Y:S01]  /*207a0*/  VIADD R0, R50, 0x60 ;  /* 0x0000006032007836 */ /* 0x001fe20000000000 */
[----:B-12---:R-:W0:Y:S04]  /*207b0*/  SHFL.IDX PT, R48, R48, 0x3, 0x181f ;  /* 0x00781f0030307f89 */ /* 0x006e2800000e0000 */
[----:B------:R-:W-:Y:S01]  /*207c0*/  ISETP.GE.AND P0, PT, R0, R57, PT ;  /* 0x000000390000720c */ /* 0x000fe20003f06270 */
[----:B----4-:R-:W1:-:S12]  /*207d0*/  SHFL.IDX PT, R28, R28, 0x3, 0x181f ;  /* 0x00781f001c1c7f89 */ /* 0x010e5800000e0000 */
[----:B------:R-:W-:Y:S05]  /*207e0*/  @P0 BRA `(.L_x_1856) ;  /* 0x0000000800e00947 */ /* 0x000fea0003800000 */
[----:B------:R-:W-:Y:S02]  /*207f0*/  ULDC UR4, c[0x0][0xac8] ;  /* 0x0002b20000047ab9 */ /* 0x000fe40000000800 */
[----:B------:R-:W-:-:S13]  /*20800*/  ISETP.GE.AND P1, PT, R192, UR4, PT ;  /* 0x00000004c0007c0c */ /* 0x000fda000bf26270 */
[----:B-1----:R-:W-:-:S04]  /*20810*/  @!P1 LEA R2, P0, R192, R28, 0x1 ;  /* 0x0000001cc0029211 */ /* 0x002fc800078008ff */
[----:B0-----:R-:W-:Y:S02]  /*20820*/  @!P1 LEA.HI.X R3, R192, R48, R225, 0x1, P0 ;  /* 0x00000030c0039211 */ /* 0x001fe400000f0ce1 */
[----:B------:R-:W-:-:S03]  /*20830*/  ISETP.GE.AND P0, PT, R193, UR4, PT ;  /* 0x00000004c1007c0c */ /* 0x000fc6000bf06270 */
[----:B------:R2:W-:Y:S10]  /*20840*/  @!P1 ST.E.128 desc[UR60][R2.64], R24 ;  /* 0x0000001802009985 */ /* 0x0005f4000c101d3c */
[----:B------:R-:W-:Y:S05]  /*20850*/  @P0 BRA `(.L_x_1856) ;  /* 0x0000000800c40947 */ /* 0x000fea0003800000 */
[----:B--2---:R-:W-:-:S04]  /*20860*/  LEA R2, P0, R193, R28, 0x1 ;  /* 0x0000001cc1027211 */ /* 0x004fc800078008ff */
[----:B------:R-:W-:-:S05]  /*20870*/  LEA.HI.X R3, R193, R48, R223, 0x1, P0 ;  /* 0x00000030c1037211 */ /* 0x000fca00000f0cdf */
[----:B------:R4:W-:Y:S01]  /*20880*/  ST.E.128 desc[UR60][R2.64], R44 ;  /* 0x0000002c02007985 */ /* 0x0009e2000c101d3c */
[----:B------:R-:W-:Y:S05]  /*20890*/  BRA `(.L_x_1856) ;  /* 0x0000000800b47947 */ /* 0x000fea0003800000 */
.L_x_1848:
[----:B------:R-:W-:Y:S01]  /*208a0*/  ULDC.64 UR4, c[0x0][0xc00] ;  /* 0x0003000000047ab9 */ /* 0x000fe20000000a00 */
[----:B------:R-:W2:Y:S01]  /*208b0*/  LDC.64 R2, c[0x0][0xc00] ;  /* 0x00030000ff027b82 */ /* 0x000ea20000000a00 */
[----:B------:R-:W-:Y:S01]  /*208c0*/  ISETP.NE.U32.AND P0, PT, RZ, UR4, PT ;  /* 0x00000004ff007c0c */ /* 0x000fe2000bf05070 */
[----:B------:R-:W-:-:S03]  /*208d0*/  IMAD.MOV.U32 R6, RZ, RZ, RZ ;  /* 0x000000ffff067224 */ /* 0x000fc600078e00ff */
[----:B------:R-:W-:Y:S01]  /*208e0*/  ISETP.NE.AND.EX P0, PT, RZ, UR5, PT, P0 ;  /* 0x00000005ff007c0c */ /* 0x000fe2000bf05300 */
[----:B------:R-:W-:Y:S02]  /*208f0*/  ULDC.64 UR4, c[0x0][0xc08] ;  /* 0x0003020000047ab9 */ /* 0x000fe40000000a00 */
[----:B------:R-:W-:Y:S01]  /*20900*/  ISETP.NE.U32.AND P1, PT, RZ, UR4, PT ;  /* 0x00000004ff007c0c */ /* 0x000fe2000bf25070 */
[----:B------:R-:W3:Y:S03]  /*20910*/  LDC R21, c[0x0][0xbe8] ;  /* 0x0002fa00ff157b82 */ /* 0x000ee60000000800 */
[----:B------:R-:W-:Y:S01]  /*20920*/  ISETP.NE.AND.EX P1, PT, RZ, UR5, PT, P1 ;  /* 0x00000005ff007c0c */ /* 0x000fe2000bf25310 */
[----:B--2---:R-:W-:-:S12]  /*20930*/  IMAD.WIDE R2, R196, 0x4, R2 ;  /* 0x00000004c4027825 */ /* 0x004fd800078e0202 */
[----:B------:R-:W2:Y:S01]  /*20940*/  @P1 LDC.64 R4, c[0x0][0xc08] ;  /* 0x00030200ff041b82 */ /* 0x000ea20000000a00 */
[----:B------:R-:W-:Y:S02]  /*20950*/  ULDC UR4, c[0x0][0xa88] ;  /* 0x0002a20000047ab9 */ /* 0x000fe40000000800 */
[----:B------:R-:W-:Y:S01]  /*20960*/  IMAD.U32 R0, RZ, RZ, UR4 ;  /* 0x00000004ff007e24 */ /* 0x000fe2000f8e00ff */
[----:B------:R4:W5:Y:S01]  /*20970*/  @P0 LDG.E R6, desc[UR60][R2.64] ;  /* 0x0000003c02060981 */ /* 0x000962000c1e1900 */
[----:B--2---:R-:W-:-:S05]  /*20980*/  @P1 IMAD.WIDE R4, R196, 0x4, R4 ;  /* 0x00000004c4041825 */ /* 0x004fca00078e0204 */
[----:B------:R4:W5:Y:S01]  /*20990*/  @P1 LDG.E R0, desc[UR60][R4.64] ;  /* 0x0000003c04001981 */ /* 0x000962000c1e1900 */
[----:B---3--:R-:W-:Y:S01]  /*209a0*/  ISETP.NE.AND P2, PT, R21, 0x1, PT ;  /* 0x000000011500780c */ /* 0x008fe20003f45270 */
[----:B------:R-:W2:-:S12]  /*209b0*/  S2R R8, SR_TID.X ;  /* 0x0000000000087919 */ /* 0x000e980000002100 */
[----:B------:R-:W3:Y:S08]  /*209c0*/  @P2 LDC R20, c[0x0][0xbec] ;  /* 0x0002fb00ff142b82 */ /* 0x000ef00000000800 */
[----:B------:R-:W0:Y:S01]  /*209d0*/  @P2 LDC R25, c[0x0][0xbf0] ;  /* 0x0002fc00ff192b82 */ /* 0x000e220000000800 */
[----:B--2---:R-:W-:-:S05]  /*209e0*/  VIADD R7, R8, 0xffffff80 ;  /* 0xffffff8008077836 */ /* 0x004fca0000000000 */
[----:B------:R-:W-:Y:S02]  /*209f0*/  ISETP.GE.AND P3, PT, R7, 0x80, PT ;  /* 0x000000800700780c */ /* 0x000fe40003f66270 */
[----:B------:R-:W-:Y:S01]  /*20a00*/  SHF.R.S32.HI R7, RZ, 0x1f, R196 ;  /* 0x0000001fff077819 */ /* 0x000fe200000114c4 */
[----:B----4-:R-:W-:Y:S10]  /*20a10*/  @P1 BRA `(.L_x_1857) ;  /* 0x0000000000101947 */ /* 0x010ff40003800000 */
[----:B------:R-:W-:Y:S05]  /*20a20*/  @!P0 BRA `(.L_x_1857) ;  /* 0x00000000000c8947 */ /* 0x000fea0003800000 */
[----:B------:R-:W2:Y:S04]  /*20a30*/  LDG.E R5, desc[UR60][R2.64] ;  /* 0x0000003c02057981 */ /* 0x000ea8000c1e1900 */
[----:B-----5:R-:W2:Y:S02]  /*20a40*/  LDG.E R0, desc[UR60][R2.64+0x4] ;  /* 0x0000043c02007981 */ /* 0x020ea4000c1e1900 */
[----:B--2---:R-:W-:-:S07]  /*20a50*/  IMAD.IADD R0, R0, 0x1, -R5 ;  /* 0x0000000100007824 */ /* 0x004fce00078e0a05 */
.L_x_1857:
[----:B------:R-:W-:Y:S01]  /*20a60*/  BSSY B1, `(.L_x_1858) ;  /* 0x000002c000017945 */ /* 0x000fe20003800000 */
[----:B------:R-:W-:Y:S02]  /*20a70*/  SHF.R.S32.HI R10, RZ, 0x1f, R195 ;  /* 0x0000001fff0a7819 */ /* 0x000fe400000114c3 */
[----:B------:R-:W-:Y:S02]  /*20a80*/  SEL R13, R196, RZ, !P0 ;  /* 0x000000ffc40d7207 */ /* 0x000fe40004000000 */
[----:B------:R-:W-:Y:S02]  /*20a90*/  SEL R12, R7, RZ, !P0 ;  /* 0x000000ff070c7207 */ /* 0x000fe40004000000 */
[----:B-----5:R-:W-:Y:S01]  /*20aa0*/  SHF.R.S32.HI R11, RZ, 0x1f, R6 ;  /* 0x0000001fff0b7819 */ /* 0x020fe20000011406 */
[----:B------:R-:W-:Y:S06]  /*20ab0*/  @P3 BRA `(.L_x_1859) ;  /* 0x0000000000983947 */ /* 0x000fec0003800000 */
[----:B------:R-:W2:Y:S01]  /*20ac0*/  LDC R14, c[0x0][0xbe8] ;  /* 0x0002fa00ff0e7b82 */ /* 0x000ea20000000800 */
[----:B------:R-:W-:Y:S01]  /*20ad0*/  IADD3 R9, R187, -0x80, R8 ;  /* 0xffffff80bb097810 */ /* 0x000fe20007ffe008 */
[----:B--2---:R-:W-:-:S05]  /*20ae0*/  IMAD R2, R0, R14, RZ ;  /* 0x0000000e00027224 */ /* 0x004fca00078e02ff */
        /* <DEDUP_REMOVED lines=35> */
.L_x_1859:
[----:B------:R-:W-:Y:S05]  /*20d20*/  BSYNC B1 ;  /* 0x0000000000017941 */ /* 0x000fea0003800000 */
.L_x_1858:
[----:B------:R-:W-:Y:S01]  /*20d30*/  ULDC.64 UR4, c[0x0][0xaa0] ;  /* 0x0002a80000047ab9 */ /* 0x000fe20000000a00 */
[----:B--2---:R-:W-:Y:S01]  /*20d40*/  IMAD R4, R194, 0x20, R199 ;  /* 0x00000020c2047824 */ /* 0x004fe200078e02c7 */
[----:B------:R-:W-:Y:S01]  /*20d50*/  BSSY B1, `(.L_x_1860) ;  /* 0x0000037000017945 */ /* 0x000fe20003800000 */
[----:B------:R-:W-:Y:S02]  /*20d60*/  IMAD R3, R11, UR4, RZ ;  /* 0x000000040b037c24 */ /* 0x000fe4000f8e02ff */
[----:B------:R-:W-:Y:S02]  /*20d70*/  IMAD.IADD R9, R187, 0x1, R4 ;  /* 0x00000001bb097824 */ /* 0x000fe400078e0204 */
[C---:B------:R-:W-:Y:S02]  /*20d80*/  IMAD R5, R6.reuse, UR5, R3 ;  /* 0x0000000506057c24 */ /* 0x040fe4000f8e0203 */
[----:B------:R-:W-:Y:S01]  /*20d90*/  IMAD.WIDE.U32 R2, R6, UR4, RZ ;  /* 0x0000000406027c25 */ /* 0x000fe2000f8e00ff */
[----:B------:R-:W-:-:S03]  /*20da0*/  ULDC.64 UR4, c[0x0][0xae8] ;  /* 0x0002ba0000047ab9 */ /* 0x000fc60000000a00 */
[----:B------:R-:W-:Y:S02]  /*20db0*/  IMAD.IADD R3, R3, 0x1, R5 ;  /* 0x0000000103037824 */ /* 0x000fe400078e0205 */
[----:B------:R-:W-:Y:S02]  /*20dc0*/  IMAD R6, R10, UR4, RZ ;  /* 0x000000040a067c24 */ /* 0x000fe4000f8e02ff */
[----:B---3--:R-:W-:-:S04]  /*20dd0*/  @P2 IMAD.HI.U32 R4, R9, R20, RZ ;  /* 0x0000001409042227 */ /* 0x008fc800078e00ff */
[C---:B------:R-:W-:Y:S02]  /*20de0*/  IMAD R7, R195.reuse, UR5, R6 ;  /* 0x00000005c3077c24 */ /* 0x040fe4000f8e0206 */
[----:B------:R-:W-:Y:S01]  /*20df0*/  IMAD.WIDE.U32 R2, R195, UR4, R2 ;  /* 0x00000004c3027c25 */ /* 0x000fe2000f8e0002 */
[----:B------:R-:W-:-:S03]  /*20e00*/  ULDC.64 UR4, c[0x0][0xaf0] ;  /* 0x0002bc0000047ab9 */ /* 0x000fc60000000a00 */
[----:B------:R-:W-:Y:S01]  /*20e10*/  IMAD.MOV.U32 R5, RZ, RZ, R9 ;  /* 0x000000ffff057224 */ /* 0x000fe200078e0009 */
[----:B0-----:R-:W-:Y:S01]  /*20e20*/  @P2 SHF.R.U32.HI R5, RZ, R25, R4 ;  /* 0x00000019ff052219 */ /* 0x001fe20000011604 */
        /* <DEDUP_REMOVED lines=41> */
.L_x_1861:
[----:B------:R-:W-:Y:S05]  /*210c0*/  BSYNC B1 ;  /* 0x0000000000017941 */ /* 0x000fea0003800000 */
.L_x_1860:
        /* <DEDUP_REMOVED lines=13> */
.L_x_1863:
[----:B------:R-:W-:Y:S05]  /*211a0*/  BSYNC B1 ;  /* 0x0000000000017941 */ /* 0x000fea0003800000 */
.L_x_1862:
        /* <DEDUP_REMOVED lines=13> */
.L_x_1865:
[----:B------:R-:W-:Y:S05]  /*21280*/  BSYNC B1 ;  /* 0x0000000000017941 */ /* 0x000fea0003800000 */
.L_x_1864:
[----:B0-----:R-:W-:Y:S01]  /*21290*/  VIADD R0, R8, 0x60 ;  /* 0x0000006008007836 */ /* 0x001fe20000000000 */
[----:B------:R0:W0:Y:S04]  /*212a0*/  SHFL.IDX PT, R6, R5, 0x3, 0x181f ;  /* 0x00781f0005067f89 */ /* 0x00002800000e0000 */
[----:B------:R-:W-:Y:S01]  /*212b0*/  ISETP.GE.AND P0, PT, R0, R21, PT ;  /* 0x000000150000720c */ /* 0x000fe20003f06270 */
[----:B----4-:R4:W0:-:S12]  /*212c0*/  SHFL.IDX PT, R2, R4, 0x3, 0x181f ;  /* 0x00781f0004027f89 */ /* 0x01081800000e0000 */
[----:B----4-:R-:W-:Y:S05]  /*212d0*/  @P0 BRA `(.L_x_1856) ;  /* 0x0000000000240947 */ /* 0x010fea0003800000 */
[----:B------:R-:W-:Y:S02]  /*212e0*/  ULDC UR4, c[0x0][0xac8] ;  /* 0x0002b20000047ab9 */ /* 0x000fe40000000800 */
[----:B------:R-:W-:Y:S02]  /*212f0*/  ISETP.GE.AND P2, PT, R192, UR4, PT ;  /* 0x00000004c0007c0c */ /* 0x000fe4000bf46270 */
[----:B------:R-:W-:-:S11]  /*21300*/  ISETP.GE.AND P3, PT, R193, UR4, PT ;  /* 0x00000004c1007c0c */ /* 0x000fd6000bf66270 */
[CC--:B0-23--:R-:W-:Y:S02]  /*21310*/  @!P2 LEA R4, P0, R192.reuse, R2.reuse, 0x1 ;  /* 0x00000002c004a211 */ /* 0x0cdfe400078008ff */
[C---:B------:R-:W-:Y:S02]  /*21320*/  @!P3 LEA R2, P1, R193.reuse, R2, 0x1 ;  /* 0x00000002c102b211 */ /* 0x040fe400078208ff */
[-C--:B------:R-:W-:Y:S02]  /*21330*/  @!P2 LEA.HI.X R5, R192, R6.reuse, R225, 0x1, P0 ;  /* 0x00000006c005a211 */ /* 0x080fe400000f0ce1 */
[----:B------:R-:W-:-:S03]  /*21340*/  @!P3 LEA.HI.X R3, R193, R6, R223, 0x1, P1 ;  /* 0x00000006c103b211 */ /* 0x000fc600008f0cdf */
[----:B------:R0:W-:Y:S04]  /*21350*/  @!P2 ST.E.128 desc[UR60][R4.64], RZ ;  /* 0x000000ff0400a985 */ /* 0x0001e8000c101d3c */
[----:B------:R0:W-:Y:S02]  /*21360*/  @!P3 ST.E.128 desc[UR60][R2.64], RZ ;  /* 0x000000ff0200b985 */ /* 0x0001e4000c101d3c */
.L_x_1856:
[----:B------:R-:W-:Y:S05]  /*21370*/  BSYNC B0 ;  /* 0x0000000000007941 */ /* 0x000fea0003800000 */
.L_x_1847:
[----:B------:R-:W-:Y:S02]  /*21380*/  ULDC UR4, c[0x0][0xc3c] ;  /* 0x00030f0000047ab9 */ /* 0x000fe40000000800 */
[----:B-1----:R-:W-:-:S13]  /*21390*/  ISETP.GE.AND P0, PT, R31, UR4, PT ;  /* 0x000000041f007c0c */ /* 0x002fda000bf06270 */
[----:B------:R-:W-:Y:S05]  /*213a0*/  @!P0 BRA `(.L_x_1866) ;  /* 0xfffffdfc00c88947 */ /* 0x000fea000383ffff */
[----:B------:R-:W-:Y:S05]  /*213b0*/  BRA `(.L_x_1566) ;  /* 0x0000007400387947 */ /* 0x000fea0003800000 */
.L_x_1564:
        /* <DEDUP_REMOVED lines=16> */
.L_x_1867:
        /* <DEDUP_REMOVED lines=41> */
.L_x_1873:
        /* <DEDUP_REMOVED lines=12> */
.L_x_1872:
[----:B------:R-:W-:Y:S05]  /*21810*/  BSYNC B0 ;  /* 0x0000000000007941 */ /* 0x000fea0003800000 */
.L_x_1871:
        /* <DEDUP_REMOVED lines=20> */
.L_x_1869:
        /* <DEDUP_REMOVED lines=20> */
.L_x_1874:
[----:B---3--:R-:W-:Y:S01]  /*21aa0*/  IMAD R16, R16, UR5, R13 ;  /* 0x0000000510107c24 */ /* 0x008fe2000f8e020d */
[----:B------:R-:W-:Y:S01]  /*21ab0*/  IABS R2, R6 ;  /* 0x0000000600027213 */ /* 0x000fe20000000000 */
[----:B01----:R-:W-:-:S03]  /*21ac0*/  IMAD.MOV R11, RZ, RZ, -R3 ;  /* 0x000000ffff0b7224 */ /* 0x003fc600078e0a03 */
[----:B--2---:R-:W-:Y:S01]  /*21ad0*/  IADD3 R9, -R16, UR6, RZ ;  /* 0x0000000610097c10 */ /* 0x004fe2000fffe1ff */
[----:B------:R-:W-:Y:S02]  /*21ae0*/  IMAD.MOV R10, RZ, RZ, -R2 ;  /* 0x000000ffff0a7224 */ /* 0x000fe400078e0a02 */
[----:B------:R-:W-:Y:S01]  /*21af0*/  IMAD R11, R11, R12, RZ ;  /* 0x0000000c0b0b7224 */ /* 0x000fe200078e02ff */
        /* <DEDUP_REMOVED lines=22> */
[----:B------:R-:W-:-:S04]  /*21c60*/  VIADDMNMX R18, R10, UR5, R7, PT ;  /* 0x000000050a127c46 */ /* 0x000fc8000b800107 */
[-C--:B------:R-:W-:Y:S02]  /*21c70*/  IABS R10, R18.reuse ;  /* 0x00000012000a7213 */ /* 0x080fe40000000000 */
[----:B------:R-:W-:Y:S02]  /*21c80*/  IABS R6, R18 ;  /* 0x0000001200067213 */ /* 0x000fe40000000000 */
[----:B------:R-:W0:Y:S08]  /*21c90*/  I2F.RP R7, R10 ;  /* 0x0000000a00077306 */ /* 0x000e300000209400 */
[----:B0-----:R-:W0:Y:S02]  /*21ca0*/  MUFU.RCP R7, R7 ;  /* 0x0000000700077308 */ /* 0x001e240000001000 */
[----:B0-----:R-:W-:-:S06]  /*21cb0*/  VIADD R3, R7, 0xffffffe ;  /* 0x0ffffffe07037836 */ /* 0x001fcc0000000000 */
[----:B------:R-:W0:Y:S02]  /*21cc0*/  F2I.FTZ.U32.TRUNC.NTZ R3, R3 ;  /* 0x0000000300037305 */ /* 0x000e24000021f000 */
[----:B0-----:R-:W-:-:S04]  /*21cd0*/  IMAD.MOV R11, RZ, RZ, -R3 ;  /* 0x000000ffff0b7224 */ /* 0x001fc800078e0a03 */
[----:B------:R-:W-:Y:S01]  /*21ce0*/  IMAD.MOV.U32 R9, RZ, RZ, R11 ;  /* 0x000000ffff097224 */ /* 0x000fe200078e000b */
[----:B------:R-:W-:-:S03]  /*21cf0*/  IABS R11, R13 ;  /* 0x0000000d000b7213 */ /* 0x000fc60000000000 */
        /* <DEDUP_REMOVED lines=15> */
[----:B------:R-:W-:Y:S01]  /*21df0*/  @!P1 LOP3.LUT R2, RZ, R18, RZ, 0x33, !PT ;  /* 0x00000012ff029212 */ /* 0x000fe200078e33ff */
[----:B------:R-:W-:-:S03]  /*21e00*/  IMAD.MOV R18, RZ, RZ, -R18 ;  /* 0x000000ffff127224 */ /* 0x000fc600078e0a12 */
[----:B------:R-:W-:Y:S01]  /*21e10*/  LOP3.LUT R17, RZ, R2, RZ, 0x33, !PT ;  /* 0x00000002ff117212 */ /* 0x000fe200078e33ff */
[----:B------:R-:W-:-:S04]  /*21e20*/  IMAD R18, R2, R18, R3 ;  /* 0x0000001202127224 */ /* 0x000fc800078e0203 */
[----:B------:R-:W-:Y:S01]  /*21e30*/  IMAD.IADD R17, R4, 0x1, R17 ;  /* 0x0000000104117824 */ /* 0x000fe200078e0211 */
[----:B------:R-:W-:Y:S06]  /*21e40*/  BRA `(.L_x_1875) ;  /* 0x00000000000c7947 */ /* 0x000fec0003800000 */
.L_x_1870:
[----:B------:R-:W-:Y:S02]  /*21e50*/  IMAD.MOV.U32 R17, RZ, RZ, RZ ;  /* 0x000000ffff117224 */ /* 0x000fe400078e00ff */
[----:B------:R-:W-:Y:S02]  /*21e60*/  IMAD.U32 R16, RZ, RZ, UR6 ;  /* 0x00000006ff107e24 */ /* 0x000fe4000f8e00ff */
[----:B------:R-:W-:-:S07]  /*21e70*/  IMAD.MOV.U32 R18, RZ, RZ, RZ ;  /* 0x000000ffff127224 */ /* 0x000fce00078e00ff */
.L_x_1875:
[----:B------:R-:W-:-:S13]  /*21e80*/  ISETP.NE.AND P0, PT, R5, RZ, PT ;  /* 0x000000ff0500720c */ /* 0x000fda0003f05270 */
[----:B------:R-:W0:Y:S01]  /*21e90*/  @!P0 S2R R3, SR_CgaCtaId ;  /* 0x0000000000038919 */ /* 0x000e220000008800 */
[----:B------:R-:W-:-:S04]  /*21ea0*/  @!P0 MOV R2, 0x400 ;  /* 0x0000040000028802 */ /* 0x000fc80000000f00 */
[----:B0-----:R-:W-:-:S05]  /*21eb0*/  @!P0 LEA R2, R3, R2, 0x18 ;  /* 0x0000000203028211 */ /* 0x001fca00078ec0ff */
[----:B------:R0:W-:Y:S01]  /*21ec0*/  @!P0 STS.128 [R2+0x2a8d0], R16 ;  /* 0x02a8d01002008388 */ /* 0x0001e20000000c00 */
[----:B------:R-:W-:Y:S06]  /*21ed0*/  BAR.ARV 0x5, 0x180 ;  /* 0x0146000000007b1d */ /* 0x000fec0000002000 */
.L_x_1868:
[----:B------:R2:W-:Y:S01]  /*21ee0*/  STL [R1+0x28], RZ ;  /* 0x000028ff01007387 */ /* 0x0005e20000100800 */
[----:B------:R-:W-:Y:S01]  /*21ef0*/  ULDC UR4, c[0x0][0xc3c] ;  /* 0x00030f0000047ab9 */ /* 0x000fe20000000800 */
[----:B------:R-:W-:Y:S01]  /*21f00*/  IMAD.MOV.U32 R29, RZ, RZ, 0x1 ;  /* 0x00000001ff1d7424 */ /* 0x000fe200078e00ff */
[----:B-1----:R-:W-:Y:S01]  /*21f10*/  ISETP.GE.AND P0, PT, R19, UR4, PT ;  /* 0x0000000413007c0c */ /* 0x002fe2000bf06270 */
[----:B------:R-:W-:-:S12]  /*21f20*/  IMAD.MOV.U32 R27, RZ, RZ, RZ ;  /* 0x000000ffff1b7224 */ /* 0x000fd800078e00ff */
[----:B--2---:R-:W-:Y:S05]  /*21f30*/  @P0 BRA `(.L_x_1876) ;  /* 0x0000006400740947 */ /* 0x004fea0003800000 */
[----:B0-----:R-:W2:Y:S01]  /*21f40*/  LDL R2, [R1+0x38] ;  /* 0x0000380001027983 */ /* 0x001ea20000100800 */
[----:B------:R-:W0:Y:S01]  /*21f50*/  S2UR UR5, SR_CgaCtaId ;  /* 0x00000000000579c3 */ /* 0x000e220000008800 */
[----:B------:R-:W-:Y:S01]  /*21f60*/  LOP3.LUT R4, R0, 0x7f, RZ, 0xc0, !PT ;  /* 0x0000007f00047812 */ /* 0x000fe200078ec0ff */
[----:B------:R-:W-:Y:S01]  /*21f70*/  BSSY B8, `(.L_x_1876) ;  /* 0x0000659000087945 */ /* 0x000fe20003800000 */
[----:B------:R1:W-:Y:S01]  /*21f80*/  STL [R1+0x28], RZ ;  /* 0x000028ff01007387 */ /* 0x0003e20000100800 */
[----:B------:R-:W-:Y:S01]  /*21f90*/  IMAD.MOV.U32 R31, RZ, RZ, 0x1 ;  /* 0x00000001ff1f7424 */ /* 0x000fe200078e00ff */
[----:B------:R-:W-:Y:S01]  /*21fa0*/  ULDC.64 UR36, c[0x0][0x198] ;  /* 0x0000660000247ab9 */ /* 0x000fe20000000a00 */
[----:B------:R-:W-:Y:S01]  /*21fb0*/  IMAD.SHL.U32 R36, R4, 0x8, RZ ;  /* 0x0000000804247824 */ /* 0x000fe200078e00ff */
[----:B------:R-:W-:Y:S01]  /*21fc0*/  ULDC UR38, c[0x0][0xc] ;  /* 0x0000030000267ab9 */ /* 0x000fe20000000800 */
[----:B------:R-:W-:Y:S02]  /*21fd0*/  IMAD.MOV.U32 R25, RZ, RZ, RZ ;  /* 0x000000ffff197224 */ /* 0x000fe400078e00ff */
[----:B------:R-:W-:-:S02]  /*21fe0*/  IMAD.MOV.U32 R27, RZ, RZ, RZ ;  /* 0x000000ffff1b7224 */ /* 0x000fc400078e00ff */
[----:B------:R-:W-:Y:S01]  /*21ff0*/  IMAD.MOV.U32 R29, RZ, RZ, 0x1 ;  /* 0x00000001ff1d7424 */ /* 0x000fe200078e00ff */
        /* <DEDUP_REMOVED lines=16> */
.L_x_1993:
[----:B------:R-:W-:Y:S05]  /*22100*/  YIELD ;  /* 0x0000000000007946 */ /* 0x000fea0003800000 */
[----:B------:R-:W-:Y:S01]  /*22110*/  ULDC.64 UR4, c[0x0][0xa28] ;  /* 0x00028a0000047ab9 */ /* 0x000fe20000000a00 */
[----:B------:R-:W-:Y:S01]  /*22120*/  IMAD.MOV.U32 R11, RZ, RZ, RZ ;  /* 0x000000ffff0b7224 */ /* 0x000fe200078e00ff */
[----:B------:R-:W-:Y:S01]  /*22130*/  ISETP.NE.U32.AND P0, PT, RZ, UR4, PT ;  /* 0x00000004ff007c0c */ /* 0x000fe2000bf05070 */
[----:B0-----:R-:W0:Y:S01]  /*22140*/  LDC.64 R4, c[0x0][0xa00] ;  /* 0x00028000ff047b82 */ /* 0x001e220000000a00 */
[----:B------:R-:W-:Y:S02]  /*22150*/  ULDC.64 UR6, c[0x0][0xa10] ;  /* 0x0002840000067ab9 */ /* 0x000fe40000000a00 */
[----:B------:R-:W-:Y:S01]  /*22160*/  ISETP.NE.AND.EX P0, PT, RZ, UR5, PT, P0 ;  /* 0x00000005ff007c0c */ /* 0x000fe2000bf05300 */
[----:B------:R-:W-:-:S12]  /*22170*/  ULDC.64 UR4, c[0x0][0xa18] ;  /* 0x0002860000047ab9 */ /* 0x000fd80000000a00 */
[----:B-1----:R-:W1:Y:S01]  /*22180*/  @P0 LDC.64 R2, c[0x0][0xa28] ;  /* 0x00028a00ff020b82 */ /* 0x002e620000000a00 */
[----:B------:R-:W-:Y:S01]  /*22190*/  ISETP.NE.U32.AND P1, PT, RZ, UR6, PT ;  /* 0x00000006ff007c0c */ /* 0x000fe2000bf25070 */
[----:B-1----:R-:W-:-:S05]  /*221a0*/  @P0 IMAD.WIDE R2, R19, 0x4, R2 ;  /* 0x0000000413020825 */ /* 0x002fca00078e0202 */
[----:B--2---:R1:W2:Y:S01]  /*221b0*/  @P0 LDG.E R11, desc[UR60][R2.64] ;  /* 0x0000003c020b0981 */ /* 0x0042a2000c1e1900 */
[----:B------:R-:W-:Y:S01]  /*221c0*/  ISETP.NE.U32.AND P0, PT, RZ, UR4, PT ;  /* 0x00000004ff007c0c */ /* 0x000fe2000bf05070 */
[----:B------:R-:W-:Y:S01]  /*221d0*/  IMAD.MOV.U32 R35, RZ, RZ, RZ ;  /* 0x000000ffff237224 */ /* 0x000fe200078e00ff */
[----:B------:R-:W-:Y:S01]  /*221e0*/  ISETP.NE.AND.EX P1, PT, RZ, UR7, PT, P1 ;  /* 0x00000007ff007c0c */ /* 0x000fe2000bf25310 */
[----:B------:R-:W-:Y:S01]  /*221f0*/  IMAD.MOV.U32 R0, RZ, RZ, RZ ;  /* 0x000000ffff007224 */ /* 0x000fe200078e00ff */
[----:B------:R-:W-:Y:S01]  /*22200*/  ISETP.NE.AND.EX P2, PT, RZ, UR5, PT, P0 ;  /* 0x00000005ff007c0c */ /* 0x000fe2000bf45300 */
[----:B------:R-:W-:Y:S01]  /*22210*/  ULDC.64 UR4, c[0x0][0xa00] ;  /* 0x0002800000047ab9 */ /* 0x000fe20000000a00 */
[----:B0-----:R-:W-:Y:S01]  /*22220*/  IMAD.WIDE R4, R19, 0x4, R4 ;  /* 0x0000000413047825 */ /* 0x001fe200078e0204 */
[----:B------:R-:W-:Y:S01]  /*22230*/  ISETP.NE.U32.AND P0, PT, RZ, UR4, PT ;  /* 0x00000004ff007c0c */ /* 0x000fe2000bf05070 */
[----:B-1----:R-:W0:Y:S03]  /*22240*/  LDC.64 R2, c[0x0][0xa10] ;  /* 0x00028400ff027b82 */ /* 0x002e260000000a00 */
[----:B------:R-:W-:-:S06]  /*22250*/  ISETP.NE.AND.EX P0, PT, RZ, UR5, PT, P0 ;  /* 0x00000005ff007c0c */ /* 0x000fcc000bf05300 */
[----:B------:R-:W1:Y:S07]  /*22260*/  @P2 LDC.64 R6, c[0x0][0xa18] ;  /* 0x00028600ff062b82 */ /* 0x000e6e0000000a00 */
[----:B------:R-:W5:Y:S01]  /*22270*/  @P0 LDG.E R35, desc[UR60][R4.64] ;  /* 0x0000003c04230981 */ /* 0x000f62000c1e1900 */
[----:B0-----:R-:W-:-:S05]  /*22280*/  IMAD.WIDE R2, R19, 0x4, R2 ;  /* 0x0000000413027825 */ /* 0x001fca00078e0202 */
[----:B------:R-:W5:Y:S01]  /*22290*/  @P1 LDG.E R0, desc[UR60][R2.64] ;  /* 0x0000003c02001981 */ /* 0x000f62000c1e1900 */
[----:B------:R-:W-:Y:S02]  /*222a0*/  ULDC UR4, c[0x0][0x288] ;  /* 0x0000a20000047ab9 */ /* 0x000fe40000000800 */
[----:B------:R-:W-:Y:S01]  /*222b0*/  IMAD.U32 R32, RZ, RZ, UR4 ;  /* 0x00000004ff207e24 */ /* 0x000fe2000f8e00ff */
[----:B------:R-:W-:Y:S02]  /*222c0*/  ULDC.64 UR4, c[0x0][0x418] ;  /* 0x0001060000047ab9 */ /* 0x000fe40000000a00 */
[----:B------:R-:W-:-:S03]  /*222d0*/  UISETP.NE.U32.AND UP0, UPT, UR4, URZ, UPT ;  /* 0x0000003f0400728c */ /* 0x000fc6000bf05070 */
[----:B------:R-:W-:Y:S01]  /*222e0*/  ULDC UR4, c[0x0][0x424] ;  /* 0x0001090000047ab9 */ /* 0x000fe20000000800 */
[----:B------:R-:W-:Y:S01]  /*222f0*/  UISETP.NE.AND.EX UP0, UPT, UR5, URZ, UPT, UP0 ;  /* 0x0000003f0500728c */ /* 0x000fe2000bf05300 */
[----:B-1----:R-:W-:Y:S02]  /*22300*/  @P2 IMAD.WIDE R6, R19, 0x4, R6 ;  /* 0x0000000413062825 */ /* 0x002fe400078e0206 */
[----:B------:R-:W-:Y:S01]  /*22310*/  ULDC UR5, c[0x0][0x2f0] ;  /* 0x0000bc0000057ab9 */ /* 0x000fe20000000800 */
[----:B------:R-:W-:Y:S02]  /*22320*/  USEL UR4, UR4, 0x1, UP0 ;  /* 0x0000000104047887 */ /* 0x000fe40008000000 */
[----:B------:R0:W5:Y:S02]  /*22330*/  @P2 LDG.E R32, desc[UR60][R6.64] ;  /* 0x0000003c06202981 */ /* 0x000164000c1e1900 */
[----:B------:R-:W-:-:S03]  /*22340*/  UIMAD UR4, UR4, UR5, URZ ;  /* 0x00000005040472a4 */ /* 0x000fc6000f8e023f */
[----:B------:R-:W-:-:S03]  /*22350*/  ULDC UR5, c[0x0][0x348] ;  /* 0x0000d20000057ab9 */ /* 0x000fc60000000800 */
[----:B------:R-:W-:Y:S02]  /*22360*/  IMAD.U32 R10, RZ, RZ, UR4 ;  /* 0x00000004ff0a7e24 */ /* 0x000fe4000f8e00ff */
[----:B0-----:R-:W-:Y:S01]  /*22370*/  IMAD.U32 R6, RZ, RZ, UR5 ;  /* 0x00000005ff067e24 */ /* 0x001fe2000f8e00ff */
[----:B--2---:R0:W-:Y:S01]  /*22380*/  STL [R1+0x4], R11 ;  /* 0x0000040b01007387 */ /* 0x0041e20000100800 */
[----:B------:R-:W-:Y:S05]  /*22390*/  @P2 BRA `(.L_x_1877) ;  /* 0x0000000000102947 */ /* 0x000fea0003800000 */
[----:B------:R-:W-:Y:S05]  /*223a0*/  @!P0 BRA `(.L_x_1877) ;  /* 0x00000000000c8947 */ /* 0x000fea0003800000 */
[----:B------:R-:W2:Y:S04]  /*223b0*/  LDG.E R7, desc[UR60][R4.64] ;  /* 0x0000003c04077981 */ /* 0x000ea8000c1e1900 */
[----:B-----5:R-:W2:Y:S02]  /*223c0*/  LDG.E R32, desc[UR60][R4.64+0x4] ;  /* 0x0000043c04207981 */ /* 0x020ea4000c1e1900 */
[----:B--2---:R-:W-:-:S07]  /*223d0*/  IMAD.IADD R32, R32, 0x1, -R7 ;  /* 0x0000000120207824 */ /* 0x004fce00078e0a07 */
.L_x_1877:
[----:B------:R-:W-:Y:S02]  /*223e0*/  ULDC.64 UR4, c[0x0][0xa20] ;  /* 0x0002880000047ab9 */ /* 0x000fe40000000a00 */
[----:B------:R-:W-:-:S04]  /*223f0*/  ISETP.NE.U32.AND P0, PT, RZ, UR4, PT ;  /* 0x00000004ff007c0c */ /* 0x000fc8000bf05070 */
[----:B------:R-:W-:-:S13]  /*22400*/  ISETP.NE.AND.EX P0, PT, RZ, UR5, PT, P0 ;  /* 0x00000005ff007c0c */ /* 0x000fda000bf05300 */
[----:B------:R-:W-:Y:S05]  /*22410*/  @!P0 BRA `(.L_x_1878) ;  /* 0x0000000000108947 */ /* 0x000fea0003800000 */
[----:B------:R-:W1:Y:S02]  /*22420*/  LDC.64 R4, c[0x0][0xa20] ;  /* 0x00028800ff047b82 */ /* 0x000e640000000a00 */
[----:B-1----:R-:W-:-:S05]  /*22430*/  IMAD.WIDE R4, R19, 0x4, R4 ;  /* 0x0000000413047825 */ /* 0x002fca00078e0204 */
[----:B------:R1:W5:Y:S01]  /*22440*/  LDG.E R10, desc[UR60][R4.64] ;  /* 0x0000003c040a7981 */ /* 0x000362000c1e1900 */
[----:B------:R-:W-:Y:S05]  /*22450*/  BRA `(.L_x_1879) ;  /* 0x0000000000247947 */ /* 0x000fea0003800000 */
.L_x_1878:
        /* <DEDUP_REMOVED lines=9> */
.L_x_1879:
[----:B-1----:R-:W2:Y:S01]  /*224f0*/  @P1 LDG.E R5, desc[UR60][R2.64] ;  /* 0x0000003c02051981 */ /* 0x002ea2000c1e1900 */
[----:B------:R-:W1:Y:S03]  /*22500*/  LDC R7, c[0x0][0x448] ;  /* 0x00011200ff077b82 */ /* 0x000e660000000800 */
[----:B------:R3:W2:Y:S01]  /*22510*/  @P1 LDG.E R4, desc[UR60][R2.64+0x4] ;  /* 0x0000043c02041981 */ /* 0x0006a2000c1e1900 */
[----:B-----5:R-:W-:Y:S02]  /*22520*/  IMAD.IADD R10, R10, 0x1, -R11 ;  /* 0x000000010a0a7824 */ /* 0x020fe400078e0a0b */
[----:B------:R-:W-:Y:S02]  /*22530*/  IMAD.SHL.U32 R28, R17, 0x80, RZ ;  /* 0x00000080111c7824 */ /* 0x000fe400078e00ff */
[----:B---3--:R-:W3:Y:S01]  /*22540*/  LDC.64 R2, c[0x0][0x9e0] ;  /* 0x00027800ff027b82 */ /* 0x008ee20000000a00 */
[----:B-1----:R-:W-:Y:S01]  /*22550*/  ISETP.NE.AND P2, PT, R7, 0x1, PT ;  /* 0x000000010700780c */ /* 0x002fe20003f45270 */
[----:B------:R-:W-:-:S12]  /*22560*/  VIADD R7, R28, 0x7f ;  /* 0x0000007f1c077836 */ /* 0x000fd80000000000 */
[----:B------:R-:W1:Y:S01]  /*22570*/  @P2 LDC R8, c[0x0][0x44c] ;  /* 0x00011300ff082b82 */ /* 0x000e620000000800 */
[----:B---3--:R-:W-:-:S07]  /*22580*/  ISETP.GE.AND P3, PT, R3, 0x1, PT ;  /* 0x000000010300780c */ /* 0x008fce0003f66270 */
[----:B------:R-:W3:Y:S01]  /*22590*/  @P2 LDC R9, c[0x0][0x450] ;  /* 0x00011400ff092b82 */ /* 0x000ee20000000800 */
[----:B--2---:R-:W-:Y:S02]  /*225a0*/  @P1 IMAD.IADD R6, R4, 0x1, -R5 ;  /* 0x0000000104061824 */ /* 0x004fe400078e0a05 */
[----:B-1----:R-:W-:-:S04]  /*225b0*/  @P2 IMAD.HI.U32 R4, R7, R8, RZ ;  /* 0x0000000807042227 */ /* 0x002fc800078e00ff */
[----:B------:R-:W-:Y:S01]  /*225c0*/  IMAD.IADD R13, R10, 0x1, R6 ;  /* 0x000000010a0d7824 */ /* 0x000fe200078e0206 */
[----:B---3--:R-:W-:-:S03]  /*225d0*/  @P2 SHF.R.U32.HI R7, RZ, R9, R4 ;  /* 0x00000009ff072219 */ /* 0x008fc60000011604 */
[C---:B------:R-:W-:Y:S01]  /*225e0*/  VIADD R4, R13.reuse, 0x5f ;  /* 0x0000005f0d047836 */ /* 0x040fe20000000000 */
[----:B------:R1:W-:Y:S01]  /*225f0*/  STL [R1], R13 ;  /* 0x0000000d01007387 */ /* 0x0003e20000100800 */
[----:B------:R-:W-:Y:S02]  /*22600*/  IADD3 R8, R13, 0x1, -R32 ;  /* 0x000000010d087810 */ /* 0x000fe40007ffe820 */
[----:B------:R-:W-:-:S04]  /*22610*/  IMAD.HI R4, R4, 0x2aaaaaab, RZ ;  /* 0x2aaaaaab04047827 */ /* 0x000fc800078e02ff */
[----:B------:R-:W-:Y:S01]  /*22620*/  IMAD.IADD R7, R8, 0x1, R7 ;  /* 0x0000000108077824 */ /* 0x000fe200078e0207 */
[----:B------:R-:W-:-:S03]  /*22630*/  SHF.R.U32.HI R9, RZ, 0x1f, R4 ;  /* 0x0000001fff097819 */ /* 0x000fc60000011604 */
[----:B------:R-:W-:Y:S01]  /*22640*/  IMAD.IADD R2, R7, 0x1, R2 ;  /* 0x0000000107027824 */ /* 0x000fe200078e0202 */
[----:B------:R-:W-:Y:S01]  /*22650*/  LEA.HI.SX32 R9, R4, R9, 0x1c ;  /* 0x0000000904097211 */ /* 0x000fe200078fe2ff */
[----:B-1----:R-:W-:Y:S06]  /*22660*/  @!P3 BRA `(.L_x_1880) ;  /* 0x000000000048b947 */ /* 0x002fec0003800000 */
[C---:B------:R-:W-:Y:S01]  /*22670*/  ISETP.GT.AND P0, PT, R7.reuse, RZ, PT ;  /* 0x000000ff0700720c */ /* 0x040fe20003f04270 */
[----:B------:R-:W-:Y:S01]  /*22680*/  BSSY B0, `(.L_x_1881) ;  /* 0x000000e000007945 */ /* 0x000fe20003800000 */
[----:B0-----:R-:W-:-:S11]  /*22690*/  VIADD R11, R7, 0xffffffff ;  /* 0xffffffff070b7836 */ /* 0x001fd60000000000 */
        /* <DEDUP_REMOVED lines=8> */
.L_x_1882:
[----:B------:R-:W-:-:S13]  /*22720*/  ISETP.NE.AND P0, PT, R3, 0x1, PT ;  /* 0x000000010300780c */ /* 0x000fda0003f05270 */
[----:B------:R-:W0:Y:S02]  /*22730*/  @P0 LDC.64 R4, c[0x0][0x9e8] ;  /* 0x00027a00ff040b82 */ /* 0x000e240000000a00 */
[----:B0-----:R-:W-:-:S05]  /*22740*/  @P0 IMAD.HI.U32 R4, R11, R4, RZ ;  /* 0x000000040b040227 */ /* 0x001fca00078e00ff */
[----:B------:R-:W-:-:S07]  /*22750*/  @P0 SHF.R.U32.HI R11, RZ, R5, R4 ;  /* 0x00000005ff0b0219 */ /* 0x000fce0000011604 */
.L_x_1883:
[----:B------:R-:W-:Y:S05]  /*22760*/  BSYNC B0 ;  /* 0x0000000000007941 */ /* 0x000fea0003800000 */
.L_x_1881:
[----:B------:R-:W-:-:S05]  /*22770*/  IMAD R11, R11, R3, R3 ;  /* 0x000000030b0b7224 */ /* 0x000fca00078e0203 */
[----:B------:R-:W-:-:S07]  /*22780*/  VIMNMX R2, R2, R11, PT ;  /* 0x0000000b02027248 */ /* 0x000fce0003fe0100 */
.L_x_1880:
[----:B------:R-:W1:Y:S01]  /*22790*/  @P2 LDC R5, c[0x0][0x44c] ;  /* 0x00011300ff052b82 */ /* 0x000e620000000800 */
[----:B------:R-:W-:Y:S01]  /*227a0*/  IMAD.MOV.U32 R4, RZ, RZ, R28 ;  /* 0x000000ffff047224 */ /* 0x000fe200078e001c */
[----:B------:R-:W-:Y:S01]  /*227b0*/  ULDC UR4, c[0x0][0x9dc] ;  /* 0x0002770000047ab9 */ /* 0x000fe20000000800 */
[----:B------:R-:W-:-:S05]  /*227c0*/  IMAD.IADD R7, R13, 0x1, -R32 ;  /* 0x000000010d077824 */ /* 0x000fca00078e0a20 */
[----:B------:R-:W2:Y:S01]  /*227d0*/  @P2 LDC R12, c[0x0][0x450] ;  /* 0x00011400ff0c2b82 */ /* 0x000ea20000000800 */
[----:B-1----:R-:W-:-:S05]  /*227e0*/  @P2 IMAD.HI.U32 R5, R28, R5, RZ ;  /* 0x000000051c052227 */ /* 0x002fca00078e00ff */
[----:B--2---:R-:W-:-:S05]  /*227f0*/  @P2 SHF.R.U32.HI R4, RZ, R12, R5 ;  /* 0x0000000cff042219 */ /* 0x004fca0000011605 */
[----:B------:R-:W-:-:S04]  /*22800*/  IMAD.IADD R12, R7, 0x1, R4 ;  /* 0x00000001070c7824 */ /* 0x000fc800078e0204 */
[----:B0-----:R-:W-:Y:S01]  /*22810*/  VIADD R11, R12, -UR4 ;  /* 0x800000040c0b7c36 */ /* 0x001fe20008000000 */
        /* <DEDUP_REMOVED lines=11> */
.L_x_1886:
[----:B------:R-:W-:-:S13]  /*228d0*/  ISETP.NE.AND P0, PT, R3, 0x1, PT ;  /* 0x000000010300780c */ /* 0x000fda0003f05270 */
[----:B------:R-:W0:Y:S02]  /*228e0*/  @P0 LDC.64 R4, c[0x0][0x9e8] ;  /* 0x00027a00ff040b82 */ /* 0x000e240000000a00 */
[----:B0-----:R-:W-:-:S05]  /*228f0*/  @P0 IMAD.HI.U32 R4, R12, R4, RZ ;  /* 0x000000040c040227 */ /* 0x001fca00078e00ff */
[----:B------:R-:W-:-:S07]  /*22900*/  @P0 SHF.R.U32.HI R12, RZ, R5, R4 ;  /* 0x00000005ff0c0219 */ /* 0x000fce0000011604 */
.L_x_1887:
[----:B------:R-:W-:Y:S05]  /*22910*/  BSYNC B0 ;  /* 0x0000000000007941 */ /* 0x000fea0003800000 */
.L_x_1885:
[----:B------:R-:W-:-:S05]  /*22920*/  IMAD R12, R12, R3, RZ ;  /* 0x000000030c0c7224 */ /* 0x000fca00078e02ff */
[----:B------:R-:W-:-:S07]  /*22930*/  VIMNMX R11, R11, R12, !PT ;  /* 0x0000000c0b0b7248 */ /* 0x000fce0007fe0100 */
.L_x_1884:
[----:B------:R-:W-:Y:S01]  /*22940*/  VIADD R2, R2, 0x5f ;  /* 0x0000005f02027836 */ /* 0x000fe20000000000 */
[----:B------:R-:W-:Y:S01]  /*22950*/  BSSY B0, `(.L_x_1888) ;  /* 0x000013a000007945 */ /* 0x000fe20003800000 */
        /* <DEDUP_REMOVED lines=30> */
.L_x_2061:
[----:B-1----:R-:W-:Y:S02]  /*22b40*/  ISETP.NE.AND P0, PT, R14, RZ, PT ;  /* 0x000000ff0e00720c */ /* 0x002fe40003f05270 */
[----:B------:R-:W-:-:S11]  /*22b50*/  PLOP3.LUT P6, PT, PT, PT, PT, 0x8, 0x0 ;  /* 0x000000000000781c */ /* 0x000fd60003fce170 */
[----:B------:R-:W-:Y:S05]  /*22b60*/  @P0 BRA `(.L_x_1891) ;  /* 0x00000000000c0947 */ /* 0x000fea0003800000 */
[----:B------:R-:W-:-:S03]  /*22b70*/  UMOV UR4, 0xffffffff ;  /* 0xffffffff00047882 */ /* 0x000fc60000000000 */
[----:B------:R-:W-:Y:S05]  /*22b80*/  BRA.DIV UR4, `(.L_x_1892) ;  /* 0x0000007204287947 */ /* 0x000fea000b800000 */
[----:B------:R-:W-:-:S13]  /*22b90*/  ELECT P6, URZ, PT ;  /* 0x00000000003f782f */ /* 0x000fda00038c0000 */
.L_x_1891:
        /* <DEDUP_REMOVED lines=9> */
.L_x_2064:
[----:B------:R-:W-:Y:S05]  /*22c30*/  BSYNC B1 ;  /* 0x0000000000017941 */ /* 0x000fea0003800000 */
.L_x_1893:
        /* <DEDUP_REMOVED lines=10> */
.L_x_2065:
[----:B------:R-:W-:Y:S05]  /*22ce0*/  BSYNC B2 ;  /* 0x0000000000027941 */ /* 0x000fea0003800000 */
.L_x_1897:
        /* <DEDUP_REMOVED lines=9> */
.L_x_1900:
[----:B------:R-:W-:Y:S05]  /*22d80*/  BSYNC B2 ;  /* 0x0000000000027941 */ /* 0x000fea0003800000 */
.L_x_1899:
        /* <DEDUP_REMOVED lines=10> */
[----:B------:R-:W-:Y:S01]  /*22e30*/  VIADD R13, R11, 0x18400 ;  /* 0x000184000b0d7836 */ /* 0x000fe20000000000 */
[----:B------:R-:W-:-:S09]  /*22e40*/  UMOV UR7, 0x12f00000 ;  /* 0x12f0000000077882 */ /* 0x000fd20000000000 */
.L_x_1901:
        /* <DEDUP_REMOVED lines=16> */
.L_x_1902:
        /* <DEDUP_REMOVED lines=15> */
.L_x_1903:
        /* <DEDUP_REMOVED lines=13> */
.L_x_2066:
[----:B------:R-:W-:Y:S05]  /*23110*/  BSYNC B2 ;  /* 0x0000000000027941 */ /* 0x000fea0003800000 */
.L_x_1904:
[----:B------:R-:W-:Y:S01]  /*23120*/  BSSY B2, `(.L_x_1906) ;  /* 0x000000b000027945 */ /* 0x000fe20003800000 */
[----:B------:R-:W-:Y:S02]  /*23130*/  IMAD.MOV.U32 R10, RZ, RZ, 0x0 ;  /* 0x00000000ff0a7424 */ /* 0x000fe400078e00ff */
[----:B------:R-:W-:Y:S01]  /*23140*/  IMAD.MOV.U32 R11, RZ, RZ, 0x12f00000 ;  /* 0x12f00000ff0b7424 */ /* 0x000fe200078e00ff */
[----:B------:R-:W-:Y:S06]  /*23150*/  @P1 BRA `(.L_x_1907) ;  /* 0x00000000001c1947 */ /* 0x000fec0003800000 */
[----:B------:R-:W2:Y:S01]  /*23160*/  S2R R13, SR_TID.X ;  /* 0x00000000000d7919 */ /* 0x000ea20000002100 */
[----:B01----:R-:W-:-:S04]  /*23170*/  IMAD.MOV.U32 R12, RZ, RZ, 0x6000 ;  /* 0x00006000ff0c7424 */ /* 0x003fc800078e00ff */
[----:B------:R3:W-:Y:S01]  /*23180*/  SYNCS.ARRIVE.TRANS64 RZ, [R3+URZ+0x2a8b0], R12 ;  /* 0x02a8b00c03ff79a7 */ /* 0x0007e2000800003f */
[----:B--2---:R-:W-:-:S04]  /*23190*/  LOP3.LUT R13, R13, 0x1f, RZ, 0xc0, !PT ;  /* 0x0000001f0d0d7812 */ /* 0x004fc800078ec0ff */
[----:B------:R-:W-:-:S13]  /*231a0*/  ISETP.NE.AND P0, PT, R13, RZ, PT ;  /* 0x000000ff0d00720c */ /* 0x000fda0003f05270 */
[----:B---3--:R-:W-:Y:S05]  /*231b0*/  @!P0 BRA `(.L_x_1907) ;  /* 0x0000000000048947 */ /* 0x008fea0003800000 */
[----:B------:R-:W-:Y:S01]  /*231c0*/  BPT.TRAP 0x1 ;  /* 0x000000040000795c */ /* 0x000fe20000300000 */
.L_x_1907:
[----:B------:R-:W-:Y:S05]  /*231d0*/  BSYNC B2 ;  /* 0x0000000000027941 */ /* 0x000fea0003800000 */
.L_x_1906:
        /* <DEDUP_REMOVED lines=9> */
.L_x_1908:
        /* <DEDUP_REMOVED lines=15> */
.L_x_1909:
        /* <DEDUP_REMOVED lines=10> */
.L_x_1896:
[----:B------:R-:W-:Y:S05]  /*23400*/  BSYNC B1 ;  /* 0x0000000000017941 */ /* 0x000fea0003800000 */
.L_x_1895:
[----:B------:R-:W-:Y:S01]  /*23410*/  VIADD R12, R2, 0xfffffffe ;  /* 0xfffffffe020c7836 */ /* 0x000fe20000000000 */
[----:B------:R-:W-:Y:S01]  /*23420*/  PLOP3.LUT P0, PT, PT, PT, PT, 0x8, 0x0 ;  /* 0x000000000000781c */ /* 0x000fe20003f0e170 */
[----:B------:R-:W-:-:S03]  /*23430*/  VIADD R25, R25, 0x1 ;  /* 0x0000000119197836 */ /* 0x000fc60000000000 */
[----:B------:R-:W-:Y:S02]  /*23440*/  ISETP.GE.AND P2, PT, R12, R5, PT ;  /* 0x000000050c00720c */ /* 0x000fe40003f46270 */
[----:B------:R-:W-:-:S04]  /*23450*/  ISETP.NE.AND P1, PT, R25, 0x2, PT ;  /* 0x000000021900780c */ /* 0x000fc80003f25270 */
[----:B------:R-:W-:Y:S02]  /*23460*/  SEL R2, RZ, 0x1, P1 ;  /* 0x00000001ff027807 */ /* 0x000fe40000800000 */
[----:B------:R-:W-:Y:S02]  /*23470*/  SEL R25, R25, RZ, P1 ;  /* 0x000000ff19197207 */ /* 0x000fe40000800000 */
[----:B------:R-:W-:-:S03]  /*23480*/  LOP3.LUT R31, R31, R2, RZ, 0x3c, !PT ;  /* 0x000000021f1f7212 */ /* 0x000fc600078e3cff */
[----:B------:R-:W-:Y:S05]  /*23490*/  @!P2 BRA `(.L_x_1889) ;  /* 0x000000080014a947 */ /* 0x000fea0003800000 */
.L_x_1925:
        /* <DEDUP_REMOVED lines=11> */
.L_x_2067:
[----:B------:R-:W-:Y:S05]  /*23550*/  BSYNC B2 ;  /* 0x0000000000027941 */ /* 0x000fea0003800000 */
.L_x_1912:
        /* <DEDUP_REMOVED lines=9> */
.L_x_1915:
[----:B------:R-:W-:Y:S05]  /*235f0*/  BSYNC B2 ;  /* 0x0000000000027941 */ /* 0x000fea0003800000 */
.L_x_1914:
[----:B------:R-:W-:Y:S01]  /*23600*/  IMAD.MOV.U32 R10, RZ, RZ, RZ ;  /* 0x000000ffff0a7224 */ /* 0x000fe200078e00ff */
[----:B------:R-:W-:Y:S01]  /*23610*/  UIADD3 UR4, UP0, UR36, 0x570, URZ ;  /* 0x0000057024047890 */ /* 0x000fe2000ff1e03f */
[----:B------:R-:W-:Y:S01]  /*23620*/  IMAD R3, R25, 0x9000, R23 ;  /* 0x0000900019037824 */ /* 0x000fe200078e0217 */
[----:B------:R-:W-:Y:S01]  /*23630*/  PLOP3.LUT P1, PT, PT, PT, PT, 0x80, 0x0 ;  /* 0x000000000000781c */ /* 0x000fe20003f2f070 */
[----:B0-----:R-:W-:Y:S01]  /*23640*/  IMAD R6, R12, 0x60, R0 ;  /* 0x000000600c067824 */ /* 0x001fe200078e0200 */
[----:B------:R-:W-:Y:S01]  /*23650*/  R2UR UR10, R10 ;  /* 0x000000000a0a72ca */ /* 0x000fe200000e0000 */
[----:B------:R-:W-:Y:S01]  /*23660*/  VIADD R14, R11, 0x2a890 ;  /* 0x0002a8900b0e7836 */ /* 0x000fe20000000000 */
[----:B------:R-:W-:Y:S01]  /*23670*/  UIADD3.X UR5, URZ, UR37, URZ, UP0, !UPT ;  /* 0x000000253f057290 */ /* 0x000fe200087fe43f */
[----:B------:R-:W-:Y:S01]  /*23680*/  VIADD R13, R3, 0x18400 ;  /* 0x00018400030d7836 */ /* 0x000fe20000000000 */
[----:B------:R-:W-:Y:S01]  /*23690*/  UMOV UR6, 0x0 ;  /* 0x0000000000067882 */ /* 0x000fe20000000000 */
[----:B------:R-:W-:-:S10]  /*236a0*/  UMOV UR7, 0x12f00000 ;  /* 0x12f0000000077882 */ /* 0x000fd40000000000 */
.L_x_1916:
        /* <DEDUP_REMOVED lines=16> */
.L_x_1917:
        /* <DEDUP_REMOVED lines=15> */
.L_x_1918:
        /* <DEDUP_REMOVED lines=13> */
.L_x_2068:
[----:B------:R-:W-:Y:S05]  /*23970*/  BSYNC B2 ;  /* 0x0000000000027941 */ /* 0x000fea0003800000 */
.L_x_1919:
[----:B------:R-:W-:Y:S01]  /*23980*/  BSSY B2, `(.L_x_1921) ;  /* 0x000000b000027945 */ /* 0x000fe20003800000 */
[----:B01----:R-:W-:Y:S02]  /*23990*/  IMAD.MOV.U32 R2, RZ, RZ, 0x0 ;  /* 0x00000000ff027424 */ /* 0x003fe400078e00ff */
[----:B------:R-:W-:Y:S01]  /*239a0*/  IMAD.MOV.U32 R3, RZ, RZ, 0x12f00000 ;  /* 0x12f00000ff037424 */ /* 0x000fe200078e00ff */
[----:B------:R-:W-:Y:S06]  /*239b0*/  @P2 BRA `(.L_x_1922) ;  /* 0x00000000001c2947 */ /* 0x000fec0003800000 */
[----:B------:R-:W0:Y:S01]  /*239c0*/  S2R R15, SR_TID.X ;  /* 0x00000000000f7919 */ /* 0x000e220000002100 */
[----:B------:R-:W-:-:S04]  /*239d0*/  IMAD.MOV.U32 R14, RZ, RZ, 0x6000 ;  /* 0x00006000ff0e7424 */ /* 0x000fc800078e00ff */
[----:B------:R1:W-:Y:S01]  /*239e0*/  SYNCS.ARRIVE.TRANS64 RZ, [R11+URZ+0x2a8b0], R14 ;  /* 0x02a8b00e0bff79a7 */ /* 0x0003e2000800003f */
[----:B0-----:R-:W-:-:S04]  /*239f0*/  LOP3.LUT R15, R15, 0x1f, RZ, 0xc0, !PT ;  /* 0x0000001f0f0f7812 */ /* 0x001fc800078ec0ff */
[----:B------:R-:W-:-:S13]  /*23a00*/  ISETP.NE.AND P1, PT, R15, RZ, PT ;  /* 0x000000ff0f00720c */ /* 0x000fda0003f25270 */
[----:B-1----:R-:W-:Y:S05]  /*23a10*/  @!P1 BRA `(.L_x_1922) ;  /* 0x0000000000049947 */ /* 0x002fea0003800000 */
[----:B------:R-:W-:Y:S01]  /*23a20*/  BPT.TRAP 0x1 ;  /* 0x000000040000795c */ /* 0x000fe20000300000 */
.L_x_1922:
[----:B------:R-:W-:Y:S05]  /*23a30*/  BSYNC B2 ;  /* 0x0000000000027941 */ /* 0x000fea0003800000 */
.L_x_1921:
[----:B------:R-:W-:Y:S01]  /*23a40*/  R2UR UR6, R2 ;  /* 0x00000000020672ca */ /* 0x000fe200000e0000 */
[----:B------:R-:W-:Y:S01]  /*23a50*/  UIADD3 UR4, UP0, UR36, 0x670, URZ ;  /* 0x0000067024047890 */ /* 0x000fe2000ff1e03f */
[----:B------:R-:W-:Y:S01]  /*23a60*/  R2UR UR7, R3 ;  /* 0x00000000030772ca */ /* 0x000fe200000e0000 */
[----:B------:R-:W-:Y:S01]  /*23a70*/  VIADD R11, R11, 0x2a8b0 ;  /* 0x0002a8b00b0b7836 */ /* 0x000fe20000000000 */
[----:B------:R-:W-:Y:S01]  /*23a80*/  R2UR UR10, R10 ;  /* 0x000000000a0a72ca */ /* 0x000fe200000e0000 */
[----:B------:R-:W-:Y:S01]  /*23a90*/  IMAD R10, R25, 0x6000, R23 ;  /* 0x00006000190a7824 */ /* 0x000fe200078e0217 */
[----:B------:R-:W-:Y:S01]  /*23aa0*/  PLOP3.LUT P1, PT, PT, PT, PT, 0x80, 0x0 ;  /* 0x000000000000781c */ /* 0x000fe20003f2f070 */
[----:B------:R-:W-:Y:S02]  /*23ab0*/  UIADD3.X UR5, URZ, UR37, URZ, UP0, !UPT ;  /* 0x000000253f057290 */ /* 0x000fe400087fe43f */
[----:B------:R-:W-:-:S10]  /*23ac0*/  VIADD R14, R10, 0x400 ;  /* 0x000004000a0e7836 */ /* 0x000fd40000000000 */
.L_x_1923:
        /* <DEDUP_REMOVED lines=15> */
.L_x_1924:
        /* <DEDUP_REMOVED lines=10> */
.L_x_1911:
[----:B------:R-:W-:Y:S05]  /*23c60*/  BSYNC B1 ;  /* 0x0000000000017941 */ /* 0x000fea0003800000 */
.L_x_1910:
        /* <DEDUP_REMOVED lines=8> */
.L_x_1889:
[----:B------:R-:W-:Y:S05]  /*23cf0*/  BSYNC B0 ;  /* 0x0000000000007941 */ /* 0x000fea0003800000 */
.L_x_1888:
[----:B------:R-:W1:Y:S01]  /*23d00*/  LDC R0, c[0x0][0x448] ;  /* 0x00011200ff007b82 */ /* 0x000e620000000800 */
[----:B------:R-:W-:Y:S01]  /*23d10*/  VIADD R5, R28, 0x7f ;  /* 0x0000007f1c057836 */ /* 0x000fe20000000000 */
[----:B------:R-:W-:Y:S06]  /*23d20*/  @!P0 WARPSYNC.ALL ;  /* 0x0000000000008948 */ /* 0x000fec0003800000 */
[----:B------:R-:W2:Y:S08]  /*23d30*/  LDC.64 R2, c[0x0][0x9e0] ;  /* 0x00027800ff027b82 */ /* 0x000eb00000000a00 */
[----:B------:R-:W-:Y:S01]  /*23d40*/  @!P0 BAR.SYNC.DEFER_BLOCKING 0xc, 0x180 ;  /* 0x0306000000008b1d */ /* 0x000fe20000010000 */
[----:B-1----:R-:W-:-:S02]  /*23d50*/  ISETP.NE.AND P1, PT, R0, 0x1, PT ;  /* 0x000000010000780c */ /* 0x002fc40003f25270 */
[----:B--2---:R-:W-:-:S11]  /*23d60*/  ISETP.GE.AND P2, PT, R3, 0x1, PT ;  /* 0x000000010300780c */ /* 0x004fd60003f46270 */
[----:B------:R-:W1:Y:S08]  /*23d70*/  @P1 LDC R0, c[0x0][0x44c] ;  /* 0x00011300ff001b82 */ /* 0x000e700000000800 */
[----:B------:R-:W2:Y:S01]  /*23d80*/  @P1 LDC R11, c[0x0][0x450] ;  /* 0x00011400ff0b1b82 */ /* 0x000ea20000000800 */
[----:B-1----:R-:W-:-:S05]  /*23d90*/  @P1 IMAD.HI.U32 R0, R5, R0, RZ ;  /* 0x0000000005001227 */ /* 0x002fca00078e00ff */
[----:B--2---:R-:W-:-:S05]  /*23da0*/  @P1 SHF.R.U32.HI R5, RZ, R11, R0 ;  /* 0x0000000bff051219 */ /* 0x004fca0000011600 */
[----:B------:R-:W-:-:S04]  /*23db0*/  IMAD.IADD R11, R8, 0x1, R5 ;  /* 0x00000001080b7824 */ /* 0x000fc800078e0205 */
        /* <DEDUP_REMOVED lines=13> */
.L_x_1928:
[----:B------:R-:W-:-:S13]  /*23e90*/  ISETP.NE.AND P0, PT, R3, 0x1, PT ;  /* 0x000000010300780c */ /* 0x000fda0003f05270 */
[----:B------:R-:W1:Y:S02]  /*23ea0*/  @P0 LDC.64 R4, c[0x0][0x9e8] ;  /* 0x00027a00ff040b82 */ /* 0x000e640000000a00 */
[----:B-1----:R-:W-:-:S05]  /*23eb0*/  @P0 IMAD.HI.U32 R4, R0, R4, RZ ;  /* 0x0000000400040227 */ /* 0x002fca00078e00ff */
[----:B------:R-:W-:-:S07]  /*23ec0*/  @P0 SHF.R.U32.HI R0, RZ, R5, R4 ;  /* 0x00000005ff000219 */ /* 0x000fce0000011604 */
.L_x_1929:
[----:B------:R-:W-:Y:S05]  /*23ed0*/  BSYNC B0 ;  /* 0x0000000000007941 */ /* 0x000fea0003800000 */
.L_x_1927:
[----:B------:R-:W-:-:S05]  /*23ee0*/  IMAD R5, R0, R3, R3 ;  /* 0x0000000300057224 */ /* 0x000fca00078e0203 */
[----:B------:R-:W-:-:S07]  /*23ef0*/  VIMNMX R2, R2, R5, PT ;  /* 0x0000000502027248 */ /* 0x000fce0003fe0100 */
.L_x_1926:
[----:B------:R-:W1:Y:S01]  /*23f00*/  @P1 LDC R5, c[0x0][0x44c] ;  /* 0x00011300ff051b82 */ /* 0x000e620000000800 */
[----:B------:R-:W-:Y:S01]  /*23f10*/  VIADD R2, R2, 0x5f ;  /* 0x0000005f02027836 */ /* 0x000fe20000000000 */
[----:B------:R-:W-:Y:S01]  /*23f20*/  ULDC UR4, c[0x0][0x9dc] ;  /* 0x0002770000047ab9 */ /* 0x000fe20000000800 */
[----:B------:R-:W-:Y:S02]  /*23f30*/  IMAD.MOV.U32 R0, RZ, RZ, R28 ;  /* 0x000000ffff007224 */ /* 0x000fe400078e001c */
[----:B------:R-:W-:-:S03]  /*23f40*/  IMAD.HI R2, R2, 0x2aaaaaab, RZ ;  /* 0x2aaaaaab02027827 */ /* 0x000fc600078e02ff */
[----:B------:R-:W2:Y:S01]  /*23f50*/  @P1 LDC R4, c[0x0][0x450] ;  /* 0x00011400ff041b82 */ /* 0x000ea20000000800 */
[----:B-1----:R-:W-:-:S05]  /*23f60*/  @P1 IMAD.HI.U32 R5, R28, R5, RZ ;  /* 0x000000051c051227 */ /* 0x002fca00078e00ff */
[----:B--2---:R-:W-:Y:S02]  /*23f70*/  @P1 SHF.R.U32.HI R0, RZ, R4, R5 ;  /* 0x00000004ff001219 */ /* 0x004fe40000011605 */
[----:B------:R-:W-:-:S03]  /*23f80*/  SHF.R.U32.HI R5, RZ, 0x1f, R2 ;  /* 0x0000001fff057819 */ /* 0x000fc60000011602 */
[----:B------:R-:W-:Y:S01]  /*23f90*/  IMAD.IADD R7, R7, 0x1, R0 ;  /* 0x0000000107077824 */ /* 0x000fe200078e0200 */
[----:B------:R-:W-:-:S03]  /*23fa0*/  LEA.HI.SX32 R2, R2, R5, 0x1c ;  /* 0x0000000502027211 */ /* 0x000fc600078fe2ff */
[----:B------:R-:W-:Y:S01]  /*23fb0*/  VIADD R0, R7, -UR4 ;  /* 0x8000000407007c36 */ /* 0x000fe20008000000 */
[----:B------:R-:W-:-:S05]  /*23fc0*/  VIMNMX R24, R9, R2, PT ;  /* 0x0000000209187248 */ /* 0x000fca0003fe0100 */
[----:B------:R1:W-:Y:S01]  /*23fd0*/  STL [R1+0x24], R24 ;  /* 0x0000241801007387 */ /* 0x0003e20000100800 */
[----:B------:R-:W-:Y:S05]  /*23fe0*/  @!P2 BRA `(.L_x_1930) ;  /* 0x000000000044a947 */ /* 0x000fea0003800000 */
[----:B------:R-:W-:Y:S01]  /*23ff0*/  ISETP.GT.AND P0, PT, R7, -0x1, PT ;  /* 0xffffffff0700780c */ /* 0x000fe20003f04270 */
[----:B------:R-:W-:-:S12]  /*24000*/  BSSY B0, `(.L_x_1931) ;  /* 0x000000d000007945 */ /* 0x000fd80003800000 */
[----:B------:R-:W-:Y:S05]  /*24010*/  @P0 BRA `(.L_x_1932) ;  /* 0x00000000001c0947 */ /* 0x000fea0003800000 */
[----:B------:R-:W-:Y:S02]  /*24020*/  ISETP.NE.AND P0, PT, R3, 0x1, PT ;  /* 0x000000010300780c */ /* 0x000fe40003f05270 */
[----:B------:R-:W-:-:S11]  /*24030*/  LOP3.LUT R7, RZ, R7, RZ, 0x33, !PT ;  /* 0x00000007ff077212 */ /* 0x000fd600078e33ff */
[----:B------:R-:W2:Y:S02]  /*24040*/  @P0 LDC.64 R4, c[0x0][0x9e8] ;  /* 0x00027a00ff040b82 */ /* 0x000ea40000000a00 */
[----:B--2---:R-:W-:-:S05]  /*24050*/  @P0 IMAD.HI.U32 R4, R7, R4, RZ ;  /* 0x0000000407040227 */ /* 0x004fca00078e00ff */
[----:B------:R-:W-:-:S04]  /*24060*/  @P0 SHF.R.U32.HI R7, RZ, R5, R4 ;  /* 0x00000005ff070219 */ /* 0x000fc80000011604 */
[----:B------:R-:W-:Y:S01]  /*24070*/  LOP3.LUT R7, RZ, R7, RZ, 0x33, !PT ;  /* 0x00000007ff077212 */ /* 0x000fe200078e33ff */
[----:B------:R-:W-:Y:S06]  /*24080*/  BRA `(.L_x_1933) ;  /* 0x0000000000107947 */ /* 0x000fec0003800000 */
.L_x_1932:
[----:B------:R-:W-:-:S13]  /*24090*/  ISETP.NE.AND P0, PT, R3, 0x1, PT ;  /* 0x000000010300780c */ /* 0x000fda0003f05270 */
[----:B------:R-:W2:Y:S02]  /*240a0*/  @P0 LDC.64 R4, c[0x0][0x9e8] ;  /* 0x00027a00ff040b82 */ /* 0x000ea40000000a00 */
[----:B--2---:R-:W-:-:S05]  /*240b0*/  @P0 IMAD.HI.U32 R4, R7, R4, RZ ;  /* 0x0000000407040227 */ /* 0x004fca00078e00ff */
[----:B------:R-:W-:-:S07]  /*240c0*/  @P0 SHF.R.U32.HI R7, RZ, R5, R4 ;  /* 0x00000005ff070219 */ /* 0x000fce0000011604 */
.L_x_1933:
[----:B------:R-:W-:Y:S05]  /*240d0*/  BSYNC B0 ;  /* 0x0000000000007941 */ /* 0x000fea0003800000 */
.L_x_1931:
[----:B------:R-:W-:-:S05]  /*240e0*/  IMAD R3, R7, R3, RZ ;  /* 0x0000000307037224 */ /* 0x000fca00078e02ff */
[----:B------:R-:W-:-:S07]  /*240f0*/  VIMNMX R0, R0, R3, !PT ;  /* 0x0000000300007248 */ /* 0x000fce0007fe0100 */
.L_x_1930:
[----:B------:R-:W-:Y:S01]  /*24100*/  IMAD.HI R0, R0, 0x2aaaaaab, RZ ;  /* 0x2aaaaaab00007827 */ /* 0x000fe200078e02ff */
[----:B------:R-:W-:Y:S04]  /*24110*/  BSSY B7, `(.L_x_1934) ;  /* 0x000037d000077945 */ /* 0x000fe80003800000 */
[----:B------:R-:W-:-:S04]  /*24120*/  SHF.R.U32.HI R3, RZ, 0x1f, R0 ;  /* 0x0000001fff037819 */ /* 0x000fc80000011600 */
[----:B------:R-:W-:-:S04]  /*24130*/  LEA.HI.SX32 R3, R0, R3, 0x1c ;  /* 0x0000000300037211 */ /* 0x000fc800078fe2ff */
[----:B------:R-:W-:-:S04]  /*24140*/  VIMNMX R2, RZ, R3, !PT ;  /* 0x00000003ff027248 */ /* 0x000fc80007fe0100 */
[----:B------:R-:W-:Y:S01]  /*24150*/  ISETP.GT.AND P0, PT, R24, R2, PT ;  /* 0x000000021800720c */ /* 0x000fe20003f04270 */
[----:B------:R2:W-:-:S12]  /*24160*/  STL [R1+0x8], R2 ;  /* 0x0000080201007387 */ /* 0x0005d80000100800 */
[----:B--2---:R-:W-:Y:S05]  /*24170*/  @P0 BRA `(.L_x_1935) ;  /* 0x0000000000440947 */ /* 0x004fea0003800000 */
[----:B------:R-:W2:Y:S02]  /*24180*/  S2R R2, SR_TID.X ;  /* 0x0000000000027919 */ /* 0x000ea40000002100 */
[----:B--2---:R-:W-:-:S04]  /*24190*/  LOP3.LUT R2, R2, 0x7f, RZ, 0xc0, !PT ;  /* 0x0000007f02027812 */ /* 0x004fc800078ec0ff */
[----:B------:R-:W-:-:S13]  /*241a0*/  ISETP.NE.AND P0, PT, R2, RZ, PT ;  /* 0x000000ff0200720c */ /* 0x000fda0003f05270 */
[----:B------:R-:W-:Y:S05]  /*241b0*/  @P0 BRA `(.L_x_1936) ;  /* 0x0000003400c80947 */ /* 0x000fea0003800000 */
[----:B------:R-:W2:Y:S01]  /*241c0*/  S2R R5, SR_LANEID ;  /* 0x0000000000057919 */ /* 0x000ea20000000000 */
[----:B------:R-:W-:Y:S01]  /*241d0*/  VOTEU.ANY UR4, UPT, PT ;  /* 0x0000000000047886 */ /* 0x000fe200038e0100 */
[----:B------:R-:W3:Y:S01]  /*241e0*/  LDC.64 R2, c[0x0][0xc60] ;  /* 0x00031800ff027b82 */ /* 0x000ee20000000a00 */
[----:B------:R-:W2:Y:S02]  /*241f0*/  FLO.U32 R0, UR4 ;  /* 0x0000000400007d00 */ /* 0x000ea400080e0000 */
[----:B--2---:R-:W-:-:S06]  /*24200*/  ISETP.EQ.U32.AND P0, PT, R0, R5, PT ;  /* 0x000000050000720c */ /* 0x004fcc0003f02070 */
[----:B------:R-:W3:Y:S07]  /*24210*/  POPC R5, UR4 ;  /* 0x0000000400057d09 */ /* 0x000eee0008000000 */
[----:B---3--:R-:W2:Y:S01]  /*24220*/  @P0 ATOMG.E.ADD.STRONG.GPU PT, R3, desc[UR60][R2.64], R5 ;  /* 0x00000005020309a8 */ /* 0x008ea200081ee1fc */
[----:B------:R-:W3:Y:S02]  /*24230*/  S2R R4, SR_LTMASK ;  /* 0x0000000000047919 */ /* 0x000ee40000003900 */
[----:B---3--:R-:W-:-:S04]  /*24240*/  LOP3.LUT R4, R4, UR4, RZ, 0xc0, !PT ;  /* 0x0000000404047c12 */ /* 0x008fc8000f8ec0ff */
[----:B------:R-:W3:Y:S01]  /*24250*/  POPC R7, R4 ;  /* 0x0000000400077309 */ /* 0x000ee20000000000 */
[----:B--2---:R-:W3:Y:S02]  /*24260*/  SHFL.IDX PT, R0, R3, R0, 0x1f ;  /* 0x00001f0003007589 */ /* 0x004ee400000e0000 */
[----:B---3--:R-:W-:Y:S01]  /*24270*/  IADD3 R16, R0, UR38, R7 ;  /* 0x0000002600107c10 */ /* 0x008fe2000fffe007 */
[----:B------:R-:W-:Y:S06]  /*24280*/  BRA `(.L_x_1936) ;  /* 0x0000003400947947 */ /* 0x000fec0003800000 */
.L_x_1935:
        /* <DEDUP_REMOVED lines=9> */
[----:B------:R-:W2:Y:S01]  /*24320*/  LDC.64 R2, c[0x4][R2] ;  /* 0x0100000002027b82 */ /* 0x000ea20000000a00 */
[----:B------:R-:W-:Y:S02]  /*24330*/  IMAD.U32 R5, RZ, RZ, UR7 ;  /* 0x00000007ff057e24 */ /* 0x000fe4000f8e00ff */
[----:B0-----:R-:W-:Y:S02]  /*24340*/  IMAD.U32 R6, RZ, RZ, UR8 ;  /* 0x00000008ff067e24 */ /* 0x001fe4000f8e00ff */
[----:B------:R-:W-:-:S02]  /*24350*/  IMAD.U32 R7, RZ, RZ, UR9 ;  /* 0x00000009ff077e24 */ /* 0x000fc4000f8e00ff */
[----:B------:R-:W-:Y:S02]  /*24360*/  IMAD.U32 R10, RZ, RZ, UR4 ;  /* 0x00000004ff0a7e24 */ /* 0x000fe4000f8e00ff */
[----:B------:R-:W-:Y:S02]  /*24370*/  IMAD.U32 R11, RZ, RZ, UR5 ;  /* 0x00000005ff0b7e24 */ /* 0x000fe4000f8e00ff */
[----:B------:R-:W-:Y:S02]  /*24380*/  IMAD.MOV.U32 R8, RZ, RZ, 0x70 ;  /* 0x00000070ff087424 */ /* 0x000fe400078e00ff */
[----:B------:R-:W-:Y:S02]  /*24390*/  IMAD.MOV.U32 R12, RZ, RZ, 0x1 ;  /* 0x00000001ff0c7424 */ /* 0x000fe400078e00ff */
[----:B------:R-:W-:-:S07]  /*243a0*/  IMAD.MOV.U32 R13, RZ, RZ, RZ ;  /* 0x000000ffff0d7224 */ /* 0x000fce00078e00ff */
[----:B------:R-:W-:-:S07]  /*243b0*/  LEPC R20, `(.L_x_1938) ;  /* 0x000000001014794e */ /* 0x000fce0000000000 */
[----:B-12---:R-:W-:Y:S05]  /*243c0*/  CALL.ABS.NOINC R2 ;  /* 0x0000000002007343 */ /* 0x006fea0003c00000 */
.L_x_1938:
[----:B------:R-:W-:Y:S05]  /*243d0*/  BSYNC B6 ;  /* 0x0000000000067941 */ /* 0x000fea0003800000 */
.L_x_1937:
        /* <DEDUP_REMOVED lines=8> */
[----:B------:R2:W3:Y:S01]  /*24460*/  LDC.64 R2, c[0x4][R17] ;  /* 0x0100000011027b82 */ /* 0x0004e20000000a00 */
[----:B------:R-:W-:Y:S02]  /*24470*/  IMAD.U32 R4, RZ, RZ, UR6 ;  /* 0x00000006ff047e24 */ /* 0x000fe4000f8e00ff */
[----:B------:R-:W-:Y:S02]  /*24480*/  IMAD.U32 R5, RZ, RZ, UR7 ;  /* 0x00000007ff057e24 */ /* 0x000fe4000f8e00ff */
[----:B0-----:R-:W-:Y:S02]  /*24490*/  IMAD.U32 R6, RZ, RZ, UR8 ;  /* 0x00000008ff067e24 */ /* 0x001fe4000f8e00ff */
[----:B------:R-:W-:-:S02]  /*244a0*/  IMAD.U32 R7, RZ, RZ, UR9 ;  /* 0x00000009ff077e24 */ /* 0x000fc4000f8e00ff */
[----:B------:R-:W-:Y:S02]  /*244b0*/  IMAD.U32 R10, RZ, RZ, UR4 ;  /* 0x00000004ff0a7e24 */ /* 0x000fe4000f8e00ff */
[----:B------:R-:W-:Y:S02]  /*244c0*/  IMAD.U32 R11, RZ, RZ, UR5 ;  /* 0x00000005ff0b7e24 */ /* 0x000fe4000f8e00ff */
[----:B------:R-:W-:Y:S02]  /*244d0*/  IMAD.MOV.U32 R8, RZ, RZ, 0x70 ;  /* 0x00000070ff087424 */ /* 0x000fe400078e00ff */
[----:B------:R-:W-:Y:S02]  /*244e0*/  IMAD.MOV.U32 R12, RZ, RZ, 0x1 ;  /* 0x00000001ff0c7424 */ /* 0x000fe400078e00ff */
[----:B--2---:R-:W-:-:S07]  /*244f0*/  IMAD.MOV.U32 R13, RZ, RZ, RZ ;  /* 0x000000ffff0d7224 */ /* 0x004fce00078e00ff */
[----:B------:R-:W-:-:S07]  /*24500*/  LEPC R20, `(.L_x_1941) ;  /* 0x000000001014794e */ /* 0x000fce0000000000 */
[----:B-1-3--:R-:W-:Y:S05]  /*24510*/  CALL.ABS.NOINC R2 ;  /* 0x0000000002007343 */ /* 0x00afea0003c00000 */
.L_x_1941:
        /* <DEDUP_REMOVED lines=15> */
.L_x_1940:
[----:B------:R-:W-:Y:S05]  /*24610*/  BSYNC B6 ;  /* 0x0000000000067941 */ /* 0x000fea0003800000 */
.L_x_1939:
[----:B------:R-:W-:Y:S01]  /*24620*/  ULDC.64 UR4, c[0x0][0x9f8] ;  /* 0x00027e0000047ab9 */ /* 0x000fe20000000a00 */
[----:B------:R-:W2:Y:S01]  /*24630*/  LDL R20, [R1] ;  /* 0x0000000001147983 */ /* 0x000ea20000100800 */
[----:B------:R-:W-:-:S03]  /*24640*/  ISETP.NE.U32.AND P0, PT, RZ, UR4, PT ;  /* 0x00000004ff007c0c */ /* 0x000fc6000bf05070 */
[----:B------:R-:W3:Y:S01]  /*24650*/  LDL R17, [R1+0x4] ;  /* 0x0000040001117983 */ /* 0x000ee20000100800 */
[----:B------:R-:W-:Y:S01]  /*24660*/  ISETP.NE.AND.EX P0, PT, RZ, UR5, PT, P0 ;  /* 0x00000005ff007c0c */ /* 0x000fe2000bf05300 */
[----:B------:R-:W-:Y:S01]  /*24670*/  IMAD.MOV.U32 R34, RZ, RZ, R19 ;  /* 0x000000ffff227224 */ /* 0x000fe200078e0013 */
[----:B------:R-:W4:Y:S01]  /*24680*/  LDC R0, c[0x0][0x430] ;  /* 0x00010c00ff007b82 */ /* 0x000f220000000800 */
[----:B------:R-:W0:Y:S01]  /*24690*/  S2R R21, SR_TID.X ;  /* 0x0000000000157919 */ /* 0x000e220000002100 */
[----:B------:R-:W-:-:S09]  /*246a0*/  ULDC UR4, c[0x0][0x320] ;  /* 0x0000c80000047ab9 */ /* 0x000fd20000000800 */
[----:B------:R-:W1:Y:S01]  /*246b0*/  @P0 LDC.64 R2, c[0x0][0x9f8] ;  /* 0x00027e00ff020b82 */ /* 0x000e620000000a00 */
[----:B0-----:R-:W-:Y:S01]  /*246c0*/  LOP3.LUT R21, R21, 0x7f, RZ, 0xc0, !PT ;  /* 0x0000007f15157812 */ /* 0x001fe200078ec0ff */
[----:B-1----:R-:W-:-:S03]  /*246d0*/  @P0 IMAD.WIDE R2, R19, 0x4, R2 ;  /* 0x0000000413020825 */ /* 0x002fc600078e0202 */
[----:B------:R-:W-:Y:S02]  /*246e0*/  SHF.R.U32.HI R26, RZ, 0x3, R21 ;  /* 0x00000003ff1a7819 */ /* 0x000fe40000011615 */
[----:B------:R0:W3:Y:S01]  /*246f0*/  @P0 LDG.E R34, desc[UR60][R2.64] ;  /* 0x0000003c02220981 */ /* 0x0000e2000c1e1900 */
[----:B----4-:R-:W-:Y:S01]  /*24700*/  ISETP.NE.AND P1, PT, R0, 0x1, PT ;  /* 0x000000010000780c */ /* 0x010fe20003f25270 */
[----:B------:R-:W1:-:S12]  /*24710*/  S2R R21, SR_TID.X ;  /* 0x0000000000157919 */ /* 0x000e580000002100 */
[----:B------:R-:W4:Y:S08]  /*24720*/  @P1 LDC R4, c[0x0][0x434] ;  /* 0x00010d00ff041b82 */ /* 0x000f300000000800 */
[----:B------:R-:W0:Y:S01]  /*24730*/  @P1 LDC R6, c[0x0][0x438] ;  /* 0x00010e00ff061b82 */ /* 0x000e220000000800 */
[----:B-1----:R-:W-:-:S05]  /*24740*/  IMAD.SHL.U32 R21, R21, 0x10, RZ ;  /* 0x0000001015157824 */ /* 0x002fca00078e00ff */
[----:B------:R-:W-:Y:S01]  /*24750*/  LOP3.LUT R21, R26, 0x70, R21, 0xf8, !PT ;  /* 0x000000701a157812 */ /* 0x000fe200078ef815 */
[----:B------:R-:W-:-:S04]  /*24760*/  VIADD R26, R24, 0xffffffff ;  /* 0xffffffff181a7836 */ /* 0x000fc80000000000 */
[----:B------:R-:W-:Y:S01]  /*24770*/  IMAD R5, R26, 0x60, R21 ;  /* 0x000000601a057824 */ /* 0x000fe200078e0215 */
[----:B------:R-:W-:Y:S01]  /*24780*/  LOP3.LUT R22, R22, 0xfffffff7, RZ, 0xc0, !PT ;  /* 0xfffffff716167812 */ /* 0x000fe200078ec0ff */
[----:B------:R-:W-:-:S03]  /*24790*/  UMOV UR5, 0xffffffff ;  /* 0xffffffff00057882 */ /* 0x000fc60000000000 */
[----:B--2---:R-:W-:Y:S02]  /*247a0*/  ISETP.GE.AND P0, PT, R5, R20, PT ;  /* 0x000000140500720c */ /* 0x004fe40003f06270 */
[----:B------:R-:W1:Y:S02]  /*247b0*/  S2R R20, SR_TID.X ;  /* 0x0000000000147919 */ /* 0x000e640000002100 */
[----:B------:R-:W-:Y:S01]  /*247c0*/  ISETP.GT.U32.OR P0, PT, R21, 0x5f, P0 ;  /* 0x0000005f1500780c */ /* 0x000fe20000704470 */
[----:B---3--:R-:W-:-:S04]  /*247d0*/  IMAD.IADD R5, R5, 0x1, R17 ;  /* 0x0000000105057824 */ /* 0x008fc800078e0211 */
[----:B----4-:R-:W-:-:S04]  /*247e0*/  @P1 IMAD.HI.U32 R7, R5, R4, RZ ;  /* 0x0000000405071227 */ /* 0x010fc800078e00ff */
[----:B------:R-:W-:Y:S01]  /*247f0*/  IMAD.MOV.U32 R4, RZ, RZ, R5 ;  /* 0x000000ffff047224 */ /* 0x000fe200078e0005 */
[----:B0-----:R-:W-:-:S03]  /*24800*/  @P1 SHF.R.U32.HI R4, RZ, R6, R7 ;  /* 0x00000006ff041219 */ /* 0x001fc60000011607 */
[----:B------:R-:W0:Y:S02]  /*24810*/  @!P0 LDC.64 R2, c[0x0][0x428] ;  /* 0x00010a00ff028b82 */ /* 0x000e240000000a00 */
[----:B------:R-:W-:-:S04]  /*24820*/  IMAD.MOV R6, RZ, RZ, -R4 ;  /* 0x000000ffff067224 */ /* 0x000fc800078e0a04 */
[----:B------:R-:W-:Y:S01]  /*24830*/  IMAD R0, R0, R6, R5 ;  /* 0x0000000600007224 */ /* 0x000fe200078e0205 */
[----:B------:R-:W-:Y:S01]  /*24840*/  @!P0 SHF.R.S32.HI R5, RZ, 0x1f, R4 ;  /* 0x0000001fff058819 */ /* 0x000fe20000011404 */
[----:B-1----:R-:W-:-:S05]  /*24850*/  IMAD.SHL.U32 R20, R20, 0x8, RZ ;  /* 0x0000000814147824 */ /* 0x002fca00078e00ff */
[----:B------:R-:W-:-:S04]  /*24860*/  LOP3.LUT R20, R20, 0x38, RZ, 0xc0, !PT ;  /* 0x0000003814147812 */ /* 0x000fc800078ec0ff */
[C---:B------:R-:W-:Y:S02]  /*24870*/  LOP3.LUT R17, R20.reuse, 0x40, RZ, 0xfc, !PT ;  /* 0x0000004014117812 */ /* 0x040fe400078efcff */
[----:B------:R-:W-:Y:S02]  /*24880*/  ISETP.GE.AND P1, PT, R20, UR4, PT ;  /* 0x0000000414007c0c */ /* 0x000fe4000bf26270 */
[----:B------:R-:W-:Y:S01]  /*24890*/  SHF.R.S32.HI R8, RZ, 0x1f, R34 ;  /* 0x0000001fff087819 */ /* 0x000fe20000011422 */
[-C--:B0-----:R-:W-:Y:S01]  /*248a0*/  @!P0 IMAD.WIDE.U32 R4, R34, R2.reuse, R4 ;  /* 0x0000000222048225 */ /* 0x081fe200078e0004 */
[----:B------:R-:W-:Y:S01]  /*248b0*/  ISETP.GE.AND P2, PT, R17, UR4, PT ;  /* 0x0000000411007c0c */ /* 0x000fe2000bf46270 */
[----:B------:R-:W-:Y:S01]  /*248c0*/  ULDC UR4, c[0x0][0x2f4] ;  /* 0x0000bd0000047ab9 */ /* 0x000fe20000000800 */
[----:B------:R-:W-:Y:S01]  /*248d0*/  SEL R30, RZ, 0x1, P1 ;  /* 0x00000001ff1e7807 */ /* 0x000fe20000800000 */
[----:B------:R-:W-:Y:S01]  /*248e0*/  @!P0 IMAD R6, R8, R2, RZ ;  /* 0x0000000208068224 */ /* 0x000fe200078e02ff */
[----:B------:R-:W-:Y:S01]  /*248f0*/  SEL R2, RZ, 0xffffffff, P2 ;  /* 0xffffffffff027807 */ /* 0x000fe20001000000 */
[----:B------:R0:W-:Y:S02]  /*24900*/  STL [R1+0xc], R8 ;  /* 0x00000c0801007387 */ /* 0x0001e40000100800 */
[----:B------:R-:W-:-:S02]  /*24910*/  @!P0 IMAD R6, R34, R3, R6 ;  /* 0x0000000322068224 */ /* 0x000fc400078e0206 */
[----:B------:R-:W-:Y:S02]  /*24920*/  IMAD.SHL.U32 R3, R2, 0x2, RZ ;  /* 0x0000000202037824 */ /* 0x000fe400078e00ff */
[----:B------:R-:W-:-:S03]  /*24930*/  @!P0 IMAD.IADD R6, R5, 0x1, R6 ;  /* 0x0000000105068824 */ /* 0x000fc600078e0206 */
[----:B------:R-:W-:Y:S02]  /*24940*/  LOP3.LUT R30, R3, 0x2, R30, 0xe2, !PT ;  /* 0x00000002031e7812 */ /* 0x000fe400078ee21e */
[----:B------:R-:W1:Y:S01]  /*24950*/  @!P0 LDC.64 R2, c[0x0][0x418] ;  /* 0x00010600ff028b82 */ /* 0x000e620000000a00 */
[----:B------:R-:W-:Y:S01]  /*24960*/  IMAD.U32 R5, RZ, RZ, UR39 ;  /* 0x00000027ff057e24 */ /* 0x000fe2000f8e00ff */
[----:B-1----:R-:W-:-:S04]  /*24970*/  @!P0 LEA R2, P1, R4, R2, 0x2 ;  /* 0x0000000204028211 */ /* 0x002fc800078210ff */
[----:B------:R-:W-:Y:S01]  /*24980*/  @!P0 LEA.HI.X R3, R4, R3, R6, 0x2, P1 ;  /* 0x0000000304038211 */ /* 0x000fe200008f1406 */
[----:B------:R-:W-:-:S06]  /*24990*/  IMAD.MOV.U32 R4, RZ, RZ, RZ ;  /* 0x000000ffff047224 */ /* 0x000fcc00078e00ff */
[----:B------:R1:W5:Y:S01]  /*249a0*/  @!P0 LDG.E R4, desc[UR60][R2.64] ;  /* 0x0000003c02048981 */ /* 0x000362000c1e1900 */
[----:B------:R-:W-:Y:S02]  /*249b0*/  ISETP.GT.U32.AND P0, PT, R21, 0x5f, PT ;  /* 0x0000005f1500780c */ /* 0x000fe40003f04070 */
[----:B------:R-:W-:Y:S02]  /*249c0*/  ISETP.NE.AND P3, PT, R5, 0x3, PT ;  /* 0x000000030500780c */ /* 0x000fe40003f65270 */
[C---:B------:R-:W-:Y:S02]  /*249d0*/  ISETP.GE.AND P2, PT, R20.reuse, UR4, PT ;  /* 0x0000000414007c0c */ /* 0x040fe4000bf46270 */
[----:B0-----:R-:W-:Y:S02]  /*249e0*/  LOP3.LUT R8, R20, 0x80, RZ, 0xfc, !PT ;  /* 0x0000008014087812 */ /* 0x001fe400078efcff */
[----:B------:R-:W-:-:S05]  /*249f0*/  ISETP.GE.AND P1, PT, R17, UR4, PT ;  /* 0x0000000411007c0c */ /* 0x000fca000bf26270 */
[----:B------:R-:W-:Y:S02]  /*24a00*/  @P0 LOP3.LUT R22, R22, 0x8, RZ, 0xfc, !PT ;  /* 0x0000000816160812 */ /* 0x000fe400078efcff */
[----:B------:R-:W-:Y:S02]  /*24a10*/  ISETP.GE.AND P0, PT, R8, UR4, PT ;  /* 0x0000000408007c0c */ /* 0x000fe4000bf06270 */
[----:B------:R-:W-:-:S04]  /*24a20*/  LOP3.LUT R22, R22, 0xffffffef, RZ, 0xc0, !PT ;  /* 0xffffffef16167812 */ /* 0x000fc800078ec0ff */
[----:B------:R-:W-:-:S04]  /*24a30*/  @P3 LOP3.LUT R22, R22, 0x10, RZ, 0xfc, !PT ;  /* 0x0000001016163812 */ /* 0x000fc800078efcff */
[----:B------:R-:W-:-:S04]  /*24a40*/  LOP3.LUT R22, R22, 0xfffffffb, RZ, 0xc0, !PT ;  /* 0xfffffffb16167812 */ /* 0x000fc800078ec0ff */
[----:B------:R-:W-:-:S04]  /*24a50*/  @P2 LOP3.LUT R22, R22, 0x4, RZ, 0xfc, !PT ;  /* 0x0000000416162812 */ /* 0x000fc800078efcff */
[----:B------:R-:W-:-:S04]  /*24a60*/  LOP3.LUT R22, R22, 0xfffffffe, RZ, 0xc0, !PT ;  /* 0xfffffffe16167812 */ /* 0x000fc800078ec0ff */
[----:B------:R-:W-:-:S04]  /*24a70*/  LOP3.LUT R22, R22, 0xfffffffd, RZ, 0xc0, !PT ;  /* 0xfffffffd16167812 */ /* 0x000fc800078ec0ff */
[----:B------:R-:W-:-:S04]  /*24a80*/  @P1 LOP3.LUT R22, R22, 0x2, RZ, 0xfc, !PT ;  /* 0x0000000216161812 */ /* 0x000fc800078efcff */
[----:B------:R-:W-:Y:S01]  /*24a90*/  @P0 LOP3.LUT R22, R22, 0x1, RZ, 0xfc, !PT ;  /* 0x0000000116160812 */ /* 0x000fe200078efcff */
[----:B-1----:R-:W-:Y:S06]  /*24aa0*/  BRA.DIV UR5, `(.L_x_1942) ;  /* 0x0000005205e47947 */ /* 0x002fec000b800000 */
.L_x_2071:
[----:B------:R-:W-:Y:S01]  /*24ab0*/  SHF.R.S32.HI R33, RZ, 0x1f, R18 ;  /* 0x0000001fff217819 */ /* 0x000fe20000011412 */
[----:B------:R-:W-:Y:S06]  /*24ac0*/  @!P3 BRA `(.L_x_1943) ;  /* 0x000000000004b947 */ /* 0x000fec0003800000 */
[----:B------:R-:W-:Y:S01]  /*24ad0*/  BPT.TRAP 0x1 ;  /* 0x000000040000795c */ /* 0x000fe20000300000 */
.L_x_1943:
[----:B------:R-:W-:Y:S01]  /*24ae0*/  SHF.R.S32.HI R5, RZ, 0x1f, R0 ;  /* 0x0000001fff057819 */ /* 0x000fe20000011400 */
[----:B------:R-:W-:Y:S01]  /*24af0*/  ULDC.64 UR4, c[0x0][0x328] ;  /* 0x0000ca0000047ab9 */ /* 0x000fe20000000a00 */
[----:B------:R-:W-:Y:S03]  /*24b00*/  BSSY B0, `(.L_x_1944) ;  /* 0x0000017000007945 */ /* 0x000fe60003800000 */
[----:B------:R-:W-:-:S04]  /*24b10*/  IMAD R3, R5, UR4, RZ ;  /* 0x0000000405037c24 */ /* 0x000fc8000f8e02ff */
        /* <DEDUP_REMOVED lines=21> */
.L_x_2072:
[----:B------:R-:W-:Y:S05]  /*24c70*/  BSYNC B0 ;  /* 0x0000000000007941 */ /* 0x000fea0003800000 */
.L_x_1944:
[----:B------:R-:W2:Y:S01]  /*24c80*/  LDL R9, [R1] ;  /* 0x0000000001097983 */ /* 0x000ea20000100800 */
[----:B------:R-:W-:Y:S01]  /*24c90*/  ULDC.64 UR4, c[0x0][0x300] ;  /* 0x0000c00000047ab9 */ /* 0x000fe20000000a00 */
[----:B------:R-:W-:Y:S01]  /*24ca0*/  LOP3.LUT P4, RZ, R22, 0x4, RZ, 0xc0, !PT ;  /* 0x0000000416ff7812 */ /* 0x000fe2000788c0ff */
[----:B------:R-:W-:Y:S01]  /*24cb0*/  IMAD R5, R5, UR4, RZ ;  /* 0x0000000405057c24 */ /* 0x000fe2000f8e02ff */
[----:B------:R-:W1:Y:S01]  /*24cc0*/  S2R R8, SR_TID.X ;  /* 0x0000000000087919 */ /* 0x000e620000002100 */
[----:B0-----:R-:W-:Y:S01]  /*24cd0*/  IMAD.WIDE.U32 R2, R0, UR4, RZ ;  /* 0x0000000400027c25 */ /* 0x001fe2000f8e00ff */
[C---:B------:R-:W-:Y:S02]  /*24ce0*/  LOP3.LUT P3, RZ, R22.reuse, 0x2, RZ, 0xc0, !PT ;  /* 0x0000000216ff7812 */ /* 0x040fe4000786c0ff */
[----:B------:R-:W-:Y:S01]  /*24cf0*/  LOP3.LUT P2, RZ, R22, 0x1, RZ, 0xc0, !PT ;  /* 0x0000000116ff7812 */ /* 0x000fe2000784c0ff */
[----:B------:R-:W-:Y:S01]  /*24d00*/  IMAD R5, R0, UR5, R5 ;  /* 0x0000000500057c24 */ /* 0x000fe2000f8e0205 */
[----:B------:R-:W-:-:S02]  /*24d10*/  ULDC.64 UR4, c[0x0][0x310] ;  /* 0x0000c40000047ab9 */ /* 0x000fc40000000a00 */
        /* <DEDUP_REMOVED lines=10> */
[----:B------:R-:W-:Y:S01]  /*24dc0*/  IMAD R5, R27, 0x4800, R36 ;  /* 0x000048001b057824 */ /* 0x000fe200078e0224 */
[----:B------:R-:W-:Y:S01]  /*24dd0*/  LEA R4, P0, R2, UR4, 0x1 ;  /* 0x0000000402047c11 */ /* 0x000fe2000f8008ff */
[----:B------:R-:W-:Y:S01]  /*24de0*/  IMAD.IADD R0, R3, 0x1, R0 ;  /* 0x0000000103007824 */ /* 0x000fe200078e0200 */
[----:B------:R-:W-:Y:S01]  /*24df0*/  UMOV UR4, 0xffffffff ;  /* 0xffffffff00047882 */ /* 0x000fe20000000000 */
[----:B-1----:R-:W-:-:S03]  /*24e00*/  LOP3.LUT R8, R8, 0x7f, RZ, 0xc0, !PT ;  /* 0x0000007f08087812 */ /* 0x002fc600078ec0ff */
[----:B------:R-:W-:Y:S02]  /*24e10*/  LEA.HI.X R0, R2, UR5, R0, 0x1, P0 ;  /* 0x0000000502007c11 */ /* 0x000fe400080f0c00 */
[----:B------:R-:W-:Y:S01]  /*24e20*/  SHF.R.U32.HI R8, RZ, 0x3, R8 ;  /* 0x00000003ff087819 */ /* 0x000fe20000011608 */
        /* <DEDUP_REMOVED lines=69> */
.L_x_2086:
        /* <DEDUP_REMOVED lines=12> */
.L_x_1947:
        /* <DEDUP_REMOVED lines=10> */
.L_x_1948:
[----:B------:R2:W-:Y:S02]  /*253e0*/  SYNCS.ARRIVE.TRANS64.A1T0 RZ, [R7+URZ+0x2a830], RZ ;  /* 0x02a830ff07ff79a7 */ /* 0x0005e4000810003f */
[----:B------:R-:W-:Y:S05]  /*253f0*/  WARPSYNC.ALL ;  /* 0x0000000000007948 */ /* 0x000fea0003800000 */
[----:B------:R-:W-:Y:S01]  /*25400*/  ULDC.64 UR4, c[0x0][0xa00] ;  /* 0x0002800000047ab9 */ /* 0x000fe20000000a00 */
[----:B------:R-:W-:Y:S01]  /*25410*/  VIADD R0, R23, 0xc400 ;  /* 0x0000c40017007836 */ /* 0x000fe20000000000 */
[----:B------:R-:W-:Y:S01]  /*25420*/  BAR.SYNC.DEFER_BLOCKING 0x8, 0x180 ;  /* 0x0206000000007b1d */ /* 0x000fe20000010000 */
[----:B------:R-:W-:-:S03]  /*25430*/  ISETP.NE.U32.AND P0, PT, RZ, UR4, PT ;  /* 0x00000004ff007c0c */ /* 0x000fc6000bf05070 */
[----:B------:R-:W-:Y:S02]  /*25440*/  LOP3.LUT P1, RZ, R0, 0x3ff, RZ, 0xc0, !PT ;  /* 0x000003ff00ff7812 */ /* 0x000fe4000782c0ff */
[----:B------:R-:W-:Y:S01]  /*25450*/  ISETP.NE.AND.EX P0, PT, RZ, UR5, PT, P0 ;  /* 0x00000005ff007c0c */ /* 0x000fe2000bf05300 */
[----:B------:R-:W-:Y:S01]  /*25460*/  ULDC.64 UR4, c[0x0][0x298] ;  /* 0x0000a60000047ab9 */ /* 0x000fe20000000a00 */
[----:B------:R-:W-:Y:S01]  /*25470*/  SHF.R.S32.HI R0, RZ, 0x1f, R19 ;  /* 0x0000001fff007819 */ /* 0x000fe20000011413 */
[----:B------:R-:W-:Y:S01]  /*25480*/  BSSY B6, `(.L_x_1949) ;  /* 0x000001c000067945 */ /* 0x000fe20003800000 */
[----:B-1----:R-:W-:Y:S02]  /*25490*/  SEL R2, R19, RZ, !P0 ;  /* 0x000000ff13027207 */ /* 0x002fe40004000000 */
[----:B------:R-:W-:-:S05]  /*254a0*/  SEL R0, R0, RZ, !P0 ;  /* 0x000000ff00007207 */ /* 0x000fca0004000000 */
[----:B------:R1:W-:Y:S04]  /*254b0*/  STL [R1+0x30], R0 ;  /* 0x0000300001007387 */ /* 0x0003e80000100800 */
[----:B------:R3:W-:Y:S01]  /*254c0*/  STL [R1+0x20], R2 ;  /* 0x0000200201007387 */ /* 0x0007e20000100800 */
[----:B-1----:R-:W-:Y:S01]  /*254d0*/  SHF.R.S32.HI R0, RZ, 0x1f, R35 ;  /* 0x0000001fff007819 */ /* 0x002fe20000011423 */
[----:B---3--:R-:W-:-:S04]  /*254e0*/  IMAD.WIDE.U32 R2, R35, UR4, RZ ;  /* 0x0000000423027c25 */ /* 0x008fc8000f8e00ff */
[----:B------:R-:W-:Y:S01]  /*254f0*/  IMAD R0, R0, UR4, RZ ;  /* 0x0000000400007c24 */ /* 0x000fe2000f8e02ff */
[----:B------:R1:W-:Y:S03]  /*25500*/  STL.64 [R1+0x18], R2 ;  /* 0x0000180201007387 */ /* 0x0003e60000100a00 */
[----:B------:R-:W-:-:S04]  /*25510*/  IMAD R0, R35, UR5, R0 ;  /* 0x0000000523007c24 */ /* 0x000fc8000f8e0200 */
[----:B------:R-:W-:Y:S01]  /*25520*/  IMAD.IADD R35, R3, 0x1, R0 ;  /* 0x0000000103237824 */ /* 0x000fe200078e0200 */
[----:B------:R-:W-:Y:S06]  /*25530*/  @!P1 BRA `(.L_x_1950) ;  /* 0x0000000000409947 */ /* 0x000fec0003800000 */
[----:B-1----:R-:W-:Y:S01]  /*25540*/  MOV R2, 0x0 ;  /* 0x0000000000027802 */ /* 0x002fe20000000f00 */
[----:B------:R-:W-:Y:S01]  /*25550*/  ULDC.64 UR4, c[0x4][0xf0] ;  /* 0x01003c0000047ab9 */ /* 0x000fe20000000a00 */
[----:B------:R-:W-:Y:S01]  /*25560*/  ULDC.64 UR6, c[0x4][0xf8] ;  /* 0x01003e0000067ab9 */ /* 0x000fe20000000a00 */
[----:B------:R-:W-:Y:S01]  /*25570*/  ULDC.64 UR8, c[0x4][0x88] ;  /* 0x0100220000087ab9 */ /* 0x000fe20000000a00 */
[----:B0-----:R-:W-:Y:S02]  /*25580*/  IMAD.U32 R4, RZ, RZ, UR4 ;  /* 0x00000004ff047e24 */ /* 0x001fe4000f8e00ff */
[----:B------:R-:W0:Y:S01]  /*25590*/  LDC.64 R2, c[0x4][R2] ;  /* 0x0100000002027b82 */ /* 0x000e220000000a00 */
[----:B------:R-:W-:Y:S02]  /*255a0*/  IMAD.U32 R5, RZ, RZ, UR5 ;  /* 0x00000005ff057e24 */ /* 0x000fe4000f8e00ff */
[----:B------:R-:W-:Y:S02]  /*255b0*/  IMAD.U32 R6, RZ, RZ, UR6 ;  /* 0x00000006ff067e24 */ /* 0x000fe4000f8e00ff */
[----:B--2---:R-:W-:-:S02]  /*255c0*/  IMAD.U32 R7, RZ, RZ, UR7 ;  /* 0x00000007ff077e24 */ /* 0x004fc4000f8e00ff */
[----:B------:R-:W-:Y:S02]  /*255d0*/  IMAD.U32 R10, RZ, RZ, UR8 ;  /* 0x00000008ff0a7e24 */ /* 0x000fe4000f8e00ff */
[----:B------:R-:W-:Y:S02]  /*255e0*/  IMAD.U32 R11, RZ, RZ, UR9 ;  /* 0x00000009ff0b7e24 */ /* 0x000fe4000f8e00ff */
[----:B------:R-:W-:Y:S02]  /*255f0*/  IMAD.MOV.U32 R8, RZ, RZ, 0x70 ;  /* 0x00000070ff087424 */ /* 0x000fe400078e00ff */
[----:B------:R-:W-:Y:S02]  /*25600*/  IMAD.MOV.U32 R12, RZ, RZ, 0x1 ;  /* 0x00000001ff0c7424 */ /* 0x000fe400078e00ff */
[----:B------:R-:W-:-:S07]  /*25610*/  IMAD.MOV.U32 R13, RZ, RZ, RZ ;  /* 0x000000ffff0d7224 */ /* 0x000fce00078e00ff */
[----:B------:R-:W-:-:S07]  /*25620*/  LEPC R20, `(.L_x_1950) ;  /* 0x000000001014794e */ /* 0x000fce0000000000 */
[----:B0-----:R-:W-:Y:S05]  /*25630*/  CALL.ABS.NOINC R2 ;  /* 0x0000000002007343 */ /* 0x001fea0003c00000 */
.L_x_1950:
[----:B------:R-:W-:Y:S05]  /*25640*/  BSYNC B6 ;  /* 0x0000000000067941 */ /* 0x000fea0003800000 */
.L_x_1949:
[----:B------:R-:W3:Y:S01]  /*25650*/  LDL.LU R20, [R1+0x30] ;  /* 0x0000300001147983 */ /* 0x000ee20000300800 */
[----:B------:R-:W-:Y:S01]  /*25660*/  ULDC.64 UR4, c[0x0][0x2d8] ;  /* 0x0000b60000047ab9 */ /* 0x000fe20000000a00 */
[----:B--2---:R-:W2:Y:S02]  /*25670*/  LDC R7, c[0x0][0x448] ;  /* 0x00011200ff077b82 */ /* 0x004ea40000000800 */
[----:B------:R-:W4:Y:S04]  /*25680*/  LDL.LU R21, [R1+0x20] ;  /* 0x0000200001157983 */ /* 0x000f280000300800 */
[----:B-1----:R-:W5:Y:S01]  /*25690*/  LDL.LU.64 R2, [R1+0x18] ;  /* 0x0000180001027983 */ /* 0x002f620000300a00 */
[----:B------:R-:W-:Y:S01]  /*256a0*/  IMAD R0, R33, UR4, RZ ;  /* 0x0000000421007c24 */ /* 0x000fe2000f8e02ff */
[----:B------:R-:W1:Y:S03]  /*256b0*/  S2R R8, SR_TID.X ;  /* 0x0000000000087919 */ /* 0x000e660000002100 */
[----:B------:R-:W-:Y:S01]  /*256c0*/  IMAD R0, R18, UR5, R0 ;  /* 0x0000000512007c24 */ /* 0x000fe2000f8e0200 */
[----:B--2---:R-:W-:-:S13]  /*256d0*/  ISETP.NE.AND P0, PT, R7, 0x1, PT ;  /* 0x000000010700780c */ /* 0x004fda0003f05270 */
[----:B------:R-:W2:Y:S01]  /*256e0*/  @P0 LDC R6, c[0x0][0x44c] ;  /* 0x00011300ff060b82 */ /* 0x000ea20000000800 */
[----:B-1----:R-:W-:-:S05]  /*256f0*/  IMAD.SHL.U32 R8, R8, 0x8, RZ ;  /* 0x0000000808087824 */ /* 0x002fca00078e00ff */
[----:B------:R-:W-:Y:S01]  /*25700*/  LOP3.LUT R8, R8, 0x38, RZ, 0xc0, !PT ;  /* 0x0000003808087812 */ /* 0x000fe200078ec0ff */
[----:B-----5:R-:W-:Y:S02]  /*25710*/  IMAD.MOV.U32 R3, RZ, RZ, R35 ;  /* 0x000000ffff037224 */ /* 0x020fe400078e0023 */
[----:B------:R-:W-:Y:S01]  /*25720*/  IMAD.WIDE.U32 R2, R18, UR4, R2 ;  /* 0x0000000412027c25 */ /* 0x000fe2000f8e0002 */
[----:B------:R-:W-:-:S03]  /*25730*/  ULDC.64 UR4, c[0x0][0x2e0] ;  /* 0x0000b80000047ab9 */ /* 0x000fc60000000a00 */
[----:B------:R-:W-:Y:S02]  /*25740*/  IMAD.IADD R3, R3, 0x1, R0 ;  /* 0x0000000103037824 */ /* 0x000fe400078e0200 */
[----:B---3--:R-:W-:Y:S02]  /*25750*/  IMAD R0, R20, UR4, RZ ;  /* 0x0000000414007c24 */ /* 0x008fe4000f8e02ff */
[----:B------:R-:W1:Y:S01]  /*25760*/  S2R R20, SR_TID.X ;  /* 0x0000000000147919 */ /* 0x000e620000002100 */
[----:B----4-:R-:W-:-:S04]  /*25770*/  IMAD.WIDE.U32 R2, R21, UR4, R2 ;  /* 0x0000000415027c25 */ /* 0x010fc8000f8e0002 */
[----:B------:R-:W-:Y:S01]  /*25780*/  IMAD R0, R21, UR5, R0 ;  /* 0x0000000515007c24 */ /* 0x000fe2000f8e0200 */
[----:B------:R-:W-:-:S03]  /*25790*/  ULDC.64 UR4, c[0x0][0x2d0] ;  /* 0x0000b40000047ab9 */ /* 0x000fc60000000a00 */
[----:B------:R-:W-:Y:S02]  /*257a0*/  IMAD.IADD R3, R3, 0x1, R0 ;  /* 0x0000000103037824 */ /* 0x000fe400078e0200 */
[----:B------:R-:W3:Y:S01]  /*257b0*/  @P0 LDC R0, c[0x0][0x450] ;  /* 0x00011400ff000b82 */ /* 0x000ee20000000800 */
[----:B-1----:R-:W-:-:S04]  /*257c0*/  LOP3.LUT R20, R20, 0x7f, RZ, 0xc0, !PT ;  /* 0x0000007f14147812 */ /* 0x002fc800078ec0ff */
[----:B------:R-:W-:Y:S02]  /*257d0*/  SHF.R.U32.HI R21, RZ, 0x3, R20 ;  /* 0x00000003ff157819 */ /* 0x000fe40000011614 */
[----:B------:R-:W1:Y:S02]  /*257e0*/  S2R R20, SR_TID.X ;  /* 0x0000000000147919 */ /* 0x000e640000002100 */
[----:B-1----:R-:W-:-:S05]  /*257f0*/  IMAD.SHL.U32 R20, R20, 0x10, RZ ;  /* 0x0000001014147824 */ /* 0x002fca00078e00ff */
[----:B------:R-:W-:Y:S02]  /*25800*/  LOP3.LUT R20, R21, 0x70, R20, 0xf8, !PT ;  /* 0x0000007015147812 */ /* 0x000fe400078ef814 */
[----:B------:R-:W1:Y:S03]  /*25810*/  S2R R21, SR_TID.X ;  /* 0x0000000000157919 */ /* 0x000e660000002100 */
[----:B------:R-:W-:Y:S02]  /*25820*/  IMAD.IADD R5, R20, 0x1, R28 ;  /* 0x0000000114057824 */ /* 0x000fe400078e021c */
[----:B------:R-:W4:Y:S02]  /*25830*/  S2R R20, SR_TID.X ;  /* 0x0000000000147919 */ /* 0x000f240000002100 */
[----:B--2---:R-:W-:-:S04]  /*25840*/  @P0 IMAD.HI.U32 R6, R5, R6, RZ ;  /* 0x0000000605060227 */ /* 0x004fc800078e00ff */
[----:B0-----:R-:W-:Y:S01]  /*25850*/  IMAD.MOV.U32 R4, RZ, RZ, R5 ;  /* 0x000000ffff047224 */ /* 0x001fe200078e0005 */
[----:B---3--:R-:W-:-:S05]  /*25860*/  @P0 SHF.R.U32.HI R4, RZ, R0, R6 ;  /* 0x00000000ff040219 */ /* 0x008fca0000011606 */
[----:B------:R-:W-:Y:S02]  /*25870*/  IMAD.MOV R0, RZ, RZ, -R4 ;  /* 0x000000ffff007224 */ /* 0x000fe400078e0a04 */
[----:B------:R-:W-:-:S04]  /*25880*/  IMAD.WIDE.U32 R2, R4, UR4, R2 ;  /* 0x0000000404027c25 */ /* 0x000fc8000f8e0002 */
[----:B------:R-:W-:Y:S01]  /*25890*/  IMAD R0, R7, R0, R5 ;  /* 0x0000000007007224 */ /* 0x000fe200078e0205 */
[----:B------:R-:W-:-:S05]  /*258a0*/  SHF.R.S32.HI R5, RZ, 0x1f, R4 ;  /* 0x0000001fff057819 */ /* 0x000fca0000011404 */
[----:B------:R-:W-:Y:S02]  /*258b0*/  IMAD R5, R5, UR4, RZ ;  /* 0x0000000405057c24 */ /* 0x000fe4000f8e02ff */
[----:B-1----:R-:W-:Y:S02]  /*258c0*/  IMAD.SHL.U32 R21, R21, 0x8, RZ ;  /* 0x0000000815157824 */ /* 0x002fe400078e00ff */
[----:B------:R-:W-:Y:S01]  /*258d0*/  IMAD R5, R4, UR5, R5 ;  /* 0x0000000504057c24 */ /* 0x000fe2000f8e0205 */
[----:B------:R-:W-:Y:S01]  /*258e0*/  SHF.R.S32.HI R4, RZ, 0x1f, R0 ;  /* 0x0000001fff047819 */ /* 0x000fe20000011400 */
[----:B------:R-:W-:Y:S01]  /*258f0*/  ULDC.64 UR4, c[0x0][0x2c8] ;  /* 0x0000b20000047ab9 */ /* 0x000fe20000000a00 */
[----:B------:R-:W-:Y:S01]  /*25900*/  LOP3.LUT R21, R21, 0x38, RZ, 0xc0, !PT ;  /* 0x0000003815157812 */ /* 0x000fe200078ec0ff */
[----:B------:R-:W-:Y:S01]  /*25910*/  IMAD.IADD R3, R3, 0x1, R5 ;  /* 0x0000000103037824 */ /* 0x000fe200078e0205 */
[----:B----4-:R-:W-:Y:S01]  /*25920*/  LOP3.LUT R20, R20, 0x7f, RZ, 0xc0, !PT ;  /* 0x0000007f14147812 */ /* 0x010fe200078ec0ff */
[----:B------:R-:W-:Y:S01]  /*25930*/  IMAD R4, R4, UR4, RZ ;  /* 0x0000000404047c24 */ /* 0x000fe2000f8e02ff */
[C---:B------:R-:W-:Y:S01]  /*25940*/  LOP3.LUT R9, R21.reuse, 0x40, RZ, 0xfc, !PT ;  /* 0x0000004015097812 */ /* 0x040fe200078efcff */
[----:B------:R-:W-:Y:S01]  /*25950*/  IMAD.WIDE.U32 R2, R0, UR4, R2 ;  /* 0x0000000400027c25 */ /* 0x000fe2000f8e0002 */
[----:B------:R-:W-:-:S03]  /*25960*/  LOP3.LUT R10, R21, 0x80, RZ, 0xfc, !PT ;  /* 0x00000080150a7812 */ /* 0x000fc600078efcff */
[----:B------:R-:W-:Y:S01]  /*25970*/  IMAD R4, R0, UR5, R4 ;  /* 0x0000000500047c24 */ /* 0x000fe2000f8e0204 */
[----:B------:R-:W-:Y:S02]  /*25980*/  ULDC.64 UR4, c[0x0][0x280] ;  /* 0x0000a00000047ab9 */ /* 0x000fe40000000a00 */
[----:B------:R-:W-:Y:S01]  /*25990*/  LEA R0, P0, R2, UR4, 0x1 ;  /* 0x0000000402007c11 */ /* 0x000fe2000f8008ff */
        /* <DEDUP_REMOVED lines=12> */
[----:B------:R-:W1:Y:S03]  /*25a60*/  SHFL.IDX PT, R2, R4, RZ, 0x181f ;  /* 0x00181fff04027589 */ /* 0x000e6600000e0000 */
[C---:B------:R-:W-:Y:S01]  /*25a70*/  VIADD R5, R28.reuse, 0x10 ;  /* 0x000000101c057836 */ /* 0x040fe20000000000 */
[----:B------:R-:W-:Y:S01]  /*25a80*/  ISETP.GE.AND P1, PT, R28, R32, PT ;  /* 0x000000201c00720c */ /* 0x000fe20003f26270 */
[----:B------:R-:W-:-:S12]  /*25a90*/  SHFL.IDX PT, R14, R0, 0x7, 0x181f ;  /* 0x00f81f00000e7f89 */ /* 0x000fd800000e0000 */
[----:B0-----:R-:W-:-:S05]  /*25aa0*/  @!P1 LEA R3, P4, R8, R3, 0x1 ;  /* 0x0000000308039211 */ /* 0x001fca00078808ff */
[----:B-1----:R-:W-:-:S05]  /*25ab0*/  @!P1 IMAD.X R2, RZ, RZ, R2, P4 ;  /* 0x000000ffff029224 */ /* 0x002fca00020e0602 */
[----:B------:R-:W-:-:S04]  /*25ac0*/  @!P1 LOP3.LUT R3, R3, R2, RZ, 0x3c, !PT ;  /* 0x0000000203039212 */ /* 0x000fc800078e3cff */
[----:B------:R-:W-:-:S04]  /*25ad0*/  @!P1 LOP3.LUT R2, R3, R2, RZ, 0x3c, !PT ;  /* 0x0000000203029212 */ /* 0x000fc800078e3cff */
[----:B------:R-:W-:-:S05]  /*25ae0*/  @!P1 LOP3.LUT R3, R3, R2, RZ, 0x3c, !PT ;  /* 0x0000000203039212 */ /* 0x000fca00078e3cff */
[----:B------:R-:W-:Y:S04]  /*25af0*/  @!P1 LDGSTS.E.BYPASS.LTC128B.128 [R37+0xc400], desc[UR60][R2.64], !P3 ;  /* 0x0c40000002259fae */ /* 0x000fe8000d901d7c */
[----:B------:R-:W-:Y:S04]  /*25b00*/  @!P1 LDGSTS.E.BYPASS.LTC128B.128 [R37+0x10400], desc[UR60][R2.64+0x80], !P2 ;  /* 0x1040008002259fae */ /* 0x000fe8000d101d7c */
[----:B------:R0:W-:Y:S01]  /*25b10*/  @!P1 LDGSTS.E.BYPASS.LTC128B.128 [R37+0x14400], desc[UR60][R2.64+0x100], !P0 ;  /* 0x1440010002259fae */ /* 0x0001e2000c101d7c */
[----:B------:R-:W-:Y:S01]  /*25b20*/  ISETP.GE.AND P1, PT, R5, R32, PT ;  /* 0x000000200500720c */ /* 0x000fe20003f26270 */
[----:B------:R-:W-:-:S02]  /*25b30*/  VIADD R5, R28, 0x20 ;  /* 0x000000201c057836 */ /* 0x000fc40000000000 */
[----:B0-----:R-:W0:Y:S04]  /*25b40*/  SHFL.IDX PT, R3, R0, 0x1, 0x181f ;  /* 0x00381f0000037f89 */ /* 0x001e2800000e0000 */
[----:B------:R-:W1:Y:S06]  /*25b50*/  SHFL.IDX PT, R2, R4, 0x1, 0x181f ;  /* 0x00381f0004027f89 */ /* 0x000e6c00000e0000 */
        /* <DEDUP_REMOVED lines=61> */
[----:B-1----:R-:W-:-:S05]  /*25f30*/  @!P1 IMAD.X R2, RZ, RZ, R2, P4 ;  /* 0x000000ffff029224 */ /* 0x002fca00020e0602 */
[----:B------:R-:W-:-:S04]  /*25f40*/  @!P1 LOP3.LUT R3, R3, R2, RZ, 0x3c, !PT ;  /* 0x0000000203039212 */ /* 0x000fc800078e3cff */
[----:B------:R-:W-:-:S04]  /*25f50*/  @!P1 LOP3.LUT R2, R3, R2, RZ, 0x3c, !PT ;  /* 0x0000000203029212 */ /* 0x000fc800078e3cff */
[----:B------:R-:W-:-:S05]  /*25f60*/  @!P1 LOP3.LUT R3, R3, R2, RZ, 0x3c, !PT ;  /* 0x0000000203039212 */ /* 0x000fca00078e3cff */
[----:B------:R0:W-:Y:S04]  /*25f70*/  @!P1 LDGSTS.E.BYPASS.LTC128B.128 [R37+0xf400], desc[UR60][R2.64], !P3 ;  /* 0x0f40000002259fae */ /* 0x0001e8000d901d7c */
[----:B------:R0:W-:Y:S04]  /*25f80*/  @!P1 LDGSTS.E.BYPASS.LTC128B.128 [R37+0x13400], desc[UR60][R2.64+0x80], !P2 ;  /* 0x1340008002259fae */ /* 0x0001e8000d101d7c */
[----:B--2---:R0:W-:Y:S02]  /*25f90*/  @!P1 LDGSTS.E.BYPASS.LTC128B.128 [R37+0x17400], desc[UR60][R2.64+0x100], !P0 ;  /* 0x1740010002259fae */ /* 0x0041e4000c101d7c */
.L_x_2103:
        /* <DEDUP_REMOVED lines=12> */
.L_x_1953:
[----:B------:R-:W-:Y:S05]  /*26060*/  BSYNC B0 ;  /* 0x0000000000007941 */ /* 0x000fea0003800000 */
.L_x_1952:
[----:B------:R-:W-:Y:S01]  /*26070*/  NOP ;  /* 0x0000000000007918 */ /* 0x000fe20000000000 */
[----:B------:R-:W-:-:S13]  /*26080*/  PLOP3.LUT P0, PT, PT, PT, PT, 0x80, 0x0 ;  /* 0x000000000000781c */ /* 0x000fda0003f0f070 */
.L_x_1954:
        /* <DEDUP_REMOVED lines=8> */
[----:B------:R-:W-:Y:S01]  /*26110*/  LEA.HI R0, R2, R2, RZ, 0x1 ;  /* 0x0000000202007211 */ /* 0x000fe200078f08ff */
[----:B------:R0:W-:Y:S03]  /*26120*/  STL [R1+0x28], R2 ;  /* 0x0000280201007387 */ /* 0x0001e60000100800 */
[----:B------:R-:W-:-:S05]  /*26130*/  LOP3.LUT R0, R0, 0xfffffffe, RZ, 0xc0, !PT ;  /* 0xfffffffe00007812 */ /* 0x000fca00078ec0ff */
[----:B------:R-:W-:-:S05]  /*26140*/  IMAD.IADD R0, R2, 0x1, -R0 ;  /* 0x0000000102007824 */ /* 0x000fca00078e0a00 */
[----:B0-----:R-:W-:Y:S01]  /*26150*/  SHF.L.U32 R2, R0, 0x1f, RZ ;  /* 0x0000001f00027819 */ /* 0x001fe200000006ff */
[----:B------:R-:W-:Y:S01]  /*26160*/  NOP ;  /* 0x0000000000007918 */ /* 0x000fe20000000000 */
[----:B------:R-:W2:Y:S01]  /*26170*/  LDL.LU R3, [R1+0x24] ;  /* 0x0000240001037983 */ /* 0x000ea20000300800 */
[----:B------:R0:W-:Y:S01]  /*26180*/  SYNCS.ARRIVE.TRANS64.A1T0 RZ, [R23+URZ+0x2a800], RZ ;  /* 0x02a800ff17ff79a7 */ /* 0x0001e2000810003f */
[----:B------:R-:W-:Y:S01]  /*26190*/  BSSY B0, `(.L_x_1955) ;  /* 0x0000004000007945 */ /* 0x000fe20003800000 */
[----:B------:R-:W1:Y:S01]  /*261a0*/  SYNCS.PHASECHK.TRANS64.TRYWAIT P0, [R23+URZ+0x2a820], R2 ;  /* 0x02a82002170075a7 */ /* 0x000e62000800017f */
[----:B--2---:R-:W-:Y:S02]  /*261b0*/  VIADD R0, R3, 0xfffffffe ;  /* 0xfffffffe03007836 */ /* 0x004fe40000000000 */
[----:B01----:R-:W-:Y:S05]  /*261c0*/  @!P0 BRA `(.L_x_1956) ;  /* 0x0000005000648947 */ /* 0x003fea0003800000 */
.L_x_2104:
[----:B------:R-:W-:Y:S05]  /*261d0*/  BSYNC B0 ;  /* 0x0000000000007941 */ /* 0x000fea0003800000 */
.L_x_1955:
[----:B------:R-:W2:Y:S01]  /*261e0*/  LDL R3, [R1+0x8] ;  /* 0x0000080001037983 */ /* 0x000ea20000100800 */
[----:B------:R-:W-:Y:S01]  /*261f0*/  BSSY B0, `(.L_x_1957) ;  /* 0x00000fd000007945 */ /* 0x000fe20003800000 */
[----:B--2---:R-:W-:-:S13]  /*26200*/  ISETP.GE.AND P0, PT, R0, R3, PT ;  /* 0x000000030000720c */ /* 0x004fda0003f06270 */
[----:B------:R-:W-:Y:S05]  /*26210*/  @!P0 BRA `(.L_x_1958) ;  /* 0x0000000c00e88947 */ /* 0x000fea0003800000 */
[----:B------:R-:W-:Y:S02]  /*26220*/  IMAD.MOV.U32 R10, RZ, RZ, R27 ;  /* 0x000000ffff0a7224 */ /* 0x000fe400078e001b */
[----:B------:R-:W-:Y:S02]  /*26230*/  IMAD.MOV.U32 R20, RZ, RZ, R29 ;  /* 0x000000ffff147224 */ /* 0x000fe400078e001d */
[----:B------:R-:W-:-:S07]  /*26240*/  IMAD.MOV.U32 R32, RZ, RZ, R26 ;  /* 0x000000ffff207224 */ /* 0x000fce00078e001a */
.L_x_1971:
[----:B0-----:R-:W2:Y:S01]  /*26250*/  LDL R2, [R1+0x4] ;  /* 0x0000040001027983 */ /* 0x001ea20000100800 */
[----:B------:R-:W0:Y:S03]  /*26260*/  LDC R7, c[0x0][0x430] ;  /* 0x00010c00ff077b82 */ /* 0x000e260000000800 */
[----:B------:R-:W3:Y:S01]  /*26270*/  LDL R8, [R1+0xc] ;  /* 0x00000c0001087983 */ /* 0x000ee20000100800 */
[----:B------:R-:W1:Y:S01]  /*26280*/  S2R R3, SR_TID.X ;  /* 0x0000000000037919 */ /* 0x000e620000002100 */
[----:B------:R-:W4:Y:S01]  /*26290*/  S2R R9, SR_TID.X ;  /* 0x0000000000097919 */ /* 0x000f220000002100 */
[----:B0-----:R-:W-:-:S13]  /*262a0*/  ISETP.NE.AND P0, PT, R7, 0x1, PT ;  /* 0x000000010700780c */ /* 0x001fda0003f05270 */
[----:B------:R-:W0:Y:S01]  /*262b0*/  @P0 LDC R5, c[0x0][0x434] ;  /* 0x00010d00ff050b82 */ /* 0x000e220000000800 */
[----:B-1----:R-:W-:-:S04]  /*262c0*/  LOP3.LUT R3, R3, 0x7f, RZ, 0xc0, !PT ;  /* 0x0000007f03037812 */ /* 0x002fc800078ec0ff */
[----:B------:R-:W-:Y:S01]  /*262d0*/  SHF.R.U32.HI R3, RZ, 0x3, R3 ;  /* 0x00000003ff037819 */ /* 0x000fe20000011603 */
[----:B----4-:R-:W-:-:S05]  /*262e0*/  IMAD.SHL.U32 R9, R9, 0x10, RZ ;  /* 0x0000001009097824 */ /* 0x010fca00078e00ff */
[----:B------:R-:W-:Y:S02]  /*262f0*/  LOP3.LUT R9, R3, 0x70, R9, 0xf8, !PT ;  /* 0x0000007003097812 */ /* 0x000fe400078ef809 */
[----:B------:R-:W1:Y:S02]  /*26300*/  @P0 LDC R3, c[0x0][0x438] ;  /* 0x00010e00ff030b82 */ /* 0x000e640000000800 */
[----:B------:R-:W-:Y:S01]  /*26310*/  ISETP.GT.U32.AND P2, PT, R9, 0x5f, PT ;  /* 0x0000005f0900780c */ /* 0x000fe20003f44070 */
[----:B--2---:R-:W-:-:S04]  /*26320*/  IMAD R4, R0, 0x60, R2 ;  /* 0x0000006000047824 */ /* 0x004fc800078e0202 */
[----:B------:R-:W-:-:S04]  /*26330*/  IMAD.IADD R4, R9, 0x1, R4 ;  /* 0x0000000109047824 */ /* 0x000fc800078e0204 */
[----:B0-----:R-:W-:-:S04]  /*26340*/  @P0 IMAD.HI.U32 R6, R4, R5, RZ ;  /* 0x0000000504060227 */ /* 0x001fc800078e00ff */
[----:B------:R-:W-:Y:S01]  /*26350*/  IMAD.MOV.U32 R2, RZ, RZ, R4 ;  /* 0x000000ffff027224 */ /* 0x000fe200078e0004 */
[----:B-1----:R-:W-:-:S05]  /*26360*/  @P0 SHF.R.U32.HI R2, RZ, R3, R6 ;  /* 0x00000003ff020219 */ /* 0x002fca0000011606 */
[----:B------:R-:W-:-:S04]  /*26370*/  IMAD.MOV R3, RZ, RZ, -R2 ;  /* 0x000000ffff037224 */ /* 0x000fc800078e0a02 */
[----:B------:R-:W-:Y:S02]  /*26380*/  IMAD R7, R7, R3, R4 ;  /* 0x0000000307077224 */ /* 0x000fe400078e0204 */
[----:B------:R-:W3:Y:S01]  /*26390*/  @!P2 LDC.64 R4, c[0x0][0x428] ;  /* 0x00010a00ff04ab82 */ /* 0x000ee20000000a00 */
[--C-:B------:R-:W-:Y:S01]  /*263a0*/  @!P2 SHF.R.S32.HI R3, RZ, 0x1f, R2.reuse ;  /* 0x0000001fff03a819 */ /* 0x100fe20000011402 */
[-C--:B---3--:R-:W-:Y:S02]  /*263b0*/  @!P2 IMAD R6, R8, R4.reuse, RZ ;  /* 0x000000040806a224 */ /* 0x088fe400078e02ff */
[----:B------:R-:W-:-:S04]  /*263c0*/  @!P2 IMAD.WIDE.U32 R2, R34, R4, R2 ;  /* 0x000000042202a225 */ /* 0x000fc800078e0002 */
[----:B------:R-:W-:Y:S02]  /*263d0*/  @!P2 IMAD R6, R34, R5, R6 ;  /* 0x000000052206a224 */ /* 0x000fe400078e0206 */
[----:B------:R-:W0:Y:S02]  /*263e0*/  @!P2 LDC.64 R4, c[0x0][0x418] ;  /* 0x00010600ff04ab82 */ /* 0x000e240000000a00 */
[----:B------:R-:W-:Y:S02]  /*263f0*/  @!P2 IMAD.IADD R3, R6, 0x1, R3 ;  /* 0x000000010603a824 */ /* 0x000fe400078e0203 */
[----:B------:R-:W-:Y:S01]  /*26400*/  IMAD.MOV.U32 R6, RZ, RZ, RZ ;  /* 0x000000ffff067224 */ /* 0x000fe200078e00ff */
[----:B0-----:R-:W-:-:S04]  /*26410*/  @!P2 LEA R4, P0, R2, R4, 0x2 ;  /* 0x000000040204a211 */ /* 0x001fc800078010ff */
[----:B------:R-:W-:-:S05]  /*26420*/  @!P2 LEA.HI.X R5, R2, R5, R3, 0x2, P0 ;  /* 0x000000050205a211 */ /* 0x000fca00000f1403 */
[----:B------:R0:W5:Y:S01]  /*26430*/  @!P2 LDG.E R6, desc[UR60][R4.64] ;  /* 0x0000003c0406a981 */ /* 0x000162000c1e1900 */
[----:B------:R-:W-:Y:S01]  /*26440*/  LOP3.LUT P1, RZ, R22, 0x10, RZ, 0xc0, !PT ;  /* 0x0000001016ff7812 */ /* 0x000fe2000782c0ff */
[----:B------:R-:W-:-:S05]  /*26450*/  VIADD R27, R10, 0x1 ;  /* 0x000000010a1b7836 */ /* 0x000fca0000000000 */
        /* <DEDUP_REMOVED lines=8> */
.L_x_1959:
[----:B------:R-:W-:Y:S01]  /*264e0*/  IMAD R5, R27, 0x8, R23 ;  /* 0x000000081b057824 */ /* 0x000fe200078e0217 */
[----:B------:R-:W-:Y:S01]  /*264f0*/  SHF.L.U32 R0, R29, 0x1f, RZ ;  /* 0x0000001f1d007819 */ /* 0x000fe200000006ff */
[----:B------:R-:W-:Y:S03]  /*26500*/  BSSY B1, `(.L_x_1960) ;  /* 0x0000003000017945 */ /* 0x000fe60003800000 */
[----:B------:R-:W0:Y:S02]  /*26510*/  SYNCS.PHASECHK.TRANS64.TRYWAIT P0, [R5+URZ+0x2a840], R0 ;  /* 0x02a84000050075a7 */ /* 0x000e24000800017f */
[----:B0-----:R-:W-:Y:S05]  /*26520*/  @!P0 BRA `(.L_x_1961) ;  /* 0x0000004c00a08947 */ /* 0x001fea0003800000 */
.L_x_2105:
[----:B------:R-:W-:Y:S05]  /*26530*/  BSYNC B1 ;  /* 0x0000000000017941 */ /* 0x000fea0003800000 */
.L_x_1960:
        /* <DEDUP_REMOVED lines=68> */
.L_x_2119:
        /* <DEDUP_REMOVED lines=10> */
.L_x_1963:
        /* <DEDUP_REMOVED lines=10> */
.L_x_1964:
[----:B------:R2:W-:Y:S01]  /*26ac0*/  SYNCS.ARRIVE.TRANS64.A1T0 RZ, [R5+URZ+0x2a830], RZ ;  /* 0x02a830ff05ff79a7 */ /* 0x0005e2000810003f */
[----:B------:R-:W-:Y:S05]  /*26ad0*/  @!P2 BRA `(.L_x_1965) ;  /* 0x000000000004a947 */ /* 0x000fea0003800000 */
[----:B------:R-:W-:Y:S01]  /*26ae0*/  BPT.TRAP 0x1 ;  /* 0x000000040000795c */ /* 0x000fe20000300000 */
.L_x_1965:
[----:B-1----:R-:W-:Y:S01]  /*26af0*/  SHF.L.U32 R2, R20, 0x1f, RZ ;  /* 0x0000001f14027819 */ /* 0x002fe200000006ff */
[----:B--2---:R-:W-:Y:S01]  /*26b00*/  IMAD R5, R10, 0x8, R23 ;  /* 0x000000080a057824 */ /* 0x004fe200078e0217 */
[----:B------:R-:W-:Y:S03]  /*26b10*/  BSSY B1, `(.L_x_1966) ;  /* 0x0000003000017945 */ /* 0x000fe60003800000 */
[----:B------:R-:W1:Y:S02]  /*26b20*/  SYNCS.PHASECHK.TRANS64.TRYWAIT P0, [R5+URZ+0x2a860], R2 ;  /* 0x02a86002050075a7 */ /* 0x000e64000800017f */
[----:B-1----:R-:W-:Y:S05]  /*26b30*/  @!P0 BRA `(.L_x_1967) ;  /* 0x00000050000c8947 */ /* 0x002fea0003800000 */
.L_x_2120:
[----:B------:R-:W-:Y:S05]  /*26b40*/  BSYNC B1 ;  /* 0x0000000000017941 */ /* 0x000fea0003800000 */
.L_x_1966:
        /* <DEDUP_REMOVED lines=55> */
.L_x_2134:
[C---:B------:R-:W-:Y:S01]  /*26ec0*/  ISETP.LT.OR P1, PT, R8.reuse, 0x51, !P1 ;  /* 0x000000510800780c */ /* 0x040fe20004f21670 */
[----:B------:R-:W-:Y:S01]  /*26ed0*/  ULDC.64 UR4, c[0x0][0x328] ;  /* 0x0000ca0000047ab9 */ /* 0x000fe20000000a00 */
[----:B------:R-:W-:Y:S02]  /*26ee0*/  ISETP.LT.OR P0, PT, R8, 0x51, !P0 ;  /* 0x000000510800780c */ /* 0x000fe40004701670 */
[----:B-1----:R-:W-:Y:S01]  /*26ef0*/  IADD3 R2, P2, R2, R0, RZ ;  /* 0x0000000002027210 */ /* 0x002fe20007f5e0ff */
[----:B------:R-:W-:-:S04]  /*26f00*/  IMAD R0, R21, UR4, RZ ;  /* 0x0000000415007c24 */ /* 0x000fc8000f8e02ff */
[----:B------:R-:W-:Y:S02]  /*26f10*/  IMAD.X R3, RZ, RZ, R24, P2 ;  /* 0x000000ffff037224 */ /* 0x000fe400010e0618 */
[----:B------:R-:W-:-:S03]  /*26f20*/  IMAD R9, R7, UR5, R0 ;  /* 0x0000000507097c24 */ /* 0x000fc6000f8e0200 */
        /* <DEDUP_REMOVED lines=14> */
.L_x_1969:
        /* <DEDUP_REMOVED lines=10> */
.L_x_1970:
[----:B------:R-:W2:Y:S01]  /*270b0*/  LDL R0, [R1+0x8] ;  /* 0x0000080001007983 */ /* 0x000ea20000100800 */
[----:B------:R-:W-:Y:S01]  /*270c0*/  ULDC.64 UR4, c[0x0][0x330] ;  /* 0x0000cc0000047ab9 */ /* 0x000fe20000000a00 */
[----:B------:R1:W-:Y:S01]  /*270d0*/  SYNCS.ARRIVE.TRANS64.A1T0 RZ, [R5+URZ+0x2a850], RZ ;  /* 0x02a850ff05ff79a7 */ /* 0x0003e2000810003f */
[----:B------:R-:W-:Y:S02]  /*270e0*/  IMAD.MOV.U32 R3, RZ, RZ, R7 ;  /* 0x000000ffff037224 */ /* 0x000fe400078e0007 */
[----:B------:R-:W-:Y:S02]  /*270f0*/  IMAD.MOV.U32 R10, RZ, RZ, R27 ;  /* 0x000000ffff0a7224 */ /* 0x000fe400078e001b */
        /* <DEDUP_REMOVED lines=9> */
[C---:B--2---:R-:W-:Y:S01]  /*27190*/  ISETP.GT.AND P0, PT, R26.reuse, R0, PT ;  /* 0x000000001a00720c */ /* 0x044fe20003f04270 */
[----:B------:R-:W-:-:S12]  /*271a0*/  VIADD R0, R26, 0xffffffff ;  /* 0xffffffff1a007836 */ /* 0x000fd80000000000 */
[----:B------:R-:W-:Y:S05]  /*271b0*/  @P0 BRA `(.L_x_1971) ;  /* 0xfffffff000240947 */ /* 0x000fea000383ffff */
.L_x_1958:
[----:B------:R-:W-:Y:S05]  /*271c0*/  BSYNC B0 ;  /* 0x0000000000007941 */ /* 0x000fea0003800000 */
.L_x_1957:
[----:B0-----:R-:W0:Y:S01]  /*271d0*/  S2R R2, SR_TID.X ;  /* 0x0000000000027919 */ /* 0x001e220000002100 */
[----:B------:R-:W-:Y:S01]  /*271e0*/  BSSY B0, `(.L_x_1972) ;  /* 0x0000010000007945 */ /* 0x000fe20003800000 */
[----:B0-----:R-:W-:-:S04]  /*271f0*/  LOP3.LUT R2, R2, 0x7f, RZ, 0xc0, !PT ;  /* 0x0000007f02027812 */ /* 0x001fc800078ec0ff */
[----:B------:R-:W-:-:S13]  /*27200*/  ISETP.NE.AND P0, PT, R2, RZ, PT ;  /* 0x000000ff0200720c */ /* 0x000fda0003f05270 */
[----:B------:R-:W-:Y:S05]  /*27210*/  @P0 BRA `(.L_x_1973) ;  /* 0x0000000000300947 */ /* 0x000fea0003800000 */
[----:B------:R-:W0:Y:S01]  /*27220*/  S2R R5, SR_LANEID ;  /* 0x0000000000057919 */ /* 0x000e220000000000 */
[----:B------:R-:W-:Y:S01]  /*27230*/  VOTEU.ANY UR4, UPT, PT ;  /* 0x0000000000047886 */ /* 0x000fe200038e0100 */
[----:B------:R-:W1:Y:S01]  /*27240*/  LDC.64 R2, c[0x0][0xc60] ;  /* 0x00031800ff027b82 */ /* 0x000e620000000a00 */
[----:B------:R-:W0:Y:S02]  /*27250*/  FLO.U32 R0, UR4 ;  /* 0x0000000400007d00 */ /* 0x000e2400080e0000 */
[----:B0-----:R-:W-:-:S06]  /*27260*/  ISETP.EQ.U32.AND P0, PT, R0, R5, PT ;  /* 0x000000050000720c */ /* 0x001fcc0003f02070 */
[----:B------:R-:W1:Y:S07]  /*27270*/  POPC R5, UR4 ;  /* 0x0000000400057d09 */ /* 0x000e6e0008000000 */
[----:B-1----:R-:W2:Y:S01]  /*27280*/  @P0 ATOMG.E.ADD.STRONG.GPU PT, R3, desc[UR60][R2.64], R5 ;  /* 0x00000005020309a8 */ /* 0x002ea200081ee1fc */
[----:B------:R-:W0:Y:S02]  /*27290*/  S2R R4, SR_LTMASK ;  /* 0x0000000000047919 */ /* 0x000e240000003900 */
[----:B0-----:R-:W-:-:S04]  /*272a0*/  LOP3.LUT R4, R4, UR4, RZ, 0xc0, !PT ;  /* 0x0000000404047c12 */ /* 0x001fc8000f8ec0ff */
[----:B------:R-:W0:Y:S01]  /*272b0*/  POPC R7, R4 ;  /* 0x0000000400077309 */ /* 0x000e220000000000 */
[----:B--2---:R-:W0:Y:S02]  /*272c0*/  SHFL.IDX PT, R0, R3, R0, 0x1f ;  /* 0x00001f0003007589 */ /* 0x004e2400000e0000 */
[----:B0-----:R-:W-:-:S07]  /*272d0*/  IADD3 R16, R0, UR38, R7 ;  /* 0x0000002600107c10 */ /* 0x001fce000fffe007 */
.L_x_1973:
[----:B------:R-:W-:Y:S05]  /*272e0*/  BSYNC B0 ;  /* 0x0000000000007941 */ /* 0x000fea0003800000 */
.L_x_1972:
[----:B------:R-:W-:-:S13]  /*272f0*/  LOP3.LUT P0, RZ, R22, 0x10, RZ, 0xc0, !PT ;  /* 0x0000001016ff7812 */ /* 0x000fda000780c0ff */
[----:B------:R-:W-:Y:S05]  /*27300*/  @!P0 BRA `(.L_x_1974) ;  /* 0x0000000000048947 */ /* 0x000fea0003800000 */
[----:B------:R-:W-:Y:S01]  /*27310*/  BPT.TRAP 0x1 ;  /* 0x000000040000795c */ /* 0x000fe20000300000 */
.L_x_1974:
[----:B------:R-:W2:Y:S01]  /*27320*/  LDL.LU R2, [R1] ;  /* 0x0000000001027983 */ /* 0x000ea20000300800 */
[----:B------:R-:W-:Y:S01]  /*27330*/  IMAD R0, R27, 0x8, R23 ;  /* 0x000000081b007824 */ /* 0x000fe200078e0217 */
[----:B------:R-:W-:Y:S01]  /*27340*/  SHF.L.U32 R3, R29, 0x1f, RZ ;  /* 0x0000001f1d037819 */ /* 0x000fe200000006ff */
[----:B------:R-:W-:Y:S03]  /*27350*/  BSSY B0, `(.L_x_1975) ;  /* 0x0000004000007945 */ /* 0x000fe60003800000 */
[----:B------:R-:W0:Y:S01]  /*27360*/  SYNCS.PHASECHK.TRANS64.TRYWAIT P0, [R0+URZ+0x2a860], R3 ;  /* 0x02a86003000075a7 */ /* 0x000e22000800017f */
[----:B--2---:R-:W-:Y:S01]  /*27370*/  IMAD R6, R26, -0x60, R2 ;  /* 0xffffffa01a067824 */ /* 0x004fe200078e0202 */
[----:B0-----:R-:W-:Y:S06]  /*27380*/  @!P0 BRA `(.L_x_1976) ;  /* 0x0000004c00fc8947 */ /* 0x001fec0003800000 */
.L_x_2135:
[----:B------:R-:W-:Y:S05]  /*27390*/  BSYNC B0 ;  /* 0x0000000000007941 */ /* 0x000fea0003800000 */
.L_x_1975:
        /* <DEDUP_REMOVED lines=57> */
.L_x_2149:
        /* <DEDUP_REMOVED lines=11> */
.L_x_1978:
        /* <DEDUP_REMOVED lines=10> */
.L_x_1979:
[----:B------:R-:W-:Y:S01]  /*27880*/  VIADD R27, R27, 0x1 ;  /* 0x000000011b1b7836 */ /* 0x000fe20000000000 */
[----:B------:R1:W-:Y:S04]  /*27890*/  SYNCS.ARRIVE.TRANS64.A1T0 RZ, [R0+URZ+0x2a850], RZ ;  /* 0x02a850ff00ff79a7 */ /* 0x0003e8000810003f */
[----:B------:R-:W-:-:S04]  /*278a0*/  ISETP.NE.AND P0, PT, R27, 0x2, PT ;  /* 0x000000021b00780c */ /* 0x000fc80003f05270 */
[----:B-1----:R-:W-:Y:S02]  /*278b0*/  SEL R0, RZ, 0x1, P0 ;  /* 0x00000001ff007807 */ /* 0x002fe40000000000 */
[----:B------:R-:W-:Y:S02]  /*278c0*/  SEL R27, R27, RZ, P0 ;  /* 0x000000ff1b1b7207 */ /* 0x000fe40000000000 */
[----:B------:R-:W-:-:S07]  /*278d0*/  LOP3.LUT R29, R29, R0, RZ, 0x3c, !PT ;  /* 0x000000001d1d7212 */ /* 0x000fce00078e3cff */
.L_x_1936:
[----:B------:R-:W-:Y:S05]  /*278e0*/  BSYNC B7 ;  /* 0x0000000000077941 */ /* 0x000fea0003800000 */
.L_x_1934:
[----:B------:R-:W-:-:S13]  /*278f0*/  LOP3.LUT P0, RZ, R22, 0x20, RZ, 0xc0, !PT ;  /* 0x0000002016ff7812 */ /* 0x000fda000780c0ff */
[----:B------:R-:W-:Y:S05]  /*27900*/  @!P0 BRA `(.L_x_1980) ;  /* 0x0000000000248947 */ /* 0x000fea0003800000 */
[----:B------:R-:W-:Y:S05]  /*27910*/  WARPSYNC.ALL ;  /* 0x0000000000007948 */ /* 0x000fea0003800000 */
[----:B------:R-:W2:Y:S08]  /*27920*/  S2UR UR5, SR_CgaCtaId ;  /* 0x00000000000579c3 */ /* 0x000eb00000008800 */
[----:B------:R-:W-:Y:S06]  /*27930*/  BAR.SYNC.DEFER_BLOCKING 0x5, 0x180 ;  /* 0x0146000000007b1d */ /* 0x000fec0000010000 */
[----:B------:R-:W-:-:S02]  /*27940*/  UMOV UR4, 0x400 ;  /* 0x0000040000047882 */ /* 0x000fc40000000000 */
[----:B--2---:R-:W-:-:S06]  /*27950*/  ULEA UR4, UR5, UR4, 0x18 ;  /* 0x0000000405047291 */ /* 0x004fcc000f8ec03f */
[----:B0-----:R-:W-:-:S05]  /*27960*/  IMAD.U32 R23, RZ, RZ, UR4 ;  /* 0x00000004ff177e24 */ /* 0x001fca000f8e00ff */
[----:B------:R2:W3:Y:S01]  /*27970*/  LDS.128 R16, [R23+0x2a8d0] ;  /* 0x02a8d00017107984 */ /* 0x0004e20000000c00 */
[----:B------:R-:W-:Y:S06]  /*27980*/  BAR.ARV 0x4, 0x180 ;  /* 0x0106000000007b1d */ /* 0x000fec0000002000 */
[----:B------:R-:W-:Y:S05]  /*27990*/  BRA `(.L_x_1981) ;  /* 0x0000000800cc7947 */ /* 0x000fea0003800000 */
.L_x_1980:
[----:B------:R-:W2:Y:S01]  /*279a0*/  S2R R8, SR_TID.X ;  /* 0x0000000000087919 */ /* 0x000ea20000002100 */
[----:B------:R-:W-:Y:S01]  /*279b0*/  UMOV UR4, 0xffffffff ;  /* 0xffffffff00047882 */ /* 0x000fe20000000000 */
[----:B--2---:R-:W-:-:S04]  /*279c0*/  LOP3.LUT R8, R8, 0x1f, RZ, 0xc0, !PT ;  /* 0x0000001f08087812 */ /* 0x004fc800078ec0ff */
        /* <DEDUP_REMOVED lines=32> */
[----:B------:R0:W2:Y:S02]  /*27bd0*/  SHFL.IDX PT, R14, R2, 0x1f, 0x1f ;  /* 0x03e01f00020e7f89 */ /* 0x0000a400000e0000 */
.L_x_2159:
[----:B------:R-:W-:Y:S02]  /*27be0*/  ULDC UR4, c[0x0][0xc38] ;  /* 0x00030e0000047ab9 */ /* 0x000fe40000000800 */
[----:B------:R-:W-:-:S04]  /*27bf0*/  IMAD.U32 R7, RZ, RZ, UR4 ;  /* 0x00000004ff077e24 */ /* 0x000fc8000f8e00ff */
[----:B--2---:R-:W-:-:S04]  /*27c00*/  IMAD R14, R14, R7, RZ ;  /* 0x000000070e0e7224 */ /* 0x004fc800078e02ff */
[----:B------:R-:W-:-:S05]  /*27c10*/  IMAD.IADD R9, R4, 0x1, R14 ;  /* 0x0000000104097824 */ /* 0x000fca00078e020e */
[----:B------:R-:W-:-:S13]  /*27c20*/  ISETP.GT.AND P6, PT, R9, R0, PT ;  /* 0x000000000900720c */ /* 0x000fda0003fc4270 */
[----:B------:R-:W-:Y:S05]  /*27c30*/  @P6 BRA `(.L_x_1983) ;  /* 0x00000000009c6947 */ /* 0x000fea0003800000 */
.L_x_1988:
[----:B0-----:R-:W0:Y:S01]  /*27c40*/  LDC R2, c[0x0][0xc3c] ;  /* 0x00030f00ff027b82 */ /* 0x001e220000000800 */
[----:B------:R-:W-:-:S05]  /*27c50*/  VIADD R19, R19, 0x1f ;  /* 0x0000001f13137836 */ /* 0x000fca0000000000 */
[----:B0-----:R-:W-:-:S13]  /*27c60*/  ISETP.GE.AND P6, PT, R19, R2, PT ;  /* 0x000000021300720c */ /* 0x001fda0003fc6270 */
[----:B------:R-:W-:Y:S05]  /*27c70*/  @P6 BRA `(.L_x_1984) ;  /* 0x0000000400d06947 */ /* 0x000fea0003800000 */
[----:B------:R-:W0:Y:S01]  /*27c80*/  S2R R3, SR_TID.X ;  /* 0x0000000000037919 */ /* 0x000e220000002100 */
        /* <DEDUP_REMOVED lines=9> */
.L_x_1986:
[----:B------:R-:W-:Y:S05]  /*27d20*/  BSYNC B0 ;  /* 0x0000000000007941 */ /* 0x000fea0003800000 */
.L_x_1985:
[----:B------:R-:W-:-:S03]  /*27d30*/  UMOV UR4, 0xffffffff ;  /* 0xffffffff00047882 */ /* 0x000fc60000000000 */
[----:B------:R-:W-:Y:S05]  /*27d40*/  BRA.DIV UR4, `(.L_x_1987) ;  /* 0x0000005204b07947 */ /* 0x000fea000b800000 */
[----:B-----5:R-:W2:Y:S02]  /*27d50*/  SHFL.UP PT, R14, R5, 0x1, RZ ;  /* 0x04200000050e7989 */ /* 0x020ea400000e00ff */
[----:B--2---:R-:W-:-:S05]  /*27d60*/  SEL R14, R14, RZ, P1 ;  /* 0x000000ff0e0e7207 */ /* 0x004fca0000800000 */
        /* <DEDUP_REMOVED lines=14> */
.L_x_2167:
[----:B------:R-:W-:Y:S02]  /*27e50*/  ULDC UR4, c[0x0][0xc38] ;  /* 0x00030e0000047ab9 */ /* 0x000fe40000000800 */
[----:B------:R-:W-:-:S04]  /*27e60*/  IMAD.U32 R7, RZ, RZ, UR4 ;  /* 0x00000004ff077e24 */ /* 0x000fc8000f8e00ff */
[----:B--2---:R-:W-:-:S04]  /*27e70*/  IMAD R14, R14, R7, RZ ;  /* 0x000000070e0e7224 */ /* 0x004fc800078e02ff */
[----:B------:R-:W-:-:S05]  /*27e80*/  IMAD.IADD R9, R14, 0x1, R9 ;  /* 0x000000010e097824 */ /* 0x000fca00078e0209 */
[----:B------:R-:W-:-:S13]  /*27e90*/  ISETP.GT.AND P6, PT, R9, R0, PT ;  /* 0x000000000900720c */ /* 0x000fda0003fc4270 */
[----:B------:R-:W-:Y:S05]  /*27ea0*/  @!P6 BRA `(.L_x_1988) ;  /* 0xfffffffc0064e947 */ /* 0x000fea000383ffff */
.L_x_1983:
        /* <DEDUP_REMOVED lines=8> */
.L_x_2171:
[----:B------:R-:W-:Y:S01]  /*27f30*/  ISETP.NE.AND P0, PT, R3, RZ, PT ;  /* 0x000000ff0300720c */ /* 0x000fe20003f05270 */
[----:B------:R-:W-:-:S12]  /*27f40*/  IMAD.MOV.U32 R14, RZ, RZ, RZ ;  /* 0x000000ffff0e7224 */ /* 0x000fd800078e00ff */
[----:B------:R-:W-:Y:S05]  /*27f50*/  @!P0 BRA `(.L_x_1990) ;  /* 0x0000000000108947 */ /* 0x000fea0003800000 */
[----:B------:R-:W-:Y:S01]  /*27f60*/  UMOV UR4, 0xffffffff ;  /* 0xffffffff00047882 */ /* 0x000fe20000000000 */
[----:B------:R-:W-:Y:S02]  /*27f70*/  VIADD R12, R4, 0xffffffff ;  /* 0xffffffff040c7836 */ /* 0x000fe40000000000 */
[----:B------:R-:W-:Y:S05]  /*27f80*/  BRA.DIV UR4, `(.L_x_1991) ;  /* 0x0000005604247947 */ /* 0x000fea000b800000 */
[----:B------:R4:W0:Y:S02]  /*27f90*/  SHFL.IDX PT, R14, R2, R12, 0x1f ;  /* 0x00001f0c020e7589 */ /* 0x00082400000e0000 */
.L_x_1990:
[----:B0---4-:R-:W0:Y:S01]  /*27fa0*/  LDC.64 R2, c[0x0][0xc90] ;  /* 0x00032400ff027b82 */ /* 0x011e220000000a00 */
[----:B------:R-:W-:-:S04]  /*27fb0*/  IMAD.IADD R19, R4, 0x1, R19 ;  /* 0x0000000104137824 */ /* 0x000fc800078e0213 */
[----:B0-----:R-:W-:-:S05]  /*27fc0*/  IMAD.WIDE R2, R19, 0x4, R2 ;  /* 0x0000000413027825 */ /* 0x001fca00078e0202 */
[----:B------:R0:W2:Y:S01]  /*27fd0*/  LDG.E R6, desc[UR60][R2.64] ;  /* 0x0000003c02067981 */ /* 0x0000a2000c1e1900 */
[----:B------:R-:W-:Y:S02]  /*27fe0*/  IMAD R16, R14, R7, R16 ;  /* 0x000000070e107224 */ /* 0x000fe400078e0210 */
[----:B0-----:R-:W-:Y:S02]  /*27ff0*/  IMAD.MOV.U32 R2, RZ, RZ, RZ ;  /* 0x000000ffff027224 */ /* 0x001fe400078e00ff */
        /* <DEDUP_REMOVED lines=60> */
.L_x_1984:
[----:B------:R-:W-:Y:S01]  /*283c0*/  UMOV UR4, URZ ;  /* 0x0000003f00047c82 */ /* 0x000fe20008000000 */
[----:B------:R-:W-:Y:S01]  /*283d0*/  UMOV UR5, URZ ;  /* 0x0000003f00057c82 */ /* 0x000fe20008000000 */
[----:B------:R-:W-:Y:S01]  /*283e0*/  ULDC UR6, c[0x0][0xc3c] ;  /* 0x00030f0000067ab9 */ /* 0x000fe20000000800 */
[----:B------:R-:W-:Y:S02]  /*283f0*/  IMAD.MOV.U32 R16, RZ, RZ, R0 ;  /* 0x000000ffff107224 */ /* 0x000fe400078e0000 */
[----:B------:R-:W-:Y:S02]  /*28400*/  IMAD.U32 R17, RZ, RZ, UR4 ;  /* 0x00000004ff117e24 */ /* 0x000fe4000f8e00ff */
[----:B------:R-:W-:Y:S02]  /*28410*/  IMAD.U32 R18, RZ, RZ, UR5 ;  /* 0x00000005ff127e24 */ /* 0x000fe4000f8e00ff */
[----:B------:R-:W-:-:S07]  /*28420*/  IMAD.U32 R19, RZ, RZ, UR6 ;  /* 0x00000006ff137e24 */ /* 0x000fce000f8e00ff */
.L_x_1992:
[----:B------:R-:W0:Y:S01]  /*28430*/  S2R R0, SR_TID.X ;  /* 0x0000000000007919 */ /* 0x000e220000002100 */
[----:B------:R-:W-:Y:S05]  /*28440*/  WARPSYNC.ALL ;  /* 0x0000000000007948 */ /* 0x000fea0003800000 */
[----:B------:R-:W-:Y:S01]  /*28450*/  BAR.SYNC.DEFER_BLOCKING 0x4, 0x180 ;  /* 0x0106000000007b1d */ /* 0x000fe20000010000 */
[----:B0-----:R-:W-:-:S04]  /*28460*/  LOP3.LUT R0, R0, 0x1f, RZ, 0xc0, !PT ;  /* 0x0000001f00007812 */ /* 0x001fc800078ec0ff */
[----:B------:R-:W-:-:S13]  /*28470*/  ISETP.NE.AND P0, PT, R0, RZ, PT ;  /* 0x000000ff0000720c */ /* 0x000fda0003f05270 */
[----:B------:R-:W0:Y:S01]  /*28480*/  @!P0 S2R R3, SR_CgaCtaId ;  /* 0x0000000000038919 */ /* 0x000e220000008800 */
[----:B------:R-:W-:-:S04]  /*28490*/  @!P0 MOV R0, 0x400 ;  /* 0x0000040000008802 */ /* 0x000fc80000000f00 */
[----:B0-----:R-:W-:-:S05]  /*284a0*/  @!P0 LEA R23, R3, R0, 0x18 ;  /* 0x0000000003178211 */ /* 0x001fca00078ec0ff */
[----:B------:R0:W-:Y:S01]  /*284b0*/  @!P0 STS.128 [R23+0x2a8d0], R16 ;  /* 0x02a8d01017008388 */ /* 0x0001e20000000c00 */
[----:B------:R-:W-:Y:S06]  /*284c0*/  BAR.ARV 0x5, 0x180 ;  /* 0x0146000000007b1d */ /* 0x000fec0000002000 */
.L_x_1981:
[----:B------:R-:W-:Y:S02]  /*284d0*/  ULDC UR4, c[0x0][0xc3c] ;  /* 0x00030f0000047ab9 */ /* 0x000fe40000000800 */
[----:B---3--:R-:W-:-:S13]  /*284e0*/  ISETP.GE.AND P0, PT, R19, UR4, PT ;  /* 0x0000000413007c0c */ /* 0x008fda000bf06270 */
[----:B------:R-:W-:Y:S05]  /*284f0*/  @!P0 BRA `(.L_x_1993) ;  /* 0xffffff9c00008947 */ /* 0x000fea000383ffff */
[----:B------:R-:W-:Y:S05]  /*28500*/  BSYNC B8 ;  /* 0x0000000000087941 */ /* 0x000fea0003800000 */
.L_x_1876:
[----:B------:R-:W3:Y:S01]  /*28510*/  LDL.LU R0, [R1+0x28] ;  /* 0x0000280001007983 */ /* 0x000ee20000300800 */
[----:B------:R-:W-:Y:S01]  /*28520*/  BSSY B0, `(.L_x_1994) ;  /* 0x000000b000007945 */ /* 0x000fe20003800000 */
[----:B------:R-:W4:Y:S01]  /*28530*/  S2R R5, SR_CgaCtaId ;  /* 0x0000000000057919 */ /* 0x000f220000008800 */
[----:B---3--:R-:W-:-:S05]  /*28540*/  VIADD R0, R0, 0x1 ;  /* 0x0000000100007836 */ /* 0x008fca0000000000 */
        /* <DEDUP_REMOVED lines=8> */
.L_x_2174:
[----:B------:R-:W-:Y:S05]  /*285d0*/  BSYNC B0 ;  /* 0x0000000000007941 */ /* 0x000fea0003800000 */
.L_x_1994:
[----:B------:R-:W-:-:S03]  /*285e0*/  UMOV UR4, 0xffffffff ;  /* 0xffffffff00047882 */ /* 0x000fc60000000000 */
[----:B------:R-:W-:Y:S05]  /*285f0*/  BRA.DIV UR4, `(.L_x_1996) ;  /* 0x0000004e04c07947 */ /* 0x000fea000b800000 */
[----:B0-----:R-:W0:Y:S02]  /*28600*/  S2R R0, SR_TID.X ;  /* 0x0000000000007919 */ /* 0x001e240000002100 */
[----:B0-----:R-:W-:-:S04]  /*28610*/  SHF.R.U32.HI R0, RZ, 0x5, R0 ;  /* 0x00000005ff007819 */ /* 0x001fc80000011600 */
[----:B------:R-:W-:-:S05]  /*28620*/  LOP3.LUT R0, R0, 0x3, RZ, 0xc0, !PT ;  /* 0x0000000300007812 */ /* 0x000fca00078ec0ff */
[----:B------:R0:W3:Y:S02]  /*28630*/  SHFL.IDX PT, R14, R0, RZ, 0x1f ;  /* 0x00001fff000e7589 */ /* 0x0000e400000e0000 */
.L_x_2177:
[----:B---3--:R-:W-:-:S13]  /*28640*/  ISETP.NE.AND P0, PT, R14, RZ, PT ;  /* 0x000000ff0e00720c */ /* 0x008fda0003f05270 */
[----:B------:R-:W-:Y:S05]  /*28650*/  @P0 BRA `(.L_x_1566) ;  /* 0x0000000000900947 */ /* 0x000fea0003800000 */
[----:B------:R-:W-:-:S03]  /*28660*/  UMOV UR4, 0xffffffff ;  /* 0xffffffff00047882 */ /* 0x000fc60000000000 */
[----:B------:R-:W-:Y:S05]  /*28670*/  BRA.DIV UR4, `(.L_x_1997) ;  /* 0x0000004e04d47947 */ /* 0x000fea000b800000 */
[----:B------:R-:W-:-:S13]  /*28680*/  ELECT P6, URZ, PT ;  /* 0x00000000003f782f */ /* 0x000fda00038c0000 */
.L_x_2180:
        /* <DEDUP_REMOVED lines=8> */
.L_x_1998:
[----:B------:R-:W-:Y:S01]  /*28710*/  IMAD R3, R27, 0x8, R5 ;  /* 0x000000081b037824 */ /* 0x000fe200078e0205 */
[----:B------:R-:W-:Y:S01]  /*28720*/  SHF.L.U32 R2, R29, 0x1f, RZ ;  /* 0x0000001f1d027819 */ /* 0x000fe200000006ff */
[----:B------:R-:W-:-:S03]  /*28730*/  VIADD R27, R27, 0x1 ;  /* 0x000000011b1b7836 */ /* 0x000fc60000000000 */
[----:B------:R-:W0:Y:S02]  /*28740*/  SYNCS.PHASECHK.TRANS64.TRYWAIT P1, [R3+URZ+0x2a840], R2 ;  /* 0x02a84002030075a7 */ /* 0x000e24000802017f */
[----:B------:R-:W-:-:S04]  /*28750*/  ISETP.NE.AND P2, PT, R27, 0x2, PT ;  /* 0x000000021b00780c */ /* 0x000fc80003f45270 */
[----:B------:R-:W-:Y:S01]  /*28760*/  SEL R0, RZ, 0x1, P2 ;  /* 0x00000001ff007807 */ /* 0x000fe20001000000 */
[----:B0-----:R-:W-:Y:S08]  /*28770*/  @!P1 BRA `(.L_x_1999) ;  /* 0x0000004c00b49947 */ /* 0x001ff00003800000 */
.L_x_2181:
[----:B------:R-:W-:Y:S02]  /*28780*/  SEL R27, R27, RZ, P2 ;  /* 0x000000ff1b1b7207 */ /* 0x000fe40001000000 */
[----:B------:R-:W-:Y:S01]  /*28790*/  LOP3.LUT R0, R29, R0, RZ, 0x3c, !PT ;  /* 0x000000001d007212 */ /* 0x000fe200078e3cff */
[----:B------:R-:W-:Y:S06]  /*287a0*/  @!P0 BRA `(.L_x_2000) ;  /* 0x0000000000048947 */ /* 0x000fec0003800000 */
[----:B------:R-:W-:Y:S01]  /*287b0*/  BPT.TRAP 0x1 ;  /* 0x000000040000795c */ /* 0x000fe20000300000 */
.L_x_2000:
[----:B------:R-:W-:Y:S01]  /*287c0*/  IMAD R27, R27, 0x8, R5 ;  /* 0x000000081b1b7824 */ /* 0x000fe200078e0205 */
[----:B------:R-:W-:-:S04]  /*287d0*/  SHF.L.U32 R0, R0, 0x1f, RZ ;  /* 0x0000001f00007819 */ /* 0x000fc800000006ff */
[----:B------:R-:W3:Y:S02]  /*287e0*/  SYNCS.PHASECHK.TRANS64.TRYWAIT P1, [R27+URZ+0x2a840], R0 ;  /* 0x02a840001b0075a7 */ /* 0x000ee4000802017f */
[----:B---3--:R-:W-:Y:S05]  /*287f0*/  @!P1 BRA `(.L_x_2001) ;  /* 0x0000004c00a89947 */ /* 0x008fea0003800000 */
.L_x_2182:
[----:B------:R-:W-:Y:S05]  /*28800*/  @!P0 BRA `(.L_x_2002) ;  /* 0x0000000000048947 */ /* 0x000fea0003800000 */
[----:B------:R-:W-:Y:S01]  /*28810*/  BPT.TRAP 0x1 ;  /* 0x000000040000795c */ /* 0x000fe20000300000 */
.L_x_2002:
[----:B------:R-:W4:Y:S02]  /*28820*/  SYNCS.PHASECHK.TRANS64.TRYWAIT P1, [R3+URZ+0x2a860], R2 ;  /* 0x02a86002030075a7 */ /* 0x000f24000802017f */
[----:B----4-:R-:W-:Y:S05]  /*28830*/  @!P1 BRA `(.L_x_2003) ;  /* 0x0000004c00ac9947 */ /* 0x010fea0003800000 */
.L_x_2183:
[----:B------:R-:W-:Y:S05]  /*28840*/  @!P0 BRA `(.L_x_2004) ;  /* 0x0000000000048947 */ /* 0x000fea0003800000 */
[----:B------:R-:W-:Y:S01]  /*28850*/  BPT.TRAP 0x1 ;  /* 0x000000040000795c */ /* 0x000fe20000300000 */
.L_x_2004:
[----:B------:R0:W0:Y:S02]  /*28860*/  SYNCS.PHASECHK.TRANS64.TRYWAIT P0, [R27+URZ+0x2a860], R0 ;  /* 0x02a860001b0075a7 */ /* 0x000024000800017f */
[----:B0-----:R-:W-:Y:S05]  /*28870*/  @!P0 NANOSLEEP.SYNCS 0x989680 ;  /* 0x009896800000895d */ /* 0x001fea0003900000 */
[----:B------:R-:W0:Y:S02]  /*28880*/  @!P0 SYNCS.PHASECHK.TRANS64 P0, [R27+URZ+0x2a860], R0 ;  /* 0x02a860001b0085a7 */ /* 0x000e24000800007f */
[----:B0-----:R-:W-:Y:S05]  /*28890*/  @!P0 BRA `(.L_x_2004) ;  /* 0xfffffffc00f08947 */ /* 0x001fea000383ffff */
.L_x_1566:
[----:B------:R-:W-:Y:S05]  /*288a0*/  BSYNC B9 ;  /* 0x0000000000097941 */ /* 0x000fea0003800000 */
.L_x_1563:
[----:B------:R-:W-:Y:S05]  /*288b0*/  EXIT ;  /* 0x000000000000794d */ /* 0x000fea0003800000 */
.L_x_1592:
[----:B0-----:R0:W1:Y:S02]  /*288c0*/  SYNCS.PHASECHK.TRANS64.TRYWAIT P6, [R86+URZ+0x2a890], R87 ;  /* 0x02a89057560075a7 */ /* 0x00106400080c017f */
[----:B-1----:R-:W-:Y:S05]  /*288d0*/  @!P6 NANOSLEEP.SYNCS 0x989680 ;  /* 0x009896800000e95d */ /* 0x002fea0003900000 */
[----:B------:R-:W1:Y:S02]  /*288e0*/  @!P6 SYNCS.PHASECHK.TRANS64 P6, [R86+URZ+0x2a890], R87 ;  /* 0x02a890575600e5a7 */ /* 0x000e6400080c007f */
[----:B-1----:R-:W-:Y:S05]  /*288f0*/  @!P6 BRA `(.L_x_1592) ;  /* 0xfffffffc00f0e947 */ /* 0x002fea000383ffff */
[----:B------:R-:W-:Y:S05]  /*28900*/  BRA `(.L_x_2005) ;  /* 0xfffffdb000447947 */ /* 0x000fea000383ffff */
.L_x_1593:
        /* <DEDUP_REMOVED lines=8> */
.L_x_2007:
[----:B------:R-:W-:Y:S05]  /*28990*/  BSYNC B1 ;  /* 0x0000000000017941 */ /* 0x000fea0003800000 */
.L_x_2006:
        /* <DEDUP_REMOVED lines=8> */
.L_x_2008:
[----:B------:R-:W-:Y:S01]  /*28a20*/  IMAD.MOV.U32 R11, RZ, RZ, R14 ;  /* 0x000000ffff0b7224 */ /* 0x000fe200078e000e */
[----:B------:R-:W-:Y:S06]  /*28a30*/  BRA `(.L_x_2009) ;  /* 0xfffffdb0000c7947 */ /* 0x000fec000383ffff */
.L_x_1618:
[----:B------:R-:W-:Y:S01]  /*28a40*/  BSSY B1, `(.L_x_2010) ;  /* 0x0000008000017945 */ /* 0x000fe20003800000 */
[----:B0---4-:R-:W-:Y:S02]  /*28a50*/  IMAD.MOV.U32 R13, RZ, RZ, R115 ;  /* 0x000000ffff0d7224 */ /* 0x011fe400078e0073 */
[----:B------:R-:W-:Y:S02]  /*28a60*/  IMAD.MOV.U32 R12, RZ, RZ, 0x1 ;  /* 0x00000001ff0c7424 */ /* 0x000fe400078e00ff */
[----:B---3--:R-:W-:Y:S02]  /*28a70*/  IMAD.MOV.U32 R11, RZ, RZ, 0x1c1f ;  /* 0x00001c1fff0b7424 */ /* 0x008fe400078e00ff */
[----:B------:R-:W-:-:S07]  /*28a80*/  IMAD.MOV.U32 R15, RZ, RZ, -0x1 ;  /* 0xffffffffff0f7424 */ /* 0x000fce00078e00ff */
[----:B-12---:R-:W-:Y:S05]  /*28a90*/  WARPSYNC.COLLECTIVE R15, `(.L_x_2011) ;  /* 0x000000000f087348 */ /* 0x006fea0003c00000 */
[----:B------:R0:W3:Y:S02]  /*28aa0*/  SHFL.IDX P6, R14, R13, R12, R11 ;  /* 0x0000000c0d0e7389 */ /* 0x0000e400000c000b */
[----:B0123--:R-:W-:Y:S01]  /*28ab0*/  ENDCOLLECTIVE ;  /* 0x000000000000791b */ /* 0x00ffe20003800000 */
.L_x_2011:
[----:B------:R-:W-:Y:S05]  /*28ac0*/  BSYNC B1 ;  /* 0x0000000000017941 */ /* 0x000fea0003800000 */
.L_x_2010:
        /* <DEDUP_REMOVED lines=8> */
.L_x_2012:
[----:B------:R-:W-:Y:S01]  /*28b50*/  IMAD.MOV.U32 R116, RZ, RZ, R14 ;  /* 0x000000ffff747224 */ /* 0x000fe200078e000e */
[----:B------:R-:W-:Y:S06]  /*28b60*/  BRA `(.L_x_2013) ;  /* 0xfffffdc400607947 */ /* 0x000fec000383ffff */
.L_x_1648:
[----:B-1----:R1:W2:Y:S02]  /*28b70*/  SYNCS.PHASECHK.TRANS64.TRYWAIT P6, [R86+URZ+0x2a890], R87 ;  /* 0x02a89057560075a7 */ /* 0x0022a400080c017f */
[----:B--2---:R-:W-:Y:S05]  /*28b80*/  @!P6 NANOSLEEP.SYNCS 0x989680 ;  /* 0x009896800000e95d */ /* 0x004fea0003900000 */
[----:B------:R-:W2:Y:S02]  /*28b90*/  @!P6 SYNCS.PHASECHK.TRANS64 P6, [R86+URZ+0x2a890], R87 ;  /* 0x02a890575600e5a7 */ /* 0x000ea400080c007f */
[----:B--2---:R-:W-:Y:S05]  /*28ba0*/  @!P6 BRA `(.L_x_1648) ;  /* 0xfffffffc00f0e947 */ /* 0x004fea000383ffff */
[----:B------:R-:W-:Y:S05]  /*28bb0*/  BRA `(.L_x_2014) ;  /* 0xfffffde400a87947 */ /* 0x000fea000383ffff */
.L_x_1649:
        /* <DEDUP_REMOVED lines=8> */
.L_x_2016:
[----:B------:R-:W-:Y:S05]  /*28c40*/  BSYNC B1 ;  /* 0x0000000000017941 */ /* 0x000fea0003800000 */
.L_x_2015:
        /* <DEDUP_REMOVED lines=8> */
.L_x_2017:
[----:B------:R-:W-:Y:S01]  /*28cd0*/  IMAD.MOV.U32 R11, RZ, RZ, R14 ;  /* 0x000000ffff0b7224 */ /* 0x000fe200078e000e */
[----:B------:R-:W-:Y:S06]  /*28ce0*/  BRA `(.L_x_2018) ;  /* 0xfffffde400747947 */ /* 0x000fec000383ffff */
.L_x_1662:
[----:B------:R-:W-:Y:S01]  /*28cf0*/  BSSY B1, `(.L_x_2019) ;  /* 0x0000008000017945 */ /* 0x000fe20003800000 */
[----:B--234-:R-:W-:Y:S02]  /*28d00*/  IMAD.MOV.U32 R13, RZ, RZ, R115 ;  /* 0x000000ffff0d7224 */ /* 0x01cfe400078e0073 */
[----:B------:R-:W-:Y:S02]  /*28d10*/  IMAD.MOV.U32 R12, RZ, RZ, 0x1 ;  /* 0x00000001ff0c7424 */ /* 0x000fe400078e00ff */
[----:B------:R-:W-:Y:S02]  /*28d20*/  IMAD.MOV.U32 R11, RZ, RZ, 0x1c1f ;  /* 0x00001c1fff0b7424 */ /* 0x000fe400078e00ff */
[----:B------:R-:W-:-:S07]  /*28d30*/  IMAD.MOV.U32 R15, RZ, RZ, -0x1 ;  /* 0xffffffffff0f7424 */ /* 0x000fce00078e00ff */
[----:B01----:R-:W-:Y:S05]  /*28d40*/  WARPSYNC.COLLECTIVE R15, `(.L_x_2020) ;  /* 0x000000000f087348 */ /* 0x003fea0003c00000 */
[----:B------:R2:W3:Y:S02]  /*28d50*/  SHFL.IDX P6, R14, R13, R12, R11 ;  /* 0x0000000c0d0e7389 */ /* 0x0004e400000c000b */
[----:B0123--:R-:W-:Y:S01]  /*28d60*/  ENDCOLLECTIVE ;  /* 0x000000000000791b */ /* 0x00ffe20003800000 */
.L_x_2020:
[----:B------:R-:W-:Y:S05]  /*28d70*/  BSYNC B1 ;  /* 0x0000000000017941 */ /* 0x000fea0003800000 */
.L_x_2019:
        /* <DEDUP_REMOVED lines=8> */
.L_x_2021:
[----:B------:R-:W-:Y:S01]  /*28e00*/  IMAD.MOV.U32 R116, RZ, RZ, R14 ;  /* 0x000000ffff747224 */ /* 0x000fe200078e000e */
[----:B------:R-:W-:Y:S06]  /*28e10*/  BRA `(.L_x_2022) ;  /* 0xfffffdfc00207947 */ /* 0x000fec000383ffff */
.L_x_1675:
[----:B0-----:R0:W1:Y:S02]  /*28e20*/  SYNCS.PHASECHK.TRANS64.TRYWAIT P4, [R86+URZ+0x2a890], R87 ;  /* 0x02a89057560075a7 */ /* 0x001064000808017f */
[----:B-1----:R-:W-:Y:S05]  /*28e30*/  @!P4 NANOSLEEP.SYNCS 0x989680 ;  /* 0x009896800000c95d */ /* 0x002fea0003900000 */
[----:B------:R-:W1:Y:S02]  /*28e40*/  @!P4 SYNCS.PHASECHK.TRANS64 P4, [R86+URZ+0x2a890], R87 ;  /* 0x02a890575600c5a7 */ /* 0x000e64000808007f */
[----:B-1----:R-:W-:Y:S05]  /*28e50*/  @!P4 BRA `(.L_x_1675) ;  /* 0xfffffffc00f0c947 */ /* 0x002fea000383ffff */
[----:B------:R-:W-:Y:S05]  /*28e60*/  BRA `(.L_x_2023) ;  /* 0xfffffe1400147947 */ /* 0x000fea000383ffff */
.L_x_1676:
        /* <DEDUP_REMOVED lines=8> */
.L_x_2025:
[----:B------:R-:W-:Y:S05]  /*28ef0*/  BSYNC B1 ;  /* 0x0000000000017941 */ /* 0x000fea0003800000 */
.L_x_2024:
        /* <DEDUP_REMOVED lines=8> */
.L_x_2026:
[----:B------:R-:W-:Y:S01]  /*28f80*/  IMAD.MOV.U32 R37, RZ, RZ, R14 ;  /* 0x000000ffff257224 */ /* 0x000fe200078e000e */
[----:B------:R-:W-:Y:S06]  /*28f90*/  BRA `(.L_x_2027) ;  /* 0xfffffe1400387947 */ /* 0x000fec000383ffff */
.L_x_1679:
[----:B------:R-:W-:Y:S01]  /*28fa0*/  BSSY B1, `(.L_x_2028) ;  /* 0x0000008000017945 */ /* 0x000fe20003800000 */
[----:B----4-:R-:W-:Y:S02]  /*28fb0*/  IMAD.MOV.U32 R13, RZ, RZ, R39 ;  /* 0x000000ffff0d7224 */ /* 0x010fe400078e0027 */
[----:B------:R-:W-:Y:S02]  /*28fc0*/  IMAD.MOV.U32 R12, RZ, RZ, 0x1 ;  /* 0x00000001ff0c7424 */ /* 0x000fe400078e00ff */
[----:B------:R-:W-:Y:S02]  /*28fd0*/  IMAD.MOV.U32 R11, RZ, RZ, 0x1c1f ;  /* 0x00001c1fff0b7424 */ /* 0x000fe400078e00ff */
[----:B------:R-:W-:-:S07]  /*28fe0*/  IMAD.MOV.U32 R15, RZ, RZ, -0x1 ;  /* 0xffffffffff0f7424 */ /* 0x000fce00078e00ff */
[----:B0123--:R-:W-:Y:S05]  /*28ff0*/  WARPSYNC.COLLECTIVE R15, `(.L_x_2029) ;  /* 0x000000000f087348 */ /* 0x00ffea0003c00000 */
[----:B------:R4:W0:Y:S02]  /*29000*/  SHFL.IDX P6, R14, R13, R12, R11 ;  /* 0x0000000c0d0e7389 */ /* 0x00082400000c000b */
[----:B01234-:R-:W-:Y:S01]  /*29010*/  ENDCOLLECTIVE ;  /* 0x000000000000791b */ /* 0x01ffe20003800000 */
.L_x_2029:
[----:B------:R-:W-:Y:S05]  /*29020*/  BSYNC B1 ;  /* 0x0000000000017941 */ /* 0x000fea0003800000 */
.L_x_2028:
        /* <DEDUP_REMOVED lines=8> */
.L_x_2030:
[----:B------:R-:W-:Y:S01]  /*290b0*/  IMAD.MOV.U32 R37, RZ, RZ, R14 ;  /* 0x000000ffff257224 */ /* 0x000fe200078e000e */
[----:B------:R-:W-:Y:S06]  /*290c0*/  BRA `(.L_x_2031) ;  /* 0xfffffe1400947947 */ /* 0x000fec000383ffff */
.L_x_1683:
[----:B---3--:R3:W0:Y:S02]  /*290d0*/  SYNCS.PHASECHK.TRANS64.TRYWAIT P0, [R86+URZ+0x2a8b0], R87 ;  /* 0x02a8b057560075a7 */ /* 0x008624000800017f */
[----:B0-----:R-:W-:Y:S05]  /*290e0*/  @!P0 NANOSLEEP.SYNCS 0x989680 ;  /* 0x009896800000895d */ /* 0x001fea0003900000 */
[----:B------:R-:W0:Y:S02]  /*290f0*/  @!P0 SYNCS.PHASECHK.TRANS64 P0, [R86+URZ+0x2a8b0], R87 ;  /* 0x02a8b057560085a7 */ /* 0x000e24000800007f */
[----:B0-----:R-:W-:Y:S05]  /*29100*/  @!P0 BRA `(.L_x_1683) ;  /* 0xfffffffc00f08947 */ /* 0x001fea000383ffff */
[----:B------:R-:W-:Y:S05]  /*29110*/  BRA `(.L_x_2032) ;  /* 0xfffffe18006c7947 */ /* 0x000fea000383ffff */
.L_x_1709:
        /* <DEDUP_REMOVED lines=8> */
.L_x_2034:
[----:B------:R-:W-:Y:S05]  /*291a0*/  BSYNC B1 ;  /* 0x0000000000017941 */ /* 0x000fea0003800000 */
.L_x_2033:
        /* <DEDUP_REMOVED lines=8> */
.L_x_2035:
[----:B------:R-:W-:Y:S02]  /*29230*/  IMAD.MOV.U32 R13, RZ, RZ, R8 ;  /* 0x000000ffff0d7224 */ /* 0x000fe400078e0008 */
[----:B------:R-:W-:-:S07]  /*29240*/  IMAD.MOV.U32 R0, RZ, RZ, R14 ;  /* 0x000000ffff007224 */ /* 0x000fce00078e000e */
[----:B------:R-:W-:Y:S05]  /*29250*/  WARPSYNC.COLLECTIVE R15, `(.L_x_2036) ;  /* 0x000000000f087348 */ /* 0x000fea0003c00000 */
[----:B------:R0:W1:Y:S02]  /*29260*/  SHFL.IDX P6, R14, R13, R12, R11 ;  /* 0x0000000c0d0e7389 */ /* 0x00006400000c000b */
[----:B01----:R-:W-:Y:S01]  /*29270*/  ENDCOLLECTIVE ;  /* 0x000000000000791b */ /* 0x003fe20003800000 */
.L_x_2036:
[----:B------:R-:W-:Y:S02]  /*29280*/  IMAD.MOV.U32 R13, RZ, RZ, R4 ;  /* 0x000000ffff0d7224 */ /* 0x000fe400078e0004 */
[----:B------:R-:W-:-:S07]  /*29290*/  IMAD.MOV.U32 R5, RZ, RZ, R14 ;  /* 0x000000ffff057224 */ /* 0x000fce00078e000e */
[----:B------:R-:W-:Y:S05]  /*292a0*/  WARPSYNC.COLLECTIVE R15, `(.L_x_2037) ;  /* 0x000000000f087348 */ /* 0x000fea0003c00000 */
[----:B------:R0:W1:Y:S02]  /*292b0*/  SHFL.IDX P6, R14, R13, R12, R11 ;  /* 0x0000000c0d0e7389 */ /* 0x00006400000c000b */
[----:B01----:R-:W-:Y:S01]  /*292c0*/  ENDCOLLECTIVE ;  /* 0x000000000000791b */ /* 0x003fe20003800000 */
.L_x_2037:
[----:B------:R-:W-:Y:S05]  /*292d0*/  BRA `(.L_x_2038) ;  /* 0xfffffe2c00007947 */ /* 0x000fea000383ffff */
.L_x_1712:
[----:B------:R-:W-:Y:S01]  /*292e0*/  BSSY B1, `(.L_x_2039) ;  /* 0x0000008000017945 */ /* 0x000fe20003800000 */
[----:B------:R-:W-:Y:S02]  /*292f0*/  IMAD.MOV.U32 R13, RZ, RZ, R7 ;  /* 0x000000ffff0d7224 */ /* 0x000fe400078e0007 */
[----:B------:R-:W-:Y:S02]  /*29300*/  IMAD.MOV.U32 R12, RZ, RZ, 0x1 ;  /* 0x00000001ff0c7424 */ /* 0x000fe400078e00ff */
[----:B------:R-:W-:Y:S02]  /*29310*/  IMAD.MOV.U32 R11, RZ, RZ, 0x1c1f ;  /* 0x00001c1fff0b7424 */ /* 0x000fe400078e00ff */
[----:B------:R-:W-:-:S07]  /*29320*/  IMAD.MOV.U32 R15, RZ, RZ, -0x1 ;  /* 0xffffffffff0f7424 */ /* 0x000fce00078e00ff */
[----:B0---4-:R-:W-:Y:S05]  /*29330*/  WARPSYNC.COLLECTIVE R15, `(.L_x_2040) ;  /* 0x000000000f087348 */ /* 0x011fea0003c00000 */
[----:B----4-:R1:W2:Y:S02]  /*29340*/  SHFL.IDX P6, R14, R13, R12, R11 ;  /* 0x0000000c0d0e7389 */ /* 0x0102a400000c000b */
[----:B012---:R-:W-:Y:S01]  /*29350*/  ENDCOLLECTIVE ;  /* 0x000000000000791b */ /* 0x007fe20003800000 */
.L_x_2040:
[----:B------:R-:W-:Y:S05]  /*29360*/  BSYNC B1 ;  /* 0x0000000000017941 */ /* 0x000fea0003800000 */
.L_x_2039:
        /* <DEDUP_REMOVED lines=8> */
.L_x_2041:
[----:B------:R-:W-:Y:S02]  /*293f0*/  IMAD.MOV.U32 R13, RZ, RZ, R8 ;  /* 0x000000ffff0d7224 */ /* 0x000fe400078e0008 */
[----:B------:R-:W-:-:S07]  /*29400*/  IMAD.MOV.U32 R0, RZ, RZ, R14 ;  /* 0x000000ffff007224 */ /* 0x000fce00078e000e */
[----:B------:R-:W-:Y:S05]  /*29410*/  WARPSYNC.COLLECTIVE R15, `(.L_x_2042) ;  /* 0x000000000f087348 */ /* 0x000fea0003c00000 */
[----:B------:R0:W1:Y:S02]  /*29420*/  SHFL.IDX P6, R14, R13, R12, R11 ;  /* 0x0000000c0d0e7389 */ /* 0x00006400000c000b */
[----:B01----:R-:W-:Y:S01]  /*29430*/  ENDCOLLECTIVE ;  /* 0x000000000000791b */ /* 0x003fe20003800000 */
.L_x_2042:
[----:B------:R-:W-:Y:S02]  /*29440*/  IMAD.MOV.U32 R13, RZ, RZ, R4 ;  /* 0x000000ffff0d7224 */ /* 0x000fe400078e0004 */
[----:B------:R-:W-:-:S07]  /*29450*/  IMAD.MOV.U32 R5, RZ, RZ, R14 ;  /* 0x000000ffff057224 */ /* 0x000fce00078e000e */
[----:B------:R-:W-:Y:S05]  /*29460*/  WARPSYNC.COLLECTIVE R15, `(.L_x_2043) ;  /* 0x000000000f087348 */ /* 0x000fea0003c00000 */
[----:B------:R0:W1:Y:S02]  /*29470*/  SHFL.IDX P6, R14, R13, R12, R11 ;  /* 0x0000000c0d0e7389 */ /* 0x00006400000c000b */
[----:B01----:R-:W-:Y:S01]  /*29480*/  ENDCOLLECTIVE ;  /* 0x000000000000791b */ /* 0x003fe20003800000 */
.L_x_2043:
[----:B------:R-:W-:Y:S01]  /*29490*/  IMAD.MOV.U32 R4, RZ, RZ, R14 ;  /* 0x000000ffff047224 */ /* 0x000fe200078e000e */
[----:B------:R-:W-:Y:S06]  /*294a0*/  BRA `(.L_x_2044) ;  /* 0xfffffe3000b47947 */ /* 0x000fec000383ffff */
.L_x_1716:
[----:B0-----:R0:W1:Y:S02]  /*294b0*/  SYNCS.PHASECHK.TRANS64.TRYWAIT P0, [R18+URZ+0x2a800], R5 ;  /* 0x02a80005120075a7 */ /* 0x001064000800017f */
[----:B-1----:R-:W-:Y:S05]  /*294c0*/  @!P0 NANOSLEEP.SYNCS 0x989680 ;  /* 0x009896800000895d */ /* 0x002fea0003900000 */
[----:B------:R-:W1:Y:S02]  /*294d0*/  @!P0 SYNCS.PHASECHK.TRANS64 P0, [R18+URZ+0x2a800], R5 ;  /* 0x02a80005120085a7 */ /* 0x000e64000800007f */
[----:B-1----:R-:W-:Y:S05]  /*294e0*/  @!P0 BRA `(.L_x_1716) ;  /* 0xfffffffc00f08947 */ /* 0x002fea000383ffff */
[----:B------:R-:W-:Y:S05]  /*294f0*/  BRA `(.L_x_2045) ;  /* 0xfffffe3800e07947 */ /* 0x000fea000383ffff */
.L_x_1740:
        /* <DEDUP_REMOVED lines=8> */
.L_x_2047:
[----:B------:R-:W-:Y:S05]  /*29580*/  BSYNC B1 ;  /* 0x0000000000017941 */ /* 0x000fea0003800000 */
.L_x_2046:
        /* <DEDUP_REMOVED lines=8> */
.L_x_2048:
[----:B------:R-:W-:Y:S02]  /*29610*/  IMAD.MOV.U32 R13, RZ, RZ, R21 ;  /* 0x000000ffff0d7224 */ /* 0x000fe400078e0015 */
[----:B------:R-:W-:-:S07]  /*29620*/  IMAD.MOV.U32 R0, RZ, RZ, R14 ;  /* 0x000000ffff007224 */ /* 0x000fce00078e000e */
[----:B------:R-:W-:Y:S05]  /*29630*/  WARPSYNC.COLLECTIVE R15, `(.L_x_2049) ;  /* 0x000000000f087348 */ /* 0x000fea0003c00000 */
[----:B------:R0:W1:Y:S02]  /*29640*/  SHFL.IDX P6, R14, R13, R12, R11 ;  /* 0x0000000c0d0e7389 */ /* 0x00006400000c000b */
[----:B01----:R-:W-:Y:S01]  /*29650*/  ENDCOLLECTIVE ;  /* 0x000000000000791b */ /* 0x003fe20003800000 */
.L_x_2049:
[----:B------:R-:W-:Y:S02]  /*29660*/  IMAD.MOV.U32 R13, RZ, RZ, R20 ;  /* 0x000000ffff0d7224 */ /* 0x000fe400078e0014 */
[----:B------:R-:W-:-:S07]  /*29670*/  IMAD.MOV.U32 R5, RZ, RZ, R14 ;  /* 0x000000ffff057224 */ /* 0x000fce00078e000e */
[----:B------:R-:W-:Y:S05]  /*29680*/  WARPSYNC.COLLECTIVE R15, `(.L_x_2050) ;  /* 0x000000000f087348 */ /* 0x000fea0003c00000 */
[----:B------:R0:W1:Y:S02]  /*29690*/  SHFL.IDX P6, R14, R13, R12, R11 ;  /* 0x0000000c0d0e7389 */ /* 0x00006400000c000b */
[----:B01----:R-:W-:Y:S01]  /*296a0*/  ENDCOLLECTIVE ;  /* 0x000000000000791b */ /* 0x003fe20003800000 */
.L_x_2050:
[----:B------:R-:W-:Y:S05]  /*296b0*/  BRA `(.L_x_2051) ;  /* 0xfffffe6000747947 */ /* 0x000fea000383ffff */
.L_x_1743:
        /* <DEDUP_REMOVED lines=8> */
.L_x_2053:
[----:B------:R-:W-:Y:S05]  /*29740*/  BSYNC B1 ;  /* 0x0000000000017941 */ /* 0x000fea0003800000 */
.L_x_2052:
        /* <DEDUP_REMOVED lines=8> */
.L_x_2054:
[----:B------:R-:W-:Y:S02]  /*297d0*/  IMAD.MOV.U32 R13, RZ, RZ, R21 ;  /* 0x000000ffff0d7224 */ /* 0x000fe400078e0015 */
[----:B------:R-:W-:-:S07]  /*297e0*/  IMAD.MOV.U32 R0, RZ, RZ, R14 ;  /* 0x000000ffff007224 */ /* 0x000fce00078e000e */
[----:B------:R-:W-:Y:S05]  /*297f0*/  WARPSYNC.COLLECTIVE R15, `(.L_x_2055) ;  /* 0x000000000f087348 */ /* 0x000fea0003c00000 */
[----:B------:R0:W1:Y:S02]  /*29800*/  SHFL.IDX P6, R14, R13, R12, R11 ;  /* 0x0000000c0d0e7389 */ /* 0x00006400000c000b */
[----:B01----:R-:W-:Y:S01]  /*29810*/  ENDCOLLECTIVE ;  /* 0x000000000000791b */ /* 0x003fe20003800000 */
.L_x_2055:
[----:B------:R-:W-:Y:S02]  /*29820*/  IMAD.MOV.U32 R13, RZ, RZ, R20 ;  /* 0x000000ffff0d7224 */ /* 0x000fe400078e0014 */
[----:B------:R-:W-:-:S07]  /*29830*/  IMAD.MOV.U32 R21, RZ, RZ, R14 ;  /* 0x000000ffff157224 */ /* 0x000fce00078e000e */
[----:B------:R-:W-:Y:S05]  /*29840*/  WARPSYNC.COLLECTIVE R15, `(.L_x_2056) ;  /* 0x000000000f087348 */ /* 0x000fea0003c00000 */
[----:B------:R0:W1:Y:S02]  /*29850*/  SHFL.IDX P6, R14, R13, R12, R11 ;  /* 0x0000000c0d0e7389 */ /* 0x00006400000c000b */
[----:B01----:R-:W-:Y:S01]  /*29860*/  ENDCOLLECTIVE ;  /* 0x000000000000791b */ /* 0x003fe20003800000 */
.L_x_2056:
[----:B------:R-:W-:Y:S01]  /*29870*/  IMAD.MOV.U32 R20, RZ, RZ, R14 ;  /* 0x000000ffff147224 */ /* 0x000fe200078e000e */
[----:B------:R-:W-:Y:S06]  /*29880*/  BRA `(.L_x_2057) ;  /* 0xfffffe6400b87947 */ /* 0x000fec000383ffff */
.L_x_1747:
[----:B0-----:R0:W1:Y:S02]  /*29890*/  SYNCS.PHASECHK.TRANS64.TRYWAIT P0, [R18+URZ+0x2a800], R61 ;  /* 0x02a8003d120075a7 */ /* 0x001064000800017f */
[----:B-1----:R-:W-:Y:S05]  /*298a0*/  @!P0 NANOSLEEP.SYNCS 0x989680 ;  /* 0x009896800000895d */ /* 0x002fea0003900000 */
[----:B------:R-:W1:Y:S02]  /*298b0*/  @!P0 SYNCS.PHASECHK.TRANS64 P0, [R18+URZ+0x2a800], R61 ;  /* 0x02a8003d120085a7 */ /* 0x000e64000800007f */
[----:B-1----:R-:W-:Y:S05]  /*298c0*/  @!P0 BRA `(.L_x_1747) ;  /* 0xfffffffc00f08947 */ /* 0x002fea000383ffff */
[----:B------:R-:W-:Y:S05]  /*298d0*/  BRA `(.L_x_2058) ;  /* 0xfffffe6c004c7947 */ /* 0x000fea000383ffff */
.L_x_1761:
[----:B-1----:R1:W2:Y:S02]  /*298e0*/  SYNCS.PHASECHK.TRANS64.TRYWAIT P1, [R9+URZ+0x2a830], R0 ;  /* 0x02a83000090075a7 */ /* 0x0022a4000802017f */
[----:B--2---:R-:W-:Y:S05]  /*298f0*/  @!P1 NANOSLEEP.SYNCS 0x989680 ;  /* 0x009896800000995d */ /* 0x004fea0003900000 */
[----:B------:R-:W2:Y:S02]  /*29900*/  @!P1 SYNCS.PHASECHK.TRANS64 P1, [R9+URZ+0x2a830], R0 ;  /* 0x02a83000090095a7 */ /* 0x000ea4000802007f */
[----:B--2---:R-:W-:Y:S05]  /*29910*/  @!P1 BRA `(.L_x_1761) ;  /* 0xfffffffc00f09947 */ /* 0x004fea000383ffff */
[----:B------:R-:W-:Y:S05]  /*29920*/  BRA `(.L_x_1760) ;  /* 0xfffffe9400ac7947 */ /* 0x000fea000383ffff */
.L_x_1782:
[----:B-1----:R1:W2:Y:S02]  /*29930*/  SYNCS.PHASECHK.TRANS64.TRYWAIT P1, [R5+URZ+0x2a830], R14 ;  /* 0x02a8300e050075a7 */ /* 0x0022a4000802017f */
[----:B--2---:R-:W-:Y:S05]  /*29940*/  @!P1 NANOSLEEP.SYNCS 0x989680 ;  /* 0x009896800000995d */ /* 0x004fea0003900000 */
[----:B------:R-:W2:Y:S02]  /*29950*/  @!P1 SYNCS.PHASECHK.TRANS64 P1, [R5+URZ+0x2a830], R14 ;  /* 0x02a8300e050095a7 */ /* 0x000ea4000802007f */
[----:B--2---:R-:W-:Y:S05]  /*29960*/  @!P1 BRA `(.L_x_1782) ;  /* 0xfffffffc00f09947 */ /* 0x004fea000383ffff */
[----:B------:R-:W-:Y:S05]  /*29970*/  BRA `(.L_x_1781) ;  /* 0xfffffec400587947 */ /* 0x000fea000383ffff */
.L_x_1787:
[----:B-1----:R1:W2:Y:S02]  /*29980*/  SYNCS.PHASECHK.TRANS64.TRYWAIT P1, [R14+URZ+0x2a850], R2 ;  /* 0x02a850020e0075a7 */ /* 0x0022a4000802017f */
[----:B--2---:R-:W-:Y:S05]  /*29990*/  @!P1 NANOSLEEP.SYNCS 0x989680 ;  /* 0x009896800000995d */ /* 0x004fea0003900000 */
[----:B------:R-:W2:Y:S02]  /*299a0*/  @!P1 SYNCS.PHASECHK.TRANS64 P1, [R14+URZ+0x2a850], R2 ;  /* 0x02a850020e0095a7 */ /* 0x000ea4000802007f */
[----:B--2---:R-:W-:Y:S05]  /*299b0*/  @!P1 BRA `(.L_x_1787) ;  /* 0xfffffffc00f09947 */ /* 0x004fea000383ffff */
[----:B------:R-:W-:Y:S05]  /*299c0*/  BRA `(.L_x_1786) ;  /* 0xfffffed000507947 */ /* 0x000fea000383ffff */
.L_x_1809:
[----:B-1----:R1:W2:Y:S02]  /*299d0*/  SYNCS.PHASECHK.TRANS64.TRYWAIT P1, [R15+URZ+0x2a830], R10 ;  /* 0x02a8300a0f0075a7 */ /* 0x0022a4000802017f */
[----:B--2---:R-:W-:Y:S05]  /*299e0*/  @!P1 NANOSLEEP.SYNCS 0x989680 ;  /* 0x009896800000995d */ /* 0x004fea0003900000 */
[----:B------:R-:W2:Y:S02]  /*299f0*/  @!P1 SYNCS.PHASECHK.TRANS64 P1, [R15+URZ+0x2a830], R10 ;  /* 0x02a8300a0f0095a7 */ /* 0x000ea4000802007f */
[----:B--2---:R-:W-:Y:S05]  /*29a00*/  @!P1 BRA `(.L_x_1809) ;  /* 0xfffffffc00f09947 */ /* 0x004fea000383ffff */
[----:B------:R-:W-:Y:S05]  /*29a10*/  BRA `(.L_x_1808) ;  /* 0xfffffef800a07947 */ /* 0x000fea000383ffff */
.L_x_1814:
[----:B-1----:R1:W2:Y:S02]  /*29a20*/  SYNCS.PHASECHK.TRANS64.TRYWAIT P1, [R10+URZ+0x2a850], R2 ;  /* 0x02a850020a0075a7 */ /* 0x0022a4000802017f */
[----:B--2---:R-:W-:Y:S05]  /*29a30*/  @!P1 NANOSLEEP.SYNCS 0x989680 ;  /* 0x009896800000995d */ /* 0x004fea0003900000 */
[----:B------:R-:W2:Y:S02]  /*29a40*/  @!P1 SYNCS.PHASECHK.TRANS64 P1, [R10+URZ+0x2a850], R2 ;  /* 0x02a850020a0095a7 */ /* 0x000ea4000802007f */
[----:B--2---:R-:W-:Y:S05]  /*29a50*/  @!P1 BRA `(.L_x_1814) ;  /* 0xfffffffc00f09947 */ /* 0x004fea000383ffff */
[----:B------:R-:W-:Y:S05]  /*29a60*/  BRA `(.L_x_1813) ;  /* 0xffffff0400987947 */ /* 0x000fea000383ffff */
.L_x_1824:
[----:B-1----:R1:W2:Y:S02]  /*29a70*/  SYNCS.PHASECHK.TRANS64.TRYWAIT P1, [R14+URZ+0x2a830], R3 ;  /* 0x02a830030e0075a7 */ /* 0x0022a4000802017f */
[----:B--2---:R-:W-:Y:S05]  /*29a80*/  @!P1 NANOSLEEP.SYNCS 0x989680 ;  /* 0x009896800000995d */ /* 0x004fea0003900000 */
[----:B------:R-:W2:Y:S02]  /*29a90*/  @!P1 SYNCS.PHASECHK.TRANS64 P1, [R14+URZ+0x2a830], R3 ;  /* 0x02a830030e0095a7 */ /* 0x000ea4000802007f */
[----:B--2---:R-:W-:Y:S05]  /*29aa0*/  @!P1 BRA `(.L_x_1824) ;  /* 0xfffffffc00f09947 */ /* 0x004fea000383ffff */
[----:B------:R-:W-:Y:S05]  /*29ab0*/  BRA `(.L_x_1823) ;  /* 0xffffff18008c7947 */ /* 0x000fea000383ffff */
.L_x_1829:
[----:B--2---:R2:W3:Y:S02]  /*29ac0*/  SYNCS.PHASECHK.TRANS64.TRYWAIT P1, [R12+URZ+0x2a850], R2 ;  /* 0x02a850020c0075a7 */ /* 0x0044e4000802017f */
[----:B---3--:R-:W-:Y:S05]  /*29ad0*/  @!P1 NANOSLEEP.SYNCS 0x989680 ;  /* 0x009896800000995d */ /* 0x008fea0003900000 */
[----:B------:R-:W3:Y:S02]  /*29ae0*/  @!P1 SYNCS.PHASECHK.TRANS64 P1, [R12+URZ+0x2a850], R2 ;  /* 0x02a850020c0095a7 */ /* 0x000ee4000802007f */
[----:B---3--:R-:W-:Y:S05]  /*29af0*/  @!P1 BRA `(.L_x_1829) ;  /* 0xfffffffc00f09947 */ /* 0x008fea000383ffff */
[----:B------:R-:W-:Y:S05]  /*29b00*/  BRA `(.L_x_1828) ;  /* 0xffffff2400847947 */ /* 0x000fea000383ffff */
.L_x_1845:
[----:B-1----:R1:W2:Y:S02]  /*29b10*/  SYNCS.PHASECHK.TRANS64.TRYWAIT P1, [R13+URZ+0x2a850], R2 ;  /* 0x02a850020d0075a7 */ /* 0x0022a4000802017f */
[----:B--2---:R-:W-:Y:S05]  /*29b20*/  @!P1 NANOSLEEP.SYNCS 0x989680 ;  /* 0x009896800000995d */ /* 0x004fea0003900000 */
[----:B------:R-:W2:Y:S02]  /*29b30*/  @!P1 SYNCS.PHASECHK.TRANS64 P1, [R13+URZ+0x2a850], R2 ;  /* 0x02a850020d0095a7 */ /* 0x000ea4000802007f */
[----:B--2---:R-:W-:Y:S05]  /*29b40*/  @!P1 BRA `(.L_x_1845) ;  /* 0xfffffffc00f09947 */ /* 0x004fea000383ffff */
[----:B------:R-:W-:Y:S05]  /*29b50*/  BRA `(.L_x_1844) ;  /* 0xffffff4c00f07947 */ /* 0x000fea000383ffff */
.L_x_1890:
[----:B------:R-:W0:Y:S01]  /*29b60*/  S2R R12, SR_TID.X ;  /* 0x00000000000c7919 */ /* 0x000e220000002100 */
[----:B------:R-:W-:Y:S01]  /*29b70*/  BSSY B1, `(.L_x_2059) ;  /* 0x000000a000017945 */ /* 0x000fe20003800000 */
[----:B------:R-:W-:Y:S02]  /*29b80*/  IMAD.MOV.U32 R11, RZ, RZ, 0x1f ;  /* 0x0000001fff0b7424 */ /* 0x000fe400078e00ff */
[----:B------:R-:W-:Y:S01]  /*29b90*/  IMAD.MOV.U32 R15, RZ, RZ, -0x1 ;  /* 0xffffffffff0f7424 */ /* 0x000fe200078e00ff */
[----:B0-----:R-:W-:-:S04]  /*29ba0*/  SHF.R.U32.HI R12, RZ, 0x5, R12 ;  /* 0x00000005ff0c7819 */ /* 0x001fc8000001160c */
[----:B------:R-:W-:-:S05]  /*29bb0*/  LOP3.LUT R12, R12, 0x3, RZ, 0xc0, !PT ;  /* 0x000000030c0c7812 */ /* 0x000fca00078ec0ff */
[----:B------:R-:W-:Y:S02]  /*29bc0*/  IMAD.MOV.U32 R13, RZ, RZ, R12 ;  /* 0x000000ffff0d7224 */ /* 0x000fe400078e000c */
[----:B------:R-:W-:-:S07]  /*29bd0*/  IMAD.MOV.U32 R12, RZ, RZ, RZ ;  /* 0x000000ffff0c7224 */ /* 0x000fce00078e00ff */
[----:B------:R-:W-:Y:S05]  /*29be0*/  WARPSYNC.COLLECTIVE R15, `(.L_x_2060) ;  /* 0x000000000f087348 */ /* 0x000fea0003c00000 */
[----:B------:R0:W1:Y:S02]  /*29bf0*/  SHFL.IDX P6, R14, R13, R12, R11 ;  /* 0x0000000c0d0e7389 */ /* 0x00006400000c000b */
[----:B01----:R-:W-:Y:S01]  /*29c00*/  ENDCOLLECTIVE ;  /* 0x000000000000791b */ /* 0x003fe20003800000 */
.L_x_2060:
[----:B------:R-:W-:Y:S05]  /*29c10*/  BSYNC B1 ;  /* 0x0000000000017941 */ /* 0x000fea0003800000 */
.L_x_2059:
[----:B------:R-:W-:Y:S05]  /*29c20*/  BRA `(.L_x_2061) ;  /* 0xffffff8c00c47947 */ /* 0x000fea000383ffff */
.L_x_1892:
[----:B------:R-:W-:Y:S01]  /*29c30*/  BSSY B1, `(.L_x_2062) ;  /* 0x0000006000017945 */ /* 0x000fe20003800000 */
[----:B------:R-:W-:-:S07]  /*29c40*/  IMAD.MOV.U32 R15, RZ, RZ, -0x1 ;  /* 0xffffffffff0f7424 */ /* 0x000fce00078e00ff */
[----:B0-----:R-:W-:Y:S05]  /*29c50*/  WARPSYNC.COLLECTIVE R15, `(.L_x_2063) ;  /* 0x000000000f0c7348 */ /* 0x001fea0003c00000 */
[----:B------:R-:W-:Y:S02]  /*29c60*/  ELECT P6, UR62, PT ;  /* 0x00000000003e782f */ /* 0x000fe400038c0000 */
[----:B------:R-:W-:Y:S01]  /*29c70*/  MOV R14, UR62 ;  /* 0x0000003e000e7c02 */ /* 0x000fe20008000f00 */
[----:B0-----:R-:W-:Y:S10]  /*29c80*/  ENDCOLLECTIVE ;  /* 0x000000000000791b */ /* 0x001ff40003800000 */
.L_x_2063:
[----:B------:R-:W-:Y:S05]  /*29c90*/  BSYNC B1 ;  /* 0x0000000000017941 */ /* 0x000fea0003800000 */
.L_x_2062:
[----:B------:R-:W-:Y:S05]  /*29ca0*/  BRA `(.L_x_1891) ;  /* 0xffffff8c00bc7947 */ /* 0x000fea000383ffff */
.L_x_1894:
[----:B0-----:R0:W1:Y:S02]  /*29cb0*/  SYNCS.PHASECHK.TRANS64.TRYWAIT P0, [R23+URZ+0x2a820], R6 ;  /* 0x02a82006170075a7 */ /* 0x001064000800017f */
[----:B-1----:R-:W-:Y:S05]  /*29cc0*/  @!P0 NANOSLEEP.SYNCS 0x989680 ;  /* 0x009896800000895d */ /* 0x002fea0003900000 */
[----:B------:R-:W1:Y:S02]  /*29cd0*/  @!P0 SYNCS.PHASECHK.TRANS64 P0, [R23+URZ+0x2a820], R6 ;  /* 0x02a82006170085a7 */ /* 0x000e64000800007f */
[----:B-1----:R-:W-:Y:S05]  /*29ce0*/  @!P0 BRA `(.L_x_1894) ;  /* 0xfffffffc00f08947 */ /* 0x002fea000383ffff */
[----:B------:R-:W-:Y:S05]  /*29cf0*/  BRA `(.L_x_2064) ;  /* 0xffffff8c00cc7947 */ /* 0x000fea000383ffff */
.L_x_1898:
[----:B-1----:R1:W2:Y:S02]  /*29d00*/  SYNCS.PHASECHK.TRANS64.TRYWAIT P0, [R3+URZ+0x2a8a0], R12 ;  /* 0x02a8a00c030075a7 */ /* 0x0022a4000800017f */
[----:B--2---:R-:W-:Y:S05]  /*29d10*/  @!P0 NANOSLEEP.SYNCS 0x989680 ;  /* 0x009896800000895d */ /* 0x004fea0003900000 */
[----:B------:R-:W2:Y:S02]  /*29d20*/  @!P0 SYNCS.PHASECHK.TRANS64 P0, [R3+URZ+0x2a8a0], R12 ;  /* 0x02a8a00c030085a7 */ /* 0x000ea4000800007f */
[----:B--2---:R-:W-:Y:S05]  /*29d30*/  @!P0 BRA `(.L_x_1898) ;  /* 0xfffffffc00f08947 */ /* 0x004fea000383ffff */
[----:B------:R-:W-:Y:S05]  /*29d40*/  BRA `(.L_x_2065) ;  /* 0xffffff8c00e47947 */ /* 0x000fea000383ffff */
.L_x_1905:
[----:B0-----:R0:W2:Y:S02]  /*29d50*/  SYNCS.PHASECHK.TRANS64.TRYWAIT P0, [R3+URZ+0x2a8c0], R12 ;  /* 0x02a8c00c030075a7 */ /* 0x0010a4000800017f */
[----:B--2---:R-:W-:Y:S05]  /*29d60*/  @!P0 NANOSLEEP.SYNCS 0x989680 ;  /* 0x009896800000895d */ /* 0x004fea0003900000 */
[----:B------:R-:W2:Y:S02]  /*29d70*/  @!P0 SYNCS.PHASECHK.TRANS64 P0, [R3+URZ+0x2a8c0], R12 ;  /* 0x02a8c00c030085a7 */ /* 0x000ea4000800007f */
[----:B--2---:R-:W-:Y:S05]  /*29d80*/  @!P0 BRA `(.L_x_1905) ;  /* 0xfffffffc00f08947 */ /* 0x004fea000383ffff */
[----:B------:R-:W-:Y:S05]  /*29d90*/  BRA `(.L_x_2066) ;  /* 0xffffff9000dc7947 */ /* 0x000fea000383ffff */
.L_x_1913:
[----:B-1----:R1:W2:Y:S02]  /*29da0*/  SYNCS.PHASECHK.TRANS64.TRYWAIT P1, [R11+URZ+0x2a8a0], R2 ;  /* 0x02a8a0020b0075a7 */ /* 0x0022a4000802017f */
[----:B--2---:R-:W-:Y:S05]  /*29db0*/  @!P1 NANOSLEEP.SYNCS 0x989680 ;  /* 0x009896800000995d */ /* 0x004fea0003900000 */
[----:B------:R-:W2:Y:S02]  /*29dc0*/  @!P1 SYNCS.PHASECHK.TRANS64 P1, [R11+URZ+0x2a8a0], R2 ;  /* 0x02a8a0020b0095a7 */ /* 0x000ea4000802007f */
[----:B--2---:R-:W-:Y:S05]  /*29dd0*/  @!P1 BRA `(.L_x_1913) ;  /* 0xfffffffc00f09947 */ /* 0x004fea000383ffff */
[----:B------:R-:W-:Y:S05]  /*29de0*/  BRA `(.L_x_2067) ;  /* 0xffffff9400d87947 */ /* 0x000fea000383ffff */
.L_x_1920:
[----:B0-----:R0:W2:Y:S02]  /*29df0*/  SYNCS.PHASECHK.TRANS64.TRYWAIT P1, [R11+URZ+0x2a8c0], R2 ;  /* 0x02a8c0020b0075a7 */ /* 0x0010a4000802017f */
[----:B--2---:R-:W-:Y:S05]  /*29e00*/  @!P1 NANOSLEEP.SYNCS 0x989680 ;  /* 0x009896800000995d */ /* 0x004fea0003900000 */
[----:B------:R-:W2:Y:S02]  /*29e10*/  @!P1 SYNCS.PHASECHK.TRANS64 P1, [R11+URZ+0x2a8c0], R2 ;  /* 0x02a8c0020b0095a7 */ /* 0x000ea4000802007f */
[----:B--2---:R-:W-:Y:S05]  /*29e20*/  @!P1 BRA `(.L_x_1920) ;  /* 0xfffffffc00f09947 */ /* 0x004fea000383ffff */
[----:B------:R-:W-:Y:S05]  /*29e30*/  BRA `(.L_x_2068) ;  /* 0xffffff9800cc7947 */ /* 0x000fea000383ffff */
.L_x_1942:
        /* <DEDUP_REMOVED lines=11> */
.L_x_2070:
[----:B------:R-:W-:Y:S05]  /*29ef0*/  BSYNC B0 ;  /* 0x0000000000007941 */ /* 0x000fea0003800000 */
.L_x_2069:
[----:B------:R-:W-:Y:S05]  /*29f00*/  BRA `(.L_x_2071) ;  /* 0xffffffa800e87947 */ /* 0x000fea000383ffff */
.L_x_1945:
[----:B0-----:R0:W1:Y:S02]  /*29f10*/  SYNCS.PHASECHK.TRANS64.TRYWAIT P0, [R7+URZ+0x2a840], R2 ;  /* 0x02a84002070075a7 */ /* 0x001064000800017f */
[----:B-1----:R-:W-:Y:S05]  /*29f20*/  @!P0 NANOSLEEP.SYNCS 0x989680 ;  /* 0x009896800000895d */ /* 0x002fea0003900000 */
[----:B------:R-:W1:Y:S02]  /*29f30*/  @!P0 SYNCS.PHASECHK.TRANS64 P0, [R7+URZ+0x2a840], R2 ;  /* 0x02a84002070085a7 */ /* 0x000e64000800007f */
[----:B-1----:R-:W-:Y:S05]  /*29f40*/  @!P0 BRA `(.L_x_1945) ;  /* 0xfffffffc00f08947 */ /* 0x002fea000383ffff */
[----:B------:R-:W-:Y:S05]  /*29f50*/  BRA `(.L_x_2072) ;  /* 0xffffffac00447947 */ /* 0x000fea000383ffff */
.L_x_1946:
        /* <DEDUP_REMOVED lines=8> */
.L_x_2074:
[----:B------:R-:W-:Y:S05]  /*29fe0*/  BSYNC B0 ;  /* 0x0000000000007941 */ /* 0x000fea0003800000 */
.L_x_2073:
        /* <DEDUP_REMOVED lines=9> */
.L_x_2075:
[----:B------:R-:W-:Y:S02]  /*2a080*/  IMAD.MOV.U32 R13, RZ, RZ, R0 ;  /* 0x000000ffff0d7224 */ /* 0x000fe400078e0000 */
[----:B------:R-:W-:Y:S02]  /*2a090*/  IMAD.MOV.U32 R12, RZ, RZ, 0x1 ;  /* 0x00000001ff0c7424 */ /* 0x000fe400078e00ff */
[----:B------:R-:W-:-:S07]  /*2a0a0*/  IMAD.MOV.U32 R3, RZ, RZ, R14 ;  /* 0x000000ffff037224 */ /* 0x000fce00078e000e */
[----:B------:R-:W-:Y:S05]  /*2a0b0*/  WARPSYNC.COLLECTIVE R15, `(.L_x_2076) ;  /* 0x000000000f087348 */ /* 0x000fea0003c00000 */
[----:B------:R0:W1:Y:S02]  /*2a0c0*/  SHFL.IDX P6, R14, R13, R12, R11 ;  /* 0x0000000c0d0e7389 */ /* 0x00006400000c000b */
[----:B01----:R-:W-:Y:S01]  /*2a0d0*/  ENDCOLLECTIVE ;  /* 0x000000000000791b */ /* 0x003fe20003800000 */
.L_x_2076:
        /* <DEDUP_REMOVED lines=17> */
.L_x_2077:
[----:B------:R-:W-:Y:S02]  /*2a1f0*/  @P1 IMAD R8, R5, 0x2, R23 ;  /* 0x0000000205081824 */ /* 0x000fe400078e0217 */
[----:B------:R-:W-:Y:S02]  /*2a200*/  IMAD.MOV.U32 R13, RZ, RZ, R0 ;  /* 0x000000ffff0d7224 */ /* 0x000fe400078e0000 */
[----:B------:R-:W-:Y:S02]  /*2a210*/  IMAD.MOV.U32 R12, RZ, RZ, 0x2 ;  /* 0x00000002ff0c7424 */ /* 0x000fe400078e00ff */
[----:B------:R-:W-:-:S07]  /*2a220*/  IMAD.MOV.U32 R3, RZ, RZ, R14 ;  /* 0x000000ffff037224 */ /* 0x000fce00078e000e */
[----:B------:R-:W-:Y:S05]  /*2a230*/  WARPSYNC.COLLECTIVE R15, `(.L_x_2078) ;  /* 0x000000000f087348 */ /* 0x000fea0003c00000 */
[----:B------:R0:W1:Y:S02]  /*2a240*/  SHFL.IDX P6, R14, R13, R12, R11 ;  /* 0x0000000c0d0e7389 */ /* 0x00006400000c000b */
[----:B01----:R-:W-:Y:S01]  /*2a250*/  ENDCOLLECTIVE ;  /* 0x000000000000791b */ /* 0x003fe20003800000 */
.L_x_2078:
        /* <DEDUP_REMOVED lines=17> */
.L_x_2079:
[----:B------:R-:W-:Y:S02]  /*2a370*/  @P1 IMAD R8, R5, 0x2, R23 ;  /* 0x0000000205081824 */ /* 0x000fe400078e0217 */
[----:B------:R-:W-:Y:S02]  /*2a380*/  IMAD.MOV.U32 R13, RZ, RZ, R0 ;  /* 0x000000ffff0d7224 */ /* 0x000fe400078e0000 */
[----:B------:R-:W-:Y:S02]  /*2a390*/  IMAD.MOV.U32 R12, RZ, RZ, 0x3 ;  /* 0x00000003ff0c7424 */ /* 0x000fe400078e00ff */
[----:B------:R-:W-:-:S07]  /*2a3a0*/  IMAD.MOV.U32 R3, RZ, RZ, R14 ;  /* 0x000000ffff037224 */ /* 0x000fce00078e000e */
[----:B------:R-:W-:Y:S05]  /*2a3b0*/  WARPSYNC.COLLECTIVE R15, `(.L_x_2080) ;  /* 0x000000000f087348 */ /* 0x000fea0003c00000 */
[----:B------:R0:W1:Y:S02]  /*2a3c0*/  SHFL.IDX P6, R14, R13, R12, R11 ;  /* 0x0000000c0d0e7389 */ /* 0x00006400000c000b */
[----:B01----:R-:W-:Y:S01]  /*2a3d0*/  ENDCOLLECTIVE ;  /* 0x000000000000791b */ /* 0x003fe20003800000 */
.L_x_2080:
        /* <DEDUP_REMOVED lines=17> */
.L_x_2081:
[----:B------:R-:W-:Y:S02]  /*2a4f0*/  @P1 IMAD R8, R5, 0x2, R23 ;  /* 0x0000000205081824 */ /* 0x000fe400078e0217 */
[----:B------:R-:W-:Y:S02]  /*2a500*/  IMAD.MOV.U32 R13, RZ, RZ, R0 ;  /* 0x000000ffff0d7224 */ /* 0x000fe400078e0000 */
[----:B------:R-:W-:Y:S02]  /*2a510*/  IMAD.MOV.U32 R12, RZ, RZ, 0x4 ;  /* 0x00000004ff0c7424 */ /* 0x000fe400078e00ff */
[----:B------:R-:W-:-:S07]  /*2a520*/  IMAD.MOV.U32 R3, RZ, RZ, R14 ;  /* 0x000000ffff037224 */ /* 0x000fce00078e000e */
[----:B------:R-:W-:Y:S05]  /*2a530*/  WARPSYNC.COLLECTIVE R15, `(.L_x_2082) ;  /* 0x000000000f087348 */ /* 0x000fea0003c00000 */
[----:B------:R0:W1:Y:S02]  /*2a540*/  SHFL.IDX P6, R14, R13, R12, R11 ;  /* 0x0000000c0d0e7389 */ /* 0x00006400000c000b */
[----:B01----:R-:W-:Y:S01]  /*2a550*/  ENDCOLLECTIVE ;  /* 0x000000000000791b */ /* 0x003fe20003800000 */
.L_x_2082:
        /* <DEDUP_REMOVED lines=17> */
.L_x_2083:
[----:B------:R-:W-:Y:S02]  /*2a670*/  @P1 IMAD R8, R5, 0x2, R23 ;  /* 0x0000000205081824 */ /* 0x000fe400078e0217 */
[----:B------:R-:W-:Y:S02]  /*2a680*/  IMAD.MOV.U32 R13, RZ, RZ, R0 ;  /* 0x000000ffff0d7224 */ /* 0x000fe400078e0000 */
[----:B------:R-:W-:Y:S02]  /*2a690*/  IMAD.MOV.U32 R12, RZ, RZ, 0x5 ;  /* 0x00000005ff0c7424 */ /* 0x000fe400078e00ff */
[----:B------:R-:W-:-:S07]  /*2a6a0*/  IMAD.MOV.U32 R3, RZ, RZ, R14 ;  /* 0x000000ffff037224 */ /* 0x000fce00078e000e */
[----:B------:R-:W-:Y:S05]  /*2a6b0*/  WARPSYNC.COLLECTIVE R15, `(.L_x_2084) ;  /* 0x000000000f087348 */ /* 0x000fea0003c00000 */
[----:B------:R0:W1:Y:S02]  /*2a6c0*/  SHFL.IDX P6, R14, R13, R12, R11 ;  /* 0x0000000c0d0e7389 */ /* 0x00006400000c000b */
[----:B01----:R-:W-:Y:S01]  /*2a6d0*/  ENDCOLLECTIVE ;  /* 0x000000000000791b */ /* 0x003fe20003800000 */
.L_x_2084:
        /* <DEDUP_REMOVED lines=10> */
.L_x_2085:
        /* <DEDUP_REMOVED lines=8> */
.L_x_1951:
        /* <DEDUP_REMOVED lines=9> */
.L_x_2087:
[C---:B------:R-:W-:Y:S01]  /*2a890*/  VIADD R5, R28.reuse, 0x10 ;  /* 0x000000101c057836 */ /* 0x040fe20000000000 */
[----:B------:R-:W-:Y:S01]  /*2a8a0*/  ISETP.GE.AND P1, PT, R28, R32, PT ;  /* 0x000000201c00720c */ /* 0x000fe20003f26270 */
[----:B------:R-:W-:Y:S02]  /*2a8b0*/  IMAD.MOV.U32 R13, RZ, RZ, R0 ;  /* 0x000000ffff0d7224 */ /* 0x000fe400078e0000 */
[----:B------:R-:W-:-:S10]  /*2a8c0*/  IMAD.MOV.U32 R2, RZ, RZ, R14 ;  /* 0x000000ffff027224 */ /* 0x000fd400078e000e */
[----:B------:R-:W-:Y:S05]  /*2a8d0*/  WARPSYNC.COLLECTIVE R15, `(.L_x_2088) ;  /* 0x000000000f087348 */ /* 0x000fea0003c00000 */
[----:B------:R0:W1:Y:S02]  /*2a8e0*/  SHFL.IDX P6, R14, R13, R12, R11 ;  /* 0x0000000c0d0e7389 */ /* 0x00006400000c000b */
[----:B01----:R-:W-:Y:S01]  /*2a8f0*/  ENDCOLLECTIVE ;  /* 0x000000000000791b */ /* 0x003fe20003800000 */
.L_x_2088:
[----:B------:R-:W-:Y:S02]  /*2a900*/  IMAD.MOV.U32 R13, RZ, RZ, R4 ;  /* 0x000000ffff0d7224 */ /* 0x000fe400078e0004 */
[----:B------:R-:W-:Y:S02]  /*2a910*/  IMAD.MOV.U32 R12, RZ, RZ, 0x1 ;  /* 0x00000001ff0c7424 */ /* 0x000fe400078e00ff */
[----:B------:R-:W-:-:S07]  /*2a920*/  IMAD.MOV.U32 R3, RZ, RZ, R14 ;  /* 0x000000ffff037224 */ /* 0x000fce00078e000e */
[----:B------:R-:W-:Y:S05]  /*2a930*/  WARPSYNC.COLLECTIVE R15, `(.L_x_2089) ;  /* 0x000000000f087348 */ /* 0x000fea0003c00000 */
[----:B------:R0:W1:Y:S02]  /*2a940*/  SHFL.IDX P6, R14, R13, R12, R11 ;  /* 0x0000000c0d0e7389 */ /* 0x00006400000c000b */
[----:B01----:R-:W-:Y:S01]  /*2a950*/  ENDCOLLECTIVE ;  /* 0x000000000000791b */ /* 0x003fe20003800000 */
.L_x_2089:
[----:B------:R-:W-:-:S05]  /*2a960*/  @!P1 LEA R3, P4, R8, R3, 0x1 ;  /* 0x0000000308039211 */ /* 0x000fca00078808ff */
[----:B------:R-:W-:-:S05]  /*2a970*/  @!P1 IMAD.X R2, RZ, RZ, R2, P4 ;  /* 0x000000ffff029224 */ /* 0x000fca00020e0602 */
[----:B------:R-:W-:Y:S01]  /*2a980*/  @!P1 LOP3.LUT R3, R3, R2, RZ, 0x3c, !PT ;  /* 0x0000000203039212 */ /* 0x000fe200078e3cff */
[----:B------:R-:W-:-:S03]  /*2a990*/  IMAD.MOV.U32 R13, RZ, RZ, R0 ;  /* 0x000000ffff0d7224 */ /* 0x000fc600078e0000 */
[----:B------:R-:W-:-:S04]  /*2a9a0*/  @!P1 LOP3.LUT R2, R3, R2, RZ, 0x3c, !PT ;  /* 0x0000000203029212 */ /* 0x000fc800078e3cff */
[----:B------:R-:W-:-:S05]  /*2a9b0*/  @!P1 LOP3.LUT R3, R3, R2, RZ, 0x3c, !PT ;  /* 0x0000000203039212 */ /* 0x000fca00078e3cff */
[----:B------:R-:W-:Y:S01]  /*2a9c0*/  @!PT LDS RZ, [RZ] ;  /* 0x00000000fffff984 */ /* 0x000fe20000000800 */
[----:B------:R-:W-:Y:S01]  /*2a9d0*/  @!PT LDS RZ, [RZ] ;  /* 0x00000000fffff984 */ /* 0x000fe20000000800 */
[----:B------:R-:W-:Y:S01]  /*2a9e0*/  @!PT LDS RZ, [RZ] ;  /* 0x00000000fffff984 */ /* 0x000fe20000000800 */
[----:B------:R-:W-:Y:S04]  /*2a9f0*/  @!P1 LDGSTS.E.BYPASS.LTC128B.128 [R37+0xc400], desc[UR60][R2.64], !P3 ;  /* 0x0c40000002259fae */ /* 0x000fe8000d901d7c */
[----:B------:R-:W-:Y:S04]  /*2aa00*/  @!P1 LDGSTS.E.BYPASS.LTC128B.128 [R37+0x10400], desc[UR60][R2.64+0x80], !P2 ;  /* 0x1040008002259fae */ /* 0x000fe8000d101d7c */
[----:B------:R0:W-:Y:S01]  /*2aa10*/  @!P1 LDGSTS.E.BYPASS.LTC128B.128 [R37+0x14400], desc[UR60][R2.64+0x100], !P0 ;  /* 0x1440010002259fae */ /* 0x0001e2000c101d7c */
[----:B------:R-:W-:Y:S01]  /*2aa20*/  ISETP.GE.AND P1, PT, R5, R32, PT ;  /* 0x000000200500720c */ /* 0x000fe20003f26270 */
[----:B------:R-:W-:-:S02]  /*2aa30*/  VIADD R5, R28, 0x20 ;  /* 0x000000201c057836 */ /* 0x000fc40000000000 */
[----:B0-----:R-:W-:-:S10]  /*2aa40*/  IMAD.MOV.U32 R2, RZ, RZ, R14 ;  /* 0x000000ffff027224 */ /* 0x001fd400078e000e */
[----:B------:R-:W-:Y:S05]  /*2aa50*/  WARPSYNC.COLLECTIVE R15, `(.L_x_2090) ;  /* 0x000000000f087348 */ /* 0x000fea0003c00000 */
[----:B------:R0:W1:Y:S02]  /*2aa60*/  SHFL.IDX P6, R14, R13, R12, R11 ;  /* 0x0000000c0d0e7389 */ /* 0x00006400000c000b */
[----:B01----:R-:W-:Y:S01]  /*2aa70*/  ENDCOLLECTIVE ;  /* 0x000000000000791b */ /* 0x003fe20003800000 */
.L_x_2090:
[----:B------:R-:W-:Y:S02]  /*2aa80*/  IMAD.MOV.U32 R13, RZ, RZ, R4 ;  /* 0x000000ffff0d7224 */ /* 0x000fe400078e0004 */
[----:B------:R-:W-:Y:S02]  /*2aa90*/  IMAD.MOV.U32 R12, RZ, RZ, 0x2 ;  /* 0x00000002ff0c7424 */ /* 0x000fe400078e00ff */
[----:B------:R-:W-:-:S07]  /*2aaa0*/  IMAD.MOV.U32 R3, RZ, RZ, R14 ;  /* 0x000000ffff037224 */ /* 0x000fce00078e000e */
[----:B------:R-:W-:Y:S05]  /*2aab0*/  WARPSYNC.COLLECTIVE R15, `(.L_x_2091) ;  /* 0x000000000f087348 */ /* 0x000fea0003c00000 */
[----:B------:R0:W1:Y:S02]  /*2aac0*/  SHFL.IDX P6, R14, R13, R12, R11 ;  /* 0x0000000c0d0e7389 */ /* 0x00006400000c000b */
[----:B01----:R-:W-:Y:S01]  /*2aad0*/  ENDCOLLECTIVE ;  /* 0x000000000000791b */ /* 0x003fe20003800000 */
.L_x_2091:
        /* <DEDUP_REMOVED lines=18> */
.L_x_2092:
[----:B------:R-:W-:Y:S02]  /*2ac00*/  IMAD.MOV.U32 R13, RZ, RZ, R4 ;  /* 0x000000ffff0d7224 */ /* 0x000fe400078e0004 */
[----:B------:R-:W-:Y:S02]  /*2ac10*/  IMAD.MOV.U32 R12, RZ, RZ, 0x3 ;  /* 0x00000003ff0c7424 */ /* 0x000fe400078e00ff */
[----:B------:R-:W-:-:S07]  /*2ac20*/  IMAD.MOV.U32 R3, RZ, RZ, R14 ;  /* 0x000000ffff037224 */ /* 0x000fce00078e000e */
[----:B------:R-:W-:Y:S05]  /*2ac30*/  WARPSYNC.COLLECTIVE R15, `(.L_x_2093) ;  /* 0x000000000f087348 */ /* 0x000fea0003c00000 */
[----:B------:R0:W1:Y:S02]  /*2ac40*/  SHFL.IDX P6, R14, R13, R12, R11 ;  /* 0x0000000c0d0e7389 */ /* 0x00006400000c000b */
[----:B01----:R-:W-:Y:S01]  /*2ac50*/  ENDCOLLECTIVE ;  /* 0x000000000000791b */ /* 0x003fe20003800000 */
.L_x_2093:
        /* <DEDUP_REMOVED lines=18> */
.L_x_2094:
[----:B------:R-:W-:Y:S02]  /*2ad80*/  IMAD.MOV.U32 R13, RZ, RZ, R4 ;  /* 0x000000ffff0d7224 */ /* 0x000fe400078e0004 */
[----:B------:R-:W-:Y:S02]  /*2ad90*/  IMAD.MOV.U32 R12, RZ, RZ, 0x4 ;  /* 0x00000004ff0c7424 */ /* 0x000fe400078e00ff */
[----:B------:R-:W-:-:S07]  /*2ada0*/  IMAD.MOV.U32 R3, RZ, RZ, R14 ;  /* 0x000000ffff037224 */ /* 0x000fce00078e000e */
[----:B------:R-:W-:Y:S05]  /*2adb0*/  WARPSYNC.COLLECTIVE R15, `(.L_x_2095) ;  /* 0x000000000f087348 */ /* 0x000fea0003c00000 */
[----:B------:R0:W1:Y:S02]  /*2adc0*/  SHFL.IDX P6, R14, R13, R12, R11 ;  /* 0x0000000c0d0e7389 */ /* 0x00006400000c000b */
[----:B01----:R-:W-:Y:S01]  /*2add0*/  ENDCOLLECTIVE ;  /* 0x000000000000791b */ /* 0x003fe20003800000 */
.L_x_2095:
        /* <DEDUP_REMOVED lines=18> */
.L_x_2096:
[----:B------:R-:W-:Y:S02]  /*2af00*/  IMAD.MOV.U32 R13, RZ, RZ, R4 ;  /* 0x000000ffff0d7224 */ /* 0x000fe400078e0004 */
[----:B------:R-:W-:Y:S02]  /*2af10*/  IMAD.MOV.U32 R12, RZ, RZ, 0x5 ;  /* 0x00000005ff0c7424 */ /* 0x000fe400078e00ff */
[----:B------:R-:W-:-:S07]  /*2af20*/  IMAD.MOV.U32 R3, RZ, RZ, R14 ;  /* 0x000000ffff037224 */ /* 0x000fce00078e000e */
[----:B------:R-:W-:Y:S05]  /*2af30*/  WARPSYNC.COLLECTIVE R15, `(.L_x_2097) ;  /* 0x000000000f087348 */ /* 0x000fea0003c00000 */
[----:B------:R0:W1:Y:S02]  /*2af40*/  SHFL.IDX P6, R14, R13, R12, R11 ;  /* 0x0000000c0d0e7389 */ /* 0x00006400000c000b */
[----:B01----:R-:W-:Y:S01]  /*2af50*/  ENDCOLLECTIVE ;  /* 0x000000000000791b */ /* 0x003fe20003800000 */
.L_x_2097:
        /* <DEDUP_REMOVED lines=18> */
.L_x_2098:
[----:B------:R-:W-:Y:S02]  /*2b080*/  IMAD.MOV.U32 R13, RZ, RZ, R4 ;  /* 0x000000ffff0d7224 */ /* 0x000fe400078e0004 */
[----:B------:R-:W-:Y:S02]  /*2b090*/  IMAD.MOV.U32 R12, RZ, RZ, 0x6 ;  /* 0x00000006ff0c7424 */ /* 0x000fe400078e00ff */
[----:B------:R-:W-:-:S07]  /*2b0a0*/  IMAD.MOV.U32 R3, RZ, RZ, R14 ;  /* 0x000000ffff037224 */ /* 0x000fce00078e000e */
[----:B------:R-:W-:Y:S05]  /*2b0b0*/  WARPSYNC.COLLECTIVE R15, `(.L_x_2099) ;  /* 0x000000000f087348 */ /* 0x000fea0003c00000 */
[----:B------:R0:W1:Y:S02]  /*2b0c0*/  SHFL.IDX P6, R14, R13, R12, R11 ;  /* 0x0000000c0d0e7389 */ /* 0x00006400000c000b */
[----:B01----:R-:W-:Y:S01]  /*2b0d0*/  ENDCOLLECTIVE ;  /* 0x000000000000791b */ /* 0x003fe20003800000 */
.L_x_2099:
        /* <DEDUP_REMOVED lines=17> */
.L_x_2100:
[----:B------:R-:W-:Y:S02]  /*2b1f0*/  IMAD.MOV.U32 R13, RZ, RZ, R4 ;  /* 0x000000ffff0d7224 */ /* 0x000fe400078e0004 */
[----:B------:R-:W-:Y:S02]  /*2b200*/  IMAD.MOV.U32 R12, RZ, RZ, 0x7 ;  /* 0x00000007ff0c7424 */ /* 0x000fe400078e00ff */
[----:B------:R-:W-:-:S07]  /*2b210*/  IMAD.MOV.U32 R3, RZ, RZ, R14 ;  /* 0x000000ffff037224 */ /* 0x000fce00078e000e */
[----:B------:R-:W-:Y:S05]  /*2b220*/  WARPSYNC.COLLECTIVE R15, `(.L_x_2101) ;  /* 0x000000000f087348 */ /* 0x000fea0003c00000 */
[----:B------:R0:W1:Y:S02]  /*2b230*/  SHFL.IDX P6, R14, R13, R12, R11 ;  /* 0x0000000c0d0e7389 */ /* 0x00006400000c000b */
[----:B01----:R-:W-:Y:S01]  /*2b240*/  ENDCOLLECTIVE ;  /* 0x000000000000791b */ /* 0x003fe20003800000 */
.L_x_2101:
[----:B------:R-:W-:-:S05]  /*2b250*/  @!P1 LEA R3, P4, R8, R3, 0x1 ;  /* 0x0000000308039211 */ /* 0x000fca00078808ff */
[----:B------:R-:W-:-:S05]  /*2b260*/  @!P1 IMAD.X R2, RZ, RZ, R2, P4 ;  /* 0x000000ffff029224 */ /* 0x000fca00020e0602 */
[----:B------:R-:W-:Y:S01]  /*2b270*/  @!P1 LOP3.LUT R3, R3, R2, RZ, 0x3c, !PT ;  /* 0x0000000203039212 */ /* 0x000fe200078e3cff */
[----:B------:R-:W-:-:S03]  /*2b280*/  IMAD.MOV.U32 R13, RZ, RZ, R0 ;  /* 0x000000ffff0d7224 */ /* 0x000fc600078e0000 */
[----:B------:R-:W-:-:S04]  /*2b290*/  @!P1 LOP3.LUT R2, R3, R2, RZ, 0x3c, !PT ;  /* 0x0000000203029212 */ /* 0x000fc800078e3cff */
[----:B------:R-:W-:Y:S01]  /*2b2a0*/  @!P1 LOP3.LUT R3, R3, R2, RZ, 0x3c, !PT ;  /* 0x0000000203039212 */ /* 0x000fe200078e3cff */
[----:B------:R-:W-:-:S04]  /*2b2b0*/  IMAD.MOV.U32 R4, RZ, RZ, R14 ;  /* 0x000000ffff047224 */ /* 0x000fc800078e000e */
[----:B------:R-:W-:Y:S01]  /*2b2c0*/  @!PT LDS RZ, [RZ] ;  /* 0x00000000fffff984 */ /* 0x000fe20000000800 */
[----:B------:R-:W-:Y:S01]  /*2b2d0*/  @!PT LDS RZ, [RZ] ;  /* 0x00000000fffff984 */ /* 0x000fe20000000800 */
[----:B------:R-:W-:Y:S01]  /*2b2e0*/  @!PT LDS RZ, [RZ] ;  /* 0x00000000fffff984 */ /* 0x000fe20000000800 */
[----:B------:R0:W-:Y:S04]  /*2b2f0*/  @!P1 LDGSTS.E.BYPASS.LTC128B.128 [R37+0xf400], desc[UR60][R2.64], !P3 ;  /* 0x0f40000002259fae */ /* 0x0001e8000d901d7c */
[----:B------:R0:W-:Y:S04]  /*2b300*/  @!P1 LDGSTS.E.BYPASS.LTC128B.128 [R37+0x13400], desc[UR60][R2.64+0x80], !P2 ;  /* 0x1340008002259fae */ /* 0x0001e8000d101d7c */
[----:B------:R0:W-:Y:S02]  /*2b310*/  @!P1 LDGSTS.E.BYPASS.LTC128B.128 [R37+0x17400], desc[UR60][R2.64+0x100], !P0 ;  /* 0x1740010002259fae */ /* 0x0001e4000c101d7c */
[----:B0-----:R-:W-:Y:S05]  /*2b320*/  WARPSYNC.COLLECTIVE R15, `(.L_x_2102) ;  /* 0x000000000f087348 */ /* 0x001fea0003c00000 */
[----:B------:R1:W2:Y:S02]  /*2b330*/  SHFL.IDX P6, R14, R13, R12, R11 ;  /* 0x0000000c0d0e7389 */ /* 0x0002a400000c000b */
[----:B012---:R-:W-:Y:S01]  /*2b340*/  ENDCOLLECTIVE ;  /* 0x000000000000791b */ /* 0x007fe20003800000 */
.L_x_2102:
[----:B------:R-:W-:Y:S05]  /*2b350*/  BRA `(.L_x_2103) ;  /* 0xffffffac00107947 */ /* 0x000fea000383ffff */
.L_x_1956:
[----:B0-----:R0:W1:Y:S02]  /*2b360*/  SYNCS.PHASECHK.TRANS64.TRYWAIT P0, [R23+URZ+0x2a820], R2 ;  /* 0x02a82002170075a7 */ /* 0x001064000800017f */
[----:B-1----:R-:W-:Y:S05]  /*2b370*/  @!P0 NANOSLEEP.SYNCS 0x989680 ;  /* 0x009896800000895d */ /* 0x002fea0003900000 */
[----:B------:R-:W1:Y:S02]  /*2b380*/  @!P0 SYNCS.PHASECHK.TRANS64 P0, [R23+URZ+0x2a820], R2 ;  /* 0x02a82002170085a7 */ /* 0x000e64000800007f */
[----:B-1----:R-:W-:Y:S05]  /*2b390*/  @!P0 BRA `(.L_x_1956) ;  /* 0xfffffffc00f08947 */ /* 0x002fea000383ffff */
[----:B------:R-:W-:Y:S05]  /*2b3a0*/  BRA `(.L_x_2104) ;  /* 0xffffffac00887947 */ /* 0x000fea000383ffff */
.L_x_1961:
[----:B0-----:R0:W1:Y:S02]  /*2b3b0*/  SYNCS.PHASECHK.TRANS64.TRYWAIT P0, [R5+URZ+0x2a840], R0 ;  /* 0x02a84000050075a7 */ /* 0x001064000800017f */
[----:B-1----:R-:W-:Y:S05]  /*2b3c0*/  @!P0 NANOSLEEP.SYNCS 0x989680 ;  /* 0x009896800000895d */ /* 0x002fea0003900000 */
[----:B------:R-:W1:Y:S02]  /*2b3d0*/  @!P0 SYNCS.PHASECHK.TRANS64 P0, [R5+URZ+0x2a840], R0 ;  /* 0x02a84000050085a7 */ /* 0x000e64000800007f */
[----:B-1----:R-:W-:Y:S05]  /*2b3e0*/  @!P0 BRA `(.L_x_1961) ;  /* 0xfffffffc00f08947 */ /* 0x002fea000383ffff */
[----:B------:R-:W-:Y:S05]  /*2b3f0*/  BRA `(.L_x_2105) ;  /* 0xffffffb0004c7947 */ /* 0x000fea000383ffff */
.L_x_1962:
        /* <DEDUP_REMOVED lines=8> */
.L_x_2107:
[----:B------:R-:W-:Y:S05]  /*2b480*/  BSYNC B1 ;  /* 0x0000000000017941 */ /* 0x000fea0003800000 */
.L_x_2106:
        /* <DEDUP_REMOVED lines=10> */
.L_x_2108:
        /* <DEDUP_REMOVED lines=8> */
.L_x_2109:
        /* <DEDUP_REMOVED lines=14> */
.L_x_2110:
[----:B------:R-:W-:Y:S02]  /*2b690*/  IMAD.MOV.U32 R13, RZ, RZ, R8 ;  /* 0x000000ffff0d7224 */ /* 0x000fe400078e0008 */
[----:B------:R-:W-:Y:S02]  /*2b6a0*/  IMAD.MOV.U32 R12, RZ, RZ, 0x2 ;  /* 0x00000002ff0c7424 */ /* 0x000fe400078e00ff */
[----:B------:R-:W-:-:S07]  /*2b6b0*/  IMAD.MOV.U32 R2, RZ, RZ, R14 ;  /* 0x000000ffff027224 */ /* 0x000fce00078e000e */
[----:B------:R-:W-:Y:S05]  /*2b6c0*/  WARPSYNC.COLLECTIVE R15, `(.L_x_2111) ;  /* 0x000000000f087348 */ /* 0x000fea0003c00000 */
[----:B------:R0:W1:Y:S02]  /*2b6d0*/  SHFL.IDX P6, R14, R13, R12, R11 ;  /* 0x0000000c0d0e7389 */ /* 0x00006400000c000b */
[----:B01----:R-:W-:Y:S01]  /*2b6e0*/  ENDCOLLECTIVE ;  /* 0x000000000000791b */ /* 0x003fe20003800000 */
.L_x_2111:
        /* <DEDUP_REMOVED lines=13> */
.L_x_2112:
[----:B------:R-:W-:Y:S02]  /*2b7c0*/  IMAD.MOV.U32 R13, RZ, RZ, R8 ;  /* 0x000000ffff0d7224 */ /* 0x000fe400078e0008 */
[----:B------:R-:W-:Y:S02]  /*2b7d0*/  IMAD.MOV.U32 R12, RZ, RZ, 0x3 ;  /* 0x00000003ff0c7424 */ /* 0x000fe400078e00ff */
[----:B------:R-:W-:-:S07]  /*2b7e0*/  IMAD.MOV.U32 R2, RZ, RZ, R14 ;  /* 0x000000ffff027224 */ /* 0x000fce00078e000e */
[----:B------:R-:W-:Y:S05]  /*2b7f0*/  WARPSYNC.COLLECTIVE R15, `(.L_x_2113) ;  /* 0x000000000f087348 */ /* 0x000fea0003c00000 */
[----:B------:R0:W1:Y:S02]  /*2b800*/  SHFL.IDX P6, R14, R13, R12, R11 ;  /* 0x0000000c0d0e7389 */ /* 0x00006400000c000b */
[----:B01----:R-:W-:Y:S01]  /*2b810*/  ENDCOLLECTIVE ;  /* 0x000000000000791b */ /* 0x003fe20003800000 */
.L_x_2113:
        /* <DEDUP_REMOVED lines=13> */
.L_x_2114:
[----:B------:R-:W-:Y:S02]  /*2b8f0*/  IMAD.MOV.U32 R13, RZ, RZ, R8 ;  /* 0x000000ffff0d7224 */ /* 0x000fe400078e0008 */
[----:B------:R-:W-:Y:S02]  /*2b900*/  IMAD.MOV.U32 R12, RZ, RZ, 0x4 ;  /* 0x00000004ff0c7424 */ /* 0x000fe400078e00ff */
[----:B------:R-:W-:-:S07]  /*2b910*/  IMAD.MOV.U32 R2, RZ, RZ, R14 ;  /* 0x000000ffff027224 */ /* 0x000fce00078e000e */
[----:B------:R-:W-:Y:S05]  /*2b920*/  WARPSYNC.COLLECTIVE R15, `(.L_x_2115) ;  /* 0x000000000f087348 */ /* 0x000fea0003c00000 */
[----:B------:R0:W1:Y:S02]  /*2b930*/  SHFL.IDX P6, R14, R13, R12, R11 ;  /* 0x0000000c0d0e7389 */ /* 0x00006400000c000b */
[----:B01----:R-:W-:Y:S01]  /*2b940*/  ENDCOLLECTIVE ;  /* 0x000000000000791b */ /* 0x003fe20003800000 */
.L_x_2115:
        /* <DEDUP_REMOVED lines=13> */
.L_x_2116:
[----:B------:R-:W-:Y:S02]  /*2ba20*/  IMAD.MOV.U32 R13, RZ, RZ, R8 ;  /* 0x000000ffff0d7224 */ /* 0x000fe400078e0008 */
[----:B------:R-:W-:Y:S02]  /*2ba30*/  IMAD.MOV.U32 R12, RZ, RZ, 0x5 ;  /* 0x00000005ff0c7424 */ /* 0x000fe400078e00ff */
[----:B------:R-:W-:-:S07]  /*2ba40*/  IMAD.MOV.U32 R2, RZ, RZ, R14 ;  /* 0x000000ffff027224 */ /* 0x000fce00078e000e */
[----:B------:R-:W-:Y:S05]  /*2ba50*/  WARPSYNC.COLLECTIVE R15, `(.L_x_2117) ;  /* 0x000000000f087348 */ /* 0x000fea0003c00000 */
[----:B------:R0:W1:Y:S02]  /*2ba60*/  SHFL.IDX P6, R14, R13, R12, R11 ;  /* 0x0000000c0d0e7389 */ /* 0x00006400000c000b */
[----:B01----:R-:W-:Y:S01]  /*2ba70*/  ENDCOLLECTIVE ;  /* 0x000000000000791b */ /* 0x003fe20003800000 */
.L_x_2117:
        /* <DEDUP_REMOVED lines=13> */
.L_x_2118:
[----:B------:R-:W-:Y:S01]  /*2bb50*/  IMAD.MOV.U32 R2, RZ, RZ, R14 ;  /* 0x000000ffff027224 */ /* 0x000fe200078e000e */
[----:B------:R-:W-:Y:S06]  /*2bb60*/  BRA `(.L_x_2119) ;  /* 0xffffffac00847947 */ /* 0x000fec000383ffff */
.L_x_1967:
[----:B-1----:R1:W2:Y:S02]  /*2bb70*/  SYNCS.PHASECHK.TRANS64.TRYWAIT P0, [R5+URZ+0x2a860], R2 ;  /* 0x02a86002050075a7 */ /* 0x0022a4000800017f */
[----:B--2---:R-:W-:Y:S05]  /*2bb80*/  @!P0 NANOSLEEP.SYNCS 0x989680 ;  /* 0x009896800000895d */ /* 0x004fea0003900000 */
[----:B------:R-:W2:Y:S02]  /*2bb90*/  @!P0 SYNCS.PHASECHK.TRANS64 P0, [R5+URZ+0x2a860], R2 ;  /* 0x02a86002050085a7 */ /* 0x000ea4000800007f */
[----:B--2---:R-:W-:Y:S05]  /*2bba0*/  @!P0 BRA `(.L_x_1967) ;  /* 0xfffffffc00f08947 */ /* 0x004fea000383ffff */
[----:B------:R-:W-:Y:S05]  /*2bbb0*/  BRA `(.L_x_2120) ;  /* 0xffffffac00e07947 */ /* 0x000fea000383ffff */
.L_x_1968:
        /* <DEDUP_REMOVED lines=8> */
.L_x_2122:
[----:B------:R-:W-:Y:S05]  /*2bc40*/  BSYNC B1 ;  /* 0x0000000000017941 */ /* 0x000fea0003800000 */
.L_x_2121:
        /* <DEDUP_REMOVED lines=9> */
.L_x_2123:
[----:B------:R-:W-:Y:S02]  /*2bce0*/  IMAD.MOV.U32 R13, RZ, RZ, R24 ;  /* 0x000000ffff0d7224 */ /* 0x000fe400078e0018 */
[----:B------:R-:W-:Y:S02]  /*2bcf0*/  IMAD.MOV.U32 R12, RZ, RZ, 0x1 ;  /* 0x00000001ff0c7424 */ /* 0x000fe400078e00ff */
[----:B------:R-:W-:-:S07]  /*2bd00*/  IMAD.MOV.U32 R2, RZ, RZ, R14 ;  /* 0x000000ffff027224 */ /* 0x000fce00078e000e */
[----:B------:R-:W-:Y:S05]  /*2bd10*/  WARPSYNC.COLLECTIVE R15, `(.L_x_2124) ;  /* 0x000000000f087348 */ /* 0x000fea0003c00000 */
[----:B------:R0:W1:Y:S02]  /*2bd20*/  SHFL.IDX P6, R14, R13, R12, R11 ;  /* 0x0000000c0d0e7389 */ /* 0x00006400000c000b */
[----:B01----:R-:W-:Y:S01]  /*2bd30*/  ENDCOLLECTIVE ;  /* 0x000000000000791b */ /* 0x003fe20003800000 */
.L_x_2124:
        /* <DEDUP_REMOVED lines=15> */
.L_x_2125:
[----:B------:R-:W-:Y:S02]  /*2be30*/  IMAD.MOV.U32 R13, RZ, RZ, R24 ;  /* 0x000000ffff0d7224 */ /* 0x000fe400078e0018 */
[----:B------:R-:W-:Y:S02]  /*2be40*/  IMAD.MOV.U32 R12, RZ, RZ, 0x2 ;  /* 0x00000002ff0c7424 */ /* 0x000fe400078e00ff */
[----:B------:R-:W-:-:S07]  /*2be50*/  IMAD.MOV.U32 R2, RZ, RZ, R14 ;  /* 0x000000ffff027224 */ /* 0x000fce00078e000e */
[----:B------:R-:W-:Y:S05]  /*2be60*/  WARPSYNC.COLLECTIVE R15, `(.L_x_2126) ;  /* 0x000000000f087348 */ /* 0x000fea0003c00000 */
[----:B------:R0:W1:Y:S02]  /*2be70*/  SHFL.IDX P6, R14, R13, R12, R11 ;  /* 0x0000000c0d0e7389 */ /* 0x00006400000c000b */
[----:B01----:R-:W-:Y:S01]  /*2be80*/  ENDCOLLECTIVE ;  /* 0x000000000000791b */ /* 0x003fe20003800000 */
.L_x_2126:
        /* <DEDUP_REMOVED lines=14> */
.L_x_2127:
[----:B------:R-:W-:Y:S02]  /*2bf70*/  IMAD.MOV.U32 R13, RZ, RZ, R24 ;  /* 0x000000ffff0d7224 */ /* 0x000fe400078e0018 */
[----:B------:R-:W-:Y:S02]  /*2bf80*/  IMAD.MOV.U32 R12, RZ, RZ, 0x3 ;  /* 0x00000003ff0c7424 */ /* 0x000fe400078e00ff */
[----:B------:R-:W-:-:S07]  /*2bf90*/  IMAD.MOV.U32 R2, RZ, RZ, R14 ;  /* 0x000000ffff027224 */ /* 0x000fce00078e000e */
[----:B------:R-:W-:Y:S05]  /*2bfa0*/  WARPSYNC.COLLECTIVE R15, `(.L_x_2128) ;  /* 0x000000000f087348 */ /* 0x000fea0003c00000 */
[----:B------:R0:W1:Y:S02]  /*2bfb0*/  SHFL.IDX P6, R14, R13, R12, R11 ;  /* 0x0000000c0d0e7389 */ /* 0x00006400000c000b */
[----:B01----:R-:W-:Y:S01]  /*2bfc0*/  ENDCOLLECTIVE ;  /* 0x000000000000791b */ /* 0x003fe20003800000 */
.L_x_2128:
        /* <DEDUP_REMOVED lines=14> */
.L_x_2129:
[----:B------:R-:W-:Y:S02]  /*2c0b0*/  IMAD.MOV.U32 R13, RZ, RZ, R24 ;  /* 0x000000ffff0d7224 */ /* 0x000fe400078e0018 */
[----:B------:R-:W-:Y:S02]  /*2c0c0*/  IMAD.MOV.U32 R12, RZ, RZ, 0x4 ;  /* 0x00000004ff0c7424 */ /* 0x000fe400078e00ff */
[----:B------:R-:W-:-:S07]  /*2c0d0*/  IMAD.MOV.U32 R2, RZ, RZ, R14 ;  /* 0x000000ffff027224 */ /* 0x000fce00078e000e */
[----:B------:R-:W-:Y:S05]  /*2c0e0*/  WARPSYNC.COLLECTIVE R15, `(.L_x_2130) ;  /* 0x000000000f087348 */ /* 0x000fea0003c00000 */
[----:B------:R0:W1:Y:S02]  /*2c0f0*/  SHFL.IDX P6, R14, R13, R12, R11 ;  /* 0x0000000c0d0e7389 */ /* 0x00006400000c000b */
[----:B01----:R-:W-:Y:S01]  /*2c100*/  ENDCOLLECTIVE ;  /* 0x000000000000791b */ /* 0x003fe20003800000 */
.L_x_2130:
        /* <DEDUP_REMOVED lines=14> */
.L_x_2131:
[----:B------:R-:W-:Y:S02]  /*2c1f0*/  IMAD.MOV.U32 R13, RZ, RZ, R24 ;  /* 0x000000ffff0d7224 */ /* 0x000fe400078e0018 */
[----:B------:R-:W-:Y:S02]  /*2c200*/  IMAD.MOV.U32 R12, RZ, RZ, 0x5 ;  /* 0x00000005ff0c7424 */ /* 0x000fe400078e00ff */
[----:B------:R-:W-:-:S07]  /*2c210*/  IMAD.MOV.U32 R2, RZ, RZ, R14 ;  /* 0x000000ffff027224 */ /* 0x000fce00078e000e */
[----:B------:R-:W-:Y:S05]  /*2c220*/  WARPSYNC.COLLECTIVE R15, `(.L_x_2132) ;  /* 0x000000000f087348 */ /* 0x000fea0003c00000 */
[----:B------:R0:W1:Y:S02]  /*2c230*/  SHFL.IDX P6, R14, R13, R12, R11 ;  /* 0x0000000c0d0e7389 */ /* 0x00006400000c000b */
[----:B01----:R-:W-:Y:S01]  /*2c240*/  ENDCOLLECTIVE ;  /* 0x000000000000791b */ /* 0x003fe20003800000 */
.L_x_2132:
        /* <DEDUP_REMOVED lines=13> */
.L_x_2133:
[----:B------:R-:W-:Y:S01]  /*2c320*/  @!PT LDS RZ, [RZ] ;  /* 0x00000000fffff984 */ /* 0x000fe20000000800 */
[----:B------:R-:W-:Y:S01]  /*2c330*/  @!PT LDS RZ, [RZ] ;  /* 0x00000000fffff984 */ /* 0x000fe20000000800 */
[----:B------:R-:W-:Y:S01]  /*2c340*/  @!PT LDS RZ, [RZ] ;  /* 0x00000000fffff984 */ /* 0x000fe20000000800 */
[----:B------:R0:W-:Y:S02]  /*2c350*/  LDGSTS.E.BYPASS.LTC128B.128 [R4+0x5400], desc[UR60][R2.64+0x80], !P2 ;  /* 0x0540008002047fae */ /* 0x0001e4000d101d7c */
[----:B0-----:R-:W-:Y:S01]  /*2c360*/  IMAD.MOV.U32 R2, RZ, RZ, R14 ;  /* 0x000000ffff027224 */ /* 0x001fe200078e000e */
[----:B------:R-:W-:Y:S06]  /*2c370*/  BRA `(.L_x_2134) ;  /* 0xffffffa800d07947 */ /* 0x000fec000383ffff */
.L_x_1976:
[----:B0-----:R0:W1:Y:S02]  /*2c380*/  SYNCS.PHASECHK.TRANS64.TRYWAIT P0, [R0+URZ+0x2a860], R3 ;  /* 0x02a86003000075a7 */ /* 0x001064000800017f */
[----:B-1----:R-:W-:Y:S05]  /*2c390*/  @!P0 NANOSLEEP.SYNCS 0x989680 ;  /* 0x009896800000895d */ /* 0x002fea0003900000 */
[----:B------:R-:W1:Y:S02]  /*2c3a0*/  @!P0 SYNCS.PHASECHK.TRANS64 P0, [R0+URZ+0x2a860], R3 ;  /* 0x02a86003000085a7 */ /* 0x000e64000800007f */
[----:B-1----:R-:W-:Y:S05]  /*2c3b0*/  @!P0 BRA `(.L_x_1976) ;  /* 0xfffffffc00f08947 */ /* 0x002fea000383ffff */
[----:B------:R-:W-:Y:S05]  /*2c3c0*/  BRA `(.L_x_2135) ;  /* 0xffffffac00f07947 */ /* 0x000fea000383ffff */
.L_x_1977:
        /* <DEDUP_REMOVED lines=8> */
.L_x_2137:
[----:B------:R-:W-:Y:S05]  /*2c450*/  BSYNC B0 ;  /* 0x0000000000007941 */ /* 0x000fea0003800000 */
.L_x_2136:
        /* <DEDUP_REMOVED lines=10> */
[----:B------:R-:W-:Y:S01]  /*2c500*/  ISETP.LT.OR P3, PT, R6, 0x1, P1 ;  /* 0x000000010600780c */ /* 0x000fe20000f61670 */
[----:B------:R-:W-:-:S12]  /*2c510*/  IMAD R4, R4, 0x2, R23 ;  /* 0x0000000204047824 */ /* 0x000fd800078e0217 */
[----:B0-----:R-:W-:Y:S05]  /*2c520*/  WARPSYNC.COLLECTIVE R15, `(.L_x_2138) ;  /* 0x000000000f087348 */ /* 0x001fea0003c00000 */
[----:B------:R1:W2:Y:S02]  /*2c530*/  SHFL.IDX P6, R14, R13, R12, R11 ;  /* 0x0000000c0d0e7389 */ /* 0x0002a400000c000b */
[----:B012---:R-:W-:Y:S01]  /*2c540*/  ENDCOLLECTIVE ;  /* 0x000000000000791b */ /* 0x007fe20003800000 */
.L_x_2138:
        /* <DEDUP_REMOVED lines=9> */
.L_x_2139:
        /* <DEDUP_REMOVED lines=13> */
.L_x_2140:
[----:B------:R-:W-:Y:S02]  /*2c6b0*/  IMAD.MOV.U32 R13, RZ, RZ, R24 ;  /* 0x000000ffff0d7224 */ /* 0x000fe400078e0018 */
[----:B------:R-:W-:Y:S01]  /*2c6c0*/  IMAD.MOV.U32 R12, RZ, RZ, 0x2 ;  /* 0x00000002ff0c7424 */ /* 0x000fe200078e00ff */
[----:B------:R-:W-:-:S13]  /*2c6d0*/  IADD3 R2, P2, R14, R5, RZ ;  /* 0x000000050e027210 */ /* 0x000fda0007f5e0ff */
[----:B------:R-:W-:Y:S05]  /*2c6e0*/  WARPSYNC.COLLECTIVE R15, `(.L_x_2141) ;  /* 0x000000000f087348 */ /* 0x000fea0003c00000 */
[----:B------:R0:W1:Y:S02]  /*2c6f0*/  SHFL.IDX P6, R14, R13, R12, R11 ;  /* 0x0000000c0d0e7389 */ /* 0x00006400000c000b */
[----:B01----:R-:W-:Y:S01]  /*2c700*/  ENDCOLLECTIVE ;  /* 0x000000000000791b */ /* 0x003fe20003800000 */
.L_x_2141:
        /* <DEDUP_REMOVED lines=13> */
.L_x_2142:
[----:B------:R-:W-:Y:S02]  /*2c7e0*/  IMAD.MOV.U32 R13, RZ, RZ, R24 ;  /* 0x000000ffff0d7224 */ /* 0x000fe400078e0018 */
[----:B------:R-:W-:Y:S02]  /*2c7f0*/  IMAD.MOV.U32 R12, RZ, RZ, 0x3 ;  /* 0x00000003ff0c7424 */ /* 0x000fe400078e00ff */
[----:B------:R-:W-:-:S07]  /*2c800*/  IMAD.MOV.U32 R10, RZ, RZ, R14 ;  /* 0x000000ffff0a7224 */ /* 0x000fce00078e000e */
[----:B------:R-:W-:Y:S05]  /*2c810*/  WARPSYNC.COLLECTIVE R15, `(.L_x_2143) ;  /* 0x000000000f087348 */ /* 0x000fea0003c00000 */
[----:B------:R0:W1:Y:S02]  /*2c820*/  SHFL.IDX P6, R14, R13, R12, R11 ;  /* 0x0000000c0d0e7389 */ /* 0x00006400000c000b */
[----:B01----:R-:W-:Y:S01]  /*2c830*/  ENDCOLLECTIVE ;  /* 0x000000000000791b */ /* 0x003fe20003800000 */
.L_x_2143:
        /* <DEDUP_REMOVED lines=14> */
.L_x_2144:
[----:B------:R-:W-:Y:S02]  /*2c920*/  IMAD.MOV.U32 R13, RZ, RZ, R24 ;  /* 0x000000ffff0d7224 */ /* 0x000fe400078e0018 */
[----:B------:R-:W-:Y:S01]  /*2c930*/  IMAD.MOV.U32 R12, RZ, RZ, 0x4 ;  /* 0x00000004ff0c7424 */ /* 0x000fe200078e00ff */
[----:B------:R-:W-:-:S13]  /*2c940*/  IADD3 R2, P2, R14, R5, RZ ;  /* 0x000000050e027210 */ /* 0x000fda0007f5e0ff */
[----:B------:R-:W-:Y:S05]  /*2c950*/  WARPSYNC.COLLECTIVE R15, `(.L_x_2145) ;  /* 0x000000000f087348 */ /* 0x000fea0003c00000 */
[----:B------:R0:W1:Y:S02]  /*2c960*/  SHFL.IDX P6, R14, R13, R12, R11 ;  /* 0x0000000c0d0e7389 */ /* 0x00006400000c000b */
[----:B01----:R-:W-:Y:S01]  /*2c970*/  ENDCOLLECTIVE ;  /* 0x000000000000791b */ /* 0x003fe20003800000 */
.L_x_2145:
        /* <DEDUP_REMOVED lines=13> */
.L_x_2146:
[----:B------:R-:W-:Y:S02]  /*2ca50*/  IMAD.MOV.U32 R13, RZ, RZ, R24 ;  /* 0x000000ffff0d7224 */ /* 0x000fe400078e0018 */
[----:B------:R-:W-:Y:S02]  /*2ca60*/  IMAD.MOV.U32 R12, RZ, RZ, 0x5 ;  /* 0x00000005ff0c7424 */ /* 0x000fe400078e00ff */
[----:B------:R-:W-:-:S07]  /*2ca70*/  IMAD.MOV.U32 R10, RZ, RZ, R14 ;  /* 0x000000ffff0a7224 */ /* 0x000fce00078e000e */
[----:B------:R-:W-:Y:S05]  /*2ca80*/  WARPSYNC.COLLECTIVE R15, `(.L_x_2147) ;  /* 0x000000000f087348 */ /* 0x000fea0003c00000 */
[----:B------:R0:W1:Y:S02]  /*2ca90*/  SHFL.IDX P6, R14, R13, R12, R11 ;  /* 0x0000000c0d0e7389 */ /* 0x00006400000c000b */
[----:B01----:R-:W-:Y:S01]  /*2caa0*/  ENDCOLLECTIVE ;  /* 0x000000000000791b */ /* 0x003fe20003800000 */
.L_x_2147:
        /* <DEDUP_REMOVED lines=12> */
.L_x_2148:
[----:B------:R-:W-:Y:S05]  /*2cb70*/  BRA `(.L_x_2149) ;  /* 0xffffffa800ec7947 */ /* 0x000fea000383ffff */
.L_x_1982:
[----:B------:R-:W-:Y:S01]  /*2cb80*/  BSSY B0, `(.L_x_2150) ;  /* 0x0000008000007945 */ /* 0x000fe20003800000 */
[----:B------:R-:W-:Y:S02]  /*2cb90*/  IMAD.MOV.U32 R13, RZ, RZ, R16 ;  /* 0x000000ffff0d7224 */ /* 0x000fe400078e0010 */
[----:B------:R-:W-:Y:S02]  /*2cba0*/  IMAD.MOV.U32 R12, RZ, RZ, RZ ;  /* 0x000000ffff0c7224 */ /* 0x000fe400078e00ff */
[----:B------:R-:W-:Y:S02]  /*2cbb0*/  IMAD.MOV.U32 R11, RZ, RZ, 0x1f ;  /* 0x0000001fff0b7424 */ /* 0x000fe400078e00ff */
[----:B------:R-:W-:-:S07]  /*2cbc0*/  IMAD.MOV.U32 R15, RZ, RZ, -0x1 ;  /* 0xffffffffff0f7424 */ /* 0x000fce00078e00ff */
[----:B01----:R-:W-:Y:S05]  /*2cbd0*/  WARPSYNC.COLLECTIVE R15, `(.L_x_2151) ;  /* 0x000000000f087348 */ /* 0x003fea0003c00000 */
[----:B------:R2:W3:Y:S02]  /*2cbe0*/  SHFL.IDX P6, R14, R13, R12, R11 ;  /* 0x0000000c0d0e7389 */ /* 0x0004e400000c000b */
[----:B0123--:R-:W-:Y:S01]  /*2cbf0*/  ENDCOLLECTIVE ;  /* 0x000000000000791b */ /* 0x00ffe20003800000 */
.L_x_2151:
[----:B------:R-:W-:Y:S05]  /*2cc00*/  BSYNC B0 ;  /* 0x0000000000007941 */ /* 0x000fea0003800000 */
.L_x_2150:
        /* <DEDUP_REMOVED lines=9> */
.L_x_2152:
        /* <DEDUP_REMOVED lines=18> */
.L_x_2153:
[----:B------:R-:W-:Y:S01]  /*2cdc0*/  IMAD.MOV.U32 R12, RZ, RZ, 0x2 ;  /* 0x00000002ff0c7424 */ /* 0x000fe200078e00ff */
[----:B------:R-:W-:-:S05]  /*2cdd0*/  SEL R6, R14, RZ, P1 ;  /* 0x000000ff0e067207 */ /* 0x000fca0000800000 */
[----:B------:R-:W-:-:S04]  /*2cde0*/  IMAD.IADD R6, R5, 0x1, R6 ;  /* 0x0000000105067824 */ /* 0x000fc800078e0206 */
[----:B------:R-:W-:-:S07]  /*2cdf0*/  IMAD.MOV.U32 R13, RZ, RZ, R6 ;  /* 0x000000ffff0d7224 */ /* 0x000fce00078e0006 */
[----:B------:R-:W-:Y:S05]  /*2ce00*/  WARPSYNC.COLLECTIVE R15, `(.L_x_2154) ;  /* 0x000000000f087348 */ /* 0x000fea0003c00000 */
[----:B------:R0:W1:Y:S02]  /*2ce10*/  SHFL.UP P6, R14, R13, R12, R11 ;  /* 0x0400000c0d0e7389 */ /* 0x00006400000c000b */
[----:B01----:R-:W-:Y:S01]  /*2ce20*/  ENDCOLLECTIVE ;  /* 0x000000000000791b */ /* 0x003fe20003800000 */
.L_x_2154:
[----:B------:R-:W-:Y:S01]  /*2ce30*/  IMAD.MOV.U32 R12, RZ, RZ, 0x4 ;  /* 0x00000004ff0c7424 */ /* 0x000fe200078e00ff */
[----:B------:R-:W-:-:S05]  /*2ce40*/  SEL R7, R14, RZ, P2 ;  /* 0x000000ff0e077207 */ /* 0x000fca0001000000 */
[----:B------:R-:W-:-:S04]  /*2ce50*/  IMAD.IADD R7, R6, 0x1, R7 ;  /* 0x0000000106077824 */ /* 0x000fc800078e0207 */
[----:B------:R-:W-:-:S07]  /*2ce60*/  IMAD.MOV.U32 R13, RZ, RZ, R7 ;  /* 0x000000ffff0d7224 */ /* 0x000fce00078e0007 */
[----:B------:R-:W-:Y:S05]  /*2ce70*/  WARPSYNC.COLLECTIVE R15, `(.L_x_2155) ;  /* 0x000000000f087348 */ /* 0x000fea0003c00000 */
[----:B------:R0:W1:Y:S02]  /*2ce80*/  SHFL.UP P6, R14, R13, R12, R11 ;  /* 0x0400000c0d0e7389 */ /* 0x00006400000c000b */
[----:B01----:R-:W-:Y:S01]  /*2ce90*/  ENDCOLLECTIVE ;  /* 0x000000000000791b */ /* 0x003fe20003800000 */
.L_x_2155:
[----:B------:R-:W-:Y:S01]  /*2cea0*/  IMAD.MOV.U32 R12, RZ, RZ, 0x8 ;  /* 0x00000008ff0c7424 */ /* 0x000fe200078e00ff */
[----:B------:R-:W-:-:S05]  /*2ceb0*/  SEL R2, R14, RZ, P3 ;  /* 0x000000ff0e027207 */ /* 0x000fca0001800000 */
[----:B------:R-:W-:-:S04]  /*2cec0*/  IMAD.IADD R2, R7, 0x1, R2 ;  /* 0x0000000107027824 */ /* 0x000fc800078e0202 */
[----:B------:R-:W-:-:S07]  /*2ced0*/  IMAD.MOV.U32 R13, RZ, RZ, R2 ;  /* 0x000000ffff0d7224 */ /* 0x000fce00078e0002 */
[----:B------:R-:W-:Y:S05]  /*2cee0*/  WARPSYNC.COLLECTIVE R15, `(.L_x_2156) ;  /* 0x000000000f087348 */ /* 0x000fea0003c00000 */
[----:B------:R0:W1:Y:S02]  /*2cef0*/  SHFL.UP P6, R14, R13, R12, R11 ;  /* 0x0400000c0d0e7389 */ /* 0x00006400000c000b */
[----:B01----:R-:W-:Y:S01]  /*2cf00*/  ENDCOLLECTIVE ;  /* 0x000000000000791b */ /* 0x003fe20003800000 */
.L_x_2156:
[----:B------:R-:W-:Y:S01]  /*2cf10*/  IMAD.MOV.U32 R12, RZ, RZ, 0x10 ;  /* 0x00000010ff0c7424 */ /* 0x000fe200078e00ff */
[----:B------:R-:W-:-:S05]  /*2cf20*/  SEL R3, R14, RZ, P4 ;  /* 0x000000ff0e037207 */ /* 0x000fca0002000000 */
[----:B------:R-:W-:-:S04]  /*2cf30*/  IMAD.IADD R3, R2, 0x1, R3 ;  /* 0x0000000102037824 */ /* 0x000fc800078e0203 */
[----:B------:R-:W-:-:S07]  /*2cf40*/  IMAD.MOV.U32 R13, RZ, RZ, R3 ;  /* 0x000000ffff0d7224 */ /* 0x000fce00078e0003 */
[----:B------:R-:W-:Y:S05]  /*2cf50*/  WARPSYNC.COLLECTIVE R15, `(.L_x_2157) ;  /* 0x000000000f087348 */ /* 0x000fea0003c00000 */
[----:B------:R0:W1:Y:S02]  /*2cf60*/  SHFL.UP P6, R14, R13, R12, R11 ;  /* 0x0400000c0d0e7389 */ /* 0x00006400000c000b */
[----:B01----:R-:W-:Y:S01]  /*2cf70*/  ENDCOLLECTIVE ;  /* 0x000000000000791b */ /* 0x003fe20003800000 */
.L_x_2157:
        /* <DEDUP_REMOVED lines=8> */
.L_x_2158:
[----:B------:R-:W-:Y:S05]  /*2d000*/  BRA `(.L_x_2159) ;  /* 0xffffffa800f47947 */ /* 0x000fea000383ffff */
.L_x_1987:
[----:B------:R-:W-:Y:S01]  /*2d010*/  BSSY B0, `(.L_x_2160) ;  /* 0x0000008000007945 */ /* 0x000fe20003800000 */
[----:B-----5:R-:W-:Y:S02]  /*2d020*/  IMAD.MOV.U32 R13, RZ, RZ, R5 ;  /* 0x000000ffff0d7224 */ /* 0x020fe400078e0005 */
[----:B------:R-:W-:Y:S02]  /*2d030*/  IMAD.MOV.U32 R12, RZ, RZ, 0x1 ;  /* 0x00000001ff0c7424 */ /* 0x000fe400078e00ff */
[----:B------:R-:W-:Y:S02]  /*2d040*/  IMAD.MOV.U32 R11, RZ, RZ, RZ ;  /* 0x000000ffff0b7224 */ /* 0x000fe400078e00ff */
[----:B------:R-:W-:-:S07]  /*2d050*/  IMAD.MOV.U32 R15, RZ, RZ, -0x1 ;  /* 0xffffffffff0f7424 */ /* 0x000fce00078e00ff */
[----:B01----:R-:W-:Y:S05]  /*2d060*/  WARPSYNC.COLLECTIVE R15, `(.L_x_2161) ;  /* 0x000000000f087348 */ /* 0x003fea0003c00000 */
[----:B------:R2:W3:Y:S02]  /*2d070*/  SHFL.UP P6, R14, R13, R12, R11 ;  /* 0x0400000c0d0e7389 */ /* 0x0004e400000c000b */
[----:B0123--:R-:W-:Y:S01]  /*2d080*/  ENDCOLLECTIVE ;  /* 0x000000000000791b */ /* 0x00ffe20003800000 */
.L_x_2161:
[----:B------:R-:W-:Y:S05]  /*2d090*/  BSYNC B0 ;  /* 0x0000000000007941 */ /* 0x000fea0003800000 */
.L_x_2160:
        /* <DEDUP_REMOVED lines=8> */
.L_x_2162:
[----:B------:R-:W-:Y:S01]  /*2d120*/  IMAD.MOV.U32 R12, RZ, RZ, 0x4 ;  /* 0x00000004ff0c7424 */ /* 0x000fe200078e00ff */
[----:B------:R-:W-:-:S05]  /*2d130*/  SEL R2, R14, RZ, P2 ;  /* 0x000000ff0e027207 */ /* 0x000fca0001000000 */
[----:B------:R-:W-:-:S04]  /*2d140*/  IMAD.IADD R2, R13, 0x1, R2 ;  /* 0x000000010d027824 */ /* 0x000fc800078e0202 */
[----:B------:R-:W-:-:S07]  /*2d150*/  IMAD.MOV.U32 R13, RZ, RZ, R2 ;  /* 0x000000ffff0d7224 */ /* 0x000fce00078e0002 */
[----:B------:R-:W-:Y:S05]  /*2d160*/  WARPSYNC.COLLECTIVE R15, `(.L_x_2163) ;  /* 0x000000000f087348 */ /* 0x000fea0003c00000 */
[----:B------:R0:W1:Y:S02]  /*2d170*/  SHFL.UP P6, R14, R13, R12, R11 ;  /* 0x0400000c0d0e7389 */ /* 0x00006400000c000b */
[----:B01----:R-:W-:Y:S01]  /*2d180*/  ENDCOLLECTIVE ;  /* 0x000000000000791b */ /* 0x003fe20003800000 */
.L_x_2163:
[----:B------:R-:W-:Y:S01]  /*2d190*/  IMAD.MOV.U32 R12, RZ, RZ, 0x8 ;  /* 0x00000008ff0c7424 */ /* 0x000fe200078e00ff */
[----:B------:R-:W-:-:S05]  /*2d1a0*/  SEL R3, R14, RZ, P3 ;  /* 0x000000ff0e037207 */ /* 0x000fca0001800000 */
[----:B------:R-:W-:-:S04]  /*2d1b0*/  IMAD.IADD R3, R2, 0x1, R3 ;  /* 0x0000000102037824 */ /* 0x000fc800078e0203 */
[----:B------:R-:W-:-:S07]  /*2d1c0*/  IMAD.MOV.U32 R13, RZ, RZ, R3 ;  /* 0x000000ffff0d7224 */ /* 0x000fce00078e0003 */
[----:B------:R-:W-:Y:S05]  /*2d1d0*/  WARPSYNC.COLLECTIVE R15, `(.L_x_2164) ;  /* 0x000000000f087348 */ /* 0x000fea0003c00000 */
[----:B------:R0:W1:Y:S02]  /*2d1e0*/  SHFL.UP P6, R14, R13, R12, R11 ;  /* 0x0400000c0d0e7389 */ /* 0x00006400000c000b */
[----:B01----:R-:W-:Y:S01]  /*2d1f0*/  ENDCOLLECTIVE ;  /* 0x000000000000791b */ /* 0x003fe20003800000 */
.L_x_2164:
[----:B------:R-:W-:Y:S01]  /*2d200*/  IMAD.MOV.U32 R12, RZ, RZ, 0x10 ;  /* 0x00000010ff0c7424 */ /* 0x000fe200078e00ff */
[----:B------:R-:W-:-:S05]  /*2d210*/  SEL R4, R14, RZ, P4 ;  /* 0x000000ff0e047207 */ /* 0x000fca0002000000 */
[----:B------:R-:W-:-:S04]  /*2d220*/  IMAD.IADD R4, R3, 0x1, R4 ;  /* 0x0000000103047824 */ /* 0x000fc800078e0204 */
[----:B------:R-:W-:-:S07]  /*2d230*/  IMAD.MOV.U32 R13, RZ, RZ, R4 ;  /* 0x000000ffff0d7224 */ /* 0x000fce00078e0004 */
[----:B------:R-:W-:Y:S05]  /*2d240*/  WARPSYNC.COLLECTIVE R15, `(.L_x_2165) ;  /* 0x000000000f087348 */ /* 0x000fea0003c00000 */
[----:B------:R0:W1:Y:S02]  /*2d250*/  SHFL.UP P6, R14, R13, R12, R11 ;  /* 0x0400000c0d0e7389 */ /* 0x00006400000c000b */
[----:B01----:R-:W-:Y:S01]  /*2d260*/  ENDCOLLECTIVE ;  /* 0x000000000000791b */ /* 0x003fe20003800000 */
.L_x_2165:
        /* <DEDUP_REMOVED lines=8> */
.L_x_2166:
[----:B------:R-:W-:Y:S05]  /*2d2f0*/  BRA `(.L_x_2167) ;  /* 0xffffffa800d47947 */ /* 0x000fea000383ffff */
.L_x_1989:
[----:B------:R-:W-:Y:S01]  /*2d300*/  BSSY B0, `(.L_x_2168) ;  /* 0x0000006000007945 */ /* 0x000fe20003800000 */
[----:B------:R-:W-:Y:S01]  /*2d310*/  PLOP3.LUT P6, PT, P6, PT, PT, 0x8, 0x0 ;  /* 0x000000000000781c */ /* 0x000fe200037ce170 */
[----:B------:R-:W-:-:S12]  /*2d320*/  IMAD.MOV.U32 R15, RZ, RZ, -0x1 ;  /* 0xffffffffff0f7424 */ /* 0x000fd800078e00ff */
[----:B01----:R-:W-:Y:S05]  /*2d330*/  WARPSYNC.COLLECTIVE R15, `(.L_x_2169) ;  /* 0x000000000f087348 */ /* 0x003fea0003c00000 */
[----:B------:R-:W-:Y:S01]  /*2d340*/  VOTE.ANY R14, PT, P6 ;  /* 0x00000000000e7806 */ /* 0x000fe200030e0100 */
[----:B01----:R-:W-:Y:S06]  /*2d350*/  ENDCOLLECTIVE ;  /* 0x000000000000791b */ /* 0x003fec0003800000 */
.L_x_2169:
[----:B------:R-:W-:Y:S05]  /*2d360*/  BSYNC B0 ;  /* 0x0000000000007941 */ /* 0x000fea0003800000 */
.L_x_2168:
        /* <DEDUP_REMOVED lines=9> */
.L_x_2170:
[----:B------:R-:W-:Y:S01]  /*2d400*/  IMAD.MOV.U32 R5, RZ, RZ, R14 ;  /* 0x000000ffff057224 */ /* 0x000fe200078e000e */
[----:B------:R-:W-:Y:S06]  /*2d410*/  BRA `(.L_x_2171) ;  /* 0xffffffa800c47947 */ /* 0x000fec000383ffff */
.L_x_1991:
[----:B------:R-:W-:Y:S01]  /*2d420*/  BSSY B0, `(.L_x_2172) ;  /* 0x0000007000007945 */ /* 0x000fe20003800000 */
[----:B------:R-:W-:Y:S02]  /*2d430*/  IMAD.MOV.U32 R13, RZ, RZ, R2 ;  /* 0x000000ffff0d7224 */ /* 0x000fe400078e0002 */
[----:B------:R-:W-:Y:S02]  /*2d440*/  IMAD.MOV.U32 R11, RZ, RZ, 0x1f ;  /* 0x0000001fff0b7424 */ /* 0x000fe400078e00ff */
[----:B------:R-:W-:-:S07]  /*2d450*/  IMAD.MOV.U32 R15, RZ, RZ, -0x1 ;  /* 0xffffffffff0f7424 */ /* 0x000fce00078e00ff */
[----:B0123--:R-:W-:Y:S05]  /*2d460*/  WARPSYNC.COLLECTIVE R15, `(.L_x_2173) ;  /* 0x000000000f087348 */ /* 0x00ffea0003c00000 */
[----:B------:R4:W0:Y:S02]  /*2d470*/  SHFL.IDX P6, R14, R13, R12, R11 ;  /* 0x0000000c0d0e7389 */ /* 0x00082400000c000b */
[----:B01234-:R-:W-:Y:S01]  /*2d480*/  ENDCOLLECTIVE ;  /* 0x000000000000791b */ /* 0x01ffe20003800000 */
.L_x_2173:
[----:B------:R-:W-:Y:S05]  /*2d490*/  BSYNC B0 ;  /* 0x0000000000007941 */ /* 0x000fea0003800000 */
.L_x_2172:
[----:B------:R-:W-:Y:S05]  /*2d4a0*/  BRA `(.L_x_1990) ;  /* 0xffffffa800bc7947 */ /* 0x000fea000383ffff */
.L_x_1995:
[----:B0-----:R0:W3:Y:S02]  /*2d4b0*/  SYNCS.PHASECHK.TRANS64.TRYWAIT P0, [R5+URZ+0x2a820], R0 ;  /* 0x02a82000050075a7 */ /* 0x0010e4000800017f */
[----:B---3--:R-:W-:Y:S05]  /*2d4c0*/  @!P0 NANOSLEEP.SYNCS 0x989680 ;  /* 0x009896800000895d */ /* 0x008fea0003900000 */
[----:B------:R-:W3:Y:S02]  /*2d4d0*/  @!P0 SYNCS.PHASECHK.TRANS64 P0, [R5+URZ+0x2a820], R0 ;  /* 0x02a82000050085a7 */ /* 0x000ee4000800007f */
[----:B---3--:R-:W-:Y:S05]  /*2d4e0*/  @!P0 BRA `(.L_x_1995) ;  /* 0xfffffffc00f08947 */ /* 0x008fea000383ffff */
[----:B------:R-:W-:Y:S05]  /*2d4f0*/  BRA `(.L_x_2174) ;  /* 0xffffffb000347947 */ /* 0x000fea000383ffff */
.L_x_1996:
[----:B------:R-:W3:Y:S01]  /*2d500*/  S2R R2, SR_TID.X ;  /* 0x0000000000027919 */ /* 0x000ee20000002100 */
[----:B------:R-:W-:Y:S01]  /*2d510*/  BSSY B0, `(.L_x_2175) ;  /* 0x000000a000007945 */ /* 0x000fe20003800000 */
[----:B------:R-:W-:Y:S02]  /*2d520*/  IMAD.MOV.U32 R12, RZ, RZ, RZ ;  /* 0x000000ffff0c7224 */ /* 0x000fe400078e00ff */
[----:B------:R-:W-:Y:S02]  /*2d530*/  IMAD.MOV.U32 R11, RZ, RZ, 0x1f ;  /* 0x0000001fff0b7424 */ /* 0x000fe400078e00ff */
[----:B------:R-:W-:Y:S01]  /*2d540*/  IMAD.MOV.U32 R15, RZ, RZ, -0x1 ;  /* 0xffffffffff0f7424 */ /* 0x000fe200078e00ff */
[----:B---3--:R-:W-:-:S04]  /*2d550*/  SHF.R.U32.HI R2, RZ, 0x5, R2 ;  /* 0x00000005ff027819 */ /* 0x008fc80000011602 */
[----:B------:R-:W-:-:S05]  /*2d560*/  LOP3.LUT R2, R2, 0x3, RZ, 0xc0, !PT ;  /* 0x0000000302027812 */ /* 0x000fca00078ec0ff */
[----:B------:R-:W-:-:S07]  /*2d570*/  IMAD.MOV.U32 R13, RZ, RZ, R2 ;  /* 0x000000ffff0d7224 */ /* 0x000fce00078e0002 */
[----:B012---:R-:W-:Y:S05]  /*2d580*/  WARPSYNC.COLLECTIVE R15, `(.L_x_2176) ;  /* 0x000000000f087348 */ /* 0x007fea0003c00000 */
[----:B------:R3:W4:Y:S02]  /*2d590*/  SHFL.IDX P6, R14, R13, R12, R11 ;  /* 0x0000000c0d0e7389 */ /* 0x00072400000c000b */
[----:B01234-:R-:W-:Y:S01]  /*2d5a0*/  ENDCOLLECTIVE ;  /* 0x000000000000791b */ /* 0x01ffe20003800000 */
.L_x_2176:
[----:B------:R-:W-:Y:S05]  /*2d5b0*/  BSYNC B0 ;  /* 0x0000000000007941 */ /* 0x000fea0003800000 */
.L_x_2175:
[----:B------:R-:W-:Y:S05]  /*2d5c0*/  BRA `(.L_x_2177) ;  /* 0xffffffb0001c7947 */ /* 0x000fea000383ffff */
.L_x_1997:
[----:B------:R-:W-:Y:S01]  /*2d5d0*/  BSSY B0, `(.L_x_2178) ;  /* 0x0000006000007945 */ /* 0x000fe20003800000 */
[----:B------:R-:W-:-:S07]  /*2d5e0*/  IMAD.MOV.U32 R15, RZ, RZ, -0x1 ;  /* 0xffffffffff0f7424 */ /* 0x000fce00078e00ff */
[----:B012---:R-:W-:Y:S05]  /*2d5f0*/  WARPSYNC.COLLECTIVE R15, `(.L_x_2179) ;  /* 0x000000000f0c7348 */ /* 0x007fea0003c00000 */
[----:B------:R-:W-:Y:S02]  /*2d600*/  ELECT P6, UR62, PT ;  /* 0x00000000003e782f */ /* 0x000fe400038c0000 */
[----:B------:R-:W-:Y:S01]  /*2d610*/  MOV R14, UR62 ;  /* 0x0000003e000e7c02 */ /* 0x000fe20008000f00 */
[----:B012---:R-:W-:Y:S10]  /*2d620*/  ENDCOLLECTIVE ;  /* 0x000000000000791b */ /* 0x007ff40003800000 */
.L_x_2179:
[----:B------:R-:W-:Y:S05]  /*2d630*/  BSYNC B0 ;  /* 0x0000000000007941 */ /* 0x000fea0003800000 */
.L_x_2178:
[----:B------:R-:W-:Y:S05]  /*2d640*/  BRA `(.L_x_2180) ;  /* 0xffffffb000107947 */ /* 0x000fea000383ffff */
.L_x_1999:
[----:B0-----:R0:W3:Y:S02]  /*2d650*/  SYNCS.PHASECHK.TRANS64.TRYWAIT P1, [R3+URZ+0x2a840], R2 ;  /* 0x02a84002030075a7 */ /* 0x0010e4000802017f */
[----:B---3--:R-:W-:Y:S05]  /*2d660*/  @!P1 NANOSLEEP.SYNCS 0x989680 ;  /* 0x009896800000995d */ /* 0x008fea0003900000 */
[----:B------:R-:W3:Y:S02]  /*2d670*/  @!P1 SYNCS.PHASECHK.TRANS64 P1, [R3+URZ+0x2a840], R2 ;  /* 0x02a84002030095a7 */ /* 0x000ee4000802007f */
[----:B---3--:R-:W-:Y:S05]  /*2d680*/  @!P1 BRA `(.L_x_1999) ;  /* 0xfffffffc00f09947 */ /* 0x008fea000383ffff */
[----:B------:R-:W-:Y:S05]  /*2d690*/  BRA `(.L_x_2181) ;  /* 0xffffffb000387947 */ /* 0x000fea000383ffff */
.L_x_2001:
[----:B---3--:R3:W4:Y:S02]  /*2d6a0*/  SYNCS.PHASECHK.TRANS64.TRYWAIT P1, [R27+URZ+0x2a840], R0 ;  /* 0x02a840001b0075a7 */ /* 0x008724000802017f */
[----:B----4-:R-:W-:Y:S05]  /*2d6b0*/  @!P1 NANOSLEEP.SYNCS 0x989680 ;  /* 0x009896800000995d */ /* 0x010fea0003900000 */
[----:B------:R-:W4:Y:S02]  /*2d6c0*/  @!P1 SYNCS.PHASECHK.TRANS64 P1, [R27+URZ+0x2a840], R0 ;  /* 0x02a840001b0095a7 */ /* 0x000f24000802007f */
[----:B----4-:R-:W-:Y:S05]  /*2d6d0*/  @!P1 BRA `(.L_x_2001) ;  /* 0xfffffffc00f09947 */ /* 0x010fea000383ffff */
[----:B------:R-:W-:Y:S05]  /*2d6e0*/  BRA `(.L_x_2182) ;  /* 0xffffffb000447947 */ /* 0x000fea000383ffff */
.L_x_2003:
[----:B----4-:R4:W0:Y:S02]  /*2d6f0*/  SYNCS.PHASECHK.TRANS64.TRYWAIT P1, [R3+URZ+0x2a860], R2 ;  /* 0x02a86002030075a7 */ /* 0x010824000802017f */
[----:B0-----:R-:W-:Y:S05]  /*2d700*/  @!P1 NANOSLEEP.SYNCS 0x989680 ;  /* 0x009896800000995d */ /* 0x001fea0003900000 */
[----:B------:R-:W0:Y:S02]  /*2d710*/  @!P1 SYNCS.PHASECHK.TRANS64 P1, [R3+URZ+0x2a860], R2 ;  /* 0x02a86002030095a7 */ /* 0x000e24000802007f */
[----:B0-----:R-:W-:Y:S05]  /*2d720*/  @!P1 BRA `(.L_x_2003) ;  /* 0xfffffffc00f09947 */ /* 0x001fea000383ffff */
[----:B------:R-:W-:Y:S05]  /*2d730*/  BRA `(.L_x_2183) ;  /* 0xffffffb000407947 */ /* 0x000fea000383ffff */
.L_x_2184:
        /* <DEDUP_REMOVED lines=12> */
.L_x_15526:


//--------------------- .text._ZN7cutlass13device_kernelIN5flash11enable_sm90INS1_16FlashAttnFwdSm90INS1_25CollectiveMainloopFwdSm90ILi2EN4cute5tupleIJNS5_1CILi1EEES8_S8_EEENS6_IJNS7_ILi128EEENS7_ILi96EEENS7_ILi192EEEEEELi128ENS_10bfloat16_tEfNS_4arch4Sm90ELb1ELb0ELb0ELb0ELb1ELb0ELb0ELb1ELb1ELb1ELb0ELb0EEENS1_21CollectiveEpilogueFwdINS6_IJSA_SA_SB_EEES9_SE_SG_Li256ELb0ELb1ELb0ELb0EEENS1_30DynamicPersistentTileSchedulerILi256ELi128ELb0ELb1ELb1EEEEEEEEEvNT_6ParamsE --------------------------
	.section	.text._ZN7cutlass13device_kernelIN5flash11enable_sm90INS1_16FlashAttnFwdSm90INS1_25CollectiveMainloopFwdSm90ILi2EN4cute5tupleIJNS5_1CILi1EEES8_S8_EEENS6_IJNS7_ILi128EEENS7_ILi96EEENS7_ILi192EEEEEELi128ENS_10bfloat16_tEfNS_4arch4Sm90ELb1ELb0ELb0ELb0ELb1ELb0ELb0ELb1ELb1ELb1ELb0ELb0EEENS1_21CollectiveEpilogueFwdINS6_IJSA_SA_SB_EEES9_SE_SG_Li256ELb0ELb1ELb0ELb0EEENS1_30DynamicPersistentTileSchedulerILi256ELi128ELb0ELb1ELb1EEEEEEEEEvNT_6ParamsE,"ax",@progbits
	.align	128
.text._ZN7cutlass13device_kernelIN5flash11enable_sm90INS1_16FlashAttnFwdSm90INS1_25CollectiveMainloopFwdSm90ILi2EN4cute5tupleIJNS5_1CILi1EEES8_S8_EEENS6_IJNS7_ILi128EEENS7_ILi96EEENS7_ILi192EEEEEELi128ENS_10bfloat16_tEfNS_4arch4Sm90ELb1ELb0ELb0ELb0ELb1ELb0ELb0ELb1ELb1ELb1ELb0ELb0EEENS1_21CollectiveEpilogueFwdINS6_IJSA_SA_SB_EEES9_SE_SG_Li256ELb0ELb1ELb0ELb0EEENS1_30DynamicPersistentTileSchedulerILi256ELi128ELb0ELb1ELb1EEEEEEEEEvNT_6ParamsE:
        .type           _ZN7cutlass13device_kernelIN5flash11enable_sm90INS1_16FlashAttnFwdSm90INS1_25CollectiveMainloopFwdSm90ILi2EN4cute5tupleIJNS5_1CILi1EEES8_S8_EEENS6_IJNS7_ILi128EEENS7_ILi96EEENS7_ILi192EEEEEELi128ENS_10bfloat16_tEfNS_4arch4Sm90ELb1ELb0ELb0ELb0ELb1ELb0ELb0ELb1ELb1ELb1ELb0ELb0EEENS1_21CollectiveEpilogueFwdINS6_IJSA_SA_SB_EEES9_SE_SG_Li256ELb0ELb1ELb0ELb0EEENS1_30DynamicPersistentTileSchedulerILi256ELi128ELb0ELb1ELb1EEEEEEEEEvNT_6ParamsE,@function
        .size           _ZN7cutlass13device_kernelIN5flash11enable_sm90INS1_16FlashAttnFwdSm90INS1_25CollectiveMainloopFwdSm90ILi2EN4cute5tupleIJNS5_1CILi1EEES8_S8_EEENS6_IJNS7_ILi128EEENS7_ILi96EEENS7_ILi192EEEEEELi128ENS_10bfloat16_tEfNS_4arch4Sm90ELb1ELb0ELb0ELb0ELb1ELb0ELb0ELb1ELb1ELb1ELb0ELb0EEENS1_21CollectiveEpilogueFwdINS6_IJSA_SA_SB_EEES9_SE_SG_Li256ELb0ELb1ELb0ELb0EEENS1_30DynamicPersistentTileSchedulerILi256ELi128ELb0ELb1ELb1EEEEEEEEEvNT_6ParamsE,(.L_x_15527 - _ZN7cutlass13device_kernelIN5flash11enable_sm90INS1_16FlashAttnFwdSm90INS1_25CollectiveMainloopFwdSm90ILi2EN4cute5tupleIJNS5_1CILi1EEES8_S8_EEENS6_IJNS7_ILi128EEENS7_ILi96EEENS7_ILi192EEEEEELi128ENS_10bfloat16_tEfNS_4arch4Sm90ELb1ELb0ELb0ELb0ELb1ELb0ELb0ELb1ELb1ELb1ELb0ELb0EEENS1_21CollectiveEpilogueFwdINS6_IJSA_SA_SB_EEES9_SE_SG_Li256ELb0ELb1ELb0ELb0EEENS1_30DynamicPersistentTileSchedulerILi256ELi128ELb0ELb1ELb1EEEEEEEEEvNT_6ParamsE)
        .other          _ZN7cutlass13device_kernelIN5flash11enable_sm90INS1_16FlashAttnFwdSm90INS1_25CollectiveMainloopFwdSm90ILi2EN4cute5tupleIJNS5_1CILi1EEES8_S8_EEENS6_IJNS7_ILi128EEENS7_ILi96EEENS7_ILi192EEEEEELi128ENS_10bfloat16_tEfNS_4arch4Sm90ELb1ELb0ELb0ELb0ELb1ELb0ELb0ELb1ELb1ELb1ELb0ELb0EEENS1_21CollectiveEpilogueFwdINS6_IJSA_SA_SB_EEES9_SE_SG_Li256ELb0ELb1ELb0ELb0EEENS1_30DynamicPersistentTileSchedulerILi256ELi128ELb0ELb1ELb1EEEEEEEEEvNT_6ParamsE,@"STO_CUDA_ENTRY STV_DEFAULT"
_ZN7cutlass13device_kernelIN5flash11enable_sm90INS1_16FlashAttnFwdSm90INS1_25CollectiveMainloopFwdSm90ILi2EN4cute5tupleIJNS5_1CILi1EEES8_S8_EEENS6_IJNS7_ILi128EEENS7_ILi96EEENS7_ILi192EEEEEELi128ENS_10bfloat16_tEfNS_4arch4Sm90ELb1ELb0ELb0ELb0ELb1ELb0ELb0ELb1ELb1ELb1ELb0ELb0EEENS1_21CollectiveEpilogueFwdINS6_IJSA_SA_SB_EEES9_SE_SG_Li256ELb0ELb1ELb0ELb0EEENS1_30DynamicPersistentTileSchedulerILi256ELi128ELb0ELb1ELb1EEEEEEEEEvNT_6ParamsE:
        /* <DEDUP_REMOVED lines=45> */
.L_x_2185:
        /* <DEDUP_REMOVED lines=22> */
.L_x_2186:
        /* <DEDUP_REMOVED lines=18> */
.L_x_2187:
        /* <DEDUP_REMOVED lines=22> */
.L_x_2188:
        /* <DEDUP_REMOVED lines=23> */
.L_x_2189:
        /* <DEDUP_REMOVED lines=10> */
.L_x_2191:
        /* <DEDUP_REMOVED lines=16> */
[----:B0-----:R-:W-:-:S05]  /*09c0*/  VIADD R173, R2, 0xffffff80 ;  /* 0xffffff8002ad7836 */ /* 0x001fca0000000000 */
[----:B------:R-:W-:-:S04]  /*09d0*/  SHF.R.S32.HI R0, RZ, 0x1f, R173 ;  /* 0x0000001fff007819 */ /* 0x000fc800000114ad */
[CC--:B------:R-:W-:Y:S02]  /*09e0*/  LEA.HI R2, R0.reuse, R173.reuse, RZ, 0x7 ;  /* 0x000000ad00027211 */ /* 0x0c0fe400078f38ff */
[-C--:B------:R-:W-:Y:S02]  /*09f0*/  LEA.HI R4, R0, R173.reuse, RZ, 0x5 ;  /* 0x000000ad00047211 */ /* 0x080fe400078f28ff */
[----:B------:R-:W-:Y:S02]  /*0a00*/  LOP3.LUT R164, R2, 0xffffff80, RZ, 0xc0, !PT ;  /* 0xffffff8002a47812 */ /* 0x000fe400078ec0ff */
[----:B------:R-:W-:Y:S01]  /*0a10*/  LEA.HI R11, R0, R173, RZ, 0x2 ;  /* 0x000000ad000b7211 */ /* 0x000fe200078f10ff */
[----:B------:R-:W-:Y:S01]  /*0a20*/  IMAD.SHL.U32 R5, R4, 0x20, RZ ;  /* 0x0000002004057824 */ /* 0x000fe200078e00ff */
[----:B------:R-:W-:Y:S01]  /*0a30*/  SHF.R.S32.HI R165, RZ, 0x7, R2 ;  /* 0x00000007ffa57819 */ /* 0x000fe20000011402 */
[----:B------:R-:W-:-:S03]  /*0a40*/  IMAD.IADD R164, R173, 0x1, -R164 ;  /* 0x00000001ada47824 */ /* 0x000fc600078e0aa4 */
[----:B------:R-:W-:Y:S02]  /*0a50*/  LOP3.LUT R5, R5, 0xfffffc00, RZ, 0xc0, !PT ;  /* 0xfffffc0005057812 */ /* 0x000fe400078ec0ff */
[----:B------:R-:W-:Y:S02]  /*0a60*/  SHF.R.S32.HI R7, RZ, 0x1f, R164 ;  /* 0x0000001fff077819 */ /* 0x000fe400000114a4 */
        /* <DEDUP_REMOVED lines=8> */
[----:B------:R-:W-:-:S03]  /*0af0*/  LOP3.LUT R10, R10, 0xfffffff8, RZ, 0xc0, !PT ;  /* 0xfffffff80a0a7812 */ /* 0x000fc600078ec0ff */
[----:B------:R-:W-:Y:S02]  /*0b00*/  IMAD.IADD R2, R165, 0x1, -R2 ;  /* 0x00000001a5027824 */ /* 0x000fe400078e0a02 */
[----:B------:R-:W-:-:S04]  /*0b10*/  IMAD.IADD R10, R9, 0x1, -R10 ;  /* 0x00000001090a7824 */ /* 0x000fc800078e0a0a */
        /* <DEDUP_REMOVED lines=8> */
[----:B------:R-:W-:Y:S01]  /*0ba0*/  LOP3.LUT R160, R0, 0xfffffff8, RZ, 0xc0, !PT ;  /* 0xfffffff800a07812 */ /* 0x000fe200078ec0ff */
[----:B------:R-:W-:Y:S01]  /*0bb0*/  IMAD.IADD R4, R173, 0x1, -R4 ;  /* 0x00000001ad047824 */ /* 0x000fe200078e0a04 */
[----:B------:R-:W-:Y:S01]  /*0bc0*/  LOP3.LUT R3, R3, 0x1ffffffe, RZ, 0xc0, !PT ;  /* 0x1ffffffe03037812 */ /* 0x000fe200078ec0ff */
[----:B------:R-:W-:Y:S01]  /*0bd0*/  ULOP3.LUT UR5, UR5, 0x1, URZ, 0xfc, !UPT ;  /* 0x0000000105057892 */ /* 0x000fe2000f8efc3f */
[----:B------:R-:W-:Y:S01]  /*0be0*/  SHF.R.S32.HI R162, RZ, 0x3, R0 ;  /* 0x00000003ffa27819 */ /* 0x000fe20000011400 */
[----:B------:R-:W-:Y:S01]  /*0bf0*/  IMAD.IADD R160, R173, 0x1, -R160 ;  /* 0x00000001ada07824 */ /* 0x000fe200078e0aa0 */
[----:B------:R-:W-:Y:S01]  /*0c00*/  LEA R4, R4, R5, 0x6 ;  /* 0x0000000504047211 */ /* 0x000fe200078e30ff */
[----:B------:R-:W-:Y:S01]  /*0c10*/  IMAD.IADD R3, R6, 0x1, -R3 ;  /* 0x0000000106037824 */ /* 0x000fe200078e0a03 */
[----:B------:R-:W-:Y:S01]  /*0c20*/  LOP3.LUT R6, R11, 0xfffffffc, RZ, 0xc0, !PT ;  /* 0xfffffffc0b067812 */ /* 0x000fe200078ec0ff */
[----:B------:R-:W-:Y:S02]  /*0c30*/  IMAD.SHL.U32 R17, R160, 0x8, RZ ;  /* 0x00000008a0117824 */ /* 0x000fe400078e00ff */
[----:B------:R-:W-:Y:S01]  /*0c40*/  IMAD.U32 R168, RZ, RZ, UR5 ;  /* 0x00000005ffa87e24 */ /* 0x000fe2000f8e00ff */
[----:B------:R-:W-:Y:S01]  /*0c50*/  LEA R167, R3, R4, 0x3 ;  /* 0x0000000403a77211 */ /* 0x000fe200078e18ff */
[----:B------:R-:W-:Y:S01]  /*0c60*/  IMAD.IADD R6, R173, 0x1, -R6 ;  /* 0x00000001ad067824 */ /* 0x000fe200078e0a06 */
[----:B------:R-:W-:-:S02]  /*0c70*/  LOP3.LUT R3, R8, 0x7ffffffc, RZ, 0xc0, !PT ;  /* 0x7ffffffc08037812 */ /* 0x000fc400078ec0ff */
[----:B------:R-:W-:Y:S02]  /*0c80*/  IADD3 R22, R17, 0x40, RZ ;  /* 0x0000004011167810 */ /* 0x000fe40007ffe0ff */
[----:B------:R-:W-:Y:S01]  /*0c90*/  LEA.HI R5, R6, R6, RZ, 0x1 ;  /* 0x0000000606057211 */ /* 0x000fe200078f08ff */
[----:B------:R-:W-:Y:S01]  /*0ca0*/  IMAD.IADD R18, R164, 0x1, -R3 ;  /* 0x00000001a4127824 */ /* 0x000fe200078e0a03 */
[----:B------:R-:W-:Y:S02]  /*0cb0*/  SHF.R.S32.HI R172, RZ, 0x1f, R17 ;  /* 0x0000001fffac7819 */ /* 0x000fe40000011411 */
[----:B------:R-:W-:Y:S02]  /*0cc0*/  LOP3.LUT R5, R5, 0x1ffffffe, RZ, 0xc0, !PT ;  /* 0x1ffffffe05057812 */ /* 0x000fe400078ec0ff */
[----:B------:R-:W-:-:S03]  /*0cd0*/  SHF.R.S32.HI R169, RZ, 0x1f, R22 ;  /* 0x0000001fffa97819 */ /* 0x000fc60000011416 */
[----:B------:R-:W-:-:S04]  /*0ce0*/  IMAD.IADD R5, R6, 0x1, -R5 ;  /* 0x0000000106057824 */ /* 0x000fc800078e0a05 */
[----:B------:R-:W-:-:S07]  /*0cf0*/  IMAD R19, R5, 0x8, R166 ;  /* 0x0000000805137824 */ /* 0x000fce00078e02a6 */
.L_x_2248:
[----:B0-2---:R-:W0:Y:S01]  /*0d00*/  LDC R3, c[0x0][0xc60] ;  /* 0x00031800ff037b82 */ /* 0x005e220000000800 */
[----:B------:R-:W-:Y:S01]  /*0d10*/  IMAD.MOV.U32 R0, RZ, RZ, R36 ;  /* 0x000000ffff007224 */ /* 0x000fe200078e0024 */
[----:B------:R-:W-:Y:S01]  /*0d20*/  ULDC UR4, c[0x0][0xc78] ;  /* 0x00031e0000047ab9 */ /* 0x000fe20000000800 */
[----:B0-----:R-:W-:-:S13]  /*0d30*/  ISETP.NE.AND P0, PT, R3, 0x1, PT ;  /* 0x000000010300780c */ /* 0x001fda0003f05270 */
[----:B-----5:R-:W0:Y:S08]  /*0d40*/  @P0 LDC R5, c[0x0][0xc64] ;  /* 0x00031900ff050b82 */ /* 0x020e300000000800 */
[----:B------:R-:W1:Y:S01]  /*0d50*/  @P0 LDC R7, c[0x0][0xc68] ;  /* 0x00031a00ff070b82 */ /* 0x000e620000000800 */
[----:B0---4-:R-:W-:-:S05]  /*0d60*/  @P0 IMAD.HI.U32 R2, R36, R5, RZ ;  /* 0x0000000524020227 */ /* 0x011fca00078e00ff */
[----:B-1----:R-:W-:-:S04]  /*0d70*/  @P0 SHF.R.U32.HI R0, RZ, R7, R2 ;  /* 0x00000007ff000219 */ /* 0x002fc80000011602 */
[----:B------:R-:W-:Y:S01]  /*0d80*/  ISETP.GE.AND P0, PT, R0, UR4, PT ;  /* 0x0000000400007c0c */ /* 0x000fe2000bf06270 */
[----:B------:R-:W-:-:S04]  /*0d90*/  IMAD.MOV R2, RZ, RZ, -R0 ;  /* 0x000000ffff027224 */ /* 0x000fc800078e0a00 */
[----:B------:R-:W-:-:S08]  /*0da0*/  IMAD R13, R3, R2, R36 ;  /* 0x00000002030d7224 */ /* 0x000fd000078e0224 */
[----:B---3--:R-:W-:Y:S05]  /*0db0*/  @!P0 BRA `(.L_x_2192) ;  /* 0x0000000000208947 */ /* 0x008fea0003800000 */
        /* <DEDUP_REMOVED lines=8> */
.L_x_2192:
[----:B------:R-:W0:Y:S01]  /*0e40*/  LDC R3, c[0x0][0xc54] ;  /* 0x00031500ff037b82 */ /* 0x000e220000000800 */
[----:B------:R-:W-:Y:S01]  /*0e50*/  IMAD.MOV.U32 R2, RZ, RZ, R13 ;  /* 0x000000ffff027224 */ /* 0x000fe200078e000d */
[----:B0-----:R-:W-:-:S13]  /*0e60*/  ISETP.NE.AND P0, PT, R3, 0x1, PT ;  /* 0x000000010300780c */ /* 0x001fda0003f05270 */
[----:B------:R-:W0:Y:S02]  /*0e70*/  @P0 LDC.64 R4, c[0x0][0xc58] ;  /* 0x00031600ff040b82 */ /* 0x000e240000000a00 */
[----:B0-----:R-:W-:-:S05]  /*0e80*/  @P0 IMAD.HI.U32 R4, R13, R4, RZ ;  /* 0x000000040d040227 */ /* 0x001fca00078e00ff */
[----:B------:R-:W-:-:S05]  /*0e90*/  @P0 SHF.R.U32.HI R2, RZ, R5, R4 ;  /* 0x00000005ff020219 */ /* 0x000fca0000011604 */
[----:B------:R-:W-:-:S07]  /*0ea0*/  IMAD R3, R2, R3, RZ ;  /* 0x0000000302037224 */ /* 0x000fce00078e02ff */
.L_x_2193:
[----:B------:R-:W0:Y:S01]  /*0eb0*/  LDC R171, c[0x0][0x448] ;  /* 0x00011200ffab7b82 */ /* 0x000e220000000800 */
[----:B------:R-:W-:Y:S01]  /*0ec0*/  LOP3.LUT R2, RZ, R2, RZ, 0x33, !PT ;  /* 0x00000002ff027212 */ /* 0x000fe200078e33ff */
[----:B------:R-:W-:Y:S01]  /*0ed0*/  ULDC UR4, c[0x0][0xc3c] ;  /* 0x00030f0000047ab9 */ /* 0x000fe20000000800 */
[----:B------:R-:W-:Y:S01]  /*0ee0*/  ULDC.64 UR6, c[0x0][0x418] ;  /* 0x0001060000067ab9 */ /* 0x000fe20000000a00 */
[----:B------:R-:W-:Y:S01]  /*0ef0*/  ULDC UR5, c[0x0][0x424] ;  /* 0x0001090000057ab9 */ /* 0x000fe20000000800 */
[----:B------:R-:W-:Y:S01]  /*0f00*/  IADD3 R2, R2, UR4, RZ ;  /* 0x0000000402027c10 */ /* 0x000fe2000fffe0ff */
[----:B------:R-:W-:Y:S01]  /*0f10*/  UISETP.NE.U32.AND UP0, UPT, UR6, URZ, UPT ;  /* 0x0000003f0600728c */ /* 0x000fe2000bf05070 */
[----:B------:R-:W-:Y:S01]  /*0f20*/  IMAD.IADD R3, R13, 0x1, -R3 ;  /* 0x000000010d037824 */ /* 0x000fe200078e0a03 */
[----:B------:R-:W1:Y:S01]  /*0f30*/  LDC R161, c[0x0][0xc48] ;  /* 0x00031200ffa17b82 */ /* 0x000e620000000800 */
[----:B------:R-:W-:Y:S01]  /*0f40*/  ULDC UR4, c[0x0][0x288] ;  /* 0x0000a20000047ab9 */ /* 0x000fe20000000800 */
[----:B------:R-:W-:Y:S01]  /*0f50*/  IMAD.SHL.U32 R16, R2, 0x80, RZ ;  /* 0x0000008002107824 */ /* 0x000fe200078e00ff */
[----:B------:R-:W-:Y:S01]  /*0f60*/  UISETP.NE.AND.EX UP0, UPT, UR7, URZ, UPT, UP0 ;  /* 0x0000003f0700728c */ /* 0x000fe2000bf05300 */
[----:B------:R-:W-:Y:S01]  /*0f70*/  CS2R R88, SRZ ;  /* 0x0000000000587805 */ /* 0x000fe2000001ff00 */
[----:B------:R-:W-:Y:S01]  /*0f80*/  UIADD3 UR4, -UR4, 0x60, URZ ;  /* 0x0000006004047890 */ /* 0x000fe2000fffe13f */
[----:B------:R-:W-:Y:S01]  /*0f90*/  VIADD R2, R16, 0x7f ;  /* 0x0000007f10027836 */ /* 0x000fe20000000000 */
[----:B------:R-:W-:Y:S01]  /*0fa0*/  USEL UR8, UR5, 0x1, UP0 ;  /* 0x0000000105087887 */ /* 0x000fe20008000000 */
[----:B------:R-:W-:Y:S01]  /*0fb0*/  CS2R R86, SRZ ;  /* 0x0000000000567805 */ /* 0x000fe2000001ff00 */
[----:B------:R-:W-:Y:S01]  /*0fc0*/  ULDC UR6, c[0x0][0x2f0] ;  /* 0x0000bc0000067ab9 */ /* 0x000fe20000000800 */
[----:B------:R-:W-:Y:S01]  /*0fd0*/  ULDC UR7, c[0x0][0xc54] ;  /* 0x0003150000077ab9 */ /* 0x000fe20000000800 */
[----:B------:R-:W-:Y:S01]  /*0fe0*/  UIMAD UR4, UR8, UR6, UR4 ;  /* 0x00000006080472a4 */ /* 0x000fe2000f8e0204 */
[----:B------:R-:W-:Y:S01]  /*0ff0*/  IMAD R6, R0, UR7, R3 ;  /* 0x0000000700067c24 */ /* 0x000fe2000f8e0203 */
[----:B------:R-:W-:Y:S01]  /*1000*/  CS2R R84, SRZ ;  /* 0x0000000000547805 */ /* 0x000fe2000001ff00 */
[----:B------:R-:W-:Y:S01]  /*1010*/  IMAD.U32 R170, RZ, RZ, UR8 ;  /* 0x00000008ffaa7e24 */ /* 0x000fe2000f8e00ff */
[----:B------:R-:W-:-:S02]  /*1020*/  CS2R R82, SRZ ;  /* 0x0000000000527805 */ /* 0x000fc4000001ff00 */
[----:B0-----:R-:W-:Y:S01]  /*1030*/  ISETP.NE.AND P1, PT, R171, 0x1, PT ;  /* 0x00000001ab00780c */ /* 0x001fe20003f25270 */
[----:B------:R-:W-:Y:S01]  /*1040*/  IMAD.MOV.U32 R23, RZ, RZ, R6 ;  /* 0x000000ffff177224 */ /* 0x000fe200078e0006 */
[----:B------:R-:W-:Y:S01]  /*1050*/  CS2R R80, SRZ ;  /* 0x0000000000507805 */ /* 0x000fe2000001ff00 */
[----:B------:R-:W-:Y:S01]  /*1060*/  IMAD.MOV.U32 R78, RZ, RZ, RZ ;  /* 0x000000ffff4e7224 */ /* 0x000fe200078e00ff */
[----:B------:R-:W-:Y:S02]  /*1070*/  CS2R R54, SRZ ;  /* 0x0000000000367805 */ /* 0x000fe4000001ff00 */
[----:B------:R-:W-:Y:S02]  /*1080*/  CS2R R76, SRZ ;  /* 0x00000000004c7805 */ /* 0x000fe4000001ff00 */
[----:B------:R-:W-:Y:S01]  /*1090*/  CS2R R74, SRZ ;  /* 0x00000000004a7805 */ /* 0x000fe2000001ff00 */
[----:B------:R-:W-:Y:S01]  /*10a0*/  IMAD.MOV.U32 R73, RZ, RZ, RZ ;  /* 0x000000ffff497224 */ /* 0x000fe200078e00ff */
[----:B-1----:R-:W-:-:S02]  /*10b0*/  ISETP.NE.AND P0, PT, R161, 0x1, PT ;  /* 0x00000001a100780c */ /* 0x002fc40003f05270 */
[----:B------:R-:W-:Y:S02]  /*10c0*/  CS2R R52, SRZ ;  /* 0x0000000000347805 */ /* 0x000fe4000001ff00 */
[----:B------:R-:W-:Y:S02]  /*10d0*/  CS2R R70, SRZ ;  /* 0x0000000000467805 */ /* 0x000fe4000001ff00 */
[----:B------:R-:W-:Y:S02]  /*10e0*/  CS2R R68, SRZ ;  /* 0x0000000000447805 */ /* 0x000fe4000001ff00 */
[----:B------:R-:W-:Y:S01]  /*10f0*/  CS2R R66, SRZ ;  /* 0x0000000000427805 */ /* 0x000fe2000001ff00 */
[----:B------:R-:W0:Y:S01]  /*1100*/  @P1 LDC R9, c[0x0][0x44c] ;  /* 0x00011300ff091b82 */ /* 0x000e220000000800 */
[----:B------:R-:W-:Y:S01]  /*1110*/  CS2R R64, SRZ ;  /* 0x0000000000407805 */ /* 0x000fe2000001ff00 */
[----:B------:R-:W-:Y:S01]  /*1120*/  IMAD.MOV.U32 R63, RZ, RZ, RZ ;  /* 0x000000ffff3f7224 */ /* 0x000fe200078e00ff */
[----:B------:R-:W-:-:S02]  /*1130*/  CS2R R50, SRZ ;  /* 0x0000000000327805 */ /* 0x000fc4000001ff00 */
[----:B------:R-:W-:Y:S01]  /*1140*/  CS2R R44, SRZ ;  /* 0x00000000002c7805 */ /* 0x000fe2000001ff00 */
[----:B------:R-:W-:Y:S01]  /*1150*/  IMAD.MOV.U32 R60, RZ, RZ, RZ ;  /* 0x000000ffff3c7224 */ /* 0x000fe200078e00ff */
[----:B------:R-:W-:Y:S02]  /*1160*/  CS2R R58, SRZ ;  /* 0x00000000003a7805 */ /* 0x000fe4000001ff00 */
[----:B------:R-:W-:Y:S01]  /*1170*/  CS2R R56, SRZ ;  /* 0x0000000000387805 */ /* 0x000fe2000001ff00 */
[----:B------:R-:W1:Y:S01]  /*1180*/  @P1 LDC R11, c[0x0][0x450] ;  /* 0x00011400ff0b1b82 */ /* 0x000e620000000800 */
[----:B------:R-:W-:Y:S02]  /*1190*/  CS2R R100, SRZ ;  /* 0x0000000000647805 */ /* 0x000fe4000001ff00 */
[----:B------:R-:W-:Y:S02]  /*11a0*/  CS2R R96, SRZ ;  /* 0x0000000000607805 */ /* 0x000fe4000001ff00 */
[----:B------:R-:W-:-:S02]  /*11b0*/  CS2R R48, SRZ ;  /* 0x0000000000307805 */ /* 0x000fc4000001ff00 */
[----:B------:R-:W-:Y:S02]  /*11c0*/  CS2R R102, SRZ ;  /* 0x0000000000667805 */ /* 0x000fe4000001ff00 */
[----:B------:R-:W-:Y:S02]  /*11d0*/  CS2R R98, SRZ ;  /* 0x0000000000627805 */ /* 0x000fe4000001ff00 */
[----:B------:R-:W-:Y:S02]  /*11e0*/  CS2R R92, SRZ ;  /* 0x00000000005c7805 */ /* 0x000fe4000001ff00 */
[----:B------:R-:W-:Y:S01]  /*11f0*/  CS2R R104, SRZ ;  /* 0x0000000000687805 */ /* 0x000fe2000001ff00 */
[----:B------:R-:W2:Y:S01]  /*1200*/  @P0 LDC R5, c[0x0][0xc4c] ;  /* 0x00031300ff050b82 */ /* 0x000ea20000000800 */
[----:B------:R-:W-:Y:S01]  /*1210*/  CS2R R90, SRZ ;  /* 0x00000000005a7805 */ /* 0x000fe2000001ff00 */
[----:B------:R-:W-:Y:S01]  /*1220*/  IMAD.MOV.U32 R106, RZ, RZ, RZ ;  /* 0x000000ffff6a7224 */ /* 0x000fe200078e00ff */
[----:B------:R-:W-:-:S02]  /*1230*/  MOV R108, RZ ;  /* 0x000000ff006c7202 */ /* 0x000fc40000000f00 */
[----:B------:R-:W-:Y:S02]  /*1240*/  CS2R R94, SRZ ;  /* 0x00000000005e7805 */ /* 0x000fe4000001ff00 */
[----:B------:R-:W-:Y:S01]  /*1250*/  CS2R R26, SRZ ;  /* 0x00000000001a7805 */ /* 0x000fe2000001ff00 */
[----:B------:R-:W-:Y:S02]  /*1260*/  IMAD.MOV.U32 R29, RZ, RZ, RZ ;  /* 0x000000ffff1d7224 */ /* 0x000fe400078e00ff */
[----:B0-----:R-:W-:Y:S01]  /*1270*/  @P1 IMAD.HI.U32 R4, R2, R9, RZ ;  /* 0x0000000902041227 */ /* 0x001fe200078e00ff */
[----:B------:R-:W0:Y:S03]  /*1280*/  @P0 LDC R7, c[0x0][0xc50] ;  /* 0x00031400ff070b82 */ /* 0x000e260000000800 */
[----:B------:R-:W-:Y:S01]  /*1290*/  IMAD.MOV.U32 R110, RZ, RZ, RZ ;  /* 0x000000ffff6e7224 */ /* 0x000fe200078e00ff */
[----:B-1----:R-:W-:-:S05]  /*12a0*/  @P1 SHF.R.U32.HI R2, RZ, R11, R4 ;  /* 0x0000000bff021219 */ /* 0x002fca0000011604 */
[----:B------:R-:W-:Y:S01]  /*12b0*/  VIADD R2, R2, UR4 ;  /* 0x0000000402027c36 */ /* 0x000fe20008000000 */
[----:B------:R-:W-:Y:S01]  /*12c0*/  UIMAD UR4, UR8, UR6, 0x5f ;  /* 0x0000005f080474a4 */ /* 0x000fe2000f8e0206 */
[----:B--2---:R-:W-:-:S03]  /*12d0*/  @P0 IMAD.HI.U32 R0, R6, R5, RZ ;  /* 0x0000000506000227 */ /* 0x004fc600078e00ff */
[----:B------:R-:W-:Y:S01]  /*12e0*/  UIMAD.WIDE UR4, UR4, 0x2aaaaaab, URZ ;  /* 0x2aaaaaab040478a5 */ /* 0x000fe2000f8e023f */
[----:B------:R-:W-:-:S03]  /*12f0*/  IMAD.HI R2, R2, 0x2aaaaaab, RZ ;  /* 0x2aaaaaab02027827 */ /* 0x000fc600078e02ff */
[----:B------:R-:W-:Y:S02]  /*1300*/  USHF.R.U32.HI UR4, URZ, 0x1f, UR5 ;  /* 0x0000001f3f047899 */ /* 0x000fe40008011605 */
[----:B------:R-:W-:Y:S02]  /*1310*/  SHF.R.U32.HI R3, RZ, 0x1f, R2 ;  /* 0x0000001fff037819 */ /* 0x000fe40000011602 */
[----:B------:R-:W-:Y:S01]  /*1320*/  ULEA.HI.SX32 UR4, UR5, UR4, 0x1c ;  /* 0x0000000405047291 */ /* 0x000fe2000f8fe23f */
[----:B0-----:R-:W-:Y:S02]  /*1330*/  @P0 SHF.R.U32.HI R23, RZ, R7, R0 ;  /* 0x00000007ff170219 */ /* 0x001fe40000011600 */
[----:B------:R-:W-:Y:S02]  /*1340*/  LEA.HI.SX32 R3, R2, R3, 0x1c ;  /* 0x0000000302037211 */ /* 0x000fe400078fe2ff */
[----:B------:R-:W-:Y:S02]  /*1350*/  IADD3 R0, -R23, RZ, RZ ;  /* 0x000000ff17007210 */ /* 0x000fe40007ffe1ff */
[----:B------:R-:W-:Y:S01]  /*1360*/  VIMNMX R72, R3, UR4, PT ;  /* 0x0000000403487c48 */ /* 0x000fe2000bfe0100 */
[----:B------:R-:W-:Y:S01]  /*1370*/  IMAD.MOV.U32 R3, RZ, RZ, RZ ;  /* 0x000000ffff037224 */ /* 0x000fe200078e00ff */
[----:B------:R-:W-:Y:S01]  /*1380*/  PLOP3.LUT P0, PT, PT, PT, PT, 0x80, 0x0 ;  /* 0x000000000000781c */ /* 0x000fe20003f0f070 */
[----:B------:R-:W-:Y:S01]  /*1390*/  IMAD R161, R161, R0, R6 ;  /* 0x00000000a1a17224 */ /* 0x000fe200078e0206 */
[----:B------:R-:W-:Y:S01]  /*13a0*/  ISETP.GE.AND P1, PT, R72, 0x1, PT ;  /* 0x000000014800780c */ /* 0x000fe20003f26270 */
[----:B------:R-:W-:Y:S01]  /*13b0*/  IMAD.MOV.U32 R0, RZ, RZ, RZ ;  /* 0x000000ffff007224 */ /* 0x000fe200078e00ff */
[----:B------:R-:W-:-:S11]  /*13c0*/  CS2R R6, SRZ ;  /* 0x0000000000067805 */ /* 0x000fd6000001ff00 */
[----:B------:R-:W-:Y:S05]  /*13d0*/  @!P1 BRA `(.L_x_2194) ;  /* 0x0000006c00e49947 */ /* 0x000fea0003800000 */
        /* <DEDUP_REMOVED lines=30> */
[----:B-1----:R-:W-:Y:S05]  /*15c0*/  CALL.ABS.NOINC R2 ;  /* 0x0000000002007343 */ /* 0x002fea0003c00000 */
.L_x_2195:
[----:B------:R-:W-:Y:S02]  /*15d0*/  LEA.HI R0, R163, R163, RZ, 0x1 ;  /* 0x000000a3a3007211 */ /* 0x000fe400078f08ff */
[----:B------:R-:W-:Y:S02]  /*15e0*/  R2UR UR4, R168 ;  /* 0x00000000a80472ca */ /* 0x000fe400000e0000 */
[----:B------:R-:W-:-:S05]  /*15f0*/  LOP3.LUT R0, R0, 0xfffffffe, RZ, 0xc0, !PT ;  /* 0xfffffffe00007812 */ /* 0x000fca00078ec0ff */
[----:B------:R-:W-:-:S05]  /*1600*/  IMAD.IADD R0, R163, 0x1, -R0 ;  /* 0x00000001a3007824 */ /* 0x000fca00078e0a00 */
[----:B------:R-:W-:Y:S02]  /*1610*/  SHF.L.U32 R0, R0, 0x1f, RZ ;  /* 0x0000001f00007819 */ /* 0x000fe400000006ff */
[----:B------:R-:W-:Y:S02]  /*1620*/  MOV R2, UR4 ;  /* 0x0000000400027c02 */ /* 0x000fe40008000f00 */
[----:B------:R-:W0:Y:S02]  /*1630*/  SYNCS.PHASECHK.TRANS64.TRYWAIT P1, [UR39+0x2a800], R0 ;  /* 0x02a80000ff0075a7 */ /* 0x000e240008020167 */
[----:B------:R-:W-:Y:S01]  /*1640*/  ISETP.NE.AND P0, PT, R2, 0x3, PT ;  /* 0x000000030200780c */ /* 0x000fe20003f05270 */
[----:B0-----:R-:W-:-:S12]  /*1650*/  @!P1 BRA `(.L_x_2196) ;  /* 0x000000c8008c9947 */ /* 0x001fd80003800000 */
.L_x_2312:
[----:B------:R-:W-:Y:S05]  /*1660*/  @!P0 BRA `(.L_x_2197) ;  /* 0x0000000000048947 */ /* 0x000fea0003800000 */
[----:B------:R-:W-:Y:S01]  /*1670*/  BPT.TRAP 0x1 ;  /* 0x000000040000795c */ /* 0x000fe20000300000 */
.L_x_2197:
[----:B0-----:R-:W-:Y:S02]  /*1680*/  IMAD.U32 R0, RZ, RZ, UR38 ;  /* 0x00000026ff007e24 */ /* 0x001fe4000f8e00ff */
[----:B------:R-:W-:-:S03]  /*1690*/  IMAD.U32 R3, RZ, RZ, UR60 ;  /* 0x0000003cff037e24 */ /* 0x000fc6000f8e00ff */
[----:B------:R-:W-:Y:S02]  /*16a0*/  LEA R0, R0, UR39, 0x3 ;  /* 0x0000002700007c11 */ /* 0x000fe4000f8e18ff */
[----:B------:R-:W-:-:S04]  /*16b0*/  SHF.L.U32 R3, R3, 0x1f, RZ ;  /* 0x0000001f03037819 */ /* 0x000fc800000006ff */
[----:B------:R0:W1:Y:S01]  /*16c0*/  SYNCS.PHASECHK.TRANS64.TRYWAIT P1, [R0+URZ+0x2a830], R3 ;  /* 0x02a83003000075a7 */ /* 0x000062000802017f */
[----:B------:R-:W-:Y:S05]  /*16d0*/  @!P0 BRA `(.L_x_2198) ;  /* 0x0000000000048947 */ /* 0x000fea0003800000 */
[----:B------:R-:W-:Y:S01]  /*16e0*/  BPT.TRAP 0x1 ;  /* 0x000000040000795c */ /* 0x000fe20000300000 */
.L_x_2198:
[----:B-1----:R-:W-:Y:S05]  /*16f0*/  @P1 BRA `(.L_x_2199) ;  /* 0x0000000000081947 */ /* 0x002fea0003800000 */
[----:B------:R-:W1:Y:S02]  /*1700*/  SYNCS.PHASECHK.TRANS64.TRYWAIT P1, [R0+URZ+0x2a830], R3 ;  /* 0x02a83003000075a7 */ /* 0x000e64000802017f */
[----:B-1----:R-:W-:Y:S05]  /*1710*/  @!P1 BRA `(.L_x_2200) ;  /* 0x000000c800749947 */ /* 0x002fea0003800000 */
.L_x_2199:
        /* <DEDUP_REMOVED lines=22> */
[----:B------:R-:W-:Y:S02]  /*1880*/  UIADD3 UR8, UR5, 0x2, URZ ;  /* 0x0000000205087890 */ /* 0x000fe4000fffe03f */
[----:B------:R-:W-:Y:S01]  /*1890*/  UIADD3 UR10, UR4, 0x2, URZ ;  /* 0x00000002040a7890 */ /* 0x000fe2000fffe03f */
[----:B------:R-:W-:Y:S01]  /*18a0*/  UMOV UR9, 0x40000040 ;  /* 0x4000004000097882 */ /* 0x000fe20000000000 */
        /* <DEDUP_REMOVED lines=70> */
.L_x_2201:
[----:B------:R-:W-:Y:S01]  /*1d10*/  ISETP.NE.AND P4, PT, R171, 0x1, PT ;  /* 0x00000001ab00780c */ /* 0x000fe20003f85270 */
[----:B------:R-:W-:Y:S01]  /*1d20*/  IMAD.IADD R4, R19, 0x1, R16 ;  /* 0x0000000113047824 */ /* 0x000fe200078e0210 */
[----:B------:R-:W2:Y:S01]  /*1d30*/  LDC R5, c[0x0][0x2f0] ;  /* 0x0000bc00ff057b82 */ /* 0x000ea20000000800 */
[----:B------:R-:W-:Y:S01]  /*1d40*/  R2UR UR5, R170 ;  /* 0x00000000aa0572ca */ /* 0x000fe200000e0000 */
[----:B------:R-:W-:-:S06]  /*1d50*/  ULDC UR4, c[0x0][0x988] ;  /* 0x0002620000047ab9 */ /* 0x000fcc0000000800 */
[----:B------:R-:W3:Y:S08]  /*1d60*/  LDC R8, c[0x0][0x288] ;  /* 0x0000a200ff087b82 */ /* 0x000ef00000000800 */
[----:B01----:R-:W0:Y:S08]  /*1d70*/  @P4 LDC R3, c[0x0][0x44c] ;  /* 0x00011300ff034b82 */ /* 0x003e300000000800 */
[----:B------:R-:W1:Y:S01]  /*1d80*/  @P4 LDC R9, c[0x0][0x450] ;  /* 0x00011400ff094b82 */ /* 0x000e620000000800 */
[----:B0-----:R-:W-:-:S05]  /*1d90*/  @P4 IMAD.HI.U32 R2, R4, R3, RZ ;  /* 0x0000000304024227 */ /* 0x001fca00078e00ff */
[----:B-1----:R-:W-:Y:S01]  /*1da0*/  @P4 SHF.R.U32.HI R4, RZ, R9, R2 ;  /* 0x00000009ff044219 */ /* 0x002fe20000011602 */
[----:B------:R-:W-:-:S04]  /*1db0*/  IMAD R2, R72, -0x60, RZ ;  /* 0xffffffa048027824 */ /* 0x000fc800078e02ff */
[----:B------:R-:W3:Y:S01]  /*1dc0*/  SHFL.IDX PT, R9, R4, 0x1, 0x1c1f ;  /* 0x003c1f0004097f89 */ /* 0x000ee200000e0000 */
[----:B------:R-:W-:Y:S02]  /*1dd0*/  VIADD R3, R2, 0x61 ;  /* 0x0000006102037836 */ /* 0x000fe40000000000 */
[----:B--2---:R-:W-:Y:S01]  /*1de0*/  IMAD R2, R5, UR5, R2 ;  /* 0x0000000505027c24 */ /* 0x004fe2000f8e0202 */
[----:B------:R-:W-:Y:S01]  /*1df0*/  SHFL.IDX PT, R4, R4, RZ, 0x1c1f ;  /* 0x001c1fff04047589 */ /* 0x000fe200000e0000 */
[----:B------:R-:W-:-:S03]  /*1e00*/  IMAD R10, R18, -0x2, R3 ;  /* 0xfffffffe120a7824 */ /* 0x000fc600078e0203 */
[----:B------:R-:W-:Y:S01]  /*1e10*/  IADD3 R11, R2, 0x60, RZ ;  /* 0x00000060020b7810 */ /* 0x000fe20007ffe0ff */
[----:B------:R-:W-:-:S04]  /*1e20*/  IMAD R3, R5, UR5, R10 ;  /* 0x0000000505037c24 */ /* 0x000fc8000f8e020a */
[----:B------:R-:W-:Y:S01]  /*1e30*/  IMAD R2, R18, -0x2, R11 ;  /* 0xfffffffe12027824 */ /* 0x000fe200078e020b */
[----:B---3--:R-:W-:Y:S01]  /*1e40*/  IADD3 R9, R9, -R8, R3 ;  /* 0x8000000809097210 */ /* 0x008fe20007ffe003 */
[----:B------:R-:W-:-:S03]  /*1e50*/  IMAD.IADD R3, R3, 0x1, -R8 ;  /* 0x0000000103037824 */ /* 0x000fc600078e0a08 */
[----:B------:R-:W-:-:S04]  /*1e60*/  VIMNMX R9, R2, R9, PT ;  /* 0x0000000902097248 */ /* 0x000fc80003fe0100 */
[C---:B------:R-:W-:Y:S02]  /*1e70*/  ISETP.GT.AND P1, PT, R9.reuse, RZ, PT ;  /* 0x000000ff0900720c */ /* 0x040fe40003f24270 */
[C---:B------:R-:W-:Y:S02]  /*1e80*/  ISETP.GT.AND P2, PT, R9.reuse, 0x1, PT ;  /* 0x000000010900780c */ /* 0x040fe40003f44270 */
[----:B------:R-:W-:Y:S02]  /*1e90*/  ISETP.GT.AND P3, PT, R9, 0x8, PT ;  /* 0x000000080900780c */ /* 0x000fe40003f64270 */
[----:B------:R-:W-:Y:S02]  /*1ea0*/  FSEL R73, R26, -INF , P1 ;  /* 0xff8000001a497808 */ /* 0x000fe40000800000 */
[----:B------:R-:W-:Y:S02]  /*1eb0*/  FSEL R10, R27, -INF , P2 ;  /* 0xff8000001b0a7808 */ /* 0x000fe40001000000 */
        /* <DEDUP_REMOVED lines=26> */
[----:B------:R-:W-:Y:S01]  /*2060*/  FMNMX.FTZ R12, R89, R12, !PT ;  /* 0x0000000c590c7209 */ /* 0x000fe20007810000 */
[----:B------:R-:W0:Y:S01]  /*2070*/  @P4 LDC R46, c[0x0][0x450] ;  /* 0x00011400ff2e4b82 */ /* 0x000e220000000800 */
        /* <DEDUP_REMOVED lines=37> */
[----:B------:R-:W-:-:S04]  /*22d0*/  FMNMX.FTZ R12, R107, R12, !PT ;  /* 0x0000000c6b0c7209 */ /* 0x000fc80007810000 */
[----:B------:R-:W-:-:S05]  /*22e0*/  FMNMX.FTZ R12, R71, R12, !PT ;  /* 0x0000000c470c7209 */ /* 0x000fca0007810000 */
[----:B------:R-:W1:Y:S02]  /*22f0*/  SHFL.BFLY PT, R9, R12, 0x2, 0x1f ;  /* 0x0c401f000c097f89 */ /* 0x000e6400000e0000 */
[----:B-1----:R-:W-:Y:S02]  /*2300*/  FMNMX.FTZ R13, R12, R9, !PT ;  /* 0x000000090c0d7209 */ /* 0x002fe40007810000 */
[----:B------:R-:W-:Y:S01]  /*2310*/  VIADDMNMX R9, R4, R3, R2, PT ;  /* 0x0000000304097246 */ /* 0x000fe20003800102 */
[----:B------:R-:W-:Y:S01]  /*2320*/  IMAD.U32 R2, RZ, RZ, UR4 ;  /* 0x00000004ff027e24 */ /* 0x000fe2000f8e00ff */
[----:B------:R-:W-:Y:S01]  /*2330*/  R2UR UR4, R0 ;  /* 0x00000000000472ca */ /* 0x000fe200000e0000 */
[----:B------:R-:W1:Y:S01]  /*2340*/  SHFL.BFLY PT, R14, R13, 0x1, 0x1f ;  /* 0x0c201f000d0e7f89 */ /* 0x000e6200000e0000 */
[C---:B------:R-:W-:Y:S02]  /*2350*/  ISETP.GT.AND P1, PT, R9.reuse, RZ, PT ;  /* 0x000000ff0900720c */ /* 0x040fe40003f24270 */
[----:B------:R-:W-:-:S02]  /*2360*/  ISETP.GT.AND P2, PT, R9, 0x1, PT ;  /* 0x000000010900780c */ /* 0x000fc40003f44270 */
[----:B------:R-:W-:Y:S02]  /*2370*/  ISETP.GT.AND P3, PT, R9, 0x8, PT ;  /* 0x000000080900780c */ /* 0x000fe40003f64270 */
[----:B------:R-:W-:Y:S02]  /*2380*/  FSEL R11, R24, -INF , P1 ;  /* 0xff800000180b7808 */ /* 0x000fe40000800000 */
[----:B------:R-:W-:Y:S02]  /*2390*/  FSEL R25, R25, -INF , P2 ;  /* 0xff80000019197808 */ /* 0x000fe40001000000 */
[----:B------:R-:W-:Y:S01]  /*23a0*/  ISETP.GT.AND P1, PT, R9, 0x9, PT ;  /* 0x000000090900780c */ /* 0x000fe20003f24270 */
[----:B------:R-:W-:Y:S01]  /*23b0*/  UIADD3 UR4, UR4, 0x2a840, URZ ;  /* 0x0002a84004047890 */ /* 0x000fe2000fffe03f */
[----:B------:R-:W-:Y:S02]  /*23c0*/  FMNMX.FTZ R4, R11, R25, !PT ;  /* 0x000000190b047209 */ /* 0x000fe40007810000 */
[----:B------:R-:W-:-:S02]  /*23d0*/  ISETP.GT.AND P2, PT, R9, 0x10, PT ;  /* 0x000000100900780c */ /* 0x000fc40003f44270 */
[----:B------:R-:W-:Y:S02]  /*23e0*/  FSEL R29, R29, -INF , P1 ;  /* 0xff8000001d1d7808 */ /* 0x000fe40000800000 */
[----:B------:R-:W-:Y:S02]  /*23f0*/  ISETP.GT.AND P1, PT, R9, 0x11, PT ;  /* 0x000000110900780c */ /* 0x000fe40003f24270 */
[----:B------:R-:W-:Y:S02]  /*2400*/  FSEL R15, R32, -INF , P2 ;  /* 0xff800000200f7808 */ /* 0x000fe40001000000 */
[----:B------:R-:W-:Y:S02]  /*2410*/  FSEL R33, R33, -INF , P1 ;  /* 0xff80000021217808 */ /* 0x000fe40000800000 */
[----:B-1----:R-:W-:Y:S02]  /*2420*/  FMNMX.FTZ R3, R13, R14, !PT ;  /* 0x0000000e0d037209 */ /* 0x002fe40007810000 */
[----:B------:R-:W-:-:S02]  /*2430*/  FSEL R13, R28, -INF , P3 ;  /* 0xff8000001c0d7808 */ /* 0x000fc40001800000 */
[----:B------:R-:W-:Y:S01]  /*2440*/  ISETP.GT.AND P3, PT, R9, 0x18, PT ;  /* 0x000000180900780c */ /* 0x000fe20003f64270 */
[----:B------:R-:W-:Y:S01]  /*2450*/  FMUL.FTZ R12, R3, R2 ;  /* 0x00000002030c7220 */ /* 0x000fe20000410000 */
[----:B------:R-:W-:Y:S02]  /*2460*/  FMNMX.FTZ R4, R13, R4, !PT ;  /* 0x000000040d047209 */ /* 0x000fe40007810000 */
[----:B------:R-:W-:Y:S02]  /*2470*/  FSETP.NEU.FTZ.AND P2, PT, R3, -INF , PT ;  /* 0xff8000000300780b */ /* 0x000fe40003f5d000 */
[----:B------:R-:W-:Y:S02]  /*2480*/  FMNMX.FTZ R4, R29, R4, !PT ;  /* 0x000000041d047209 */ /* 0x000fe40007810000 */
[----:B------:R-:W-:Y:S02]  /*2490*/  ISETP.GT.AND P1, PT, R9, 0x19, PT ;  /* 0x000000190900780c */ /* 0x000fe40003f24270 */
[----:B------:R-:W-:-:S02]  /*24a0*/  FMNMX.FTZ R4, R15, R4, !PT ;  /* 0x000000040f047209 */ /* 0x000fc40007810000 */
[----:B------:R-:W-:Y:S02]  /*24b0*/  FSEL R21, R36, -INF , P3 ;  /* 0xff80000024157808 */ /* 0x000fe40001800000 */
[----:B------:R-:W-:Y:S02]  /*24c0*/  FMNMX.FTZ R4, R33, R4, !PT ;  /* 0x0000000421047209 */ /* 0x000fe40007810000 */
[----:B------:R-:W-:Y:S02]  /*24d0*/  FSEL R14, R12, RZ, P2 ;  /* 0x000000ff0c0e7208 */ /* 0x000fe40001000000 */
[----:B------:R-:W-:Y:S02]  /*24e0*/  ISETP.GT.AND P2, PT, R9, 0x20, PT ;  /* 0x000000200900780c */ /* 0x000fe40003f44270 */
[----:B------:R-:W-:Y:S01]  /*24f0*/  FSEL R37, R37, -INF , P1 ;  /* 0xff80000025257808 */ /* 0x000fe20000800000 */
[--C-:B------:R-:W-:Y:S01]  /*2500*/  FFMA.FTZ R157, R73, R2, -R14.reuse ;  /* 0x00000002499d7223 */ /* 0x100fe2000001080e */
[----:B------:R-:W-:Y:S01]  /*2510*/  FMNMX.FTZ R4, R21, R4, !PT ;  /* 0x0000000415047209 */ /* 0x000fe20007810000 */
[-CC-:B------:R-:W-:Y:S01]  /*2520*/  FFMA.FTZ R10, R10, R2.reuse, -R14.reuse ;  /* 0x000000020a0a7223 */ /* 0x180fe2000001080e */
[----:B------:R-:W-:Y:S01]  /*2530*/  ISETP.GT.AND P1, PT, R9, 0x21, PT ;  /* 0x000000210900780c */ /* 0x000fe20003f24270 */
[--C-:B------:R-:W-:Y:S01]  /*2540*/  FFMA.FTZ R159, R75, R2, -R14.reuse ;  /* 0x000000024b9f7223 */ /* 0x100fe2000001080e */
[----:B------:R-:W-:Y:S01]  /*2550*/  FSEL R27, R40, -INF , P2 ;  /* 0xff800000281b7808 */ /* 0x000fe20001000000 */
[----:B------:R-:W-:Y:S01]  /*2560*/  MUFU.EX2 R157, R157 ;  /* 0x0000009d009d7308 */ /* 0x000fe20000000800 */
[----:B------:R-:W-:Y:S01]  /*2570*/  FMNMX.FTZ R4, R37, R4, !PT ;  /* 0x0000000425047209 */ /* 0x000fe20007810000 */
[-CC-:B------:R-:W-:Y:S01]  /*2580*/  FFMA.FTZ R77, R77, R2.reuse, -R14.reuse ;  /* 0x000000024d4d7223 */ /* 0x180fe2000001080e */
[----:B------:R-:W-:Y:S01]  /*2590*/  ISETP.GT.AND P2, PT, R9, 0x28, PT ;  /* 0x000000280900780c */ /* 0x000fe20003f44270 */
[-CC-:B------:R-:W-:Y:S01]  /*25a0*/  FFMA.FTZ R79, R79, R2.reuse, -R14.reuse ;  /* 0x000000024f4f7223 */ /* 0x180fe2000001080e */
[----:B------:R-:W-:Y:S01]  /*25b0*/  FSEL R41, R41, -INF , P1 ;  /* 0xff80000029297808 */ /* 0x000fe20000800000 */
[--C-:B------:R-:W-:Y:S01]  /*25c0*/  FFMA.FTZ R81, R81, R2, -R14.reuse ;  /* 0x0000000251517223 */ /* 0x100fe2000001080e */
[----:B------:R-:W-:Y:S01]  /*25d0*/  FMNMX.FTZ R4, R27, R4, !PT ;  /* 0x000000041b047209 */ /* 0x000fe20007810000 */
[----:B------:R-:W1:Y:S01]  /*25e0*/  MUFU.EX2 R10, R10 ;  /* 0x0000000a000a7308 */ /* 0x000e620000000800 */
[----:B------:R-:W-:Y:S01]  /*25f0*/  ISETP.GT.AND P1, PT, R9, 0x29, PT ;  /* 0x000000290900780c */ /* 0x000fe20003f24270 */
[----:B------:R-:W-:Y:S01]  /*2600*/  FFMA.FTZ R83, R83, R2, -R14 ;  /* 0x0000000253537223 */ /* 0x000fe2000001080e */
[----:B------:R-:W-:Y:S01]  /*2610*/  FSEL R31, R44, -INF , P2 ;  /* 0xff8000002c1f7808 */ /* 0x000fe20001000000 */
[----:B------:R-:W-:Y:S01]  /*2620*/  IMAD R44, R5, UR5, -R8 ;  /* 0x00000005052c7c24 */ /* 0x000fe2000f8e0a08 */
[----:B------:R-:W-:Y:S01]  /*2630*/  FMNMX.FTZ R4, R41, R4, !PT ;  /* 0x0000000429047209 */ /* 0x000fe20007810000 */
[-CC-:B------:R-:W-:Y:S01]  /*2640*/  FFMA.FTZ R85, R85, R2.reuse, -R14.reuse ;  /* 0x0000000255557223 */ /* 0x180fe2000001080e */
[----:B------:R-:W-:Y:S01]  /*2650*/  ISETP.GT.AND P2, PT, R9, 0x30, PT ;  /* 0x000000300900780c */ /* 0x000fe20003f44270 */
[----:B------:R-:W-:Y:S01]  /*2660*/  MUFU.EX2 R159, R159 ;  /* 0x0000009f009f7308 */ /* 0x000fe20000000800 */
[----:B------:R-:W-:Y:S01]  /*2670*/  FSEL R45, R45, -INF , P1 ;  /* 0xff8000002d2d7808 */ /* 0x000fe20000800000 */
[--C-:B------:R-:W-:Y:S01]  /*2680*/  FFMA.FTZ R87, R87, R2, -R14.reuse ;  /* 0x0000000257577223 */ /* 0x100fe2000001080e */
[----:B------:R-:W-:Y:S01]  /*2690*/  FMNMX.FTZ R4, R31, R4, !PT ;  /* 0x000000041f047209 */ /* 0x000fe20007810000 */
[-CC-:B------:R-:W-:Y:S01]  /*26a0*/  FFMA.FTZ R89, R89, R2.reuse, -R14.reuse ;  /* 0x0000000259597223 */ /* 0x180fe2000001080e */
[----:B------:R-:W-:Y:S01]  /*26b0*/  ISETP.GT.AND P1, PT, R9, 0x31, PT ;  /* 0x000000310900780c */ /* 0x000fe20003f24270 */
[----:B------:R-:W-:Y:S01]  /*26c0*/  FFMA.FTZ R91, R91, R2, -R14 ;  /* 0x000000025b5b7223 */ /* 0x000fe2000001080e */
[----:B------:R-:W-:Y:S01]  /*26d0*/  FSEL R35, R48, -INF , P2 ;  /* 0xff80000030237808 */ /* 0x000fe20001000000 */
[----:B------:R-:W-:Y:S01]  /*26e0*/  MUFU.EX2 R20, R77 ;  /* 0x0000004d00147308 */ /* 0x000fe20000000800 */
[----:B------:R-:W-:Y:S01]  /*26f0*/  FMNMX.FTZ R4, R45, R4, !PT ;  /* 0x000000042d047209 */ /* 0x000fe20007810000 */
[----:B-1----:R-:W-:Y:S01]  /*2700*/  FADD.FTZ R42, R157, R10 ;  /* 0x0000000a9d2a7221 */ /* 0x002fe20000010000 */
[----:B------:R-:W-:Y:S01]  /*2710*/  ISETP.GT.AND P2, PT, R9, 0x38, PT ;  /* 0x000000380900780c */ /* 0x000fe20003f44270 */
[-CC-:B------:R-:W-:Y:S01]  /*2720*/  FFMA.FTZ R93, R93, R2.reuse, -R14.reuse ;  /* 0x000000025d5d7223 */ /* 0x180fe2000001080e */
[----:B------:R-:W-:Y:S01]  /*2730*/  FSEL R49, R49, -INF , P1 ;  /* 0xff80000031317808 */ /* 0x000fe20000800000 */
[--C-:B------:R-:W-:Y:S01]  /*2740*/  FFMA.FTZ R95, R95, R2, -R14.reuse ;  /* 0x000000025f5f7223 */ /* 0x100fe2000001080e */
[----:B------:R-:W-:Y:S01]  /*2750*/  FMNMX.FTZ R4, R35, R4, !PT ;  /* 0x0000000423047209 */ /* 0x000fe20007810000 */
[----:B------:R-:W-:Y:S01]  /*2760*/  MUFU.EX2 R79, R79 ;  /* 0x0000004f004f7308 */ /* 0x000fe20000000800 */
[----:B------:R-:W-:Y:S01]  /*2770*/  ISETP.GT.AND P1, PT, R9, 0x39, PT ;  /* 0x000000390900780c */ /* 0x000fe20003f24270 */
[-CC-:B------:R-:W-:Y:S01]  /*2780*/  FFMA.FTZ R97, R97, R2.reuse, -R14.reuse ;  /* 0x0000000261617223 */ /* 0x180fe2000001080e */
[----:B------:R-:W-:Y:S01]  /*2790*/  FSEL R39, R52, -INF , P2 ;  /* 0xff80000034277808 */ /* 0x000fe20001000000 */
[--C-:B------:R-:W-:Y:S01]  /*27a0*/  FFMA.FTZ R99, R99, R2, -R14.reuse ;  /* 0x0000000263637223 */ /* 0x100fe2000001080e */
[----:B------:R-:W-:Y:S01]  /*27b0*/  FMNMX.FTZ R4, R49, R4, !PT ;  /* 0x0000000431047209 */ /* 0x000fe20007810000 */
[-CC-:B------:R-:W-:Y:S01]  /*27c0*/  FFMA.FTZ R55, R55, R2.reuse, -R14.reuse ;  /* 0x0000000237377223 */ /* 0x180fe2000001080e */
[----:B------:R-:W-:Y:S01]  /*27d0*/  ISETP.GT.AND P2, PT, R9, 0x40, PT ;  /* 0x000000400900780c */ /* 0x000fe20003f44270 */
[----:B------:R-:W1:Y:S01]  /*27e0*/  MUFU.EX2 R24, R81 ;  /* 0x0000005100187308 */ /* 0x000e620000000800 */
        /* <DEDUP_REMOVED lines=11> */
[----:B------:R-:W2:Y:S01]  /*28a0*/  S2UR UR5, SR_CgaCtaId ;  /* 0x00000000000579c3 */ /* 0x000ea20000008800 */
[----:B------:R-:W-:Y:S01]  /*28b0*/  FSEL R57, R57, -INF , P1 ;  /* 0xff80000039397808 */ /* 0x000fe20000800000 */
[--C-:B------:R-:W-:Y:S01]  /*28c0*/  FFMA.FTZ R105, R105, R2, -R14.reuse ;  /* 0x0000000269697223 */ /* 0x100fe2000001080e */
[----:B------:R-:W-:Y:S01]  /*28d0*/  FMNMX.FTZ R4, R43, R4, !PT ;  /* 0x000000042b047209 */ /* 0x000fe20007810000 */
[----:B------:R3:W4:Y:S01]  /*28e0*/  MUFU.EX2 R26, R85 ;  /* 0x00000055001a7308 */ /* 0x0007220000000800 */
[----:B------:R-:W-:Y:S01]  /*28f0*/  ISETP.GT.AND P1, PT, R9, 0x49, PT ;  /* 0x000000490900780c */ /* 0x000fe20003f24270 */
[-CC-:B------:R-:W-:Y:S01]  /*2900*/  FFMA.FTZ R67, R67, R2.reuse, -R14.reuse ;  /* 0x0000000243437223 */ /* 0x180fe2000001080e */
[----:B------:R-:W-:Y:S01]  /*2910*/  FSEL R47, R60, -INF , P2 ;  /* 0xff8000003c2f7808 */ /* 0x000fe20001000000 */
[--C-:B------:R-:W-:Y:S01]  /*2920*/  FFMA.FTZ R107, R107, R2, -R14.reuse ;  /* 0x000000026b6b7223 */ /* 0x100fe2000001080e */
[----:B------:R-:W-:Y:S01]  /*2930*/  FMNMX.FTZ R4, R57, R4, !PT ;  /* 0x0000000439047209 */ /* 0x000fe20007810000 */
[----:B------:R-:W-:Y:S01]  /*2940*/  FFMA.FTZ R14, R71, R2, -R14 ;  /* 0x00000002470e7223 */ /* 0x000fe2000001080e */
[----:B------:R-:W-:Y:S01]  /*2950*/  ISETP.GT.AND P2, PT, R9, 0x50, PT ;  /* 0x000000500900780c */ /* 0x000fe20003f44270 */
[----:B------:R-:W-:Y:S01]  /*2960*/  MUFU.EX2 R87, R87 ;  /* 0x0000005700577308 */ /* 0x000fe20000000800 */
[----:B------:R-:W-:-:S02]  /*2970*/  FSEL R61, R61, -INF , P1 ;  /* 0xff8000003d3d7808 */ /* 0x000fc40000800000 */
[----:B---3--:R-:W-:Y:S02]  /*2980*/  CS2R R84, SRZ ;  /* 0x0000000000547805 */ /* 0x008fe4000001ff00 */
[----:B------:R-:W-:Y:S02]  /*2990*/  FMNMX.FTZ R4, R47, R4, !PT ;  /* 0x000000042f047209 */ /* 0x000fe40007810000 */
[----:B------:R-:W-:Y:S02]  /*29a0*/  CS2R R80, SRZ ;  /* 0x0000000000507805 */ /* 0x000fe4000001ff00 */
[----:B------:R-:W-:Y:S02]  /*29b0*/  ISETP.GT.AND P1, PT, R9, 0x51, PT ;  /* 0x000000510900780c */ /* 0x000fe40003f24270 */
[----:B------:R-:W-:Y:S02]  /*29c0*/  CS2R R76, SRZ ;  /* 0x00000000004c7805 */ /* 0x000fe4000001ff00 */
[----:B------:R-:W-:Y:S01]  /*29d0*/  FSEL R51, R64, -INF , P2 ;  /* 0xff80000040337808 */ /* 0x000fe20001000000 */
[----:B------:R-:W3:Y:S01]  /*29e0*/  MUFU.EX2 R28, R89 ;  /* 0x00000059001c7308 */ /* 0x000ee20000000800 */
[----:B------:R-:W-:-:S02]  /*29f0*/  FMNMX.FTZ R4, R61, R4, !PT ;  /* 0x000000043d047209 */ /* 0x000fc40007810000 */
[----:B------:R-:W-:Y:S02]  /*2a00*/  CS2R R74, SRZ ;  /* 0x00000000004a7805 */ /* 0x000fe4000001ff00 */
[----:B------:R-:W-:Y:S01]  /*2a10*/  ISETP.GT.AND P2, PT, R9, 0x58, PT ;  /* 0x000000580900780c */ /* 0x000fe20003f44270 */
[----:B--2---:R-:W-:Y:S01]  /*2a20*/  UPRMT UR4, UR5, 0x654, UR4 ;  /* 0x0000065405047896 */ /* 0x004fe20008000004 */
[----:B------:R-:W-:Y:S02]  /*2a30*/  FSEL R65, R65, -INF , P1 ;  /* 0xff80000041417808 */ /* 0x000fe40000800000 */
[----:B------:R-:W-:Y:S02]  /*2a40*/  CS2R R70, SRZ ;  /* 0x0000000000467805 */ /* 0x000fe4000001ff00 */
[----:B------:R-:W-:Y:S01]  /*2a50*/  FMNMX.FTZ R4, R51, R4, !PT ;  /* 0x0000000433047209 */ /* 0x000fe20007810000 */
[----:B------:R-:W-:Y:S01]  /*2a60*/  MUFU.EX2 R91, R91 ;  /* 0x0000005b005b7308 */ /* 0x000fe20000000800 */
[----:B------:R-:W-:-:S02]  /*2a70*/  ISETP.GT.AND P1, PT, R9, 0x59, PT ;  /* 0x000000590900780c */ /* 0x000fc40003f24270 */
[----:B------:R-:W-:Y:S02]  /*2a80*/  FSEL R9, R68, -INF , P2 ;  /* 0xff80000044097808 */ /* 0x000fe40001000000 */
[----:B------:R-:W-:Y:S01]  /*2a90*/  FMNMX.FTZ R4, R65, R4, !PT ;  /* 0x0000000441047209 */ /* 0x000fe20007810000 */
[----:B------:R-:W-:Y:S01]  /*2aa0*/  SYNCS.ARRIVE.TRANS64.RED.A1T0 RZ, [UR4], RZ ;  /* 0x000000ffffff79a7 */ /* 0x000fe20008100404 */
[----:B------:R-:W-:Y:S01]  /*2ab0*/  FSEL R69, R69, -INF , P1 ;  /* 0xff80000045457808 */ /* 0x000fe20000800000 */
[----:B------:R-:W2:Y:S01]  /*2ac0*/  MUFU.EX2 R30, R93 ;  /* 0x0000005d001e7308 */ /* 0x000ea20000000800 */
[----:B------:R-:W-:Y:S02]  /*2ad0*/  FMNMX.FTZ R4, R9, R4, !PT ;  /* 0x0000000409047209 */ /* 0x000fe40007810000 */
[----:B------:R-:W-:Y:S01]  /*2ae0*/  F2FP.BF16.F32.PACK_AB R157, R10, R157 ;  /* 0x0000009d0a9d723e */ /* 0x000fe200000010ff */
[----:B------:R-:W-:Y:S01]  /*2af0*/  VIADD R10, R72, 0xfffffffe ;  /* 0xfffffffe480a7836 */ /* 0x000fe20000000000 */
[----:B------:R-:W-:-:S02]  /*2b00*/  FMNMX.FTZ R4, R69, R4, !PT ;  /* 0x0000000445047209 */ /* 0x000fc40007810000 */
[----:B-1----:R-:W-:Y:S01]  /*2b10*/  F2FP.BF16.F32.PACK_AB R153, R24, R79 ;  /* 0x0000004f1899723e */ /* 0x002fe200000010ff */
[----:B------:R-:W-:Y:S01]  /*2b20*/  MUFU.EX2 R95, R95 ;  /* 0x0000005f005f7308 */ /* 0x000fe20000000800 */
[----:B----4-:R-:W-:Y:S01]  /*2b30*/  F2FP.BF16.F32.PACK_AB R155, R26, R83 ;  /* 0x000000531a9b723e */ /* 0x010fe200000010ff */
[----:B------:R-:W1:Y:S01]  /*2b40*/  SHFL.BFLY PT, R73, R4, 0x2, 0x1f ;  /* 0x0c401f0004497f89 */ /* 0x000e6200000e0000 */
[----:B---3--:R-:W-:-:S05]  /*2b50*/  F2FP.BF16.F32.PACK_AB R149, R28, R87 ;  /* 0x000000571c95723e */ /* 0x008fca00000010ff */
[----:B------:R-:W3:Y:S01]  /*2b60*/  MUFU.EX2 R32, R97 ;  /* 0x0000006100207308 */ /* 0x000ee20000000800 */
[----:B--2---:R-:W-:-:S07]  /*2b70*/  F2FP.BF16.F32.PACK_AB R151, R30, R91 ;  /* 0x0000005b1e97723e */ /* 0x004fce00000010ff */
[----:B------:R-:W-:Y:S08]  /*2b80*/  MUFU.EX2 R99, R99 ;  /* 0x0000006300637308 */ /* 0x000ff00000000800 */
[----:B------:R2:W4:Y:S01]  /*2b90*/  MUFU.EX2 R34, R55 ;  /* 0x0000003700227308 */ /* 0x0005220000000800 */
[----:B---3--:R-:W-:Y:S02]  /*2ba0*/  F2FP.BF16.F32.PACK_AB R145, R32, R95 ;  /* 0x0000005f2091723e */ /* 0x008fe400000010ff */
[----:B-1----:R-:W-:-:S05]  /*2bb0*/  FMNMX.FTZ R73, R4, R73, !PT ;  /* 0x0000004904497209 */ /* 0x002fca0007810000 */
[----:B------:R-:W1:Y:S01]  /*2bc0*/  SHFL.BFLY PT, R4, R73, 0x1, 0x1f ;  /* 0x0c201f0049047f89 */ /* 0x000e6200000e0000 */
[----:B------:R-:W-:Y:S01]  /*2bd0*/  MUFU.EX2 R101, R101 ;  /* 0x0000006500657308 */ /* 0x000fe20000000800 */
[----:B--2---:R-:W-:-:S07]  /*2be0*/  CS2R R54, SRZ ;  /* 0x0000000000367805 */ /* 0x004fce000001ff00 */
[----:B------:R2:W3:Y:S01]  /*2bf0*/  MUFU.EX2 R36, R59 ;  /* 0x0000003b00247308 */ /* 0x0004e20000000800 */
[----:B----4-:R-:W-:-:S07]  /*2c00*/  F2FP.BF16.F32.PACK_AB R147, R34, R99 ;  /* 0x000000632293723e */ /* 0x010fce00000010ff */
[----:B------:R-:W-:Y:S01]  /*2c10*/  MUFU.EX2 R103, R103 ;  /* 0x0000006700677308 */ /* 0x000fe20000000800 */
[----:B--2---:R-:W-:Y:S02]  /*2c20*/  CS2R R58, SRZ ;  /* 0x00000000003a7805 */ /* 0x004fe4000001ff00 */
[----:B-1----:R-:W-:-:S05]  /*2c30*/  FMNMX.FTZ R4, R73, R4, !PT ;  /* 0x0000000449047209 */ /* 0x002fca0007810000 */
[----:B------:R1:W-:Y:S01]  /*2c40*/  MUFU.EX2 R38, R63 ;  /* 0x0000003f00267308 */ /* 0x0003e20000000800 */
[----:B---3--:R-:W-:Y:S02]  /*2c50*/  F2FP.BF16.F32.PACK_AB R141, R36, R101 ;  /* 0x00000065248d723e */ /* 0x008fe400000010ff */
[----:B------:R-:W-:Y:S02]  /*2c60*/  CS2R R72, SRZ ;  /* 0x0000000000487805 */ /* 0x000fe4000001ff00 */
[C---:B------:R-:W-:Y:S01]  /*2c70*/  FSETP.NEU.FTZ.AND P1, PT, R4.reuse, -INF , PT ;  /* 0xff8000000400780b */ /* 0x040fe20003f3d000 */
[----:B------:R-:W-:Y:S02]  /*2c80*/  FMUL.FTZ R12, R4, R2 ;  /* 0x00000002040c7220 */ /* 0x000fe40000410000 */
[----:B------:R-:W-:Y:S03]  /*2c90*/  MUFU.EX2 R105, R105 ;  /* 0x0000006900697308 */ /* 0x000fe60000000800 */
[----:B------:R-:W-:-:S02]  /*2ca0*/  FSEL R12, R12, RZ, P1 ;  /* 0x000000ff0c0c7208 */ /* 0x000fc40000800000 */
[----:B-1----:R-:W-:-:S03]  /*2cb0*/  CS2R R62, SRZ ;  /* 0x00000000003e7805 */ /* 0x002fc6000001ff00 */
        /* <DEDUP_REMOVED lines=13> */
[----:B-1----:R-:W1:Y:S01]  /*2d90*/  @P4 LDC R25, c[0x0][0x44c] ;  /* 0x00011300ff194b82 */ /* 0x002e620000000800 */
[-CC-:B------:R-:W-:Y:S01]  /*2da0*/  FFMA.FTZ R45, R45, R2.reuse, -R12.reuse ;  /* 0x000000022d2d7223 */ /* 0x180fe2000001080c */
[-CC-:B------:R-:W-:Y:S01]  /*2db0*/  FFMA.FTZ R35, R35, R2.reuse, -R12.reuse ;  /* 0x0000000223237223 */ /* 0x180fe2000001080c */
[-CC-:B------:R-:W-:Y:S01]  /*2dc0*/  FFMA.FTZ R49, R49, R2.reuse, -R12.reuse ;  /* 0x0000000231317223 */ /* 0x180fe2000001080c */
[-CC-:B------:R-:W-:Y:S01]  /*2dd0*/  FFMA.FTZ R39, R39, R2.reuse, -R12.reuse ;  /* 0x0000000227277223 */ /* 0x180fe2000001080c */
[-CC-:B------:R-:W-:Y:S01]  /*2de0*/  FFMA.FTZ R53, R53, R2.reuse, -R12.reuse ;  /* 0x0000000235357223 */ /* 0x180fe2000001080c */
[-CC-:B------:R-:W-:Y:S01]  /*2df0*/  FFMA.FTZ R43, R43, R2.reuse, -R12.reuse ;  /* 0x000000022b2b7223 */ /* 0x180fe2000001080c */
[----:B------:R-:W3:Y:S01]  /*2e00*/  MUFU.EX2 R13, R13 ;  /* 0x0000000d000d7308 */ /* 0x000ee20000000800 */
[-CC-:B------:R-:W-:Y:S01]  /*2e10*/  FFMA.FTZ R57, R57, R2.reuse, -R12.reuse ;  /* 0x0000000239397223 */ /* 0x180fe2000001080c */
[-CC-:B------:R-:W-:Y:S01]  /*2e20*/  FFMA.FTZ R47, R47, R2.reuse, -R12.reuse ;  /* 0x000000022f2f7223 */ /* 0x180fe2000001080c */
[-CC-:B------:R-:W-:Y:S01]  /*2e30*/  FFMA.FTZ R61, R61, R2.reuse, -R12.reuse ;  /* 0x000000023d3d7223 */ /* 0x180fe2000001080c */
[-CC-:B------:R-:W-:Y:S01]  /*2e40*/  FFMA.FTZ R51, R51, R2.reuse, -R12.reuse ;  /* 0x0000000233337223 */ /* 0x180fe2000001080c */
[-CC-:B------:R-:W-:Y:S01]  /*2e50*/  FFMA.FTZ R65, R65, R2.reuse, -R12.reuse ;  /* 0x0000000241417223 */ /* 0x180fe2000001080c */
[-CC-:B------:R-:W-:Y:S01]  /*2e60*/  FFMA.FTZ R9, R9, R2.reuse, -R12.reuse ;  /* 0x0000000209097223 */ /* 0x180fe2000001080c */
[----:B------:R-:W-:Y:S01]  /*2e70*/  FFMA.FTZ R12, R69, R2, -R12 ;  /* 0x00000002450c7223 */ /* 0x000fe2000001080c */
[----:B------:R4:W5:Y:S01]  /*2e80*/  MUFU.EX2 R158, R29 ;  /* 0x0000001d009e7308 */ /* 0x0009620000000800 */
[----:B--2---:R-:W-:Y:S01]  /*2e90*/  FADD.FTZ R8, R11, R156 ;  /* 0x0000009c0b087221 */ /* 0x004fe20000010000 */
[----:B------:R-:W-:-:S02]  /*2ea0*/  F2FP.BF16.F32.PACK_AB R156, R156, R11 ;  /* 0x0000000b9c9c723e */ /* 0x000fc400000010ff */
[----:B------:R-:W-:Y:S02]  /*2eb0*/  CS2R R68, SRZ ;  /* 0x0000000000447805 */ /* 0x000fe4000001ff00 */
[----:B------:R-:W-:Y:S02]  /*2ec0*/  F2FP.BF16.F32.PACK_AB R143, R38, R103 ;  /* 0x00000067268f723e */ /* 0x000fe400000010ff */
[----:B------:R-:W2:Y:S01]  /*2ed0*/  MUFU.EX2 R15, R15 ;  /* 0x0000000f000f7308 */ /* 0x000ea20000000800 */
[----:B-1----:R-:W-:-:S04]  /*2ee0*/  @P4 IMAD.HI.U32 R25, R16, R25, RZ ;  /* 0x0000001910194227 */ /* 0x002fc800078e00ff */
[----:B---3--:R-:W-:Y:S01]  /*2ef0*/  FADD.FTZ R5, R13, R8 ;  /* 0x000000080d057221 */ /* 0x008fe20000010000 */
[----:B----4-:R-:W-:Y:S01]  /*2f00*/  IMAD.MOV.U32 R29, RZ, RZ, R16 ;  /* 0x000000ffff1d7224 */ /* 0x010fe200078e0010 */
[----:B0-----:R-:W-:Y:S01]  /*2f10*/  @P4 SHF.R.U32.HI R29, RZ, R46, R25 ;  /* 0x0000002eff1d4219 */ /* 0x001fe20000011619 */
[----:B------:R-:W-:Y:S01]  /*2f20*/  FADD.FTZ R25, R159, R42 ;  /* 0x0000002a9f197221 */ /* 0x000fe20000010000 */
[----:B------:R-:W0:Y:S01]  /*2f30*/  MUFU.EX2 R152, R33 ;  /* 0x0000002100987308 */ /* 0x000e220000000800 */
[C---:B-----5:R-:W-:Y:S01]  /*2f40*/  FADD.FTZ R0, R158.reuse, R5 ;  /* 0x000000059e007221 */ /* 0x060fe20000010000 */
[----:B------:R-:W-:Y:S01]  /*2f50*/  F2FP.BF16.F32.PACK_AB R158, R158, R13 ;  /* 0x0000000d9e9e723e */ /* 0x000fe200000010ff */
[----:B------:R-:W-:Y:S01]  /*2f60*/  FADD.FTZ R8, R20, R25 ;  /* 0x0000001914087221 */ /* 0x000fe20000010000 */
[----:B------:R-:W-:Y:S01]  /*2f70*/  IMAD.IADD R44, R44, 0x1, R29 ;  /* 0x000000012c2c7824 */ /* 0x000fe200078e021d */
[----:B------:R-:W-:Y:S02]  /*2f80*/  F2FP.BF16.F32.PACK_AB R159, R20, R159 ;  /* 0x0000009f149f723e */ /* 0x000fe400000010ff */
[----:B------:R-:W-:Y:S01]  /*2f90*/  FADD.FTZ R25, R79, R8 ;  /* 0x000000084f197221 */ /* 0x000fe20000010000 */
[----:B------:R-:W1:Y:S01]  /*2fa0*/  MUFU.EX2 R21, R21 ;  /* 0x0000001500157308 */ /* 0x000e620000000800 */
[----:B--2---:R-:W-:Y:S01]  /*2fb0*/  FADD.FTZ R5, R15, R0 ;  /* 0x000000000f057221 */ /* 0x004fe20000010000 */
[----:B------:R-:W-:-:S04]  /*2fc0*/  IMAD.HI R44, R44, 0x2aaaaaab, RZ ;  /* 0x2aaaaaab2c2c7827 */ /* 0x000fc800078e02ff */
[----:B------:R-:W-:Y:S01]  /*2fd0*/  FADD.FTZ R8, R24, R25 ;  /* 0x0000001918087221 */ /* 0x000fe20000010000 */
[----:B------:R-:W-:-:S03]  /*2fe0*/  CS2R R78, SRZ ;  /* 0x00000000004e7805 */ /* 0x000fc6000001ff00 */
[----:B------:R-:W-:Y:S01]  /*2ff0*/  FADD.FTZ R25, R83, R8 ;  /* 0x0000000853197221 */ /* 0x000fe20000010000 */
[----:B------:R-:W2:Y:S01]  /*3000*/  MUFU.EX2 R154, R37 ;  /* 0x00000025009a7308 */ /* 0x000ea20000000800 */
[----:B0-----:R-:W-:Y:S01]  /*3010*/  FADD.FTZ R0, R152, R5 ;  /* 0x0000000598007221 */ /* 0x001fe20000010000 */
[----:B------:R-:W-:Y:S01]  /*3020*/  SHF.R.U32.HI R29, RZ, 0x1f, R44 ;  /* 0x0000001fff1d7819 */ /* 0x000fe2000001162c */
[----:B------:R-:W-:Y:S01]  /*3030*/  FADD.FTZ R8, R26, R25 ;  /* 0x000000191a087221 */ /* 0x000fe20000010000 */
[----:B------:R-:W-:Y:S02]  /*3040*/  F2FP.BF16.F32.PACK_AB R152, R152, R15 ;  /* 0x0000000f9898723e */ /* 0x000fe400000010ff */
[----:B------:R-:W-:Y:S02]  /*3050*/  CS2R R82, SRZ ;  /* 0x0000000000527805 */ /* 0x000fe4000001ff00 */
[----:B------:R-:W-:Y:S01]  /*3060*/  LEA.HI.SX32 R29, R44, R29, 0x1c ;  /* 0x0000001d2c1d7211 */ /* 0x000fe200078fe2ff */
[----:B------:R-:W-:Y:S01]  /*3070*/  FADD.FTZ R25, R87, R8 ;  /* 0x0000000857197221 */ /* 0x000fe20000010000 */
[----:B------:R-:W0:Y:S01]  /*3080*/  MUFU.EX2 R27, R27 ;  /* 0x0000001b001b7308 */ /* 0x000e220000000800 */
[----:B-1----:R-:W-:Y:S01]  /*3090*/  FADD.FTZ R5, R21, R0 ;  /* 0x0000000015057221 */ /* 0x002fe20000010000 */
[----:B------:R-:W-:Y:S01]  /*30a0*/  VIMNMX R13, RZ, R29, !PT ;  /* 0x0000001dff0d7248 */ /* 0x000fe20007fe0100 */
[----:B------:R-:W-:Y:S01]  /*30b0*/  FADD.FTZ R8, R28, R25 ;  /* 0x000000191c087221 */ /* 0x000fe20000010000 */
[----:B------:R-:W-:-:S02]  /*30c0*/  CS2R R86, SRZ ;  /* 0x0000000000567805 */ /* 0x000fc4000001ff00 */
[----:B------:R-:W-:Y:S02]  /*30d0*/  CS2R R28, SRZ ;  /* 0x00000000001c7805 */ /* 0x000fe4000001ff00 */
[----:B------:R-:W-:Y:S01]  /*30e0*/  ISETP.GE.AND P1, PT, R10, R13, PT ;  /* 0x0000000d0a00720c */ /* 0x000fe20003f26270 */
[----:B------:R-:W-:Y:S01]  /*30f0*/  FADD.FTZ R25, R91, R8 ;  /* 0x000000085b197221 */ /* 0x000fe20000010000 */
[----:B------:R-:W1:Y:S01]  /*3100*/  MUFU.EX2 R148, R41 ;  /* 0x0000002900947308 */ /* 0x000e620000000800 */
[C---:B--2---:R-:W-:Y:S01]  /*3110*/  FADD.FTZ R0, R154.reuse, R5 ;  /* 0x000000059a007221 */ /* 0x044fe20000010000 */
[----:B------:R-:W-:Y:S01]  /*3120*/  F2FP.BF16.F32.PACK_AB R154, R154, R21 ;  /* 0x000000159a9a723e */ /* 0x000fe200000010ff */
[----:B------:R-:W-:-:S04]  /*3130*/  FADD.FTZ R8, R30, R25 ;  /* 0x000000191e087221 */ /* 0x000fc80000010000 */
[----:B------:R-:W-:Y:S01]  /*3140*/  FADD.FTZ R25, R95, R8 ;  /* 0x000000085f197221 */ /* 0x000fe20000010000 */
[----:B------:R-:W2:Y:S01]  /*3150*/  MUFU.EX2 R31, R31 ;  /* 0x0000001f001f7308 */ /* 0x000ea20000000800 */
[----:B0-----:R-:W-:Y:S02]  /*3160*/  FADD.FTZ R5, R27, R0 ;  /* 0x000000001b057221 */ /* 0x001fe40000010000 */
[----:B------:R-:W-:Y:S01]  /*3170*/  FADD.FTZ R8, R32, R25 ;  /* 0x0000001920087221 */ /* 0x000fe20000010000 */
[----:B------:R-:W-:-:S03]  /*3180*/  CS2R R32, SRZ ;  /* 0x0000000000207805 */ /* 0x000fc6000001ff00 */
[----:B------:R-:W-:Y:S01]  /*3190*/  FADD.FTZ R25, R99, R8 ;  /* 0x0000000863197221 */ /* 0x000fe20000010000 */
[----:B------:R0:W3:Y:S01]  /*31a0*/  MUFU.EX2 R150, R45 ;  /* 0x0000002d00967308 */ /* 0x0000e20000000800 */
[C---:B-1----:R-:W-:Y:S01]  /*31b0*/  FADD.FTZ R0, R148.reuse, R5 ;  /* 0x0000000594007221 */ /* 0x042fe20000010000 */
[----:B------:R-:W-:Y:S01]  /*31c0*/  F2FP.BF16.F32.PACK_AB R148, R148, R27 ;  /* 0x0000001b9494723e */ /* 0x000fe200000010ff */
[----:B------:R-:W-:Y:S01]  /*31d0*/  FADD.FTZ R8, R34, R25 ;  /* 0x0000001922087221 */ /* 0x000fe20000010000 */
[----:B------:R-:W-:-:S03]  /*31e0*/  CS2R R26, SRZ ;  /* 0x00000000001a7805 */ /* 0x000fc6000001ff00 */
[----:B------:R-:W-:Y:S01]  /*31f0*/  FADD.FTZ R25, R101, R8 ;  /* 0x0000000865197221 */ /* 0x000fe20000010000 */
[----:B------:R-:W1:Y:S01]  /*3200*/  MUFU.EX2 R35, R35 ;  /* 0x0000002300237308 */ /* 0x000e620000000800 */
[----:B--2---:R-:W-:Y:S01]  /*3210*/  FADD.FTZ R5, R31, R0 ;  /* 0x000000001f057221 */ /* 0x004fe20000010000 */
[----:B0-----:R-:W-:Y:S01]  /*3220*/  CS2R R44, SRZ ;  /* 0x00000000002c7805 */ /* 0x001fe2000001ff00 */
[----:B------:R-:W-:Y:S01]  /*3230*/  FADD.FTZ R8, R36, R25 ;  /* 0x0000001924087221 */ /* 0x000fe20000010000 */
[----:B------:R-:W-:Y:S02]  /*3240*/  CS2R R36, SRZ ;  /* 0x0000000000247805 */ /* 0x000fe4000001ff00 */
[----:B------:R-:W-:Y:S01]  /*3250*/  CS2R R24, SRZ ;  /* 0x0000000000187805 */ /* 0x000fe2000001ff00 */
[----:B------:R-:W-:Y:S01]  /*3260*/  FADD.FTZ R11, R103, R8 ;  /* 0x00000008670b7221 */ /* 0x000fe20000010000 */
[----:B------:R0:W2:Y:S01]  /*3270*/  MUFU.EX2 R144, R49 ;  /* 0x0000003100907308 */ /* 0x0000a20000000800 */
[C---:B---3--:R-:W-:Y:S01]  /*3280*/  FADD.FTZ R0, R150.reuse, R5 ;  /* 0x0000000596007221 */ /* 0x048fe20000010000 */
[----:B------:R-:W-:Y:S01]  /*3290*/  F2FP.BF16.F32.PACK_AB R150, R150, R31 ;  /* 0x0000001f9696723e */ /* 0x000fe200000010ff */
[----:B------:R-:W-:Y:S01]  /*32a0*/  FADD.FTZ R8, R38, R11 ;  /* 0x0000000b26087221 */ /* 0x000fe20000010000 */
[----:B------:R-:W-:-:S03]  /*32b0*/  CS2R R30, SRZ ;  /* 0x00000000001e7805 */ /* 0x000fc6000001ff00 */
[----:B------:R-:W-:Y:S01]  /*32c0*/  FADD.FTZ R11, R105, R8 ;  /* 0x00000008690b7221 */ /* 0x000fe20000010000 */
[----:B------:R-:W3:Y:S01]  /*32d0*/  MUFU.EX2 R39, R39 ;  /* 0x0000002700277308 */ /* 0x000ee20000000800 */
[----:B-1----:R-:W-:Y:S01]  /*32e0*/  FADD.FTZ R5, R35, R0 ;  /* 0x0000000023057221 */ /* 0x002fe20000010000 */
[----:B0-----:R-:W-:-:S06]  /*32f0*/  CS2R R48, SRZ ;  /* 0x0000000000307805 */ /* 0x001fcc000001ff00 */
[----:B------:R0:W1:Y:S01]  /*3300*/  MUFU.EX2 R146, R53 ;  /* 0x0000003500927308 */ /* 0x0000620000000800 */
[C---:B--2---:R-:W-:Y:S01]  /*3310*/  FADD.FTZ R0, R144.reuse, R5 ;  /* 0x0000000590007221 */ /* 0x044fe20000010000 */
[----:B------:R-:W-:Y:S02]  /*3320*/  F2FP.BF16.F32.PACK_AB R144, R144, R35 ;  /* 0x000000239090723e */ /* 0x000fe400000010ff */
[----:B------:R-:W-:-:S04]  /*3330*/  CS2R R34, SRZ ;  /* 0x0000000000227805 */ /* 0x000fc8000001ff00 */
[----:B------:R-:W2:Y:S01]  /*3340*/  MUFU.EX2 R43, R43 ;  /* 0x0000002b002b7308 */ /* 0x000ea20000000800 */
[----:B---3--:R-:W-:Y:S01]  /*3350*/  FADD.FTZ R5, R39, R0 ;  /* 0x0000000027057221 */ /* 0x008fe20000010000 */
[----:B0-----:R-:W-:-:S06]  /*3360*/  CS2R R52, SRZ ;  /* 0x0000000000347805 */ /* 0x001fcc000001ff00 */
[----:B------:R0:W3:Y:S01]  /*3370*/  MUFU.EX2 R140, R57 ;  /* 0x00000039008c7308 */ /* 0x0000e20000000800 */
[C---:B-1----:R-:W-:Y:S01]  /*3380*/  FADD.FTZ R0, R146.reuse, R5 ;  /* 0x0000000592007221 */ /* 0x042fe20000010000 */
[----:B------:R-:W-:Y:S02]  /*3390*/  F2FP.BF16.F32.PACK_AB R146, R146, R39 ;  /* 0x000000279292723e */ /* 0x000fe400000010ff */
[----:B------:R-:W-:-:S04]  /*33a0*/  CS2R R38, SRZ ;  /* 0x0000000000267805 */ /* 0x000fc8000001ff00 */
[----:B------:R-:W1:Y:S01]  /*33b0*/  MUFU.EX2 R47, R47 ;  /* 0x0000002f002f7308 */ /* 0x000e620000000800 */
[----:B--2---:R-:W-:Y:S01]  /*33c0*/  FADD.FTZ R5, R43, R0 ;  /* 0x000000002b057221 */ /* 0x004fe20000010000 */
[----:B0-----:R-:W-:-:S06]  /*33d0*/  CS2R R56, SRZ ;  /* 0x0000000000387805 */ /* 0x001fcc000001ff00 */
[----:B------:R0:W2:Y:S01]  /*33e0*/  MUFU.EX2 R142, R61 ;  /* 0x0000003d008e7308 */ /* 0x0000a20000000800 */
[C---:B---3--:R-:W-:Y:S01]  /*33f0*/  FADD.FTZ R0, R140.reuse, R5 ;  /* 0x000000058c007221 */ /* 0x048fe20000010000 */
[----:B------:R-:W-:Y:S02]  /*3400*/  F2FP.BF16.F32.PACK_AB R140, R140, R43 ;  /* 0x0000002b8c8c723e */ /* 0x000fe400000010ff */
[----:B------:R-:W-:-:S04]  /*3410*/  CS2R R42, SRZ ;  /* 0x00000000002a7805 */ /* 0x000fc8000001ff00 */
[----:B------:R-:W3:Y:S01]  /*3420*/  MUFU.EX2 R51, R51 ;  /* 0x0000003300337308 */ /* 0x000ee20000000800 */
[----:B-1----:R-:W-:Y:S01]  /*3430*/  FADD.FTZ R5, R47, R0 ;  /* 0x000000002f057221 */ /* 0x002fe20000010000 */
[----:B0-----:R-:W-:-:S06]  /*3440*/  CS2R R60, SRZ ;  /* 0x00000000003c7805 */ /* 0x001fcc000001ff00 */
[----:B------:R0:W1:Y:S01]  /*3450*/  MUFU.EX2 R136, R65 ;  /* 0x0000004100887308 */ /* 0x0000620000000800 */
[C---:B--2---:R-:W-:Y:S01]  /*3460*/  FADD.FTZ R0, R142.reuse, R5 ;  /* 0x000000058e007221 */ /* 0x044fe20000010000 */
[----:B------:R-:W-:Y:S02]  /*3470*/  F2FP.BF16.F32.PACK_AB R142, R142, R47 ;  /* 0x0000002f8e8e723e */ /* 0x000fe400000010ff */
[----:B------:R-:W-:-:S04]  /*3480*/  CS2R R46, SRZ ;  /* 0x00000000002e7805 */ /* 0x000fc8000001ff00 */
[----:B------:R2:W4:Y:S01]  /*3490*/  MUFU.EX2 R40, R67 ;  /* 0x0000004300287308 */ /* 0x0005220000000800 */
[----:B---3--:R-:W-:Y:S01]  /*34a0*/  FADD.FTZ R5, R51, R0 ;  /* 0x0000000033057221 */ /* 0x008fe20000010000 */
[----:B0-----:R-:W-:-:S06]  /*34b0*/  CS2R R64, SRZ ;  /* 0x0000000000407805 */ /* 0x001fcc000001ff00 */
[----:B------:R-:W0:Y:S01]  /*34c0*/  MUFU.EX2 R9, R9 ;  /* 0x0000000900097308 */ /* 0x000e220000000800 */
[C---:B-1----:R-:W-:Y:S01]  /*34d0*/  FADD.FTZ R0, R136.reuse, R5 ;  /* 0x0000000588007221 */ /* 0x042fe20000010000 */
[----:B------:R-:W-:Y:S02]  /*34e0*/  F2FP.BF16.F32.PACK_AB R136, R136, R51 ;  /* 0x000000338888723e */ /* 0x000fe400000010ff */
[----:B--2---:R-:W-:Y:S02]  /*34f0*/  CS2R R66, SRZ ;  /* 0x0000000000427805 */ /* 0x004fe4000001ff00 */
[----:B------:R-:W-:Y:S02]  /*3500*/  CS2R R50, SRZ ;  /* 0x0000000000327805 */ /* 0x000fe4000001ff00 */
[----:B------:R-:W1:Y:S01]  /*3510*/  MUFU.EX2 R107, R107 ;  /* 0x0000006b006b7308 */ /* 0x000e620000000800 */
[C---:B----4-:R-:W-:Y:S01]  /*3520*/  FADD.FTZ R8, R40.reuse, R11 ;  /* 0x0000000b28087221 */ /* 0x050fe20000010000 */
[----:B------:R-:W-:-:S02]  /*3530*/  F2FP.BF16.F32.PACK_AB R137, R40, R105 ;  /* 0x000000692889723e */ /* 0x000fc400000010ff */
[----:B------:R-:W-:-:S04]  /*3540*/  CS2R R40, SRZ ;  /* 0x0000000000287805 */ /* 0x000fc8000001ff00 */
[----:B------:R-:W2:Y:S01]  /*3550*/  MUFU.EX2 R12, R12 ;  /* 0x0000000c000c7308 */ /* 0x000ea20000000800 */
[----:B0-----:R-:W-:Y:S01]  /*3560*/  FADD.FTZ R5, R9, R0 ;  /* 0x0000000009057221 */ /* 0x001fe20000010000 */
[----:B------:R-:W-:-:S06]  /*3570*/  IMAD.MOV.U32 R0, RZ, RZ, 0x3f800000 ;  /* 0x3f800000ff007424 */ /* 0x000fcc00078e00ff */
[----:B------:R-:W0:Y:S01]  /*3580*/  MUFU.EX2 R14, R14 ;  /* 0x0000000e000e7308 */ /* 0x000e220000000800 */
[----:B-1----:R-:W-:Y:S01]  /*3590*/  FADD.FTZ R11, R107, R8 ;  /* 0x000000086b0b7221 */ /* 0x002fe20000010000 */
[C---:B--2---:R-:W-:Y:S01]  /*35a0*/  FADD.FTZ R8, R12.reuse, R5 ;  /* 0x000000050c087221 */ /* 0x044fe20000010000 */
[----:B------:R-:W-:Y:S02]  /*35b0*/  F2FP.BF16.F32.PACK_AB R138, R12, R9 ;  /* 0x000000090c8a723e */ /* 0x000fe400000010ff */
[----:B------:R-:W-:Y:S01]  /*35c0*/  MOV R9, 0x3f800000 ;  /* 0x3f80000000097802 */ /* 0x000fe20000000f00 */
[C---:B0-----:R-:W-:Y:S01]  /*35d0*/  FADD.FTZ R5, R14.reuse, R11 ;  /* 0x0000000b0e057221 */ /* 0x041fe20000010000 */
[----:B------:R-:W-:Y:S01]  /*35e0*/  F2FP.BF16.F32.PACK_AB R139, R14, R107 ;  /* 0x0000006b0e8b723e */ /* 0x000fe200000010ff */
[----:B------:R-:W-:Y:S06]  /*35f0*/  @!P1 BRA `(.L_x_2202) ;  /* 0x0000002000e89947 */ /* 0x000fec0003800000 */
[----:B------:R-:W-:Y:S01]  /*3600*/  IMAD.MOV.U32 R12, RZ, RZ, R3 ;  /* 0x000000ffff0c7224 */ /* 0x000fe200078e0003 */
[----:B------:R-:W-:Y:S01]  /*3610*/  UMOV UR7, UR60 ;  /* 0x0000003c00077c82 */ /* 0x000fe20008000000 */
[----:B------:R-:W-:Y:S01]  /*3620*/  IMAD.MOV.U32 R11, RZ, RZ, R4 ;  /* 0x000000ffff0b7224 */ /* 0x000fe200078e0004 */
[----:B------:R-:W-:Y:S01]  /*3630*/  UMOV UR4, UR38 ;  /* 0x0000002600047c82 */ /* 0x000fe20008000000 */
[----:B------:R-:W-:Y:S01]  /*3640*/  IMAD.MOV.U32 R0, RZ, RZ, 0x3f800000 ;  /* 0x3f800000ff007424 */ /* 0x000fe200078e00ff */
[----:B------:R-:W-:Y:S01]  /*3650*/  ULDC UR58, c[0x0][0x288] ;  /* 0x0000a200003a7ab9 */ /* 0x000fe20000000800 */
[----:B------:R-:W-:-:S07]  /*3660*/  IMAD.MOV.U32 R87, RZ, RZ, RZ ;  /* 0x000000ffff577224 */ /* 0x000fce00078e00ff */
.L_x_2213:
[----:B------:R-:W-:-:S04]  /*3670*/  UISETP.NE.AND UP0, UPT, UR4, 0x1, UPT ;  /* 0x000000010400788c */ /* 0x000fc8000bf05270 */
[----:B------:R-:W-:-:S04]  /*3680*/  USEL UR60, URZ, 0x1, UP0 ;  /* 0x000000013f3c7887 */ /* 0x000fc80008000000 */
[----:B------:R-:W-:Y:S01]  /*3690*/  ULOP3.LUT UR60, UR7, UR60, URZ, 0x3c, !UPT ;  /* 0x0000003c073c7292 */ /* 0x000fe2000f8e3c3f */
[----:B------:R-:W-:Y:S11]  /*36a0*/  @!P0 BRA `(.L_x_2203) ;  /* 0x0000000000048947 */ /* 0x000ff60003800000 */
[----:B------:R-:W-:Y:S01]  /*36b0*/  BPT.TRAP 0x1 ;  /* 0x000000040000795c */ /* 0x000fe20000300000 */
.L_x_2203:
        /* <DEDUP_REMOVED lines=9> */
.L_x_2204:
[----:B-1----:R-:W-:Y:S05]  /*3750*/  @P1 BRA `(.L_x_2205) ;  /* 0x0000000000081947 */ /* 0x002fea0003800000 */
[----:B------:R-:W1:Y:S02]  /*3760*/  SYNCS.PHASECHK.TRANS64.TRYWAIT P1, [UR6+0x2a830], R2 ;  /* 0x02a83002ff0075a7 */ /* 0x000e640008020146 */
[----:B-1----:R-:W-:Y:S05]  /*3770*/  @!P1 BRA `(.L_x_2206) ;  /* 0x000000a800709947 */ /* 0x002fea0003800000 */
.L_x_2205:
        /* <DEDUP_REMOVED lines=39> */
[----:B------:R-:W-:Y:S01]  /*39f0*/  UMOV UR52, UR56 ;  /* 0x0000003800347c82 */ /* 0x000fe20008000000 */
[----:B------:R-:W-:Y:S01]  /*3a00*/  UMOV UR53, UR57 ;  /* 0x0000003900357c82 */ /* 0x000fe20008000000 */
        /* <DEDUP_REMOVED lines=90> */
.L_x_2207:
[----:B------:R-:W-:Y:S01]  /*3fb0*/  ULEA UR5, UR4, UR39, 0x3 ;  /* 0x0000002704057291 */ /* 0x000fe2000f8e183f */
[----:B------:R-:W-:-:S05]  /*3fc0*/  IMAD.U32 R0, RZ, RZ, UR7 ;  /* 0x00000007ff007e24 */ /* 0x000fca000f8e00ff */
[----:B------:R-:W-:-:S04]  /*3fd0*/  SHF.L.U32 R0, R0, 0x1f, RZ ;  /* 0x0000001f00007819 */ /* 0x000fc800000006ff */
[----:B------:R2:W3:Y:S01]  /*3fe0*/  SYNCS.PHASECHK.TRANS64.TRYWAIT P1, [UR5+0x2a850], R0 ;  /* 0x02a85000ff0075a7 */ /* 0x0004e20008020145 */
[----:B------:R-:W-:Y:S05]  /*3ff0*/  @!P0 BRA `(.L_x_2208) ;  /* 0x0000000000048947 */ /* 0x000fea0003800000 */
[----:B------:R-:W-:Y:S01]  /*4000*/  BPT.TRAP 0x1 ;  /* 0x000000040000795c */ /* 0x000fe20000300000 */
.L_x_2208:
[----:B---3--:R-:W-:Y:S05]  /*4010*/  @P1 BRA `(.L_x_2209) ;  /* 0x0000000000081947 */ /* 0x008fea0003800000 */
[----:B------:R-:W3:Y:S02]  /*4020*/  SYNCS.PHASECHK.TRANS64.TRYWAIT P1, [UR5+0x2a850], R0 ;  /* 0x02a85000ff0075a7 */ /* 0x000ee40008020145 */
[----:B---3--:R-:W-:Y:S05]  /*4030*/  @!P1 BRA `(.L_x_2210) ;  /* 0x000000a000589947 */ /* 0x008fea0003800000 */
.L_x_2209:
        /* <DEDUP_REMOVED lines=38> */
.L_x_2211:
[----:B------:R-:W-:Y:S01]  /*42a0*/  ISETP.NE.AND P1, PT, R171, 0x1, PT ;  /* 0x00000001ab00780c */ /* 0x000fe20003f25270 */
[----:B------:R-:W3:Y:S01]  /*42b0*/  LDC R4, c[0x0][0x2f0] ;  /* 0x0000bc00ff047b82 */ /* 0x000ee20000000800 */
[----:B-12---:R-:W-:Y:S01]  /*42c0*/  IADD3 R0, R19, R16, RZ ;  /* 0x0000001013007210 */ /* 0x006fe20007ffe0ff */
[----:B------:R-:W-:Y:S01]  /*42d0*/  UIADD3 UR6, UR6, 0x2a840, URZ ;  /* 0x0002a84006067890 */ /* 0x000fe2000fffe03f */
[----:B------:R-:W-:-:S09]  /*42e0*/  R2UR UR4, R170 ;  /* 0x00000000aa0472ca */ /* 0x000fd200000e0000 */
[----:B------:R-:W0:Y:S08]  /*42f0*/  @P1 LDC R3, c[0x0][0x44c] ;  /* 0x00011300ff031b82 */ /* 0x000e300000000800 */
[----:B------:R-:W1:Y:S01]  /*4300*/  @P1 LDC R9, c[0x0][0x450] ;  /* 0x00011400ff091b82 */ /* 0x000e620000000800 */
[----:B0-----:R-:W-:-:S04]  /*4310*/  @P1 IMAD.HI.U32 R2, R0, R3, RZ ;  /* 0x0000000300021227 */ /* 0x001fc800078e00ff */
[----:B------:R-:W-:Y:S01]  /*4320*/  IMAD.MOV.U32 R3, RZ, RZ, -0x60 ;  /* 0xffffffa0ff037424 */ /* 0x000fe200078e00ff */
[----:B-1----:R-:W-:-:S03]  /*4330*/  @P1 SHF.R.U32.HI R0, RZ, R9, R2 ;  /* 0x00000009ff001219 */ /* 0x002fc60000011602 */
[----:B------:R-:W-:Y:S02]  /*4340*/  IMAD R3, R10, R3, 0x1 ;  /* 0x000000010a037424 */ /* 0x000fe400078e0203 */
[----:B------:R-:W0:Y:S02]  /*4350*/  SHFL.IDX PT, R9, R0, RZ, 0x1c1f ;  /* 0x001c1fff00097589 */ /* 0x000e2400000e0000 */
[----:B------:R-:W-:Y:S02]  /*4360*/  IMAD R3, R18, -0x2, R3 ;  /* 0xfffffffe12037824 */ /* 0x000fe400078e0203 */
[----:B------:R-:W1:Y:S02]  /*4370*/  SHFL.IDX PT, R143, R0, 0x1, 0x1c1f ;  /* 0x003c1f00008f7f89 */ /* 0x000e6400000e0000 */
[----:B---3--:R-:W-:Y:S01]  /*4380*/  IMAD R4, R4, UR4, R3 ;  /* 0x0000000404047c24 */ /* 0x008fe2000f8e0203 */
[----:B------:R-:W2:Y:S04]  /*4390*/  S2UR UR4, SR_CgaCtaId ;  /* 0x00000000000479c3 */ /* 0x000ea80000008800 */
[----:B0-----:R-:W-:-:S04]  /*43a0*/  IADD3 R2, R9, -UR58, R4 ;  /* 0x8000003a09027c10 */ /* 0x001fc8000fffe004 */
[C---:B------:R-:W-:Y:S02]  /*43b0*/  ISETP.GT.AND P1, PT, R2.reuse, RZ, PT ;  /* 0x000000ff0200720c */ /* 0x040fe40003f24270 */
[----:B------:R-:W-:Y:S01]  /*43c0*/  ISETP.GT.AND P2, PT, R2, 0x1, PT ;  /* 0x000000010200780c */ /* 0x000fe20003f44270 */
[----:B--2---:R-:W-:Y:S01]  /*43d0*/  UPRMT UR6, UR4, 0x654, UR6 ;  /* 0x0000065404067896 */ /* 0x004fe20008000006 */
[----:B------:R-:W-:Y:S02]  /*43e0*/  FSEL R151, R88, -INF , P1 ;  /* 0xff80000058977808 */ /* 0x000fe40000800000 */
[----:B------:R-:W-:Y:S02]  /*43f0*/  ISETP.GT.AND P1, PT, R2, 0x8, PT ;  /* 0x000000080200780c */ /* 0x000fe40003f24270 */
[----:B------:R-:W-:Y:S02]  /*4400*/  FSEL R153, R89, -INF , P2 ;  /* 0xff80000059997808 */ /* 0x000fe40001000000 */
[----:B------:R-:W-:-:S02]  /*4410*/  FMNMX.FTZ R14, R151, R11, !PT ;  /* 0x0000000b970e7209 */ /* 0x000fc40007810000 */
[----:B------:R-:W-:Y:S01]  /*4420*/  ISETP.GT.AND P2, PT, R2, 0x9, PT ;  /* 0x000000090200780c */ /* 0x000fe20003f44270 */
[----:B------:R-:W-:Y:S01]  /*4430*/  SYNCS.ARRIVE.TRANS64.RED.A1T0 RZ, [UR6], RZ ;  /* 0x000000ffffff79a7 */ /* 0x000fe20008100406 */
        /* <DEDUP_REMOVED lines=60> */
[----:B------:R-:W-:Y:S01]  /*4800*/  FSEL R137, R132, -INF , P1 ;  /* 0xff80000084897808 */ /* 0x000fe20000800000 */
[----:B------:R-:W0:Y:S01]  /*4810*/  LDC R2, c[0x0][0x988] ;  /* 0x00026200ff027b82 */ /* 0x000e220000000800 */
[----:B------:R-:W-:Y:S02]  /*4820*/  FMNMX.FTZ R14, R129, R14, !PT ;  /* 0x0000000e810e7209 */ /* 0x000fe40007810000 */
[----:B------:R-:W-:Y:S02]  /*4830*/  FSEL R133, R133, -INF , P2 ;  /* 0xff80000085857808 */ /* 0x000fe40001000000 */
[----:B------:R-:W-:-:S04]  /*4840*/  FMNMX.FTZ R14, R137, R14, !PT ;  /* 0x0000000e890e7209 */ /* 0x000fc80007810000 */
[----:B------:R-:W-:Y:S02]  /*4850*/  FMNMX.FTZ R20, R133, R14, !PT ;  /* 0x0000000e85147209 */ /* 0x000fe40007810000 */
[----:B-1----:R-:W-:-:S03]  /*4860*/  IADD3 R14, R143, -UR58, R4 ;  /* 0x8000003a8f0e7c10 */ /* 0x002fc6000fffe004 */
[----:B------:R-:W1:Y:S01]  /*4870*/  SHFL.BFLY PT, R145, R20, 0x2, 0x1f ;  /* 0x0c401f0014917f89 */ /* 0x000e6200000e0000 */
[C---:B------:R-:W-:Y:S02]  /*4880*/  ISETP.GT.AND P1, PT, R14.reuse, RZ, PT ;  /* 0x000000ff0e00720c */ /* 0x040fe40003f24270 */
[----:B------:R-:W-:Y:S02]  /*4890*/  ISETP.GT.AND P2, PT, R14, 0x1, PT ;  /* 0x000000010e00780c */ /* 0x000fe40003f44270 */
[----:B------:R-:W-:Y:S02]  /*48a0*/  FSEL R143, R90, -INF , P1 ;  /* 0xff8000005a8f7808 */ /* 0x000fe40000800000 */
[C---:B------:R-:W-:Y:S02]  /*48b0*/  ISETP.GT.AND P3, PT, R14.reuse, 0x8, PT ;  /* 0x000000080e00780c */ /* 0x040fe40003f64270 */
[----:B------:R-:W-:Y:S02]  /*48c0*/  FMNMX.FTZ R0, R143, R12, !PT ;  /* 0x0000000c8f007209 */ /* 0x000fe40007810000 */
[----:B------:R-:W-:-:S02]  /*48d0*/  ISETP.GT.AND P4, PT, R14, 0x9, PT ;  /* 0x000000090e00780c */ /* 0x000fc40003f84270 */
[----:B------:R-:W-:Y:S02]  /*48e0*/  FSEL R147, R94, -INF , P3 ;  /* 0xff8000005e937808 */ /* 0x000fe40001800000 */
[----:B------:R-:W-:Y:S02]  /*48f0*/  FSEL R95, R95, -INF , P4 ;  /* 0xff8000005f5f7808 */ /* 0x000fe40002000000 */
[----:B------:R-:W-:-:S04]  /*4900*/  ISETP.GT.AND P3, PT, R14, 0x11, PT ;  /* 0x000000110e00780c */ /* 0x000fc80003f64270 */
[----:B------:R-:W-:Y:S02]  /*4910*/  FSEL R99, R99, -INF , P3 ;  /* 0xff80000063637808 */ /* 0x000fe40001800000 */
[----:B------:R-:W-:Y:S02]  /*4920*/  ISETP.GT.AND P3, PT, R14, 0x19, PT ;  /* 0x000000190e00780c */ /* 0x000fe40003f64270 */
[----:B-1----:R-:W-:-:S05]  /*4930*/  FMNMX.FTZ R88, R20, R145, !PT ;  /* 0x0000009114587209 */ /* 0x002fca0007810000 */
[----:B------:R-:W1:Y:S02]  /*4940*/  SHFL.BFLY PT, R145, R88, 0x1, 0x1f ;  /* 0x0c201f0058917f89 */ /* 0x000e6400000e0000 */
[----:B-1----:R-:W-:Y:S02]  /*4950*/  FMNMX.FTZ R4, R88, R145, !PT ;  /* 0x0000009158047209 */ /* 0x002fe40007810000 */
[----:B------:R-:W-:Y:S02]  /*4960*/  FSEL R145, R91, -INF , P2 ;  /* 0xff8000005b917808 */ /* 0x000fe40001000000 */
[----:B------:R-:W-:Y:S01]  /*4970*/  ISETP.GT.AND P2, PT, R14, 0x10, PT ;  /* 0x000000100e00780c */ /* 0x000fe20003f44270 */
[C---:B0-----:R-:W-:Y:S01]  /*4980*/  FMUL.FTZ R88, R4.reuse, R2 ;  /* 0x0000000204587220 */ /* 0x041fe20000410000 */
[----:B------:R-:W-:Y:S02]  /*4990*/  FMNMX.FTZ R20, R145, R0, !PT ;  /* 0x0000000091147209 */ /* 0x000fe40007810000 */
[----:B------:R-:W-:-:S02]  /*49a0*/  FSETP.NEU.FTZ.AND P1, PT, R4, -INF , PT ;  /* 0xff8000000400780b */ /* 0x000fc40003f3d000 */
[----:B------:R-:W-:Y:S02]  /*49b0*/  FMNMX.FTZ R20, R147, R20, !PT ;  /* 0x0000001493147209 */ /* 0x000fe40007810000 */
[----:B------:R-:W-:Y:S02]  /*49c0*/  FSEL R149, R98, -INF , P2 ;  /* 0xff80000062957808 */ /* 0x000fe40001000000 */
[----:B------:R-:W-:Y:S02]  /*49d0*/  FMNMX.FTZ R20, R95, R20, !PT ;  /* 0x000000145f147209 */ /* 0x000fe40007810000 */
[----:B------:R-:W-:Y:S02]  /*49e0*/  FSEL R0, R88, RZ, P1 ;  /* 0x000000ff58007208 */ /* 0x000fe40000800000 */
[----:B------:R-:W-:Y:S02]  /*49f0*/  ISETP.GT.AND P2, PT, R14, 0x18, PT ;  /* 0x000000180e00780c */ /* 0x000fe40003f44270 */
[----:B------:R-:W-:Y:S01]  /*4a00*/  FMNMX.FTZ R20, R149, R20, !PT ;  /* 0x0000001495147209 */ /* 0x000fe20007810000 */
[-CC-:B------:R-:W-:Y:S01]  /*4a10*/  FFMA.FTZ R156, R151, R2.reuse, -R0.reuse ;  /* 0x00000002979c7223 */ /* 0x180fe20000010800 */
[----:B------:R-:W-:Y:S01]  /*4a20*/  FSEL R151, R102, -INF , P2 ;  /* 0xff80000066977808 */ /* 0x000fe20001000000 */
[--C-:B------:R-:W-:Y:S01]  /*4a30*/  FFMA.FTZ R91, R153, R2, -R0.reuse ;  /* 0x00000002995b7223 */ /* 0x100fe20000010800 */
[----:B------:R-:W-:Y:S01]  /*4a40*/  FMNMX.FTZ R20, R99, R20, !PT ;  /* 0x0000001463147209 */ /* 0x000fe20007810000 */
[-CC-:B------:R-:W-:Y:S01]  /*4a50*/  FFMA.FTZ R158, R157, R2.reuse, -R0.reuse ;  /* 0x000000029d9e7223 */ /* 0x180fe20000010800 */
[C---:B------:R-:W-:Y:S01]  /*4a60*/  ISETP.GT.AND P2, PT, R14.reuse, 0x20, PT ;  /* 0x000000200e00780c */ /* 0x040fe20003f44270 */
[-CC-:B------:R-:W-:Y:S01]  /*4a70*/  FFMA.FTZ R88, R141, R2.reuse, -R0.reuse ;  /* 0x000000028d587223 */ /* 0x180fe20000010800 */
[----:B------:R-:W-:Y:S01]  /*4a80*/  FSEL R153, R103, -INF , P3 ;  /* 0xff80000067997808 */ /* 0x000fe20001800000 */
[--C-:B------:R-:W-:Y:S01]  /*4a90*/  FFMA.FTZ R103, R175, R2, -R0.reuse ;  /* 0x00000002af677223 */ /* 0x100fe20000010800 */
[----:B------:R-:W-:Y:S01]  /*4aa0*/  FMNMX.FTZ R20, R151, R20, !PT ;  /* 0x0000001497147209 */ /* 0x000fe20007810000 */
[-CC-:B------:R-:W-:Y:S01]  /*4ab0*/  FFMA.FTZ R152, R177, R2.reuse, -R0.reuse ;  /* 0x00000002b1987223 */ /* 0x180fe20000010800 */
[----:B------:R-:W-:Y:S01]  /*4ac0*/  ISETP.GT.AND P3, PT, R14, 0x21, PT ;  /* 0x000000210e00780c */ /* 0x000fe20003f64270 */
        /* <DEDUP_REMOVED lines=38> */
[----:B------:R-:W-:Y:S02]  /*4d30*/  FMNMX.FTZ R20, R115, R20, !PT ;  /* 0x0000001473147209 */ /* 0x000fe40007810000 */
[C---:B------:R-:W-:Y:S02]  /*4d40*/  ISETP.GT.AND P2, PT, R14.reuse, 0x40, PT ;  /* 0x000000400e00780c */ /* 0x040fe40003f44270 */
[----:B------:R-:W-:Y:S01]  /*4d50*/  FSEL R141, R119, -INF , P3 ;  /* 0xff800000778d7808 */ /* 0x000fe20001800000 */
[----:B------:R-:W-:Y:S01]  /*4d60*/  MUFU.EX2 R91, R91 ;  /* 0x0000005b005b7308 */ /* 0x000fe20000000800 */
[----:B------:R-:W-:Y:S02]  /*4d70*/  FMNMX.FTZ R20, R175, R20, !PT ;  /* 0x00000014af147209 */ /* 0x000fe40007810000 */
[----:B------:R-:W-:Y:S02]  /*4d80*/  ISETP.GT.AND P3, PT, R14, 0x41, PT ;  /* 0x000000410e00780c */ /* 0x000fe40003f64270 */
[----:B------:R-:W-:-:S02]  /*4d90*/  FSEL R177, R122, -INF , P2 ;  /* 0xff8000007ab17808 */ /* 0x000fc40001000000 */
[----:B------:R-:W-:Y:S01]  /*4da0*/  FMNMX.FTZ R20, R141, R20, !PT ;  /* 0x000000148d147209 */ /* 0x000fe20007810000 */
[----:B------:R-:W-:Y:S01]  /*4db0*/  MUFU.EX2 R158, R158 ;  /* 0x0000009e009e7308 */ /* 0x000fe20000000800 */
[C---:B------:R-:W-:Y:S02]  /*4dc0*/  ISETP.GT.AND P2, PT, R14.reuse, 0x48, PT ;  /* 0x000000480e00780c */ /* 0x040fe40003f44270 */
[----:B------:R-:W-:Y:S02]  /*4dd0*/  FSEL R123, R123, -INF , P3 ;  /* 0xff8000007b7b7808 */ /* 0x000fe40001800000 */
[----:B------:R-:W-:Y:S02]  /*4de0*/  FMNMX.FTZ R20, R177, R20, !PT ;  /* 0x00000014b1147209 */ /* 0x000fe40007810000 */
[----:B------:R-:W-:Y:S01]  /*4df0*/  ISETP.GT.AND P3, PT, R14, 0x49, PT ;  /* 0x000000490e00780c */ /* 0x000fe20003f64270 */
[----:B------:R0:W-:Y:S01]  /*4e00*/  MUFU.EX2 R119, R88 ;  /* 0x0000005800777308 */ /* 0x0001e20000000800 */
        /* <DEDUP_REMOVED lines=14> */
[----:B------:R-:W-:Y:S01]  /*4ef0*/  MUFU.EX2 R154, R154 ;  /* 0x0000009a009a7308 */ /* 0x000fe20000000800 */
[----:B------:R-:W-:-:S02]  /*4f00*/  FSEL R181, R134, -INF , P2 ;  /* 0xff80000086b57808 */ /* 0x000fc40001000000 */
[----:B------:R-:W-:Y:S02]  /*4f10*/  FMNMX.FTZ R20, R131, R20, !PT ;  /* 0x0000001483147209 */ /* 0x000fe40007810000 */
[----:B------:R-:W-:Y:S02]  /*4f20*/  FSEL R135, R135, -INF , P3 ;  /* 0xff80000087877808 */ /* 0x000fe40001800000 */
[----:B------:R-:W-:Y:S01]  /*4f30*/  FMNMX.FTZ R20, R181, R20, !PT ;  /* 0x00000014b5147209 */ /* 0x000fe20007810000 */
[----:B------:R-:W-:Y:S01]  /*4f40*/  MUFU.EX2 R101, R101 ;  /* 0x0000006500657308 */ /* 0x000fe20000000800 */
[----:B------:R-:W-:Y:S02]  /*4f50*/  FSEL R0, R4, RZ, P1 ;  /* 0x000000ff04007208 */ /* 0x000fe40000800000 */
[----:B------:R-:W-:-:S05]  /*4f60*/  FMNMX.FTZ R20, R135, R20, !PT ;  /* 0x0000001487147209 */ /* 0x000fca0007810000 */
[----:B------:R-:W1:Y:S01]  /*4f70*/  SHFL.BFLY PT, R3, R20, 0x2, 0x1f ;  /* 0x0c401f0014037f89 */ /* 0x000e6200000e0000 */
        /* <DEDUP_REMOVED lines=10> */
[----:B------:R-:W-:-:S03]  /*5020*/  FADD.FTZ R9, -R0, R11 ;  /* 0x0000000b00097221 */ /* 0x000fc60000010100 */
[C---:B------:R-:W-:Y:S01]  /*5030*/  FSETP.NEU.FTZ.AND P2, PT, R3.reuse, -INF , PT ;  /* 0xff8000000300780b */ /* 0x040fe20003f5d000 */
[-C--:B------:R-:W-:Y:S01]  /*5040*/  FMUL.FTZ R92, R3, R2.reuse ;  /* 0x00000002035c7220 */ /* 0x080fe20000410000 */
[----:B------:R-:W-:Y:S01]  /*5050*/  FMUL.FTZ R9, R9, R2 ;  /* 0x0000000209097220 */ /* 0x000fe20000410000 */
[----:B------:R-:W-:Y:S01]  /*5060*/  MUFU.EX2 R15, R15 ;  /* 0x0000000f000f7308 */ /* 0x000fe20000000800 */
[----:B------:R-:W-:Y:S02]  /*5070*/  FSEL R11, R3, RZ, P2 ;  /* 0x000000ff030b7208 */ /* 0x000fe40001000000 */
[----:B------:R-:W-:-:S03]  /*5080*/  FSEL R92, R92, RZ, P2 ;  /* 0x000000ff5c5c7208 */ /* 0x000fc60001000000 */
[----:B------:R-:W-:Y:S02]  /*5090*/  FADD.FTZ R11, -R11, R12 ;  /* 0x0000000c0b0b7221 */ /* 0x000fe40000010100 */
[-CC-:B------:R-:W-:Y:S01]  /*50a0*/  FFMA.FTZ R117, R143, R2.reuse, -R92.reuse ;  /* 0x000000028f757223 */ /* 0x180fe2000001085c */
[-CC-:B------:R-:W-:Y:S01]  /*50b0*/  FFMA.FTZ R14, R145, R2.reuse, -R92.reuse ;  /* 0x00000002910e7223 */ /* 0x180fe2000001085c */
[-C--:B------:R-:W-:Y:S01]  /*50c0*/  FMUL.FTZ R11, R11, R2.reuse ;  /* 0x000000020b0b7220 */ /* 0x080fe20000410000 */
[----:B------:R-:W1:Y:S01]  /*50d0*/  MUFU.EX2 R9, R9 ;  /* 0x0000000900097308 */ /* 0x000e620000000800 */
[-CC-:B------:R-:W-:Y:S01]  /*50e0*/  FFMA.FTZ R20, R147, R2.reuse, -R92.reuse ;  /* 0x0000000293147223 */ /* 0x180fe2000001085c */
[-CC-:B------:R-:W-:Y:S01]  /*50f0*/  FFMA.FTZ R95, R95, R2.reuse, -R92.reuse ;  /* 0x000000025f5f7223 */ /* 0x180fe2000001085c */
[-CC-:B0-----:R-:W-:Y:S01]  /*5100*/  FFMA.FTZ R88, R149, R2.reuse, -R92.reuse ;  /* 0x0000000295587223 */ /* 0x181fe2000001085c */
        /* <DEDUP_REMOVED lines=12> */
[----:B------:R0:W2:Y:S01]  /*51d0*/  MUFU.EX2 R0, R11 ;  /* 0x0000000b00007308 */ /* 0x0000a20000000800 */
[----:B-1----:R-:W-:Y:S01]  /*51e0*/  FFMA.FTZ R8, R9, R8, R156 ;  /* 0x0000000809087223 */ /* 0x002fe2000001009c */
[-CC-:B------:R-:W-:Y:S01]  /*51f0*/  FFMA.FTZ R177, R177, R2.reuse, -R92.reuse ;  /* 0x00000002b1b17223 */ /* 0x180fe2000001085c */
[-CC-:B------:R-:W-:Y:S01]  /*5200*/  FFMA.FTZ R123, R123, R2.reuse, -R92.reuse ;  /* 0x000000027b7b7223 */ /* 0x180fe2000001085c */
[-CC-:B------:R-:W-:Y:S01]  /*5210*/  FFMA.FTZ R139, R139, R2.reuse, -R92.reuse ;  /* 0x000000028b8b7223 */ /* 0x180fe2000001085c */
[-CC-:B------:R-:W-:Y:S01]  /*5220*/  FFMA.FTZ R127, R127, R2.reuse, -R92.reuse ;  /* 0x000000027f7f7223 */ /* 0x180fe2000001085c */
[-CC-:B------:R-:W-:Y:S01]  /*5230*/  FFMA.FTZ R179, R179, R2.reuse, -R92.reuse ;  /* 0x00000002b3b37223 */ /* 0x180fe2000001085c */
[-C--:B------:R-:W-:Y:S01]  /*5240*/  FFMA.FTZ R131, R131, R2.reuse, -R92 ;  /* 0x0000000283837223 */ /* 0x080fe2000001085c */
[----:B------:R-:W1:Y:S01]  /*5250*/  MUFU.EX2 R14, R14 ;  /* 0x0000000e000e7308 */ /* 0x000e620000000800 */
[----:B0-----:R-:W-:Y:S01]  /*5260*/  FADD.FTZ R11, R91, R8 ;  /* 0x000000085b0b7221 */ /* 0x001fe20000010000 */
[-CC-:B------:R-:W-:Y:S01]  /*5270*/  FFMA.FTZ R181, R181, R2.reuse, -R92.reuse ;  /* 0x00000002b5b57223 */ /* 0x180fe2000001085c */
[----:B------:R-:W-:-:S02]  /*5280*/  FFMA.FTZ R92, R135, R2, -R92 ;  /* 0x00000002875c7223 */ /* 0x000fc4000001085c */
[----:B------:R-:W-:-:S03]  /*5290*/  FADD.FTZ R8, R158, R11 ;  /* 0x0000000b9e087221 */ /* 0x000fc60000010000 */
[----:B------:R-:W0:Y:S01]  /*52a0*/  MUFU.EX2 R20, R20 ;  /* 0x0000001400147308 */ /* 0x000e220000000800 */
[----:B--2---:R-:W-:-:S07]  /*52b0*/  FFMA.FTZ R5, R0, R5, R117 ;  /* 0x0000000500057223 */ /* 0x004fce0000010075 */
[----:B------:R-:W2:Y:S01]  /*52c0*/  MUFU.EX2 R95, R95 ;  /* 0x0000005f005f7308 */ /* 0x000ea20000000800 */
[----:B-1----:R-:W-:-:S07]  /*52d0*/  FADD.FTZ R5, R14, R5 ;  /* 0x000000050e057221 */ /* 0x002fce0000010000 */
        /* <DEDUP_REMOVED lines=31> */
[----:B0-----:R-:W-:Y:S01]  /*54d0*/  FADD.FTZ R8, R111, R8 ;  /* 0x000000086f087221 */ /* 0x001fe20000010000 */
[----:B------:R-:W-:-:S06]  /*54e0*/  FADD.FTZ R5, R15, R12 ;  /* 0x0000000c0f057221 */ /* 0x000fcc0000010000 */
        /* <DEDUP_REMOVED lines=40> */
.L_x_2212:
[----:B------:R-:W0:Y:S01]  /*5770*/  S2UR UR4, SR_CgaCtaId ;  /* 0x00000000000479c3 */ /* 0x000e220000008800 */
[----:B------:R-:W-:Y:S01]  /*5780*/  UIADD3 UR5, UR5, 0x2a860, URZ ;  /* 0x0002a86005057890 */ /* 0x000fe2000fffe03f */
[C---:B------:R-:W-:Y:S01]  /*5790*/  ISETP.GT.AND P1, PT, R10.reuse, R13, PT ;  /* 0x0000000d0a00720c */ /* 0x040fe20003f24270 */
[----:B------:R-:W-:Y:S01]  /*57a0*/  UMOV UR7, UR60 ;  /* 0x0000003c00077c82 */ /* 0x000fe20008000000 */
[----:B------:R-:W-:Y:S01]  /*57b0*/  F2FP.BF16.F32.PACK_AB R147, R141, R147 ;  /* 0x000000938d93723e */ /* 0x000fe200000010ff */
[----:B------:R-:W-:Y:S01]  /*57c0*/  VIADD R10, R10, 0xffffffff ;  /* 0xffffffff0a0a7836 */ /* 0x000fe20000000000 */
        /* <DEDUP_REMOVED lines=10> */
[----:B------:R-:W-:Y:S01]  /*5870*/  F2FP.BF16.F32.PACK_AB R155, R121, R90 ;  /* 0x0000005a799b723e */ /* 0x000fe200000010ff */
[----:B0-----:R-:W-:Y:S01]  /*5880*/  UPRMT UR5, UR4, 0x654, UR5 ;  /* 0x0000065404057896 */ /* 0x001fe20008000005 */
[----:B------:R-:W-:-:S02]  /*5890*/  F2FP.BF16.F32.PACK_AB R148, R21, R148 ;  /* 0x000000941594723e */ /* 0x000fc400000010ff */
[----:B------:R-:W-:Y:S01]  /*58a0*/  UMOV UR4, UR38 ;  /* 0x0000002600047c82 */ /* 0x000fe20008000000 */
[----:B------:R-:W-:Y:S02]  /*58b0*/  F2FP.BF16.F32.PACK_AB R149, R94, R149 ;  /* 0x000000955e95723e */ /* 0x000fe400000010ff */
[----:B------:R-:W-:Y:S02]  /*58c0*/  F2FP.BF16.F32.PACK_AB R150, R105, R150 ;  /* 0x000000966996723e */ /* 0x000fe400000010ff */
[----:B------:R-:W-:Y:S01]  /*58d0*/  F2FP.BF16.F32.PACK_AB R151, R111, R151 ;  /* 0x000000976f97723e */ /* 0x000fe200000010ff */
[----:B------:R-:W-:Y:S01]  /*58e0*/  SYNCS.ARRIVE.TRANS64.RED.A1T0 RZ, [UR5], RZ ;  /* 0x000000ffffff79a7 */ /* 0x000fe20008100405 */
        /* <DEDUP_REMOVED lines=11> */
.L_x_2202:
[----:B------:R-:W-:-:S13]  /*59a0*/  ISETP.GE.AND P1, PT, R10, RZ, PT ;  /* 0x000000ff0a00720c */ /* 0x000fda0003f26270 */
[----:B------:R-:W-:Y:S05]  /*59b0*/  @!P1 BRA `(.L_x_2214) ;  /* 0x0000001c00189947 */ /* 0x000fea0003800000 */
[----:B------:R-:W-:Y:S01]  /*59c0*/  IMAD.MOV.U32 R11, RZ, RZ, R3 ;  /* 0x000000ffff0b7224 */ /* 0x000fe200078e0003 */
[----:B------:R-:W-:Y:S01]  /*59d0*/  UMOV UR6, UR60 ;  /* 0x0000003c00067c82 */ /* 0x000fe20008000000 */
[----:B------:R-:W-:Y:S01]  /*59e0*/  IMAD.MOV.U32 R13, RZ, RZ, R4 ;  /* 0x000000ffff0d7224 */ /* 0x000fe200078e0004 */
[----:B------:R-:W-:-:S06]  /*59f0*/  UMOV UR4, UR38 ;  /* 0x0000002600047c82 */ /* 0x000fcc0008000000 */
.L_x_2225:
        /* <DEDUP_REMOVED lines=8> */
.L_x_2215:
[----:B------:R-:W-:Y:S01]  /*5a80*/  ULEA UR5, UR38, UR39, 0x3 ;  /* 0x0000002726057291 */ /* 0x000fe2000f8e183f */
[----:B------:R-:W-:-:S04]  /*5a90*/  MOV R2, UR60 ;  /* 0x0000003c00027c02 */ /* 0x000fc80008000f00 */
[----:B------:R-:W-:-:S04]  /*5aa0*/  SHF.L.U32 R2, R2, 0x1f, RZ ;  /* 0x0000001f02027819 */ /* 0x000fc800000006ff */
[----:B------:R0:W1:Y:S01]  /*5ab0*/  SYNCS.PHASECHK.TRANS64.TRYWAIT P1, [UR5+0x2a830], R2 ;  /* 0x02a83002ff0075a7 */ /* 0x0000620008020145 */
[----:B------:R-:W-:Y:S05]  /*5ac0*/  @!P0 BRA `(.L_x_2216) ;  /* 0x0000000000048947 */ /* 0x000fea0003800000 */
[----:B------:R-:W-:Y:S01]  /*5ad0*/  BPT.TRAP 0x1 ;  /* 0x000000040000795c */ /* 0x000fe20000300000 */
.L_x_2216:
[----:B-1----:R-:W-:Y:S05]  /*5ae0*/  @P1 BRA `(.L_x_2217) ;  /* 0x0000000000081947 */ /* 0x002fea0003800000 */
[----:B------:R-:W1:Y:S02]  /*5af0*/  SYNCS.PHASECHK.TRANS64.TRYWAIT P1, [UR5+0x2a830], R2 ;  /* 0x02a83002ff0075a7 */ /* 0x000e640008020145 */
[----:B-1----:R-:W-:Y:S05]  /*5b00*/  @!P1 BRA `(.L_x_2218) ;  /* 0x0000008400bc9947 */ /* 0x002fea0003800000 */
.L_x_2217:
        /* <DEDUP_REMOVED lines=131> */
.L_x_2219:
[----:B------:R-:W-:Y:S01]  /*6340*/  ULEA UR5, UR4, UR39, 0x3 ;  /* 0x0000002704057291 */ /* 0x000fe2000f8e183f */
[----:B------:R-:W-:-:S05]  /*6350*/  IMAD.U32 R0, RZ, RZ, UR6 ;  /* 0x00000006ff007e24 */ /* 0x000fca000f8e00ff */
[----:B------:R-:W-:-:S04]  /*6360*/  SHF.L.U32 R0, R0, 0x1f, RZ ;  /* 0x0000001f00007819 */ /* 0x000fc800000006ff */
[----:B------:R2:W3:Y:S01]  /*6370*/  SYNCS.PHASECHK.TRANS64.TRYWAIT P1, [UR5+0x2a850], R0 ;  /* 0x02a85000ff0075a7 */ /* 0x0004e20008020145 */
[----:B------:R-:W-:Y:S05]  /*6380*/  @!P0 BRA `(.L_x_2220) ;  /* 0x0000000000048947 */ /* 0x000fea0003800000 */
[----:B------:R-:W-:Y:S01]  /*6390*/  BPT.TRAP 0x1 ;  /* 0x000000040000795c */ /* 0x000fe20000300000 */
.L_x_2220:
[----:B---3--:R-:W-:Y:S05]  /*63a0*/  @P1 BRA `(.L_x_2221) ;  /* 0x0000000000081947 */ /* 0x008fea0003800000 */
[----:B------:R-:W3:Y:S02]  /*63b0*/  SYNCS.PHASECHK.TRANS64.TRYWAIT P1, [UR5+0x2a850], R0 ;  /* 0x02a85000ff0075a7 */ /* 0x000ee40008020145 */
[----:B---3--:R-:W-:Y:S05]  /*63c0*/  @!P1 BRA `(.L_x_2222) ;  /* 0x0000007c00a49947 */ /* 0x008fea0003800000 */
.L_x_2221:
[----:B------:R-:W-:Y:S01]  /*63d0*/  UIADD3 UR6, UR39, 0x400, URZ ;  /* 0x0000040027067890 */ /* 0x000fe2000fffe03f */
[----:B------:R-:W-:Y:S01]  /*63e0*/  WARPGROUP.ARRIVE ;  /* 0x00000000000079c5 */ /* 0x000fe20000000000 */
[----:B------:R-:W-:Y:S02]  /*63f0*/  UMOV UR11, 0x40000040 ;  /* 0x40000040000b7882 */ /* 0x000fe40000000000 */
[----:B------:R-:W-:-:S04]  /*6400*/  USHF.R.U32.HI UR6, URZ, 0x4, UR6 ;  /* 0x000000043f067899 */ /* 0x000fc80008011606 */
[----:B------:R-:W-:-:S04]  /*6410*/  ULOP3.LUT UR6, UR6, 0x3fff, URZ, 0xc0, !UPT ;  /* 0x00003fff06067892 */ /* 0x000fc8000f8ec03f */
        /* <DEDUP_REMOVED lines=37> */
.L_x_2223:
[----:B-12---:R-:W-:Y:S01]  /*6670*/  FMNMX.FTZ R0, R88, R13, !PT ;  /* 0x0000000d58007209 */ /* 0x006fe20007810000 */
[----:B------:R-:W1:Y:S01]  /*6680*/  S2UR UR6, SR_CgaCtaId ;  /* 0x00000000000679c3 */ /* 0x000e620000008800 */
[----:B0-----:R-:W-:Y:S01]  /*6690*/  FMNMX.FTZ R2, R90, R11, !PT ;  /* 0x0000000b5a027209 */ /* 0x001fe20007810000 */
[----:B------:R-:W-:Y:S01]  /*66a0*/  ULEA UR4, UR7, UR39, 0x3 ;  /* 0x0000002707047291 */ /* 0x000fe2000f8e183f */
[----:B------:R-:W-:Y:S02]  /*66b0*/  FMNMX.FTZ R3, R89, R0, !PT ;  /* 0x0000000059037209 */ /* 0x000fe40007810000 */
[----:B------:R-:W-:Y:S01]  /*66c0*/  FMNMX.FTZ R9, R91, R2, !PT ;  /* 0x000000025b097209 */ /* 0x000fe20007810000 */
[----:B------:R-:W-:Y:S01]  /*66d0*/  UIADD3 UR4, UR4, 0x2a840, URZ ;  /* 0x0002a84004047890 */ /* 0x000fe2000fffe03f */
        /* <DEDUP_REMOVED lines=8> */
[----:B------:R-:W-:Y:S01]  /*6760*/  FMNMX.FTZ R0, R100, R3, !PT ;  /* 0x0000000364007209 */ /* 0x000fe20007810000 */
[----:B-1----:R-:W-:Y:S01]  /*6770*/  UPRMT UR4, UR6, 0x654, UR4 ;  /* 0x0000065406047896 */ /* 0x002fe20008000004 */
[----:B------:R-:W-:Y:S02]  /*6780*/  FMNMX.FTZ R2, R102, R9, !PT ;  /* 0x0000000966027209 */ /* 0x000fe40007810000 */
[----:B------:R-:W-:Y:S02]  /*6790*/  FMNMX.FTZ R3, R101, R0, !PT ;  /* 0x0000000065037209 */ /* 0x000fe40007810000 */
[----:B------:R-:W-:Y:S02]  /*67a0*/  FMNMX.FTZ R9, R103, R2, !PT ;  /* 0x0000000267097209 */ /* 0x000fe40007810000 */
[----:B------:R-:W-:Y:S02]  /*67b0*/  FMNMX.FTZ R0, R104, R3, !PT ;  /* 0x0000000368007209 */ /* 0x000fe40007810000 */
[----:B------:R-:W-:Y:S01]  /*67c0*/  FMNMX.FTZ R2, R106, R9, !PT ;  /* 0x000000096a027209 */ /* 0x000fe20007810000 */
[----:B------:R-:W-:Y:S01]  /*67d0*/  SYNCS.ARRIVE.TRANS64.RED.A1T0 RZ, [UR4], RZ ;  /* 0x000000ffffff79a7 */ /* 0x000fe20008100404 */
        /* <DEDUP_REMOVED lines=33> */
[----:B-1----:R-:W-:-:S03]  /*69f0*/  FMNMX.FTZ R14, R9, R2, !PT ;  /* 0x00000002090e7209 */ /* 0x002fc60007810000 */
[----:B------:R-:W0:Y:S01]  /*6a00*/  SHFL.BFLY PT, R3, R12, 0x1, 0x1f ;  /* 0x0c201f000c037f89 */ /* 0x000e2200000e0000 */
[----:B------:R-:W1:Y:S03]  /*6a10*/  LDC R2, c[0x0][0x988] ;  /* 0x00026200ff027b82 */ /* 0x000e660000000800 */
[----:B------:R-:W2:Y:S01]  /*6a20*/  SHFL.BFLY PT, R15, R14, 0x1, 0x1f ;  /* 0x0c201f000e0f7f89 */ /* 0x000ea200000e0000 */
[----:B0-----:R-:W-:Y:S02]  /*6a30*/  FMNMX.FTZ R4, R12, R3, !PT ;  /* 0x000000030c047209 */ /* 0x001fe40007810000 */
[----:B--2---:R-:W-:-:S03]  /*6a40*/  FMNMX.FTZ R3, R14, R15, !PT ;  /* 0x0000000f0e037209 */ /* 0x004fc60007810000 */
[CC--:B-1----:R-:W-:Y:S01]  /*6a50*/  FMUL.FTZ R137, R4.reuse, R2.reuse ;  /* 0x0000000204897220 */ /* 0x0c2fe20000410000 */
[----:B------:R-:W-:Y:S01]  /*6a60*/  FADD.FTZ R13, -R4, R13 ;  /* 0x0000000d040d7221 */ /* 0x000fe20000010100 */
[----:B------:R-:W-:Y:S02]  /*6a70*/  FADD.FTZ R11, -R3, R11 ;  /* 0x0000000b030b7221 */ /* 0x000fe40000010100 */
[-CC-:B------:R-:W-:Y:S01]  /*6a80*/  FFMA.FTZ R156, R88, R2.reuse, -R137.reuse ;  /* 0x00000002589c7223 */ /* 0x180fe20000010889 */
[-C--:B------:R-:W-:Y:S01]  /*6a90*/  FMUL.FTZ R13, R13, R2.reuse ;  /* 0x000000020d0d7220 */ /* 0x080fe20000410000 */
[-CC-:B------:R-:W-:Y:S01]  /*6aa0*/  FFMA.FTZ R158, R92, R2.reuse, -R137.reuse ;  /* 0x000000025c9e7223 */ /* 0x180fe20000010889 */
[-C--:B------:R-:W-:Y:S01]  /*6ab0*/  FMUL.FTZ R0, R11, R2.reuse ;  /* 0x000000020b007220 */ /* 0x080fe20000410000 */
[-CC-:B------:R-:W-:Y:S01]  /*6ac0*/  FFMA.FTZ R11, R89, R2.reuse, -R137.reuse ;  /* 0x00000002590b7223 */ /* 0x180fe20000010889 */
[-CC-:B------:R-:W-:Y:S01]  /*6ad0*/  FFMA.FTZ R89, R105, R2.reuse, -R137.reuse ;  /* 0x0000000269597223 */ /* 0x180fe20000010889 */
[-CC-:B------:R-:W-:Y:S01]  /*6ae0*/  FFMA.FTZ R105, R121, R2.reuse, -R137.reuse ;  /* 0x0000000279697223 */ /* 0x180fe20000010889 */
[-C--:B------:R-:W-:Y:S01]  /*6af0*/  FMUL.FTZ R121, R3, R2.reuse ;  /* 0x0000000203797220 */ /* 0x080fe20000410000 */
[----:B------:R-:W-:Y:S01]  /*6b00*/  MUFU.EX2 R9, R13 ;  /* 0x0000000d00097308 */ /* 0x000fe20000000800 */
[-CC-:B------:R-:W-:Y:S01]  /*6b10*/  FFMA.FTZ R93, R93, R2.reuse, -R137.reuse ;  /* 0x000000025d5d7223 */ /* 0x180fe20000010889 */
[-C--:B------:R-:W-:Y:S01]  /*6b20*/  FFMA.FTZ R152, R96, R2.reuse, -R137 ;  /* 0x0000000260987223 */ /* 0x080fe20000010889 */
[-CC-:B------:R-:W-:Y:S01]  /*6b30*/  FFMA.FTZ R157, R90, R2.reuse, -R121.reuse ;  /* 0x000000025a9d7223 */ /* 0x180fe20000010879 */
[-CC-:B------:R-:W-:Y:S01]  /*6b40*/  FFMA.FTZ R12, R91, R2.reuse, -R121.reuse ;  /* 0x000000025b0c7223 */ /* 0x180fe20000010879 */
[-CC-:B------:R-:W-:Y:S01]  /*6b50*/  FFMA.FTZ R159, R94, R2.reuse, -R121.reuse ;  /* 0x000000025e9f7223 */ /* 0x180fe20000010879 */
        /* <DEDUP_REMOVED lines=14> */
[-CC-:B------:R-:W-:Y:S01]  /*6c40*/  FFMA.FTZ R110, R110, R2.reuse, -R121.reuse ;  /* 0x000000026e6e7223 */ /* 0x180fe20000010879 */
[-C--:B------:R-:W-:Y:S01]  /*6c50*/  FFMA.FTZ R111, R111, R2.reuse, -R121 ;  /* 0x000000026f6f7223 */ /* 0x080fe20000010879 */
        /* <DEDUP_REMOVED lines=15> */
[-CC-:B------:R-:W-:Y:S01]  /*6d50*/  FFMA.FTZ R126, R126, R2.reuse, -R121.reuse ;  /* 0x000000027e7e7223 */ /* 0x180fe20000010879 */
[-C--:B------:R-:W-:Y:S01]  /*6d60*/  FFMA.FTZ R127, R127, R2.reuse, -R121 ;  /* 0x000000027f7f7223 */ /* 0x080fe20000010879 */
[-C--:B------:R-:W-:Y:S01]  /*6d70*/  FFMA.FTZ R136, R128, R2.reuse, -R137 ;  /* 0x0000000280887223 */ /* 0x080fe20000010889 */
[----:B------:R-:W2:Y:S01]  /*6d80*/  MUFU.EX2 R12, R12 ;  /* 0x0000000c000c7308 */ /* 0x000ea20000000800 */
[----:B-1----:R-:W-:Y:S01]  /*6d90*/  FFMA.FTZ R5, R0, R5, R157 ;  /* 0x0000000500057223 */ /* 0x002fe2000001009d */
[-C--:B------:R-:W-:Y:S01]  /*6da0*/  FFMA.FTZ R130, R130, R2.reuse, -R121 ;  /* 0x0000000282827223 */ /* 0x080fe20000010879 */
[-C--:B------:R-:W-:Y:S01]  /*6db0*/  FFMA.FTZ R113, R129, R2.reuse, -R137 ;  /* 0x0000000281717223 */ /* 0x080fe20000010889 */
[-C--:B------:R-:W-:Y:S01]  /*6dc0*/  FFMA.FTZ R131, R131, R2.reuse, -R121 ;  /* 0x0000000283837223 */ /* 0x080fe20000010879 */
[-CC-:B------:R-:W-:Y:S01]  /*6dd0*/  FFMA.FTZ R138, R132, R2.reuse, -R137.reuse ;  /* 0x00000002848a7223 */ /* 0x180fe20000010889 */
[-C--:B------:R-:W-:Y:S01]  /*6de0*/  FFMA.FTZ R117, R133, R2.reuse, -R137 ;  /* 0x0000000285757223 */ /* 0x080fe20000010889 */
[-CC-:B------:R-:W-:Y:S01]  /*6df0*/  FFMA.FTZ R134, R134, R2.reuse, -R121.reuse ;  /* 0x0000000286867223 */ /* 0x180fe20000010879 */
[----:B------:R-:W1:Y:S01]  /*6e00*/  MUFU.EX2 R158, R158 ;  /* 0x0000009e009e7308 */ /* 0x000e620000000800 */
[----:B0-----:R-:W-:Y:S01]  /*6e10*/  FADD.FTZ R91, R11, R8 ;  /* 0x000000080b5b7221 */ /* 0x001fe20000010000 */
[----:B------:R-:W-:-:S06]  /*6e20*/  FFMA.FTZ R121, R135, R2, -R121 ;  /* 0x0000000287797223 */ /* 0x000fcc0000010879 */
[----:B------:R-:W0:Y:S01]  /*6e30*/  MUFU.EX2 R159, R159 ;  /* 0x0000009f009f7308 */ /* 0x000e220000000800 */
[----:B--2---:R-:W-:-:S07]  /*6e40*/  FADD.FTZ R8, R12, R5 ;  /* 0x000000050c087221 */ /* 0x004fce0000010000 */
[----:B------:R2:W3:Y:S01]  /*6e50*/  MUFU.EX2 R13, R93 ;  /* 0x0000005d000d7308 */ /* 0x0004e20000000800 */
[----:B-1----:R-:W-:-:S07]  /*6e60*/  FADD.FTZ R88, R158, R91 ;  /* 0x0000005b9e587221 */ /* 0x002fce0000010000 */
[----:B------:R-:W1:Y:S01]  /*6e70*/  MUFU.EX2 R14, R14 ;  /* 0x0000000e000e7308 */ /* 0x000e620000000800 */
[----:B0-----:R-:W-:Y:S01]  /*6e80*/  FADD.FTZ R5, R159, R8 ;  /* 0x000000089f057221 */ /* 0x001fe20000010000 */
[-CC-:B--2---:R-:W-:Y:S01]  /*6e90*/  FFMA.FTZ R93, R109, R2.reuse, -R137.reuse ;  /* 0x000000026d5d7223 */ /* 0x184fe20000010889 */
[----:B------:R-:W-:-:S05]  /*6ea0*/  FFMA.FTZ R109, R125, R2, -R137 ;  /* 0x000000027d6d7223 */ /* 0x000fca0000010889 */
        /* <DEDUP_REMOVED lines=84> */
.L_x_2224:
[----:B------:R-:W0:Y:S01]  /*73f0*/  S2UR UR4, SR_CgaCtaId ;  /* 0x00000000000479c3 */ /* 0x000e220000008800 */
[----:B------:R-:W-:Y:S01]  /*7400*/  UIADD3 UR5, UR5, 0x2a860, URZ ;  /* 0x0002a86005057890 */ /* 0x000fe2000fffe03f */
[C---:B------:R-:W-:Y:S01]  /*7410*/  ISETP.GT.AND P1, PT, R10.reuse, RZ, PT ;  /* 0x000000ff0a00720c */ /* 0x040fe20003f24270 */
        /* <DEDUP_REMOVED lines=32> */
.L_x_2214:
        /* <DEDUP_REMOVED lines=67> */
.L_x_2226:
[----:B------:R-:W-:Y:S01]  /*7a50*/  ULEA UR5, UR38, UR39, 0x3 ;  /* 0x0000002726057291 */ /* 0x000fe2000f8e183f */
[----:B------:R-:W-:-:S05]  /*7a60*/  IMAD.U32 R0, RZ, RZ, UR60 ;  /* 0x0000003cff007e24 */ /* 0x000fca000f8e00ff */
[----:B------:R-:W-:-:S04]  /*7a70*/  SHF.L.U32 R0, R0, 0x1f, RZ ;  /* 0x0000001f00007819 */ /* 0x000fc800000006ff */
[----:B------:R0:W1:Y:S01]  /*7a80*/  SYNCS.PHASECHK.TRANS64.TRYWAIT P1, [UR5+0x2a850], R0 ;  /* 0x02a85000ff0075a7 */ /* 0x0000620008020145 */
[----:B------:R-:W-:Y:S05]  /*7a90*/  @!P0 BRA `(.L_x_2227) ;  /* 0x0000000000048947 */ /* 0x000fea0003800000 */
[----:B------:R-:W-:Y:S01]  /*7aa0*/  BPT.TRAP 0x1 ;  /* 0x000000040000795c */ /* 0x000fe20000300000 */
.L_x_2227:
[----:B-1----:R-:W-:Y:S05]  /*7ab0*/  @P1 BRA `(.L_x_2228) ;  /* 0x0000000000081947 */ /* 0x002fea0003800000 */
[----:B------:R-:W1:Y:S02]  /*7ac0*/  SYNCS.PHASECHK.TRANS64.TRYWAIT P1, [UR5+0x2a850], R0 ;  /* 0x02a85000ff0075a7 */ /* 0x000e640008020145 */
[----:B-1----:R-:W-:Y:S05]  /*7ad0*/  @!P1 BRA `(.L_x_2229) ;  /* 0x0000006400f89947 */ /* 0x002fea0003800000 */
.L_x_2228:
[----:B------:R-:W-:Y:S01]  /*7ae0*/  UIADD3 UR39, UR39, 0x400, URZ ;  /* 0x0000040027277890 */ /* 0x000fe2000fffe03f */
[----:B------:R-:W-:Y:S01]  /*7af0*/  WARPGROUP.ARRIVE ;  /* 0x00000000000079c5 */ /* 0x000fe20000000000 */
[----:B------:R-:W-:Y:S01]  /*7b00*/  UMOV UR7, 0x40000040 ;  /* 0x4000004000077882 */ /* 0x000fe20000000000 */
[----:B-1----:R-:W1:Y:S01]  /*7b10*/  SHFL.BFLY PT, R7, R8, 0x2, 0x1f ;  /* 0x0c401f0008077f89 */ /* 0x002e6200000e0000 */
[----:B------:R-:W-:Y:S01]  /*7b20*/  USHF.R.U32.HI UR39, URZ, 0x4, UR39 ;  /* 0x000000043f277899 */ /* 0x000fe20008011627 */
[----:B------:R-:W-:Y:S02]  /*7b30*/  IMAD.MOV.U32 R88, RZ, RZ, -0x800000 ;  /* 0xff800000ff587424 */ /* 0x000fe400078e00ff */
        /* <DEDUP_REMOVED lines=56> */
.L_x_2230:
[----:B------:R-:W0:Y:S01]  /*7ec0*/  S2UR UR6, SR_CgaCtaId ;  /* 0x00000000000679c3 */ /* 0x000e220000008800 */
[----:B------:R-:W-:Y:S01]  /*7ed0*/  UIADD3 UR4, UR5, 0x2a860, URZ ;  /* 0x0002a86005047890 */ /* 0x000fe2000fffe03f */
[----:B------:R-:W-:Y:S01]  /*7ee0*/  FMUL.FTZ R100, R51, R9 ;  /* 0x0000000933647220 */ /* 0x000fe20000410000 */
[----:B------:R-:W-:Y:S01]  /*7ef0*/  UIADD3 UR38, UR38, 0x1, URZ ;  /* 0x0000000126267890 */ /* 0x000fe2000fffe03f */
[----:B------:R-:W-:Y:S01]  /*7f00*/  FMUL.FTZ R89, R44, R5 ;  /* 0x000000052c597220 */ /* 0x000fe20000410000 */
[----:B------:R-:W-:Y:S01]  /*7f10*/  FMUL.FTZ R51, R55, R9 ;  /* 0x0000000937337220 */ /* 0x000fe20000410000 */
[-C--:B------:R-:W-:Y:S01]  /*7f20*/  FMUL.FTZ R92, R45, R5.reuse ;  /* 0x000000052d5c7220 */ /* 0x080fe20000410000 */
[----:B------:R-:W-:Y:S01]  /*7f30*/  UISETP.NE.AND UP0, UPT, UR38, 0x2, UPT ;  /* 0x000000022600788c */ /* 0x000fe2000bf05270 */
[----:B------:R-:W-:Y:S01]  /*7f40*/  FMUL.FTZ R44, R52, R5 ;  /* 0x00000005342c7220 */ /* 0x000fe20000410000 */
        /* <DEDUP_REMOVED lines=15> */
[----:B0-----:R-:W-:Y:S01]  /*8040*/  UPRMT UR4, UR6, 0x654, UR4 ;  /* 0x0000065406047896 */ /* 0x001fe20008000004 */
        /* <DEDUP_REMOVED lines=50> */
.L_x_2194:
        /* <DEDUP_REMOVED lines=10> */
[----:B------:R-:W-:Y:S01]  /*8410*/  IMAD R9, R162, 0x40, R17 ;  /* 0x00000040a2097824 */ /* 0x000fe200078e0211 */
[----:B------:R-:W-:Y:S01]  /*8420*/  SHF.R.S32.HI R62, RZ, 0x1f, R161 ;  /* 0x0000001fff3e7819 */ /* 0x000fe200000114a1 */
[----:B------:R-:W-:Y:S01]  /*8430*/  ULDC.64 UR4, c[0x0][0xb90] ;  /* 0x0002e40000047ab9 */ /* 0x000fe20000000a00 */
[----:B------:R-:W-:Y:S01]  /*8440*/  F2FP.BF16.F32.PACK_AB R7, R7, R26 ;  /* 0x0000001a0707723e */ /* 0x000fe200000010ff */
[----:B------:R-:W-:Y:S01]  /*8450*/  IMAD.WIDE.U32 R12, R161, UR4, RZ ;  /* 0x00000004a10c7c25 */ /* 0x000fe2000f8e00ff */
[----:B------:R-:W-:Y:S01]  /*8460*/  F2FP.BF16.F32.PACK_AB R6, R29, R6 ;  /* 0x000000061d06723e */ /* 0x000fe200000010ff */
[----:B------:R-:W-:Y:S01]  /*8470*/  ULDC UR6, c[0x0][0xa88] ;  /* 0x0002a20000067ab9 */ /* 0x000fe20000000800 */
[----:B------:R-:W-:Y:S02]  /*8480*/  SHF.R.S32.HI R112, RZ, 0x1f, R23 ;  /* 0x0000001fff707819 */ /* 0x000fe40000011417 */
[----:B------:R-:W-:-:S02]  /*8490*/  F2FP.BF16.F32.PACK_AB R80, R81, R80 ;  /* 0x000000505150723e */ /* 0x000fc400000010ff */
[----:B------:R-:W-:Y:S02]  /*84a0*/  F2FP.BF16.F32.PACK_AB R52, R73, R52 ;  /* 0x000000344934723e */ /* 0x000fe400000010ff */
[----:B------:R-:W-:Y:S02]  /*84b0*/  F2FP.BF16.F32.PACK_AB R55, R78, R55 ;  /* 0x000000374e37723e */ /* 0x000fe400000010ff */
[----:B------:R-:W-:Y:S02]  /*84c0*/  F2FP.BF16.F32.PACK_AB R81, R83, R82 ;  /* 0x000000525351723e */ /* 0x000fe400000010ff */
[----:B------:R-:W-:Y:S02]  /*84d0*/  F2FP.BF16.F32.PACK_AB R82, R85, R84 ;  /* 0x000000545552723e */ /* 0x000fe400000010ff */
[----:B------:R-:W-:Y:S02]  /*84e0*/  F2FP.BF16.F32.PACK_AB R83, R87, R86 ;  /* 0x000000565753723e */ /* 0x000fe400000010ff */
[----:B------:R-:W-:-:S02]  /*84f0*/  MOV R34, R37 ;  /* 0x0000002500227202 */ /* 0x000fc40000000f00 */
[----:B--2---:R-:W-:Y:S01]  /*8500*/  MOV R35, R2 ;  /* 0x0000000200237202 */ /* 0x004fe20000000f00 */
[----:B------:R-:W-:Y:S02]  /*8510*/  IMAD R2, R62, UR4, RZ ;  /* 0x000000043e027c24 */ /* 0x000fe4000f8e02ff */
[----:B------:R-:W-:-:S04]  /*8520*/  IMAD.WIDE R4, R167, 0x2, R34 ;  /* 0x00000002a7047825 */ /* 0x000fc800078e0222 */
[----:B------:R-:W-:Y:S01]  /*8530*/  IMAD.WIDE R34, R9, 0x2, R34 ;  /* 0x0000000209227825 */ /* 0x000fe200078e0222 */
[C---:B------:R-:W-:Y:S02]  /*8540*/  IADD3 R33, P2, R4.reuse, 0x4020, RZ ;  /* 0x0000402004217810 */ /* 0x040fe40007f5e0ff */
[C---:B------:R-:W-:Y:S01]  /*8550*/  IADD3 R21, P6, R4.reuse, 0x20, RZ ;  /* 0x0000002004157810 */ /* 0x040fe20007fde0ff */
[----:B------:R-:W-:Y:S01]  /*8560*/  IMAD R11, R161, UR5, R2 ;  /* 0x00000005a10b7c24 */ /* 0x000fe2000f8e0202 */
[----:B------:R-:W-:Y:S01]  /*8570*/  LOP3.LUT R10, R33, 0x380, RZ, 0xc0, !PT ;  /* 0x00000380210a7812 */ /* 0x000fe200078ec0ff */
[--C-:B------:R-:W-:Y:S01]  /*8580*/  IMAD.X R41, RZ, RZ, R5.reuse, P2 ;  /* 0x000000ffff297224 */ /* 0x100fe200010e0605 */
[----:B------:R-:W-:Y:S01]  /*8590*/  IADD3 R107, P1, R4, 0x4040, RZ ;  /* 0x00004040046b7810 */ /* 0x000fe20007f3e0ff */
[----:B------:R-:W-:Y:S01]  /*85a0*/  IMAD.X R15, RZ, RZ, R5, P6 ;  /* 0x000000ffff0f7224 */ /* 0x000fe200030e0605 */
[----:B------:R-:W-:Y:S01]  /*85b0*/  SHF.R.U64 R10, R10, 0x3, RZ ;  /* 0x000000030a0a7819 */ /* 0x000fe200000012ff */
[----:B------:R-:W-:Y:S01]  /*85c0*/  IMAD.IADD R13, R13, 0x1, R11 ;  /* 0x000000010d0d7824 */ /* 0x000fe200078e020b */
[----:B------:R-:W-:Y:S01]  /*85d0*/  IADD3 R31, P3, R4, 0x4000, RZ ;  /* 0x00004000041f7810 */ /* 0x000fe20007f7e0ff */
[----:B------:R-:W-:Y:S01]  /*85e0*/  ULDC.64 UR4, c[0x0][0xb98] ;  /* 0x0002e60000047ab9 */ /* 0x000fe20000000a00 */
[----:B------:R-:W-:Y:S01]  /*85f0*/  LOP3.LUT R40, R10, R33, RZ, 0x3c, !PT ;  /* 0x000000210a287212 */ /* 0x000fe200078e3cff */
[----:B------:R-:W-:Y:S01]  /*8600*/  IMAD.WIDE.U32 R12, R23, UR4, R12 ;  /* 0x00000004170c7c25 */ /* 0x000fe2000f8e000c */
[----:B------:R-:W-:-:S02]  /*8610*/  IADD3 R33, P6, R34, 0x1000, RZ ;  /* 0x0000100022217810 */ /* 0x000fc40007fde0ff */
[----:B------:R-:W-:Y:S01]  /*8620*/  IADD3 R79, P4, R4, 0x60, RZ ;  /* 0x00000060044f7810 */ /* 0x000fe20007f9e0ff */
[--C-:B------:R-:W-:Y:S01]  /*8630*/  IMAD.X R39, RZ, RZ, R5.reuse, P3 ;  /* 0x000000ffff277224 */ /* 0x100fe200018e0605 */
[----:B------:R-:W-:Y:S02]  /*8640*/  LOP3.LUT R32, R33, 0x380, RZ, 0xc0, !PT ;  /* 0x0000038021207812 */ /* 0x000fe400078ec0ff */
[----:B------:R-:W-:Y:S01]  /*8650*/  IADD3.X R43, RZ, R5, RZ, P1, !PT ;  /* 0x00000005ff2b7210 */ /* 0x000fe20000ffe4ff */
[----:B------:R-:W-:Y:S01]  /*8660*/  IMAD.X R11, RZ, RZ, R5, P4 ;  /* 0x000000ffff0b7224 */ /* 0x000fe200020e0605 */
[----:B------:R-:W-:Y:S02]  /*8670*/  SHF.R.U64 R32, R32, 0x3, RZ ;  /* 0x0000000320207819 */ /* 0x000fe400000012ff */
[----:B---3--:R-:W-:Y:S02]  /*8680*/  ISETP.NE.AND P1, PT, R61, 0x1, PT ;  /* 0x000000013d00780c */ /* 0x008fe40003f25270 */
[----:B------:R-:W-:-:S02]  /*8690*/  LOP3.LUT R8, R31, 0x380, RZ, 0xc0, !PT ;  /* 0x000003801f087812 */ /* 0x000fc400078ec0ff */
[----:B------:R-:W-:Y:S02]  /*86a0*/  LOP3.LUT R32, R32, R33, RZ, 0x3c, !PT ;  /* 0x0000002120207212 */ /* 0x000fe400078e3cff */
[----:B------:R-:W-:Y:S02]  /*86b0*/  SHF.R.U64 R8, R8, 0x3, RZ ;  /* 0x0000000308087819 */ /* 0x000fe400000012ff */
[----:B------:R-:W-:Y:S02]  /*86c0*/  IADD3 R33, P4, R34, 0x3000, RZ ;  /* 0x0000300022217810 */ /* 0x000fe40007f9e0ff */
[----:B------:R-:W-:Y:S02]  /*86d0*/  LOP3.LUT R38, R8, R31, RZ, 0x3c, !PT ;  /* 0x0000001f08267212 */ /* 0x000fe400078e3cff */
[----:B------:R-:W-:Y:S01]  /*86e0*/  LOP3.LUT R28, R33, 0x380, RZ, 0xc0, !PT ;  /* 0x00000380211c7812 */ /* 0x000fe200078ec0ff */
[----:B------:R-:W2:Y:S01]  /*86f0*/  @P1 LDC R109, c[0x0][0xbec] ;  /* 0x0002fb00ff6d1b82 */ /* 0x000ea20000000800 */
[----:B------:R-:W-:Y:S01]  /*8700*/  LOP3.LUT R8, R79, 0x380, RZ, 0xc0, !PT ;  /* 0x000003804f087812 */ /* 0x000fe200078ec0ff */
[----:B------:R-:W-:Y:S01]  /*8710*/  IMAD.X R29, RZ, RZ, R35, P4 ;  /* 0x000000ffff1d7224 */ /* 0x000fe200020e0623 */
[----:B------:R-:W-:-:S02]  /*8720*/  SHF.R.U64 R28, R28, 0x3, RZ ;  /* 0x000000031c1c7819 */ /* 0x000fc400000012ff */
[----:B------:R-:W-:Y:S02]  /*8730*/  IADD3 R47, P0, R4, 0x4060, RZ ;  /* 0x00004060042f7810 */ /* 0x000fe40007f1e0ff */
[----:B------:R-:W-:Y:S01]  /*8740*/  SHF.R.U64 R8, R8, 0x3, RZ ;  /* 0x0000000308087819 */ /* 0x000fe200000012ff */
[----:B------:R-:W3:Y:S01]  /*8750*/  @P1 LDC R111, c[0x0][0xbf0] ;  /* 0x0002fc00ff6f1b82 */ /* 0x000ee20000000800 */
[----:B------:R-:W-:Y:S01]  /*8760*/  LOP3.LUT R28, R28, R33, RZ, 0x3c, !PT ;  /* 0x000000211c1c7212 */ /* 0x000fe200078e3cff */
[----:B------:R-:W-:Y:S01]  /*8770*/  IMAD.X R33, RZ, RZ, R35, P6 ;  /* 0x000000ffff217224 */ /* 0x000fe200030e0623 */
[----:B------:R-:W-:Y:S02]  /*8780*/  LOP3.LUT R46, R47, 0x380, RZ, 0xc0, !PT ;  /* 0x000003802f2e7812 */ /* 0x000fe400078ec0ff */
[----:B------:R-:W-:Y:S02]  /*8790*/  LOP3.LUT R10, R8, R79, RZ, 0x3c, !PT ;  /* 0x0000004f080a7212 */ /* 0x000fe400078e3cff */
[----:B------:R-:W-:-:S02]  /*87a0*/  IADD3 R79, P6, R34, 0x7000, RZ ;  /* 0x00007000224f7810 */ /* 0x000fc40007fde0ff */
[----:B------:R-:W-:Y:S02]  /*87b0*/  SHF.R.U64 R46, R46, 0x3, RZ ;  /* 0x000000032e2e7819 */ /* 0x000fe400000012ff */
[----:B------:R-:W-:Y:S02]  /*87c0*/  LOP3.LUT R26, R79, 0x380, RZ, 0xc0, !PT ;  /* 0x000003804f1a7812 */ /* 0x000fe400078ec0ff */
[----:B------:R-:W-:Y:S01]  /*87d0*/  LOP3.LUT R46, R46, R47, RZ, 0x3c, !PT ;  /* 0x0000002f2e2e7212 */ /* 0x000fe200078e3cff */
[----:B------:R-:W-:Y:S01]  /*87e0*/  IMAD.X R47, RZ, RZ, R5, P0 ;  /* 0x000000ffff2f7224 */ /* 0x000fe200000e0605 */
[----:B------:R-:W-:Y:S02]  /*87f0*/  LOP3.LUT R14, R107, 0x380, RZ, 0xc0, !PT ;  /* 0x000003806b0e7812 */ /* 0x000fe400078ec0ff */
[----:B------:R-:W-:Y:S02]  /*8800*/  SHF.R.U64 R26, R26, 0x3, RZ ;  /* 0x000000031a1a7819 */ /* 0x000fe400000012ff */
[----:B------:R-:W-:-:S02]  /*8810*/  LOP3.LUT R9, R4, 0x380, RZ, 0xc0, !PT ;  /* 0x0000038004097812 */ /* 0x000fc400078ec0ff */
[----:B------:R-:W-:Y:S02]  /*8820*/  SHF.R.U64 R14, R14, 0x3, RZ ;  /* 0x000000030e0e7819 */ /* 0x000fe400000012ff */
[----:B------:R-:W-:Y:S02]  /*8830*/  LOP3.LUT R26, R26, R79, RZ, 0x3c, !PT ;  /* 0x0000004f1a1a7212 */ /* 0x000fe400078e3cff */
[----:B------:R-:W-:Y:S02]  /*8840*/  SHF.R.U64 R9, R9, 0x3, RZ ;  /* 0x0000000309097819 */ /* 0x000fe400000012ff */
[----:B------:R-:W-:Y:S01]  /*8850*/  MOV R79, R46 ;  /* 0x0000002e004f7202 */ /* 0x000fe20000000f00 */
[----:B------:R-:W-:Y:S01]  /*8860*/  IMAD.IADD R46, R19, 0x1, R16 ;  /* 0x00000001132e7824 */ /* 0x000fe200078e0210 */
[----:B------:R-:W-:Y:S01]  /*8870*/  BAR.SYNC.DEFER_BLOCKING 0x1, 0x100 ;  /* 0x0044000000007b1d */ /* 0x000fe20000010000 */
[----:B------:R-:W-:Y:S02]  /*8880*/  IADD3 R25, P5, R4, 0x40, RZ ;  /* 0x0000004004197810 */ /* 0x000fe40007fbe0ff */
[----:B------:R-:W-:-:S02]  /*8890*/  LOP3.LUT R2, R21, 0x380, RZ, 0xc0, !PT ;  /* 0x0000038015027812 */ /* 0x000fc400078ec0ff */
[----:B------:R-:W-:Y:S02]  /*88a0*/  LOP3.LUT R42, R14, R107, RZ, 0x3c, !PT ;  /* 0x0000006b0e2a7212 */ /* 0x000fe400078e3cff */
[----:B------:R-:W-:Y:S01]  /*88b0*/  LOP3.LUT R4, R9, R4, RZ, 0x3c, !PT ;  /* 0x0000000409047212 */ /* 0x000fe200078e3cff */
[----:B------:R-:W-:Y:S01]  /*88c0*/  IMAD.X R9, RZ, RZ, R5, P5 ;  /* 0x000000ffff097224 */ /* 0x000fe200028e0605 */
[----:B------:R-:W-:Y:S01]  /*88d0*/  MOV R107, R40 ;  /* 0x00000028006b7202 */ /* 0x000fe20000000f00 */
[----:B--2---:R-:W-:Y:S01]  /*88e0*/  @P1 IMAD.HI.U32 R40, R46, R109, RZ ;  /* 0x0000006d2e281227 */ /* 0x004fe200078e00ff */
[----:B------:R-:W-:Y:S02]  /*88f0*/  SHF.R.U64 R2, R2, 0x3, RZ ;  /* 0x0000000302027819 */ /* 0x000fe400000012ff */
[----:B------:R-:W-:Y:S02]  /*8900*/  IADD3 R31, P5, R34, 0x2000, RZ ;  /* 0x00002000221f7810 */ /* 0x000fe40007fbe0ff */
[----:B------:R-:W-:-:S02]  /*8910*/  MOV R72, R4 ;  /* 0x0000000400487202 */ /* 0x000fc40000000f00 */
[----:B------:R-:W-:Y:S02]  /*8920*/  F2FP.BF16.F32.PACK_AB R4, R98, R3 ;  /* 0x000000036204723e */ /* 0x000fe400000010ff */
[----:B------:R-:W-:Y:S01]  /*8930*/  F2FP.BF16.F32.PACK_AB R5, R27, R110 ;  /* 0x0000006e1b05723e */ /* 0x000fe200000010ff */
[----:B------:R-:W-:Y:S01]  /*8940*/  IMAD.X R27, RZ, RZ, R35, P6 ;  /* 0x000000ffff1b7224 */ /* 0x000fe200030e0623 */
[----:B------:R-:W-:Y:S02]  /*8950*/  MOV R41, R46 ;  /* 0x0000002e00297202 */ /* 0x000fe40000000f00 */
[----:B---3--:R-:W-:Y:S01]  /*8960*/  @P1 SHF.R.U32.HI R41, RZ, R111, R40 ;  /* 0x0000006fff291219 */ /* 0x008fe20000011628 */
[----:B------:R2:W-:Y:S01]  /*8970*/  STSM.16.M88.4 [R72], R4 ;  /* 0x0000000448007844 */ /* 0x0005e20000000200 */
[----:B------:R-:W-:Y:S02]  /*8980*/  LOP3.LUT R14, R2, R21, RZ, 0x3c, !PT ;  /* 0x00000015020e7212 */ /* 0x000fe400078e3cff */
[----:B------:R-:W-:-:S02]  /*8990*/  LOP3.LUT R2, R25, 0x380, RZ, 0xc0, !PT ;  /* 0x0000038019027812 */ /* 0x000fc400078ec0ff */
[----:B------:R-:W-:Y:S02]  /*89a0*/  LOP3.LUT R30, R31, 0x380, RZ, 0xc0, !PT ;  /* 0x000003801f1e7812 */ /* 0x000fe400078ec0ff */
[----:B------:R-:W-:Y:S02]  /*89b0*/  LOP3.LUT R3, R34, 0x380, RZ, 0xc0, !PT ;  /* 0x0000038022037812 */ /* 0x000fe400078ec0ff */
[----:B------:R-:W-:Y:S02]  /*89c0*/  SHF.R.U64 R2, R2, 0x3, RZ ;  /* 0x0000000302027819 */ /* 0x000fe400000012ff */
[----:B------:R-:W-:Y:S02]  /*89d0*/  SHF.R.U64 R30, R30, 0x3, RZ ;  /* 0x000000031e1e7819 */ /* 0x000fe400000012ff */
[----:B------:R-:W-:Y:S02]  /*89e0*/  IADD3 R21, P0, R34, 0x6000, RZ ;  /* 0x0000600022157810 */ /* 0x000fe40007f1e0ff */
[----:B------:R-:W-:Y:S01]  /*89f0*/  SHF.R.U64 R3, R3, 0x3, RZ ;  /* 0x0000000303037819 */ /* 0x000fe200000012ff */
[----:B--2---:R-:W-:Y:S01]  /*8a00*/  IMAD.MOV R6, RZ, RZ, -R41 ;  /* 0x000000ffff067224 */ /* 0x004fe200078e0a29 */
[----:B------:R-:W-:Y:S01]  /*8a10*/  MOV R110, R10 ;  /* 0x0000000a006e7202 */ /* 0x000fe20000000f00 */
[----:B------:R-:W-:Y:S01]  /*8a20*/  IMAD R4, R112, UR4, RZ ;  /* 0x0000000470047c24 */ /* 0x000fe2000f8e02ff */
[----:B------:R-:W-:Y:S01]  /*8a30*/  LOP3.LUT R8, R2, R25, RZ, 0x3c, !PT ;  /* 0x0000001902087212 */ /* 0x000fe200078e3cff */
[----:B------:R-:W-:Y:S01]  /*8a40*/  IMAD R11, R61, R6, R46 ;  /* 0x000000063d0b7224 */ /* 0x000fe200078e022e */
[----:B------:R-:W-:Y:S01]  /*8a50*/  LOP3.LUT R30, R30, R31, RZ, 0x3c, !PT ;  /* 0x0000001f1e1e7212 */ /* 0x000fe200078e3cff */
[----:B------:R-:W-:Y:S01]  /*8a60*/  IMAD R4, R23, UR5, R4 ;  /* 0x0000000517047c24 */ /* 0x000fe2000f8e0204 */
[C---:B------:R-:W-:Y:S01]  /*8a70*/  IADD3 R31, P3, R34.reuse, 0x4000, RZ ;  /* 0x00004000221f7810 */ /* 0x040fe20007f7e0ff */
[----:B------:R-:W-:Y:S01]  /*8a80*/  ULDC.64 UR4, c[0x0][0xb88] ;  /* 0x0002e20000047ab9 */ /* 0x000fe20000000a00 */
[----:B------:R-:W-:Y:S01]  /*8a90*/  IADD3 R25, P2, R34, 0x5000, RZ ;  /* 0x0000500022197810 */ /* 0x000fe20007f5e0ff */
[----:B------:R-:W-:Y:S01]  /*8aa0*/  IMAD R72, R61, UR6, RZ ;  /* 0x000000063d487c24 */ /* 0x000fe2000f8e02ff */
[----:B------:R-:W-:Y:S01]  /*8ab0*/  LOP3.LUT R34, R3, R34, RZ, 0x3c, !PT ;  /* 0x0000002203227212 */ /* 0x000fe200078e3cff */
[----:B------:R-:W-:Y:S01]  /*8ac0*/  IMAD.X R3, RZ, RZ, R35, P0 ;  /* 0x000000ffff037224 */ /* 0x000fe200000e0623 */
[----:B------:R-:W-:-:S02]  /*8ad0*/  SHF.R.S32.HI R5, RZ, 0x1f, R41 ;  /* 0x0000001fff057819 */ /* 0x000fc40000011429 */
[----:B------:R-:W-:Y:S01]  /*8ae0*/  IADD3 R12, P0, R41, R12, RZ ;  /* 0x0000000c290c7210 */ /* 0x000fe20007f1e0ff */
[----:B------:R-:W-:Y:S01]  /*8af0*/  IMAD.IADD R41, R166, 0x1, R16 ;  /* 0x00000001a6297824 */ /* 0x000fe200078e0210 */
[----:B------:R-:W-:Y:S02]  /*8b00*/  SHF.R.S32.HI R10, RZ, 0x1f, R11 ;  /* 0x0000001fff0a7819 */ /* 0x000fe4000001140b */
[----:B------:R-:W-:Y:S02]  /*8b10*/  LOP3.LUT R2, R21, 0x380, RZ, 0xc0, !PT ;  /* 0x0000038015027812 */ /* 0x000fe400078ec0ff */
[----:B------:R-:W-:Y:S01]  /*8b20*/  IADD3.X R13, R5, R13, R4, P0, !PT ;  /* 0x0000000d050d7210 */ /* 0x000fe200007fe404 */
[----:B------:R-:W-:Y:S01]  /*8b30*/  IMAD R10, R10, UR4, RZ ;  /* 0x000000040a0a7c24 */ /* 0x000fe2000f8e02ff */
[----:B------:R-:W-:Y:S02]  /*8b40*/  LOP3.LUT R24, R25, 0x380, RZ, 0xc0, !PT ;  /* 0x0000038019187812 */ /* 0x000fe400078ec0ff */
[----:B------:R-:W-:Y:S01]  /*8b50*/  MOV R15, R14 ;  /* 0x0000000e000f7202 */ /* 0x000fe20000000f00 */
[----:B------:R-:W-:Y:S01]  /*8b60*/  IMAD.WIDE.U32 R12, R11, UR4, R12 ;  /* 0x000000040b0c7c25 */ /* 0x000fe2000f8e000c */
[----:B------:R-:W-:-:S02]  /*8b70*/  F2FP.BF16.F32.PACK_AB R4, R94, R95 ;  /* 0x0000005f5e04723e */ /* 0x000fc400000010ff */
[----:B------:R-:W-:Y:S02]  /*8b80*/  F2FP.BF16.F32.PACK_AB R5, R108, R105 ;  /* 0x000000696c05723e */ /* 0x000fe400000010ff */
[----:B------:R-:W-:Y:S02]  /*8b90*/  F2FP.BF16.F32.PACK_AB R6, R96, R93 ;  /* 0x0000005d6006723e */ /* 0x000fe400000010ff */
[----:B------:R-:W-:Y:S02]  /*8ba0*/  F2FP.BF16.F32.PACK_AB R7, R106, R103 ;  /* 0x000000676a07723e */ /* 0x000fe400000010ff */
[----:B------:R-:W-:Y:S02]  /*8bb0*/  SHF.R.U64 R2, R2, 0x3, RZ ;  /* 0x0000000302027819 */ /* 0x000fe400000012ff */
[----:B------:R-:W-:Y:S01]  /*8bc0*/  MOV R109, R38 ;  /* 0x00000026006d7202 */ /* 0x000fe20000000f00 */
[----:B------:R-:W-:Y:S01]  /*8bd0*/  IMAD R39, R11, UR5, R10 ;  /* 0x000000050b277c24 */ /* 0x000fe2000f8e020a */
[----:B------:R-:W-:Y:S01]  /*8be0*/  SHF.R.U64 R24, R24, 0x3, RZ ;  /* 0x0000000318187819 */ /* 0x000fe200000012ff */
[----:B------:R2:W-:Y:S01]  /*8bf0*/  STSM.16.M88.4 [R15], R4 ;  /* 0x000000040f007844 */ /* 0x0005e20000000200 */
[----:B------:R-:W-:Y:S01]  /*8c00*/  LOP3.LUT R2, R2, R21, RZ, 0x3c, !PT ;  /* 0x0000001502027212 */ /* 0x000fe200078e3cff */
[----:B------:R-:W-:Y:S01]  /*8c10*/  ULDC.64 UR4, c[0x0][0xb50] ;  /* 0x0002d40000047ab9 */ /* 0x000fe20000000a00 */
[----:B------:R-:W-:Y:S01]  /*8c20*/  IMAD.X R21, RZ, RZ, R35, P3 ;  /* 0x000000ffff157224 */ /* 0x000fe200018e0623 */
[----:B------:R-:W-:-:S02]  /*8c30*/  MOV R14, R8 ;  /* 0x00000008000e7202 */ /* 0x000fc40000000f00 */
[----:B------:R-:W-:Y:S02]  /*8c40*/  LOP3.LUT P0, RZ, R164, 0x3, RZ, 0xc0, !PT ;  /* 0x00000003a4ff7812 */ /* 0x000fe4000780c0ff */
[----:B------:R-:W-:Y:S02]  /*8c50*/  F2FP.BF16.F32.PACK_AB R8, R91, R90 ;  /* 0x0000005a5b08723e */ /* 0x000fe400000010ff */
[----:B------:R-:W-:Y:S02]  /*8c60*/  F2FP.BF16.F32.PACK_AB R9, R104, R101 ;  /* 0x000000656809723e */ /* 0x000fe400000010ff */
[----:B------:R-:W-:Y:S02]  /*8c70*/  F2FP.BF16.F32.PACK_AB R10, R92, R89 ;  /* 0x000000595c0a723e */ /* 0x000fe400000010ff */
[----:B------:R-:W-:Y:S01]  /*8c80*/  F2FP.BF16.F32.PACK_AB R11, R102, R99 ;  /* 0x00000063660b723e */ /* 0x000fe200000010ff */
[----:B--2---:R-:W-:Y:S01]  /*8c90*/  VIADD R5, R41, 0x8 ;  /* 0x0000000829057836 */ /* 0x004fe20000000000 */
[----:B------:R-:W-:Y:S01]  /*8ca0*/  LEA R40, P3, R12, UR4, 0x2 ;  /* 0x000000040c287c11 */ /* 0x000fe2000f8610ff */
[----:B------:R-:W-:Y:S01]  /*8cb0*/  IMAD.IADD R7, R13, 0x1, R39 ;  /* 0x000000010d077824 */ /* 0x000fe200078e0227 */
[----:B------:R-:W-:Y:S01]  /*8cc0*/  LOP3.LUT R24, R24, R25, RZ, 0x3c, !PT ;  /* 0x0000001918187212 */ /* 0x000fe200078e3cff */
[----:B------:R-:W-:Y:S01]  /*8cd0*/  IMAD.X R25, RZ, RZ, R35, P2 ;  /* 0x000000ffff197224 */ /* 0x000fe200010e0623 */
[-C--:B------:R-:W-:Y:S01]  /*8ce0*/  ISETP.GE.OR P2, PT, R41, R72.reuse, P0 ;  /* 0x000000482900720c */ /* 0x080fe20000746670 */
[----:B------:R2:W-:Y:S01]  /*8cf0*/  STSM.16.M88.4 [R14], R8 ;  /* 0x000000080e007844 */ /* 0x0005e20000000200 */
[----:B------:R-:W-:-:S02]  /*8d00*/  ISETP.GE.OR P0, PT, R5, R72, P0 ;  /* 0x000000480500720c */ /* 0x000fc40000706670 */
[----:B------:R-:W-:Y:S01]  /*8d10*/  LEA.HI.X R41, R12, UR5, R7, 0x2, P3 ;  /* 0x000000050c297c11 */ /* 0x000fe200098f1407 */
[----:B------:R-:W-:Y:S01]  /*8d20*/  SHFL.IDX PT, R38, R40, RZ, 0x1c1f ;  /* 0x001c1fff28267589 */ /* 0x000fe200000e0000 */
[----:B------:R-:W-:Y:S01]  /*8d30*/  F2FP.BF16.F32.PACK_AB R4, R49, R48 ;  /* 0x000000303104723e */ /* 0x000fe200000010ff */
[----:B------:R-:W-:Y:S01]  /*8d40*/  ULDC.64 UR4, c[0x0][0xae8] ;  /* 0x0002ba0000047ab9 */ /* 0x000fe20000000a00 */
[----:B------:R-:W-:Y:S01]  /*8d50*/  F2FP.BF16.F32.PACK_AB R5, R100, R97 ;  /* 0x000000616405723e */ /* 0x000fe200000010ff */
[----:B------:R-:W3:Y:S01]  /*8d60*/  SHFL.IDX PT, R39, R41, RZ, 0x1c1f ;  /* 0x001c1fff29277589 */ /* 0x000ee200000e0000 */
[----:B------:R-:W-:Y:S02]  /*8d70*/  F2FP.BF16.F32.PACK_AB R6, R53, R44 ;  /* 0x0000002c3506723e */ /* 0x000fe400000010ff */
[----:B------:R-:W-:Y:S01]  /*8d80*/  F2FP.BF16.F32.PACK_AB R7, R51, R54 ;  /* 0x000000363307723e */ /* 0x000fe200000010ff */
[----:B------:R-:W-:Y:S01]  /*8d90*/  SHFL.IDX PT, R90, R40, 0x1, 0x1c1f ;  /* 0x003c1f00285a7f89 */ /* 0x000fe200000e0000 */
        /* <DEDUP_REMOVED lines=19> */
[----:B------:R-:W-:Y:S02]  /*8ed0*/  LOP3.LUT R20, R20, R31, RZ, 0x3c, !PT ;  /* 0x0000001f14147212 */ /* 0x000fe400078e3cff */
[----:B------:R-:W-:Y:S01]  /*8ee0*/  IADD3.X R31, RZ, R35, RZ, P5, !PT ;  /* 0x00000023ff1f7210 */ /* 0x000fe20002ffe4ff */
[----:B------:R-:W-:Y:S08]  /*8ef0*/  BAR.SYNC.DEFER_BLOCKING 0x1, 0x100 ;  /* 0x0044000000007b1d */ /* 0x000ff00000010000 */
[----:B----4-:R-:W4:Y:S01]  /*8f00*/  @P1 LDC R52, c[0x0][0xbec] ;  /* 0x0002fb00ff341b82 */ /* 0x010f220000000800 */
[----:B---3--:R3:W-:Y:S04]  /*8f10*/  @!P2 ST.E desc[UR36][R38.64], R88 ;  /* 0x000000582600a985 */ /* 0x0087e8000c101924 */
[----:B--2---:R4:W-:Y:S04]  /*8f20*/  @!P0 ST.E desc[UR36][R90.64], R0 ;  /* 0x000000005a008985 */ /* 0x0049e8000c101924 */
[----:B------:R2:W5:Y:S01]  /*8f30*/  LD.E.128 R44, desc[UR36][R32.64] ;  /* 0x00000024202c7980 */ /* 0x000562000c101d00 */
[----:B---3--:R-:W3:Y:S01]  /*8f40*/  @P1 LDC R39, c[0x0][0xbf0] ;  /* 0x0002fc00ff271b82 */ /* 0x008ee20000000800 */
[----:B------:R-:W-:-:S02]  /*8f50*/  IMAD R62, R62, UR4, RZ ;  /* 0x000000043e3e7c24 */ /* 0x000fc4000f8e02ff */
[----:B------:R0:W5:Y:S01]  /*8f60*/  LD.E.128 R40, desc[UR36][R30.64] ;  /* 0x000000241e287980 */ /* 0x000162000c101d00 */
[----:B--2---:R-:W-:-:S03]  /*8f70*/  IMAD R33, R160, 0x20, R162 ;  /* 0x00000020a0217824 */ /* 0x004fc600078e02a2 */
[----:B------:R2:W5:Y:S01]  /*8f80*/  LD.E.128 R4, desc[UR36][R28.64] ;  /* 0x000000241c047980 */ /* 0x000562000c101d00 */
[----:B------:R-:W-:-:S03]  /*8f90*/  IMAD.IADD R33, R16, 0x1, R33 ;  /* 0x0000000110217824 */ /* 0x000fc600078e0221 */
[----:B------:R1:W5:Y:S01]  /*8fa0*/  LD.E.128 R64, desc[UR36][R20.64] ;  /* 0x0000002414407980 */ /* 0x000362000c101d00 */
[----:B0-----:R-:W-:Y:S02]  /*8fb0*/  IMAD R31, R161, UR5, R62 ;  /* 0x00000005a11f7c24 */ /* 0x001fe4000f8e023e */
[----:B----4-:R-:W-:Y:S01]  /*8fc0*/  @P1 IMAD.HI.U32 R0, R33, R52, RZ ;  /* 0x0000003421001227 */ /* 0x010fe200078e00ff */
[----:B------:R0:W5:Y:S03]  /*8fd0*/  LD.E.128 R12, desc[UR36][R2.64] ;  /* 0x00000024020c7980 */ /* 0x000166000c101d00 */
[----:B--2---:R-:W-:Y:S01]  /*8fe0*/  IMAD.WIDE.U32 R28, R161, UR4, RZ ;  /* 0x00000004a11c7c25 */ /* 0x004fe2000f8e00ff */
[----:B------:R-:W-:Y:S01]  /*8ff0*/  ULDC.64 UR4, c[0x0][0xaf0] ;  /* 0x0002bc0000047ab9 */ /* 0x000fe20000000a00 */
[----:B------:R2:W5:Y:S02]  /*9000*/  LD.E.128 R56, desc[UR36][R24.64] ;  /* 0x0000002418387980 */ /* 0x000564000c101d00 */
[----:B-1----:R-:W-:-:S02]  /*9010*/  IMAD.MOV.U32 R21, RZ, RZ, R33 ;  /* 0x000000ffff157224 */ /* 0x002fc400078e0021 */
[----:B------:R-:W-:Y:S01]  /*9020*/  IMAD R20, R112, UR4, RZ ;  /* 0x0000000470147c24 */ /* 0x000fe2000f8e02ff */
[----:B---3--:R-:W-:Y:S01]  /*9030*/  @P1 SHF.R.U32.HI R21, RZ, R39, R0 ;  /* 0x00000027ff151219 */ /* 0x008fe20000011600 */
[----:B0-----:R-:W-:Y:S01]  /*9040*/  IMAD.MOV.U32 R2, RZ, RZ, R28 ;  /* 0x000000ffff027224 */ /* 0x001fe200078e001c */
[----:B------:R-:W-:Y:S01]  /*9050*/  IADD3 R3, R29, R31, RZ ;  /* 0x0000001f1d037210 */ /* 0x000fe20007ffe0ff */
[----:B------:R0:W5:Y:S01]  /*9060*/  LD.E.128 R48, desc[UR36][R34.64] ;  /* 0x0000002422307980 */ /* 0x000162000c101d00 */
[--C-:B------:R-:W-:Y:S01]  /*9070*/  SHF.R.S32.HI R0, RZ, 0x1f, R21.reuse ;  /* 0x0000001fff007819 */ /* 0x100fe20000011415 */
[C---:B--2---:R-:W-:Y:S02]  /*9080*/  IMAD R25, R23.reuse, UR5, R20 ;  /* 0x0000000517197c24 */ /* 0x044fe4000f8e0214 */
[----:B------:R-:W-:Y:S01]  /*9090*/  IMAD.MOV R20, RZ, RZ, -R21 ;  /* 0x000000ffff147224 */ /* 0x000fe200078e0a15 */
[----:B------:R0:W5:Y:S01]  /*90a0*/  LD.E.128 R8, desc[UR36][R26.64] ;  /* 0x000000241a087980 */ /* 0x000162000c101d00 */
[----:B------:R-:W-:Y:S01]  /*90b0*/  IMAD.WIDE.U32 R2, R23, UR4, R2 ;  /* 0x0000000417027c25 */ /* 0x000fe2000f8e0002 */
[----:B------:R-:W-:Y:S01]  /*90c0*/  ULDC.64 UR4, c[0x0][0xae0] ;  /* 0x0002b80000047ab9 */ /* 0x000fe20000000a00 */
[----:B------:R-:W-:Y:S01]  /*90d0*/  @!PT LDS RZ, [RZ] ;  /* 0x00000000fffff984 */ /* 0x000fe20000000800 */
[----:B------:R-:W-:Y:S01]  /*90e0*/  @!PT LDS RZ, [RZ] ;  /* 0x00000000fffff984 */ /* 0x000fe20000000800 */
[----:B------:R-:W-:Y:S01]  /*90f0*/  @!PT LDS RZ, [RZ] ;  /* 0x00000000fffff984 */ /* 0x000fe20000000800 */
[----:B------:R-:W-:Y:S01]  /*9100*/  @!PT LDS RZ, [RZ] ;  /* 0x00000000fffff984 */ /* 0x000fe20000000800 */
[----:B------:R1:W-:Y:S06]  /*9110*/  MEMBAR.ALL.CTA ;  /* 0x0000000000007992 */ /* 0x0003ec0000008000 */
[----:B-1----:R-:W1:Y:S01]  /*9120*/  FENCE.VIEW.ASYNC.S ;  /* 0x00000000000073c6 */ /* 0x002e620000000000 */
[----:B------:R-:W-:-:S02]  /*9130*/  IMAD R0, R0, UR4, RZ ;  /* 0x0000000400007c24 */ /* 0x000fc4000f8e02ff */
        /* <DEDUP_REMOVED lines=9> */
[C---:B------:R-:W-:Y:S02]  /*91d0*/  IMAD R23, R61.reuse, UR5, R0 ;  /* 0x000000053d177c24 */ /* 0x040fe4000f8e0200 */
[----:B------:R-:W-:Y:S01]  /*91e0*/  IMAD.WIDE.U32 R2, R61, UR4, R2 ;  /* 0x000000043d027c25 */ /* 0x000fe2000f8e0002 */
[CC--:B------:R-:W-:Y:S01]  /*91f0*/  ISETP.GE.AND P2, PT, R25.reuse, R72.reuse, PT ;  /* 0x000000481900720c */ /* 0x0c0fe20003f46270 */
[----:B------:R-:W-:Y:S01]  /*9200*/  ULDC.64 UR4, c[0x0][0xa80] ;  /* 0x0002a00000047ab9 */ /* 0x000fe20000000a00 */
[----:B------:R-:W-:Y:S01]  /*9210*/  IADD3 R21, R25, 0x20, RZ ;  /* 0x0000002019157810 */ /* 0x000fe20007ffe0ff */
[----:B------:R-:W-:Y:S01]  /*9220*/  IMAD.IADD R3, R3, 0x1, R23 ;  /* 0x0000000103037824 */ /* 0x000fe200078e0217 */
[C---:B------:R-:W-:Y:S01]  /*9230*/  LEA R0, P3, R2.reuse, UR4, 0x1 ;  /* 0x0000000402007c11 */ /* 0x040fe2000f8608ff */
[----:B------:R-:W-:Y:S01]  /*9240*/  VIADD R37, R37, 0x2a820 ;  /* 0x0002a82025257836 */ /* 0x000fe20000000000 */
[----:B------:R-:W-:Y:S01]  /*9250*/  ISETP.GE.AND P0, PT, R21, R72, PT ;  /* 0x000000481500720c */ /* 0x000fe20003f06270 */
[----:B------:R-:W-:Y:S01]  /*9260*/  VIADD R21, R25, 0x40 ;  /* 0x0000004019157836 */ /* 0x000fe20000000000 */
[----:B------:R-:W-:-:S02]  /*9270*/  LEA.HI.X R16, R2, UR5, R3, 0x1, P3 ;  /* 0x0000000502107c11 */ /* 0x000fc400098f0c03 */
        /* <DEDUP_REMOVED lines=16> */
.L_x_2234:
[----:B------:R-:W-:Y:S05]  /*9380*/  BSYNC B1 ;  /* 0x0000000000017941 */ /* 0x000fea0003800000 */
.L_x_2233:
[----:B--23--:R2:W3:Y:S01]  /*9390*/  SHFL.IDX PT, R21, R16, 0x1, 0x181f ;  /* 0x00381f0010157f89 */ /* 0x00c4e200000e0000 */
[----:B------:R-:W-:Y:S03]  /*93a0*/  BSSY B1, `(.L_x_2235) ;  /* 0x000000c000017945 */ /* 0x000fe60003800000 */
[----:B-1----:R2:W1:Y:S01]  /*93b0*/  SHFL.IDX PT, R20, R0, 0x1, 0x181f ;  /* 0x00381f0000147f89 */ /* 0x00246200000e0000 */
        /* <DEDUP_REMOVED lines=10> */
.L_x_2236:
[----:B------:R-:W-:Y:S05]  /*9460*/  BSYNC B1 ;  /* 0x0000000000017941 */ /* 0x000fea0003800000 */
.L_x_2235:
[----:B---34-:R3:W4:Y:S01]  /*9470*/  SHFL.IDX PT, R21, R16, 0x2, 0x181f ;  /* 0x00581f0010157f89 */ /* 0x01872200000e0000 */
        /* <DEDUP_REMOVED lines=12> */
.L_x_2238:
[----:B------:R-:W-:Y:S05]  /*9540*/  BSYNC B1 ;  /* 0x0000000000017941 */ /* 0x000fea0003800000 */
.L_x_2237:
[----:B-1----:R-:W-:Y:S01]  /*9550*/  VIADD R3, R25, 0x60 ;  /* 0x0000006019037836 */ /* 0x002fe20000000000 */
[----:B0-23--:R-:W0:Y:S04]  /*9560*/  SHFL.IDX PT, R16, R16, 0x3, 0x181f ;  /* 0x00781f0010107f89 */ /* 0x00de2800000e0000 */
[----:B------:R-:W-:Y:S01]  /*9570*/  ISETP.GE.AND P0, PT, R3, R72, PT ;  /* 0x000000480300720c */ /* 0x000fe20003f06270 */
[----:B------:R-:W1:-:S12]  /*9580*/  SHFL.IDX PT, R0, R0, 0x3, 0x181f ;  /* 0x00781f0000007f89 */ /* 0x000e5800000e0000 */
[----:B------:R-:W-:Y:S05]  /*9590*/  @P0 BRA `(.L_x_2239) ;  /* 0x00000008006c0947 */ /* 0x000fea0003800000 */
[----:B------:R-:W-:Y:S02]  /*95a0*/  ULDC UR4, c[0x0][0xac8] ;  /* 0x0002b20000047ab9 */ /* 0x000fe40000000800 */
[----:B------:R-:W-:-:S13]  /*95b0*/  ISETP.GE.AND P1, PT, R17, UR4, PT ;  /* 0x0000000411007c0c */ /* 0x000fda000bf26270 */
[----:B-1----:R-:W-:-:S04]  /*95c0*/  @!P1 LEA R2, P0, R17, R0, 0x1 ;  /* 0x0000000011029211 */ /* 0x002fc800078008ff */
[----:B0-----:R-:W-:Y:S02]  /*95d0*/  @!P1 LEA.HI.X R3, R17, R16, R172, 0x1, P0 ;  /* 0x0000001011039211 */ /* 0x001fe400000f0cac */
[----:B------:R-:W-:-:S03]  /*95e0*/  ISETP.GE.AND P0, PT, R22, UR4, PT ;  /* 0x0000000416007c0c */ /* 0x000fc6000bf06270 */
[----:B-----5:R0:W-:Y:S10]  /*95f0*/  @!P1 ST.E.128 desc[UR36][R2.64], R4 ;  /* 0x0000000402009985 */ /* 0x0201f4000c101d24 */
[----:B------:R-:W-:Y:S05]  /*9600*/  @P0 BRA `(.L_x_2239) ;  /* 0x0000000800500947 */ /* 0x000fea0003800000 */
[----:B0-----:R-:W-:-:S04]  /*9610*/  LEA R2, P0, R22, R0, 0x1 ;  /* 0x0000000016027211 */ /* 0x001fc800078008ff */
[----:B------:R-:W-:-:S05]  /*9620*/  LEA.HI.X R3, R22, R16, R169, 0x1, P0 ;  /* 0x0000001016037211 */ /* 0x000fca00000f0ca9 */
[----:B------:R0:W-:Y:S01]  /*9630*/  ST.E.128 desc[UR36][R2.64], R8 ;  /* 0x0000000802007985 */ /* 0x0001e2000c101d24 */
[----:B------:R-:W-:Y:S05]  /*9640*/  BRA `(.L_x_2239) ;  /* 0x0000000800407947 */ /* 0x000fea0003800000 */
.L_x_2232:
        /* <DEDUP_REMOVED lines=20> */
[----:B------:R-:W-:Y:S01]  /*9790*/  MOV R5, R6 ;  /* 0x0000000600057202 */ /* 0x000fe20000000f00 */
[----:B------:R-:W-:-:S04]  /*97a0*/  IMAD R4, R8, UR4, RZ ;  /* 0x0000000408047c24 */ /* 0x000fc8000f8e02ff */
[----:B------:R-:W-:-:S06]  /*97b0*/  IMAD R7, R161, UR5, R4 ;  /* 0x00000005a1077c24 */ /* 0x000fcc000f8e0204 */
        /* <DEDUP_REMOVED lines=26> */
.L_x_2241:
[----:B------:R-:W-:Y:S05]  /*9960*/  BSYNC B1 ;  /* 0x0000000000017941 */ /* 0x000fea0003800000 */
.L_x_2240:
[----:B------:R-:W-:Y:S01]  /*9970*/  ULDC.64 UR4, c[0x0][0xae8] ;  /* 0x0002ba0000047ab9 */ /* 0x000fe20000000a00 */
[----:B--2---:R-:W-:Y:S01]  /*9980*/  @P1 IMAD.HI.U32 R0, R13, R14, RZ ;  /* 0x0000000e0d001227 */ /* 0x004fe200078e00ff */
[----:B------:R-:W-:Y:S01]  /*9990*/  ULDC UR6, c[0x0][0xa88] ;  /* 0x0002a20000067ab9 */ /* 0x000fe20000000800 */
[----:B------:R-:W-:Y:S02]  /*99a0*/  BSSY B1, `(.L_x_2242) ;  /* 0x0000030000017945 */ /* 0x000fe40003800000 */
[----:B------:R-:W-:Y:S02]  /*99b0*/  IMAD R2, R8, UR4, RZ ;  /* 0x0000000408027c24 */ /* 0x000fe4000f8e02ff */
[----:B----4-:R-:W-:Y:S01]  /*99c0*/  IMAD.MOV.U32 R5, RZ, RZ, R13 ;  /* 0x000000ffff057224 */ /* 0x010fe200078e000d */
[----:B---3--:R-:W-:Y:S01]  /*99d0*/  @P1 SHF.R.U32.HI R5, RZ, R15, R0 ;  /* 0x0000000fff051219 */ /* 0x008fe20000011600 */
[C---:B------:R-:W-:Y:S02]  /*99e0*/  IMAD R7, R161.reuse, UR5, R2 ;  /* 0x00000005a1077c24 */ /* 0x040fe4000f8e0202 */
[----:B------:R-:W-:Y:S01]  /*99f0*/  IMAD.WIDE.U32 R2, R161, UR4, RZ ;  /* 0x00000004a1027c25 */ /* 0x000fe2000f8e00ff */
[----:B------:R-:W-:Y:S01]  /*9a00*/  ULDC.64 UR4, c[0x0][0xaf0] ;  /* 0x0002bc0000047ab9 */ /* 0x000fe20000000a00 */
[----:B------:R-:W-:-:S02]  /*9a10*/  SHF.R.S32.HI R0, RZ, 0x1f, R5 ;  /* 0x0000001fff007819 */ /* 0x000fc40000011405 */
[----:B------:R-:W-:Y:S02]  /*9a20*/  IMAD R4, R10, UR4, RZ ;  /* 0x000000040a047c24 */ /* 0x000fe4000f8e02ff */
[----:B------:R-:W-:Y:S02]  /*9a30*/  IMAD.IADD R3, R3, 0x1, R7 ;  /* 0x0000000103037824 */ /* 0x000fe400078e0207 */
[----:B------:R-:W-:Y:S01]  /*9a40*/  IMAD R7, R23, UR5, R4 ;  /* 0x0000000517077c24 */ /* 0x000fe2000f8e0204 */
[----:B------:R-:W-:Y:S01]  /*9a50*/  IADD3 R4, -R5, RZ, RZ ;  /* 0x000000ff05047210 */ /* 0x000fe20007ffe1ff */
[----:B------:R-:W-:Y:S01]  /*9a60*/  IMAD.WIDE.U32 R2, R23, UR4, R2 ;  /* 0x0000000417027c25 */ /* 0x000fe2000f8e0002 */
[----:B------:R-:W-:-:S03]  /*9a70*/  ULDC.64 UR4, c[0x0][0xae0] ;  /* 0x0002b80000047ab9 */ /* 0x000fc60000000a00 */
        /* <DEDUP_REMOVED lines=34> */
.L_x_2243:
[----:B------:R-:W-:Y:S05]  /*9ca0*/  BSYNC B1 ;  /* 0x0000000000017941 */ /* 0x000fea0003800000 */
.L_x_2242:
        /* <DEDUP_REMOVED lines=13> */
.L_x_2245:
[----:B------:R-:W-:Y:S05]  /*9d80*/  BSYNC B1 ;  /* 0x0000000000017941 */ /* 0x000fea0003800000 */
.L_x_2244:
        /* <DEDUP_REMOVED lines=13> */
.L_x_2247:
[----:B------:R-:W-:Y:S05]  /*9e60*/  BSYNC B1 ;  /* 0x0000000000017941 */ /* 0x000fea0003800000 */
.L_x_2246:
[----:B0-----:R-:W-:Y:S01]  /*9e70*/  IADD3 R0, R16, 0x60, RZ ;  /* 0x0000006010007810 */ /* 0x001fe20007ffe0ff */
[----:B--2-4-:R-:W0:Y:S03]  /*9e80*/  SHFL.IDX PT, R5, R5, 0x3, 0x181f ;  /* 0x00781f0005057f89 */ /* 0x014e2600000e0000 */
        /* <DEDUP_REMOVED lines=12> */
.L_x_2239:
[----:B------:R-:W-:Y:S05]  /*9f50*/  BSYNC B0 ;  /* 0x0000000000007941 */ /* 0x000fea0003800000 */
.L_x_2231:
[----:B------:R-:W-:Y:S02]  /*9f60*/  ULDC UR4, c[0x0][0xc38] ;  /* 0x00030e0000047ab9 */ /* 0x000fe40000000800 */
[----:B-1----:R-:W-:-:S13]  /*9f70*/  ISETP.GE.AND P0, PT, R36, UR4, PT ;  /* 0x0000000424007c0c */ /* 0x002fda000bf06270 */
[----:B------:R-:W-:Y:S05]  /*9f80*/  @!P0 BRA `(.L_x_2248) ;  /* 0xffffff6c005c8947 */ /* 0x000fea000383ffff */
[----:B------:R-:W-:Y:S05]  /*9f90*/  EXIT ;  /* 0x000000000000794d */ /* 0x000fea0003800000 */
.L_x_2190:
        /* <DEDUP_REMOVED lines=31> */
[----:B------:R-:W-:Y:S01]  /*a190*/  MOV R23, RZ ;  /* 0x000000ff00177202 */ /* 0x000fe20000000f00 */
[----:B------:R-:W-:Y:S01]  /*a1a0*/  UMOV UR5, 0x400 ;  /* 0x0000040000057882 */ /* 0x000fe20000000000 */
[----:B------:R-:W-:Y:S01]  /*a1b0*/  USEL UR4, UR4, 0x1, UP0 ;  /* 0x0000000104047887 */ /* 0x000fe20008000000 */
[----:B------:R-:W-:-:S03]  /*a1c0*/  ULDC UR46, c[0x0][0xc] ;  /* 0x00000300002e7ab9 */ /* 0x000fc60000000800 */
[----:B------:R-:W-:-:S04]  /*a1d0*/  UIMAD UR38, UR4, UR38, URZ ;  /* 0x00000026042672a4 */ /* 0x000fc8000f8e023f */
[----:B------:R-:W-:Y:S02]  /*a1e0*/  UIADD3 UR4, UR38, 0x5f, URZ ;  /* 0x0000005f26047890 */ /* 0x000fe4000fffe03f */
        /* <DEDUP_REMOVED lines=30> */
[C---:B------:R-:W-:Y:S01]  /*a3d0*/  ISETP.GE.AND P0, PT, R37.reuse, UR39, PT ;  /* 0x0000002725007c0c */ /* 0x040fe2000bf06270 */
[----:B------:R-:W-:Y:S01]  /*a3e0*/  ULDC UR39, c[0x0][0x448] ;  /* 0x0001120000277ab9 */ /* 0x000fe20000000800 */
[----:B------:R-:W-:Y:S01]  /*a3f0*/  LOP3.LUT R16, R16, 0xfffffeff, RZ, 0xc0, !PT ;  /* 0xfffffeff10107812 */ /* 0x000fe200078ec0ff */
[----:B------:R-:W-:Y:S02]  /*a400*/  UIMAD UR39, UR39, UR40, URZ ;  /* 0x00000028272772a4 */ /* 0x000fe4000f8e023f */
[----:B------:R-:W-:Y:S01]  /*a410*/  UIADD3 UR40, UR38, 0x60, -UR40 ;  /* 0x0000006026287890 */ /* 0x000fe2000fffe828 */
        /* <DEDUP_REMOVED lines=9> */
.L_x_2298:
        /* <DEDUP_REMOVED lines=22> */
.L_x_2250:
[----:B------:R-:W-:Y:S01]  /*a610*/  ULDC UR8, c[0x0][0xc54] ;  /* 0x0003150000087ab9 */ /* 0x000fe20000000800 */
[----:B------:R-:W-:Y:S01]  /*a620*/  UMOV UR6, UR7 ;  /* 0x0000000700067c82 */ /* 0x000fe20008000000 */
[----:B------:R-:W-:-:S11]  /*a630*/  UISETP.NE.AND UP0, UPT, UR8, 0x1, UPT ;  /* 0x000000010800788c */ /* 0x000fd6000bf05270 */
[----:B------:R-:W-:Y:S02]  /*a640*/  @UP0 ULDC.64 UR10, c[0x0][0xc58] ;  /* 0x00031600000a0ab9 */ /* 0x000fe40000000a00 */
[----:B------:R-:W-:-:S04]  /*a650*/  UIMAD.WIDE.U32 UR4, UR7, UR10, URZ ;  /* 0x0000000a070472a5 */ /* 0x000fc8000f8e003f */
[----:B------:R-:W-:-:S04]  /*a660*/  @UP0 USHF.R.U32.HI UR6, URZ, UR11, UR5 ;  /* 0x0000000b3f060299 */ /* 0x000fc80008011605 */
[----:B------:R-:W-:-:S12]  /*a670*/  UIMAD UR4, UR6, UR8, URZ ;  /* 0x00000008060472a4 */ /* 0x000fd8000f8e023f */
.L_x_2251:
        /* <DEDUP_REMOVED lines=25> */
[----:B------:R-:W-:Y:S01]  /*a810*/  UP2UR UR48, UPR, URZ, 0x4 ;  /* 0x000000043f307883 */ /* 0x000fe20008000000 */
[----:B------:R-:W-:Y:S01]  /*a820*/  BSSY B7, `(.L_x_2252) ;  /* 0x0000331000077945 */ /* 0x000fe20003800000 */
[----:B------:R-:W-:-:S04]  /*a830*/  USHF.L.U32 UR6, UR44, 0x7, URZ ;  /* 0x000000072c067899 */ /* 0x000fc8000800063f */
[----:B------:R-:W-:Y:S01]  /*a840*/  UIADD3 UR6, UR6, 0x7f, URZ ;  /* 0x0000007f06067890 */ /* 0x000fe2000fffe03f */
[----:B------:R-:W-:Y:S01]  /*a850*/  @UP2 ULDC UR4, c[0x0][0x44c] ;  /* 0x0001130000042ab9 */ /* 0x000fe20000000800 */
[----:B------:R-:W-:Y:S02]  /*a860*/  @UP2 ULDC UR7, c[0x0][0x450] ;  /* 0x0001140000072ab9 */ /* 0x000fe40000000800 */
[----:B------:R-:W-:-:S04]  /*a870*/  UIMAD.WIDE.U32 UR4, UR6, UR4, URZ ;  /* 0x00000004060472a5 */ /* 0x000fc8000f8e003f */
[----:B------:R-:W-:-:S04]  /*a880*/  @UP2 USHF.R.U32.HI UR6, URZ, UR7, UR5 ;  /* 0x000000073f062299 */ /* 0x000fc80008011605 */
[----:B------:R-:W-:-:S04]  /*a890*/  UIADD3 UR4, UR40, UR6, URZ ;  /* 0x0000000628047290 */ /* 0x000fc8000fffe03f */
[----:B------:R-:W-:-:S04]  /*a8a0*/  UIMAD.WIDE UR4, UR4, 0x2aaaaaab, URZ ;  /* 0x2aaaaaab040478a5 */ /* 0x000fc8000f8e023f */
[----:B------:R-:W-:-:S04]  /*a8b0*/  USHF.R.U32.HI UR4, URZ, 0x1f, UR5 ;  /* 0x0000001f3f047899 */ /* 0x000fc80008011605 */
[----:B------:R-:W-:-:S04]  /*a8c0*/  ULEA.HI.SX32 UR4, UR5, UR4, 0x1c ;  /* 0x0000000405047291 */ /* 0x000fc8000f8fe23f */
[----:B------:R-:W-:-:S04]  /*a8d0*/  UISETP.LT.AND UP0, UPT, UR41, UR4, UPT ;  /* 0x000000042900728c */ /* 0x000fc8000bf01270 */
[----:B------:R-:W-:-:S06]  /*a8e0*/  USEL UR45, UR41, UR4, UP0 ;  /* 0x00000004292d7287 */ /* 0x000fcc0008000000 */
[----:B------:R-:W-:-:S13]  /*a8f0*/  ISETP.LT.AND P0, PT, RZ, UR45, PT ;  /* 0x0000002dff007c0c */ /* 0x000fda000bf01270 */
[----:B0-----:R-:W-:Y:S05]  /*a900*/  @P0 BRA `(.L_x_2253) ;  /* 0x0000000000440947 */ /* 0x001fea0003800000 */
        /* <DEDUP_REMOVED lines=17> */
.L_x_2253:
[----:B------:R-:W-:Y:S01]  /*aa20*/  VIADD R0, R17, 0x18400 ;  /* 0x0001840011007836 */ /* 0x000fe20000000000 */
[----:B------:R-:W-:Y:S04]  /*aa30*/  BSSY B6, `(.L_x_2255) ;  /* 0x0000013000067945 */ /* 0x000fe80003800000 */
[----:B------:R-:W-:-:S13]  /*aa40*/  LOP3.LUT P0, RZ, R0, 0x3ff, RZ, 0xc0, !PT ;  /* 0x000003ff00ff7812 */ /* 0x000fda000780c0ff */
[----:B------:R-:W-:Y:S05]  /*aa50*/  @!P0 BRA `(.L_x_2256) ;  /* 0x0000000000408947 */ /* 0x000fea0003800000 */
[----:B------:R-:W-:Y:S01]  /*aa60*/  MOV R2, 0x0 ;  /* 0x0000000000027802 */ /* 0x000fe20000000f00 */
[----:B------:R-:W-:Y:S01]  /*aa70*/  ULDC.64 UR4, c[0x4][0xf0] ;  /* 0x01003c0000047ab9 */ /* 0x000fe20000000a00 */
[----:B------:R-:W-:Y:S01]  /*aa80*/  ULDC.64 UR6, c[0x4][0xf8] ;  /* 0x01003e0000067ab9 */ /* 0x000fe20000000a00 */
[----:B------:R-:W-:Y:S01]  /*aa90*/  MOV R4, UR4 ;  /* 0x0000000400047c02 */ /* 0x000fe20008000f00 */
[----:B------:R-:W-:Y:S01]  /*aaa0*/  IMAD.U32 R5, RZ, RZ, UR5 ;  /* 0x00000005ff057e24 */ /* 0x000fe2000f8e00ff */
[----:B------:R-:W-:Y:S01]  /*aab0*/  ULDC.64 UR4, c[0x4][0x70] ;  /* 0x01001c0000047ab9 */ /* 0x000fe20000000a00 */
[----:B------:R-:W0:Y:S01]  /*aac0*/  LDC.64 R2, c[0x4][R2] ;  /* 0x0100000002027b82 */ /* 0x000e220000000a00 */
[----:B------:R-:W-:Y:S01]  /*aad0*/  IMAD.U32 R6, RZ, RZ, UR6 ;  /* 0x00000006ff067e24 */ /* 0x000fe2000f8e00ff */
[----:B------:R-:W-:Y:S01]  /*aae0*/  MOV R12, 0x1 ;  /* 0x00000001000c7802 */ /* 0x000fe20000000f00 */
[----:B------:R-:W-:Y:S02]  /*aaf0*/  IMAD.U32 R7, RZ, RZ, UR7 ;  /* 0x00000007ff077e24 */ /* 0x000fe4000f8e00ff */
[----:B------:R-:W-:-:S02]  /*ab00*/  IMAD.U32 R10, RZ, RZ, UR4 ;  /* 0x00000004ff0a7e24 */ /* 0x000fc4000f8e00ff */
[----:B------:R-:W-:Y:S02]  /*ab10*/  IMAD.U32 R11, RZ, RZ, UR5 ;  /* 0x00000005ff0b7e24 */ /* 0x000fe4000f8e00ff */
[----:B------:R-:W-:Y:S02]  /*ab20*/  IMAD.MOV.U32 R8, RZ, RZ, 0x70 ;  /* 0x00000070ff087424 */ /* 0x000fe400078e00ff */
[----:B------:R-:W-:-:S07]  /*ab30*/  IMAD.MOV.U32 R13, RZ, RZ, RZ ;  /* 0x000000ffff0d7224 */ /* 0x000fce00078e00ff */
[----:B------:R-:W-:-:S07]  /*ab40*/  LEPC R20, `(.L_x_2256) ;  /* 0x000000001014794e */ /* 0x000fce0000000000 */
[----:B0----5:R-:W-:Y:S05]  /*ab50*/  CALL.ABS.NOINC R2 ;  /* 0x0000000002007343 */ /* 0x021fea0003c00000 */
.L_x_2256:
[----:B------:R-:W-:Y:S05]  /*ab60*/  BSYNC B6 ;  /* 0x0000000000067941 */ /* 0x000fea0003800000 */
.L_x_2255:
        /* <DEDUP_REMOVED lines=20> */
.L_x_2259:
[----:B------:R0:W1:Y:S01]  /*acb0*/  LDC.64 R2, c[0x4][R18] ;  /* 0x0100000012027b82 */ /* 0x0000620000000a00 */
[----:B------:R-:W-:Y:S01]  /*acc0*/  ULDC.64 UR4, c[0x4][0xf0] ;  /* 0x01003c0000047ab9 */ /* 0x000fe20000000a00 */
[----:B------:R-:W-:Y:S01]  /*acd0*/  ULDC.64 UR6, c[0x4][0xf8] ;  /* 0x01003e0000067ab9 */ /* 0x000fe20000000a00 */
[----:B------:R-:W-:Y:S01]  /*ace0*/  IMAD.U32 R4, RZ, RZ, UR4 ;  /* 0x00000004ff047e24 */ /* 0x000fe2000f8e00ff */
[----:B------:R-:W-:Y:S01]  /*acf0*/  MOV R6, UR6 ;  /* 0x0000000600067c02 */ /* 0x000fe20008000f00 */
[----:B------:R-:W-:Y:S01]  /*ad00*/  IMAD.U32 R5, RZ, RZ, UR5 ;  /* 0x00000005ff057e24 */ /* 0x000fe2000f8e00ff */
[----:B------:R-:W-:Y:S01]  /*ad10*/  ULDC.64 UR4, c[0x4][0x80] ;  /* 0x0100200000047ab9 */ /* 0x000fe20000000a00 */
[----:B------:R-:W-:Y:S02]  /*ad20*/  IMAD.U32 R7, RZ, RZ, UR7 ;  /* 0x00000007ff077e24 */ /* 0x000fe4000f8e00ff */
[----:B------:R-:W-:Y:S02]  /*ad30*/  IMAD.U32 R10, RZ, RZ, UR4 ;  /* 0x00000004ff0a7e24 */ /* 0x000fe4000f8e00ff */
[----:B------:R-:W-:-:S02]  /*ad40*/  IMAD.U32 R11, RZ, RZ, UR5 ;  /* 0x00000005ff0b7e24 */ /* 0x000fc4000f8e00ff */
[----:B------:R-:W-:Y:S02]  /*ad50*/  IMAD.MOV.U32 R8, RZ, RZ, 0x70 ;  /* 0x00000070ff087424 */ /* 0x000fe400078e00ff */
[----:B------:R-:W-:Y:S02]  /*ad60*/  IMAD.MOV.U32 R12, RZ, RZ, 0x1 ;  /* 0x00000001ff0c7424 */ /* 0x000fe400078e00ff */
[----:B0-----:R-:W-:-:S07]  /*ad70*/  IMAD.MOV.U32 R13, RZ, RZ, RZ ;  /* 0x000000ffff0d7224 */ /* 0x001fce00078e00ff */
[----:B------:R-:W-:-:S07]  /*ad80*/  LEPC R20, `(.L_x_2258) ;  /* 0x000000001014794e */ /* 0x000fce0000000000 */
[----:B-1----:R-:W-:Y:S05]  /*ad90*/  CALL.ABS.NOINC R2 ;  /* 0x0000000002007343 */ /* 0x002fea0003c00000 */
.L_x_2258:
[----:B------:R-:W-:Y:S05]  /*ada0*/  BSYNC B6 ;  /* 0x0000000000067941 */ /* 0x000fea0003800000 */
.L_x_2257:
[----:B------:R-:W-:Y:S01]  /*adb0*/  ULDC.64 UR4, c[0x0][0x9f8] ;  /* 0x00027e0000047ab9 */ /* 0x000fe20000000a00 */
[----:B------:R-:W-:Y:S01]  /*adc0*/  MOV R29, UR43 ;  /* 0x0000002b001d7c02 */ /* 0x000fe20008000f00 */
        /* <DEDUP_REMOVED lines=13> */
.L_x_2314:
        /* <DEDUP_REMOVED lines=15> */
[----:B------:R-:W-:Y:S02]  /*af90*/  ISETP.GT.U32.OR P0, PT, R8, 0x5f, P0 ;  /* 0x0000005f0800780c */ /* 0x000fe40000704470 */
[----:B------:R-:W-:Y:S02]  /*afa0*/  MOV R9, R0 ;  /* 0x0000000000097202 */ /* 0x000fe40000000f00 */
        /* <DEDUP_REMOVED lines=16> */
[----:B------:R-:W-:Y:S02]  /*b0b0*/  LOP3.LUT R16, R16, 0xffffffbf, RZ, 0xc0, !PT ;  /* 0xffffffbf10107812 */ /* 0x000fe400078ec0ff */
[----:B------:R-:W-:Y:S01]  /*b0c0*/  MOV R24, UR4 ;  /* 0x0000000400187c02 */ /* 0x000fe20008000f00 */
        /* <DEDUP_REMOVED lines=10> */
.L_x_2261:
        /* <DEDUP_REMOVED lines=21> */
[----:B------:R-:W-:-:S04]  /*b2c0*/  SHF.L.U32 R3, R26, 0x1f, RZ ;  /* 0x0000001f1a037819 */ /* 0x000fc800000006ff */
[----:B------:R-:W-:-:S06]  /*b2d0*/  LEA.HI.X R19, R2, UR5, R19, 0x1, P0 ;  /* 0x0000000502137c11 */ /* 0x000fcc00080f0c13 */
[----:B------:R-:W0:Y:S02]  /*b2e0*/  SYNCS.PHASECHK.TRANS64.TRYWAIT P0, [R0+URZ+0x2a840], R3 ;  /* 0x02a84003000075a7 */ /* 0x000e24000800017f */
[----:B0-----:R-:W-:Y:S05]  /*b2f0*/  @!P0 BRA `(.L_x_2263) ;  /* 0x0000003000348947 */ /* 0x001fea0003800000 */
.L_x_2315:
[----:B------:R-:W-:Y:S05]  /*b300*/  BSYNC B0 ;  /* 0x0000000000007941 */ /* 0x000fea0003800000 */
.L_x_2262:
        /* <DEDUP_REMOVED lines=21> */
[----:B------:R-:W-:Y:S01]  /*b460*/  UMOV UR4, 0xffffffff ;  /* 0xffffffff00047882 */ /* 0x000fe20000000000 */
[----:B------:R-:W-:Y:S01]  /*b470*/  IADD3 R3, R3, R5, RZ ;  /* 0x0000000503037210 */ /* 0x000fe20007ffe0ff */
        /* <DEDUP_REMOVED lines=17> */
[----:B0-----:R-:W-:Y:S02]  /*b590*/  @P0 LEA R14, P1, R37, R14, 0x1 ;  /* 0x0000000e250e0211 */ /* 0x001fe400078208ff */
[----:B------:R-:W-:-:S03]  /*b5a0*/  @P0 LEA R25, R5, R17, 0x1 ;  /* 0x0000001105190211 */ /* 0x000fc600078e08ff */
        /* <DEDUP_REMOVED lines=21> */
[----:B------:R-:W-:-:S03]  /*b700*/  @P0 IMAD R25, R5, 0x2, R17 ;  /* 0x0000000205190824 */ /* 0x000fc600078e0211 */
[----:B------:R-:W-:Y:S01]  /*b710*/  @P0 IADD3.X R9, RZ, R8, RZ, P1, !PT ;  /* 0x00000008ff090210 */ /* 0x000fe20000ffe4ff */
[----:B-1----:R-:W-:Y:S01]  /*b720*/  @P0 IMAD.MOV.U32 R2, RZ, RZ, R14 ;  /* 0x000000ffff020224 */ /* 0x002fe200078e000e */
[----:B------:R-:W-:Y:S03]  /*b730*/  SHFL.IDX PT, R8, R6, 0x4, 0x181f ;  /* 0x00981f0006087f89 */ /* 0x000fe600000e0000 */
[----:B------:R-:W-:Y:S01]  /*b740*/  @P0 IMAD.MOV.U32 R3, RZ, RZ, R9 ;  /* 0x000000ffff030224 */ /* 0x000fe200078e0009 */
        /* <DEDUP_REMOVED lines=9> */
[----:B------:R0:W1:Y:S02]  /*b7e0*/  SHFL.IDX PT, R8, R6, 0x5, 0x181f ;  /* 0x00b81f0006087f89 */ /* 0x00006400000e0000 */
[----:B------:R-:W-:Y:S02]  /*b7f0*/  @P0 MOV R3, R9 ;  /* 0x0000000900030202 */ /* 0x000fe40000000f00 */
[----:B------:R0:W2:Y:S04]  /*b800*/  SHFL.IDX PT, R14, R4, 0x5, 0x181f ;  /* 0x00b81f00040e7f89 */ /* 0x0000a800000e0000 */
[----:B------:R0:W-:Y:S04]  /*b810*/  @P0 LDGSTS.E.BYPASS.LTC128B.128 [R21+0x1a400], desc[UR36][R2.64], !P4 ;  /* 0x1a40000002150fae */ /* 0x0001e8000e101d64 */
[----:B------:R0:W-:Y:S04]  /*b820*/  @P0 LDGSTS.E.BYPASS.LTC128B.128 [R21+0x1d400], desc[UR36][R2.64+0x80], !P3 ;  /* 0x1d40008002150fae */ /* 0x0001e8000d901d64 */
[----:B------:R0:W-:Y:S02]  /*b830*/  @P0 LDGSTS.E.BYPASS.LTC128B.128 [R21+0x20400], desc[UR36][R2.64+0x100], !P2 ;  /* 0x2040010002150fae */ /* 0x0001e4000d101d64 */
.L_x_2329:
        /* <DEDUP_REMOVED lines=12> */
.L_x_2265:
        /* <DEDUP_REMOVED lines=10> */
.L_x_2266:
        /* <DEDUP_REMOVED lines=23> */
.L_x_2268:
[----:B------:R-:W-:Y:S05]  /*bb10*/  BSYNC B6 ;  /* 0x0000000000067941 */ /* 0x000fea0003800000 */
.L_x_2267:
[----:B0-----:R-:W0:Y:S01]  /*bb20*/  S2R R2, SR_TID.X ;  /* 0x0000000000027919 */ /* 0x001e220000002100 */
[----:B------:R-:W-:Y:S01]  /*bb30*/  UISETP.NE.AND UP0, UPT, UR48, URZ, UPT ;  /* 0x0000003f3000728c */ /* 0x000fe2000bf05270 */
[----:B------:R-:W-:Y:S01]  /*bb40*/  MOV R0, UR44 ;  /* 0x0000002c00007c02 */ /* 0x000fe20008000f00 */
[----:B------:R-:W-:Y:S01]  /*bb50*/  ULDC.64 UR8, c[0x0][0x2d8] ;  /* 0x0000b60000087ab9 */ /* 0x000fe20000000a00 */
[----:B------:R-:W-:Y:S02]  /*bb60*/  R2UR UR6, R28 ;  /* 0x000000001c0672ca */ /* 0x000fe400000e0000 */
[----:B------:R-:W-:Y:S02]  /*bb70*/  R2UR UR7, R22 ;  /* 0x00000000160772ca */ /* 0x000fe400000e0000 */
[----:B------:R-:W-:Y:S02]  /*bb80*/  PLOP3.LUT P0, PT, PT, PT, UP0, 0x80, 0x0 ;  /* 0x000000000000781c */ /* 0x000fe40003f0f008 */
[----:B------:R-:W-:-:S02]  /*bb90*/  LOP3.LUT P3, RZ, R16, 0x400, RZ, 0xc0, !PT ;  /* 0x0000040010ff7812 */ /* 0x000fc4000786c0ff */
[----:B------:R-:W-:Y:S01]  /*bba0*/  @UP0 ULDC UR4, c[0x0][0x44c] ;  /* 0x0001130000040ab9 */ /* 0x000fe20000000800 */
[C---:B------:R-:W-:Y:S02]  /*bbb0*/  LOP3.LUT P4, RZ, R16.reuse, 0x200, RZ, 0xc0, !PT ;  /* 0x0000020010ff7812 */ /* 0x040fe4000788c0ff */
[----:B------:R-:W-:Y:S02]  /*bbc0*/  LOP3.LUT P5, RZ, R16, 0x100, RZ, 0xc0, !PT ;  /* 0x0000010010ff7812 */ /* 0x000fe400078ac0ff */
[----:B------:R-:W-:-:S04]  /*bbd0*/  UIMAD UR6, UR6, UR8, URZ ;  /* 0x00000008060672a4 */ /* 0x000fc8000f8e023f */
[----:B------:R-:W-:Y:S02]  /*bbe0*/  UIMAD UR7, UR7, UR9, UR6 ;  /* 0x00000009070772a4 */ /* 0x000fe4000f8e0206 */
[----:B------:R-:W-:Y:S01]  /*bbf0*/  USHF.R.S32.HI UR6, URZ, 0x1f, UR43 ;  /* 0x0000001f3f067899 */ /* 0x000fe2000801142b */
[----:B0-----:R-:W-:-:S05]  /*bc00*/  IMAD.SHL.U32 R2, R2, 0x10, RZ ;  /* 0x0000001002027824 */ /* 0x001fca00078e00ff */
[----:B------:R-:W-:-:S05]  /*bc10*/  LOP3.LUT R2, R36, 0x70, R2, 0xf8, !PT ;  /* 0x0000007024027812 */ /* 0x000fca00078ef802 */
[----:B------:R-:W-:-:S04]  /*bc20*/  IMAD R0, R0, 0x80, R2 ;  /* 0x0000008000007824 */ /* 0x000fc800078e0202 */
        /* <DEDUP_REMOVED lines=35> */
[----:B------:R-:W-:-:S03]  /*be60*/  MOV R3, UR44 ;  /* 0x0000002c00037c02 */ /* 0x000fc60008000f00 */
[----:B------:R-:W1:Y:S02]  /*be70*/  SHFL.IDX PT, R2, R5, RZ, 0x181f ;  /* 0x00181fff05027589 */ /* 0x000e6400000e0000 */
[----:B------:R-:W-:Y:S02]  /*be80*/  IMAD R4, R3, 0x80, R36 ;  /* 0x0000008003047824 */ /* 0x000fe400078e0224 */
[----:B------:R-:W-:Y:S02]  /*be90*/  SHFL.IDX PT, R6, R5, 0x1, 0x181f ;  /* 0x00381f0005067f89 */ /* 0x000fe400000e0000 */
[C---:B------:R-:W-:Y:S01]  /*bea0*/  VIADD R7, R4.reuse, 0x10 ;  /* 0x0000001004077836 */ /* 0x040fe20000000000 */
[----:B------:R-:W-:-:S13]  /*beb0*/  ISETP.GE.AND P0, PT, R4, UR39, PT ;  /* 0x0000002704007c0c */ /* 0x000fda000bf06270 */
        /* <DEDUP_REMOVED lines=11> */
[----:B------:R-:W-:Y:S02]  /*bf70*/  SHFL.IDX PT, R6, R5, 0x2, 0x181f ;  /* 0x00581f0005067f89 */ /* 0x000fe400000e0000 */
[----:B------:R-:W-:Y:S01]  /*bf80*/  @!P0 MOV R3, R7 ;  /* 0x0000000700038202 */ /* 0x000fe20000000f00 */
        /* <DEDUP_REMOVED lines=17> */
[----:B0-----:R-:W-:-:S04]  /*c0a0*/  @!P0 LEA R14, P1, R37, R14, 0x1 ;  /* 0x0000000e250e8211 */ /* 0x001fc800078208ff */
[----:B-1----:R-:W-:Y:S01]  /*c0b0*/  @!P0 MOV R2, R14 ;  /* 0x0000000e00028202 */ /* 0x002fe20000000f00 */
[----:B------:R-:W-:Y:S01]  /*c0c0*/  @!P0 IMAD.X R7, RZ, RZ, R6, P1 ;  /* 0x000000ffff078224 */ /* 0x000fe200008e0606 */
[----:B------:R-:W0:Y:S03]  /*c0d0*/  SHFL.IDX PT, R14, R0, 0x4, 0x181f ;  /* 0x00981f00000e7f89 */ /* 0x000e2600000e0000 */
[----:B------:R-:W-:Y:S01]  /*c0e0*/  @!P0 IMAD.MOV.U32 R3, RZ, RZ, R7 ;  /* 0x000000ffff038224 */ /* 0x000fe200078e0007 */
[----:B------:R-:W1:Y:S01]  /*c0f0*/  SHFL.IDX PT, R6, R5, 0x4, 0x181f ;  /* 0x00981f0005067f89 */ /* 0x000e6200000e0000 */
[----:B------:R-:W-:-:S03]  /*c100*/  VIADD R7, R4, 0x40 ;  /* 0x0000004004077836 */ /* 0x000fc60000000000 */
[----:B------:R-:W-:Y:S04]  /*c110*/  @!P0 LDGSTS.E.BYPASS.LTC128B.128 [R31+0xdc00], desc[UR36][R2.64], !P3 ;  /* 0x0dc00000021f8fae */ /* 0x000fe8000d901d64 */
[----:B------:R-:W-:Y:S04]  /*c120*/  @!P0 LDGSTS.E.BYPASS.LTC128B.128 [R31+0x11c00], desc[UR36][R2.64+0x80], !P4 ;  /* 0x11c00080021f8fae */ /* 0x000fe8000e101d64 */
[----:B------:R2:W-:Y:S01]  /*c130*/  @!P0 LDGSTS.E.BYPASS.LTC128B.128 [R31+0x15c00], desc[UR36][R2.64+0x100], !P5 ;  /* 0x15c00100021f8fae */ /* 0x0005e2000e901d64 */
[----:B------:R-:W-:-:S13]  /*c140*/  ISETP.GE.AND P0, PT, R7, UR39, PT ;  /* 0x0000002707007c0c */ /* 0x000fda000bf06270 */
[----:B0-----:R-:W-:-:S05]  /*c150*/  @!P0 LEA R14, P1, R37, R14, 0x1 ;  /* 0x0000000e250e8211 */ /* 0x001fca00078208ff */
[----:B-1----:R-:W-:Y:S02]  /*c160*/  @!P0 IMAD.X R7, RZ, RZ, R6, P1 ;  /* 0x000000ffff078224 */ /* 0x002fe400008e0606 */
[----:B--2---:R-:W-:Y:S01]  /*c170*/  @!P0 IMAD.MOV.U32 R2, RZ, RZ, R14 ;  /* 0x000000ffff028224 */ /* 0x004fe200078e000e */
        /* <DEDUP_REMOVED lines=9> */
[----:B------:R-:W-:Y:S01]  /*c210*/  @!P0 IADD3.X R7, RZ, R6, RZ, P1, !PT ;  /* 0x00000006ff078210 */ /* 0x000fe20000ffe4ff */
[----:B-1----:R-:W-:Y:S01]  /*c220*/  @!P0 IMAD.MOV.U32 R2, RZ, RZ, R14 ;  /* 0x000000ffff028224 */ /* 0x002fe200078e000e */
[----:B------:R-:W-:Y:S03]  /*c230*/  SHFL.IDX PT, R6, R5, 0x6, 0x181f ;  /* 0x00d81f0005067f89 */ /* 0x000fe600000e0000 */
[----:B------:R-:W-:Y:S01]  /*c240*/  @!P0 IMAD.MOV.U32 R3, RZ, RZ, R7 ;  /* 0x000000ffff038224 */ /* 0x000fe200078e0007 */
[----:B------:R-:W0:Y:S01]  /*c250*/  SHFL.IDX PT, R14, R0, 0x6, 0x181f ;  /* 0x00d81f00000e7f89 */ /* 0x000e2200000e0000 */
[----:B------:R-:W-:-:S03]  /*c260*/  VIADD R7, R4, 0x60 ;  /* 0x0000006004077836 */ /* 0x000fc60000000000 */
        /* <DEDUP_REMOVED lines=13> */
.L_x_2346:
[----:B------:R-:W-:-:S04]  /*c340*/  IADD3 R4, R4, 0x70, RZ ;  /* 0x0000007004047810 */ /* 0x000fc80007ffe0ff */
        /* <DEDUP_REMOVED lines=11> */
.L_x_2270:
        /* <DEDUP_REMOVED lines=18> */
.L_x_2347:
[----:B------:R-:W-:Y:S05]  /*c520*/  BSYNC B0 ;  /* 0x0000000000007941 */ /* 0x000fea0003800000 */
.L_x_2271:
[----:B------:R-:W-:-:S06]  /*c530*/  UISETP.GE.AND UP0, UPT, UR45, 0x2, UPT ;  /* 0x000000022d00788c */ /* 0x000fcc000bf06270 */
[----:B------:R-:W-:-:S13]  /*c540*/  PLOP3.LUT P0, PT, PT, PT, UP0, 0x40, 0x0 ;  /* 0x000000000000781c */ /* 0x000fda0003f0e808 */
[----:B------:R-:W-:Y:S05]  /*c550*/  @P0 BRA `(.L_x_2273) ;  /* 0x0000000c00cc0947 */ /* 0x000fea0003800000 */
[----:B------:R-:W-:Y:S01]  /*c560*/  UIADD3 UR4, UR45, -0x2, URZ ;  /* 0xfffffffe2d047890 */ /* 0x000fe2000fffe03f */
[----:B------:R-:W-:Y:S01]  /*c570*/  BSSY B0, `(.L_x_2273) ;  /* 0x00000f1000007945 */ /* 0x000fe20003800000 */
[----:B------:R-:W-:Y:S02]  /*c580*/  IMAD.MOV.U32 R20, RZ, RZ, R26 ;  /* 0x000000ffff147224 */ /* 0x000fe400078e001a */
[----:B------:R-:W-:Y:S02]  /*c590*/  IMAD.MOV.U32 R9, RZ, RZ, R23 ;  /* 0x000000ffff097224 */ /* 0x000fe400078e0017 */
[----:B------:R-:W-:Y:S01]  /*c5a0*/  IMAD.MOV.U32 R27, RZ, RZ, R24 ;  /* 0x000000ffff1b7224 */ /* 0x000fe200078e0018 */
[----:B------:R-:W-:-:S07]  /*c5b0*/  MOV R8, UR4 ;  /* 0x0000000400087c02 */ /* 0x000fce0008000f00 */
.L_x_2286:
[----:B------:R-:W1:Y:S01]  /*c5c0*/  LDC R3, c[0x0][0x430] ;  /* 0x00010c00ff037b82 */ /* 0x000e620000000800 */
[----:B0-----:R-:W0:Y:S01]  /*c5d0*/  S2R R0, SR_TID.X ;  /* 0x0000000000007919 */ /* 0x001e220000002100 */
[----:B------:R-:W-:Y:S01]  /*c5e0*/  IMAD R10, R8, 0x60, R32 ;  /* 0x00000060080a7824 */ /* 0x000fe200078e0220 */
[----:B------:R-:W-:Y:S01]  /*c5f0*/  LOP3.LUT P1, RZ, R16, 0x40, RZ, 0xc0, !PT ;  /* 0x0000004010ff7812 */ /* 0x000fe2000782c0ff */
[----:B------:R-:W-:Y:S01]  /*c600*/  VIADD R23, R9, 0x1 ;  /* 0x0000000109177836 */ /* 0x000fe20000000000 */
[----:B-1----:R-:W-:Y:S01]  /*c610*/  ISETP.NE.AND P0, PT, R3, 0x1, PT ;  /* 0x000000010300780c */ /* 0x002fe20003f05270 */
[----:B0-----:R-:W-:-:S12]  /*c620*/  IMAD.SHL.U32 R0, R0, 0x10, RZ ;  /* 0x0000001000007824 */ /* 0x001fd800078e00ff */
        /* <DEDUP_REMOVED lines=17> */
[----:B------:R-:W-:Y:S02]  /*c740*/  @!P2 LEA.HI.X R5, R2, R5, R0, 0x2, P0 ;  /* 0x000000050205a211 */ /* 0x000fe400000f1400 */
[----:B------:R-:W-:Y:S01]  /*c750*/  MOV R0, RZ ;  /* 0x000000ff00007202 */ /* 0x000fe20000000f00 */
[----:B------:R-:W-:Y:S01]  /*c760*/  IMAD.MOV R7, RZ, RZ, -R11 ;  /* 0x000000ffff077224 */ /* 0x000fe200078e0a0b */
[C---:B------:R-:W-:Y:S01]  /*c770*/  ISETP.NE.AND P0, PT, R23.reuse, 0x2, PT ;  /* 0x000000021700780c */ /* 0x040fe20003f05270 */
        /* <DEDUP_REMOVED lines=10> */
.L_x_2274:
[----:B------:R-:W-:Y:S01]  /*c820*/  IMAD R6, R23, 0x8, R17 ;  /* 0x0000000817067824 */ /* 0x000fe200078e0211 */
[----:B------:R-:W-:Y:S01]  /*c830*/  SHF.L.U32 R3, R26, 0x1f, RZ ;  /* 0x0000001f1a037819 */ /* 0x000fe200000006ff */
[----:B------:R-:W-:Y:S03]  /*c840*/  BSSY B1, `(.L_x_2275) ;  /* 0x0000003000017945 */ /* 0x000fe60003800000 */
[----:B------:R-:W0:Y:S02]  /*c850*/  SYNCS.PHASECHK.TRANS64.TRYWAIT P0, [R6+URZ+0x2a840], R3 ;  /* 0x02a84003060075a7 */ /* 0x000e24000800017f */
[----:B0-----:R-:W-:Y:S05]  /*c860*/  @!P0 BRA `(.L_x_2276) ;  /* 0x0000002c00948947 */ /* 0x001fea0003800000 */
.L_x_2348:
[----:B------:R-:W-:Y:S05]  /*c870*/  BSYNC B1 ;  /* 0x0000000000017941 */ /* 0x000fea0003800000 */
.L_x_2275:
        /* <DEDUP_REMOVED lines=27> */
[----:B------:R-:W-:Y:S01]  /*ca30*/  SHF.L.U32 R5, R37, 0x1, RZ ;  /* 0x0000000125057819 */ /* 0x000fe200000006ff */
[----:B------:R-:W-:Y:S02]  /*ca40*/  IMAD R8, R8, 0x2, R17 ;  /* 0x0000000208087824 */ /* 0x000fe400078e0211 */
        /* <DEDUP_REMOVED lines=36> */
.L_x_2362:
        /* <DEDUP_REMOVED lines=10> */
.L_x_2278:
        /* <DEDUP_REMOVED lines=10> */
.L_x_2279:
[----:B------:R1:W-:Y:S01]  /*cdd0*/  SYNCS.ARRIVE.TRANS64.A1T0 RZ, [R6+URZ+0x2a830], RZ ;  /* 0x02a830ff06ff79a7 */ /* 0x0003e2000810003f */
[----:B------:R-:W-:Y:S05]  /*cde0*/  @!P2 BRA `(.L_x_2280) ;  /* 0x000000000004a947 */ /* 0x000fea0003800000 */
[----:B------:R-:W-:Y:S01]  /*cdf0*/  BPT.TRAP 0x1 ;  /* 0x000000040000795c */ /* 0x000fe20000300000 */
.L_x_2280:
[----:B0-----:R-:W-:Y:S01]  /*ce00*/  SHF.L.U32 R3, R20, 0x1f, RZ ;  /* 0x0000001f14037819 */ /* 0x001fe200000006ff */
[----:B-1----:R-:W-:Y:S01]  /*ce10*/  IMAD R6, R9, 0x8, R17 ;  /* 0x0000000809067824 */ /* 0x002fe200078e0211 */
[----:B------:R-:W-:Y:S03]  /*ce20*/  BSSY B1, `(.L_x_2281) ;  /* 0x0000003000017945 */ /* 0x000fe60003800000 */
[----:B------:R-:W0:Y:S02]  /*ce30*/  SYNCS.PHASECHK.TRANS64.TRYWAIT P0, [R6+URZ+0x2a860], R3 ;  /* 0x02a86003060075a7 */ /* 0x000e24000800017f */
[----:B0-----:R-:W-:Y:S05]  /*ce40*/  @!P0 BRA `(.L_x_2282) ;  /* 0x0000002c00e88947 */ /* 0x001fea0003800000 */
.L_x_2363:
[----:B------:R-:W-:Y:S05]  /*ce50*/  BSYNC B1 ;  /* 0x0000000000017941 */ /* 0x000fea0003800000 */
.L_x_2281:
[----:B------:R-:W-:Y:S01]  /*ce60*/  IMAD.MOV.U32 R2, RZ, RZ, -0x60 ;  /* 0xffffffa0ff027424 */ /* 0x000fe200078e00ff */
[----:B------:R-:W-:Y:S01]  /*ce70*/  UMOV UR4, 0xffffffff ;  /* 0xffffffff00047882 */ /* 0x000fe20000000000 */
[C---:B------:R-:W-:Y:S01]  /*ce80*/  LOP3.LUT P2, RZ, R16.reuse, 0x2, RZ, 0xc0, !PT ;  /* 0x0000000210ff7812 */ /* 0x040fe2000784c0ff */
        /* <DEDUP_REMOVED lines=17> */
[----:B------:R-:W0:Y:S01]  /*cfa0*/  SHFL.IDX PT, R14, R18, 0x2, 0x181f ;  /* 0x00581f00120e7f89 */ /* 0x000e2200000e0000 */
[----:B-1----:R-:W-:Y:S02]  /*cfb0*/  IADD3.X R3, RZ, R3, RZ, P0, !PT ;  /* 0x00000003ff037210 */ /* 0x002fe400007fe4ff */
        /* <DEDUP_REMOVED lines=22> */
[----:B------:R-:W0:Y:S04]  /*d120*/  SHFL.IDX PT, R19, R19, 0x5, 0x181f ;  /* 0x00b81f0013137f89 */ /* 0x000e2800000e0000 */
[----:B------:R2:W3:Y:S01]  /*d130*/  SHFL.IDX PT, R14, R18, 0x5, 0x181f ;  /* 0x00b81f00120e7f89 */ /* 0x0004e200000e0000 */
[----:B-1----:R-:W-:Y:S01]  /*d140*/  IMAD.X R3, RZ, RZ, R3, P0 ;  /* 0x000000ffff037224 */ /* 0x002fe200000e0603 */
[----:B------:R-:W-:-:S13]  /*d150*/  ISETP.LT.OR P0, PT, R8, 0x41, P2 ;  /* 0x000000410800780c */ /* 0x000fda0001701670 */
[----:B------:R2:W-:Y:S01]  /*d160*/  LDGSTS.E.BYPASS.LTC128B.128 [R7+0x2400], desc[UR36][R2.64], !P0 ;  /* 0x0240000002077fae */ /* 0x0005e2000c101d64 */
[----:B------:R-:W-:-:S13]  /*d170*/  ISETP.LT.OR P0, PT, R8, 0x41, P1 ;  /* 0x000000410800780c */ /* 0x000fda0000f01670 */
[----:B0--3--:R2:W-:Y:S02]  /*d180*/  LDGSTS.E.BYPASS.LTC128B.128 [R7+0x5400], desc[UR36][R2.64+0x80], !P0 ;  /* 0x0540008002077fae */ /* 0x0095e4000c101d64 */
.L_x_2377:
[----:B0-2---:R-:W-:Y:S01]  /*d190*/  IADD3 R2, P0, R14, R5, RZ ;  /* 0x000000050e027210 */ /* 0x005fe20007f1e0ff */
        /* <DEDUP_REMOVED lines=18> */
[----:B------:R-:W-:-:S05]  /*d2c0*/  IMAD R25, R0, UR5, R25 ;  /* 0x0000000500197c24 */ /* 0x000fca000f8e0219 */
[----:B------:R-:W-:-:S07]  /*d2d0*/  IADD3 R25, R3, R25, RZ ;  /* 0x0000001903197210 */ /* 0x000fce0007ffe0ff */
.L_x_2284:
        /* <DEDUP_REMOVED lines=10> */
.L_x_2285:
        /* <DEDUP_REMOVED lines=13> */
[----:B------:R-:W-:Y:S02]  /*d450*/  LEA.HI.X R19, R2, UR5, R19, 0x1, P0 ;  /* 0x0000000502137c11 */ /* 0x000fe400080f0c13 */
[----:B------:R-:W-:-:S13]  /*d460*/  ISETP.GT.AND P0, PT, R24, RZ, PT ;  /* 0x000000ff1800720c */ /* 0x000fda0003f04270 */
[----:B-1----:R-:W-:Y:S05]  /*d470*/  @P0 BRA `(.L_x_2286) ;  /* 0xfffffff000500947 */ /* 0x002fea000383ffff */
[----:B------:R-:W-:Y:S05]  /*d480*/  BSYNC B0 ;  /* 0x0000000000007941 */ /* 0x000fea0003800000 */
.L_x_2273:
        /* <DEDUP_REMOVED lines=16> */
[----:B0-----:R-:W-:-:S07]  /*d590*/  IADD3 R34, R0, UR46, R7 ;  /* 0x0000002e00227c10 */ /* 0x001fce000fffe007 */
.L_x_2288:
[----:B------:R-:W-:Y:S05]  /*d5a0*/  BSYNC B0 ;  /* 0x0000000000007941 */ /* 0x000fea0003800000 */
.L_x_2287:
[----:B------:R-:W-:-:S13]  /*d5b0*/  LOP3.LUT P0, RZ, R16, 0x40, RZ, 0xc0, !PT ;  /* 0x0000004010ff7812 */ /* 0x000fda000780c0ff */
[----:B------:R-:W-:Y:S05]  /*d5c0*/  @!P0 BRA `(.L_x_2289) ;  /* 0x0000000000048947 */ /* 0x000fea0003800000 */
[----:B------:R-:W-:Y:S01]  /*d5d0*/  BPT.TRAP 0x1 ;  /* 0x000000040000795c */ /* 0x000fe20000300000 */
.L_x_2289:
[----:B------:R-:W-:Y:S01]  /*d5e0*/  IMAD R4, R23, 0x8, R17 ;  /* 0x0000000817047824 */ /* 0x000fe200078e0211 */
[----:B------:R-:W-:Y:S01]  /*d5f0*/  SHF.L.U32 R3, R26, 0x1f, RZ ;  /* 0x0000001f1a037819 */ /* 0x000fe200000006ff */
[----:B------:R-:W-:Y:S01]  /*d600*/  IMAD.MOV.U32 R5, RZ, RZ, -0x60 ;  /* 0xffffffa0ff057424 */ /* 0x000fe200078e00ff */
[----:B------:R-:W-:Y:S02]  /*d610*/  BSSY B0, `(.L_x_2290) ;  /* 0x0000004000007945 */ /* 0x000fe40003800000 */
[----:B------:R-:W0:Y:S01]  /*d620*/  SYNCS.PHASECHK.TRANS64.TRYWAIT P0, [R4+URZ+0x2a860], R3 ;  /* 0x02a86003040075a7 */ /* 0x000e22000800017f */
[----:B------:R-:W-:Y:S01]  /*d630*/  IMAD R5, R24, R5, UR38 ;  /* 0x0000002618057e24 */ /* 0x000fe2000f8e0205 */
[----:B0-----:R-:W-:Y:S06]  /*d640*/  @!P0 BRA `(.L_x_2291) ;  /* 0x0000002c00d08947 */ /* 0x001fec0003800000 */
.L_x_2378:
[----:B------:R-:W-:Y:S05]  /*d650*/  BSYNC B0 ;  /* 0x0000000000007941 */ /* 0x000fea0003800000 */
.L_x_2290:
[----:B------:R-:W-:Y:S01]  /*d660*/  UMOV UR4, 0xffffffff ;  /* 0xffffffff00047882 */ /* 0x000fe20000000000 */
[C---:B------:R-:W-:Y:S01]  /*d670*/  LOP3.LUT P3, RZ, R16.reuse, 0x2, RZ, 0xc0, !PT ;  /* 0x0000000210ff7812 */ /* 0x040fe2000786c0ff */
[----:B------:R-:W-:Y:S01]  /*d680*/  IMAD R8, R23, 0x3000, R30 ;  /* 0x0000300017087824 */ /* 0x000fe200078e021e */
[----:B------:R-:W-:Y:S01]  /*d690*/  LOP3.LUT P1, RZ, R16, 0x1, RZ, 0xc0, !PT ;  /* 0x0000000110ff7812 */ /* 0x000fe2000782c0ff */
[----:B------:R-:W-:Y:S01]  /*d6a0*/  IMAD.IADD R5, R5, 0x1, -R36 ;  /* 0x0000000105057824 */ /* 0x000fe200078e0a24 */
[----:B------:R-:W-:Y:S11]  /*d6b0*/  BRA.DIV UR4, `(.L_x_2292) ;  /* 0x0000002e04c87947 */ /* 0x000ff6000b800000 */
[----:B------:R-:W1:Y:S01]  /*d6c0*/  SHFL.IDX PT, R14, R18, RZ, 0x181f ;  /* 0x00181fff120e7589 */ /* 0x000e6200000e0000 */
[----:B------:R-:W-:-:S03]  /*d6d0*/  IMAD.SHL.U32 R6, R37, 0x2, RZ ;  /* 0x0000000225067824 */ /* 0x000fc600078e00ff */
[----:B------:R-:W0:Y:S04]  /*d6e0*/  SHFL.IDX PT, R0, R19, RZ, 0x181f ;  /* 0x00181fff13007589 */ /* 0x000e2800000e0000 */
[----:B------:R-:W-:Y:S01]  /*d6f0*/  SHFL.IDX PT, R7, R19, 0x1, 0x181f ;  /* 0x00381f0013077f89 */ /* 0x000fe200000e0000 */
[----:B-1----:R-:W-:-:S03]  /*d700*/  IADD3 R2, P0, R14, R6, RZ ;  /* 0x000000060e027210 */ /* 0x002fc60007f1e0ff */
[----:B------:R-:W1:Y:S02]  /*d710*/  SHFL.IDX PT, R14, R18, 0x1, 0x181f ;  /* 0x00381f00120e7f89 */ /* 0x000e6400000e0000 */
[----:B0-----:R-:W-:Y:S01]  /*d720*/  IMAD.X R3, RZ, RZ, R0, P0 ;  /* 0x000000ffff037224 */ /* 0x001fe200000e0600 */
[----:B------:R-:W-:Y:S02]  /*d730*/  ISETP.LT.OR P0, PT, R5, 0x1, P3 ;  /* 0x000000010500780c */ /* 0x000fe40001f01670 */
[----:B------:R-:W-:-:S11]  /*d740*/  LEA R0, R8, R17, 0x1 ;  /* 0x0000001108007211 */ /* 0x000fd600078e08ff */
[----:B------:R-:W-:Y:S01]  /*d750*/  LDGSTS.E.BYPASS.LTC128B.128 [R0+0x400], desc[UR36][R2.64], !P0 ;  /* 0x0040000002007fae */ /* 0x000fe2000c101d64 */
[----:B------:R-:W-:-:S13]  /*d760*/  ISETP.LT.OR P0, PT, R5, 0x1, P1 ;  /* 0x000000010500780c */ /* 0x000fda0000f01670 */
[----:B------:R1:W-:Y:S02]  /*d770*/  LDGSTS.E.BYPASS.LTC128B.128 [R0+0x3400], desc[UR36][R2.64+0x80], !P0 ;  /* 0x0340008002007fae */ /* 0x0003e4000c101d64 */
[----:B-1----:R-:W-:Y:S02]  /*d780*/  IADD3 R2, P0, R14, R6, RZ ;  /* 0x000000060e027210 */ /* 0x002fe40007f1e0ff */
[----:B------:R-:W0:Y:S03]  /*d790*/  SHFL.IDX PT, R14, R18, 0x2, 0x181f ;  /* 0x00581f00120e7f89 */ /* 0x000e2600000e0000 */
[----:B------:R-:W-:Y:S01]  /*d7a0*/  IMAD.X R3, RZ, RZ, R7, P0 ;  /* 0x000000ffff037224 */ /* 0x000fe200000e0607 */
[----:B------:R-:W-:Y:S01]  /*d7b0*/  ISETP.LT.OR P0, PT, R5, 0x11, P3 ;  /* 0x000000110500780c */ /* 0x000fe20001f01670 */
[----:B------:R-:W1:-:S12]  /*d7c0*/  SHFL.IDX PT, R7, R19, 0x2, 0x181f ;  /* 0x00581f0013077f89 */ /* 0x000e5800000e0000 */
[----:B------:R-:W-:Y:S01]  /*d7d0*/  LDGSTS.E.BYPASS.LTC128B.128 [R0+0xc00], desc[UR36][R2.64], !P0 ;  /* 0x00c0000002007fae */ /* 0x000fe2000c101d64 */
[----:B------:R-:W-:-:S13]  /*d7e0*/  ISETP.LT.OR P0, PT, R5, 0x11, P1 ;  /* 0x000000110500780c */ /* 0x000fda0000f01670 */
[----:B------:R0:W-:Y:S02]  /*d7f0*/  LDGSTS.E.BYPASS.LTC128B.128 [R0+0x3c00], desc[UR36][R2.64+0x80], !P0 ;  /* 0x03c0008002007fae */ /* 0x0001e4000c101d64 */
[----:B0-----:R-:W-:Y:S02]  /*d800*/  IADD3 R2, P0, R14, R6, RZ ;  /* 0x000000060e027210 */ /* 0x001fe40007f1e0ff */
[----:B------:R-:W0:Y:S03]  /*d810*/  SHFL.IDX PT, R14, R18, 0x3, 0x181f ;  /* 0x00781f00120e7f89 */ /* 0x000e2600000e0000 */
[----:B-1----:R-:W-:Y:S01]  /*d820*/  IMAD.X R3, RZ, RZ, R7, P0 ;  /* 0x000000ffff037224 */ /* 0x002fe200000e0607 */
        /* <DEDUP_REMOVED lines=14> */
[----:B------:R0:W2:Y:S03]  /*d910*/  SHFL.IDX PT, R14, R18, 0x5, 0x181f ;  /* 0x00b81f00120e7f89 */ /* 0x0000a600000e0000 */
[----:B-1----:R-:W-:Y:S01]  /*d920*/  IMAD.X R3, RZ, RZ, R7, P0 ;  /* 0x000000ffff037224 */ /* 0x002fe200000e0607 */
[----:B------:R-:W-:Y:S01]  /*d930*/  ISETP.LT.OR P0, PT, R5, 0x41, P3 ;  /* 0x000000410500780c */ /* 0x000fe20001f01670 */
[----:B------:R0:W1:-:S12]  /*d940*/  SHFL.IDX PT, R7, R19, 0x5, 0x181f ;  /* 0x00b81f0013077f89 */ /* 0x00005800000e0000 */
[----:B------:R0:W-:Y:S01]  /*d950*/  LDGSTS.E.BYPASS.LTC128B.128 [R0+0x2400], desc[UR36][R2.64], !P0 ;  /* 0x0240000002007fae */ /* 0x0001e2000c101d64 */
[----:B------:R-:W-:-:S13]  /*d960*/  ISETP.LT.OR P0, PT, R5, 0x41, P1 ;  /* 0x000000410500780c */ /* 0x000fda0000f01670 */
[----:B-12---:R0:W-:Y:S02]  /*d970*/  LDGSTS.E.BYPASS.LTC128B.128 [R0+0x5400], desc[UR36][R2.64+0x80], !P0 ;  /* 0x0540008002007fae */ /* 0x0061e4000c101d64 */
.L_x_2392:
        /* <DEDUP_REMOVED lines=11> */
.L_x_2293:
        /* <DEDUP_REMOVED lines=10> */
.L_x_2294:
[----:B------:R1:W-:Y:S01]  /*dad0*/  SYNCS.ARRIVE.TRANS64.A1T0 RZ, [R4+URZ+0x2a850], RZ ;  /* 0x02a850ff04ff79a7 */ /* 0x0003e2000810003f */
[----:B------:R-:W-:-:S04]  /*dae0*/  IADD3 R23, R23, 0x1, RZ ;  /* 0x0000000117177810 */ /* 0x000fc80007ffe0ff */
[----:B------:R-:W-:-:S04]  /*daf0*/  ISETP.NE.AND P0, PT, R23, 0x2, PT ;  /* 0x000000021700780c */ /* 0x000fc80003f05270 */
[----:B0-----:R-:W-:Y:S02]  /*db00*/  SEL R3, RZ, 0x1, P0 ;  /* 0x00000001ff037807 */ /* 0x001fe40000000000 */
[----:B------:R-:W-:Y:S02]  /*db10*/  SEL R23, R23, RZ, P0 ;  /* 0x000000ff17177207 */ /* 0x000fe40000000000 */
[----:B-1----:R-:W-:-:S07]  /*db20*/  LOP3.LUT R26, R26, R3, RZ, 0x3c, !PT ;  /* 0x000000031a1a7212 */ /* 0x002fce00078e3cff */
.L_x_2254:
[----:B------:R-:W-:Y:S05]  /*db30*/  BSYNC B7 ;  /* 0x0000000000077941 */ /* 0x000fea0003800000 */
.L_x_2252:
        /* <DEDUP_REMOVED lines=11> */
.L_x_2295:
[----:B------:R-:W-:-:S03]  /*dbf0*/  UMOV UR4, 0xffffffff ;  /* 0xffffffff00047882 */ /* 0x000fc60000000000 */
[----:B------:R-:W-:Y:S05]  /*dc00*/  BRA.DIV UR4, `(.L_x_2297) ;  /* 0x00000032047c7947 */ /* 0x000fea000b800000 */
[----:B------:R0:W1:Y:S02]  /*dc10*/  SHFL.IDX PT, R14, R34, RZ, 0x1f ;  /* 0x00001fff220e7589 */ /* 0x00006400000e0000 */
.L_x_2395:
        /* <DEDUP_REMOVED lines=8> */
.L_x_2296:
[----:B------:R-:W-:Y:S02]  /*dca0*/  ULDC UR4, c[0x0][0xc38] ;  /* 0x00030e0000047ab9 */ /* 0x000fe40000000800 */
[----:B-1----:R-:W-:-:S13]  /*dcb0*/  ISETP.GE.AND P0, PT, R34, UR4, PT ;  /* 0x0000000422007c0c */ /* 0x002fda000bf06270 */
[----:B------:R-:W-:Y:S05]  /*dcc0*/  @!P0 BRA `(.L_x_2298) ;  /* 0xffffffc400f88947 */ /* 0x000fea000383ffff */
.L_x_2249:
        /* <DEDUP_REMOVED lines=12> */
.L_x_2396:
[----:B------:R-:W-:Y:S05]  /*dd90*/  BSYNC B0 ;  /* 0x0000000000007941 */ /* 0x000fea0003800000 */
.L_x_2299:
[----:B------:R-:W-:-:S03]  /*dda0*/  UMOV UR4, 0xffffffff ;  /* 0xffffffff00047882 */ /* 0x000fc60000000000 */
[----:B------:R-:W-:Y:S05]  /*ddb0*/  BRA.DIV UR4, `(.L_x_2301) ;  /* 0x00000032044c7947 */ /* 0x000fea000b800000 */
[----:B-1----:R-:W1:Y:S02]  /*ddc0*/  S2R R0, SR_TID.X ;  /* 0x0000000000007919 */ /* 0x002e640000002100 */
[----:B-1----:R-:W-:-:S04]  /*ddd0*/  SHF.R.U32.HI R0, RZ, 0x5, R0 ;  /* 0x00000005ff007819 */ /* 0x002fc80000011600 */
[----:B------:R-:W-:-:S05]  /*dde0*/  LOP3.LUT R0, R0, 0x3, RZ, 0xc0, !PT ;  /* 0x0000000300007812 */ /* 0x000fca00078ec0ff */
[----:B------:R1:W2:Y:S02]  /*ddf0*/  SHFL.IDX PT, R14, R0, RZ, 0x1f ;  /* 0x00001fff000e7589 */ /* 0x0002a400000e0000 */
.L_x_2399:
[----:B--2---:R-:W-:Y:S01]  /*de00*/  ISETP.NE.AND P0, PT, R14, RZ, PT ;  /* 0x000000ff0e00720c */ /* 0x004fe20003f05270 */
[----:B------:R-:W-:-:S12]  /*de10*/  BSSY B0, `(.L_x_2302) ;  /* 0x0000026000007945 */ /* 0x000fd80003800000 */
[----:B------:R-:W-:Y:S05]  /*de20*/  @P0 BRA `(.L_x_2303) ;  /* 0x0000000000900947 */ /* 0x000fea0003800000 */
[----:B------:R-:W-:-:S03]  /*de30*/  UMOV UR4, 0xffffffff ;  /* 0xffffffff00047882 */ /* 0x000fc60000000000 */
[----:B------:R-:W-:Y:S05]  /*de40*/  BRA.DIV UR4, `(.L_x_2304) ;  /* 0x00000032045c7947 */ /* 0x000fea000b800000 */
[----:B------:R-:W-:-:S13]  /*de50*/  ELECT P6, URZ, PT ;  /* 0x00000000003f782f */ /* 0x000fda00038c0000 */
.L_x_2402:
        /* <DEDUP_REMOVED lines=8> */
.L_x_2305:
[C---:B------:R-:W-:Y:S01]  /*dee0*/  LEA R5, R23.reuse, R4, 0x3 ;  /* 0x0000000417057211 */ /* 0x040fe200078e18ff */
[----:B------:R-:W-:Y:S01]  /*def0*/  VIADD R23, R23, 0x1 ;  /* 0x0000000117177836 */ /* 0x000fe20000000000 */
[----:B------:R-:W-:-:S04]  /*df00*/  SHF.L.U32 R0, R26, 0x1f, RZ ;  /* 0x0000001f1a007819 */ /* 0x000fc800000006ff */
[----:B------:R-:W1:Y:S01]  /*df10*/  SYNCS.PHASECHK.TRANS64.TRYWAIT P1, [R5+URZ+0x2a840], R0 ;  /* 0x02a84000050075a7 */ /* 0x000e62000802017f */
[----:B------:R-:W-:-:S04]  /*df20*/  ISETP.NE.AND P2, PT, R23, 0x2, PT ;  /* 0x000000021700780c */ /* 0x000fc80003f45270 */
[----:B------:R-:W-:Y:S01]  /*df30*/  SEL R3, RZ, 0x1, P2 ;  /* 0x00000001ff037807 */ /* 0x000fe20001000000 */
[----:B-1----:R-:W-:Y:S08]  /*df40*/  @!P1 BRA `(.L_x_2306) ;  /* 0x00000030003c9947 */ /* 0x002ff00003800000 */
.L_x_2403:
[----:B------:R-:W-:Y:S02]  /*df50*/  SEL R23, R23, RZ, P2 ;  /* 0x000000ff17177207 */ /* 0x000fe40001000000 */
[----:B------:R-:W-:Y:S01]  /*df60*/  LOP3.LUT R2, R26, R3, RZ, 0x3c, !PT ;  /* 0x000000031a027212 */ /* 0x000fe200078e3cff */
[----:B------:R-:W-:Y:S06]  /*df70*/  @!P0 BRA `(.L_x_2307) ;  /* 0x0000000000048947 */ /* 0x000fec0003800000 */
[----:B------:R-:W-:Y:S01]  /*df80*/  BPT.TRAP 0x1 ;  /* 0x000000040000795c */ /* 0x000fe20000300000 */
.L_x_2307:
[----:B------:R-:W-:Y:S01]  /*df90*/  IMAD R23, R23, 0x8, R4 ;  /* 0x0000000817177824 */ /* 0x000fe200078e0204 */
[----:B------:R-:W-:-:S04]  /*dfa0*/  SHF.L.U32 R2, R2, 0x1f, RZ ;  /* 0x0000001f02027819 */ /* 0x000fc800000006ff */
[----:B------:R-:W2:Y:S02]  /*dfb0*/  SYNCS.PHASECHK.TRANS64.TRYWAIT P1, [R23+URZ+0x2a840], R2 ;  /* 0x02a84002170075a7 */ /* 0x000ea4000802017f */
[----:B--2---:R-:W-:Y:S05]  /*dfc0*/  @!P1 BRA `(.L_x_2308) ;  /* 0x0000003000309947 */ /* 0x004fea0003800000 */
.L_x_2404:
[----:B------:R-:W-:Y:S05]  /*dfd0*/  @!P0 BRA `(.L_x_2309) ;  /* 0x0000000000048947 */ /* 0x000fea0003800000 */
[----:B------:R-:W-:Y:S01]  /*dfe0*/  BPT.TRAP 0x1 ;  /* 0x000000040000795c */ /* 0x000fe20000300000 */
.L_x_2309:
[----:B------:R-:W3:Y:S02]  /*dff0*/  SYNCS.PHASECHK.TRANS64.TRYWAIT P1, [R5+URZ+0x2a860], R0 ;  /* 0x02a86000050075a7 */ /* 0x000ee4000802017f */
[----:B---3--:R-:W-:Y:S05]  /*e000*/  @!P1 BRA `(.L_x_2310) ;  /* 0x0000003000349947 */ /* 0x008fea0003800000 */
.L_x_2405:
[----:B------:R-:W-:Y:S05]  /*e010*/  @!P0 BRA `(.L_x_2311) ;  /* 0x0000000000048947 */ /* 0x000fea0003800000 */
[----:B------:R-:W-:Y:S01]  /*e020*/  BPT.TRAP 0x1 ;  /* 0x000000040000795c */ /* 0x000fe20000300000 */
.L_x_2311:
[----:B----4-:R4:W0:Y:S02]  /*e030*/  SYNCS.PHASECHK.TRANS64.TRYWAIT P0, [R23+URZ+0x2a860], R2 ;  /* 0x02a86002170075a7 */ /* 0x010824000800017f */
[----:B0-----:R-:W-:Y:S05]  /*e040*/  @!P0 NANOSLEEP.SYNCS 0x989680 ;  /* 0x009896800000895d */ /* 0x001fea0003900000 */
[----:B------:R-:W0:Y:S02]  /*e050*/  @!P0 SYNCS.PHASECHK.TRANS64 P0, [R23+URZ+0x2a860], R2 ;  /* 0x02a86002170085a7 */ /* 0x000e24000800007f */
[----:B0-----:R-:W-:Y:S05]  /*e060*/  @!P0 BRA `(.L_x_2311) ;  /* 0xfffffffc00f08947 */ /* 0x001fea000383ffff */
.L_x_2303:
[----:B------:R-:W-:Y:S05]  /*e070*/  BSYNC B0 ;  /* 0x0000000000007941 */ /* 0x000fea0003800000 */
.L_x_2302:
[----:B------:R-:W-:Y:S05]  /*e080*/  EXIT ;  /* 0x000000000000794d */ /* 0x000fea0003800000 */
.L_x_2196:
[----:B0-----:R-:W-:-:S04]  /*e090*/  IMAD.U32 R3, RZ, RZ, UR39 ;  /* 0x00000027ff037e24 */ /* 0x001fc8000f8e00ff */
[----:B------:R0:W1:Y:S03]  /*e0a0*/  SYNCS.PHASECHK.TRANS64.TRYWAIT P1, [R3+URZ+0x2a800], R0 ;  /* 0x02a80000030075a7 */ /* 0x000066000802017f */
[----:B-1----:R-:W-:Y:S05]  /*e0b0*/  @!P1 NANOSLEEP.SYNCS 0x989680 ;  /* 0x009896800000995d */ /* 0x002fea0003900000 */
[----:B------:R-:W1:Y:S02]  /*e0c0*/  @!P1 SYNCS.PHASECHK.TRANS64 P1, [R3+URZ+0x2a800], R0 ;  /* 0x02a80000030095a7 */ /* 0x000e64000802007f */
[----:B-1----:R-:W-:Y:S05]  /*e0d0*/  @!P1 BRA `(.L_x_2196) ;  /* 0xfffffffc00ec9947 */ /* 0x002fea000383ffff */
[----:B------:R-:W-:Y:S05]  /*e0e0*/  BRA `(.L_x_2312) ;  /* 0xffffff34005c7947 */ /* 0x000fea000383ffff */
.L_x_2200:
[----:B-1----:R1:W2:Y:S02]  /*e0f0*/  SYNCS.PHASECHK.TRANS64.TRYWAIT P1, [R0+URZ+0x2a830], R3 ;  /* 0x02a83003000075a7 */ /* 0x0022a4000802017f */
[----:B--2---:R-:W-:Y:S05]  /*e100*/  @!P1 NANOSLEEP.SYNCS 0x989680 ;  /* 0x009896800000995d */ /* 0x004fea0003900000 */
[----:B------:R-:W2:Y:S02]  /*e110*/  @!P1 SYNCS.PHASECHK.TRANS64 P1, [R0+URZ+0x2a830], R3 ;  /* 0x02a83003000095a7 */ /* 0x000ea4000802007f */
[----:B--2---:R-:W-:Y:S05]  /*e120*/  @!P1 BRA `(.L_x_2200) ;  /* 0xfffffffc00f09947 */ /* 0x004fea000383ffff */
[----:B------:R-:W-:Y:S05]  /*e130*/  BRA `(.L_x_2199) ;  /* 0xffffff3400787947 */ /* 0x000fea000383ffff */
.L_x_2206:
[----:B-1----:R-:W-:-:S04]  /*e140*/  IMAD.U32 R3, RZ, RZ, UR6 ;  /* 0x00000006ff037e24 */ /* 0x002fc8000f8e00ff */
[----:B------:R1:W2:Y:S03]  /*e150*/  SYNCS.PHASECHK.TRANS64.TRYWAIT P1, [R3+URZ+0x2a830], R2 ;  /* 0x02a83002030075a7 */ /* 0x0002a6000802017f */
[----:B--2---:R-:W-:Y:S05]  /*e160*/  @!P1 NANOSLEEP.SYNCS 0x989680 ;  /* 0x009896800000995d */ /* 0x004fea0003900000 */
[----:B------:R-:W2:Y:S02]  /*e170*/  @!P1 SYNCS.PHASECHK.TRANS64 P1, [R3+URZ+0x2a830], R2 ;  /* 0x02a83002030095a7 */ /* 0x000ea4000802007f */
[----:B--2---:R-:W-:Y:S05]  /*e180*/  @!P1 BRA `(.L_x_2206) ;  /* 0xfffffffc00ec9947 */ /* 0x004fea000383ffff */
[----:B------:R-:W-:Y:S05]  /*e190*/  BRA `(.L_x_2205) ;  /* 0xffffff5400787947 */ /* 0x000fea000383ffff */
.L_x_2210:
[----:B-1----:R-:W-:-:S04]  /*e1a0*/  IMAD.U32 R3, RZ, RZ, UR5 ;  /* 0x00000005ff037e24 */ /* 0x002fc8000f8e00ff */
[----:B------:R1:W3:Y:S03]  /*e1b0*/  SYNCS.PHASECHK.TRANS64.TRYWAIT P1, [R3+URZ+0x2a850], R0 ;  /* 0x02a85000030075a7 */ /* 0x0002e6000802017f */
[----:B---3--:R-:W-:Y:S05]  /*e1c0*/  @!P1 NANOSLEEP.SYNCS 0x989680 ;  /* 0x009896800000995d */ /* 0x008fea0003900000 */
[----:B------:R-:W3:Y:S02]  /*e1d0*/  @!P1 SYNCS.PHASECHK.TRANS64 P1, [R3+URZ+0x2a850], R0 ;  /* 0x02a85000030095a7 */ /* 0x000ee4000802007f */
[----:B---3--:R-:W-:Y:S05]  /*e1e0*/  @!P1 BRA `(.L_x_2210) ;  /* 0xfffffffc00ec9947 */ /* 0x008fea000383ffff */
[----:B------:R-:W-:Y:S05]  /*e1f0*/  BRA `(.L_x_2209) ;  /* 0xffffff5c00907947 */ /* 0x000fea000383ffff */
.L_x_2218:
[----:B-1----:R-:W-:-:S04]  /*e200*/  MOV R3, UR5 ;  /* 0x0000000500037c02 */ /* 0x002fc80008000f00 */
[----:B------:R1:W2:Y:S03]  /*e210*/  SYNCS.PHASECHK.TRANS64.TRYWAIT P1, [R3+URZ+0x2a830], R2 ;  /* 0x02a83002030075a7 */ /* 0x0002a6000802017f */
[----:B--2---:R-:W-:Y:S05]  /*e220*/  @!P1 NANOSLEEP.SYNCS 0x989680 ;  /* 0x009896800000995d */ /* 0x004fea0003900000 */
[----:B------:R-:W2:Y:S02]  /*e230*/  @!P1 SYNCS.PHASECHK.TRANS64 P1, [R3+URZ+0x2a830], R2 ;  /* 0x02a83002030095a7 */ /* 0x000ea4000802007f */
[----:B--2---:R-:W-:Y:S05]  /*e240*/  @!P1 BRA `(.L_x_2218) ;  /* 0xfffffffc00ec9947 */ /* 0x004fea000383ffff */
[----:B------:R-:W-:Y:S05]  /*e250*/  BRA `(.L_x_2217) ;  /* 0xffffff78002c7947 */ /* 0x000fea000383ffff */
.L_x_2222:
[----:B-1----:R-:W-:-:S04]  /*e260*/  IMAD.U32 R3, RZ, RZ, UR5 ;  /* 0x00000005ff037e24 */ /* 0x002fc8000f8e00ff */
[----:B------:R1:W3:Y:S03]  /*e270*/  SYNCS.PHASECHK.TRANS64.TRYWAIT P1, [R3+URZ+0x2a850], R0 ;  /* 0x02a85000030075a7 */ /* 0x0002e6000802017f */
[----:B---3--:R-:W-:Y:S05]  /*e280*/  @!P1 NANOSLEEP.SYNCS 0x989680 ;  /* 0x009896800000995d */ /* 0x008fea0003900000 */
[----:B------:R-:W3:Y:S02]  /*e290*/  @!P1 SYNCS.PHASECHK.TRANS64 P1, [R3+URZ+0x2a850], R0 ;  /* 0x02a85000030095a7 */ /* 0x000ee4000802007f */
[----:B---3--:R-:W-:Y:S05]  /*e2a0*/  @!P1 BRA `(.L_x_2222) ;  /* 0xfffffffc00ec9947 */ /* 0x008fea000383ffff */
[----:B------:R-:W-:Y:S05]  /*e2b0*/  BRA `(.L_x_2221) ;  /* 0xffffff8000447947 */ /* 0x000fea000383ffff */
.L_x_2229:
[----:B-1----:R-:W-:-:S04]  /*e2c0*/  IMAD.U32 R7, RZ, RZ, UR5 ;  /* 0x00000005ff077e24 */ /* 0x002fc8000f8e00ff */
[----:B------:R1:W2:Y:S03]  /*e2d0*/  SYNCS.PHASECHK.TRANS64.TRYWAIT P1, [R7+URZ+0x2a850], R0 ;  /* 0x02a85000070075a7 */ /* 0x0002a6000802017f */
[----:B--2---:R-:W-:Y:S05]  /*e2e0*/  @!P1 NANOSLEEP.SYNCS 0x989680 ;  /* 0x009896800000995d */ /* 0x004fea0003900000 */
[----:B------:R-:W2:Y:S02]  /*e2f0*/  @!P1 SYNCS.PHASECHK.TRANS64 P1, [R7+URZ+0x2a850], R0 ;  /* 0x02a85000070095a7 */ /* 0x000ea4000802007f */
[----:B--2---:R-:W-:Y:S05]  /*e300*/  @!P1 BRA `(.L_x_2229) ;  /* 0xfffffffc00ec9947 */ /* 0x004fea000383ffff */
[----:B------:R-:W-:Y:S05]  /*e310*/  BRA `(.L_x_2228) ;  /* 0xffffff9400f07947 */ /* 0x000fea000383ffff */
.L_x_2260:
[----:B------:R-:W2:Y:S01]  /*e320*/  S2R R18, SR_TID.X ;  /* 0x0000000000127919 */ /* 0x000ea20000002100 */
[----:B------:R-:W-:Y:S01]  /*e330*/  IMAD.MOV.U32 R12, RZ, RZ, RZ ;  /* 0x000000ffff0c7224 */ /* 0x000fe200078e00ff */
[----:B------:R-:W-:Y:S01]  /*e340*/  MOV R15, 0xffffffff ;  /* 0xffffffff000f7802 */ /* 0x000fe20000000f00 */
[----:B------:R-:W-:Y:S01]  /*e350*/  IMAD.MOV.U32 R11, RZ, RZ, 0x1f ;  /* 0x0000001fff0b7424 */ /* 0x000fe200078e00ff */
[----:B--2---:R-:W-:-:S04]  /*e360*/  SHF.R.U32.HI R18, RZ, 0x5, R18 ;  /* 0x00000005ff127819 */ /* 0x004fc80000011612 */
[----:B------:R-:W-:-:S05]  /*e370*/  LOP3.LUT R18, R18, 0x3, RZ, 0xc0, !PT ;  /* 0x0000000312127812 */ /* 0x000fca00078ec0ff */
[----:B------:R-:W-:-:S07]  /*e380*/  IMAD.MOV.U32 R13, RZ, RZ, R18 ;  /* 0x000000ffff0d7224 */ /* 0x000fce00078e0012 */
[----:B01---5:R-:W-:Y:S05]  /*e390*/  WARPSYNC.COLLECTIVE R15, `(.L_x_2313) ;  /* 0x000000000f087348 */ /* 0x023fea0003c00000 */
[----:B------:R2:W3:Y:S02]  /*e3a0*/  SHFL.IDX P6, R14, R13, R12, R11 ;  /* 0x0000000c0d0e7389 */ /* 0x0004e400000c000b */
[----:B0123-5:R-:W-:Y:S01]  /*e3b0*/  ENDCOLLECTIVE ;  /* 0x000000000000791b */ /* 0x02ffe20003800000 */
.L_x_2313:
[----:B------:R-:W-:Y:S05]  /*e3c0*/  BRA `(.L_x_2314) ;  /* 0xffffffc800b47947 */ /* 0x000fea000383ffff */
.L_x_2263:
[----:B0-----:R0:W1:Y:S02]  /*e3d0*/  SYNCS.PHASECHK.TRANS64.TRYWAIT P0, [R0+URZ+0x2a840], R3 ;  /* 0x02a84003000075a7 */ /* 0x001064000800017f */
[----:B-1----:R-:W-:Y:S05]  /*e3e0*/  @!P0 NANOSLEEP.SYNCS 0x989680 ;  /* 0x009896800000895d */ /* 0x002fea0003900000 */
[----:B------:R-:W1:Y:S02]  /*e3f0*/  @!P0 SYNCS.PHASECHK.TRANS64 P0, [R0+URZ+0x2a840], R3 ;  /* 0x02a84003000085a7 */ /* 0x000e64000800007f */
[----:B-1----:R-:W-:Y:S05]  /*e400*/  @!P0 BRA `(.L_x_2263) ;  /* 0xfffffffc00f08947 */ /* 0x002fea000383ffff */
[----:B------:R-:W-:Y:S05]  /*e410*/  BRA `(.L_x_2315) ;  /* 0xffffffcc00b87947 */ /* 0x000fea000383ffff */
.L_x_2264:
        /* <DEDUP_REMOVED lines=8> */
.L_x_2317:
[----:B------:R-:W-:Y:S05]  /*e4a0*/  BSYNC B0 ;  /* 0x0000000000007941 */ /* 0x000fea0003800000 */
.L_x_2316:
[----:B------:R-:W-:Y:S01]  /*e4b0*/  MOV R13, R4 ;  /* 0x00000004000d7202 */ /* 0x000fe20000000f00 */
        /* <DEDUP_REMOVED lines=8> */
.L_x_2318:
[----:B------:R-:W-:Y:S02]  /*e540*/  IMAD.MOV.U32 R13, RZ, RZ, R6 ;  /* 0x000000ffff0d7224 */ /* 0x000fe400078e0006 */
[----:B------:R-:W-:Y:S01]  /*e550*/  IMAD.MOV.U32 R12, RZ, RZ, 0x1 ;  /* 0x00000001ff0c7424 */ /* 0x000fe200078e00ff */
[----:B------:R-:W-:-:S05]  /*e560*/  @P0 LEA R14, P1, R37, R14, 0x1 ;  /* 0x0000000e250e0211 */ /* 0x000fca00078208ff */
[----:B------:R-:W-:Y:S01]  /*e570*/  @P0 IMAD.X R3, RZ, RZ, R2, P1 ;  /* 0x000000ffff030224 */ /* 0x000fe200008e0602 */
[----:B------:R-:W-:-:S07]  /*e580*/  @P0 MOV R2, R14 ;  /* 0x0000000e00020202 */ /* 0x000fce0000000f00 */
[----:B------:R-:W-:Y:S05]  /*e590*/  WARPSYNC.COLLECTIVE R15, `(.L_x_2319) ;  /* 0x000000000f087348 */ /* 0x000fea0003c00000 */
[----:B------:R0:W1:Y:S02]  /*e5a0*/  SHFL.IDX P6, R14, R13, R12, R11 ;  /* 0x0000000c0d0e7389 */ /* 0x00006400000c000b */
[----:B01----:R-:W-:Y:S01]  /*e5b0*/  ENDCOLLECTIVE ;  /* 0x000000000000791b */ /* 0x003fe20003800000 */
.L_x_2319:
        /* <DEDUP_REMOVED lines=12> */
.L_x_2320:
[----:B------:R-:W-:Y:S01]  /*e680*/  @P0 LEA R25, R5, R17, 0x1 ;  /* 0x0000001105190211 */ /* 0x000fe200078e08ff */
[----:B------:R-:W-:Y:S02]  /*e690*/  IMAD.MOV.U32 R13, RZ, RZ, R6 ;  /* 0x000000ffff0d7224 */ /* 0x000fe400078e0006 */
[----:B------:R-:W-:Y:S01]  /*e6a0*/  IMAD.MOV.U32 R12, RZ, RZ, 0x2 ;  /* 0x00000002ff0c7424 */ /* 0x000fe200078e00ff */
[----:B------:R-:W-:-:S05]  /*e6b0*/  @P0 LEA R14, P1, R37, R14, 0x1 ;  /* 0x0000000e250e0211 */ /* 0x000fca00078208ff */
[----:B------:R-:W-:-:S08]  /*e6c0*/  @P0 IMAD.MOV.U32 R2, RZ, RZ, R14 ;  /* 0x000000ffff020224 */ /* 0x000fd000078e000e */
[----:B------:R-:W-:Y:S05]  /*e6d0*/  WARPSYNC.COLLECTIVE R15, `(.L_x_2321) ;  /* 0x000000000f087348 */ /* 0x000fea0003c00000 */
[----:B------:R0:W1:Y:S02]  /*e6e0*/  SHFL.IDX P6, R14, R13, R12, R11 ;  /* 0x0000000c0d0e7389 */ /* 0x00006400000c000b */
[----:B01----:R-:W-:Y:S01]  /*e6f0*/  ENDCOLLECTIVE ;  /* 0x000000000000791b */ /* 0x003fe20003800000 */
.L_x_2321:
[----:B------:R-:W-:-:S04]  /*e700*/  @P0 IMAD.X R21, RZ, RZ, R8, P1 ;  /* 0x000000ffff150224 */ /* 0x000fc800008e0608 */
[----:B------:R-:W-:-:S05]  /*e710*/  @P0 IMAD.MOV.U32 R3, RZ, RZ, R21 ;  /* 0x000000ffff030224 */ /* 0x000fca00078e0015 */
        /* <DEDUP_REMOVED lines=12> */
.L_x_2322:
[----:B------:R-:W-:Y:S02]  /*e7e0*/  @P0 IMAD R21, R5, 0x2, R17 ;  /* 0x0000000205150824 */ /* 0x000fe400078e0211 */
[----:B------:R-:W-:Y:S01]  /*e7f0*/  IMAD.MOV.U32 R13, RZ, RZ, R6 ;  /* 0x000000ffff0d7224 */ /* 0x000fe200078e0006 */
[----:B------:R-:W-:Y:S02]  /*e800*/  MOV R12, 0x3 ;  /* 0x00000003000c7802 */ /* 0x000fe40000000f00 */
[----:B------:R-:W-:-:S05]  /*e810*/  @P0 LEA R14, P1, R37, R14, 0x1 ;  /* 0x0000000e250e0211 */ /* 0x000fca00078208ff */
[----:B------:R-:W-:-:S08]  /*e820*/  @P0 IMAD.MOV.U32 R2, RZ, RZ, R14 ;  /* 0x000000ffff020224 */ /* 0x000fd000078e000e */
[----:B------:R-:W-:Y:S05]  /*e830*/  WARPSYNC.COLLECTIVE R15, `(.L_x_2323) ;  /* 0x000000000f087348 */ /* 0x000fea0003c00000 */
[----:B------:R0:W1:Y:S02]  /*e840*/  SHFL.IDX P6, R14, R13, R12, R11 ;  /* 0x0000000c0d0e7389 */ /* 0x00006400000c000b */
[----:B01----:R-:W-:Y:S01]  /*e850*/  ENDCOLLECTIVE ;  /* 0x000000000000791b */ /* 0x003fe20003800000 */
.L_x_2323:
        /* <DEDUP_REMOVED lines=14> */
.L_x_2324:
        /* <DEDUP_REMOVED lines=8> */
.L_x_2325:
[----:B------:R-:W-:-:S05]  /*e9c0*/  @P0 IMAD.X R9, RZ, RZ, R8, P1 ;  /* 0x000000ffff090224 */ /* 0x000fca00008e0608 */
[----:B------:R-:W-:-:S05]  /*e9d0*/  @P0 MOV R3, R9 ;  /* 0x0000000900030202 */ /* 0x000fca0000000f00 */
        /* <DEDUP_REMOVED lines=12> */
.L_x_2326:
        /* <DEDUP_REMOVED lines=8> */
.L_x_2327:
        /* <DEDUP_REMOVED lines=9> */
[----:B------:R-:W-:-:S07]  /*ebb0*/  IMAD.MOV.U32 R8, RZ, RZ, R14 ;  /* 0x000000ffff087224 */ /* 0x000fce00078e000e */
[----:B0-----:R-:W-:Y:S05]  /*ebc0*/  WARPSYNC.COLLECTIVE R15, `(.L_x_2328) ;  /* 0x000000000f087348 */ /* 0x001fea0003c00000 */
[----:B------:R1:W2:Y:S02]  /*ebd0*/  SHFL.IDX P6, R14, R13, R12, R11 ;  /* 0x0000000c0d0e7389 */ /* 0x0002a400000c000b */
[----:B012---:R-:W-:Y:S01]  /*ebe0*/  ENDCOLLECTIVE ;  /* 0x000000000000791b */ /* 0x007fe20003800000 */
.L_x_2328:
[----:B------:R-:W-:Y:S05]  /*ebf0*/  BRA `(.L_x_2329) ;  /* 0xffffffcc00107947 */ /* 0x000fea000383ffff */
.L_x_2269:
[----:B------:R-:W-:Y:S02]  /*ec00*/  IMAD.MOV.U32 R13, RZ, RZ, R5 ;  /* 0x000000ffff0d7224 */ /* 0x000fe400078e0005 */
[----:B------:R-:W-:Y:S02]  /*ec10*/  IMAD.MOV.U32 R12, RZ, RZ, RZ ;  /* 0x000000ffff0c7224 */ /* 0x000fe400078e00ff */
[----:B------:R-:W-:Y:S02]  /*ec20*/  IMAD.MOV.U32 R11, RZ, RZ, 0x181f ;  /* 0x0000181fff0b7424 */ /* 0x000fe400078e00ff */
[----:B------:R-:W-:Y:S02]  /*ec30*/  IMAD.MOV.U32 R15, RZ, RZ, -0x1 ;  /* 0xffffffffff0f7424 */ /* 0x000fe400078e00ff */
[----:B------:R-:W-:-:S07]  /*ec40*/  IMAD.U32 R3, RZ, RZ, UR44 ;  /* 0x0000002cff037e24 */ /* 0x000fce000f8e00ff */
[----:B------:R-:W-:Y:S05]  /*ec50*/  WARPSYNC.COLLECTIVE R15, `(.L_x_2330) ;  /* 0x000000000f087348 */ /* 0x000fea0003c00000 */
[----:B------:R0:W1:Y:S02]  /*ec60*/  SHFL.IDX P6, R14, R13, R12, R11 ;  /* 0x0000000c0d0e7389 */ /* 0x00006400000c000b */
[----:B01----:R-:W-:Y:S01]  /*ec70*/  ENDCOLLECTIVE ;  /* 0x000000000000791b */ /* 0x003fe20003800000 */
.L_x_2330:
[----:B------:R-:W-:-:S04]  /*ec80*/  IMAD R4, R3, 0x80, R36 ;  /* 0x0000008003047824 */ /* 0x000fc800078e0224 */
[C---:B------:R-:W-:Y:S01]  /*ec90*/  VIADD R6, R4.reuse, 0x10 ;  /* 0x0000001004067836 */ /* 0x040fe20000000000 */
[----:B------:R-:W-:Y:S02]  /*eca0*/  ISETP.GE.AND P0, PT, R4, UR39, PT ;  /* 0x0000002704007c0c */ /* 0x000fe4000bf06270 */
[----:B------:R-:W-:Y:S01]  /*ecb0*/  MOV R13, R0 ;  /* 0x00000000000d7202 */ /* 0x000fe20000000f00 */
[----:B------:R-:W-:-:S10]  /*ecc0*/  IMAD.MOV.U32 R2, RZ, RZ, R14 ;  /* 0x000000ffff027224 */ /* 0x000fd400078e000e */
[----:B------:R-:W-:Y:S05]  /*ecd0*/  WARPSYNC.COLLECTIVE R15, `(.L_x_2331) ;  /* 0x000000000f087348 */ /* 0x000fea0003c00000 */
[----:B------:R0:W1:Y:S02]  /*ece0*/  SHFL.IDX P6, R14, R13, R12, R11 ;  /* 0x0000000c0d0e7389 */ /* 0x00006400000c000b */
[----:B01----:R-:W-:Y:S01]  /*ecf0*/  ENDCOLLECTIVE ;  /* 0x000000000000791b */ /* 0x003fe20003800000 */
.L_x_2331:
[----:B------:R-:W-:Y:S01]  /*ed00*/  MOV R13, R5 ;  /* 0x00000005000d7202 */ /* 0x000fe20000000f00 */
[----:B------:R-:W-:Y:S01]  /*ed10*/  IMAD.MOV.U32 R12, RZ, RZ, 0x1 ;  /* 0x00000001ff0c7424 */ /* 0x000fe200078e00ff */
[----:B------:R-:W-:-:S05]  /*ed20*/  @!P0 LEA R14, P1, R37, R14, 0x1 ;  /* 0x0000000e250e8211 */ /* 0x000fca00078208ff */
[----:B------:R-:W-:Y:S02]  /*ed30*/  @!P0 IMAD.X R3, RZ, RZ, R2, P1 ;  /* 0x000000ffff038224 */ /* 0x000fe400008e0602 */
[----:B------:R-:W-:-:S07]  /*ed40*/  @!P0 IMAD.MOV.U32 R2, RZ, RZ, R14 ;  /* 0x000000ffff028224 */ /* 0x000fce00078e000e */
[----:B------:R-:W-:Y:S05]  /*ed50*/  WARPSYNC.COLLECTIVE R15, `(.L_x_2332) ;  /* 0x000000000f087348 */ /* 0x000fea0003c00000 */
[----:B------:R0:W1:Y:S02]  /*ed60*/  SHFL.IDX P6, R14, R13, R12, R11 ;  /* 0x0000000c0d0e7389 */ /* 0x00006400000c000b */
[----:B01----:R-:W-:Y:S01]  /*ed70*/  ENDCOLLECTIVE ;  /* 0x000000000000791b */ /* 0x003fe20003800000 */
.L_x_2332:
        /* <DEDUP_REMOVED lines=12> */
.L_x_2333:
[----:B------:R-:W-:Y:S02]  /*ee40*/  IMAD.MOV.U32 R13, RZ, RZ, R5 ;  /* 0x000000ffff0d7224 */ /* 0x000fe400078e0005 */
[----:B------:R-:W-:Y:S01]  /*ee50*/  IMAD.MOV.U32 R12, RZ, RZ, 0x2 ;  /* 0x00000002ff0c7424 */ /* 0x000fe200078e00ff */
[----:B------:R-:W-:-:S05]  /*ee60*/  @!P0 LEA R14, P1, R37, R14, 0x1 ;  /* 0x0000000e250e8211 */ /* 0x000fca00078208ff */
[----:B------:R-:W-:-:S08]  /*ee70*/  @!P0 IMAD.MOV.U32 R2, RZ, RZ, R14 ;  /* 0x000000ffff028224 */ /* 0x000fd000078e000e */
[----:B------:R-:W-:Y:S05]  /*ee80*/  WARPSYNC.COLLECTIVE R15, `(.L_x_2334) ;  /* 0x000000000f087348 */ /* 0x000fea0003c00000 */
[----:B------:R0:W1:Y:S02]  /*ee90*/  SHFL.IDX P6, R14, R13, R12, R11 ;  /* 0x0000000c0d0e7389 */ /* 0x00006400000c000b */
[----:B01----:R-:W-:Y:S01]  /*eea0*/  ENDCOLLECTIVE ;  /* 0x000000000000791b */ /* 0x003fe20003800000 */
.L_x_2334:
        /* <DEDUP_REMOVED lines=15> */
.L_x_2335:
[----:B------:R-:W-:Y:S02]  /*efa0*/  IMAD.MOV.U32 R13, RZ, RZ, R5 ;  /* 0x000000ffff0d7224 */ /* 0x000fe400078e0005 */
[----:B------:R-:W-:Y:S01]  /*efb0*/  IMAD.MOV.U32 R12, RZ, RZ, 0x3 ;  /* 0x00000003ff0c7424 */ /* 0x000fe200078e00ff */
[----:B------:R-:W-:-:S04]  /*efc0*/  @!P0 LEA R14, P1, R37, R14, 0x1 ;  /* 0x0000000e250e8211 */ /* 0x000fc800078208ff */
[----:B------:R-:W-:Y:S01]  /*efd0*/  @!P0 IADD3.X R7, RZ, R6, RZ, P1, !PT ;  /* 0x00000006ff078210 */ /* 0x000fe20000ffe4ff */
[----:B------:R-:W-:-:S08]  /*efe0*/  @!P0 IMAD.MOV.U32 R2, RZ, RZ, R14 ;  /* 0x000000ffff028224 */ /* 0x000fd000078e000e */
[----:B------:R-:W-:Y:S05]  /*eff0*/  WARPSYNC.COLLECTIVE R15, `(.L_x_2336) ;  /* 0x000000000f087348 */ /* 0x000fea0003c00000 */
[----:B------:R0:W1:Y:S02]  /*f000*/  SHFL.IDX P6, R14, R13, R12, R11 ;  /* 0x0000000c0d0e7389 */ /* 0x00006400000c000b */
[----:B01----:R-:W-:Y:S01]  /*f010*/  ENDCOLLECTIVE ;  /* 0x000000000000791b */ /* 0x003fe20003800000 */
.L_x_2336:
[----:B------:R-:W-:Y:S02]  /*f020*/  VIADD R6, R4, 0x30 ;  /* 0x0000003004067836 */ /* 0x000fe40000000000 */
[----:B------:R-:W-:-:S05]  /*f030*/  @!P0 IMAD.MOV.U32 R3, RZ, RZ, R7 ;  /* 0x000000ffff038224 */ /* 0x000fca00078e0007 */
[----:B------:R-:W-:Y:S01]  /*f040*/  @!PT LDS RZ, [RZ] ;  /* 0x00000000fffff984 */ /* 0x000fe20000000800 */
[----:B------:R-:W-:Y:S01]  /*f050*/  @!PT LDS RZ, [RZ] ;  /* 0x00000000fffff984 */ /* 0x000fe20000000800 */
[----:B------:R-:W-:Y:S01]  /*f060*/  @!PT LDS RZ, [RZ] ;  /* 0x00000000fffff984 */ /* 0x000fe20000000800 */
[----:B------:R0:W-:Y:S04]  /*f070*/  @!P0 LDGSTS.E.BYPASS.LTC128B.128 [R31+0xd400], desc[UR36][R2.64], !P3 ;  /* 0x0d400000021f8fae */ /* 0x0001e8000d901d64 */
[----:B------:R0:W-:Y:S01]  /*f080*/  @!P0 LDGSTS.E.BYPASS.LTC128B.128 [R31+0x11400], desc[UR36][R2.64+0x80], !P4 ;  /* 0x11400080021f8fae */ /* 0x0001e2000e101d64 */
[----:B------:R-:W-:-:S03]  /*f090*/  IMAD.MOV.U32 R13, RZ, RZ, R0 ;  /* 0x000000ffff0d7224 */ /* 0x000fc600078e0000 */
[----:B------:R0:W-:Y:S01]  /*f0a0*/  @!P0 LDGSTS.E.BYPASS.LTC128B.128 [R31+0x15400], desc[UR36][R2.64+0x100], !P5 ;  /* 0x15400100021f8fae */ /* 0x0001e2000e901d64 */
[----:B------:R-:W-:Y:S02]  /*f0b0*/  ISETP.GE.AND P0, PT, R6, UR39, PT ;  /* 0x0000002706007c0c */ /* 0x000fe4000bf06270 */
[----:B------:R-:W-:-:S11]  /*f0c0*/  MOV R6, R14 ;  /* 0x0000000e00067202 */ /* 0x000fd60000000f00 */
[----:B0-----:R-:W-:Y:S05]  /*f0d0*/  WARPSYNC.COLLECTIVE R15, `(.L_x_2337) ;  /* 0x000000000f087348 */ /* 0x001fea0003c00000 */
[----:B------:R1:W2:Y:S02]  /*f0e0*/  SHFL.IDX P6, R14, R13, R12, R11 ;  /* 0x0000000c0d0e7389 */ /* 0x0002a400000c000b */
[----:B012---:R-:W-:Y:S01]  /*f0f0*/  ENDCOLLECTIVE ;  /* 0x000000000000791b */ /* 0x007fe20003800000 */
.L_x_2337:
[----:B------:R-:W-:Y:S01]  /*f100*/  MOV R13, R5 ;  /* 0x00000005000d7202 */ /* 0x000fe20000000f00 */
[----:B------:R-:W-:Y:S01]  /*f110*/  IMAD.MOV.U32 R12, RZ, RZ, 0x4 ;  /* 0x00000004ff0c7424 */ /* 0x000fe200078e00ff */
[----:B------:R-:W-:-:S05]  /*f120*/  @!P0 LEA R14, P1, R37, R14, 0x1 ;  /* 0x0000000e250e8211 */ /* 0x000fca00078208ff */
[----:B------:R-:W-:-:S08]  /*f130*/  @!P0 IMAD.MOV.U32 R2, RZ, RZ, R14 ;  /* 0x000000ffff028224 */ /* 0x000fd000078e000e */
[----:B------:R-:W-:Y:S05]  /*f140*/  WARPSYNC.COLLECTIVE R15, `(.L_x_2338) ;  /* 0x000000000f087348 */ /* 0x000fea0003c00000 */
[----:B------:R0:W1:Y:S02]  /*f150*/  SHFL.IDX P6, R14, R13, R12, R11 ;  /* 0x0000000c0d0e7389 */ /* 0x00006400000c000b */
[----:B01----:R-:W-:Y:S01]  /*f160*/  ENDCOLLECTIVE ;  /* 0x000000000000791b */ /* 0x003fe20003800000 */
.L_x_2338:
        /* <DEDUP_REMOVED lines=15> */
.L_x_2339:
[----:B------:R-:W-:Y:S02]  /*f260*/  IMAD.MOV.U32 R13, RZ, RZ, R5 ;  /* 0x000000ffff0d7224 */ /* 0x000fe400078e0005 */
[----:B------:R-:W-:Y:S01]  /*f270*/  IMAD.MOV.U32 R12, RZ, RZ, 0x5 ;  /* 0x00000005ff0c7424 */ /* 0x000fe200078e00ff */
[----:B------:R-:W-:-:S05]  /*f280*/  @!P0 LEA R14, P1, R37, R14, 0x1 ;  /* 0x0000000e250e8211 */ /* 0x000fca00078208ff */
[----:B------:R-:W-:-:S08]  /*f290*/  @!P0 IMAD.MOV.U32 R2, RZ, RZ, R14 ;  /* 0x000000ffff028224 */ /* 0x000fd000078e000e */
[----:B------:R-:W-:Y:S05]  /*f2a0*/  WARPSYNC.COLLECTIVE R15, `(.L_x_2340) ;  /* 0x000000000f087348 */ /* 0x000fea0003c00000 */
[----:B------:R0:W1:Y:S02]  /*f2b0*/  SHFL.IDX P6, R14, R13, R12, R11 ;  /* 0x0000000c0d0e7389 */ /* 0x00006400000c000b */
[----:B01----:R-:W-:Y:S01]  /*f2c0*/  ENDCOLLECTIVE ;  /* 0x000000000000791b */ /* 0x003fe20003800000 */
.L_x_2340:
        /* <DEDUP_REMOVED lines=15> */
.L_x_2341:
        /* <DEDUP_REMOVED lines=8> */
.L_x_2342:
        /* <DEDUP_REMOVED lines=14> */
.L_x_2343:
[----:B------:R-:W-:Y:S01]  /*f520*/  IMAD.MOV.U32 R13, RZ, RZ, R5 ;  /* 0x000000ffff0d7224 */ /* 0x000fe200078e0005 */
[----:B------:R-:W-:Y:S02]  /*f530*/  MOV R12, 0x7 ;  /* 0x00000007000c7802 */ /* 0x000fe40000000f00 */
[----:B------:R-:W-:-:S05]  /*f540*/  @!P0 LEA R14, P1, R37, R14, 0x1 ;  /* 0x0000000e250e8211 */ /* 0x000fca00078208ff */
[----:B------:R-:W-:-:S08]  /*f550*/  @!P0 IMAD.MOV.U32 R2, RZ, RZ, R14 ;  /* 0x000000ffff028224 */ /* 0x000fd000078e000e */
[----:B------:R-:W-:Y:S05]  /*f560*/  WARPSYNC.COLLECTIVE R15, `(.L_x_2344) ;  /* 0x000000000f087348 */ /* 0x000fea0003c00000 */
[----:B------:R0:W1:Y:S02]  /*f570*/  SHFL.IDX P6, R14, R13, R12, R11 ;  /* 0x0000000c0d0e7389 */ /* 0x00006400000c000b */
[----:B01----:R-:W-:Y:S01]  /*f580*/  ENDCOLLECTIVE ;  /* 0x000000000000791b */ /* 0x003fe20003800000 */
.L_x_2344:
        /* <DEDUP_REMOVED lines=13> */
.L_x_2345:
[----:B------:R-:W-:Y:S05]  /*f660*/  BRA `(.L_x_2346) ;  /* 0xffffffcc00347947 */ /* 0x000fea000383ffff */
.L_x_2272:
[----:B0-----:R0:W1:Y:S02]  /*f670*/  SYNCS.PHASECHK.TRANS64.TRYWAIT P0, [R17+URZ+0x2a820], R0 ;  /* 0x02a82000110075a7 */ /* 0x001064000800017f */
[----:B-1----:R-:W-:Y:S05]  /*f680*/  @!P0 NANOSLEEP.SYNCS 0x989680 ;  /* 0x009896800000895d */ /* 0x002fea0003900000 */
[----:B------:R-:W1:Y:S02]  /*f690*/  @!P0 SYNCS.PHASECHK.TRANS64 P0, [R17+URZ+0x2a820], R0 ;  /* 0x02a82000110085a7 */ /* 0x000e64000800007f */
[----:B-1----:R-:W-:Y:S05]  /*f6a0*/  @!P0 BRA `(.L_x_2272) ;  /* 0xfffffffc00f08947 */ /* 0x002fea000383ffff */
[----:B------:R-:W-:Y:S05]  /*f6b0*/  BRA `(.L_x_2347) ;  /* 0xffffffcc00987947 */ /* 0x000fea000383ffff */
.L_x_2276:
[----:B0-----:R0:W1:Y:S02]  /*f6c0*/  SYNCS.PHASECHK.TRANS64.TRYWAIT P0, [R6+URZ+0x2a840], R3 ;  /* 0x02a84003060075a7 */ /* 0x001064000800017f */
[----:B-1----:R-:W-:Y:S05]  /*f6d0*/  @!P0 NANOSLEEP.SYNCS 0x989680 ;  /* 0x009896800000895d */ /* 0x002fea0003900000 */
[----:B------:R-:W1:Y:S02]  /*f6e0*/  @!P0 SYNCS.PHASECHK.TRANS64 P0, [R6+URZ+0x2a840], R3 ;  /* 0x02a84003060085a7 */ /* 0x000e64000800007f */
[----:B-1----:R-:W-:Y:S05]  /*f6f0*/  @!P0 BRA `(.L_x_2276) ;  /* 0xfffffffc00f08947 */ /* 0x002fea000383ffff */
[----:B------:R-:W-:Y:S05]  /*f700*/  BRA `(.L_x_2348) ;  /* 0xffffffd000587947 */ /* 0x000fea000383ffff */
.L_x_2277:
        /* <DEDUP_REMOVED lines=8> */
.L_x_2350:
[----:B------:R-:W-:Y:S05]  /*f790*/  BSYNC B1 ;  /* 0x0000000000017941 */ /* 0x000fea0003800000 */
.L_x_2349:
[----:B------:R-:W-:Y:S01]  /*f7a0*/  IMAD.MOV.U32 R13, RZ, RZ, R7 ;  /* 0x000000ffff0d7224 */ /* 0x000fe200078e0007 */
[----:B------:R-:W-:Y:S01]  /*f7b0*/  SHF.L.U32 R5, R37, 0x1, RZ ;  /* 0x0000000125057819 */ /* 0x000fe200000006ff */
        /* <DEDUP_REMOVED lines=8> */
.L_x_2351:
[----:B------:R-:W-:Y:S02]  /*f840*/  IMAD.MOV.U32 R13, RZ, RZ, R10 ;  /* 0x000000ffff0d7224 */ /* 0x000fe400078e000a */
[----:B------:R-:W-:Y:S01]  /*f850*/  IMAD.MOV.U32 R12, RZ, RZ, 0x1 ;  /* 0x00000001ff0c7424 */ /* 0x000fe200078e00ff */
[----:B------:R-:W-:-:S13]  /*f860*/  IADD3 R2, P0, R14, R5, RZ ;  /* 0x000000050e027210 */ /* 0x000fda0007f1e0ff */
[----:B------:R-:W-:Y:S05]  /*f870*/  WARPSYNC.COLLECTIVE R15, `(.L_x_2352) ;  /* 0x000000000f087348 */ /* 0x000fea0003c00000 */
[----:B------:R0:W1:Y:S02]  /*f880*/  SHFL.IDX P6, R14, R13, R12, R11 ;  /* 0x0000000c0d0e7389 */ /* 0x00006400000c000b */
[----:B01----:R-:W-:Y:S01]  /*f890*/  ENDCOLLECTIVE ;  /* 0x000000000000791b */ /* 0x003fe20003800000 */
.L_x_2352:
[----:B------:R-:W-:-:S05]  /*f8a0*/  IMAD.X R3, RZ, RZ, R3, P0 ;  /* 0x000000ffff037224 */ /* 0x000fca00000e0603 */
        /* <DEDUP_REMOVED lines=11> */
.L_x_2353:
[----:B------:R-:W-:Y:S02]  /*f960*/  IMAD.MOV.U32 R13, RZ, RZ, R10 ;  /* 0x000000ffff0d7224 */ /* 0x000fe400078e000a */
[----:B------:R-:W-:Y:S01]  /*f970*/  IMAD.MOV.U32 R12, RZ, RZ, 0x2 ;  /* 0x00000002ff0c7424 */ /* 0x000fe200078e00ff */
[----:B------:R-:W-:-:S13]  /*f980*/  IADD3 R2, P0, R14, R5, RZ ;  /* 0x000000050e027210 */ /* 0x000fda0007f1e0ff */
[----:B------:R-:W-:Y:S05]  /*f990*/  WARPSYNC.COLLECTIVE R15, `(.L_x_2354) ;  /* 0x000000000f087348 */ /* 0x000fea0003c00000 */
[----:B------:R0:W1:Y:S02]  /*f9a0*/  SHFL.IDX P6, R14, R13, R12, R11 ;  /* 0x0000000c0d0e7389 */ /* 0x00006400000c000b */
[----:B01----:R-:W-:Y:S01]  /*f9b0*/  ENDCOLLECTIVE ;  /* 0x000000000000791b */ /* 0x003fe20003800000 */
.L_x_2354:
        /* <DEDUP_REMOVED lines=12> */
.L_x_2355:
[----:B------:R-:W-:Y:S02]  /*fa80*/  IMAD.MOV.U32 R13, RZ, RZ, R10 ;  /* 0x000000ffff0d7224 */ /* 0x000fe400078e000a */
[----:B------:R-:W-:Y:S01]  /*fa90*/  IMAD.MOV.U32 R12, RZ, RZ, 0x3 ;  /* 0x00000003ff0c7424 */ /* 0x000fe200078e00ff */
[----:B------:R-:W-:-:S13]  /*faa0*/  IADD3 R2, P0, R14, R5, RZ ;  /* 0x000000050e027210 */ /* 0x000fda0007f1e0ff */
[----:B------:R-:W-:Y:S05]  /*fab0*/  WARPSYNC.COLLECTIVE R15, `(.L_x_2356) ;  /* 0x000000000f087348 */ /* 0x000fea0003c00000 */
[----:B------:R0:W1:Y:S02]  /*fac0*/  SHFL.IDX P6, R14, R13, R12, R11 ;  /* 0x0000000c0d0e7389 */ /* 0x00006400000c000b */
[----:B01----:R-:W-:Y:S01]  /*fad0*/  ENDCOLLECTIVE ;  /* 0x000000000000791b */ /* 0x003fe20003800000 */
.L_x_2356:
[----:B------:R-:W-:-:S05]  /*fae0*/  IADD3.X R3, RZ, R35, RZ, P0, !PT ;  /* 0x00000023ff037210 */ /* 0x000fca00007fe4ff */
        /* <DEDUP_REMOVED lines=11> */
.L_x_2357:
[----:B------:R-:W-:Y:S01]  /*fba0*/  MOV R13, R10 ;  /* 0x0000000a000d7202 */ /* 0x000fe20000000f00 */
[----:B------:R-:W-:Y:S01]  /*fbb0*/  IMAD.MOV.U32 R12, RZ, RZ, 0x4 ;  /* 0x00000004ff0c7424 */ /* 0x000fe200078e00ff */
[----:B------:R-:W-:-:S13]  /*fbc0*/  IADD3 R2, P0, R14, R5, RZ ;  /* 0x000000050e027210 */ /* 0x000fda0007f1e0ff */
[----:B------:R-:W-:Y:S05]  /*fbd0*/  WARPSYNC.COLLECTIVE R15, `(.L_x_2358) ;  /* 0x000000000f087348 */ /* 0x000fea0003c00000 */
[----:B------:R0:W1:Y:S02]  /*fbe0*/  SHFL.IDX P6, R14, R13, R12, R11 ;  /* 0x0000000c0d0e7389 */ /* 0x00006400000c000b */
[----:B01----:R-:W-:Y:S01]  /*fbf0*/  ENDCOLLECTIVE ;  /* 0x000000000000791b */ /* 0x003fe20003800000 */
.L_x_2358:
        /* <DEDUP_REMOVED lines=12> */
.L_x_2359:
[----:B------:R-:W-:Y:S01]  /*fcc0*/  IMAD.MOV.U32 R13, RZ, RZ, R10 ;  /* 0x000000ffff0d7224 */ /* 0x000fe200078e000a */
[----:B------:R-:W-:Y:S02]  /*fcd0*/  MOV R12, 0x5 ;  /* 0x00000005000c7802 */ /* 0x000fe40000000f00 */
[----:B------:R-:W-:-:S13]  /*fce0*/  IADD3 R2, P0, R14, R5, RZ ;  /* 0x000000050e027210 */ /* 0x000fda0007f1e0ff */
[----:B------:R-:W-:Y:S05]  /*fcf0*/  WARPSYNC.COLLECTIVE R15, `(.L_x_2360) ;  /* 0x000000000f087348 */ /* 0x000fea0003c00000 */
[----:B------:R0:W1:Y:S02]  /*fd00*/  SHFL.IDX P6, R14, R13, R12, R11 ;  /* 0x0000000c0d0e7389 */ /* 0x00006400000c000b */
[----:B01----:R-:W-:Y:S01]  /*fd10*/  ENDCOLLECTIVE ;  /* 0x000000000000791b */ /* 0x003fe20003800000 */
.L_x_2360:
        /* <DEDUP_REMOVED lines=12> */
.L_x_2361:
[----:B------:R-:W-:Y:S05]  /*fde0*/  BRA `(.L_x_2362) ;  /* 0xffffffcc00a87947 */ /* 0x000fea000383ffff */
.L_x_2282:
[----:B0-----:R0:W1:Y:S02]  /*fdf0*/  SYNCS.PHASECHK.TRANS64.TRYWAIT P0, [R6+URZ+0x2a860], R3 ;  /* 0x02a86003060075a7 */ /* 0x001064000800017f */
[----:B-1----:R-:W-:Y:S05]  /*fe00*/  @!P0 NANOSLEEP.SYNCS 0x989680 ;  /* 0x009896800000895d */ /* 0x002fea0003900000 */
[----:B------:R-:W1:Y:S02]  /*fe10*/  @!P0 SYNCS.PHASECHK.TRANS64 P0, [R6+URZ+0x2a860], R3 ;  /* 0x02a86003060085a7 */ /* 0x000e64000800007f */
[----:B-1----:R-:W-:Y:S05]  /*fe20*/  @!P0 BRA `(.L_x_2282) ;  /* 0xfffffffc00f08947 */ /* 0x002fea000383ffff */
[----:B------:R-:W-:Y:S05]  /*fe30*/  BRA `(.L_x_2363) ;  /* 0xffffffd000047947 */ /* 0x000fea000383ffff */
.L_x_2283:
        /* <DEDUP_REMOVED lines=8> */
.L_x_2365:
[----:B------:R-:W-:Y:S05]  /*fec0*/  BSYNC B1 ;  /* 0x0000000000017941 */ /* 0x000fea0003800000 */
.L_x_2364:
        /* <DEDUP_REMOVED lines=9> */
.L_x_2366:
[----:B------:R-:W-:Y:S02]  /*ff60*/  IMAD.MOV.U32 R13, RZ, RZ, R19 ;  /* 0x000000ffff0d7224 */ /* 0x000fe400078e0013 */
[----:B------:R-:W-:Y:S01]  /*ff70*/  IMAD.MOV.U32 R12, RZ, RZ, 0x1 ;  /* 0x00000001ff0c7424 */ /* 0x000fe200078e00ff */
[----:B------:R-:W-:-:S13]  /*ff80*/  IADD3 R2, P0, R14, R5, RZ ;  /* 0x000000050e027210 */ /* 0x000fda0007f1e0ff */
[----:B------:R-:W-:Y:S05]  /*ff90*/  WARPSYNC.COLLECTIVE R15, `(.L_x_2367) ;  /* 0x000000000f087348 */ /* 0x000fea0003c00000 */
[----:B------:R0:W1:Y:S02]  /*ffa0*/  SHFL.IDX P6, R14, R13, R12, R11 ;  /* 0x0000000c0d0e7389 */ /* 0x00006400000c000b */
[----:B01----:R-:W-:Y:S01]  /*ffb0*/  ENDCOLLECTIVE ;  /* 0x000000000000791b */ /* 0x003fe20003800000 */
.L_x_2367:
[----:B------:R-:W-:Y:S02]  /*ffc0*/  IADD3.X R3, RZ, R3, RZ, P0, !PT ;  /* 0x00000003ff037210 */ /* 0x000fe400007fe4ff */
        /* <DEDUP_REMOVED lines=12> */
.L_x_2368:
[----:B------:R-:W-:Y:S02]  /*10090*/  IMAD.MOV.U32 R13, RZ, RZ, R19 ;  /* 0x000000ffff0d7224 */ /* 0x000fe400078e0013 */
[----:B------:R-:W-:Y:S01]  /*100a0*/  IMAD.MOV.U32 R12, RZ, RZ, 0x2 ;  /* 0x00000002ff0c7424 */ /* 0x000fe200078e00ff */
[----:B------:R-:W-:-:S13]  /*100b0*/  IADD3 R2, P0, R14, R5, RZ ;  /* 0x000000050e027210 */ /* 0x000fda0007f1e0ff */
[----:B------:R-:W-:Y:S05]  /*100c0*/  WARPSYNC.COLLECTIVE R15, `(.L_x_2369) ;  /* 0x000000000f087348 */ /* 0x000fea0003c00000 */
[----:B------:R0:W1:Y:S02]  /*100d0*/  SHFL.IDX P6, R14, R13, R12, R11 ;  /* 0x0000000c0d0e7389 */ /* 0x00006400000c000b */
[----:B01----:R-:W-:Y:S01]  /*100e0*/  ENDCOLLECTIVE ;  /* 0x000000000000791b */ /* 0x003fe20003800000 */
.L_x_2369:
        /* <DEDUP_REMOVED lines=13> */
.L_x_2370:
[----:B------:R-:W-:Y:S01]  /*101c0*/  MOV R13, R19 ;  /* 0x00000013000d7202 */ /* 0x000fe20000000f00 */
[----:B------:R-:W-:Y:S01]  /*101d0*/  IMAD.MOV.U32 R12, RZ, RZ, 0x3 ;  /* 0x00000003ff0c7424 */ /* 0x000fe200078e00ff */
[----:B------:R-:W-:-:S13]  /*101e0*/  IADD3 R2, P0, R14, R5, RZ ;  /* 0x000000050e027210 */ /* 0x000fda0007f1e0ff */
[----:B------:R-:W-:Y:S05]  /*101f0*/  WARPSYNC.COLLECTIVE R15, `(.L_x_2371) ;  /* 0x000000000f087348 */ /* 0x000fea0003c00000 */
[----:B------:R0:W1:Y:S02]  /*10200*/  SHFL.IDX P6, R14, R13, R12, R11 ;  /* 0x0000000c0d0e7389 */ /* 0x00006400000c000b */
[----:B01----:R-:W-:Y:S01]  /*10210*/  ENDCOLLECTIVE ;  /* 0x000000000000791b */ /* 0x003fe20003800000 */
.L_x_2371:
        /* <DEDUP_REMOVED lines=13> */
.L_x_2372:
[----:B------:R-:W-:Y:S01]  /*102f0*/  IMAD.MOV.U32 R13, RZ, RZ, R19 ;  /* 0x000000ffff0d7224 */ /* 0x000fe200078e0013 */
[----:B------:R-:W-:Y:S02]  /*10300*/  MOV R12, 0x4 ;  /* 0x00000004000c7802 */ /* 0x000fe40000000f00 */
[----:B------:R-:W-:-:S13]  /*10310*/  IADD3 R2, P0, R14, R5, RZ ;  /* 0x000000050e027210 */ /* 0x000fda0007f1e0ff */
[----:B------:R-:W-:Y:S05]  /*10320*/  WARPSYNC.COLLECTIVE R15, `(.L_x_2373) ;  /* 0x000000000f087348 */ /* 0x000fea0003c00000 */
[----:B------:R0:W1:Y:S02]  /*10330*/  SHFL.IDX P6, R14, R13, R12, R11 ;  /* 0x0000000c0d0e7389 */ /* 0x00006400000c000b */
[----:B01----:R-:W-:Y:S01]  /*10340*/  ENDCOLLECTIVE ;  /* 0x000000000000791b */ /* 0x003fe20003800000 */
.L_x_2373:
        /* <DEDUP_REMOVED lines=13> */
.L_x_2374:
[----:B------:R-:W-:Y:S02]  /*10420*/  IMAD.MOV.U32 R13, RZ, RZ, R19 ;  /* 0x000000ffff0d7224 */ /* 0x000fe400078e0013 */
[----:B------:R-:W-:Y:S01]  /*10430*/  IMAD.MOV.U32 R12, RZ, RZ, 0x5 ;  /* 0x00000005ff0c7424 */ /* 0x000fe200078e00ff */
[----:B------:R-:W-:-:S13]  /*10440*/  IADD3 R2, P0, R14, R5, RZ ;  /* 0x000000050e027210 */ /* 0x000fda0007f1e0ff */
[----:B------:R-:W-:Y:S05]  /*10450*/  WARPSYNC.COLLECTIVE R15, `(.L_x_2375) ;  /* 0x000000000f087348 */ /* 0x000fea0003c00000 */
[----:B------:R0:W1:Y:S02]  /*10460*/  SHFL.IDX P6, R14, R13, R12, R11 ;  /* 0x0000000c0d0e7389 */ /* 0x00006400000c000b */
[----:B01----:R-:W-:Y:S01]  /*10470*/  ENDCOLLECTIVE ;  /* 0x000000000000791b */ /* 0x003fe20003800000 */
.L_x_2375:
        /* <DEDUP_REMOVED lines=12> */
.L_x_2376:
[----:B------:R-:W-:Y:S01]  /*10540*/  @!PT LDS RZ, [RZ] ;  /* 0x00000000fffff984 */ /* 0x000fe20000000800 */
[----:B------:R-:W-:Y:S01]  /*10550*/  @!PT LDS RZ, [RZ] ;  /* 0x00000000fffff984 */ /* 0x000fe20000000800 */
[----:B------:R-:W-:Y:S01]  /*10560*/  @!PT LDS RZ, [RZ] ;  /* 0x00000000fffff984 */ /* 0x000fe20000000800 */
[----:B------:R0:W-:Y:S01]  /*10570*/  LDGSTS.E.BYPASS.LTC128B.128 [R7+0x5400], desc[UR36][R2.64+0x80], !P0 ;  /* 0x0540008002077fae */ /* 0x0001e2000c101d64 */
[----:B------:R-:W-:Y:S05]  /*10580*/  BRA `(.L_x_2377) ;  /* 0xffffffcc00007947 */ /* 0x000fea000383ffff */
.L_x_2291:
[----:B0-----:R0:W1:Y:S02]  /*10590*/  SYNCS.PHASECHK.TRANS64.TRYWAIT P0, [R4+URZ+0x2a860], R3 ;  /* 0x02a86003040075a7 */ /* 0x001064000800017f */
[----:B-1----:R-:W-:Y:S05]  /*105a0*/  @!P0 NANOSLEEP.SYNCS 0x989680 ;  /* 0x009896800000895d */ /* 0x002fea0003900000 */
[----:B------:R-:W1:Y:S02]  /*105b0*/  @!P0 SYNCS.PHASECHK.TRANS64 P0, [R4+URZ+0x2a860], R3 ;  /* 0x02a86003040085a7 */ /* 0x000e64000800007f */
[----:B-1----:R-:W-:Y:S05]  /*105c0*/  @!P0 BRA `(.L_x_2291) ;  /* 0xfffffffc00f08947 */ /* 0x002fea000383ffff */
[----:B------:R-:W-:Y:S05]  /*105d0*/  BRA `(.L_x_2378) ;  /* 0xffffffd0001c7947 */ /* 0x000fea000383ffff */
.L_x_2292:
        /* <DEDUP_REMOVED lines=8> */
.L_x_2380:
[----:B------:R-:W-:Y:S05]  /*10660*/  BSYNC B0 ;  /* 0x0000000000007941 */ /* 0x000fea0003800000 */
.L_x_2379:
[----:B------:R-:W-:Y:S01]  /*10670*/  IMAD.MOV.U32 R13, RZ, RZ, R18 ;  /* 0x000000ffff0d7224 */ /* 0x000fe200078e0012 */
[----:B------:R-:W-:Y:S01]  /*10680*/  MOV R0, R14 ;  /* 0x0000000e00007202 */ /* 0x000fe20000000f00 */
[----:B------:R-:W-:Y:S02]  /*10690*/  IMAD.MOV.U32 R12, RZ, RZ, RZ ;  /* 0x000000ffff0c7224 */ /* 0x000fe400078e00ff */
[----:B------:R-:W-:Y:S02]  /*106a0*/  IMAD.MOV.U32 R11, RZ, RZ, 0x181f ;  /* 0x0000181fff0b7424 */ /* 0x000fe400078e00ff */
[----:B------:R-:W-:Y:S02]  /*106b0*/  IMAD.MOV.U32 R15, RZ, RZ, -0x1 ;  /* 0xffffffffff0f7424 */ /* 0x000fe400078e00ff */
[----:B------:R-:W-:-:S07]  /*106c0*/  IMAD.SHL.U32 R6, R37, 0x2, RZ ;  /* 0x0000000225067824 */ /* 0x000fce00078e00ff */
[----:B------:R-:W-:Y:S05]  /*106d0*/  WARPSYNC.COLLECTIVE R15, `(.L_x_2381) ;  /* 0x000000000f087348 */ /* 0x000fea0003c00000 */
[----:B------:R0:W1:Y:S02]  /*106e0*/  SHFL.IDX P6, R14, R13, R12, R11 ;  /* 0x0000000c0d0e7389 */ /* 0x00006400000c000b */
[----:B01----:R-:W-:Y:S01]  /*106f0*/  ENDCOLLECTIVE ;  /* 0x000000000000791b */ /* 0x003fe20003800000 */
.L_x_2381:
[----:B------:R-:W-:Y:S02]  /*10700*/  IMAD.MOV.U32 R13, RZ, RZ, R19 ;  /* 0x000000ffff0d7224 */ /* 0x000fe400078e0013 */
[----:B------:R-:W-:Y:S01]  /*10710*/  IMAD.MOV.U32 R12, RZ, RZ, 0x1 ;  /* 0x00000001ff0c7424 */ /* 0x000fe200078e00ff */
[----:B------:R-:W-:-:S13]  /*10720*/  IADD3 R2, P0, R14, R6, RZ ;  /* 0x000000060e027210 */ /* 0x000fda0007f1e0ff */
[----:B------:R-:W-:Y:S05]  /*10730*/  WARPSYNC.COLLECTIVE R15, `(.L_x_2382) ;  /* 0x000000000f087348 */ /* 0x000fea0003c00000 */
[----:B------:R0:W1:Y:S02]  /*10740*/  SHFL.IDX P6, R14, R13, R12, R11 ;  /* 0x0000000c0d0e7389 */ /* 0x00006400000c000b */
[----:B01----:R-:W-:Y:S01]  /*10750*/  ENDCOLLECTIVE ;  /* 0x000000000000791b */ /* 0x003fe20003800000 */
.L_x_2382:
[----:B------:R-:W-:Y:S01]  /*10760*/  IADD3.X R3, RZ, R0, RZ, P0, !PT ;  /* 0x00000000ff037210 */ /* 0x000fe200007fe4ff */
[----:B------:R-:W-:Y:S01]  /*10770*/  IMAD R0, R8, 0x2, R17 ;  /* 0x0000000208007824 */ /* 0x000fe200078e0211 */
        /* <DEDUP_REMOVED lines=11> */
.L_x_2383:
        /* <DEDUP_REMOVED lines=10> */
.L_x_2384:
[----:B------:R-:W-:Y:S02]  /*108d0*/  IADD3.X R3, RZ, R7, RZ, P0, !PT ;  /* 0x00000007ff037210 */ /* 0x000fe400007fe4ff */
        /* <DEDUP_REMOVED lines=11> */
.L_x_2385:
        /* <DEDUP_REMOVED lines=10> */
.L_x_2386:
        /* <DEDUP_REMOVED lines=12> */
.L_x_2387:
        /* <DEDUP_REMOVED lines=10> */
.L_x_2388:
        /* <DEDUP_REMOVED lines=12> */
.L_x_2389:
        /* <DEDUP_REMOVED lines=10> */
.L_x_2390:
        /* <DEDUP_REMOVED lines=12> */
.L_x_2391:
[----:B------:R-:W-:Y:S01]  /*10db0*/  @!PT LDS RZ, [RZ] ;  /* 0x00000000fffff984 */ /* 0x000fe20000000800 */
[----:B------:R-:W-:Y:S01]  /*10dc0*/  @!PT LDS RZ, [RZ] ;  /* 0x00000000fffff984 */ /* 0x000fe20000000800 */
[----:B------:R-:W-:Y:S01]  /*10dd0*/  @!PT LDS RZ, [RZ] ;  /* 0x00000000fffff984 */ /* 0x000fe20000000800 */
[----:B------:R1:W-:Y:S01]  /*10de0*/  LDGSTS.E.BYPASS.LTC128B.128 [R0+0x5400], desc[UR36][R2.64+0x80], !P0 ;  /* 0x0540008002007fae */ /* 0x0003e2000c101d64 */
[----:B------:R-:W-:Y:S05]  /*10df0*/  BRA `(.L_x_2392) ;  /* 0xffffffc800e07947 */ /* 0x000fea000383ffff */
.L_x_2297:
        /* <DEDUP_REMOVED lines=8> */
.L_x_2394:
[----:B------:R-:W-:Y:S05]  /*10e80*/  BSYNC B0 ;  /* 0x0000000000007941 */ /* 0x000fea0003800000 */
.L_x_2393:
[----:B------:R-:W-:Y:S05]  /*10e90*/  BRA `(.L_x_2395) ;  /* 0xffffffcc00607947 */ /* 0x000fea000383ffff */
.L_x_2300:
[----:B-1----:R1:W2:Y:S02]  /*10ea0*/  SYNCS.PHASECHK.TRANS64.TRYWAIT P0, [R4+URZ+0x2a820], R0 ;  /* 0x02a82000040075a7 */ /* 0x0022a4000800017f */
[----:B--2---:R-:W-:Y:S05]  /*10eb0*/  @!P0 NANOSLEEP.SYNCS 0x989680 ;  /* 0x009896800000895d */ /* 0x004fea0003900000 */
[----:B------:R-:W2:Y:S02]  /*10ec0*/  @!P0 SYNCS.PHASECHK.TRANS64 P0, [R4+URZ+0x2a820], R0 ;  /* 0x02a82000040085a7 */ /* 0x000ea4000800007f */
[----:B--2---:R-:W-:Y:S05]  /*10ed0*/  @!P0 BRA `(.L_x_2300) ;  /* 0xfffffffc00f08947 */ /* 0x004fea000383ffff */
[----:B------:R-:W-:Y:S05]  /*10ee0*/  BRA `(.L_x_2396) ;  /* 0xffffffcc00a87947 */ /* 0x000fea000383ffff */
.L_x_2301:
[----:B------:R-:W2:Y:S01]  /*10ef0*/  S2R R2, SR_TID.X ;  /* 0x0000000000027919 */ /* 0x000ea20000002100 */
[----:B------:R-:W-:Y:S01]  /*10f00*/  BSSY B0, `(.L_x_2397) ;  /* 0x000000a000007945 */ /* 0x000fe20003800000 */
[----:B------:R-:W-:Y:S02]  /*10f10*/  IMAD.MOV.U32 R12, RZ, RZ, RZ ;  /* 0x000000ffff0c7224 */ /* 0x000fe400078e00ff */
[----:B------:R-:W-:Y:S02]  /*10f20*/  IMAD.MOV.U32 R11, RZ, RZ, 0x1f ;  /* 0x0000001fff0b7424 */ /* 0x000fe400078e00ff */
[----:B------:R-:W-:Y:S01]  /*10f30*/  IMAD.MOV.U32 R15, RZ, RZ, -0x1 ;  /* 0xffffffffff0f7424 */ /* 0x000fe200078e00ff */
[----:B--2---:R-:W-:-:S04]  /*10f40*/  SHF.R.U32.HI R2, RZ, 0x5, R2 ;  /* 0x00000005ff027819 */ /* 0x004fc80000011602 */
[----:B------:R-:W-:-:S04]  /*10f50*/  LOP3.LUT R2, R2, 0x3, RZ, 0xc0, !PT ;  /* 0x0000000302027812 */ /* 0x000fc800078ec0ff */
[----:B------:R-:W-:-:S07]  /*10f60*/  MOV R13, R2 ;  /* 0x00000002000d7202 */ /* 0x000fce0000000f00 */
[----:B01---5:R-:W-:Y:S05]  /*10f70*/  WARPSYNC.COLLECTIVE R15, `(.L_x_2398) ;  /* 0x000000000f087348 */ /* 0x023fea0003c00000 */
[----:B------:R2:W3:Y:S02]  /*10f80*/  SHFL.IDX P6, R14, R13, R12, R11 ;  /* 0x0000000c0d0e7389 */ /* 0x0004e400000c000b */
[----:B0123-5:R-:W-:Y:S01]  /*10f90*/  ENDCOLLECTIVE ;  /* 0x000000000000791b */ /* 0x02ffe20003800000 */
.L_x_2398:
[----:B------:R-:W-:Y:S05]  /*10fa0*/  BSYNC B0 ;  /* 0x0000000000007941 */ /* 0x000fea0003800000 */
.L_x_2397:
[----:B------:R-:W-:Y:S05]  /*10fb0*/  BRA `(.L_x_2399) ;  /* 0xffffffcc00907947 */ /* 0x000fea000383ffff */
.L_x_2304:
[----:B------:R-:W-:Y:S01]  /*10fc0*/  BSSY B1, `(.L_x_2400) ;  /* 0x0000006000017945 */ /* 0x000fe20003800000 */
[----:B------:R-:W-:-:S07]  /*10fd0*/  IMAD.MOV.U32 R15, RZ, RZ, -0x1 ;  /* 0xffffffffff0f7424 */ /* 0x000fce00078e00ff */
[----:B01---5:R-:W-:Y:S05]  /*10fe0*/  WARPSYNC.COLLECTIVE R15, `(.L_x_2401) ;  /* 0x000000000f0c7348 */ /* 0x023fea0003c00000 */
[----:B------:R-:W-:Y:S02]  /*10ff0*/  ELECT P6, UR62, PT ;  /* 0x00000000003e782f */ /* 0x000fe400038c0000 */
[----:B------:R-:W-:Y:S01]  /*11000*/  MOV R14, UR62 ;  /* 0x0000003e000e7c02 */ /* 0x000fe20008000f00 */
[----:B01---5:R-:W-:Y:S10]  /*11010*/  ENDCOLLECTIVE ;  /* 0x000000000000791b */ /* 0x023ff40003800000 */
.L_x_2401:
[----:B------:R-:W-:Y:S05]  /*11020*/  BSYNC B1 ;  /* 0x0000000000017941 */ /* 0x000fea0003800000 */
.L_x_2400:
[----:B------:R-:W-:Y:S05]  /*11030*/  BRA `(.L_x_2402) ;  /* 0xffffffcc00887947 */ /* 0x000fea000383ffff */
.L_x_2306:
[----:B-1----:R1:W2:Y:S02]  /*11040*/  SYNCS.PHASECHK.TRANS64.TRYWAIT P1, [R5+URZ+0x2a840], R0 ;  /* 0x02a84000050075a7 */ /* 0x0022a4000802017f */
[----:B--2---:R-:W-:Y:S05]  /*11050*/  @!P1 NANOSLEEP.SYNCS 0x989680 ;  /* 0x009896800000995d */ /* 0x004fea0003900000 */
[----:B------:R-:W2:Y:S02]  /*11060*/  @!P1 SYNCS.PHASECHK.TRANS64 P1, [R5+URZ+0x2a840], R0 ;  /* 0x02a84000050095a7 */ /* 0x000ea4000802007f */
[----:B--2---:R-:W-:Y:S05]  /*11070*/  @!P1 BRA `(.L_x_2306) ;  /* 0xfffffffc00f09947 */ /* 0x004fea000383ffff */
[----:B------:R-:W-:Y:S05]  /*11080*/  BRA `(.L_x_2403) ;  /* 0xffffffcc00b07947 */ /* 0x000fea000383ffff */
.L_x_2308:
[----:B--2---:R2:W3:Y:S02]  /*11090*/  SYNCS.PHASECHK.TRANS64.TRYWAIT P1, [R23+URZ+0x2a840], R2 ;  /* 0x02a84002170075a7 */ /* 0x0044e4000802017f */
[----:B---3--:R-:W-:Y:S05]  /*110a0*/  @!P1 NANOSLEEP.SYNCS 0x989680 ;  /* 0x009896800000995d */ /* 0x008fea0003900000 */
[----:B------:R-:W3:Y:S02]  /*110b0*/  @!P1 SYNCS.PHASECHK.TRANS64 P1, [R23+URZ+0x2a840], R2 ;  /* 0x02a84002170095a7 */ /* 0x000ee4000802007f */
[----:B---3--:R-:W-:Y:S05]  /*110c0*/  @!P1 BRA `(.L_x_2308) ;  /* 0xfffffffc00f09947 */ /* 0x008fea000383ffff */
[----:B------:R-:W-:Y:S05]  /*110d0*/  BRA `(.L_x_2404) ;  /* 0xffffffcc00bc7947 */ /* 0x000fea000383ffff */
.L_x_2310:
[----:B---3--:R3:W4:Y:S02]  /*110e0*/  SYNCS.PHASECHK.TRANS64.TRYWAIT P1, [R5+URZ+0x2a860], R0 ;  /* 0x02a86000050075a7 */ /* 0x008724000802017f */
[----:B----4-:R-:W-:Y:S05]  /*110f0*/  @!P1 NANOSLEEP.SYNCS 0x989680 ;  /* 0x009896800000995d */ /* 0x010fea0003900000 */
[----:B------:R-:W4:Y:S02]  /*11100*/  @!P1 SYNCS.PHASECHK.TRANS64 P1, [R5+URZ+0x2a860], R0 ;  /* 0x02a86000050095a7 */ /* 0x000f24000802007f */
[----:B----4-:R-:W-:Y:S05]  /*11110*/  @!P1 BRA `(.L_x_2310) ;  /* 0xfffffffc00f09947 */ /* 0x010fea000383ffff */
[----:B------:R-:W-:Y:S05]  /*11120*/  BRA `(.L_x_2405) ;  /* 0xffffffcc00b87947 */ /* 0x000fea000383ffff */
.L_x_2406:
        /* <DEDUP_REMOVED lines=13> */
.L_x_15527:


//--------------------- .text._ZN7cutlass13device_kernelIN5flash11enable_sm90INS1_16FlashAttnFwdSm90INS1_25CollectiveMainloopFwdSm90ILi2EN4cute5tupleIJNS5_1CILi1EEES8_S8_EEENS6_IJNS7_ILi128EEENS7_ILi96EEENS7_ILi192EEEEEELi128ENS_10bfloat16_tEfNS_4arch4Sm90ELb1ELb0ELb0ELb1ELb1ELb0ELb0ELb1ELb1ELb1ELb0ELb0EEENS1_21CollectiveEpilogueFwdINS6_IJSA_SA_SB_EEES9_SE_SG_Li256ELb1ELb1ELb0ELb0EEENS1_36VarlenDynamicPersistentTileSchedulerILi128ELi96ELi256ELi128ELb0ELb1ELb1ELb1ELb1ELb1EEEEEEEEEvNT_6ParamsE --------------------------
	.section	.text._ZN7cutlass13device_kernelIN5flash11enable_sm90INS1_16FlashAttnFwdSm90INS1_25CollectiveMainloopFwdSm90ILi2EN4cute5tupleIJNS5_1CILi1EEES8_S8_EEENS6_IJNS7_ILi128EEENS7_ILi96EEENS7_ILi192EEEEEELi128ENS_10bfloat16_tEfNS_4arch4Sm90ELb1ELb0ELb0ELb1ELb1ELb0ELb0ELb1ELb1ELb1ELb0ELb0EEENS1_21CollectiveEpilogueFwdINS6_IJSA_SA_SB_EEES9_SE_SG_Li256ELb1ELb1ELb0ELb0EEENS1_36VarlenDynamicPersistentTileSchedulerILi128ELi96ELi256ELi128ELb0ELb1ELb1ELb1ELb1ELb1EEEEEEEEEvNT_6ParamsE,"ax",@progbits
	.align	128
.text._ZN7cutlass13device_kernelIN5flash11enable_sm90INS1_16FlashAttnFwdSm90INS1_25CollectiveMainloopFwdSm90ILi2EN4cute5tupleIJNS5_1CILi1EEES8_S8_EEENS6_IJNS7_ILi128EEENS7_ILi96EEENS7_ILi192EEEEEELi128ENS_10bfloat16_tEfNS_4arch4Sm90ELb1ELb0ELb0ELb1ELb1ELb0ELb0ELb1ELb1ELb1ELb0ELb0EEENS1_21CollectiveEpilogueFwdINS6_IJSA_SA_SB_EEES9_SE_SG_Li256ELb1ELb1ELb0ELb0EEENS1_36VarlenDynamicPersistentTileSchedulerILi128ELi96ELi256ELi128ELb0ELb1ELb1ELb1ELb1ELb1EEEEEEEEEvNT_6ParamsE:
        .type           _ZN7cutlass13device_kernelIN5flash11enable_sm90INS1_16FlashAttnFwdSm90INS1_25CollectiveMainloopFwdSm90ILi2EN4cute5tupleIJNS5_1CILi1EEES8_S8_EEENS6_IJNS7_ILi128EEENS7_ILi96EEENS7_ILi192EEEEEELi128ENS_10bfloat16_tEfNS_4arch4Sm90ELb1ELb0ELb0ELb1ELb1ELb0ELb0ELb1ELb1ELb1ELb0ELb0EEENS1_21CollectiveEpilogueFwdINS6_IJSA_SA_SB_EEES9_SE_SG_Li256ELb1ELb1ELb0ELb0EEENS1_36VarlenDynamicPersistentTileSchedulerILi128ELi96ELi256ELi128ELb0ELb1ELb1ELb1ELb1ELb1EEEEEEEEEvNT_6ParamsE,@function
        .size           _ZN7cutlass13device_kernelIN5flash11enable_sm90INS1_16FlashAttnFwdSm90INS1_25CollectiveMainloopFwdSm90ILi2EN4cute5tupleIJNS5_1CILi1EEES8_S8_EEENS6_IJNS7_ILi128EEENS7_ILi96EEENS7_ILi192EEEEEELi128ENS_10bfloat16_tEfNS_4arch4Sm90ELb1ELb0ELb0ELb1ELb1ELb0ELb0ELb1ELb1ELb1ELb0ELb0EEENS1_21CollectiveEpilogueFwdINS6_IJSA_SA_SB_EEES9_SE_SG_Li256ELb1ELb1ELb0ELb0EEENS1_36VarlenDynamicPersistentTileSchedulerILi128ELi96ELi256ELi128ELb0ELb1ELb1ELb1ELb1ELb1EEEEEEEEEvNT_6ParamsE,(.L_x_15528 - _ZN7cutlass13device_kernelIN5flash11enable_sm90INS1_16FlashAttnFwdSm90INS1_25CollectiveMainloopFwdSm90ILi2EN4cute5tupleIJNS5_1CILi1EEES8_S8_EEENS6_IJNS7_ILi128EEENS7_ILi96EEENS7_ILi192EEEEEELi128ENS_10bfloat16_tEfNS_4arch4Sm90ELb1ELb0ELb0ELb1ELb1ELb0ELb0ELb1ELb1ELb1ELb0ELb0EEENS1_21CollectiveEpilogueFwdINS6_IJSA_SA_SB_EEES9_SE_SG_Li256ELb1ELb1ELb0ELb0EEENS1_36VarlenDynamicPersistentTileSchedulerILi128ELi96ELi256ELi128ELb0ELb1ELb1ELb1ELb1ELb1EEEEEEEEEvNT_6ParamsE)
        .other          _ZN7cutlass13device_kernelIN5flash11enable_sm90INS1_16FlashAttnFwdSm90INS1_25CollectiveMainloopFwdSm90ILi2EN4cute5tupleIJNS5_1CILi1EEES8_S8_EEENS6_IJNS7_ILi128EEENS7_ILi96EEENS7_ILi192EEEEEELi128ENS_10bfloat16_tEfNS_4arch4Sm90ELb1ELb0ELb0ELb1ELb1ELb0ELb0ELb1ELb1ELb1ELb0ELb0EEENS1_21CollectiveEpilogueFwdINS6_IJSA_SA_SB_EEES9_SE_SG_Li256ELb1ELb1ELb0ELb0EEENS1_36VarlenDynamicPersistentTileSchedulerILi128ELi96ELi256ELi128ELb0ELb1ELb1ELb1ELb1ELb1EEEEEEEEEvNT_6ParamsE,@"STO_CUDA_ENTRY STV_DEFAULT"
_ZN7cutlass13device_kernelIN5flash11enable_sm90INS1_16FlashAttnFwdSm90INS1_25CollectiveMainloopFwdSm90ILi2EN4cute5tupleIJNS5_1CILi1EEES8_S8_EEENS6_IJNS7_ILi128EEENS7_ILi96EEENS7_ILi192EEEEEELi128ENS_10bfloat16_tEfNS_4arch4Sm90ELb1ELb0ELb0ELb1ELb1ELb0ELb0ELb1ELb1ELb1ELb0ELb0EEENS1_21CollectiveEpilogueFwdINS6_IJSA_SA_SB_EEES9_SE_SG_Li256ELb1ELb1ELb0ELb0EEENS1_36VarlenDynamicPersistentTileSchedulerILi128ELi96ELi256ELi128ELb0ELb1ELb1ELb1ELb1ELb1EEEEEEEEEvNT_6ParamsE:
        /* <DEDUP_REMOVED lines=45> */
.L_x_2407:
        /* <DEDUP_REMOVED lines=22> */
.L_x_2408:
        /* <DEDUP_REMOVED lines=18> */
.L_x_2409:
        /* <DEDUP_REMOVED lines=22> */
.L_x_2410:
        /* <DEDUP_REMOVED lines=23> */
.L_x_2411:
        /* <DEDUP_REMOVED lines=10> */
.L_x_2413:
        /* <DEDUP_REMOVED lines=15> */
[----:B------:R-:W-:Y:S01]  /*09b0*/  MOV R164, RZ ;  /* 0x000000ff00a47202 */ /* 0x000fe20000000f00 */
[----:B------:R-:W-:Y:S01]  /*09c0*/  UMOV UR60, URZ ;  /* 0x0000003f003c7c82 */ /* 0x000fe20008000000 */
[----:B------:R-:W-:Y:S01]  /*09d0*/  UMOV UR38, URZ ;  /* 0x0000003f00267c82 */ /* 0x000fe20008000000 */
[----:B------:R-:W0:Y:S02]  /*09e0*/  S2R R0, SR_TID.X ;  /* 0x0000000000007919 */ /* 0x000e240000002100 */
[----:B0-----:R-:W-:-:S05]  /*09f0*/  VIADD R175, R0, 0xffffff80 ;  /* 0xffffff8000af7836 */ /* 0x001fca0000000000 */
[----:B------:R-:W-:-:S04]  /*0a00*/  SHF.R.S32.HI R0, RZ, 0x1f, R175 ;  /* 0x0000001fff007819 */ /* 0x000fc800000114af */
[CC--:B------:R-:W-:Y:S02]  /*0a10*/  LEA.HI R3, R0.reuse, R175.reuse, RZ, 0x7 ;  /* 0x000000af00037211 */ /* 0x0c0fe400078f38ff */
[CC--:B------:R-:W-:Y:S02]  /*0a20*/  LEA.HI R4, R0.reuse, R175.reuse, RZ, 0x5 ;  /* 0x000000af00047211 */ /* 0x0c0fe400078f28ff */
[----:B------:R-:W-:Y:S02]  /*0a30*/  LEA.HI R10, R0, R175, RZ, 0x2 ;  /* 0x000000af000a7211 */ /* 0x000fe400078f10ff */
[----:B------:R-:W-:Y:S01]  /*0a40*/  SHF.R.S32.HI R166, RZ, 0x7, R3 ;  /* 0x00000007ffa67819 */ /* 0x000fe20000011403 */
[----:B------:R-:W-:Y:S01]  /*0a50*/  IMAD.SHL.U32 R6, R4, 0x20, RZ ;  /* 0x0000002004067824 */ /* 0x000fe200078e00ff */
[----:B------:R-:W-:-:S04]  /*0a60*/  LOP3.LUT R10, R10, 0xfffffffc, RZ, 0xc0, !PT ;  /* 0xfffffffc0a0a7812 */ /* 0x000fc800078ec0ff */
[----:B------:R-:W-:Y:S02]  /*0a70*/  LOP3.LUT R7, R6, 0xfffffc00, RZ, 0xc0, !PT ;  /* 0xfffffc0006077812 */ /* 0x000fe400078ec0ff */
[----:B------:R-:W-:Y:S02]  /*0a80*/  IADD3 R10, R175, -R10, RZ ;  /* 0x8000000aaf0a7210 */ /* 0x000fe40007ffe0ff */
[----:B--2---:R-:W-:Y:S02]  /*0a90*/  R2UR UR4, R2 ;  /* 0x00000000020472ca */ /* 0x004fe400000e0000 */
[C---:B------:R-:W-:Y:S02]  /*0aa0*/  LOP3.LUT R2, R3.reuse, 0xffffff80, RZ, 0xc0, !PT ;  /* 0xffffff8003027812 */ /* 0x040fe400078ec0ff */
[----:B------:R-:W-:-:S03]  /*0ab0*/  LEA.HI R3, R3, R166, RZ, 0x1 ;  /* 0x000000a603037211 */ /* 0x000fc600078f08ff */
[----:B------:R-:W-:Y:S01]  /*0ac0*/  IMAD.IADD R165, R175, 0x1, -R2 ;  /* 0x00000001afa57824 */ /* 0x000fe200078e0a02 */
[CC--:B------:R-:W-:Y:S02]  /*0ad0*/  LEA.HI R2, R0.reuse, R175.reuse, RZ, 0x4 ;  /* 0x000000af00027211 */ /* 0x0c0fe400078f20ff */
[----:B------:R-:W-:Y:S02]  /*0ae0*/  LEA.HI R0, R0, R175, RZ, 0x3 ;  /* 0x000000af00007211 */ /* 0x000fe400078f18ff */
[----:B------:R-:W-:Y:S01]  /*0af0*/  SHF.R.S32.HI R8, RZ, 0x1f, R165 ;  /* 0x0000001fff087819 */ /* 0x000fe200000114a5 */
[----:B------:R-:W-:Y:S01]  /*0b00*/  ULOP3.LUT UR4, UR4, 0x1, URZ, 0xfc, !UPT ;  /* 0x0000000104047892 */ /* 0x000fe2000f8efc3f */
[----:B------:R-:W-:Y:S02]  /*0b10*/  SHF.R.S32.HI R5, RZ, 0x4, R2 ;  /* 0x00000004ff057819 */ /* 0x000fe40000011402 */
[----:B------:R-:W-:Y:S02]  /*0b20*/  LEA.HI R9, R8, R165, RZ, 0x2 ;  /* 0x000000a508097211 */ /* 0x000fe400078f10ff */
[----:B------:R-:W-:Y:S01]  /*0b30*/  LOP3.LUT R4, R2, 0x3fffff0, RZ, 0xc0, !PT ;  /* 0x03fffff002047812 */ /* 0x000fe200078ec0ff */
[----:B------:R-:W-:Y:S01]  /*0b40*/  IMAD.U32 R169, RZ, RZ, UR4 ;  /* 0x00000004ffa97e24 */ /* 0x000fe2000f8e00ff */
[----:B------:R-:W-:-:S02]  /*0b50*/  SHF.R.S32.HI R6, RZ, 0x2, R9 ;  /* 0x00000002ff067819 */ /* 0x000fc40000011409 */
[----:B------:R-:W-:Y:S01]  /*0b60*/  SHF.R.S32.HI R11, RZ, 0x1f, R9 ;  /* 0x0000001fff0b7819 */ /* 0x000fe20000011409 */
[----:B------:R-:W-:Y:S01]  /*0b70*/  IMAD.IADD R4, R175, 0x1, -R4 ;  /* 0x00000001af047824 */ /* 0x000fe200078e0a04 */
[----:B------:R-:W-:Y:S02]  /*0b80*/  LEA.HI R2, R2, R5, RZ, 0x1 ;  /* 0x0000000502027211 */ /* 0x000fe400078f08ff */
[----:B------:R-:W-:Y:S01]  /*0b90*/  LEA.HI R11, R11, R6, RZ, 0x3 ;  /* 0x000000060b0b7211 */ /* 0x000fe200078f18ff */
[----:B------:R-:W-:Y:S01]  /*0ba0*/  IMAD R7, R4, 0x40, R7 ;  /* 0x0000004004077824 */ /* 0x000fe200078e0207 */
[----:B------:R-:W-:Y:S02]  /*0bb0*/  LOP3.LUT R160, R0, 0xfffffff8, RZ, 0xc0, !PT ;  /* 0xfffffff800a07812 */ /* 0x000fe400078ec0ff */
[----:B------:R-:W-:Y:S02]  /*0bc0*/  LOP3.LUT R11, R11, 0xfffffff8, RZ, 0xc0, !PT ;  /* 0xfffffff80b0b7812 */ /* 0x000fe400078ec0ff */
[----:B------:R-:W-:Y:S01]  /*0bd0*/  LEA.HI R8, R8, R165, RZ, 0x5 ;  /* 0x000000a508087211 */ /* 0x000fe200078f28ff */
[----:B------:R-:W-:Y:S01]  /*0be0*/  IMAD.IADD R160, R175, 0x1, -R160 ;  /* 0x00000001afa07824 */ /* 0x000fe200078e0aa0 */
[----:B------:R-:W-:Y:S01]  /*0bf0*/  LOP3.LUT R2, R2, 0x1ffffffe, RZ, 0xc0, !PT ;  /* 0x1ffffffe02027812 */ /* 0x000fe200078ec0ff */
[----:B------:R-:W-:Y:S01]  /*0c00*/  IMAD.IADD R11, R6, 0x1, -R11 ;  /* 0x00000001060b7824 */ /* 0x000fe200078e0a0b */
[----:B------:R-:W-:Y:S01]  /*0c10*/  SHF.R.S32.HI R8, RZ, 0x5, R8 ;  /* 0x00000005ff087819 */ /* 0x000fe20000011408 */
[----:B------:R-:W-:Y:S01]  /*0c20*/  IMAD.SHL.U32 R17, R160, 0x8, RZ ;  /* 0x00000008a0117824 */ /* 0x000fe200078e00ff */
[----:B------:R-:W-:Y:S01]  /*0c30*/  LEA.HI R4, R10, R10, RZ, 0x1 ;  /* 0x0000000a0a047211 */ /* 0x000fe200078f08ff */
[----:B------:R-:W-:Y:S01]  /*0c40*/  IMAD.IADD R2, R5, 0x1, -R2 ;  /* 0x0000000105027824 */ /* 0x000fe200078e0a02 */
[----:B------:R-:W-:Y:S01]  /*0c50*/  LOP3.LUT R3, R3, 0x3fffffe, RZ, 0xc0, !PT ;  /* 0x03fffffe03037812 */ /* 0x000fe200078ec0ff */
[----:B------:R-:W-:Y:S01]  /*0c60*/  IMAD R8, R8, 0x10, R11 ;  /* 0x0000001008087824 */ /* 0x000fe200078e020b */
[----:B------:R-:W-:Y:S01]  /*0c70*/  LOP3.LUT R5, R4, 0x1ffffffe, RZ, 0xc0, !PT ;  /* 0x1ffffffe04057812 */ /* 0x000fe200078ec0ff */
[----:B------:R-:W-:Y:S01]  /*0c80*/  VIADD R23, R17, 0x40 ;  /* 0x0000004011177836 */ /* 0x000fe20000000000 */
[----:B------:R-:W-:Y:S01]  /*0c90*/  LOP3.LUT R18, R9, 0x7ffffffc, RZ, 0xc0, !PT ;  /* 0x7ffffffc09127812 */ /* 0x000fe200078ec0ff */
[----:B------:R-:W-:Y:S01]  /*0ca0*/  IMAD.IADD R3, R166, 0x1, -R3 ;  /* 0x00000001a6037824 */ /* 0x000fe200078e0a03 */
[----:B------:R-:W-:Y:S01]  /*0cb0*/  SHF.R.S32.HI R163, RZ, 0x3, R0 ;  /* 0x00000003ffa37819 */ /* 0x000fe20000011400 */
[----:B------:R-:W-:Y:S01]  /*0cc0*/  IMAD.IADD R10, R10, 0x1, -R5 ;  /* 0x000000010a0a7824 */ /* 0x000fe200078e0a05 */
[----:B------:R-:W-:Y:S01]  /*0cd0*/  SHF.R.S32.HI R174, RZ, 0x1f, R17 ;  /* 0x0000001fffae7819 */ /* 0x000fe20000011411 */
[----:B------:R-:W-:Y:S01]  /*0ce0*/  IMAD R167, R3, 0x40, R8 ;  /* 0x0000004003a77824 */ /* 0x000fe200078e0208 */
[----:B------:R-:W-:Y:S01]  /*0cf0*/  SHF.R.S32.HI R173, RZ, 0x1f, R23 ;  /* 0x0000001fffad7819 */ /* 0x000fe20000011417 */
[----:B------:R-:W-:-:S02]  /*0d00*/  IMAD R168, R2, 0x8, R7 ;  /* 0x0000000802a87824 */ /* 0x000fc400078e0207 */
[----:B------:R-:W-:Y:S02]  /*0d10*/  IMAD.IADD R18, R165, 0x1, -R18 ;  /* 0x00000001a5127824 */ /* 0x000fe400078e0a12 */
[----:B------:R-:W-:-:S07]  /*0d20*/  IMAD R19, R10, 0x8, R167 ;  /* 0x000000080a137824 */ /* 0x000fce00078e02a7 */
.L_x_2473:
[----:B0---4-:R-:W0:Y:S01]  /*0d30*/  LDC.64 R2, c[0x0][0xc88] ;  /* 0x00032200ff027b82 */ /* 0x011e220000000a00 */
[----:B------:R-:W-:Y:S01]  /*0d40*/  ULDC.64 UR4, c[0x0][0xa28] ;  /* 0x00028a0000047ab9 */ /* 0x000fe20000000a00 */
[----:B------:R-:W-:Y:S01]  /*0d50*/  ULDC.64 UR6, c[0x0][0xa18] ;  /* 0x0002860000067ab9 */ /* 0x000fe20000000a00 */
[----:B------:R-:W-:Y:S01]  /*0d60*/  IMAD.MOV.U32 R7, RZ, RZ, RZ ;  /* 0x000000ffff077224 */ /* 0x000fe200078e00ff */
[----:B------:R-:W-:Y:S01]  /*0d70*/  ULDC.64 UR8, c[0x0][0xa20] ;  /* 0x0002880000087ab9 */ /* 0x000fe20000000a00 */
[----:B0-----:R-:W-:-:S05]  /*0d80*/  IMAD.WIDE R2, R47, 0x4, R2 ;  /* 0x000000042f027825 */ /* 0x001fca00078e0202 */
[----:B--2---:R-:W2:Y:S01]  /*0d90*/  LDG.E R22, desc[UR36][R2.64] ;  /* 0x0000002402167981 */ /* 0x004ea2000c1e1900 */
[----:B------:R-:W-:Y:S02]  /*0da0*/  ISETP.NE.U32.AND P0, PT, RZ, UR4, PT ;  /* 0x00000004ff007c0c */ /* 0x000fe4000bf05070 */
[----:B------:R-:W-:Y:S02]  /*0db0*/  ISETP.NE.U32.AND P1, PT, RZ, UR6, PT ;  /* 0x00000006ff007c0c */ /* 0x000fe4000bf25070 */
[----:B------:R-:W-:Y:S02]  /*0dc0*/  ISETP.NE.AND.EX P0, PT, RZ, UR5, PT, P0 ;  /* 0x00000005ff007c0c */ /* 0x000fe4000bf05300 */
[----:B------:R-:W-:Y:S02]  /*0dd0*/  ISETP.NE.AND.EX P1, PT, RZ, UR7, PT, P1 ;  /* 0x00000007ff007c0c */ /* 0x000fe4000bf25310 */
[----:B--2---:R-:W-:-:S09]  /*0de0*/  SHF.R.S32.HI R162, RZ, 0x1f, R22 ;  /* 0x0000001fffa27819 */ /* 0x004fd20000011416 */
[----:B---3--:R-:W-:-:S04]  /*0df0*/  @P0 LEA R4, P2, R22, UR4, 0x2 ;  /* 0x0000000416040c11 */ /* 0x008fc8000f8410ff */
[C---:B------:R-:W-:Y:S01]  /*0e00*/  @P0 LEA.HI.X R5, R22.reuse, UR5, R162, 0x2, P2 ;  /* 0x0000000516050c11 */ /* 0x040fe200090f14a2 */
[----:B------:R-:W-:Y:S01]  /*0e10*/  ULDC.64 UR4, c[0x0][0x418] ;  /* 0x0001060000047ab9 */ /* 0x000fe20000000a00 */
[----:B------:R-:W-:-:S03]  /*0e20*/  @P1 LEA R2, P2, R22, UR6, 0x2 ;  /* 0x0000000616021c11 */ /* 0x000fc6000f8410ff */
[----:B------:R0:W5:Y:S01]  /*0e30*/  @P0 LDG.E R7, desc[UR36][R4.64] ;  /* 0x0000002404070981 */ /* 0x000162000c1e1900 */
[----:B------:R-:W-:-:S05]  /*0e40*/  @P1 LEA.HI.X R3, R22, UR7, R162, 0x2, P2 ;  /* 0x0000000716031c11 */ /* 0x000fca00090f14a2 */
[----:B------:R0:W5:Y:S01]  /*0e50*/  @P1 LDG.E R171, desc[UR36][R2.64] ;  /* 0x0000002402ab1981 */ /* 0x000162000c1e1900 */
[----:B------:R-:W-:Y:S01]  /*0e60*/  UISETP.NE.U32.AND UP0, UPT, UR4, URZ, UPT ;  /* 0x0000003f0400728c */ /* 0x000fe2000bf05070 */
[----:B------:R-:W-:Y:S02]  /*0e70*/  ISETP.NE.U32.AND P2, PT, RZ, UR8, PT ;  /* 0x00000008ff007c0c */ /* 0x000fe4000bf45070 */
[----:B------:R-:W-:Y:S01]  /*0e80*/  ULDC UR4, c[0x0][0x424] ;  /* 0x0001090000047ab9 */ /* 0x000fe20000000800 */
[----:B------:R-:W-:Y:S01]  /*0e90*/  UISETP.NE.AND.EX UP0, UPT, UR5, URZ, UPT, UP0 ;  /* 0x0000003f0500728c */ /* 0x000fe2000bf05300 */
[----:B------:R-:W-:Y:S02]  /*0ea0*/  ISETP.NE.AND.EX P2, PT, RZ, UR9, PT, P2 ;  /* 0x00000009ff007c0c */ /* 0x000fe4000bf45320 */
[----:B------:R-:W-:Y:S01]  /*0eb0*/  ULDC UR5, c[0x0][0x2f0] ;  /* 0x0000bc0000057ab9 */ /* 0x000fe20000000800 */
[----:B------:R-:W-:-:S04]  /*0ec0*/  USEL UR4, UR4, 0x1, UP0 ;  /* 0x0000000104047887 */ /* 0x000fc80008000000 */
[----:B------:R-:W-:Y:S01]  /*0ed0*/  UIMAD UR4, UR4, UR5, URZ ;  /* 0x00000005040472a4 */ /* 0x000fe2000f8e023f */
[----:B0-----:R-:W-:Y:S11]  /*0ee0*/  @P1 BRA `(.L_x_2414) ;  /* 0x0000000000281947 */ /* 0x001ff60003800000 */
        /* <DEDUP_REMOVED lines=10> */
.L_x_2414:
[----:B------:R-:W-:Y:S02]  /*0f90*/  IMAD.U32 R170, RZ, RZ, UR4 ;  /* 0x00000004ffaa7e24 */ /* 0x000fe4000f8e00ff */
[----:B------:R-:W-:Y:S01]  /*0fa0*/  IMAD.MOV.U32 R161, RZ, RZ, R46 ;  /* 0x000000ffffa17224 */ /* 0x000fe200078e002e */
[----:B------:R-:W-:Y:S06]  /*0fb0*/  @!P2 BRA `(.L_x_2415) ;  /* 0x000000000010a947 */ /* 0x000fec0003800000 */
[----:B------:R-:W-:-:S04]  /*0fc0*/  LEA R2, P0, R22, UR8, 0x2 ;  /* 0x0000000816027c11 */ /* 0x000fc8000f8010ff */
[----:B------:R-:W-:-:S05]  /*0fd0*/  LEA.HI.X R3, R22, UR9, R162, 0x2, P0 ;  /* 0x0000000916037c11 */ /* 0x000fca00080f14a2 */
[----:B------:R1:W5:Y:S01]  /*0fe0*/  LDG.E R170, desc[UR36][R2.64] ;  /* 0x0000002402aa7981 */ /* 0x000362000c1e1900 */
[----:B------:R-:W-:Y:S05]  /*0ff0*/  BRA `(.L_x_2416) ;  /* 0x0000000000247947 */ /* 0x000fea0003800000 */
.L_x_2415:
        /* <DEDUP_REMOVED lines=8> */
[----:B--2---:R-:W-:-:S07]  /*1080*/  IADD3 R170, -R170, R5, RZ ;  /* 0x00000005aaaa7210 */ /* 0x004fce0007ffe1ff */
.L_x_2416:
[----:B------:R-:W2:Y:S01]  /*1090*/  LDC R172, c[0x0][0x448] ;  /* 0x00011200ffac7b82 */ /* 0x000ea20000000800 */
[----:B------:R-:W-:Y:S01]  /*10a0*/  IMAD.SHL.U32 R16, R45, 0x80, RZ ;  /* 0x000000802d107824 */ /* 0x000fe200078e00ff */
[----:B------:R-:W-:Y:S01]  /*10b0*/  CS2R R86, SRZ ;  /* 0x0000000000567805 */ /* 0x000fe2000001ff00 */
[----:B-----5:R-:W-:Y:S01]  /*10c0*/  IMAD.IADD R170, R170, 0x1, -R7 ;  /* 0x00000001aaaa7824 */ /* 0x020fe200078e0a07 */
[----:B------:R-:W-:Y:S01]  /*10d0*/  CS2R R84, SRZ ;  /* 0x0000000000547805 */ /* 0x000fe2000001ff00 */
[----:B------:R-:W-:Y:S01]  /*10e0*/  VIADD R0, R16, 0x7f ;  /* 0x0000007f10007836 */ /* 0x000fe20000000000 */
[----:B------:R-:W-:Y:S01]  /*10f0*/  CS2R R82, SRZ ;  /* 0x0000000000527805 */ /* 0x000fe2000001ff00 */
[----:B------:R-:W-:Y:S01]  /*1100*/  IMAD.MOV.U32 R20, RZ, RZ, RZ ;  /* 0x000000ffff147224 */ /* 0x000fe200078e00ff */
[----:B------:R-:W-:Y:S02]  /*1110*/  CS2R R80, SRZ ;  /* 0x0000000000507805 */ /* 0x000fe4000001ff00 */
[----:B------:R-:W-:-:S02]  /*1120*/  CS2R R78, SRZ ;  /* 0x00000000004e7805 */ /* 0x000fc4000001ff00 */
[----:B------:R-:W-:Y:S02]  /*1130*/  CS2R R76, SRZ ;  /* 0x00000000004c7805 */ /* 0x000fe4000001ff00 */
[----:B------:R-:W-:Y:S02]  /*1140*/  CS2R R74, SRZ ;  /* 0x00000000004a7805 */ /* 0x000fe4000001ff00 */
[----:B------:R-:W-:Y:S02]  /*1150*/  CS2R R36, SRZ ;  /* 0x0000000000247805 */ /* 0x000fe4000001ff00 */
        /* <DEDUP_REMOVED lines=11> */
[----:B--2---:R-:W-:Y:S02]  /*1210*/  ISETP.NE.AND P0, PT, R172, 0x1, PT ;  /* 0x00000001ac00780c */ /* 0x004fe40003f05270 */
        /* <DEDUP_REMOVED lines=9> */
[----:B------:R-:W-:-:S02]  /*12b0*/  MOV R93, RZ ;  /* 0x000000ff005d7202 */ /* 0x000fc40000000f00 */
[----:B------:R-:W-:Y:S01]  /*12c0*/  CS2R R6, SRZ ;  /* 0x0000000000067805 */ /* 0x000fe2000001ff00 */
[----:B------:R-:W-:Y:S01]  /*12d0*/  IMAD.MOV.U32 R8, RZ, RZ, RZ ;  /* 0x000000ffff087224 */ /* 0x000fe200078e00ff */
[----:B-1----:R-:W1:Y:S01]  /*12e0*/  @P0 LDC R3, c[0x0][0x44c] ;  /* 0x00011300ff030b82 */ /* 0x002e620000000800 */
[----:B------:R-:W-:Y:S02]  /*12f0*/  IMAD.MOV.U32 R95, RZ, RZ, RZ ;  /* 0x000000ffff5f7224 */ /* 0x000fe400078e00ff */
[----:B------:R-:W-:Y:S02]  /*1300*/  IMAD.MOV.U32 R10, RZ, RZ, RZ ;  /* 0x000000ffff0a7224 */ /* 0x000fe400078e00ff */
[----:B------:R-:W-:Y:S02]  /*1310*/  IMAD.MOV.U32 R97, RZ, RZ, RZ ;  /* 0x000000ffff617224 */ /* 0x000fe400078e00ff */
[----:B------:R-:W-:Y:S01]  /*1320*/  IMAD.MOV.U32 R12, RZ, RZ, RZ ;  /* 0x000000ffff0c7224 */ /* 0x000fe200078e00ff */
[----:B------:R-:W2:Y:S01]  /*1330*/  @P0 LDC R5, c[0x0][0x450] ;  /* 0x00011400ff050b82 */ /* 0x000ea20000000800 */
[----:B------:R-:W-:-:S02]  /*1340*/  IMAD.MOV.U32 R99, RZ, RZ, RZ ;  /* 0x000000ffff637224 */ /* 0x000fc400078e00ff */
[----:B-1----:R-:W-:Y:S01]  /*1350*/  @P0 IMAD.HI.U32 R2, R0, R3, RZ ;  /* 0x0000000300020227 */ /* 0x002fe200078e00ff */
[----:B0-----:R-:W-:-:S04]  /*1360*/  IADD3 R3, R170, 0x60, -R171 ;  /* 0x00000060aa037810 */ /* 0x001fc80007ffe8ab */
[----:B--2---:R-:W-:Y:S01]  /*1370*/  @P0 SHF.R.U32.HI R0, RZ, R5, R2 ;  /* 0x00000005ff000219 */ /* 0x004fe20000011602 */
[----:B------:R-:W-:Y:S01]  /*1380*/  VIADD R2, R170, 0x5f ;  /* 0x0000005faa027836 */ /* 0x000fe20000000000 */
[----:B------:R-:W-:-:S03]  /*1390*/  PLOP3.LUT P0, PT, PT, PT, PT, 0x80, 0x0 ;  /* 0x000000000000781c */ /* 0x000fc60003f0f070 */
[----:B------:R-:W-:Y:S02]  /*13a0*/  IMAD.IADD R0, R3, 0x1, R0 ;  /* 0x0000000103007824 */ /* 0x000fe400078e0200 */
[----:B------:R-:W-:-:S04]  /*13b0*/  IMAD.HI R2, R2, 0x2aaaaaab, RZ ;  /* 0x2aaaaaab02027827 */ /* 0x000fc800078e02ff */
[----:B------:R-:W-:Y:S01]  /*13c0*/  IMAD.HI R0, R0, 0x2aaaaaab, RZ ;  /* 0x2aaaaaab00007827 */ /* 0x000fe200078e02ff */
[----:B------:R-:W-:-:S04]  /*13d0*/  SHF.R.U32.HI R3, RZ, 0x1f, R2 ;  /* 0x0000001fff037819 */ /* 0x000fc80000011602 */
[----:B------:R-:W-:Y:S02]  /*13e0*/  SHF.R.U32.HI R5, RZ, 0x1f, R0 ;  /* 0x0000001fff057819 */ /* 0x000fe40000011600 */
[----:B------:R-:W-:Y:S02]  /*13f0*/  LEA.HI.SX32 R3, R2, R3, 0x1c ;  /* 0x0000000302037211 */ /* 0x000fe400078fe2ff */
[----:B------:R-:W-:Y:S01]  /*1400*/  LEA.HI.SX32 R2, R0, R5, 0x1c ;  /* 0x0000000500027211 */ /* 0x000fe200078fe2ff */
[----:B------:R-:W-:-:S03]  /*1410*/  IMAD.MOV.U32 R0, RZ, RZ, RZ ;  /* 0x000000ffff007224 */ /* 0x000fc600078e00ff */
[----:B------:R-:W-:-:S04]  /*1420*/  VIMNMX R73, R3, R2, PT ;  /* 0x0000000203497248 */ /* 0x000fc80003fe0100 */
[----:B------:R-:W-:-:S13]  /*1430*/  ISETP.GE.AND P1, PT, R73, 0x1, PT ;  /* 0x000000014900780c */ /* 0x000fda0003f26270 */
        /* <DEDUP_REMOVED lines=32> */
.L_x_2418:
[----:B------:R-:W-:Y:S02]  /*1640*/  LEA.HI R0, R164, R164, RZ, 0x1 ;  /* 0x000000a4a4007211 */ /* 0x000fe400078f08ff */
[----:B------:R-:W-:Y:S02]  /*1650*/  R2UR UR4, R169 ;  /* 0x00000000a90472ca */ /* 0x000fe400000e0000 */
[----:B------:R-:W-:-:S05]  /*1660*/  LOP3.LUT R3, R0, 0xfffffffe, RZ, 0xc0, !PT ;  /* 0xfffffffe00037812 */ /* 0x000fca00078ec0ff */
[----:B------:R-:W-:-:S05]  /*1670*/  IMAD.IADD R0, R164, 0x1, -R3 ;  /* 0x00000001a4007824 */ /* 0x000fca00078e0a03 */
[----:B------:R-:W-:Y:S01]  /*1680*/  SHF.L.U32 R0, R0, 0x1f, RZ ;  /* 0x0000001f00007819 */ /* 0x000fe200000006ff */
[----:B------:R-:W-:-:S03]  /*1690*/  IMAD.U32 R2, RZ, RZ, UR4 ;  /* 0x00000004ff027e24 */ /* 0x000fc6000f8e00ff */
[----:B------:R-:W0:Y:S02]  /*16a0*/  SYNCS.PHASECHK.TRANS64.TRYWAIT P1, [UR39+0x2a800], R0 ;  /* 0x02a80000ff0075a7 */ /* 0x000e240008020167 */
[----:B------:R-:W-:Y:S01]  /*16b0*/  ISETP.NE.AND P0, PT, R2, 0x3, PT ;  /* 0x000000030200780c */ /* 0x000fe20003f05270 */
[----:B0-----:R-:W-:-:S12]  /*16c0*/  @!P1 BRA `(.L_x_2419) ;  /* 0x000000e400509947 */ /* 0x001fd80003800000 */
.L_x_2560:
[----:B------:R-:W-:Y:S05]  /*16d0*/  @!P0 BRA `(.L_x_2420) ;  /* 0x0000000000048947 */ /* 0x000fea0003800000 */
[----:B------:R-:W-:Y:S01]  /*16e0*/  BPT.TRAP 0x1 ;  /* 0x000000040000795c */ /* 0x000fe20000300000 */
.L_x_2420:
[----:B0-----:R-:W-:Y:S01]  /*16f0*/  IMAD.U32 R3, RZ, RZ, UR60 ;  /* 0x0000003cff037e24 */ /* 0x001fe2000f8e00ff */
[----:B------:R-:W-:-:S04]  /*1700*/  MOV R0, UR38 ;  /* 0x0000002600007c02 */ /* 0x000fc80008000f00 */
[----:B------:R-:W-:Y:S02]  /*1710*/  LEA R0, R0, UR39, 0x3 ;  /* 0x0000002700007c11 */ /* 0x000fe4000f8e18ff */
[----:B------:R-:W-:-:S04]  /*1720*/  SHF.L.U32 R3, R3, 0x1f, RZ ;  /* 0x0000001f03037819 */ /* 0x000fc800000006ff */
[----:B------:R0:W1:Y:S01]  /*1730*/  SYNCS.PHASECHK.TRANS64.TRYWAIT P1, [R0+URZ+0x2a830], R3 ;  /* 0x02a83003000075a7 */ /* 0x000062000802017f */
[----:B------:R-:W-:Y:S05]  /*1740*/  @!P0 BRA `(.L_x_2421) ;  /* 0x0000000000048947 */ /* 0x000fea0003800000 */
[----:B------:R-:W-:Y:S01]  /*1750*/  BPT.TRAP 0x1 ;  /* 0x000000040000795c */ /* 0x000fe20000300000 */
.L_x_2421:
[----:B-1----:R-:W-:Y:S05]  /*1760*/  @P1 BRA `(.L_x_2422) ;  /* 0x0000000000081947 */ /* 0x002fea0003800000 */
[----:B------:R-:W1:Y:S02]  /*1770*/  SYNCS.PHASECHK.TRANS64.TRYWAIT P1, [R0+URZ+0x2a830], R3 ;  /* 0x02a83003000075a7 */ /* 0x000e64000802017f */
[----:B-1----:R-:W-:Y:S05]  /*1780*/  @!P1 BRA `(.L_x_2423) ;  /* 0x000000e400389947 */ /* 0x002fea0003800000 */
.L_x_2422:
        /* <DEDUP_REMOVED lines=95> */
.L_x_2424:
[----:B------:R-:W-:Y:S01]  /*1d80*/  ISETP.NE.AND P4, PT, R172, 0x1, PT ;  /* 0x00000001ac00780c */ /* 0x000fe20003f85270 */
[----:B------:R-:W-:Y:S01]  /*1d90*/  IMAD.IADD R2, R19, 0x1, R16 ;  /* 0x0000000113027824 */ /* 0x000fe200078e0210 */
[----:B------:R-:W-:Y:S01]  /*1da0*/  ULDC UR4, c[0x0][0x988] ;  /* 0x0002620000047ab9 */ /* 0x000fe20000000800 */
[----:B------:R-:W2:Y:S10]  /*1db0*/  S2UR UR5, SR_CgaCtaId ;  /* 0x00000000000579c3 */ /* 0x000eb40000008800 */
[----:B01----:R-:W0:Y:S08]  /*1dc0*/  @P4 LDC R3, c[0x0][0x44c] ;  /* 0x00011300ff034b82 */ /* 0x003e300000000800 */
[----:B------:R-:W1:Y:S01]  /*1dd0*/  @P4 LDC R4, c[0x0][0x450] ;  /* 0x00011400ff044b82 */ /* 0x000e620000000800 */
[----:B0-----:R-:W-:-:S05]  /*1de0*/  @P4 IMAD.HI.U32 R3, R2, R3, RZ ;  /* 0x0000000302034227 */ /* 0x001fca00078e00ff */
[----:B-1----:R-:W-:Y:S01]  /*1df0*/  @P4 SHF.R.U32.HI R2, RZ, R4, R3 ;  /* 0x00000004ff024219 */ /* 0x002fe20000011603 */
[----:B------:R-:W-:Y:S02]  /*1e00*/  IMAD.MOV.U32 R4, RZ, RZ, -0x60 ;  /* 0xffffffa0ff047424 */ /* 0x000fe400078e00ff */
[C---:B------:R-:W-:Y:S02]  /*1e10*/  IMAD R3, R73.reuse, -0x60, R170 ;  /* 0xffffffa049037824 */ /* 0x040fe400078e02aa */
[----:B------:R-:W0:Y:S01]  /*1e20*/  SHFL.IDX PT, R8, R2, 0x1, 0x1c1f ;  /* 0x003c1f0002087f89 */ /* 0x000e2200000e0000 */
[----:B------:R-:W-:Y:S02]  /*1e30*/  IMAD R5, R73, R4, 0x61 ;  /* 0x0000006149057424 */ /* 0x000fe400078e0204 */
[----:B------:R-:W-:Y:S01]  /*1e40*/  VIADD R3, R3, 0x60 ;  /* 0x0000006003037836 */ /* 0x000fe20000000000 */
[----:B------:R-:W1:Y:S01]  /*1e50*/  SHFL.IDX PT, R2, R2, RZ, 0x1c1f ;  /* 0x001c1fff02027589 */ /* 0x000e6200000e0000 */
[----:B------:R-:W-:-:S02]  /*1e60*/  IMAD R5, R18, -0x2, R5 ;  /* 0xfffffffe12057824 */ /* 0x000fc400078e0205 */
[----:B------:R-:W-:-:S03]  /*1e70*/  IMAD R3, R18, -0x2, R3 ;  /* 0xfffffffe12037824 */ /* 0x000fc600078e0203 */
[----:B------:R-:W-:-:S04]  /*1e80*/  IADD3 R4, -R171, R5, R170 ;  /* 0x00000005ab047210 */ /* 0x000fc80007ffe1aa */
[----:B0-----:R-:W-:-:S04]  /*1e90*/  VIADDMNMX R8, R8, R4, R3, PT ;  /* 0x0000000408087246 */ /* 0x001fc80003800103 */
        /* <DEDUP_REMOVED lines=8> */
[C---:B------:R-:W-:Y:S02]  /*1f20*/  ISETP.GT.AND P2, PT, R8.reuse, 0x10, PT ;  /* 0x000000100800780c */ /* 0x040fe40003f44270 */
[----:B------:R-:W-:Y:S02]  /*1f30*/  FSEL R31, R31, -INF , P1 ;  /* 0xff8000001f1f7808 */ /* 0x000fe40000800000 */
[----:B------:R-:W-:Y:S02]  /*1f40*/  FMNMX.FTZ R10, R75, R10, !PT ;  /* 0x0000000a4b0a7209 */ /* 0x000fe40007810000 */
        /* <DEDUP_REMOVED lines=57> */
[----:B------:R-:W-:Y:S02]  /*22e0*/  FSEL R71, R71, -INF , P1 ;  /* 0xff80000047477808 */ /* 0x000fe40000800000 */
[----:B------:R-:W-:Y:S02]  /*22f0*/  FMNMX.FTZ R10, R103, R10, !PT ;  /* 0x0000000a670a7209 */ /* 0x000fe40007810000 */
[----:B-1----:R-:W-:Y:S01]  /*2300*/  VIADDMNMX R4, R2, R4, R3, PT ;  /* 0x0000000402047246 */ /* 0x002fe20003800103 */
[----:B------:R-:W-:Y:S01]  /*2310*/  IMAD.U32 R2, RZ, RZ, UR4 ;  /* 0x00000004ff027e24 */ /* 0x000fe2000f8e00ff */
[----:B------:R-:W-:-:S02]  /*2320*/  FMNMX.FTZ R10, R71, R10, !PT ;  /* 0x0000000a470a7209 */ /* 0x000fc40007810000 */
[C---:B------:R-:W-:Y:S02]  /*2330*/  ISETP.GT.AND P1, PT, R4.reuse, RZ, PT ;  /* 0x000000ff0400720c */ /* 0x040fe40003f24270 */
[C---:B------:R-:W-:Y:S01]  /*2340*/  ISETP.GT.AND P2, PT, R4.reuse, 0x1, PT ;  /* 0x000000010400780c */ /* 0x040fe20003f44270 */
[----:B------:R-:W0:Y:S01]  /*2350*/  SHFL.BFLY PT, R5, R10, 0x2, 0x1f ;  /* 0x0c401f000a057f89 */ /* 0x000e2200000e0000 */
[----:B------:R-:W-:Y:S02]  /*2360*/  ISETP.GT.AND P3, PT, R4, 0x8, PT ;  /* 0x000000080400780c */ /* 0x000fe40003f64270 */
[----:B------:R-:W-:Y:S02]  /*2370*/  FSEL R25, R25, -INF , P2 ;  /* 0xff80000019197808 */ /* 0x000fe40001000000 */
[----:B------:R-:W-:Y:S02]  /*2380*/  FSEL R9, R28, -INF , P3 ;  /* 0xff8000001c097808 */ /* 0x000fe40001800000 */
[----:B------:R-:W-:-:S02]  /*2390*/  ISETP.GT.AND P2, PT, R4, 0x10, PT ;  /* 0x000000100400780c */ /* 0x000fc40003f44270 */
[----:B------:R-:W-:Y:S02]  /*23a0*/  ISETP.GT.AND P3, PT, R4, 0x18, PT ;  /* 0x000000180400780c */ /* 0x000fe40003f64270 */
[----:B------:R-:W-:Y:S02]  /*23b0*/  FSEL R11, R32, -INF , P2 ;  /* 0xff800000200b7808 */ /* 0x000fe40001000000 */
[----:B------:R-:W-:Y:S02]  /*23c0*/  FSEL R13, R36, -INF , P3 ;  /* 0xff800000240d7808 */ /* 0x000fe40001800000 */
[----:B------:R-:W-:Y:S02]  /*23d0*/  R2UR UR4, R0 ;  /* 0x00000000000472ca */ /* 0x000fe400000e0000 */
[----:B0-----:R-:W-:-:S11]  /*23e0*/  FMNMX.FTZ R8, R10, R5, !PT ;  /* 0x000000050a087209 */ /* 0x001fd60007810000 */
[----:B------:R-:W-:Y:S01]  /*23f0*/  UIADD3 UR4, UR4, 0x2a840, URZ ;  /* 0x0002a84004047890 */ /* 0x000fe2000fffe03f */
[----:B------:R-:W0:Y:S03]  /*2400*/  SHFL.BFLY PT, R5, R8, 0x1, 0x1f ;  /* 0x0c201f0008057f89 */ /* 0x000e2600000e0000 */
[----:B--2---:R-:W-:-:S09]  /*2410*/  UPRMT UR4, UR5, 0x654, UR4 ;  /* 0x0000065405047896 */ /* 0x004fd20008000004 */
[----:B------:R-:W-:Y:S01]  /*2420*/  SYNCS.ARRIVE.TRANS64.RED.A1T0 RZ, [UR4], RZ ;  /* 0x000000ffffff79a7 */ /* 0x000fe20008100404 */
[----:B0-----:R-:W-:Y:S02]  /*2430*/  FMNMX.FTZ R3, R8, R5, !PT ;  /* 0x0000000508037209 */ /* 0x001fe40007810000 */
[----:B------:R-:W-:Y:S02]  /*2440*/  FSEL R5, R24, -INF , P1 ;  /* 0xff80000018057808 */ /* 0x000fe40000800000 */
[----:B------:R-:W-:Y:S01]  /*2450*/  ISETP.GT.AND P1, PT, R4, 0x9, PT ;  /* 0x000000090400780c */ /* 0x000fe20003f24270 */
[----:B------:R-:W-:Y:S01]  /*2460*/  FMUL.FTZ R10, R3, R2 ;  /* 0x00000002030a7220 */ /* 0x000fe20000410000 */
[----:B------:R-:W-:Y:S02]  /*2470*/  FMNMX.FTZ R8, R5, R25, !PT ;  /* 0x0000001905087209 */ /* 0x000fe40007810000 */
[----:B------:R-:W-:Y:S02]  /*2480*/  FSEL R29, R29, -INF , P1 ;  /* 0xff8000001d1d7808 */ /* 0x000fe40000800000 */
[----:B------:R-:W-:-:S02]  /*2490*/  FMNMX.FTZ R8, R9, R8, !PT ;  /* 0x0000000809087209 */ /* 0x000fc40007810000 */
[C---:B------:R-:W-:Y:S02]  /*24a0*/  ISETP.GT.AND P1, PT, R4.reuse, 0x11, PT ;  /* 0x000000110400780c */ /* 0x040fe40003f24270 */
[----:B------:R-:W-:Y:S02]  /*24b0*/  FMNMX.FTZ R8, R29, R8, !PT ;  /* 0x000000081d087209 */ /* 0x000fe40007810000 */
[----:B------:R-:W-:Y:S02]  /*24c0*/  FSEL R33, R33, -INF , P1 ;  /* 0xff80000021217808 */ /* 0x000fe40000800000 */
[----:B------:R-:W-:Y:S02]  /*24d0*/  FMNMX.FTZ R8, R11, R8, !PT ;  /* 0x000000080b087209 */ /* 0x000fe40007810000 */
[----:B------:R-:W-:Y:S02]  /*24e0*/  FSETP.NEU.FTZ.AND P2, PT, R3, -INF , PT ;  /* 0xff8000000300780b */ /* 0x000fe40003f5d000 */
[----:B------:R-:W-:-:S02]  /*24f0*/  ISETP.GT.AND P1, PT, R4, 0x19, PT ;  /* 0x000000190400780c */ /* 0x000fc40003f24270 */
[----:B------:R-:W-:Y:S02]  /*2500*/  FMNMX.FTZ R8, R33, R8, !PT ;  /* 0x0000000821087209 */ /* 0x000fe40007810000 */
[----:B------:R-:W-:Y:S02]  /*2510*/  FSEL R10, R10, RZ, P2 ;  /* 0x000000ff0a0a7208 */ /* 0x000fe40001000000 */
[C---:B------:R-:W-:Y:S02]  /*2520*/  ISETP.GT.AND P2, PT, R4.reuse, 0x20, PT ;  /* 0x000000200400780c */ /* 0x040fe40003f44270 */
        /* <DEDUP_REMOVED lines=9> */
[----:B------:R-:W0:Y:S01]  /*25c0*/  @P4 LDC R40, c[0x0][0x450] ;  /* 0x00011400ff284b82 */ /* 0x000e220000000800 */
[C---:B------:R-:W-:Y:S01]  /*25d0*/  ISETP.GT.AND P2, PT, R4.reuse, 0x28, PT ;  /* 0x000000280400780c */ /* 0x040fe20003f44270 */
[----:B------:R-:W-:Y:S01]  /*25e0*/  MUFU.EX2 R159, R75 ;  /* 0x0000004b009f7308 */ /* 0x000fe20000000800 */
        /* <DEDUP_REMOVED lines=10> */
[C---:B------:R-:W-:Y:S01]  /*2690*/  ISETP.GT.AND P2, PT, R4.reuse, 0x30, PT ;  /* 0x000000300400780c */ /* 0x040fe20003f44270 */
        /* <DEDUP_REMOVED lines=28> */
[----:B------:R1:W2:Y:S01]  /*2860*/  MUFU.EX2 R20, R79 ;  /* 0x0000004f00147308 */ /* 0x0002a20000000800 */
        /* <DEDUP_REMOVED lines=11> */
[----:B------:R-:W-:Y:S01]  /*2920*/  FFMA.FTZ R10, R71, R2, -R10 ;  /* 0x00000002470a7223 */ /* 0x000fe2000001080a */
[----:B------:R-:W-:-:S02]  /*2930*/  ISETP.GT.AND P1, PT, R4, 0x49, PT ;  /* 0x000000490400780c */ /* 0x000fc40003f24270 */
[----:B-1----:R-:W-:Y:S02]  /*2940*/  CS2R R78, SRZ ;  /* 0x00000000004e7805 */ /* 0x002fe4000001ff00 */
[----:B------:R-:W-:Y:S01]  /*2950*/  FSEL R39, R60, -INF , P2 ;  /* 0xff8000003c277808 */ /* 0x000fe20001000000 */
[----:B------:R1:W3:Y:S01]  /*2960*/  MUFU.EX2 R24, R83 ;  /* 0x0000005300187308 */ /* 0x0002e20000000800 */
[----:B------:R-:W-:Y:S02]  /*2970*/  FMNMX.FTZ R8, R57, R8, !PT ;  /* 0x0000000839087209 */ /* 0x000fe40007810000 */
[----:B------:R-:W-:Y:S02]  /*2980*/  CS2R R70, SRZ ;  /* 0x0000000000467805 */ /* 0x000fe4000001ff00 */
[----:B------:R-:W-:Y:S02]  /*2990*/  ISETP.GT.AND P2, PT, R4, 0x50, PT ;  /* 0x000000500400780c */ /* 0x000fe40003f44270 */
[----:B------:R-:W-:-:S02]  /*29a0*/  FSEL R61, R61, -INF , P1 ;  /* 0xff8000003d3d7808 */ /* 0x000fc40000800000 */
[----:B------:R-:W-:Y:S01]  /*29b0*/  FMNMX.FTZ R8, R39, R8, !PT ;  /* 0x0000000827087209 */ /* 0x000fe20007810000 */
[----:B------:R-:W-:Y:S01]  /*29c0*/  MUFU.EX2 R85, R85 ;  /* 0x0000005500557308 */ /* 0x000fe20000000800 */
[----:B------:R-:W-:Y:S02]  /*29d0*/  ISETP.GT.AND P1, PT, R4, 0x51, PT ;  /* 0x000000510400780c */ /* 0x000fe40003f24270 */
[----:B-1----:R-:W-:Y:S02]  /*29e0*/  CS2R R82, SRZ ;  /* 0x0000000000527805 */ /* 0x002fe4000001ff00 */
[----:B------:R-:W-:Y:S02]  /*29f0*/  FSEL R43, R64, -INF , P2 ;  /* 0xff800000402b7808 */ /* 0x000fe40001000000 */
[----:B------:R-:W-:Y:S02]  /*2a00*/  FMNMX.FTZ R8, R61, R8, !PT ;  /* 0x000000083d087209 */ /* 0x000fe40007810000 */
[----:B------:R-:W-:Y:S01]  /*2a10*/  ISETP.GT.AND P2, PT, R4, 0x58, PT ;  /* 0x000000580400780c */ /* 0x000fe20003f44270 */
[----:B------:R1:W4:Y:S01]  /*2a20*/  MUFU.EX2 R26, R87 ;  /* 0x00000057001a7308 */ /* 0x0003220000000800 */
[----:B------:R-:W-:-:S02]  /*2a30*/  FSEL R65, R65, -INF , P1 ;  /* 0xff80000041417808 */ /* 0x000fc40000800000 */
[----:B------:R-:W-:Y:S02]  /*2a40*/  FMNMX.FTZ R8, R43, R8, !PT ;  /* 0x000000082b087209 */ /* 0x000fe40007810000 */
[----:B------:R-:W-:Y:S02]  /*2a50*/  ISETP.GT.AND P1, PT, R4, 0x59, PT ;  /* 0x000000590400780c */ /* 0x000fe40003f24270 */
[----:B------:R-:W-:Y:S01]  /*2a60*/  FSEL R47, R68, -INF , P2 ;  /* 0xff800000442f7808 */ /* 0x000fe20001000000 */
[----:B------:R-:W-:Y:S01]  /*2a70*/  MUFU.EX2 R89, R89 ;  /* 0x0000005900597308 */ /* 0x000fe20000000800 */
[----:B------:R-:W-:Y:S02]  /*2a80*/  FMNMX.FTZ R8, R65, R8, !PT ;  /* 0x0000000841087209 */ /* 0x000fe40007810000 */
[----:B-1----:R-:W-:Y:S02]  /*2a90*/  CS2R R86, SRZ ;  /* 0x0000000000567805 */ /* 0x002fe4000001ff00 */
[----:B------:R-:W-:-:S02]  /*2aa0*/  FSEL R69, R69, -INF , P1 ;  /* 0xff80000045457808 */ /* 0x000fc40000800000 */
[----:B------:R-:W-:Y:S02]  /*2ab0*/  FMNMX.FTZ R8, R47, R8, !PT ;  /* 0x000000082f087209 */ /* 0x000fe40007810000 */
[----:B--2---:R-:W-:Y:S01]  /*2ac0*/  F2FP.BF16.F32.PACK_AB R153, R20, R77 ;  /* 0x0000004d1499723e */ /* 0x004fe200000010ff */
[----:B------:R-:W1:Y:S01]  /*2ad0*/  MUFU.EX2 R28, R91 ;  /* 0x0000005b001c7308 */ /* 0x000e620000000800 */
[----:B------:R-:W-:Y:S02]  /*2ae0*/  FMNMX.FTZ R8, R69, R8, !PT ;  /* 0x0000000845087209 */ /* 0x000fe40007810000 */
[----:B---3--:R-:W-:Y:S02]  /*2af0*/  F2FP.BF16.F32.PACK_AB R155, R24, R81 ;  /* 0x00000051189b723e */ /* 0x008fe400000010ff */
[----:B----4-:R-:W-:Y:S01]  /*2b00*/  F2FP.BF16.F32.PACK_AB R149, R26, R85 ;  /* 0x000000551a95723e */ /* 0x010fe200000010ff */
[----:B------:R-:W2:Y:S02]  /*2b10*/  SHFL.BFLY PT, R75, R8, 0x2, 0x1f ;  /* 0x0c401f00084b7f89 */ /* 0x000ea400000e0000 */
[----:B------:R-:W-:Y:S08]  /*2b20*/  MUFU.EX2 R93, R93 ;  /* 0x0000005d005d7308 */ /* 0x000ff00000000800 */
[----:B------:R3:W4:Y:S01]  /*2b30*/  MUFU.EX2 R30, R51 ;  /* 0x00000033001e7308 */ /* 0x0007220000000800 */
[----:B-1----:R-:W-:-:S07]  /*2b40*/  F2FP.BF16.F32.PACK_AB R151, R28, R89 ;  /* 0x000000591c97723e */ /* 0x002fce00000010ff */
[----:B------:R-:W-:Y:S01]  /*2b50*/  MUFU.EX2 R95, R95 ;  /* 0x0000005f005f7308 */ /* 0x000fe20000000800 */
[----:B---3--:R-:W-:Y:S02]  /*2b60*/  CS2R R50, SRZ ;  /* 0x0000000000327805 */ /* 0x008fe4000001ff00 */
[----:B--2---:R-:W-:-:S05]  /*2b70*/  FMNMX.FTZ R75, R8, R75, !PT ;  /* 0x0000004b084b7209 */ /* 0x004fca0007810000 */
[----:B------:R1:W2:Y:S01]  /*2b80*/  MUFU.EX2 R32, R55 ;  /* 0x0000003700207308 */ /* 0x0002a20000000800 */
[----:B----4-:R-:W-:Y:S01]  /*2b90*/  F2FP.BF16.F32.PACK_AB R145, R30, R93 ;  /* 0x0000005d1e91723e */ /* 0x010fe200000010ff */
[----:B------:R-:W3:Y:S06]  /*2ba0*/  SHFL.BFLY PT, R4, R75, 0x1, 0x1f ;  /* 0x0c201f004b047f89 */ /* 0x000eec00000e0000 */
[----:B------:R-:W-:Y:S01]  /*2bb0*/  MUFU.EX2 R97, R97 ;  /* 0x0000006100617308 */ /* 0x000fe20000000800 */
[----:B-1----:R-:W-:-:S07]  /*2bc0*/  CS2R R54, SRZ ;  /* 0x0000000000367805 */ /* 0x002fce000001ff00 */
[----:B------:R1:W4:Y:S01]  /*2bd0*/  MUFU.EX2 R34, R59 ;  /* 0x0000003b00227308 */ /* 0x0003220000000800 */
[----:B--2---:R-:W-:-:S07]  /*2be0*/  F2FP.BF16.F32.PACK_AB R147, R32, R95 ;  /* 0x0000005f2093723e */ /* 0x004fce00000010ff */
[----:B------:R-:W-:Y:S01]  /*2bf0*/  MUFU.EX2 R99, R99 ;  /* 0x0000006300637308 */ /* 0x000fe20000000800 */
[----:B-1----:R-:W-:Y:S02]  /*2c00*/  CS2R R58, SRZ ;  /* 0x00000000003a7805 */ /* 0x002fe4000001ff00 */
[----:B---3--:R-:W-:Y:S02]  /*2c10*/  FMNMX.FTZ R4, R75, R4, !PT ;  /* 0x000000044b047209 */ /* 0x008fe40007810000 */
[----:B------:R-:W-:Y:S02]  /*2c20*/  CS2R R74, SRZ ;  /* 0x00000000004a7805 */ /* 0x000fe4000001ff00 */
[C---:B------:R-:W-:Y:S01]  /*2c30*/  FSETP.NEU.FTZ.AND P1, PT, R4.reuse, -INF , PT ;  /* 0xff8000000400780b */ /* 0x040fe20003f3d000 */
[----:B------:R-:W-:Y:S01]  /*2c40*/  FMUL.FTZ R8, R4, R2 ;  /* 0x0000000204087220 */ /* 0x000fe20000410000 */
[----:B------:R-:W1:Y:S01]  /*2c50*/  MUFU.EX2 R36, R63 ;  /* 0x0000003f00247308 */ /* 0x000e620000000800 */
[----:B----4-:R-:W-:-:S03]  /*2c60*/  F2FP.BF16.F32.PACK_AB R141, R34, R97 ;  /* 0x00000061228d723e */ /* 0x010fc600000010ff */
[----:B------:R-:W-:-:S04]  /*2c70*/  FSEL R8, R8, RZ, P1 ;  /* 0x000000ff08087208 */ /* 0x000fc80000800000 */
        /* <DEDUP_REMOVED lines=17> */
[----:B--2---:R-:W2:Y:S01]  /*2d90*/  @P4 LDC R29, c[0x0][0x44c] ;  /* 0x00011300ff1d4b82 */ /* 0x004ea20000000800 */
[-CC-:B------:R-:W-:Y:S01]  /*2da0*/  FFMA.FTZ R31, R31, R2.reuse, -R8.reuse ;  /* 0x000000021f1f7223 */ /* 0x180fe20000010808 */
[-CC-:B------:R-:W-:Y:S01]  /*2db0*/  FFMA.FTZ R53, R53, R2.reuse, -R8.reuse ;  /* 0x0000000235357223 */ /* 0x180fe20000010808 */
[-CC-:B------:R-:W-:Y:S01]  /*2dc0*/  FFMA.FTZ R35, R35, R2.reuse, -R8.reuse ;  /* 0x0000000223237223 */ /* 0x180fe20000010808 */
[-CC-:B------:R-:W-:Y:S01]  /*2dd0*/  FFMA.FTZ R57, R57, R2.reuse, -R8.reuse ;  /* 0x0000000239397223 */ /* 0x180fe20000010808 */
[-CC-:B------:R-:W-:Y:S01]  /*2de0*/  FFMA.FTZ R39, R39, R2.reuse, -R8.reuse ;  /* 0x0000000227277223 */ /* 0x180fe20000010808 */
[-CC-:B------:R-:W-:Y:S01]  /*2df0*/  FFMA.FTZ R61, R61, R2.reuse, -R8.reuse ;  /* 0x000000023d3d7223 */ /* 0x180fe20000010808 */
[----:B------:R3:W4:Y:S01]  /*2e00*/  MUFU.EX2 R156, R25 ;  /* 0x00000019009c7308 */ /* 0x0007220000000800 */
[-CC-:B------:R-:W-:Y:S01]  /*2e10*/  FFMA.FTZ R43, R43, R2.reuse, -R8.reuse ;  /* 0x000000022b2b7223 */ /* 0x180fe20000010808 */
[-CC-:B------:R-:W-:Y:S01]  /*2e20*/  FFMA.FTZ R65, R65, R2.reuse, -R8.reuse ;  /* 0x0000000241417223 */ /* 0x180fe20000010808 */
[-CC-:B------:R-:W-:Y:S01]  /*2e30*/  FFMA.FTZ R47, R47, R2.reuse, -R8.reuse ;  /* 0x000000022f2f7223 */ /* 0x180fe20000010808 */
[----:B------:R-:W-:Y:S01]  /*2e40*/  FFMA.FTZ R8, R69, R2, -R8 ;  /* 0x0000000245087223 */ /* 0x000fe20000010808 */
[----:B-1----:R-:W-:-:S02]  /*2e50*/  F2FP.BF16.F32.PACK_AB R143, R36, R99 ;  /* 0x00000063248f723e */ /* 0x002fc400000010ff */
[----:B------:R-:W-:Y:S02]  /*2e60*/  CS2R R68, SRZ ;  /* 0x0000000000447805 */ /* 0x000fe4000001ff00 */
[----:B------:R-:W-:Y:S01]  /*2e70*/  CS2R R62, SRZ ;  /* 0x00000000003e7805 */ /* 0x000fe2000001ff00 */
[----:B------:R-:W1:Y:S01]  /*2e80*/  MUFU.EX2 R9, R9 ;  /* 0x0000000900097308 */ /* 0x000e620000000800 */
[----:B---3--:R-:W-:-:S07]  /*2e90*/  IMAD.MOV.U32 R25, RZ, RZ, R16 ;  /* 0x000000ffff197224 */ /* 0x008fce00078e0010 */
[----:B------:R-:W3:Y:S01]  /*2ea0*/  MUFU.EX2 R11, R11 ;  /* 0x0000000b000b7308 */ /* 0x000ee20000000800 */
[----:B--2---:R-:W-:-:S04]  /*2eb0*/  @P4 IMAD.HI.U32 R29, R16, R29, RZ ;  /* 0x0000001d101d4227 */ /* 0x004fc800078e00ff */
[----:B----4-:R-:W-:Y:S01]  /*2ec0*/  FADD.FTZ R0, R5, R156 ;  /* 0x0000009c05007221 */ /* 0x010fe20000010000 */
[----:B------:R-:W-:Y:S02]  /*2ed0*/  F2FP.BF16.F32.PACK_AB R156, R156, R5 ;  /* 0x000000059c9c723e */ /* 0x000fe400000010ff */
[----:B0-----:R-:W-:Y:S01]  /*2ee0*/  @P4 SHF.R.U32.HI R25, RZ, R40, R29 ;  /* 0x00000028ff194219 */ /* 0x001fe2000001161d */
[----:B------:R-:W-:Y:S01]  /*2ef0*/  FADD.FTZ R40, R157, R12 ;  /* 0x0000000c9d287221 */ /* 0x000fe20000010000 */
[----:B------:R0:W2:Y:S01]  /*2f00*/  MUFU.EX2 R152, R33 ;  /* 0x0000002100987308 */ /* 0x0000a20000000800 */
[----:B------:R-:W-:Y:S02]  /*2f10*/  F2FP.BF16.F32.PACK_AB R157, R12, R157 ;  /* 0x0000009d0c9d723e */ /* 0x000fe400000010ff */
[----:B------:R-:W-:Y:S01]  /*2f20*/  IADD3 R25, R25, R170, -R171 ;  /* 0x000000aa19197210 */ /* 0x000fe20007ffe8ab */
[----:B------:R-:W-:Y:S01]  /*2f30*/  FADD.FTZ R29, R159, R40 ;  /* 0x000000289f1d7221 */ /* 0x000fe20000010000 */
[----:B------:R-:W-:-:S03]  /*2f40*/  F2FP.BF16.F32.PACK_AB R159, R14, R159 ;  /* 0x0000009f0e9f723e */ /* 0x000fc600000010ff */
[----:B------:R-:W4:Y:S01]  /*2f50*/  MUFU.EX2 R13, R13 ;  /* 0x0000000d000d7308 */ /* 0x000f220000000800 */
[----:B0-----:R-:W-:-:S04]  /*2f60*/  IMAD.HI R33, R25, 0x2aaaaaab, RZ ;  /* 0x2aaaaaab19217827 */ /* 0x001fc800078e02ff */
[----:B-1----:R-:W-:Y:S01]  /*2f70*/  FADD.FTZ R25, R9, R0 ;  /* 0x0000000009197221 */ /* 0x002fe20000010000 */
[----:B------:R-:W-:-:S03]  /*2f80*/  FADD.FTZ R40, R14, R29 ;  /* 0x0000001d0e287221 */ /* 0x000fc60000010000 */
[C---:B------:R-:W-:Y:S01]  /*2f90*/  FADD.FTZ R0, R158.reuse, R25 ;  /* 0x000000199e007221 */ /* 0x040fe20000010000 */
[----:B------:R-:W-:Y:S01]  /*2fa0*/  FADD.FTZ R29, R77, R40 ;  /* 0x000000284d1d7221 */ /* 0x000fe20000010000 */
[----:B------:R-:W0:Y:S01]  /*2fb0*/  MUFU.EX2 R154, R37 ;  /* 0x00000025009a7308 */ /* 0x000e220000000800 */
[----:B------:R-:W-:Y:S01]  /*2fc0*/  F2FP.BF16.F32.PACK_AB R158, R158, R9 ;  /* 0x000000099e9e723e */ /* 0x000fe200000010ff */
[----:B---3--:R-:W-:Y:S01]  /*2fd0*/  FADD.FTZ R25, R11, R0 ;  /* 0x000000000b197221 */ /* 0x008fe20000010000 */
[----:B------:R-:W-:Y:S01]  /*2fe0*/  FADD.FTZ R40, R20, R29 ;  /* 0x0000001d14287221 */ /* 0x000fe20000010000 */
[----:B------:R-:W-:Y:S02]  /*2ff0*/  SHF.R.U32.HI R42, RZ, 0x1f, R33 ;  /* 0x0000001fff2a7819 */ /* 0x000fe40000011621 */
[----:B------:R-:W-:Y:S01]  /*3000*/  CS2R R76, SRZ ;  /* 0x00000000004c7805 */ /* 0x000fe2000001ff00 */
[----:B--2---:R-:W-:Y:S01]  /*3010*/  FADD.FTZ R0, R152, R25 ;  /* 0x0000001998007221 */ /* 0x004fe20000010000 */
[----:B------:R-:W-:Y:S01]  /*3020*/  FADD.FTZ R29, R81, R40 ;  /* 0x00000028511d7221 */ /* 0x000fe20000010000 */
[----:B------:R-:W1:Y:S01]  /*3030*/  MUFU.EX2 R15, R15 ;  /* 0x0000000f000f7308 */ /* 0x000e620000000800 */
[----:B------:R-:W-:Y:S01]  /*3040*/  LEA.HI.SX32 R88, R33, R42, 0x1c ;  /* 0x0000002a21587211 */ /* 0x000fe200078fe2ff */
[----:B----4-:R-:W-:Y:S01]  /*3050*/  FADD.FTZ R25, R13, R0 ;  /* 0x000000000d197221 */ /* 0x010fe20000010000 */
[----:B------:R-:W-:Y:S01]  /*3060*/  FADD.FTZ R40, R24, R29 ;  /* 0x0000001d18287221 */ /* 0x000fe20000010000 */
[----:B------:R-:W-:-:S02]  /*3070*/  F2FP.BF16.F32.PACK_AB R152, R152, R11 ;  /* 0x0000000b9898723e */ /* 0x000fc400000010ff */
[----:B------:R-:W-:Y:S01]  /*3080*/  CS2R R80, SRZ ;  /* 0x0000000000507805 */ /* 0x000fe2000001ff00 */
[----:B------:R-:W-:Y:S01]  /*3090*/  FADD.FTZ R29, R85, R40 ;  /* 0x00000028551d7221 */ /* 0x000fe20000010000 */
[----:B------:R2:W3:Y:S01]  /*30a0*/  MUFU.EX2 R148, R41 ;  /* 0x0000002900947308 */ /* 0x0004e20000000800 */
[C---:B0-----:R-:W-:Y:S01]  /*30b0*/  FADD.FTZ R0, R154.reuse, R25 ;  /* 0x000000199a007221 */ /* 0x041fe20000010000 */
[----:B------:R-:W-:Y:S01]  /*30c0*/  F2FP.BF16.F32.PACK_AB R154, R154, R13 ;  /* 0x0000000d9a9a723e */ /* 0x000fe200000010ff */
[----:B------:R-:W-:Y:S01]  /*30d0*/  FADD.FTZ R40, R26, R29 ;  /* 0x0000001d1a287221 */ /* 0x000fe20000010000 */
[----:B------:R-:W-:Y:S02]  /*30e0*/  VIMNMX R13, RZ, R88, !PT ;  /* 0x00000058ff0d7248 */ /* 0x000fe40007fe0100 */
[----:B------:R-:W-:Y:S01]  /*30f0*/  CS2R R84, SRZ ;  /* 0x0000000000547805 */ /* 0x000fe2000001ff00 */
[----:B------:R-:W-:Y:S01]  /*3100*/  FADD.FTZ R29, R89, R40 ;  /* 0x00000028591d7221 */ /* 0x000fe20000010000 */
[----:B------:R-:W0:Y:S01]  /*3110*/  MUFU.EX2 R21, R21 ;  /* 0x0000001500157308 */ /* 0x000e220000000800 */
[----:B-1----:R-:W-:Y:S01]  /*3120*/  FADD.FTZ R25, R15, R0 ;  /* 0x000000000f197221 */ /* 0x002fe20000010000 */
[----:B--2---:R-:W-:Y:S01]  /*3130*/  CS2R R40, SRZ ;  /* 0x0000000000287805 */ /* 0x004fe2000001ff00 */
[----:B------:R-:W-:-:S04]  /*3140*/  FADD.FTZ R12, R28, R29 ;  /* 0x0000001d1c0c7221 */ /* 0x000fc80000010000 */
        /* <DEDUP_REMOVED lines=8> */
[----:B0-----:R-:W-:Y:S01]  /*31d0*/  FADD.FTZ R25, R21, R0 ;  /* 0x0000000015197221 */ /* 0x001fe20000010000 */
[----:B-1----:R-:W-:Y:S01]  /*31e0*/  CS2R R44, SRZ ;  /* 0x00000000002c7805 */ /* 0x002fe2000001ff00 */
[----:B------:R-:W-:Y:S01]  /*31f0*/  FADD.FTZ R12, R32, R5 ;  /* 0x00000005200c7221 */ /* 0x000fe20000010000 */
[----:B------:R-:W-:-:S03]  /*3200*/  CS2R R32, SRZ ;  /* 0x0000000000207805 */ /* 0x000fc6000001ff00 */
[----:B------:R-:W-:Y:S01]  /*3210*/  FADD.FTZ R9, R97, R12 ;  /* 0x0000000c61097221 */ /* 0x000fe20000010000 */
[----:B------:R0:W1:Y:S01]  /*3220*/  MUFU.EX2 R144, R49 ;  /* 0x0000003100907308 */ /* 0x0000620000000800 */
[C---:B--2---:R-:W-:Y:S01]  /*3230*/  FADD.FTZ R0, R150.reuse, R25 ;  /* 0x0000001996007221 */ /* 0x044fe20000010000 */
[----:B------:R-:W-:Y:S01]  /*3240*/  F2FP.BF16.F32.PACK_AB R150, R150, R21 ;  /* 0x000000159696723e */ /* 0x000fe200000010ff */
[----:B------:R-:W-:-:S04]  /*3250*/  FADD.FTZ R12, R34, R9 ;  /* 0x00000009220c7221 */ /* 0x000fc80000010000 */
[----:B------:R-:W-:Y:S01]  /*3260*/  FADD.FTZ R9, R99, R12 ;  /* 0x0000000c63097221 */ /* 0x000fe20000010000 */
[----:B------:R-:W2:Y:S01]  /*3270*/  MUFU.EX2 R31, R31 ;  /* 0x0000001f001f7308 */ /* 0x000ea20000000800 */
[----:B---3--:R-:W-:Y:S01]  /*3280*/  FADD.FTZ R25, R27, R0 ;  /* 0x000000001b197221 */ /* 0x008fe20000010000 */
[----:B0-----:R-:W-:Y:S01]  /*3290*/  CS2R R48, SRZ ;  /* 0x0000000000307805 */ /* 0x001fe2000001ff00 */
[----:B------:R-:W-:Y:S01]  /*32a0*/  FADD.FTZ R12, R36, R9 ;  /* 0x00000009240c7221 */ /* 0x000fe20000010000 */
[----:B------:R-:W-:-:S03]  /*32b0*/  CS2R R36, SRZ ;  /* 0x0000000000247805 */ /* 0x000fc6000001ff00 */
[----:B------:R-:W-:Y:S01]  /*32c0*/  FADD.FTZ R9, R101, R12 ;  /* 0x0000000c65097221 */ /* 0x000fe20000010000 */
        /* <DEDUP_REMOVED lines=10> */
[----:B------:R-:W-:Y:S02]  /*3370*/  CS2R R30, SRZ ;  /* 0x00000000001e7805 */ /* 0x000fe4000001ff00 */
[----:B------:R-:W-:Y:S02]  /*3380*/  CS2R R24, SRZ ;  /* 0x0000000000187805 */ /* 0x000fe4000001ff00 */
        /* <DEDUP_REMOVED lines=12> */
[----:B------:R-:W-:-:S06]  /*3450*/  F2FP.BF16.F32.PACK_AB R142, R142, R39 ;  /* 0x000000278e8e723e */ /* 0x000fcc00000010ff */
[----:B------:R1:W4:Y:S01]  /*3460*/  MUFU.EX2 R38, R67 ;  /* 0x0000004300267308 */ /* 0x0003220000000800 */
[----:B--2---:R-:W-:Y:S01]  /*3470*/  FADD.FTZ R5, R43, R0 ;  /* 0x000000002b057221 */ /* 0x004fe20000010000 */
[----:B0-----:R-:W-:-:S06]  /*3480*/  CS2R R64, SRZ ;  /* 0x0000000000407805 */ /* 0x001fcc000001ff00 */
[----:B------:R-:W0:Y:S01]  /*3490*/  MUFU.EX2 R47, R47 ;  /* 0x0000002f002f7308 */ /* 0x000e220000000800 */
[C---:B---3--:R-:W-:Y:S01]  /*34a0*/  FADD.FTZ R0, R136.reuse, R5 ;  /* 0x0000000588007221 */ /* 0x048fe20000010000 */
[----:B------:R-:W-:Y:S02]  /*34b0*/  F2FP.BF16.F32.PACK_AB R136, R136, R43 ;  /* 0x0000002b8888723e */ /* 0x000fe400000010ff */
[----:B-1----:R-:W-:Y:S02]  /*34c0*/  CS2R R66, SRZ ;  /* 0x0000000000427805 */ /* 0x002fe4000001ff00 */
[----:B------:R-:W-:Y:S02]  /*34d0*/  CS2R R42, SRZ ;  /* 0x00000000002a7805 */ /* 0x000fe4000001ff00 */
[----:B------:R-:W1:Y:S01]  /*34e0*/  MUFU.EX2 R103, R103 ;  /* 0x0000006700677308 */ /* 0x000e620000000800 */
[----:B----4-:R-:W-:-:S07]  /*34f0*/  F2FP.BF16.F32.PACK_AB R137, R38, R101 ;  /* 0x000000652689723e */ /* 0x010fce00000010ff */
[----:B------:R2:W3:Y:S01]  /*3500*/  MUFU.EX2 R138, R8 ;  /* 0x00000008008a7308 */ /* 0x0004e20000000800 */
[----:B0-----:R-:W-:Y:S01]  /*3510*/  FADD.FTZ R5, R47, R0 ;  /* 0x000000002f057221 */ /* 0x001fe20000010000 */
[----:B------:R-:W-:-:S06]  /*3520*/  IMAD.MOV.U32 R0, RZ, RZ, 0x3f800000 ;  /* 0x3f800000ff007424 */ /* 0x000fcc00078e00ff */
[----:B------:R-:W0:Y:S01]  /*3530*/  MUFU.EX2 R10, R10 ;  /* 0x0000000a000a7308 */ /* 0x000e220000000800 */
[----:B--2---:R-:W-:Y:S01]  /*3540*/  FADD.FTZ R8, R38, R9 ;  /* 0x0000000926087221 */ /* 0x004fe20000010000 */
[----:B------:R-:W-:-:S03]  /*3550*/  CS2R R38, SRZ ;  /* 0x0000000000267805 */ /* 0x000fc6000001ff00 */
[----:B-1----:R-:W-:Y:S01]  /*3560*/  FADD.FTZ R9, R103, R8 ;  /* 0x0000000867097221 */ /* 0x002fe20000010000 */
[C---:B---3--:R-:W-:Y:S01]  /*3570*/  FADD.FTZ R8, R138.reuse, R5 ;  /* 0x000000058a087221 */ /* 0x048fe20000010000 */
[----:B------:R-:W-:Y:S02]  /*3580*/  F2FP.BF16.F32.PACK_AB R138, R138, R47 ;  /* 0x0000002f8a8a723e */ /* 0x000fe400000010ff */
[----:B------:R-:W-:Y:S01]  /*3590*/  CS2R R46, SRZ ;  /* 0x00000000002e7805 */ /* 0x000fe2000001ff00 */
[C---:B0-----:R-:W-:Y:S01]  /*35a0*/  FADD.FTZ R5, R10.reuse, R9 ;  /* 0x000000090a057221 */ /* 0x041fe20000010000 */
[----:B------:R-:W-:Y:S01]  /*35b0*/  F2FP.BF16.F32.PACK_AB R139, R10, R103 ;  /* 0x000000670a8b723e */ /* 0x000fe200000010ff */
[----:B------:R-:W-:Y:S01]  /*35c0*/  IMAD.MOV.U32 R9, RZ, RZ, 0x3f800000 ;  /* 0x3f800000ff097424 */ /* 0x000fe200078e00ff */
[----:B------:R-:W-:Y:S02]  /*35d0*/  IADD3 R10, R73, -0x2, RZ ;  /* 0xfffffffe490a7810 */ /* 0x000fe40007ffe0ff */
[----:B------:R-:W-:-:S02]  /*35e0*/  CS2R R72, SRZ ;  /* 0x0000000000487805 */ /* 0x000fc4000001ff00 */
[----:B------:R-:W-:-:S13]  /*35f0*/  ISETP.GE.AND P1, PT, R10, R13, PT ;  /* 0x0000000d0a00720c */ /* 0x000fda0003f26270 */
[----:B------:R-:W-:Y:S05]  /*3600*/  @!P1 BRA `(.L_x_2425) ;  /* 0x0000002000dc9947 */ /* 0x000fea0003800000 */
[----:B------:R-:W-:Y:S01]  /*3610*/  IMAD.MOV.U32 R12, RZ, RZ, R3 ;  /* 0x000000ffff0c7224 */ /* 0x000fe200078e0003 */
[----:B------:R-:W-:Y:S01]  /*3620*/  UMOV UR7, UR60 ;  /* 0x0000003c00077c82 */ /* 0x000fe20008000000 */
[----:B------:R-:W-:Y:S01]  /*3630*/  IMAD.MOV.U32 R11, RZ, RZ, R4 ;  /* 0x000000ffff0b7224 */ /* 0x000fe200078e0004 */
[----:B------:R-:W-:Y:S01]  /*3640*/  UMOV UR4, UR38 ;  /* 0x0000002600047c82 */ /* 0x000fe20008000000 */
[----:B------:R-:W-:Y:S02]  /*3650*/  IMAD.MOV.U32 R0, RZ, RZ, 0x3f800000 ;  /* 0x3f800000ff007424 */ /* 0x000fe400078e00ff */
[----:B------:R-:W-:-:S07]  /*3660*/  IMAD.MOV.U32 R87, RZ, RZ, RZ ;  /* 0x000000ffff577224 */ /* 0x000fce00078e00ff */
.L_x_2436:
[----:B------:R-:W-:-:S04]  /*3670*/  UISETP.NE.AND UP0, UPT, UR4, 0x1, UPT ;  /* 0x000000010400788c */ /* 0x000fc8000bf05270 */
[----:B------:R-:W-:-:S04]  /*3680*/  USEL UR60, URZ, 0x1, UP0 ;  /* 0x000000013f3c7887 */ /* 0x000fc80008000000 */
[----:B------:R-:W-:Y:S01]  /*3690*/  ULOP3.LUT UR60, UR7, UR60, URZ, 0x3c, !UPT ;  /* 0x0000003c073c7292 */ /* 0x000fe2000f8e3c3f */
[----:B------:R-:W-:Y:S11]  /*36a0*/  @!P0 BRA `(.L_x_2426) ;  /* 0x0000000000048947 */ /* 0x000ff60003800000 */
[----:B------:R-:W-:Y:S01]  /*36b0*/  BPT.TRAP 0x1 ;  /* 0x000000040000795c */ /* 0x000fe20000300000 */
.L_x_2426:
        /* <DEDUP_REMOVED lines=9> */
.L_x_2427:
[----:B-1----:R-:W-:Y:S05]  /*3750*/  @P1 BRA `(.L_x_2428) ;  /* 0x0000000000081947 */ /* 0x002fea0003800000 */
[----:B------:R-:W1:Y:S02]  /*3760*/  SYNCS.PHASECHK.TRANS64.TRYWAIT P1, [UR6+0x2a830], R2 ;  /* 0x02a83002ff0075a7 */ /* 0x000e640008020146 */
[----:B-1----:R-:W-:Y:S05]  /*3770*/  @!P1 BRA `(.L_x_2429) ;  /* 0x000000c400509947 */ /* 0x002fea0003800000 */
.L_x_2428:
        /* <DEDUP_REMOVED lines=131> */
.L_x_2430:
[----:B------:R-:W-:Y:S01]  /*3fb0*/  ULEA UR5, UR4, UR39, 0x3 ;  /* 0x0000002704057291 */ /* 0x000fe2000f8e183f */
[----:B------:R-:W-:-:S05]  /*3fc0*/  IMAD.U32 R0, RZ, RZ, UR7 ;  /* 0x00000007ff007e24 */ /* 0x000fca000f8e00ff */
[----:B------:R-:W-:-:S04]  /*3fd0*/  SHF.L.U32 R0, R0, 0x1f, RZ ;  /* 0x0000001f00007819 */ /* 0x000fc800000006ff */
[----:B------:R2:W3:Y:S01]  /*3fe0*/  SYNCS.PHASECHK.TRANS64.TRYWAIT P1, [UR5+0x2a850], R0 ;  /* 0x02a85000ff0075a7 */ /* 0x0004e20008020145 */
[----:B------:R-:W-:Y:S05]  /*3ff0*/  @!P0 BRA `(.L_x_2431) ;  /* 0x0000000000048947 */ /* 0x000fea0003800000 */
[----:B------:R-:W-:Y:S01]  /*4000*/  BPT.TRAP 0x1 ;  /* 0x000000040000795c */ /* 0x000fe20000300000 */
.L_x_2431:
[----:B---3--:R-:W-:Y:S05]  /*4010*/  @P1 BRA `(.L_x_2432) ;  /* 0x0000000000081947 */ /* 0x008fea0003800000 */
[----:B------:R-:W3:Y:S02]  /*4020*/  SYNCS.PHASECHK.TRANS64.TRYWAIT P1, [UR5+0x2a850], R0 ;  /* 0x02a85000ff0075a7 */ /* 0x000ee40008020145 */
[----:B---3--:R-:W-:Y:S05]  /*4030*/  @!P1 BRA `(.L_x_2433) ;  /* 0x000000bc00389947 */ /* 0x008fea0003800000 */
.L_x_2432:
        /* <DEDUP_REMOVED lines=38> */
.L_x_2434:
[----:B------:R-:W-:Y:S01]  /*42a0*/  ISETP.NE.AND P1, PT, R172, 0x1, PT ;  /* 0x00000001ac00780c */ /* 0x000fe20003f25270 */
[----:B------:R-:W3:Y:S01]  /*42b0*/  S2UR UR4, SR_CgaCtaId ;  /* 0x00000000000479c3 */ /* 0x000ee20000008800 */
[----:B-12---:R-:W-:Y:S01]  /*42c0*/  IADD3 R0, R19, R16, RZ ;  /* 0x0000001013007210 */ /* 0x006fe20007ffe0ff */
[----:B------:R-:W-:-:S10]  /*42d0*/  UIADD3 UR6, UR6, 0x2a840, URZ ;  /* 0x0002a84006067890 */ /* 0x000fd4000fffe03f */
[----:B------:R-:W0:Y:S08]  /*42e0*/  @P1 LDC R3, c[0x0][0x44c] ;  /* 0x00011300ff031b82 */ /* 0x000e300000000800 */
[----:B------:R-:W1:Y:S01]  /*42f0*/  @P1 LDC R9, c[0x0][0x450] ;  /* 0x00011400ff091b82 */ /* 0x000e620000000800 */
[----:B---3--:R-:W-:-:S09]  /*4300*/  UPRMT UR6, UR4, 0x654, UR6 ;  /* 0x0000065404067896 */ /* 0x008fd20008000006 */
[----:B------:R-:W-:Y:S01]  /*4310*/  SYNCS.ARRIVE.TRANS64.RED.A1T0 RZ, [UR6], RZ ;  /* 0x000000ffffff79a7 */ /* 0x000fe20008100406 */
[----:B0-----:R-:W-:-:S04]  /*4320*/  @P1 IMAD.HI.U32 R2, R0, R3, RZ ;  /* 0x0000000300021227 */ /* 0x001fc800078e00ff */
[----:B------:R-:W-:Y:S01]  /*4330*/  IMAD.MOV.U32 R3, RZ, RZ, -0x60 ;  /* 0xffffffa0ff037424 */ /* 0x000fe200078e00ff */
[----:B-1----:R-:W-:-:S03]  /*4340*/  @P1 SHF.R.U32.HI R0, RZ, R9, R2 ;  /* 0x00000009ff001219 */ /* 0x002fc60000011602 */
[----:B------:R-:W-:Y:S02]  /*4350*/  IMAD R3, R10, R3, 0x1 ;  /* 0x000000010a037424 */ /* 0x000fe400078e0203 */
[----:B------:R-:W0:Y:S02]  /*4360*/  SHFL.IDX PT, R9, R0, RZ, 0x1c1f ;  /* 0x001c1fff00097589 */ /* 0x000e2400000e0000 */
[----:B------:R-:W-:Y:S02]  /*4370*/  IMAD R3, R18, -0x2, R3 ;  /* 0xfffffffe12037824 */ /* 0x000fe400078e0203 */
[----:B------:R-:W1:Y:S03]  /*4380*/  SHFL.IDX PT, R143, R0, 0x1, 0x1c1f ;  /* 0x003c1f00008f7f89 */ /* 0x000e6600000e0000 */
[----:B------:R-:W-:-:S05]  /*4390*/  IADD3 R4, -R171, R3, R170 ;  /* 0x00000003ab047210 */ /* 0x000fca0007ffe1aa */
[----:B0-----:R-:W-:-:S05]  /*43a0*/  IMAD.IADD R2, R4, 0x1, R9 ;  /* 0x0000000104027824 */ /* 0x001fca00078e0209 */
[C---:B------:R-:W-:Y:S02]  /*43b0*/  ISETP.GT.AND P1, PT, R2.reuse, RZ, PT ;  /* 0x000000ff0200720c */ /* 0x040fe40003f24270 */
[----:B------:R-:W-:Y:S02]  /*43c0*/  ISETP.GT.AND P2, PT, R2, 0x1, PT ;  /* 0x000000010200780c */ /* 0x000fe40003f44270 */
[----:B------:R-:W-:Y:S02]  /*43d0*/  FSEL R151, R88, -INF , P1 ;  /* 0xff80000058977808 */ /* 0x000fe40000800000 */
        /* <DEDUP_REMOVED lines=69> */
[----:B------:R-:W-:Y:S01]  /*4830*/  FMNMX.FTZ R20, R133, R14, !PT ;  /* 0x0000000e85147209 */ /* 0x000fe20007810000 */
[----:B-1----:R-:W-:-:S04]  /*4840*/  IMAD.IADD R14, R4, 0x1, R143 ;  /* 0x00000001040e7824 */ /* 0x002fc800078e028f */
        /* <DEDUP_REMOVED lines=240> */
.L_x_2435:
        /* <DEDUP_REMOVED lines=35> */
.L_x_2425:
[----:B------:R-:W-:-:S13]  /*5980*/  ISETP.GE.AND P1, PT, R10, RZ, PT ;  /* 0x000000ff0a00720c */ /* 0x000fda0003f26270 */
[----:B------:R-:W-:Y:S05]  /*5990*/  @!P1 BRA `(.L_x_2437) ;  /* 0x0000001c00189947 */ /* 0x000fea0003800000 */
[----:B------:R-:W-:Y:S01]  /*59a0*/  IMAD.MOV.U32 R11, RZ, RZ, R3 ;  /* 0x000000ffff0b7224 */ /* 0x000fe200078e0003 */
[----:B------:R-:W-:Y:S01]  /*59b0*/  UMOV UR6, UR60 ;  /* 0x0000003c00067c82 */ /* 0x000fe20008000000 */
[----:B------:R-:W-:Y:S01]  /*59c0*/  IMAD.MOV.U32 R13, RZ, RZ, R4 ;  /* 0x000000ffff0d7224 */ /* 0x000fe200078e0004 */
[----:B------:R-:W-:-:S06]  /*59d0*/  UMOV UR4, UR38 ;  /* 0x0000002600047c82 */ /* 0x000fcc0008000000 */
.L_x_2448:
        /* <DEDUP_REMOVED lines=8> */
.L_x_2438:
[----:B------:R-:W-:Y:S01]  /*5a60*/  ULEA UR5, UR38, UR39, 0x3 ;  /* 0x0000002726057291 */ /* 0x000fe2000f8e183f */
[----:B------:R-:W-:-:S04]  /*5a70*/  MOV R2, UR60 ;  /* 0x0000003c00027c02 */ /* 0x000fc80008000f00 */
[----:B------:R-:W-:-:S04]  /*5a80*/  SHF.L.U32 R2, R2, 0x1f, RZ ;  /* 0x0000001f02027819 */ /* 0x000fc800000006ff */
[----:B------:R0:W1:Y:S01]  /*5a90*/  SYNCS.PHASECHK.TRANS64.TRYWAIT P1, [UR5+0x2a830], R2 ;  /* 0x02a83002ff0075a7 */ /* 0x0000620008020145 */
[----:B------:R-:W-:Y:S05]  /*5aa0*/  @!P0 BRA `(.L_x_2439) ;  /* 0x0000000000048947 */ /* 0x000fea0003800000 */
[----:B------:R-:W-:Y:S01]  /*5ab0*/  BPT.TRAP 0x1 ;  /* 0x000000040000795c */ /* 0x000fe20000300000 */
.L_x_2439:
[----:B-1----:R-:W-:Y:S05]  /*5ac0*/  @P1 BRA `(.L_x_2440) ;  /* 0x0000000000081947 */ /* 0x002fea0003800000 */
[----:B------:R-:W1:Y:S02]  /*5ad0*/  SYNCS.PHASECHK.TRANS64.TRYWAIT P1, [UR5+0x2a830], R2 ;  /* 0x02a83002ff0075a7 */ /* 0x000e640008020145 */
[----:B-1----:R-:W-:Y:S05]  /*5ae0*/  @!P1 BRA `(.L_x_2441) ;  /* 0x000000a000a49947 */ /* 0x002fea0003800000 */
.L_x_2440:
        /* <DEDUP_REMOVED lines=131> */
.L_x_2442:
[----:B------:R-:W-:Y:S01]  /*6320*/  ULEA UR5, UR4, UR39, 0x3 ;  /* 0x0000002704057291 */ /* 0x000fe2000f8e183f */
[----:B------:R-:W-:-:S05]  /*6330*/  IMAD.U32 R0, RZ, RZ, UR6 ;  /* 0x00000006ff007e24 */ /* 0x000fca000f8e00ff */
[----:B------:R-:W-:-:S04]  /*6340*/  SHF.L.U32 R0, R0, 0x1f, RZ ;  /* 0x0000001f00007819 */ /* 0x000fc800000006ff */
[----:B------:R2:W3:Y:S01]  /*6350*/  SYNCS.PHASECHK.TRANS64.TRYWAIT P1, [UR5+0x2a850], R0 ;  /* 0x02a85000ff0075a7 */ /* 0x0004e20008020145 */
[----:B------:R-:W-:Y:S05]  /*6360*/  @!P0 BRA `(.L_x_2443) ;  /* 0x0000000000048947 */ /* 0x000fea0003800000 */
[----:B------:R-:W-:Y:S01]  /*6370*/  BPT.TRAP 0x1 ;  /* 0x000000040000795c */ /* 0x000fe20000300000 */
.L_x_2443:
[----:B---3--:R-:W-:Y:S05]  /*6380*/  @P1 BRA `(.L_x_2444) ;  /* 0x0000000000081947 */ /* 0x008fea0003800000 */
[----:B------:R-:W3:Y:S02]  /*6390*/  SYNCS.PHASECHK.TRANS64.TRYWAIT P1, [UR5+0x2a850], R0 ;  /* 0x02a85000ff0075a7 */ /* 0x000ee40008020145 */
[----:B---3--:R-:W-:Y:S05]  /*63a0*/  @!P1 BRA `(.L_x_2445) ;  /* 0x00000098008c9947 */ /* 0x008fea0003800000 */
.L_x_2444:
        /* <DEDUP_REMOVED lines=42> */
.L_x_2446:
        /* <DEDUP_REMOVED lines=216> */
.L_x_2447:
        /* <DEDUP_REMOVED lines=35> */
.L_x_2437:
        /* <DEDUP_REMOVED lines=67> */
.L_x_2449:
[----:B------:R-:W-:Y:S01]  /*7a30*/  ULEA UR5, UR38, UR39, 0x3 ;  /* 0x0000002726057291 */ /* 0x000fe2000f8e183f */
[----:B------:R-:W-:-:S05]  /*7a40*/  IMAD.U32 R0, RZ, RZ, UR60 ;  /* 0x0000003cff007e24 */ /* 0x000fca000f8e00ff */
[----:B------:R-:W-:-:S04]  /*7a50*/  SHF.L.U32 R0, R0, 0x1f, RZ ;  /* 0x0000001f00007819 */ /* 0x000fc800000006ff */
[----:B------:R0:W1:Y:S01]  /*7a60*/  SYNCS.PHASECHK.TRANS64.TRYWAIT P1, [UR5+0x2a850], R0 ;  /* 0x02a85000ff0075a7 */ /* 0x0000620008020145 */
[----:B------:R-:W-:Y:S05]  /*7a70*/  @!P0 BRA `(.L_x_2450) ;  /* 0x0000000000048947 */ /* 0x000fea0003800000 */
[----:B------:R-:W-:Y:S01]  /*7a80*/  BPT.TRAP 0x1 ;  /* 0x000000040000795c */ /* 0x000fe20000300000 */
.L_x_2450:
[----:B-1----:R-:W-:Y:S05]  /*7a90*/  @P1 BRA `(.L_x_2451) ;  /* 0x0000000000081947 */ /* 0x002fea0003800000 */
[----:B------:R-:W1:Y:S02]  /*7aa0*/  SYNCS.PHASECHK.TRANS64.TRYWAIT P1, [UR5+0x2a850], R0 ;  /* 0x02a85000ff0075a7 */ /* 0x000e640008020145 */
[----:B-1----:R-:W-:Y:S05]  /*7ab0*/  @!P1 BRA `(.L_x_2452) ;  /* 0x0000008000e09947 */ /* 0x002fea0003800000 */
.L_x_2451:
        /* <DEDUP_REMOVED lines=20> */
[----:B------:R-:W-:Y:S01]  /*7c00*/  MOV R0, 0xff800000 ;  /* 0xff80000000007802 */ /* 0x000fe20000000f00 */
[----:B-1----:R-:W-:-:S03]  /*7c10*/  FADD.FTZ R12, R6, R9 ;  /* 0x00000009060c7221 */ /* 0x002fc60000010000 */
[----:B------:R-:W-:Y:S01]  /*7c20*/  FSETP.NE.FTZ.AND P1, PT, R11, RZ, PT ;  /* 0x000000ff0b00720b */ /* 0x000fe20003f35000 */
[----:B------:R-:W-:Y:S01]  /*7c30*/  IMAD.MOV.U32 R9, RZ, RZ, RZ ;  /* 0x000000ffff097224 */ /* 0x000fe200078e00ff */
        /* <DEDUP_REMOVED lines=38> */
.L_x_2453:
[----:B------:R-:W0:Y:S01]  /*7ea0*/  S2UR UR6, SR_CgaCtaId ;  /* 0x00000000000679c3 */ /* 0x000e220000008800 */
[----:B------:R-:W-:Y:S01]  /*7eb0*/  UIADD3 UR4, UR5, 0x2a860, URZ ;  /* 0x0002a86005047890 */ /* 0x000fe2000fffe03f */
[-C--:B------:R-:W-:Y:S01]  /*7ec0*/  FMUL.FTZ R89, R40, R5.reuse ;  /* 0x0000000528597220 */ /* 0x080fe20000410000 */
[----:B------:R-:W-:Y:S01]  /*7ed0*/  UIADD3 UR38, UR38, 0x1, URZ ;  /* 0x0000000126267890 */ /* 0x000fe2000fffe03f */
[-C--:B------:R-:W-:Y:S01]  /*7ee0*/  FMUL.FTZ R93, R32, R5.reuse ;  /* 0x00000005205d7220 */ /* 0x080fe20000410000 */
[-C--:B------:R-:W-:Y:S01]  /*7ef0*/  FMUL.FTZ R90, R33, R5.reuse ;  /* 0x00000005215a7220 */ /* 0x080fe20000410000 */
[-C--:B------:R-:W-:Y:S01]  /*7f00*/  FMUL.FTZ R91, R36, R5.reuse ;  /* 0x00000005245b7220 */ /* 0x080fe20000410000 */
[----:B------:R-:W-:Y:S01]  /*7f10*/  UISETP.NE.AND UP0, UPT, UR38, 0x2, UPT ;  /* 0x000000022600788c */ /* 0x000fe2000bf05270 */
[-C--:B------:R-:W-:Y:S01]  /*7f20*/  FMUL.FTZ R88, R37, R5.reuse ;  /* 0x0000000525587220 */ /* 0x080fe20000410000 */
[----:B------:R-:W-:Y:S01]  /*7f30*/  FMUL.FTZ R40, R41, R5 ;  /* 0x0000000529287220 */ /* 0x000fe20000410000 */
        /* <DEDUP_REMOVED lines=65> */
.L_x_2417:
        /* <DEDUP_REMOVED lines=19> */
[----:B------:R-:W-:Y:S02]  /*8480*/  MOV R2, R21 ;  /* 0x0000001500027202 */ /* 0x000fe40000000f00 */
[----:B--2---:R-:W-:-:S03]  /*8490*/  MOV R3, R4 ;  /* 0x0000000400037202 */ /* 0x004fc60000000f00 */
[----:B------:R-:W-:-:S03]  /*84a0*/  IMAD.WIDE R4, R168, 0x2, R2 ;  /* 0x00000002a8047825 */ /* 0x000fc600078e0202 */
[C---:B------:R-:W-:Y:S02]  /*84b0*/  IADD3 R71, P6, R4.reuse, 0x20, RZ ;  /* 0x0000002004477810 */ /* 0x040fe40007fde0ff */
[C---:B------:R-:W-:Y:S02]  /*84c0*/  LOP3.LUT R9, R4.reuse, 0x380, RZ, 0xc0, !PT ;  /* 0x0000038004097812 */ /* 0x040fe400078ec0ff */
[----:B------:R-:W-:Y:S01]  /*84d0*/  LOP3.LUT R14, R71, 0x380, RZ, 0xc0, !PT ;  /* 0x00000380470e7812 */ /* 0x000fe200078ec0ff */
[--C-:B------:R-:W-:Y:S01]  /*84e0*/  IMAD.X R29, RZ, RZ, R5.reuse, P6 ;  /* 0x000000ffff1d7224 */ /* 0x100fe200030e0605 */
[----:B------:R-:W-:Y:S02]  /*84f0*/  IADD3 R101, P4, R4, 0x60, RZ ;  /* 0x0000006004657810 */ /* 0x000fe40007f9e0ff */
[----:B------:R-:W-:Y:S02]  /*8500*/  SHF.R.U64 R14, R14, 0x3, RZ ;  /* 0x000000030e0e7819 */ /* 0x000fe400000012ff */
[----:B------:R-:W-:Y:S01]  /*8510*/  SHF.R.U64 R9, R9, 0x3, RZ ;  /* 0x0000000309097819 */ /* 0x000fe200000012ff */
[----:B------:R-:W-:Y:S01]  /*8520*/  IMAD.X R15, RZ, RZ, R5, P4 ;  /* 0x000000ffff0f7224 */ /* 0x000fe200020e0605 */
[----:B------:R-:W-:-:S02]  /*8530*/  LOP3.LUT R28, R14, R71, RZ, 0x3c, !PT ;  /* 0x000000470e1c7212 */ /* 0x000fc400078e3cff */
[----:B-1----:R-:W-:Y:S02]  /*8540*/  LOP3.LUT R44, R101, 0x380, RZ, 0xc0, !PT ;  /* 0x00000380652c7812 */ /* 0x002fe400078ec0ff */
[----:B------:R-:W-:Y:S02]  /*8550*/  MOV R95, R28 ;  /* 0x0000001c005f7202 */ /* 0x000fe40000000f00 */
[----:B------:R-:W1:Y:S08]  /*8560*/  LDC.64 R28, c[0x0][0xc00] ;  /* 0x00030000ff1c7b82 */ /* 0x000e700000000a00 */
[----:B------:R-:W-:Y:S01]  /*8570*/  BAR.SYNC.DEFER_BLOCKING 0x1, 0x100 ;  /* 0x0044000000007b1d */ /* 0x000fe20000010000 */
[----:B------:R-:W-:-:S02]  /*8580*/  IADD3 R73, P5, R4, 0x40, RZ ;  /* 0x0000004004497810 */ /* 0x000fc40007fbe0ff */
        /* <DEDUP_REMOVED lines=11> */
[----:B------:R-:W-:-:S02]  /*8640*/  MOV R96, R4 ;  /* 0x0000000400607202 */ /* 0x000fc40000000f00 */
[----:B------:R-:W-:Y:S02]  /*8650*/  F2FP.BF16.F32.PACK_AB R5, R10, R97 ;  /* 0x000000610a05723e */ /* 0x000fe400000010ff */
[----:B------:R-:W-:Y:S02]  /*8660*/  LOP3.LUT R14, R44, R101, RZ, 0x3c, !PT ;  /* 0x000000652c0e7212 */ /* 0x000fe400078e3cff */
[----:B------:R-:W-:Y:S02]  /*8670*/  LOP3.LUT R10, R105, 0x380, RZ, 0xc0, !PT ;  /* 0x00000380690a7812 */ /* 0x000fe400078ec0ff */
[----:B------:R-:W-:Y:S02]  /*8680*/  LOP3.LUT R44, R107, 0x380, RZ, 0xc0, !PT ;  /* 0x000003806b2c7812 */ /* 0x000fe400078ec0ff */
[----:B------:R-:W-:Y:S02]  /*8690*/  LOP3.LUT R71, R92, 0x380, RZ, 0xc0, !PT ;  /* 0x000003805c477812 */ /* 0x000fe400078ec0ff */
[----:B------:R-:W-:-:S02]  /*86a0*/  LOP3.LUT R24, R73, 0x380, RZ, 0xc0, !PT ;  /* 0x0000038049187812 */ /* 0x000fc400078ec0ff */
[----:B------:R-:W-:Y:S02]  /*86b0*/  LOP3.LUT R72, R103, 0x380, RZ, 0xc0, !PT ;  /* 0x0000038067487812 */ /* 0x000fe400078ec0ff */
[----:B------:R-:W-:Y:S02]  /*86c0*/  SHF.R.U64 R10, R10, 0x3, RZ ;  /* 0x000000030a0a7819 */ /* 0x000fe400000012ff */
[----:B------:R-:W-:Y:S02]  /*86d0*/  SHF.R.U64 R44, R44, 0x3, RZ ;  /* 0x000000032c2c7819 */ /* 0x000fe400000012ff */
[----:B------:R-:W-:Y:S02]  /*86e0*/  SHF.R.U64 R71, R71, 0x3, RZ ;  /* 0x0000000347477819 */ /* 0x000fe400000012ff */
[----:B------:R-:W-:Y:S02]  /*86f0*/  SHF.R.U64 R24, R24, 0x3, RZ ;  /* 0x0000000318187819 */ /* 0x000fe400000012ff */
[----:B------:R-:W-:-:S02]  /*8700*/  F2FP.BF16.F32.PACK_AB R4, R12, R99 ;  /* 0x000000630c04723e */ /* 0x000fc400000010ff */
[----:B------:R-:W-:Y:S02]  /*8710*/  SHF.R.U64 R72, R72, 0x3, RZ ;  /* 0x0000000348487819 */ /* 0x000fe400000012ff */
[----:B------:R-:W-:Y:S01]  /*8720*/  LOP3.LUT R12, R10, R105, RZ, 0x3c, !PT ;  /* 0x000000690a0c7212 */ /* 0x000fe200078e3cff */
[----:B------:R2:W-:Y:S01]  /*8730*/  STSM.16.M88.4 [R96], R4 ;  /* 0x0000000460007844 */ /* 0x0005e20000000200 */
[----:B------:R-:W-:Y:S02]  /*8740*/  LOP3.LUT R10, R44, R107, RZ, 0x3c, !PT ;  /* 0x0000006b2c0a7212 */ /* 0x000fe400078e3cff */
[----:B------:R-:W-:Y:S02]  /*8750*/  LOP3.LUT R8, R71, R92, RZ, 0x3c, !PT ;  /* 0x0000005c47087212 */ /* 0x000fe400078e3cff */
[----:B------:R-:W-:Y:S02]  /*8760*/  LOP3.LUT R26, R24, R73, RZ, 0x3c, !PT ;  /* 0x00000049181a7212 */ /* 0x000fe400078e3cff */
[----:B------:R-:W-:-:S02]  /*8770*/  LOP3.LUT R24, R72, R103, RZ, 0x3c, !PT ;  /* 0x0000006748187212 */ /* 0x000fc400078e3cff */
[----:B------:R-:W-:Y:S02]  /*8780*/  MOV R71, R10 ;  /* 0x0000000a00477202 */ /* 0x000fe40000000f00 */
[----:B------:R-:W-:Y:S02]  /*8790*/  MOV R44, R8 ;  /* 0x00000008002c7202 */ /* 0x000fe40000000f00 */
[----:B-1----:R-:W-:Y:S02]  /*87a0*/  ISETP.NE.U32.AND P0, PT, R28, RZ, PT ;  /* 0x000000ff1c00720c */ /* 0x002fe40003f05070 */
[----:B------:R-:W-:Y:S02]  /*87b0*/  F2FP.BF16.F32.PACK_AB R8, R90, R93 ;  /* 0x0000005d5a08723e */ /* 0x000fe400000010ff */
[----:B------:R-:W-:Y:S02]  /*87c0*/  F2FP.BF16.F32.PACK_AB R9, R35, R34 ;  /* 0x000000222309723e */ /* 0x000fe400000010ff */
[----:B------:R-:W-:-:S02]  /*87d0*/  F2FP.BF16.F32.PACK_AB R10, R88, R91 ;  /* 0x0000005b580a723e */ /* 0x000fc400000010ff */
[----:B------:R-:W-:Y:S02]  /*87e0*/  F2FP.BF16.F32.PACK_AB R11, R39, R38 ;  /* 0x00000026270b723e */ /* 0x000fe400000010ff */
[----:B------:R-:W-:Y:S02]  /*87f0*/  MOV R94, R26 ;  /* 0x0000001a005e7202 */ /* 0x000fe40000000f00 */
[----:B------:R-:W-:Y:S01]  /*8800*/  MOV R92, R14 ;  /* 0x0000000e005c7202 */ /* 0x000fe20000000f00 */
[----:B------:R-:W-:Y:S01]  /*8810*/  STSM.16.M88.4 [R95], R8 ;  /* 0x000000085f007844 */ /* 0x000fe20000000200 */
[----:B------:R-:W-:Y:S02]  /*8820*/  MOV R72, R12 ;  /* 0x0000000c00487202 */ /* 0x000fe40000000f00 */
[----:B--2---:R-:W-:Y:S02]  /*8830*/  F2FP.BF16.F32.PACK_AB R4, R40, R89 ;  /* 0x000000592804723e */ /* 0x004fe400000010ff */
[----:B------:R-:W-:-:S02]  /*8840*/  F2FP.BF16.F32.PACK_AB R5, R43, R42 ;  /* 0x0000002a2b05723e */ /* 0x000fc400000010ff */
[----:B------:R-:W-:Y:S02]  /*8850*/  F2FP.BF16.F32.PACK_AB R6, R32, R41 ;  /* 0x000000292006723e */ /* 0x000fe400000010ff */
[----:B------:R-:W-:Y:S02]  /*8860*/  F2FP.BF16.F32.PACK_AB R7, R30, R33 ;  /* 0x000000211e07723e */ /* 0x000fe400000010ff */
[----:B------:R-:W-:Y:S01]  /*8870*/  MOV R73, R24 ;  /* 0x0000001800497202 */ /* 0x000fe20000000f00 */
[----:B------:R-:W1:Y:S01]  /*8880*/  LDC.64 R32, c[0x0][0xc00] ;  /* 0x00030000ff207b82 */ /* 0x000e620000000a00 */
[----:B------:R-:W-:Y:S01]  /*8890*/  F2FP.BF16.F32.PACK_AB R12, R49, R48 ;  /* 0x00000030310c723e */ /* 0x000fe200000010ff */
[----:B------:R2:W-:Y:S01]  /*88a0*/  STSM.16.M88.4 [R94], R4 ;  /* 0x000000045e007844 */ /* 0x0005e20000000200 */
[----:B------:R-:W-:Y:S02]  /*88b0*/  F2FP.BF16.F32.PACK_AB R13, R51, R50 ;  /* 0x00000032330d723e */ /* 0x000fe400000010ff */
[----:B------:R-:W-:-:S02]  /*88c0*/  F2FP.BF16.F32.PACK_AB R14, R53, R52 ;  /* 0x00000034350e723e */ /* 0x000fc400000010ff */
[----:B------:R-:W-:Y:S02]  /*88d0*/  F2FP.BF16.F32.PACK_AB R15, R55, R54 ;  /* 0x00000036370f723e */ /* 0x000fe400000010ff */
[----:B------:R-:W-:Y:S01]  /*88e0*/  F2FP.BF16.F32.PACK_AB R24, R57, R56 ;  /* 0x000000383918723e */ /* 0x000fe200000010ff */
[----:B------:R-:W3:Y:S01]  /*88f0*/  LDC R54, c[0x0][0xbe8] ;  /* 0x0002fa00ff367b82 */ /* 0x000ee20000000800 */
[----:B------:R-:W-:Y:S01]  /*8900*/  F2FP.BF16.F32.PACK_AB R25, R59, R58 ;  /* 0x0000003a3b19723e */ /* 0x000fe200000010ff */
[----:B------:R4:W-:Y:S01]  /*8910*/  STSM.16.M88.4 [R92], R12 ;  /* 0x0000000c5c007844 */ /* 0x0009e20000000200 */
[----:B------:R-:W-:Y:S02]  /*8920*/  F2FP.BF16.F32.PACK_AB R26, R61, R60 ;  /* 0x0000003c3d1a723e */ /* 0x000fe400000010ff */
[----:B------:R-:W-:Y:S02]  /*8930*/  F2FP.BF16.F32.PACK_AB R27, R63, R62 ;  /* 0x0000003e3f1b723e */ /* 0x000fe400000010ff */
[----:B------:R-:W-:-:S02]  /*8940*/  ISETP.NE.AND.EX P0, PT, R29, RZ, PT, P0 ;  /* 0x000000ff1d00720c */ /* 0x000fc40003f05300 */
[----:B------:R-:W-:Y:S01]  /*8950*/  F2FP.BF16.F32.PACK_AB R28, R65, R64 ;  /* 0x00000040411c723e */ /* 0x000fe200000010ff */
[----:B------:R4:W-:Y:S01]  /*8960*/  STSM.16.M88.4 [R73], R24 ;  /* 0x0000001849007844 */ /* 0x0009e20000000200 */
[----:B------:R-:W-:Y:S02]  /*8970*/  F2FP.BF16.F32.PACK_AB R29, R67, R66 ;  /* 0x00000042431d723e */ /* 0x000fe400000010ff */
[----:B------:R-:W-:Y:S01]  /*8980*/  F2FP.BF16.F32.PACK_AB R30, R69, R68 ;  /* 0x00000044451e723e */ /* 0x000fe200000010ff */
[----:B-1----:R-:W-:Y:S01]  /*8990*/  IMAD.WIDE R32, R22, 0x4, R32 ;  /* 0x0000000416207825 */ /* 0x002fe200078e0220 */
[----:B------:R-:W-:Y:S02]  /*89a0*/  F2FP.BF16.F32.PACK_AB R38, R77, R76 ;  /* 0x0000004c4d26723e */ /* 0x000fe400000010ff */
[----:B------:R-:W-:Y:S01]  /*89b0*/  F2FP.BF16.F32.PACK_AB R39, R79, R78 ;  /* 0x0000004e4f27723e */ /* 0x000fe200000010ff */
[----:B------:R4:W-:Y:S01]  /*89c0*/  STSM.16.M88.4 [R72], R28 ;  /* 0x0000001c48007844 */ /* 0x0009e20000000200 */
[----:B------:R-:W-:-:S02]  /*89d0*/  ISETP.NE.U32.AND P2, PT, RZ, UR4, PT ;  /* 0x00000004ff007c0c */ /* 0x000fc4000bf45070 */
[----:B------:R-:W-:Y:S01]  /*89e0*/  MOV R48, RZ ;  /* 0x000000ff00307202 */ /* 0x000fe20000000f00 */
[----:B------:R4:W-:Y:S01]  /*89f0*/  STSM.16.M88.4 [R71], R36 ;  /* 0x0000002447007844 */ /* 0x0009e20000000200 */
[----:B------:R-:W-:-:S03]  /*8a00*/  ISETP.NE.AND.EX P2, PT, RZ, UR5, PT, P2 ;  /* 0x00000005ff007c0c */ /* 0x000fc6000bf45320 */
[----:B------:R4:W-:Y:S01]  /*8a10*/  STSM.16.M88.4 [R44], R80 ;  /* 0x000000502c007844 */ /* 0x0009e20000000200 */
[----:B------:R-:W-:Y:S09]  /*8a20*/  BAR.SYNC.DEFER_BLOCKING 0x1, 0x100 ;  /* 0x0044000000007b1d */ /* 0x000ff20000010000 */
[----:B--2---:R-:W-:Y:S01]  /*8a30*/  @P2 LEA R4, P3, R22, UR4, 0x2 ;  /* 0x0000000416042c11 */ /* 0x004fe2000f8610ff */
[----:B------:R-:W-:-:S02]  /*8a40*/  ULDC UR4, c[0x0][0xa88] ;  /* 0x0002a20000047ab9 */ /* 0x000fc40000000800 */
[----:B------:R-:W-:Y:S01]  /*8a50*/  IMAD.U32 R7, RZ, RZ, UR4 ;  /* 0x00000004ff077e24 */ /* 0x000fe2000f8e00ff */
[----:B------:R-:W-:Y:S01]  /*8a60*/  @P2 LEA.HI.X R5, R22, UR5, R162, 0x2, P3 ;  /* 0x0000000516052c11 */ /* 0x000fe200098f14a2 */
[----:B------:R4:W5:Y:S01]  /*8a70*/  @P0 LDG.E R48, desc[UR36][R32.64] ;  /* 0x0000002420300981 */ /* 0x000962000c1e1900 */
[----:B---3--:R-:W-:-:S03]  /*8a80*/  ISETP.NE.AND P1, PT, R54, 0x1, PT ;  /* 0x000000013600780c */ /* 0x008fc60003f25270 */
[----:B------:R4:W5:Y:S10]  /*8a90*/  @P2 LDG.E R7, desc[UR36][R4.64] ;  /* 0x0000002404072981 */ /* 0x000974000c1e1900 */
[----:B------:R-:W1:Y:S08]  /*8aa0*/  @P1 LDC R6, c[0x0][0xbec] ;  /* 0x0002fb00ff061b82 */ /* 0x000e700000000800 */
[----:B------:R-:W2:Y:S01]  /*8ab0*/  @P1 LDC R11, c[0x0][0xbf0] ;  /* 0x0002fc00ff0b1b82 */ /* 0x000ea20000000800 */
[----:B----4-:R-:W-:Y:S05]  /*8ac0*/  @P2 BRA `(.L_x_2456) ;  /* 0x0000000000102947 */ /* 0x010fea0003800000 */
[----:B------:R-:W-:Y:S05]  /*8ad0*/  @!P0 BRA `(.L_x_2456) ;  /* 0x00000000000c8947 */ /* 0x000fea0003800000 */
[----:B------:R-:W3:Y:S04]  /*8ae0*/  LDG.E R4, desc[UR36][R32.64] ;  /* 0x0000002420047981 */ /* 0x000ee8000c1e1900 */
[----:B-----5:R-:W3:Y:S02]  /*8af0*/  LDG.E R7, desc[UR36][R32.64+0x4] ;  /* 0x0000042420077981 */ /* 0x020ee4000c1e1900 */
[----:B---3--:R-:W-:-:S07]  /*8b00*/  IMAD.IADD R7, R7, 0x1, -R4 ;  /* 0x0000000107077824 */ /* 0x008fce00078e0a04 */
.L_x_2456:
[----:B------:R-:W-:Y:S01]  /*8b10*/  SHF.R.S32.HI R44, RZ, 0x1f, R161 ;  /* 0x0000001fff2c7819 */ /* 0x000fe200000114a1 */
[----:B------:R-:W-:Y:S01]  /*8b20*/  IMAD.IADD R15, R19, 0x1, R16 ;  /* 0x00000001130f7824 */ /* 0x000fe200078e0210 */
[----:B------:R-:W-:Y:S01]  /*8b30*/  ULDC.64 UR4, c[0x0][0xb90] ;  /* 0x0002e40000047ab9 */ /* 0x000fe20000000a00 */
[----:B-----5:R-:W-:Y:S01]  /*8b40*/  SHF.R.S32.HI R49, RZ, 0x1f, R48 ;  /* 0x0000001fff317819 */ /* 0x020fe20000011430 */
[----:B------:R-:W-:Y:S01]  /*8b50*/  IMAD R57, R7, R54, RZ ;  /* 0x0000003607397224 */ /* 0x000fe200078e02ff */
[----:B------:R-:W-:Y:S01]  /*8b60*/  SEL R162, R162, RZ, !P0 ;  /* 0x000000ffa2a27207 */ /* 0x000fe20004000000 */
[----:B------:R-:W-:Y:S01]  /*8b70*/  IMAD R4, R44, UR4, RZ ;  /* 0x000000042c047c24 */ /* 0x000fe2000f8e02ff */
[----:B------:R-:W-:Y:S01]  /*8b80*/  SEL R55, R22, RZ, !P0 ;  /* 0x000000ff16377207 */ /* 0x000fe20004000000 */
[----:B-1----:R-:W-:Y:S01]  /*8b90*/  @P1 IMAD.HI.U32 R6, R15, R6, RZ ;  /* 0x000000060f061227 */ /* 0x002fe200078e00ff */
[----:B------:R-:W-:-:S03]  /*8ba0*/  IADD3 R22, R167, R16, RZ ;  /* 0x00000010a7167210 */ /* 0x000fc60007ffe0ff */
[----:B------:R-:W-:Y:S01]  /*8bb0*/  IMAD.MOV.U32 R9, RZ, RZ, R15 ;  /* 0x000000ffff097224 */ /* 0x000fe200078e000f */
[----:B--2---:R-:W-:Y:S01]  /*8bc0*/  @P1 SHF.R.U32.HI R9, RZ, R11, R6 ;  /* 0x0000000bff091219 */ /* 0x004fe20000011606 */
[C---:B------:R-:W-:Y:S02]  /*8bd0*/  IMAD R13, R161.reuse, UR5, R4 ;  /* 0x00000005a10d7c24 */ /* 0x040fe4000f8e0204 */
[----:B------:R-:W-:Y:S01]  /*8be0*/  IMAD.WIDE.U32 R4, R161, UR4, R48 ;  /* 0x00000004a1047c25 */ /* 0x000fe2000f8e0030 */
[----:B------:R-:W-:-:S03]  /*8bf0*/  ULDC.64 UR4, c[0x0][0xb98] ;  /* 0x0002e60000047ab9 */ /* 0x000fc60000000a00 */
[----:B------:R-:W-:Y:S02]  /*8c00*/  IMAD R11, R163, 0x40, R17 ;  /* 0x00000040a30b7824 */ /* 0x000fe400078e0211 */
        /* <DEDUP_REMOVED lines=13> */
[----:B------:R-:W-:-:S02]  /*8ce0*/  SHF.R.S32.HI R6, RZ, 0x1f, R11 ;  /* 0x0000001fff067819 */ /* 0x000fc4000001140b */
[----:B------:R-:W-:Y:S02]  /*8cf0*/  IADD3.X R5, R13, R5, R8, P2, !PT ;  /* 0x000000050d057210 */ /* 0x000fe400017fe408 */
[----:B------:R-:W-:Y:S01]  /*8d00*/  IADD3 R9, P3, R2, 0x2000, RZ ;  /* 0x0000200002097810 */ /* 0x000fe20007f7e0ff */
[----:B------:R-:W-:Y:S01]  /*8d10*/  IMAD R10, R6, UR4, RZ ;  /* 0x00000004060a7c24 */ /* 0x000fe2000f8e02ff */
[----:B------:R-:W-:Y:S01]  /*8d20*/  IADD3 R15, P0, R2, 0x1000, RZ ;  /* 0x00001000020f7810 */ /* 0x000fe20007f1e0ff */
[----:B------:R-:W-:Y:S01]  /*8d30*/  IMAD.WIDE.U32 R4, R11, UR4, R4 ;  /* 0x000000040b047c25 */ /* 0x000fe2000f8e0004 */
[----:B------:R-:W-:Y:S02]  /*8d40*/  LOP3.LUT R8, R9, 0x380, RZ, 0xc0, !PT ;  /* 0x0000038009087812 */ /* 0x000fe400078ec0ff */
        /* <DEDUP_REMOVED lines=18> */
[----:B------:R-:W1:Y:S01]  /*8e70*/  SHFL.IDX PT, R51, R14, RZ, 0x1c1f ;  /* 0x001c1fff0e337589 */ /* 0x000e6200000e0000 */
[----:B------:R-:W-:-:S02]  /*8e80*/  IADD3 R33, P4, R2, 0x6000, RZ ;  /* 0x0000600002217810 */ /* 0x000fc40007f9e0ff */
[----:B------:R-:W-:Y:S01]  /*8e90*/  LOP3.LUT R8, R8, R9, RZ, 0x3c, !PT ;  /* 0x0000000908087212 */ /* 0x000fe200078e3cff */
[----:B------:R-:W2:Y:S01]  /*8ea0*/  SHFL.IDX PT, R53, R14, 0x1, 0x1c1f ;  /* 0x003c1f000e357f89 */ /* 0x000ea200000e0000 */
        /* <DEDUP_REMOVED lines=9> */
[----:B------:R-:W-:Y:S01]  /*8f40*/  IMAD R49, R49, UR4, RZ ;  /* 0x0000000431317c24 */ /* 0x000fe2000f8e02ff */
[----:B------:R-:W-:Y:S01]  /*8f50*/  SHF.R.U64 R32, R32, 0x3, RZ ;  /* 0x0000000320207819 */ /* 0x000fe200000012ff */
[--C-:B------:R-:W-:Y:S01]  /*8f60*/  IMAD.X R29, RZ, RZ, R3.reuse, P3 ;  /* 0x000000ffff1d7224 */ /* 0x100fe200018e0603 */
[----:B-1----:R1:W-:Y:S01]  /*8f70*/  @!P2 ST.E desc[UR36][R50.64], R20 ;  /* 0x000000143200a985 */ /* 0x0023e2000c101924 */
[----:B------:R-:W-:Y:S02]  /*8f80*/  LOP3.LUT R2, R11, R2, RZ, 0x3c, !PT ;  /* 0x000000020b027212 */ /* 0x000fe400078e3cff */
[----:B------:R-:W-:Y:S01]  /*8f90*/  LOP3.LUT R40, R40, R41, RZ, 0x3c, !PT ;  /* 0x0000002928287212 */ /* 0x000fe200078e3cff */
[----:B--2---:R2:W-:Y:S01]  /*8fa0*/  @!P0 ST.E desc[UR36][R52.64], R0 ;  /* 0x0000000034008985 */ /* 0x0045e2000c101924 */
[----:B------:R-:W-:Y:S01]  /*8fb0*/  LOP3.LUT R36, R36, R37, RZ, 0x3c, !PT ;  /* 0x0000002524247212 */ /* 0x000fe200078e3cff */
[--C-:B------:R-:W-:Y:S01]  /*8fc0*/  IMAD.X R41, RZ, RZ, R3.reuse, P6 ;  /* 0x000000ffff297224 */ /* 0x100fe200030e0603 */
[----:B------:R-:W-:Y:S01]  /*8fd0*/  LOP3.LUT R32, R32, R33, RZ, 0x3c, !PT ;  /* 0x0000002120207212 */ /* 0x000fe200078e3cff */
[--C-:B------:R-:W-:Y:S01]  /*8fe0*/  IMAD.X R37, RZ, RZ, R3.reuse, P5 ;  /* 0x000000ffff257224 */ /* 0x100fe200028e0603 */
[----:B------:R3:W5:Y:S01]  /*8ff0*/  LD.E.128 R24, desc[UR36][R2.64] ;  /* 0x0000002402187980 */ /* 0x000762000c101d00 */
[----:B------:R-:W-:Y:S01]  /*9000*/  IMAD.X R33, RZ, RZ, R3, P4 ;  /* 0x000000ffff217224 */ /* 0x000fe200020e0603 */
[----:B------:R-:W-:Y:S01]  /*9010*/  LOP3.LUT R12, R15, 0x380, RZ, 0xc0, !PT ;  /* 0x000003800f0c7812 */ /* 0x000fe200078ec0ff */
[----:B-1----:R-:W1:Y:S01]  /*9020*/  @P1 LDC R51, c[0x0][0xbec] ;  /* 0x0002fb00ff331b82 */ /* 0x002e620000000800 */
[----:B------:R-:W-:Y:S01]  /*9030*/  IMAD R49, R48, UR5, R49 ;  /* 0x0000000530317c24 */ /* 0x000fe2000f8e0231 */
[----:B------:R-:W-:Y:S01]  /*9040*/  LOP3.LUT R4, R5, 0x380, RZ, 0xc0, !PT ;  /* 0x0000038005047812 */ /* 0x000fe200078ec0ff */
[----:B------:R-:W5:Y:S01]  /*9050*/  LD.E.128 R8, desc[UR36][R8.64] ;  /* 0x0000002408087980 */ /* 0x000f62000c101d00 */
[----:B------:R-:W-:-:S02]  /*9060*/  SHF.R.U64 R12, R12, 0x3, RZ ;  /* 0x000000030c0c7819 */ /* 0x000fc400000012ff */
[----:B------:R-:W-:Y:S02]  /*9070*/  SHF.R.U64 R4, R4, 0x3, RZ ;  /* 0x0000000304047819 */ /* 0x000fe400000012ff */
[----:B--2---:R-:W2:Y:S01]  /*9080*/  @P1 LDC R53, c[0x0][0xbf0] ;  /* 0x0002fc00ff351b82 */ /* 0x004ea20000000800 */
[----:B---3--:R-:W-:Y:S01]  /*9090*/  IMAD.WIDE.U32 R2, R48, UR4, RZ ;  /* 0x0000000430027c25 */ /* 0x008fe2000f8e00ff */
[----:B------:R-:W-:Y:S01]  /*90a0*/  ULDC.64 UR4, c[0x0][0xae8] ;  /* 0x0002ba0000047ab9 */ /* 0x000fe20000000a00 */
[----:B------:R-:W-:Y:S01]  /*90b0*/  LOP3.LUT R12, R12, R15, RZ, 0x3c, !PT ;  /* 0x0000000f0c0c7212 */ /* 0x000fe200078e3cff */
[----:B------:R-:W5:Y:S01]  /*90c0*/  LD.E.128 R40, desc[UR36][R40.64] ;  /* 0x0000002428287980 */ /* 0x000f62000c101d00 */
[----:B------:R-:W-:Y:S02]  /*90d0*/  LOP3.LUT R28, R4, R5, RZ, 0x3c, !PT ;  /* 0x00000005041c7212 */ /* 0x000fe400078e3cff */
[----:B------:R-:W-:Y:S01]  /*90e0*/  IADD3 R3, R3, R49, RZ ;  /* 0x0000003103037210 */ /* 0x000fe20007ffe0ff */
[----:B------:R-:W-:Y:S01]  /*90f0*/  IMAD R49, R160, 0x20, R163 ;  /* 0x00000020a0317824 */ /* 0x000fe200078e02a3 */
[----:B------:R-:W5:Y:S01]  /*9100*/  LD.E.128 R12, desc[UR36][R12.64] ;  /* 0x000000240c0c7980 */ /* 0x000f62000c101d00 */
[----:B------:R-:W-:-:S02]  /*9110*/  IMAD R0, R44, UR4, RZ ;  /* 0x000000042c007c24 */ /* 0x000fc4000f8e02ff */
[----:B------:R-:W-:Y:S01]  /*9120*/  IMAD.IADD R22, R16, 0x1, R49 ;  /* 0x0000000110167824 */ /* 0x000fe200078e0231 */
[----:B------:R-:W5:Y:S01]  /*9130*/  LD.E.128 R4, desc[UR36][R6.64] ;  /* 0x0000002406047980 */ /* 0x000f62000c101d00 */
[C---:B------:R-:W-:Y:S02]  /*9140*/  IMAD R49, R161.reuse, UR5, R0 ;  /* 0x00000005a1317c24 */ /* 0x040fe4000f8e0200 */
[----:B------:R-:W-:Y:S01]  /*9150*/  IMAD.WIDE.U32 R2, R161, UR4, R2 ;  /* 0x00000004a1027c25 */ /* 0x000fe2000f8e0002 */
[----:B------:R-:W-:Y:S01]  /*9160*/  ULDC.64 UR4, c[0x0][0xaf0] ;  /* 0x0002bc0000047ab9 */ /* 0x000fe20000000a00 */
[----:B------:R-:W5:Y:S02]  /*9170*/  LD.E.128 R36, desc[UR36][R36.64] ;  /* 0x0000002424247980 */ /* 0x000f64000c101d00 */
[----:B-1----:R-:W-:Y:S02]  /*9180*/  @P1 IMAD.HI.U32 R0, R22, R51, RZ ;  /* 0x0000003316001227 */ /* 0x002fe400078e00ff */
[----:B------:R-:W5:Y:S02]  /*9190*/  LD.E.128 R32, desc[UR36][R32.64] ;  /* 0x0000002420207980 */ /* 0x000f64000c101d00 */
[----:B------:R-:W-:-:S02]  /*91a0*/  IMAD.IADD R3, R3, 0x1, R49 ;  /* 0x0000000103037824 */ /* 0x000fc400078e0231 */
[----:B------:R-:W-:Y:S01]  /*91b0*/  IMAD.MOV.U32 R49, RZ, RZ, R22 ;  /* 0x000000ffff317224 */ /* 0x000fe200078e0016 */
[----:B--2---:R-:W-:Y:S01]  /*91c0*/  @P1 SHF.R.U32.HI R49, RZ, R53, R0 ;  /* 0x00000035ff311219 */ /* 0x004fe20000011600 */
[----:B------:R-:W-:Y:S01]  /*91d0*/  IMAD R20, R162, UR4, RZ ;  /* 0x00000004a2147c24 */ /* 0x000fe2000f8e02ff */
[----:B------:R-:W5:Y:S01]  /*91e0*/  LD.E.128 R28, desc[UR36][R28.64] ;  /* 0x000000241c1c7980 */ /* 0x000f62000c101d00 */
[C---:B------:R-:W-:Y:S01]  /*91f0*/  IMAD.WIDE.U32 R2, R55.reuse, UR4, R2 ;  /* 0x0000000437027c25 */ /* 0x040fe2000f8e0002 */
[--C-:B------:R-:W-:Y:S01]  /*9200*/  SHF.R.S32.HI R0, RZ, 0x1f, R49.reuse ;  /* 0x0000001fff007819 */ /* 0x100fe20000011431 */
[----:B------:R-:W-:Y:S01]  /*9210*/  @!PT LDS RZ, [RZ] ;  /* 0x00000000fffff984 */ /* 0x000fe20000000800 */
[----:B------:R-:W-:Y:S01]  /*9220*/  @!PT LDS RZ, [RZ] ;  /* 0x00000000fffff984 */ /* 0x000fe20000000800 */
[----:B------:R-:W-:Y:S01]  /*9230*/  @!PT LDS RZ, [RZ] ;  /* 0x00000000fffff984 */ /* 0x000fe20000000800 */
[----:B------:R-:W-:Y:S01]  /*9240*/  @!PT LDS RZ, [RZ] ;  /* 0x00000000fffff984 */ /* 0x000fe20000000800 */
[----:B------:R1:W-:Y:S06]  /*9250*/  MEMBAR.ALL.CTA ;  /* 0x0000000000007992 */ /* 0x0003ec0000008000 */
[----:B-1----:R-:W1:Y:S01]  /*9260*/  FENCE.VIEW.ASYNC.S ;  /* 0x00000000000073c6 */ /* 0x002e620000000000 */
[----:B------:R-:W-:Y:S01]  /*9270*/  IMAD R51, R55, UR5, R20 ;  /* 0x0000000537337c24 */ /* 0x000fe2000f8e0214 */
[----:B------:R-:W-:Y:S01]  /*9280*/  ULDC.64 UR4, c[0x0][0xae0] ;  /* 0x0002b80000047ab9 */ /* 0x000fe20000000a00 */
[----:B------:R-:W-:-:S02]  /*9290*/  IMAD.MOV R53, RZ, RZ, -R49 ;  /* 0x000000ffff357224 */ /* 0x000fc400078e0a31 */
        /* <DEDUP_REMOVED lines=8> */
[----:B------:R-:W-:Y:S02]  /*9320*/  IMAD.IADD R3, R3, 0x1, R53 ;  /* 0x0000000103037824 */ /* 0x000fe400078e0235 */
[----:B------:R-:W-:Y:S02]  /*9330*/  IMAD R16, R0, UR4, RZ ;  /* 0x0000000400107c24 */ /* 0x000fe4000f8e02ff */
[----:B------:R-:W-:Y:S01]  /*9340*/  IMAD.WIDE.U32 R2, R51, UR4, R2 ;  /* 0x0000000433027c25 */ /* 0x000fe2000f8e0002 */
[----:B------:R-:W-:-:S03]  /*9350*/  ISETP.GE.AND P2, PT, R44, R57, PT ;  /* 0x000000392c00720c */ /* 0x000fc60003f46270 */
[----:B------:R-:W-:Y:S01]  /*9360*/  IMAD R49, R51, UR5, R16 ;  /* 0x0000000533317c24 */ /* 0x000fe2000f8e0210 */
[----:B------:R-:W-:Y:S01]  /*9370*/  IADD3 R0, R44, 0x20, RZ ;  /* 0x000000202c007810 */ /* 0x000fe20007ffe0ff */
[----:B------:R-:W-:Y:S01]  /*9380*/  ULDC.64 UR4, c[0x0][0xa80] ;  /* 0x0002a00000047ab9 */ /* 0x000fe20000000a00 */
[----:B0-----:R-:W-:Y:S01]  /*9390*/  VIADD R21, R21, 0x2a820 ;  /* 0x0002a82015157836 */ /* 0x001fe20000000000 */
[----:B------:R-:W-:Y:S01]  /*93a0*/  LEA R16, P3, R2, UR4, 0x1 ;  /* 0x0000000402107c11 */ /* 0x000fe2000f8608ff */
[----:B------:R-:W-:Y:S01]  /*93b0*/  IMAD.IADD R3, R3, 0x1, R49 ;  /* 0x0000000103037824 */ /* 0x000fe200078e0231 */
[-C--:B------:R-:W-:Y:S01]  /*93c0*/  ISETP.GE.AND P0, PT, R0, R57.reuse, PT ;  /* 0x000000390000720c */ /* 0x080fe20003f06270 */
[----:B------:R-:W-:Y:S01]  /*93d0*/  VIADD R0, R44, 0x40 ;  /* 0x000000402c007836 */ /* 0x000fe20000000000 */
[----:B------:R-:W-:Y:S02]  /*93e0*/  PRMT R21, RZ, 0x654, R21 ;  /* 0x00000654ff157816 */ /* 0x000fe40000000015 */
[----:B------:R-:W-:Y:S01]  /*93f0*/  LEA.HI.X R22, R2, UR5, R3, 0x1, P3 ;  /* 0x0000000502167c11 */ /* 0x000fe200098f0c03 */
[----:B-1----:R0:W1:Y:S01]  /*9400*/  SHFL.IDX PT, R20, R16, RZ, 0x181f ;  /* 0x00181fff10147589 */ /* 0x00206200000e0000 */
[----:B------:R-:W-:Y:S01]  /*9410*/  ISETP.GE.AND P1, PT, R0, R57, PT ;  /* 0x000000390000720c */ /* 0x000fe20003f26270 */
[----:B------:R0:W-:Y:S01]  /*9420*/  SYNCS.ARRIVE.TRANS64.RED.A1T0 RZ, [R21+URZ], RZ ;  /* 0x000000ff15ff79a7 */ /* 0x0001e2000810043f */
[----:B------:R-:W-:Y:S01]  /*9430*/  BSSY B1, `(.L_x_2457) ;  /* 0x000000c000017945 */ /* 0x000fe20003800000 */
[----:B------:R0:W2:Y:S03]  /*9440*/  SHFL.IDX PT, R0, R22, RZ, 0x181f ;  /* 0x00181fff16007589 */ /* 0x0000a600000e0000 */
[----:B------:R-:W-:Y:S07]  /*9450*/  @P2 BRA `(.L_x_2458) ;  /* 0x0000000000242947 */ /* 0x000fee0003800000 */
[----:B------:R-:W-:Y:S02]  /*9460*/  ULDC UR4, c[0x0][0xac8] ;  /* 0x0002b20000047ab9 */ /* 0x000fe40000000800 */
[----:B------:R-:W-:Y:S02]  /*9470*/  ISETP.GE.AND P2, PT, R17, UR4, PT ;  /* 0x0000000411007c0c */ /* 0x000fe4000bf46270 */
[----:B------:R-:W-:-:S11]  /*9480*/  ISETP.GE.AND P3, PT, R23, UR4, PT ;  /* 0x0000000417007c0c */ /* 0x000fd6000bf66270 */
[-C--:B-1----:R-:W-:Y:S02]  /*9490*/  @!P2 LEA R2, P4, R17, R20.reuse, 0x1 ;  /* 0x000000141102a211 */ /* 0x082fe400078808ff */
[----:B------:R-:W-:Y:S02]  /*94a0*/  @!P3 LEA R20, P5, R23, R20, 0x1 ;  /* 0x000000141714b211 */ /* 0x000fe400078a08ff */
[-C--:B--2---:R-:W-:Y:S02]  /*94b0*/  @!P2 LEA.HI.X R3, R17, R0.reuse, R174, 0x1, P4 ;  /* 0x000000001103a211 */ /* 0x084fe400020f0cae */
[----:B0-----:R-:W-:-:S03]  /*94c0*/  @!P3 LEA.HI.X R21, R23, R0, R173, 0x1, P5 ;  /* 0x000000001715b211 */ /* 0x001fc600028f0cad */
[----:B-----5:R3:W-:Y:S04]  /*94d0*/  @!P2 ST.E.128 desc[UR36][R2.64], R24 ;  /* 0x000000180200a985 */ /* 0x0207e8000c101d24 */
[----:B------:R3:W-:Y:S02]  /*94e0*/  @!P3 ST.E.128 desc[UR36][R20.64], R40 ;  /* 0x000000281400b985 */ /* 0x0007e4000c101d24 */
.L_x_2458:
[----:B------:R-:W-:Y:S05]  /*94f0*/  BSYNC B1 ;  /* 0x0000000000017941 */ /* 0x000fea0003800000 */
.L_x_2457:
[----:B--2---:R2:W4:Y:S01]  /*9500*/  SHFL.IDX PT, R0, R22, 0x1, 0x181f ;  /* 0x00381f0016007f89 */ /* 0x00452200000e0000 */
[----:B------:R-:W-:Y:S03]  /*9510*/  BSSY B1, `(.L_x_2459) ;  /* 0x000000c000017945 */ /* 0x000fe60003800000 */
[----:B-1-3--:R2:W1:Y:S01]  /*9520*/  SHFL.IDX PT, R20, R16, 0x1, 0x181f ;  /* 0x00381f0010147f89 */ /* 0x00a46200000e0000 */
[----:B------:R-:W-:Y:S05]  /*9530*/  @P0 BRA `(.L_x_2460) ;  /* 0x0000000000240947 */ /* 0x000fea0003800000 */
[----:B------:R-:W-:Y:S02]  /*9540*/  ULDC UR4, c[0x0][0xac8] ;  /* 0x0002b20000047ab9 */ /* 0x000fe40000000800 */
[----:B------:R-:W-:Y:S02]  /*9550*/  ISETP.GE.AND P3, PT, R17, UR4, PT ;  /* 0x0000000411007c0c */ /* 0x000fe4000bf66270 */
[----:B------:R-:W-:-:S11]  /*9560*/  ISETP.GE.AND P4, PT, R23, UR4, PT ;  /* 0x0000000417007c0c */ /* 0x000fd6000bf86270 */
[-C--:B-1----:R-:W-:Y:S02]  /*9570*/  @!P3 LEA R2, P0, R17, R20.reuse, 0x1 ;  /* 0x000000141102b211 */ /* 0x082fe400078008ff */
[----:B------:R-:W-:Y:S02]  /*9580*/  @!P4 LEA R20, P2, R23, R20, 0x1 ;  /* 0x000000141714c211 */ /* 0x000fe400078408ff */
[-C--:B----4-:R-:W-:Y:S02]  /*9590*/  @!P3 LEA.HI.X R3, R17, R0.reuse, R174, 0x1, P0 ;  /* 0x000000001103b211 */ /* 0x090fe400000f0cae */
[----:B0-----:R-:W-:-:S03]  /*95a0*/  @!P4 LEA.HI.X R21, R23, R0, R173, 0x1, P2 ;  /* 0x000000001715c211 */ /* 0x001fc600010f0cad */
[----:B-----5:R3:W-:Y:S04]  /*95b0*/  @!P3 ST.E.128 desc[UR36][R2.64], R12 ;  /* 0x0000000c0200b985 */ /* 0x0207e8000c101d24 */
[----:B------:R3:W-:Y:S02]  /*95c0*/  @!P4 ST.E.128 desc[UR36][R20.64], R36 ;  /* 0x000000241400c985 */ /* 0x0007e4000c101d24 */
.L_x_2460:
[----:B------:R-:W-:Y:S05]  /*95d0*/  BSYNC B1 ;  /* 0x0000000000017941 */ /* 0x000fea0003800000 */
.L_x_2459:
[----:B----4-:R4:W0:Y:S01]  /*95e0*/  SHFL.IDX PT, R0, R22, 0x2, 0x181f ;  /* 0x00581f0016007f89 */ /* 0x01082200000e0000 */
[----:B------:R-:W-:Y:S03]  /*95f0*/  BSSY B1, `(.L_x_2461) ;  /* 0x000000c000017945 */ /* 0x000fe60003800000 */
[----:B---3-5:R4:W3:Y:S01]  /*9600*/  SHFL.IDX PT, R12, R16, 0x2, 0x181f ;  /* 0x00581f00100c7f89 */ /* 0x0288e200000e0000 */
[----:B------:R-:W-:Y:S05]  /*9610*/  @P1 BRA `(.L_x_2462) ;  /* 0x0000000000241947 */ /* 0x000fea0003800000 */
[----:B------:R-:W-:Y:S02]  /*9620*/  ULDC UR4, c[0x0][0xac8] ;  /* 0x0002b20000047ab9 */ /* 0x000fe40000000800 */
[----:B------:R-:W-:Y:S02]  /*9630*/  ISETP.GE.AND P2, PT, R17, UR4, PT ;  /* 0x0000000411007c0c */ /* 0x000fe4000bf46270 */
[----:B------:R-:W-:-:S11]  /*9640*/  ISETP.GE.AND P3, PT, R23, UR4, PT ;  /* 0x0000000417007c0c */ /* 0x000fd6000bf66270 */
[-C--:B---3--:R-:W-:Y:S02]  /*9650*/  @!P2 LEA R2, P0, R17, R12.reuse, 0x1 ;  /* 0x0000000c1102a211 */ /* 0x088fe400078008ff */
[----:B------:R-:W-:Y:S02]  /*9660*/  @!P3 LEA R12, P1, R23, R12, 0x1 ;  /* 0x0000000c170cb211 */ /* 0x000fe400078208ff */
[-C--:B0-----:R-:W-:Y:S02]  /*9670*/  @!P2 LEA.HI.X R3, R17, R0.reuse, R174, 0x1, P0 ;  /* 0x000000001103a211 */ /* 0x081fe400000f0cae */
[----:B------:R-:W-:-:S03]  /*9680*/  @!P3 LEA.HI.X R13, R23, R0, R173, 0x1, P1 ;  /* 0x00000000170db211 */ /* 0x000fc600008f0cad */
[----:B------:R0:W-:Y:S04]  /*9690*/  @!P2 ST.E.128 desc[UR36][R2.64], R4 ;  /* 0x000000040200a985 */ /* 0x0001e8000c101d24 */
[----:B------:R0:W-:Y:S02]  /*96a0*/  @!P3 ST.E.128 desc[UR36][R12.64], R32 ;  /* 0x000000200c00b985 */ /* 0x0001e4000c101d24 */
.L_x_2462:
[----:B------:R-:W-:Y:S05]  /*96b0*/  BSYNC B1 ;  /* 0x0000000000017941 */ /* 0x000fea0003800000 */
.L_x_2461:
        /* <DEDUP_REMOVED lines=16> */
.L_x_2455:
[----:B------:R-:W2:Y:S01]  /*97c0*/  LDC.64 R4, c[0x0][0xc00] ;  /* 0x00030000ff047b82 */ /* 0x000ea20000000a00 */
[C---:B------:R-:W-:Y:S01]  /*97d0*/  IMAD.SHL.U32 R3, R22.reuse, 0x4, RZ ;  /* 0x0000000416037824 */ /* 0x040fe200078e00ff */
[----:B------:R-:W-:Y:S01]  /*97e0*/  SHF.L.U64.HI R0, R22, 0x2, R162 ;  /* 0x0000000216007819 */ /* 0x000fe200000102a2 */
[----:B------:R-:W-:Y:S01]  /*97f0*/  ULDC.64 UR4, c[0x0][0xc08] ;  /* 0x0003020000047ab9 */ /* 0x000fe20000000a00 */
[----:B------:R-:W-:-:S04]  /*9800*/  IMAD.MOV.U32 R6, RZ, RZ, RZ ;  /* 0x000000ffff067224 */ /* 0x000fc800078e00ff */
[----:B0-----:R-:W0:Y:S01]  /*9810*/  LDC R21, c[0x0][0xbe8] ;  /* 0x0002fa00ff157b82 */ /* 0x001e220000000800 */
        /* <DEDUP_REMOVED lines=9> */
[----:B------:R-:W-:Y:S01]  /*98b0*/  @P1 IADD3.X R3, R0, UR5, RZ, P2, !PT ;  /* 0x0000000500031c10 */ /* 0x000fe200097fe4ff */
[----:B------:R-:W-:-:S06]  /*98c0*/  IMAD.U32 R0, RZ, RZ, UR4 ;  /* 0x00000004ff007e24 */ /* 0x000fcc000f8e00ff */
        /* <DEDUP_REMOVED lines=9> */
[----:B--2---:R-:W-:-:S07]  /*9960*/  IADD3 R0, -R3, R0, RZ ;  /* 0x0000000003007210 */ /* 0x004fce0007ffe1ff */
.L_x_2464:
        /* <DEDUP_REMOVED lines=8> */
[----:B----4-:R-:W-:Y:S01]  /*99f0*/  IMAD R2, R0, R12, RZ ;  /* 0x0000000c00027224 */ /* 0x010fe200078e02ff */
[----:B--2---:R-:W-:-:S04]  /*9a00*/  IADD3 R9, R16, -0x80, R3 ;  /* 0xffffff8010097810 */ /* 0x004fc80007ffe003 */
        /* <DEDUP_REMOVED lines=35> */
.L_x_2466:
[----:B------:R-:W-:Y:S05]  /*9c40*/  BSYNC B1 ;  /* 0x0000000000017941 */ /* 0x000fea0003800000 */
.L_x_2465:
[----:B------:R-:W-:Y:S01]  /*9c50*/  ULDC.64 UR4, c[0x0][0xaa0] ;  /* 0x0002a80000047ab9 */ /* 0x000fe20000000a00 */
[----:B------:R-:W-:Y:S01]  /*9c60*/  IMAD R7, R160, 0x20, R163 ;  /* 0x00000020a0077824 */ /* 0x000fe200078e02a3 */
[----:B------:R-:W-:Y:S01]  /*9c70*/  BSSY B1, `(.L_x_2467) ;  /* 0x0000037000017945 */ /* 0x000fe20003800000 */
[----:B--2---:R-:W-:Y:S02]  /*9c80*/  IMAD R3, R11, UR4, RZ ;  /* 0x000000040b037c24 */ /* 0x004fe4000f8e02ff */
[----:B------:R-:W-:Y:S02]  /*9c90*/  IMAD.IADD R9, R16, 0x1, R7 ;  /* 0x0000000110097824 */ /* 0x000fe400078e0207 */
[C---:B------:R-:W-:Y:S02]  /*9ca0*/  IMAD R5, R6.reuse, UR5, R3 ;  /* 0x0000000506057c24 */ /* 0x040fe4000f8e0203 */
[----:B------:R-:W-:Y:S01]  /*9cb0*/  IMAD.WIDE.U32 R2, R6, UR4, RZ ;  /* 0x0000000406027c25 */ /* 0x000fe2000f8e00ff */
[----:B------:R-:W-:-:S03]  /*9cc0*/  ULDC.64 UR4, c[0x0][0xae8] ;  /* 0x0002ba0000047ab9 */ /* 0x000fc60000000a00 */
[----:B------:R-:W-:Y:S01]  /*9cd0*/  IMAD R6, R10, UR4, RZ ;  /* 0x000000040a067c24 */ /* 0x000fe2000f8e02ff */
[----:B------:R-:W-:Y:S01]  /*9ce0*/  IADD3 R3, R3, R5, RZ ;  /* 0x0000000503037210 */ /* 0x000fe20007ffe0ff */
[----:B0-----:R-:W-:-:S04]  /*9cf0*/  @P2 IMAD.HI.U32 R4, R9, R14, RZ ;  /* 0x0000000e09042227 */ /* 0x001fc800078e00ff */
        /* <DEDUP_REMOVED lines=30> */
[-C--:B------:R-:W-:Y:S02]  /*9ee0*/  ISETP.GE.AND P1, PT, R0, R21.reuse, PT ;  /* 0x000000150000720c */ /* 0x080fe40003f26270 */
[----:B------:R-:W-:Y:S02]  /*9ef0*/  IADD3 R0, R16, 0x40, RZ ;  /* 0x0000004010007810 */ /* 0x000fe40007ffe0ff */
[----:B------:R-:W-:Y:S02]  /*9f00*/  LEA.HI.X R5, R2, UR5, R3, 0x1, P3 ;  /* 0x0000000502057c11 */ /* 0x000fe400098f0c03 */
[----:B------:R-:W-:Y:S01]  /*9f10*/  ISETP.GE.AND P0, PT, R0, R21, PT ;  /* 0x000000150000720c */ /* 0x000fe20003f06270 */
[----:B------:R0:W2:Y:S04]  /*9f20*/  SHFL.IDX PT, R2, R4, RZ, 0x181f ;  /* 0x00181fff04027589 */ /* 0x0000a800000e0000 */
[----:B------:R0:W3:Y:S01]  /*9f30*/  SHFL.IDX PT, R0, R5, RZ, 0x181f ;  /* 0x00181fff05007589 */ /* 0x0000e200000e0000 */
[----:B------:R-:W-:Y:S07]  /*9f40*/  @P2 BRA `(.L_x_2468) ;  /* 0x0000000000242947 */ /* 0x000fee0003800000 */
[----:B------:R-:W-:Y:S02]  /*9f50*/  ULDC UR4, c[0x0][0xac8] ;  /* 0x0002b20000047ab9 */ /* 0x000fe40000000800 */
[----:B------:R-:W-:Y:S02]  /*9f60*/  ISETP.GE.AND P4, PT, R17, UR4, PT ;  /* 0x0000000411007c0c */ /* 0x000fe4000bf86270 */
[----:B------:R-:W-:-:S11]  /*9f70*/  ISETP.GE.AND P5, PT, R23, UR4, PT ;  /* 0x0000000417007c0c */ /* 0x000fd6000bfa6270 */
[-C--:B--2---:R-:W-:Y:S02]  /*9f80*/  @!P4 LEA R6, P2, R17, R2.reuse, 0x1 ;  /* 0x000000021106c211 */ /* 0x084fe400078408ff */
[----:B------:R-:W-:Y:S02]  /*9f90*/  @!P5 LEA R2, P3, R23, R2, 0x1 ;  /* 0x000000021702d211 */ /* 0x000fe400078608ff */
[-C--:B---3--:R-:W-:Y:S02]  /*9fa0*/  @!P4 LEA.HI.X R7, R17, R0.reuse, R174, 0x1, P2 ;  /* 0x000000001107c211 */ /* 0x088fe400010f0cae */
[----:B------:R-:W-:-:S03]  /*9fb0*/  @!P5 LEA.HI.X R3, R23, R0, R173, 0x1, P3 ;  /* 0x000000001703d211 */ /* 0x000fc600018f0cad */
[----:B------:R4:W-:Y:S04]  /*9fc0*/  @!P4 ST.E.128 desc[UR36][R6.64], RZ ;  /* 0x000000ff0600c985 */ /* 0x0009e8000c101d24 */
[----:B------:R4:W-:Y:S02]  /*9fd0*/  @!P5 ST.E.128 desc[UR36][R2.64], RZ ;  /* 0x000000ff0200d985 */ /* 0x0009e4000c101d24 */
.L_x_2468:
[----:B------:R-:W-:Y:S05]  /*9fe0*/  BSYNC B1 ;  /* 0x0000000000017941 */ /* 0x000fea0003800000 */
.L_x_2467:
[----:B---3--:R3:W0:Y:S01]  /*9ff0*/  SHFL.IDX PT, R0, R5, 0x1, 0x181f ;  /* 0x00381f0005007f89 */ /* 0x00862200000e0000 */
[----:B------:R-:W-:Y:S03]  /*a000*/  BSSY B1, `(.L_x_2469) ;  /* 0x000000c000017945 */ /* 0x000fe60003800000 */
[----:B--2-4-:R3:W2:Y:S01]  /*a010*/  SHFL.IDX PT, R2, R4, 0x1, 0x181f ;  /* 0x00381f0004027f89 */ /* 0x0146a200000e0000 */
[----:B------:R-:W-:Y:S05]  /*a020*/  @P1 BRA `(.L_x_2470) ;  /* 0x0000000000241947 */ /* 0x000fea0003800000 */
[----:B------:R-:W-:Y:S02]  /*a030*/  ULDC UR4, c[0x0][0xac8] ;  /* 0x0002b20000047ab9 */ /* 0x000fe40000000800 */
[----:B------:R-:W-:Y:S02]  /*a040*/  ISETP.GE.AND P3, PT, R17, UR4, PT ;  /* 0x0000000411007c0c */ /* 0x000fe4000bf66270 */
[----:B------:R-:W-:-:S11]  /*a050*/  ISETP.GE.AND P4, PT, R23, UR4, PT ;  /* 0x0000000417007c0c */ /* 0x000fd6000bf86270 */
[-C--:B--2---:R-:W-:Y:S02]  /*a060*/  @!P3 LEA R6, P1, R17, R2.reuse, 0x1 ;  /* 0x000000021106b211 */ /* 0x084fe400078208ff */
[----:B------:R-:W-:Y:S02]  /*a070*/  @!P4 LEA R2, P2, R23, R2, 0x1 ;  /* 0x000000021702c211 */ /* 0x000fe400078408ff */
[-C--:B0-----:R-:W-:Y:S02]  /*a080*/  @!P3 LEA.HI.X R7, R17, R0.reuse, R174, 0x1, P1 ;  /* 0x000000001107b211 */ /* 0x081fe400008f0cae */
[----:B------:R-:W-:-:S03]  /*a090*/  @!P4 LEA.HI.X R3, R23, R0, R173, 0x1, P2 ;  /* 0x000000001703c211 */ /* 0x000fc600010f0cad */
[----:B------:R4:W-:Y:S04]  /*a0a0*/  @!P3 ST.E.128 desc[UR36][R6.64], RZ ;  /* 0x000000ff0600b985 */ /* 0x0009e8000c101d24 */
[----:B------:R4:W-:Y:S02]  /*a0b0*/  @!P4 ST.E.128 desc[UR36][R2.64], RZ ;  /* 0x000000ff0200c985 */ /* 0x0009e4000c101d24 */
.L_x_2470:
[----:B------:R-:W-:Y:S05]  /*a0c0*/  BSYNC B1 ;  /* 0x0000000000017941 */ /* 0x000fea0003800000 */
.L_x_2469:
[----:B0-----:R0:W0:Y:S01]  /*a0d0*/  SHFL.IDX PT, R0, R5, 0x2, 0x181f ;  /* 0x00581f0005007f89 */ /* 0x00102200000e0000 */
[----:B------:R-:W-:Y:S03]  /*a0e0*/  BSSY B1, `(.L_x_2471) ;  /* 0x000000c000017945 */ /* 0x000fe60003800000 */
[----:B--2-4-:R2:W4:Y:S01]  /*a0f0*/  SHFL.IDX PT, R2, R4, 0x2, 0x181f ;  /* 0x00581f0004027f89 */ /* 0x01452200000e0000 */
[----:B------:R-:W-:Y:S05]  /*a100*/  @P0 BRA `(.L_x_2472) ;  /* 0x0000000000240947 */ /* 0x000fea0003800000 */
[----:B------:R-:W-:Y:S02]  /*a110*/  ULDC UR4, c[0x0][0xac8] ;  /* 0x0002b20000047ab9 */ /* 0x000fe40000000800 */
[----:B------:R-:W-:Y:S02]  /*a120*/  ISETP.GE.AND P2, PT, R17, UR4, PT ;  /* 0x0000000411007c0c */ /* 0x000fe4000bf46270 */
[----:B------:R-:W-:-:S11]  /*a130*/  ISETP.GE.AND P3, PT, R23, UR4, PT ;  /* 0x0000000417007c0c */ /* 0x000fd6000bf66270 */
[-C--:B----4-:R-:W-:Y:S02]  /*a140*/  @!P2 LEA R6, P0, R17, R2.reuse, 0x1 ;  /* 0x000000021106a211 */ /* 0x090fe400078008ff */
[----:B------:R-:W-:Y:S02]  /*a150*/  @!P3 LEA R2, P1, R23, R2, 0x1 ;  /* 0x000000021702b211 */ /* 0x000fe400078208ff */
[-C--:B0-----:R-:W-:Y:S02]  /*a160*/  @!P2 LEA.HI.X R7, R17, R0.reuse, R174, 0x1, P0 ;  /* 0x000000001107a211 */ /* 0x081fe400000f0cae */
[----:B------:R-:W-:-:S03]  /*a170*/  @!P3 LEA.HI.X R3, R23, R0, R173, 0x1, P1 ;  /* 0x000000001703b211 */ /* 0x000fc600008f0cad */
[----:B------:R0:W-:Y:S04]  /*a180*/  @!P2 ST.E.128 desc[UR36][R6.64], RZ ;  /* 0x000000ff0600a985 */ /* 0x0001e8000c101d24 */
[----:B------:R0:W-:Y:S02]  /*a190*/  @!P3 ST.E.128 desc[UR36][R2.64], RZ ;  /* 0x000000ff0200b985 */ /* 0x0001e4000c101d24 */
.L_x_2472:
[----:B------:R-:W-:Y:S05]  /*a1a0*/  BSYNC B1 ;  /* 0x0000000000017941 */ /* 0x000fea0003800000 */
.L_x_2471:
        /* <DEDUP_REMOVED lines=8> */
[-C--:B0-23--:R-:W-:Y:S02]  /*a230*/  @!P2 LEA R4, P0, R17, R2.reuse, 0x1 ;  /* 0x000000021104a211 */ /* 0x08dfe400078008ff */
[----:B------:R-:W-:Y:S02]  /*a240*/  @!P3 LEA R2, P1, R23, R2, 0x1 ;  /* 0x000000021702b211 */ /* 0x000fe400078208ff */
[-C--:B------:R-:W-:Y:S02]  /*a250*/  @!P2 LEA.HI.X R5, R17, R6.reuse, R174, 0x1, P0 ;  /* 0x000000061105a211 */ /* 0x080fe400000f0cae */
[----:B------:R-:W-:-:S03]  /*a260*/  @!P3 LEA.HI.X R3, R23, R6, R173, 0x1, P1 ;  /* 0x000000061703b211 */ /* 0x000fc600008f0cad */
[----:B------:R4:W-:Y:S04]  /*a270*/  @!P2 ST.E.128 desc[UR36][R4.64], RZ ;  /* 0x000000ff0400a985 */ /* 0x0009e8000c101d24 */
[----:B------:R4:W-:Y:S02]  /*a280*/  @!P3 ST.E.128 desc[UR36][R2.64], RZ ;  /* 0x000000ff0200b985 */ /* 0x0009e4000c101d24 */
.L_x_2463:
[----:B------:R-:W-:Y:S05]  /*a290*/  BSYNC B0 ;  /* 0x0000000000007941 */ /* 0x000fea0003800000 */
.L_x_2454:
[----:B------:R-:W-:Y:S02]  /*a2a0*/  ULDC UR4, c[0x0][0xc3c] ;  /* 0x00030f0000047ab9 */ /* 0x000fe40000000800 */
[----:B-1----:R-:W-:-:S13]  /*a2b0*/  ISETP.GE.AND P0, PT, R47, UR4, PT ;  /* 0x000000042f007c0c */ /* 0x002fda000bf06270 */
[----:B------:R-:W-:Y:S05]  /*a2c0*/  @!P0 BRA `(.L_x_2473) ;  /* 0xffffff6800988947 */ /* 0x000fea000383ffff */
[----:B------:R-:W-:Y:S05]  /*a2d0*/  EXIT ;  /* 0x000000000000794d */ /* 0x000fea0003800000 */
.L_x_2412:
[----:B------:R-:W-:-:S08]  /*a2e0*/  NOP ;  /* 0x0000000000007918 */ /* 0x000fd00000000000 */
[----:B0-----:R-:W0:-:S00]  /*a2f0*/  USETMAXREG.DEALLOC.CTAPOOL 0x28 ;  /* 0x00000028000079c8 */ /* 0x001e0000080e0500 */
[----:B0-----:R-:W-:Y:S02]  /*a300*/  LOP3.LUT R0, R0, 0x3, RZ, 0xc0, !PT ;  /* 0x0000000300007812 */ /* 0x001fe400078ec0ff */
[----:B------:R-:W-:-:S04]  /*a310*/  LOP3.LUT R23, R23, 0xfffffeff, RZ, 0xc0, !PT ;  /* 0xfffffeff17177812 */ /* 0x000fc800078ec0ff */
[----:B------:R-:W0:Y:S02]  /*a320*/  SHFL.IDX PT, R0, R0, RZ, 0x1f ;  /* 0x00001fff00007589 */ /* 0x000e2400000e0000 */
[----:B0-----:R-:W-:Y:S01]  /*a330*/  ISETP.NE.AND P0, PT, R0, RZ, PT ;  /* 0x000000ff0000720c */ /* 0x001fe20003f05270 */
[----:B------:R-:W-:-:S12]  /*a340*/  IMAD.MOV.U32 R0, RZ, RZ, RZ ;  /* 0x000000ffff007224 */ /* 0x000fd800078e00ff */
        /* <DEDUP_REMOVED lines=9> */
.L_x_2474:
        /* <DEDUP_REMOVED lines=40> */
.L_x_2480:
        /* <DEDUP_REMOVED lines=12> */
.L_x_2479:
[----:B------:R-:W-:Y:S05]  /*a720*/  BSYNC B0 ;  /* 0x0000000000007941 */ /* 0x000fea0003800000 */
.L_x_2478:
        /* <DEDUP_REMOVED lines=13> */
[----:B0-----:R-:W-:-:S04]  /*a800*/  SEL R9, R8, RZ, P5 ;  /* 0x000000ff08097207 */ /* 0x001fc80002800000 */
[----:B------:R-:W-:-:S05]  /*a810*/  IADD3 R6, R6, R9, RZ ;  /* 0x0000000906067210 */ /* 0x000fca0007ffe0ff */
[----:B------:R-:W0:Y:S02]  /*a820*/  SHFL.IDX PT, R3, R6, 0x1f, 0x1f ;  /* 0x03e01f0006037f89 */ /* 0x000e2400000e0000 */
[----:B0-----:R-:W-:-:S04]  /*a830*/  IMAD R3, R3, UR5, RZ ;  /* 0x0000000503037c24 */ /* 0x001fc8000f8e02ff */
[----:B------:R-:W-:-:S05]  /*a840*/  IMAD.IADD R4, R3, 0x1, R4 ;  /* 0x0000000103047824 */ /* 0x000fca00078e0204 */
[----:B------:R-:W-:-:S13]  /*a850*/  ISETP.GT.AND P6, PT, R4, UR6, PT ;  /* 0x0000000604007c0c */ /* 0x000fda000bfc4270 */
[----:B------:R-:W-:Y:S05]  /*a860*/  @!P6 BRA `(.L_x_2480) ;  /* 0xfffffffc007ce947 */ /* 0x000fea000383ffff */
.L_x_2476:
        /* <DEDUP_REMOVED lines=20> */
.L_x_2481:
[----:B-1----:R-:W-:Y:S02]  /*a9b0*/  IMAD.MOV R2, RZ, RZ, -R3 ;  /* 0x000000ffff027224 */ /* 0x002fe400078e0a03 */
[----:B---3--:R-:W-:Y:S02]  /*a9c0*/  IMAD R16, R16, UR5, R11 ;  /* 0x0000000510107c24 */ /* 0x008fe4000f8e020b */
[----:B------:R-:W-:Y:S01]  /*a9d0*/  IMAD.MOV.U32 R11, RZ, RZ, R2 ;  /* 0x000000ffff0b7224 */ /* 0x000fe200078e0002 */
[----:B------:R-:W-:Y:S02]  /*a9e0*/  IABS R2, R4 ;  /* 0x0000000400027213 */ /* 0x000fe40000000000 */
[----:B--2---:R-:W-:Y:S01]  /*a9f0*/  IADD3 R9, -R16, UR6, RZ ;  /* 0x0000000610097c10 */ /* 0x004fe2000fffe1ff */
[----:B------:R-:W-:Y:S02]  /*aa00*/  IMAD R11, R11, R12, RZ ;  /* 0x0000000c0b0b7224 */ /* 0x000fe400078e02ff */
[----:B------:R-:W-:Y:S01]  /*aa10*/  IMAD.MOV R8, RZ, RZ, -R2 ;  /* 0x000000ffff087224 */ /* 0x000fe200078e0a02 */
[----:B------:R-:W-:-:S02]  /*aa20*/  MOV R2, RZ ;  /* 0x000000ff00027202 */ /* 0x000fc40000000f00 */
        /* <DEDUP_REMOVED lines=16> */
[----:B------:R-:W-:Y:S01]  /*ab30*/  IMAD R11, R7, R2, RZ ;  /* 0x00000002070b7224 */ /* 0x000fe200078e02ff */
[----:B------:R-:W-:-:S03]  /*ab40*/  IADD3 R2, -R2, RZ, RZ ;  /* 0x000000ff02027210 */ /* 0x000fc60007ffe1ff */
[----:B------:R-:W-:Y:S02]  /*ab50*/  IMAD.MOV R6, RZ, RZ, -R11 ;  /* 0x000000ffff067224 */ /* 0x000fe400078e0a0b */
[----:B------:R-:W-:Y:S02]  /*ab60*/  IMAD R4, R4, R2, R9 ;  /* 0x0000000204047224 */ /* 0x000fe400078e0209 */
[----:B------:R-:W-:Y:S01]  /*ab70*/  IMAD.MOV.U32 R2, RZ, RZ, RZ ;  /* 0x000000ffff027224 */ /* 0x000fe200078e00ff */
[----:B------:R-:W-:Y:S02]  /*ab80*/  VIADDMNMX R13, R6, UR5, R7, PT ;  /* 0x00000005060d7c46 */ /* 0x000fe4000b800107 */
[----:B------:R-:W-:Y:S02]  /*ab90*/  IABS R9, R4 ;  /* 0x0000000400097213 */ /* 0x000fe40000000000 */
[-C--:B------:R-:W-:Y:S02]  /*aba0*/  IABS R8, R13.reuse ;  /* 0x0000000d00087213 */ /* 0x080fe40000000000 */
[----:B0-----:R-:W-:-:S02]  /*abb0*/  IABS R10, R13 ;  /* 0x0000000d000a7213 */ /* 0x001fc40000000000 */
[----:B------:R-:W0:Y:S01]  /*abc0*/  I2F.RP R6, R8 ;  /* 0x0000000800067306 */ /* 0x000e220000209400 */
[----:B------:R-:W-:-:S07]  /*abd0*/  IADD3 R18, -R13, RZ, RZ ;  /* 0x000000ff0d127210 */ /* 0x000fce0007ffe1ff */
        /* <DEDUP_REMOVED lines=24> */
.L_x_2477:
[----:B------:R-:W-:Y:S01]  /*ad60*/  ULDC UR4, c[0x0][0xc3c] ;  /* 0x00030f0000047ab9 */ /* 0x000fe20000000800 */
[----:B------:R-:W-:Y:S02]  /*ad70*/  IMAD.MOV.U32 R17, RZ, RZ, RZ ;  /* 0x000000ffff117224 */ /* 0x000fe400078e00ff */
[----:B------:R-:W-:Y:S02]  /*ad80*/  IMAD.U32 R16, RZ, RZ, UR6 ;  /* 0x00000006ff107e24 */ /* 0x000fe4000f8e00ff */
[----:B------:R-:W-:Y:S02]  /*ad90*/  IMAD.MOV.U32 R18, RZ, RZ, RZ ;  /* 0x000000ffff127224 */ /* 0x000fe400078e00ff */
[----:B------:R-:W-:-:S07]  /*ada0*/  IMAD.U32 R19, RZ, RZ, UR4 ;  /* 0x00000004ff137e24 */ /* 0x000fce000f8e00ff */
.L_x_2482:
[----:B------:R-:W-:-:S13]  /*adb0*/  ISETP.NE.AND P0, PT, R5, RZ, PT ;  /* 0x000000ff0500720c */ /* 0x000fda0003f05270 */
[----:B------:R-:W0:Y:S01]  /*adc0*/  @!P0 S2R R3, SR_CgaCtaId ;  /* 0x0000000000038919 */ /* 0x000e220000008800 */
[----:B------:R-:W-:-:S04]  /*add0*/  @!P0 MOV R0, 0x400 ;  /* 0x0000040000008802 */ /* 0x000fc80000000f00 */
[----:B0-----:R-:W-:-:S05]  /*ade0*/  @!P0 LEA R0, R3, R0, 0x18 ;  /* 0x0000000003008211 */ /* 0x001fca00078ec0ff */
[----:B------:R1:W-:Y:S01]  /*adf0*/  @!P0 STS.128 [R0+0x2a8d0], R16 ;  /* 0x02a8d01000008388 */ /* 0x0003e20000000c00 */
[----:B------:R-:W-:Y:S06]  /*ae00*/  BAR.ARV 0x5, 0x180 ;  /* 0x0146000000007b1d */ /* 0x000fec0000002000 */
.L_x_2475:
        /* <DEDUP_REMOVED lines=8> */
[----:B------:R-:W-:Y:S01]  /*ae90*/  BSSY B8, `(.L_x_2483) ;  /* 0x000049b000087945 */ /* 0x000fe20003800000 */
[----:B------:R-:W-:Y:S01]  /*aea0*/  IMAD.MOV.U32 R28, RZ, RZ, 0x1 ;  /* 0x00000001ff1c7424 */ /* 0x000fe200078e00ff */
[----:B------:R-:W1:Y:S01]  /*aeb0*/  S2R R4, SR_TID.X ;  /* 0x0000000000047919 */ /* 0x000e620000002100 */
[----:B------:R-:W-:Y:S01]  /*aec0*/  IMAD.MOV.U32 R27, RZ, RZ, RZ ;  /* 0x000000ffff1b7224 */ /* 0x000fe200078e00ff */
[----:B------:R-:W-:Y:S01]  /*aed0*/  ULDC UR39, c[0x0][0xc] ;  /* 0x0000030000277ab9 */ /* 0x000fe20000000800 */
[----:B------:R3:W-:Y:S01]  /*aee0*/  STL [R1+0x18], RZ ;  /* 0x000018ff01007387 */ /* 0x0007e20000100800 */
[----:B-1----:R-:W-:Y:S02]  /*aef0*/  LOP3.LUT R3, R4, 0x7f, RZ, 0xc0, !PT ;  /* 0x0000007f04037812 */ /* 0x002fe400078ec0ff */
[----:B--2---:R-:W-:-:S02]  /*af00*/  R2UR UR4, R0 ;  /* 0x00000000000472ca */ /* 0x004fc400000e0000 */
[----:B------:R-:W-:-:S04]  /*af10*/  SHF.L.U32 R0, R4, 0x3, RZ ;  /* 0x0000000304007819 */ /* 0x000fc800000006ff */
[----:B------:R-:W-:-:S04]  /*af20*/  LOP3.LUT R2, R0, 0x1f8, RZ, 0xc0, !PT ;  /* 0x000001f800027812 */ /* 0x000fc800078ec0ff */
[----:B------:R-:W-:Y:S01]  /*af30*/  LOP3.LUT R33, R2, 0x38, R4, 0x78, !PT ;  /* 0x0000003802217812 */ /* 0x000fe200078e7804 */
[----:B------:R-:W-:Y:S01]  /*af40*/  IMAD.SHL.U32 R2, R4, 0x10, RZ ;  /* 0x0000001004027824 */ /* 0x000fe200078e00ff */
[----:B------:R-:W-:Y:S01]  /*af50*/  SHF.R.U32.HI R4, RZ, 0x3, R3 ;  /* 0x00000003ff047819 */ /* 0x000fe20000011603 */
[----:B------:R-:W-:Y:S01]  /*af60*/  ULOP3.LUT UR38, UR4, 0x2, URZ, 0xfc, !UPT ;  /* 0x0000000204267892 */ /* 0x000fe2000f8efc3f */
[----:B------:R-:W-:Y:S02]  /*af70*/  LOP3.LUT R33, R33, 0x200, R0, 0xf8, !PT ;  /* 0x0000020021217812 */ /* 0x000fe400078ef800 */
[----:B------:R-:W-:Y:S01]  /*af80*/  UMOV UR4, 0x400 ;  /* 0x0000040000047882 */ /* 0x000fe20000000000 */
[----:B------:R-:W-:Y:S01]  /*af90*/  LOP3.LUT R3, R0, 0x38, RZ, 0xc0, !PT ;  /* 0x0000003800037812 */ /* 0x000fe200078ec0ff */
[----:B0-----:R-:W-:Y:S01]  /*afa0*/  ULEA UR4, UR5, UR4, 0x18 ;  /* 0x0000000405047291 */ /* 0x001fe2000f8ec03f */
[----:B------:R-:W-:Y:S02]  /*afb0*/  LOP3.LUT R4, R4, 0x70, R2, 0xf8, !PT ;  /* 0x0000007004047812 */ /* 0x000fe400078ef802 */
[----:B------:R-:W-:-:S02]  /*afc0*/  LOP3.LUT R2, R3, 0x40, RZ, 0xfc, !PT ;  /* 0x0000004003027812 */ /* 0x000fc400078efcff */
[----:B------:R-:W-:Y:S01]  /*afd0*/  LOP3.LUT R0, R3, 0x80, RZ, 0xfc, !PT ;  /* 0x0000008003007812 */ /* 0x000fe200078efcff */
[----:B------:R-:W-:-:S04]  /*afe0*/  IMAD.U32 R22, RZ, RZ, UR4 ;  /* 0x00000004ff167e24 */ /* 0x000fc8000f8e00ff */
[----:B---3--:R-:W-:-:S07]  /*aff0*/  IMAD R34, R33, 0x2, R22 ;  /* 0x0000000221227824 */ /* 0x008fce00078e0216 */
.L_x_2546:
[----:B0-----:R-:W0:Y:S02]  /*b000*/  LDC.64 R30, c[0x0][0xc88] ;  /* 0x00032200ff1e7b82 */ /* 0x001e240000000a00 */
[----:B0-----:R-:W-:-:S06]  /*b010*/  IMAD.WIDE R30, R19, 0x4, R30 ;  /* 0x00000004131e7825 */ /* 0x001fcc00078e021e */
[----:B--2---:R-:W2:Y:S01]  /*b020*/  LDG.E R30, desc[UR36][R30.64] ;  /* 0x000000241e1e7981 */ /* 0x004ea2000c1e1900 */
[----:B------:R-:W-:Y:S05]  /*b030*/  YIELD ;  /* 0x0000000000007946 */ /* 0x000fea0003800000 */
[----:B------:R-:W-:Y:S01]  /*b040*/  ULDC.64 UR4, c[0x0][0xa28] ;  /* 0x00028a0000047ab9 */ /* 0x000fe20000000a00 */
[----:B------:R-:W-:Y:S01]  /*b050*/  IMAD.MOV.U32 R37, RZ, RZ, RZ ;  /* 0x000000ffff257224 */ /* 0x000fe200078e00ff */
[----:B------:R-:W-:Y:S01]  /*b060*/  ISETP.NE.U32.AND P0, PT, RZ, UR4, PT ;  /* 0x00000004ff007c0c */ /* 0x000fe2000bf05070 */
[----:B------:R-:W-:-:S03]  /*b070*/  ULDC.64 UR6, c[0x0][0xa18] ;  /* 0x0002860000067ab9 */ /* 0x000fc60000000a00 */
[----:B------:R-:W-:Y:S02]  /*b080*/  ISETP.NE.AND.EX P0, PT, RZ, UR5, PT, P0 ;  /* 0x00000005ff007c0c */ /* 0x000fe4000bf05300 */
[----:B------:R-:W-:Y:S02]  /*b090*/  MOV R35, RZ ;  /* 0x000000ff00237202 */ /* 0x000fe40000000f00 */
[----:B--2---:R-:W-:-:S09]  /*b0a0*/  SHF.R.S32.HI R0, RZ, 0x1f, R30 ;  /* 0x0000001fff007819 */ /* 0x004fd2000001141e */
[C---:B------:R-:W-:Y:S01]  /*b0b0*/  @P0 LEA R2, P1, R30.reuse, UR4, 0x2 ;  /* 0x000000041e020c11 */ /* 0x040fe2000f8210ff */
[C---:B------:R-:W-:Y:S01]  /*b0c0*/  IMAD.SHL.U32 R24, R30.reuse, 0x4, RZ ;  /* 0x000000041e187824 */ /* 0x040fe200078e00ff */
[C-C-:B------:R-:W-:Y:S01]  /*b0d0*/  SHF.L.U64.HI R25, R30.reuse, 0x2, R0.reuse ;  /* 0x000000021e197819 */ /* 0x140fe20000010200 */
[----:B------:R0:W-:Y:S01]  /*b0e0*/  STL [R1+0xc], R0 ;  /* 0x00000c0001007387 */ /* 0x0001e20000100800 */
[----:B------:R-:W-:Y:S01]  /*b0f0*/  @P0 LEA.HI.X R3, R30, UR5, R0, 0x2, P1 ;  /* 0x000000051e030c11 */ /* 0x000fe200088f1400 */
[----:B------:R-:W-:-:S04]  /*b100*/  ULDC.64 UR4, c[0x0][0xa00] ;  /* 0x0002800000047ab9 */ /* 0x000fc80000000a00 */
[----:B------:R1:W5:Y:S01]  /*b110*/  @P0 LDG.E R37, desc[UR36][R2.64] ;  /* 0x0000002402250981 */ /* 0x000362000c1e1900 */
        /* <DEDUP_REMOVED lines=19> */
[----:B------:R-:W-:Y:S01]  /*b250*/  IMAD.U32 R36, RZ, RZ, UR4 ;  /* 0x00000004ff247e24 */ /* 0x000fe2000f8e00ff */
[----:B--2---:R1:W-:Y:S01]  /*b260*/  @P0 STL [R1+0x4], R0 ;  /* 0x0000040001000387 */ /* 0x0043e20000100800 */
[----:B------:R-:W-:Y:S05]  /*b270*/  @P0 BRA `(.L_x_2484) ;  /* 0x0000000000200947 */ /* 0x000fea0003800000 */
        /* <DEDUP_REMOVED lines=8> */
.L_x_2484:
        /* <DEDUP_REMOVED lines=9> */
.L_x_2485:
        /* <DEDUP_REMOVED lines=9> */
.L_x_2486:
[----:B------:R-:W3:Y:S01]  /*b420*/  LDL R4, [R1+0x4] ;  /* 0x0000040001047983 */ /* 0x000ee20000100800 */
[----:B012---:R-:W0:Y:S01]  /*b430*/  LDC R0, c[0x0][0x448] ;  /* 0x00011200ff007b82 */ /* 0x007e220000000800 */
[----:B-----5:R-:W-:Y:S01]  /*b440*/  IADD3 R36, -R37, R36, RZ ;  /* 0x0000002425247210 */ /* 0x020fe20007ffe1ff */
[----:B------:R-:W-:Y:S01]  /*b450*/  BSSY B7, `(.L_x_2487) ;  /* 0x000037d000077945 */ /* 0x000fe20003800000 */
[----:B------:R-:W-:Y:S02]  /*b460*/  LOP3.LUT R23, R23, 0xffffff7f, RZ, 0xc0, !PT ;  /* 0xffffff7f17177812 */ /* 0x000fe400078ec0ff */
[----:B0-----:R-:W-:Y:S01]  /*b470*/  ISETP.NE.AND P0, PT, R0, 0x1, PT ;  /* 0x000000010000780c */ /* 0x001fe20003f05270 */
[----:B------:R-:W-:-:S04]  /*b480*/  IMAD.SHL.U32 R0, R17, 0x80, RZ ;  /* 0x0000008011007824 */ /* 0x000fc800078e00ff */
[----:B------:R-:W-:-:S08]  /*b490*/  VIADD R0, R0, 0x7f ;  /* 0x0000007f00007836 */ /* 0x000fd00000000000 */
[----:B------:R-:W0:Y:S01]  /*b4a0*/  @P0 LDC R3, c[0x0][0x44c] ;  /* 0x00011300ff030b82 */ /* 0x000e220000000800 */
[----:B------:R-:W-:-:S07]  /*b4b0*/  @P0 LOP3.LUT R23, R23, 0x80, RZ, 0xfc, !PT ;  /* 0x0000008017170812 */ /* 0x000fce00078efcff */
[----:B------:R-:W1:Y:S01]  /*b4c0*/  @P0 LDC R5, c[0x0][0x450] ;  /* 0x00011400ff050b82 */ /* 0x000e620000000800 */
[----:B0-----:R-:W-:-:S05]  /*b4d0*/  @P0 IMAD.HI.U32 R2, R0, R3, RZ ;  /* 0x0000000300020227 */ /* 0x001fca00078e00ff */
[----:B-1----:R-:W-:Y:S01]  /*b4e0*/  @P0 SHF.R.U32.HI R0, RZ, R5, R2 ;  /* 0x00000005ff000219 */ /* 0x002fe20000011602 */
[----:B------:R-:W-:-:S04]  /*b4f0*/  VIADD R2, R36, 0x5f ;  /* 0x0000005f24027836 */ /* 0x000fc80000000000 */
[----:B------:R-:W-:Y:S01]  /*b500*/  IMAD.HI R2, R2, 0x2aaaaaab, RZ ;  /* 0x2aaaaaab02027827 */ /* 0x000fe200078e02ff */
[----:B---3--:R-:W-:-:S05]  /*b510*/  IADD3 R3, R36, 0x60, -R4 ;  /* 0x0000006024037810 */ /* 0x008fca0007ffe804 */
[----:B------:R-:W-:Y:S01]  /*b520*/  IMAD.IADD R0, R3, 0x1, R0 ;  /* 0x0000000103007824 */ /* 0x000fe200078e0200 */
[----:B------:R-:W-:-:S03]  /*b530*/  SHF.R.U32.HI R3, RZ, 0x1f, R2 ;  /* 0x0000001fff037819 */ /* 0x000fc60000011602 */
[----:B------:R-:W-:Y:S01]  /*b540*/  IMAD.HI R0, R0, 0x2aaaaaab, RZ ;  /* 0x2aaaaaab00007827 */ /* 0x000fe200078e02ff */
[----:B------:R-:W-:-:S04]  /*b550*/  LEA.HI.SX32 R3, R2, R3, 0x1c ;  /* 0x0000000302037211 */ /* 0x000fc800078fe2ff */
[----:B------:R-:W-:-:S04]  /*b560*/  SHF.R.U32.HI R5, RZ, 0x1f, R0 ;  /* 0x0000001fff057819 */ /* 0x000fc80000011600 */
[----:B------:R-:W-:-:S04]  /*b570*/  LEA.HI.SX32 R0, R0, R5, 0x1c ;  /* 0x0000000500007211 */ /* 0x000fc800078fe2ff */
[----:B------:R-:W-:-:S04]  /*b580*/  VIMNMX R29, R3, R0, PT ;  /* 0x00000000031d7248 */ /* 0x000fc80003fe0100 */
[----:B------:R-:W-:Y:S01]  /*b590*/  ISETP.GT.AND P0, PT, R29, RZ, PT ;  /* 0x000000ff1d00720c */ /* 0x000fe20003f04270 */
[----:B------:R0:W-:-:S12]  /*b5a0*/  STL [R1+0x8], R29 ;  /* 0x0000081d01007387 */ /* 0x0001d80000100800 */
        /* <DEDUP_REMOVED lines=18> */
.L_x_2488:
        /* <DEDUP_REMOVED lines=20> */
.L_x_2491:
[----:B------:R-:W-:Y:S05]  /*b810*/  BSYNC B6 ;  /* 0x0000000000067941 */ /* 0x000fea0003800000 */
.L_x_2490:
        /* <DEDUP_REMOVED lines=20> */
.L_x_2494:
        /* <DEDUP_REMOVED lines=15> */
.L_x_2493:
[----:B------:R-:W-:Y:S05]  /*ba50*/  BSYNC B6 ;  /* 0x0000000000067941 */ /* 0x000fea0003800000 */
.L_x_2492:
[----:B------:R-:W-:Y:S01]  /*ba60*/  ULDC.64 UR4, c[0x0][0x9f8] ;  /* 0x00027e0000047ab9 */ /* 0x000fe20000000a00 */
[----:B------:R-:W0:Y:S01]  /*ba70*/  S2R R2, SR_TID.X ;  /* 0x0000000000027919 */ /* 0x000e220000002100 */
[----:B------:R-:W-:Y:S01]  /*ba80*/  ISETP.NE.U32.AND P0, PT, RZ, UR4, PT ;  /* 0x00000004ff007c0c */ /* 0x000fe2000bf05070 */
[----:B------:R-:W1:Y:S01]  /*ba90*/  LDC R6, c[0x0][0x430] ;  /* 0x00010c00ff067b82 */ /* 0x000e620000000800 */
[----:B------:R-:W2:Y:S02]  /*baa0*/  S2R R21, SR_TID.X ;  /* 0x0000000000157919 */ /* 0x000ea40000002100 */
[----:B------:R-:W-:-:S13]  /*bab0*/  ISETP.NE.AND.EX P0, PT, RZ, UR5, PT, P0 ;  /* 0x00000005ff007c0c */ /* 0x000fda000bf05300 */
[----:B------:R-:W-:Y:S01]  /*bac0*/  @P0 IADD3 R24, P1, R24, UR4, RZ ;  /* 0x0000000418180c10 */ /* 0x000fe2000ff3e0ff */
[----:B------:R-:W-:Y:S01]  /*bad0*/  VIADD R26, R29, 0xffffffff ;  /* 0xffffffff1d1a7836 */ /* 0x000fe20000000000 */
[----:B------:R-:W-:Y:S01]  /*bae0*/  LOP3.LUT R23, R23, 0xffffffdf, RZ, 0xc0, !PT ;  /* 0xffffffdf17177812 */ /* 0x000fe200078ec0ff */
[----:B------:R-:W-:Y:S01]  /*baf0*/  ULDC UR4, c[0x0][0x320] ;  /* 0x0000c80000047ab9 */ /* 0x000fe20000000800 */
[----:B------:R-:W-:-:S05]  /*bb00*/  @P0 IADD3.X R25, R25, UR5, RZ, P1, !PT ;  /* 0x0000000519190c10 */ /* 0x000fca0008ffe4ff */
[----:B------:R-:W3:Y:S01]  /*bb10*/  @P0 LDG.E R31, desc[UR36][R24.64] ;  /* 0x00000024181f0981 */ /* 0x000ee2000c1e1900 */
[----:B-1----:R-:W-:Y:S02]  /*bb20*/  ISETP.NE.AND P2, PT, R6, 0x1, PT ;  /* 0x000000010600780c */ /* 0x002fe40003f45270 */
[----:B0-----:R-:W-:Y:S01]  /*bb30*/  LOP3.LUT R2, R2, 0x7f, RZ, 0xc0, !PT ;  /* 0x0000007f02027812 */ /* 0x001fe200078ec0ff */
[----:B------:R-:W0:Y:S03]  /*bb40*/  S2R R29, SR_TID.X ;  /* 0x00000000001d7919 */ /* 0x000e260000002100 */
[----:B------:R-:W-:Y:S02]  /*bb50*/  SHF.R.U32.HI R2, RZ, 0x3, R2 ;  /* 0x00000003ff027819 */ /* 0x000fe40000011602 */
[----:B--2---:R-:W-:-:S05]  /*bb60*/  SHF.L.U32 R20, R21, 0x4, RZ ;  /* 0x0000000415147819 */ /* 0x004fca00000006ff */
[----:B------:R-:W1:Y:S01]  /*bb70*/  @P2 LDC R0, c[0x0][0x438] ;  /* 0x00010e00ff002b82 */ /* 0x000e620000000800 */
[----:B------:R-:W-:-:S05]  /*bb80*/  LOP3.LUT R20, R2, 0x70, R20, 0xf8, !PT ;  /* 0x0000007002147812 */ /* 0x000fca00078ef814 */
[----:B------:R-:W-:Y:S02]  /*bb90*/  IMAD R3, R26, 0x60, R20 ;  /* 0x000000601a037824 */ /* 0x000fe400078e0214 */
[----:B------:R-:W2:Y:S03]  /*bba0*/  @P2 LDC R2, c[0x0][0x434] ;  /* 0x00010d00ff022b82 */ /* 0x000ea60000000800 */
[----:B------:R-:W-:-:S04]  /*bbb0*/  ISETP.GE.AND P0, PT, R3, R36, PT ;  /* 0x000000240300720c */ /* 0x000fc80003f06270 */
[----:B------:R-:W-:Y:S01]  /*bbc0*/  ISETP.GT.U32.OR P0, PT, R20, 0x5f, P0 ;  /* 0x0000005f1400780c */ /* 0x000fe20000704470 */
[----:B------:R-:W-:Y:S02]  /*bbd0*/  IMAD.IADD R3, R3, 0x1, R37 ;  /* 0x0000000103037824 */ /* 0x000fe400078e0225 */
[----:B0-----:R-:W-:-:S10]  /*bbe0*/  IMAD.SHL.U32 R10, R29, 0x8, RZ ;  /* 0x000000081d0a7824 */ /* 0x001fd400078e00ff */
[----:B------:R-:W0:Y:S01]  /*bbf0*/  @!P0 LDC.64 R4, c[0x0][0x428] ;  /* 0x00010a00ff048b82 */ /* 0x000e220000000a00 */
[----:B--2---:R-:W-:Y:S01]  /*bc00*/  @P2 IMAD.HI.U32 R7, R3, R2, RZ ;  /* 0x0000000203072227 */ /* 0x004fe200078e00ff */
[----:B------:R-:W-:-:S03]  /*bc10*/  LOP3.LUT R10, R10, 0x38, RZ, 0xc0, !PT ;  /* 0x000000380a0a7812 */ /* 0x000fc600078ec0ff */
[----:B------:R-:W-:Y:S01]  /*bc20*/  IMAD.MOV.U32 R2, RZ, RZ, R3 ;  /* 0x000000ffff027224 */ /* 0x000fe200078e0003 */
[----:B-1----:R-:W-:Y:S02]  /*bc30*/  @P2 SHF.R.U32.HI R2, RZ, R0, R7 ;  /* 0x00000000ff022219 */ /* 0x002fe40000011607 */
[----:B------:R-:W-:-:S03]  /*bc40*/  LOP3.LUT R32, R10, 0x40, RZ, 0xfc, !PT ;  /* 0x000000400a207812 */ /* 0x000fc600078efcff */
[--C-:B------:R-:W-:Y:S01]  /*bc50*/  IMAD.MOV R0, RZ, RZ, -R2.reuse ;  /* 0x000000ffff007224 */ /* 0x100fe200078e0a02 */
[----:B------:R-:W-:Y:S02]  /*bc60*/  @P2 LOP3.LUT R23, R23, 0x20, RZ, 0xfc, !PT ;  /* 0x0000002017172812 */ /* 0x000fe400078efcff */
[----:B------:R-:W-:Y:S01]  /*bc70*/  ISETP.GE.AND P2, PT, R32, UR4, PT ;  /* 0x0000000420007c0c */ /* 0x000fe2000bf46270 */
[----:B------:R-:W-:Y:S01]  /*bc80*/  IMAD R0, R6, R0, R3 ;  /* 0x0000000006007224 */ /* 0x000fe200078e0203 */
[----:B------:R-:W-:Y:S02]  /*bc90*/  @!P0 SHF.R.S32.HI R3, RZ, 0x1f, R2 ;  /* 0x0000001fff038819 */ /* 0x000fe40000011402 */
[----:B------:R-:W-:Y:S02]  /*bca0*/  SEL R29, RZ, 0xffffffff, P2 ;  /* 0xffffffffff1d7807 */ /* 0x000fe40001000000 */
[----:B------:R-:W-:Y:S01]  /*bcb0*/  ISETP.GE.AND P1, PT, R10, UR4, PT ;  /* 0x000000040a007c0c */ /* 0x000fe2000bf26270 */
[----:B------:R-:W-:-:S02]  /*bcc0*/  ULDC UR4, c[0x0][0x2f4] ;  /* 0x0000bd0000047ab9 */ /* 0x000fc40000000800 */
[----:B------:R-:W-:Y:S01]  /*bcd0*/  IMAD.SHL.U32 R29, R29, 0x2, RZ ;  /* 0x000000021d1d7824 */ /* 0x000fe200078e00ff */
[C---:B------:R-:W-:Y:S02]  /*bce0*/  ISETP.GE.AND P2, PT, R10.reuse, UR4, PT ;  /* 0x000000040a007c0c */ /* 0x040fe4000bf46270 */
[----:B------:R-:W-:Y:S02]  /*bcf0*/  LOP3.LUT R23, R23, 0xfffffffb, RZ, 0xc0, !PT ;  /* 0xfffffffb17177812 */ /* 0x000fe400078ec0ff */
[----:B------:R-:W-:-:S09]  /*bd00*/  LOP3.LUT R9, R10, 0x80, RZ, 0xfc, !PT ;  /* 0x000000800a097812 */ /* 0x000fd200078efcff */
[----:B------:R-:W-:-:S04]  /*bd10*/  @P2 LOP3.LUT R23, R23, 0x4, RZ, 0xfc, !PT ;  /* 0x0000000417172812 */ /* 0x000fc800078efcff */
[----:B------:R-:W-:Y:S01]  /*bd20*/  LOP3.LUT R23, R23, 0xfffffffd, RZ, 0xc0, !PT ;  /* 0xfffffffd17177812 */ /* 0x000fe200078ec0ff */
[----:B------:R-:W-:Y:S01]  /*bd30*/  UMOV UR5, 0xffffffff ;  /* 0xffffffff00057882 */ /* 0x000fe20000000000 */
[----:B---3--:R-:W-:-:S05]  /*bd40*/  SHF.R.S32.HI R6, RZ, 0x1f, R31 ;  /* 0x0000001fff067819 */ /* 0x008fca000001141f */
[----:B------:R1:W-:Y:S01]  /*bd50*/  STL [R1], R6 ;  /* 0x0000000601007387 */ /* 0x0003e20000100800 */
[-C--:B0-----:R-:W-:Y:S02]  /*bd60*/  @!P0 IMAD R8, R6, R4.reuse, RZ ;  /* 0x0000000406088224 */ /* 0x081fe400078e02ff */
[----:B-1----:R-:W-:Y:S01]  /*bd70*/  @!P0 IMAD.WIDE.U32 R6, R31, R4, R2 ;  /* 0x000000041f068225 */ /* 0x002fe200078e0002 */
[----:B------:R-:W-:-:S04]  /*bd80*/  SEL R2, RZ, 0x1, P1 ;  /* 0x00000001ff027807 */ /* 0x000fc80000800000 */
[----:B------:R-:W-:Y:S02]  /*bd90*/  LOP3.LUT R29, R29, 0x2, R2, 0xe2, !PT ;  /* 0x000000021d1d7812 */ /* 0x000fe400078ee202 */
[----:B------:R-:W0:Y:S01]  /*bda0*/  @!P0 LDC.64 R2, c[0x0][0x418] ;  /* 0x00010600ff028b82 */ /* 0x000e220000000a00 */
[----:B------:R-:W-:-:S04]  /*bdb0*/  @!P0 IMAD R5, R31, R5, R8 ;  /* 0x000000051f058224 */ /* 0x000fc800078e0208 */
[----:B------:R-:W-:Y:S01]  /*bdc0*/  @!P0 IMAD.IADD R5, R7, 0x1, R5 ;  /* 0x0000000107058824 */ /* 0x000fe200078e0205 */
[----:B------:R-:W-:Y:S02]  /*bdd0*/  MOV R4, RZ ;  /* 0x000000ff00047202 */ /* 0x000fe40000000f00 */
[----:B0-----:R-:W-:-:S04]  /*bde0*/  @!P0 LEA R2, P1, R6, R2, 0x2 ;  /* 0x0000000206028211 */ /* 0x001fc800078210ff */
[----:B------:R-:W-:Y:S02]  /*bdf0*/  @!P0 LEA.HI.X R3, R6, R3, R5, 0x2, P1 ;  /* 0x0000000306038211 */ /* 0x000fe400008f1405 */
[----:B------:R-:W-:-:S03]  /*be00*/  ISETP.GE.AND P1, PT, R32, UR4, PT ;  /* 0x0000000420007c0c */ /* 0x000fc6000bf26270 */
[----:B------:R0:W5:Y:S01]  /*be10*/  @!P0 LDG.E R4, desc[UR36][R2.64] ;  /* 0x0000002402048981 */ /* 0x000162000c1e1900 */
[----:B------:R-:W-:-:S09]  /*be20*/  ISETP.GE.AND P0, PT, R9, UR4, PT ;  /* 0x0000000409007c0c */ /* 0x000fd2000bf06270 */
[----:B------:R-:W-:-:S04]  /*be30*/  @P1 LOP3.LUT R23, R23, 0x2, RZ, 0xfc, !PT ;  /* 0x0000000217171812 */ /* 0x000fc800078efcff */
[----:B------:R-:W-:Y:S01]  /*be40*/  LOP3.LUT R23, R23, 0xfffffffe, RZ, 0xc0, !PT ;  /* 0xfffffffe17177812 */ /* 0x000fe200078ec0ff */
[----:B0-----:R-:W-:-:S03]  /*be50*/  IMAD.U32 R2, RZ, RZ, UR38 ;  /* 0x00000026ff027e24 */ /* 0x001fc6000f8e00ff */
[----:B------:R-:W-:Y:S01]  /*be60*/  @P0 LOP3.LUT R23, R23, 0x1, RZ, 0xfc, !PT ;  /* 0x0000000117170812 */ /* 0x000fe200078efcff */
[----:B------:R-:W-:Y:S06]  /*be70*/  BRA.DIV UR5, `(.L_x_2495) ;  /* 0x0000004205087947 */ /* 0x000fec000b800000 */
.L_x_2563:
[----:B------:R-:W-:Y:S02]  /*be80*/  ISETP.NE.AND P0, PT, R2, 0x3, PT ;  /* 0x000000030200780c */ /* 0x000fe40003f05270 */
[----:B------:R-:W-:Y:S02]  /*be90*/  ISETP.GT.U32.AND P1, PT, R20, 0x5f, PT ;  /* 0x0000005f1400780c */ /* 0x000fe40003f24070 */
[----:B------:R-:W-:Y:S02]  /*bea0*/  LOP3.LUT R23, R23, 0xffffffef, RZ, 0xc0, !PT ;  /* 0xffffffef17177812 */ /* 0x000fe400078ec0ff */
[----:B------:R-:W-:-:S07]  /*beb0*/  SHF.R.S32.HI R32, RZ, 0x1f, R18 ;  /* 0x0000001fff207819 */ /* 0x000fce0000011412 */
[----:B------:R-:W-:-:S04]  /*bec0*/  @P0 LOP3.LUT R23, R23, 0x10, RZ, 0xfc, !PT ;  /* 0x0000001017170812 */ /* 0x000fc800078efcff */
[----:B------:R-:W-:-:S04]  /*bed0*/  LOP3.LUT R23, R23, 0xfffffff7, RZ, 0xc0, !PT ;  /* 0xfffffff717177812 */ /* 0x000fc800078ec0ff */
[----:B------:R-:W-:Y:S01]  /*bee0*/  @P1 LOP3.LUT R23, R23, 0x8, RZ, 0xfc, !PT ;  /* 0x0000000817171812 */ /* 0x000fe200078efcff */
[----:B------:R-:W-:Y:S06]  /*bef0*/  @!P0 BRA `(.L_x_2496) ;  /* 0x0000000000048947 */ /* 0x000fec0003800000 */
[----:B------:R-:W-:Y:S01]  /*bf00*/  BPT.TRAP 0x1 ;  /* 0x000000040000795c */ /* 0x000fe20000300000 */
.L_x_2496:
        /* <DEDUP_REMOVED lines=25> */
.L_x_2564:
[----:B------:R-:W-:Y:S05]  /*c0a0*/  BSYNC B0 ;  /* 0x0000000000007941 */ /* 0x000fea0003800000 */
.L_x_2497:
        /* <DEDUP_REMOVED lines=21> */
[----:B------:R-:W-:Y:S01]  /*c200*/  LEA R4, P0, R2, UR4, 0x1 ;  /* 0x0000000402047c11 */ /* 0x000fe2000f8008ff */
[----:B------:R-:W-:Y:S01]  /*c210*/  UMOV UR4, 0xffffffff ;  /* 0xffffffff00047882 */ /* 0x000fe20000000000 */
[----:B------:R-:W-:Y:S01]  /*c220*/  SHF.R.U32.HI R9, RZ, 0x3, R8 ;  /* 0x00000003ff097819 */ /* 0x000fe20000011608 */
[----:B------:R-:W-:Y:S01]  /*c230*/  IMAD R5, R27, 0x4800, R33 ;  /* 0x000048001b057824 */ /* 0x000fe200078e0221 */
[----:B------:R-:W0:Y:S01]  /*c240*/  S2R R8, SR_TID.X ;  /* 0x0000000000087919 */ /* 0x000e220000002100 */
[----:B------:R-:W-:Y:S02]  /*c250*/  IADD3 R0, R3, R0, RZ ;  /* 0x0000000003007210 */ /* 0x000fe40007ffe0ff */
[----:B------:R-:W-:-:S02]  /*c260*/  IMAD.IADD R6, R6, 0x1, -R9 ;  /* 0x0000000106067824 */ /* 0x000fc400078e0a09 */
[----:B------:R-:W-:-:S03]  /*c270*/  LEA.HI.X R0, R2, UR5, R0, 0x1, P0 ;  /* 0x0000000502007c11 */ /* 0x000fc600080f0c00 */
        /* <DEDUP_REMOVED lines=66> */
.L_x_2578:
        /* <DEDUP_REMOVED lines=12> */
.L_x_2500:
        /* <DEDUP_REMOVED lines=10> */
.L_x_2501:
[----:B------:R2:W5:Y:S01]  /*c800*/  LDL.LU R0, [R1+0xc] ;  /* 0x00000c0001007983 */ /* 0x0005620000300800 */
[----:B------:R-:W-:Y:S01]  /*c810*/  LOP3.LUT P0, RZ, R23, 0x40, RZ, 0xc0, !PT ;  /* 0x0000004017ff7812 */ /* 0x000fe2000780c0ff */
[----:B------:R2:W-:-:S12]  /*c820*/  SYNCS.ARRIVE.TRANS64.A1T0 RZ, [R7+URZ+0x2a830], RZ ;  /* 0x02a830ff07ff79a7 */ /* 0x0005d8000810003f */
[----:B------:R-:W-:Y:S05]  /*c830*/  WARPSYNC.ALL ;  /* 0x0000000000007948 */ /* 0x000fea0003800000 */
[----:B------:R-:W-:Y:S01]  /*c840*/  ULDC.64 UR4, c[0x0][0x298] ;  /* 0x0000a60000047ab9 */ /* 0x000fe20000000a00 */
[----:B-1----:R-:W-:Y:S01]  /*c850*/  VIADD R2, R22, 0xc400 ;  /* 0x0000c40016027836 */ /* 0x002fe20000000000 */
[----:B------:R-:W-:Y:S01]  /*c860*/  SEL R30, R30, RZ, !P0 ;  /* 0x000000ff1e1e7207 */ /* 0x000fe20004000000 */
[----:B0-----:R-:W-:Y:S01]  /*c870*/  IMAD.WIDE.U32 R4, R35, UR4, RZ ;  /* 0x0000000423047c25 */ /* 0x001fe2000f8e00ff */
        /* <DEDUP_REMOVED lines=8> */
[----:B------:R-:W-:-:S05]  /*c900*/  IMAD R0, R35, UR5, R0 ;  /* 0x0000000523007c24 */ /* 0x000fca000f8e0200 */
[----:B------:R-:W-:Y:S01]  /*c910*/  IADD3 R35, R5, R0, RZ ;  /* 0x0000000005237210 */ /* 0x000fe20007ffe0ff */
[----:B-1----:R-:W-:Y:S06]  /*c920*/  @!P0 BRA `(.L_x_2503) ;  /* 0x0000000000408947 */ /* 0x002fec0003800000 */
[----:B------:R-:W-:Y:S01]  /*c930*/  MOV R2, 0x0 ;  /* 0x0000000000027802 */ /* 0x000fe20000000f00 */
[----:B------:R-:W-:Y:S01]  /*c940*/  ULDC.64 UR6, c[0x4][0xf0] ;  /* 0x01003c0000067ab9 */ /* 0x000fe20000000a00 */
[----:B------:R-:W-:Y:S01]  /*c950*/  ULDC.64 UR8, c[0x4][0xf8] ;  /* 0x01003e0000087ab9 */ /* 0x000fe20000000a00 */
[----:B------:R-:W-:Y:S01]  /*c960*/  ULDC.64 UR4, c[0x4][0x88] ;  /* 0x0100220000047ab9 */ /* 0x000fe20000000a00 */
[----:B------:R-:W-:Y:S01]  /*c970*/  IMAD.U32 R4, RZ, RZ, UR6 ;  /* 0x00000006ff047e24 */ /* 0x000fe2000f8e00ff */
[----:B------:R-:W-:Y:S01]  /*c980*/  MOV R12, 0x1 ;  /* 0x00000001000c7802 */ /* 0x000fe20000000f00 */
[----:B------:R-:W0:Y:S01]  /*c990*/  LDC.64 R2, c[0x4][R2] ;  /* 0x0100000002027b82 */ /* 0x000e220000000a00 */
[----:B------:R-:W-:Y:S02]  /*c9a0*/  IMAD.U32 R5, RZ, RZ, UR7 ;  /* 0x00000007ff057e24 */ /* 0x000fe4000f8e00ff */
[----:B------:R-:W-:Y:S02]  /*c9b0*/  IMAD.U32 R6, RZ, RZ, UR8 ;  /* 0x00000008ff067e24 */ /* 0x000fe4000f8e00ff */
[----:B--2---:R-:W-:-:S02]  /*c9c0*/  IMAD.U32 R7, RZ, RZ, UR9 ;  /* 0x00000009ff077e24 */ /* 0x004fc4000f8e00ff */
[----:B------:R-:W-:Y:S02]  /*c9d0*/  IMAD.U32 R10, RZ, RZ, UR4 ;  /* 0x00000004ff0a7e24 */ /* 0x000fe4000f8e00ff */
[----:B------:R-:W-:Y:S02]  /*c9e0*/  IMAD.U32 R11, RZ, RZ, UR5 ;  /* 0x00000005ff0b7e24 */ /* 0x000fe4000f8e00ff */
[----:B------:R-:W-:Y:S02]  /*c9f0*/  IMAD.MOV.U32 R8, RZ, RZ, 0x70 ;  /* 0x00000070ff087424 */ /* 0x000fe400078e00ff */
[----:B------:R-:W-:-:S07]  /*ca00*/  IMAD.MOV.U32 R13, RZ, RZ, RZ ;  /* 0x000000ffff0d7224 */ /* 0x000fce00078e00ff */
[----:B------:R-:W-:-:S07]  /*ca10*/  LEPC R20, `(.L_x_2503) ;  /* 0x000000001014794e */ /* 0x000fce0000000000 */
[----:B0-----:R-:W-:Y:S05]  /*ca20*/  CALL.ABS.NOINC R2 ;  /* 0x0000000002007343 */ /* 0x001fea0003c00000 */
.L_x_2503:
[----:B------:R-:W-:Y:S05]  /*ca30*/  BSYNC B6 ;  /* 0x0000000000067941 */ /* 0x000fea0003800000 */
.L_x_2502:
[----:B------:R-:W3:Y:S01]  /*ca40*/  LDL.LU R2, [R1+0xc] ;  /* 0x00000c0001027983 */ /* 0x000ee20000300800 */
[----:B------:R-:W-:-:S03]  /*ca50*/  ULDC.64 UR4, c[0x0][0x2d8] ;  /* 0x0000b60000047ab9 */ /* 0x000fc60000000a00 */
[----:B------:R-:W4:Y:S01]  /*ca60*/  LDL.LU.64 R20, [R1+0x10] ;  /* 0x0000100001147983 */ /* 0x000f220000300a00 */
[----:B------:R-:W-:Y:S02]  /*ca70*/  IMAD.MOV.U32 R3, RZ, RZ, R35 ;  /* 0x000000ffff037224 */ /* 0x000fe400078e0023 */
[----:B------:R-:W-:Y:S01]  /*ca80*/  IMAD R0, R32, UR4, RZ ;  /* 0x0000000420007c24 */ /* 0x000fe2000f8e02ff */
[----:B------:R0:W5:Y:S03]  /*ca90*/  LDL R10, [R1+0x4] ;  /* 0x00000400010a7983 */ /* 0x0001660000100800 */
[----:B------:R-:W-:Y:S01]  /*caa0*/  IMAD R0, R18, UR5, R0 ;  /* 0x0000000512007c24 */ /* 0x000fe2000f8e0200 */
[----:B------:R-:W1:Y:S02]  /*cab0*/  S2R R11, SR_TID.X ;  /* 0x00000000000b7919 */ /* 0x000e640000002100 */
[----:B-1----:R-:W-:-:S05]  /*cac0*/  IMAD.SHL.U32 R8, R11, 0x8, RZ ;  /* 0x000000080b087824 */ /* 0x002fca00078e00ff */
[----:B------:R-:W-:Y:S01]  /*cad0*/  LOP3.LUT R8, R8, 0x38, RZ, 0xc0, !PT ;  /* 0x0000003808087812 */ /* 0x000fe200078ec0ff */
[----:B---3--:R-:W-:Y:S02]  /*cae0*/  IMAD.MOV.U32 R4, RZ, RZ, R2 ;  /* 0x000000ffff047224 */ /* 0x008fe400078e0002 */
[----:B----4-:R-:W-:Y:S01]  /*caf0*/  IMAD.MOV.U32 R2, RZ, RZ, R20 ;  /* 0x000000ffff027224 */ /* 0x010fe200078e0014 */
[----:B------:R-:W1:Y:S01]  /*cb00*/  S2R R21, SR_TID.X ;  /* 0x0000000000157919 */ /* 0x000e620000002100 */
[----:B------:R-:W3:Y:S02]  /*cb10*/  LDC R20, c[0x0][0x448] ;  /* 0x00011200ff147b82 */ /* 0x000ee40000000800 */
[----:B------:R-:W-:Y:S01]  /*cb20*/  IMAD.WIDE.U32 R2, R18, UR4, R2 ;  /* 0x0000000412027c25 */ /* 0x000fe2000f8e0002 */
[----:B------:R-:W-:-:S03]  /*cb30*/  ULDC.64 UR4, c[0x0][0x2e0] ;  /* 0x0000b80000047ab9 */ /* 0x000fc60000000a00 */
[----:B------:R-:W-:Y:S02]  /*cb40*/  IMAD.IADD R3, R3, 0x1, R0 ;  /* 0x0000000103037824 */ /* 0x000fe400078e0200 */
[----:B------:R-:W-:Y:S02]  /*cb50*/  IMAD R4, R4, UR4, RZ ;  /* 0x0000000404047c24 */ /* 0x000fe4000f8e02ff */
[----:B------:R-:W-:-:S04]  /*cb60*/  IMAD.WIDE.U32 R2, R30, UR4, R2 ;  /* 0x000000041e027c25 */ /* 0x000fc8000f8e0002 */
[----:B------:R-:W-:Y:S01]  /*cb70*/  IMAD R4, R30, UR5, R4 ;  /* 0x000000051e047c24 */ /* 0x000fe2000f8e0204 */
[----:B------:R-:W-:Y:S01]  /*cb80*/  ULDC.64 UR4, c[0x0][0x2d0] ;  /* 0x0000b40000047ab9 */ /* 0x000fe20000000a00 */
[----:B---3--:R-:W-:Y:S02]  /*cb90*/  ISETP.NE.AND P6, PT, R20, 0x1, PT ;  /* 0x000000011400780c */ /* 0x008fe40003fc5270 */
[----:B------:R-:W3:Y:S01]  /*cba0*/  S2R R20, SR_TID.X ;  /* 0x0000000000147919 */ /* 0x000ee20000002100 */
[----:B-1----:R-:W-:-:S04]  /*cbb0*/  LOP3.LUT R21, R21, 0x7f, RZ, 0xc0, !PT ;  /* 0x0000007f15157812 */ /* 0x002fc800078ec0ff */
[----:B------:R-:W-:-:S06]  /*cbc0*/  SHF.R.U32.HI R21, RZ, 0x3, R21 ;  /* 0x00000003ff157819 */ /* 0x000fcc0000011615 */
[----:B--2---:R-:W1:Y:S08]  /*cbd0*/  @P6 LDC R7, c[0x0][0x44c] ;  /* 0x00011300ff076b82 */ /* 0x004e700000000800 */
[----:B------:R-:W2:Y:S01]  /*cbe0*/  @P6 LDC R6, c[0x0][0x450] ;  /* 0x00011400ff066b82 */ /* 0x000ea20000000800 */
[----:B---3--:R-:W-:-:S05]  /*cbf0*/  IMAD.SHL.U32 R20, R20, 0x10, RZ ;  /* 0x0000001014147824 */ /* 0x008fca00078e00ff */
[----:B------:R-:W-:-:S05]  /*cc00*/  LOP3.LUT R20, R21, 0x70, R20, 0xf8, !PT ;  /* 0x0000007015147812 */ /* 0x000fca00078ef814 */
[----:B------:R-:W-:-:S04]  /*cc10*/  IMAD R5, R17, 0x80, R20 ;  /* 0x0000008011057824 */ /* 0x000fc800078e0214 */
[----:B-1----:R-:W-:Y:S01]  /*cc20*/  @P6 IMAD.HI.U32 R7, R5, R7, RZ ;  /* 0x0000000705076227 */ /* 0x002fe200078e00ff */
[----:B------:R-:W-:-:S04]  /*cc30*/  MOV R0, R5 ;  /* 0x0000000500007202 */ /* 0x000fc80000000f00 */
[----:B--2---:R-:W-:Y:S02]  /*cc40*/  @P6 SHF.R.U32.HI R0, RZ, R6, R7 ;  /* 0x00000006ff006219 */ /* 0x004fe40000011607 */
[----:B------:R-:W1:Y:S01]  /*cc50*/  LDC R6, c[0x0][0x448] ;  /* 0x00011200ff067b82 */ /* 0x000e620000000800 */
[----:B------:R-:W-:Y:S02]  /*cc60*/  IMAD.IADD R3, R3, 0x1, R4 ;  /* 0x0000000103037824 */ /* 0x000fe400078e0204 */
[----:B------:R-:W-:Y:S02]  /*cc70*/  IMAD.MOV R4, RZ, RZ, -R0 ;  /* 0x000000ffff047224 */ /* 0x000fe400078e0a00 */
[----:B------:R-:W-:-:S04]  /*cc80*/  IMAD.WIDE.U32 R2, R0, UR4, R2 ;  /* 0x0000000400027c25 */ /* 0x000fc8000f8e0002 */
[----:B-1----:R-:W-:Y:S01]  /*cc90*/  IMAD R4, R6, R4, R5 ;  /* 0x0000000406047224 */ /* 0x002fe200078e0205 */
[----:B------:R-:W-:-:S05]  /*cca0*/  SHF.R.S32.HI R5, RZ, 0x1f, R0 ;  /* 0x0000001fff057819 */ /* 0x000fca0000011400 */
[----:B------:R-:W-:-:S04]  /*ccb0*/  IMAD R5, R5, UR4, RZ ;  /* 0x0000000405057c24 */ /* 0x000fc8000f8e02ff */
[----:B------:R-:W-:Y:S01]  /*ccc0*/  IMAD R5, R0, UR5, R5 ;  /* 0x0000000500057c24 */ /* 0x000fe2000f8e0205 */
[----:B------:R-:W-:Y:S01]  /*ccd0*/  SHF.R.S32.HI R0, RZ, 0x1f, R4 ;  /* 0x0000001fff007819 */ /* 0x000fe20000011404 */
[----:B------:R-:W-:Y:S02]  /*cce0*/  ULDC.64 UR4, c[0x0][0x2c8] ;  /* 0x0000b20000047ab9 */ /* 0x000fe40000000a00 */
[----:B------:R-:W-:Y:S02]  /*ccf0*/  IMAD.IADD R3, R3, 0x1, R5 ;  /* 0x0000000103037824 */ /* 0x000fe400078e0205 */
[----:B------:R-:W-:Y:S02]  /*cd00*/  IMAD R5, R0, UR4, RZ ;  /* 0x0000000400057c24 */ /* 0x000fe4000f8e02ff */
[----:B------:R-:W-:Y:S02]  /*cd10*/  IMAD.SHL.U32 R21, R11, 0x8, RZ ;  /* 0x000000080b157824 */ /* 0x000fe400078e00ff */
[----:B------:R-:W-:-:S02]  /*cd20*/  IMAD R0, R4, UR5, R5 ;  /* 0x0000000504007c24 */ /* 0x000fc4000f8e0205 */
[----:B------:R-:W-:Y:S01]  /*cd30*/  IMAD.WIDE.U32 R2, R4, UR4, R2 ;  /* 0x0000000404027c25 */ /* 0x000fe2000f8e0002 */
        /* <DEDUP_REMOVED lines=14> */
[----:B0-----:R-:W-:Y:S10]  /*ce20*/  BRA.DIV UR5, `(.L_x_2504) ;  /* 0x0000003a05887947 */ /* 0x001ff4000b800000 */
[----:B------:R-:W0:Y:S01]  /*ce30*/  SHFL.IDX PT, R14, R0, RZ, 0x181f ;  /* 0x00181fff000e7589 */ /* 0x000e2200000e0000 */
[----:B-----5:R-:W-:Y:S02]  /*ce40*/  IMAD R5, R10, R6, RZ ;  /* 0x000000060a057224 */ /* 0x020fe400078e02ff */
[----:B------:R-:W-:Y:S01]  /*ce50*/  IMAD R17, R17, 0x80, R9 ;  /* 0x0000008011117824 */ /* 0x000fe200078e0209 */
[----:B------:R-:W1:Y:S03]  /*ce60*/  SHFL.IDX PT, R2, R4, RZ, 0x181f ;  /* 0x00181fff04027589 */ /* 0x000e6600000e0000 */
[C---:B------:R-:W-:Y:S01]  /*ce70*/  VIADD R6, R17.reuse, 0x10 ;  /* 0x0000001011067836 */ /* 0x040fe20000000000 */
[----:B------:R-:W-:-:S13]  /*ce80*/  ISETP.GE.AND P1, PT, R17, R5, PT ;  /* 0x000000051100720c */ /* 0x000fda0003f26270 */
[----:B0-----:R-:W-:-:S04]  /*ce90*/  @!P1 LEA R14, P4, R8, R14, 0x1 ;  /* 0x0000000e080e9211 */ /* 0x001fc800078808ff */
[----:B-1----:R-:W-:Y:S01]  /*cea0*/  @!P1 IADD3.X R3, RZ, R2, RZ, P4, !PT ;  /* 0x00000002ff039210 */ /* 0x002fe200027fe4ff */
[----:B------:R-:W-:Y:S02]  /*ceb0*/  @!P1 IMAD.MOV.U32 R2, RZ, RZ, R14 ;  /* 0x000000ffff029224 */ /* 0x000fe400078e000e */
[----:B------:R-:W0:Y:S04]  /*cec0*/  SHFL.IDX PT, R14, R0, 0x1, 0x181f ;  /* 0x00381f00000e7f89 */ /* 0x000e2800000e0000 */
[----:B------:R-:W-:Y:S04]  /*ced0*/  @!P1 LDGSTS.E.BYPASS.LTC128B.128 [R34+0xc400], desc[UR36][R2.64], !P3 ;  /* 0x0c40000002229fae */ /* 0x000fe8000d901d64 */
[----:B------:R-:W-:Y:S04]  /*cee0*/  @!P1 LDGSTS.E.BYPASS.LTC128B.128 [R34+0x10400], desc[UR36][R2.64+0x80], !P2 ;  /* 0x1040008002229fae */ /* 0x000fe8000d101d64 */
[----:B------:R1:W-:Y:S01]  /*cef0*/  @!P1 LDGSTS.E.BYPASS.LTC128B.128 [R34+0x14400], desc[UR36][R2.64+0x100], !P0 ;  /* 0x1440010002229fae */ /* 0x0003e2000c101d64 */
[----:B------:R-:W-:Y:S01]  /*cf00*/  ISETP.GE.AND P1, PT, R6, R5, PT ;  /* 0x000000050600720c */ /* 0x000fe20003f26270 */
[----:B------:R-:W-:-:S02]  /*cf10*/  VIADD R6, R17, 0x20 ;  /* 0x0000002011067836 */ /* 0x000fc40000000000 */
[----:B-1----:R-:W1:Y:S10]  /*cf20*/  SHFL.IDX PT, R2, R4, 0x1, 0x181f ;  /* 0x00381f0004027f89 */ /* 0x002e7400000e0000 */
[----:B0-----:R-:W-:-:S05]  /*cf30*/  @!P1 LEA R14, P4, R8, R14, 0x1 ;  /* 0x0000000e080e9211 */ /* 0x001fca00078808ff */
[----:B-1----:R-:W-:Y:S02]  /*cf40*/  @!P1 IMAD.X R7, RZ, RZ, R2, P4 ;  /* 0x000000ffff079224 */ /* 0x002fe400020e0602 */
[----:B------:R-:W-:Y:S02]  /*cf50*/  @!P1 IMAD.MOV.U32 R2, RZ, RZ, R14 ;  /* 0x000000ffff029224 */ /* 0x000fe400078e000e */
[----:B------:R-:W-:Y:S01]  /*cf60*/  @!P1 IMAD.MOV.U32 R3, RZ, RZ, R7 ;  /* 0x000000ffff039224 */ /* 0x000fe200078e0007 */
        /* <DEDUP_REMOVED lines=8> */
[----:B-1----:R-:W-:Y:S01]  /*cff0*/  @!P1 IMAD.X R7, RZ, RZ, R2, P4 ;  /* 0x000000ffff079224 */ /* 0x002fe200020e0602 */
[----:B------:R-:W-:Y:S02]  /*d000*/  @!P1 MOV R2, R14 ;  /* 0x0000000e00029202 */ /* 0x000fe40000000f00 */
[----:B------:R-:W0:Y:S01]  /*d010*/  SHFL.IDX PT, R14, R0, 0x3, 0x181f ;  /* 0x00781f00000e7f89 */ /* 0x000e2200000e0000 */
[----:B------:R-:W-:-:S05]  /*d020*/  @!P1 IMAD.MOV.U32 R3, RZ, RZ, R7 ;  /* 0x000000ffff039224 */ /* 0x000fca00078e0007 */
        /* <DEDUP_REMOVED lines=36> */
[----:B------:R-:W-:-:S03]  /*d270*/  ISETP.GE.AND P1, PT, R6, R5, PT ;  /* 0x000000050600720c */ /* 0x000fc60003f26270 */
[----:B-1----:R-:W1:Y:S10]  /*d280*/  SHFL.IDX PT, R2, R4, 0x6, 0x181f ;  /* 0x00d81f0004027f89 */ /* 0x002e7400000e0000 */
[----:B0-----:R-:W-:Y:S01]  /*d290*/  @!P1 LEA R14, P4, R8, R14, 0x1 ;  /* 0x0000000e080e9211 */ /* 0x001fe200078808ff */
[----:B------:R-:W0:Y:S04]  /*d2a0*/  SHFL.IDX PT, R4, R4, 0x7, 0x181f ;  /* 0x00f81f0004047f89 */ /* 0x000e2800000e0000 */
[----:B-1----:R-:W-:Y:S01]  /*d2b0*/  @!P1 IMAD.X R7, RZ, RZ, R2, P4 ;  /* 0x000000ffff079224 */ /* 0x002fe200020e0602 */
[----:B------:R-:W-:-:S02]  /*d2c0*/  @!P1 MOV R2, R14 ;  /* 0x0000000e00029202 */ /* 0x000fc40000000f00 */
[----:B------:R1:W2:Y:S01]  /*d2d0*/  SHFL.IDX PT, R14, R0, 0x7, 0x181f ;  /* 0x00f81f00000e7f89 */ /* 0x0002a200000e0000 */
[----:B------:R-:W-:-:S05]  /*d2e0*/  @!P1 IMAD.MOV.U32 R3, RZ, RZ, R7 ;  /* 0x000000ffff039224 */ /* 0x000fca00078e0007 */
[----:B------:R1:W-:Y:S04]  /*d2f0*/  @!P1 LDGSTS.E.BYPASS.LTC128B.128 [R34+0xf400], desc[UR36][R2.64], !P3 ;  /* 0x0f40000002229fae */ /* 0x0003e8000d901d64 */
[----:B------:R1:W-:Y:S04]  /*d300*/  @!P1 LDGSTS.E.BYPASS.LTC128B.128 [R34+0x13400], desc[UR36][R2.64+0x80], !P2 ;  /* 0x1340008002229fae */ /* 0x0003e8000d101d64 */
[----:B0-----:R1:W-:Y:S02]  /*d310*/  @!P1 LDGSTS.E.BYPASS.LTC128B.128 [R34+0x17400], desc[UR36][R2.64+0x100], !P0 ;  /* 0x1740010002229fae */ /* 0x0013e4000c101d64 */
.L_x_2595:
[----:B-1----:R-:W-:Y:S01]  /*d320*/  VIADD R0, R17, 0x70 ;  /* 0x0000007011007836 */ /* 0x002fe20000000000 */
[----:B------:R-:W-:Y:S04]  /*d330*/  BSSY B0, `(.L_x_2505) ;  /* 0x000000b000007945 */ /* 0x000fe80003800000 */
[----:B------:R-:W-:-:S13]  /*d340*/  ISETP.GE.AND P1, PT, R0, R5, PT ;  /* 0x000000050000720c */ /* 0x000fda0003f26270 */
[----:B------:R-:W-:Y:S05]  /*d350*/  @P1 BRA `(.L_x_2506) ;  /* 0x0000000000201947 */ /* 0x000fea0003800000 */
[----:B--2---:R-:W-:-:S05]  /*d360*/  LEA R2, P1, R8, R14, 0x1 ;  /* 0x0000000e08027211 */ /* 0x004fca00078208ff */
[----:B------:R-:W-:-:S05]  /*d370*/  IMAD.X R3, RZ, RZ, R4, P1 ;  /* 0x000000ffff037224 */ /* 0x000fca00008e0604 */
[----:B------:R-:W-:Y:S01]  /*d380*/  @!PT LDS RZ, [RZ] ;  /* 0x00000000fffff984 */ /* 0x000fe20000000800 */
[----:B------:R-:W-:Y:S01]  /*d390*/  @!PT LDS RZ, [RZ] ;  /* 0x00000000fffff984 */ /* 0x000fe20000000800 */
[----:B------:R-:W-:Y:S01]  /*d3a0*/  @!PT LDS RZ, [RZ] ;  /* 0x00000000fffff984 */ /* 0x000fe20000000800 */
[----:B------:R0:W-:Y:S04]  /*d3b0*/  LDGSTS.E.BYPASS.LTC128B.128 [R34+0xfc00], desc[UR36][R2.64], !P3 ;  /* 0x0fc0000002227fae */ /* 0x0001e8000d901d64 */
[----:B------:R0:W-:Y:S04]  /*d3c0*/  LDGSTS.E.BYPASS.LTC128B.128 [R34+0x13c00], desc[UR36][R2.64+0x80], !P2 ;  /* 0x13c0008002227fae */ /* 0x0001e8000d101d64 */
[----:B------:R0:W-:Y:S02]  /*d3d0*/  LDGSTS.E.BYPASS.LTC128B.128 [R34+0x17c00], desc[UR36][R2.64+0x100], !P0 ;  /* 0x17c0010002227fae */ /* 0x0001e4000c101d64 */
.L_x_2506:
[----:B------:R-:W-:Y:S05]  /*d3e0*/  BSYNC B0 ;  /* 0x0000000000007941 */ /* 0x000fea0003800000 */
.L_x_2505:
[----:B------:R-:W-:Y:S01]  /*d3f0*/  NOP ;  /* 0x0000000000007918 */ /* 0x000fe20000000000 */
[----:B------:R-:W-:-:S13]  /*d400*/  PLOP3.LUT P0, PT, PT, PT, PT, 0x80, 0x0 ;  /* 0x000000000000781c */ /* 0x000fda0003f0f070 */
.L_x_2507:
[----:B------:R-:W-:Y:S02]  /*d410*/  PLOP3.LUT P1, PT, P1, P0, PT, 0xa2, 0x0 ;  /* 0x000000000000781c */ /* 0x000fe40000f21472 */
[----:B------:R-:W-:-:S08]  /*d420*/  @P0 R2UR P1, UR4, R22 ;  /* 0x00000000160402ca */ /* 0x000fd00000020000 */
[----:B------:R-:W-:-:S05]  /*d430*/  @P0 PLOP3.LUT P0, PT, P1, PT, PT, 0x80, 0x0 ;  /* 0x000000000000081c */ /* 0x000fca0000f0f070 */
[----:B------:R-:W-:Y:S01]  /*d440*/  @!P1 SYNCS.ARRIVE.TRANS64.RED.A0T1 RZ, [UR4+0x2a800], RZ ;  /* 0x02a800ffffff99a7 */ /* 0x000fe20008200404 */
[----:B------:R-:W-:Y:S07]  /*d450*/  @!P1 ARRIVES.LDGSTSBAR.64.TRANSCNT [UR4+0x2a800] ;  /* 0x02a80000ff0099b0 */ /* 0x000fee0008000a84 */
[----:B------:R-:W-:Y:S05]  /*d460*/  @P0 BRA.U.ANY `(.L_x_2507) ;  /* 0xfffffffd00e80947 */ /* 0x000fea000393ffff */
[----:B0-----:R-:W3:Y:S02]  /*d470*/  LDL.LU R2, [R1+0x18] ;  /* 0x0000180001027983 */ /* 0x001ee40000300800 */
[----:B---3--:R-:W-:-:S05]  /*d480*/  VIADD R2, R2, 0x1 ;  /* 0x0000000102027836 */ /* 0x008fca0000000000 */
        /* <DEDUP_REMOVED lines=10> */
.L_x_2596:
[----:B------:R-:W-:Y:S05]  /*d530*/  BSYNC B0 ;  /* 0x0000000000007941 */ /* 0x000fea0003800000 */
.L_x_2508:
[----:B------:R-:W3:Y:S01]  /*d540*/  LDL R0, [R1+0x8] ;  /* 0x0000080001007983 */ /* 0x000ee20000100800 */
[----:B------:R-:W-:Y:S01]  /*d550*/  BSSY B0, `(.L_x_2510) ;  /* 0x00000fc000007945 */ /* 0x000fe20003800000 */
[----:B---3--:R-:W-:-:S13]  /*d560*/  ISETP.GE.AND P0, PT, R0, 0x2, PT ;  /* 0x000000020000780c */ /* 0x008fda0003f06270 */
[----:B------:R-:W-:Y:S05]  /*d570*/  @!P0 BRA `(.L_x_2511) ;  /* 0x0000000c00e48947 */ /* 0x000fea0003800000 */
[----:B------:R-:W-:Y:S01]  /*d580*/  VIADD R0, R0, 0xfffffffe ;  /* 0xfffffffe00007836 */ /* 0x000fe20000000000 */
[----:B------:R-:W-:Y:S01]  /*d590*/  MOV R10, R27 ;  /* 0x0000001b000a7202 */ /* 0x000fe20000000f00 */
[----:B------:R-:W-:Y:S02]  /*d5a0*/  IMAD.MOV.U32 R17, RZ, RZ, R28 ;  /* 0x000000ffff117224 */ /* 0x000fe400078e001c */
[----:B------:R-:W-:-:S07]  /*d5b0*/  IMAD.MOV.U32 R30, RZ, RZ, R26 ;  /* 0x000000ffff1e7224 */ /* 0x000fce00078e001a */
.L_x_2524:
[----:B------:R-:W3:Y:S01]  /*d5c0*/  LDL R7, [R1] ;  /* 0x0000000001077983 */ /* 0x000ee20000100800 */
[----:B------:R-:W1:Y:S01]  /*d5d0*/  S2R R2, SR_TID.X ;  /* 0x0000000000027919 */ /* 0x000e620000002100 */
[----:B------:R-:W4:Y:S01]  /*d5e0*/  S2R R4, SR_TID.X ;  /* 0x0000000000047919 */ /* 0x000f220000002100 */
[----:B-1----:R-:W-:-:S04]  /*d5f0*/  LOP3.LUT R2, R2, 0x7f, RZ, 0xc0, !PT ;  /* 0x0000007f02027812 */ /* 0x002fc800078ec0ff */
[----:B0-----:R-:W-:Y:S01]  /*d600*/  SHF.R.U32.HI R3, RZ, 0x3, R2 ;  /* 0x00000003ff037819 */ /* 0x001fe20000011602 */
[----:B----4-:R-:W-:Y:S01]  /*d610*/  IMAD.SHL.U32 R8, R4, 0x10, RZ ;  /* 0x0000001004087824 */ /* 0x010fe200078e00ff */
[----:B------:R-:W0:Y:S04]  /*d620*/  LDC R2, c[0x0][0x430] ;  /* 0x00010c00ff027b82 */ /* 0x000e280000000800 */
[----:B------:R-:W-:-:S04]  /*d630*/  LOP3.LUT R8, R3, 0x70, R8, 0xf8, !PT ;  /* 0x0000007003087812 */ /* 0x000fc800078ef808 */
[----:B------:R-:W-:Y:S01]  /*d640*/  ISETP.GT.U32.AND P2, PT, R8, 0x5f, PT ;  /* 0x0000005f0800780c */ /* 0x000fe20003f44070 */
[----:B------:R-:W-:-:S12]  /*d650*/  IMAD R6, R0, 0x60, R37 ;  /* 0x0000006000067824 */ /* 0x000fd800078e0225 */
[----:B------:R-:W3:Y:S01]  /*d660*/  @!P2 LDC.64 R4, c[0x0][0x428] ;  /* 0x00010a00ff04ab82 */ /* 0x000ee20000000a00 */
[----:B0-----:R-:W-:-:S13]  /*d670*/  ISETP.NE.AND P0, PT, R2, 0x1, PT ;  /* 0x000000010200780c */ /* 0x001fda0003f05270 */
[----:B------:R-:W0:Y:S08]  /*d680*/  @P0 LDC R3, c[0x0][0x434] ;  /* 0x00010d00ff030b82 */ /* 0x000e300000000800 */
[----:B------:R-:W1:Y:S01]  /*d690*/  @P0 LDC R2, c[0x0][0x438] ;  /* 0x00010e00ff020b82 */ /* 0x000e620000000800 */
[----:B------:R-:W-:-:S04]  /*d6a0*/  IMAD.IADD R6, R8, 0x1, R6 ;  /* 0x0000000108067824 */ /* 0x000fc800078e0206 */
[----:B------:R-:W-:Y:S02]  /*d6b0*/  IMAD.MOV.U32 R8, RZ, RZ, R6 ;  /* 0x000000ffff087224 */ /* 0x000fe400078e0006 */
[----:B0-----:R-:W-:-:S05]  /*d6c0*/  @P0 IMAD.HI.U32 R3, R6, R3, RZ ;  /* 0x0000000306030227 */ /* 0x001fca00078e00ff */
[----:B-1----:R-:W-:-:S04]  /*d6d0*/  @P0 SHF.R.U32.HI R8, RZ, R2, R3 ;  /* 0x00000002ff080219 */ /* 0x002fc80000011603 */
[----:B------:R-:W-:Y:S01]  /*d6e0*/  @!P2 SHF.R.S32.HI R3, RZ, 0x1f, R8 ;  /* 0x0000001fff03a819 */ /* 0x000fe20000011408 */
[----:B---3--:R-:W-:-:S04]  /*d6f0*/  @!P2 IMAD R2, R7, R4, RZ ;  /* 0x000000040702a224 */ /* 0x008fc800078e02ff */
[----:B------:R-:W-:Y:S02]  /*d700*/  @!P2 IMAD R7, R31, R5, R2 ;  /* 0x000000051f07a224 */ /* 0x000fe400078e0202 */
[----:B------:R-:W-:-:S04]  /*d710*/  @!P2 IMAD.MOV.U32 R2, RZ, RZ, R8 ;  /* 0x000000ffff02a224 */ /* 0x000fc800078e0008 */
[----:B------:R-:W-:Y:S02]  /*d720*/  @!P2 IMAD.WIDE.U32 R2, R31, R4, R2 ;  /* 0x000000041f02a225 */ /* 0x000fe400078e0002 */
[----:B------:R-:W0:Y:S02]  /*d730*/  @!P2 LDC.64 R4, c[0x0][0x418] ;  /* 0x00010600ff04ab82 */ /* 0x000e240000000a00 */
[----:B------:R-:W-:Y:S01]  /*d740*/  @!P2 IMAD.IADD R7, R7, 0x1, R3 ;  /* 0x000000010707a824 */ /* 0x000fe200078e0203 */
[----:B0-----:R-:W-:-:S04]  /*d750*/  @!P2 LEA R4, P0, R2, R4, 0x2 ;  /* 0x000000040204a211 */ /* 0x001fc800078010ff */
[----:B------:R-:W-:Y:S02]  /*d760*/  @!P2 LEA.HI.X R5, R2, R5, R7, 0x2, P0 ;  /* 0x000000050205a211 */ /* 0x000fe400000f1407 */
[----:B------:R-:W-:-:S06]  /*d770*/  MOV R7, RZ ;  /* 0x000000ff00077202 */ /* 0x000fcc0000000f00 */
[----:B------:R0:W5:Y:S01]  /*d780*/  @!P2 LDG.E R7, desc[UR36][R4.64] ;  /* 0x000000240407a981 */ /* 0x000162000c1e1900 */
[----:B------:R-:W-:Y:S01]  /*d790*/  LOP3.LUT P1, RZ, R23, 0x10, RZ, 0xc0, !PT ;  /* 0x0000001017ff7812 */ /* 0x000fe2000782c0ff */
[----:B------:R-:W-:Y:S01]  /*d7a0*/  VIADD R27, R10, 0x1 ;  /* 0x000000010a1b7836 */ /* 0x000fe20000000000 */
[----:B------:R-:W-:Y:S05]  /*d7b0*/  YIELD ;  /* 0x0000000000007946 */ /* 0x000fea0003800000 */
[----:B------:R-:W-:Y:S01]  /*d7c0*/  ISETP.NE.AND P0, PT, R27, 0x2, PT ;  /* 0x000000021b00780c */ /* 0x000fe20003f05270 */
[----:B------:R-:W-:Y:S01]  /*d7d0*/  IMAD.MOV R3, RZ, RZ, -R8 ;  /* 0x000000ffff037224 */ /* 0x000fe200078e0a08 */
[----:B------:R-:W-:-:S02]  /*d7e0*/  ULDC UR4, c[0x0][0x430] ;  /* 0x00010c0000047ab9 */ /* 0x000fc40000000800 */
[----:B------:R-:W-:Y:S01]  /*d7f0*/  SEL R28, RZ, 0x1, P0 ;  /* 0x00000001ff1c7807 */ /* 0x000fe20000000000 */
[----:B------:R-:W-:Y:S01]  /*d800*/  IMAD R6, R3, UR4, R6 ;  /* 0x0000000403067c24 */ /* 0x000fe2000f8e0206 */
[----:B------:R-:W-:Y:S01]  /*d810*/  SEL R27, R27, RZ, P0 ;  /* 0x000000ff1b1b7207 */ /* 0x000fe20000000000 */
[----:B------:R-:W-:Y:S01]  /*d820*/  IMAD.MOV.U32 R26, RZ, RZ, R0 ;  /* 0x000000ffff1a7224 */ /* 0x000fe200078e0000 */
[----:B------:R-:W-:Y:S01]  /*d830*/  LOP3.LUT R28, R17, R28, RZ, 0x3c, !PT ;  /* 0x0000001c111c7212 */ /* 0x000fe200078e3cff */
[----:B0-----:R-:W-:Y:S06]  /*d840*/  @!P1 BRA `(.L_x_2512) ;  /* 0x0000000000049947 */ /* 0x001fec0003800000 */
[----:B------:R-:W-:Y:S01]  /*d850*/  BPT.TRAP 0x1 ;  /* 0x000000040000795c */ /* 0x000fe20000300000 */
.L_x_2512:
[----:B------:R-:W-:Y:S01]  /*d860*/  IMAD R5, R27, 0x8, R22 ;  /* 0x000000081b057824 */ /* 0x000fe200078e0216 */
[----:B------:R-:W-:Y:S01]  /*d870*/  SHF.L.U32 R0, R28, 0x1f, RZ ;  /* 0x0000001f1c007819 */ /* 0x000fe200000006ff */
[----:B------:R-:W-:Y:S03]  /*d880*/  BSSY B1, `(.L_x_2513) ;  /* 0x0000003000017945 */ /* 0x000fe60003800000 */
[----:B------:R-:W0:Y:S02]  /*d890*/  SYNCS.PHASECHK.TRANS64.TRYWAIT P0, [R5+URZ+0x2a840], R0 ;  /* 0x02a84000050075a7 */ /* 0x000e24000800017f */
[----:B0-----:R-:W-:Y:S05]  /*d8a0*/  @!P0 BRA `(.L_x_2514) ;  /* 0x0000003800988947 */ /* 0x001fea0003800000 */
.L_x_2597:
[----:B------:R-:W-:Y:S05]  /*d8b0*/  BSYNC B1 ;  /* 0x0000000000017941 */ /* 0x000fea0003800000 */
.L_x_2513:
[----:B------:R-:W-:Y:S01]  /*d8c0*/  SHF.R.S32.HI R20, RZ, 0x1f, R6 ;  /* 0x0000001fff147819 */ /* 0x000fe20000011406 */
[----:B------:R-:W-:Y:S01]  /*d8d0*/  ULDC.64 UR4, c[0x0][0x300] ;  /* 0x0000c00000047ab9 */ /* 0x000fe20000000a00 */
[----:B-----5:R-:W-:Y:S01]  /*d8e0*/  SHF.R.S32.HI R21, RZ, 0x1f, R7 ;  /* 0x0000001fff157819 */ /* 0x020fe20000011407 */
[----:B------:R-:W-:Y:S01]  /*d8f0*/  IMAD R4, R27, 0x4800, R33 ;  /* 0x000048001b047824 */ /* 0x000fe200078e0221 */
[C---:B------:R-:W-:Y:S01]  /*d900*/  LOP3.LUT P3, RZ, R23.reuse, 0x4, RZ, 0xc0, !PT ;  /* 0x0000000417ff7812 */ /* 0x040fe2000786c0ff */
[----:B------:R-:W-:Y:S01]  /*d910*/  IMAD R3, R20, UR4, RZ ;  /* 0x0000000414037c24 */ /* 0x000fe2000f8e02ff */
[C---:B------:R-:W-:Y:S02]  /*d920*/  LOP3.LUT P2, RZ, R23.reuse, 0x2, RZ, 0xc0, !PT ;  /* 0x0000000217ff7812 */ /* 0x040fe4000784c0ff */
[----:B------:R-:W-:Y:S01]  /*d930*/  LOP3.LUT P1, RZ, R23, 0x1, RZ, 0xc0, !PT ;  /* 0x0000000117ff7812 */ /* 0x000fe2000782c0ff */
[C---:B0-----:R-:W-:Y:S02]  /*d940*/  IMAD R0, R6.reuse, UR5, R3 ;  /* 0x0000000506007c24 */ /* 0x041fe4000f8e0203 */
        /* <DEDUP_REMOVED lines=58> */
[----:B-1-3--:R0:W3:Y:S02]  /*dcf0*/  SHFL.IDX PT, R2, R9, 0x5, 0x181f ;  /* 0x00b81f0009027f89 */ /* 0x00a0e400000e0000 */
.L_x_2611:
[----:B---3--:R-:W-:-:S05]  /*dd00*/  IADD3 R2, P0, R2, R0, RZ ;  /* 0x0000000002027210 */ /* 0x008fca0007f1e0ff */
        /* <DEDUP_REMOVED lines=9> */
.L_x_2516:
        /* <DEDUP_REMOVED lines=10> */
.L_x_2517:
[----:B------:R3:W-:Y:S01]  /*de40*/  SYNCS.ARRIVE.TRANS64.A1T0 RZ, [R5+URZ+0x2a830], RZ ;  /* 0x02a830ff05ff79a7 */ /* 0x0007e2000810003f */
[----:B------:R-:W-:Y:S05]  /*de50*/  @!P2 BRA `(.L_x_2518) ;  /* 0x000000000004a947 */ /* 0x000fea0003800000 */
[----:B------:R-:W-:Y:S01]  /*de60*/  BPT.TRAP 0x1 ;  /* 0x000000040000795c */ /* 0x000fe20000300000 */
.L_x_2518:
[----:B-1----:R-:W-:Y:S01]  /*de70*/  SHF.L.U32 R2, R17, 0x1f, RZ ;  /* 0x0000001f11027819 */ /* 0x002fe200000006ff */
[----:B------:R-:W-:Y:S01]  /*de80*/  BSSY B1, `(.L_x_2519) ;  /* 0x0000004000017945 */ /* 0x000fe20003800000 */
[----:B---3--:R-:W-:-:S04]  /*de90*/  LEA R5, R10, R22, 0x3 ;  /* 0x000000160a057211 */ /* 0x008fc800078e18ff */
[----:B------:R-:W1:Y:S02]  /*dea0*/  SYNCS.PHASECHK.TRANS64.TRYWAIT P0, [R5+URZ+0x2a860], R2 ;  /* 0x02a86002050075a7 */ /* 0x000e64000800017f */
[----:B-1----:R-:W-:Y:S05]  /*deb0*/  @!P0 BRA `(.L_x_2520) ;  /* 0x0000003c00048947 */ /* 0x002fea0003800000 */
.L_x_2612:
[----:B------:R-:W-:Y:S05]  /*dec0*/  BSYNC B1 ;  /* 0x0000000000017941 */ /* 0x000fea0003800000 */
.L_x_2519:
[----:B------:R-:W3:Y:S01]  /*ded0*/  S2R R3, SR_TID.X ;  /* 0x0000000000037919 */ /* 0x000ee20000002100 */
[----:B------:R-:W-:Y:S01]  /*dee0*/  UMOV UR4, 0xffffffff ;  /* 0xffffffff00047882 */ /* 0x000fe20000000000 */
[----:B0-----:R-:W-:Y:S01]  /*def0*/  IMAD R8, R30, -0x60, R36 ;  /* 0xffffffa01e087824 */ /* 0x001fe200078e0224 */
[----:B------:R-:W-:Y:S01]  /*df00*/  LOP3.LUT P0, RZ, R29, 0x2, RZ, 0xc0, !PT ;  /* 0x000000021dff7812 */ /* 0x000fe2000780c0ff */
[----:B------:R-:W-:Y:S01]  /*df10*/  IMAD R4, R10, 0x3000, R33 ;  /* 0x000030000a047824 */ /* 0x000fe200078e0221 */
[----:B---3--:R-:W-:-:S04]  /*df20*/  LOP3.LUT R3, R3, 0x7f, RZ, 0xc0, !PT ;  /* 0x0000007f03037812 */ /* 0x008fc800078ec0ff */
[----:B------:R-:W-:-:S05]  /*df30*/  SHF.R.U32.HI R3, RZ, 0x3, R3 ;  /* 0x00000003ff037819 */ /* 0x000fca0000011603 */
[----:B------:R-:W-:Y:S01]  /*df40*/  IMAD.IADD R8, R8, 0x1, -R3 ;  /* 0x0000000108087824 */ /* 0x000fe200078e0a03 */
[----:B------:R-:W-:Y:S06]  /*df50*/  BRA.DIV UR4, `(.L_x_2521) ;  /* 0x0000003a04f07947 */ /* 0x000fec000b800000 */
[----:B-1----:R-:W0:Y:S01]  /*df60*/  SHFL.IDX PT, R2, R24, RZ, 0x181f ;  /* 0x00181fff18027589 */ /* 0x002e2200000e0000 */
[----:B------:R-:W-:-:S03]  /*df70*/  IMAD R4, R4, 0x2, R22 ;  /* 0x0000000204047824 */ /* 0x000fc600078e0216 */
[----:B------:R-:W1:Y:S04]  /*df80*/  SHFL.IDX PT, R3, R25, RZ, 0x181f ;  /* 0x00181fff19037589 */ /* 0x000e6800000e0000 */
[----:B--2---:R-:W-:Y:S01]  /*df90*/  SHFL.IDX PT, R14, R24, 0x5, 0x181f ;  /* 0x00b81f00180e7f89 */ /* 0x004fe200000e0000 */
[----:B0-----:R-:W-:-:S05]  /*dfa0*/  IADD3 R2, P1, R2, R0, RZ ;  /* 0x0000000002027210 */ /* 0x001fca0007f3e0ff */
[----:B-1----:R-:W-:Y:S01]  /*dfb0*/  IMAD.X R3, RZ, RZ, R3, P1 ;  /* 0x000000ffff037224 */ /* 0x002fe200008e0603 */
[----:B------:R-:W-:-:S04]  /*dfc0*/  LOP3.LUT P1, RZ, R29, 0x1, RZ, 0xc0, !PT ;  /* 0x000000011dff7812 */ /* 0x000fc8000782c0ff */
        /* <DEDUP_REMOVED lines=34> */
[----:B------:R0:W-:Y:S01]  /*e1f0*/  LDGSTS.E.BYPASS.LTC128B.128 [R4+0x2400], desc[UR36][R2.64], !P2 ;  /* 0x0240000002047fae */ /* 0x0001e2000d101d64 */
[----:B------:R-:W-:-:S13]  /*e200*/  ISETP.LT.OR P2, PT, R8, 0x41, !P0 ;  /* 0x000000410800780c */ /* 0x000fda0004741670 */
[----:B--2---:R0:W-:Y:S02]  /*e210*/  LDGSTS.E.BYPASS.LTC128B.128 [R4+0x5400], desc[UR36][R2.64+0x80], !P2 ;  /* 0x0540008002047fae */ /* 0x0041e4000d101d64 */
.L_x_2626:
[C---:B------:R-:W-:Y:S01]  /*e220*/  ISETP.LT.OR P1, PT, R8.reuse, 0x51, !P1 ;  /* 0x000000510800780c */ /* 0x040fe20004f21670 */
[----:B------:R-:W-:Y:S01]  /*e230*/  ULDC.64 UR4, c[0x0][0x328] ;  /* 0x0000ca0000047ab9 */ /* 0x000fe20000000a00 */
[----:B------:R-:W-:Y:S01]  /*e240*/  ISETP.LT.OR P0, PT, R8, 0x51, !P0 ;  /* 0x000000510800780c */ /* 0x000fe20004701670 */
[----:B------:R-:W-:Y:S01]  /*e250*/  IMAD R9, R20, UR4, RZ ;  /* 0x0000000414097c24 */ /* 0x000fe2000f8e02ff */
[----:B01----:R-:W-:-:S03]  /*e260*/  IADD3 R2, P2, R14, R0, RZ ;  /* 0x000000000e027210 */ /* 0x003fc60007f5e0ff */
[----:B------:R-:W-:Y:S01]  /*e270*/  IMAD R9, R6, UR5, R9 ;  /* 0x0000000506097c24 */ /* 0x000fe2000f8e0209 */
[----:B------:R-:W-:-:S05]  /*e280*/  IADD3.X R3, RZ, R25, RZ, P2, !PT ;  /* 0x00000019ff037210 */ /* 0x000fca00017fe4ff */
[----:B------:R-:W-:Y:S01]  /*e290*/  @!PT LDS RZ, [RZ] ;  /* 0x00000000fffff984 */ /* 0x000fe20000000800 */
[----:B------:R-:W-:Y:S01]  /*e2a0*/  @!PT LDS RZ, [RZ] ;  /* 0x00000000fffff984 */ /* 0x000fe20000000800 */
[----:B------:R-:W-:Y:S01]  /*e2b0*/  @!PT LDS RZ, [RZ] ;  /* 0x00000000fffff984 */ /* 0x000fe20000000800 */
[----:B------:R-:W-:Y:S04]  /*e2c0*/  LDGSTS.E.BYPASS.LTC128B.128 [R4+0x2c00], desc[UR36][R2.64], !P1 ;  /* 0x02c0000002047fae */ /* 0x000fe8000c901d64 */
        /* <DEDUP_REMOVED lines=10> */
.L_x_2522:
        /* <DEDUP_REMOVED lines=10> */
.L_x_2523:
        /* <DEDUP_REMOVED lines=16> */
.L_x_2511:
[----:B------:R-:W-:Y:S05]  /*e510*/  BSYNC B0 ;  /* 0x0000000000007941 */ /* 0x000fea0003800000 */
.L_x_2510:
        /* <DEDUP_REMOVED lines=11> */
[----:B0-----:R-:W3:Y:S01]  /*e5d0*/  @P0 ATOMG.E.ADD.STRONG.GPU PT, R3, desc[UR36][R2.64], R5 ;  /* 0x00000005020309a8 */ /* 0x001ee200081ee1e4 */
[----:B------:R-:W0:Y:S02]  /*e5e0*/  S2R R4, SR_LTMASK ;  /* 0x0000000000047919 */ /* 0x000e240000003900 */
[----:B0-----:R-:W-:-:S04]  /*e5f0*/  LOP3.LUT R4, R4, UR4, RZ, 0xc0, !PT ;  /* 0x0000000404047c12 */ /* 0x001fc8000f8ec0ff */
[----:B------:R-:W0:Y:S01]  /*e600*/  POPC R7, R4 ;  /* 0x0000000400077309 */ /* 0x000e220000000000 */
[----:B---3--:R-:W0:Y:S02]  /*e610*/  SHFL.IDX PT, R0, R3, R0, 0x1f ;  /* 0x00001f0003007589 */ /* 0x008e2400000e0000 */
[----:B0-----:R-:W-:-:S07]  /*e620*/  IADD3 R16, R0, UR39, R7 ;  /* 0x0000002700107c10 */ /* 0x001fce000fffe007 */
.L_x_2526:
[----:B------:R-:W-:Y:S05]  /*e630*/  BSYNC B0 ;  /* 0x0000000000007941 */ /* 0x000fea0003800000 */
.L_x_2525:
[----:B------:R-:W-:-:S13]  /*e640*/  LOP3.LUT P0, RZ, R23, 0x10, RZ, 0xc0, !PT ;  /* 0x0000001017ff7812 */ /* 0x000fda000780c0ff */
[----:B------:R-:W-:Y:S05]  /*e650*/  @!P0 BRA `(.L_x_2527) ;  /* 0x0000000000048947 */ /* 0x000fea0003800000 */
[----:B------:R-:W-:Y:S01]  /*e660*/  BPT.TRAP 0x1 ;  /* 0x000000040000795c */ /* 0x000fe20000300000 */
.L_x_2527:
[----:B------:R-:W-:Y:S01]  /*e670*/  IMAD R0, R27, 0x8, R22 ;  /* 0x000000081b007824 */ /* 0x000fe200078e0216 */
[----:B0-----:R-:W-:Y:S01]  /*e680*/  SHF.L.U32 R3, R28, 0x1f, RZ ;  /* 0x0000001f1c037819 */ /* 0x001fe200000006ff */
[----:B------:R-:W-:Y:S01]  /*e690*/  BSSY B0, `(.L_x_2528) ;  /* 0x0000004000007945 */ /* 0x000fe20003800000 */
[----:B------:R-:W-:Y:S02]  /*e6a0*/  IMAD R6, R26, -0x60, R36 ;  /* 0xffffffa01a067824 */ /* 0x000fe400078e0224 */
[----:B------:R-:W0:Y:S02]  /*e6b0*/  SYNCS.PHASECHK.TRANS64.TRYWAIT P0, [R0+URZ+0x2a860], R3 ;  /* 0x02a86003000075a7 */ /* 0x000e24000800017f */
[----:B0-----:R-:W-:Y:S05]  /*e6c0*/  @!P0 BRA `(.L_x_2529) ;  /* 0x0000003c00008947 */ /* 0x001fea0003800000 */
.L_x_2627:
[----:B------:R-:W-:Y:S05]  /*e6d0*/  BSYNC B0 ;  /* 0x0000000000007941 */ /* 0x000fea0003800000 */
.L_x_2528:
        /* <DEDUP_REMOVED lines=10> */
[----:B--2---:R-:W2:Y:S02]  /*e780*/  SHFL.IDX PT, R14, R24, RZ, 0x181f ;  /* 0x00181fff180e7589 */ /* 0x004ea400000e0000 */
        /* <DEDUP_REMOVED lines=27> */
[----:B------:R-:W2:Y:S02]  /*e940*/  SHFL.IDX PT, R10, R24, 0x4, 0x181f ;  /* 0x00981f00180a7f89 */ /* 0x000ea400000e0000 */
[----:B------:R-:W-:Y:S02]  /*e950*/  IADD3.X R3, RZ, R7, RZ, P4, !PT ;  /* 0x00000007ff037210 */ /* 0x000fe400027fe4ff */
        /* <DEDUP_REMOVED lines=17> */
.L_x_2641:
        /* <DEDUP_REMOVED lines=11> */
.L_x_2531:
        /* <DEDUP_REMOVED lines=10> */
.L_x_2532:
[----:B------:R1:W-:Y:S01]  /*ebc0*/  SYNCS.ARRIVE.TRANS64.A1T0 RZ, [R0+URZ+0x2a850], RZ ;  /* 0x02a850ff00ff79a7 */ /* 0x0003e2000810003f */
[----:B------:R-:W-:-:S05]  /*ebd0*/  VIADD R27, R27, 0x1 ;  /* 0x000000011b1b7836 */ /* 0x000fca0000000000 */
[----:B------:R-:W-:-:S04]  /*ebe0*/  ISETP.NE.AND P0, PT, R27, 0x2, PT ;  /* 0x000000021b00780c */ /* 0x000fc80003f05270 */
[----:B0-----:R-:W-:Y:S02]  /*ebf0*/  SEL R3, RZ, 0x1, P0 ;  /* 0x00000001ff037807 */ /* 0x001fe40000000000 */
[----:B------:R-:W-:Y:S02]  /*ec00*/  SEL R27, R27, RZ, P0 ;  /* 0x000000ff1b1b7207 */ /* 0x000fe40000000000 */
[----:B-1----:R-:W-:-:S07]  /*ec10*/  LOP3.LUT R28, R28, R3, RZ, 0x3c, !PT ;  /* 0x000000031c1c7212 */ /* 0x002fce00078e3cff */
.L_x_2489:
[----:B------:R-:W-:Y:S05]  /*ec20*/  BSYNC B7 ;  /* 0x0000000000077941 */ /* 0x000fea0003800000 */
.L_x_2487:
        /* <DEDUP_REMOVED lines=8> */
[----:B------:R0:W1:Y:S01]  /*ecb0*/  LDS.128 R16, [R22+0x2a8d0] ;  /* 0x02a8d00016107984 */ /* 0x0000620000000c00 */
[----:B------:R-:W-:Y:S06]  /*ecc0*/  BAR.ARV 0x4, 0x180 ;  /* 0x0106000000007b1d */ /* 0x000fec0000002000 */
[----:B------:R-:W-:Y:S05]  /*ecd0*/  BRA `(.L_x_2534) ;  /* 0x0000000800cc7947 */ /* 0x000fea0003800000 */
.L_x_2533:
[----:B------:R-:W0:Y:S01]  /*ece0*/  S2R R0, SR_TID.X ;  /* 0x0000000000007919 */ /* 0x000e220000002100 */
[----:B------:R-:W-:Y:S01]  /*ecf0*/  UMOV UR4, 0xffffffff ;  /* 0xffffffff00047882 */ /* 0x000fe20000000000 */
[----:B0-----:R-:W-:-:S04]  /*ed00*/  LOP3.LUT R8, R0, 0x1f, RZ, 0xc0, !PT ;  /* 0x0000001f00087812 */ /* 0x001fc800078ec0ff */
[----:B------:R-:W-:Y:S01]  /*ed10*/  ISETP.NE.AND P0, PT, R8, 0x1f, PT ;  /* 0x0000001f0800780c */ /* 0x000fe20003f05270 */
[----:B------:R-:W-:-:S12]  /*ed20*/  BRA.DIV UR4, `(.L_x_2535) ;  /* 0x0000003e04687947 */ /* 0x000fd8000b800000 */
[----:B------:R-:W-:Y:S01]  /*ed30*/  IMAD.IADD R5, R19, 0x1, R8 ;  /* 0x0000000113057824 */ /* 0x000fe200078e0208 */
[----:B------:R-:W-:-:S04]  /*ed40*/  ULDC UR4, c[0x0][0xc3c] ;  /* 0x00030f0000047ab9 */ /* 0x000fc80000000800 */
[----:B------:R-:W-:-:S13]  /*ed50*/  ISETP.GE.OR P1, PT, R5, UR4, !P0 ;  /* 0x0000000405007c0c */ /* 0x000fda000c726670 */
[----:B------:R-:W0:Y:S02]  /*ed60*/  @!P1 LDC.64 R2, c[0x0][0xc80] ;  /* 0x00032000ff029b82 */ /* 0x000e240000000a00 */
[----:B0-----:R-:W-:-:S06]  /*ed70*/  @!P1 IMAD.WIDE R2, R5, 0x4, R2 ;  /* 0x0000000405029825 */ /* 0x001fcc00078e0202 */
[----:B------:R-:W2:Y:S01]  /*ed80*/  @!P1 LDG.E R2, desc[UR36][R2.64] ;  /* 0x0000002402029981 */ /* 0x000ea2000c1e1900 */
[----:B------:R-:W-:Y:S01]  /*ed90*/  IMAD.MOV.U32 R5, RZ, RZ, RZ ;  /* 0x000000ffff057224 */ /* 0x000fe200078e00ff */
[C---:B------:R-:W-:Y:S02]  /*eda0*/  ISETP.GE.U32.AND P2, PT, R8.reuse, 0x2, PT ;  /* 0x000000020800780c */ /* 0x040fe40003f46070 */
[C---:B------:R-:W-:Y:S01]  /*edb0*/  ISETP.GE.U32.AND P3, PT, R8.reuse, 0x4, PT ;  /* 0x000000040800780c */ /* 0x040fe20003f66070 */
[----:B------:R-:W-:Y:S01]  /*edc0*/  SHFL.IDX PT, R0, R16, RZ, 0x1f ;  /* 0x00001fff10007589 */ /* 0x000fe200000e0000 */
[C---:B------:R-:W-:Y:S02]  /*edd0*/  ISETP.GE.U32.AND P4, PT, R8.reuse, 0x8, PT ;  /* 0x000000080800780c */ /* 0x040fe40003f86070 */
[----:B------:R-:W-:Y:S01]  /*ede0*/  ISETP.GE.U32.AND P5, PT, R8, 0x10, PT ;  /* 0x000000100800780c */ /* 0x000fe20003fa6070 */
[----:B------:R-:W-:Y:S01]  /*edf0*/  SHFL.IDX PT, R4, R16, 0x1, 0x1f ;  /* 0x00201f0010047f89 */ /* 0x000fe200000e0000 */
[----:B--2---:R-:W-:-:S02]  /*ee00*/  @!P1 MOV R5, R2 ;  /* 0x0000000200059202 */ /* 0x004fc40000000f00 */
[----:B------:R-:W-:-:S03]  /*ee10*/  ISETP.NE.AND P1, PT, R8, RZ, PT ;  /* 0x000000ff0800720c */ /* 0x000fc60003f25270 */
        /* <DEDUP_REMOVED lines=15> */
[----:B------:R0:W1:Y:S02]  /*ef10*/  SHFL.IDX PT, R14, R6, 0x1f, 0x1f ;  /* 0x03e01f00060e7f89 */ /* 0x00006400000e0000 */
.L_x_2651:
[----:B------:R-:W-:Y:S02]  /*ef20*/  ULDC UR4, c[0x0][0xc38] ;  /* 0x00030e0000047ab9 */ /* 0x000fe40000000800 */
[----:B------:R-:W-:-:S04]  /*ef30*/  IMAD.U32 R7, RZ, RZ, UR4 ;  /* 0x00000004ff077e24 */ /* 0x000fc8000f8e00ff */
[----:B-1----:R-:W-:-:S04]  /*ef40*/  IMAD R14, R14, R7, RZ ;  /* 0x000000070e0e7224 */ /* 0x002fc800078e02ff */
[----:B------:R-:W-:-:S05]  /*ef50*/  IMAD.IADD R9, R4, 0x1, R14 ;  /* 0x0000000104097824 */ /* 0x000fca00078e020e */
[----:B------:R-:W-:-:S13]  /*ef60*/  ISETP.GT.AND P6, PT, R9, R0, PT ;  /* 0x000000000900720c */ /* 0x000fda0003fc4270 */
[----:B------:R-:W-:Y:S05]  /*ef70*/  @P6 BRA `(.L_x_2536) ;  /* 0x00000000009c6947 */ /* 0x000fea0003800000 */
.L_x_2541:
[----:B------:R-:W1:Y:S01]  /*ef80*/  LDC R2, c[0x0][0xc3c] ;  /* 0x00030f00ff027b82 */ /* 0x000e620000000800 */
[----:B------:R-:W-:-:S04]  /*ef90*/  IADD3 R19, R19, 0x1f, RZ ;  /* 0x0000001f13137810 */ /* 0x000fc80007ffe0ff */
[----:B-1----:R-:W-:-:S13]  /*efa0*/  ISETP.GE.AND P6, PT, R19, R2, PT ;  /* 0x000000021300720c */ /* 0x002fda0003fc6270 */
[----:B------:R-:W-:Y:S05]  /*efb0*/  @P6 BRA `(.L_x_2537) ;  /* 0x0000000400d06947 */ /* 0x000fea0003800000 */
[----:B------:R-:W1:Y:S01]  /*efc0*/  S2R R3, SR_TID.X ;  /* 0x0000000000037919 */ /* 0x000e620000002100 */
[----:B------:R-:W-:Y:S01]  /*efd0*/  BSSY B0, `(.L_x_2538) ;  /* 0x0000009000007945 */ /* 0x000fe20003800000 */
[----:B------:R-:W-:Y:S01]  /*efe0*/  IMAD.MOV.U32 R5, RZ, RZ, RZ ;  /* 0x000000ffff057224 */ /* 0x000fe200078e00ff */
[----:B-1----:R-:W-:-:S05]  /*eff0*/  LOP3.LUT R3, R3, 0x1f, RZ, 0xc0, !PT ;  /* 0x0000001f03037812 */ /* 0x002fca00078ec0ff */
[----:B------:R-:W-:-:S05]  /*f000*/  IMAD.IADD R7, R19, 0x1, R3 ;  /* 0x0000000113077824 */ /* 0x000fca00078e0203 */
[----:B------:R-:W-:-:S13]  /*f010*/  ISETP.GE.OR P6, PT, R7, R2, !P0 ;  /* 0x000000020700720c */ /* 0x000fda00047c6670 */
[----:B------:R-:W-:Y:S05]  /*f020*/  @P6 BRA `(.L_x_2539) ;  /* 0x00000000000c6947 */ /* 0x000fea0003800000 */
[----:B------:R-:W1:Y:S02]  /*f030*/  LDC.64 R2, c[0x0][0xc80] ;  /* 0x00032000ff027b82 */ /* 0x000e640000000a00 */
[----:B-1----:R-:W-:-:S05]  /*f040*/  IMAD.WIDE R2, R7, 0x4, R2 ;  /* 0x0000000407027825 */ /* 0x002fca00078e0202 */
[----:B------:R1:W5:Y:S02]  /*f050*/  LDG.E R5, desc[UR36][R2.64] ;  /* 0x0000002402057981 */ /* 0x000364000c1e1900 */
.L_x_2539:
[----:B------:R-:W-:Y:S05]  /*f060*/  BSYNC B0 ;  /* 0x0000000000007941 */ /* 0x000fea0003800000 */
.L_x_2538:
[----:B------:R-:W-:-:S03]  /*f070*/  UMOV UR4, 0xffffffff ;  /* 0xffffffff00047882 */ /* 0x000fc60000000000 */
[----:B------:R-:W-:Y:S05]  /*f080*/  BRA.DIV UR4, `(.L_x_2540) ;  /* 0x0000003e04b47947 */ /* 0x000fea000b800000 */
[----:B-----5:R-:W2:Y:S02]  /*f090*/  SHFL.UP PT, R14, R5, 0x1, RZ ;  /* 0x04200000050e7989 */ /* 0x020ea400000e00ff */
[----:B--2---:R-:W-:-:S05]  /*f0a0*/  SEL R14, R14, RZ, P1 ;  /* 0x000000ff0e0e7207 */ /* 0x004fca0000800000 */
        /* <DEDUP_REMOVED lines=12> */
[----:B0-----:R-:W-:-:S05]  /*f170*/  IMAD.IADD R6, R4, 0x1, R7 ;  /* 0x0000000104067824 */ /* 0x001fca00078e0207 */
[----:B------:R0:W1:Y:S02]  /*f180*/  SHFL.IDX PT, R14, R6, 0x1f, 0x1f ;  /* 0x03e01f00060e7f89 */ /* 0x00006400000e0000 */
.L_x_2659:
[----:B------:R-:W-:Y:S02]  /*f190*/  ULDC UR4, c[0x0][0xc38] ;  /* 0x00030e0000047ab9 */ /* 0x000fe40000000800 */
[----:B------:R-:W-:-:S05]  /*f1a0*/  MOV R7, UR4 ;  /* 0x0000000400077c02 */ /* 0x000fca0008000f00 */
[----:B-1----:R-:W-:-:S04]  /*f1b0*/  IMAD R14, R14, R7, RZ ;  /* 0x000000070e0e7224 */ /* 0x002fc800078e02ff */
[----:B------:R-:W-:-:S05]  /*f1c0*/  IMAD.IADD R9, R14, 0x1, R9 ;  /* 0x000000010e097824 */ /* 0x000fca00078e0209 */
[----:B------:R-:W-:-:S13]  /*f1d0*/  ISETP.GT.AND P6, PT, R9, R0, PT ;  /* 0x000000000900720c */ /* 0x000fda0003fc4270 */
[----:B------:R-:W-:Y:S05]  /*f1e0*/  @!P6 BRA `(.L_x_2541) ;  /* 0xfffffffc0064e947 */ /* 0x000fea000383ffff */
.L_x_2536:
        /* <DEDUP_REMOVED lines=8> */
.L_x_2663:
[----:B------:R-:W-:Y:S01]  /*f270*/  ISETP.NE.AND P0, PT, R2, RZ, PT ;  /* 0x000000ff0200720c */ /* 0x000fe20003f05270 */
[----:B------:R-:W-:-:S12]  /*f280*/  IMAD.MOV.U32 R14, RZ, RZ, RZ ;  /* 0x000000ffff0e7224 */ /* 0x000fd800078e00ff */
[----:B------:R-:W-:Y:S05]  /*f290*/  @!P0 BRA `(.L_x_2543) ;  /* 0x0000000000108947 */ /* 0x000fea0003800000 */
[----:B------:R-:W-:Y:S01]  /*f2a0*/  UMOV UR4, 0xffffffff ;  /* 0xffffffff00047882 */ /* 0x000fe20000000000 */
[----:B------:R-:W-:Y:S02]  /*f2b0*/  VIADD R12, R4, 0xffffffff ;  /* 0xffffffff040c7836 */ /* 0x000fe40000000000 */
[----:B------:R-:W-:Y:S05]  /*f2c0*/  BRA.DIV UR4, `(.L_x_2544) ;  /* 0x0000004204287947 */ /* 0x000fea000b800000 */
[----:B------:R3:W4:Y:S02]  /*f2d0*/  SHFL.IDX PT, R14, R6, R12, 0x1f ;  /* 0x00001f0c060e7589 */ /* 0x00072400000e0000 */
.L_x_2543:
[----:B------:R-:W5:Y:S01]  /*f2e0*/  LDC.64 R2, c[0x0][0xc90] ;  /* 0x00032400ff027b82 */ /* 0x000f620000000a00 */
[----:B------:R-:W-:-:S04]  /*f2f0*/  IMAD.IADD R19, R4, 0x1, R19 ;  /* 0x0000000104137824 */ /* 0x000fc800078e0213 */
[----:B-----5:R-:W-:-:S05]  /*f300*/  IMAD.WIDE R2, R19, 0x4, R2 ;  /* 0x0000000413027825 */ /* 0x020fca00078e0202 */
[----:B0--3--:R0:W1:Y:S01]  /*f310*/  LDG.E R6, desc[UR36][R2.64] ;  /* 0x0000002402067981 */ /* 0x009062000c1e1900 */
[----:B----4-:R-:W-:Y:S01]  /*f320*/  IMAD R16, R14, R7, R16 ;  /* 0x000000070e107224 */ /* 0x010fe200078e0210 */
[----:B0-----:R-:W-:Y:S01]  /*f330*/  MOV R2, RZ ;  /* 0x000000ff00027202 */ /* 0x001fe20000000f00 */
[----:B-12---:R-:W-:-:S05]  /*f340*/  IMAD R4, R5, R6, RZ ;  /* 0x0000000605047224 */ /* 0x006fca00078e02ff */
        /* <DEDUP_REMOVED lines=34> */
[----:B0-----:R-:W-:-:S06]  /*f570*/  IADD3 R3, R8, 0xffffffe, RZ ;  /* 0x0ffffffe08037810 */ /* 0x001fcc0007ffe0ff */
        /* <DEDUP_REMOVED lines=16> */
[----:B------:R-:W-:-:S05]  /*f680*/  @P0 VIADD R2, R2, 0x1 ;  /* 0x0000000102020836 */ /* 0x000fca0000000000 */
[----:B------:R-:W-:Y:S02]  /*f690*/  @!P2 IADD3 R2, -R2, RZ, RZ ;  /* 0x000000ff0202a210 */ /* 0x000fe40007ffe1ff */
[----:B------:R-:W-:Y:S01]  /*f6a0*/  @!P1 LOP3.LUT R2, RZ, R6, RZ, 0x33, !PT ;  /* 0x00000006ff029212 */ /* 0x000fe200078e33ff */
[----:B------:R-:W-:-:S04]  /*f6b0*/  IMAD.MOV R6, RZ, RZ, -R6 ;  /* 0x000000ffff067224 */ /* 0x000fc800078e0a06 */
[----:B------:R-:W-:Y:S01]  /*f6c0*/  IMAD R18, R2, R6, R9 ;  /* 0x0000000602127224 */ /* 0x000fe200078e0209 */
[----:B------:R-:W-:-:S05]  /*f6d0*/  LOP3.LUT R2, RZ, R2, RZ, 0x33, !PT ;  /* 0x00000002ff027212 */ /* 0x000fca00078e33ff */
[----:B------:R-:W-:Y:S01]  /*f6e0*/  IMAD.IADD R17, R5, 0x1, R2 ;  /* 0x0000000105117824 */ /* 0x000fe200078e0202 */
[----:B------:R-:W-:Y:S06]  /*f6f0*/  BRA `(.L_x_2545) ;  /* 0x00000000001c7947 */ /* 0x000fec0003800000 */
.L_x_2537:
[----:B------:R-:W-:Y:S01]  /*f700*/  UMOV UR4, URZ ;  /* 0x0000003f00047c82 */ /* 0x000fe20008000000 */
[----:B------:R-:W-:Y:S01]  /*f710*/  UMOV UR5, URZ ;  /* 0x0000003f00057c82 */ /* 0x000fe20008000000 */
[----:B------:R-:W-:Y:S01]  /*f720*/  ULDC UR6, c[0x0][0xc3c] ;  /* 0x00030f0000067ab9 */ /* 0x000fe20000000800 */
[----:B------:R-:W-:Y:S02]  /*f730*/  IMAD.MOV.U32 R16, RZ, RZ, R0 ;  /* 0x000000ffff107224 */ /* 0x000fe400078e0000 */
[----:B------:R-:W-:Y:S02]  /*f740*/  IMAD.U32 R17, RZ, RZ, UR4 ;  /* 0x00000004ff117e24 */ /* 0x000fe4000f8e00ff */
[----:B------:R-:W-:Y:S02]  /*f750*/  IMAD.U32 R18, RZ, RZ, UR5 ;  /* 0x00000005ff127e24 */ /* 0x000fe4000f8e00ff */
[----:B------:R-:W-:-:S07]  /*f760*/  IMAD.U32 R19, RZ, RZ, UR6 ;  /* 0x00000006ff137e24 */ /* 0x000fce000f8e00ff */
.L_x_2545:
[----:B------:R-:W1:Y:S01]  /*f770*/  S2R R0, SR_TID.X ;  /* 0x0000000000007919 */ /* 0x000e620000002100 */
        /* <DEDUP_REMOVED lines=9> */
.L_x_2534:
[----:B------:R-:W-:Y:S02]  /*f810*/  ULDC UR4, c[0x0][0xc3c] ;  /* 0x00030f0000047ab9 */ /* 0x000fe40000000800 */
[----:B-1----:R-:W-:-:S13]  /*f820*/  ISETP.GE.AND P0, PT, R19, UR4, PT ;  /* 0x0000000413007c0c */ /* 0x002fda000bf06270 */
[----:B------:R-:W-:Y:S05]  /*f830*/  @!P0 BRA `(.L_x_2546) ;  /* 0xffffffb400f08947 */ /* 0x000fea000383ffff */
[----:B------:R-:W-:Y:S05]  /*f840*/  BSYNC B8 ;  /* 0x0000000000087941 */ /* 0x000fea0003800000 */
.L_x_2483:
[----:B-1----:R-:W3:Y:S01]  /*f850*/  LDL.LU R0, [R1+0x18] ;  /* 0x0000180001007983 */ /* 0x002ee20000300800 */
[----:B------:R-:W-:Y:S01]  /*f860*/  BSSY B0, `(.L_x_2547) ;  /* 0x000000b000007945 */ /* 0x000fe20003800000 */
[----:B------:R-:W1:Y:S01]  /*f870*/  S2R R5, SR_CgaCtaId ;  /* 0x0000000000057919 */ /* 0x000e620000008800 */
[----:B---3--:R-:W-:-:S04]  /*f880*/  IADD3 R0, R0, 0x1, RZ ;  /* 0x0000000100007810 */ /* 0x008fc80007ffe0ff */
        /* <DEDUP_REMOVED lines=8> */
.L_x_2666:
[----:B------:R-:W-:Y:S05]  /*f910*/  BSYNC B0 ;  /* 0x0000000000007941 */ /* 0x000fea0003800000 */
.L_x_2547:
[----:B------:R-:W-:-:S03]  /*f920*/  UMOV UR4, 0xffffffff ;  /* 0xffffffff00047882 */ /* 0x000fc60000000000 */
[----:B------:R-:W-:Y:S05]  /*f930*/  BRA.DIV UR4, `(.L_x_2549) ;  /* 0x0000003a04c47947 */ /* 0x000fea000b800000 */
[----:B-1----:R-:W1:Y:S02]  /*f940*/  S2R R0, SR_TID.X ;  /* 0x0000000000007919 */ /* 0x002e640000002100 */
[----:B-1----:R-:W-:-:S04]  /*f950*/  SHF.R.U32.HI R0, RZ, 0x5, R0 ;  /* 0x00000005ff007819 */ /* 0x002fc80000011600 */
[----:B------:R-:W-:-:S05]  /*f960*/  LOP3.LUT R0, R0, 0x3, RZ, 0xc0, !PT ;  /* 0x0000000300007812 */ /* 0x000fca00078ec0ff */
[----:B------:R1:W3:Y:S02]  /*f970*/  SHFL.IDX PT, R14, R0, RZ, 0x1f ;  /* 0x00001fff000e7589 */ /* 0x0002e400000e0000 */
.L_x_2669:
[----:B---3--:R-:W-:Y:S01]  /*f980*/  ISETP.NE.AND P0, PT, R14, RZ, PT ;  /* 0x000000ff0e00720c */ /* 0x008fe20003f05270 */
[----:B------:R-:W-:-:S12]  /*f990*/  BSSY B0, `(.L_x_2550) ;  /* 0x0000026000007945 */ /* 0x000fd80003800000 */
[----:B------:R-:W-:Y:S05]  /*f9a0*/  @P0 BRA `(.L_x_2551) ;  /* 0x0000000000900947 */ /* 0x000fea0003800000 */
[----:B------:R-:W-:-:S03]  /*f9b0*/  UMOV UR4, 0xffffffff ;  /* 0xffffffff00047882 */ /* 0x000fc60000000000 */
[----:B------:R-:W-:Y:S05]  /*f9c0*/  BRA.DIV UR4, `(.L_x_2552) ;  /* 0x0000003a04d47947 */ /* 0x000fea000b800000 */
[----:B------:R-:W-:-:S13]  /*f9d0*/  ELECT P6, URZ, PT ;  /* 0x00000000003f782f */ /* 0x000fda00038c0000 */
.L_x_2672:
[----:B------:R-:W-:Y:S05]  /*f9e0*/  @!P6 BRA `(.L_x_2551) ;  /* 0x000000000080e947 */ /* 0x000fea0003800000 */
[----:B-1----:R-:W3:Y:S02]  /*f9f0*/  LDL R0, [R1+0x1c] ;  /* 0x00001c0001007983 */ /* 0x002ee40000100800 */
[----:B---3--:R-:W-:-:S13]  /*fa00*/  R2UR UR4, R0 ;  /* 0x00000000000472ca */ /* 0x008fda00000e0000 */
[----:B------:R-:W-:-:S06]  /*fa10*/  ULOP3.LUT UR4, UR4, 0x2, URZ, 0xfc, !UPT ;  /* 0x0000000204047892 */ /* 0x000fcc000f8efc3f */
[----:B------:R-:W-:-:S05]  /*fa20*/  IMAD.U32 R0, RZ, RZ, UR4 ;  /* 0x00000004ff007e24 */ /* 0x000fca000f8e00ff */
[----:B------:R-:W-:-:S13]  /*fa30*/  ISETP.NE.AND P0, PT, R0, 0x3, PT ;  /* 0x000000030000780c */ /* 0x000fda0003f05270 */
[----:B------:R-:W-:Y:S05]  /*fa40*/  @!P0 BRA `(.L_x_2553) ;  /* 0x0000000000048947 */ /* 0x000fea0003800000 */
[----:B------:R-:W-:Y:S01]  /*fa50*/  BPT.TRAP 0x1 ;  /* 0x000000040000795c */ /* 0x000fe20000300000 */
.L_x_2553:
[C---:B------:R-:W-:Y:S01]  /*fa60*/  IMAD R5, R27.reuse, 0x8, R4 ;  /* 0x000000081b057824 */ /* 0x040fe200078e0204 */
[----:B------:R-:W-:Y:S01]  /*fa70*/  SHF.L.U32 R0, R28, 0x1f, RZ ;  /* 0x0000001f1c007819 */ /* 0x000fe200000006ff */
[----:B------:R-:W-:-:S03]  /*fa80*/  VIADD R27, R27, 0x1 ;  /* 0x000000011b1b7836 */ /* 0x000fc60000000000 */
[----:B------:R-:W1:Y:S02]  /*fa90*/  SYNCS.PHASECHK.TRANS64.TRYWAIT P1, [R5+URZ+0x2a840], R0 ;  /* 0x02a84000050075a7 */ /* 0x000e64000802017f */
[----:B------:R-:W-:-:S04]  /*faa0*/  ISETP.NE.AND P2, PT, R27, 0x2, PT ;  /* 0x000000021b00780c */ /* 0x000fc80003f45270 */
[----:B------:R-:W-:Y:S01]  /*fab0*/  SEL R3, RZ, 0x1, P2 ;  /* 0x00000001ff037807 */ /* 0x000fe20001000000 */
[----:B-1----:R-:W-:Y:S08]  /*fac0*/  @!P1 BRA `(.L_x_2554) ;  /* 0x0000003800b49947 */ /* 0x002ff00003800000 */
.L_x_2673:
[----:B------:R-:W-:Y:S02]  /*fad0*/  SEL R27, R27, RZ, P2 ;  /* 0x000000ff1b1b7207 */ /* 0x000fe40001000000 */
[----:B------:R-:W-:Y:S01]  /*fae0*/  LOP3.LUT R2, R28, R3, RZ, 0x3c, !PT ;  /* 0x000000031c027212 */ /* 0x000fe200078e3cff */
[----:B------:R-:W-:Y:S06]  /*faf0*/  @!P0 BRA `(.L_x_2555) ;  /* 0x0000000000048947 */ /* 0x000fec0003800000 */
[----:B------:R-:W-:Y:S01]  /*fb00*/  BPT.TRAP 0x1 ;  /* 0x000000040000795c */ /* 0x000fe20000300000 */
.L_x_2555:
[----:B------:R-:W-:Y:S01]  /*fb10*/  IMAD R27, R27, 0x8, R4 ;  /* 0x000000081b1b7824 */ /* 0x000fe200078e0204 */
[----:B------:R-:W-:-:S04]  /*fb20*/  SHF.L.U32 R2, R2, 0x1f, RZ ;  /* 0x0000001f02027819 */ /* 0x000fc800000006ff */
[----:B------:R-:W3:Y:S02]  /*fb30*/  SYNCS.PHASECHK.TRANS64.TRYWAIT P1, [R27+URZ+0x2a840], R2 ;  /* 0x02a840021b0075a7 */ /* 0x000ee4000802017f */
[----:B---3--:R-:W-:Y:S05]  /*fb40*/  @!P1 BRA `(.L_x_2556) ;  /* 0x0000003800a89947 */ /* 0x008fea0003800000 */
.L_x_2674:
[----:B------:R-:W-:Y:S05]  /*fb50*/  @!P0 BRA `(.L_x_2557) ;  /* 0x0000000000048947 */ /* 0x000fea0003800000 */
[----:B------:R-:W-:Y:S01]  /*fb60*/  BPT.TRAP 0x1 ;  /* 0x000000040000795c */ /* 0x000fe20000300000 */
.L_x_2557:
[----:B------:R-:W4:Y:S02]  /*fb70*/  SYNCS.PHASECHK.TRANS64.TRYWAIT P1, [R5+URZ+0x2a860], R0 ;  /* 0x02a86000050075a7 */ /* 0x000f24000802017f */
[----:B----4-:R-:W-:Y:S05]  /*fb80*/  @!P1 BRA `(.L_x_2558) ;  /* 0x0000003800ac9947 */ /* 0x010fea0003800000 */
.L_x_2675:
[----:B------:R-:W-:Y:S05]  /*fb90*/  @!P0 BRA `(.L_x_2559) ;  /* 0x0000000000048947 */ /* 0x000fea0003800000 */
[----:B------:R-:W-:Y:S01]  /*fba0*/  BPT.TRAP 0x1 ;  /* 0x000000040000795c */ /* 0x000fe20000300000 */
.L_x_2559:
[----:B------:R0:W0:Y:S02]  /*fbb0*/  SYNCS.PHASECHK.TRANS64.TRYWAIT P0, [R27+URZ+0x2a860], R2 ;  /* 0x02a860021b0075a7 */ /* 0x000024000800017f */
[----:B0-----:R-:W-:Y:S05]  /*fbc0*/  @!P0 NANOSLEEP.SYNCS 0x989680 ;  /* 0x009896800000895d */ /* 0x001fea0003900000 */
[----:B------:R-:W0:Y:S02]  /*fbd0*/  @!P0 SYNCS.PHASECHK.TRANS64 P0, [R27+URZ+0x2a860], R2 ;  /* 0x02a860021b0085a7 */ /* 0x000e24000800007f */
[----:B0-----:R-:W-:Y:S05]  /*fbe0*/  @!P0 BRA `(.L_x_2559) ;  /* 0xfffffffc00f08947 */ /* 0x001fea000383ffff */
.L_x_2551:
[----:B------:R-:W-:Y:S05]  /*fbf0*/  BSYNC B0 ;  /* 0x0000000000007941 */ /* 0x000fea0003800000 */
.L_x_2550:
[----:B------:R-:W-:Y:S05]  /*fc00*/  EXIT ;  /* 0x000000000000794d */ /* 0x000fea0003800000 */
.L_x_2419:
[----:B0-----:R-:W-:-:S04]  /*fc10*/  IMAD.U32 R3, RZ, RZ, UR39 ;  /* 0x00000027ff037e24 */ /* 0x001fc8000f8e00ff */
[----:B------:R0:W1:Y:S03]  /*fc20*/  SYNCS.PHASECHK.TRANS64.TRYWAIT P1, [R3+URZ+0x2a800], R0 ;  /* 0x02a80000030075a7 */ /* 0x000066000802017f */
[----:B-1----:R-:W-:Y:S05]  /*fc30*/  @!P1 NANOSLEEP.SYNCS 0x989680 ;  /* 0x009896800000995d */ /* 0x002fea0003900000 */
[----:B------:R-:W1:Y:S02]  /*fc40*/  @!P1 SYNCS.PHASECHK.TRANS64 P1, [R3+URZ+0x2a800], R0 ;  /* 0x02a80000030095a7 */ /* 0x000e64000802007f */
[----:B-1----:R-:W-:Y:S05]  /*fc50*/  @!P1 BRA `(.L_x_2419) ;  /* 0xfffffffc00ec9947 */ /* 0x002fea000383ffff */
[----:B------:R-:W-:Y:S05]  /*fc60*/  BRA `(.L_x_2560) ;  /* 0xffffff1800987947 */ /* 0x000fea000383ffff */
.L_x_2423:
[----:B-1----:R1:W2:Y:S02]  /*fc70*/  SYNCS.PHASECHK.TRANS64.TRYWAIT P1, [R0+URZ+0x2a830], R3 ;  /* 0x02a83003000075a7 */ /* 0x0022a4000802017f */
[----:B--2---:R-:W-:Y:S05]  /*fc80*/  @!P1 NANOSLEEP.SYNCS 0x989680 ;  /* 0x009896800000995d */ /* 0x004fea0003900000 */
[----:B------:R-:W2:Y:S02]  /*fc90*/  @!P1 SYNCS.PHASECHK.TRANS64 P1, [R0+URZ+0x2a830], R3 ;  /* 0x02a83003000095a7 */ /* 0x000ea4000802007f */
[----:B--2---:R-:W-:Y:S05]  /*fca0*/  @!P1 BRA `(.L_x_2423) ;  /* 0xfffffffc00f09947 */ /* 0x004fea000383ffff */
[----:B------:R-:W-:Y:S05]  /*fcb0*/  BRA `(.L_x_2422) ;  /* 0xffffff1800b47947 */ /* 0x000fea000383ffff */
.L_x_2429:
[----:B-1----:R-:W-:-:S04]  /*fcc0*/  IMAD.U32 R3, RZ, RZ, UR6 ;  /* 0x00000006ff037e24 */ /* 0x002fc8000f8e00ff */
[----:B------:R1:W2:Y:S03]  /*fcd0*/  SYNCS.PHASECHK.TRANS64.TRYWAIT P1, [R3+URZ+0x2a830], R2 ;  /* 0x02a83002030075a7 */ /* 0x0002a6000802017f */
[----:B--2---:R-:W-:Y:S05]  /*fce0*/  @!P1 NANOSLEEP.SYNCS 0x989680 ;  /* 0x009896800000995d */ /* 0x004fea0003900000 */
[----:B------:R-:W2:Y:S02]  /*fcf0*/  @!P1 SYNCS.PHASECHK.TRANS64 P1, [R3+URZ+0x2a830], R2 ;  /* 0x02a83002030095a7 */ /* 0x000ea4000802007f */
[----:B--2---:R-:W-:Y:S05]  /*fd00*/  @!P1 BRA `(.L_x_2429) ;  /* 0xfffffffc00ec9947 */ /* 0x004fea000383ffff */
[----:B------:R-:W-:Y:S05]  /*fd10*/  BRA `(.L_x_2428) ;  /* 0xffffff3800987947 */ /* 0x000fea000383ffff */
.L_x_2433:
[----:B-1----:R-:W-:-:S04]  /*fd20*/  MOV R3, UR5 ;  /* 0x0000000500037c02 */ /* 0x002fc80008000f00 */
[----:B------:R1:W3:Y:S03]  /*fd30*/  SYNCS.PHASECHK.TRANS64.TRYWAIT P1, [R3+URZ+0x2a850], R0 ;  /* 0x02a85000030075a7 */ /* 0x0002e6000802017f */
[----:B---3--:R-:W-:Y:S05]  /*fd40*/  @!P1 NANOSLEEP.SYNCS 0x989680 ;  /* 0x009896800000995d */ /* 0x008fea0003900000 */
[----:B------:R-:W3:Y:S02]  /*fd50*/  @!P1 SYNCS.PHASECHK.TRANS64 P1, [R3+URZ+0x2a850], R0 ;  /* 0x02a85000030095a7 */ /* 0x000ee4000802007f */
[----:B---3--:R-:W-:Y:S05]  /*fd60*/  @!P1 BRA `(.L_x_2433) ;  /* 0xfffffffc00ec9947 */ /* 0x008fea000383ffff */
[----:B------:R-:W-:Y:S05]  /*fd70*/  BRA `(.L_x_2432) ;  /* 0xffffff4000b07947 */ /* 0x000fea000383ffff */
.L_x_2441:
[----:B-1----:R-:W-:-:S04]  /*fd80*/  IMAD.U32 R3, RZ, RZ, UR5 ;  /* 0x00000005ff037e24 */ /* 0x002fc8000f8e00ff */
[----:B------:R1:W2:Y:S03]  /*fd90*/  SYNCS.PHASECHK.TRANS64.TRYWAIT P1, [R3+URZ+0x2a830], R2 ;  /* 0x02a83002030075a7 */ /* 0x0002a6000802017f */
[----:B--2---:R-:W-:Y:S05]  /*fda0*/  @!P1 NANOSLEEP.SYNCS 0x989680 ;  /* 0x009896800000995d */ /* 0x004fea0003900000 */
[----:B------:R-:W2:Y:S02]  /*fdb0*/  @!P1 SYNCS.PHASECHK.TRANS64 P1, [R3+URZ+0x2a830], R2 ;  /* 0x02a83002030095a7 */ /* 0x000ea4000802007f */
[----:B--2---:R-:W-:Y:S05]  /*fdc0*/  @!P1 BRA `(.L_x_2441) ;  /* 0xfffffffc00ec9947 */ /* 0x004fea000383ffff */
[----:B------:R-:W-:Y:S05]  /*fdd0*/  BRA `(.L_x_2440) ;  /* 0xffffff5c00447947 */ /* 0x000fea000383ffff */
.L_x_2445:
[----:B-1----:R-:W-:-:S04]  /*fde0*/  IMAD.U32 R3, RZ, RZ, UR5 ;  /* 0x00000005ff037e24 */ /* 0x002fc8000f8e00ff */
[----:B------:R1:W3:Y:S03]  /*fdf0*/  SYNCS.PHASECHK.TRANS64.TRYWAIT P1, [R3+URZ+0x2a850], R0 ;  /* 0x02a85000030075a7 */ /* 0x0002e6000802017f */
[----:B---3--:R-:W-:Y:S05]  /*fe00*/  @!P1 NANOSLEEP.SYNCS 0x989680 ;  /* 0x009896800000995d */ /* 0x008fea0003900000 */
[----:B------:R-:W3:Y:S02]  /*fe10*/  @!P1 SYNCS.PHASECHK.TRANS64 P1, [R3+URZ+0x2a850], R0 ;  /* 0x02a85000030095a7 */ /* 0x000ee4000802007f */
[----:B---3--:R-:W-:Y:S05]  /*fe20*/  @!P1 BRA `(.L_x_2445) ;  /* 0xfffffffc00ec9947 */ /* 0x008fea000383ffff */
[----:B------:R-:W-:Y:S05]  /*fe30*/  BRA `(.L_x_2444) ;  /* 0xffffff64005c7947 */ /* 0x000fea000383ffff */
.L_x_2452:
[----:B-1----:R-:W-:-:S04]  /*fe40*/  IMAD.U32 R7, RZ, RZ, UR5 ;  /* 0x00000005ff077e24 */ /* 0x002fc8000f8e00ff */
[----:B------:R1:W2:Y:S03]  /*fe50*/  SYNCS.PHASECHK.TRANS64.TRYWAIT P1, [R7+URZ+0x2a850], R0 ;  /* 0x02a85000070075a7 */ /* 0x0002a6000802017f */
[----:B--2---:R-:W-:Y:S05]  /*fe60*/  @!P1 NANOSLEEP.SYNCS 0x989680 ;  /* 0x009896800000995d */ /* 0x004fea0003900000 */
[----:B------:R-:W2:Y:S02]  /*fe70*/  @!P1 SYNCS.PHASECHK.TRANS64 P1, [R7+URZ+0x2a850], R0 ;  /* 0x02a85000070095a7 */ /* 0x000ea4000802007f */
[----:B--2---:R-:W-:Y:S05]  /*fe80*/  @!P1 BRA `(.L_x_2452) ;  /* 0xfffffffc00ec9947 */ /* 0x004fea000383ffff */
[----:B------:R-:W-:Y:S05]  /*fe90*/  BRA `(.L_x_2451) ;  /* 0xffffff7c00087947 */ /* 0x000fea000383ffff */
.L_x_2495:
[----:B------:R-:W-:Y:S01]  /*fea0*/  SHF.R.U32.HI R9, RZ, 0x5, R21 ;  /* 0x00000005ff097819 */ /* 0x000fe20000011615 */
[----:B------:R-:W-:Y:S01]  /*feb0*/  BSSY B0, `(.L_x_2561) ;  /* 0x0000009000007945 */ /* 0x000fe20003800000 */
[----:B------:R-:W-:Y:S02]  /*fec0*/  IMAD.MOV.U32 R12, RZ, RZ, RZ ;  /* 0x000000ffff0c7224 */ /* 0x000fe400078e00ff */
[----:B------:R-:W-:Y:S01]  /*fed0*/  LOP3.LUT R9, R9, 0x3, RZ, 0xc0, !PT ;  /* 0x0000000309097812 */ /* 0x000fe200078ec0ff */
[----:B------:R-:W-:Y:S02]  /*fee0*/  IMAD.MOV.U32 R11, RZ, RZ, 0x1f ;  /* 0x0000001fff0b7424 */ /* 0x000fe400078e00ff */
[----:B------:R-:W-:Y:S02]  /*fef0*/  IMAD.MOV.U32 R15, RZ, RZ, -0x1 ;  /* 0xffffffffff0f7424 */ /* 0x000fe400078e00ff */
[----:B------:R-:W-:-:S07]  /*ff00*/  IMAD.MOV.U32 R13, RZ, RZ, R9 ;  /* 0x000000ffff0d7224 */ /* 0x000fce00078e0009 */
[----:B-----5:R-:W-:Y:S05]  /*ff10*/  WARPSYNC.COLLECTIVE R15, `(.L_x_2562) ;  /* 0x000000000f087348 */ /* 0x020fea0003c00000 */
[----:B------:R0:W1:Y:S02]  /*ff20*/  SHFL.IDX P6, R14, R13, R12, R11 ;  /* 0x0000000c0d0e7389 */ /* 0x00006400000c000b */
[----:B01---5:R-:W-:Y:S01]  /*ff30*/  ENDCOLLECTIVE ;  /* 0x000000000000791b */ /* 0x023fe20003800000 */
.L_x_2562:
[----:B------:R-:W-:Y:S05]  /*ff40*/  BSYNC B0 ;  /* 0x0000000000007941 */ /* 0x000fea0003800000 */
.L_x_2561:
[----:B------:R-:W-:Y:S05]  /*ff50*/  BRA `(.L_x_2563) ;  /* 0xffffffbc00c87947 */ /* 0x000fea000383ffff */
.L_x_2498:
[----:B0-----:R0:W1:Y:S02]  /*ff60*/  SYNCS.PHASECHK.TRANS64.TRYWAIT P0, [R7+URZ+0x2a840], R2 ;  /* 0x02a84002070075a7 */ /* 0x001064000800017f */
[----:B-1----:R-:W-:Y:S05]  /*ff70*/  @!P0 NANOSLEEP.SYNCS 0x989680 ;  /* 0x009896800000895d */ /* 0x002fea0003900000 */
[----:B------:R-:W1:Y:S02]  /*ff80*/  @!P0 SYNCS.PHASECHK.TRANS64 P0, [R7+URZ+0x2a840], R2 ;  /* 0x02a84002070085a7 */ /* 0x000e64000800007f */
[----:B-1----:R-:W-:Y:S05]  /*ff90*/  @!P0 BRA `(.L_x_2498) ;  /* 0xfffffffc00f08947 */ /* 0x002fea000383ffff */
[----:B------:R-:W-:Y:S05]  /*ffa0*/  BRA `(.L_x_2564) ;  /* 0xffffffc0003c7947 */ /* 0x000fea000383ffff */
.L_x_2499:
        /* <DEDUP_REMOVED lines=8> */
.L_x_2566:
[----:B------:R-:W-:Y:S05]  /*10030*/  BSYNC B0 ;  /* 0x0000000000007941 */ /* 0x000fea0003800000 */
.L_x_2565:
[----:B------:R-:W-:Y:S01]  /*10040*/  IMAD.MOV.U32 R13, RZ, RZ, R4 ;  /* 0x000000ffff0d7224 */ /* 0x000fe200078e0004 */
[----:B------:R-:W-:Y:S01]  /*10050*/  MOV R15, 0xffffffff ;  /* 0xffffffff000f7802 */ /* 0x000fe20000000f00 */
[----:B------:R-:W-:Y:S02]  /*10060*/  IMAD.MOV.U32 R12, RZ, RZ, RZ ;  /* 0x000000ffff0c7224 */ /* 0x000fe400078e00ff */
[----:B------:R-:W-:Y:S02]  /*10070*/  IMAD.MOV.U32 R11, RZ, RZ, 0x181f ;  /* 0x0000181fff0b7424 */ /* 0x000fe400078e00ff */
[----:B------:R-:W-:Y:S02]  /*10080*/  IMAD.MOV.U32 R2, RZ, RZ, R14 ;  /* 0x000000ffff027224 */ /* 0x000fe400078e000e */
[----:B------:R-:W-:-:S07]  /*10090*/  @P0 IMAD R8, R5, 0x2, R22 ;  /* 0x0000000205080824 */ /* 0x000fce00078e0216 */
[----:B------:R-:W-:Y:S05]  /*100a0*/  WARPSYNC.COLLECTIVE R15, `(.L_x_2567) ;  /* 0x000000000f087348 */ /* 0x000fea0003c00000 */
[----:B------:R0:W1:Y:S02]  /*100b0*/  SHFL.IDX P6, R14, R13, R12, R11 ;  /* 0x0000000c0d0e7389 */ /* 0x00006400000c000b */
[----:B01----:R-:W-:Y:S01]  /*100c0*/  ENDCOLLECTIVE ;  /* 0x000000000000791b */ /* 0x003fe20003800000 */
.L_x_2567:
[----:B------:R-:W-:Y:S02]  /*100d0*/  IMAD.MOV.U32 R13, RZ, RZ, R0 ;  /* 0x000000ffff0d7224 */ /* 0x000fe400078e0000 */
[----:B------:R-:W-:Y:S02]  /*100e0*/  IMAD.MOV.U32 R12, RZ, RZ, 0x1 ;  /* 0x00000001ff0c7424 */ /* 0x000fe400078e00ff */
[----:B------:R-:W-:-:S07]  /*100f0*/  IMAD.MOV.U32 R3, RZ, RZ, R14 ;  /* 0x000000ffff037224 */ /* 0x000fce00078e000e */
[----:B------:R-:W-:Y:S05]  /*10100*/  WARPSYNC.COLLECTIVE R15, `(.L_x_2568) ;  /* 0x000000000f087348 */ /* 0x000fea0003c00000 */
[----:B------:R0:W1:Y:S02]  /*10110*/  SHFL.IDX P6, R14, R13, R12, R11 ;  /* 0x0000000c0d0e7389 */ /* 0x00006400000c000b */
[----:B01----:R-:W-:Y:S01]  /*10120*/  ENDCOLLECTIVE ;  /* 0x000000000000791b */ /* 0x003fe20003800000 */
.L_x_2568:
        /* <DEDUP_REMOVED lines=17> */
.L_x_2569:
[----:B------:R-:W-:Y:S02]  /*10240*/  @P1 IMAD R8, R5, 0x2, R22 ;  /* 0x0000000205081824 */ /* 0x000fe400078e0216 */
[----:B------:R-:W-:Y:S02]  /*10250*/  IMAD.MOV.U32 R13, RZ, RZ, R0 ;  /* 0x000000ffff0d7224 */ /* 0x000fe400078e0000 */
[----:B------:R-:W-:Y:S01]  /*10260*/  IMAD.MOV.U32 R12, RZ, RZ, 0x2 ;  /* 0x00000002ff0c7424 */ /* 0x000fe200078e00ff */
[----:B------:R-:W-:-:S07]  /*10270*/  MOV R3, R14 ;  /* 0x0000000e00037202 */ /* 0x000fce0000000f00 */
[----:B------:R-:W-:Y:S05]  /*10280*/  WARPSYNC.COLLECTIVE R15, `(.L_x_2570) ;  /* 0x000000000f087348 */ /* 0x000fea0003c00000 */
[----:B------:R0:W1:Y:S02]  /*10290*/  SHFL.IDX P6, R14, R13, R12, R11 ;  /* 0x0000000c0d0e7389 */ /* 0x00006400000c000b */
[----:B01----:R-:W-:Y:S01]  /*102a0*/  ENDCOLLECTIVE ;  /* 0x000000000000791b */ /* 0x003fe20003800000 */
.L_x_2570:
        /* <DEDUP_REMOVED lines=17> */
.L_x_2571:
[----:B------:R-:W-:Y:S02]  /*103c0*/  @P1 IMAD R8, R5, 0x2, R22 ;  /* 0x0000000205081824 */ /* 0x000fe400078e0216 */
[----:B------:R-:W-:Y:S02]  /*103d0*/  IMAD.MOV.U32 R13, RZ, RZ, R0 ;  /* 0x000000ffff0d7224 */ /* 0x000fe400078e0000 */
[----:B------:R-:W-:Y:S02]  /*103e0*/  IMAD.MOV.U32 R12, RZ, RZ, 0x3 ;  /* 0x00000003ff0c7424 */ /* 0x000fe400078e00ff */
[----:B------:R-:W-:-:S07]  /*103f0*/  IMAD.MOV.U32 R3, RZ, RZ, R14 ;  /* 0x000000ffff037224 */ /* 0x000fce00078e000e */
[----:B------:R-:W-:Y:S05]  /*10400*/  WARPSYNC.COLLECTIVE R15, `(.L_x_2572) ;  /* 0x000000000f087348 */ /* 0x000fea0003c00000 */
[----:B------:R0:W1:Y:S02]  /*10410*/  SHFL.IDX P6, R14, R13, R12, R11 ;  /* 0x0000000c0d0e7389 */ /* 0x00006400000c000b */
[----:B01----:R-:W-:Y:S01]  /*10420*/  ENDCOLLECTIVE ;  /* 0x000000000000791b */ /* 0x003fe20003800000 */
.L_x_2572:
        /* <DEDUP_REMOVED lines=17> */
.L_x_2573:
[----:B------:R-:W-:Y:S01]  /*10540*/  @P1 LEA R8, R5, R22, 0x1 ;  /* 0x0000001605081211 */ /* 0x000fe200078e08ff */
[----:B------:R-:W-:Y:S02]  /*10550*/  IMAD.MOV.U32 R13, RZ, RZ, R0 ;  /* 0x000000ffff0d7224 */ /* 0x000fe400078e0000 */
[----:B------:R-:W-:Y:S02]  /*10560*/  IMAD.MOV.U32 R12, RZ, RZ, 0x4 ;  /* 0x00000004ff0c7424 */ /* 0x000fe400078e00ff */
[----:B------:R-:W-:-:S07]  /*10570*/  IMAD.MOV.U32 R3, RZ, RZ, R14 ;  /* 0x000000ffff037224 */ /* 0x000fce00078e000e */
[----:B------:R-:W-:Y:S05]  /*10580*/  WARPSYNC.COLLECTIVE R15, `(.L_x_2574) ;  /* 0x000000000f087348 */ /* 0x000fea0003c00000 */
[----:B------:R0:W1:Y:S02]  /*10590*/  SHFL.IDX P6, R14, R13, R12, R11 ;  /* 0x0000000c0d0e7389 */ /* 0x00006400000c000b */
[----:B01----:R-:W-:Y:S01]  /*105a0*/  ENDCOLLECTIVE ;  /* 0x000000000000791b */ /* 0x003fe20003800000 */
.L_x_2574:
        /* <DEDUP_REMOVED lines=17> */
.L_x_2575:
[----:B------:R-:W-:Y:S01]  /*106c0*/  @P1 IMAD R8, R5, 0x2, R22 ;  /* 0x0000000205081824 */ /* 0x000fe200078e0216 */
[----:B------:R-:W-:Y:S01]  /*106d0*/  MOV R13, R0 ;  /* 0x00000000000d7202 */ /* 0x000fe20000000f00 */
[----:B------:R-:W-:Y:S02]  /*106e0*/  IMAD.MOV.U32 R12, RZ, RZ, 0x5 ;  /* 0x00000005ff0c7424 */ /* 0x000fe400078e00ff */
[----:B------:R-:W-:-:S07]  /*106f0*/  IMAD.MOV.U32 R3, RZ, RZ, R14 ;  /* 0x000000ffff037224 */ /* 0x000fce00078e000e */
[----:B------:R-:W-:Y:S05]  /*10700*/  WARPSYNC.COLLECTIVE R15, `(.L_x_2576) ;  /* 0x000000000f087348 */ /* 0x000fea0003c00000 */
[----:B------:R0:W1:Y:S02]  /*10710*/  SHFL.IDX P6, R14, R13, R12, R11 ;  /* 0x0000000c0d0e7389 */ /* 0x00006400000c000b */
[----:B01----:R-:W-:Y:S01]  /*10720*/  ENDCOLLECTIVE ;  /* 0x000000000000791b */ /* 0x003fe20003800000 */
.L_x_2576:
        /* <DEDUP_REMOVED lines=10> */
.L_x_2577:
        /* <DEDUP_REMOVED lines=8> */
.L_x_2504:
[----:B------:R-:W-:Y:S01]  /*10850*/  IMAD.MOV.U32 R13, RZ, RZ, R4 ;  /* 0x000000ffff0d7224 */ /* 0x000fe200078e0004 */
[----:B------:R-:W-:Y:S01]  /*10860*/  MOV R15, 0xffffffff ;  /* 0xffffffff000f7802 */ /* 0x000fe20000000f00 */
[----:B------:R-:W-:Y:S02]  /*10870*/  IMAD.MOV.U32 R12, RZ, RZ, RZ ;  /* 0x000000ffff0c7224 */ /* 0x000fe400078e00ff */
[----:B------:R-:W-:Y:S02]  /*10880*/  IMAD.MOV.U32 R11, RZ, RZ, 0x181f ;  /* 0x0000181fff0b7424 */ /* 0x000fe400078e00ff */
[----:B-----5:R-:W-:Y:S02]  /*10890*/  IMAD R5, R10, R6, RZ ;  /* 0x000000060a057224 */ /* 0x020fe400078e02ff */
[----:B------:R-:W-:-:S07]  /*108a0*/  IMAD R17, R17, 0x80, R9 ;  /* 0x0000008011117824 */ /* 0x000fce00078e0209 */
[----:B------:R-:W-:Y:S05]  /*108b0*/  WARPSYNC.COLLECTIVE R15, `(.L_x_2579) ;  /* 0x000000000f087348 */ /* 0x000fea0003c00000 */
[----:B------:R0:W1:Y:S02]  /*108c0*/  SHFL.IDX P6, R14, R13, R12, R11 ;  /* 0x0000000c0d0e7389 */ /* 0x00006400000c000b */
[----:B01----:R-:W-:Y:S01]  /*108d0*/  ENDCOLLECTIVE ;  /* 0x000000000000791b */ /* 0x003fe20003800000 */
.L_x_2579:
[C---:B------:R-:W-:Y:S01]  /*108e0*/  VIADD R6, R17.reuse, 0x10 ;  /* 0x0000001011067836 */ /* 0x040fe20000000000 */
[----:B------:R-:W-:Y:S01]  /*108f0*/  ISETP.GE.AND P1, PT, R17, R5, PT ;  /* 0x000000051100720c */ /* 0x000fe20003f26270 */
[----:B------:R-:W-:Y:S02]  /*10900*/  IMAD.MOV.U32 R13, RZ, RZ, R0 ;  /* 0x000000ffff0d7224 */ /* 0x000fe400078e0000 */
[----:B------:R-:W-:-:S10]  /*10910*/  IMAD.MOV.U32 R2, RZ, RZ, R14 ;  /* 0x000000ffff027224 */ /* 0x000fd400078e000e */
[----:B------:R-:W-:Y:S05]  /*10920*/  WARPSYNC.COLLECTIVE R15, `(.L_x_2580) ;  /* 0x000000000f087348 */ /* 0x000fea0003c00000 */
[----:B------:R0:W1:Y:S02]  /*10930*/  SHFL.IDX P6, R14, R13, R12, R11 ;  /* 0x0000000c0d0e7389 */ /* 0x00006400000c000b */
[----:B01----:R-:W-:Y:S01]  /*10940*/  ENDCOLLECTIVE ;  /* 0x000000000000791b */ /* 0x003fe20003800000 */
.L_x_2580:
[----:B------:R-:W-:Y:S01]  /*10950*/  IMAD.MOV.U32 R13, RZ, RZ, R4 ;  /* 0x000000ffff0d7224 */ /* 0x000fe200078e0004 */
[----:B------:R-:W-:Y:S02]  /*10960*/  MOV R12, 0x1 ;  /* 0x00000001000c7802 */ /* 0x000fe40000000f00 */
[----:B------:R-:W-:-:S05]  /*10970*/  @!P1 LEA R14, P4, R8, R14, 0x1 ;  /* 0x0000000e080e9211 */ /* 0x000fca00078808ff */
[----:B------:R-:W-:Y:S02]  /*10980*/  @!P1 IMAD.X R3, RZ, RZ, R2, P4 ;  /* 0x000000ffff039224 */ /* 0x000fe400020e0602 */
[----:B------:R-:W-:-:S07]  /*10990*/  @!P1 IMAD.MOV.U32 R2, RZ, RZ, R14 ;  /* 0x000000ffff029224 */ /* 0x000fce00078e000e */
[----:B------:R-:W-:Y:S05]  /*109a0*/  WARPSYNC.COLLECTIVE R15, `(.L_x_2581) ;  /* 0x000000000f087348 */ /* 0x000fea0003c00000 */
[----:B------:R0:W1:Y:S02]  /*109b0*/  SHFL.IDX P6, R14, R13, R12, R11 ;  /* 0x0000000c0d0e7389 */ /* 0x00006400000c000b */
[----:B01----:R-:W-:Y:S01]  /*109c0*/  ENDCOLLECTIVE ;  /* 0x000000000000791b */ /* 0x003fe20003800000 */
.L_x_2581:
[----:B------:R-:W-:Y:S01]  /*109d0*/  @!PT LDS RZ, [RZ] ;  /* 0x00000000fffff984 */ /* 0x000fe20000000800 */
[----:B------:R-:W-:Y:S01]  /*109e0*/  @!PT LDS RZ, [RZ] ;  /* 0x00000000fffff984 */ /* 0x000fe20000000800 */
[----:B------:R-:W-:Y:S01]  /*109f0*/  @!PT LDS RZ, [RZ] ;  /* 0x00000000fffff984 */ /* 0x000fe20000000800 */
[----:B------:R-:W-:Y:S04]  /*10a00*/  @!P1 LDGSTS.E.BYPASS.LTC128B.128 [R34+0xc400], desc[UR36][R2.64], !P3 ;  /* 0x0c40000002229fae */ /* 0x000fe8000d901d64 */
[----:B------:R-:W-:Y:S04]  /*10a10*/  @!P1 LDGSTS.E.BYPASS.LTC128B.128 [R34+0x10400], desc[UR36][R2.64+0x80], !P2 ;  /* 0x1040008002229fae */ /* 0x000fe8000d101d64 */
[----:B------:R0:W-:Y:S01]  /*10a20*/  @!P1 LDGSTS.E.BYPASS.LTC128B.128 [R34+0x14400], desc[UR36][R2.64+0x100], !P0 ;  /* 0x1440010002229fae */ /* 0x0001e2000c101d64 */
[----:B------:R-:W-:Y:S01]  /*10a30*/  ISETP.GE.AND P1, PT, R6, R5, PT ;  /* 0x000000050600720c */ /* 0x000fe20003f26270 */
[----:B------:R-:W-:-:S02]  /*10a40*/  IMAD.MOV.U32 R13, RZ, RZ, R0 ;  /* 0x000000ffff0d7224 */ /* 0x000fc400078e0000 */
[----:B------:R-:W-:Y:S02]  /*10a50*/  VIADD R6, R17, 0x20 ;  /* 0x0000002011067836 */ /* 0x000fe40000000000 */
[----:B0-----:R-:W-:-:S08]  /*10a60*/  IMAD.MOV.U32 R2, RZ, RZ, R14 ;  /* 0x000000ffff027224 */ /* 0x001fd000078e000e */
[----:B------:R-:W-:Y:S05]  /*10a70*/  WARPSYNC.COLLECTIVE R15, `(.L_x_2582) ;  /* 0x000000000f087348 */ /* 0x000fea0003c00000 */
[----:B------:R0:W1:Y:S02]  /*10a80*/  SHFL.IDX P6, R14, R13, R12, R11 ;  /* 0x0000000c0d0e7389 */ /* 0x00006400000c000b */
[----:B01----:R-:W-:Y:S01]  /*10a90*/  ENDCOLLECTIVE ;  /* 0x000000000000791b */ /* 0x003fe20003800000 */
.L_x_2582:
        /* <DEDUP_REMOVED lines=8> */
.L_x_2583:
[----:B------:R-:W-:-:S05]  /*10b20*/  @!P1 IMAD.MOV.U32 R3, RZ, RZ, R7 ;  /* 0x000000ffff039224 */ /* 0x000fca00078e0007 */
[----:B------:R-:W-:Y:S01]  /*10b30*/  @!PT LDS RZ, [RZ] ;  /* 0x00000000fffff984 */ /* 0x000fe20000000800 */
[----:B------:R-:W-:Y:S01]  /*10b40*/  @!PT LDS RZ, [RZ] ;  /* 0x00000000fffff984 */ /* 0x000fe20000000800 */
[----:B------:R-:W-:Y:S01]  /*10b50*/  @!PT LDS RZ, [RZ] ;  /* 0x00000000fffff984 */ /* 0x000fe20000000800 */
[----:B------:R-:W-:Y:S04]  /*10b60*/  @!P1 LDGSTS.E.BYPASS.LTC128B.128 [R34+0xcc00], desc[UR36][R2.64], !P3 ;  /* 0x0cc0000002229fae */ /* 0x000fe8000d901d64 */
[----:B------:R-:W-:Y:S01]  /*10b70*/  @!P1 LDGSTS.E.BYPASS.LTC128B.128 [R34+0x10c00], desc[UR36][R2.64+0x80], !P2 ;  /* 0x10c0008002229fae */ /* 0x000fe2000d101d64 */
[----:B------:R-:W-:-:S03]  /*10b80*/  IMAD.MOV.U32 R13, RZ, RZ, R0 ;  /* 0x000000ffff0d7224 */ /* 0x000fc600078e0000 */
[----:B------:R0:W-:Y:S01]  /*10b90*/  @!P1 LDGSTS.E.BYPASS.LTC128B.128 [R34+0x14c00], desc[UR36][R2.64+0x100], !P0 ;  /* 0x14c0010002229fae */ /* 0x0001e2000c101d64 */
[----:B------:R-:W-:Y:S01]  /*10ba0*/  ISETP.GE.AND P1, PT, R6, R5, PT ;  /* 0x000000050600720c */ /* 0x000fe20003f26270 */
[----:B------:R-:W-:Y:S02]  /*10bb0*/  VIADD R6, R17, 0x30 ;  /* 0x0000003011067836 */ /* 0x000fe40000000000 */
[----:B0-----:R-:W-:-:S10]  /*10bc0*/  IMAD.MOV.U32 R2, RZ, RZ, R14 ;  /* 0x000000ffff027224 */ /* 0x001fd400078e000e */
[----:B------:R-:W-:Y:S05]  /*10bd0*/  WARPSYNC.COLLECTIVE R15, `(.L_x_2584) ;  /* 0x000000000f087348 */ /* 0x000fea0003c00000 */
[----:B------:R0:W1:Y:S02]  /*10be0*/  SHFL.IDX P6, R14, R13, R12, R11 ;  /* 0x0000000c0d0e7389 */ /* 0x00006400000c000b */
[----:B01----:R-:W-:Y:S01]  /*10bf0*/  ENDCOLLECTIVE ;  /* 0x000000000000791b */ /* 0x003fe20003800000 */
.L_x_2584:
        /* <DEDUP_REMOVED lines=8> */
.L_x_2585:
        /* <DEDUP_REMOVED lines=14> */
.L_x_2586:
        /* <DEDUP_REMOVED lines=8> */
.L_x_2587:
        /* <DEDUP_REMOVED lines=14> */
.L_x_2588:
        /* <DEDUP_REMOVED lines=8> */
.L_x_2589:
        /* <DEDUP_REMOVED lines=14> */
.L_x_2590:
        /* <DEDUP_REMOVED lines=8> */
.L_x_2591:
        /* <DEDUP_REMOVED lines=9> */
[----:B0-----:R-:W-:-:S12]  /*11130*/  IMAD.MOV.U32 R2, RZ, RZ, R14 ;  /* 0x000000ffff027224 */ /* 0x001fd800078e000e */
[----:B------:R-:W-:Y:S05]  /*11140*/  WARPSYNC.COLLECTIVE R15, `(.L_x_2592) ;  /* 0x000000000f087348 */ /* 0x000fea0003c00000 */
[----:B------:R0:W1:Y:S02]  /*11150*/  SHFL.IDX P6, R14, R13, R12, R11 ;  /* 0x0000000c0d0e7389 */ /* 0x00006400000c000b */
[----:B01----:R-:W-:Y:S01]  /*11160*/  ENDCOLLECTIVE ;  /* 0x000000000000791b */ /* 0x003fe20003800000 */
.L_x_2592:
        /* <DEDUP_REMOVED lines=8> */
.L_x_2593:
        /* <DEDUP_REMOVED lines=8> */
[----:B------:R-:W-:-:S07]  /*11270*/  MOV R4, R14 ;  /* 0x0000000e00047202 */ /* 0x000fce0000000f00 */
[----:B0-----:R-:W-:Y:S05]  /*11280*/  WARPSYNC.COLLECTIVE R15, `(.L_x_2594) ;  /* 0x000000000f087348 */ /* 0x001fea0003c00000 */
[----:B------:R1:W2:Y:S02]  /*11290*/  SHFL.IDX P6, R14, R13, R12, R11 ;  /* 0x0000000c0d0e7389 */ /* 0x0002a400000c000b */
[----:B012---:R-:W-:Y:S01]  /*112a0*/  ENDCOLLECTIVE ;  /* 0x000000000000791b */ /* 0x007fe20003800000 */
.L_x_2594:
[----:B------:R-:W-:Y:S05]  /*112b0*/  BRA `(.L_x_2595) ;  /* 0xffffffc000187947 */ /* 0x000fea000383ffff */
.L_x_2509:
[----:B0-----:R0:W1:Y:S02]  /*112c0*/  SYNCS.PHASECHK.TRANS64.TRYWAIT P0, [R22+URZ+0x2a820], R3 ;  /* 0x02a82003160075a7 */ /* 0x001064000800017f */
[----:B-1----:R-:W-:Y:S05]  /*112d0*/  @!P0 NANOSLEEP.SYNCS 0x989680 ;  /* 0x009896800000895d */ /* 0x002fea0003900000 */
[----:B------:R-:W1:Y:S02]  /*112e0*/  @!P0 SYNCS.PHASECHK.TRANS64 P0, [R22+URZ+0x2a820], R3 ;  /* 0x02a82003160085a7 */ /* 0x000e64000800007f */
[----:B-1----:R-:W-:Y:S05]  /*112f0*/  @!P0 BRA `(.L_x_2509) ;  /* 0xfffffffc00f08947 */ /* 0x002fea000383ffff */
[----:B------:R-:W-:Y:S05]  /*11300*/  BRA `(.L_x_2596) ;  /* 0xffffffc000887947 */ /* 0x000fea000383ffff */
.L_x_2514:
[----:B0-----:R0:W1:Y:S02]  /*11310*/  SYNCS.PHASECHK.TRANS64.TRYWAIT P0, [R5+URZ+0x2a840], R0 ;  /* 0x02a84000050075a7 */ /* 0x001064000800017f */
[----:B-1----:R-:W-:Y:S05]  /*11320*/  @!P0 NANOSLEEP.SYNCS 0x989680 ;  /* 0x009896800000895d */ /* 0x002fea0003900000 */
[----:B------:R-:W1:Y:S02]  /*11330*/  @!P0 SYNCS.PHASECHK.TRANS64 P0, [R5+URZ+0x2a840], R0 ;  /* 0x02a84000050085a7 */ /* 0x000e64000800007f */
[----:B-1----:R-:W-:Y:S05]  /*11340*/  @!P0 BRA `(.L_x_2514) ;  /* 0xfffffffc00f08947 */ /* 0x002fea000383ffff */
[----:B------:R-:W-:Y:S05]  /*11350*/  BRA `(.L_x_2597) ;  /* 0xffffffc400547947 */ /* 0x000fea000383ffff */
.L_x_2515:
[----:B------:R-:W-:Y:S01]  /*11360*/  BSSY B1, `(.L_x_2598) ;  /* 0x0000008000017945 */ /* 0x000fe20003800000 */
[----:B------:R-:W-:Y:S02]  /*11370*/  IMAD.MOV.U32 R13, RZ, RZ, R8 ;  /* 0x000000ffff0d7224 */ /* 0x000fe400078e0008 */
[----:B------:R-:W-:Y:S02]  /*11380*/  IMAD.MOV.U32 R12, RZ, RZ, RZ ;  /* 0x000000ffff0c7224 */ /* 0x000fe400078e00ff */
[----:B------:R-:W-:Y:S02]  /*11390*/  IMAD.MOV.U32 R11, RZ, RZ, 0x181f ;  /* 0x0000181fff0b7424 */ /* 0x000fe400078e00ff */
[----:B------:R-:W-:-:S07]  /*113a0*/  IMAD.MOV.U32 R15, RZ, RZ, -0x1 ;  /* 0xffffffffff0f7424 */ /* 0x000fce00078e00ff */
[----:B--2---:R-:W-:Y:S05]  /*113b0*/  WARPSYNC.COLLECTIVE R15, `(.L_x_2599) ;  /* 0x000000000f087348 */ /* 0x004fea0003c00000 */
[----:B--2---:R0:W1:Y:S02]  /*113c0*/  SHFL.IDX P6, R14, R13, R12, R11 ;  /* 0x0000000c0d0e7389 */ /* 0x00406400000c000b */
[----:B01----:R-:W-:Y:S01]  /*113d0*/  ENDCOLLECTIVE ;  /* 0x000000000000791b */ /* 0x003fe20003800000 */
.L_x_2599:
[----:B------:R-:W-:Y:S05]  /*113e0*/  BSYNC B1 ;  /* 0x0000000000017941 */ /* 0x000fea0003800000 */
.L_x_2598:
[----:B------:R-:W0:Y:S01]  /*113f0*/  S2R R35, SR_TID.X ;  /* 0x0000000000237919 */ /* 0x000e220000002100 */
[----:B------:R-:W-:Y:S01]  /*11400*/  IMAD.MOV.U32 R13, RZ, RZ, R9 ;  /* 0x000000ffff0d7224 */ /* 0x000fe200078e0009 */
[----:B------:R-:W-:Y:S01]  /*11410*/  MOV R12, RZ ;  /* 0x000000ff000c7202 */ /* 0x000fe20000000f00 */
[----:B------:R-:W-:Y:S02]  /*11420*/  IMAD.MOV.U32 R11, RZ, RZ, 0x181f ;  /* 0x0000181fff0b7424 */ /* 0x000fe400078e00ff */
[----:B------:R-:W-:Y:S02]  /*11430*/  IMAD.MOV.U32 R15, RZ, RZ, -0x1 ;  /* 0xffffffffff0f7424 */ /* 0x000fe400078e00ff */
[----:B------:R-:W-:Y:S02]  /*11440*/  IMAD.MOV.U32 R3, RZ, RZ, R14 ;  /* 0x000000ffff037224 */ /* 0x000fe400078e000e */
[----:B------:R-:W-:-:S07]  /*11450*/  IMAD R4, R4, 0x2, R22 ;  /* 0x0000000204047824 */ /* 0x000fce00078e0216 */
[----:B0-----:R-:W-:Y:S05]  /*11460*/  WARPSYNC.COLLECTIVE R15, `(.L_x_2600) ;  /* 0x000000000f087348 */ /* 0x001fea0003c00000 */
[----:B------:R1:W2:Y:S02]  /*11470*/  SHFL.IDX P6, R14, R13, R12, R11 ;  /* 0x0000000c0d0e7389 */ /* 0x0002a400000c000b */
[----:B012---:R-:W-:Y:S01]  /*11480*/  ENDCOLLECTIVE ;  /* 0x000000000000791b */ /* 0x007fe20003800000 */
.L_x_2600:
[----:B------:R-:W-:Y:S01]  /*11490*/  MOV R13, R8 ;  /* 0x00000008000d7202 */ /* 0x000fe20000000f00 */
[----:B------:R-:W-:Y:S02]  /*114a0*/  IMAD.MOV.U32 R12, RZ, RZ, 0x1 ;  /* 0x00000001ff0c7424 */ /* 0x000fe400078e00ff */
[----:B------:R-:W-:Y:S02]  /*114b0*/  IMAD.SHL.U32 R35, R35, 0x8, RZ ;  /* 0x0000000823237824 */ /* 0x000fe400078e00ff */
[----:B------:R-:W-:-:S07]  /*114c0*/  IMAD.MOV.U32 R2, RZ, RZ, R14 ;  /* 0x000000ffff027224 */ /* 0x000fce00078e000e */
[----:B------:R-:W-:Y:S05]  /*114d0*/  WARPSYNC.COLLECTIVE R15, `(.L_x_2601) ;  /* 0x000000000f087348 */ /* 0x000fea0003c00000 */
[----:B------:R0:W1:Y:S02]  /*114e0*/  SHFL.IDX P6, R14, R13, R12, R11 ;  /* 0x0000000c0d0e7389 */ /* 0x00006400000c000b */
[----:B01----:R-:W-:Y:S01]  /*114f0*/  ENDCOLLECTIVE ;  /* 0x000000000000791b */ /* 0x003fe20003800000 */
.L_x_2601:
        /* <DEDUP_REMOVED lines=15> */
.L_x_2602:
[----:B------:R-:W-:Y:S02]  /*115f0*/  IMAD.MOV.U32 R13, RZ, RZ, R8 ;  /* 0x000000ffff0d7224 */ /* 0x000fe400078e0008 */
[----:B------:R-:W-:Y:S02]  /*11600*/  IMAD.MOV.U32 R12, RZ, RZ, 0x2 ;  /* 0x00000002ff0c7424 */ /* 0x000fe400078e00ff */
[----:B------:R-:W-:-:S07]  /*11610*/  IMAD.MOV.U32 R2, RZ, RZ, R14 ;  /* 0x000000ffff027224 */ /* 0x000fce00078e000e */
[----:B------:R-:W-:Y:S05]  /*11620*/  WARPSYNC.COLLECTIVE R15, `(.L_x_2603) ;  /* 0x000000000f087348 */ /* 0x000fea0003c00000 */
[----:B------:R0:W1:Y:S02]  /*11630*/  SHFL.IDX P6, R14, R13, R12, R11 ;  /* 0x0000000c0d0e7389 */ /* 0x00006400000c000b */
[----:B01----:R-:W-:Y:S01]  /*11640*/  ENDCOLLECTIVE ;  /* 0x000000000000791b */ /* 0x003fe20003800000 */
.L_x_2603:
        /* <DEDUP_REMOVED lines=9> */
[----:B------:R-:W-:-:S07]  /*116e0*/  MOV R35, R14 ;  /* 0x0000000e00237202 */ /* 0x000fce0000000f00 */
[----:B0-----:R-:W-:Y:S05]  /*116f0*/  WARPSYNC.COLLECTIVE R15, `(.L_x_2604) ;  /* 0x000000000f087348 */ /* 0x001fea0003c00000 */
[----:B------:R1:W2:Y:S02]  /*11700*/  SHFL.IDX P6, R14, R13, R12, R11 ;  /* 0x0000000c0d0e7389 */ /* 0x0002a400000c000b */
[----:B012---:R-:W-:Y:S01]  /*11710*/  ENDCOLLECTIVE ;  /* 0x000000000000791b */ /* 0x007fe20003800000 */
.L_x_2604:
[----:B------:R-:W-:Y:S02]  /*11720*/  IMAD.MOV.U32 R13, RZ, RZ, R8 ;  /* 0x000000ffff0d7224 */ /* 0x000fe400078e0008 */
[----:B------:R-:W-:Y:S02]  /*11730*/  IMAD.MOV.U32 R12, RZ, RZ, 0x3 ;  /* 0x00000003ff0c7424 */ /* 0x000fe400078e00ff */
[----:B------:R-:W-:-:S07]  /*11740*/  IMAD.MOV.U32 R2, RZ, RZ, R14 ;  /* 0x000000ffff027224 */ /* 0x000fce00078e000e */
[----:B------:R-:W-:Y:S05]  /*11750*/  WARPSYNC.COLLECTIVE R15, `(.L_x_2605) ;  /* 0x000000000f087348 */ /* 0x000fea0003c00000 */
[----:B------:R0:W1:Y:S02]  /*11760*/  SHFL.IDX P6, R14, R13, R12, R11 ;  /* 0x0000000c0d0e7389 */ /* 0x00006400000c000b */
[----:B01----:R-:W-:Y:S01]  /*11770*/  ENDCOLLECTIVE ;  /* 0x000000000000791b */ /* 0x003fe20003800000 */
.L_x_2605:
        /* <DEDUP_REMOVED lines=13> */
.L_x_2606:
[----:B------:R-:W-:Y:S02]  /*11850*/  IMAD.MOV.U32 R13, RZ, RZ, R8 ;  /* 0x000000ffff0d7224 */ /* 0x000fe400078e0008 */
[----:B------:R-:W-:Y:S01]  /*11860*/  IMAD.MOV.U32 R12, RZ, RZ, 0x4 ;  /* 0x00000004ff0c7424 */ /* 0x000fe200078e00ff */
[----:B------:R-:W-:-:S07]  /*11870*/  MOV R2, R14 ;  /* 0x0000000e00027202 */ /* 0x000fce0000000f00 */
[----:B------:R-:W-:Y:S05]  /*11880*/  WARPSYNC.COLLECTIVE R15, `(.L_x_2607) ;  /* 0x000000000f087348 */ /* 0x000fea0003c00000 */
[----:B------:R0:W1:Y:S02]  /*11890*/  SHFL.IDX P6, R14, R13, R12, R11 ;  /* 0x0000000c0d0e7389 */ /* 0x00006400000c000b */
[----:B01----:R-:W-:Y:S01]  /*118a0*/  ENDCOLLECTIVE ;  /* 0x000000000000791b */ /* 0x003fe20003800000 */
.L_x_2607:
        /* <DEDUP_REMOVED lines=13> */
.L_x_2608:
[----:B------:R-:W-:Y:S01]  /*11980*/  MOV R13, R8 ;  /* 0x00000008000d7202 */ /* 0x000fe20000000f00 */
[----:B------:R-:W-:Y:S02]  /*11990*/  IMAD.MOV.U32 R12, RZ, RZ, 0x5 ;  /* 0x00000005ff0c7424 */ /* 0x000fe400078e00ff */
[----:B------:R-:W-:-:S07]  /*119a0*/  IMAD.MOV.U32 R2, RZ, RZ, R14 ;  /* 0x000000ffff027224 */ /* 0x000fce00078e000e */
[----:B------:R-:W-:Y:S05]  /*119b0*/  WARPSYNC.COLLECTIVE R15, `(.L_x_2609) ;  /* 0x000000000f087348 */ /* 0x000fea0003c00000 */
[----:B------:R0:W1:Y:S02]  /*119c0*/  SHFL.IDX P6, R14, R13, R12, R11 ;  /* 0x0000000c0d0e7389 */ /* 0x00006400000c000b */
[----:B01----:R-:W-:Y:S01]  /*119d0*/  ENDCOLLECTIVE ;  /* 0x000000000000791b */ /* 0x003fe20003800000 */
.L_x_2609:
        /* <DEDUP_REMOVED lines=13> */
.L_x_2610:
[----:B------:R-:W-:Y:S01]  /*11ab0*/  IMAD.MOV.U32 R2, RZ, RZ, R14 ;  /* 0x000000ffff027224 */ /* 0x000fe200078e000e */
[----:B------:R-:W-:Y:S06]  /*11ac0*/  BRA `(.L_x_2611) ;  /* 0xffffffc0008c7947 */ /* 0x000fec000383ffff */
.L_x_2520:
[----:B-1----:R1:W3:Y:S02]  /*11ad0*/  SYNCS.PHASECHK.TRANS64.TRYWAIT P0, [R5+URZ+0x2a860], R2 ;  /* 0x02a86002050075a7 */ /* 0x0022e4000800017f */
[----:B---3--:R-:W-:Y:S05]  /*11ae0*/  @!P0 NANOSLEEP.SYNCS 0x989680 ;  /* 0x009896800000895d */ /* 0x008fea0003900000 */
[----:B------:R-:W3:Y:S02]  /*11af0*/  @!P0 SYNCS.PHASECHK.TRANS64 P0, [R5+URZ+0x2a860], R2 ;  /* 0x02a86002050085a7 */ /* 0x000ee4000800007f */
[----:B---3--:R-:W-:Y:S05]  /*11b00*/  @!P0 BRA `(.L_x_2520) ;  /* 0xfffffffc00f08947 */ /* 0x008fea000383ffff */
[----:B------:R-:W-:Y:S05]  /*11b10*/  BRA `(.L_x_2612) ;  /* 0xffffffc000e87947 */ /* 0x000fea000383ffff */
.L_x_2521:
[----:B------:R-:W-:Y:S01]  /*11b20*/  BSSY B1, `(.L_x_2613) ;  /* 0x0000008000017945 */ /* 0x000fe20003800000 */
[----:B------:R-:W-:Y:S01]  /*11b30*/  IMAD.MOV.U32 R13, RZ, RZ, R25 ;  /* 0x000000ffff0d7224 */ /* 0x000fe200078e0019 */
[----:B------:R-:W-:Y:S01]  /*11b40*/  MOV R15, 0xffffffff ;  /* 0xffffffff000f7802 */ /* 0x000fe20000000f00 */
[----:B------:R-:W-:Y:S02]  /*11b50*/  IMAD.MOV.U32 R12, RZ, RZ, RZ ;  /* 0x000000ffff0c7224 */ /* 0x000fe400078e00ff */
[----:B------:R-:W-:-:S07]  /*11b60*/  IMAD.MOV.U32 R11, RZ, RZ, 0x181f ;  /* 0x0000181fff0b7424 */ /* 0x000fce00078e00ff */
[----:B-12---:R-:W-:Y:S05]  /*11b70*/  WARPSYNC.COLLECTIVE R15, `(.L_x_2614) ;  /* 0x000000000f087348 */ /* 0x006fea0003c00000 */
[----:B--2---:R0:W2:Y:S02]  /*11b80*/  SHFL.IDX P6, R14, R13, R12, R11 ;  /* 0x0000000c0d0e7389 */ /* 0x0040a400000c000b */
[----:B012---:R-:W-:Y:S01]  /*11b90*/  ENDCOLLECTIVE ;  /* 0x000000000000791b */ /* 0x007fe20003800000 */
.L_x_2614:
[----:B------:R-:W-:Y:S05]  /*11ba0*/  BSYNC B1 ;  /* 0x0000000000017941 */ /* 0x000fea0003800000 */
.L_x_2613:
[----:B------:R-:W-:Y:S01]  /*11bb0*/  IMAD.MOV.U32 R13, RZ, RZ, R24 ;  /* 0x000000ffff0d7224 */ /* 0x000fe200078e0018 */
[----:B------:R-:W-:Y:S01]  /*11bc0*/  LEA R4, R4, R22, 0x1 ;  /* 0x0000001604047211 */ /* 0x000fe200078e08ff */
[----:B------:R-:W-:Y:S02]  /*11bd0*/  IMAD.MOV.U32 R12, RZ, RZ, RZ ;  /* 0x000000ffff0c7224 */ /* 0x000fe400078e00ff */
[----:B------:R-:W-:Y:S02]  /*11be0*/  IMAD.MOV.U32 R11, RZ, RZ, 0x181f ;  /* 0x0000181fff0b7424 */ /* 0x000fe400078e00ff */
[----:B------:R-:W-:Y:S02]  /*11bf0*/  IMAD.MOV.U32 R15, RZ, RZ, -0x1 ;  /* 0xffffffffff0f7424 */ /* 0x000fe400078e00ff */
[----:B------:R-:W-:-:S07]  /*11c00*/  IMAD.MOV.U32 R3, RZ, RZ, R14 ;  /* 0x000000ffff037224 */ /* 0x000fce00078e000e */
[----:B------:R-:W-:Y:S05]  /*11c10*/  WARPSYNC.COLLECTIVE R15, `(.L_x_2615) ;  /* 0x000000000f087348 */ /* 0x000fea0003c00000 */
[----:B------:R0:W1:Y:S02]  /*11c20*/  SHFL.IDX P6, R14, R13, R12, R11 ;  /* 0x0000000c0d0e7389 */ /* 0x00006400000c000b */
[----:B01----:R-:W-:Y:S01]  /*11c30*/  ENDCOLLECTIVE ;  /* 0x000000000000791b */ /* 0x003fe20003800000 */
.L_x_2615:
[----:B------:R-:W-:Y:S02]  /*11c40*/  IMAD.MOV.U32 R13, RZ, RZ, R25 ;  /* 0x000000ffff0d7224 */ /* 0x000fe400078e0019 */
[----:B------:R-:W-:Y:S02]  /*11c50*/  IMAD.MOV.U32 R12, RZ, RZ, 0x1 ;  /* 0x00000001ff0c7424 */ /* 0x000fe400078e00ff */
[----:B------:R-:W-:-:S07]  /*11c60*/  IMAD.MOV.U32 R2, RZ, RZ, R14 ;  /* 0x000000ffff027224 */ /* 0x000fce00078e000e */
[----:B------:R-:W-:Y:S05]  /*11c70*/  WARPSYNC.COLLECTIVE R15, `(.L_x_2616) ;  /* 0x000000000f087348 */ /* 0x000fea0003c00000 */
[----:B------:R0:W1:Y:S02]  /*11c80*/  SHFL.IDX P6, R14, R13, R12, R11 ;  /* 0x0000000c0d0e7389 */ /* 0x00006400000c000b */
[----:B01----:R-:W-:Y:S01]  /*11c90*/  ENDCOLLECTIVE ;  /* 0x000000000000791b */ /* 0x003fe20003800000 */
.L_x_2616:
        /* <DEDUP_REMOVED lines=15> */
.L_x_2617:
[----:B------:R-:W-:Y:S01]  /*11d90*/  IMAD.MOV.U32 R13, RZ, RZ, R25 ;  /* 0x000000ffff0d7224 */ /* 0x000fe200078e0019 */
[----:B------:R-:W-:Y:S01]  /*11da0*/  MOV R12, 0x2 ;  /* 0x00000002000c7802 */ /* 0x000fe20000000f00 */
[----:B------:R-:W-:-:S07]  /*11db0*/  IMAD.MOV.U32 R2, RZ, RZ, R14 ;  /* 0x000000ffff027224 */ /* 0x000fce00078e000e */
[----:B------:R-:W-:Y:S05]  /*11dc0*/  WARPSYNC.COLLECTIVE R15, `(.L_x_2618) ;  /* 0x000000000f087348 */ /* 0x000fea0003c00000 */
[----:B------:R0:W1:Y:S02]  /*11dd0*/  SHFL.IDX P6, R14, R13, R12, R11 ;  /* 0x0000000c0d0e7389 */ /* 0x00006400000c000b */
[----:B01----:R-:W-:Y:S01]  /*11de0*/  ENDCOLLECTIVE ;  /* 0x000000000000791b */ /* 0x003fe20003800000 */
.L_x_2618:
        /* <DEDUP_REMOVED lines=14> */
.L_x_2619:
[----:B------:R-:W-:Y:S02]  /*11ed0*/  IMAD.MOV.U32 R13, RZ, RZ, R25 ;  /* 0x000000ffff0d7224 */ /* 0x000fe400078e0019 */
[----:B------:R-:W-:Y:S02]  /*11ee0*/  IMAD.MOV.U32 R12, RZ, RZ, 0x3 ;  /* 0x00000003ff0c7424 */ /* 0x000fe400078e00ff */
[----:B------:R-:W-:-:S07]  /*11ef0*/  IMAD.MOV.U32 R2, RZ, RZ, R14 ;  /* 0x000000ffff027224 */ /* 0x000fce00078e000e */
[----:B------:R-:W-:Y:S05]  /*11f00*/  WARPSYNC.COLLECTIVE R15, `(.L_x_2620) ;  /* 0x000000000f087348 */ /* 0x000fea0003c00000 */
[----:B------:R0:W1:Y:S02]  /*11f10*/  SHFL.IDX P6, R14, R13, R12, R11 ;  /* 0x0000000c0d0e7389 */ /* 0x00006400000c000b */
[----:B01----:R-:W-:Y:S01]  /*11f20*/  ENDCOLLECTIVE ;  /* 0x000000000000791b */ /* 0x003fe20003800000 */
.L_x_2620:
        /* <DEDUP_REMOVED lines=14> */
.L_x_2621:
[----:B------:R-:W-:Y:S02]  /*12010*/  IMAD.MOV.U32 R13, RZ, RZ, R25 ;  /* 0x000000ffff0d7224 */ /* 0x000fe400078e0019 */
[----:B------:R-:W-:Y:S02]  /*12020*/  IMAD.MOV.U32 R12, RZ, RZ, 0x4 ;  /* 0x00000004ff0c7424 */ /* 0x000fe400078e00ff */
[----:B------:R-:W-:-:S07]  /*12030*/  IMAD.MOV.U32 R2, RZ, RZ, R14 ;  /* 0x000000ffff027224 */ /* 0x000fce00078e000e */
[----:B------:R-:W-:Y:S05]  /*12040*/  WARPSYNC.COLLECTIVE R15, `(.L_x_2622) ;  /* 0x000000000f087348 */ /* 0x000fea0003c00000 */
[----:B------:R0:W1:Y:S02]  /*12050*/  SHFL.IDX P6, R14, R13, R12, R11 ;  /* 0x0000000c0d0e7389 */ /* 0x00006400000c000b */
[----:B01----:R-:W-:Y:S01]  /*12060*/  ENDCOLLECTIVE ;  /* 0x000000000000791b */ /* 0x003fe20003800000 */
.L_x_2622:
        /* <DEDUP_REMOVED lines=14> */
.L_x_2623:
[----:B------:R-:W-:Y:S02]  /*12150*/  IMAD.MOV.U32 R13, RZ, RZ, R25 ;  /* 0x000000ffff0d7224 */ /* 0x000fe400078e0019 */
[----:B------:R-:W-:Y:S02]  /*12160*/  IMAD.MOV.U32 R12, RZ, RZ, 0x5 ;  /* 0x00000005ff0c7424 */ /* 0x000fe400078e00ff */
[----:B------:R-:W-:-:S07]  /*12170*/  IMAD.MOV.U32 R2, RZ, RZ, R14 ;  /* 0x000000ffff027224 */ /* 0x000fce00078e000e */
[----:B------:R-:W-:Y:S05]  /*12180*/  WARPSYNC.COLLECTIVE R15, `(.L_x_2624) ;  /* 0x000000000f087348 */ /* 0x000fea0003c00000 */
[----:B------:R0:W1:Y:S02]  /*12190*/  SHFL.IDX P6, R14, R13, R12, R11 ;  /* 0x0000000c0d0e7389 */ /* 0x00006400000c000b */
[----:B01----:R-:W-:Y:S01]  /*121a0*/  ENDCOLLECTIVE ;  /* 0x000000000000791b */ /* 0x003fe20003800000 */
.L_x_2624:
[----:B------:R-:W-:-:S04]  /*121b0*/  IADD3 R2, P2, R2, R0, RZ ;  /* 0x0000000002027210 */ /* 0x000fc80007f5e0ff */
[----:B------:R-:W-:Y:S02]  /*121c0*/  IADD3.X R3, RZ, R3, RZ, P2, !PT ;  /* 0x00000003ff037210 */ /* 0x000fe400017fe4ff */
        /* <DEDUP_REMOVED lines=11> */
.L_x_2625:
[----:B------:R-:W-:Y:S01]  /*12280*/  @!PT LDS RZ, [RZ] ;  /* 0x00000000fffff984 */ /* 0x000fe20000000800 */
[----:B------:R-:W-:Y:S01]  /*12290*/  @!PT LDS RZ, [RZ] ;  /* 0x00000000fffff984 */ /* 0x000fe20000000800 */
[----:B------:R-:W-:Y:S01]  /*122a0*/  @!PT LDS RZ, [RZ] ;  /* 0x00000000fffff984 */ /* 0x000fe20000000800 */
[----:B------:R1:W-:Y:S01]  /*122b0*/  LDGSTS.E.BYPASS.LTC128B.128 [R4+0x5400], desc[UR36][R2.64+0x80], !P2 ;  /* 0x0540008002047fae */ /* 0x0003e2000d101d64 */
[----:B------:R-:W-:Y:S05]  /*122c0*/  BRA `(.L_x_2626) ;  /* 0xffffffbc00d47947 */ /* 0x000fea000383ffff */
.L_x_2529:
[----:B0-----:R0:W1:Y:S02]  /*122d0*/  SYNCS.PHASECHK.TRANS64.TRYWAIT P0, [R0+URZ+0x2a860], R3 ;  /* 0x02a86003000075a7 */ /* 0x001064000800017f */
[----:B-1----:R-:W-:Y:S05]  /*122e0*/  @!P0 NANOSLEEP.SYNCS 0x989680 ;  /* 0x009896800000895d */ /* 0x002fea0003900000 */
[----:B------:R-:W1:Y:S02]  /*122f0*/  @!P0 SYNCS.PHASECHK.TRANS64 P0, [R0+URZ+0x2a860], R3 ;  /* 0x02a86003000085a7 */ /* 0x000e64000800007f */
[----:B-1----:R-:W-:Y:S05]  /*12300*/  @!P0 BRA `(.L_x_2529) ;  /* 0xfffffffc00f08947 */ /* 0x002fea000383ffff */
[----:B------:R-:W-:Y:S05]  /*12310*/  BRA `(.L_x_2627) ;  /* 0xffffffc000ec7947 */ /* 0x000fea000383ffff */
.L_x_2530:
[----:B------:R-:W-:Y:S01]  /*12320*/  BSSY B0, `(.L_x_2628) ;  /* 0x0000008000007945 */ /* 0x000fe20003800000 */
[----:B------:R-:W-:Y:S01]  /*12330*/  IMAD.MOV.U32 R13, RZ, RZ, R25 ;  /* 0x000000ffff0d7224 */ /* 0x000fe200078e0019 */
[----:B------:R-:W-:Y:S01]  /*12340*/  MOV R15, 0xffffffff ;  /* 0xffffffff000f7802 */ /* 0x000fe20000000f00 */
[----:B------:R-:W-:Y:S02]  /*12350*/  IMAD.MOV.U32 R12, RZ, RZ, RZ ;  /* 0x000000ffff0c7224 */ /* 0x000fe400078e00ff */
[----:B------:R-:W-:-:S07]  /*12360*/  IMAD.MOV.U32 R11, RZ, RZ, 0x181f ;  /* 0x0000181fff0b7424 */ /* 0x000fce00078e00ff */
[----:B0-2---:R-:W-:Y:S05]  /*12370*/  WARPSYNC.COLLECTIVE R15, `(.L_x_2629) ;  /* 0x000000000f087348 */ /* 0x005fea0003c00000 */
[----:B--2---:R1:W2:Y:S02]  /*12380*/  SHFL.IDX P6, R14, R13, R12, R11 ;  /* 0x0000000c0d0e7389 */ /* 0x0042a400000c000b */
[----:B012---:R-:W-:Y:S01]  /*12390*/  ENDCOLLECTIVE ;  /* 0x000000000000791b */ /* 0x007fe20003800000 */
.L_x_2629:
[----:B------:R-:W-:Y:S05]  /*123a0*/  BSYNC B0 ;  /* 0x0000000000007941 */ /* 0x000fea0003800000 */
.L_x_2628:
        /* <DEDUP_REMOVED lines=14> */
.L_x_2630:
        /* <DEDUP_REMOVED lines=10> */
.L_x_2631:
        /* <DEDUP_REMOVED lines=13> */
.L_x_2632:
[----:B------:R-:W-:Y:S01]  /*12600*/  IMAD.MOV.U32 R13, RZ, RZ, R25 ;  /* 0x000000ffff0d7224 */ /* 0x000fe200078e0019 */
[----:B------:R-:W-:Y:S02]  /*12610*/  MOV R12, 0x2 ;  /* 0x00000002000c7802 */ /* 0x000fe40000000f00 */
[----:B------:R-:W-:-:S13]  /*12620*/  IADD3 R2, P2, R14, R5, RZ ;  /* 0x000000050e027210 */ /* 0x000fda0007f5e0ff */
[----:B------:R-:W-:Y:S05]  /*12630*/  WARPSYNC.COLLECTIVE R15, `(.L_x_2633) ;  /* 0x000000000f087348 */ /* 0x000fea0003c00000 */
[----:B------:R0:W1:Y:S02]  /*12640*/  SHFL.IDX P6, R14, R13, R12, R11 ;  /* 0x0000000c0d0e7389 */ /* 0x00006400000c000b */
[----:B01----:R-:W-:Y:S01]  /*12650*/  ENDCOLLECTIVE ;  /* 0x000000000000791b */ /* 0x003fe20003800000 */
.L_x_2633:
        /* <DEDUP_REMOVED lines=13> */
.L_x_2634:
[----:B------:R-:W-:Y:S02]  /*12730*/  IMAD.MOV.U32 R13, RZ, RZ, R25 ;  /* 0x000000ffff0d7224 */ /* 0x000fe400078e0019 */
[----:B------:R-:W-:Y:S02]  /*12740*/  IMAD.MOV.U32 R12, RZ, RZ, 0x3 ;  /* 0x00000003ff0c7424 */ /* 0x000fe400078e00ff */
[----:B------:R-:W-:-:S07]  /*12750*/  IMAD.MOV.U32 R10, RZ, RZ, R14 ;  /* 0x000000ffff0a7224 */ /* 0x000fce00078e000e */
[----:B------:R-:W-:Y:S05]  /*12760*/  WARPSYNC.COLLECTIVE R15, `(.L_x_2635) ;  /* 0x000000000f087348 */ /* 0x000fea0003c00000 */
[----:B------:R0:W1:Y:S02]  /*12770*/  SHFL.IDX P6, R14, R13, R12, R11 ;  /* 0x0000000c0d0e7389 */ /* 0x00006400000c000b */
[----:B01----:R-:W-:Y:S01]  /*12780*/  ENDCOLLECTIVE ;  /* 0x000000000000791b */ /* 0x003fe20003800000 */
.L_x_2635:
        /* <DEDUP_REMOVED lines=14> */
.L_x_2636:
[----:B------:R-:W-:Y:S02]  /*12870*/  IMAD.MOV.U32 R13, RZ, RZ, R25 ;  /* 0x000000ffff0d7224 */ /* 0x000fe400078e0019 */
[----:B------:R-:W-:Y:S01]  /*12880*/  IMAD.MOV.U32 R12, RZ, RZ, 0x4 ;  /* 0x00000004ff0c7424 */ /* 0x000fe200078e00ff */
[----:B------:R-:W-:-:S13]  /*12890*/  IADD3 R2, P2, R14, R5, RZ ;  /* 0x000000050e027210 */ /* 0x000fda0007f5e0ff */
[----:B------:R-:W-:Y:S05]  /*128a0*/  WARPSYNC.COLLECTIVE R15, `(.L_x_2637) ;  /* 0x000000000f087348 */ /* 0x000fea0003c00000 */
[----:B------:R0:W1:Y:S02]  /*128b0*/  SHFL.IDX P6, R14, R13, R12, R11 ;  /* 0x0000000c0d0e7389 */ /* 0x00006400000c000b */
[----:B01----:R-:W-:Y:S01]  /*128c0*/  ENDCOLLECTIVE ;  /* 0x000000000000791b */ /* 0x003fe20003800000 */
.L_x_2637:
        /* <DEDUP_REMOVED lines=13> */
.L_x_2638:
[----:B------:R-:W-:Y:S01]  /*129a0*/  MOV R13, R25 ;  /* 0x00000019000d7202 */ /* 0x000fe20000000f00 */
[----:B------:R-:W-:Y:S02]  /*129b0*/  IMAD.MOV.U32 R12, RZ, RZ, 0x5 ;  /* 0x00000005ff0c7424 */ /* 0x000fe400078e00ff */
[----:B------:R-:W-:-:S07]  /*129c0*/  IMAD.MOV.U32 R10, RZ, RZ, R14 ;  /* 0x000000ffff0a7224 */ /* 0x000fce00078e000e */
[----:B------:R-:W-:Y:S05]  /*129d0*/  WARPSYNC.COLLECTIVE R15, `(.L_x_2639) ;  /* 0x000000000f087348 */ /* 0x000fea0003c00000 */
[----:B------:R0:W1:Y:S02]  /*129e0*/  SHFL.IDX P6, R14, R13, R12, R11 ;  /* 0x0000000c0d0e7389 */ /* 0x00006400000c000b */
[----:B01----:R-:W-:Y:S01]  /*129f0*/  ENDCOLLECTIVE ;  /* 0x000000000000791b */ /* 0x003fe20003800000 */
.L_x_2639:
        /* <DEDUP_REMOVED lines=12> */
.L_x_2640:
[----:B------:R-:W-:Y:S05]  /*12ac0*/  BRA `(.L_x_2641) ;  /* 0xffffffbc00e87947 */ /* 0x000fea000383ffff */
.L_x_2535:
        /* <DEDUP_REMOVED lines=8> */
.L_x_2643:
[----:B------:R-:W-:Y:S05]  /*12b50*/  BSYNC B0 ;  /* 0x0000000000007941 */ /* 0x000fea0003800000 */
.L_x_2642:
[----:B------:R-:W-:Y:S01]  /*12b60*/  IMAD.MOV.U32 R13, RZ, RZ, R16 ;  /* 0x000000ffff0d7224 */ /* 0x000fe200078e0010 */
[----:B------:R-:W-:Y:S01]  /*12b70*/  MOV R0, R14 ;  /* 0x0000000e00007202 */ /* 0x000fe20000000f00 */
[----:B------:R-:W-:Y:S02]  /*12b80*/  IMAD.MOV.U32 R12, RZ, RZ, 0x1 ;  /* 0x00000001ff0c7424 */ /* 0x000fe400078e00ff */
[----:B------:R-:W-:Y:S02]  /*12b90*/  IMAD.MOV.U32 R11, RZ, RZ, 0x1f ;  /* 0x0000001fff0b7424 */ /* 0x000fe400078e00ff */
[----:B------:R-:W-:Y:S02]  /*12ba0*/  IMAD.MOV.U32 R15, RZ, RZ, -0x1 ;  /* 0xffffffffff0f7424 */ /* 0x000fe400078e00ff */
[----:B------:R-:W-:-:S07]  /*12bb0*/  IMAD.IADD R5, R19, 0x1, R8 ;  /* 0x0000000113057824 */ /* 0x000fce00078e0208 */
[----:B------:R-:W-:Y:S05]  /*12bc0*/  WARPSYNC.COLLECTIVE R15, `(.L_x_2644) ;  /* 0x000000000f087348 */ /* 0x000fea0003c00000 */
[----:B------:R0:W1:Y:S02]  /*12bd0*/  SHFL.IDX P6, R14, R13, R12, R11 ;  /* 0x0000000c0d0e7389 */ /* 0x00006400000c000b */
[----:B01----:R-:W-:Y:S01]  /*12be0*/  ENDCOLLECTIVE ;  /* 0x000000000000791b */ /* 0x003fe20003800000 */
.L_x_2644:
        /* <DEDUP_REMOVED lines=11> */
[----:B------:R-:W-:Y:S02]  /*12ca0*/  ISETP.GE.U32.AND P5, PT, R8, 0x10, PT ;  /* 0x000000100800780c */ /* 0x000fe40003fa6070 */
[----:B--2---:R-:W-:-:S02]  /*12cb0*/  @!P1 MOV R5, R2 ;  /* 0x0000000200059202 */ /* 0x004fc40000000f00 */
[----:B------:R-:W-:-:S03]  /*12cc0*/  ISETP.NE.AND P1, PT, R8, RZ, PT ;  /* 0x000000ff0800720c */ /* 0x000fc60003f25270 */
[----:B------:R-:W-:-:S10]  /*12cd0*/  IMAD.MOV.U32 R13, RZ, RZ, R5 ;  /* 0x000000ffff0d7224 */ /* 0x000fd400078e0005 */
[----:B------:R-:W-:Y:S05]  /*12ce0*/  WARPSYNC.COLLECTIVE R15, `(.L_x_2645) ;  /* 0x000000000f087348 */ /* 0x000fea0003c00000 */
[----:B------:R0:W1:Y:S02]  /*12cf0*/  SHFL.UP P6, R14, R13, R12, R11 ;  /* 0x0400000c0d0e7389 */ /* 0x00006400000c000b */
[----:B01----:R-:W-:Y:S01]  /*12d00*/  ENDCOLLECTIVE ;  /* 0x000000000000791b */ /* 0x003fe20003800000 */
.L_x_2645:
[----:B------:R-:W-:Y:S01]  /*12d10*/  IMAD.MOV.U32 R12, RZ, RZ, 0x2 ;  /* 0x00000002ff0c7424 */ /* 0x000fe200078e00ff */
[----:B------:R-:W-:-:S05]  /*12d20*/  SEL R6, R14, RZ, P1 ;  /* 0x000000ff0e067207 */ /* 0x000fca0000800000 */
[----:B------:R-:W-:-:S04]  /*12d30*/  IMAD.IADD R6, R5, 0x1, R6 ;  /* 0x0000000105067824 */ /* 0x000fc800078e0206 */
[----:B------:R-:W-:-:S07]  /*12d40*/  IMAD.MOV.U32 R13, RZ, RZ, R6 ;  /* 0x000000ffff0d7224 */ /* 0x000fce00078e0006 */
[----:B------:R-:W-:Y:S05]  /*12d50*/  WARPSYNC.COLLECTIVE R15, `(.L_x_2646) ;  /* 0x000000000f087348 */ /* 0x000fea0003c00000 */
[----:B------:R0:W1:Y:S02]  /*12d60*/  SHFL.UP P6, R14, R13, R12, R11 ;  /* 0x0400000c0d0e7389 */ /* 0x00006400000c000b */
[----:B01----:R-:W-:Y:S01]  /*12d70*/  ENDCOLLECTIVE ;  /* 0x000000000000791b */ /* 0x003fe20003800000 */
.L_x_2646:
[----:B------:R-:W-:Y:S02]  /*12d80*/  MOV R12, 0x4 ;  /* 0x00000004000c7802 */ /* 0x000fe40000000f00 */
[----:B------:R-:W-:-:S05]  /*12d90*/  SEL R7, R14, RZ, P2 ;  /* 0x000000ff0e077207 */ /* 0x000fca0001000000 */
[----:B------:R-:W-:-:S04]  /*12da0*/  IMAD.IADD R7, R6, 0x1, R7 ;  /* 0x0000000106077824 */ /* 0x000fc800078e0207 */
[----:B------:R-:W-:-:S07]  /*12db0*/  IMAD.MOV.U32 R13, RZ, RZ, R7 ;  /* 0x000000ffff0d7224 */ /* 0x000fce00078e0007 */
[----:B------:R-:W-:Y:S05]  /*12dc0*/  WARPSYNC.COLLECTIVE R15, `(.L_x_2647) ;  /* 0x000000000f087348 */ /* 0x000fea0003c00000 */
[----:B------:R0:W1:Y:S02]  /*12dd0*/  SHFL.UP P6, R14, R13, R12, R11 ;  /* 0x0400000c0d0e7389 */ /* 0x00006400000c000b */
[----:B01----:R-:W-:Y:S01]  /*12de0*/  ENDCOLLECTIVE ;  /* 0x000000000000791b */ /* 0x003fe20003800000 */
.L_x_2647:
[----:B------:R-:W-:Y:S01]  /*12df0*/  IMAD.MOV.U32 R12, RZ, RZ, 0x8 ;  /* 0x00000008ff0c7424 */ /* 0x000fe200078e00ff */
[----:B------:R-:W-:-:S05]  /*12e00*/  SEL R2, R14, RZ, P3 ;  /* 0x000000ff0e027207 */ /* 0x000fca0001800000 */
[----:B------:R-:W-:-:S04]  /*12e10*/  IMAD.IADD R2, R7, 0x1, R2 ;  /* 0x0000000107027824 */ /* 0x000fc800078e0202 */
[----:B------:R-:W-:-:S07]  /*12e20*/  IMAD.MOV.U32 R13, RZ, RZ, R2 ;  /* 0x000000ffff0d7224 */ /* 0x000fce00078e0002 */
[----:B------:R-:W-:Y:S05]  /*12e30*/  WARPSYNC.COLLECTIVE R15, `(.L_x_2648) ;  /* 0x000000000f087348 */ /* 0x000fea0003c00000 */
[----:B------:R0:W1:Y:S02]  /*12e40*/  SHFL.UP P6, R14, R13, R12, R11 ;  /* 0x0400000c0d0e7389 */ /* 0x00006400000c000b */
[----:B01----:R-:W-:Y:S01]  /*12e50*/  ENDCOLLECTIVE ;  /* 0x000000000000791b */ /* 0x003fe20003800000 */
.L_x_2648:
[----:B------:R-:W-:Y:S01]  /*12e60*/  IMAD.MOV.U32 R12, RZ, RZ, 0x10 ;  /* 0x00000010ff0c7424 */ /* 0x000fe200078e00ff */
[----:B------:R-:W-:-:S05]  /*12e70*/  SEL R3, R14, RZ, P4 ;  /* 0x000000ff0e037207 */ /* 0x000fca0002000000 */
[----:B------:R-:W-:-:S04]  /*12e80*/  IMAD.IADD R3, R2, 0x1, R3 ;  /* 0x0000000102037824 */ /* 0x000fc800078e0203 */
[----:B------:R-:W-:-:S07]  /*12e90*/  IMAD.MOV.U32 R13, RZ, RZ, R3 ;  /* 0x000000ffff0d7224 */ /* 0x000fce00078e0003 */
[----:B------:R-:W-:Y:S05]  /*12ea0*/  WARPSYNC.COLLECTIVE R15, `(.L_x_2649) ;  /* 0x000000000f087348 */ /* 0x000fea0003c00000 */
[----:B------:R0:W1:Y:S02]  /*12eb0*/  SHFL.UP P6, R14, R13, R12, R11 ;  /* 0x0400000c0d0e7389 */ /* 0x00006400000c000b */
[----:B01----:R-:W-:Y:S01]  /*12ec0*/  ENDCOLLECTIVE ;  /* 0x000000000000791b */ /* 0x003fe20003800000 */
.L_x_2649:
        /* <DEDUP_REMOVED lines=8> */
.L_x_2650:
[----:B------:R-:W-:Y:S05]  /*12f50*/  BRA `(.L_x_2651) ;  /* 0xffffffbc00f07947 */ /* 0x000fea000383ffff */
.L_x_2540:
        /* <DEDUP_REMOVED lines=8> */
.L_x_2653:
[----:B------:R-:W-:Y:S05]  /*12fe0*/  BSYNC B0 ;  /* 0x0000000000007941 */ /* 0x000fea0003800000 */
.L_x_2652:
[----:B------:R-:W-:Y:S01]  /*12ff0*/  SEL R14, R14, RZ, P1 ;  /* 0x000000ff0e0e7207 */ /* 0x000fe20000800000 */
[----:B------:R-:W-:Y:S01]  /*13000*/  IMAD.MOV.U32 R11, RZ, RZ, RZ ;  /* 0x000000ffff0b7224 */ /* 0x000fe200078e00ff */
[----:B------:R-:W-:Y:S01]  /*13010*/  MOV R12, 0x2 ;  /* 0x00000002000c7802 */ /* 0x000fe20000000f00 */
[----:B------:R-:W-:Y:S02]  /*13020*/  IMAD.MOV.U32 R15, RZ, RZ, -0x1 ;  /* 0xffffffffff0f7424 */ /* 0x000fe400078e00ff */
[----:B------:R-:W-:-:S07]  /*13030*/  IMAD.IADD R13, R5, 0x1, R14 ;  /* 0x00000001050d7824 */ /* 0x000fce00078e020e */
[----:B------:R-:W-:Y:S05]  /*13040*/  WARPSYNC.COLLECTIVE R15, `(.L_x_2654) ;  /* 0x000000000f087348 */ /* 0x000fea0003c00000 */
[----:B------:R0:W1:Y:S02]  /*13050*/  SHFL.UP P6, R14, R13, R12, R11 ;  /* 0x0400000c0d0e7389 */ /* 0x00006400000c000b */
[----:B01----:R-:W-:Y:S01]  /*13060*/  ENDCOLLECTIVE ;  /* 0x000000000000791b */ /* 0x003fe20003800000 */
.L_x_2654:
[----:B------:R-:W-:Y:S01]  /*13070*/  IMAD.MOV.U32 R12, RZ, RZ, 0x4 ;  /* 0x00000004ff0c7424 */ /* 0x000fe200078e00ff */
[----:B------:R-:W-:-:S05]  /*13080*/  SEL R2, R14, RZ, P2 ;  /* 0x000000ff0e027207 */ /* 0x000fca0001000000 */
[----:B------:R-:W-:-:S04]  /*13090*/  IMAD.IADD R2, R13, 0x1, R2 ;  /* 0x000000010d027824 */ /* 0x000fc800078e0202 */
[----:B------:R-:W-:-:S07]  /*130a0*/  IMAD.MOV.U32 R13, RZ, RZ, R2 ;  /* 0x000000ffff0d7224 */ /* 0x000fce00078e0002 */
[----:B------:R-:W-:Y:S05]  /*130b0*/  WARPSYNC.COLLECTIVE R15, `(.L_x_2655) ;  /* 0x000000000f087348 */ /* 0x000fea0003c00000 */
[----:B------:R0:W1:Y:S02]  /*130c0*/  SHFL.UP P6, R14, R13, R12, R11 ;  /* 0x0400000c0d0e7389 */ /* 0x00006400000c000b */
[----:B01----:R-:W-:Y:S01]  /*130d0*/  ENDCOLLECTIVE ;  /* 0x000000000000791b */ /* 0x003fe20003800000 */
.L_x_2655:
[----:B------:R-:W-:Y:S02]  /*130e0*/  MOV R12, 0x8 ;  /* 0x00000008000c7802 */ /* 0x000fe40000000f00 */
[----:B------:R-:W-:-:S05]  /*130f0*/  SEL R3, R14, RZ, P3 ;  /* 0x000000ff0e037207 */ /* 0x000fca0001800000 */
[----:B------:R-:W-:-:S04]  /*13100*/  IMAD.IADD R3, R2, 0x1, R3 ;  /* 0x0000000102037824 */ /* 0x000fc800078e0203 */
[----:B------:R-:W-:-:S07]  /*13110*/  IMAD.MOV.U32 R13, RZ, RZ, R3 ;  /* 0x000000ffff0d7224 */ /* 0x000fce00078e0003 */
[----:B------:R-:W-:Y:S05]  /*13120*/  WARPSYNC.COLLECTIVE R15, `(.L_x_2656) ;  /* 0x000000000f087348 */ /* 0x000fea0003c00000 */
[----:B------:R0:W1:Y:S02]  /*13130*/  SHFL.UP P6, R14, R13, R12, R11 ;  /* 0x0400000c0d0e7389 */ /* 0x00006400000c000b */
[----:B01----:R-:W-:Y:S01]  /*13140*/  ENDCOLLECTIVE ;  /* 0x000000000000791b */ /* 0x003fe20003800000 */
.L_x_2656:
[----:B------:R-:W-:Y:S01]  /*13150*/  IMAD.MOV.U32 R12, RZ, RZ, 0x10 ;  /* 0x00000010ff0c7424 */ /* 0x000fe200078e00ff */
[----:B------:R-:W-:-:S05]  /*13160*/  SEL R4, R14, RZ, P4 ;  /* 0x000000ff0e047207 */ /* 0x000fca0002000000 */
[----:B------:R-:W-:-:S04]  /*13170*/  IMAD.IADD R4, R3, 0x1, R4 ;  /* 0x0000000103047824 */ /* 0x000fc800078e0204 */
[----:B------:R-:W-:-:S07]  /*13180*/  IMAD.MOV.U32 R13, RZ, RZ, R4 ;  /* 0x000000ffff0d7224 */ /* 0x000fce00078e0004 */
[----:B------:R-:W-:Y:S05]  /*13190*/  WARPSYNC.COLLECTIVE R15, `(.L_x_2657) ;  /* 0x000000000f087348 */ /* 0x000fea0003c00000 */
[----:B------:R0:W1:Y:S02]  /*131a0*/  SHFL.UP P6, R14, R13, R12, R11 ;  /* 0x0400000c0d0e7389 */ /* 0x00006400000c000b */
[----:B01----:R-:W-:Y:S01]  /*131b0*/  ENDCOLLECTIVE ;  /* 0x000000000000791b */ /* 0x003fe20003800000 */
.L_x_2657:
        /* <DEDUP_REMOVED lines=8> */
.L_x_2658:
[----:B------:R-:W-:Y:S05]  /*13240*/  BRA `(.L_x_2659) ;  /* 0xffffffbc00d07947 */ /* 0x000fea000383ffff */
.L_x_2542:
[----:B------:R-:W-:Y:S01]  /*13250*/  BSSY B0, `(.L_x_2660) ;  /* 0x0000006000007945 */ /* 0x000fe20003800000 */
[----:B------:R-:W-:Y:S02]  /*13260*/  PLOP3.LUT P6, PT, P6, PT, PT, 0x8, 0x0 ;  /* 0x000000000000781c */ /* 0x000fe400037ce170 */
[----:B------:R-:W-:-:S11]  /*13270*/  MOV R15, 0xffffffff ;  /* 0xffffffff000f7802 */ /* 0x000fd60000000f00 */
[----:B0-----:R-:W-:Y:S05]  /*13280*/  WARPSYNC.COLLECTIVE R15, `(.L_x_2661) ;  /* 0x000000000f087348 */ /* 0x001fea0003c00000 */
[----:B------:R-:W-:Y:S01]  /*13290*/  VOTE.ANY R14, PT, P6 ;  /* 0x00000000000e7806 */ /* 0x000fe200030e0100 */
[----:B0-----:R-:W-:Y:S06]  /*132a0*/  ENDCOLLECTIVE ;  /* 0x000000000000791b */ /* 0x001fec0003800000 */
.L_x_2661:
[----:B------:R-:W-:Y:S05]  /*132b0*/  BSYNC B0 ;  /* 0x0000000000007941 */ /* 0x000fea0003800000 */
.L_x_2660:
        /* <DEDUP_REMOVED lines=9> */
.L_x_2662:
[----:B------:R-:W-:Y:S01]  /*13350*/  IMAD.MOV.U32 R5, RZ, RZ, R14 ;  /* 0x000000ffff057224 */ /* 0x000fe200078e000e */
[----:B------:R-:W-:Y:S06]  /*13360*/  BRA `(.L_x_2663) ;  /* 0xffffffbc00c07947 */ /* 0x000fec000383ffff */
.L_x_2544:
[----:B------:R-:W-:Y:S01]  /*13370*/  BSSY B0, `(.L_x_2664) ;  /* 0x0000007000007945 */ /* 0x000fe20003800000 */
[----:B------:R-:W-:Y:S01]  /*13380*/  IMAD.MOV.U32 R13, RZ, RZ, R6 ;  /* 0x000000ffff0d7224 */ /* 0x000fe200078e0006 */
[----:B------:R-:W-:Y:S01]  /*13390*/  MOV R11, 0x1f ;  /* 0x0000001f000b7802 */ /* 0x000fe20000000f00 */
[----:B------:R-:W-:-:S07]  /*133a0*/  IMAD.MOV.U32 R15, RZ, RZ, -0x1 ;  /* 0xffffffffff0f7424 */ /* 0x000fce00078e00ff */
[----:B012---:R-:W-:Y:S05]  /*133b0*/  WARPSYNC.COLLECTIVE R15, `(.L_x_2665) ;  /* 0x000000000f087348 */ /* 0x007fea0003c00000 */
[----:B------:R3:W4:Y:S02]  /*133c0*/  SHFL.IDX P6, R14, R13, R12, R11 ;  /* 0x0000000c0d0e7389 */ /* 0x00072400000c000b */
[----:B01234-:R-:W-:Y:S01]  /*133d0*/  ENDCOLLECTIVE ;  /* 0x000000000000791b */ /* 0x01ffe20003800000 */
.L_x_2665:
[----:B------:R-:W-:Y:S05]  /*133e0*/  BSYNC B0 ;  /* 0x0000000000007941 */ /* 0x000fea0003800000 */
.L_x_2664:
[----:B------:R-:W-:Y:S05]  /*133f0*/  BRA `(.L_x_2543) ;  /* 0xffffffbc00b87947 */ /* 0x000fea000383ffff */
.L_x_2548:
[----:B-1----:R1:W3:Y:S02]  /*13400*/  SYNCS.PHASECHK.TRANS64.TRYWAIT P0, [R4+URZ+0x2a820], R0 ;  /* 0x02a82000040075a7 */ /* 0x0022e4000800017f */
[----:B---3--:R-:W-:Y:S05]  /*13410*/  @!P0 NANOSLEEP.SYNCS 0x989680 ;  /* 0x009896800000895d */ /* 0x008fea0003900000 */
[----:B------:R-:W3:Y:S02]  /*13420*/  @!P0 SYNCS.PHASECHK.TRANS64 P0, [R4+URZ+0x2a820], R0 ;  /* 0x02a82000040085a7 */ /* 0x000ee4000800007f */
[----:B---3--:R-:W-:Y:S05]  /*13430*/  @!P0 BRA `(.L_x_2548) ;  /* 0xfffffffc00f08947 */ /* 0x008fea000383ffff */
[----:B------:R-:W-:Y:S05]  /*13440*/  BRA `(.L_x_2666) ;  /* 0xffffffc400307947 */ /* 0x000fea000383ffff */
.L_x_2549:
        /* <DEDUP_REMOVED lines=11> */
.L_x_2668:
[----:B------:R-:W-:Y:S05]  /*13500*/  BSYNC B0 ;  /* 0x0000000000007941 */ /* 0x000fea0003800000 */
.L_x_2667:
[----:B------:R-:W-:Y:S05]  /*13510*/  BRA `(.L_x_2669) ;  /* 0xffffffc400187947 */ /* 0x000fea000383ffff */
.L_x_2552:
[----:B------:R-:W-:Y:S01]  /*13520*/  BSSY B1, `(.L_x_2670) ;  /* 0x0000006000017945 */ /* 0x000fe20003800000 */
[----:B------:R-:W-:-:S07]  /*13530*/  IMAD.MOV.U32 R15, RZ, RZ, -0x1 ;  /* 0xffffffffff0f7424 */ /* 0x000fce00078e00ff */
[----:B012---:R-:W-:Y:S05]  /*13540*/  WARPSYNC.COLLECTIVE R15, `(.L_x_2671) ;  /* 0x000000000f0c7348 */ /* 0x007fea0003c00000 */
[----:B------:R-:W-:Y:S02]  /*13550*/  ELECT P6, UR62, PT ;  /* 0x00000000003e782f */ /* 0x000fe400038c0000 */
[----:B------:R-:W-:Y:S01]  /*13560*/  MOV R14, UR62 ;  /* 0x0000003e000e7c02 */ /* 0x000fe20008000f00 */
[----:B012---:R-:W-:Y:S10]  /*13570*/  ENDCOLLECTIVE ;  /* 0x000000000000791b */ /* 0x007ff40003800000 */
.L_x_2671:
[----:B------:R-:W-:Y:S05]  /*13580*/  BSYNC B1 ;  /* 0x0000000000017941 */ /* 0x000fea0003800000 */
.L_x_2670:
[----:B------:R-:W-:Y:S05]  /*13590*/  BRA `(.L_x_2672) ;  /* 0xffffffc400107947 */ /* 0x000fea000383ffff */
.L_x_2554:
[----:B-1----:R1:W3:Y:S02]  /*135a0*/  SYNCS.PHASECHK.TRANS64.TRYWAIT P1, [R5+URZ+0x2a840], R0 ;  /* 0x02a84000050075a7 */ /* 0x0022e4000802017f */
[----:B---3--:R-:W-:Y:S05]  /*135b0*/  @!P1 NANOSLEEP.SYNCS 0x989680 ;  /* 0x009896800000995d */ /* 0x008fea0003900000 */
[----:B------:R-:W3:Y:S02]  /*135c0*/  @!P1 SYNCS.PHASECHK.TRANS64 P1, [R5+URZ+0x2a840], R0 ;  /* 0x02a84000050095a7 */ /* 0x000ee4000802007f */
[----:B---3--:R-:W-:Y:S05]  /*135d0*/  @!P1 BRA `(.L_x_2554) ;  /* 0xfffffffc00f09947 */ /* 0x008fea000383ffff */
[----:B------:R-:W-:Y:S05]  /*135e0*/  BRA `(.L_x_2673) ;  /* 0xffffffc400387947 */ /* 0x000fea000383ffff */
.L_x_2556:
[----:B---3--:R3:W4:Y:S02]  /*135f0*/  SYNCS.PHASECHK.TRANS64.TRYWAIT P1, [R27+URZ+0x2a840], R2 ;  /* 0x02a840021b0075a7 */ /* 0x008724000802017f */
[----:B----4-:R-:W-:Y:S05]  /*13600*/  @!P1 NANOSLEEP.SYNCS 0x989680 ;  /* 0x009896800000995d */ /* 0x010fea0003900000 */
[----:B------:R-:W4:Y:S02]  /*13610*/  @!P1 SYNCS.PHASECHK.TRANS64 P1, [R27+URZ+0x2a840], R2 ;  /* 0x02a840021b0095a7 */ /* 0x000f24000802007f */
[----:B----4-:R-:W-:Y:S05]  /*13620*/  @!P1 BRA `(.L_x_2556) ;  /* 0xfffffffc00f09947 */ /* 0x010fea000383ffff */
[----:B------:R-:W-:Y:S05]  /*13630*/  BRA `(.L_x_2674) ;  /* 0xffffffc400447947 */ /* 0x000fea000383ffff */
.L_x_2558:
[----:B----4-:R4:W0:Y:S02]  /*13640*/  SYNCS.PHASECHK.TRANS64.TRYWAIT P1, [R5+URZ+0x2a860], R0 ;  /* 0x02a86000050075a7 */ /* 0x010824000802017f */
[----:B0-----:R-:W-:Y:S05]  /*13650*/  @!P1 NANOSLEEP.SYNCS 0x989680 ;  /* 0x009896800000995d */ /* 0x001fea0003900000 */
[----:B------:R-:W0:Y:S02]  /*13660*/  @!P1 SYNCS.PHASECHK.TRANS64 P1, [R5+URZ+0x2a860], R0 ;  /* 0x02a86000050095a7 */ /* 0x000e24000802007f */
[----:B0-----:R-:W-:Y:S05]  /*13670*/  @!P1 BRA `(.L_x_2558) ;  /* 0xfffffffc00f09947 */ /* 0x001fea000383ffff */
[----:B------:R-:W-:Y:S05]  /*13680*/  BRA `(.L_x_2675) ;  /* 0xffffffc400407947 */ /* 0x000fea000383ffff */
.L_x_2676:
        /* <DEDUP_REMOVED lines=15> */
.L_x_15528:


//--------------------- .text._ZN7cutlass13device_kernelIN5flash11enable_sm90INS1_16FlashAttnFwdSm90INS1_25CollectiveMainloopFwdSm90ILi2EN4cute5tupleIJNS5_1CILi1EEES8_S8_EEENS6_IJNS7_ILi128EEENS7_ILi96EEENS7_ILi192EEEEEELi128ENS_10bfloat16_tEfNS_4arch4Sm90ELb1ELb0ELb0ELb1ELb1ELb1ELb0ELb1ELb1ELb1ELb0ELb0EEENS1_21CollectiveEpilogueFwdINS6_IJSA_SA_SB_EEES9_SE_SG_Li256ELb1ELb1ELb0ELb0EEENS1_36VarlenDynamicPersistentTileSchedulerILi128ELi96ELi256ELi128ELb0ELb1ELb1ELb1ELb1ELb1EEEEEEEEEvNT_6ParamsE --------------------------
	.section	.text._ZN7cutlass13device_kernelIN5flash11enable_sm90INS1_16FlashAttnFwdSm90INS1_25CollectiveMainloopFwdSm90ILi2EN4cute5tupleIJNS5_1CILi1EEES8_S8_EEENS6_IJNS7_ILi128EEENS7_ILi96EEENS7_ILi192EEEEEELi128ENS_10bfloat16_tEfNS_4arch4Sm90ELb1ELb0ELb0ELb1ELb1ELb1ELb0ELb1ELb1ELb1ELb0ELb0EEENS1_21CollectiveEpilogueFwdINS6_IJSA_SA_SB_EEES9_SE_SG_Li256ELb1ELb1ELb0ELb0EEENS1_36VarlenDynamicPersistentTileSchedulerILi128ELi96ELi256ELi128ELb0ELb1ELb1ELb1ELb1ELb1EEEEEEEEEvNT_6ParamsE,"ax",@progbits
	.align	128
.text._ZN7cutlass13device_kernelIN5flash11enable_sm90INS1_16FlashAttnFwdSm90INS1_25CollectiveMainloopFwdSm90ILi2EN4cute5tupleIJNS5_1CILi1EEES8_S8_EEENS6_IJNS7_ILi128EEENS7_ILi96EEENS7_ILi192EEEEEELi128ENS_10bfloat16_tEfNS_4arch4Sm90ELb1ELb0ELb0ELb1ELb1ELb1ELb0ELb1ELb1ELb1ELb0ELb0EEENS1_21CollectiveEpilogueFwdINS6_IJSA_SA_SB_EEES9_SE_SG_Li256ELb1ELb1ELb0ELb0EEENS1_36VarlenDynamicPersistentTileSchedulerILi128ELi96ELi256ELi128ELb0ELb1ELb1ELb1ELb1ELb1EEEEEEEEEvNT_6ParamsE:
        .type           _ZN7cutlass13device_kernelIN5flash11enable_sm90INS1_16FlashAttnFwdSm90INS1_25CollectiveMainloopFwdSm90ILi2EN4cute5tupleIJNS5_1CILi1EEES8_S8_EEENS6_IJNS7_ILi128EEENS7_ILi96EEENS7_ILi192EEEEEELi128ENS_10bfloat16_tEfNS_4arch4Sm90ELb1ELb0ELb0ELb1ELb1ELb1ELb0ELb1ELb1ELb1ELb0ELb0EEENS1_21CollectiveEpilogueFwdINS6_IJSA_SA_SB_EEES9_SE_SG_Li256ELb1ELb1ELb0ELb0EEENS1_36VarlenDynamicPersistentTileSchedulerILi128ELi96ELi256ELi128ELb0ELb1ELb1ELb1ELb1ELb1EEEEEEEEEvNT_6ParamsE,@function
        .size           _ZN7cutlass13device_kernelIN5flash11enable_sm90INS1_16FlashAttnFwdSm90INS1_25CollectiveMainloopFwdSm90ILi2EN4cute5tupleIJNS5_1CILi1EEES8_S8_EEENS6_IJNS7_ILi128EEENS7_ILi96EEENS7_ILi192EEEEEELi128ENS_10bfloat16_tEfNS_4arch4Sm90ELb1ELb0ELb0ELb1ELb1ELb1ELb0ELb1ELb1ELb1ELb0ELb0EEENS1_21CollectiveEpilogueFwdINS6_IJSA_SA_SB_EEES9_SE_SG_Li256ELb1ELb1ELb0ELb0EEENS1_36VarlenDynamicPersistentTileSchedulerILi128ELi96ELi256ELi128ELb0ELb1ELb1ELb1ELb1ELb1EEEEEEEEEvNT_6ParamsE,(.L_x_15529 - _ZN7cutlass13device_kernelIN5flash11enable_sm90INS1_16FlashAttnFwdSm90INS1_25CollectiveMainloopFwdSm90ILi2EN4cute5tupleIJNS5_1CILi1EEES8_S8_EEENS6_IJNS7_ILi128EEENS7_ILi96EEENS7_ILi192EEEEEELi128ENS_10bfloat16_tEfNS_4arch4Sm90ELb1ELb0ELb0ELb1ELb1ELb1ELb0ELb1ELb1ELb1ELb0ELb0EEENS1_21CollectiveEpilogueFwdINS6_IJSA_SA_SB_EEES9_SE_SG_Li256ELb1ELb1ELb0ELb0EEENS1_36VarlenDynamicPersistentTileSchedulerILi128ELi96ELi256ELi128ELb0ELb1ELb1ELb1ELb1ELb1EEEEEEEEEvNT_6ParamsE)
        .other          _ZN7cutlass13device_kernelIN5flash11enable_sm90INS1_16FlashAttnFwdSm90INS1_25CollectiveMainloopFwdSm90ILi2EN4cute5tupleIJNS5_1CILi1EEES8_S8_EEENS6_IJNS7_ILi128EEENS7_ILi96EEENS7_ILi192EEEEEELi128ENS_10bfloat16_tEfNS_4arch4Sm90ELb1ELb0ELb0ELb1ELb1ELb1ELb0ELb1ELb1ELb1ELb0ELb0EEENS1_21CollectiveEpilogueFwdINS6_IJSA_SA_SB_EEES9_SE_SG_Li256ELb1ELb1ELb0ELb0EEENS1_36VarlenDynamicPersistentTileSchedulerILi128ELi96ELi256ELi128ELb0ELb1ELb1ELb1ELb1ELb1EEEEEEEEEvNT_6ParamsE,@"STO_CUDA_ENTRY STV_DEFAULT"
_ZN7cutlass13device_kernelIN5flash11enable_sm90INS1_16FlashAttnFwdSm90INS1_25CollectiveMainloopFwdSm90ILi2EN4cute5tupleIJNS5_1CILi1EEES8_S8_EEENS6_IJNS7_ILi128EEENS7_ILi96EEENS7_ILi192EEEEEELi128ENS_10bfloat16_tEfNS_4arch4Sm90ELb1ELb0ELb0ELb1ELb1ELb1ELb0ELb1ELb1ELb1ELb0ELb0EEENS1_21CollectiveEpilogueFwdINS6_IJSA_SA_SB_EEES9_SE_SG_Li256ELb1ELb1ELb0ELb0EEENS1_36VarlenDynamicPersistentTileSchedulerILi128ELi96ELi256ELi128ELb0ELb1ELb1ELb1ELb1ELb1EEEEEEEEEvNT_6ParamsE:
        /* <DEDUP_REMOVED lines=18> */
.L_x_2678:
[----:B------:R-:W-:Y:S05]  /*0120*/  BSYNC B0 ;  /* 0x0000000000007941 */ /* 0x000fea0003800000 */
.L_x_2677:
        /* <DEDUP_REMOVED lines=41> */
.L_x_2679:
        /* <DEDUP_REMOVED lines=22> */
.L_x_2680:
        /* <DEDUP_REMOVED lines=18> */
.L_x_2681:
        /* <DEDUP_REMOVED lines=22> */
.L_x_2682:
        /* <DEDUP_REMOVED lines=22> */
.L_x_2683:
        /* <DEDUP_REMOVED lines=10> */
.L_x_2686:
        /* <DEDUP_REMOVED lines=28> */
[----:B------:R-:W-:Y:S02]  /*0b60*/  SHF.R.S32.HI R222, RZ, 0x7, R5 ;  /* 0x00000007ffde7819 */ /* 0x000fe40000011405 */
[----:B------:R-:W-:Y:S01]  /*0b70*/  LEA.HI R199, R3, R0, RZ, 0x3 ;  /* 0x0000000003c77211 */ /* 0x000fe200078f18ff */
[----:B------:R-:W-:Y:S01]  /*0b80*/  IMAD.IADD R214, R0, 0x1, -R7 ;  /* 0x0000000100d67824 */ /* 0x000fe200078e0a07 */
[--C-:B------:R-:W-:Y:S02]  /*0b90*/  SHF.R.S32.HI R170, RZ, 0x2, R10.reuse ;  /* 0x00000002ffaa7819 */ /* 0x100fe4000001140a */
[----:B------:R-:W-:Y:S02]  /*0ba0*/  SHF.R.S32.HI R13, RZ, 0x1f, R10 ;  /* 0x0000001fff0d7819 */ /* 0x000fe4000001140a */
[----:B------:R-:W-:Y:S01]  /*0bb0*/  SHF.R.S32.HI R9, RZ, 0x1f, R214 ;  /* 0x0000001fff097819 */ /* 0x000fe200000114d6 */
[----:B------:R-:W-:Y:S01]  /*0bc0*/  VIADD R221, R170, 0x40 ;  /* 0x00000040aadd7836 */ /* 0x000fe20000000000 */
[----:B------:R-:W-:-:S02]  /*0bd0*/  LEA.HI R13, R13, R170, RZ, 0x3 ;  /* 0x000000aa0d0d7211 */ /* 0x000fc400078f18ff */
[-C--:B------:R-:W-:Y:S01]  /*0be0*/  LEA.HI R6, R9, R214.reuse, RZ, 0x2 ;  /* 0x000000d609067211 */ /* 0x080fe200078f10ff */
[----:B------:R-:W-:Y:S01]  /*0bf0*/  IMAD.SHL.U32 R177, R221, 0x40, RZ ;  /* 0x00000040ddb17824 */ /* 0x000fe200078e00ff */
[----:B------:R-:W-:Y:S02]  /*0c00*/  LEA.HI R9, R9, R214, RZ, 0x5 ;  /* 0x000000d609097211 */ /* 0x000fe400078f28ff */
[--C-:B------:R-:W-:Y:S02]  /*0c10*/  SHF.R.S32.HI R8, RZ, 0x2, R6.reuse ;  /* 0x00000002ff087819 */ /* 0x100fe40000011406 */
[----:B------:R-:W-:Y:S02]  /*0c20*/  SHF.R.S32.HI R11, RZ, 0x1f, R6 ;  /* 0x0000001fff0b7819 */ /* 0x000fe40000011406 */
[----:B------:R-:W-:Y:S02]  /*0c30*/  SHF.R.S32.HI R9, RZ, 0x5, R9 ;  /* 0x00000005ff097819 */ /* 0x000fe40000011409 */
[----:B------:R-:W-:-:S02]  /*0c40*/  LEA.HI R11, R11, R8, RZ, 0x3 ;  /* 0x000000080b0b7211 */ /* 0x000fc400078f18ff */
[----:B------:R-:W-:Y:S02]  /*0c50*/  LOP3.LUT R13, R13, 0xfffffff8, RZ, 0xc0, !PT ;  /* 0xfffffff80d0d7812 */ /* 0x000fe400078ec0ff */
[----:B------:R-:W-:Y:S02]  /*0c60*/  LOP3.LUT R11, R11, 0xfffffff8, RZ, 0xc0, !PT ;  /* 0xfffffff80b0b7812 */ /* 0x000fe400078ec0ff */
[----:B------:R-:W-:Y:S01]  /*0c70*/  LOP3.LUT R177, R177, 0x1c0, RZ, 0xc0, !PT ;  /* 0x000001c0b1b17812 */ /* 0x000fe200078ec0ff */
[----:B------:R-:W-:Y:S01]  /*0c80*/  IMAD.IADD R213, R170, 0x1, -R13 ;  /* 0x00000001aad57824 */ /* 0x000fe200078e0a0d */
[----:B------:R-:W-:Y:S01]  /*0c90*/  LOP3.LUT R189, R6, 0x7ffffffc, RZ, 0xc0, !PT ;  /* 0x7ffffffc06bd7812 */ /* 0x000fe200078ec0ff */
[----:B------:R-:W-:Y:S01]  /*0ca0*/  IMAD.IADD R8, R8, 0x1, -R11 ;  /* 0x0000000108087824 */ /* 0x000fe200078e0a0b */
[----:B------:R-:W-:Y:S01]  /*0cb0*/  LOP3.LUT R11, R10, 0xfffffffc, RZ, 0xc0, !PT ;  /* 0xfffffffc0a0b7812 */ /* 0x000fe200078ec0ff */
[----:B------:R-:W-:Y:S01]  /*0cc0*/  IMAD.SHL.U32 R181, R213, 0x40, RZ ;  /* 0x00000040d5b57824 */ /* 0x000fe200078e00ff */
[----:B------:R-:W-:Y:S01]  /*0cd0*/  SHF.R.U32.HI R220, RZ, 0x3, R177 ;  /* 0x00000003ffdc7819 */ /* 0x000fe200000116b1 */
[----:B------:R-:W-:-:S02]  /*0ce0*/  IMAD R8, R9, 0x10, R8 ;  /* 0x0000001009087824 */ /* 0x000fc400078e0208 */
[----:B------:R-:W-:Y:S01]  /*0cf0*/  IMAD.IADD R198, R0, 0x1, -R11 ;  /* 0x0000000100c67824 */ /* 0x000fe200078e0a0b */
[----:B------:R-:W-:Y:S01]  /*0d00*/  LOP3.LUT R181, R181, 0x1c0, RZ, 0xc0, !PT ;  /* 0x000001c0b5b57812 */ /* 0x000fe200078ec0ff */
[----:B------:R-:W-:Y:S02]  /*0d10*/  IMAD.IADD R189, R214, 0x1, -R189 ;  /* 0x00000001d6bd7824 */ /* 0x000fe400078e0abd */
[C---:B------:R-:W-:Y:S01]  /*0d20*/  IMAD.SHL.U32 R162, R198.reuse, 0x4, RZ ;  /* 0x00000004c6a27824 */ /* 0x040fe200078e00ff */
[----:B------:R-:W-:Y:S01]  /*0d30*/  SHF.R.U32.HI R182, RZ, 0x3, R181 ;  /* 0x00000003ffb67819 */ /* 0x000fe200000116b5 */
[----:B------:R-:W-:Y:S02]  /*0d40*/  IMAD.SHL.U32 R16, R198, 0x8, RZ ;  /* 0x00000008c6107824 */ /* 0x000fe400078e00ff */
[C---:B------:R-:W-:Y:S02]  /*0d50*/  VIADD R173, R162.reuse, 0x20 ;  /* 0x00000020a2ad7836 */ /* 0x040fe40000000000 */
[----:B------:R-:W-:Y:S01]  /*0d60*/  VIADD R172, R162, 0x40 ;  /* 0x00000040a2ac7836 */ /* 0x000fe20000000000 */
[----:B------:R-:W-:Y:S01]  /*0d70*/  IADD3 R22, R16, 0x60, RZ ;  /* 0x0000006010167810 */ /* 0x000fe20007ffe0ff */
[C-C-:B------:R-:W-:Y:S01]  /*0d80*/  IMAD.IADD R164, R162.reuse, 0x1, R173.reuse ;  /* 0x00000001a2a47824 */ /* 0x140fe200078e02ad */
[----:B------:R-:W-:Y:S01]  /*0d90*/  SHF.R.S32.HI R17, RZ, 0x1f, R16 ;  /* 0x0000001fff117819 */ /* 0x000fe20000011410 */
[----:B------:R-:W-:Y:S01]  /*0da0*/  IMAD.IADD R165, R162, 0x1, R172 ;  /* 0x00000001a2a57824 */ /* 0x000fe200078e02ac */
[----:B------:R-:W-:Y:S01]  /*0db0*/  SHF.R.S32.HI R169, RZ, 0x1f, R22 ;  /* 0x0000001fffa97819 */ /* 0x000fe20000011416 */
[C---:B------:R-:W-:Y:S01]  /*0dc0*/  VIADD R23, R16.reuse, 0x80 ;  /* 0x0000008010177836 */ /* 0x040fe20000000000 */
[----:B------:R-:W-:Y:S01]  /*0dd0*/  SHF.R.S32.HI R204, RZ, 0x1f, R173 ;  /* 0x0000001fffcc7819 */ /* 0x000fe200000114ad */
[----:B------:R-:W-:Y:S01]  /*0de0*/  VIADD R160, R16, 0xa0 ;  /* 0x000000a010a07836 */ /* 0x000fe20000000000 */
[----:B------:R-:W-:Y:S01]  /*0df0*/  SHF.R.S32.HI R202, RZ, 0x1f, R172 ;  /* 0x0000001fffca7819 */ /* 0x000fe200000114ac */
[C---:B------:R-:W-:Y:S01]  /*0e00*/  VIADD R175, R162.reuse, 0x10 ;  /* 0x00000010a2af7836 */ /* 0x040fe20000000000 */
[----:B------:R-:W-:Y:S01]  /*0e10*/  SHF.R.S32.HI R180, RZ, 0x1f, R23 ;  /* 0x0000001fffb47819 */ /* 0x000fe20000011417 */
[C---:B------:R-:W-:Y:S01]  /*0e20*/  VIADD R174, R162.reuse, 0x30 ;  /* 0x00000030a2ae7836 */ /* 0x040fe20000000000 */
[----:B------:R-:W-:Y:S01]  /*0e30*/  SHF.R.S32.HI R179, RZ, 0x1f, R160 ;  /* 0x0000001fffb37819 */ /* 0x000fe200000114a0 */
[----:B------:R-:W-:Y:S01]  /*0e40*/  VIADD R176, R162, 0x50 ;  /* 0x00000050a2b07836 */ /* 0x000fe20000000000 */
[----:B------:R-:W-:-:S02]  /*0e50*/  SHF.R.S32.HI R205, RZ, 0x1f, R175 ;  /* 0x0000001fffcd7819 */ /* 0x000fc400000114af */
[----:B------:R-:W-:Y:S02]  /*0e60*/  SHF.R.S32.HI R203, RZ, 0x1f, R174 ;  /* 0x0000001fffcb7819 */ /* 0x000fe400000114ae */
[----:B------:R-:W-:Y:S02]  /*0e70*/  SHF.R.S32.HI R201, RZ, 0x1f, R176 ;  /* 0x0000001fffc97819 */ /* 0x000fe400000114b0 */
        /* <DEDUP_REMOVED lines=16> */
[C---:B------:R-:W-:Y:S01]  /*0f80*/  IMAD R2, R4.reuse, 0x10, R3 ;  /* 0x0000001004027824 */ /* 0x040fe200078e0203 */
[----:B------:R-:W-:Y:S01]  /*0f90*/  SHF.R.S32.HI R3, RZ, 0x1f, R164 ;  /* 0x0000001fff037819 */ /* 0x000fe200000114a4 */
[----:B------:R-:W-:Y:S01]  /*0fa0*/  IMAD.SHL.U32 R183, R4, 0x200, RZ ;  /* 0x0000020004b77824 */ /* 0x000fe200078e00ff */
[----:B------:R-:W-:Y:S01]  /*0fb0*/  LEA.HI R0, R0, R221, RZ, 0x3 ;  /* 0x000000dd00007211 */ /* 0x000fe200078f18ff */
[----:B------:R-:W-:Y:S01]  /*0fc0*/  IMAD.IADD R9, R222, 0x1, -R9 ;  /* 0x00000001de097824 */ /* 0x000fe200078e0a09 */
[CC--:B------:R-:W-:Y:S01]  /*0fd0*/  LEA.HI R166, R3.reuse, R164.reuse, RZ, 0x3 ;  /* 0x000000a403a67211 */ /* 0x0c0fe200078f18ff */
[----:B------:R-:W-:Y:S01]  /*0fe0*/  IMAD R224, R2, 0x8, R7 ;  /* 0x0000000802e07824 */ /* 0x000fe200078e0207 */
[----:B------:R-:W-:Y:S01]  /*0ff0*/  LEA.HI R3, R3, R164, RZ, 0x6 ;  /* 0x000000a403037211 */ /* 0x000fe200078f30ff */
[----:B------:R-:W-:Y:S01]  /*1000*/  IMAD.SHL.U32 R0, R0, 0x40, RZ ;  /* 0x0000004000007824 */ /* 0x000fe200078e00ff */
[----:B------:R-:W-:Y:S01]  /*1010*/  LOP3.LUT R7, R177, 0x38, R166, 0xf8, !PT ;  /* 0x00000038b1077812 */ /* 0x000fe200078ef8a6 */
[----:B------:R-:W-:Y:S01]  /*1020*/  IMAD R223, R9, 0x40, R8 ;  /* 0x0000004009df7824 */ /* 0x000fe200078e0208 */
[----:B------:R-:W-:Y:S01]  /*1030*/  SHF.R.S32.HI R199, RZ, 0x3, R199 ;  /* 0x00000003ffc77819 */ /* 0x000fe200000114c7 */
[----:B------:R-:W-:Y:S01]  /*1040*/  IMAD.SHL.U32 R188, R192, 0x8, RZ ;  /* 0x00000008c0bc7824 */ /* 0x000fe200078e00ff */
[----:B------:R-:W-:Y:S01]  /*1050*/  LOP3.LUT R184, R0, 0xfffffe00, RZ, 0xc0, !PT ;  /* 0xfffffe0000b87812 */ /* 0x000fe200078ec0ff */
[----:B------:R-:W-:Y:S01]  /*1060*/  IMAD.SHL.U32 R224, R224, 0x8, RZ ;  /* 0x00000008e0e07824 */ /* 0x000fe200078e00ff */
[----:B------:R-:W-:Y:S01]  /*1070*/  SHF.R.S32.HI R0, RZ, 0x1f, R165 ;  /* 0x0000001fff007819 */ /* 0x000fe200000114a5 */
[----:B------:R-:W-:Y:S01]  /*1080*/  VIADD R191, R188, 0x40 ;  /* 0x00000040bcbf7836 */ /* 0x000fe20000000000 */
[----:B------:R-:W-:-:S02]  /*1090*/  LOP3.LUT R7, R7, R220, RZ, 0x3c, !PT ;  /* 0x000000dc07077212 */ /* 0x000fc400078e3cff */
[CC--:B------:R-:W-:Y:S02]  /*10a0*/  LEA.HI R4, R0.reuse, R165.reuse, RZ, 0x6 ;  /* 0x000000a500047211 */ /* 0x0c0fe400078f30ff */
[----:B------:R-:W-:Y:S01]  /*10b0*/  LEA.HI R2, R0, R165, RZ, 0x3 ;  /* 0x000000a500027211 */ /* 0x000fe200078f18ff */
[----:B------:R-:W-:Y:S01]  /*10c0*/  IMAD.SHL.U32 R0, R3, 0x80, RZ ;  /* 0x0000008003007824 */ /* 0x000fe200078e00ff */
[C---:B------:R-:W-:Y:S01]  /*10d0*/  LOP3.LUT R3, R181.reuse, 0x38, R166, 0xf8, !PT ;  /* 0x00000038b5037812 */ /* 0x040fe200078ef8a6 */
[----:B------:R-:W-:Y:S01]  /*10e0*/  IMAD.SHL.U32 R4, R4, 0x80, RZ ;  /* 0x0000008004047824 */ /* 0x000fe200078e00ff */
[--C-:B------:R-:W-:Y:S02]  /*10f0*/  LOP3.LUT R5, R181, 0x38, R2.reuse, 0xf8, !PT ;  /* 0x00000038b5057812 */ /* 0x100fe400078ef802 */
[----:B------:R-:W-:Y:S02]  /*1100*/  LOP3.LUT R9, R177, 0x38, R2, 0xf8, !PT ;  /* 0x00000038b1097812 */ /* 0x000fe400078ef802 */
[----:B------:R-:W-:-:S02]  /*1110*/  LOP3.LUT R0, R0, 0xffffe000, RZ, 0xc0, !PT ;  /* 0xffffe00000007812 */ /* 0x000fc400078ec0ff */
[-C--:B------:R-:W-:Y:S02]  /*1120*/  LOP3.LUT R3, R3, R182.reuse, RZ, 0x3c, !PT ;  /* 0x000000b603037212 */ /* 0x080fe400078e3cff */
[----:B------:R-:W-:Y:S02]  /*1130*/  LOP3.LUT R4, R4, 0xffffe000, RZ, 0xc0, !PT ;  /* 0xffffe00004047812 */ /* 0x000fe400078ec0ff */
[----:B------:R-:W-:Y:S02]  /*1140*/  LOP3.LUT R5, R5, R182, RZ, 0x3c, !PT ;  /* 0x000000b605057212 */ /* 0x000fe400078e3cff */
[----:B------:R-:W-:Y:S02]  /*1150*/  LOP3.LUT R9, R9, R220, RZ, 0x3c, !PT ;  /* 0x000000dc09097212 */ /* 0x000fe400078e3cff */
[-CC-:B------:R-:W-:Y:S02]  /*1160*/  IADD3 R219, R3, R0.reuse, R183.reuse ;  /* 0x0000000003db7210 */ /* 0x180fe40007ffe0b7 */
[----:B------:R-:W-:Y:S01]  /*1170*/  IADD3 R7, R7, R0, R184 ;  /* 0x0000000007077210 */ /* 0x000fe20007ffe0b8 */
[----:B------:R-:W-:Y:S01]  /*1180*/  IMAD.U32 R0, RZ, RZ, UR5 ;  /* 0x00000005ff007e24 */ /* 0x000fe2000f8e00ff */
[----:B------:R-:W-:-:S02]  /*1190*/  IADD3 R5, R5, R4, R183 ;  /* 0x0000000405057210 */ /* 0x000fc40007ffe0b7 */
[----:B------:R-:W-:Y:S01]  /*11a0*/  IADD3 R9, R9, R4, R184 ;  /* 0x0000000409097210 */ /* 0x000fe20007ffe0b8 */
[----:B------:R-:W-:Y:S01]  /*11b0*/  IMAD.U32 R4, RZ, RZ, UR4 ;  /* 0x00000004ff047e24 */ /* 0x000fe2000f8e00ff */
[----:B------:R0:W-:Y:S01]  /*11c0*/  STL [R1+0x30], R0 ;  /* 0x0000300001007387 */ /* 0x0001e20000100800 */
[----:B------:R-:W-:Y:S02]  /*11d0*/  SHF.R.S32.HI R227, RZ, 0x1f, R188 ;  /* 0x0000001fffe37819 */ /* 0x000fe400000114bc */
[----:B------:R-:W-:Y:S01]  /*11e0*/  SHF.R.S32.HI R226, RZ, 0x1f, R191 ;  /* 0x0000001fffe27819 */ /* 0x000fe200000114bf */
[----:B------:R1:W-:Y:S01]  /*11f0*/  STL [R1+0x34], R4 ;  /* 0x0000340401007387 */ /* 0x0003e20000100800 */
[----:B------:R-:W-:Y:S02]  /*1200*/  SHF.R.S32.HI R166, RZ, 0x3, R166 ;  /* 0x00000003ffa67819 */ /* 0x000fe400000114a6 */
[----:B------:R-:W-:Y:S02]  /*1210*/  SHF.R.S32.HI R167, RZ, 0x3, R2 ;  /* 0x00000003ffa77819 */ /* 0x000fe40000011402 */
[----:B------:R-:W-:-:S02]  /*1220*/  LEA R219, R219, UR4, 0x1 ;  /* 0x00000004dbdb7c11 */ /* 0x000fc4000f8e08ff */
[----:B0-----:R-:W-:Y:S02]  /*1230*/  LEA.HI R0, R198, R198, RZ, 0x1 ;  /* 0x000000c6c6007211 */ /* 0x001fe400078f08ff */
[----:B------:R-:W-:Y:S02]  /*1240*/  LEA R216, R7, UR4, 0x1 ;  /* 0x0000000407d87c11 */ /* 0x000fe4000f8e08ff */
[----:B------:R-:W-:Y:S02]  /*1250*/  LOP3.LUT R3, R0, 0x1ffffffe, RZ, 0xc0, !PT ;  /* 0x1ffffffe00037812 */ /* 0x000fe400078ec0ff */
[----:B------:R-:W-:Y:S02]  /*1260*/  LEA R217, R5, UR4, 0x1 ;  /* 0x0000000405d97c11 */ /* 0x000fe4000f8e08ff */
[----:B------:R-:W-:Y:S01]  /*1270*/  LEA R215, R9, UR4, 0x1 ;  /* 0x0000000409d77c11 */ /* 0x000fe2000f8e08ff */
[----:B------:R-:W-:Y:S01]  /*1280*/  IMAD.IADD R190, R198, 0x1, -R3 ;  /* 0x00000001c6be7824 */ /* 0x000fe200078e0a03 */
[----:B------:R-:W-:-:S03]  /*1290*/  LOP3.LUT R3, R177, 0x38, R16, 0xf8, !PT ;  /* 0x00000038b1037812 */ /* 0x000fc600078ef810 */
[----:B------:R-:W-:Y:S01]  /*12a0*/  IMAD R190, R190, 0x8, R223 ;  /* 0x00000008bebe7824 */ /* 0x000fe200078e02df */
[----:B------:R-:W-:-:S04]  /*12b0*/  LOP3.LUT R3, R184, R3, R220, 0xf6, !PT ;  /* 0x00000003b8037212 */ /* 0x000fc800078ef6dc */
[----:B-1----:R-:W-:-:S07]  /*12c0*/  LEA R218, R3, UR4, 0x1 ;  /* 0x0000000403da7c11 */ /* 0x002fce000f8e08ff */
.L_x_2923:
[----:B0-2-4-:R-:W0:Y:S01]  /*12d0*/  LDC.64 R2, c[0x0][0xc88] ;  /* 0x00032200ff027b82 */ /* 0x015e220000000a00 */
[----:B------:R-:W-:Y:S01]  /*12e0*/  ULDC.64 UR4, c[0x0][0xa28] ;  /* 0x00028a0000047ab9 */ /* 0x000fe20000000a00 */
[----:B------:R-:W-:Y:S01]  /*12f0*/  ULDC.64 UR8, c[0x0][0xa18] ;  /* 0x0002860000087ab9 */ /* 0x000fe20000000a00 */
[----:B------:R-:W-:Y:S01]  /*1300*/  ULDC.64 UR6, c[0x0][0xa08] ;  /* 0x0002820000067ab9 */ /* 0x000fe20000000a00 */
[----:B0-----:R-:W-:-:S05]  /*1310*/  IMAD.WIDE R2, R27, 0x4, R2 ;  /* 0x000000041b027825 */ /* 0x001fca00078e0202 */
[----:B------:R-:W2:Y:S01]  /*1320*/  LDG.E R196, desc[UR60][R2.64] ;  /* 0x0000003c02c47981 */ /* 0x000ea2000c1e1900 */
        /* <DEDUP_REMOVED lines=8> */
[----:B--2---:R-:W-:Y:S01]  /*13b0*/  SHF.R.S32.HI R200, RZ, 0x1f, R196 ;  /* 0x0000001fffc87819 */ /* 0x004fe200000114c4 */
[C---:B------:R-:W-:Y:S02]  /*13c0*/  IMAD.SHL.U32 R194, R196.reuse, 0x4, RZ ;  /* 0x00000004c4c27824 */ /* 0x040fe400078e00ff */
[C---:B------:R-:W-:Y:S02]  /*13d0*/  @P2 LEA R2, P3, R196.reuse, UR4, 0x2 ;  /* 0x00000004c4022c11 */ /* 0x040fe4000f8610ff */
[C-C-:B------:R-:W-:Y:S02]  /*13e0*/  SHF.L.U64.HI R195, R196.reuse, 0x2, R200.reuse ;  /* 0x00000002c4c37819 */ /* 0x140fe400000102c8 */
[----:B------:R-:W-:Y:S01]  /*13f0*/  @P2 LEA.HI.X R3, R196, UR5, R200, 0x2, P3 ;  /* 0x00000005c4032c11 */ /* 0x000fe200098f14c8 */
[----:B------:R-:W-:Y:S01]  /*1400*/  ULDC UR4, c[0x0][0x288] ;  /* 0x0000a20000047ab9 */ /* 0x000fe20000000800 */
[----:B------:R-:W-:-:S03]  /*1410*/  IADD3 R6, P4, R194, UR6, RZ ;  /* 0x00000006c2067c10 */ /* 0x000fc6000ff9e0ff */
        /* <DEDUP_REMOVED lines=19> */
[----:B------:R-:W-:Y:S01]  /*1550*/  IMAD.MOV.U32 R24, RZ, RZ, R196 ;  /* 0x000000ffff187224 */ /* 0x000fe200078e00c4 */
[----:B0--3--:R-:W-:Y:S06]  /*1560*/  @P1 BRA `(.L_x_2688) ;  /* 0x0000000000241947 */ /* 0x009fec0003800000 */
        /* <DEDUP_REMOVED lines=9> */
.L_x_2688:
[----:B------:R-:W-:Y:S02]  /*1600*/  IMAD.U32 R2, RZ, RZ, UR5 ;  /* 0x00000005ff027e24 */ /* 0x000fe4000f8e00ff */
[----:B------:R-:W-:Y:S01]  /*1610*/  IMAD.U32 R27, RZ, RZ, UR4 ;  /* 0x00000004ff1b7e24 */ /* 0x000fe2000f8e00ff */
[----:B------:R-:W-:Y:S06]  /*1620*/  @!P2 BRA `(.L_x_2689) ;  /* 0x000000000010a947 */ /* 0x000fec0003800000 */
[----:B------:R-:W-:-:S04]  /*1630*/  IADD3 R4, P0, R194, UR8, RZ ;  /* 0x00000008c2047c10 */ /* 0x000fc8000ff1e0ff */
[----:B------:R-:W-:-:S05]  /*1640*/  IADD3.X R5, R195, UR9, RZ, P0, !PT ;  /* 0x00000009c3057c10 */ /* 0x000fca00087fe4ff */
[----:B------:R0:W5:Y:S01]  /*1650*/  LDG.E R27, desc[UR60][R4.64] ;  /* 0x0000003c041b7981 */ /* 0x000162000c1e1900 */
[----:B------:R-:W-:Y:S05]  /*1660*/  BRA `(.L_x_2690) ;  /* 0x0000000000107947 */ /* 0x000fea0003800000 */
.L_x_2689:
[----:B------:R-:W-:Y:S05]  /*1670*/  @!P0 BRA `(.L_x_2690) ;  /* 0x00000000000c8947 */ /* 0x000fea0003800000 */
[----:B------:R-:W2:Y:S04]  /*1680*/  LDG.E R4, desc[UR60][R6.64] ;  /* 0x0000003c06047981 */ /* 0x000ea8000c1e1900 */
[----:B------:R-:W2:Y:S02]  /*1690*/  LDG.E R27, desc[UR60][R6.64+0x4] ;  /* 0x0000043c061b7981 */ /* 0x000ea4000c1e1900 */
[----:B--2---:R-:W-:-:S07]  /*16a0*/  IMAD.IADD R27, R27, 0x1, -R4 ;  /* 0x000000011b1b7824 */ /* 0x004fce00078e0a04 */
.L_x_2690:
[----:B------:R-:W-:Y:S01]  /*16b0*/  ULDC.64 UR4, c[0x0][0xa10] ;  /* 0x0002840000047ab9 */ /* 0x000fe20000000a00 */
[----:B------:R-:W1:Y:S01]  /*16c0*/  LDC R9, c[0x0][0x448] ;  /* 0x00011200ff097b82 */ /* 0x000e620000000800 */
[----:B------:R-:W-:-:S04]  /*16d0*/  ISETP.NE.U32.AND P0, PT, RZ, UR4, PT ;  /* 0x00000004ff007c0c */ /* 0x000fc8000bf05070 */
[----:B------:R-:W-:Y:S01]  /*16e0*/  ISETP.NE.AND.EX P0, PT, RZ, UR5, PT, P0 ;  /* 0x00000005ff007c0c */ /* 0x000fe2000bf05300 */
[----:B------:R-:W-:-:S12]  /*16f0*/  ULDC.64 UR4, c[0x0][0xa30] ;  /* 0x00028c0000047ab9 */ /* 0x000fd80000000a00 */
[----:B0-----:R-:W0:Y:S02]  /*1700*/  @P0 LDC.64 R4, c[0x0][0xa10] ;  /* 0x00028400ff040b82 */ /* 0x001e240000000a00 */
[----:B0-----:R-:W-:-:S05]  /*1710*/  @P0 IMAD.WIDE R4, R24, 0x4, R4 ;  /* 0x0000000418040825 */ /* 0x001fca00078e0204 */
[----:B------:R-:W2:Y:S04]  /*1720*/  @P0 LDG.E R3, desc[UR60][R4.64] ;  /* 0x0000003c04030981 */ /* 0x000ea8000c1e1900 */
[----:B------:R0:W2:Y:S01]  /*1730*/  @P0 LDG.E R8, desc[UR60][R4.64+0x4] ;  /* 0x0000043c04080981 */ /* 0x0000a2000c1e1900 */
[----:B------:R-:W-:Y:S01]  /*1740*/  ISETP.NE.U32.AND P1, PT, RZ, UR4, PT ;  /* 0x00000004ff007c0c */ /* 0x000fe2000bf25070 */
[----:B-----5:R-:W-:-:S03]  /*1750*/  IMAD.MOV.U32 R141, RZ, RZ, R27 ;  /* 0x000000ffff8d7224 */ /* 0x020fc600078e001b */
[----:B------:R-:W-:-:S13]  /*1760*/  ISETP.NE.AND.EX P1, PT, RZ, UR5, PT, P1 ;  /* 0x00000005ff007c0c */ /* 0x000fda000bf25310 */
[----:B------:R-:W-:-:S04]  /*1770*/  @P1 IADD3 R6, P2, R194, UR4, RZ ;  /* 0x00000004c2061c10 */ /* 0x000fc8000ff5e0ff */
[----:B------:R-:W-:-:S05]  /*1780*/  @P1 IADD3.X R7, R195, UR5, RZ, P2, !PT ;  /* 0x00000005c3071c10 */ /* 0x000fca00097fe4ff */
[----:B------:R3:W5:Y:S01]  /*1790*/  @P1 LDG.E R141, desc[UR60][R6.64] ;  /* 0x0000003c068d1981 */ /* 0x000762000c1e1900 */
[----:B-1----:R-:W-:Y:S01]  /*17a0*/  ISETP.NE.AND P1, PT, R9, 0x1, PT ;  /* 0x000000010900780c */ /* 0x002fe20003f25270 */
[----:B------:R-:W-:Y:S02]  /*17b0*/  IMAD.SHL.U32 R185, R25, 0x80, RZ ;  /* 0x0000008019b97824 */ /* 0x000fe400078e00ff */
[----:B------:R-:W-:Y:S02]  /*17c0*/  IMAD.IADD R11, R27, 0x1, -R0 ;  /* 0x000000011b0b7824 */ /* 0x000fe400078e0a00 */
[----:B0-----:R-:W-:Y:S02]  /*17d0*/  VIADD R4, R185, 0x7f ;  /* 0x0000007fb9047836 */ /* 0x001fe40000000000 */
[----:B------:R-:W-:-:S05]  /*17e0*/  IMAD.MOV R126, RZ, RZ, -R11 ;  /* 0x000000ffff7e7224 */ /* 0x000fca00078e0a0b */
[----:B------:R-:W-:Y:S01]  /*17f0*/  VIMNMX R126, RZ, R126, !PT ;  /* 0x0000007eff7e7248 */ /* 0x000fe20007fe0100 */
[----:B------:R-:W0:Y:S08]  /*1800*/  @P1 LDC R9, c[0x0][0x44c] ;  /* 0x00011300ff091b82 */ /* 0x000e300000000800 */
[----:B------:R-:W1:Y:S01]  /*1810*/  @P1 LDC R5, c[0x0][0x450] ;  /* 0x00011400ff051b82 */ /* 0x000e620000000800 */
[----:B0-----:R-:W-:-:S05]  /*1820*/  @P1 IMAD.HI.U32 R0, R4, R9, RZ ;  /* 0x0000000904001227 */ /* 0x001fca00078e00ff */
[----:B-1----:R-:W-:Y:S01]  /*1830*/  @P1 SHF.R.U32.HI R4, RZ, R5, R0 ;  /* 0x00000005ff041219 */ /* 0x002fe20000011600 */
[----:B--2---:R-:W-:-:S04]  /*1840*/  @P0 IMAD.IADD R2, R8, 0x1, -R3 ;  /* 0x0000000108020824 */ /* 0x004fc800078e0a03 */
[----:B------:R-:W-:-:S04]  /*1850*/  IMAD.IADD R187, R11, 0x1, R2 ;  /* 0x000000010bbb7824 */ /* 0x000fc800078e0202 */
[C---:B------:R-:W-:Y:S01]  /*1860*/  VIADD R0, R187.reuse, 0x5f ;  /* 0x0000005fbb007836 */ /* 0x040fe20000000000 */
[----:B------:R-:W-:-:S03]  /*1870*/  IADD3 R142, R187, 0x60, -R186 ;  /* 0x00000060bb8e7810 */ /* 0x000fc60007ffe8ba */
[----:B------:R-:W-:-:S04]  /*1880*/  IMAD.HI R0, R0, 0x2aaaaaab, RZ ;  /* 0x2aaaaaab00007827 */ /* 0x000fc800078e02ff */
[----:B------:R-:W-:Y:S01]  /*1890*/  IMAD.IADD R4, R142, 0x1, R4 ;  /* 0x000000018e047824 */ /* 0x000fe200078e0204 */
[----:B------:R-:W-:-:S03]  /*18a0*/  SHF.R.U32.HI R143, RZ, 0x1f, R0 ;  /* 0x0000001fff8f7819 */ /* 0x000fc60000011600 */
[----:B------:R-:W-:Y:S01]  /*18b0*/  IMAD.HI R4, R4, 0x2aaaaaab, RZ ;  /* 0x2aaaaaab04047827 */ /* 0x000fe200078e02ff */
[----:B------:R-:W-:-:S04]  /*18c0*/  LEA.HI.SX32 R143, R0, R143, 0x1c ;  /* 0x0000008f008f7211 */ /* 0x000fc800078fe2ff */
[----:B------:R-:W-:-:S04]  /*18d0*/  SHF.R.U32.HI R3, RZ, 0x1f, R4 ;  /* 0x0000001fff037819 */ /* 0x000fc80000011604 */
[----:B------:R-:W-:-:S04]  /*18e0*/  LEA.HI.SX32 R4, R4, R3, 0x1c ;  /* 0x0000000304047211 */ /* 0x000fc800078fe2ff */
[----:B------:R-:W-:-:S05]  /*18f0*/  VIMNMX R4, R143, R4, PT ;  /* 0x000000048f047248 */ /* 0x000fca0003fe0100 */
        /* <DEDUP_REMOVED lines=12> */
[----:B---3--:R-:W-:Y:S05]  /*19c0*/  @!P1 BRA `(.L_x_2691) ;  /* 0x0000009000f89947 */ /* 0x008fea0003800000 */
        /* <DEDUP_REMOVED lines=11> */
[----:B------:R-:W-:Y:S01]  /*1a80*/  MOV R10, UR6 ;  /* 0x00000006000a7c02 */ /* 0x000fe20008000f00 */
        /* <DEDUP_REMOVED lines=8> */
.L_x_2693:
[----:B------:R-:W-:Y:S05]  /*1b10*/  BSYNC B6 ;  /* 0x0000000000067941 */ /* 0x000fea0003800000 */
.L_x_2692:
        /* <DEDUP_REMOVED lines=20> */
.L_x_2695:
[----:B------:R-:W-:Y:S05]  /*1c60*/  BSYNC B6 ;  /* 0x0000000000067941 */ /* 0x000fea0003800000 */
.L_x_2694:
[----:B------:R-:W-:Y:S01]  /*1c70*/  ULDC.64 UR4, c[0x0][0x9f8] ;  /* 0x00027e0000047ab9 */ /* 0x000fe20000000a00 */
[----:B------:R-:W0:Y:S01]  /*1c80*/  LDC.64 R94, c[0x0][0x3f8] ;  /* 0x0000fe00ff5e7b82 */ /* 0x000e220000000a00 */
[----:B------:R-:W-:-:S04]  /*1c90*/  ISETP.NE.U32.AND P0, PT, RZ, UR4, PT ;  /* 0x00000004ff007c0c */ /* 0x000fc8000bf05070 */
[----:B------:R-:W-:-:S03]  /*1ca0*/  ISETP.NE.AND.EX P0, PT, RZ, UR5, PT, P0 ;  /* 0x00000005ff007c0c */ /* 0x000fc6000bf05300 */
[----:B------:R-:W1:Y:S08]  /*1cb0*/  LDC R125, c[0x0][0x3f4] ;  /* 0x0000fd00ff7d7b82 */ /* 0x000e700000000800 */
[----:B------:R-:W2:Y:S02]  /*1cc0*/  LDC.64 R88, c[0x0][0x408] ;  /* 0x00010200ff587b82 */ /* 0x000ea40000000a00 */
[----:B------:R-:W-:Y:S01]  /*1cd0*/  @P0 IADD3 R4, P1, R194, UR4, RZ ;  /* 0x00000004c2040c10 */ /* 0x000fe2000ff3e0ff */
[----:B------:R-:W-:-:S03]  /*1ce0*/  ULDC UR4, c[0x0][0x2f4] ;  /* 0x0000bd0000047ab9 */ /* 0x000fc60000000800 */
        /* <DEDUP_REMOVED lines=8> */
[----:B------:R-:W-:Y:S01]  /*1d70*/  IMAD.SHL.U32 R107, R94, 0x40, RZ ;  /* 0x000000405e6b7824 */ /* 0x000fe200078e00ff */
[----:B------:R-:W-:Y:S01]  /*1d80*/  SEL R0, RZ, 0x1, P0 ;  /* 0x00000001ff007807 */ /* 0x000fe20000000000 */
[----:B------:R-:W-:Y:S01]  /*1d90*/  IMAD.MOV.U32 R127, RZ, RZ, 0x20 ;  /* 0x00000020ff7f7424 */ /* 0x000fe200078e00ff */
[----:B------:R-:W-:Y:S01]  /*1da0*/  ISETP.GE.AND P0, PT, R164, UR5, PT ;  /* 0x00000005a4007c0c */ /* 0x000fe2000bf06270 */
[----:B------:R-:W-:Y:S01]  /*1db0*/  IMAD.SHL.U32 R3, R3, 0x2, RZ ;  /* 0x0000000203037824 */ /* 0x000fe200078e00ff */
[----:B------:R-:W-:Y:S01]  /*1dc0*/  ISETP.GE.AND P1, PT, R22, UR4, PT ;  /* 0x0000000416007c0c */ /* 0x000fe2000bf26270 */
[----:B------:R-:W-:Y:S01]  /*1dd0*/  IMAD.IADD R129, R28, 0x1, R27 ;  /* 0x000000011c817824 */ /* 0x000fe200078e021b */
[----:B------:R-:W-:Y:S01]  /*1de0*/  SHF.R.S32.HI R7, RZ, 0x1f, R170 ;  /* 0x0000001fff077819 */ /* 0x000fe200000114aa */
[----:B--2---:R-:W-:Y:S01]  /*1df0*/  IMAD.WIDE.U32 R90, R170, R88, R16 ;  /* 0x00000058aa5a7225 */ /* 0x004fe200078e0010 */
[----:B------:R-:W-:-:S02]  /*1e00*/  LOP3.LUT R0, R3, 0x2, R0, 0xe2, !PT ;  /* 0x0000000203007812 */ /* 0x000fc400078ee200 */
[----:B------:R-:W-:Y:S01]  /*1e10*/  SEL R3, RZ, 0xffffffff, P0 ;  /* 0xffffffffff037807 */ /* 0x000fe20000000000 */
[----:B------:R-:W-:Y:S01]  /*1e20*/  IMAD.SHL.U32 R109, R88, 0x40, RZ ;  /* 0x00000040586d7824 */ /* 0x000fe200078e00ff */
[----:B------:R-:W-:Y:S01]  /*1e30*/  ISETP.GE.AND P0, PT, R165, UR4, PT ;  /* 0x00000004a5007c0c */ /* 0x000fe2000bf06270 */
[----:B------:R-:W-:Y:S01]  /*1e40*/  IMAD R113, R198, 0x40, R170 ;  /* 0x00000040c6717824 */ /* 0x000fe200078e02aa */
[----:B---3--:R-:W-:Y:S01]  /*1e50*/  SEL R4, RZ, 0x8, P1 ;  /* 0x00000008ff047807 */ /* 0x008fe20000800000 */
[----:B------:R-:W-:Y:S01]  /*1e60*/  IMAD.SHL.U32 R6, R3, 0x2, RZ ;  /* 0x0000000203067824 */ /* 0x000fe200078e00ff */
[----:B------:R-:W-:Y:S02]  /*1e70*/  SEL R3, RZ, 0x4, P0 ;  /* 0x00000004ff037807 */ /* 0x000fe40000000000 */
[--C-:B------:R-:W-:Y:S02]  /*1e80*/  SHF.R.S32.HI R163, RZ, 0x1f, R162.reuse ;  /* 0x0000001fffa37819 */ /* 0x100fe400000114a2 */
[----:B------:R-:W-:Y:S01]  /*1e90*/  LOP3.LUT R0, R4, R0, R3, 0xfe, !PT ;  /* 0x0000000004007212 */ /* 0x000fe200078efe03 */
[-C--:B------:R-:W-:Y:S01]  /*1ea0*/  IMAD R3, R7, R94.reuse, RZ ;  /* 0x0000005e07037224 */ /* 0x080fe200078e02ff */
[----:B------:R-:W-:Y:S01]  /*1eb0*/  ISETP.GE.AND P0, PT, R23, UR4, PT ;  /* 0x0000000417007c0c */ /* 0x000fe2000bf06270 */
[----:B------:R-:W-:Y:S01]  /*1ec0*/  IMAD.WIDE.U32 R98, R170, R94, R162 ;  /* 0x0000005eaa627225 */ /* 0x000fe200078e00a2 */
[----:B------:R-:W-:-:S02]  /*1ed0*/  ISETP.GE.AND P2, PT, R16, UR5, PT ;  /* 0x0000000510007c0c */ /* 0x000fc4000bf46270 */
[----:B------:R-:W-:Y:S01]  /*1ee0*/  ISETP.GE.AND P1, PT, R165, UR5, PT ;  /* 0x00000005a5007c0c */ /* 0x000fe2000bf26270 */
[----:B------:R-:W-:Y:S01]  /*1ef0*/  IMAD R9, R170, R95, R3 ;  /* 0x0000005faa097224 */ /* 0x000fe200078e0203 */
[----:B------:R-:W-:Y:S01]  /*1f00*/  SEL R3, RZ, 0x10, P0 ;  /* 0x00000010ff037807 */ /* 0x000fe20000000000 */
[-C--:B------:R-:W-:Y:S01]  /*1f10*/  IMAD R7, R7, R88.reuse, RZ ;  /* 0x0000005807077224 */ /* 0x080fe200078e02ff */
[-C--:B-1----:R-:W-:Y:S01]  /*1f20*/  ISETP.GE.AND P3, PT, R16, R125.reuse, PT ;  /* 0x0000007d1000720c */ /* 0x082fe20003f66270 */
[----:B------:R-:W-:Y:S01]  /*1f30*/  IMAD.IADD R99, R99, 0x1, R9 ;  /* 0x0000000163637824 */ /* 0x000fe200078e0209 */
[----:B------:R-:W-:Y:S01]  /*1f40*/  SEL R5, RZ, 0x1, P2 ;  /* 0x00000001ff057807 */ /* 0x000fe20001000000 */
[----:B------:R-:W-:Y:S01]  /*1f50*/  IMAD.IADD R97, R9, 0x1, R97 ;  /* 0x0000000109617824 */ /* 0x000fe200078e0261 */
[----:B------:R-:W-:Y:S01]  /*1f60*/  ISETP.GE.AND P2, PT, R164, R125, PT ;  /* 0x0000007da400720c */ /* 0x000fe20003f46270 */
[C---:B------:R-:W-:Y:S01]  /*1f70*/  IMAD R11, R170.reuse, R89, R7 ;  /* 0x00000059aa0b7224 */ /* 0x040fe200078e0207 */
[----:B------:R-:W-:Y:S01]  /*1f80*/  SEL R4, RZ, 0x4, P1 ;  /* 0x00000004ff047807 */ /* 0x000fe20000800000 */
[----:B------:R-:W-:Y:S01]  /*1f90*/  IMAD.WIDE.U32 R92, R170, R88, R162 ;  /* 0x00000058aa5c7225 */ /* 0x000fe200078e00a2 */
[----:B------:R-:W-:-:S02]  /*1fa0*/  LOP3.LUT R9, R0, R3, RZ, 0xfc, !PT ;  /* 0x0000000300097212 */ /* 0x000fc400078efcff */
[----:B------:R-:W-:Y:S01]  /*1fb0*/  ISETP.GE.AND P1, PT, R165, R125, PT ;  /* 0x0000007da500720c */ /* 0x000fe20003f26270 */
[----:B------:R-:W-:Y:S01]  /*1fc0*/  IMAD.IADD R93, R93, 0x1, R11 ;  /* 0x000000015d5d7824 */ /* 0x000fe200078e020b */
[----:B------:R-:W-:Y:S01]  /*1fd0*/  SEL R3, R125, RZ, P3 ;  /* 0x000000ff7d037207 */ /* 0x000fe20001800000 */
[----:B------:R-:W-:Y:S01]  /*1fe0*/  IMAD.IADD R91, R11, 0x1, R91 ;  /* 0x000000010b5b7824 */ /* 0x000fe200078e025b */
[----:B------:R-:W-:Y:S01]  /*1ff0*/  SEL R7, R125, RZ, P2 ;  /* 0x000000ff7d077207 */ /* 0x000fe20001000000 */
[----:B-----5:R-:W-:Y:S01]  /*2000*/  IMAD.WIDE.U32 R98, R141, R94, R98 ;  /* 0x0000005e8d627225 */ /* 0x020fe200078e0062 */
[----:B------:R-:W-:Y:S02]  /*2010*/  SEL R0, R125, RZ, P1 ;  /* 0x000000ff7d007207 */ /* 0x000fe40000800000 */
[----:B------:R-:W-:Y:S01]  /*2020*/  LOP3.LUT R5, R6, 0x2, R5, 0xe2, !PT ;  /* 0x0000000206057812 */ /* 0x000fe200078ee205 */
[----:B------:R-:W-:Y:S01]  /*2030*/  IMAD.IADD R3, R16, 0x1, R3 ;  /* 0x0000000110037824 */ /* 0x000fe200078e0203 */
[----:B------:R-:W-:Y:S01]  /*2040*/  ISETP.GE.AND P4, PT, R22, UR5, PT ;  /* 0x0000000516007c0c */ /* 0x000fe2000bf86270 */
[----:B------:R-:W-:Y:S01]  /*2050*/  IMAD.IADD R7, R164, 0x1, R7 ;  /* 0x00000001a4077824 */ /* 0x000fe200078e0207 */
[----:B------:R-:W-:Y:S01]  /*2060*/  LOP3.LUT R5, R5, R4, RZ, 0xfc, !PT ;  /* 0x0000000405057212 */ /* 0x000fe200078efcff */
[----:B------:R-:W-:Y:S01]  /*2070*/  IMAD.IADD R8, R165, 0x1, R0 ;  /* 0x00000001a5087824 */ /* 0x000fe200078e0200 */
[----:B------:R-:W-:Y:S01]  /*2080*/  SHF.R.S32.HI R0, RZ, 0x1f, R3 ;  /* 0x0000001fff007819 */ /* 0x000fe20000011403 */
[----:B------:R-:W-:Y:S01]  /*2090*/  IMAD.WIDE.U32 R96, R141, R94, R96 ;  /* 0x0000005e8d607225 */ /* 0x000fe200078e0060 */
[----:B------:R-:W-:-:S02]  /*20a0*/  SHF.R.S32.HI R4, RZ, 0x1f, R7 ;  /* 0x0000001fff047819 */ /* 0x000fc40000011407 */
[CC--:B------:R-:W-:Y:S01]  /*20b0*/  LEA.HI R6, R0.reuse, R3.reuse, RZ, 0x3 ;  /* 0x0000000300067211 */ /* 0x0c0fe200078f18ff */
[CC--:B------:R-:W-:Y:S01]  /*20c0*/  IMAD.WIDE.U32 R92, R141.reuse, R88.reuse, R92 ;  /* 0x000000588d5c7225 */ /* 0x0c0fe200078e005c */
[----:B------:R-:W-:Y:S02]  /*20d0*/  LEA.HI R0, R0, R3, RZ, 0x6 ;  /* 0x0000000300007211 */ /* 0x000fe400078f30ff */
[CC--:B------:R-:W-:Y:S01]  /*20e0*/  LEA.HI R3, R4.reuse, R7.reuse, RZ, 0x6 ;  /* 0x0000000704037211 */ /* 0x0c0fe200078f30ff */
[----:B------:R-:W-:Y:S01]  /*20f0*/  IMAD.WIDE.U32 R90, R141, R88, R90 ;  /* 0x000000588d5a7225 */ /* 0x000fe200078e005a */
[----:B------:R-:W-:Y:S02]  /*2100*/  LEA.HI R10, R4, R7, RZ, 0x3 ;  /* 0x00000007040a7211 */ /* 0x000fe400078f18ff */
[----:B------:R-:W-:Y:S01]  /*2110*/  SHF.R.S32.HI R4, RZ, 0x6, R3 ;  /* 0x00000006ff047819 */ /* 0x000fe20000011403 */
[----:B------:R-:W-:Y:S01]  /*2120*/  IMAD.SHL.U32 R125, R125, 0x2, RZ ;  /* 0x000000027d7d7824 */ /* 0x000fe200078e00ff */
[----:B------:R-:W-:-:S02]  /*2130*/  SHF.R.S32.HI R0, RZ, 0x6, R0 ;  /* 0x00000006ff007819 */ /* 0x000fc40000011400 */
[C---:B------:R-:W-:Y:S01]  /*2140*/  LOP3.LUT R3, R181.reuse, 0x38, R6, 0xf8, !PT ;  /* 0x00000038b5037812 */ /* 0x040fe200078ef806 */
[--C-:B------:R-:W-:Y:S01]  /*2150*/  IMAD R139, R4, 0x1800, R183.reuse ;  /* 0x00001800048b7824 */ /* 0x100fe200078e02b7 */
[----:B------:R-:W-:Y:S01]  /*2160*/  SHF.R.S32.HI R13, RZ, 0x1f, R8 ;  /* 0x0000001fff0d7819 */ /* 0x000fe20000011408 */
[C---:B------:R-:W-:Y:S01]  /*2170*/  IMAD R140, R0.reuse, 0x1800, R183 ;  /* 0x00001800008c7824 */ /* 0x040fe200078e02b7 */
[----:B------:R-:W-:Y:S01]  /*2180*/  LOP3.LUT R7, R181, 0x38, R10, 0xf8, !PT ;  /* 0x00000038b5077812 */ /* 0x000fe200078ef80a */
[--C-:B------:R-:W-:Y:S01]  /*2190*/  IMAD R138, R0, 0x1800, R184.reuse ;  /* 0x00001800008a7824 */ /* 0x100fe200078e02b8 */
[----:B------:R-:W-:Y:S01]  /*21a0*/  LOP3.LUT R3, R3, R182, RZ, 0x3c, !PT ;  /* 0x000000b603037212 */ /* 0x000fe200078e3cff */
[----:B------:R-:W-:Y:S01]  /*21b0*/  IMAD R136, R4, 0x1800, R184 ;  /* 0x0000180004887824 */ /* 0x000fe200078e02b8 */
[----:B------:R-:W-:Y:S02]  /*21c0*/  LEA.HI R12, R13, R8, RZ, 0x3 ;  /* 0x000000080d0c7211 */ /* 0x000fe400078f18ff */
[----:B------:R-:W-:Y:S01]  /*21d0*/  LOP3.LUT R0, R7, R182, RZ, 0x3c, !PT ;  /* 0x000000b607007212 */ /* 0x000fe200078e3cff */
[----:B------:R-:W-:Y:S01]  /*21e0*/  IMAD.IADD R140, R140, 0x1, R3 ;  /* 0x000000018c8c7824 */ /* 0x000fe200078e0203 */
[----:B------:R-:W-:-:S02]  /*21f0*/  LEA.HI R8, R13, R8, RZ, 0x6 ;  /* 0x000000080d087211 */ /* 0x000fc400078f30ff */
[----:B------:R-:W-:Y:S01]  /*2200*/  SHF.R.S32.HI R13, RZ, 0x1f, R141 ;  /* 0x0000001fff0d7819 */ /* 0x000fe2000001148d */
[----:B------:R-:W-:Y:S01]  /*2210*/  IMAD.IADD R139, R139, 0x1, R0 ;  /* 0x000000018b8b7824 */ /* 0x000fe200078e0200 */
[----:B------:R-:W-:Y:S02]  /*2220*/  LOP3.LUT R3, R181, 0x38, R12, 0xf8, !PT ;  /* 0x00000038b5037812 */ /* 0x000fe400078ef80c */
[----:B------:R-:W-:Y:S01]  /*2230*/  LOP3.LUT R11, R177, 0x38, R6, 0xf8, !PT ;  /* 0x00000038b10b7812 */ /* 0x000fe200078ef806 */
[----:B------:R-:W-:Y:S01]  /*2240*/  IMAD R4, R13, R94, RZ ;  /* 0x0000005e0d047224 */ /* 0x000fe200078e02ff */
[----:B------:R-:W-:Y:S02]  /*2250*/  LOP3.LUT R0, R3, R182, RZ, 0x3c, !PT ;  /* 0x000000b603007212 */ /* 0x000fe400078e3cff */
[----:B------:R-:W-:Y:S01]  /*2260*/  LOP3.LUT R11, R11, R220, RZ, 0x3c, !PT ;  /* 0x000000dc0b0b7212 */ /* 0x000fe200078e3cff */
[----:B------:R-:W-:Y:S01]  /*2270*/  IMAD R103, R141, R95, R4 ;  /* 0x0000005f8d677224 */ /* 0x000fe200078e0204 */
[----:B------:R-:W-:-:S02]  /*2280*/  LOP3.LUT R7, R177, 0x38, R10, 0xf8, !PT ;  /* 0x00000038b1077812 */ /* 0x000fc400078ef80a */
[----:B------:R-:W-:Y:S01]  /*2290*/  LOP3.LUT R3, R181, 0x18, R16, 0xf8, !PT ;  /* 0x00000018b5037812 */ /* 0x000fe200078ef810 */
[----:B------:R-:W-:Y:S01]  /*22a0*/  IMAD.IADD R138, R138, 0x1, R11 ;  /* 0x000000018a8a7824 */ /* 0x000fe200078e020b */
[----:B------:R-:W-:Y:S01]  /*22b0*/  SHF.R.S32.HI R8, RZ, 0x6, R8 ;  /* 0x00000006ff087819 */ /* 0x000fe20000011408 */
[----:B------:R-:W-:Y:S01]  /*22c0*/  IMAD.IADD R105, R99, 0x1, R103 ;  /* 0x0000000163697824 */ /* 0x000fe200078e0267 */
[----:B------:R-:W-:Y:S01]  /*22d0*/  LOP3.LUT R7, R7, R220, RZ, 0x3c, !PT ;  /* 0x000000dc07077212 */ /* 0x000fe200078e3cff */
[----:B------:R-:W-:Y:S01]  /*22e0*/  IMAD.IADD R103, R103, 0x1, R97 ;  /* 0x0000000167677824 */ /* 0x000fe200078e0261 */
[----:B------:R-:W-:Y:S01]  /*22f0*/  LOP3.LUT R4, R3, R182, RZ, 0x3c, !PT ;  /* 0x000000b603047212 */ /* 0x000fe200078e3cff */
[----:B------:R-:W-:Y:S01]  /*2300*/  IMAD R137, R8, 0x1800, R183 ;  /* 0x0000180008897824 */ /* 0x000fe200078e02b7 */
[----:B------:R-:W-:Y:S01]  /*2310*/  LOP3.LUT R11, R177, 0x38, R12, 0xf8, !PT ;  /* 0x00000038b10b7812 */ /* 0x000fe200078ef80c */
[----:B------:R-:W-:Y:S01]  /*2320*/  IMAD.IADD R136, R136, 0x1, R7 ;  /* 0x0000000188887824 */ /* 0x000fe200078e0207 */
[----:B------:R-:W-:Y:S01]  /*2330*/  ISETP.GE.AND P0, PT, R160, UR4, PT ;  /* 0x00000004a0007c0c */ /* 0x000fe2000bf06270 */
[----:B------:R-:W-:Y:S01]  /*2340*/  IMAD.IADD R3, R183, 0x1, R4 ;  /* 0x00000001b7037824 */ /* 0x000fe200078e0204 */
[----:B------:R-:W-:Y:S01]  /*2350*/  LOP3.LUT R11, R11, R220, RZ, 0x3c, !PT ;  /* 0x000000dc0b0b7212 */ /* 0x000fe200078e3cff */
[----:B------:R-:W-:Y:S01]  /*2360*/  IMAD R7, R95, 0x60, RZ ;  /* 0x000000605f077824 */ /* 0x000fe200078e02ff */
[----:B------:R-:W-:Y:S01]  /*2370*/  SHF.L.U64.HI R106, R94, 0x6, R95 ;  /* 0x000000065e6a7819 */ /* 0x000fe2000001025f */
[----:B------:R-:W-:Y:S01]  /*2380*/  IMAD R134, R8, 0x1800, R184 ;  /* 0x0000180008867824 */ /* 0x000fe200078e02b8 */
[----:B------:R-:W-:Y:S01]  /*2390*/  SEL R4, RZ, 0x8, P4 ;  /* 0x00000008ff047807 */ /* 0x000fe20002000000 */
[----:B------:R-:W-:Y:S01]  /*23a0*/  IMAD.IADD R137, R137, 0x1, R0 ;  /* 0x0000000189897824 */ /* 0x000fe200078e0200 */
[----:B------:R-:W-:Y:S01]  /*23b0*/  LOP3.LUT P5, RZ, R213, 0x4, RZ, 0xc0, !PT ;  /* 0x00000004d5ff7812 */ /* 0x000fe200078ac0ff */
[----:B------:R-:W-:Y:S01]  /*23c0*/  IMAD.WIDE.U32 R94, R94, 0x60, RZ ;  /* 0x000000605e5e7825 */ /* 0x000fe200078e00ff */
[----:B------:R-:W-:-:S02]  /*23d0*/  SEL R8, RZ, 0x20, P0 ;  /* 0x00000020ff087807 */ /* 0x000fc40000000000 */
[----:B------:R-:W-:Y:S01]  /*23e0*/  LOP3.LUT R20, R5, R4, RZ, 0xfc, !PT ;  /* 0x0000000405147212 */ /* 0x000fe200078efcff */
[----:B------:R-:W-:Y:S01]  /*23f0*/  IMAD R0, R13, R88, RZ ;  /* 0x000000580d007224 */ /* 0x000fe200078e02ff */
[----:B------:R-:W-:Y:S01]  /*2400*/  LOP3.LUT R4, R5, 0x1, RZ, 0xc0, !PT ;  /* 0x0000000105047812 */ /* 0x000fe200078ec0ff */
[----:B------:R-:W-:Y:S01]  /*2410*/  IMAD.IADD R134, R134, 0x1, R11 ;  /* 0x0000000186867824 */ /* 0x000fe200078e020b */
[C---:B------:R-:W-:Y:S01]  /*2420*/  SHF.L.U64.HI R108, R88.reuse, 0x6, R89 ;  /* 0x00000006586c7819 */ /* 0x040fe20000010259 */
[----:B------:R-:W-:Y:S01]  /*2430*/  IMAD R11, R89, 0x60, RZ ;  /* 0x00000060590b7824 */ /* 0x000fe200078e02ff */
[----:B------:R-:W-:Y:S01]  /*2440*/  SEL R127, R127, 0xffffffe0, !P5 ;  /* 0xffffffe07f7f7807 */ /* 0x000fe20006800000 */
[----:B------:R-:W-:Y:S01]  /*2450*/  IMAD R13, R141, R89, R0 ;  /* 0x000000598d0d7224 */ /* 0x000fe200078e0200 */
[----:B------:R-:W-:Y:S01]  /*2460*/  IADD3 R130, R95, R7, RZ ;  /* 0x000000075f827210 */ /* 0x000fe20007ffe0ff */
[----:B------:R-:W-:Y:S01]  /*2470*/  IMAD.WIDE.U32 R88, R88, 0x60, RZ ;  /* 0x0000006058587825 */ /* 0x000fe200078e00ff */
[----:B------:R-:W-:-:S02]  /*2480*/  SHF.R.S32.HI R118, RZ, 0x3, R6 ;  /* 0x00000003ff767819 */ /* 0x000fc40000011406 */
[----:B------:R-:W-:Y:S01]  /*2490*/  LOP3.LUT R5, R6, 0xfffffff8, RZ, 0xc0, !PT ;  /* 0xfffffff806057812 */ /* 0x000fe200078ec0ff */
[----:B------:R-:W-:Y:S01]  /*24a0*/  IMAD.IADD R132, R89, 0x1, R11 ;  /* 0x0000000159847824 */ /* 0x000fe200078e020b */
[----:B------:R-:W-:Y:S01]  /*24b0*/  LOP3.LUT R87, R9, R8, RZ, 0xfc, !PT ;  /* 0x0000000809577212 */ /* 0x000fe200078efcff */
[----:B------:R-:W-:Y:S01]  /*24c0*/  IMAD.IADD R133, R127, 0x1, R3 ;  /* 0x000000017f857824 */ /* 0x000fe200078e0203 */
[----:B------:R-:W-:Y:S01]  /*24d0*/  LOP3.LUT R6, R10, 0xfffffff8, RZ, 0xc0, !PT ;  /* 0xfffffff80a067812 */ /* 0x000fe200078ec0ff */
[----:B------:R-:W-:Y:S01]  /*24e0*/  IMAD.IADD R104, R93, 0x1, R13 ;  /* 0x000000015d687824 */ /* 0x000fe200078e020d */
[----:B------:R-:W-:Y:S01]  /*24f0*/  LOP3.LUT R7, R12, 0xfffffff8, RZ, 0xc0, !PT ;  /* 0xfffffff80c077812 */ /* 0x000fe200078ec0ff */
[----:B------:R-:W-:Y:S01]  /*2500*/  IMAD.IADD R102, R13, 0x1, R91 ;  /* 0x000000010d667824 */ /* 0x000fe200078e025b */
[----:B------:R-:W-:Y:S02]  /*2510*/  SHF.R.S32.HI R115, RZ, 0x3, R10 ;  /* 0x00000003ff737819 */ /* 0x000fe4000001140a */
        /* <DEDUP_REMOVED lines=16> */
.L_x_2801:
[----:B0-----:R-:W0:Y:S01]  /*2620*/  LDC R81, c[0x0][0x430] ;  /* 0x00010c00ff517b82 */ /* 0x001e220000000800 */
[----:B------:R-:W-:Y:S02]  /*2630*/  VIADD R25, R25, 0xffffffff ;  /* 0xffffffff19197836 */ /* 0x000fe40000000000 */
[----:B------:R-:W-:Y:S02]  /*2640*/  IMAD.MOV.U32 R80, RZ, RZ, RZ ;  /* 0x000000ffff507224 */ /* 0x000fe400078e00ff */
[----:B------:R-:W-:-:S03]  /*2650*/  IMAD R12, R25, 0x60, R113 ;  /* 0x00000060190c7824 */ /* 0x000fc600078e0271 */
[----:B-1----:R-:W1:Y:S01]  /*2660*/  LDC R124, c[0x0][0x3f4] ;  /* 0x0000fd00ff7c7b82 */ /* 0x002e620000000800 */
        /* <DEDUP_REMOVED lines=22> */
[C---:B------:R-:W-:Y:S01]  /*27d0*/  IMAD R29, R19.reuse, 0x4800, R3 ;  /* 0x00004800131d7824 */ /* 0x040fe200078e0203 */
[----:B------:R-:W-:Y:S05]  /*27e0*/  YIELD ;  /* 0x0000000000007946 */ /* 0x000fea0003800000 */
[----:B------:R-:W-:Y:S01]  /*27f0*/  IMAD R11, R19, 0x4800, R133 ;  /* 0x00004800130b7824 */ /* 0x000fe200078e0285 */
[----:B------:R-:W-:Y:S01]  /*2800*/  BSSY B0, `(.L_x_2696) ;  /* 0x00007e7000007945 */ /* 0x000fe20003800000 */
[----:B------:R-:W-:Y:S01]  /*2810*/  IMAD R81, R81, R14, R32 ;  /* 0x0000000e51517224 */ /* 0x000fe200078e0220 */
[----:B------:R-:W-:Y:S01]  /*2820*/  P2R R123, PR, RZ, 0x10 ;  /* 0x00000010ff7b7803 */ /* 0x000fe20000000000 */
[----:B------:R-:W-:-:S02]  /*2830*/  IMAD R29, R29, 0x2, R122 ;  /* 0x000000021d1d7824 */ /* 0x000fc400078e027a */
[----:B------:R-:W-:Y:S01]  /*2840*/  IMAD R28, R11, 0x2, R122 ;  /* 0x000000020b1c7824 */ /* 0x000fe200078e027a */
[----:B0-----:R-:W-:Y:S06]  /*2850*/  @!P0 BRA `(.L_x_2697) ;  /* 0x0000007400a88947 */ /* 0x001fec0003800000 */
[----:B------:R-:W-:Y:S01]  /*2860*/  SHF.R.S32.HI R82, RZ, 0x1f, R81 ;  /* 0x0000001fff527819 */ /* 0x000fe20000011451 */
[----:B------:R-:W-:Y:S01]  /*2870*/  ULDC.64 UR4, c[0x0][0x300] ;  /* 0x0000c00000047ab9 */ /* 0x000fe20000000a00 */
[----:B-----5:R-:W-:Y:S01]  /*2880*/  SHF.R.S32.HI R83, RZ, 0x1f, R80 ;  /* 0x0000001fff537819 */ /* 0x020fe20000011450 */
[C---:B------:R-:W-:Y:S01]  /*2890*/  IMAD.WIDE.U32 R12, R81.reuse, UR4, RZ ;  /* 0x00000004510c7c25 */ /* 0x040fe2000f8e00ff */
        /* <DEDUP_REMOVED lines=15> */
[C---:B------:R-:W-:Y:S02]  /*2990*/  IMAD R31, R11.reuse, R94, R14 ;  /* 0x0000005e0b1f7224 */ /* 0x040fe400078e020e */
[----:B------:R-:W-:Y:S02]  /*29a0*/  IMAD R33, R11, R88, R30 ;  /* 0x000000580b217224 */ /* 0x000fe400078e021e */
[C---:B------:R-:W-:Y:S02]  /*29b0*/  IMAD R11, R26.reuse, UR5, R15 ;  /* 0x000000051a0b7c24 */ /* 0x040fe4000f8e020f */
[----:B------:R-:W-:Y:S01]  /*29c0*/  IMAD.WIDE.U32 R116, R26, UR4, R12 ;  /* 0x000000041a747c25 */ /* 0x000fe2000f8e000c */
[----:B------:R-:W-:-:S03]  /*29d0*/  ULDC.64 UR4, c[0x0][0x2e8] ;  /* 0x0000ba0000047ab9 */ /* 0x000fc60000000a00 */
[----:B------:R-:W-:Y:S01]  /*29e0*/  IMAD.IADD R11, R117, 0x1, R11 ;  /* 0x00000001750b7824 */ /* 0x000fe200078e020b */
[----:B------:R-:W-:Y:S01]  /*29f0*/  LEA R117, P4, R116, UR4, 0x1 ;  /* 0x0000000474757c11 */ /* 0x000fe2000f8808ff */
[----:B------:R-:W-:Y:S02]  /*2a00*/  IMAD R84, R25, -0x60, R2 ;  /* 0xffffffa019547824 */ /* 0x000fe400078e0202 */
[-C--:B------:R-:W-:Y:S01]  /*2a10*/  IMAD.WIDE.U32 R14, R94, R25.reuse, RZ ;  /* 0x000000195e0e7225 */ /* 0x080fe200078e00ff */
[----:B------:R-:W-:Y:S02]  /*2a20*/  LEA.HI.X R116, R116, UR5, R11, 0x1, P4 ;  /* 0x0000000574747c11 */ /* 0x000fe4000a0f0c0b */
        /* <DEDUP_REMOVED lines=61> */
.L_x_2700:
[----:B------:R-:W-:Y:S05]  /*2e00*/  BSYNC B1 ;  /* 0x0000000000017941 */ /* 0x000fea0003800000 */
.L_x_2699:
        /* <DEDUP_REMOVED lines=56> */
.L_x_2702:
[----:B------:R-:W-:Y:S05]  /*3190*/  BSYNC B1 ;  /* 0x0000000000017941 */ /* 0x000fea0003800000 */
.L_x_2701:
        /* <DEDUP_REMOVED lines=9> */
[----:B------:R-:W-:Y:S02]  /*3230*/  PRMT R225, R225, 0x5410, R14 ;  /* 0x00005410e1e17816 */ /* 0x000fe4000000000e */
[----:B------:R-:W-:Y:S01]  /*3240*/  PRMT R150, R150, 0x5410, R13 ;  /* 0x0000541096967816 */ /* 0x000fe2000000000d */
[----:B------:R-:W-:Y:S01]  /*3250*/  IMAD.MOV.U32 R13, RZ, RZ, R60 ;  /* 0x000000ffff0d7224 */ /* 0x000fe200078e003c */
[----:B------:R-:W-:-:S04]  /*3260*/  MOV R14, R61 ;  /* 0x0000003d000e7202 */ /* 0x000fc80000000f00 */
[----:B------:R-:W-:Y:S01]  /*3270*/  PRMT R159, R14, 0x5410, R13 ;  /* 0x000054100e9f7816 */ /* 0x000fe2000000000d */
[----:B------:R-:W-:Y:S02]  /*3280*/  IMAD.MOV.U32 R13, RZ, RZ, R65 ;  /* 0x000000ffff0d7224 */ /* 0x000fe400078e0041 */
        /* <DEDUP_REMOVED lines=19> */
[----:B------:R-:W-:Y:S01]  /*33c0*/  PRMT R207, R207, 0x5410, R13 ;  /* 0x00005410cfcf7816 */ /* 0x000fe2000000000d */
[----:B------:R-:W-:Y:S01]  /*33d0*/  IMAD.MOV.U32 R13, RZ, RZ, R76 ;  /* 0x000000ffff0d7224 */ /* 0x000fe200078e004c */
[----:B------:R-:W-:-:S02]  /*33e0*/  PLOP3.LUT P0, PT, PT, PT, UP0, 0x80, 0x0 ;  /* 0x000000000000781c */ /* 0x000fc40003f0f008 */
        /* <DEDUP_REMOVED lines=14> */
[----:B------:R-:W-:-:S02]  /*34d0*/  IMAD.MOV.U32 R11, RZ, RZ, R35 ;  /* 0x000000ffff0b7224 */ /* 0x000fc400078e0023 */
[----:B------:R-:W-:-:S03]  /*34e0*/  IMAD.MOV.U32 R13, RZ, RZ, R39 ;  /* 0x000000ffff0d7224 */ /* 0x000fc600078e0027 */
[----:B------:R-:W-:Y:S01]  /*34f0*/  PRMT R121, R12, 0x5410, R11 ;  /* 0x000054100c797816 */ /* 0x000fe2000000000b */
[----:B------:R-:W-:Y:S01]  /*3500*/  IMAD.MOV.U32 R12, RZ, RZ, R42 ;  /* 0x000000ffff0c7224 */ /* 0x000fe200078e002a */
[----:B------:R-:W-:Y:S01]  /*3510*/  PRMT R135, R14, 0x5410, R13 ;  /* 0x000054100e877816 */ /* 0x000fe2000000000d */
[----:B------:R-:W-:Y:S02]  /*3520*/  IMAD.MOV.U32 R11, RZ, RZ, R43 ;  /* 0x000000ffff0b7224 */ /* 0x000fe400078e002b */
        /* <DEDUP_REMOVED lines=27> */
.L_x_2703:
[----:B------:R-:W-:Y:S01]  /*36e0*/  IMAD R85, R19, 0x8, R18 ;  /* 0x0000000813557824 */ /* 0x000fe200078e0212 */
[----:B------:R-:W-:Y:S01]  /*36f0*/  SHF.L.U32 R86, R171, 0x1f, RZ ;  /* 0x0000001fab567819 */ /* 0x000fe200000006ff */
[----:B------:R-:W-:Y:S03]  /*3700*/  BSSY B1, `(.L_x_2704) ;  /* 0x0000003000017945 */ /* 0x000fe60003800000 */
[----:B------:R-:W0:Y:S02]  /*3710*/  SYNCS.PHASECHK.TRANS64.TRYWAIT P6, [R85+URZ+0x2a890], R86 ;  /* 0x02a89056550075a7 */ /* 0x000e2400080c017f */
[----:B0-----:R-:W-:Y:S05]  /*3720*/  @!P6 BRA `(.L_x_2705) ;  /* 0x000001f400bce947 */ /* 0x001fea0003800000 */
.L_x_3046:
[----:B------:R-:W-:Y:S05]  /*3730*/  BSYNC B1 ;  /* 0x0000000000017941 */ /* 0x000fea0003800000 */
.L_x_2704:
[----:B------:R-:W-:-:S03]  /*3740*/  UMOV UR4, 0xffffffff ;  /* 0xffffffff00047882 */ /* 0x000fc60000000000 */
[----:B------:R-:W-:Y:S05]  /*3750*/  BRA.DIV UR4, `(.L_x_2706) ;  /* 0x000001f604c47947 */ /* 0x000fea000b800000 */
[----:B------:R1:W2:Y:S04]  /*3760*/  SHFL.IDX PT, R78, R116, RZ, 0x1c1f ;  /* 0x001c1fff744e7589 */ /* 0x0002a800000e0000 */
[----:B------:R1:W3:Y:S02]  /*3770*/  SHFL.IDX PT, R11, R117, RZ, 0x1c1f ;  /* 0x001c1fff750b7589 */ /* 0x0002e400000e0000 */
.L_x_3050:
        /* <DEDUP_REMOVED lines=27> */
[C---:B------:R-:W-:Y:S01]  /*3930*/  LOP3.LUT R150, R14.reuse, 0xffff0000, RZ, 0xc0, !PT ;  /* 0xffff00000e967812 */ /* 0x040fe200078ec0ff */
[----:B------:R-:W-:Y:S01]  /*3940*/  IMAD.U32 R14, R14, 0x10000, RZ ;  /* 0x000100000e0e7824 */ /* 0x000fe200078e00ff */
[C---:B------:R-:W-:Y:S01]  /*3950*/  SHF.L.U32 R151, R13.reuse, 0x10, RZ ;  /* 0x000000100d977819 */ /* 0x040fe200000006ff */
[C---:B------:R-:W-:Y:S01]  /*3960*/  IMAD.U32 R149, R148.reuse, 0x10000, RZ ;  /* 0x0001000094957824 */ /* 0x040fe200078e00ff */
[----:B------:R-:W-:Y:S02]  /*3970*/  LOP3.LUT R148, R148, 0xffff0000, RZ, 0xc0, !PT ;  /* 0xffff000094947812 */ /* 0x000fe400078ec0ff */
[----:B------:R-:W-:Y:S01]  /*3980*/  LOP3.LUT R13, R13, 0xffff0000, RZ, 0xc0, !PT ;  /* 0xffff00000d0d7812 */ /* 0x000fe200078ec0ff */
[C---:B------:R-:W-:Y:S01]  /*3990*/  FMUL.FTZ R152, R150.reuse, R149 ;  /* 0x0000009596987220 */ /* 0x040fe20000410000 */
[----:B------:R-:W-:Y:S01]  /*39a0*/  FMUL.FTZ R150, R150, R151 ;  /* 0x0000009796967220 */ /* 0x000fe20000410000 */
[----:B------:R-:W-:-:S02]  /*39b0*/  F2FP.BF16.F32.PACK_AB R75, R75, R76 ;  /* 0x0000004c4b4b723e */ /* 0x000fc400000010ff */
        /* <DEDUP_REMOVED lines=21> */
.L_x_2712:
[----:B------:R-:W-:Y:S05]  /*3b10*/  BSYNC B3 ;  /* 0x0000000000037941 */ /* 0x000fea0003800000 */
.L_x_2711:
[----:B---3--:R-:W-:-:S04]  /*3b20*/  LEA R74, P4, R16, R11, 0x1 ;  /* 0x0000000b104a7211 */ /* 0x008fc800078808ff */
[----:B--2---:R-:W-:-:S05]  /*3b30*/  LEA.HI.X R75, R16, R78, R17, 0x1, P4 ;  /* 0x0000004e104b7211 */ /* 0x004fca00020f0c11 */
[----:B0-----:R4:W-:Y:S04]  /*3b40*/  ST.E.128 desc[UR60][R74.64], R12 ;  /* 0x0000000c4a007985 */ /* 0x0019e8000c101d3c */
.L_x_2710:
[----:B------:R-:W-:Y:S05]  /*3b50*/  BSYNC B2 ;  /* 0x0000000000027941 */ /* 0x000fea0003800000 */
.L_x_2709:
        /* <DEDUP_REMOVED lines=55> */
.L_x_2716:
[----:B------:R-:W-:Y:S05]  /*3ed0*/  BSYNC B3 ;  /* 0x0000000000037941 */ /* 0x000fea0003800000 */
.L_x_2715:
[----:B------:R-:W-:Y:S02]  /*3ee0*/  IMAD.SHL.U32 R72, R166, 0x8, RZ ;  /* 0x00000008a6487824 */ /* 0x000fe400078e00ff */
[----:B---3--:R-:W-:Y:S02]  /*3ef0*/  IMAD.MOV.U32 R70, RZ, RZ, R11 ;  /* 0x000000ffff467224 */ /* 0x008fe400078e000b */
[----:B--2---:R-:W-:Y:S02]  /*3f00*/  IMAD.MOV.U32 R71, RZ, RZ, R78 ;  /* 0x000000ffff477224 */ /* 0x004fe400078e004e */
[----:B------:R-:W-:-:S05]  /*3f10*/  IMAD.WIDE R70, R72, 0x2, R70 ;  /* 0x0000000248467825 */ /* 0x000fca00078e0246 */
[----:B0-----:R0:W-:Y:S02]  /*3f20*/  ST.E.128 desc[UR60][R70.64], R12 ;  /* 0x0000000c46007985 */ /* 0x0011e4000c101d3c */
.L_x_2714:
[----:B------:R-:W-:Y:S05]  /*3f30*/  BSYNC B2 ;  /* 0x0000000000027941 */ /* 0x000fea0003800000 */
.L_x_2713:
        /* <DEDUP_REMOVED lines=56> */
[----:B------:R-:W-:Y:S01]  /*42c0*/  IMAD.MOV.U32 R14, RZ, RZ, R75 ;  /* 0x000000ffff0e7224 */ /* 0x000fe200078e004b */
[----:B------:R-:W-:Y:S01]  /*42d0*/  MOV R12, R13 ;  /* 0x0000000d000c7202 */ /* 0x000fe20000000f00 */
[----:B------:R-:W-:-:S07]  /*42e0*/  IMAD.MOV.U32 R13, RZ, RZ, R67 ;  /* 0x000000ffff0d7224 */ /* 0x000fce00078e0043 */
.L_x_2720:
[----:B------:R-:W-:Y:S05]  /*42f0*/  BSYNC B3 ;  /* 0x0000000000037941 */ /* 0x000fea0003800000 */
.L_x_2719:
[----:B----4-:R0:W-:Y:S02]  /*4300*/  ST.E.128 desc[UR60][R70.64], R12 ;  /* 0x0000000c46007985 */ /* 0x0101e4000c101d3c */
.L_x_2718:
[----:B------:R-:W-:Y:S05]  /*4310*/  BSYNC B2 ;  /* 0x0000000000027941 */ /* 0x000fea0003800000 */
.L_x_2717:
        /* <DEDUP_REMOVED lines=14> */
[C---:B------:R-:W-:Y:S02]  /*4400*/  LOP3.LUT R68, R13.reuse, 0xffff0000, RZ, 0xc0, !PT ;  /* 0xffff00000d447812 */ /* 0x040fe400078ec0ff */
[C---:B------:R-:W-:Y:S01]  /*4410*/  LOP3.LUT R70, R62.reuse, 0xffff0000, RZ, 0xc0, !PT ;  /* 0xffff00003e467812 */ /* 0x040fe200078ec0ff */
[----:B------:R-:W-:Y:S01]  /*4420*/  IMAD.U32 R62, R62, 0x10000, RZ ;  /* 0x000100003e3e7824 */ /* 0x000fe200078e00ff */
[C---:B------:R-:W-:Y:S01]  /*4430*/  LOP3.LUT R69, R64.reuse, 0xffff0000, RZ, 0xc0, !PT ;  /* 0xffff000040457812 */ /* 0x040fe200078ec0ff */
[----:B------:R-:W-:Y:S01]  /*4440*/  IMAD.U32 R64, R64, 0x10000, RZ ;  /* 0x0001000040407824 */ /* 0x000fe200078e00ff */
[----:B------:R-:W-:Y:S01]  /*4450*/  SHF.R.U32.HI R72, RZ, 0x10, R65 ;  /* 0x00000010ff487819 */ /* 0x000fe20000011641 */
[----:B------:R-:W-:Y:S01]  /*4460*/  IMAD.U32 R65, R13, 0x10000, RZ ;  /* 0x000100000d417824 */ /* 0x000fe200078e00ff */
[----:B------:R-:W-:Y:S01]  /*4470*/  SHF.R.U32.HI R63, RZ, 0x10, R63 ;  /* 0x00000010ff3f7819 */ /* 0x000fe2000001163f */
[C---:B------:R-:W-:Y:S01]  /*4480*/  FMUL.FTZ R13, R68.reuse, R70 ;  /* 0x00000046440d7220 */ /* 0x040fe20000410000 */
[----:B------:R-:W-:Y:S01]  /*4490*/  FMUL.FTZ R71, R68, R69 ;  /* 0x0000004544477220 */ /* 0x000fe20000410000 */
[----:B------:R-:W-:-:S02]  /*44a0*/  PRMT R68, R207, 0x5432, R72 ;  /* 0x00005432cf447816 */ /* 0x000fc40000000048 */
        /* <DEDUP_REMOVED lines=8> */
[----:B------:R-:W-:Y:S02]  /*4530*/  IMAD.U32 R70, R14, 0x10000, RZ ;  /* 0x000100000e467824 */ /* 0x000fe400078e00ff */
[----:B------:R-:W-:Y:S01]  /*4540*/  FMUL.FTZ R73, R13, R71 ;  /* 0x000000470d497220 */ /* 0x000fe20000410000 */
[----:B------:R-:W-:Y:S01]  /*4550*/  LOP3.LUT R14, R15, 0xffff0000, RZ, 0xc0, !PT ;  /* 0xffff00000f0e7812 */ /* 0x000fe200078ec0ff */
[-C--:B------:R-:W-:Y:S01]  /*4560*/  FMUL.FTZ R13, R13, R72.reuse ;  /* 0x000000480d0d7220 */ /* 0x080fe20000410000 */
[----:B------:R-:W-:Y:S01]  /*4570*/  LOP3.LUT R12, R12, 0xffff0000, RZ, 0xc0, !PT ;  /* 0xffff00000c0c7812 */ /* 0x000fe200078ec0ff */
        /* <DEDUP_REMOVED lines=14> */
[----:B------:R-:W-:Y:S01]  /*4660*/  F2FP.BF16.F32.PACK_AB R12, R12, R14 ;  /* 0x0000000e0c0c723e */ /* 0x000fe200000010ff */
[----:B------:R-:W-:Y:S02]  /*4670*/  IMAD.MOV.U32 R14, RZ, RZ, R13 ;  /* 0x000000ffff0e7224 */ /* 0x000fe400078e000d */
[----:B------:R-:W-:Y:S02]  /*4680*/  IMAD.MOV.U32 R15, RZ, RZ, R70 ;  /* 0x000000ffff0f7224 */ /* 0x000fe400078e0046 */
[----:B------:R-:W-:-:S07]  /*4690*/  IMAD.MOV.U32 R13, RZ, RZ, R65 ;  /* 0x000000ffff0d7224 */ /* 0x000fce00078e0041 */
.L_x_2724:
[----:B------:R-:W-:Y:S05]  /*46a0*/  BSYNC B3 ;  /* 0x0000000000037941 */ /* 0x000fea0003800000 */
.L_x_2723:
[----:B----4-:R0:W-:Y:S02]  /*46b0*/  ST.E.128 desc[UR60][R66.64], R12 ;  /* 0x0000000c42007985 */ /* 0x0101e4000c101d3c */
.L_x_2722:
[----:B------:R-:W-:Y:S05]  /*46c0*/  BSYNC B2 ;  /* 0x0000000000027941 */ /* 0x000fea0003800000 */
.L_x_2721:
        /* <DEDUP_REMOVED lines=55> */
.L_x_2728:
[----:B------:R-:W-:Y:S05]  /*4a40*/  BSYNC B3 ;  /* 0x0000000000037941 */ /* 0x000fea0003800000 */
.L_x_2727:
[----:B----4-:R0:W-:Y:S02]  /*4a50*/  ST.E.128 desc[UR60][R62.64], R12 ;  /* 0x0000000c3e007985 */ /* 0x0101e4000c101d3c */
.L_x_2726:
[----:B------:R-:W-:Y:S05]  /*4a60*/  BSYNC B2 ;  /* 0x0000000000027941 */ /* 0x000fea0003800000 */
.L_x_2725:
        /* <DEDUP_REMOVED lines=10> */
[----:B------:R-:W-:Y:S01]  /*4b10*/  SHF.R.U64 R54, R54, 0x10, R55 ;  /* 0x0000001036367819 */ /* 0x000fe20000001237 */
[----:B------:R-:W-:Y:S01]  /*4b20*/  IMAD.U32 R56, R14, 0x10000, RZ ;  /* 0x000100000e387824 */ /* 0x000fe200078e00ff */
[----:B------:R-:W-:Y:S01]  /*4b30*/  PRMT R11, R158, 0x5410, R11 ;  /* 0x000054109e0b7816 */ /* 0x000fe2000000000b */
[----:B------:R-:W-:Y:S01]  /*4b40*/  IMAD.U32 R61, R12, 0x10000, RZ ;  /* 0x000100000c3d7824 */ /* 0x000fe200078e00ff */
[----:B------:R-:W-:Y:S02]  /*4b50*/  PRMT R54, R157, 0x5410, R54 ;  /* 0x000054109d367816 */ /* 0x000fe40000000036 */
[----:B------:R-:W-:Y:S02]  /*4b60*/  SHF.R.U32.HI R60, RZ, 0x10, R55 ;  /* 0x00000010ff3c7819 */ /* 0x000fe40000011637 */
[----:B------:R-:W-:-:S02]  /*4b70*/  SHF.R.U32.HI R57, RZ, 0x10, R57 ;  /* 0x00000010ff397819 */ /* 0x000fc40000011639 */
[----:B------:R-:W-:Y:S02]  /*4b80*/  LOP3.LUT R13, R13, 0xffff0000, RZ, 0xc0, !PT ;  /* 0xffff00000d0d7812 */ /* 0x000fe400078ec0ff */
[C---:B------:R-:W-:Y:S01]  /*4b90*/  LOP3.LUT R64, R11.reuse, 0xffff0000, RZ, 0xc0, !PT ;  /* 0xffff00000b407812 */ /* 0x040fe200078ec0ff */
[----:B------:R-:W-:Y:S01]  /*4ba0*/  IMAD.U32 R11, R11, 0x10000, RZ ;  /* 0x000100000b0b7824 */ /* 0x000fe200078e00ff */
[C---:B------:R-:W-:Y:S01]  /*4bb0*/  LOP3.LUT R66, R54.reuse, 0xffff0000, RZ, 0xc0, !PT ;  /* 0xffff000036427812 */ /* 0x040fe200078ec0ff */
[----:B------:R-:W-:Y:S01]  /*4bc0*/  IMAD.U32 R54, R54, 0x10000, RZ ;  /* 0x0001000036367824 */ /* 0x000fe200078e00ff */
[----:B------:R-:W-:Y:S01]  /*4bd0*/  PRMT R60, R157, 0x5432, R60 ;  /* 0x000054329d3c7816 */ /* 0x000fe2000000003c */
[C---:B------:R-:W-:Y:S01]  /*4be0*/  FMUL.FTZ R62, R13.reuse, R64 ;  /* 0x000000400d3e7220 */ /* 0x040fe20000410000 */
[----:B------:R-:W-:Y:S01]  /*4bf0*/  PRMT R57, R158, 0x5432, R57 ;  /* 0x000054329e397816 */ /* 0x000fe20000000039 */
[----:B------:R-:W-:Y:S01]  /*4c00*/  FMUL.FTZ R13, R13, R66 ;  /* 0x000000420d0d7220 */ /* 0x000fe20000410000 */
[----:B------:R-:W-:Y:S01]  /*4c10*/  LOP3.LUT R14, R14, 0xffff0000, RZ, 0xc0, !PT ;  /* 0xffff00000e0e7812 */ /* 0x000fe200078ec0ff */
[----:B------:R-:W-:-:S02]  /*4c20*/  IMAD.U32 R65, R60, 0x10000, RZ ;  /* 0x000100003c417824 */ /* 0x000fc400078e00ff */
[----:B------:R-:W-:Y:S01]  /*4c30*/  FFMA.FTZ R62, R67, R66, -R62 ;  /* 0x00000042433e7223 */ /* 0x000fe2000001083e */
[----:B------:R-:W-:Y:S02]  /*4c40*/  IMAD.U32 R63, R57, 0x10000, RZ ;  /* 0x00010000393f7824 */ /* 0x000fe400078e00ff */
[----:B------:R-:W-:Y:S01]  /*4c50*/  FFMA.FTZ R13, R67, R64, R13 ;  /* 0x00000040430d7223 */ /* 0x000fe2000001000d */
[C---:B------:R-:W-:Y:S01]  /*4c60*/  FMUL.FTZ R67, R14.reuse, R65 ;  /* 0x000000410e437220 */ /* 0x040fe20000410000 */
[C---:B------:R-:W-:Y:S01]  /*4c70*/  LOP3.LUT R55, R15.reuse, 0xffff0000, RZ, 0xc0, !PT ;  /* 0xffff00000f377812 */ /* 0x040fe200078ec0ff */
[----:B------:R-:W-:Y:S01]  /*4c80*/  FMUL.FTZ R69, R14, R63 ;  /* 0x0000003f0e457220 */ /* 0x000fe20000410000 */
[----:B------:R-:W-:Y:S01]  /*4c90*/  LOP3.LUT R12, R12, 0xffff0000, RZ, 0xc0, !PT ;  /* 0xffff00000c0c7812 */ /* 0x000fe200078ec0ff */
[----:B------:R-:W-:Y:S01]  /*4ca0*/  IMAD.U32 R15, R15, 0x10000, RZ ;  /* 0x000100000f0f7824 */ /* 0x000fe200078e00ff */
[----:B------:R-:W-:Y:S01]  /*4cb0*/  LOP3.LUT R14, R57, 0xffff0000, RZ, 0xc0, !PT ;  /* 0xffff0000390e7812 */ /* 0x000fe200078ec0ff */
[----:B------:R-:W-:Y:S01]  /*4cc0*/  FFMA.FTZ R69, R56, R65, -R69 ;  /* 0x0000004138457223 */ /* 0x000fe20000010845 */
[----:B------:R-:W-:Y:S01]  /*4cd0*/  LOP3.LUT R60, R60, 0xffff0000, RZ, 0xc0, !PT ;  /* 0xffff00003c3c7812 */ /* 0x000fe200078ec0ff */
[C---:B------:R-:W-:Y:S01]  /*4ce0*/  FMUL.FTZ R64, R12.reuse, R11 ;  /* 0x0000000b0c407220 */ /* 0x040fe20000410000 */
[----:B------:R-:W-:Y:S01]  /*4cf0*/  FMUL.FTZ R12, R12, R54 ;  /* 0x000000360c0c7220 */ /* 0x000fe20000410000 */
[C---:B------:R-:W-:Y:S01]  /*4d00*/  FMUL.FTZ R66, R55.reuse, R14 ;  /* 0x0000000e37427220 */ /* 0x040fe20000410000 */
[----:B------:R-:W-:Y:S01]  /*4d10*/  FFMA.FTZ R56, R56, R63, R67 ;  /* 0x0000003f38387223 */ /* 0x000fe20000010043 */
        /* <DEDUP_REMOVED lines=8> */
[----:B------:R-:W-:-:S07]  /*4da0*/  F2FP.BF16.F32.PACK_AB R12, R11, R64 ;  /* 0x000000400b0c723e */ /* 0x000fce00000010ff */
.L_x_2730:
[----:B------:R-:W-:Y:S05]  /*4db0*/  BSYNC B2 ;  /* 0x0000000000027941 */ /* 0x000fea0003800000 */
.L_x_2729:
[----:B----4-:R0:W-:Y:S02]  /*4dc0*/  ST.E.128 desc[UR60][R58.64], R12 ;  /* 0x0000000c3a007985 */ /* 0x0101e4000c101d3c */
.L_x_2708:
[----:B------:R-:W-:Y:S05]  /*4dd0*/  BSYNC B1 ;  /* 0x0000000000017941 */ /* 0x000fea0003800000 */
.L_x_2707:
[----:B------:R-:W-:-:S03]  /*4de0*/  UMOV UR4, 0xffffffff ;  /* 0xffffffff00047882 */ /* 0x000fc60000000000 */
[----:B------:R-:W-:Y:S05]  /*4df0*/  BRA.DIV UR4, `(.L_x_2731) ;  /* 0x000001e204687947 */ /* 0x000fea000b800000 */
[----:B-1----:R-:W1:Y:S04]  /*4e00*/  SHFL.IDX PT, R116, R116, 0x1, 0x1c1f ;  /* 0x003c1f0074747f89 */ /* 0x002e6800000e0000 */
[----:B------:R-:W0:Y:S02]  /*4e10*/  SHFL.IDX PT, R117, R117, 0x1, 0x1c1f ;  /* 0x003c1f0075757f89 */ /* 0x000e2400000e0000 */
.L_x_3054:
        /* <DEDUP_REMOVED lines=11> */
[--C-:B------:R-:W-:Y:S01]  /*4ed0*/  SHF.R.U64 R58, R50, 0x10, R51.reuse ;  /* 0x00000010323a7819 */ /* 0x100fe20000001233 */
[C---:B----4-:R-:W-:Y:S01]  /*4ee0*/  IMAD.U32 R50, R14.reuse, 0x10000, RZ ;  /* 0x000100000e327824 */ /* 0x050fe200078e00ff */
[----:B------:R-:W-:Y:S02]  /*4ef0*/  SHF.R.U32.HI R56, RZ, 0x10, R51 ;  /* 0x00000010ff387819 */ /* 0x000fe40000011633 */
[----:B------:R-:W-:Y:S02]  /*4f00*/  SHF.R.U32.HI R57, RZ, 0x10, R53 ;  /* 0x00000010ff397819 */ /* 0x000fe40000011635 */
[----:B------:R-:W-:Y:S01]  /*4f10*/  LOP3.LUT R51, R14, 0xffff0000, RZ, 0xc0, !PT ;  /* 0xffff00000e337812 */ /* 0x000fe200078ec0ff */
[C---:B------:R-:W-:Y:S01]  /*4f20*/  IMAD.U32 R14, R15.reuse, 0x10000, RZ ;  /* 0x000100000f0e7824 */ /* 0x040fe200078e00ff */
[----:B---3--:R-:W-:-:S02]  /*4f30*/  LOP3.LUT R11, R15, 0xffff0000, RZ, 0xc0, !PT ;  /* 0xffff00000f0b7812 */ /* 0x008fc400078ec0ff */
[C---:B------:R-:W-:Y:S02]  /*4f40*/  PRMT R53, R156.reuse, 0x5410, R59 ;  /* 0x000054109c357816 */ /* 0x040fe4000000003b */
[C---:B------:R-:W-:Y:S02]  /*4f50*/  PRMT R15, R155.reuse, 0x5410, R58 ;  /* 0x000054109b0f7816 */ /* 0x040fe4000000003a */
[----:B------:R-:W-:Y:S02]  /*4f60*/  PRMT R155, R155, 0x5432, R56 ;  /* 0x000054329b9b7816 */ /* 0x000fe40000000038 */
[----:B------:R-:W-:Y:S02]  /*4f70*/  LOP3.LUT R56, R13, 0xffff0000, RZ, 0xc0, !PT ;  /* 0xffff00000d387812 */ /* 0x000fe400078ec0ff */
[----:B------:R-:W-:Y:S01]  /*4f80*/  LOP3.LUT R60, R53, 0xffff0000, RZ, 0xc0, !PT ;  /* 0xffff0000353c7812 */ /* 0x000fe200078ec0ff */
[----:B------:R-:W-:Y:S01]  /*4f90*/  IMAD.U32 R59, R155, 0x10000, RZ ;  /* 0x000100009b3b7824 */ /* 0x000fe200078e00ff */
[C---:B------:R-:W-:Y:S01]  /*4fa0*/  LOP3.LUT R58, R15.reuse, 0xffff0000, RZ, 0xc0, !PT ;  /* 0xffff00000f3a7812 */ /* 0x040fe200078ec0ff */
[----:B------:R-:W-:Y:S01]  /*4fb0*/  IMAD.U32 R15, R15, 0x10000, RZ ;  /* 0x000100000f0f7824 */ /* 0x000fe200078e00ff */
[----:B------:R-:W-:Y:S01]  /*4fc0*/  PRMT R156, R156, 0x5432, R57 ;  /* 0x000054329c9c7816 */ /* 0x000fe20000000039 */
[----:B------:R-:W-:-:S02]  /*4fd0*/  IMAD.U32 R57, R13, 0x10000, RZ ;  /* 0x000100000d397824 */ /* 0x000fc400078e00ff */
[C---:B------:R-:W-:Y:S01]  /*4fe0*/  FMUL.FTZ R62, R56.reuse, R60 ;  /* 0x0000003c383e7220 */ /* 0x040fe20000410000 */
[-C--:B------:R-:W-:Y:S01]  /*4ff0*/  FMUL.FTZ R61, R56, R58.reuse ;  /* 0x0000003a383d7220 */ /* 0x080fe20000410000 */
[C---:B------:R-:W-:Y:S01]  /*5000*/  IMAD.U32 R13, R12.reuse, 0x10000, RZ ;  /* 0x000100000c0d7824 */ /* 0x040fe200078e00ff */
[----:B------:R-:W-:Y:S01]  /*5010*/  LOP3.LUT R56, R12, 0xffff0000, RZ, 0xc0, !PT ;  /* 0xffff00000c387812 */ /* 0x000fe200078ec0ff */
[C---:B------:R-:W-:Y:S02]  /*5020*/  IMAD.U32 R52, R156.reuse, 0x10000, RZ ;  /* 0x000100009c347824 */ /* 0x040fe400078e00ff */
[C---:B------:R-:W-:Y:S01]  /*5030*/  FFMA.FTZ R12, R57.reuse, R58, -R62 ;  /* 0x0000003a390c7223 */ /* 0x040fe2000001083e */
[----:B------:R-:W-:Y:S01]  /*5040*/  FFMA.FTZ R57, R57, R60, R61 ;  /* 0x0000003c39397223 */ /* 0x000fe2000001003d */
[C---:B------:R-:W-:Y:S01]  /*5050*/  FMUL.FTZ R61, R51.reuse, R59 ;  /* 0x0000003b333d7220 */ /* 0x040fe20000410000 */
[----:B------:R-:W-:Y:S01]  /*5060*/  FMUL.FTZ R63, R51, R52 ;  /* 0x00000034333f7220 */ /* 0x000fe20000410000 */
[----:B------:R-:W-:-:S02]  /*5070*/  LOP3.LUT R156, R156, 0xffff0000, RZ, 0xc0, !PT ;  /* 0xffff00009c9c7812 */ /* 0x000fc400078ec0ff */
[----:B------:R-:W-:Y:S01]  /*5080*/  SHF.L.U32 R53, R53, 0x10, RZ ;  /* 0x0000001035357819 */ /* 0x000fe200000006ff */
[C---:B------:R-:W-:Y:S01]  /*5090*/  FFMA.FTZ R51, R50.reuse, R59, -R63 ;  /* 0x0000003b32337223 */ /* 0x040fe2000001083f */
[----:B------:R-:W-:Y:S01]  /*50a0*/  LOP3.LUT R155, R155, 0xffff0000, RZ, 0xc0, !PT ;  /* 0xffff00009b9b7812 */ /* 0x000fe200078ec0ff */
[----:B------:R-:W-:Y:S01]  /*50b0*/  FFMA.FTZ R52, R50, R52, R61 ;  /* 0x0000003432347223 */ /* 0x000fe2000001003d */
[CC--:B------:R-:W-:Y:S01]  /*50c0*/  FMUL.FTZ R59, R11.reuse, R156.reuse ;  /* 0x0000009c0b3b7220 */ /* 0x0c0fe20000410000 */
[C---:B------:R-:W-:Y:S01]  /*50d0*/  FMUL.FTZ R50, R56.reuse, R53 ;  /* 0x0000003538327220 */ /* 0x040fe20000410000 */
[----:B------:R-:W-:Y:S01]  /*50e0*/  FMUL.FTZ R56, R56, R15 ;  /* 0x0000000f38387220 */ /* 0x000fe20000410000 */
[-C--:B------:R-:W-:Y:S01]  /*50f0*/  FMUL.FTZ R11, R11, R155.reuse ;  /* 0x0000009b0b0b7220 */ /* 0x080fe20000410000 */
[C---:B------:R-:W-:Y:S01]  /*5100*/  FFMA.FTZ R59, R14.reuse, R155, -R59 ;  /* 0x0000009b0e3b7223 */ /* 0x040fe2000001083b */
[C---:B------:R-:W-:Y:S01]  /*5110*/  FFMA.FTZ R50, R13.reuse, R15, -R50 ;  /* 0x0000000f0d327223 */ /* 0x040fe20000010832 */
[----:B------:R-:W-:Y:S01]  /*5120*/  FFMA.FTZ R13, R13, R53, R56 ;  /* 0x000000350d0d7223 */ /* 0x000fe20000010038 */
[----:B------:R-:W-:Y:S01]  /*5130*/  FFMA.FTZ R14, R14, R156, R11 ;  /* 0x0000009c0e0e7223 */ /* 0x000fe2000001000b */
[----:B------:R-:W-:-:S03]  /*5140*/  F2FP.BF16.F32.PACK_AB R57, R57, R12 ;  /* 0x0000000c3939723e */ /* 0x000fc600000010ff */
[----:B------:R-:W-:Y:S02]  /*5150*/  F2FP.BF16.F32.PACK_AB R12, R13, R50 ;  /* 0x000000320d0c723e */ /* 0x000fe400000010ff */
[----:B------:R-:W-:Y:S01]  /*5160*/  F2FP.BF16.F32.PACK_AB R15, R14, R59 ;  /* 0x0000003b0e0f723e */ /* 0x000fe200000010ff */
[----:B------:R-:W-:Y:S01]  /*5170*/  IMAD.MOV.U32 R13, RZ, RZ, R57 ;  /* 0x000000ffff0d7224 */ /* 0x000fe200078e0039 */
[----:B------:R-:W-:-:S07]  /*5180*/  F2FP.BF16.F32.PACK_AB R14, R52, R51 ;  /* 0x00000033340e723e */ /* 0x000fce00000010ff */
.L_x_2736:
[----:B------:R-:W-:Y:S05]  /*5190*/  BSYNC B2 ;  /* 0x0000000000027941 */ /* 0x000fea0003800000 */
.L_x_2735:
[----:B----4-:R0:W-:Y:S02]  /*51a0*/  ST.E.128 desc[UR60][R54.64], R12 ;  /* 0x0000000c36007985 */ /* 0x0101e4000c101d3c */
.L_x_2734:
[----:B------:R-:W-:Y:S05]  /*51b0*/  BSYNC B1 ;  /* 0x0000000000017941 */ /* 0x000fea0003800000 */
.L_x_2733:
        /* <DEDUP_REMOVED lines=55> */
.L_x_2740:
[----:B------:R-:W-:Y:S05]  /*5530*/  BSYNC B2 ;  /* 0x0000000000027941 */ /* 0x000fea0003800000 */
.L_x_2739:
[----:B----4-:R0:W-:Y:S02]  /*5540*/  ST.E.128 desc[UR60][R50.64], R12 ;  /* 0x0000000c32007985 */ /* 0x0101e4000c101d3c */
.L_x_2738:
[----:B------:R-:W-:Y:S05]  /*5550*/  BSYNC B1 ;  /* 0x0000000000017941 */ /* 0x000fea0003800000 */
.L_x_2737:
        /* <DEDUP_REMOVED lines=13> */
[C---:B----4-:R-:W-:Y:S01]  /*5630*/  IMAD.U32 R42, R14.reuse, 0x10000, RZ ;  /* 0x000100000e2a7824 */ /* 0x050fe200078e00ff */
[----:B------:R-:W-:Y:S02]  /*5640*/  SHF.R.U32.HI R11, RZ, 0x10, R43 ;  /* 0x00000010ff0b7819 */ /* 0x000fe4000001162b */
[----:B------:R-:W-:Y:S02]  /*5650*/  SHF.R.U32.HI R48, RZ, 0x10, R45 ;  /* 0x00000010ff307819 */ /* 0x000fe4000001162d */
[----:B------:R-:W-:Y:S02]  /*5660*/  PRMT R50, R147, 0x5410, R50 ;  /* 0x0000541093327816 */ /* 0x000fe40000000032 */
[----:B------:R-:W-:Y:S01]  /*5670*/  LOP3.LUT R43, R14, 0xffff0000, RZ, 0xc0, !PT ;  /* 0xffff00000e2b7812 */ /* 0x000fe200078ec0ff */
[----:B------:R-:W-:Y:S01]  /*5680*/  IMAD.U32 R14, R15, 0x10000, RZ ;  /* 0x000100000f0e7824 */ /* 0x000fe200078e00ff */
[----:B------:R-:W-:-:S02]  /*5690*/  PRMT R45, R146, 0x5410, R49 ;  /* 0x00005410922d7816 */ /* 0x000fc40000000031 */
[----:B------:R-:W-:Y:S01]  /*56a0*/  LOP3.LUT R44, R15, 0xffff0000, RZ, 0xc0, !PT ;  /* 0xffff00000f2c7812 */ /* 0x000fe200078ec0ff */
[----:B------:R-:W-:Y:S01]  /*56b0*/  IMAD.U32 R15, R13, 0x10000, RZ ;  /* 0x000100000d0f7824 */ /* 0x000fe200078e00ff */
        /* <DEDUP_REMOVED lines=12> */
[----:B------:R-:W-:Y:S01]  /*5780*/  FFMA.FTZ R54, R15, R48, -R54 ;  /* 0x000000300f367223 */ /* 0x000fe20000010836 */
[----:B------:R-:W-:Y:S01]  /*5790*/  FMUL.FTZ R43, R43, R49 ;  /* 0x000000312b2b7220 */ /* 0x000fe20000410000 */
[----:B------:R-:W-:Y:S01]  /*57a0*/  LOP3.LUT R12, R12, 0xffff0000, RZ, 0xc0, !PT ;  /* 0xffff00000c0c7812 */ /* 0x000fe200078ec0ff */
[----:B------:R-:W-:Y:S01]  /*57b0*/  FFMA.FTZ R53, R15, R52, R13 ;  /* 0x000000340f357223 */ /* 0x000fe2000001000d */
[----:B------:R-:W-:Y:S01]  /*57c0*/  LOP3.LUT R13, R146, 0xffff0000, RZ, 0xc0, !PT ;  /* 0xffff0000920d7812 */ /* 0x000fe200078ec0ff */
[----:B------:R-:W-:Y:S01]  /*57d0*/  FFMA.FTZ R48, R42, R51, R43 ;  /* 0x000000332a307223 */ /* 0x000fe2000001002b */
[----:B------:R-:W-:Y:S01]  /*57e0*/  FMUL.FTZ R43, R44, R147 ;  /* 0x000000932c2b7220 */ /* 0x000fe20000410000 */
[----:B------:R-:W-:-:S02]  /*57f0*/  IMAD.U32 R50, R50, 0x10000, RZ ;  /* 0x0001000032327824 */ /* 0x000fc400078e00ff */
[----:B------:R-:W-:Y:S01]  /*5800*/  FFMA.FTZ R55, R42, R49, -R55 ;  /* 0x000000312a377223 */ /* 0x000fe20000010837 */
[----:B------:R-:W-:Y:S02]  /*5810*/  IMAD.U32 R45, R45, 0x10000, RZ ;  /* 0x000100002d2d7824 */ /* 0x000fe400078e00ff */
[-C--:B------:R-:W-:Y:S01]  /*5820*/  FMUL.FTZ R44, R44, R13.reuse ;  /* 0x0000000d2c2c7220 */ /* 0x080fe20000410000 */
[----:B------:R-:W-:Y:S01]  /*5830*/  FMUL.FTZ R42, R12, R50 ;  /* 0x000000320c2a7220 */ /* 0x000fe20000410000 */
[----:B------:R-:W-:Y:S01]  /*5840*/  FFMA.FTZ R43, R14, R13, -R43 ;  /* 0x0000000d0e2b7223 */ /* 0x000fe2000001082b */
[----:B------:R-:W-:Y:S01]  /*5850*/  FMUL.FTZ R15, R12, R45 ;  /* 0x0000002d0c0f7220 */ /* 0x000fe20000410000 */
[----:B------:R-:W-:Y:S01]  /*5860*/  FFMA.FTZ R44, R14, R147, R44 ;  /* 0x000000930e2c7223 */ /* 0x000fe2000001002c */
[----:B------:R-:W-:Y:S01]  /*5870*/  FFMA.FTZ R42, R11, R45, -R42 ;  /* 0x0000002d0b2a7223 */ /* 0x000fe2000001082a */
[----:B------:R-:W-:Y:S01]  /*5880*/  F2FP.BF16.F32.PACK_AB R13, R53, R54 ;  /* 0x00000036350d723e */ /* 0x000fe200000010ff */
[----:B------:R-:W-:Y:S01]  /*5890*/  FFMA.FTZ R15, R11, R50, R15 ;  /* 0x000000320b0f7223 */ /* 0x000fe2000001000f */
[----:B------:R-:W-:-:S02]  /*58a0*/  F2FP.BF16.F32.PACK_AB R14, R48, R55 ;  /* 0x00000037300e723e */ /* 0x000fc400000010ff */
[----:B------:R-:W-:Y:S02]  /*58b0*/  F2FP.BF16.F32.PACK_AB R43, R44, R43 ;  /* 0x0000002b2c2b723e */ /* 0x000fe400000010ff */
[----:B------:R-:W-:-:S03]  /*58c0*/  F2FP.BF16.F32.PACK_AB R12, R15, R42 ;  /* 0x0000002a0f0c723e */ /* 0x000fc600000010ff */
[----:B------:R-:W-:-:S07]  /*58d0*/  IMAD.MOV.U32 R15, RZ, RZ, R43 ;  /* 0x000000ffff0f7224 */ /* 0x000fce00078e002b */
.L_x_2744:
[----:B------:R-:W-:Y:S05]  /*58e0*/  BSYNC B2 ;  /* 0x0000000000027941 */ /* 0x000fea0003800000 */
.L_x_2743:
[----:B----4-:R0:W-:Y:S02]  /*58f0*/  ST.E.128 desc[UR60][R46.64], R12 ;  /* 0x0000000c2e007985 */ /* 0x0101e4000c101d3c */
.L_x_2742:
[----:B------:R-:W-:Y:S05]  /*5900*/  BSYNC B1 ;  /* 0x0000000000017941 */ /* 0x000fea0003800000 */
.L_x_2741:
        /* <DEDUP_REMOVED lines=55> */
.L_x_2748:
[----:B------:R-:W-:Y:S05]  /*5c80*/  BSYNC B2 ;  /* 0x0000000000027941 */ /* 0x000fea0003800000 */
.L_x_2747:
[----:B----4-:R0:W-:Y:S02]  /*5c90*/  ST.E.128 desc[UR60][R42.64], R12 ;  /* 0x0000000c2a007985 */ /* 0x0101e4000c101d3c */
.L_x_2746:
[----:B------:R-:W-:Y:S05]  /*5ca0*/  BSYNC B1 ;  /* 0x0000000000017941 */ /* 0x000fea0003800000 */
.L_x_2745:
        /* <DEDUP_REMOVED lines=21> */
[----:B------:R-:W-:Y:S01]  /*5e00*/  LOP3.LUT R13, R13, 0xffff0000, RZ, 0xc0, !PT ;  /* 0xffff00000d0d7812 */ /* 0x000fe200078ec0ff */
[----:B------:R-:W-:Y:S01]  /*5e10*/  IMAD.U32 R40, R121, 0x10000, RZ ;  /* 0x0001000079287824 */ /* 0x000fe200078e00ff */
[----:B------:R-:W-:Y:S01]  /*5e20*/  LOP3.LUT R42, R41, 0xffff0000, RZ, 0xc0, !PT ;  /* 0xffff0000292a7812 */ /* 0x000fe200078ec0ff */
[----:B------:R-:W-:Y:S01]  /*5e30*/  IMAD.U32 R43, R131, 0x10000, RZ ;  /* 0x00010000832b7824 */ /* 0x000fe200078e00ff */
[----:B------:R-:W-:Y:S01]  /*5e40*/  LOP3.LUT R37, R36, 0xffff0000, RZ, 0xc0, !PT ;  /* 0xffff000024257812 */ /* 0x000fe200078ec0ff */
[C---:B------:R-:W-:Y:S01]  /*5e50*/  FMUL.FTZ R46, R34.reuse, R40 ;  /* 0x00000028222e7220 */ /* 0x040fe20000410000 */
[----:B------:R-:W-:Y:S01]  /*5e60*/  LOP3.LUT R35, R15, 0xffff0000, RZ, 0xc0, !PT ;  /* 0xffff00000f237812 */ /* 0x000fe200078ec0ff */
[CC--:B------:R-:W-:Y:S01]  /*5e70*/  FMUL.FTZ R45, R13.reuse, R42.reuse ;  /* 0x0000002a0d2d7220 */ /* 0x0c0fe20000410000 */
[----:B------:R-:W-:Y:S01]  /*5e80*/  FMUL.FTZ R44, R34, R43 ;  /* 0x0000002b222c7220 */ /* 0x000fe20000410000 */
[-C--:B------:R-:W-:Y:S01]  /*5e90*/  FMUL.FTZ R13, R13, R37.reuse ;  /* 0x000000250d0d7220 */ /* 0x080fe20000410000 */
[----:B------:R-:W-:Y:S01]  /*5ea0*/  LOP3.LUT R12, R12, 0xffff0000, RZ, 0xc0, !PT ;  /* 0xffff00000c0c7812 */ /* 0x000fe200078ec0ff */
[C---:B------:R-:W-:Y:S01]  /*5eb0*/  FFMA.FTZ R45, R14.reuse, R37, -R45 ;  /* 0x000000250e2d7223 */ /* 0x040fe2000001082d */
[----:B------:R-:W-:Y:S01]  /*5ec0*/  LOP3.LUT R34, R131, 0xffff0000, RZ, 0xc0, !PT ;  /* 0xffff000083227812 */ /* 0x000fe200078ec0ff */
[----:B------:R-:W-:Y:S01]  /*5ed0*/  FFMA.FTZ R42, R14, R42, R13 ;  /* 0x0000002a0e2a7223 */ /* 0x000fe2000001000d */
[----:B------:R-:W-:Y:S01]  /*5ee0*/  LOP3.LUT R14, R121, 0xffff0000, RZ, 0xc0, !PT ;  /* 0xffff0000790e7812 */ /* 0x000fe200078ec0ff */
[----:B------:R-:W-:-:S02]  /*5ef0*/  IMAD.U32 R41, R41, 0x10000, RZ ;  /* 0x0001000029297824 */ /* 0x000fc400078e00ff */
[C---:B------:R-:W-:Y:S01]  /*5f00*/  FFMA.FTZ R44, R29.reuse, R40, -R44 ;  /* 0x000000281d2c7223 */ /* 0x040fe2000001082c */
[----:B------:R-:W-:Y:S02]  /*5f10*/  IMAD.U32 R36, R36, 0x10000, RZ ;  /* 0x0001000024247824 */ /* 0x000fe400078e00ff */
[----:B------:R-:W-:Y:S01]  /*5f20*/  FFMA.FTZ R29, R29, R43, R46 ;  /* 0x0000002b1d1d7223 */ /* 0x000fe2000001002e */
[----:B------:R-:W-:Y:S01]  /*5f30*/  SHF.L.U32 R15, R15, 0x10, RZ ;  /* 0x000000100f0f7819 */ /* 0x000fe200000006ff */
[C---:B------:R-:W-:Y:S01]  /*5f40*/  FMUL.FTZ R46, R35.reuse, R34 ;  /* 0x00000022232e7220 */ /* 0x040fe20000410000 */
[CC--:B------:R-:W-:Y:S01]  /*5f50*/  FMUL.FTZ R40, R12.reuse, R41.reuse ;  /* 0x000000290c287220 */ /* 0x0c0fe20000410000 */
        /* <DEDUP_REMOVED lines=10> */
.L_x_2752:
[----:B------:R-:W-:Y:S05]  /*6000*/  BSYNC B2 ;  /* 0x0000000000027941 */ /* 0x000fea0003800000 */
.L_x_2751:
[----:B----4-:R0:W-:Y:S02]  /*6010*/  ST.E.128 desc[UR60][R38.64], R12 ;  /* 0x0000000c26007985 */ /* 0x0101e4000c101d3c */
.L_x_2750:
[----:B------:R-:W-:Y:S05]  /*6020*/  BSYNC B1 ;  /* 0x0000000000017941 */ /* 0x000fea0003800000 */
.L_x_2749:
        /* <DEDUP_REMOVED lines=54> */
.L_x_2754:
[----:B------:R-:W-:Y:S05]  /*6390*/  BSYNC B1 ;  /* 0x0000000000017941 */ /* 0x000fea0003800000 */
.L_x_2753:
[----:B----4-:R0:W-:Y:S01]  /*63a0*/  ST.E.128 desc[UR60][R34.64], R12 ;  /* 0x0000000c22007985 */ /* 0x0101e2000c101d3c */
[----:B------:R-:W-:Y:S05]  /*63b0*/  BRA `(.L_x_2732) ;  /* 0x0000004000ac7947 */ /* 0x000fea0003800000 */
.L_x_2698:
        /* <DEDUP_REMOVED lines=47> */
.L_x_2756:
[----:B------:R-:W-:Y:S05]  /*66b0*/  BSYNC B1 ;  /* 0x0000000000017941 */ /* 0x000fea0003800000 */
.L_x_2755:
        /* <DEDUP_REMOVED lines=47> */
.L_x_2758:
[----:B------:R-:W-:Y:S05]  /*69b0*/  BSYNC B1 ;  /* 0x0000000000017941 */ /* 0x000fea0003800000 */
.L_x_2757:
[----:B------:R-:W2:Y:S01]  /*69c0*/  LDL R11, [R1+0x30] ;  /* 0x00003000010b7983 */ /* 0x000ea20000100800 */
[----:B0-----:R-:W-:Y:S01]  /*69d0*/  IMAD.MOV.U32 R12, RZ, RZ, R29 ;  /* 0x000000ffff0c7224 */ /* 0x001fe200078e001d */
        /* <DEDUP_REMOVED lines=8> */
[----:B------:R-:W-:Y:S02]  /*6a60*/  IMAD.MOV.U32 R12, RZ, RZ, R39 ;  /* 0x000000ffff0c7224 */ /* 0x000fe400078e0027 */
[----:B------:R-:W-:-:S05]  /*6a70*/  IMAD.MOV.U32 R14, RZ, RZ, R37 ;  /* 0x000000ffff0e7224 */ /* 0x000fca00078e0025 */
[----:B------:R-:W-:Y:S01]  /*6a80*/  PRMT R155, R14, 0x5410, R13 ;  /* 0x000054100e9b7816 */ /* 0x000fe2000000000d */
[----:B------:R-:W-:Y:S02]  /*6a90*/  IMAD.MOV.U32 R14, RZ, RZ, R41 ;  /* 0x000000ffff0e7224 */ /* 0x000fe400078e0029 */
[----:B------:R-:W-:-:S05]  /*6aa0*/  IMAD.MOV.U32 R13, RZ, RZ, R40 ;  /* 0x000000ffff0d7224 */ /* 0x000fca00078e0028 */
[----:B------:R-:W-:Y:S02]  /*6ab0*/  PRMT R210, R210, 0x5410, R13 ;  /* 0x00005410d2d27816 */ /* 0x000fe4000000000d */
[----:B------:R-:W-:-:S04]  /*6ac0*/  MOV R13, R44 ;  /* 0x0000002c000d7202 */ /* 0x000fc80000000f00 */
        /* <DEDUP_REMOVED lines=10> */
[----:B------:R-:W-:-:S04]  /*6b70*/  UISETP.NE.AND UP0, UPT, UR4, 0x3, UPT ;  /* 0x000000030400788c */ /* 0x000fc8000bf05270 */
[----:B------:R-:W-:Y:S01]  /*6b80*/  PRMT R157, R12, 0x5410, R11 ;  /* 0x000054100c9d7816 */ /* 0x000fe2000000000b */
[----:B------:R-:W-:Y:S01]  /*6b90*/  IMAD.MOV.U32 R11, RZ, RZ, R42 ;  /* 0x000000ffff0b7224 */ /* 0x000fe200078e002a */
[----:B------:R-:W-:Y:S01]  /*6ba0*/  PLOP3.LUT P0, PT, PT, PT, UP0, 0x80, 0x0 ;  /* 0x000000000000781c */ /* 0x000fe20003f0f008 */
[----:B------:R-:W-:-:S05]  /*6bb0*/  IMAD.MOV.U32 R12, RZ, RZ, R43 ;  /* 0x000000ffff0c7224 */ /* 0x000fca00078e002b */
[----:B------:R-:W-:Y:S01]  /*6bc0*/  PRMT R209, R11, 0x5410, R12 ;  /* 0x000054100bd17816 */ /* 0x000fe2000000000c */
[----:B------:R-:W-:Y:S02]  /*6bd0*/  IMAD.MOV.U32 R12, RZ, RZ, R47 ;  /* 0x000000ffff0c7224 */ /* 0x000fe400078e002f */
[----:B------:R-:W-:-:S03]  /*6be0*/  IMAD.MOV.U32 R11, RZ, RZ, R46 ;  /* 0x000000ffff0b7224 */ /* 0x000fc600078e002e */
[----:B------:R0:W-:Y:S02]  /*6bf0*/  STL.S16 [R1+0x38], R12 ;  /* 0x0000380c01007387 */ /* 0x0001e40000100600 */
[----:B------:R-:W-:Y:S01]  /*6c00*/  PRMT R225, R11, 0x7610, R225 ;  /* 0x000076100be17816 */ /* 0x000fe200000000e1 */
[----:B------:R-:W-:Y:S01]  /*6c10*/  IMAD.MOV.U32 R11, RZ, RZ, R49 ;  /* 0x000000ffff0b7224 */ /* 0x000fe200078e0031 */
[----:B------:R1:W-:Y:S04]  /*6c20*/  STL.S16 [R1+0x3a], R14 ;  /* 0x00003a0e01007387 */ /* 0x0003e80000100600 */
[----:B------:R-:W-:Y:S01]  /*6c30*/  PRMT R159, R11, 0x5410, R13 ;  /* 0x000054100b9f7816 */ /* 0x000fe2000000000d */
[----:B-----5:R-:W-:Y:S02]  /*6c40*/  IMAD.MOV.U32 R11, RZ, RZ, R53 ;  /* 0x000000ffff0b7224 */ /* 0x020fe400078e0035 */
[----:B0-----:R-:W-:-:S02]  /*6c50*/  IMAD.MOV.U32 R12, RZ, RZ, R48 ;  /* 0x000000ffff0c7224 */ /* 0x001fc400078e0030 */
[----:B------:R-:W-:Y:S02]  /*6c60*/  IMAD.MOV.U32 R13, RZ, RZ, R55 ;  /* 0x000000ffff0d7224 */ /* 0x000fe400078e0037 */
[----:B-1----:R-:W-:-:S05]  /*6c70*/  IMAD.MOV.U32 R14, RZ, RZ, R50 ;  /* 0x000000ffff0e7224 */ /* 0x002fca00078e0032 */
[----:B------:R-:W-:Y:S01]  /*6c80*/  PRMT R158, R12, 0x5410, R14 ;  /* 0x000054100c9e7816 */ /* 0x000fe2000000000e */
[----:B------:R-:W-:Y:S02]  /*6c90*/  IMAD.MOV.U32 R12, RZ, RZ, R52 ;  /* 0x000000ffff0c7224 */ /* 0x000fe400078e0034 */
        /* <DEDUP_REMOVED lines=33> */
[----:B------:R-:W-:Y:S06]  /*6eb0*/  @!P0 BRA `(.L_x_2759) ;  /* 0x0000000000048947 */ /* 0x000fec0003800000 */
[----:B------:R-:W-:Y:S01]  /*6ec0*/  BPT.TRAP 0x1 ;  /* 0x000000040000795c */ /* 0x000fe20000300000 */
.L_x_2759:
[----:B------:R-:W-:Y:S01]  /*6ed0*/  IMAD R85, R19, 0x8, R18 ;  /* 0x0000000813557824 */ /* 0x000fe200078e0212 */
[----:B------:R-:W-:Y:S01]  /*6ee0*/  SHF.L.U32 R86, R171, 0x1f, RZ ;  /* 0x0000001fab567819 */ /* 0x000fe200000006ff */
[----:B------:R-:W0:Y:S01]  /*6ef0*/  LDC R131, c[0x0][0x2f4] ;  /* 0x0000bd00ff837b82 */ /* 0x000e220000000800 */
[----:B------:R-:W-:Y:S02]  /*6f00*/  BSSY B1, `(.L_x_2760) ;  /* 0x0000003000017945 */ /* 0x000fe40003800000 */
[----:B------:R-:W1:Y:S02]  /*6f10*/  SYNCS.PHASECHK.TRANS64.TRYWAIT P6, [R85+URZ+0x2a890], R86 ;  /* 0x02a89056550075a7 */ /* 0x000e6400080c017f */
[----:B-1----:R-:W-:Y:S05]  /*6f20*/  @!P6 BRA `(.L_x_2761) ;  /* 0x000001c00068e947 */ /* 0x002fea0003800000 */
.L_x_3055:
[----:B------:R-:W-:Y:S05]  /*6f30*/  BSYNC B1 ;  /* 0x0000000000017941 */ /* 0x000fea0003800000 */
.L_x_2760:
[----:B------:R-:W-:Y:S01]  /*6f40*/  UMOV UR4, 0xffffffff ;  /* 0xffffffff00047882 */ /* 0x000fe20000000000 */
[----:B0-----:R-:W-:Y:S02]  /*6f50*/  IMAD.IADD R135, R131, 0x1, -R125 ;  /* 0x0000000183877824 */ /* 0x001fe400078e0a7d */
[----:B------:R-:W-:Y:S05]  /*6f60*/  BRA.DIV UR4, `(.L_x_2762) ;  /* 0x000001c2046c7947 */ /* 0x000fea000b800000 */
[----:B------:R0:W2:Y:S04]  /*6f70*/  SHFL.IDX PT, R121, R116, RZ, 0x1c1f ;  /* 0x001c1fff74797589 */ /* 0x0000a800000e0000 */
[----:B------:R0:W3:Y:S02]  /*6f80*/  SHFL.IDX PT, R11, R117, RZ, 0x1c1f ;  /* 0x001c1fff750b7589 */ /* 0x0000e400000e0000 */
.L_x_3059:
        /* <DEDUP_REMOVED lines=31> */
[--C-:B------:R-:W-:Y:S02]  /*7180*/  SHF.R.U64 R38, R38, 0x10, R39.reuse ;  /* 0x0000001026267819 */ /* 0x100fe40000001227 */
[----:B------:R-:W-:-:S02]  /*7190*/  SHF.R.U32.HI R155, RZ, 0x10, R39 ;  /* 0x00000010ff9b7819 */ /* 0x000fc40000011627 */
[--C-:B------:R-:W-:Y:S02]  /*71a0*/  SHF.R.U32.HI R156, RZ, 0x10, R49.reuse ;  /* 0x00000010ff9c7819 */ /* 0x100fe40000011631 */
[----:B------:R-:W-:Y:S02]  /*71b0*/  SHF.R.U64 R39, R48, 0x10, R49 ;  /* 0x0000001030277819 */ /* 0x000fe40000001231 */
[--C-:B------:R-:W-:Y:S02]  /*71c0*/  SHF.R.U64 R48, R50, 0x10, R51.reuse ;  /* 0x0000001032307819 */ /* 0x100fe40000001233 */
[----:B------:R-:W-:Y:S01]  /*71d0*/  SHF.R.U32.HI R50, RZ, 0x10, R51 ;  /* 0x00000010ff327819 */ /* 0x000fe20000011633 */
[----:B------:R-:W-:Y:S01]  /*71e0*/  IMAD.U32 R51, R37, 0x10000, RZ ;  /* 0x0001000025337824 */ /* 0x000fe200078e00ff */
[C---:B------:R-:W-:Y:S02]  /*71f0*/  PRMT R156, R159.reuse, 0x5410, R156 ;  /* 0x000054109f9c7816 */ /* 0x040fe4000000009c */
[----:B------:R-:W-:-:S02]  /*7200*/  PRMT R50, R159, 0x5432, R50 ;  /* 0x000054329f327816 */ /* 0x000fc40000000032 */
[C---:B------:R-:W-:Y:S02]  /*7210*/  PRMT R39, R158.reuse, 0x5410, R39 ;  /* 0x000054109e277816 */ /* 0x040fe40000000027 */
[----:B------:R-:W-:Y:S01]  /*7220*/  PRMT R48, R158, 0x5432, R48 ;  /* 0x000054329e307816 */ /* 0x000fe20000000030 */
[C---:B------:R-:W-:Y:S01]  /*7230*/  IMAD.U32 R158, R156.reuse, 0x10000, RZ ;  /* 0x000100009c9e7824 */ /* 0x040fe200078e00ff */
[----:B---3--:R-:W-:Y:S02]  /*7240*/  SHF.L.U32 R159, R77, 0x10, RZ ;  /* 0x000000104d9f7819 */ /* 0x008fe400000006ff */
        /* <DEDUP_REMOVED lines=77> */
.L_x_2768:
[----:B------:R-:W-:Y:S05]  /*7720*/  BSYNC B3 ;  /* 0x0000000000037941 */ /* 0x000fea0003800000 */
.L_x_2767:
[----:B------:R-:W-:-:S04]  /*7730*/  LEA R36, P4, R5, R11, 0x1 ;  /* 0x0000000b05247211 */ /* 0x000fc800078808ff */
[----:B--2---:R-:W-:Y:S02]  /*7740*/  LEA.HI.X R37, R5, R121, R112, 0x1, P4 ;  /* 0x0000007905257211 */ /* 0x004fe400020f0c70 */
[----:B------:R-:W-:-:S03]  /*7750*/  ISETP.GE.AND P4, PT, R154, R131, PT ;  /* 0x000000839a00720c */ /* 0x000fc60003f86270 */
[----:B----4-:R2:W-:Y:S10]  /*7760*/  ST.E.128 desc[UR60][R36.64], R12 ;  /* 0x0000000c24007985 */ /* 0x0105f4000c101d3c */
[----:B--2---:R-:W-:-:S05]  /*7770*/  @!P4 IMAD.WIDE R12, R154, 0x2, R120 ;  /* 0x000000029a0cc825 */ /* 0x004fca00078e0278 */
[----:B---3--:R3:W-:Y:S02]  /*7780*/  @!P4 ST.E.128 desc[UR60][R12.64], R76 ;  /* 0x0000004c0c00c985 */ /* 0x0087e4000c101d3c */
.L_x_2766:
[----:B------:R-:W-:Y:S05]  /*7790*/  BSYNC B2 ;  /* 0x0000000000027941 */ /* 0x000fea0003800000 */
.L_x_2765:
        /* <DEDUP_REMOVED lines=25> */
[----:B------:R-:W2:Y:S01]  /*7930*/  LDL.LU.S16 R154, [R1+0x38] ;  /* 0x00003800019a7983 */ /* 0x000ea20000300600 */
[----:B------:R-:W-:Y:S01]  /*7940*/  SHF.R.U32.HI R49, RZ, 0x10, R45 ;  /* 0x00000010ff317819 */ /* 0x000fe2000001162d */
[C---:B----4-:R-:W-:Y:S01]  /*7950*/  IMAD.U32 R78, R37.reuse, 0x10000, RZ ;  /* 0x00010000254e7824 */ /* 0x050fe200078e00ff */
[----:B------:R-:W-:Y:S02]  /*7960*/  SHF.R.U32.HI R50, RZ, 0x10, R33 ;  /* 0x00000010ff327819 */ /* 0x000fe40000011621 */
[----:B------:R-:W-:Y:S02]  /*7970*/  LOP3.LUT R37, R37, 0xffff0000, RZ, 0xc0, !PT ;  /* 0xffff000025257812 */ /* 0x000fe400078ec0ff */
[----:B------:R-:W-:-:S02]  /*7980*/  PRMT R50, R229, 0x5410, R50 ;  /* 0x00005410e5327816 */ /* 0x000fc40000000032 */
[----:B------:R-:W-:Y:S02]  /*7990*/  SHF.R.U64 R32, R32, 0x10, R33 ;  /* 0x0000001020207819 */ /* 0x000fe40000001221 */
[----:B------:R-:W-:Y:S01]  /*79a0*/  SHF.R.U64 R44, R44, 0x10, R45 ;  /* 0x000000102c2c7819 */ /* 0x000fe2000000122d */
[----:B------:R-:W-:Y:S01]  /*79b0*/  IMAD.U32 R76, R50, 0x10000, RZ ;  /* 0x00010000324c7824 */ /* 0x000fe200078e00ff */
[----:B------:R-:W-:Y:S02]  /*79c0*/  SHF.R.U64 R46, R46, 0x10, R47 ;  /* 0x000000102e2e7819 */ /* 0x000fe4000000122f */
[----:B------:R-:W-:Y:S02]  /*79d0*/  SHF.R.U64 R34, R34, 0x10, R35 ;  /* 0x0000001022227819 */ /* 0x000fe40000001223 */
[C---:B------:R-:W-:Y:S02]  /*79e0*/  PRMT R46, R225.reuse, 0x5410, R46 ;  /* 0x00005410e12e7816 */ /* 0x040fe4000000002e */
[----:B------:R-:W-:-:S02]  /*79f0*/  PRMT R34, R225, 0x5432, R34 ;  /* 0x00005432e1227816 */ /* 0x000fc40000000022 */
[----:B-----5:R-:W-:Y:S01]  /*7a00*/  PRMT R49, R51, 0x5410, R49 ;  /* 0x0000541033317816 */ /* 0x020fe20000000031 */
[C---:B---3--:R-:W-:Y:S01]  /*7a10*/  IMAD.U32 R51, R13.reuse, 0x10000, RZ ;  /* 0x000100000d337824 */ /* 0x048fe200078e00ff */
[----:B------:R-:W-:-:S03]  /*7a20*/  LOP3.LUT R13, R13, 0xffff0000, RZ, 0xc0, !PT ;  /* 0xffff00000d0d7812 */ /* 0x000fc600078ec0ff */
[----:B------:R-:W-:-:S04]  /*7a30*/  IMAD.U32 R77, R49, 0x10000, RZ ;  /* 0x00010000314d7824 */ /* 0x000fc800078e00ff */
[C---:B------:R-:W-:Y:S01]  /*7a40*/  FMUL.FTZ R79, R78.reuse, R77 ;  /* 0x0000004d4e4f7220 */ /* 0x040fe20000410000 */
[----:B------:R-:W-:-:S03]  /*7a50*/  FMUL.FTZ R78, R78, R76 ;  /* 0x0000004c4e4e7220 */ /* 0x000fc60000410000 */
[C---:B------:R-:W-:Y:S01]  /*7a60*/  FFMA.FTZ R76, R51.reuse, R76, -R79 ;  /* 0x0000004c334c7223 */ /* 0x040fe2000001084f */
[----:B------:R-:W-:Y:S01]  /*7a70*/  FFMA.FTZ R51, R51, R77, R78 ;  /* 0x0000004d33337223 */ /* 0x000fe2000001004e */
[----:B------:R-:W-:Y:S01]  /*7a80*/  LOP3.LUT R77, R50, 0xffff0000, RZ, 0xc0, !PT ;  /* 0xffff0000324d7812 */ /* 0x000fe200078ec0ff */
[----:B------:R-:W-:Y:S01]  /*7a90*/  IMAD.U32 R79, R39, 0x10000, RZ ;  /* 0x00010000274f7824 */ /* 0x000fe200078e00ff */
[----:B------:R-:W-:Y:S02]  /*7aa0*/  LOP3.LUT R50, R49, 0xffff0000, RZ, 0xc0, !PT ;  /* 0xffff000031327812 */ /* 0x000fe400078ec0ff */
[----:B------:R-:W-:-:S03]  /*7ab0*/  LOP3.LUT R39, R39, 0xffff0000, RZ, 0xc0, !PT ;  /* 0xffff000027277812 */ /* 0x000fc600078ec0ff */
[C---:B------:R-:W-:Y:S01]  /*7ac0*/  FMUL.FTZ R49, R37.reuse, R50 ;  /* 0x0000003225317220 */ /* 0x040fe20000410000 */
[----:B------:R-:W-:-:S03]  /*7ad0*/  FMUL.FTZ R37, R37, R77 ;  /* 0x0000004d25257220 */ /* 0x000fc60000410000 */
[C---:B------:R-:W-:Y:S01]  /*7ae0*/  FFMA.FTZ R49, R13.reuse, R77, -R49 ;  /* 0x0000004d0d317223 */ /* 0x040fe20000010831 */
[----:B------:R-:W-:Y:S01]  /*7af0*/  FFMA.FTZ R13, R13, R50, R37 ;  /* 0x000000320d0d7223 */ /* 0x000fe20000010025 */
[----:B------:R-:W-:Y:S01]  /*7b00*/  SHF.R.U32.HI R37, RZ, 0x10, R47 ;  /* 0x00000010ff257819 */ /* 0x000fe2000001162f */
[C---:B------:R-:W-:Y:S01]  /*7b10*/  IMAD.U32 R77, R15.reuse, 0x10000, RZ ;  /* 0x000100000f4d7824 */ /* 0x040fe200078e00ff */
[----:B------:R-:W-:Y:S02]  /*7b20*/  SHF.R.U32.HI R50, RZ, 0x10, R35 ;  /* 0x00000010ff327819 */ /* 0x000fe40000011623 */
[----:B--2---:R-:W-:Y:S02]  /*7b30*/  PRMT R37, R154, 0x5410, R37 ;  /* 0x000054109a257816 */ /* 0x004fe40000000025 */
        /* <DEDUP_REMOVED lines=17> */
[----:B------:R-:W-:-:S02]  /*7c50*/  PRMT R32, R228, 0x5432, R44 ;  /* 0x00005432e4207816 */ /* 0x000fc4000000002c */
[----:B------:R-:W-:Y:S01]  /*7c60*/  LOP3.LUT R36, R36, 0xffff0000, RZ, 0xc0, !PT ;  /* 0xffff000024247812 */ /* 0x000fe200078ec0ff */
[C---:B------:R-:W-:Y:S01]  /*7c70*/  IMAD.U32 R45, R37.reuse, 0x10000, RZ ;  /* 0x00010000252d7824 */ /* 0x040fe200078e00ff */
[----:B------:R-:W-:Y:S01]  /*7c80*/  LOP3.LUT R37, R37, 0xffff0000, RZ, 0xc0, !PT ;  /* 0xffff000025257812 */ /* 0x000fe200078ec0ff */
[C---:B------:R-:W-:Y:S01]  /*7c90*/  IMAD.U32 R44, R32.reuse, 0x10000, RZ ;  /* 0x00010000202c7824 */ /* 0x040fe200078e00ff */
[----:B------:R-:W-:Y:S02]  /*7ca0*/  LOP3.LUT R32, R32, 0xffff0000, RZ, 0xc0, !PT ;  /* 0xffff000020207812 */ /* 0x000fe400078ec0ff */
[----:B------:R-:W-:Y:S01]  /*7cb0*/  SHF.L.U32 R39, R12, 0x10, RZ ;  /* 0x000000100c277819 */ /* 0x000fe200000006ff */
        /* <DEDUP_REMOVED lines=38> */
.L_x_2772:
[----:B------:R-:W-:Y:S05]  /*7f20*/  BSYNC B3 ;  /* 0x0000000000037941 */ /* 0x000fea0003800000 */
.L_x_2771:
[----:B------:R-:W-:-:S04]  /*7f30*/  LEA R32, P4, R6, R11, 0x1 ;  /* 0x0000000b06207211 */ /* 0x000fc800078808ff */
[----:B--2---:R-:W-:Y:S02]  /*7f40*/  LEA.HI.X R33, R6, R121, R111, 0x1, P4 ;  /* 0x0000007906217211 */ /* 0x004fe400020f0c6f */
[----:B------:R-:W-:-:S03]  /*7f50*/  ISETP.GE.AND P4, PT, R48, R131, PT ;  /* 0x000000833000720c */ /* 0x000fc60003f86270 */
[----:B---3--:R2:W-:Y:S10]  /*7f60*/  ST.E.128 desc[UR60][R32.64], R12 ;  /* 0x0000000c20007985 */ /* 0x0085f4000c101d3c */
[----:B------:R-:W-:-:S05]  /*7f70*/  @!P4 IMAD.WIDE R34, R48, 0x2, R120 ;  /* 0x000000023022c825 */ /* 0x000fca00078e0278 */
[----:B----4-:R2:W-:Y:S02]  /*7f80*/  @!P4 ST.E.128 desc[UR60][R34.64], R36 ;  /* 0x000000242200c985 */ /* 0x0105e4000c101d3c */
.L_x_2770:
[----:B------:R-:W-:Y:S05]  /*7f90*/  BSYNC B2 ;  /* 0x0000000000027941 */ /* 0x000fea0003800000 */
.L_x_2769:
[----:B------:R-:W-:-:S13]  /*7fa0*/  ISETP.NE.AND P4, PT, R27, RZ, PT ;  /* 0x000000ff1b00720c */ /* 0x000fda0003f85270 */
[----:B------:R-:W-:Y:S05]  /*7fb0*/  @!P4 BRA `(.L_x_2764) ;  /* 0x0000000400e4c947 */ /* 0x000fea0003800000 */
[----:B--23--:R-:W-:Y:S01]  /*7fc0*/  SEL R12, R125, R135, !P1 ;  /* 0x000000877d0c7207 */ /* 0x00cfe20004800000 */
[----:B------:R-:W-:Y:S01]  /*7fd0*/  BSSY B2, `(.L_x_2773) ;  /* 0x0000075000027945 */ /* 0x000fe20003800000 */
[C---:B------:R-:W-:Y:S02]  /*7fe0*/  LEA R36, P4, R7.reuse, R11, 0x1 ;  /* 0x0000000b07247211 */ /* 0x040fe400078808ff */
[----:B------:R-:W-:Y:S02]  /*7ff0*/  SHF.R.S32.HI R13, RZ, 0x1f, R12 ;  /* 0x0000001fff0d7819 */ /* 0x000fe4000001140c */
[----:B------:R-:W-:Y:S02]  /*8000*/  LEA.HI.X R37, R7, R121, R110, 0x1, P4 ;  /* 0x0000007907257211 */ /* 0x000fe400020f0c6e */
        /* <DEDUP_REMOVED lines=28> */
[--C-:B------:R-:W-:Y:S01]  /*81d0*/  SHF.R.U64 R31, R40, 0x10, R41.reuse ;  /* 0x00000010281f7819 */ /* 0x100fe20000001229 */
[----:B------:R-:W-:Y:S01]  /*81e0*/  IMAD.U32 R45, R14, 0x10000, RZ ;  /* 0x000100000e2d7824 */ /* 0x000fe200078e00ff */
[----:B------:R-:W-:Y:S01]  /*81f0*/  SHF.R.U32.HI R40, RZ, 0x10, R41 ;  /* 0x00000010ff287819 */ /* 0x000fe20000011629 */
[----:B------:R-:W-:Y:S01]  /*8200*/  IMAD.U32 R41, R13, 0x10000, RZ ;  /* 0x000100000d297824 */ /* 0x000fe200078e00ff */
[----:B------:R-:W-:-:S02]  /*8210*/  PRMT R28, R210, 0x5410, R28 ;  /* 0x00005410d21c7816 */ /* 0x000fc4000000001c */
[----:B------:R-:W-:Y:S02]  /*8220*/  PRMT R40, R211, 0x5410, R40 ;  /* 0x00005410d3287816 */ /* 0x000fe40000000028 */
[--C-:B------:R-:W-:Y:S01]  /*8230*/  SHF.R.U64 R38, R42, 0x10, R43.reuse ;  /* 0x000000102a267819 */ /* 0x100fe2000000122b */
[----:B------:R-:W-:Y:S01]  /*8240*/  IMAD.U32 R50, R28, 0x10000, RZ ;  /* 0x000100001c327824 */ /* 0x000fe200078e00ff */
[----:B------:R-:W-:Y:S01]  /*8250*/  SHF.R.U32.HI R42, RZ, 0x10, R43 ;  /* 0x00000010ff2a7819 */ /* 0x000fe2000001162b */
[C---:B------:R-:W-:Y:S01]  /*8260*/  IMAD.U32 R43, R33.reuse, 0x10000, RZ ;  /* 0x00010000212b7824 */ /* 0x040fe200078e00ff */
[----:B------:R-:W-:Y:S01]  /*8270*/  LOP3.LUT R44, R33, 0xffff0000, RZ, 0xc0, !PT ;  /* 0xffff0000212c7812 */ /* 0x000fe200078ec0ff */
[C---:B------:R-:W-:Y:S01]  /*8280*/  IMAD.U32 R49, R40.reuse, 0x10000, RZ ;  /* 0x0001000028317824 */ /* 0x040fe200078e00ff */
[----:B------:R-:W-:Y:S01]  /*8290*/  LOP3.LUT R40, R40, 0xffff0000, RZ, 0xc0, !PT ;  /* 0xffff000028287812 */ /* 0x000fe200078ec0ff */
[----:B------:R-:W-:Y:S01]  /*82a0*/  IMAD.U32 R33, R32, 0x10000, RZ ;  /* 0x0001000020217824 */ /* 0x000fe200078e00ff */
[----:B------:R-:W-:Y:S01]  /*82b0*/  PRMT R42, R209, 0x5432, R42 ;  /* 0x00005432d12a7816 */ /* 0x000fe2000000002a */
[C---:B------:R-:W-:Y:S01]  /*82c0*/  FMUL.FTZ R51, R43.reuse, R49 ;  /* 0x000000312b337220 */ /* 0x040fe20000410000 */
[----:B------:R-:W-:Y:S01]  /*82d0*/  FMUL.FTZ R43, R43, R50 ;  /* 0x000000322b2b7220 */ /* 0x000fe20000410000 */
[----:B------:R-:W-:-:S02]  /*82e0*/  PRMT R30, R212, 0x5410, R30 ;  /* 0x00005410d41e7816 */ /* 0x000fc4000000001e */
[----:B------:R-:W-:Y:S01]  /*82f0*/  LOP3.LUT R13, R13, 0xffff0000, RZ, 0xc0, !PT ;  /* 0xffff00000d0d7812 */ /* 0x000fe200078ec0ff */
[C---:B------:R-:W-:Y:S01]  /*8300*/  FFMA.FTZ R43, R41.reuse, R49, R43 ;  /* 0x00000031292b7223 */ /* 0x040fe2000001002b */
[----:B------:R-:W-:Y:S01]  /*8310*/  LOP3.LUT R49, R28, 0xffff0000, RZ, 0xc0, !PT ;  /* 0xffff00001c317812 */ /* 0x000fe200078ec0ff */
[----:B------:R-:W-:Y:S01]  /*8320*/  FFMA.FTZ R51, R41, R50, -R51 ;  /* 0x0000003229337223 */ /* 0x000fe20000010833 */
[----:B------:R-:W-:Y:S01]  /*8330*/  FMUL.FTZ R28, R44, R40 ;  /* 0x000000282c1c7220 */ /* 0x000fe20000410000 */
[----:B------:R-:W-:Y:S01]  /*8340*/  IMAD.U32 R41, R42, 0x10000, RZ ;  /* 0x000100002a297824 */ /* 0x000fe200078e00ff */
[----:B------:R-:W-:Y:S01]  /*8350*/  LOP3.LUT R35, R35, 0xffff0000, RZ, 0xc0, !PT ;  /* 0xffff000023237812 */ /* 0x000fe200078ec0ff */
[----:B------:R-:W-:Y:S02]  /*8360*/  IMAD.U32 R50, R30, 0x10000, RZ ;  /* 0x000100001e327824 */ /* 0x000fe400078e00ff */
[-C--:B------:R-:W-:Y:S01]  /*8370*/  FMUL.FTZ R44, R44, R49.reuse ;  /* 0x000000312c2c7220 */ /* 0x080fe20000410000 */
[----:B------:R-:W-:Y:S01]  /*8380*/  FFMA.FTZ R49, R13, R49, -R28 ;  /* 0x000000310d317223 */ /* 0x000fe2000001081c */
[CC--:B------:R-:W-:Y:S01]  /*8390*/  FMUL.FTZ R28, R47.reuse, R41.reuse ;  /* 0x000000292f1c7220 */ /* 0x0c0fe20000410000 */
[----:B------:R-:W-:Y:S01]  /*83a0*/  LOP3.LUT R42, R42, 0xffff0000, RZ, 0xc0, !PT ;  /* 0xffff00002a2a7812 */ /* 0x000fe200078ec0ff */
[----:B------:R-:W-:Y:S01]  /*83b0*/  FMUL.FTZ R47, R47, R50 ;  /* 0x000000322f2f7220 */ /* 0x000fe20000410000 */
[----:B------:R-:W-:Y:S01]  /*83c0*/  PRMT R31, R210, 0x5432, R31 ;  /* 0x00005432d21f7816 */ /* 0x000fe2000000001f */
[----:B------:R-:W-:Y:S01]  /*83d0*/  FFMA.FTZ R44, R13, R40, R44 ;  /* 0x000000280d2c7223 */ /* 0x000fe2000001002c */
[----:B------:R-:W-:Y:S01]  /*83e0*/  LOP3.LUT R15, R15, 0xffff0000, RZ, 0xc0, !PT ;  /* 0xffff00000f0f7812 */ /* 0x000fe200078ec0ff */
[----:B------:R-:W-:Y:S01]  /*83f0*/  FFMA.FTZ R47, R46, R41, R47 ;  /* 0x000000292e2f7223 */ /* 0x000fe2000001002f */
[----:B------:R-:W-:Y:S01]  /*8400*/  LOP3.LUT R30, R30, 0xffff0000, RZ, 0xc0, !PT ;  /* 0xffff00001e1e7812 */ /* 0x000fe200078ec0ff */
[----:B------:R-:W-:Y:S01]  /*8410*/  FMUL.FTZ R41, R35, R42 ;  /* 0x0000002a23297220 */ /* 0x000fe20000410000 */
[----:B------:R-:W-:Y:S01]  /*8420*/  PRMT R11, R211, 0x5432, R11 ;  /* 0x00005432d30b7816 */ /* 0x000fe2000000000b */
[----:B------:R-:W-:Y:S01]  /*8430*/  IMAD.U32 R40, R31, 0x10000, RZ ;  /* 0x000100001f287824 */ /* 0x000fe200078e00ff */
[----:B------:R-:W-:Y:S01]  /*8440*/  LOP3.LUT R32, R32, 0xffff0000, RZ, 0xc0, !PT ;  /* 0xffff000020207812 */ /* 0x000fe200078ec0ff */
[-C--:B------:R-:W-:Y:S01]  /*8450*/  FMUL.FTZ R35, R35, R30.reuse ;  /* 0x0000001e23237220 */ /* 0x080fe20000410000 */
[----:B------:R-:W-:Y:S01]  /*8460*/  FFMA.FTZ R41, R15, R30, -R41 ;  /* 0x0000001e0f297223 */ /* 0x000fe20000010829 */
[----:B------:R-:W-:Y:S01]  /*8470*/  LOP3.LUT R31, R31, 0xffff0000, RZ, 0xc0, !PT ;  /* 0xffff00001f1f7812 */ /* 0x000fe200078ec0ff */
[C---:B------:R-:W-:Y:S01]  /*8480*/  IMAD.U32 R13, R11.reuse, 0x10000, RZ ;  /* 0x000100000b0d7824 */ /* 0x040fe200078e00ff */
[----:B------:R-:W-:Y:S01]  /*8490*/  LOP3.LUT R30, R11, 0xffff0000, RZ, 0xc0, !PT ;  /* 0xffff00000b1e7812 */ /* 0x000fe200078ec0ff */
[----:B------:R-:W-:Y:S01]  /*84a0*/  FMUL.FTZ R11, R33, R40 ;  /* 0x00000028210b7220 */ /* 0x000fe20000410000 */
[----:B------:R-:W-:Y:S01]  /*84b0*/  PRMT R38, R209, 0x5410, R38 ;  /* 0x00005410d1267816 */ /* 0x000fe20000000026 */
[----:B------:R-:W-:Y:S01]  /*84c0*/  FFMA.FTZ R35, R15, R42, R35 ;  /* 0x0000002a0f237223 */ /* 0x000fe20000010023 */
[----:B------:R-:W-:Y:S01]  /*84d0*/  LOP3.LUT R12, R12, 0xffff0000, RZ, 0xc0, !PT ;  /* 0xffff00000c0c7812 */ /* 0x000fe200078ec0ff */
[----:B------:R-:W-:Y:S01]  /*84e0*/  FMUL.FTZ R15, R32, R31 ;  /* 0x0000001f200f7220 */ /* 0x000fe20000410000 */
[----:B------:R-:W-:Y:S01]  /*84f0*/  PRMT R29, R212, 0x5432, R29 ;  /* 0x00005432d41d7816 */ /* 0x000fe2000000001d */
[-C--:B------:R-:W-:Y:S01]  /*8500*/  FMUL.FTZ R33, R33, R13.reuse ;  /* 0x0000000d21217220 */ /* 0x080fe20000410000 */
[----:B------:R-:W-:Y:S01]  /*8510*/  FFMA.FTZ R11, R39, R13, -R11 ;  /* 0x0000000d270b7223 */ /* 0x000fe2000001080b */
[----:B------:R-:W-:Y:S01]  /*8520*/  IMAD.U32 R13, R38, 0x10000, RZ ;  /* 0x00010000260d7824 */ /* 0x000fe200078e00ff */
        /* <DEDUP_REMOVED lines=10> */
[-C--:B------:R-:W-:Y:S01]  /*85d0*/  FMUL.FTZ R34, R34, R29.reuse ;  /* 0x0000001d22227220 */ /* 0x080fe20000410000 */
[----:B------:R-:W-:Y:S01]  /*85e0*/  FFMA.FTZ R28, R46, R50, -R28 ;  /* 0x000000322e1c7223 */ /* 0x000fe2000001081c */
[-C--:B------:R-:W-:Y:S01]  /*85f0*/  FFMA.FTZ R12, R45, R30.reuse, -R12 ;  /* 0x0000001e2d0c7223 */ /* 0x080fe2000001080c */
[----:B------:R-:W-:Y:S01]  /*8600*/  FFMA.FTZ R31, R14, R29, -R31 ;  /* 0x0000001d0e1f7223 */ /* 0x000fe2000001081f */
[----:B------:R-:W-:Y:S01]  /*8610*/  FMUL.FTZ R48, R48, R30 ;  /* 0x0000001e30307220 */ /* 0x000fe20000410000 */
[----:B------:R-:W-:Y:S01]  /*8620*/  FFMA.FTZ R34, R14, R38, R34 ;  /* 0x000000260e227223 */ /* 0x000fe20000010022 */
        /* <DEDUP_REMOVED lines=15> */
.L_x_2774:
[----:B------:R-:W-:Y:S05]  /*8720*/  BSYNC B2 ;  /* 0x0000000000027941 */ /* 0x000fea0003800000 */
.L_x_2773:
[----:B--2---:R4:W-:Y:S04]  /*8730*/  ST.E.128 desc[UR60][R36.64], R12 ;  /* 0x0000000c24007985 */ /* 0x0049e8000c101d3c */
[----:B---3--:R4:W-:Y:S02]  /*8740*/  @!P4 ST.E.128 desc[UR60][R120.64], R32 ;  /* 0x000000207800c985 */ /* 0x0089e4000c101d3c */
.L_x_2764:
[----:B------:R-:W-:Y:S05]  /*8750*/  BSYNC B1 ;  /* 0x0000000000017941 */ /* 0x000fea0003800000 */
.L_x_2763:
[----:B------:R-:W-:-:S03]  /*8760*/  UMOV UR4, 0xffffffff ;  /* 0xffffffff00047882 */ /* 0x000fc60000000000 */
[----:B------:R-:W-:Y:S05]  /*8770*/  BRA.DIV UR4, `(.L_x_2775) ;  /* 0x000001aa04b47947 */ /* 0x000fea000b800000 */
[----:B0-----:R-:W0:Y:S04]  /*8780*/  SHFL.IDX PT, R116, R116, 0x1, 0x1c1f ;  /* 0x003c1f0074747f89 */ /* 0x001e2800000e0000 */
[----:B------:R-:W0:Y:S02]  /*8790*/  SHFL.IDX PT, R117, R117, 0x1, 0x1c1f ;  /* 0x003c1f0075757f89 */ /* 0x000e2400000e0000 */
.L_x_3063:
[----:B------:R-:W-:Y:S05]  /*87a0*/  @P5 BRA `(.L_x_2732) ;  /* 0x0000001c00b05947 */ /* 0x000fea0003800000 */
[----:B------:R-:W-:Y:S01]  /*87b0*/  ISETP.NE.AND P4, PT, R8, RZ, PT ;  /* 0x000000ff0800720c */ /* 0x000fe20003f85270 */
[----:B------:R-:W-:Y:S01]  /*87c0*/  BSSY B1, `(.L_x_2776) ;  /* 0x000007a000017945 */ /* 0x000fe20003800000 */
[----:B0-2-4-:R-:W-:Y:S01]  /*87d0*/  IMAD.MOV.U32 R32, RZ, RZ, R117 ;  /* 0x000000ffff207224 */ /* 0x015fe200078e0075 */
[----:B------:R-:W-:-:S10]  /*87e0*/  MOV R33, R116 ;  /* 0x0000007400217202 */ /* 0x000fd40000000f00 */
        /* <DEDUP_REMOVED lines=26> */
[----:B0-----:R-:W-:Y:S01]  /*8990*/  SHF.R.U64 R11, R60, 0x10, R61 ;  /* 0x000000103c0b7819 */ /* 0x001fe2000000123d */
[----:B---3--:R-:W-:Y:S01]  /*89a0*/  IMAD.U32 R43, R29, 0x10000, RZ ;  /* 0x000100001d2b7824 */ /* 0x008fe200078e00ff */
[----:B------:R-:W-:Y:S01]  /*89b0*/  SHF.R.U64 R39, R72, 0x10, R73 ;  /* 0x0000001048277819 */ /* 0x000fe20000001249 */
[----:B--2---:R-:W-:Y:S01]  /*89c0*/  IMAD.U32 R41, R13, 0x10000, RZ ;  /* 0x000100000d297824 */ /* 0x004fe200078e00ff */
[----:B------:R-:W-:Y:S01]  /*89d0*/  SHF.R.U32.HI R60, RZ, 0x10, R61 ;  /* 0x00000010ff3c7819 */ /* 0x000fe2000001163d */
[----:B------:R-:W-:Y:S01]  /*89e0*/  IMAD.U32 R47, R31, 0x10000, RZ ;  /* 0x000100001f2f7824 */ /* 0x000fe200078e00ff */
[----:B------:R-:W-:Y:S01]  /*89f0*/  SHF.R.U32.HI R72, RZ, 0x10, R73 ;  /* 0x00000010ff487819 */ /* 0x000fe20000011649 */
[----:B------:R-:W-:Y:S01]  /*8a00*/  IMAD.U32 R46, R15, 0x10000, RZ ;  /* 0x000100000f2e7824 */ /* 0x000fe200078e00ff */
[----:B------:R-:W-:Y:S01]  /*8a10*/  SHF.R.U64 R38, R62, 0x10, R63 ;  /* 0x000000103e267819 */ /* 0x000fe2000000123f */
[----:B------:R-:W-:Y:S01]  /*8a20*/  IMAD.U32 R48, R30, 0x10000, RZ ;  /* 0x000100001e307824 */ /* 0x000fe200078e00ff */
[----:B------:R-:W-:Y:S01]  /*8a30*/  PRMT R60, R206, 0x5432, R60 ;  /* 0x00005432ce3c7816 */ /* 0x000fe2000000003c */
[----:B------:R-:W-:Y:S01]  /*8a40*/  IMAD.U32 R45, R14, 0x10000, RZ ;  /* 0x000100000e2d7824 */ /* 0x000fe200078e00ff */
[----:B------:R-:W-:-:S02]  /*8a50*/  PRMT R72, R208, 0x5432, R72 ;  /* 0x00005432d0487816 */ /* 0x000fc40000000048 */
[----:B------:R-:W-:Y:S01]  /*8a60*/  SHF.R.U32.HI R62, RZ, 0x10, R63 ;  /* 0x00000010ff3e7819 */ /* 0x000fe2000001163f */
[----:B------:R-:W-:Y:S01]  /*8a70*/  IMAD.U32 R76, R60, 0x10000, RZ ;  /* 0x000100003c4c7824 */ /* 0x000fe200078e00ff */
[--C-:B------:R-:W-:Y:S01]  /*8a80*/  SHF.R.U64 R40, R74, 0x10, R75.reuse ;  /* 0x000000104a287819 */ /* 0x100fe2000000124b */
[----:B------:R-:W-:Y:S01]  /*8a90*/  IMAD.U32 R50, R72, 0x10000, RZ ;  /* 0x0001000048327824 */ /* 0x000fe200078e00ff */
[----:B------:R-:W-:Y:S02]  /*8aa0*/  SHF.R.U32.HI R74, RZ, 0x10, R75 ;  /* 0x00000010ff4a7819 */ /* 0x000fe4000001164b */
[----:B------:R-:W-:Y:S01]  /*8ab0*/  PRMT R208, R208, 0x5410, R39 ;  /* 0x00005410d0d07816 */ /* 0x000fe20000000027 */
[----:B------:R-:W-:Y:S01]  /*8ac0*/  FMUL.FTZ R78, R43, R50 ;  /* 0x000000322b4e7220 */ /* 0x000fe20000410000 */
[----:B------:R-:W-:Y:S01]  /*8ad0*/  LOP3.LUT R44, R29, 0xffff0000, RZ, 0xc0, !PT ;  /* 0xffff00001d2c7812 */ /* 0x000fe200078ec0ff */
[----:B------:R-:W-:Y:S01]  /*8ae0*/  IMAD.U32 R29, R28, 0x10000, RZ ;  /* 0x000100001c1d7824 */ /* 0x000fe200078e00ff */
[----:B------:R-:W-:Y:S01]  /*8af0*/  PRMT R62, R153, 0x5432, R62 ;  /* 0x00005432993e7816 */ /* 0x000fe2000000003e */
[-C--:B------:R-:W-:Y:S01]  /*8b00*/  FFMA.FTZ R78, R41, R76.reuse, -R78 ;  /* 0x0000004c294e7223 */ /* 0x080fe2000001084e */
[----:B------:R-:W-:Y:S01]  /*8b10*/  LOP3.LUT R39, R72, 0xffff0000, RZ, 0xc0, !PT ;  /* 0xffff000048277812 */ /* 0x000fe200078ec0ff */
[----:B------:R-:W-:Y:S01]  /*8b20*/  FMUL.FTZ R72, R43, R76 ;  /* 0x0000004c2b487220 */ /* 0x000fe20000410000 */
[----:B------:R-:W-:Y:S01]  /*8b30*/  PRMT R74, R207, 0x5432, R74 ;  /* 0x00005432cf4a7816 */ /* 0x000fe2000000004a */
[----:B------:R-:W-:Y:S01]  /*8b40*/  IMAD.U32 R49, R62, 0x10000, RZ ;  /* 0x000100003e317824 */ /* 0x000fe200078e00ff */
[----:B------:R-:W-:Y:S01]  /*8b50*/  LOP3.LUT R51, R60, 0xffff0000, RZ, 0xc0, !PT ;  /* 0xffff00003c337812 */ /* 0x000fe200078ec0ff */
[----:B------:R-:W-:Y:S01]  /*8b60*/  FMUL.FTZ R61, R44, R39 ;  /* 0x000000272c3d7220 */ /* 0x000fe20000410000 */
[----:B------:R-:W-:Y:S01]  /*8b70*/  LOP3.LUT R42, R13, 0xffff0000, RZ, 0xc0, !PT ;  /* 0xffff00000d2a7812 */ /* 0x000fe200078ec0ff */
[----:B------:R-:W-:Y:S01]  /*8b80*/  IMAD.U32 R43, R74, 0x10000, RZ ;  /* 0x000100004a2b7824 */ /* 0x000fe200078e00ff */
[----:B------:R-:W-:Y:S01]  /*8b90*/  LOP3.LUT R31, R31, 0xffff0000, RZ, 0xc0, !PT ;  /* 0xffff00001f1f7812 */ /* 0x000fe200078ec0ff */
[----:B------:R-:W-:Y:S01]  /*8ba0*/  FFMA.FTZ R72, R41, R50, R72 ;  /* 0x0000003229487223 */ /* 0x000fe20000010048 */
[-C--:B------:R-:W-:Y:S01]  /*8bb0*/  FMUL.FTZ R63, R44, R51.reuse ;  /* 0x000000332c3f7220 */ /* 0x080fe20000410000 */
[----:B------:R-:W-:Y:S01]  /*8bc0*/  LOP3.LUT R74, R74, 0xffff0000, RZ, 0xc0, !PT ;  /* 0xffff00004a4a7812 */ /* 0x000fe200078ec0ff */
[----:B------:R-:W-:Y:S01]  /*8bd0*/  FFMA.FTZ R41, R42, R51, -R61 ;  /* 0x000000332a297223 */ /* 0x000fe2000001083d */
[----:B------:R-:W-:Y:S01]  /*8be0*/  LOP3.LUT R62, R62, 0xffff0000, RZ, 0xc0, !PT ;  /* 0xffff00003e3e7812 */ /* 0x000fe200078ec0ff */
[C---:B------:R-:W-:Y:S01]  /*8bf0*/  FMUL.FTZ R44, R47.reuse, R49 ;  /* 0x000000312f2c7220 */ /* 0x040fe20000410000 */
[----:B------:R-:W-:Y:S01]  /*8c00*/  PRMT R11, R206, 0x5410, R11 ;  /* 0x00005410ce0b7816 */ /* 0x000fe2000000000b */
[----:B------:R-:W-:Y:S01]  /*8c10*/  FMUL.FTZ R51, R47, R43 ;  /* 0x0000002b2f337220 */ /* 0x000fe20000410000 */
[----:B------:R-:W-:Y:S01]  /*8c20*/  LOP3.LUT R15, R15, 0xffff0000, RZ, 0xc0, !PT ;  /* 0xffff00000f0f7812 */ /* 0x000fe200078ec0ff */
[----:B------:R-:W-:Y:S01]  /*8c30*/  FFMA.FTZ R39, R42, R39, R63 ;  /* 0x000000272a277223 */ /* 0x000fe2000001003f */
[----:B------:R-:W-:Y:S01]  /*8c40*/  LOP3.LUT R28, R28, 0xffff0000, RZ, 0xc0, !PT ;  /* 0xffff00001c1c7812 */ /* 0x000fe200078ec0ff */
[----:B------:R-:W-:Y:S01]  /*8c50*/  FFMA.FTZ R43, R46, R43, R44 ;  /* 0x0000002b2e2b7223 */ /* 0x000fe2000001002c */
[C---:B------:R-:W-:Y:S01]  /*8c60*/  FMUL.FTZ R50, R31.reuse, R74 ;  /* 0x0000004a1f327220 */ /* 0x040fe20000410000 */
[----:B------:R-:W-:Y:S01]  /*8c70*/  FMUL.FTZ R60, R31, R62 ;  /* 0x0000003e1f3c7220 */ /* 0x000fe20000410000 */
[----:B------:R-:W-:Y:S01]  /*8c80*/  LOP3.LUT R47, R208, 0xffff0000, RZ, 0xc0, !PT ;  /* 0xffff0000d02f7812 */ /* 0x000fe200078ec0ff */
[----:B------:R-:W-:Y:S01]  /*8c90*/  FFMA.FTZ R42, R46, R49, -R51 ;  /* 0x000000312e2a7223 */ /* 0x000fe20000010833 */
[----:B------:R-:W-:-:S02]  /*8ca0*/  IMAD.U32 R44, R208, 0x10000, RZ ;  /* 0x00010000d02c7824 */ /* 0x000fc400078e00ff */
[----:B------:R-:W-:Y:S01]  /*8cb0*/  FFMA.FTZ R31, R15, R62, -R50 ;  /* 0x0000003e0f1f7223 */ /* 0x000fe20000010832 */
[C---:B------:R-:W-:Y:S01]  /*8cc0*/  IMAD.U32 R46, R11.reuse, 0x10000, RZ ;  /* 0x000100000b2e7824 */ /* 0x040fe200078e00ff */
[----:B------:R-:W-:Y:S01]  /*8cd0*/  LOP3.LUT R11, R11, 0xffff0000, RZ, 0xc0, !PT ;  /* 0xffff00000b0b7812 */ /* 0x000fe200078ec0ff */
[C---:B------:R-:W-:Y:S01]  /*8ce0*/  IMAD.U32 R13, R12.reuse, 0x10000, RZ ;  /* 0x000100000c0d7824 */ /* 0x040fe200078e00ff */
[----:B------:R-:W-:Y:S01]  /*8cf0*/  LOP3.LUT R12, R12, 0xffff0000, RZ, 0xc0, !PT ;  /* 0xffff00000c0c7812 */ /* 0x000fe200078ec0ff */
[----:B------:R-:W-:Y:S01]  /*8d00*/  FFMA.FTZ R74, R15, R74, R60 ;  /* 0x0000004a0f4a7223 */ /* 0x000fe2000001003c */
[----:B------:R-:W-:Y:S01]  /*8d10*/  FMUL.FTZ R50, R29, R44 ;  /* 0x0000002c1d327220 */ /* 0x000fe20000410000 */
[C---:B------:R-:W-:Y:S01]  /*8d20*/  FMUL.FTZ R15, R28.reuse, R47 ;  /* 0x0000002f1c0f7220 */ /* 0x040fe20000410000 */
[----:B------:R-:W-:Y:S01]  /*8d30*/  PRMT R40, R207, 0x5410, R40 ;  /* 0x00005410cf287816 */ /* 0x000fe20000000028 */
[-C--:B------:R-:W-:Y:S01]  /*8d40*/  FMUL.FTZ R29, R29, R46.reuse ;  /* 0x0000002e1d1d7220 */ /* 0x080fe20000410000 */
[----:B------:R-:W-:Y:S01]  /*8d50*/  PRMT R38, R153, 0x5410, R38 ;  /* 0x0000541099267816 */ /* 0x000fe20000000026 */
[-C--:B------:R-:W-:Y:S01]  /*8d60*/  FMUL.FTZ R49, R28, R11.reuse ;  /* 0x0000000b1c317220 */ /* 0x080fe20000410000 */
[C---:B------:R-:W-:Y:S01]  /*8d70*/  FFMA.FTZ R46, R13.reuse, R46, -R50 ;  /* 0x0000002e0d2e7223 */ /* 0x040fe20000010832 */
[----:B------:R-:W-:Y:S01]  /*8d80*/  FFMA.FTZ R11, R12, R11, -R15 ;  /* 0x0000000b0c0b7223 */ /* 0x000fe2000001080f */
[----:B------:R-:W-:Y:S01]  /*8d90*/  LOP3.LUT R30, R30, 0xffff0000, RZ, 0xc0, !PT ;  /* 0xffff00001e1e7812 */ /* 0x000fe200078ec0ff */
[----:B------:R-:W-:Y:S01]  /*8da0*/  FFMA.FTZ R13, R13, R44, R29 ;  /* 0x0000002c0d0d7223 */ /* 0x000fe2000001001d */
[C---:B------:R-:W-:Y:S01]  /*8db0*/  LOP3.LUT R15, R40.reuse, 0xffff0000, RZ, 0xc0, !PT ;  /* 0xffff0000280f7812 */ /* 0x040fe200078ec0ff */
[----:B------:R-:W-:Y:S01]  /*8dc0*/  IMAD.U32 R44, R40, 0x10000, RZ ;  /* 0x00010000282c7824 */ /* 0x000fe200078e00ff */
[C---:B------:R-:W-:Y:S01]  /*8dd0*/  LOP3.LUT R29, R38.reuse, 0xffff0000, RZ, 0xc0, !PT ;  /* 0xffff0000261d7812 */ /* 0x040fe200078ec0ff */
[----:B------:R-:W-:-:S02]  /*8de0*/  IMAD.U32 R28, R38, 0x10000, RZ ;  /* 0x00010000261c7824 */ /* 0x000fc400078e00ff */
[----:B------:R-:W-:Y:S01]  /*8df0*/  FFMA.FTZ R12, R12, R47, R49 ;  /* 0x0000002f0c0c7223 */ /* 0x000fe20000010031 */
[----:B------:R-:W-:Y:S01]  /*8e00*/  LOP3.LUT R14, R14, 0xffff0000, RZ, 0xc0, !PT ;  /* 0xffff00000e0e7812 */ /* 0x000fe200078ec0ff */
[----:B------:R-:W-:Y:S01]  /*8e10*/  FMUL.FTZ R49, R30, R15 ;  /* 0x0000000f1e317220 */ /* 0x000fe20000410000 */
        /* <DEDUP_REMOVED lines=10> */
[----:B------:R-:W-:Y:S01]  /*8ec0*/  F2FP.BF16.F32.PACK_AB R28, R12, R13 ;  /* 0x0000000d0c1c723e */ /* 0x000fe200000010ff */
[----:B------:R-:W-:Y:S01]  /*8ed0*/  IMAD.MOV.U32 R12, RZ, RZ, R40 ;  /* 0x000000ffff0c7224 */ /* 0x000fe200078e0028 */
[----:B------:R-:W-:Y:S01]  /*8ee0*/  F2FP.BF16.F32.PACK_AB R29, R39, R72 ;  /* 0x00000048271d723e */ /* 0x000fe200000010ff */
[----:B------:R-:W-:Y:S01]  /*8ef0*/  IMAD.MOV.U32 R13, RZ, RZ, R41 ;  /* 0x000000ffff0d7224 */ /* 0x000fe200078e0029 */
[----:B------:R-:W-:Y:S02]  /*8f00*/  F2FP.BF16.F32.PACK_AB R31, R74, R43 ;  /* 0x0000002b4a1f723e */ /* 0x000fe400000010ff */
[----:B------:R-:W-:-:S02]  /*8f10*/  F2FP.BF16.F32.PACK_AB R14, R49, R38 ;  /* 0x00000026310e723e */ /* 0x000fc400000010ff */
[----:B------:R-:W-:-:S07]  /*8f20*/  F2FP.BF16.F32.PACK_AB R30, R30, R47 ;  /* 0x0000002f1e1e723e */ /* 0x000fce00000010ff */
.L_x_2779:
[----:B------:R-:W-:Y:S05]  /*8f30*/  BSYNC B2 ;  /* 0x0000000000027941 */ /* 0x000fea0003800000 */
.L_x_2778:
[----:B--2---:R2:W-:Y:S04]  /*8f40*/  ST.E.128 desc[UR60][R34.64], R12 ;  /* 0x0000000c22007985 */ /* 0x0045e8000c101d3c */
[----:B---3--:R2:W-:Y:S02]  /*8f50*/  @!P4 ST.E.128 desc[UR60][R36.64], R28 ;  /* 0x0000001c2400c985 */ /* 0x0085e4000c101d3c */
.L_x_2777:
[----:B------:R-:W-:Y:S05]  /*8f60*/  BSYNC B1 ;  /* 0x0000000000017941 */ /* 0x000fea0003800000 */
.L_x_2776:
        /* <DEDUP_REMOVED lines=28> */
[----:B------:R-:W-:Y:S01]  /*9130*/  SHF.R.U32.HI R49, RZ, 0x10, R69 ;  /* 0x00000010ff317819 */ /* 0x000fe20000011645 */
[----:B---3--:R-:W-:Y:S01]  /*9140*/  IMAD.U32 R48, R29, 0x10000, RZ ;  /* 0x000100001d307824 */ /* 0x008fe200078e00ff */
[--C-:B------:R-:W-:Y:S01]  /*9150*/  SHF.R.U64 R39, R56, 0x10, R57.reuse ;  /* 0x0000001038277819 */ /* 0x100fe20000001239 */
[----:B--2---:R-:W-:Y:S01]  /*9160*/  IMAD.U32 R43, R13, 0x10000, RZ ;  /* 0x000100000d2b7824 */ /* 0x004fe200078e00ff */
[----:B------:R-:W-:Y:S01]  /*9170*/  SHF.R.U32.HI R57, RZ, 0x10, R57 ;  /* 0x00000010ff397819 */ /* 0x000fe20000011639 */
[----:B------:R-:W-:Y:S01]  /*9180*/  IMAD.U32 R47, R31, 0x10000, RZ ;  /* 0x000100001f2f7824 */ /* 0x000fe200078e00ff */
[----:B------:R-:W-:Y:S01]  /*9190*/  PRMT R49, R152, 0x5432, R49 ;  /* 0x0000543298317816 */ /* 0x000fe20000000031 */
[----:B------:R-:W-:Y:S01]  /*91a0*/  IMAD.U32 R44, R15, 0x10000, RZ ;  /* 0x000100000f2c7824 */ /* 0x000fe200078e00ff */
[----:B------:R-:W-:Y:S01]  /*91b0*/  SHF.R.U64 R41, R68, 0x10, R69 ;  /* 0x0000001044297819 */ /* 0x000fe20000001245 */
[----:B0-----:R-:W-:Y:S01]  /*91c0*/  IMAD.U32 R11, R12, 0x10000, RZ ;  /* 0x000100000c0b7824 */ /* 0x001fe200078e00ff */
[----:B------:R-:W-:Y:S01]  /*91d0*/  PRMT R57, R150, 0x5432, R57 ;  /* 0x0000543296397816 */ /* 0x000fe20000000039 */
[----:B------:R-:W-:Y:S01]  /*91e0*/  IMAD.U32 R50, R49, 0x10000, RZ ;  /* 0x0001000031327824 */ /* 0x000fe200078e00ff */
[----:B------:R-:W-:-:S02]  /*91f0*/  SHF.R.U64 R46, R70, 0x10, R71 ;  /* 0x00000010462e7819 */ /* 0x000fc40000001247 */
[----:B------:R-:W-:Y:S01]  /*9200*/  SHF.R.U64 R42, R58, 0x10, R59 ;  /* 0x000000103a2a7819 */ /* 0x000fe2000000123b */
[-C--:B------:R-:W-:Y:S01]  /*9210*/  FMUL.FTZ R56, R48, R50.reuse ;  /* 0x0000003230387220 */ /* 0x080fe20000410000 */
[----:B------:R-:W-:Y:S02]  /*9220*/  SHF.R.U32.HI R70, RZ, 0x10, R71 ;  /* 0x00000010ff467819 */ /* 0x000fe40000011647 */
[----:B------:R-:W-:Y:S01]  /*9230*/  PRMT R152, R152, 0x5410, R41 ;  /* 0x0000541098987816 */ /* 0x000fe20000000029 */
[----:B------:R-:W-:Y:S01]  /*9240*/  IMAD.U32 R41, R57, 0x10000, RZ ;  /* 0x0001000039297824 */ /* 0x000fe200078e00ff */
[----:B------:R-:W-:Y:S02]  /*9250*/  SHF.R.U32.HI R58, RZ, 0x10, R59 ;  /* 0x00000010ff3a7819 */ /* 0x000fe4000001163b */
[----:B------:R-:W-:Y:S01]  /*9260*/  LOP3.LUT R45, R29, 0xffff0000, RZ, 0xc0, !PT ;  /* 0xffff00001d2d7812 */ /* 0x000fe200078ec0ff */
[-C--:B------:R-:W-:Y:S01]  /*9270*/  FMUL.FTZ R60, R48, R41.reuse ;  /* 0x00000029303c7220 */ /* 0x080fe20000410000 */
[----:B------:R-:W-:Y:S01]  /*9280*/  LOP3.LUT R51, R49, 0xffff0000, RZ, 0xc0, !PT ;  /* 0xffff000031337812 */ /* 0x000fe200078ec0ff */
[----:B------:R-:W-:Y:S01]  /*9290*/  FFMA.FTZ R41, R43, R41, -R56 ;  /* 0x000000292b297223 */ /* 0x000fe20000010838 */
[----:B------:R-:W-:Y:S01]  /*92a0*/  PRMT R70, R151, 0x5432, R70 ;  /* 0x0000543297467816 */ /* 0x000fe20000000046 */
[----:B------:R-:W-:Y:S01]  /*92b0*/  FFMA.FTZ R43, R43, R50, R60 ;  /* 0x000000322b2b7223 */ /* 0x000fe2000001003c */
[----:B------:R-:W-:Y:S01]  /*92c0*/  PRMT R58, R149, 0x5432, R58 ;  /* 0x00005432953a7816 */ /* 0x000fe2000000003a */
[----:B------:R-:W-:Y:S01]  /*92d0*/  IMAD.U32 R29, R14, 0x10000, RZ ;  /* 0x000100000e1d7824 */ /* 0x000fe200078e00ff */
[----:B------:R-:W-:Y:S01]  /*92e0*/  LOP3.LUT R48, R57, 0xffff0000, RZ, 0xc0, !PT ;  /* 0xffff000039307812 */ /* 0x000fe200078ec0ff */
[----:B------:R-:W-:Y:S01]  /*92f0*/  FMUL.FTZ R57, R45, R51 ;  /* 0x000000332d397220 */ /* 0x000fe20000410000 */
[----:B------:R-:W-:Y:S01]  /*9300*/  LOP3.LUT R38, R13, 0xffff0000, RZ, 0xc0, !PT ;  /* 0xffff00000d267812 */ /* 0x000fe200078ec0ff */
[----:B------:R-:W-:Y:S01]  /*9310*/  IMAD.U32 R49, R58, 0x10000, RZ ;  /* 0x000100003a317824 */ /* 0x000fe200078e00ff */
[----:B------:R-:W-:Y:S01]  /*9320*/  SHF.L.U32 R56, R70, 0x10, RZ ;  /* 0x0000001046387819 */ /* 0x000fe200000006ff */
[-C--:B------:R-:W-:Y:S01]  /*9330*/  FMUL.FTZ R45, R45, R48.reuse ;  /* 0x000000302d2d7220 */ /* 0x080fe20000410000 */
[----:B------:R-:W-:Y:S01]  /*9340*/  LOP3.LUT R31, R31, 0xffff0000, RZ, 0xc0, !PT ;  /* 0xffff00001f1f7812 */ /* 0x000fe200078ec0ff */
[----:B------:R-:W-:Y:S01]  /*9350*/  FFMA.FTZ R48, R38, R48, -R57 ;  /* 0x0000003026307223 */ /* 0x000fe20000010839 */
[----:B------:R-:W-:Y:S01]  /*9360*/  LOP3.LUT R70, R70, 0xffff0000, RZ, 0xc0, !PT ;  /* 0xffff000046467812 */ /* 0x000fe200078ec0ff */
[C---:B------:R-:W-:Y:S01]  /*9370*/  FMUL.FTZ R57, R47.reuse, R56 ;  /* 0x000000382f397220 */ /* 0x040fe20000410000 */
[----:B------:R-:W-:Y:S01]  /*9380*/  LOP3.LUT R50, R58, 0xffff0000, RZ, 0xc0, !PT ;  /* 0xffff00003a327812 */ /* 0x000fe200078ec0ff */
[----:B------:R-:W-:Y:S01]  /*9390*/  FMUL.FTZ R47, R47, R49 ;  /* 0x000000312f2f7220 */ /* 0x000fe20000410000 */
[----:B------:R-:W-:Y:S01]  /*93a0*/  PRMT R39, R150, 0x5410, R39 ;  /* 0x0000541096277816 */ /* 0x000fe20000000027 */
[----:B------:R-:W-:Y:S01]  /*93b0*/  IMAD.U32 R13, R28, 0x10000, RZ ;  /* 0x000100001c0d7824 */ /* 0x000fe200078e00ff */
[----:B------:R-:W-:Y:S01]  /*93c0*/  LOP3.LUT R15, R15, 0xffff0000, RZ, 0xc0, !PT ;  /* 0xffff00000f0f7812 */ /* 0x000fe200078ec0ff */
[----:B------:R-:W-:Y:S01]  /*93d0*/  FFMA.FTZ R38, R38, R51, R45 ;  /* 0x0000003326267223 */ /* 0x000fe2000001002d */
[C---:B------:R-:W-:Y:S01]  /*93e0*/  FMUL.FTZ R60, R31.reuse, R70 ;  /* 0x000000461f3c7220 */ /* 0x040fe20000410000 */
[----:B------:R-:W-:Y:S01]  /*93f0*/  FMUL.FTZ R62, R31, R50 ;  /* 0x000000321f3e7220 */ /* 0x000fe20000410000 */
[----:B------:R-:W-:Y:S01]  /*9400*/  LOP3.LUT R28, R28, 0xffff0000, RZ, 0xc0, !PT ;  /* 0xffff00001c1c7812 */ /* 0x000fe200078ec0ff */
[----:B------:R-:W-:Y:S01]  /*9410*/  FFMA.FTZ R45, R44, R49, -R57 ;  /* 0x000000312c2d7223 */ /* 0x000fe20000010839 */
[----:B------:R-:W-:Y:S01]  /*9420*/  LOP3.LUT R31, R152, 0xffff0000, RZ, 0xc0, !PT ;  /* 0xffff0000981f7812 */ /* 0x000fe200078ec0ff */
[----:B------:R-:W-:Y:S01]  /*9430*/  FFMA.FTZ R44, R44, R56, R47 ;  /* 0x000000382c2c7223 */ /* 0x000fe2000001002f */
[----:B------:R-:W-:Y:S01]  /*9440*/  IMAD.U32 R58, R152, 0x10000, RZ ;  /* 0x00010000983a7824 */ /* 0x000fe200078e00ff */
[----:B------:R-:W-:Y:S01]  /*9450*/  LOP3.LUT R12, R12, 0xffff0000, RZ, 0xc0, !PT ;  /* 0xffff00000c0c7812 */ /* 0x000fe200078ec0ff */
[----:B------:R-:W-:-:S02]  /*9460*/  IMAD.U32 R56, R39, 0x10000, RZ ;  /* 0x0001000027387824 */ /* 0x000fc400078e00ff */
[----:B------:R-:W-:Y:S01]  /*9470*/  FFMA.FTZ R50, R15, R50, -R60 ;  /* 0x000000320f327223 */ /* 0x000fe2000001083c */
[----:B------:R-:W-:Y:S01]  /*9480*/  LOP3.LUT R39, R39, 0xffff0000, RZ, 0xc0, !PT ;  /* 0xffff000027277812 */ /* 0x000fe200078ec0ff */
[----:B------:R-:W-:Y:S01]  /*9490*/  FFMA.FTZ R51, R15, R70, R62 ;  /* 0x000000460f337223 */ /* 0x000fe2000001003e */
[----:B------:R-:W-:Y:S01]  /*94a0*/  FMUL.FTZ R60, R13, R58 ;  /* 0x0000003a0d3c7220 */ /* 0x000fe20000410000 */
[C---:B------:R-:W-:Y:S01]  /*94b0*/  FMUL.FTZ R15, R28.reuse, R31 ;  /* 0x0000001f1c0f7220 */ /* 0x040fe20000410000 */
[----:B------:R-:W-:Y:S01]  /*94c0*/  PRMT R46, R151, 0x5410, R46 ;  /* 0x00005410972e7816 */ /* 0x000fe2000000002e */
[----:B------:R-:W-:Y:S01]  /*94d0*/  FMUL.FTZ R13, R13, R56 ;  /* 0x000000380d0d7220 */ /* 0x000fe20000410000 */
[----:B------:R-:W-:Y:S01]  /*94e0*/  PRMT R42, R149, 0x5410, R42 ;  /* 0x00005410952a7816 */ /* 0x000fe2000000002a */
[----:B------:R-:W-:Y:S01]  /*94f0*/  FMUL.FTZ R49, R28, R39 ;  /* 0x000000271c317220 */ /* 0x000fe20000410000 */
[----:B------:R-:W-:Y:S01]  /*9500*/  LOP3.LUT R40, R14, 0xffff0000, RZ, 0xc0, !PT ;  /* 0xffff00000e287812 */ /* 0x000fe200078ec0ff */
[----:B------:R-:W-:-:S02]  /*9510*/  IMAD.U32 R14, R30, 0x10000, RZ ;  /* 0x000100001e0e7824 */ /* 0x000fc400078e00ff */
[----:B------:R-:W-:Y:S01]  /*9520*/  FFMA.FTZ R47, R12, R39, -R15 ;  /* 0x000000270c2f7223 */ /* 0x000fe2000001080f */
[----:B------:R-:W-:Y:S01]  /*9530*/  LOP3.LUT R30, R30, 0xffff0000, RZ, 0xc0, !PT ;  /* 0xffff00001e1e7812 */ /* 0x000fe200078ec0ff */
[C---:B------:R-:W-:Y:S01]  /*9540*/  FFMA.FTZ R58, R11.reuse, R58, R13 ;  /* 0x0000003a0b3a7223 */ /* 0x040fe2000001000d */
[C---:B------:R-:W-:Y:S01]  /*9550*/  LOP3.LUT R39, R46.reuse, 0xffff0000, RZ, 0xc0, !PT ;  /* 0xffff00002e277812 */ /* 0x040fe200078ec0ff */
[----:B------:R-:W-:Y:S01]  /*9560*/  FFMA.FTZ R60, R11, R56, -R60 ;  /* 0x000000380b3c7223 */ /* 0x000fe2000001083c */
[----:B------:R-:W-:Y:S01]  /*9570*/  IMAD.U32 R15, R46, 0x10000, RZ ;  /* 0x000100002e0f7824 */ /* 0x000fe200078e00ff */
[C---:B------:R-:W-:Y:S01]  /*9580*/  LOP3.LUT R13, R42.reuse, 0xffff0000, RZ, 0xc0, !PT ;  /* 0xffff00002a0d7812 */ /* 0x040fe200078ec0ff */
[----:B------:R-:W-:Y:S02]  /*9590*/  IMAD.U32 R11, R42, 0x10000, RZ ;  /* 0x000100002a0b7824 */ /* 0x000fe400078e00ff */
[----:B------:R-:W-:Y:S01]  /*95a0*/  FFMA.FTZ R49, R12, R31, R49 ;  /* 0x0000001f0c317223 */ /* 0x000fe20000010031 */
[----:B------:R-:W-:Y:S01]  /*95b0*/  FMUL.FTZ R12, R14, R15 ;  /* 0x0000000f0e0c7220 */ /* 0x000fe20000410000 */
        /* <DEDUP_REMOVED lines=17> */
[----:B------:R-:W-:-:S02]  /*96d0*/  F2FP.BF16.F32.PACK_AB R29, R38, R43 ;  /* 0x0000002b261d723e */ /* 0x000fc400000010ff */
[----:B------:R-:W-:-:S07]  /*96e0*/  F2FP.BF16.F32.PACK_AB R28, R49, R58 ;  /* 0x0000003a311c723e */ /* 0x000fce00000010ff */
.L_x_2783:
[----:B------:R-:W-:Y:S05]  /*96f0*/  BSYNC B2 ;  /* 0x0000000000027941 */ /* 0x000fea0003800000 */
.L_x_2782:
[----:B--2---:R4:W-:Y:S04]  /*9700*/  ST.E.128 desc[UR60][R34.64], R12 ;  /* 0x0000000c22007985 */ /* 0x0049e8000c101d3c */
[----:B---3--:R4:W-:Y:S02]  /*9710*/  @!P4 ST.E.128 desc[UR60][R36.64], R28 ;  /* 0x0000001c2400c985 */ /* 0x0089e4000c101d3c */
.L_x_2781:
[----:B------:R-:W-:Y:S05]  /*9720*/  BSYNC B1 ;  /* 0x0000000000017941 */ /* 0x000fea0003800000 */
.L_x_2780:
        /* <DEDUP_REMOVED lines=12> */
[----:B------:R-:W-:Y:S02]  /*97f0*/  LEA.HI R12, R12, R135, RZ, 0x3 ;  /* 0x000000870c0c7211 */ /* 0x000fe400078f18ff */
[----:B0-----:R-:W-:Y:S02]  /*9800*/  LOP3.LUT R11, R177, 0x38, R36, 0xf8, !PT ;  /* 0x00000038b10b7812 */ /* 0x001fe400078ef824 */
[----:B------:R-:W-:Y:S02]  /*9810*/  SHF.R.S32.HI R13, RZ, 0x3, R12 ;  /* 0x00000003ff0d7819 */ /* 0x000fe4000001140c */
[----:B------:R-:W-:-:S03]  /*9820*/  LOP3.LUT R11, R11, R220, RZ, 0x3c, !PT ;  /* 0x000000dc0b0b7212 */ /* 0x000fc600078e3cff */
[----:B------:R-:W-:-:S04]  /*9830*/  IMAD R12, R13, 0x1800, R184 ;  /* 0x000018000d0c7824 */ /* 0x000fc800078e02b8 */
        /* <DEDUP_REMOVED lines=20> */
[----:B------:R-:W-:Y:S01]  /*9980*/  PRMT R47, R148, 0x5432, R47 ;  /* 0x00005432942f7816 */ /* 0x000fe2000000002f */
[----:B0-----:R-:W-:Y:S01]  /*9990*/  IMAD.U32 R11, R14, 0x10000, RZ ;  /* 0x000100000e0b7824 */ /* 0x001fe200078e00ff */
[----:B------:R-:W-:-:S02]  /*99a0*/  SHF.R.U64 R49, R64, 0x10, R65 ;  /* 0x0000001040317819 */ /* 0x000fc40000001241 */
[----:B------:R-:W-:Y:S02]  /*99b0*/  LOP3.LUT R44, R29, 0xffff0000, RZ, 0xc0, !PT ;  /* 0xffff00001d2c7812 */ /* 0x000fe400078ec0ff */
[----:B------:R-:W-:Y:S02]  /*99c0*/  SHF.R.U64 R50, R66, 0x10, R67 ;  /* 0x0000001042327819 */ /* 0x000fe40000001243 */
[----:B------:R-:W-:Y:S01]  /*99d0*/  LOP3.LUT R39, R15, 0xffff0000, RZ, 0xc0, !PT ;  /* 0xffff00000f277812 */ /* 0x000fe200078ec0ff */
[----:B------:R-:W-:Y:S01]  /*99e0*/  IMAD.U32 R15, R146, 0x10000, RZ ;  /* 0x00010000920f7824 */ /* 0x000fe200078e00ff */
[----:B------:R-:W-:Y:S01]  /*99f0*/  PRMT R29, R145, 0x5410, R48 ;  /* 0x00005410911d7816 */ /* 0x000fe20000000030 */
[----:B------:R-:W-:Y:S01]  /*9a00*/  IMAD.U32 R48, R47, 0x10000, RZ ;  /* 0x000100002f307824 */ /* 0x000fe200078e00ff */
[----:B------:R-:W-:Y:S01]  /*9a10*/  SHF.R.U32.HI R54, RZ, 0x10, R55 ;  /* 0x00000010ff367819 */ /* 0x000fe20000011637 */
[CC--:B------:R-:W-:Y:S01]  /*9a20*/  FMUL.FTZ R53, R43.reuse, R15.reuse ;  /* 0x0000000f2b357220 */ /* 0x0c0fe20000410000 */
[----:B------:R-:W-:Y:S01]  /*9a30*/  SHF.R.U32.HI R66, RZ, 0x10, R67 ;  /* 0x00000010ff427819 */ /* 0x000fe20000011643 */
[-C--:B------:R-:W-:Y:S01]  /*9a40*/  FMUL.FTZ R51, R43, R48.reuse ;  /* 0x000000302b337220 */ /* 0x080fe20000410000 */
[----:B------:R-:W-:Y:S01]  /*9a50*/  PRMT R148, R148, 0x5410, R49 ;  /* 0x0000541094947816 */ /* 0x000fe20000000031 */
[C---:B------:R-:W-:Y:S01]  /*9a60*/  FFMA.FTZ R53, R40.reuse, R48, R53 ;  /* 0x0000003028357223 */ /* 0x040fe20000010035 */
[----:B------:R-:W-:Y:S01]  /*9a70*/  PRMT R49, R147, 0x5410, R50 ;  /* 0x0000541093317816 */ /* 0x000fe20000000032 */
[----:B------:R-:W-:Y:S01]  /*9a80*/  FFMA.FTZ R15, R40, R15, -R51 ;  /* 0x0000000f280f7223 */ /* 0x000fe20000010833 */
[----:B------:R-:W-:-:S02]  /*9a90*/  PRMT R145, R145, 0x5432, R54 ;  /* 0x0000543291917816 */ /* 0x000fc40000000036 */
        /* <DEDUP_REMOVED lines=11> */
[-C--:B------:R-:W-:Y:S01]  /*9b50*/  FMUL.FTZ R54, R45, R40.reuse ;  /* 0x000000282d367220 */ /* 0x080fe20000410000 */
[----:B------:R-:W-:Y:S01]  /*9b60*/  FFMA.FTZ R52, R41, R47, R44 ;  /* 0x0000002f29347223 */ /* 0x000fe2000001002c */
[----:B------:R-:W-:Y:S01]  /*9b70*/  LOP3.LUT R44, R145, 0xffff0000, RZ, 0xc0, !PT ;  /* 0xffff0000912c7812 */ /* 0x000fe200078ec0ff */
[C---:B------:R-:W-:Y:S01]  /*9b80*/  FFMA.FTZ R51, R42.reuse, R40, -R51 ;  /* 0x000000282a337223 */ /* 0x040fe20000010833 */
[----:B------:R-:W-:Y:S01]  /*9b90*/  FFMA.FTZ R54, R42, R43, R54 ;  /* 0x0000002b2a367223 */ /* 0x000fe20000010036 */
[----:B------:R-:W-:Y:S01]  /*9ba0*/  FFMA.FTZ R50, R41, R146, -R50 ;  /* 0x0000009229327223 */ /* 0x000fe20000010832 */
[----:B------:R-:W-:Y:S01]  /*9bb0*/  FMUL.FTZ R42, R31, R48 ;  /* 0x000000301f2a7220 */ /* 0x000fe20000410000 */
[----:B------:R-:W-:-:S02]  /*9bc0*/  IMAD.U32 R41, R148, 0x10000, RZ ;  /* 0x0001000094297824 */ /* 0x000fc400078e00ff */
[-C--:B------:R-:W-:Y:S01]  /*9bd0*/  FMUL.FTZ R56, R31, R44.reuse ;  /* 0x0000002c1f387220 */ /* 0x080fe20000410000 */
[----:B------:R-:W-:Y:S02]  /*9be0*/  IMAD.U32 R40, R46, 0x10000, RZ ;  /* 0x000100002e287824 */ /* 0x000fe400078e00ff */
[----:B------:R-:W-:Y:S01]  /*9bf0*/  FFMA.FTZ R44, R39, R44, -R42 ;  /* 0x0000002c272c7223 */ /* 0x000fe2000001082a */
[-C--:B------:R-:W-:Y:S01]  /*9c00*/  FMUL.FTZ R42, R38, R41.reuse ;  /* 0x00000029262a7220 */ /* 0x080fe20000410000 */
[----:B------:R-:W-:Y:S01]  /*9c10*/  LOP3.LUT R28, R28, 0xffff0000, RZ, 0xc0, !PT ;  /* 0xffff00001c1c7812 */ /* 0x000fe200078ec0ff */
[-C--:B------:R-:W-:Y:S01]  /*9c20*/  FMUL.FTZ R38, R38, R40.reuse ;  /* 0x0000002826267220 */ /* 0x080fe20000410000 */
[----:B------:R-:W-:Y:S01]  /*9c30*/  LOP3.LUT R43, R148, 0xffff0000, RZ, 0xc0, !PT ;  /* 0xffff0000942b7812 */ /* 0x000fe200078ec0ff */
[C---:B------:R-:W-:Y:S01]  /*9c40*/  FFMA.FTZ R42, R37.reuse, R40, -R42 ;  /* 0x00000028252a7223 */ /* 0x040fe2000001082a */
[----:B------:R-:W-:Y:S01]  /*9c50*/  LOP3.LUT R31, R46, 0xffff0000, RZ, 0xc0, !PT ;  /* 0xffff00002e1f7812 */ /* 0x000fe200078ec0ff */
[----:B------:R-:W-:Y:S01]  /*9c60*/  FFMA.FTZ R37, R37, R41, R38 ;  /* 0x0000002925257223 */ /* 0x000fe20000010026 */
[----:B------:R-:W-:Y:S01]  /*9c70*/  LOP3.LUT R12, R12, 0xffff0000, RZ, 0xc0, !PT ;  /* 0xffff00000c0c7812 */ /* 0x000fe200078ec0ff */
[----:B------:R-:W-:-:S02]  /*9c80*/  IMAD.U32 R13, R30, 0x10000, RZ ;  /* 0x000100001e0d7824 */ /* 0x000fc400078e00ff */
[----:B------:R-:W-:Y:S01]  /*9c90*/  FFMA.FTZ R45, R39, R48, R56 ;  /* 0x00000030272d7223 */ /* 0x000fe20000010038 */
[C---:B------:R-:W-:Y:S01]  /*9ca0*/  IMAD.U32 R38, R49.reuse, 0x10000, RZ ;  /* 0x0001000031267824 */ /* 0x040fe200078e00ff */
[----:B------:R-:W-:Y:S01]  /*9cb0*/  LOP3.LUT R30, R30, 0xffff0000, RZ, 0xc0, !PT ;  /* 0xffff00001e1e7812 */ /* 0x000fe200078ec0ff */
[C---:B------:R-:W-:Y:S01]  /*9cc0*/  FMUL.FTZ R39, R28.reuse, R43 ;  /* 0x0000002b1c277220 */ /* 0x040fe20000410000 */
[----:B------:R-:W-:Y:S01]  /*9cd0*/  LOP3.LUT R49, R49, 0xffff0000, RZ, 0xc0, !PT ;  /* 0xffff000031317812 */ /* 0x000fe200078ec0ff */
[-C--:B------:R-:W-:Y:S01]  /*9ce0*/  FMUL.FTZ R41, R28, R31.reuse ;  /* 0x0000001f1c297220 */ /* 0x080fe20000410000 */
[C---:B------:R-:W-:Y:S01]  /*9cf0*/  IMAD.U32 R28, R29.reuse, 0x10000, RZ ;  /* 0x000100001d1c7824 */ /* 0x040fe200078e00ff */
[----:B------:R-:W-:Y:S01]  /*9d00*/  LOP3.LUT R29, R29, 0xffff0000, RZ, 0xc0, !PT ;  /* 0xffff00001d1d7812 */ /* 0x000fe200078ec0ff */
[----:B------:R-:W-:Y:S01]  /*9d10*/  FFMA.FTZ R39, R12, R31, -R39 ;  /* 0x0000001f0c277223 */ /* 0x000fe20000010827 */
[----:B------:R-:W-:Y:S01]  /*9d20*/  LOP3.LUT R14, R14, 0xffff0000, RZ, 0xc0, !PT ;  /* 0xffff00000e0e7812 */ /* 0x000fe200078ec0ff */
        /* <DEDUP_REMOVED lines=19> */
[----:B------:R-:W-:-:S02]  /*9e60*/  IMAD.MOV.U32 R14, RZ, RZ, R31 ;  /* 0x000000ffff0e7224 */ /* 0x000fc400078e001f */
[----:B------:R-:W-:Y:S02]  /*9e70*/  IMAD.MOV.U32 R15, RZ, RZ, R44 ;  /* 0x000000ffff0f7224 */ /* 0x000fe400078e002c */
[----:B------:R-:W-:-:S07]  /*9e80*/  IMAD.MOV.U32 R31, RZ, RZ, R45 ;  /* 0x000000ffff1f7224 */ /* 0x000fce00078e002d */
.L_x_2785:
[----:B------:R-:W-:Y:S05]  /*9e90*/  BSYNC B1 ;  /* 0x0000000000017941 */ /* 0x000fea0003800000 */
.L_x_2784:
[----:B--2---:R2:W-:Y:S01]  /*9ea0*/  ST.E.128 desc[UR60][R34.64], R12 ;  /* 0x0000000c22007985 */ /* 0x0045e2000c101d3c */
[----:B------:R-:W-:-:S13]  /*9eb0*/  ISETP.GE.AND P4, PT, R36, R131, PT ;  /* 0x000000832400720c */ /* 0x000fda0003f86270 */
[----:B------:R-:W-:Y:S05]  /*9ec0*/  @P4 BRA `(.L_x_2732) ;  /* 0x0000000400e84947 */ /* 0x000fea0003800000 */
[----:B------:R-:W-:-:S05]  /*9ed0*/  IMAD.WIDE R32, R36, 0x2, R32 ;  /* 0x0000000224207825 */ /* 0x000fca00078e0220 */
[----:B---3--:R3:W-:Y:S01]  /*9ee0*/  ST.E.128 desc[UR60][R32.64], R28 ;  /* 0x0000001c20007985 */ /* 0x0087e2000c101d3c */
[----:B------:R-:W-:Y:S05]  /*9ef0*/  BRA `(.L_x_2732) ;  /* 0x0000000400dc7947 */ /* 0x000fea0003800000 */
.L_x_2697:
[----:B------:R-:W2:Y:S02]  /*9f00*/  LDL R11, [R1+0x30] ;  /* 0x00003000010b7983 */ /* 0x000ea40000100800 */
[----:B--2---:R-:W-:-:S13]  /*9f10*/  R2UR UR4, R11 ;  /* 0x000000000b0472ca */ /* 0x004fda00000e0000 */
[----:B------:R-:W-:-:S06]  /*9f20*/  UISETP.NE.AND UP0, UPT, UR4, 0x3, UPT ;  /* 0x000000030400788c */ /* 0x000fcc000bf05270 */
[----:B------:R-:W-:-:S13]  /*9f30*/  PLOP3.LUT P0, PT, PT, PT, UP0, 0x80, 0x0 ;  /* 0x000000000000781c */ /* 0x000fda0003f0f008 */
[----:B------:R-:W-:Y:S05]  /*9f40*/  @!P0 BRA `(.L_x_2786) ;  /* 0x0000000000048947 */ /* 0x000fea0003800000 */
[----:B------:R-:W-:Y:S01]  /*9f50*/  BPT.TRAP 0x1 ;  /* 0x000000040000795c */ /* 0x000fe20000300000 */
.L_x_2786:
[----:B------:R-:W-:Y:S01]  /*9f60*/  IMAD R85, R19, 0x8, R18 ;  /* 0x0000000813557824 */ /* 0x000fe200078e0212 */
[----:B------:R-:W-:Y:S01]  /*9f70*/  SHF.L.U32 R86, R171, 0x1f, RZ ;  /* 0x0000001fab567819 */ /* 0x000fe200000006ff */
[----:B------:R-:W-:Y:S01]  /*9f80*/  BSSY B1, `(.L_x_2787) ;  /* 0x0000004000017945 */ /* 0x000fe20003800000 */
[----:B------:R-:W-:Y:S02]  /*9f90*/  SHF.R.S32.HI R82, RZ, 0x1f, R81 ;  /* 0x0000001fff527819 */ /* 0x000fe40000011451 */
[----:B------:R-:W0:Y:S02]  /*9fa0*/  SYNCS.PHASECHK.TRANS64.TRYWAIT P4, [R85+URZ+0x2a890], R86 ;  /* 0x02a89056550075a7 */ /* 0x000e24000808017f */
[----:B0-----:R-:W-:Y:S05]  /*9fb0*/  @!P4 BRA `(.L_x_2788) ;  /* 0x0000019000f0c947 */ /* 0x001fea0003800000 */
.L_x_3064:
[----:B------:R-:W-:Y:S05]  /*9fc0*/  BSYNC B1 ;  /* 0x0000000000017941 */ /* 0x000fea0003800000 */
.L_x_2787:
        /* <DEDUP_REMOVED lines=13> */
[----:B------:R-:W-:Y:S01]  /*a0a0*/  IMAD R11, R0, UR4, RZ ;  /* 0x00000004000b7c24 */ /* 0x000fe2000f8e02ff */
[----:B------:R-:W-:Y:S01]  /*a0b0*/  IADD3 R13, R13, R15, RZ ;  /* 0x0000000f0d0d7210 */ /* 0x000fe20007ffe0ff */
[----:B------:R-:W-:Y:S02]  /*a0c0*/  IMAD.IADD R36, R84, 0x1, -R170 ;  /* 0x0000000154247824 */ /* 0x000fe400078e0aaa */
        /* <DEDUP_REMOVED lines=11> */
.L_x_3068:
        /* <DEDUP_REMOVED lines=37> */
.L_x_2791:
[----:B------:R-:W-:Y:S05]  /*a3d0*/  BSYNC B1 ;  /* 0x0000000000017941 */ /* 0x000fea0003800000 */
.L_x_2790:
[----:B------:R-:W-:-:S03]  /*a3e0*/  UMOV UR4, 0xffffffff ;  /* 0xffffffff00047882 */ /* 0x000fc60000000000 */
[----:B------:R-:W-:Y:S05]  /*a3f0*/  BRA.DIV UR4, `(.L_x_2792) ;  /* 0x0000019204407947 */ /* 0x000fea000b800000 */
[----:B--2---:R2:W0:Y:S04]  /*a400*/  SHFL.IDX PT, R33, R35, 0x1, 0x1c1f ;  /* 0x003c1f0023217f89 */ /* 0x00442800000e0000 */
[----:B---3--:R2:W3:Y:S02]  /*a410*/  SHFL.IDX PT, R32, R34, 0x1, 0x1c1f ;  /* 0x003c1f0022207f89 */ /* 0x0084e400000e0000 */
.L_x_3072:
        /* <DEDUP_REMOVED lines=37> */
.L_x_2732:
[----:B------:R-:W-:Y:S05]  /*a670*/  BSYNC B0 ;  /* 0x0000000000007941 */ /* 0x000fea0003800000 */
.L_x_2696:
        /* <DEDUP_REMOVED lines=17> */
.L_x_2794:
[----:B------:R-:W-:Y:S05]  /*a790*/  BSYNC B0 ;  /* 0x0000000000007941 */ /* 0x000fea0003800000 */
.L_x_2793:
[----:B------:R-:W3:Y:S01]  /*a7a0*/  SYNCS.PHASECHK.TRANS64.TRYWAIT P0, [R85+URZ+0x2a8b0], R86 ;  /* 0x02a8b056550075a7 */ /* 0x000ee2000800017f */
[----:B------:R-:W-:Y:S04]  /*a7b0*/  BSSY B0, `(.L_x_2795) ;  /* 0x0000002000007945 */ /* 0x000fe80003800000 */
[----:B---3--:R-:W-:Y:S05]  /*a7c0*/  @!P0 BRA `(.L_x_2796) ;  /* 0x0000018c00988947 */ /* 0x008fea0003800000 */
.L_x_3073:
[----:B------:R-:W-:Y:S05]  /*a7d0*/  BSYNC B0 ;  /* 0x0000000000007941 */ /* 0x000fea0003800000 */
.L_x_2795:
        /* <DEDUP_REMOVED lines=11> */
[C---:B------:R-:W-:Y:S02]  /*a890*/  IMAD R83, R80.reuse, UR5, R83 ;  /* 0x0000000550537c24 */ /* 0x040fe4000f8e0253 */
[----:B------:R-:W-:Y:S01]  /*a8a0*/  IMAD.WIDE.U32 R12, R80, UR4, R12 ;  /* 0x00000004500c7c25 */ /* 0x000fe2000f8e000c */
[----:B------:R-:W-:-:S03]  /*a8b0*/  ULDC.64 UR4, c[0x0][0x330] ;  /* 0x0000cc0000047ab9 */ /* 0x000fc60000000a00 */
[----:B0-----:R-:W-:Y:S02]  /*a8c0*/  IMAD R11, R0, UR4, RZ ;  /* 0x00000004000b7c24 */ /* 0x001fe4000f8e02ff */
        /* <DEDUP_REMOVED lines=9> */
[----:B-1----:R-:W-:Y:S02]  /*a960*/  IMAD R34, R28, 0x2, R119 ;  /* 0x000000021c227824 */ /* 0x002fe400078e0277 */
[----:B------:R0:W1:Y:S04]  /*a970*/  SHFL.IDX PT, R28, R32, RZ, 0x1c1f ;  /* 0x001c1fff201c7589 */ /* 0x00006800000e0000 */
[----:B------:R0:W2:Y:S01]  /*a980*/  SHFL.IDX PT, R29, R11, RZ, 0x1c1f ;  /* 0x001c1fff0b1d7589 */ /* 0x0000a200000e0000 */
[----:B------:R-:W-:Y:S05]  /*a990*/  @!P0 BRA `(.L_x_2798) ;  /* 0x0000000000508947 */ /* 0x000fea0003800000 */
[----:B------:R-:W-:-:S13]  /*a9a0*/  ISETP.NE.AND P5, PT, R4, RZ, PT ;  /* 0x000000ff0400720c */ /* 0x000fda0003fa5270 */
[----:B------:R-:W4:Y:S01]  /*a9b0*/  @P5 LDS.128 R12, [R33] ;  /* 0x00000000210c5984 */ /* 0x000f220000000c00 */
[----:B-1----:R-:W-:-:S04]  /*a9c0*/  @P5 LEA R30, P0, R16, R28, 0x1 ;  /* 0x0000001c101e5211 */ /* 0x002fc800078008ff */
[----:B--2---:R-:W-:Y:S02]  /*a9d0*/  @P5 LEA.HI.X R31, R16, R29, R17, 0x1, P0 ;  /* 0x0000001d101f5211 */ /* 0x004fe400000f0c11 */
[----:B------:R-:W-:-:S13]  /*a9e0*/  ISETP.NE.AND P0, PT, R9, RZ, PT ;  /* 0x000000ff0900720c */ /* 0x000fda0003f05270 */
[----:B------:R-:W-:Y:S01]  /*a9f0*/  @P0 IMAD.SHL.U32 R35, R166, 0x8, RZ ;  /* 0x00000008a6230824 */ /* 0x000fe200078e00ff */
[----:B----4-:R1:W-:Y:S01]  /*aa00*/  @P5 ST.E.128 desc[UR60][R30.64], R12 ;  /* 0x0000000c1e005985 */ /* 0x0103e2000c101d3c */
[----:B------:R-:W-:-:S03]  /*aa10*/  ISETP.NE.AND P5, PT, R10, RZ, PT ;  /* 0x000000ff0a00720c */ /* 0x000fc60003fa5270 */
[----:B------:R-:W2:Y:S01]  /*aa20*/  @P0 LDS.128 R12, [R34] ;  /* 0x00000000220c0984 */ /* 0x000ea20000000c00 */
[----:B-1----:R-:W-:-:S09]  /*aa30*/  @P0 IMAD.WIDE R30, R35, 0x2, R28 ;  /* 0x00000002231e0825 */ /* 0x002fd200078e021c */
[----:B------:R-:W-:Y:S01]  /*aa40*/  @P5 IMAD.SHL.U32 R35, R167, 0x8, RZ ;  /* 0x00000008a7235824 */ /* 0x000fe200078e00ff */
        /* <DEDUP_REMOVED lines=9> */
.L_x_2798:
[----:B------:R-:W-:Y:S05]  /*aae0*/  BSYNC B0 ;  /* 0x0000000000007941 */ /* 0x000fea0003800000 */
.L_x_2797:
[----:B------:R-:W-:Y:S01]  /*aaf0*/  ISETP.GE.AND P0, PT, R84, 0x41, PT ;  /* 0x000000415400780c */ /* 0x000fe20003f06270 */
[----:B--2-4-:R2:W4:Y:S01]  /*ab00*/  SHFL.IDX PT, R29, R11, 0x1, 0x1c1f ;  /* 0x003c1f000b1d7f89 */ /* 0x01452200000e0000 */
[----:B------:R-:W-:Y:S03]  /*ab10*/  BSSY B0, `(.L_x_2799) ;  /* 0x0000017000007945 */ /* 0x000fe60003800000 */
[----:B-1----:R2:W1:Y:S08]  /*ab20*/  SHFL.IDX PT, R28, R32, 0x1, 0x1c1f ;  /* 0x003c1f00201c7f89 */ /* 0x00247000000e0000 */
[----:B--2---:R-:W-:Y:S05]  /*ab30*/  @!P0 BRA `(.L_x_2800) ;  /* 0x0000000000508947 */ /* 0x004fea0003800000 */
[----:B------:R-:W-:-:S13]  /*ab40*/  ISETP.NE.AND P5, PT, R4, RZ, PT ;  /* 0x000000ff0400720c */ /* 0x000fda0003fa5270 */
[----:B------:R-:W2:Y:S01]  /*ab50*/  @P5 LDS.128 R12, [R33+0x2000] ;  /* 0x00200000210c5984 */ /* 0x000ea20000000c00 */
[----:B-1----:R-:W-:-:S04]  /*ab60*/  @P5 LEA R30, P0, R16, R28, 0x1 ;  /* 0x0000001c101e5211 */ /* 0x002fc800078008ff */
[----:B----4-:R-:W-:Y:S02]  /*ab70*/  @P5 LEA.HI.X R31, R16, R29, R17, 0x1, P0 ;  /* 0x0000001d101f5211 */ /* 0x010fe400000f0c11 */
[----:B------:R-:W-:-:S13]  /*ab80*/  ISETP.NE.AND P0, PT, R9, RZ, PT ;  /* 0x000000ff0900720c */ /* 0x000fda0003f05270 */
[----:B0-----:R-:W-:Y:S01]  /*ab90*/  @P0 IMAD.SHL.U32 R11, R166, 0x8, RZ ;  /* 0x00000008a60b0824 */ /* 0x001fe200078e00ff */
[----:B--2---:R0:W-:Y:S01]  /*aba0*/  @P5 ST.E.128 desc[UR60][R30.64], R12 ;  /* 0x0000000c1e005985 */ /* 0x0041e2000c101d3c */
        /* <DEDUP_REMOVED lines=13> */
.L_x_2800:
[----:B------:R-:W-:Y:S05]  /*ac80*/  BSYNC B0 ;  /* 0x0000000000007941 */ /* 0x000fea0003800000 */
.L_x_2799:
        /* <DEDUP_REMOVED lines=17> */
[----:B---3--:R-:W-:Y:S06]  /*ada0*/  @P5 BRA `(.L_x_2801) ;  /* 0xffffff78001c5947 */ /* 0x008fec000383ffff */
.L_x_2691:
[----:B------:R-:W2:Y:S01]  /*adb0*/  LDC R0, c[0x0][0x448] ;  /* 0x00011200ff007b82 */ /* 0x000ea20000000800 */
[----:B------:R-:W-:Y:S01]  /*adc0*/  VIADD R3, R185, 0x7f ;  /* 0x0000007fb9037836 */ /* 0x000fe20000000000 */
        /* <DEDUP_REMOVED lines=16> */
[----:B0-----:R-:W-:Y:S02]  /*aed0*/  CS2R R32, SRZ ;  /* 0x0000000000207805 */ /* 0x001fe4000001ff00 */
[----:B------:R-:W-:Y:S02]  /*aee0*/  CS2R R62, SRZ ;  /* 0x00000000003e7805 */ /* 0x000fe4000001ff00 */
[----:B------:R-:W-:-:S02]  /*aef0*/  CS2R R60, SRZ ;  /* 0x00000000003c7805 */ /* 0x000fc4000001ff00 */
[----:B------:R-:W-:Y:S02]  /*af00*/  CS2R R58, SRZ ;  /* 0x00000000003a7805 */ /* 0x000fe4000001ff00 */
[----:B------:R-:W-:Y:S02]  /*af10*/  CS2R R56, SRZ ;  /* 0x0000000000387805 */ /* 0x000fe4000001ff00 */
[----:B------:R-:W-:Y:S02]  /*af20*/  CS2R R54, SRZ ;  /* 0x0000000000367805 */ /* 0x000fe4000001ff00 */
[----:B--2---:R-:W-:Y:S02]  /*af30*/  ISETP.NE.AND P1, PT, R0, 0x1, PT ;  /* 0x000000010000780c */ /* 0x004fe40003f25270 */
        /* <DEDUP_REMOVED lines=9> */
[----:B------:R-:W-:Y:S02]  /*afd0*/  IMAD.MOV.U32 R30, RZ, RZ, RZ ;  /* 0x000000ffff1e7224 */ /* 0x000fe400078e00ff */
[----:B------:R-:W-:Y:S01]  /*afe0*/  IMAD.MOV.U32 R10, RZ, RZ, RZ ;  /* 0x000000ffff0a7224 */ /* 0x000fe200078e00ff */
[----:B------:R-:W0:Y:S01]  /*aff0*/  @P1 LDC R0, c[0x0][0x44c] ;  /* 0x00011300ff001b82 */ /* 0x000e220000000800 */
[----:B-1----:R-:W-:Y:S02]  /*b000*/  IMAD.MOV.U32 R28, RZ, RZ, RZ ;  /* 0x000000ffff1c7224 */ /* 0x002fe400078e00ff */
[----:B------:R-:W-:-:S05]  /*b010*/  IMAD.MOV.U32 R99, RZ, RZ, RZ ;  /* 0x000000ffff637224 */ /* 0x000fca00078e00ff */
[----:B------:R-:W1:Y:S01]  /*b020*/  @P1 LDC R5, c[0x0][0x450] ;  /* 0x00011400ff051b82 */ /* 0x000e620000000800 */
[----:B0-----:R-:W-:-:S05]  /*b030*/  @P1 IMAD.HI.U32 R0, R3, R0, RZ ;  /* 0x0000000003001227 */ /* 0x001fca00078e00ff */
[----:B-1----:R-:W-:Y:S02]  /*b040*/  @P1 SHF.R.U32.HI R3, RZ, R5, R0 ;  /* 0x00000005ff031219 */ /* 0x002fe40000011600 */
[----:B------:R-:W-:-:S03]  /*b050*/  PLOP3.LUT P1, PT, PT, PT, PT, 0x80, 0x0 ;  /* 0x000000000000781c */ /* 0x000fc60003f2f070 */
[----:B------:R-:W-:-:S04]  /*b060*/  IMAD.IADD R3, R142, 0x1, R3 ;  /* 0x000000018e037824 */ /* 0x000fc800078e0203 */
[----:B------:R-:W-:-:S05]  /*b070*/  IMAD.HI R3, R3, 0x2aaaaaab, RZ ;  /* 0x2aaaaaab03037827 */ /* 0x000fca00078e02ff */
[----:B------:R-:W-:-:S04]  /*b080*/  SHF.R.U32.HI R0, RZ, 0x1f, R3 ;  /* 0x0000001fff007819 */ /* 0x000fc80000011603 */
[----:B------:R-:W-:Y:S01]  /*b090*/  LEA.HI.SX32 R72, R3, R0, 0x1c ;  /* 0x0000000003487211 */ /* 0x000fe200078fe2ff */
[----:B------:R-:W-:-:S03]  /*b0a0*/  IMAD.MOV.U32 R0, RZ, RZ, RZ ;  /* 0x000000ffff007224 */ /* 0x000fc600078e00ff */
[----:B------:R-:W-:-:S04]  /*b0b0*/  VIMNMX R72, R143, R72, PT ;  /* 0x000000488f487248 */ /* 0x000fc80003fe0100 */
[----:B------:R-:W-:Y:S01]  /*b0c0*/  ISETP.GE.AND P2, PT, R72, 0x1, PT ;  /* 0x000000014800780c */ /* 0x000fe20003f46270 */
[----:B------:R-:W-:-:S12]  /*b0d0*/  @P0 BRA `(.L_x_2803) ;  /* 0x0000000000080947 */ /* 0x000fd80003800000 */
[----:B------:R-:W0:Y:S02]  /*b0e0*/  FENCE.VIEW.ASYNC.G ;  /* 0x00000000000073c6 */ /* 0x000e240000000100 */
[----:B0-----:R-:W-:Y:S06]  /*b0f0*/  BAR.ARV 0xc, 0x180 ;  /* 0x0306000000007b1d */ /* 0x001fec0000002000 */
.L_x_2803:
[----:B------:R-:W-:Y:S05]  /*b100*/  BSYNC B0 ;  /* 0x0000000000007941 */ /* 0x000fea0003800000 */
.L_x_2802:
[----:B------:R-:W-:Y:S01]  /*b110*/  MOV R20, RZ ;  /* 0x000000ff00147202 */ /* 0x000fe20000000f00 */
[----:B------:R-:W-:Y:S01]  /*b120*/  IMAD.MOV.U32 R11, RZ, RZ, RZ ;  /* 0x000000ffff0b7224 */ /* 0x000fe200078e00ff */
[----:B------:R-:W-:Y:S06]  /*b130*/  @!P2 BRA `(.L_x_2804) ;  /* 0x000000ec00c8a947 */ /* 0x000fec0003800000 */
[----:B------:R-:W2:Y:S04]  /*b140*/  LDL R2, [R1+0x34] ;  /* 0x0000340001027983 */ /* 0x000ea80000100800 */
[----:B------:R-:W0:Y:S01]  /*b150*/  SHFL.IDX PT, R0, R222, RZ, 0x1f ;  /* 0x00001fffde007589 */ /* 0x000e2200000e0000 */
[----:B--2---:R-:W-:Y:S02]  /*b160*/  R2UR UR4, R2 ;  /* 0x00000000020472ca */ /* 0x004fe400000e0000 */
[----:B0-----:R-:W-:-:S04]  /*b170*/  LEA.HI R2, R0, R0, RZ, 0x1 ;  /* 0x0000000000027211 */ /* 0x001fc800078f08ff */
[----:B------:R-:W-:-:S05]  /*b180*/  LOP3.LUT R3, R2, 0x1e, RZ, 0xc0, !PT ;  /* 0x0000001e02037812 */ /* 0x000fca00078ec0ff */
[----:B------:R-:W-:Y:S02]  /*b190*/  IMAD.IADD R3, R0, 0x1, -R3 ;  /* 0x0000000100037824 */ /* 0x000fe400078e0a03 */
[----:B------:R-:W-:-:S03]  /*b1a0*/  ULOP3.LUT UP0, URZ, UR4, 0x1bf, URZ, 0xc0, !UPT ;  /* 0x000001bf043f7892 */ /* 0x000fc6000f80c03f */
[----:B------:R-:W-:-:S03]  /*b1b0*/  LEA R3, R3, UR4, 0xd ;  /* 0x0000000403037c11 */ /* 0x000fc6000f8e68ff */
[----:B------:R-:W-:Y:S02]  /*b1c0*/  PLOP3.LUT P0, PT, PT, PT, UP0, 0x80, 0x0 ;  /* 0x000000000000781c */ /* 0x000fe40003f0f008 */
[----:B------:R-:W-:-:S04]  /*b1d0*/  SHF.R.U32.HI R2, RZ, 0x4, R3 ;  /* 0x00000004ff027819 */ /* 0x000fc80000011603 */
[----:B------:R-:W-:-:S07]  /*b1e0*/  LOP3.LUT R2, R2, 0x3fff, RZ, 0xc0, !PT ;  /* 0x00003fff02027812 */ /* 0x000fce00078ec0ff */
        /* <DEDUP_REMOVED lines=16> */
[----:B-1--45:R-:W-:Y:S05]  /*b2f0*/  CALL.ABS.NOINC R14 ;  /* 0x000000000e007343 */ /* 0x032fea0003c00000 */
.L_x_2805:
        /* <DEDUP_REMOVED lines=12> */
.L_x_2809:
[----:B-1----:R1:W2:Y:S02]  /*b3c0*/  SYNCS.PHASECHK.TRANS64.TRYWAIT P0, [R18+URZ+0x2a800], R3 ;  /* 0x02a80003120075a7 */ /* 0x0022a4000800017f */
[----:B--2---:R-:W-:Y:S05]  /*b3d0*/  @!P0 NANOSLEEP.SYNCS 0x989680 ;  /* 0x009896800000895d */ /* 0x004fea0003900000 */
[----:B------:R-:W2:Y:S02]  /*b3e0*/  @!P0 SYNCS.PHASECHK.TRANS64 P0, [R18+URZ+0x2a800], R3 ;  /* 0x02a80003120085a7 */ /* 0x000ea4000800007f */
[----:B--2---:R-:W-:Y:S05]  /*b3f0*/  @!P0 BRA `(.L_x_2809) ;  /* 0xfffffffc00f08947 */ /* 0x004fea000383ffff */
.L_x_2808:
[----:B------:R-:W-:Y:S05]  /*b400*/  BSYNC B0 ;  /* 0x0000000000007941 */ /* 0x000fea0003800000 */
.L_x_2807:
[----:B------:R-:W-:Y:S05]  /*b410*/  BRA `(.L_x_2810) ;  /* 0x0000007400207947 */ /* 0x000fea0003800000 */
.L_x_2806:
        /* <DEDUP_REMOVED lines=12> */
[----:B------:R-:W-:Y:S02]  /*b4e0*/  IMAD R31, R141, UR7, R0 ;  /* 0x000000078d1f7c24 */ /* 0x000fe4000f8e0200 */
        /* <DEDUP_REMOVED lines=19> */
.L_x_2811:
        /* <DEDUP_REMOVED lines=39> */
.L_x_3079:
        /* <DEDUP_REMOVED lines=39> */
[----:B------:R-:W-:-:S02]  /*bb00*/  @!P2 IADD3.X R13, R3, R20, RZ, P6, !PT ;  /* 0x00000014030da210 */ /* 0x000fc400037fe4ff */
[-C--:B------:R-:W-:Y:S01]  /*bb10*/  @!P1 IADD3 R10, P6, R0, R33.reuse, RZ ;  /* 0x00000021000a9210 */ /* 0x080fe20007fde0ff */
[----:B------:R-:W-:Y:S01]  /*bb20*/  @!P2 IMAD.X R31, R5, 0x1, R20, P5 ;  /* 0x00000001051fa824 */ /* 0x000fe200028e0614 */
[----:B------:R-:W-:Y:S01]  /*bb30*/  ISETP.GE.AND P5, PT, R176, UR4, PT ;  /* 0x00000004b0007c0c */ /* 0x000fe2000bfa6270 */
[----:B------:R-:W-:Y:S01]  /*bb40*/  @!P4 IMAD.MOV.U32 R20, RZ, RZ, R0 ;  /* 0x000000ffff14c224 */ /* 0x000fe200078e0000 */
[----:B------:R-:W-:Y:S01]  /*bb50*/  @!P0 SHF.L.U64.HI R36, R172, 0x1, R202 ;  /* 0x00000001ac248819 */ /* 0x000fe200000102ca */
        /* <DEDUP_REMOVED lines=37> */
.L_x_2816:
[----:B------:R-:W-:Y:S05]  /*bdb0*/  BSYNC B1 ;  /* 0x0000000000017941 */ /* 0x000fea0003800000 */
.L_x_2815:
        /* <DEDUP_REMOVED lines=55> */
.L_x_3085:
[----:B------:R-:W-:Y:S01]  /*c130*/  IADD3 R9, R9, 0x40, RZ ;  /* 0x0000004009097810 */ /* 0x000fe20007ffe0ff */
[----:B------:R-:W-:Y:S01]  /*c140*/  BSSY B1, `(.L_x_2818) ;  /* 0x0000054000017945 */ /* 0x000fe20003800000 */
[----:B-1----:R-:W-:Y:S02]  /*c150*/  LOP3.LUT R7, R181, 0x18, R16, 0xf8, !PT ;  /* 0x00000018b5077812 */ /* 0x002fe400078ef810 */
[----:B------:R-:W-:Y:S02]  /*c160*/  CS2R R30, SRZ ;  /* 0x00000000001e7805 */ /* 0x000fe4000001ff00 */
[----:B------:R-:W-:Y:S02]  /*c170*/  ISETP.GE.AND P1, PT, R9, R90, PT ;  /* 0x0000005a0900720c */ /* 0x000fe40003f26270 */
[----:B------:R-:W-:Y:S02]  /*c180*/  CS2R R38, SRZ ;  /* 0x0000000000267805 */ /* 0x000fe4000001ff00 */
[----:B------:R-:W-:-:S02]  /*c190*/  LOP3.LUT R6, R7, R182, RZ, 0x3c, !PT ;  /* 0x000000b607067212 */ /* 0x000fc400078e3cff */
[----:B------:R-:W-:Y:S02]  /*c1a0*/  CS2R R24, SRZ ;  /* 0x0000000000187805 */ /* 0x000fe4000001ff00 */
[----:B------:R-:W-:Y:S02]  /*c1b0*/  LOP3.LUT P0, RZ, R213, 0x4, RZ, 0xc0, !PT ;  /* 0x00000004d5ff7812 */ /* 0x000fe4000780c0ff */
[----:B------:R-:W-:Y:S02]  /*c1c0*/  CS2R R12, SRZ ;  /* 0x00000000000c7805 */ /* 0x000fe4000001ff00 */
[----:B------:R-:W-:Y:S01]  /*c1d0*/  CS2R R8, SRZ ;  /* 0x0000000000087805 */ /* 0x000fe2000001ff00 */
[----:B------:R-:W-:Y:S01]  /*c1e0*/  IMAD.IADD R7, R183, 0x1, R6 ;  /* 0x00000001b7077824 */ /* 0x000fe200078e0206 */
[----:B------:R-:W-:Y:S02]  /*c1f0*/  CS2R R40, SRZ ;  /* 0x0000000000287805 */ /* 0x000fe4000001ff00 */
[----:B------:R-:W-:-:S02]  /*c200*/  CS2R R32, SRZ ;  /* 0x0000000000207805 */ /* 0x000fc4000001ff00 */
[----:B------:R-:W-:Y:S02]  /*c210*/  CS2R R28, SRZ ;  /* 0x00000000001c7805 */ /* 0x000fe4000001ff00 */
        /* <DEDUP_REMOVED lines=70> */
.L_x_2819:
[----:B------:R-:W-:Y:S05]  /*c680*/  BSYNC B1 ;  /* 0x0000000000017941 */ /* 0x000fea0003800000 */
.L_x_2818:
        /* <DEDUP_REMOVED lines=36> */
[----:B------:R-:W-:-:S02]  /*c8d0*/  MOV R7, R41 ;  /* 0x0000002900077202 */ /* 0x000fc40000000f00 */
        /* <DEDUP_REMOVED lines=19> */
[----:B------:R-:W-:Y:S01]  /*ca10*/  PRMT R69, R64, 0x7610, R69 ;  /* 0x0000761040457816 */ /* 0x000fe20000000045 */
[----:B0-----:R-:W-:Y:S06]  /*ca20*/  @!P0 BRA `(.L_x_2821) ;  /* 0x0000016c00f88947 */ /* 0x001fec0003800000 */
.L_x_3086:
[----:B------:R-:W-:Y:S05]  /*ca30*/  BSYNC B1 ;  /* 0x0000000000017941 */ /* 0x000fea0003800000 */
.L_x_2820:
        /* <DEDUP_REMOVED lines=59> */
.L_x_2825:
[----:B------:R-:W-:Y:S05]  /*cdf0*/  BSYNC B2 ;  /* 0x0000000000027941 */ /* 0x000fea0003800000 */
.L_x_2824:
        /* <DEDUP_REMOVED lines=48> */
.L_x_2827:
[----:B------:R-:W-:Y:S05]  /*d100*/  BSYNC B2 ;  /* 0x0000000000027941 */ /* 0x000fea0003800000 */
.L_x_2826:
        /* <DEDUP_REMOVED lines=48> */
.L_x_2829:
[----:B------:R-:W-:Y:S05]  /*d410*/  BSYNC B2 ;  /* 0x0000000000027941 */ /* 0x000fea0003800000 */
.L_x_2828:
        /* <DEDUP_REMOVED lines=18> */
[----:B------:R-:W-:Y:S01]  /*d540*/  IMAD.U32 R48, R7, 0x10000, RZ ;  /* 0x0001000007307824 */ /* 0x000fe200078e00ff */
[----:B------:R-:W-:Y:S01]  /*d550*/  SHF.L.U32 R6, R4, 0x10, RZ ;  /* 0x0000001004067819 */ /* 0x000fe200000006ff */
[C---:B------:R-:W-:Y:S01]  /*d560*/  FMUL.FTZ R52, R47.reuse, R50 ;  /* 0x000000322f347220 */ /* 0x040fe20000410000 */
[----:B------:R-:W-:Y:S01]  /*d570*/  FMUL.FTZ R53, R47, R51 ;  /* 0x000000332f357220 */ /* 0x000fe20000410000 */
[----:B------:R-:W-:Y:S01]  /*d580*/  FMUL.FTZ R47, R49, R87 ;  /* 0x00000057312f7220 */ /* 0x000fe20000410000 */
[----:B------:R-:W-:-:S02]  /*d590*/  IMAD.U32 R7, R5, 0x10000, RZ ;  /* 0x0001000005077824 */ /* 0x000fc400078e00ff */
[----:B------:R-:W-:Y:S01]  /*d5a0*/  FFMA.FTZ R55, R46, R51, R52 ;  /* 0x000000332e377223 */ /* 0x000fe20000010034 */
[-C--:B------:R-:W-:Y:S01]  /*d5b0*/  FMUL.FTZ R51, R49, R85.reuse ;  /* 0x0000005531337220 */ /* 0x080fe20000410000 */
[----:B------:R-:W-:Y:S01]  /*d5c0*/  FFMA.FTZ R85, R48, R85, -R47 ;  /* 0x0000005530557223 */ /* 0x000fe2000001082f */
[----:B------:R-:W-:Y:S01]  /*d5d0*/  IMAD.U32 R49, R88, 0x10000, RZ ;  /* 0x0001000058317824 */ /* 0x000fe200078e00ff */
[----:B------:R-:W-:Y:S01]  /*d5e0*/  LOP3.LUT R4, R4, 0xffff0000, RZ, 0xc0, !PT ;  /* 0xffff000004047812 */ /* 0x000fe200078ec0ff */
[----:B------:R-:W-:Y:S01]  /*d5f0*/  IMAD.U32 R47, R86, 0x10000, RZ ;  /* 0x00010000562f7824 */ /* 0x000fe200078e00ff */
[----:B------:R-:W-:Y:S01]  /*d600*/  LOP3.LUT R5, R5, 0xffff0000, RZ, 0xc0, !PT ;  /* 0xffff000005057812 */ /* 0x000fe200078ec0ff */
[----:B------:R-:W-:Y:S01]  /*d610*/  FFMA.FTZ R50, R46, R50, -R53 ;  /* 0x000000322e327223 */ /* 0x000fe20000010835 */
        /* <DEDUP_REMOVED lines=16> */
.L_x_2831:
[----:B------:R-:W-:Y:S05]  /*d720*/  BSYNC B2 ;  /* 0x0000000000027941 */ /* 0x000fea0003800000 */
.L_x_2830:
        /* <DEDUP_REMOVED lines=48> */
.L_x_2833:
[----:B------:R-:W-:Y:S05]  /*da30*/  BSYNC B2 ;  /* 0x0000000000027941 */ /* 0x000fea0003800000 */
.L_x_2832:
        /* <DEDUP_REMOVED lines=47> */
.L_x_2823:
[----:B------:R-:W-:Y:S05]  /*dd30*/  BSYNC B1 ;  /* 0x0000000000017941 */ /* 0x000fea0003800000 */
.L_x_2822:
        /* <DEDUP_REMOVED lines=57> */
.L_x_2836:
[----:B------:R-:W-:Y:S05]  /*e0d0*/  BSYNC B1 ;  /* 0x0000000000017941 */ /* 0x000fea0003800000 */
.L_x_2835:
        /* <DEDUP_REMOVED lines=27> */
[----:B------:R-:W-:Y:S01]  /*e290*/  SHF.L.U32 R31, R98, 0x10, RZ ;  /* 0x00000010621f7819 */ /* 0x000fe200000006ff */
[----:B------:R-:W-:Y:S01]  /*e2a0*/  IMAD.U32 R33, R96, 0x10000, RZ ;  /* 0x0001000060217824 */ /* 0x000fe200078e00ff */
[----:B------:R-:W-:Y:S01]  /*e2b0*/  LOP3.LUT R4, R4, 0xffff0000, RZ, 0xc0, !PT ;  /* 0xffff000004047812 */ /* 0x000fe200078ec0ff */
[----:B------:R-:W-:Y:S01]  /*e2c0*/  FFMA.FTZ R34, R30, R34, -R37 ;  /* 0x000000221e227223 */ /* 0x000fe20000010825 */
        /* <DEDUP_REMOVED lines=17> */
.L_x_2838:
[----:B------:R-:W-:Y:S05]  /*e3e0*/  BSYNC B1 ;  /* 0x0000000000017941 */ /* 0x000fea0003800000 */
.L_x_2837:
        /* <DEDUP_REMOVED lines=20> */
[----:B------:R-:W-:Y:S01]  /*e530*/  FMUL.FTZ R33, R21, R31 ;  /* 0x0000001f15217220 */ /* 0x000fe20000410000 */
[C---:B------:R-:W-:Y:S01]  /*e540*/  FMUL.FTZ R21, R29.reuse, R77 ;  /* 0x0000004d1d157220 */ /* 0x040fe20000410000 */
[----:B------:R-:W-:Y:S02]  /*e550*/  IMAD.U32 R6, R4, 0x10000, RZ ;  /* 0x0001000004067824 */ /* 0x000fe400078e00ff */
[C---:B------:R-:W-:Y:S01]  /*e560*/  FFMA.FTZ R35, R20.reuse, R31, R34 ;  /* 0x0000001f14237223 */ /* 0x040fe20000010022 */
[----:B------:R-:W-:Y:S01]  /*e570*/  FMUL.FTZ R31, R29, R90 ;  /* 0x0000005a1d1f7220 */ /* 0x000fe20000410000 */
[C---:B------:R-:W-:Y:S02]  /*e580*/  IMAD.U32 R7, R5.reuse, 0x10000, RZ ;  /* 0x0001000005077824 */ /* 0x040fe400078e00ff */
[----:B------:R-:W-:Y:S01]  /*e590*/  FFMA.FTZ R32, R20, R30, -R33 ;  /* 0x0000001e14207223 */ /* 0x000fe20000010821 */
[----:B------:R-:W-:Y:S01]  /*e5a0*/  IMAD.U32 R29, R76, 0x10000, RZ ;  /* 0x000100004c1d7824 */ /* 0x000fe200078e00ff */
[----:B------:R-:W-:Y:S01]  /*e5b0*/  LOP3.LUT R4, R4, 0xffff0000, RZ, 0xc0, !PT ;  /* 0xffff000004047812 */ /* 0x000fe200078ec0ff */
[----:B------:R-:W-:Y:S01]  /*e5c0*/  FFMA.FTZ R90, R28, R90, -R21 ;  /* 0x0000005a1c5a7223 */ /* 0x000fe20000010815 */
[----:B------:R-:W-:Y:S01]  /*e5d0*/  LOP3.LUT R5, R5, 0xffff0000, RZ, 0xc0, !PT ;  /* 0xffff000005057812 */ /* 0x000fe200078ec0ff */
[C---:B------:R-:W-:Y:S01]  /*e5e0*/  IMAD.U32 R21, R89.reuse, 0x10000, RZ ;  /* 0x0001000059157824 */ /* 0x040fe200078e00ff */
        /* <DEDUP_REMOVED lines=16> */
.L_x_2840:
[----:B------:R-:W-:Y:S05]  /*e6f0*/  BSYNC B1 ;  /* 0x0000000000017941 */ /* 0x000fea0003800000 */
.L_x_2839:
        /* <DEDUP_REMOVED lines=48> */
.L_x_2842:
[----:B------:R-:W-:Y:S05]  /*ea00*/  BSYNC B1 ;  /* 0x0000000000017941 */ /* 0x000fea0003800000 */
.L_x_2841:
        /* <DEDUP_REMOVED lines=48> */
.L_x_2844:
[----:B------:R-:W-:Y:S05]  /*ed10*/  BSYNC B1 ;  /* 0x0000000000017941 */ /* 0x000fea0003800000 */
.L_x_2843:
        /* <DEDUP_REMOVED lines=48> */
.L_x_2813:
[----:B------:R-:W0:Y:S01]  /*f020*/  LDC R25, c[0x0][0x448] ;  /* 0x00011200ff197b82 */ /* 0x000e220000000800 */
[----:B------:R-:W-:Y:S01]  /*f030*/  IMAD R3, R198, 0x40, R9 ;  /* 0x00000040c6037824 */ /* 0x000fe200078e0209 */
[----:B------:R-:W-:Y:S01]  /*f040*/  ULDC.64 UR4, c[0x0][0x3f8] ;  /* 0x0000fe0000047ab9 */ /* 0x000fe20000000a00 */
[----:B------:R-:W-:Y:S01]  /*f050*/  ULDC.64 UR6, c[0x0][0x408] ;  /* 0x0001020000067ab9 */ /* 0x000fe20000000a00 */
[----:B------:R-:W-:Y:S01]  /*f060*/  MOV R11, R31 ;  /* 0x0000001f000b7202 */ /* 0x000fe20000000f00 */
        /* <DEDUP_REMOVED lines=29> */
.L_x_3092:
        /* <DEDUP_REMOVED lines=54> */
.L_x_2847:
[----:B------:R-:W-:Y:S05]  /*f5a0*/  BSYNC B1 ;  /* 0x0000000000017941 */ /* 0x000fea0003800000 */
.L_x_2846:
        /* <DEDUP_REMOVED lines=55> */
.L_x_3098:
        /* <DEDUP_REMOVED lines=26> */
[----:B------:R-:W-:Y:S02]  /*fac0*/  CS2R R58, SRZ ;  /* 0x00000000003a7805 */ /* 0x000fe4000001ff00 */
[----:B------:R-:W-:Y:S01]  /*fad0*/  @!P2 SHF.L.U32 R63, R16, 0x1, RZ ;  /* 0x00000001103fa819 */ /* 0x000fe200000006ff */
        /* <DEDUP_REMOVED lines=23> */
.L_x_2850:
[----:B------:R-:W-:Y:S05]  /*fc50*/  BSYNC B1 ;  /* 0x0000000000017941 */ /* 0x000fea0003800000 */
.L_x_2849:
[----:B---3--:R-:W-:Y:S01]  /*fc60*/  LEA.HI R0, R197, R197, RZ, 0x1 ;  /* 0x000000c5c5007211 */ /* 0x008fe200078f08ff */
[----:B--2--5:R-:W-:Y:S01]  /*fc70*/  IMAD.MOV.U32 R3, RZ, RZ, R4 ;  /* 0x000000ffff037224 */ /* 0x024fe200078e0004 */
[----:B------:R-:W-:Y:S01]  /*fc80*/  VIADDMNMX R89, R78, -R185, 0x80, PT ;  /* 0x000000804e597446 */ /* 0x000fe200038009b9 */
[----:B0-----:R-:W-:Y:S01]  /*fc90*/  IMAD.MOV.U32 R21, RZ, RZ, R7 ;  /* 0x000000ffff157224 */ /* 0x001fe200078e0007 */
[----:B------:R-:W-:Y:S01]  /*fca0*/  LOP3.LUT R0, R0, 0xfffffffe, RZ, 0xc0, !PT ;  /* 0xfffffffe00007812 */ /* 0x000fe200078ec0ff */
[----:B-1----:R-:W-:Y:S01]  /*fcb0*/  IMAD.MOV.U32 R60, RZ, RZ, R14 ;  /* 0x000000ffff3c7224 */ /* 0x002fe200078e000e */
[----:B------:R-:W-:Y:S01]  /*fcc0*/  PRMT R97, R3, 0x7610, R97 ;  /* 0x0000761003617816 */ /* 0x000fe20000000061 */
[----:B------:R-:W-:Y:S01]  /*fcd0*/  IMAD.MOV.U32 R3, RZ, RZ, R6 ;  /* 0x000000ffff037224 */ /* 0x000fe200078e0006 */
[----:B------:R-:W-:Y:S01]  /*fce0*/  PRMT R94, R21, 0x7610, R94 ;  /* 0x00007610155e7816 */ /* 0x000fe2000000005e */
[----:B------:R-:W-:Y:S01]  /*fcf0*/  IMAD.IADD R0, R197, 0x1, -R0 ;  /* 0x00000001c5007824 */ /* 0x000fe200078e0a00 */
[----:B------:R-:W-:Y:S01]  /*fd00*/  BSSY B1, `(.L_x_2851) ;  /* 0x000002b000017945 */ /* 0x000fe20003800000 */
        /* <DEDUP_REMOVED lines=36> */
[----:B------:R-:W-:Y:S01]  /*ff50*/  ISETP.GE.AND P1, PT, R170, R89, PT ;  /* 0x00000059aa00720c */ /* 0x000fe20003f26270 */
[----:B------:R-:W-:Y:S01]  /*ff60*/  IMAD.MOV.U32 R60, RZ, RZ, R58 ;  /* 0x000000ffff3c7224 */ /* 0x000fe200078e003a */
[----:B------:R-:W-:Y:S01]  /*ff70*/  PRMT R68, R63, 0x7610, R68 ;  /* 0x000076103f447816 */ /* 0x000fe20000000044 */
[----:B------:R-:W-:Y:S01]  /*ff80*/  IMAD.MOV.U32 R62, RZ, RZ, R59 ;  /* 0x000000ffff3e7224 */ /* 0x000fe200078e003b */
[----:B------:R-:W-:Y:S01]  /*ff90*/  PRMT R69, R64, 0x7610, R69 ;  /* 0x0000761040457816 */ /* 0x000fe20000000045 */
[----:B0-----:R-:W-:Y:S08]  /*ffa0*/  @!P0 BRA `(.L_x_2852) ;  /* 0x0000013c00908947 */ /* 0x001ff00003800000 */
.L_x_3099:
[----:B------:R-:W-:Y:S05]  /*ffb0*/  BSYNC B1 ;  /* 0x0000000000017941 */ /* 0x000fea0003800000 */
.L_x_2851:
        /* <DEDUP_REMOVED lines=11> */
[----:B0-----:R-:W-:Y:S02]  /*10070*/  LOP3.LUT R61, R181, 0x38, R16, 0xf8, !PT ;  /* 0x00000038b53d7812 */ /* 0x001fe400078ef810 */
[----:B------:R-:W-:Y:S01]  /*10080*/  SHF.R.S32.HI R63, RZ, 0x1f, R62 ;  /* 0x0000001fff3f7819 */ /* 0x000fe2000001143e */
[----:B------:R-:W-:Y:S01]  /*10090*/  IMAD.SHL.U32 R64, R62, 0x8, RZ ;  /* 0x000000083e407824 */ /* 0x000fe200078e00ff */
[----:B------:R-:W-:Y:S02]  /*100a0*/  LOP3.LUT R60, R61, R182, RZ, 0x3c, !PT ;  /* 0x000000b63d3c7212 */ /* 0x000fe400078e3cff */
        /* <DEDUP_REMOVED lines=30> */
[----:B------:R-:W-:Y:S02]  /*10290*/  PRMT R33, R76, 0x5432, R33 ;  /* 0x000054324c217816 */ /* 0x000fe40000000021 */
[----:B0-----:R-:W-:Y:S01]  /*102a0*/  SHF.L.U32 R111, R60, 0x10, RZ ;  /* 0x000000103c6f7819 */ /* 0x001fe200000006ff */
[----:B------:R-:W-:Y:S01]  /*102b0*/  IMAD.U32 R44, R62, 0x10000, RZ ;  /* 0x000100003e2c7824 */ /* 0x000fe200078e00ff */
[----:B------:R-:W-:Y:S01]  /*102c0*/  LOP3.LUT R112, R60, 0xffff0000, RZ, 0xc0, !PT ;  /* 0xffff00003c707812 */ /* 0x000fe200078ec0ff */
[----:B------:R-:W-:Y:S01]  /*102d0*/  IMAD.U32 R60, R110, 0x10000, RZ ;  /* 0x000100006e3c7824 */ /* 0x000fe200078e00ff */
[----:B------:R-:W-:Y:S01]  /*102e0*/  LOP3.LUT R35, R62, 0xffff0000, RZ, 0xc0, !PT ;  /* 0xffff00003e237812 */ /* 0x000fe200078ec0ff */
[C---:B------:R-:W-:Y:S01]  /*102f0*/  IMAD.U32 R114, R63.reuse, 0x10000, RZ ;  /* 0x000100003f727824 */ /* 0x040fe200078e00ff */
[----:B------:R-:W-:Y:S01]  /*10300*/  LOP3.LUT R62, R63, 0xffff0000, RZ, 0xc0, !PT ;  /* 0xffff00003f3e7812 */ /* 0x000fe200078ec0ff */
[----:B------:R-:W-:Y:S01]  /*10310*/  IMAD.U32 R113, R61, 0x10000, RZ ;  /* 0x000100003d717824 */ /* 0x000fe200078e00ff */
[----:B------:R-:W-:Y:S01]  /*10320*/  LOP3.LUT R110, R110, 0xffff0000, RZ, 0xc0, !PT ;  /* 0xffff00006e6e7812 */ /* 0x000fe200078ec0ff */
[C---:B-1----:R-:W-:Y:S01]  /*10330*/  IMAD.U32 R47, R64.reuse, 0x10000, RZ ;  /* 0x00010000402f7824 */ /* 0x042fe200078e00ff */
[----:B------:R-:W-:Y:S01]  /*10340*/  LOP3.LUT R115, R64, 0xffff0000, RZ, 0xc0, !PT ;  /* 0xffff000040737812 */ /* 0x000fe200078ec0ff */
[----:B------:R-:W-:Y:S01]  /*10350*/  IMAD.U32 R63, R65, 0x10000, RZ ;  /* 0x00010000413f7824 */ /* 0x000fe200078e00ff */
[C---:B------:R-:W-:Y:S01]  /*10360*/  LOP3.LUT R46, R66.reuse, 0xffff0000, RZ, 0xc0, !PT ;  /* 0xffff0000422e7812 */ /* 0x040fe200078ec0ff */
        /* <DEDUP_REMOVED lines=11> */
[----:B------:R-:W-:Y:S01]  /*10420*/  FFMA.FTZ R63, R113, R118, -R126 ;  /* 0x00000076713f7223 */ /* 0x000fe2000001087e */
[C---:B------:R-:W-:Y:S01]  /*10430*/  FMUL.FTZ R111, R64.reuse, R121 ;  /* 0x00000079406f7220 */ /* 0x040fe20000410000 */
[-C--:B------:R-:W-:Y:S01]  /*10440*/  FMUL.FTZ R118, R64, R67.reuse ;  /* 0x0000004340767220 */ /* 0x080fe20000410000 */
[----:B------:R-:W-:Y:S01]  /*10450*/  LOP3.LUT R65, R65, 0xffff0000, RZ, 0xc0, !PT ;  /* 0xffff000041417812 */ /* 0x000fe200078ec0ff */
[----:B------:R-:W-:Y:S01]  /*10460*/  FFMA.FTZ R120, R113, R122, R120 ;  /* 0x0000007a71787223 */ /* 0x000fe20000010078 */
[C---:B------:R-:W-:Y:S01]  /*10470*/  FFMA.FTZ R64, R114.reuse, R67, -R111 ;  /* 0x0000004372407223 */ /* 0x040fe2000001086f */
[----:B------:R-:W-:Y:S01]  /*10480*/  FFMA.FTZ R121, R114, R121, R118 ;  /* 0x0000007972797223 */ /* 0x000fe20000010076 */
[----:B------:R-:W-:Y:S01]  /*10490*/  LOP3.LUT R118, R119, 0xffff0000, RZ, 0xc0, !PT ;  /* 0xffff000077767812 */ /* 0x000fe200078ec0ff */
[----:B------:R-:W-:Y:S01]  /*104a0*/  FMUL.FTZ R67, R115, R117 ;  /* 0x0000007573437220 */ /* 0x000fe20000410000 */
[----:B------:R-:W-:Y:S01]  /*104b0*/  LOP3.LUT R114, R109, 0xffff0000, RZ, 0xc0, !PT ;  /* 0xffff00006d727812 */ /* 0x000fe200078ec0ff */
[----:B------:R-:W-:Y:S01]  /*104c0*/  FMUL.FTZ R115, R115, R110 ;  /* 0x0000006e73737220 */ /* 0x000fe20000410000 */
[----:B------:R-:W-:Y:S01]  /*104d0*/  LOP3.LUT R61, R61, 0xffff0000, RZ, 0xc0, !PT ;  /* 0xffff00003d3d7812 */ /* 0x000fe200078ec0ff */
[----:B------:R-:W-:Y:S01]  /*104e0*/  FMUL.FTZ R122, R65, R118 ;  /* 0x00000076417a7220 */ /* 0x000fe20000410000 */
[----:B------:R-:W-:-:S02]  /*104f0*/  IMAD.U32 R109, R45, 0x10000, RZ ;  /* 0x000100002d6d7824 */ /* 0x000fc400078e00ff */
[----:B------:R-:W-:Y:S01]  /*10500*/  FMUL.FTZ R65, R65, R114 ;  /* 0x0000007241417220 */ /* 0x000fe20000410000 */
[----:B------:R-:W-:Y:S01]  /*10510*/  FFMA.FTZ R110, R112, R110, -R67 ;  /* 0x0000006e706e7223 */ /* 0x000fe20000010843 */
[----:B------:R-:W-:Y:S01]  /*10520*/  FFMA.FTZ R122, R61, R114, -R122 ;  /* 0x000000723d7a7223 */ /* 0x000fe2000001087a */
[----:B------:R-:W-:Y:S02]  /*10530*/  IMAD.U32 R67, R33, 0x10000, RZ ;  /* 0x0001000021437824 */ /* 0x000fe400078e00ff */
[----:B------:R-:W-:Y:S01]  /*10540*/  FFMA.FTZ R111, R61, R118, R65 ;  /* 0x000000763d6f7223 */ /* 0x000fe20000010041 */
[----:B------:R-:W-:Y:S01]  /*10550*/  LOP3.LUT R61, R45, 0xffff0000, RZ, 0xc0, !PT ;  /* 0xffff00002d3d7812 */ /* 0x000fe200078ec0ff */
[----:B------:R-:W-:Y:S01]  /*10560*/  FMUL.FTZ R113, R116, R109 ;  /* 0x0000006d74717220 */ /* 0x000fe20000410000 */
[----:B------:R-:W-:Y:S01]  /*10570*/  LOP3.LUT R33, R33, 0xffff0000, RZ, 0xc0, !PT ;  /* 0xffff000021217812 */ /* 0x000fe200078ec0ff */
[----:B------:R-:W-:Y:S01]  /*10580*/  FFMA.FTZ R115, R112, R117, R115 ;  /* 0x0000007570737223 */ /* 0x000fe20000010073 */
[----:B------:R-:W-:Y:S01]  /*10590*/  LOP3.LUT R65, R34, 0xffff0000, RZ, 0xc0, !PT ;  /* 0xffff000022417812 */ /* 0x000fe200078ec0ff */
[----:B------:R-:W-:Y:S01]  /*105a0*/  FMUL.FTZ R117, R116, R67 ;  /* 0x0000004374757220 */ /* 0x000fe20000410000 */
[----:B------:R-:W-:Y:S01]  /*105b0*/  LOP3.LUT R45, R32, 0xffff0000, RZ, 0xc0, !PT ;  /* 0xffff0000202d7812 */ /* 0x000fe200078ec0ff */
[----:B------:R-:W-:Y:S01]  /*105c0*/  FMUL.FTZ R32, R46, R61 ;  /* 0x0000003d2e207220 */ /* 0x000fe20000410000 */
        /* <DEDUP_REMOVED lines=19> */
.L_x_2856:
[----:B------:R-:W-:Y:S05]  /*10700*/  BSYNC B2 ;  /* 0x0000000000027941 */ /* 0x000fea0003800000 */
.L_x_2855:
        /* <DEDUP_REMOVED lines=104> */
.L_x_2858:
[----:B------:R-:W-:Y:S05]  /*10d90*/  BSYNC B2 ;  /* 0x0000000000027941 */ /* 0x000fea0003800000 */
.L_x_2857:
        /* <DEDUP_REMOVED lines=17> */
[----:B------:R-:W-:Y:S02]  /*10eb0*/  LEA R40, R33, R18, 0x1 ;  /* 0x0000001221287211 */ /* 0x000fe400078e08ff */
[----:B------:R-:W-:Y:S02]  /*10ec0*/  SHF.R.U32.HI R37, RZ, 0x10, R37 ;  /* 0x00000010ff257819 */ /* 0x000fe40000011625 */
[----:B------:R-:W-:Y:S01]  /*10ed0*/  PRMT R86, R86, 0x5410, R25 ;  /* 0x0000541056567816 */ /* 0x000fe20000000019 */
        /* <DEDUP_REMOVED lines=83> */
.L_x_2854:
[----:B------:R-:W-:Y:S05]  /*11410*/  BSYNC B1 ;  /* 0x0000000000017941 */ /* 0x000fea0003800000 */
.L_x_2853:
        /* <DEDUP_REMOVED lines=26> */
[----:B------:R-:W-:Y:S01]  /*115c0*/  PRMT R95, R95, 0x5410, R4 ;  /* 0x000054105f5f7816 */ /* 0x000fe20000000004 */
[----:B------:R-:W-:Y:S01]  /*115d0*/  IMAD.U32 R39, R97, 0x10000, RZ ;  /* 0x0001000061277824 */ /* 0x000fe200078e00ff */
[----:B------:R-:W2:Y:S01]  /*115e0*/  LDS.128 R28, [R32+0xc400] ;  /* 0x00c40000201c7984 */ /* 0x000ea20000000c00 */
[----:B------:R-:W-:Y:S01]  /*115f0*/  PRMT R94, R94, 0x5410, R7 ;  /* 0x000054105e5e7816 */ /* 0x000fe20000000007 */
[----:B------:R-:W-:Y:S01]  /*11600*/  IMAD.U32 R40, R96, 0x10000, RZ ;  /* 0x0001000060287824 */ /* 0x000fe200078e00ff */
[----:B------:R-:W-:-:S02]  /*11610*/  PRMT R93, R93, 0x5410, R38 ;  /* 0x000054105d5d7816 */ /* 0x000fc40000000026 */
[----:B------:R-:W-:Y:S02]  /*11620*/  SHF.R.U32.HI R49, RZ, 0x10, R49 ;  /* 0x00000010ff317819 */ /* 0x000fe40000011631 */
[--C-:B------:R-:W-:Y:S01]  /*11630*/  SHF.R.U64 R36, R50, 0x10, R51.reuse ;  /* 0x0000001032247819 */ /* 0x100fe20000001233 */
[----:B------:R-:W-:Y:S01]  /*11640*/  IMAD.U32 R38, R93, 0x10000, RZ ;  /* 0x000100005d267824 */ /* 0x000fe200078e00ff */
[----:B------:R-:W-:Y:S02]  /*11650*/  SHF.R.U32.HI R51, RZ, 0x10, R51 ;  /* 0x00000010ff337819 */ /* 0x000fe40000011633 */
[----:B------:R-:W-:Y:S02]  /*11660*/  PRMT R92, R92, 0x5410, R49 ;  /* 0x000054105c5c7816 */ /* 0x000fe40000000031 */
[----:B------:R-:W-:Y:S02]  /*11670*/  PRMT R90, R90, 0x5410, R51 ;  /* 0x000054105a5a7816 */ /* 0x000fe40000000033 */
[----:B------:R-:W-:-:S02]  /*11680*/  LOP3.LUT R97, R97, 0xffff0000, RZ, 0xc0, !PT ;  /* 0xffff000061617812 */ /* 0x000fc400078ec0ff */
[----:B------:R-:W-:Y:S02]  /*11690*/  LOP3.LUT R93, R93, 0xffff0000, RZ, 0xc0, !PT ;  /* 0xffff00005d5d7812 */ /* 0x000fe400078ec0ff */
[----:B------:R-:W-:Y:S02]  /*116a0*/  PRMT R91, R91, 0x5410, R36 ;  /* 0x000054105b5b7816 */ /* 0x000fe40000000024 */
        /* <DEDUP_REMOVED lines=69> */
.L_x_2860:
[----:B------:R-:W-:Y:S05]  /*11b00*/  BSYNC B1 ;  /* 0x0000000000017941 */ /* 0x000fea0003800000 */
.L_x_2859:
        /* <DEDUP_REMOVED lines=9> */
[----:B------:R-:W-:Y:S02]  /*11ba0*/  SHF.L.U32 R4, R4, 0xa, RZ ;  /* 0x0000000a04047819 */ /* 0x000fe400000006ff */
[----:B------:R-:W-:Y:S02]  /*11bb0*/  LOP3.LUT R5, R5, R220, RZ, 0x3c, !PT ;  /* 0x000000dc05057212 */ /* 0x000fe400078e3cff */
[----:B------:R-:W-:Y:S02]  /*11bc0*/  LOP3.LUT R4, R4, 0x7fffe000, RZ, 0xc0, !PT ;  /* 0x7fffe00004047812 */ /* 0x000fe400078ec0ff */
[----:B------:R-:W-:Y:S02]  /*11bd0*/  SHF.R.U32.HI R9, RZ, 0x10, R9 ;  /* 0x00000010ff097819 */ /* 0x000fe40000011609 */
[----:B------:R-:W-:Y:S02]  /*11be0*/  IADD3 R25, R5, R4, R184 ;  /* 0x0000000405197210 */ /* 0x000fe40007ffe0b8 */
[----:B------:R-:W1:Y:S01]  /*11bf0*/  LDS.128 R4, [R216] ;  /* 0x00000000d8047984 */ /* 0x000e620000000c00 */
[----:B------:R-:W-:-:S02]  /*11c00*/  PRMT R77, R77, 0x5410, R34 ;  /* 0x000054104d4d7816 */ /* 0x000fc40000000022 */
[----:B------:R-:W-:Y:S01]  /*11c10*/  IMAD R28, R25, 0x2, R18 ;  /* 0x00000002191c7824 */ /* 0x000fe200078e0212 */
[----:B------:R-:W-:Y:S02]  /*11c20*/  PRMT R73, R73, 0x5410, R30 ;  /* 0x0000541049497816 */ /* 0x000fe4000000001e */
[----:B------:R-:W-:Y:S01]  /*11c30*/  SHF.R.U32.HI R53, RZ, 0x10, R53 ;  /* 0x00000010ff357819 */ /* 0x000fe20000011635 */
[----:B------:R-:W-:Y:S01]  /*11c40*/  IMAD.U32 R34, R77, 0x10000, RZ ;  /* 0x000100004d227824 */ /* 0x000fe200078e00ff */
[----:B------:R-:W2:Y:S01]  /*11c50*/  LDS.128 R24, [R28+0xc400] ;  /* 0x00c400001c187984 */ /* 0x000ea20000000c00 */
[----:B------:R-:W-:Y:S01]  /*11c60*/  SHF.R.U64 R32, R54, 0x10, R55 ;  /* 0x0000001036207819 */ /* 0x000fe20000001237 */
[----:B------:R-:W-:Y:S01]  /*11c70*/  IMAD.U32 R35, R73, 0x10000, RZ ;  /* 0x0001000049237824 */ /* 0x000fe200078e00ff */
[----:B------:R-:W-:Y:S02]  /*11c80*/  SHF.R.U64 R8, R10, 0x10, R11 ;  /* 0x000000100a087819 */ /* 0x000fe4000000120b */
[----:B------:R-:W-:-:S02]  /*11c90*/  PRMT R74, R74, 0x5410, R9 ;  /* 0x000054104a4a7816 */ /* 0x000fc40000000009 */
[----:B------:R-:W-:Y:S02]  /*11ca0*/  SHF.R.U32.HI R55, RZ, 0x10, R55 ;  /* 0x00000010ff377819 */ /* 0x000fe40000011637 */
[----:B------:R-:W-:Y:S01]  /*11cb0*/  SHF.R.U32.HI R11, RZ, 0x10, R11 ;  /* 0x00000010ff0b7819 */ /* 0x000fe2000001160b */
[----:B------:R-:W-:Y:S01]  /*11cc0*/  IMAD.U32 R36, R74, 0x10000, RZ ;  /* 0x000100004a247824 */ /* 0x000fe200078e00ff */
[----:B------:R-:W-:Y:S02]  /*11cd0*/  PRMT R78, R78, 0x5410, R53 ;  /* 0x000054104e4e7816 */ /* 0x000fe40000000035 */
[----:B------:R-:W-:Y:S02]  /*11ce0*/  PRMT R75, R75, 0x5410, R8 ;  /* 0x000054104b4b7816 */ /* 0x000fe40000000008 */
[----:B------:R-:W-:Y:S02]  /*11cf0*/  PRMT R80, R80, 0x5410, R55 ;  /* 0x0000541050507816 */ /* 0x000fe40000000037 */
[----:B------:R-:W-:-:S02]  /*11d00*/  PRMT R76, R76, 0x5410, R11 ;  /* 0x000054104c4c7816 */ /* 0x000fc4000000000b */
        /* <DEDUP_REMOVED lines=72> */
.L_x_2862:
[----:B------:R-:W-:Y:S05]  /*12190*/  BSYNC B1 ;  /* 0x0000000000017941 */ /* 0x000fea0003800000 */
.L_x_2861:
        /* <DEDUP_REMOVED lines=8> */
[----:B------:R-:W-:Y:S01]  /*12220*/  PRMT R26, R21, 0x5410, R26 ;  /* 0x00005410151a7816 */ /* 0x000fe2000000001a */
[----:B------:R-:W-:Y:S01]  /*12230*/  IMAD.SHL.U32 R6, R6, 0x400, RZ ;  /* 0x0000040006067824 */ /* 0x000fe200078e00ff */
[----:B------:R-:W-:Y:S02]  /*12240*/  LOP3.LUT R5, R5, R220, RZ, 0x3c, !PT ;  /* 0x000000dc05057212 */ /* 0x000fe400078e3cff */
[----:B------:R-:W-:Y:S02]  /*12250*/  SHF.R.U32.HI R13, RZ, 0x10, R13 ;  /* 0x00000010ff0d7819 */ /* 0x000fe4000001160d */
[----:B------:R-:W-:Y:S02]  /*12260*/  LOP3.LUT R6, R6, 0x7fffe000, RZ, 0xc0, !PT ;  /* 0x7fffe00006067812 */ /* 0x000fe400078ec0ff */
[----:B------:R-:W-:Y:S02]  /*12270*/  SHF.R.U64 R25, R58, 0x10, R59 ;  /* 0x000000103a197819 */ /* 0x000fe4000000123b */
[----:B------:R-:W-:-:S02]  /*12280*/  IADD3 R9, R5, R6, R184 ;  /* 0x0000000605097210 */ /* 0x000fc40007ffe0b8 */
[----:B------:R-:W1:Y:S01]  /*12290*/  LDS.128 R4, [R215] ;  /* 0x00000000d7047984 */ /* 0x000e620000000c00 */
[--C-:B------:R-:W-:Y:S02]  /*122a0*/  SHF.R.U64 R30, R14, 0x10, R15.reuse ;  /* 0x000000100e1e7819 */ /* 0x100fe4000000120f */
[----:B------:R-:W-:Y:S01]  /*122b0*/  IMAD R24, R9, 0x2, R18 ;  /* 0x0000000209187824 */ /* 0x000fe200078e0212 */
[----:B------:R-:W-:Y:S02]  /*122c0*/  SHF.R.U32.HI R31, RZ, 0x10, R15 ;  /* 0x00000010ff1f7819 */ /* 0x000fe4000001160f */
[----:B------:R-:W-:Y:S01]  /*122d0*/  PRMT R68, R68, 0x5410, R27 ;  /* 0x0000541044447816 */ /* 0x000fe2000000001b */
[----:B------:R-:W-:Y:S01]  /*122e0*/  IMAD.U32 R27, R26, 0x10000, RZ ;  /* 0x000100001a1b7824 */ /* 0x000fe200078e00ff */
[----:B------:R-:W2:Y:S01]  /*122f0*/  LDS.128 R8, [R24+0xc400] ;  /* 0x00c4000018087984 */ /* 0x000ea20000000c00 */
[----:B------:R-:W-:Y:S02]  /*12300*/  SHF.R.U32.HI R56, RZ, 0x10, R57 ;  /* 0x00000010ff387819 */ /* 0x000fe40000011639 */
[----:B------:R-:W-:-:S02]  /*12310*/  PRMT R28, R20, 0x5410, R13 ;  /* 0x00005410141c7816 */ /* 0x000fc4000000000d */
[----:B------:R-:W-:Y:S01]  /*12320*/  PRMT R70, R70, 0x5410, R25 ;  /* 0x0000541046467816 */ /* 0x000fe20000000019 */
[----:B------:R-:W-:Y:S01]  /*12330*/  IMAD.U32 R25, R68, 0x10000, RZ ;  /* 0x0001000044197824 */ /* 0x000fe200078e00ff */
[----:B------:R-:W-:Y:S01]  /*12340*/  PRMT R31, R0, 0x5410, R31 ;  /* 0x00005410001f7816 */ /* 0x000fe2000000001f */
[----:B------:R-:W-:Y:S01]  /*12350*/  IMAD.U32 R29, R28, 0x10000, RZ ;  /* 0x000100001c1d7824 */ /* 0x000fe200078e00ff */
[----:B------:R-:W-:Y:S02]  /*12360*/  SHF.R.U32.HI R58, RZ, 0x10, R59 ;  /* 0x00000010ff3a7819 */ /* 0x000fe4000001163b */
[----:B------:R-:W-:Y:S01]  /*12370*/  PRMT R69, R69, 0x5410, R56 ;  /* 0x0000541045457816 */ /* 0x000fe20000000038 */
[----:B------:R-:W-:Y:S01]  /*12380*/  IMAD.U32 R32, R31, 0x10000, RZ ;  /* 0x000100001f207824 */ /* 0x000fe200078e00ff */
        /* <DEDUP_REMOVED lines=27> */
[C---:B------:R-:W-:Y:S01]  /*12540*/  FFMA.FTZ R25, R12.reuse, R14, -R25 ;  /* 0x0000000e0c197223 */ /* 0x040fe20000010819 */
[C---:B------:R-:W-:Y:S01]  /*12550*/  FMUL.FTZ R14, R21.reuse, R32 ;  /* 0x00000020150e7220 */ /* 0x040fe20000410000 */
[----:B------:R-:W-:Y:S01]  /*12560*/  FMUL.FTZ R27, R21, R0 ;  /* 0x00000000151b7220 */ /* 0x000fe20000410000 */
[----:B------:R-:W-:Y:S01]  /*12570*/  FFMA.FTZ R15, R12, R29, R15 ;  /* 0x0000001d0c0f7223 */ /* 0x000fe2000001000f */
[C---:B------:R-:W-:Y:S01]  /*12580*/  FMUL.FTZ R12, R8.reuse, R68 ;  /* 0x00000044080c7220 */ /* 0x040fe20000410000 */
[----:B------:R-:W-:Y:S01]  /*12590*/  FFMA.FTZ R21, R13, R0, -R14 ;  /* 0x000000000d157223 */ /* 0x000fe2000001080e */
[----:B------:R-:W-:Y:S01]  /*125a0*/  FMUL.FTZ R0, R8, R26 ;  /* 0x0000001a08007220 */ /* 0x000fe20000410000 */
[----:B------:R-:W-:-:S02]  /*125b0*/  IMAD.U32 R20, R10, 0x10000, RZ ;  /* 0x000100000a147824 */ /* 0x000fc400078e00ff */
[----:B------:R-:W-:Y:S01]  /*125c0*/  FFMA.FTZ R27, R13, R32, R27 ;  /* 0x000000200d1b7223 */ /* 0x000fe2000001001b */
[----:B------:R-:W-:Y:S02]  /*125d0*/  IMAD.U32 R8, R30, 0x10000, RZ ;  /* 0x000100001e087824 */ /* 0x000fe400078e00ff */
[----:B------:R-:W-:Y:S01]  /*125e0*/  FMUL.FTZ R13, R9, R28 ;  /* 0x0000001c090d7220 */ /* 0x000fe20000410000 */
[----:B------:R-:W-:Y:S01]  /*125f0*/  FFMA.FTZ R68, R3, R68, -R0 ;  /* 0x0000004403447223 */ /* 0x000fe20000010800 */
[-C--:B------:R-:W-:Y:S01]  /*12600*/  FMUL.FTZ R9, R9, R69.reuse ;  /* 0x0000004509097220 */ /* 0x080fe20000410000 */
[----:B------:R-:W-:Y:S02]  /*12610*/  IMAD.U32 R0, R70, 0x10000, RZ ;  /* 0x0001000046007824 */ /* 0x000fe400078e00ff */
[----:B------:R-:W-:Y:S01]  /*12620*/  FFMA.FTZ R12, R3, R26, R12 ;  /* 0x0000001a030c7223 */ /* 0x000fe2000001000c */
[----:B------:R-:W-:Y:S01]  /*12630*/  FMUL.FTZ R26, R20, R8 ;  /* 0x00000008141a7220 */ /* 0x000fe20000410000 */
[----:B------:R-:W-:Y:S01]  /*12640*/  FFMA.FTZ R28, R4, R28, R9 ;  /* 0x0000001c041c7223 */ /* 0x000fe20000010009 */
[----:B------:R-:W-:Y:S01]  /*12650*/  LOP3.LUT R10, R10, 0xffff0000, RZ, 0xc0, !PT ;  /* 0xffff00000a0a7812 */ /* 0x000fe200078ec0ff */
[----:B------:R-:W-:Y:S01]  /*12660*/  FFMA.FTZ R14, R4, R69, -R13 ;  /* 0x00000045040e7223 */ /* 0x000fe2000001080d */
[-C--:B------:R-:W-:Y:S01]  /*12670*/  FMUL.FTZ R20, R20, R0.reuse ;  /* 0x0000000014147220 */ /* 0x080fe20000410000 */
[----:B------:R-:W-:Y:S01]  /*12680*/  LOP3.LUT R9, R30, 0xffff0000, RZ, 0xc0, !PT ;  /* 0xffff00001e097812 */ /* 0x000fe200078ec0ff */
[----:B------:R-:W-:Y:S01]  /*12690*/  FFMA.FTZ R26, R5, R0, -R26 ;  /* 0x00000000051a7223 */ /* 0x000fe2000001081a */
[----:B------:R-:W-:Y:S01]  /*126a0*/  LOP3.LUT R11, R11, 0xffff0000, RZ, 0xc0, !PT ;  /* 0xffff00000b0b7812 */ /* 0x000fe200078ec0ff */
[----:B------:R-:W-:Y:S01]  /*126b0*/  FFMA.FTZ R20, R5, R8, R20 ;  /* 0x0000000805147223 */ /* 0x000fe20000010014 */
[----:B------:R-:W-:Y:S01]  /*126c0*/  LOP3.LUT R3, R70, 0xffff0000, RZ, 0xc0, !PT ;  /* 0xffff000046037812 */ /* 0x000fe200078ec0ff */
[----:B------:R-:W-:Y:S01]  /*126d0*/  FMUL.FTZ R5, R10, R9 ;  /* 0x000000090a057220 */ /* 0x000fe20000410000 */
[----:B------:R-:W-:-:S02]  /*126e0*/  LOP3.LUT R4, R31, 0xffff0000, RZ, 0xc0, !PT ;  /* 0xffff00001f047812 */ /* 0x000fc400078ec0ff */
[----:B------:R-:W-:Y:S01]  /*126f0*/  LOP3.LUT R0, R71, 0xffff0000, RZ, 0xc0, !PT ;  /* 0xffff000047007812 */ /* 0x000fe200078ec0ff */
[-C--:B------:R-:W-:Y:S01]  /*12700*/  FMUL.FTZ R10, R10, R3.reuse ;  /* 0x000000030a0a7220 */ /* 0x080fe20000410000 */
[----:B------:R-:W-:Y:S01]  /*12710*/  FFMA.FTZ R3, R6, R3, -R5 ;  /* 0x0000000306037223 */ /* 0x000fe20000010805 */
[C---:B------:R-:W-:Y:S01]  /*12720*/  FMUL.FTZ R8, R11.reuse, R4 ;  /* 0x000000040b087220 */ /* 0x040fe20000410000 */
[----:B------:R-:W-:Y:S01]  /*12730*/  F2FP.BF16.F32.PACK_AB R5, R14, R25 ;  /* 0x000000190e05723e */ /* 0x000fe200000010ff */
[-C--:B------:R-:W-:Y:S01]  /*12740*/  FMUL.FTZ R13, R11, R0.reuse ;  /* 0x000000000b0d7220 */ /* 0x080fe20000410000 */
[----:B------:R-:W-:Y:S01]  /*12750*/  FFMA.FTZ R11, R6, R9, R10 ;  /* 0x00000009060b7223 */ /* 0x000fe2000001000a */
[----:B------:R-:W-:Y:S01]  /*12760*/  FFMA.FTZ R0, R7, R0, -R8 ;  /* 0x0000000007007223 */ /* 0x000fe20000010808 */
        /* <DEDUP_REMOVED lines=8> */
[----:B------:R-:W-:-:S05]  /*127f0*/  F2FP.BF16.F32.PACK_AB R11, R30, R27 ;  /* 0x0000001b1e0b723e */ /* 0x000fca00000010ff */
[----:B------:R4:W-:Y:S02]  /*12800*/  STS.128 [R24+0xc400], R8 ;  /* 0x00c4000818007388 */ /* 0x0009e40000000c00 */
.L_x_2834:
[----:B------:R-:W-:Y:S05]  /*12810*/  BSYNC B0 ;  /* 0x0000000000007941 */ /* 0x000fea0003800000 */
.L_x_2812:
        /* <DEDUP_REMOVED lines=8> */
.L_x_2810:
[----:B01-3--:R-:W3:Y:S02]  /*128a0*/  LDL R0, [R1+0x30] ;  /* 0x0000300001007983 */ /* 0x00bee40000100800 */
[----:B---3--:R-:W-:-:S13]  /*128b0*/  R2UR UR4, R0 ;  /* 0x00000000000472ca */ /* 0x008fda00000e0000 */
[----:B------:R-:W-:-:S04]  /*128c0*/  MOV R0, UR4 ;  /* 0x0000000400007c02 */ /* 0x000fc80008000f00 */
[----:B------:R-:W-:-:S13]  /*128d0*/  ISETP.NE.AND P0, PT, R0, 0x3, PT ;  /* 0x000000030000780c */ /* 0x000fda0003f05270 */
[----:B------:R-:W-:Y:S05]  /*128e0*/  @!P0 BRA `(.L_x_2863) ;  /* 0x0000000000048947 */ /* 0x000fea0003800000 */
[----:B------:R-:W-:Y:S01]  /*128f0*/  BPT.TRAP 0x1 ;  /* 0x000000040000795c */ /* 0x000fe20000300000 */
.L_x_2863:
[----:B------:R-:W-:Y:S01]  /*12900*/  IMAD R0, R161, 0x8, R18 ;  /* 0x00000008a1007824 */ /* 0x000fe200078e0212 */
[----:B------:R-:W-:-:S04]  /*12910*/  SHF.L.U32 R3, R168, 0x1f, RZ ;  /* 0x0000001fa8037819 */ /* 0x000fc800000006ff */
[----:B------:R0:W1:Y:S01]  /*12920*/  SYNCS.PHASECHK.TRANS64.TRYWAIT P1, [R0+URZ+0x2a830], R3 ;  /* 0x02a83003000075a7 */ /* 0x000062000802017f */
[----:B------:R-:W-:Y:S05]  /*12930*/  @!P0 BRA `(.L_x_2864) ;  /* 0x0000000000048947 */ /* 0x000fea0003800000 */
[----:B------:R-:W-:Y:S01]  /*12940*/  BPT.TRAP 0x1 ;  /* 0x000000040000795c */ /* 0x000fe20000300000 */
.L_x_2864:
[----:B-1----:R-:W-:Y:S05]  /*12950*/  @P1 BRA `(.L_x_2865) ;  /* 0x0000000000081947 */ /* 0x002fea0003800000 */
[----:B------:R-:W1:Y:S02]  /*12960*/  SYNCS.PHASECHK.TRANS64.TRYWAIT P1, [R0+URZ+0x2a830], R3 ;  /* 0x02a83003000075a7 */ /* 0x000e64000802017f */
[----:B-1----:R-:W-:Y:S05]  /*12970*/  @!P1 BRA `(.L_x_2866) ;  /* 0x0000011400309947 */ /* 0x002fea0003800000 */
.L_x_2865:
[----:B------:R-:W-:Y:S05]  /*12980*/  WARPSYNC.ALL ;  /* 0x0000000000007948 */ /* 0x000fea0003800000 */
[----:B01----:R-:W-:Y:S01]  /*12990*/  VIADD R3, R18, 0x18400 ;  /* 0x0001840012037836 */ /* 0x003fe20000000000 */
[----:B------:R-:W-:Y:S01]  /*129a0*/  R2UR UR4, R2 ;  /* 0x00000000020472ca */ /* 0x000fe200000e0000 */
[----:B--2-4-:R-:W-:Y:S01]  /*129b0*/  WARPGROUP.ARRIVE ;  /* 0x00000000000079c5 */ /* 0x014fe20000000000 */
[----:B------:R-:W-:Y:S01]  /*129c0*/  UMOV UR9, 0x40000040 ;  /* 0x4000004000097882 */ /* 0x000fe20000000000 */
[----:B------:R-:W-:Y:S01]  /*129d0*/  IMAD.MOV.U32 R5, RZ, RZ, 0x40000040 ;  /* 0x40000040ff057424 */ /* 0x000fe200078e00ff */
[----:B------:R-:W-:Y:S01]  /*129e0*/  SHF.R.U32.HI R3, RZ, 0x4, R3 ;  /* 0x00000004ff037819 */ /* 0x000fe20000011603 */
[----:B------:R-:W-:Y:S01]  /*129f0*/  IMAD.U32 R7, RZ, RZ, UR9 ;  /* 0x00000009ff077e24 */ /* 0x000fe2000f8e00ff */
[----:B------:R-:W-:Y:S01]  /*12a00*/  UMOV UR57, 0x40000040 ;  /* 0x4000004000397882 */ /* 0x000fe20000000000 */
[----:B------:R-:W-:Y:S01]  /*12a10*/  UMOV UR53, 0x40000040 ;  /* 0x4000004000357882 */ /* 0x000fe20000000000 */
[----:B------:R-:W-:Y:S01]  /*12a20*/  LOP3.LUT R3, R3, 0x3fff, RZ, 0xc0, !PT ;  /* 0x00003fff03037812 */ /* 0x000fe200078ec0ff */
[----:B------:R-:W-:Y:S01]  /*12a30*/  UMOV UR49, 0x40000040 ;  /* 0x4000004000317882 */ /* 0x000fe20000000000 */
[----:B------:R-:W-:Y:S01]  /*12a40*/  UMOV UR45, 0x40000040 ;  /* 0x40000040002d7882 */ /* 0x000fe20000000000 */
[----:B------:R-:W-:Y:S01]  /*12a50*/  UMOV UR41, 0x40000040 ;  /* 0x4000004000297882 */ /* 0x000fe20000000000 */
[----:B------:R-:W-:Y:S01]  /*12a60*/  LOP3.LUT R8, R3, 0x10000, RZ, 0xfc, !PT ;  /* 0x0001000003087812 */ /* 0x000fe200078efcff */
[----:B------:R-:W-:Y:S01]  /*12a70*/  IMAD.MOV.U32 R3, RZ, RZ, 0x40000040 ;  /* 0x40000040ff037424 */ /* 0x000fe200078e00ff */
[----:B------:R-:W-:Y:S01]  /*12a80*/  ULOP3.LUT UR4, UR4, 0x10000, URZ, 0xfc, !UPT ;  /* 0x0001000004047892 */ /* 0x000fe2000f8efc3f */
[----:B------:R-:W-:-:S02]  /*12a90*/  UMOV UR37, 0x40000040 ;  /* 0x4000004000257882 */ /* 0x000fc40000000000 */
[----:B------:R-:W-:Y:S01]  /*12aa0*/  IMAD R2, R161, 0x900, R8 ;  /* 0x00000900a1027824 */ /* 0x000fe200078e0208 */
[----:B------:R-:W-:Y:S01]  /*12ab0*/  R2UR UR11, R3 ;  /* 0x00000000030b72ca */ /* 0x000fe200000e0000 */
[----:B------:R-:W-:Y:S01]  /*12ac0*/  UIADD3 UR5, UR4, 0x2, URZ ;  /* 0x0000000204057890 */ /* 0x000fe2000fffe03f */
[----:B------:R-:W-:Y:S01]  /*12ad0*/  MOV R3, 0x40000040 ;  /* 0x4000004000037802 */ /* 0x000fe20000000f00 */
[----:B------:R-:W-:Y:S01]  /*12ae0*/  UMOV UR8, UR4 ;  /* 0x0000000400087c82 */ /* 0x000fe20008000000 */
[C---:B------:R-:W-:Y:S01]  /*12af0*/  R2UR UR10, R2.reuse ;  /* 0x00000000020a72ca */ /* 0x040fe200000e0000 */
[----:B------:R-:W-:Y:S01]  /*12b00*/  VIADD R4, R2, 0x2 ;  /* 0x0000000202047836 */ /* 0x000fe20000000000 */
[----:B------:R-:W-:Y:S01]  /*12b10*/  UIADD3 UR56, UR4, 0x404, URZ ;  /* 0x0000040404387890 */ /* 0x000fe2000fffe03f */
[----:B------:R-:W-:Y:S01]  /*12b20*/  IMAD.U32 R6, RZ, RZ, UR8 ;  /* 0x00000008ff067e24 */ /* 0x000fe2000f8e00ff */
[----:B------:R-:W-:Y:S01]  /*12b30*/  UIADD3 UR52, UR4, 0x406, URZ ;  /* 0x0000040604347890 */ /* 0x000fe2000fffe03f */
[----:B------:R-:W-:Y:S01]  /*12b40*/  R2UR UR39, R3 ;  /* 0x00000000032772ca */ /* 0x000fe200000e0000 */
[----:B------:R-:W-:-:S02]  /*12b50*/  UIADD3 UR48, UR4, 0x800, URZ ;  /* 0x0000080004307890 */ /* 0x000fc4000fffe03f */
[----:B------:R0:W-:Y:S01]  /*12b60*/  STL.64 [R1+0x28], R6 ;  /* 0x0000280601007387 */ /* 0x0001e20000100a00 */
        /* <DEDUP_REMOVED lines=11> */
[----:B0-----:R-:W-:-:S02]  /*12c20*/  IMAD.U32 R6, RZ, RZ, UR8 ;  /* 0x00000008ff067e24 */ /* 0x001fc4000f8e00ff */
        /* <DEDUP_REMOVED lines=97> */
.L_x_2867:
[----:B------:R-:W0:Y:S01]  /*13240*/  LDC R2, c[0x0][0x448] ;  /* 0x00011200ff027b82 */ /* 0x000e220000000800 */
[----:B------:R-:W-:Y:S01]  /*13250*/  IMAD.MOV.U32 R7, RZ, RZ, -0x60 ;  /* 0xffffffa0ff077424 */ /* 0x000fe200078e00ff */
[----:B------:R-:W-:Y:S01]  /*13260*/  ULDC UR4, c[0x0][0x988] ;  /* 0x0002620000047ab9 */ /* 0x000fe20000000800 */
[----:B------:R-:W-:Y:S01]  /*13270*/  ULDC UR38, c[0x0][0x988] ;  /* 0x0002620000267ab9 */ /* 0x000fe20000000800 */
[----:B------:R-:W-:Y:S01]  /*13280*/  ULDC UR39, c[0x0][0x988] ;  /* 0x0002620000277ab9 */ /* 0x000fe20000000800 */
[----:B------:R-:W-:Y:S01]  /*13290*/  IMAD R6, R72, R7, 0x61 ;  /* 0x0000006148067424 */ /* 0x000fe200078e0207 */
[----:B------:R-:W-:Y:S01]  /*132a0*/  BSSY B0, `(.L_x_2868) ;  /* 0x00003f9000007945 */ /* 0x000fe20003800000 */
[----:B------:R-:W-:Y:S02]  /*132b0*/  CS2R R86, SRZ ;  /* 0x0000000000567805 */ /* 0x000fe4000001ff00 */
[----:B------:R-:W-:-:S05]  /*132c0*/  IMAD R6, R189, -0x2, R6 ;  /* 0xfffffffebd067824 */ /* 0x000fca00078e0206 */
[----:B------:R-:W-:Y:S02]  /*132d0*/  IADD3 R6, -R186, R6, R187 ;  /* 0x00000006ba067210 */ /* 0x000fe40007ffe1bb */
[----:B0-----:R-:W-:Y:S01]  /*132e0*/  ISETP.NE.AND P1, PT, R2, 0x1, PT ;  /* 0x000000010200780c */ /* 0x001fe20003f25270 */
[----:B------:R-:W-:-:S12]  /*132f0*/  IMAD.IADD R2, R190, 0x1, R185 ;  /* 0x00000001be027824 */ /* 0x000fd800078e02b9 */
[----:B------:R-:W0:Y:S08]  /*13300*/  @P1 LDC R3, c[0x0][0x44c] ;  /* 0x00011300ff031b82 */ /* 0x000e300000000800 */
[----:B------:R-:W1:Y:S01]  /*13310*/  @P1 LDC R4, c[0x0][0x450] ;  /* 0x00011400ff041b82 */ /* 0x000e620000000800 */
[----:B0-----:R-:W-:-:S05]  /*13320*/  @P1 IMAD.HI.U32 R3, R2, R3, RZ ;  /* 0x0000000302031227 */ /* 0x001fca00078e00ff */
[----:B-1----:R-:W-:Y:S01]  /*13330*/  @P1 SHF.R.U32.HI R2, RZ, R4, R3 ;  /* 0x00000004ff021219 */ /* 0x002fe20000011603 */
[----:B------:R-:W-:-:S04]  /*13340*/  IMAD R3, R72, -0x60, R187 ;  /* 0xffffffa048037824 */ /* 0x000fc800078e02bb */
[----:B------:R-:W0:Y:S01]  /*13350*/  SHFL.IDX PT, R5, R2, 0x1, 0x1c1f ;  /* 0x003c1f0002057f89 */ /* 0x000e2200000e0000 */
[----:B------:R-:W-:-:S03]  /*13360*/  VIADD R4, R3, 0x60 ;  /* 0x0000006003047836 */ /* 0x000fc60000000000 */
[----:B------:R-:W1:Y:S01]  /*13370*/  SHFL.IDX PT, R2, R2, RZ, 0x1c1f ;  /* 0x001c1fff02027589 */ /* 0x000e6200000e0000 */
[----:B------:R-:W-:-:S05]  /*13380*/  IMAD R3, R189, -0x2, R4 ;  /* 0xfffffffebd037824 */ /* 0x000fca00078e0204 */
        /* <DEDUP_REMOVED lines=89> */
[----:B0-----:R-:W-:Y:S02]  /*13920*/  FMNMX.FTZ R11, R10, R11, !PT ;  /* 0x0000000b0a0b7209 */ /* 0x001fe40007810000 */
[----:B------:R-:W-:Y:S02]  /*13930*/  ISETP.GT.AND P4, PT, R34, 0x18, PT ;  /* 0x000000182200780c */ /* 0x000fe40003f84270 */
[----:B------:R-:W-:Y:S01]  /*13940*/  FSEL R33, R33, -INF , P2 ;  /* 0xff80000021217808 */ /* 0x000fe20001000000 */
[----:B------:R-:W0:Y:S01]  /*13950*/  SHFL.BFLY PT, R42, R11, 0x1, 0x1f ;  /* 0x0c201f000b2a7f89 */ /* 0x000e2200000e0000 */
[----:B------:R-:W-:-:S02]  /*13960*/  FMNMX.FTZ R6, R13, R6, !PT ;  /* 0x000000060d067209 */ /* 0x000fc40007810000 */
[----:B------:R-:W-:Y:S02]  /*13970*/  ISETP.GT.AND P2, PT, R34, 0x19, PT ;  /* 0x000000192200780c */ /* 0x000fe40003f44270 */
[----:B------:R-:W-:Y:S02]  /*13980*/  FSEL R15, R36, -INF , P4 ;  /* 0xff800000240f7808 */ /* 0x000fe40002000000 */
[----:B------:R-:W-:Y:S02]  /*13990*/  FMNMX.FTZ R6, R33, R6, !PT ;  /* 0x0000000621067209 */ /* 0x000fe40007810000 */
[----:B------:R-:W-:Y:S02]  /*139a0*/  FSEL R37, R37, -INF , P2 ;  /* 0xff80000025257808 */ /* 0x000fe40001000000 */
[----:B------:R-:W-:Y:S02]  /*139b0*/  FMNMX.FTZ R6, R15, R6, !PT ;  /* 0x000000060f067209 */ /* 0x000fe40007810000 */
[----:B------:R-:W-:-:S02]  /*139c0*/  ISETP.GT.AND P2, PT, R34, 0x21, PT ;  /* 0x000000212200780c */ /* 0x000fc40003f44270 */
[----:B------:R-:W-:Y:S02]  /*139d0*/  FMNMX.FTZ R6, R37, R6, !PT ;  /* 0x0000000625067209 */ /* 0x000fe40007810000 */
[----:B------:R-:W-:Y:S02]  /*139e0*/  FSEL R41, R41, -INF , P2 ;  /* 0xff80000029297808 */ /* 0x000fe40001000000 */
[----:B------:R-:W-:-:S04]  /*139f0*/  ISETP.GT.AND P2, PT, R34, 0x29, PT ;  /* 0x000000292200780c */ /* 0x000fc80003f44270 */
[----:B------:R-:W-:Y:S02]  /*13a00*/  FSEL R45, R45, -INF , P2 ;  /* 0xff8000002d2d7808 */ /* 0x000fe40001000000 */
[----:B0-----:R-:W-:Y:S02]  /*13a10*/  FMNMX.FTZ R3, R11, R42, !PT ;  /* 0x0000002a0b037209 */ /* 0x001fe40007810000 */
[C---:B------:R-:W-:Y:S02]  /*13a20*/  ISETP.GT.AND P2, PT, R34.reuse, 0x31, PT ;  /* 0x000000312200780c */ /* 0x040fe40003f44270 */
[C---:B------:R-:W-:Y:S01]  /*13a30*/  FSETP.NEU.FTZ.AND P3, PT, R3.reuse, -INF , PT ;  /* 0xff8000000300780b */ /* 0x040fe20003f7d000 */
[----:B------:R-:W-:Y:S01]  /*13a40*/  FMUL.FTZ R11, R3, R2 ;  /* 0x00000002030b7220 */ /* 0x000fe20000410000 */
[----:B------:R-:W-:Y:S02]  /*13a50*/  FSEL R51, R49, -INF , P2 ;  /* 0xff80000031337808 */ /* 0x000fe40001000000 */
[----:B------:R-:W-:-:S02]  /*13a60*/  ISETP.GT.AND P2, PT, R34, 0x39, PT ;  /* 0x000000392200780c */ /* 0x000fc40003f44270 */
[----:B------:R-:W-:Y:S02]  /*13a70*/  FSEL R11, R11, RZ, P3 ;  /* 0x000000ff0b0b7208 */ /* 0x000fe40001800000 */
[----:B------:R-:W-:Y:S02]  /*13a80*/  ISETP.GT.AND P3, PT, R34, 0x20, PT ;  /* 0x000000202200780c */ /* 0x000fe40003f64270 */
[----:B------:R-:W-:Y:S01]  /*13a90*/  FSEL R53, R53, -INF , P2 ;  /* 0xff80000035357808 */ /* 0x000fe20001000000 */
[-CC-:B------:R-:W-:Y:S01]  /*13aa0*/  FFMA.FTZ R149, R7, R2.reuse, -R11.reuse ;  /* 0x0000000207957223 */ /* 0x180fe2000001080b */
[----:B------:R-:W-:Y:S01]  /*13ab0*/  FSEL R25, R40, -INF , P3 ;  /* 0xff80000028197808 */ /* 0x000fe20001800000 */
[-CC-:B------:R-:W-:Y:S01]  /*13ac0*/  FFMA.FTZ R151, R5, R2.reuse, -R11.reuse ;  /* 0x0000000205977223 */ /* 0x180fe2000001080b */
[----:B------:R-:W-:Y:S01]  /*13ad0*/  ISETP.GT.AND P3, PT, R34, 0x28, PT ;  /* 0x000000282200780c */ /* 0x000fe20003f64270 */
[--C-:B------:R-:W-:Y:S01]  /*13ae0*/  FFMA.FTZ R155, R38, R2, -R11.reuse ;  /* 0x00000002269b7223 */ /* 0x100fe2000001080b */
[----:B------:R-:W-:Y:S01]  /*13af0*/  FMNMX.FTZ R10, R25, R6, !PT ;  /* 0x00000006190a7209 */ /* 0x000fe20007810000 */
[----:B------:R-:W0:Y:S01]  /*13b00*/  @P1 LDC R38, c[0x0][0x44c] ;  /* 0x00011300ff261b82 */ /* 0x000e220000000800 */
[----:B------:R-:W-:Y:S01]  /*13b10*/  FSEL R35, R44, -INF , P3 ;  /* 0xff8000002c237808 */ /* 0x000fe20001800000 */
[--C-:B------:R-:W-:Y:S01]  /*13b20*/  FFMA.FTZ R145, R9, R2, -R11.reuse ;  /* 0x0000000209917223 */ /* 0x100fe2000001080b */
[----:B------:R-:W-:Y:S01]  /*13b30*/  FMNMX.FTZ R10, R41, R10, !PT ;  /* 0x0000000a290a7209 */ /* 0x000fe20007810000 */
[-CC-:B------:R-:W-:Y:S01]  /*13b40*/  FFMA.FTZ R157, R74, R2.reuse, -R11.reuse ;  /* 0x000000024a9d7223 */ /* 0x180fe2000001080b */
[----:B------:R-:W-:Y:S01]  /*13b50*/  ISETP.GT.AND P3, PT, R34, 0x30, PT ;  /* 0x000000302200780c */ /* 0x000fe20003f64270 */
[--C-:B------:R-:W-:Y:S01]  /*13b60*/  FFMA.FTZ R76, R76, R2, -R11.reuse ;  /* 0x000000024c4c7223 */ /* 0x100fe2000001080b */
[----:B------:R-:W-:Y:S01]  /*13b70*/  FMNMX.FTZ R10, R35, R10, !PT ;  /* 0x0000000a230a7209 */ /* 0x000fe20007810000 */
[----:B------:R-:W1:Y:S01]  /*13b80*/  @P1 LDC R9, c[0x0][0x450] ;  /* 0x00011400ff091b82 */ /* 0x000e620000000800 */
[----:B------:R-:W-:Y:S01]  /*13b90*/  FSEL R39, R48, -INF , P3 ;  /* 0xff80000030277808 */ /* 0x000fe20001800000 */
[--C-:B------:R-:W-:Y:S01]  /*13ba0*/  FFMA.FTZ R159, R78, R2, -R11.reuse ;  /* 0x000000024e9f7223 */ /* 0x100fe2000001080b */
[----:B------:R-:W-:Y:S01]  /*13bb0*/  FMNMX.FTZ R10, R45, R10, !PT ;  /* 0x0000000a2d0a7209 */ /* 0x000fe20007810000 */
[----:B------:R-:W-:Y:S01]  /*13bc0*/  MUFU.EX2 R157, R157 ;  /* 0x0000009d009d7308 */ /* 0x000fe20000000800 */
[----:B------:R-:W-:Y:S01]  /*13bd0*/  ISETP.GT.AND P3, PT, R34, 0x38, PT ;  /* 0x000000382200780c */ /* 0x000fe20003f64270 */
[--C-:B------:R-:W-:Y:S01]  /*13be0*/  FFMA.FTZ R80, R80, R2, -R11.reuse ;  /* 0x0000000250507223 */ /* 0x100fe2000001080b */
[----:B------:R-:W-:Y:S01]  /*13bf0*/  FMNMX.FTZ R24, R39, R10, !PT ;  /* 0x0000000a27187209 */ /* 0x000fe20007810000 */
[-CC-:B------:R-:W-:Y:S01]  /*13c00*/  FFMA.FTZ R153, R82, R2.reuse, -R11.reuse ;  /* 0x0000000252997223 */ /* 0x180fe2000001080b */
[----:B------:R-:W-:Y:S01]  /*13c10*/  FSEL R49, R52, -INF , P3 ;  /* 0xff80000034317808 */ /* 0x000fe20001800000 */
[--C-:B------:R-:W-:Y:S01]  /*13c20*/  FFMA.FTZ R84, R84, R2, -R11.reuse ;  /* 0x0000000254547223 */ /* 0x100fe2000001080b */
[----:B------:R-:W-:Y:S01]  /*13c30*/  FMNMX.FTZ R24, R51, R24, !PT ;  /* 0x0000001833187209 */ /* 0x000fe20007810000 */
[----:B------:R-:W2:Y:S01]  /*13c40*/  MUFU.EX2 R6, R76 ;  /* 0x0000004c00067308 */ /* 0x000ea20000000800 */
[----:B------:R-:W-:Y:S01]  /*13c50*/  ISETP.GT.AND P3, PT, R34, 0x40, PT ;  /* 0x000000402200780c */ /* 0x000fe20003f64270 */
[--C-:B------:R-:W-:Y:S01]  /*13c60*/  FFMA.FTZ R12, R12, R2, -R11.reuse ;  /* 0x000000020c0c7223 */ /* 0x100fe2000001080b */
[----:B------:R-:W-:Y:S01]  /*13c70*/  FMNMX.FTZ R24, R49, R24, !PT ;  /* 0x0000001831187209 */ /* 0x000fe20007810000 */
[-CC-:B------:R-:W-:Y:S01]  /*13c80*/  FFMA.FTZ R32, R47, R2.reuse, -R11.reuse ;  /* 0x000000022f207223 */ /* 0x180fe2000001080b */
[----:B------:R-:W-:Y:S01]  /*13c90*/  ISETP.GT.AND P2, PT, R34, 0x41, PT ;  /* 0x000000412200780c */ /* 0x000fe20003f44270 */
[--C-:B------:R-:W-:Y:S01]  /*13ca0*/  FFMA.FTZ R147, R54, R2, -R11.reuse ;  /* 0x0000000236937223 */ /* 0x100fe2000001080b */
[----:B------:R-:W-:Y:S01]  /*13cb0*/  FSEL R55, R56, -INF , P3 ;  /* 0xff80000038377808 */ /* 0x000fe20001800000 */
[----:B------:R-:W3:Y:S01]  /*13cc0*/  MUFU.EX2 R159, R159 ;  /* 0x0000009f009f7308 */ /* 0x000ee20000000800 */
[----:B------:R-:W-:Y:S01]  /*13cd0*/  FMNMX.FTZ R24, R53, R24, !PT ;  /* 0x0000001835187209 */ /* 0x000fe20007810000 */
[-CC-:B-----5:R-:W-:Y:S01]  /*13ce0*/  FFMA.FTZ R141, R58, R2.reuse, -R11.reuse ;  /* 0x000000023a8d7223 */ /* 0x1a0fe2000001080b */
[----:B------:R-:W-:Y:S01]  /*13cf0*/  ISETP.GT.AND P3, PT, R34, 0x48, PT ;  /* 0x000000482200780c */ /* 0x000fe20003f64270 */
[-CC-:B------:R-:W-:Y:S01]  /*13d00*/  FFMA.FTZ R143, R62, R2.reuse, -R11.reuse ;  /* 0x000000023e8f7223 */ /* 0x180fe2000001080b */
[----:B------:R-:W-:Y:S01]  /*13d10*/  FSEL R57, R57, -INF , P2 ;  /* 0xff80000039397808 */ /* 0x000fe20001000000 */
[--C-:B------:R-:W-:Y:S01]  /*13d20*/  FFMA.FTZ R137, R66, R2, -R11.reuse ;  /* 0x0000000242897223 */ /* 0x100fe2000001080b */
[----:B------:R-:W-:Y:S01]  /*13d30*/  FMNMX.FTZ R28, R55, R24, !PT ;  /* 0x00000018371c7209 */ /* 0x000fe20007810000 */
[----:B------:R4:W3:Y:S01]  /*13d40*/  MUFU.EX2 R10, R80 ;  /* 0x00000050000a7308 */ /* 0x0008e20000000800 */
[----:B------:R-:W-:Y:S01]  /*13d50*/  ISETP.GT.AND P2, PT, R34, 0x49, PT ;  /* 0x000000492200780c */ /* 0x000fe20003f44270 */
[-CC-:B------:R-:W-:Y:S01]  /*13d60*/  FFMA.FTZ R26, R26, R2.reuse, -R11.reuse ;  /* 0x000000021a1a7223 */ /* 0x180fe2000001080b */
[----:B------:R-:W-:Y:S01]  /*13d70*/  FSEL R59, R60, -INF , P3 ;  /* 0xff8000003c3b7808 */ /* 0x000fe20001800000 */
[----:B------:R-:W-:Y:S01]  /*13d80*/  FFMA.FTZ R139, R70, R2, -R11 ;  /* 0x00000002468b7223 */ /* 0x000fe2000001080b */
[----:B------:R-:W-:-:S02]  /*13d90*/  FMNMX.FTZ R28, R57, R28, !PT ;  /* 0x0000001c391c7209 */ /* 0x000fc40007810000 */
[----:B------:R-:W-:Y:S02]  /*13da0*/  CS2R R82, SRZ ;  /* 0x0000000000527805 */ /* 0x000fe4000001ff00 */
[----:B------:R-:W-:Y:S01]  /*13db0*/  ISETP.GT.AND P3, PT, R34, 0x50, PT ;  /* 0x000000502200780c */ /* 0x000fe20003f64270 */
[----:B------:R-:W3:Y:S01]  /*13dc0*/  MUFU.EX2 R153, R153 ;  /* 0x0000009900997308 */ /* 0x000ee20000000800 */
[----:B------:R-:W-:Y:S02]  /*13dd0*/  FSEL R61, R61, -INF , P2 ;  /* 0xff8000003d3d7808 */ /* 0x000fe40001000000 */
[----:B----4-:R-:W-:Y:S02]  /*13de0*/  CS2R R80, SRZ ;  /* 0x0000000000507805 */ /* 0x010fe4000001ff00 */
[----:B------:R-:W-:Y:S02]  /*13df0*/  FMNMX.FTZ R28, R59, R28, !PT ;  /* 0x0000001c3b1c7209 */ /* 0x000fe40007810000 */
[----:B------:R-:W-:-:S02]  /*13e00*/  CS2R R78, SRZ ;  /* 0x00000000004e7805 */ /* 0x000fc4000001ff00 */
[----:B------:R-:W-:Y:S02]  /*13e10*/  ISETP.GT.AND P2, PT, R34, 0x51, PT ;  /* 0x000000512200780c */ /* 0x000fe40003f44270 */
[----:B------:R-:W-:Y:S02]  /*13e20*/  CS2R R76, SRZ ;  /* 0x00000000004c7805 */ /* 0x000fe4000001ff00 */
[----:B------:R-:W-:Y:S01]  /*13e30*/  FSEL R63, R64, -INF , P3 ;  /* 0xff800000403f7808 */ /* 0x000fe20001800000 */
[----:B------:R4:W3:Y:S01]  /*13e40*/  MUFU.EX2 R24, R84 ;  /* 0x0000005400187308 */ /* 0x0008e20000000800 */
[----:B------:R-:W-:Y:S02]  /*13e50*/  FMNMX.FTZ R28, R61, R28, !PT ;  /* 0x0000001c3d1c7209 */ /* 0x000fe40007810000 */
[----:B------:R-:W-:Y:S02]  /*13e60*/  CS2R R74, SRZ ;  /* 0x00000000004a7805 */ /* 0x000fe4000001ff00 */
[----:B------:R-:W-:-:S02]  /*13e70*/  ISETP.GT.AND P3, PT, R34, 0x58, PT ;  /* 0x000000582200780c */ /* 0x000fc40003f64270 */
[----:B------:R-:W-:Y:S02]  /*13e80*/  CS2R R46, SRZ ;  /* 0x00000000002e7805 */ /* 0x000fe4000001ff00 */
[----:B------:R-:W-:Y:S02]  /*13e90*/  FSEL R65, R65, -INF , P2 ;  /* 0xff80000041417808 */ /* 0x000fe40001000000 */
[----:B------:R-:W-:Y:S01]  /*13ea0*/  FMNMX.FTZ R28, R63, R28, !PT ;  /* 0x0000001c3f1c7209 */ /* 0x000fe20007810000 */
[----:B------:R-:W3:Y:S01]  /*13eb0*/  MUFU.EX2 R155, R155 ;  /* 0x0000009b009b7308 */ /* 0x000ee20000000800 */
[----:B------:R-:W-:Y:S01]  /*13ec0*/  ISETP.GT.AND P2, PT, R34, 0x59, PT ;  /* 0x000000592200780c */ /* 0x000fe20003f44270 */
[----:B------:R-:W-:Y:S01]  /*13ed0*/  FFMA.FTZ R34, R4, R2, -R11 ;  /* 0x0000000204227223 */ /* 0x000fe2000001080b */
[----:B------:R-:W-:Y:S02]  /*13ee0*/  FSEL R67, R68, -INF , P3 ;  /* 0xff80000044437808 */ /* 0x000fe40001800000 */
[----:B----4-:R-:W-:-:S02]  /*13ef0*/  CS2R R84, SRZ ;  /* 0x0000000000547805 */ /* 0x010fc4000001ff00 */
[----:B------:R-:W-:Y:S02]  /*13f00*/  FMNMX.FTZ R28, R65, R28, !PT ;  /* 0x0000001c411c7209 */ /* 0x000fe40007810000 */
[----:B------:R-:W-:Y:S01]  /*13f10*/  FSEL R69, R69, -INF , P2 ;  /* 0xff80000045457808 */ /* 0x000fe20001000000 */
[----:B------:R-:W-:Y:S01]  /*13f20*/  MUFU.EX2 R12, R12 ;  /* 0x0000000c000c7308 */ /* 0x000fe20000000800 */
[----:B------:R-:W-:-:S04]  /*13f30*/  FMNMX.FTZ R28, R67, R28, !PT ;  /* 0x0000001c431c7209 */ /* 0x000fc80007810000 */
[----:B------:R-:W-:Y:S01]  /*13f40*/  FMNMX.FTZ R7, R69, R28, !PT ;  /* 0x0000001c45077209 */ /* 0x000fe20007810000 */
[--C-:B------:R-:W-:Y:S01]  /*13f50*/  FFMA.FTZ R28, R43, R2, -R11.reuse ;  /* 0x000000022b1c7223 */ /* 0x100fe2000001080b */
[----:B------:R-:W-:Y:S01]  /*13f60*/  CS2R R42, SRZ ;  /* 0x00000000002a7805 */ /* 0x000fe2000001ff00 */
[----:B------:R-:W-:Y:S02]  /*13f70*/  MUFU.EX2 R149, R149 ;  /* 0x0000009500957308 */ /* 0x000fe40000000800 */
[----:B------:R-:W4:Y:S06]  /*13f80*/  SHFL.BFLY PT, R36, R7, 0x2, 0x1f ;  /* 0x0c401f0007247f89 */ /* 0x000f2c00000e0000 */
[----:B------:R-:W-:Y:S08]  /*13f90*/  MUFU.EX2 R28, R28 ;  /* 0x0000001c001c7308 */ /* 0x000ff00000000800 */
[----:B------:R-:W-:Y:S08]  /*13fa0*/  MUFU.EX2 R151, R151 ;  /* 0x0000009700977308 */ /* 0x000ff00000000800 */
[----:B------:R-:W-:Y:S01]  /*13fb0*/  MUFU.EX2 R32, R32 ;  /* 0x0000002000207308 */ /* 0x000fe20000000800 */
[----:B----4-:R-:W-:Y:S01]  /*13fc0*/  FMNMX.FTZ R5, R7, R36, !PT ;  /* 0x0000002407057209 */ /* 0x010fe20007810000 */
[-CC-:B------:R-:W-:Y:S01]  /*13fd0*/  FFMA.FTZ R36, R14, R2.reuse, -R11.reuse ;  /* 0x000000020e247223 */ /* 0x180fe2000001080b */
[-CC-:B------:R-:W-:Y:S01]  /*13fe0*/  FFMA.FTZ R14, R20, R2.reuse, -R11.reuse ;  /* 0x00000002140e7223 */ /* 0x180fe2000001080b */
[----:B------:R-:W-:Y:S01]  /*13ff0*/  FFMA.FTZ R20, R30, R2, -R11 ;  /* 0x000000021e147223 */ /* 0x000fe2000001080b */
[----:B------:R-:W-:Y:S01]  /*14000*/  VIADD R7, R0, 0x2a840 ;  /* 0x0002a84000077836 */ /* 0x000fe20000000000 */
[----:B------:R-:W4:Y:S01]  /*14010*/  SHFL.BFLY PT, R4, R5, 0x1, 0x1f ;  /* 0x0c201f0005047f89 */ /* 0x000f2200000e0000 */
[----:B0-----:R-:W-:-:S04]  /*14020*/  @P1 IMAD.HI.U32 R0, R185, R38, RZ ;  /* 0x00000026b9001227 */ /* 0x001fc800078e00ff */
[----:B--2---:R-:W-:Y:S01]  /*14030*/  FADD.FTZ R38, R157, R6 ;  /* 0x000000069d267221 */ /* 0x004fe20000010000 */
[----:B------:R-:W-:Y:S01]  /*14040*/  MUFU.EX2 R145, R145 ;  /* 0x0000009100917308 */ /* 0x000fe20000000800 */
[----:B------:R-:W-:Y:S01]  /*14050*/  PRMT R7, R178, 0x654, R7 ;  /* 0x00000654b2077816 */ /* 0x000fe20000000007 */
[----:B------:R-:W-:Y:S01]  /*14060*/  FFMA.FTZ R11, R71, R2, -R11 ;  /* 0x00000002470b7223 */ /* 0x000fe2000001080b */
[----:B------:R-:W-:Y:S02]  /*14070*/  F2FP.BF16.F32.PACK_AB R157, R6, R157 ;  /* 0x0000009d069d723e */ /* 0x000fe400000010ff */
[----:B------:R-:W-:Y:S01]  /*14080*/  CS2R R70, SRZ ;  /* 0x0000000000467805 */ /* 0x000fe2000001ff00 */
[----:B------:R0:W-:Y:S02]  /*14090*/  SYNCS.ARRIVE.TRANS64.RED.A1T0 RZ, [R7+URZ], RZ ;  /* 0x000000ff07ff79a7 */ /* 0x0001e4000810043f */
[----:B------:R-:W-:Y:S08]  /*140a0*/  MUFU.EX2 R34, R34 ;  /* 0x0000002200227308 */ /* 0x000ff00000000800 */
[----:B------:R-:W-:Y:S01]  /*140b0*/  MUFU.EX2 R147, R147 ;  /* 0x0000009300937308 */ /* 0x000fe20000000800 */
[----:B----4-:R-:W-:-:S07]  /*140c0*/  FMNMX.FTZ R4, R5, R4, !PT ;  /* 0x0000000405047209 */ /* 0x010fce0007810000 */
[----:B------:R-:W-:Y:S01]  /*140d0*/  MUFU.EX2 R36, R36 ;  /* 0x0000002400247308 */ /* 0x000fe20000000800 */
[C---:B------:R-:W-:Y:S01]  /*140e0*/  FSETP.NEU.FTZ.AND P2, PT, R4.reuse, -INF , PT ;  /* 0xff8000000400780b */ /* 0x040fe20003f5d000 */
[----:B------:R-:W-:-:S05]  /*140f0*/  FMUL.FTZ R5, R4, R2 ;  /* 0x0000000204057220 */ /* 0x000fca0000410000 */
[----:B------:R-:W-:Y:S01]  /*14100*/  FSEL R30, R5, RZ, P2 ;  /* 0x000000ff051e7208 */ /* 0x000fe20001000000 */
[----:B------:R-:W-:Y:S04]  /*14110*/  MUFU.EX2 R141, R141 ;  /* 0x0000008d008d7308 */ /* 0x000fe80000000800 */
[-CC-:B------:R-:W-:Y:S01]  /*14120*/  FFMA.FTZ R156, R31, R2.reuse, -R30.reuse ;  /* 0x000000021f9c7223 */ /* 0x180fe2000001081e */
[-CC-:B------:R-:W-:Y:S01]  /*14130*/  FFMA.FTZ R5, R27, R2.reuse, -R30.reuse ;  /* 0x000000021b057223 */ /* 0x180fe2000001081e */
[-CC-:B------:R-:W-:Y:S01]  /*14140*/  FFMA.FTZ R21, R21, R2.reuse, -R30.reuse ;  /* 0x0000000215157223 */ /* 0x180fe2000001081e */
[-CC-:B------:R-:W-:Y:S01]  /*14150*/  FFMA.FTZ R29, R29, R2.reuse, -R30.reuse ;  /* 0x000000021d1d7223 */ /* 0x180fe2000001081e */
[-CC-:B------:R-:W-:Y:S01]  /*14160*/  FFMA.FTZ R13, R13, R2.reuse, -R30.reuse ;  /* 0x000000020d0d7223 */ /* 0x180fe2000001081e */
[-CC-:B------:R-:W-:Y:S01]  /*14170*/  FFMA.FTZ R33, R33, R2.reuse, -R30.reuse ;  /* 0x0000000221217223 */ /* 0x180fe2000001081e */
[----:B------:R-:W-:Y:S01]  /*14180*/  MUFU.EX2 R156, R156 ;  /* 0x0000009c009c7308 */ /* 0x000fe20000000800 */
[-C--:B------:R-:W-:Y:S01]  /*14190*/  FFMA.FTZ R15, R15, R2.reuse, -R30 ;  /* 0x000000020f0f7223 */ /* 0x080fe2000001081e */
[----:B------:R-:W-:Y:S01]  /*141a0*/  IMAD.MOV.U32 R27, RZ, RZ, R185 ;  /* 0x000000ffff1b7224 */ /* 0x000fe200078e00b9 */
[----:B-1----:R-:W-:Y:S01]  /*141b0*/  @P1 SHF.R.U32.HI R27, RZ, R9, R0 ;  /* 0x00000009ff1b1219 */ /* 0x002fe20000011600 */
[-C--:B------:R-:W-:Y:S01]  /*141c0*/  FFMA.FTZ R37, R37, R2.reuse, -R30 ;  /* 0x0000000225257223 */ /* 0x080fe2000001081e */
[----:B---3--:R-:W-:Y:S01]  /*141d0*/  FADD.FTZ R9, R159, R38 ;  /* 0x000000269f097221 */ /* 0x008fe20000010000 */
        /* <DEDUP_REMOVED lines=10> */
[----:B------:R-:W0:Y:S01]  /*14280*/  MUFU.EX2 R21, R21 ;  /* 0x0000001500157308 */ /* 0x000e220000000800 */
[----:B------:R-:W-:Y:S01]  /*14290*/  FADD.FTZ R38, R24, R9 ;  /* 0x0000000918267221 */ /* 0x000fe20000010000 */
[----:B------:R-:W-:Y:S01]  /*142a0*/  IADD3 R27, R27, R187, -R186 ;  /* 0x000000bb1b1b7210 */ /* 0x000fe20007ffe8ba */
[-CC-:B------:R-:W-:Y:S01]  /*142b0*/  FFMA.FTZ R53, R53, R2.reuse, -R30.reuse ;  /* 0x0000000235357223 */ /* 0x180fe2000001081e */
[-C--:B------:R-:W-:Y:S01]  /*142c0*/  FFMA.FTZ R55, R55, R2.reuse, -R30 ;  /* 0x0000000237377223 */ /* 0x080fe2000001081e */
[----:B------:R-:W-:Y:S01]  /*142d0*/  FADD.FTZ R9, R155, R38 ;  /* 0x000000269b097221 */ /* 0x000fe20000010000 */
[-CC-:B------:R-:W-:Y:S01]  /*142e0*/  FFMA.FTZ R57, R57, R2.reuse, -R30.reuse ;  /* 0x0000000239397223 */ /* 0x180fe2000001081e */
[-CC-:B------:R-:W-:Y:S01]  /*142f0*/  FFMA.FTZ R59, R59, R2.reuse, -R30.reuse ;  /* 0x000000023b3b7223 */ /* 0x180fe2000001081e */
[----:B------:R2:W3:Y:S01]  /*14300*/  MUFU.EX2 R158, R29 ;  /* 0x0000001d009e7308 */ /* 0x0004e20000000800 */
        /* <DEDUP_REMOVED lines=8> */
[----:B0-----:R-:W-:Y:S01]  /*14390*/  FADD.FTZ R7, R21, R0 ;  /* 0x0000000015077221 */ /* 0x001fe20000010000 */
[----:B------:R-:W-:Y:S01]  /*143a0*/  FADD.FTZ R38, R28, R9 ;  /* 0x000000091c267221 */ /* 0x000fe20000010000 */
[----:B--2---:R-:W-:-:S04]  /*143b0*/  IMAD.HI R29, R27, 0x2aaaaaab, RZ ;  /* 0x2aaaaaab1b1d7827 */ /* 0x004fc800078e02ff */
[-CC-:B------:R-:W-:Y:S01]  /*143c0*/  FFMA.FTZ R67, R67, R2.reuse, -R30.reuse ;  /* 0x0000000243437223 */ /* 0x180fe2000001081e */
[----:B------:R-:W-:Y:S01]  /*143d0*/  FFMA.FTZ R30, R69, R2, -R30 ;  /* 0x00000002451e7223 */ /* 0x000fe2000001081e */
[----:B------:R-:W-:Y:S01]  /*143e0*/  FADD.FTZ R27, R151, R38 ;  /* 0x00000026971b7221 */ /* 0x000fe20000010000 */
[----:B------:R-:W-:Y:S01]  /*143f0*/  F2FP.BF16.F32.PACK_AB R159, R10, R159 ;  /* 0x0000009f0a9f723e */ /* 0x000fe200000010ff */
[----:B------:R-:W0:Y:S01]  /*14400*/  MUFU.EX2 R152, R33 ;  /* 0x0000002100987308 */ /* 0x000e220000000800 */
[----:B---3--:R-:W-:Y:S01]  /*14410*/  FADD.FTZ R0, R158, R7 ;  /* 0x000000079e007221 */ /* 0x008fe20000010000 */
[----:B------:R-:W-:Y:S01]  /*14420*/  FADD.FTZ R6, R32, R27 ;  /* 0x0000001b20067221 */ /* 0x000fe20000010000 */
[----:B------:R-:W-:Y:S02]  /*14430*/  SHF.R.U32.HI R40, RZ, 0x1f, R29 ;  /* 0x0000001fff287819 */ /* 0x000fe4000001161d */
[----:B------:R-:W-:Y:S02]  /*14440*/  CS2R R68, SRZ ;  /* 0x0000000000447805 */ /* 0x000fe4000001ff00 */
[----:B------:R-:W-:Y:S01]  /*14450*/  F2FP.BF16.F32.PACK_AB R153, R24, R153 ;  /* 0x000000991899723e */ /* 0x000fe200000010ff */
[----:B------:R-:W-:Y:S01]  /*14460*/  FADD.FTZ R27, R145, R6 ;  /* 0x00000006911b7221 */ /* 0x000fe20000010000 */
[----:B------:R-:W-:Y:S01]  /*14470*/  LEA.HI.SX32 R9, R29, R40, 0x1c ;  /* 0x000000281d097211 */ /* 0x000fe200078fe2ff */
[----:B------:R-:W2:Y:S01]  /*14480*/  MUFU.EX2 R15, R15 ;  /* 0x0000000f000f7308 */ /* 0x000ea20000000800 */
[----:B-1----:R-:W-:Y:S01]  /*14490*/  FADD.FTZ R7, R13, R0 ;  /* 0x000000000d077221 */ /* 0x002fe20000010000 */
[----:B------:R-:W-:Y:S01]  /*144a0*/  FADD.FTZ R6, R34, R27 ;  /* 0x0000001b22067221 */ /* 0x000fe20000010000 */
[----:B------:R-:W-:-:S02]  /*144b0*/  VIMNMX R9, RZ, R9, !PT ;  /* 0x00000009ff097248 */ /* 0x000fc40007fe0100 */
[----:B------:R-:W-:Y:S01]  /*144c0*/  F2FP.BF16.F32.PACK_AB R149, R28, R149 ;  /* 0x000000951c95723e */ /* 0x000fe200000010ff */
[----:B------:R-:W-:Y:S01]  /*144d0*/  FADD.FTZ R27, R147, R6 ;  /* 0x00000006931b7221 */ /* 0x000fe20000010000 */
[----:B------:R-:W-:Y:S01]  /*144e0*/  F2FP.BF16.F32.PACK_AB R151, R32, R151 ;  /* 0x000000972097723e */ /* 0x000fe200000010ff */
[----:B------:R1:W3:Y:S01]  /*144f0*/  MUFU.EX2 R154, R37 ;  /* 0x00000025009a7308 */ /* 0x0002e20000000800 */
[----:B0-----:R-:W-:Y:S01]  /*14500*/  FADD.FTZ R0, R152, R7 ;  /* 0x0000000798007221 */ /* 0x001fe20000010000 */
[----:B------:R-:W-:Y:S01]  /*14510*/  FADD.FTZ R6, R36, R27 ;  /* 0x0000001b24067221 */ /* 0x000fe20000010000 */
[----:B------:R-:W-:Y:S02]  /*14520*/  F2FP.BF16.F32.PACK_AB R145, R34, R145 ;  /* 0x000000912291723e */ /* 0x000fe400000010ff */
[----:B------:R-:W-:Y:S02]  /*14530*/  CS2R R32, SRZ ;  /* 0x0000000000207805 */ /* 0x000fe4000001ff00 */
[----:B------:R-:W-:-:S02]  /*14540*/  F2FP.BF16.F32.PACK_AB R147, R36, R147 ;  /* 0x000000932493723e */ /* 0x000fc400000010ff */
[----:B------:R-:W-:Y:S02]  /*14550*/  CS2R R28, SRZ ;  /* 0x00000000001c7805 */ /* 0x000fe4000001ff00 */
[----:B------:R-:W-:Y:S01]  /*14560*/  F2FP.BF16.F32.PACK_AB R155, R12, R155 ;  /* 0x0000009b0c9b723e */ /* 0x000fe200000010ff */
[----:B------:R-:W0:Y:S01]  /*14570*/  MUFU.EX2 R25, R25 ;  /* 0x0000001900197308 */ /* 0x000e220000000800 */
[----:B--2---:R-:W-:Y:S01]  /*14580*/  FADD.FTZ R7, R15, R0 ;  /* 0x000000000f077221 */ /* 0x004fe20000010000 */
[----:B------:R-:W-:Y:S02]  /*14590*/  F2FP.BF16.F32.PACK_AB R158, R158, R21 ;  /* 0x000000159e9e723e */ /* 0x000fe400000010ff */
[----:B-1----:R-:W-:Y:S02]  /*145a0*/  CS2R R36, SRZ ;  /* 0x0000000000247805 */ /* 0x002fe4000001ff00 */
[----:B------:R-:W-:Y:S02]  /*145b0*/  F2FP.BF16.F32.PACK_AB R152, R152, R13 ;  /* 0x0000000d9898723e */ /* 0x000fe400000010ff */
[----:B------:R1:W2:Y:S01]  /*145c0*/  MUFU.EX2 R148, R41 ;  /* 0x0000002900947308 */ /* 0x0002a20000000800 */
[C---:B---3--:R-:W-:Y:S01]  /*145d0*/  FADD.FTZ R0, R154.reuse, R7 ;  /* 0x000000079a007221 */ /* 0x048fe20000010000 */
[----:B------:R-:W-:-:S06]  /*145e0*/  F2FP.BF16.F32.PACK_AB R154, R154, R15 ;  /* 0x0000000f9a9a723e */ /* 0x000fcc00000010ff */
[----:B------:R-:W3:Y:S01]  /*145f0*/  MUFU.EX2 R35, R35 ;  /* 0x0000002300237308 */ /* 0x000ee20000000800 */
[----:B0-----:R-:W-:Y:S01]  /*14600*/  FADD.FTZ R7, R25, R0 ;  /* 0x0000000019077221 */ /* 0x001fe20000010000 */
[----:B-1----:R-:W-:-:S06]  /*14610*/  CS2R R40, SRZ ;  /* 0x0000000000287805 */ /* 0x002fcc000001ff00 */
        /* <DEDUP_REMOVED lines=21> */
[----:B------:R-:W0:Y:S01]  /*14770*/  MUFU.EX2 R14, R14 ;  /* 0x0000000e000e7308 */ /* 0x000e220000000800 */
[C---:B--2---:R-:W-:Y:S01]  /*14780*/  FADD.FTZ R0, R146.reuse, R7 ;  /* 0x0000000792007221 */ /* 0x044fe20000010000 */
[----:B------:R-:W-:Y:S01]  /*14790*/  FADD.FTZ R7, R141, R6 ;  /* 0x000000068d077221 */ /* 0x000fe20000010000 */
[----:B------:R-:W-:Y:S02]  /*147a0*/  F2FP.BF16.F32.PACK_AB R146, R146, R49 ;  /* 0x000000319292723e */ /* 0x000fe400000010ff */
[----:B------:R-:W-:-:S03]  /*147b0*/  CS2R R48, SRZ ;  /* 0x0000000000307805 */ /* 0x000fc6000001ff00 */
[----:B------:R1:W2:Y:S01]  /*147c0*/  MUFU.EX2 R140, R57 ;  /* 0x00000039008c7308 */ /* 0x0002a20000000800 */
[----:B---3--:R-:W-:-:S07]  /*147d0*/  FADD.FTZ R5, R55, R0 ;  /* 0x0000000037057221 */ /* 0x008fce0000010000 */
[----:B------:R-:W3:Y:S01]  /*147e0*/  MUFU.EX2 R143, R143 ;  /* 0x0000008f008f7308 */ /* 0x000ee20000000800 */
[C---:B0-----:R-:W-:Y:S01]  /*147f0*/  FADD.FTZ R6, R14.reuse, R7 ;  /* 0x000000070e067221 */ /* 0x041fe20000010000 */
[----:B------:R-:W-:Y:S01]  /*14800*/  F2FP.BF16.F32.PACK_AB R141, R14, R141 ;  /* 0x0000008d0e8d723e */ /* 0x000fe200000010ff */
[----:B------:R-:W-:Y:S01]  /*14810*/  VIADD R14, R72, 0xfffffffe ;  /* 0xfffffffe480e7836 */ /* 0x000fe20000000000 */
[----:B------:R-:W-:Y:S02]  /*14820*/  CS2R R72, SRZ ;  /* 0x0000000000487805 */ /* 0x000fe4000001ff00 */
[----:B-1----:R-:W-:Y:S02]  /*14830*/  CS2R R56, SRZ ;  /* 0x0000000000387805 */ /* 0x002fe4000001ff00 */
[----:B------:R-:W0:Y:S01]  /*14840*/  MUFU.EX2 R59, R59 ;  /* 0x0000003b003b7308 */ /* 0x000e220000000800 */
[----:B--2---:R-:W-:Y:S01]  /*14850*/  FADD.FTZ R0, R140, R5 ;  /* 0x000000058c007221 */ /* 0x004fe20000010000 */
[----:B------:R-:W-:-:S02]  /*14860*/  ISETP.GE.AND P2, PT, R14, R9, PT ;  /* 0x000000090e00720c */ /* 0x000fc40003f46270 */
[----:B------:R-:W-:Y:S02]  /*14870*/  F2FP.BF16.F32.PACK_AB R140, R140, R55 ;  /* 0x000000378c8c723e */ /* 0x000fe400000010ff */
[----:B------:R-:W-:Y:S02]  /*14880*/  CS2R R54, SRZ ;  /* 0x0000000000367805 */ /* 0x000fe4000001ff00 */
[----:B------:R-:W1:Y:S01]  /*14890*/  MUFU.EX2 R20, R20 ;  /* 0x0000001400147308 */ /* 0x000e620000000800 */
[----:B---3--:R-:W-:-:S07]  /*148a0*/  FADD.FTZ R7, R143, R6 ;  /* 0x000000068f077221 */ /* 0x008fce0000010000 */
[----:B------:R2:W3:Y:S01]  /*148b0*/  MUFU.EX2 R142, R61 ;  /* 0x0000003d008e7308 */ /* 0x0004e20000000800 */
[----:B0-----:R-:W-:-:S07]  /*148c0*/  FADD.FTZ R5, R59, R0 ;  /* 0x000000003b057221 */ /* 0x001fce0000010000 */
[----:B------:R-:W0:Y:S01]  /*148d0*/  MUFU.EX2 R137, R137 ;  /* 0x0000008900897308 */ /* 0x000e220000000800 */
[C---:B-1----:R-:W-:Y:S01]  /*148e0*/  FADD.FTZ R10, R20.reuse, R7 ;  /* 0x00000007140a7221 */ /* 0x042fe20000010000 */
[----:B------:R-:W-:Y:S02]  /*148f0*/  F2FP.BF16.F32.PACK_AB R143, R20, R143 ;  /* 0x0000008f148f723e */ /* 0x000fe400000010ff */
[----:B--2---:R-:W-:-:S04]  /*14900*/  CS2R R60, SRZ ;  /* 0x00000000003c7805 */ /* 0x004fc8000001ff00 */
[----:B------:R-:W1:Y:S01]  /*14910*/  MUFU.EX2 R63, R63 ;  /* 0x0000003f003f7308 */ /* 0x000e620000000800 */
[C---:B---3--:R-:W-:Y:S01]  /*14920*/  FADD.FTZ R6, R142.reuse, R5 ;  /* 0x000000058e067221 */ /* 0x048fe20000010000 */
[----:B------:R-:W-:Y:S02]  /*14930*/  F2FP.BF16.F32.PACK_AB R142, R142, R59 ;  /* 0x0000003b8e8e723e */ /* 0x000fe400000010ff */
[----:B------:R-:W-:-:S04]  /*14940*/  CS2R R58, SRZ ;  /* 0x00000000003a7805 */ /* 0x000fc8000001ff00 */
[----:B------:R-:W2:Y:S01]  /*14950*/  MUFU.EX2 R26, R26 ;  /* 0x0000001a001a7308 */ /* 0x000ea20000000800 */
[----:B0-----:R-:W-:-:S07]  /*14960*/  FADD.FTZ R7, R137, R10 ;  /* 0x0000000a89077221 */ /* 0x001fce0000010000 */
[----:B------:R0:W3:Y:S01]  /*14970*/  MUFU.EX2 R136, R65 ;  /* 0x0000004100887308 */ /* 0x0000e20000000800 */
[----:B-1----:R-:W-:-:S07]  /*14980*/  FADD.FTZ R5, R63, R6 ;  /* 0x000000063f057221 */ /* 0x002fce0000010000 */
[----:B------:R-:W1:Y:S01]  /*14990*/  MUFU.EX2 R139, R139 ;  /* 0x0000008b008b7308 */ /* 0x000e620000000800 */
[C---:B--2---:R-:W-:Y:S01]  /*149a0*/  FADD.FTZ R10, R26.reuse, R7 ;  /* 0x000000071a0a7221 */ /* 0x044fe20000010000 */
[----:B------:R-:W-:Y:S02]  /*149b0*/  F2FP.BF16.F32.PACK_AB R137, R26, R137 ;  /* 0x000000891a89723e */ /* 0x000fe400000010ff */
[----:B0-----:R-:W-:Y:S02]  /*149c0*/  CS2R R64, SRZ ;  /* 0x0000000000407805 */ /* 0x001fe4000001ff00 */
[----:B------:R-:W-:Y:S02]  /*149d0*/  CS2R R26, SRZ ;  /* 0x00000000001a7805 */ /* 0x000fe4000001ff00 */
[----:B------:R-:W0:Y:S01]  /*149e0*/  MUFU.EX2 R67, R67 ;  /* 0x0000004300437308 */ /* 0x000e220000000800 */
[C---:B---3--:R-:W-:Y:S01]  /*149f0*/  FADD.FTZ R6, R136.reuse, R5 ;  /* 0x0000000588067221 */ /* 0x048fe20000010000 */
[----:B------:R-:W-:-:S02]  /*14a00*/  F2FP.BF16.F32.PACK_AB R136, R136, R63 ;  /* 0x0000003f8888723e */ /* 0x000fc400000010ff */
[----:B------:R-:W-:-:S04]  /*14a10*/  CS2R R62, SRZ ;  /* 0x00000000003e7805 */ /* 0x000fc8000001ff00 */
[----:B------:R-:W2:Y:S01]  /*14a20*/  MUFU.EX2 R30, R30 ;  /* 0x0000001e001e7308 */ /* 0x000ea20000000800 */
[----:B-1----:R-:W-:-:S07]  /*14a30*/  FADD.FTZ R5, R139, R10 ;  /* 0x0000000a8b057221 */ /* 0x002fce0000010000 */
[----:B------:R-:W1:Y:S01]  /*14a40*/  MUFU.EX2 R0, R11 ;  /* 0x0000000b00007308 */ /* 0x000e620000000800 */
[----:B0-----:R-:W-:-:S04]  /*14a50*/  FADD.FTZ R7, R67, R6 ;  /* 0x0000000643077221 */ /* 0x001fc80000010000 */
[C---:B--2---:R-:W-:Y:S01]  /*14a60*/  FADD.FTZ R7, R30.reuse, R7 ;  /* 0x000000071e077221 */ /* 0x044fe20000010000 */
[----:B------:R-:W-:Y:S02]  /*14a70*/  F2FP.BF16.F32.PACK_AB R138, R30, R67 ;  /* 0x000000431e8a723e */ /* 0x000fe400000010ff */
[----:B------:R-:W-:Y:S02]  /*14a80*/  CS2R R66, SRZ ;  /* 0x0000000000427805 */ /* 0x000fe4000001ff00 */
[----:B------:R-:W-:Y:S01]  /*14a90*/  CS2R R30, SRZ ;  /* 0x00000000001e7805 */ /* 0x000fe2000001ff00 */
[C---:B-1----:R-:W-:Y:S01]  /*14aa0*/  FADD.FTZ R6, R0.reuse, R5 ;  /* 0x0000000500067221 */ /* 0x042fe20000010000 */
[----:B------:R-:W-:Y:S01]  /*14ab0*/  F2FP.BF16.F32.PACK_AB R139, R0, R139 ;  /* 0x0000008b008b723e */ /* 0x000fe200000010ff */
[----:B------:R-:W-:Y:S02]  /*14ac0*/  IMAD.MOV.U32 R0, RZ, RZ, 0x3f800000 ;  /* 0x3f800000ff007424 */ /* 0x000fe400078e00ff */
[----:B------:R-:W-:Y:S01]  /*14ad0*/  IMAD.MOV.U32 R5, RZ, RZ, 0x3f800000 ;  /* 0x3f800000ff057424 */ /* 0x000fe200078e00ff */
[----:B------:R-:W-:Y:S06]  /*14ae0*/  @!P2 BRA `(.L_x_2869) ;  /* 0x0000002400d0a947 */ /* 0x000fec0003800000 */
[----:B------:R-:W-:Y:S01]  /*14af0*/  BSSY B1, `(.L_x_2869) ;  /* 0x0000273000017945 */ /* 0x000fe20003800000 */
[----:B------:R-:W-:Y:S02]  /*14b00*/  IMAD.MOV.U32 R12, RZ, RZ, R3 ;  /* 0x000000ffff0c7224 */ /* 0x000fe400078e0003 */
[----:B------:R-:W-:Y:S02]  /*14b10*/  IMAD.MOV.U32 R13, RZ, RZ, R4 ;  /* 0x000000ffff0d7224 */ /* 0x000fe400078e0004 */
[----:B------:R-:W-:Y:S02]  /*14b20*/  IMAD.MOV.U32 R20, RZ, RZ, R168 ;  /* 0x000000ffff147224 */ /* 0x000fe400078e00a8 */
[----:B------:R-:W-:Y:S02]  /*14b30*/  IMAD.MOV.U32 R21, RZ, RZ, R161 ;  /* 0x000000ffff157224 */ /* 0x000fe400078e00a1 */
[----:B------:R-:W-:Y:S02]  /*14b40*/  IMAD.MOV.U32 R0, RZ, RZ, 0x3f800000 ;  /* 0x3f800000ff007424 */ /* 0x000fe400078e00ff */
[----:B------:R-:W-:-:S07]  /*14b50*/  IMAD.MOV.U32 R87, RZ, RZ, RZ ;  /* 0x000000ffff577224 */ /* 0x000fce00078e00ff */
.L_x_2882:
[----:B------:R-:W-:-:S04]  /*14b60*/  ISETP.NE.AND P2, PT, R21, 0x1, PT ;  /* 0x000000011500780c */ /* 0x000fc80003f45270 */
[----:B------:R-:W-:-:S04]  /*14b70*/  SEL R3, RZ, 0x1, P2 ;  /* 0x00000001ff037807 */ /* 0x000fc80001000000 */
[----:B------:R-:W-:Y:S01]  /*14b80*/  LOP3.LUT R168, R20, R3, RZ, 0x3c, !PT ;  /* 0x0000000314a87212 */ /* 0x000fe200078e3cff */
[----:B------:R-:W-:Y:S06]  /*14b90*/  @!P0 BRA `(.L_x_2870) ;  /* 0x0000000000048947 */ /* 0x000fec0003800000 */
[----:B------:R-:W-:Y:S01]  /*14ba0*/  BPT.TRAP 0x1 ;  /* 0x000000040000795c */ /* 0x000fe20000300000 */
.L_x_2870:
        /* <DEDUP_REMOVED lines=8> */
.L_x_2871:
[----:B------:R-:W-:Y:S01]  /*14c30*/  BSSY B2, `(.L_x_2872) ;  /* 0x0000006000027945 */ /* 0x000fe20003800000 */
[----:B------:R-:W-:Y:S02]  /*14c40*/  IMAD R2, R161, 0x900, R8 ;  /* 0x00000900a1027824 */ /* 0x000fe400078e0208 */
[----:B------:R-:W-:Y:S01]  /*14c50*/  IMAD.MOV.U32 R3, RZ, RZ, 0x40000040 ;  /* 0x40000040ff037424 */ /* 0x000fe200078e00ff */
[----:B-1----:R-:W-:Y:S06]  /*14c60*/  @P2 BRA `(.L_x_2873) ;  /* 0x0000000000082947 */ /* 0x002fec0003800000 */
[----:B------:R-:W1:Y:S02]  /*14c70*/  SYNCS.PHASECHK.TRANS64.TRYWAIT P2, [R15+URZ+0x2a830], R4 ;  /* 0x02a830040f0075a7 */ /* 0x000e64000804017f */
[----:B-1----:R-:W-:Y:S05]  /*14c80*/  @!P2 BRA `(.L_x_2874) ;  /* 0x000000f00080a947 */ /* 0x002fea0003800000 */
.L_x_2873:
[----:B------:R-:W-:Y:S05]  /*14c90*/  BSYNC B2 ;  /* 0x0000000000027941 */ /* 0x000fea0003800000 */
.L_x_2872:
        /* <DEDUP_REMOVED lines=81> */
[----:B------:R-:W-:Y:S01]  /*151b0*/  VIADD R10, R2, 0x602 ;  /* 0x00000602020a7836 */ /* 0x000fe20000000000 */
[----:B------:R-:W-:Y:S01]  /*151c0*/  MOV R11, 0x40000040 ;  /* 0x40000040000b7802 */ /* 0x000fe20000000f00 */
        /* <DEDUP_REMOVED lines=95> */
.L_x_2875:
[----:B------:R-:W-:Y:S01]  /*157c0*/  SHF.L.U32 R2, R20, 0x1f, RZ ;  /* 0x0000001f14027819 */ /* 0x000fe200000006ff */
[----:B------:R-:W-:-:S04]  /*157d0*/  IMAD R10, R21, 0x8, R18 ;  /* 0x00000008150a7824 */ /* 0x000fc800078e0212 */
[----:B------:R2:W3:Y:S01]  /*157e0*/  SYNCS.PHASECHK.TRANS64.TRYWAIT P2, [R10+URZ+0x2a850], R2 ;  /* 0x02a850020a0075a7 */ /* 0x0004e2000804017f */
[----:B------:R-:W-:Y:S05]  /*157f0*/  @!P0 BRA `(.L_x_2876) ;  /* 0x0000000000048947 */ /* 0x000fea0003800000 */
[----:B------:R-:W-:Y:S01]  /*15800*/  BPT.TRAP 0x1 ;  /* 0x000000040000795c */ /* 0x000fe20000300000 */
.L_x_2876:
[----:B------:R-:W-:Y:S01]  /*15810*/  VIADD R0, R18, 0x400 ;  /* 0x0000040012007836 */ /* 0x000fe20000000000 */
[----:B------:R-:W-:Y:S04]  /*15820*/  BSSY B2, `(.L_x_2877) ;  /* 0x0000008000027945 */ /* 0x000fe80003800000 */
[----:B------:R-:W-:-:S04]  /*15830*/  SHF.R.U32.HI R0, RZ, 0x4, R0 ;  /* 0x00000004ff007819 */ /* 0x000fc80000011600 */
[----:B------:R-:W-:-:S04]  /*15840*/  LOP3.LUT R0, R0, 0x3fff, RZ, 0xc0, !PT ;  /* 0x00003fff00007812 */ /* 0x000fc800078ec0ff */
[----:B------:R-:W-:-:S05]  /*15850*/  LOP3.LUT R0, R0, 0x3000000, RZ, 0xfc, !PT ;  /* 0x0300000000007812 */ /* 0x000fca00078efcff */
[----:B------:R-:W-:Y:S01]  /*15860*/  IMAD R0, R21, 0x600, R0 ;  /* 0x0000060015007824 */ /* 0x000fe200078e0200 */
[----:B---3--:R-:W-:Y:S06]  /*15870*/  @P2 BRA `(.L_x_2878) ;  /* 0x0000000000082947 */ /* 0x008fec0003800000 */
[----:B------:R-:W3:Y:S02]  /*15880*/  SYNCS.PHASECHK.TRANS64.TRYWAIT P2, [R10+URZ+0x2a850], R2 ;  /* 0x02a850020a0075a7 */ /* 0x000ee4000804017f */
[----:B---3--:R-:W-:Y:S05]  /*15890*/  @!P2 BRA `(.L_x_2879) ;  /* 0x000000e40090a947 */ /* 0x008fea0003800000 */
.L_x_2878:
[----:B------:R-:W-:Y:S05]  /*158a0*/  BSYNC B2 ;  /* 0x0000000000027941 */ /* 0x000fea0003800000 */
.L_x_2877:
[----:B--23--:R-:W-:Y:S01]  /*158b0*/  IMAD.MOV.U32 R2, RZ, RZ, R0 ;  /* 0x000000ffff027224 */ /* 0x00cfe200078e0000 */
        /* <DEDUP_REMOVED lines=43> */
.L_x_2880:
[----:B------:R-:W2:Y:S01]  /*15b70*/  @P1 LDC R3, c[0x0][0x44c] ;  /* 0x00011300ff031b82 */ /* 0x000ea20000000800 */
[----:B------:R-:W-:Y:S02]  /*15b80*/  IMAD.IADD R20, R190, 0x1, R185 ;  /* 0x00000001be147824 */ /* 0x000fe400078e02b9 */
[----:B------:R-:W-:Y:S02]  /*15b90*/  IMAD.MOV.U32 R5, RZ, RZ, -0x60 ;  /* 0xffffffa0ff057424 */ /* 0x000fe400078e00ff */
[----:B01----:R-:W-:-:S03]  /*15ba0*/  VIADD R15, R15, 0x2a840 ;  /* 0x0002a8400f0f7836 */ /* 0x003fc60000000000 */
[----:B------:R-:W0:Y:S02]  /*15bb0*/  @P1 LDC R0, c[0x0][0x450] ;  /* 0x00011400ff001b82 */ /* 0x000e240000000800 */
[----:B------:R-:W-:-:S04]  /*15bc0*/  PRMT R15, R178, 0x654, R15 ;  /* 0x00000654b20f7816 */ /* 0x000fc8000000000f */
[----:B------:R1:W-:Y:S01]  /*15bd0*/  SYNCS.ARRIVE.TRANS64.RED.A1T0 RZ, [R15+URZ], RZ ;  /* 0x000000ff0fff79a7 */ /* 0x0003e2000810043f */
[----:B--2---:R-:W-:-:S05]  /*15be0*/  @P1 IMAD.HI.U32 R3, R20, R3, RZ ;  /* 0x0000000314031227 */ /* 0x004fca00078e00ff */
[----:B0-----:R-:W-:Y:S01]  /*15bf0*/  @P1 SHF.R.U32.HI R20, RZ, R0, R3 ;  /* 0x00000000ff141219 */ /* 0x001fe20000011603 */
[----:B------:R-:W-:-:S04]  /*15c00*/  IMAD R0, R14, R5, 0x1 ;  /* 0x000000010e007424 */ /* 0x000fc800078e0205 */
[----:B------:R-:W0:Y:S01]  /*15c10*/  SHFL.IDX PT, R3, R20, RZ, 0x1c1f ;  /* 0x001c1fff14037589 */ /* 0x000e2200000e0000 */
[----:B------:R-:W-:-:S03]  /*15c20*/  IMAD R0, R189, -0x2, R0 ;  /* 0xfffffffebd007824 */ /* 0x000fc600078e0200 */
[----:B------:R-:W2:Y:S02]  /*15c30*/  SHFL.IDX PT, R151, R20, 0x1, 0x1c1f ;  /* 0x003c1f0014977f89 */ /* 0x000ea400000e0000 */
[----:B------:R-:W-:-:S05]  /*15c40*/  IADD3 R0, -R186, R0, R187 ;  /* 0x00000000ba007210 */ /* 0x000fca0007ffe1bb */
[C---:B0-----:R-:W-:Y:S02]  /*15c50*/  IMAD.IADD R2, R0.reuse, 0x1, R3 ;  /* 0x0000000100027824 */ /* 0x041fe400078e0203 */
[----:B--2---:R-:W-:-:S03]  /*15c60*/  IMAD.IADD R0, R0, 0x1, R151 ;  /* 0x0000000100007824 */ /* 0x004fc600078e0297 */
        /* <DEDUP_REMOVED lines=66> */
[----:B------:R-:W-:Y:S01]  /*16090*/  ISETP.GT.AND P3, PT, R2, 0x59, PT ;  /* 0x000000590200780c */ /* 0x000fe20003f64270 */
[----:B------:R-:W-:Y:S01]  /*160a0*/  IMAD.U32 R2, RZ, RZ, UR39 ;  /* 0x00000027ff027e24 */ /* 0x000fe2000f8e00ff */
[----:B------:R-:W-:Y:S02]  /*160b0*/  FSEL R149, R132, -INF , P2 ;  /* 0xff80000084957808 */ /* 0x000fe40001000000 */
[----:B------:R-:W-:Y:S02]  /*160c0*/  FMNMX.FTZ R4, R129, R4, !PT ;  /* 0x0000000481047209 */ /* 0x000fe40007810000 */
[----:B------:R-:W-:Y:S02]  /*160d0*/  FSEL R133, R133, -INF , P3 ;  /* 0xff80000085857808 */ /* 0x000fe40001800000 */
[----:B------:R-:W-:Y:S02]  /*160e0*/  FMNMX.FTZ R4, R149, R4, !PT ;  /* 0x0000000495047209 */ /* 0x000fe40007810000 */
[----:B------:R-:W-:-:S02]  /*160f0*/  ISETP.GT.AND P2, PT, R0, RZ, PT ;  /* 0x000000ff0000720c */ /* 0x000fc40003f44270 */
[----:B------:R-:W-:Y:S02]  /*16100*/  FMNMX.FTZ R92, R133, R4, !PT ;  /* 0x00000004855c7209 */ /* 0x000fe40007810000 */
[----:B------:R-:W-:Y:S02]  /*16110*/  ISETP.GT.AND P3, PT, R0, 0x1, PT ;  /* 0x000000010000780c */ /* 0x000fe40003f64270 */
[----:B------:R-:W-:Y:S01]  /*16120*/  FSEL R151, R90, -INF , P2 ;  /* 0xff8000005a977808 */ /* 0x000fe20001000000 */
[----:B------:R-:W0:Y:S01]  /*16130*/  SHFL.BFLY PT, R153, R92, 0x2, 0x1f ;  /* 0x0c401f005c997f89 */ /* 0x000e2200000e0000 */
[----:B------:R-:W-:Y:S02]  /*16140*/  ISETP.GT.AND P4, PT, R0, 0x8, PT ;  /* 0x000000080000780c */ /* 0x000fe40003f84270 */
[----:B------:R-:W-:Y:S02]  /*16150*/  FSEL R91, R91, -INF , P3 ;  /* 0xff8000005b5b7808 */ /* 0x000fe40001800000 */
[----:B------:R-:W-:-:S02]  /*16160*/  FMNMX.FTZ R20, R151, R12, !PT ;  /* 0x0000000c97147209 */ /* 0x000fc40007810000 */
[C---:B------:R-:W-:Y:S02]  /*16170*/  ISETP.GT.AND P5, PT, R0.reuse, 0x9, PT ;  /* 0x000000090000780c */ /* 0x040fe40003fa4270 */
[----:B------:R-:W-:Y:S02]  /*16180*/  FMNMX.FTZ R90, R91, R20, !PT ;  /* 0x000000145b5a7209 */ /* 0x000fe40007810000 */
[----:B------:R-:W-:Y:S02]  /*16190*/  ISETP.GT.AND P3, PT, R0, 0x10, PT ;  /* 0x000000100000780c */ /* 0x000fe40003f64270 */
[----:B------:R-:W-:Y:S02]  /*161a0*/  FSEL R95, R95, -INF , P5 ;  /* 0xff8000005f5f7808 */ /* 0x000fe40002800000 */
[----:B------:R-:W-:Y:S02]  /*161b0*/  FSEL R155, R98, -INF , P3 ;  /* 0xff800000629b7808 */ /* 0x000fe40001800000 */
[----:B------:R-:W-:-:S04]  /*161c0*/  ISETP.GT.AND P3, PT, R0, 0x18, PT ;  /* 0x000000180000780c */ /* 0x000fc80003f64270 */
[----:B------:R-:W-:Y:S02]  /*161d0*/  FSEL R157, R102, -INF , P3 ;  /* 0xff800000669d7808 */ /* 0x000fe40001800000 */
[----:B------:R-:W-:Y:S02]  /*161e0*/  ISETP.GT.AND P3, PT, R0, 0x20, PT ;  /* 0x000000200000780c */ /* 0x000fe40003f64270 */
[----:B0-----:R-:W-:Y:S02]  /*161f0*/  FMNMX.FTZ R153, R92, R153, !PT ;  /* 0x000000995c997209 */ /* 0x001fe40007810000 */
[----:B------:R-:W-:Y:S02]  /*16200*/  FSEL R159, R106, -INF , P3 ;  /* 0xff8000006a9f7808 */ /* 0x000fe40001800000 */
[----:B------:R-:W-:Y:S01]  /*16210*/  ISETP.GT.AND P3, PT, R0, 0x28, PT ;  /* 0x000000280000780c */ /* 0x000fe20003f64270 */
[----:B------:R-:W0:Y:S03]  /*16220*/  SHFL.BFLY PT, R4, R153, 0x1, 0x1f ;  /* 0x0c201f0099047f89 */ /* 0x000e2600000e0000 */
[----:B------:R-:W-:-:S02]  /*16230*/  FSEL R207, R110, -INF , P3 ;  /* 0xff8000006ecf7808 */ /* 0x000fc40001800000 */
[----:B------:R-:W-:-:S04]  /*16240*/  ISETP.GT.AND P3, PT, R0, 0x30, PT ;  /* 0x000000300000780c */ /* 0x000fc80003f64270 */
[----:B------:R-:W-:Y:S02]  /*16250*/  FSEL R209, R114, -INF , P3 ;  /* 0xff80000072d17808 */ /* 0x000fe40001800000 */
[----:B------:R-:W-:-:S04]  /*16260*/  ISETP.GT.AND P3, PT, R0, 0x38, PT ;  /* 0x000000380000780c */ /* 0x000fc80003f64270 */
[----:B------:R-:W-:Y:S02]  /*16270*/  FSEL R211, R118, -INF , P3 ;  /* 0xff80000076d37808 */ /* 0x000fe40001800000 */
[----:B------:R-:W-:-:S04]  /*16280*/  ISETP.GT.AND P3, PT, R0, 0x40, PT ;  /* 0x000000400000780c */ /* 0x000fc80003f64270 */
[----:B------:R-:W-:Y:S02]  /*16290*/  FSEL R225, R122, -INF , P3 ;  /* 0xff8000007ae17808 */ /* 0x000fe40001800000 */
[----:B------:R-:W-:Y:S02]  /*162a0*/  ISETP.GT.AND P3, PT, R0, 0x48, PT ;  /* 0x000000480000780c */ /* 0x000fe40003f64270 */
[----:B0-----:R-:W-:Y:S02]  /*162b0*/  FMNMX.FTZ R4, R153, R4, !PT ;  /* 0x0000000499047209 */ /* 0x001fe40007810000 */
[----:B------:R-:W-:Y:S02]  /*162c0*/  FSEL R153, R94, -INF , P4 ;  /* 0xff8000005e997808 */ /* 0x000fe40002000000 */
[----:B------:R-:W-:Y:S01]  /*162d0*/  ISETP.GT.AND P4, PT, R0, 0x11, PT ;  /* 0x000000110000780c */ /* 0x000fe20003f84270 */
[----:B------:R-:W-:Y:S01]  /*162e0*/  FMUL.FTZ R92, R4, R2 ;  /* 0x00000002045c7220 */ /* 0x000fe20000410000 */
[----:B------:R-:W-:-:S02]  /*162f0*/  FMNMX.FTZ R90, R153, R90, !PT ;  /* 0x0000005a995a7209 */ /* 0x000fc40007810000 */
[----:B------:R-:W-:Y:S02]  /*16300*/  FSEL R99, R99, -INF , P4 ;  /* 0xff80000063637808 */ /* 0x000fe40002000000 */
[----:B------:R-:W-:Y:S02]  /*16310*/  FMNMX.FTZ R90, R95, R90, !PT ;  /* 0x0000005a5f5a7209 */ /* 0x000fe40007810000 */
[----:B------:R-:W-:Y:S02]  /*16320*/  ISETP.GT.AND P4, PT, R0, 0x19, PT ;  /* 0x000000190000780c */ /* 0x000fe40003f84270 */
[----:B------:R-:W-:Y:S02]  /*16330*/  FMNMX.FTZ R90, R155, R90, !PT ;  /* 0x0000005a9b5a7209 */ /* 0x000fe40007810000 */
[----:B------:R-:W-:Y:S02]  /*16340*/  FSEL R103, R103, -INF , P4 ;  /* 0xff80000067677808 */ /* 0x000fe40002000000 */
[----:B------:R-:W-:-:S02]  /*16350*/  FMNMX.FTZ R90, R99, R90, !PT ;  /* 0x0000005a635a7209 */ /* 0x000fc40007810000 */
[C---:B------:R-:W-:Y:S02]  /*16360*/  ISETP.GT.AND P4, PT, R0.reuse, 0x21, PT ;  /* 0x000000210000780c */ /* 0x040fe40003f84270 */
[----:B------:R-:W-:Y:S02]  /*16370*/  FMNMX.FTZ R90, R157, R90, !PT ;  /* 0x0000005a9d5a7209 */ /* 0x000fe40007810000 */
[----:B------:R-:W-:Y:S02]  /*16380*/  FSEL R107, R107, -INF , P4 ;  /* 0xff8000006b6b7808 */ /* 0x000fe40002000000 */
[----:B------:R-:W-:Y:S02]  /*16390*/  FMNMX.FTZ R90, R103, R90, !PT ;  /* 0x0000005a675a7209 */ /* 0x000fe40007810000 */
[----:B------:R-:W-:Y:S02]  /*163a0*/  ISETP.GT.AND P4, PT, R0, 0x29, PT ;  /* 0x000000290000780c */ /* 0x000fe40003f84270 */
        /* <DEDUP_REMOVED lines=13> */
[----:B------:R-:W-:Y:S02]  /*16480*/  FSETP.NEU.FTZ.AND P2, PT, R4, -INF , PT ;  /* 0xff8000000400780b */ /* 0x000fe40003f5d000 */
[----:B------:R-:W-:Y:S02]  /*16490*/  FMNMX.FTZ R90, R119, R90, !PT ;  /* 0x0000005a775a7209 */ /* 0x000fe40007810000 */
[----:B------:R-:W-:Y:S02]  /*164a0*/  FSEL R123, R123, -INF , P4 ;  /* 0xff8000007b7b7808 */ /* 0x000fe40002000000 */
[----:B------:R-:W-:Y:S02]  /*164b0*/  FMNMX.FTZ R90, R225, R90, !PT ;  /* 0x0000005ae15a7209 */ /* 0x000fe40007810000 */
[----:B------:R-:W-:Y:S02]  /*164c0*/  FSEL R20, R92, RZ, P2 ;  /* 0x000000ff5c147208 */ /* 0x000fe40001000000 */
[----:B------:R-:W-:-:S02]  /*164d0*/  ISETP.GT.AND P4, PT, R0, 0x49, PT ;  /* 0x000000490000780c */ /* 0x000fc40003f84270 */
        /* <DEDUP_REMOVED lines=13> */
[-CC-:B------:R-:W-:Y:S01]  /*165b0*/  FFMA.FTZ R127, R109, R2.reuse, -R20.reuse ;  /* 0x000000026d7f7223 */ /* 0x180fe20000010814 */
[----:B------:R-:W-:Y:S01]  /*165c0*/  FMNMX.FTZ R3, R88, R3, !PT ;  /* 0x0000000358037209 */ /* 0x000fe20007810000 */
[-CC-:B------:R-:W-:Y:S01]  /*165d0*/  FFMA.FTZ R11, R101, R2.reuse, -R20.reuse ;  /* 0x00000002650b7223 */ /* 0x180fe20000010814 */
        /* <DEDUP_REMOVED lines=12> */
[----:B------:R-:W-:Y:S01]  /*166a0*/  FSEL R135, R135, -INF , P4 ;  /* 0xff80000087877808 */ /* 0x000fe20002000000 */
[-CC-:B------:R-:W-:Y:S01]  /*166b0*/  FFMA.FTZ R150, R137, R2.reuse, -R20.reuse ;  /* 0x0000000289967223 */ /* 0x180fe20000010814 */
[----:B------:R-:W-:Y:S01]  /*166c0*/  FMNMX.FTZ R0, R134, R3, !PT ;  /* 0x0000000386007209 */ /* 0x000fe20007810000 */
[-CC-:B------:R-:W-:Y:S01]  /*166d0*/  FFMA.FTZ R144, R139, R2.reuse, -R20.reuse ;  /* 0x000000028b907223 */ /* 0x180fe20000010814 */
[-CC-:B------:R-:W-:Y:S01]  /*166e0*/  FFMA.FTZ R113, R113, R2.reuse, -R20.reuse ;  /* 0x0000000271717223 */ /* 0x180fe20000010814 */
[--C-:B------:R-:W-:Y:S01]  /*166f0*/  FFMA.FTZ R146, R141, R2, -R20.reuse ;  /* 0x000000028d927223 */ /* 0x100fe20000010814 */
[----:B------:R-:W-:Y:S01]  /*16700*/  FMNMX.FTZ R0, R135, R0, !PT ;  /* 0x0000000087007209 */ /* 0x000fe20007810000 */
[-CC-:B------:R-:W-:Y:S01]  /*16710*/  FFMA.FTZ R140, R143, R2.reuse, -R20.reuse ;  /* 0x000000028f8c7223 */ /* 0x180fe20000010814 */
[-CC-:B------:R-:W-:Y:S01]  /*16720*/  FFMA.FTZ R142, R145, R2.reuse, -R20.reuse ;  /* 0x00000002918e7223 */ /* 0x180fe20000010814 */
[-CC-:B------:R-:W-:Y:S01]  /*16730*/  FFMA.FTZ R101, R125, R2.reuse, -R20.reuse ;  /* 0x000000027d657223 */ /* 0x180fe20000010814 */
[-CC-:B------:R-:W-:Y:S01]  /*16740*/  FFMA.FTZ R136, R147, R2.reuse, -R20.reuse ;  /* 0x0000000293887223 */ /* 0x180fe20000010814 */
[----:B------:R-:W0:Y:S01]  /*16750*/  SHFL.BFLY PT, R3, R0, 0x2, 0x1f ;  /* 0x0c401f0000037f89 */ /* 0x000e2200000e0000 */
[-CC-:B------:R-:W-:Y:S01]  /*16760*/  FFMA.FTZ R21, R129, R2.reuse, -R20.reuse ;  /* 0x0000000281157223 */ /* 0x180fe20000010814 */
[-CC-:B------:R-:W-:Y:S01]  /*16770*/  FFMA.FTZ R138, R149, R2.reuse, -R20.reuse ;  /* 0x00000002958a7223 */ /* 0x180fe20000010814 */
[----:B------:R-:W-:Y:S01]  /*16780*/  FFMA.FTZ R117, R133, R2, -R20 ;  /* 0x0000000285757223 */ /* 0x000fe20000010814 */
        /* <DEDUP_REMOVED lines=9> */
[----:B0-----:R-:W-:-:S02]  /*16820*/  FMNMX.FTZ R3, R5, R0, !PT ;  /* 0x0000000005037209 */ /* 0x001fc40007810000 */
[----:B------:R-:W-:Y:S02]  /*16830*/  FSEL R0, R4, RZ, P2 ;  /* 0x000000ff04007208 */ /* 0x000fe40001000000 */
[C---:B------:R-:W-:Y:S01]  /*16840*/  FSETP.NEU.FTZ.AND P3, PT, R3.reuse, -INF , PT ;  /* 0xff8000000300780b */ /* 0x040fe20003f7d000 */
[CC--:B------:R-:W-:Y:S02]  /*16850*/  FMUL.FTZ R92, R3.reuse, R2.reuse ;  /* 0x00000002035c7220 */ /* 0x0c0fe40000410000 */
[----:B------:R-:W-:Y:S01]  /*16860*/  FADD.FTZ R5, -R0, R13 ;  /* 0x0000000d00057221 */ /* 0x000fe20000010100 */
[----:B------:R-:W-:Y:S01]  /*16870*/  FSEL R13, R3, RZ, P3 ;  /* 0x000000ff030d7208 */ /* 0x000fe20001800000 */
[----:B------:R-:W-:Y:S01]  /*16880*/  MUFU.EX2 R148, R148 ;  /* 0x0000009400947308 */ /* 0x000fe20000000800 */
[----:B------:R-:W-:Y:S01]  /*16890*/  FSEL R92, R92, RZ, P3 ;  /* 0x000000ff5c5c7208 */ /* 0x000fe20001800000 */
[----:B------:R-:W-:Y:S02]  /*168a0*/  FMUL.FTZ R5, R5, R2 ;  /* 0x0000000205057220 */ /* 0x000fe40000410000 */
[----:B------:R-:W-:-:S02]  /*168b0*/  FADD.FTZ R13, -R13, R12 ;  /* 0x0000000c0d0d7221 */ /* 0x000fc40000010100 */
[-CC-:B------:R-:W-:Y:S01]  /*168c0*/  FFMA.FTZ R121, R151, R2.reuse, -R92.reuse ;  /* 0x0000000297797223 */ /* 0x180fe2000001085c */
[-CC-:B------:R-:W-:Y:S01]  /*168d0*/  FFMA.FTZ R100, R91, R2.reuse, -R92.reuse ;  /* 0x000000025b647223 */ /* 0x180fe2000001085c */
[-C--:B------:R-:W-:Y:S01]  /*168e0*/  FMUL.FTZ R13, R13, R2.reuse ;  /* 0x000000020d0d7220 */ /* 0x080fe20000410000 */
        /* <DEDUP_REMOVED lines=16> */
[----:B------:R2:W3:Y:S01]  /*169f0*/  MUFU.EX2 R0, R13 ;  /* 0x0000000d00007308 */ /* 0x0004e20000000800 */
[----:B0-----:R-:W-:Y:S01]  /*16a00*/  FFMA.FTZ R12, R5, R7, R156 ;  /* 0x00000007050c7223 */ /* 0x001fe2000001009c */
[-CC-:B------:R-:W-:Y:S01]  /*16a10*/  FFMA.FTZ R141, R225, R2.reuse, -R92.reuse ;  /* 0x00000002e18d7223 */ /* 0x180fe2000001085c */
[-CC-:B------:R-:W-:Y:S01]  /*16a20*/  FFMA.FTZ R102, R123, R2.reuse, -R92.reuse ;  /* 0x000000027b667223 */ /* 0x180fe2000001085c */
[-CC-:B------:R-:W-:Y:S01]  /*16a30*/  FFMA.FTZ R143, R229, R2.reuse, -R92.reuse ;  /* 0x00000002e58f7223 */ /* 0x180fe2000001085c */
[-CC-:B------:R-:W-:Y:S01]  /*16a40*/  FFMA.FTZ R88, R88, R2.reuse, -R92.reuse ;  /* 0x0000000258587223 */ /* 0x180fe2000001085c */
[-CC-:B------:R-:W-:Y:S01]  /*16a50*/  FFMA.FTZ R137, R130, R2.reuse, -R92.reuse ;  /* 0x0000000282897223 */ /* 0x180fe2000001085c */
[----:B------:R-:W-:Y:S01]  /*16a60*/  FFMA.FTZ R139, R134, R2, -R92 ;  /* 0x00000002868b7223 */ /* 0x000fe2000001085c */
[----:B------:R-:W0:Y:S01]  /*16a70*/  MUFU.EX2 R100, R100 ;  /* 0x0000006400647308 */ /* 0x000e220000000800 */
[----:B--2---:R-:W-:-:S07]  /*16a80*/  FADD.FTZ R13, R89, R12 ;  /* 0x0000000c590d7221 */ /* 0x004fce0000010000 */
[----:B------:R-:W2:Y:S01]  /*16a90*/  MUFU.EX2 R20, R20 ;  /* 0x0000001400147308 */ /* 0x000ea20000000800 */
[----:B---3--:R-:W-:Y:S01]  /*16aa0*/  FFMA.FTZ R7, R0, R6, R121 ;  /* 0x0000000600077223 */ /* 0x008fe20000010079 */
[----:B------:R-:W-:-:S06]  /*16ab0*/  FADD.FTZ R6, R158, R13 ;  /* 0x0000000d9e067221 */ /* 0x000fcc0000010000 */
[----:B------:R-:W3:Y:S01]  /*16ac0*/  MUFU.EX2 R91, R91 ;  /* 0x0000005b005b7308 */ /* 0x000ee20000000800 */
[----:B0-----:R-:W-:-:S07]  /*16ad0*/  FADD.FTZ R7, R100, R7 ;  /* 0x0000000764077221 */ /* 0x001fce0000010000 */
[----:B------:R-:W0:Y:S01]  /*16ae0*/  MUFU.EX2 R153, R153 ;  /* 0x0000009900997308 */ /* 0x000e220000000800 */
[----:B--2---:R-:W-:Y:S01]  /*16af0*/  FADD.FTZ R12, R20, R7 ;  /* 0x00000007140c7221 */ /* 0x004fe20000010000 */
[----:B------:R-:W-:-:S04]  /*16b00*/  FADD.FTZ R7, R93, R6 ;  /* 0x000000065d077221 */ /* 0x000fc80000010000 */
[----:B------:R-:W-:Y:S02]  /*16b10*/  FADD.FTZ R6, R152, R7 ;  /* 0x0000000798067221 */ /* 0x000fe40000010000 */
[----:B------:R-:W2:Y:S01]  /*16b20*/  MUFU.EX2 R98, R98 ;  /* 0x0000006200627308 */ /* 0x000ea20000000800 */
[----:B---3--:R-:W-:Y:S01]  /*16b30*/  FADD.FTZ R12, R91, R12 ;  /* 0x0000000c5b0c7221 */ /* 0x008fe20000010000 */
[----:B------:R-:W-:-:S06]  /*16b40*/  FADD.FTZ R13, R97, R6 ;  /* 0x00000006610d7221 */ /* 0x000fcc0000010000 */
[----:B------:R-:W3:Y:S01]  /*16b50*/  MUFU.EX2 R155, R155 ;  /* 0x0000009b009b7308 */ /* 0x000ee20000000800 */
[----:B0-----:R-:W-:Y:S01]  /*16b60*/  FADD.FTZ R7, R153, R12 ;  /* 0x0000000c99077221 */ /* 0x001fe20000010000 */
[----:B------:R-:W-:-:S04]  /*16b70*/  FADD.FTZ R12, R154, R13 ;  /* 0x0000000d9a0c7221 */ /* 0x000fc80000010000 */
[----:B------:R-:W-:Y:S02]  /*16b80*/  FADD.FTZ R13, R11, R12 ;  /* 0x0000000c0b0d7221 */ /* 0x000fe40000010000 */
[----:B------:R-:W0:Y:S01]  /*16b90*/  MUFU.EX2 R96, R96 ;  /* 0x0000006000607308 */ /* 0x000e220000000800 */
[----:B--2---:R-:W-:Y:S01]  /*16ba0*/  FADD.FTZ R6, R98, R7 ;  /* 0x0000000762067221 */ /* 0x004fe20000010000 */
[----:B------:R-:W-:-:S06]  /*16bb0*/  FADD.FTZ R12, R148, R13 ;  /* 0x0000000d940c7221 */ /* 0x000fcc0000010000 */
[----:B------:R-:W2:Y:S01]  /*16bc0*/  MUFU.EX2 R149, R149 ;  /* 0x0000009500957308 */ /* 0x000ea20000000800 */
[----:B---3--:R-:W-:-:S07]  /*16bd0*/  FADD.FTZ R7, R155, R6 ;  /* 0x000000069b077221 */ /* 0x008fce0000010000 */
        /* <DEDUP_REMOVED lines=21> */
[----:B--2---:R-:W-:Y:S01]  /*16d30*/  FADD.FTZ R13, R113, R12 ;  /* 0x0000000c710d7221 */ /* 0x004fe20000010000 */
[----:B------:R-:W-:-:S06]  /*16d40*/  FFMA.FTZ R12, R90, R2, -R92 ;  /* 0x000000025a0c7223 */ /* 0x000fcc000001085c */
        /* <DEDUP_REMOVED lines=15> */
[----:B0-----:R-:W-:Y:S01]  /*16e40*/  FADD.FTZ R13, R105, R90 ;  /* 0x0000005a690d7221 */ /* 0x001fe20000010000 */
[----:B------:R-:W-:-:S06]  /*16e50*/  FFMA.FTZ R90, R135, R2, -R92 ;  /* 0x00000002875a7223 */ /* 0x000fcc000001085c */
        /* <DEDUP_REMOVED lines=21> */
[----:B---3--:R-:W-:Y:S01]  /*16fb0*/  FADD.FTZ R13, R139, R6 ;  /* 0x000000068b0d7221 */ /* 0x008fe20000010000 */
[----:B0-----:R-:W-:-:S03]  /*16fc0*/  FADD.FTZ R7, R117, R92 ;  /* 0x0000005c75077221 */ /* 0x001fc60000010000 */
[----:B--2---:R-:W-:Y:S01]  /*16fd0*/  FADD.FTZ R6, R90, R13 ;  /* 0x0000000d5a067221 */ /* 0x004fe20000010000 */
[----:B-1----:R-:W-:Y:S06]  /*16fe0*/  @!P0 BRA `(.L_x_2881) ;  /* 0x0000000000048947 */ /* 0x002fec0003800000 */
[----:B------:R-:W-:Y:S01]  /*16ff0*/  BPT.TRAP 0x1 ;  /* 0x000000040000795c */ /* 0x000fe20000300000 */
.L_x_2881:
        /* <DEDUP_REMOVED lines=35> */
.L_x_2869:
[----:B------:R-:W-:Y:S05]  /*17230*/  BSYNC B0 ;  /* 0x0000000000007941 */ /* 0x000fea0003800000 */
.L_x_2868:
[----:B------:R-:W-:Y:S01]  /*17240*/  ISETP.GE.AND P1, PT, R14, RZ, PT ;  /* 0x000000ff0e00720c */ /* 0x000fe20003f26270 */
[----:B------:R-:W-:-:S12]  /*17250*/  BSSY B0, `(.L_x_2883) ;  /* 0x0000200000007945 */ /* 0x000fd80003800000 */
[----:B------:R-:W-:Y:S05]  /*17260*/  @!P1 BRA `(.L_x_2884) ;  /* 0x0000001c00f89947 */ /* 0x000fea0003800000 */
[----:B------:R-:W-:Y:S02]  /*17270*/  IMAD.MOV.U32 R12, RZ, RZ, R3 ;  /* 0x000000ffff0c7224 */ /* 0x000fe400078e0003 */
[----:B------:R-:W-:Y:S02]  /*17280*/  IMAD.MOV.U32 R9, RZ, RZ, R4 ;  /* 0x000000ffff097224 */ /* 0x000fe400078e0004 */
[----:B------:R-:W-:Y:S02]  /*17290*/  IMAD.MOV.U32 R15, RZ, RZ, R168 ;  /* 0x000000ffff0f7224 */ /* 0x000fe400078e00a8 */
[----:B------:R-:W-:-:S07]  /*172a0*/  IMAD.MOV.U32 R20, RZ, RZ, R161 ;  /* 0x000000ffff147224 */ /* 0x000fce00078e00a1 */
.L_x_2897:
[----:B------:R-:W-:-:S05]  /*172b0*/  VIADD R13, R20, 0x1 ;  /* 0x00000001140d7836 */ /* 0x000fca0000000000 */
[----:B------:R-:W-:-:S04]  /*172c0*/  ISETP.NE.AND P1, PT, R13, 0x2, PT ;  /* 0x000000020d00780c */ /* 0x000fc80003f25270 */
[----:B------:R-:W-:Y:S02]  /*172d0*/  SEL R168, RZ, 0x1, P1 ;  /* 0x00000001ffa87807 */ /* 0x000fe40000800000 */
[----:B------:R-:W-:Y:S02]  /*172e0*/  SEL R13, R13, RZ, P1 ;  /* 0x000000ff0d0d7207 */ /* 0x000fe40000800000 */
[----:B------:R-:W-:Y:S02]  /*172f0*/  LOP3.LUT R168, R15, R168, RZ, 0x3c, !PT ;  /* 0x000000a80fa87212 */ /* 0x000fe400078e3cff */
[----:B------:R-:W-:Y:S01]  /*17300*/  MOV R161, R13 ;  /* 0x0000000d00a17202 */ /* 0x000fe20000000f00 */
[----:B------:R-:W-:Y:S06]  /*17310*/  @!P0 BRA `(.L_x_2885) ;  /* 0x0000000000048947 */ /* 0x000fec0003800000 */
[----:B------:R-:W-:Y:S01]  /*17320*/  BPT.TRAP 0x1 ;  /* 0x000000040000795c */ /* 0x000fe20000300000 */
.L_x_2885:
[----:B------:R-:W-:Y:S01]  /*17330*/  IMAD R4, R161, 0x8, R18 ;  /* 0x00000008a1047824 */ /* 0x000fe200078e0212 */
[----:B------:R-:W-:-:S04]  /*17340*/  SHF.L.U32 R11, R168, 0x1f, RZ ;  /* 0x0000001fa80b7819 */ /* 0x000fc800000006ff */
[----:B------:R0:W1:Y:S01]  /*17350*/  SYNCS.PHASECHK.TRANS64.TRYWAIT P1, [R4+URZ+0x2a830], R11 ;  /* 0x02a8300b040075a7 */ /* 0x000062000802017f */
[----:B------:R-:W-:Y:S05]  /*17360*/  @!P0 BRA `(.L_x_2886) ;  /* 0x0000000000048947 */ /* 0x000fea0003800000 */
[----:B------:R-:W-:Y:S01]  /*17370*/  BPT.TRAP 0x1 ;  /* 0x000000040000795c */ /* 0x000fe20000300000 */
.L_x_2886:
[----:B------:R-:W-:Y:S01]  /*17380*/  BSSY B1, `(.L_x_2887) ;  /* 0x0000006000017945 */ /* 0x000fe20003800000 */
[----:B------:R-:W-:Y:S02]  /*17390*/  IMAD R2, R161, 0x900, R8 ;  /* 0x00000900a1027824 */ /* 0x000fe400078e0208 */
[----:B------:R-:W-:Y:S01]  /*173a0*/  IMAD.MOV.U32 R3, RZ, RZ, 0x40000040 ;  /* 0x40000040ff037424 */ /* 0x000fe200078e00ff */
[----:B-1----:R-:W-:Y:S06]  /*173b0*/  @P1 BRA `(.L_x_2888) ;  /* 0x0000000000081947 */ /* 0x002fec0003800000 */
[----:B------:R-:W1:Y:S02]  /*173c0*/  SYNCS.PHASECHK.TRANS64.TRYWAIT P1, [R4+URZ+0x2a830], R11 ;  /* 0x02a8300b040075a7 */ /* 0x000e64000802017f */
[----:B-1----:R-:W-:Y:S05]  /*173d0*/  @!P1 BRA `(.L_x_2889) ;  /* 0x000000c800d49947 */ /* 0x002fea0003800000 */
.L_x_2888:
[----:B------:R-:W-:Y:S05]  /*173e0*/  BSYNC B1 ;  /* 0x0000000000017941 */ /* 0x000fea0003800000 */
.L_x_2887:
[----:B------:R-:W2:Y:S04]  /*173f0*/  LDL.64 R88, [R1+0x28] ;  /* 0x0000280001587983 */ /* 0x000ea80000100a00 */
[----:B------:R-:W3:Y:S04]  /*17400*/  LDL.64 R186, [R1+0x20] ;  /* 0x0000200001ba7983 */ /* 0x000ee80000100a00 */
[----:B------:R-:W4:Y:S01]  /*17410*/  LDL.64 R210, [R1+0x18] ;  /* 0x0000180001d27983 */ /* 0x000f220000100a00 */
[C---:B------:R-:W-:Y:S02]  /*17420*/  R2UR UR6, R2.reuse ;  /* 0x00000000020672ca */ /* 0x040fe400000e0000 */
[----:B------:R-:W-:Y:S01]  /*17430*/  R2UR UR7, R3 ;  /* 0x00000000030772ca */ /* 0x000fe200000e0000 */
[----:B------:R-:W5:Y:S01]  /*17440*/  LDL.64 R208, [R1+0x10] ;  /* 0x0000100001d07983 */ /* 0x000f620000100a00 */
[----:B------:R-:W-:-:S02]  /*17450*/  VIADD R10, R2, 0x2 ;  /* 0x00000002020a7836 */ /* 0x000fc40000000000 */
[----:B01----:R-:W-:Y:S01]  /*17460*/  IMAD.MOV.U32 R11, RZ, RZ, 0x40000040 ;  /* 0x40000040ff0b7424 */ /* 0x003fe200078e00ff */
[----:B------:R-:W5:Y:S01]  /*17470*/  LDL.64 R206, [R1+0x8] ;  /* 0x0000080001ce7983 */ /* 0x000f620000100a00 */
        /* <DEDUP_REMOVED lines=8> */
[----:B------:R-:W-:Y:S01]  /*17500*/  VIADD R10, R2, 0x4 ;  /* 0x00000004020a7836 */ /* 0x000fe20000000000 */
[----:B------:R-:W2:Y:S01]  /*17510*/  LDL.64 R186, [R1] ;  /* 0x0000000001ba7983 */ /* 0x000ea20000100a00 */
        /* <DEDUP_REMOVED lines=159> */
.L_x_2890:
[----:B------:R-:W-:Y:S01]  /*17f10*/  SHF.L.U32 R3, R15, 0x1f, RZ ;  /* 0x0000001f0f037819 */ /* 0x000fe200000006ff */
[----:B------:R-:W-:-:S04]  /*17f20*/  IMAD R10, R20, 0x8, R18 ;  /* 0x00000008140a7824 */ /* 0x000fc800078e0212 */
[----:B------:R0:W1:Y:S01]  /*17f30*/  SYNCS.PHASECHK.TRANS64.TRYWAIT P1, [R10+URZ+0x2a850], R3 ;  /* 0x02a850030a0075a7 */ /* 0x000062000802017f */
[----:B------:R-:W-:Y:S05]  /*17f40*/  @!P0 BRA `(.L_x_2891) ;  /* 0x0000000000048947 */ /* 0x000fea0003800000 */
[----:B------:R-:W-:Y:S01]  /*17f50*/  BPT.TRAP 0x1 ;  /* 0x000000040000795c */ /* 0x000fe20000300000 */
.L_x_2891:
        /* <DEDUP_REMOVED lines=9> */
.L_x_2893:
[----:B------:R-:W-:Y:S05]  /*17ff0*/  BSYNC B1 ;  /* 0x0000000000017941 */ /* 0x000fea0003800000 */
.L_x_2892:
[----:B------:R-:W-:Y:S01]  /*18000*/  IMAD.MOV.U32 R2, RZ, RZ, R0 ;  /* 0x000000ffff027224 */ /* 0x000fe200078e0000 */
[----:B------:R-:W-:Y:S01]  /*18010*/  WARPGROUP.ARRIVE ;  /* 0x00000000000079c5 */ /* 0x000fe20000000000 */
[----:B01----:R-:W-:-:S03]  /*18020*/  IMAD.MOV.U32 R3, RZ, RZ, 0x40000040 ;  /* 0x40000040ff037424 */ /* 0x003fc600078e00ff */
        /* <DEDUP_REMOVED lines=21> */
[----:B------:R-:W-:Y:S02]  /*18180*/  R2UR UR7, R3 ;  /* 0x00000000030772ca */ /* 0x000fe400000e0000 */
[----:B------:R-:W-:Y:S01]  /*18190*/  MOV R3, 0x40000040 ;  /* 0x4000004000037802 */ /* 0x000fe20000000f00 */
[----:B------:R-:W-:Y:S02]  /*181a0*/  WARPGROUP.DEPBAR.LE gsb0, 0x0 ;  /* 0x00008000000079c5 */ /* 0x000fe40000010000 */
[----:B------:R-:W-:-:S08]  /*181b0*/  WARPGROUP.ARRIVE ;  /* 0x00000000000079c5 */ /* 0x000fd00000000000 */
        /* <DEDUP_REMOVED lines=16> */
.L_x_2895:
        /* <DEDUP_REMOVED lines=53> */
[----:B------:R-:W-:-:S03]  /*18610*/  IMAD.U32 R2, RZ, RZ, UR38 ;  /* 0x00000026ff027e24 */ /* 0x000fc6000f8e00ff */
[----:B------:R-:W1:Y:S01]  /*18620*/  SHFL.BFLY PT, R20, R15, 0x1, 0x1f ;  /* 0x0c201f000f147f89 */ /* 0x000e6200000e0000 */
[----:B0-----:R-:W-:Y:S02]  /*18630*/  FMNMX.FTZ R4, R11, R4, !PT ;  /* 0x000000040b047209 */ /* 0x001fe40007810000 */
[----:B-1----:R-:W-:-:S03]  /*18640*/  FMNMX.FTZ R3, R15, R20, !PT ;  /* 0x000000140f037209 */ /* 0x002fc60007810000 */
[----:B------:R-:W-:-:S04]  /*18650*/  FADD.FTZ R9, -R4, R9 ;  /* 0x0000000904097221 */ /* 0x000fc80000010100 */
[----:B------:R-:W-:Y:S01]  /*18660*/  FMUL.FTZ R20, R9, R2 ;  /* 0x0000000209147220 */ /* 0x000fe20000410000 */
[----:B------:R-:W-:-:S03]  /*18670*/  FADD.FTZ R9, -R3, R12 ;  /* 0x0000000c03097221 */ /* 0x000fc60000010100 */
[----:B------:R-:W-:Y:S01]  /*18680*/  MUFU.EX2 R5, R20 ;  /* 0x0000001400057308 */ /* 0x000fe20000000800 */
[-C--:B------:R-:W-:Y:S01]  /*18690*/  FMUL.FTZ R0, R9, R2.reuse ;  /* 0x0000000209007220 */ /* 0x080fe20000410000 */
[----:B------:R-:W-:-:S04]  /*186a0*/  FMUL.FTZ R9, R4, R2 ;  /* 0x0000000204097220 */ /* 0x000fc80000410000 */
[-CC-:B------:R-:W-:Y:S01]  /*186b0*/  FFMA.FTZ R137, R101, R2.reuse, -R9.reuse ;  /* 0x0000000265897223 */ /* 0x180fe20000010809 */
[-CC-:B------:R-:W-:Y:S01]  /*186c0*/  FFMA.FTZ R101, R105, R2.reuse, -R9.reuse ;  /* 0x0000000269657223 */ /* 0x180fe20000010809 */
[-C--:B------:R-:W-:Y:S01]  /*186d0*/  FMUL.FTZ R105, R3, R2.reuse ;  /* 0x0000000203697220 */ /* 0x080fe20000410000 */
[-CC-:B------:R-:W-:Y:S01]  /*186e0*/  FFMA.FTZ R156, R88, R2.reuse, -R9.reuse ;  /* 0x00000002589c7223 */ /* 0x180fe20000010809 */
        /* <DEDUP_REMOVED lines=17> */
[----:B------:R-:W1:Y:S01]  /*18800*/  MUFU.EX2 R157, R157 ;  /* 0x0000009d009d7308 */ /* 0x000e620000000800 */
[-CC-:B------:R-:W-:Y:S01]  /*18810*/  FFMA.FTZ R149, R106, R2.reuse, -R105.reuse ;  /* 0x000000026a957223 */ /* 0x180fe20000010869 */
[-C--:B------:R-:W-:Y:S01]  /*18820*/  FFMA.FTZ R98, R107, R2.reuse, -R105 ;  /* 0x000000026b627223 */ /* 0x080fe20000010869 */
[-C--:B------:R-:W-:Y:S01]  /*18830*/  FFMA.FTZ R150, R108, R2.reuse, -R9 ;  /* 0x000000026c967223 */ /* 0x080fe20000010809 */
[-C--:B------:R-:W-:Y:S01]  /*18840*/  FFMA.FTZ R151, R110, R2.reuse, -R105 ;  /* 0x000000026e977223 */ /* 0x080fe20000010869 */
[-C--:B------:R-:W-:Y:S01]  /*18850*/  FFMA.FTZ R97, R109, R2.reuse, -R9 ;  /* 0x000000026d617223 */ /* 0x080fe20000010809 */
[-C--:B------:R-:W-:Y:S01]  /*18860*/  FFMA.FTZ R100, R111, R2.reuse, -R105 ;  /* 0x000000026f647223 */ /* 0x080fe20000010869 */
[-C--:B------:R-:W-:Y:S01]  /*18870*/  FFMA.FTZ R144, R112, R2.reuse, -R9 ;  /* 0x0000000270907223 */ /* 0x080fe20000010809 */
[----:B------:R-:W2:Y:S01]  /*18880*/  MUFU.EX2 R143, R143 ;  /* 0x0000008f008f7308 */ /* 0x000ea20000000800 */
[----:B0-----:R-:W-:Y:S01]  /*18890*/  FFMA.FTZ R12, R5, R7, R156 ;  /* 0x00000007050c7223 */ /* 0x001fe2000001009c */
[-C--:B------:R-:W-:Y:S01]  /*188a0*/  FFMA.FTZ R145, R114, R2.reuse, -R105 ;  /* 0x0000000272917223 */ /* 0x080fe20000010869 */
[-C--:B------:R-:W-:Y:S01]  /*188b0*/  FFMA.FTZ R93, R113, R2.reuse, -R9 ;  /* 0x00000002715d7223 */ /* 0x080fe20000010809 */
[-C--:B------:R-:W-:Y:S01]  /*188c0*/  FFMA.FTZ R102, R115, R2.reuse, -R105 ;  /* 0x0000000273667223 */ /* 0x080fe20000010869 */
[-C--:B------:R-:W-:Y:S01]  /*188d0*/  FFMA.FTZ R146, R116, R2.reuse, -R9 ;  /* 0x0000000274927223 */ /* 0x080fe20000010809 */
[-C--:B------:R-:W-:Y:S01]  /*188e0*/  FFMA.FTZ R147, R118, R2.reuse, -R105 ;  /* 0x0000000276937223 */ /* 0x080fe20000010869 */
[----:B------:R-:W-:Y:S01]  /*188f0*/  FFMA.FTZ R89, R117, R2, -R9 ;  /* 0x0000000275597223 */ /* 0x000fe20000010809 */
[----:B------:R-:W0:Y:S01]  /*18900*/  MUFU.EX2 R90, R90 ;  /* 0x0000005a005a7308 */ /* 0x000e220000000800 */
[----:B-1----:R-:W-:Y:S01]  /*18910*/  FFMA.FTZ R7, R0, R6, R157 ;  /* 0x0000000600077223 */ /* 0x002fe2000001009d */
[-C--:B------:R-:W-:Y:S01]  /*18920*/  FFMA.FTZ R104, R119, R2.reuse, -R105 ;  /* 0x0000000277687223 */ /* 0x080fe20000010869 */
[-CC-:B------:R-:W-:Y:S01]  /*18930*/  FFMA.FTZ R140, R120, R2.reuse, -R9.reuse ;  /* 0x00000002788c7223 */ /* 0x180fe20000010809 */
[-CC-:B------:R-:W-:Y:S01]  /*18940*/  FFMA.FTZ R21, R121, R2.reuse, -R9.reuse ;  /* 0x0000000279157223 */ /* 0x180fe20000010809 */
[-CC-:B------:R-:W-:Y:S01]  /*18950*/  FFMA.FTZ R142, R124, R2.reuse, -R9.reuse ;  /* 0x000000027c8e7223 */ /* 0x180fe20000010809 */
[-CC-:B------:R-:W-:Y:S01]  /*18960*/  FFMA.FTZ R15, R125, R2.reuse, -R9.reuse ;  /* 0x000000027d0f7223 */ /* 0x180fe20000010809 */
[-CC-:B------:R-:W-:Y:S01]  /*18970*/  FFMA.FTZ R136, R128, R2.reuse, -R9.reuse ;  /* 0x0000000280887223 */ /* 0x180fe20000010809 */
[----:B------:R-:W1:Y:S01]  /*18980*/  MUFU.EX2 R158, R158 ;  /* 0x0000009e009e7308 */ /* 0x000e620000000800 */
[----:B--2---:R-:W-:Y:S01]  /*18990*/  FADD.FTZ R91, R143, R12 ;  /* 0x0000000c8f5b7221 */ /* 0x004fe20000010000 */
[-CC-:B------:R-:W-:Y:S01]  /*189a0*/  FFMA.FTZ R11, R129, R2.reuse, -R9.reuse ;  /* 0x00000002810b7223 */ /* 0x180fe20000010809 */
[-CC-:B------:R-:W-:Y:S01]  /*189b0*/  FFMA.FTZ R138, R132, R2.reuse, -R9.reuse ;  /* 0x00000002848a7223 */ /* 0x180fe20000010809 */
[----:B------:R-:W-:-:S04]  /*189c0*/  FFMA.FTZ R9, R133, R2, -R9 ;  /* 0x0000000285097223 */ /* 0x000fc80000010809 */
        /* <DEDUP_REMOVED lines=8> */
[----:B------:R-:W-:-:S06]  /*18a50*/  FFMA.FTZ R12, R122, R2, -R105 ;  /* 0x000000027a0c7223 */ /* 0x000fcc0000010869 */
[----:B------:R-:W0:Y:S01]  /*18a60*/  MUFU.EX2 R153, R153 ;  /* 0x0000009900997308 */ /* 0x000e220000000800 */
[----:B-1----:R-:W-:-:S07]  /*18a70*/  FADD.FTZ R6, R92, R7 ;  /* 0x000000075c067221 */ /* 0x002fce0000010000 */
[----:B------:R-:W1:Y:S01]  /*18a80*/  MUFU.EX2 R139, R139 ;  /* 0x0000008b008b7308 */ /* 0x000e620000000800 */
[----:B--2---:R-:W-:Y:S01]  /*18a90*/  FADD.FTZ R20, R152, R91 ;  /* 0x0000005b98147221 */ /* 0x004fe20000010000 */
[----:B------:R-:W-:-:S06]  /*18aa0*/  FFMA.FTZ R91, R123, R2, -R105 ;  /* 0x000000027b5b7223 */ /* 0x000fcc0000010869 */
        /* <DEDUP_REMOVED lines=16> */
[----:B-1----:R-:W-:Y:S01]  /*18bb0*/  FADD.FTZ R88, R148, R95 ;  /* 0x0000005f94587221 */ /* 0x002fe20000010000 */
[----:B------:R-:W-:-:S06]  /*18bc0*/  FFMA.FTZ R95, R127, R2, -R105 ;  /* 0x000000027f5f7223 */ /* 0x000fcc0000010869 */
        /* <DEDUP_REMOVED lines=28> */
[----:B------:R-:W-:Y:S02]  /*18d90*/  IMAD R6, R13, 0x8, R18 ;  /* 0x000000080d067824 */ /* 0x000fe400078e0212 */
        /* <DEDUP_REMOVED lines=9> */
[----:B------:R-:W-:-:S05]  /*18e30*/  VIADD R7, R6, 0x2a840 ;  /* 0x0002a84006077836 */ /* 0x000fca0000000000 */
[----:B------:R-:W-:Y:S01]  /*18e40*/  PRMT R7, R178, 0x654, R7 ;  /* 0x00000654b2077816 */ /* 0x000fe20000000007 */
[----:B------:R-:W0:Y:S01]  /*18e50*/  MUFU.EX2 R142, R142 ;  /* 0x0000008e008e7308 */ /* 0x000e220000000800 */
[----:B-1----:R-:W-:Y:S01]  /*18e60*/  FADD.FTZ R103, R21, R106 ;  /* 0x0000006a15677221 */ /* 0x002fe20000010000 */
[----:B------:R-:W-:Y:S01]  /*18e70*/  FFMA.FTZ R106, R135, R2, -R105 ;  /* 0x00000002876a7223 */ /* 0x000fe20000010869 */
[----:B------:R1:W-:Y:S05]  /*18e80*/  SYNCS.ARRIVE.TRANS64.RED.A1T0 RZ, [R7+URZ], RZ ;  /* 0x000000ff07ff79a7 */ /* 0x0003ea000810043f */
[----:B------:R-:W3:Y:S01]  /*18e90*/  MUFU.EX2 R20, R20 ;  /* 0x0000001400147308 */ /* 0x000ee20000000800 */
[----:B--2---:R-:W-:-:S07]  /*18ea0*/  FADD.FTZ R107, R91, R108 ;  /* 0x0000006c5b6b7221 */ /* 0x004fce0000010000 */
[----:B------:R-:W1:Y:S01]  /*18eb0*/  MUFU.EX2 R15, R15 ;  /* 0x0000000f000f7308 */ /* 0x000e620000000800 */
[----:B0-----:R-:W-:-:S07]  /*18ec0*/  FADD.FTZ R6, R142, R103 ;  /* 0x000000678e067221 */ /* 0x001fce0000010000 */
        /* <DEDUP_REMOVED lines=22> */
.L_x_2896:
[----:B------:R-:W-:Y:S01]  /*19030*/  ISETP.GT.AND P1, PT, R14, RZ, PT ;  /* 0x000000ff0e00720c */ /* 0x000fe20003f24270 */
[----:B------:R-:W-:Y:S01]  /*19040*/  VIADD R103, R10, 0x2a860 ;  /* 0x0002a8600a677836 */ /* 0x000fe20000000000 */
[----:B------:R-:W-:Y:S01]  /*19050*/  F2FP.BF16.F32.PACK_AB R156, R143, R156 ;  /* 0x0000009c8f9c723e */ /* 0x000fe200000010ff */
[----:B------:R-:W-:Y:S01]  /*19060*/  VIADD R14, R14, 0xffffffff ;  /* 0xffffffff0e0e7836 */ /* 0x000fe20000000000 */
[----:B------:R-:W-:Y:S02]  /*19070*/  F2FP.BF16.F32.PACK_AB R158, R141, R158 ;  /* 0x0000009e8d9e723e */ /* 0x000fe400000010ff */
[----:B------:R-:W-:Y:S02]  /*19080*/  PRMT R103, R178, 0x654, R103 ;  /* 0x00000654b2677816 */ /* 0x000fe40000000067 */
[----:B------:R-:W-:Y:S02]  /*19090*/  F2FP.BF16.F32.PACK_AB R152, R139, R152 ;  /* 0x000000988b98723e */ /* 0x000fe400000010ff */
[----:B------:R0:W-:Y:S01]  /*190a0*/  SYNCS.ARRIVE.TRANS64.RED.A1T0 RZ, [R103+URZ], RZ ;  /* 0x000000ff67ff79a7 */ /* 0x0001e2000810043f */
        /* <DEDUP_REMOVED lines=25> */
[----:B0-----:R-:W-:Y:S06]  /*19240*/  @P1 BRA `(.L_x_2897) ;  /* 0xffffffe000181947 */ /* 0x001fec000383ffff */
.L_x_2884:
[----:B------:R-:W-:Y:S05]  /*19250*/  BSYNC B0 ;  /* 0x0000000000007941 */ /* 0x000fea0003800000 */
.L_x_2883:
        /* <DEDUP_REMOVED lines=67> */
.L_x_2898:
[----:B------:R-:W-:Y:S01]  /*19690*/  IMAD R12, R161, 0x8, R18 ;  /* 0x00000008a10c7824 */ /* 0x000fe200078e0212 */
[----:B------:R-:W-:-:S04]  /*196a0*/  SHF.L.U32 R5, R168, 0x1f, RZ ;  /* 0x0000001fa8057819 */ /* 0x000fc800000006ff */
[----:B------:R0:W1:Y:S01]  /*196b0*/  SYNCS.PHASECHK.TRANS64.TRYWAIT P1, [R12+URZ+0x2a850], R5 ;  /* 0x02a850050c0075a7 */ /* 0x000062000802017f */
[----:B------:R-:W-:Y:S05]  /*196c0*/  @!P0 BRA `(.L_x_2899) ;  /* 0x0000000000048947 */ /* 0x000fea0003800000 */
[----:B------:R-:W-:Y:S01]  /*196d0*/  BPT.TRAP 0x1 ;  /* 0x000000040000795c */ /* 0x000fe20000300000 */
.L_x_2899:
        /* <DEDUP_REMOVED lines=9> */
.L_x_2901:
[----:B------:R-:W-:Y:S05]  /*19770*/  BSYNC B0 ;  /* 0x0000000000007941 */ /* 0x000fea0003800000 */
.L_x_2900:
        /* <DEDUP_REMOVED lines=48> */
[----:B------:R-:W-:Y:S02]  /*19a80*/  IMAD.MOV.U32 R0, RZ, RZ, -0x800000 ;  /* 0xff800000ff007424 */ /* 0x000fe400078e00ff */
[----:B-1----:R-:W-:Y:S01]  /*19a90*/  FADD.FTZ R13, R8, R9 ;  /* 0x00000009080d7221 */ /* 0x002fe20000010000 */
[----:B------:R-:W-:-:S04]  /*19aa0*/  FSETP.NE.FTZ.AND P1, PT, R11, RZ, PT ;  /* 0x000000ff0b00720b */ /* 0x000fc80003f35000 */
        /* <DEDUP_REMOVED lines=17> */
.L_x_2903:
[----:B------:R-:W-:Y:S02]  /*19bc0*/  VIADD R3, R12, 0x2a860 ;  /* 0x0002a8600c037836 */ /* 0x000fe40000000000 */
[-C--:B------:R-:W-:Y:S01]  /*19bd0*/  FMUL.FTZ R89, R32, R5.reuse ;  /* 0x0000000520597220 */ /* 0x080fe20000410000 */
[----:B------:R-:W-:Y:S02]  /*19be0*/  VIADD R161, R161, 0x1 ;  /* 0x00000001a1a17836 */ /* 0x000fe40000000000 */
[-C--:B------:R-:W-:Y:S01]  /*19bf0*/  FMUL.FTZ R92, R33, R5.reuse ;  /* 0x00000005215c7220 */ /* 0x080fe20000410000 */
[-C--:B------:R-:W-:Y:S01]  /*19c00*/  FMUL.FTZ R32, R64, R5.reuse ;  /* 0x0000000540207220 */ /* 0x080fe20000410000 */
[----:B------:R-:W-:Y:S01]  /*19c10*/  PRMT R3, R178, 0x654, R3 ;  /* 0x00000654b2037816 */ /* 0x000fe20000000003 */
[-C--:B0-----:R-:W-:Y:S01]  /*19c20*/  FMUL.FTZ R94, R34, R6.reuse ;  /* 0x00000006225e7220 */ /* 0x081fe20000410000 */
        /* <DEDUP_REMOVED lines=10> */
[----:B0-----:R-:W-:Y:S01]  /*19cd0*/  SEL R3, RZ, 0x1, P0 ;  /* 0x00000001ff037807 */ /* 0x001fe20000000000 */
        /* <DEDUP_REMOVED lines=55> */
[----:B------:R-:W-:-:S07]  /*1a050*/  SEL R161, R161, RZ, P0 ;  /* 0x000000ffa1a17207 */ /* 0x000fce0000000000 */
.L_x_2804:
        /* <DEDUP_REMOVED lines=29> */
[C---:B------:R-:W-:Y:S02]  /*1a230*/  IADD3 R103, P2, R8.reuse, 0x4020, RZ ;  /* 0x0000402008677810 */ /* 0x040fe40007f5e0ff */
[C---:B------:R-:W-:Y:S02]  /*1a240*/  IADD3 R105, P1, R8.reuse, 0x4040, RZ ;  /* 0x0000404008697810 */ /* 0x040fe40007f3e0ff */
[----:B------:R-:W-:Y:S01]  /*1a250*/  IADD3 R107, P0, R8, 0x4060, RZ ;  /* 0x00004060086b7810 */ /* 0x000fe20007f1e0ff */
[--C-:B----4-:R-:W-:Y:S01]  /*1a260*/  IMAD.X R29, RZ, RZ, R9.reuse, P2 ;  /* 0x000000ffff1d7224 */ /* 0x110fe200010e0609 */
[----:B------:R-:W-:Y:S01]  /*1a270*/  LOP3.LUT R4, R71, 0x380, RZ, 0xc0, !PT ;  /* 0x0000038047047812 */ /* 0x000fe200078ec0ff */
[--C-:B------:R-:W-:Y:S01]  /*1a280*/  IMAD.X R31, RZ, RZ, R9.reuse, P1 ;  /* 0x000000ffff1f7224 */ /* 0x100fe200008e0609 */
[----:B------:R-:W-:Y:S01]  /*1a290*/  LOP3.LUT R6, R75, 0x380, RZ, 0xc0, !PT ;  /* 0x000003804b067812 */ /* 0x000fe200078ec0ff */
[--C-:B------:R-:W-:Y:S01]  /*1a2a0*/  IMAD.X R21, RZ, RZ, R9.reuse, P0 ;  /* 0x000000ffff157224 */ /* 0x100fe200000e0609 */
        /* <DEDUP_REMOVED lines=8> */
[----:B------:R-:W-:-:S02]  /*1a330*/  IADD3.X R13, RZ, R9, RZ, P4, !PT ;  /* 0x00000009ff0d7210 */ /* 0x000fc400027fe4ff */
[----:B------:R-:W-:Y:S02]  /*1a340*/  LOP3.LUT R20, R103, 0x380, RZ, 0xc0, !PT ;  /* 0x0000038067147812 */ /* 0x000fe400078ec0ff */
[----:B-1----:R-:W-:Y:S02]  /*1a350*/  LOP3.LUT R24, R105, 0x380, RZ, 0xc0, !PT ;  /* 0x0000038069187812 */ /* 0x002fe400078ec0ff */
[----:B------:R-:W-:Y:S02]  /*1a360*/  LOP3.LUT R4, R4, R71, RZ, 0x3c, !PT ;  /* 0x0000004704047212 */ /* 0x000fe400078e3cff */
[----:B------:R-:W-:Y:S02]  /*1a370*/  LOP3.LUT R6, R6, R75, RZ, 0x3c, !PT ;  /* 0x0000004b06067212 */ /* 0x000fe400078e3cff */
[----:B------:R-:W-:Y:S02]  /*1a380*/  F2FP.BF16.F32.PACK_AB R9, R28, R99 ;  /* 0x000000631c09723e */ /* 0x000fe400000010ff */
[----:B------:R-:W-:Y:S01]  /*1a390*/  F2FP.BF16.F32.PACK_AB R11, R97, R30 ;  /* 0x0000001e610b723e */ /* 0x000fe200000010ff */
[----:B------:R-:W-:Y:S01]  /*1a3a0*/  BAR.SYNC.DEFER_BLOCKING 0x1, 0x100 ;  /* 0x0044000000007b1d */ /* 0x000fe20000010000 */
[----:B------:R-:W-:-:S02]  /*1a3b0*/  SHF.R.U64 R12, R12, 0x3, RZ ;  /* 0x000000030c0c7819 */ /* 0x000fc400000012ff */
[----:B------:R-:W-:Y:S02]  /*1a3c0*/  SHF.R.U64 R14, R14, 0x3, RZ ;  /* 0x000000030e0e7819 */ /* 0x000fe400000012ff */
[----:B------:R-:W-:Y:S02]  /*1a3d0*/  LOP3.LUT R70, R107, 0x380, RZ, 0xc0, !PT ;  /* 0x000003806b467812 */ /* 0x000fe400078ec0ff */
[----:B------:R-:W-:Y:S02]  /*1a3e0*/  SHF.R.U64 R20, R20, 0x3, RZ ;  /* 0x0000000314147819 */ /* 0x000fe400000012ff */
[----:B------:R-:W-:Y:S02]  /*1a3f0*/  SHF.R.U64 R24, R24, 0x3, RZ ;  /* 0x0000000318187819 */ /* 0x000fe400000012ff */
[----:B------:R-:W-:Y:S02]  /*1a400*/  MOV R75, R4 ;  /* 0x00000004004b7202 */ /* 0x000fe40000000f00 */
[----:B------:R-:W-:-:S02]  /*1a410*/  MOV R74, R6 ;  /* 0x00000006004a7202 */ /* 0x000fc40000000f00 */
[----:B------:R-:W-:Y:S02]  /*1a420*/  F2FP.BF16.F32.PACK_AB R4, R92, R89 ;  /* 0x000000595c04723e */ /* 0x000fe400000010ff */
[----:B------:R-:W-:Y:S02]  /*1a430*/  F2FP.BF16.F32.PACK_AB R5, R95, R94 ;  /* 0x0000005e5f05723e */ /* 0x000fe400000010ff */
[----:B------:R-:W-:Y:S02]  /*1a440*/  F2FP.BF16.F32.PACK_AB R6, R90, R33 ;  /* 0x000000215a06723e */ /* 0x000fe400000010ff */
[----:B------:R-:W-:Y:S02]  /*1a450*/  F2FP.BF16.F32.PACK_AB R7, R96, R93 ;  /* 0x0000005d6007723e */ /* 0x000fe400000010ff */
[----:B------:R-:W-:Y:S01]  /*1a460*/  LOP3.LUT R12, R12, R79, RZ, 0x3c, !PT ;  /* 0x0000004f0c0c7212 */ /* 0x000fe200078e3cff */
[----:B------:R1:W-:Y:S01]  /*1a470*/  STSM.16.M88.4 [R78], R8 ;  /* 0x000000084e007844 */ /* 0x0003e20000000200 */
[----:B------:R-:W-:-:S02]  /*1a480*/  LOP3.LUT R14, R14, R101, RZ, 0x3c, !PT ;  /* 0x000000650e0e7212 */ /* 0x000fc400078e3cff */
[----:B------:R-:W-:Y:S01]  /*1a490*/  SHF.R.U64 R70, R70, 0x3, RZ ;  /* 0x0000000346467819 */ /* 0x000fe200000012ff */
[----:B------:R-:W-:Y:S01]  /*1a4a0*/  STSM.16.M88.4 [R75], R4 ;  /* 0x000000044b007844 */ /* 0x000fe20000000200 */
[----:B------:R-:W-:Y:S02]  /*1a4b0*/  LOP3.LUT R28, R20, R103, RZ, 0x3c, !PT ;  /* 0x00000067141c7212 */ /* 0x000fe400078e3cff */
[----:B------:R-:W-:Y:S02]  /*1a4c0*/  LOP3.LUT R30, R24, R105, RZ, 0x3c, !PT ;  /* 0x00000069181e7212 */ /* 0x000fe400078e3cff */
[----:B------:R-:W-:Y:S02]  /*1a4d0*/  LOP3.LUT R20, R70, R107, RZ, 0x3c, !PT ;  /* 0x0000006b46147212 */ /* 0x000fe400078e3cff */
[----:B------:R-:W-:Y:S02]  /*1a4e0*/  MOV R72, R12 ;  /* 0x0000000c00487202 */ /* 0x000fe40000000f00 */
[----:B------:R-:W-:-:S02]  /*1a4f0*/  MOV R24, R14 ;  /* 0x0000000e00187202 */ /* 0x000fc40000000f00 */
[----:B------:R-:W-:Y:S02]  /*1a500*/  MOV R71, R28 ;  /* 0x0000001c00477202 */ /* 0x000fe40000000f00 */
[----:B-1----:R-:W-:Y:S02]  /*1a510*/  F2FP.BF16.F32.PACK_AB R8, R41, R40 ;  /* 0x000000282908723e */ /* 0x002fe400000010ff */
[----:B------:R-:W-:Y:S02]  /*1a520*/  F2FP.BF16.F32.PACK_AB R9, R43, R64 ;  /* 0x000000402b09723e */ /* 0x000fe400000010ff */
[----:B------:R-:W-:Y:S02]  /*1a530*/  F2FP.BF16.F32.PACK_AB R10, R45, R44 ;  /* 0x0000002c2d0a723e */ /* 0x000fe400000010ff */
[----:B------:R-:W-:Y:S02]  /*1a540*/  F2FP.BF16.F32.PACK_AB R11, R47, R34 ;  /* 0x000000222f0b723e */ /* 0x000fe400000010ff */
[----:B------:R-:W-:-:S02]  /*1a550*/  MOV R70, R30 ;  /* 0x0000001e00467202 */ /* 0x000fc40000000f00 */
[----:B------:R-:W-:Y:S01]  /*1a560*/  F2FP.BF16.F32.PACK_AB R12, R49, R48 ;  /* 0x00000030310c723e */ /* 0x000fe200000010ff */
[----:B------:R1:W-:Y:S01]  /*1a570*/  STSM.16.M88.4 [R74], R8 ;  /* 0x000000084a007844 */ /* 0x0003e20000000200 */
[----:B------:R-:W-:Y:S02]  /*1a580*/  F2FP.BF16.F32.PACK_AB R13, R51, R50 ;  /* 0x00000032330d723e */ /* 0x000fe400000010ff */
[----:B------:R-:W-:Y:S02]  /*1a590*/  F2FP.BF16.F32.PACK_AB R14, R53, R52 ;  /* 0x00000034350e723e */ /* 0x000fe400000010ff */
[----:B------:R-:W-:Y:S02]  /*1a5a0*/  F2FP.BF16.F32.PACK_AB R15, R55, R54 ;  /* 0x00000036370f723e */ /* 0x000fe400000010ff */
[----:B------:R-:W-:Y:S02]  /*1a5b0*/  F2FP.BF16.F32.PACK_AB R28, R57, R56 ;  /* 0x00000038391c723e */ /* 0x000fe400000010ff */
[----:B------:R-:W-:Y:S01]  /*1a5c0*/  F2FP.BF16.F32.PACK_AB R29, R59, R58 ;  /* 0x0000003a3b1d723e */ /* 0x000fe200000010ff */
[----:B------:R-:W-:Y:S01]  /*1a5d0*/  STSM.16.M88.4 [R72], R12 ;  /* 0x0000000c48007844 */ /* 0x000fe20000000200 */
[----:B------:R-:W-:-:S02]  /*1a5e0*/  F2FP.BF16.F32.PACK_AB R30, R61, R60 ;  /* 0x0000003c3d1e723e */ /* 0x000fc400000010ff */
[----:B------:R-:W-:Y:S02]  /*1a5f0*/  F2FP.BF16.F32.PACK_AB R31, R63, R62 ;  /* 0x0000003e3f1f723e */ /* 0x000fe400000010ff */
[----:B------:R-:W-:Y:S02]  /*1a600*/  ISETP.NE.U32.AND P0, PT, RZ, UR4, PT ;  /* 0x00000004ff007c0c */ /* 0x000fe4000bf05070 */
[----:B-1----:R-:W-:Y:S01]  /*1a610*/  IADD3 R8, P1, R194, UR4, RZ ;  /* 0x00000004c2087c10 */ /* 0x002fe2000ff3e0ff */
[----:B------:R1:W-:Y:S01]  /*1a620*/  STSM.16.M88.4 [R24], R28 ;  /* 0x0000001c18007844 */ /* 0x0003e20000000200 */
[----:B------:R-:W-:Y:S02]  /*1a630*/  F2FP.BF16.F32.PACK_AB R33, R67, R66 ;  /* 0x000000424321723e */ /* 0x000fe400000010ff */
[----:B------:R-:W-:Y:S02]  /*1a640*/  F2FP.BF16.F32.PACK_AB R34, R69, R68 ;  /* 0x000000444522723e */ /* 0x000fe400000010ff */
[----:B------:R-:W-:Y:S01]  /*1a650*/  MOV R21, R20 ;  /* 0x0000001400157202 */ /* 0x000fe20000000f00 */
[----:B------:R-:W-:Y:S01]  /*1a660*/  IMAD.MOV.U32 R20, RZ, RZ, RZ ;  /* 0x000000ffff147224 */ /* 0x000fe200078e00ff */
[----:B------:R-:W-:Y:S01]  /*1a670*/  F2FP.BF16.F32.PACK_AB R4, R81, R80 ;  /* 0x000000505104723e */ /* 0x000fe200000010ff */
[----:B------:R-:W-:Y:S01]  /*1a680*/  STSM.16.M88.4 [R71], R32 ;  /* 0x0000002047007844 */ /* 0x000fe20000000200 */
[----:B------:R-:W-:-:S02]  /*1a690*/  F2FP.BF16.F32.PACK_AB R5, R83, R82 ;  /* 0x000000525305723e */ /* 0x000fc400000010ff */
[----:B------:R-:W-:Y:S01]  /*1a6a0*/  F2FP.BF16.F32.PACK_AB R6, R85, R84 ;  /* 0x000000545506723e */ /* 0x000fe200000010ff */
[----:B------:R-:W-:Y:S01]  /*1a6b0*/  STSM.16.M88.4 [R70], R36 ;  /* 0x0000002446007844 */ /* 0x000fe20000000200 */
[----:B------:R-:W-:Y:S02]  /*1a6c0*/  F2FP.BF16.F32.PACK_AB R7, R87, R86 ;  /* 0x000000565707723e */ /* 0x000fe400000010ff */
[----:B------:R-:W-:Y:S01]  /*1a6d0*/  ISETP.NE.AND.EX P0, PT, RZ, UR5, PT, P0 ;  /* 0x00000005ff007c0c */ /* 0x000fe2000bf05300 */
[----:B-1----:R-:W1:Y:S01]  /*1a6e0*/  LDC R24, c[0x0][0xbe8] ;  /* 0x0002fa00ff187b82 */ /* 0x002e620000000800 */
[----:B------:R-:W-:Y:S01]  /*1a6f0*/  IADD3.X R9, R195, UR5, RZ, P1, !PT ;  /* 0x00000005c3097c10 */ /* 0x000fe20008ffe4ff */
[----:B------:R-:W-:Y:S01]  /*1a700*/  ULDC.64 UR4, c[0x0][0xc08] ;  /* 0x0003020000047ab9 */ /* 0x000fe20000000a00 */
[----:B------:R2:W-:Y:S05]  /*1a710*/  STSM.16.M88.4 [R21], R4 ;  /* 0x0000000415007844 */ /* 0x0005ea0000000200 */
[----:B------:R-:W-:Y:S01]  /*1a720*/  BAR.SYNC.DEFER_BLOCKING 0x1, 0x100 ;  /* 0x0044000000007b1d */ /* 0x000fe20000010000 */
[----:B------:R-:W-:-:S04]  /*1a730*/  ISETP.NE.U32.AND P2, PT, RZ, UR4, PT ;  /* 0x00000004ff007c0c */ /* 0x000fc8000bf45070 */
[----:B------:R-:W-:-:S13]  /*1a740*/  ISETP.NE.AND.EX P2, PT, RZ, UR5, PT, P2 ;  /* 0x00000005ff007c0c */ /* 0x000fda000bf45320 */
[----:B------:R-:W-:Y:S01]  /*1a750*/  @P2 IADD3 R194, P3, R194, UR4, RZ ;  /* 0x00000004c2c22c10 */ /* 0x000fe2000ff7e0ff */
[----:B------:R-:W-:Y:S02]  /*1a760*/  ULDC UR4, c[0x0][0xa88] ;  /* 0x0002a20000047ab9 */ /* 0x000fe40000000800 */
[----:B--2---:R-:W-:Y:S01]  /*1a770*/  IMAD.U32 R7, RZ, RZ, UR4 ;  /* 0x00000004ff077e24 */ /* 0x004fe2000f8e00ff */
[----:B------:R-:W-:Y:S01]  /*1a780*/  @P2 IADD3.X R195, R195, UR5, RZ, P3, !PT ;  /* 0x00000005c3c32c10 */ /* 0x000fe20009ffe4ff */
        /* <DEDUP_REMOVED lines=10> */
.L_x_2906:
[----:B------:R-:W-:Y:S01]  /*1a830*/  SHF.R.S32.HI R52, RZ, 0x1f, R193 ;  /* 0x0000001fff347819 */ /* 0x000fe200000114c1 */
[--C-:B------:R-:W-:Y:S01]  /*1a840*/  IMAD.IADD R15, R190, 0x1, R185.reuse ;  /* 0x00000001be0f7824 */ /* 0x100fe200078e02b9 */
[----:B------:R-:W-:Y:S01]  /*1a850*/  ULDC.64 UR4, c[0x0][0xb90] ;  /* 0x0002e40000047ab9 */ /* 0x000fe20000000a00 */
[----:B-----5:R-:W-:Y:S01]  /*1a860*/  SHF.R.S32.HI R21, RZ, 0x1f, R20 ;  /* 0x0000001fff157819 */ /* 0x020fe20000011414 */
[----:B------:R-:W-:Y:S01]  /*1a870*/  IMAD.IADD R14, R223, 0x1, R185 ;  /* 0x00000001df0e7824 */ /* 0x000fe200078e02b9 */
[----:B------:R-:W-:Y:S01]  /*1a880*/  SEL R200, R200, RZ, !P0 ;  /* 0x000000ffc8c87207 */ /* 0x000fe20004000000 */
[----:B------:R-:W-:Y:S01]  /*1a890*/  IMAD R4, R52, UR4, RZ ;  /* 0x0000000434047c24 */ /* 0x000fe2000f8e02ff */
[----:B------:R-:W-:Y:S01]  /*1a8a0*/  SEL R53, R196, RZ, !P0 ;  /* 0x000000ffc4357207 */ /* 0x000fe20004000000 */
[----:B-1----:R-:W-:-:S04]  /*1a8b0*/  @P1 IMAD.HI.U32 R6, R15, R10, RZ ;  /* 0x0000000a0f061227 */ /* 0x002fc800078e00ff */
[----:B------:R-:W-:Y:S01]  /*1a8c0*/  IMAD.MOV.U32 R9, RZ, RZ, R15 ;  /* 0x000000ffff097224 */ /* 0x000fe200078e000f */
[----:B---3--:R-:W-:Y:S01]  /*1a8d0*/  @P1 SHF.R.U32.HI R9, RZ, R11, R6 ;  /* 0x0000000bff091219 */ /* 0x008fe20000011606 */
        /* <DEDUP_REMOVED lines=18> */
[----:B------:R-:W-:Y:S01]  /*1aa00*/  IMAD R55, R7, R24, RZ ;  /* 0x0000001807377224 */ /* 0x000fe200078e02ff */
[----:B------:R-:W-:-:S02]  /*1aa10*/  IADD3.X R5, R13, R5, R8, P2, !PT ;  /* 0x000000050d057210 */ /* 0x000fc400017fe408 */
[----:B------:R-:W-:Y:S01]  /*1aa20*/  IADD3 R9, P3, R2, 0x2000, RZ ;  /* 0x0000200002097810 */ /* 0x000fe20007f7e0ff */
[----:B------:R-:W-:Y:S01]  /*1aa30*/  IMAD R6, R6, UR4, RZ ;  /* 0x0000000406067c24 */ /* 0x000fe2000f8e02ff */
[C---:B------:R-:W-:Y:S01]  /*1aa40*/  IADD3 R29, P2, R2.reuse, 0x3000, RZ ;  /* 0x00003000021d7810 */ /* 0x040fe20007f5e0ff */
[----:B------:R-:W-:Y:S01]  /*1aa50*/  IMAD.WIDE.U32 R4, R11, UR4, R4 ;  /* 0x000000040b047c25 */ /* 0x000fe2000f8e0004 */
[----:B------:R-:W-:Y:S02]  /*1aa60*/  LOP3.LUT R12, R9, 0x380, RZ, 0xc0, !PT ;  /* 0x00000380090c7812 */ /* 0x000fe400078ec0ff */
[----:B------:R-:W-:Y:S01]  /*1aa70*/  IADD3 R15, P0, R2, 0x1000, RZ ;  /* 0x00001000020f7810 */ /* 0x000fe20007f1e0ff */
[----:B------:R-:W-:Y:S01]  /*1aa80*/  IMAD R13, R11, UR5, R6 ;  /* 0x000000050b0d7c24 */ /* 0x000fe2000f8e0206 */
[----:B------:R-:W-:Y:S01]  /*1aa90*/  ULDC.64 UR4, c[0x0][0xb50] ;  /* 0x0002d40000047ab9 */ /* 0x000fe20000000a00 */
[----:B------:R-:W-:Y:S02]  /*1aaa0*/  SHF.R.U64 R12, R12, 0x3, RZ ;  /* 0x000000030c0c7819 */ /* 0x000fe400000012ff */
[----:B------:R-:W-:Y:S01]  /*1aab0*/  IMAD.IADD R5, R5, 0x1, R13 ;  /* 0x0000000105057824 */ /* 0x000fe200078e020d */
[----:B------:R-:W-:Y:S01]  /*1aac0*/  LEA R6, P4, R4, UR4, 0x2 ;  /* 0x0000000404067c11 */ /* 0x000fe2000f8810ff */
[----:B------:R-:W-:Y:S01]  /*1aad0*/  IMAD.X R13, RZ, RZ, R3, P3 ;  /* 0x000000ffff0d7224 */ /* 0x000fe200018e0603 */
[----:B------:R-:W-:-:S02]  /*1aae0*/  LOP3.LUT R28, R29, 0x380, RZ, 0xc0, !PT ;  /* 0x000003801d1c7812 */ /* 0x000fc400078ec0ff */
[----:B------:R-:W-:Y:S01]  /*1aaf0*/  LEA.HI.X R10, R4, UR5, R5, 0x2, P4 ;  /* 0x00000005040a7c11 */ /* 0x000fe2000a0f1405 */
[----:B------:R-:W-:Y:S01]  /*1ab00*/  SHFL.IDX PT, R48, R6, RZ, 0x1c1f ;  /* 0x001c1fff06307589 */ /* 0x000fe200000e0000 */
[----:B------:R-:W-:Y:S01]  /*1ab10*/  LOP3.LUT R12, R12, R9, RZ, 0x3c, !PT ;  /* 0x000000090c0c7212 */ /* 0x000fe200078e3cff */
[--C-:B------:R-:W-:Y:S01]  /*1ab20*/  IMAD.X R9, RZ, RZ, R3.reuse, P0 ;  /* 0x000000ffff097224 */ /* 0x100fe200000e0603 */
[----:B------:R-:W-:Y:S01]  /*1ab30*/  SHF.R.U64 R28, R28, 0x3, RZ ;  /* 0x000000031c1c7819 */ /* 0x000fe200000012ff */
[----:B------:R-:W1:Y:S01]  /*1ab40*/  SHFL.IDX PT, R49, R10, RZ, 0x1c1f ;  /* 0x001c1fff0a317589 */ /* 0x000e6200000e0000 */
[----:B------:R-:W-:Y:S01]  /*1ab50*/  LOP3.LUT P0, RZ, R214, 0x3, RZ, 0xc0, !PT ;  /* 0x00000003d6ff7812 */ /* 0x000fe2000780c0ff */
[----:B------:R-:W-:Y:S01]  /*1ab60*/  VIADD R4, R14, 0x8 ;  /* 0x000000080e047836 */ /* 0x000fe20000000000 */
[----:B------:R-:W-:Y:S01]  /*1ab70*/  LOP3.LUT R28, R28, R29, RZ, 0x3c, !PT ;  /* 0x0000001d1c1c7212 */ /* 0x000fe200078e3cff */
[----:B------:R-:W-:Y:S01]  /*1ab80*/  SHFL.IDX PT, R50, R6, 0x1, 0x1c1f ;  /* 0x003c1f0006327f89 */ /* 0x000fe200000e0000 */
[----:B------:R-:W-:Y:S01]  /*1ab90*/  IMAD.X R29, RZ, RZ, R3, P2 ;  /* 0x000000ffff1d7224 */ /* 0x000fe200010e0603 */
[-C--:B------:R-:W-:Y:S01]  /*1aba0*/  ISETP.GE.OR P2, PT, R14, R55.reuse, P0 ;  /* 0x000000370e00720c */ /* 0x080fe20000746670 */
[----:B------:R-:W-:Y:S01]  /*1abb0*/  ULDC.64 UR4, c[0x0][0xaa0] ;  /* 0x0002a80000047ab9 */ /* 0x000fe20000000a00 */
[----:B------:R-:W2:Y:S01]  /*1abc0*/  SHFL.IDX PT, R51, R10, 0x1, 0x1c1f ;  /* 0x003c1f000a337f89 */ /* 0x000ea200000e0000 */
[----:B------:R-:W-:-:S02]  /*1abd0*/  ISETP.GE.OR P0, PT, R4, R55, P0 ;  /* 0x000000370400720c */ /* 0x000fc40000706670 */
[C---:B------:R-:W-:Y:S02]  /*1abe0*/  IADD3 R5, P3, R2.reuse, 0x7000, RZ ;  /* 0x0000700002057810 */ /* 0x040fe40007f7e0ff */
[C---:B------:R-:W-:Y:S02]  /*1abf0*/  IADD3 R41, P4, R2.reuse, 0x6000, RZ ;  /* 0x0000600002297810 */ /* 0x040fe40007f9e0ff */
[----:B------:R-:W-:Y:S02]  /*1ac00*/  LOP3.LUT R7, R2, 0x380, RZ, 0xc0, !PT ;  /* 0x0000038002077812 */ /* 0x000fe400078ec0ff */
[----:B------:R-:W-:Y:S02]  /*1ac10*/  LOP3.LUT R36, R37, 0x380, RZ, 0xc0, !PT ;  /* 0x0000038025247812 */ /* 0x000fe400078ec0ff */
[----:B------:R-:W-:Y:S02]  /*1ac20*/  SHF.R.U64 R32, R32, 0x3, RZ ;  /* 0x0000000320207819 */ /* 0x000fe400000012ff */
[----:B------:R-:W-:Y:S01]  /*1ac30*/  LOP3.LUT R8, R15, 0x380, RZ, 0xc0, !PT ;  /* 0x000003800f087812 */ /* 0x000fe200078ec0ff */
[----:B-1----:R1:W-:Y:S01]  /*1ac40*/  @!P2 ST.E desc[UR60][R48.64], R88 ;  /* 0x000000583000a985 */ /* 0x0023e2000c10193c */
[----:B------:R-:W-:Y:S01]  /*1ac50*/  LOP3.LUT R4, R5, 0x380, RZ, 0xc0, !PT ;  /* 0x0000038005047812 */ /* 0x000fe200078ec0ff */
[----:B------:R-:W-:Y:S01]  /*1ac60*/  IMAD R21, R21, UR4, RZ ;  /* 0x0000000415157c24 */ /* 0x000fe2000f8e02ff */
[----:B------:R-:W-:Y:S01]  /*1ac70*/  LOP3.LUT R40, R41, 0x380, RZ, 0xc0, !PT ;  /* 0x0000038029287812 */ /* 0x000fe200078ec0ff */
[----:B------:R-:W-:Y:S01]  /*1ac80*/  IMAD.X R45, RZ, RZ, R3, P3 ;  /* 0x000000ffff2d7224 */ /* 0x000fe200018e0603 */
[----:B------:R-:W-:-:S02]  /*1ac90*/  SHF.R.U64 R7, R7, 0x3, RZ ;  /* 0x0000000307077819 */ /* 0x000fc400000012ff */
[----:B------:R-:W-:Y:S01]  /*1aca0*/  SHF.R.U64 R4, R4, 0x3, RZ ;  /* 0x0000000304047819 */ /* 0x000fe200000012ff */
[----:B--2---:R2:W-:Y:S01]  /*1acb0*/  @!P0 ST.E desc[UR60][R50.64], R0 ;  /* 0x0000000032008985 */ /* 0x0045e2000c10193c */
[----:B------:R-:W-:Y:S02]  /*1acc0*/  SHF.R.U64 R36, R36, 0x3, RZ ;  /* 0x0000000324247819 */ /* 0x000fe400000012ff */
[----:B------:R-:W-:Y:S01]  /*1acd0*/  SHF.R.U64 R40, R40, 0x3, RZ ;  /* 0x0000000328287819 */ /* 0x000fe200000012ff */
[----:B-1----:R-:W1:Y:S01]  /*1ace0*/  @P1 LDC R49, c[0x0][0xbec] ;  /* 0x0002fb00ff311b82 */ /* 0x002e620000000800 */
[----:B------:R-:W-:Y:S02]  /*1acf0*/  LOP3.LUT R2, R7, R2, RZ, 0x3c, !PT ;  /* 0x0000000207027212 */ /* 0x000fe400078e3cff */
[----:B------:R-:W-:Y:S01]  /*1ad00*/  LOP3.LUT R32, R32, R33, RZ, 0x3c, !PT ;  /* 0x0000002120207212 */ /* 0x000fe200078e3cff */
[--C-:B------:R-:W-:Y:S01]  /*1ad10*/  IMAD.X R33, RZ, RZ, R3.reuse, P6 ;  /* 0x000000ffff217224 */ /* 0x100fe200030e0603 */
[----:B------:R-:W-:Y:S01]  /*1ad20*/  LOP3.LUT R36, R36, R37, RZ, 0x3c, !PT ;  /* 0x0000002524247212 */ /* 0x000fe200078e3cff */
[--C-:B------:R-:W-:Y:S01]  /*1ad30*/  IMAD.X R37, RZ, RZ, R3.reuse, P5 ;  /* 0x000000ffff257224 */ /* 0x100fe200028e0603 */
[----:B------:R-:W-:Y:S01]  /*1ad40*/  LOP3.LUT R40, R40, R41, RZ, 0x3c, !PT ;  /* 0x0000002928287212 */ /* 0x000fe200078e3cff */
[----:B--2---:R-:W2:Y:S01]  /*1ad50*/  @P1 LDC R51, c[0x0][0xbf0] ;  /* 0x0002fc00ff331b82 */ /* 0x004ea20000000800 */
[----:B------:R-:W-:Y:S01]  /*1ad60*/  LOP3.LUT R44, R4, R5, RZ, 0x3c, !PT ;  /* 0x00000005042c7212 */ /* 0x000fe200078e3cff */
[----:B------:R-:W-:Y:S01]  /*1ad70*/  IMAD.X R41, RZ, RZ, R3, P4 ;  /* 0x000000ffff297224 */ /* 0x000fe200020e0603 */
[----:B------:R3:W5:Y:S01]  /*1ad80*/  LD.E.128 R4, desc[UR60][R2.64] ;  /* 0x0000003c02047980 */ /* 0x000762000c101d00 */
[----:B------:R-:W-:Y:S01]  /*1ad90*/  IMAD R21, R20, UR5, R21 ;  /* 0x0000000514157c24 */ /* 0x000fe2000f8e0215 */
[----:B------:R-:W-:Y:S01]  /*1ada0*/  SHF.R.U64 R8, R8, 0x3, RZ ;  /* 0x0000000308087819 */ /* 0x000fe200000012ff */
[----:B------:R-:W-:Y:S01]  /*1adb0*/  IMAD R0, R192, 0x20, R199 ;  /* 0x00000020c0007824 */ /* 0x000fe200078e02c7 */
[----:B------:R-:W5:Y:S02]  /*1adc0*/  LD.E.128 R28, desc[UR60][R28.64] ;  /* 0x0000003c1c1c7980 */ /* 0x000f64000c101d00 */
[----:B------:R-:W-:-:S02]  /*1add0*/  LOP3.LUT R8, R8, R15, RZ, 0x3c, !PT ;  /* 0x0000000f08087212 */ /* 0x000fc400078e3cff */
[----:B------:R-:W5:Y:S01]  /*1ade0*/  LD.E.128 R32, desc[UR60][R32.64] ;  /* 0x0000003c20207980 */ /* 0x000f62000c101d00 */
[----:B---3--:R-:W-:Y:S01]  /*1adf0*/  IMAD.WIDE.U32 R2, R20, UR4, RZ ;  /* 0x0000000414027c25 */ /* 0x008fe2000f8e00ff */
[----:B------:R-:W-:Y:S02]  /*1ae00*/  ULDC.64 UR4, c[0x0][0xae8] ;  /* 0x0002ba0000047ab9 */ /* 0x000fe40000000a00 */
[----:B------:R-:W5:Y:S01]  /*1ae10*/  LD.E.128 R8, desc[UR60][R8.64] ;  /* 0x0000003c08087980 */ /* 0x000f62000c101d00 */
[----:B------:R-:W-:Y:S02]  /*1ae20*/  IMAD.IADD R3, R3, 0x1, R21 ;  /* 0x0000000103037824 */ /* 0x000fe400078e0215 */
[----:B------:R-:W-:Y:S01]  /*1ae30*/  IMAD R20, R52, UR4, RZ ;  /* 0x0000000434147c24 */ /* 0x000fe2000f8e02ff */
[----:B------:R-:W5:Y:S01]  /*1ae40*/  LD.E.128 R12, desc[UR60][R12.64] ;  /* 0x0000003c0c0c7980 */ /* 0x000f62000c101d00 */
[----:B------:R-:W-:Y:S02]  /*1ae50*/  IMAD.IADD R48, R185, 0x1, R0 ;  /* 0x00000001b9307824 */ /* 0x000fe400078e0200 */
[C---:B------:R-:W-:Y:S01]  /*1ae60*/  IMAD R21, R193.reuse, UR5, R20 ;  /* 0x00000005c1157c24 */ /* 0x040fe2000f8e0214 */
[----:B------:R-:W5:Y:S01]  /*1ae70*/  LD.E.128 R36, desc[UR60][R36.64] ;  /* 0x0000003c24247980 */ /* 0x000f62000c101d00 */
[----:B------:R-:W-:Y:S01]  /*1ae80*/  IMAD.WIDE.U32 R2, R193, UR4, R2 ;  /* 0x00000004c1027c25 */ /* 0x000fe2000f8e0002 */
[----:B------:R-:W-:-:S02]  /*1ae90*/  ULDC.64 UR4, c[0x0][0xaf0] ;  /* 0x0002bc0000047ab9 */ /* 0x000fc40000000a00 */
[----:B------:R-:W5:Y:S01]  /*1aea0*/  LD.E.128 R40, desc[UR60][R40.64] ;  /* 0x0000003c28287980 */ /* 0x000f62000c101d00 */
[----:B-1----:R-:W-:-:S03]  /*1aeb0*/  @P1 IMAD.HI.U32 R0, R48, R49, RZ ;  /* 0x0000003130001227 */ /* 0x002fc600078e00ff */
[----:B------:R-:W5:Y:S01]  /*1aec0*/  LD.E.128 R44, desc[UR60][R44.64] ;  /* 0x0000003c2c2c7980 */ /* 0x000f62000c101d00 */
[----:B------:R-:W-:Y:S02]  /*1aed0*/  IMAD.IADD R3, R3, 0x1, R21 ;  /* 0x0000000103037824 */ /* 0x000fe400078e0215 */
[----:B------:R-:W-:Y:S01]  /*1aee0*/  IMAD.MOV.U32 R21, RZ, RZ, R48 ;  /* 0x000000ffff157224 */ /* 0x000fe200078e0030 */
[----:B--2---:R-:W-:Y:S01]  /*1aef0*/  @P1 SHF.R.U32.HI R21, RZ, R51, R0 ;  /* 0x00000033ff151219 */ /* 0x004fe20000011600 */
        /* <DEDUP_REMOVED lines=8> */
[----:B------:R-:W-:-:S03]  /*1af80*/  SHF.R.S32.HI R0, RZ, 0x1f, R21 ;  /* 0x0000001fff007819 */ /* 0x000fc60000011415 */
        /* <DEDUP_REMOVED lines=11> */
[----:B------:R-:W-:Y:S02]  /*1b040*/  IMAD.IADD R3, R3, 0x1, R51 ;  /* 0x0000000103037824 */ /* 0x000fe400078e0233 */
[----:B------:R-:W-:Y:S02]  /*1b050*/  IMAD R20, R0, UR4, RZ ;  /* 0x0000000400147c24 */ /* 0x000fe4000f8e02ff */
[----:B------:R-:W-:-:S02]  /*1b060*/  VIADD R0, R50, 0x20 ;  /* 0x0000002032007836 */ /* 0x000fc40000000000 */
[C---:B------:R-:W-:Y:S02]  /*1b070*/  IMAD R21, R49.reuse, UR5, R20 ;  /* 0x0000000531157c24 */ /* 0x040fe4000f8e0214 */
[----:B------:R-:W-:Y:S01]  /*1b080*/  IMAD.WIDE.U32 R2, R49, UR4, R2 ;  /* 0x0000000431027c25 */ /* 0x000fe2000f8e0002 */
[-C--:B------:R-:W-:Y:S01]  /*1b090*/  ISETP.GE.AND P0, PT, R0, R55.reuse, PT ;  /* 0x000000370000720c */ /* 0x080fe20003f06270 */
[----:B------:R-:W-:Y:S01]  /*1b0a0*/  ULDC.64 UR4, c[0x0][0xa80] ;  /* 0x0002a00000047ab9 */ /* 0x000fe20000000a00 */
[----:B------:R-:W-:Y:S01]  /*1b0b0*/  ISETP.GE.AND P2, PT, R50, R55, PT ;  /* 0x000000373200720c */ /* 0x000fe20003f46270 */
[----:B------:R-:W-:Y:S01]  /*1b0c0*/  VIADD R0, R18, 0x2a820 ;  /* 0x0002a82012007836 */ /* 0x000fe20000000000 */
[----:B------:R-:W-:Y:S01]  /*1b0d0*/  LEA R24, P3, R2, UR4, 0x1 ;  /* 0x0000000402187c11 */ /* 0x000fe2000f8608ff */
[----:B------:R-:W-:Y:S02]  /*1b0e0*/  IMAD.IADD R3, R3, 0x1, R21 ;  /* 0x0000000103037824 */ /* 0x000fe400078e0215 */
[----:B------:R-:W-:Y:S01]  /*1b0f0*/  VIADD R20, R50, 0x40 ;  /* 0x0000004032147836 */ /* 0x000fe20000000000 */
[----:B------:R-:W-:-:S02]  /*1b100*/  PRMT R0, RZ, 0x654, R0 ;  /* 0x00000654ff007816 */ /* 0x000fc40000000000 */
        /* <DEDUP_REMOVED lines=16> */
.L_x_2908:
[----:B------:R-:W-:Y:S05]  /*1b210*/  BSYNC B1 ;  /* 0x0000000000017941 */ /* 0x000fea0003800000 */
.L_x_2907:
        /* <DEDUP_REMOVED lines=13> */
.L_x_2910:
[----:B------:R-:W-:Y:S05]  /*1b2f0*/  BSYNC B1 ;  /* 0x0000000000017941 */ /* 0x000fea0003800000 */
.L_x_2909:
        /* <DEDUP_REMOVED lines=13> */
.L_x_2912:
[----:B------:R-:W-:Y:S05]  /*1b3d0*/  BSYNC B1 ;  /* 0x0000000000017941 */ /* 0x000fea0003800000 */
.L_x_2911:
[----:B0-----:R-:W-:Y:S01]  /*1b3e0*/  IADD3 R0, R50, 0x60, RZ ;  /* 0x0000006032007810 */ /* 0x001fe20007ffe0ff */
[----:B-12---:R-:W0:Y:S03]  /*1b3f0*/  SHFL.IDX PT, R48, R48, 0x3, 0x181f ;  /* 0x00781f0030307f89 */ /* 0x006e2600000e0000 */
        /* <DEDUP_REMOVED lines=14> */
.L_x_2905:
        /* <DEDUP_REMOVED lines=19> */
[----:B----4-:R-:W4:Y:S01]  /*1b610*/  @P2 LDC R29, c[0x0][0xbf0] ;  /* 0x0002fc00ff1d2b82 */ /* 0x010f220000000800 */
[----:B--2---:R-:W-:-:S05]  /*1b620*/  VIADD R5, R4, 0xffffff80 ;  /* 0xffffff8004057836 */ /* 0x004fca0000000000 */
[----:B------:R-:W-:Y:S01]  /*1b630*/  ISETP.GE.AND P3, PT, R5, 0x80, PT ;  /* 0x000000800500780c */ /* 0x000fe20003f66270 */
[----:B---3--:R-:W-:-:S12]  /*1b640*/  @P1 BRA `(.L_x_2914) ;  /* 0x0000000000101947 */ /* 0x008fd80003800000 */
[----:B------:R-:W-:Y:S05]  /*1b650*/  @!P0 BRA `(.L_x_2914) ;  /* 0x00000000000c8947 */ /* 0x000fea0003800000 */
[----:B------:R-:W2:Y:S04]  /*1b660*/  LDG.E R5, desc[UR60][R2.64] ;  /* 0x0000003c02057981 */ /* 0x000ea8000c1e1900 */
[----:B-----5:R-:W2:Y:S02]  /*1b670*/  LDG.E R0, desc[UR60][R2.64+0x4] ;  /* 0x0000043c02007981 */ /* 0x020ea4000c1e1900 */
[----:B--2---:R-:W-:-:S07]  /*1b680*/  IMAD.IADD R0, R0, 0x1, -R5 ;  /* 0x0000000100007824 */ /* 0x004fce00078e0a05 */
.L_x_2914:
        /* <DEDUP_REMOVED lines=22> */
[----:B------:R-:W3:Y:S01]  /*1b7f0*/  @P0 LDC R15, c[0x0][0xbf0] ;  /* 0x0002fc00ff0f0b82 */ /* 0x000ee20000000800 */
[----:B------:R-:W-:-:S04]  /*1b800*/  IMAD.WIDE.U32 R2, R13, UR4, R2 ;  /* 0x000000040d027c25 */ /* 0x000fc8000f8e0002 */
[----:B--2---:R-:W-:-:S05]  /*1b810*/  @P0 IMAD.HI.U32 R4, R9, R4, RZ ;  /* 0x0000000409040227 */ /* 0x004fca00078e00ff */
[----:B---3--:R-:W-:Y:S01]  /*1b820*/  @P0 SHF.R.U32.HI R5, RZ, R15, R4 ;  /* 0x0000000fff050219 */ /* 0x008fe20000011604 */
        /* <DEDUP_REMOVED lines=18> */
.L_x_2916:
[----:B------:R-:W-:Y:S05]  /*1b950*/  BSYNC B1 ;  /* 0x0000000000017941 */ /* 0x000fea0003800000 */
.L_x_2915:
        /* <DEDUP_REMOVED lines=10> */
[----:B0-----:R-:W-:-:S04]  /*1ba00*/  @P2 IMAD.HI.U32 R4, R9, R14, RZ ;  /* 0x0000000e09042227 */ /* 0x001fc800078e00ff */
[C---:B------:R-:W-:Y:S02]  /*1ba10*/  IMAD R7, R193.reuse, UR5, R6 ;  /* 0x00000005c1077c24 */ /* 0x040fe4000f8e0206 */
[----:B------:R-:W-:Y:S01]  /*1ba20*/  IMAD.WIDE.U32 R2, R193, UR4, R2 ;  /* 0x00000004c1027c25 */ /* 0x000fe2000f8e0002 */
[----:B------:R-:W-:-:S03]  /*1ba30*/  ULDC.64 UR4, c[0x0][0xaf0] ;  /* 0x0002bc0000047ab9 */ /* 0x000fc60000000a00 */
[----:B------:R-:W-:Y:S01]  /*1ba40*/  IMAD.MOV.U32 R5, RZ, RZ, R9 ;  /* 0x000000ffff057224 */ /* 0x000fe200078e0009 */
[----:B----4-:R-:W-:Y:S01]  /*1ba50*/  @P2 SHF.R.U32.HI R5, RZ, R29, R4 ;  /* 0x0000001dff052219 */ /* 0x010fe20000011604 */
        /* <DEDUP_REMOVED lines=41> */
.L_x_2918:
[----:B------:R-:W-:Y:S05]  /*1bcf0*/  BSYNC B1 ;  /* 0x0000000000017941 */ /* 0x000fea0003800000 */
.L_x_2917:
        /* <DEDUP_REMOVED lines=13> */
.L_x_2920:
[----:B------:R-:W-:Y:S05]  /*1bdd0*/  BSYNC B1 ;  /* 0x0000000000017941 */ /* 0x000fea0003800000 */
.L_x_2919:
        /* <DEDUP_REMOVED lines=13> */
.L_x_2922:
[----:B------:R-:W-:Y:S05]  /*1beb0*/  BSYNC B1 ;  /* 0x0000000000017941 */ /* 0x000fea0003800000 */
.L_x_2921:
        /* <DEDUP_REMOVED lines=14> */
.L_x_2913:
[----:B------:R-:W-:Y:S05]  /*1bfa0*/  BSYNC B0 ;  /* 0x0000000000007941 */ /* 0x000fea0003800000 */
.L_x_2904:
[----:B------:R-:W-:Y:S02]  /*1bfb0*/  ULDC UR4, c[0x0][0xc3c] ;  /* 0x00030f0000047ab9 */ /* 0x000fe40000000800 */
[----:B-1----:R-:W-:-:S13]  /*1bfc0*/  ISETP.GE.AND P0, PT, R27, UR4, PT ;  /* 0x000000041b007c0c */ /* 0x002fda000bf06270 */
[----:B------:R-:W-:Y:S05]  /*1bfd0*/  @!P0 BRA `(.L_x_2923) ;  /* 0xfffffe5000bc8947 */ /* 0x000fea000383ffff */
[----:B------:R-:W-:Y:S05]  /*1bfe0*/  BRA `(.L_x_2687) ;  /* 0x0000006c00847947 */ /* 0x000fea0003800000 */
.L_x_2685:
        /* <DEDUP_REMOVED lines=16> */
.L_x_2924:
        /* <DEDUP_REMOVED lines=41> */
.L_x_2930:
[----:B------:R-:W-:Y:S01]  /*1c380*/  UIADD3 UR4, UR4, 0x1f, URZ ;  /* 0x0000001f04047890 */ /* 0x000fe2000fffe03f */
[----:B------:R-:W-:-:S05]  /*1c390*/  IMAD.U32 R19, RZ, RZ, UR7 ;  /* 0x00000007ff137e24 */ /* 0x000fca000f8e00ff */
[----:B0-----:R-:W-:-:S13]  /*1c3a0*/  ISETP.LE.AND P6, PT, R10, UR4, PT ;  /* 0x000000040a007c0c */ /* 0x001fda000bfc3270 */
[----:B------:R-:W-:Y:S05]  /*1c3b0*/  @P6 BRA `(.L_x_2927) ;  /* 0x0000000400b06947 */ /* 0x000fea0003800000 */
[----:B------:R-:W-:Y:S01]  /*1c3c0*/  VIADD R7, R5, UR4 ;  /* 0x0000000405077c36 */ /* 0x000fe20008000000 */
[----:B------:R-:W-:Y:S01]  /*1c3d0*/  BSSY B0, `(.L_x_2928) ;  /* 0x0000007000007945 */ /* 0x000fe20003800000 */
[----:B------:R-:W-:-:S03]  /*1c3e0*/  MOV R4, RZ ;  /* 0x000000ff00047202 */ /* 0x000fc60000000f00 */
[----:B------:R-:W-:-:S13]  /*1c3f0*/  ISETP.GE.OR P6, PT, R7, R10, !P0 ;  /* 0x0000000a0700720c */ /* 0x000fda00047c6670 */
[----:B------:R-:W-:Y:S05]  /*1c400*/  @P6 BRA `(.L_x_2929) ;  /* 0x00000000000c6947 */ /* 0x000fea0003800000 */
[----:B------:R-:W0:Y:S02]  /*1c410*/  LDC.64 R2, c[0x0][0xc80] ;  /* 0x00032000ff027b82 */ /* 0x000e240000000a00 */
[----:B0-----:R-:W-:-:S05]  /*1c420*/  IMAD.WIDE R2, R7, 0x4, R2 ;  /* 0x0000000407027825 */ /* 0x001fca00078e0202 */
[----:B------:R0:W5:Y:S02]  /*1c430*/  LDG.E R4, desc[UR60][R2.64] ;  /* 0x0000003c02047981 */ /* 0x000164000c1e1900 */
.L_x_2929:
[----:B------:R-:W-:Y:S05]  /*1c440*/  BSYNC B0 ;  /* 0x0000000000007941 */ /* 0x000fea0003800000 */
.L_x_2928:
        /* <DEDUP_REMOVED lines=20> */
.L_x_2926:
        /* <DEDUP_REMOVED lines=20> */
.L_x_2931:
        /* <DEDUP_REMOVED lines=59> */
.L_x_2927:
[----:B------:R-:W-:Y:S01]  /*1ca80*/  IMAD.MOV.U32 R17, RZ, RZ, RZ ;  /* 0x000000ffff117224 */ /* 0x000fe200078e00ff */
[----:B------:R-:W-:Y:S01]  /*1ca90*/  MOV R18, RZ ;  /* 0x000000ff00127202 */ /* 0x000fe20000000f00 */
[----:B------:R-:W-:-:S07]  /*1caa0*/  IMAD.U32 R16, RZ, RZ, UR6 ;  /* 0x00000006ff107e24 */ /* 0x000fce000f8e00ff */
.L_x_2932:
[----:B------:R-:W-:-:S13]  /*1cab0*/  ISETP.NE.AND P0, PT, R5, RZ, PT ;  /* 0x000000ff0500720c */ /* 0x000fda0003f05270 */
[----:B------:R-:W0:Y:S01]  /*1cac0*/  @!P0 S2R R3, SR_CgaCtaId ;  /* 0x0000000000038919 */ /* 0x000e220000008800 */
[----:B------:R-:W-:-:S04]  /*1cad0*/  @!P0 MOV R2, 0x400 ;  /* 0x0000040000028802 */ /* 0x000fc80000000f00 */
[----:B0-----:R-:W-:-:S05]  /*1cae0*/  @!P0 LEA R2, R3, R2, 0x18 ;  /* 0x0000000203028211 */ /* 0x001fca00078ec0ff */
[----:B------:R0:W-:Y:S01]  /*1caf0*/  @!P0 STS.128 [R2+0x2a8d0], R16 ;  /* 0x02a8d01002008388 */ /* 0x0001e20000000c00 */
[----:B------:R-:W-:Y:S06]  /*1cb00*/  BAR.ARV 0x5, 0x180 ;  /* 0x0146000000007b1d */ /* 0x000fec0000002000 */
.L_x_2925:
        /* <DEDUP_REMOVED lines=34> */
.L_x_3034:
        /* <DEDUP_REMOVED lines=45> */
[----:B0-----:R-:W-:Y:S02]  /*1d000*/  IMAD.U32 R6, RZ, RZ, UR5 ;  /* 0x00000005ff067e24 */ /* 0x001fe4000f8e00ff */
[----:B------:R-:W-:Y:S01]  /*1d010*/  IMAD.U32 R7, RZ, RZ, UR4 ;  /* 0x00000004ff077e24 */ /* 0x000fe2000f8e00ff */
[----:B---3--:R0:W-:Y:S01]  /*1d020*/  STL [R1+0x14], R8 ;  /* 0x0000140801007387 */ /* 0x0081e20000100800 */
[----:B------:R-:W-:-:S03]  /*1d030*/  IMAD.MOV.U32 R10, RZ, RZ, R8 ;  /* 0x000000ffff0a7224 */ /* 0x000fc600078e0008 */
[----:B--2---:R0:W-:Y:S01]  /*1d040*/  STL [R1+0x4], R11 ;  /* 0x0000040b01007387 */ /* 0x0041e20000100800 */
[----:B------:R-:W-:Y:S05]  /*1d050*/  @P2 BRA `(.L_x_2934) ;  /* 0x0000000000142947 */ /* 0x000fea0003800000 */
[----:B------:R-:W-:Y:S05]  /*1d060*/  @!P0 BRA `(.L_x_2934) ;  /* 0x0000000000108947 */ /* 0x000fea0003800000 */
[----:B------:R-:W2:Y:S04]  /*1d070*/  LDG.E R9, desc[UR60][R2.64] ;  /* 0x0000003c02097981 */ /* 0x000ea8000c1e1900 */
[----:B0-----:R-:W2:Y:S02]  /*1d080*/  LDG.E R8, desc[UR60][R2.64+0x4] ;  /* 0x0000043c02087981 */ /* 0x001ea4000c1e1900 */
[----:B--2---:R-:W-:-:S05]  /*1d090*/  IMAD.IADD R10, R8, 0x1, -R9 ;  /* 0x00000001080a7824 */ /* 0x004fca00078e0a09 */
[----:B------:R1:W-:Y:S02]  /*1d0a0*/  STL [R1+0x14], R10 ;  /* 0x0000140a01007387 */ /* 0x0003e40000100800 */
.L_x_2934:
[----:B------:R-:W-:Y:S01]  /*1d0b0*/  ULDC.64 UR4, c[0x0][0xa20] ;  /* 0x0002880000047ab9 */ /* 0x000fe20000000a00 */
[----:B------:R-:W-:Y:S01]  /*1d0c0*/  IMAD.MOV.U32 R33, RZ, RZ, R32 ;  /* 0x000000ffff217224 */ /* 0x000fe200078e0020 */
[----:B------:R-:W-:-:S04]  /*1d0d0*/  ISETP.NE.U32.AND P0, PT, RZ, UR4, PT ;  /* 0x00000004ff007c0c */ /* 0x000fc8000bf05070 */
[----:B------:R-:W-:-:S13]  /*1d0e0*/  ISETP.NE.AND.EX P0, PT, RZ, UR5, PT, P0 ;  /* 0x00000005ff007c0c */ /* 0x000fda000bf05300 */
[----:B------:R-:W-:Y:S05]  /*1d0f0*/  @!P0 BRA `(.L_x_2935) ;  /* 0x0000000000108947 */ /* 0x000fea0003800000 */
[----:B------:R-:W-:-:S04]  /*1d100*/  IADD3 R2, P0, R24, UR4, RZ ;  /* 0x0000000418027c10 */ /* 0x000fc8000ff1e0ff */
[----:B------:R-:W-:-:S05]  /*1d110*/  IADD3.X R3, R25, UR5, RZ, P0, !PT ;  /* 0x0000000519037c10 */ /* 0x000fca00087fe4ff */
[----:B------:R2:W5:Y:S01]  /*1d120*/  LDG.E R7, desc[UR60][R2.64] ;  /* 0x0000003c02077981 */ /* 0x000562000c1e1900 */
[----:B------:R-:W-:Y:S05]  /*1d130*/  BRA `(.L_x_2936) ;  /* 0x0000000000247947 */ /* 0x000fea0003800000 */
.L_x_2935:
[----:B------:R-:W-:Y:S02]  /*1d140*/  ULDC.64 UR4, c[0x0][0xa08] ;  /* 0x0002820000047ab9 */ /* 0x000fe40000000a00 */
[----:B------:R-:W-:-:S04]  /*1d150*/  ISETP.NE.U32.AND P0, PT, RZ, UR4, PT ;  /* 0x00000004ff007c0c */ /* 0x000fc8000bf05070 */
[----:B------:R-:W-:-:S13]  /*1d160*/  ISETP.NE.AND.EX P0, PT, RZ, UR5, PT, P0 ;  /* 0x00000005ff007c0c */ /* 0x000fda000bf05300 */
[----:B------:R-:W-:Y:S05]  /*1d170*/  @!P0 BRA `(.L_x_2936) ;  /* 0x0000000000148947 */ /* 0x000fea0003800000 */
[----:B------:R-:W2:Y:S02]  /*1d180*/  LDC.64 R2, c[0x0][0xa08] ;  /* 0x00028200ff027b82 */ /* 0x000ea40000000a00 */
[----:B--2---:R-:W-:-:S05]  /*1d190*/  IMAD.WIDE R2, R33, 0x4, R2 ;  /* 0x0000000421027825 */ /* 0x004fca00078e0202 */
[----:B------:R-:W2:Y:S04]  /*1d1a0*/  LDG.E R7, desc[UR60][R2.64] ;  /* 0x0000003c02077981 */ /* 0x000ea8000c1e1900 */
[----:B0-----:R-:W2:Y:S02]  /*1d1b0*/  LDG.E R8, desc[UR60][R2.64+0x4] ;  /* 0x0000043c02087981 */ /* 0x001ea4000c1e1900 */
[----:B--2---:R-:W-:-:S07]  /*1d1c0*/  IMAD.IADD R7, R8, 0x1, -R7 ;  /* 0x0000000108077824 */ /* 0x004fce00078e0a07 */
.L_x_2936:
[----:B--2---:R-:W2:Y:S01]  /*1d1d0*/  @P1 LDG.E R2, desc[UR60][R4.64] ;  /* 0x0000003c04021981 */ /* 0x004ea2000c1e1900 */
[----:B------:R-:W3:Y:S03]  /*1d1e0*/  LDC R3, c[0x0][0x448] ;  /* 0x00011200ff037b82 */ /* 0x000ee60000000800 */
[----:B------:R-:W2:Y:S01]  /*1d1f0*/  @P1 LDG.E R9, desc[UR60][R4.64+0x4] ;  /* 0x0000043c04091981 */ /* 0x000ea2000c1e1900 */
[----:B-----5:R-:W-:Y:S01]  /*1d200*/  IMAD.IADD R7, R7, 0x1, -R11 ;  /* 0x0000000107077824 */ /* 0x020fe200078e0a0b */
[----:B------:R-:W-:Y:S01]  /*1d210*/  BSSY B0, `(.L_x_2937) ;  /* 0x0000146000007945 */ /* 0x000fe20003800000 */
[----:B---3--:R-:W-:-:S13]  /*1d220*/  ISETP.NE.AND P0, PT, R3, 0x1, PT ;  /* 0x000000010300780c */ /* 0x008fda0003f05270 */
[----:B0-----:R-:W0:Y:S08]  /*1d230*/  @P0 LDC R8, c[0x0][0x44c] ;  /* 0x00011300ff080b82 */ /* 0x001e300000000800 */
[----:B------:R-:W3:Y:S01]  /*1d240*/  @P0 LDC R3, c[0x0][0x450] ;  /* 0x00011400ff030b82 */ /* 0x000ee20000000800 */
[----:B--2---:R-:W-:Y:S02]  /*1d250*/  @P1 IMAD.IADD R6, R9, 0x1, -R2 ;  /* 0x0000000109061824 */ /* 0x004fe400078e0a02 */
[----:B------:R-:W-:-:S04]  /*1d260*/  IMAD.SHL.U32 R2, R17, 0x80, RZ ;  /* 0x0000008011027824 */ /* 0x000fc800078e00ff */
[----:B------:R-:W-:-:S04]  /*1d270*/  VIADD R2, R2, 0x7f ;  /* 0x0000007f02027836 */ /* 0x000fc80000000000 */
[----:B0-----:R-:W-:-:S05]  /*1d280*/  @P0 IMAD.HI.U32 R8, R2, R8, RZ ;  /* 0x0000000802080227 */ /* 0x001fca00078e00ff */
[----:B---3--:R-:W-:Y:S01]  /*1d290*/  @P0 SHF.R.U32.HI R2, RZ, R3, R8 ;  /* 0x00000003ff020219 */ /* 0x008fe20000011608 */
[----:B------:R-:W-:-:S04]  /*1d2a0*/  IMAD.IADD R8, R7, 0x1, R6 ;  /* 0x0000000107087824 */ /* 0x000fc800078e0206 */
[----:B------:R-:W-:Y:S01]  /*1d2b0*/  VIADD R3, R8, 0x5f ;  /* 0x0000005f08037836 */ /* 0x000fe20000000000 */
[----:B------:R0:W-:Y:S03]  /*1d2c0*/  STL [R1], R8 ;  /* 0x0000000801007387 */ /* 0x0001e60000100800 */
[----:B------:R-:W-:-:S05]  /*1d2d0*/  IMAD.HI R3, R3, 0x2aaaaaab, RZ ;  /* 0x2aaaaaab03037827 */ /* 0x000fca00078e02ff */
[----:B------:R-:W-:-:S04]  /*1d2e0*/  SHF.R.U32.HI R4, RZ, 0x1f, R3 ;  /* 0x0000001fff047819 */ /* 0x000fc80000011603 */
[----:B------:R-:W-:Y:S02]  /*1d2f0*/  LEA.HI.SX32 R5, R3, R4, 0x1c ;  /* 0x0000000403057211 */ /* 0x000fe400078fe2ff */
[----:B------:R-:W-:-:S05]  /*1d300*/  IADD3 R4, R8, 0x60, -R10 ;  /* 0x0000006008047810 */ /* 0x000fca0007ffe80a */
[----:B------:R-:W-:-:S04]  /*1d310*/  IMAD.IADD R2, R4, 0x1, R2 ;  /* 0x0000000104027824 */ /* 0x000fc800078e0202 */
[----:B------:R-:W-:-:S05]  /*1d320*/  IMAD.HI R2, R2, 0x2aaaaaab, RZ ;  /* 0x2aaaaaab02027827 */ /* 0x000fca00078e02ff */
[----:B------:R-:W-:-:S04]  /*1d330*/  SHF.R.U32.HI R3, RZ, 0x1f, R2 ;  /* 0x0000001fff037819 */ /* 0x000fc80000011602 */
[----:B------:R-:W-:-:S04]  /*1d340*/  LEA.HI.SX32 R2, R2, R3, 0x1c ;  /* 0x0000000302027211 */ /* 0x000fc800078fe2ff */
[----:B------:R-:W-:-:S05]  /*1d350*/  VIMNMX R2, R5, R2, PT ;  /* 0x0000000205027248 */ /* 0x000fca0003fe0100 */
[--C-:B------:R-:W-:Y:S02]  /*1d360*/  IMAD R3, R2, 0x60, -R7.reuse ;  /* 0x0000006002037824 */ /* 0x100fe400078e0a07 */
[----:B------:R-:W-:-:S03]  /*1d370*/  IMAD.MOV R7, RZ, RZ, -R7 ;  /* 0x000000ffff077224 */ /* 0x000fc600078e0a07 */
[----:B------:R-:W-:Y:S02]  /*1d380*/  VIMNMX R3, R3, R6, PT ;  /* 0x0000000603037248 */ /* 0x000fe40003fe0100 */
[----:B------:R-:W-:-:S04]  /*1d390*/  VIMNMX R2, RZ, R7, !PT ;  /* 0x00000007ff027248 */ /* 0x000fc80007fe0100 */
[----:B------:R-:W-:-:S13]  /*1d3a0*/  ISETP.GT.AND P0, PT, R3, R2, PT ;  /* 0x000000020300720c */ /* 0x000fda0003f04270 */
[----:B------:R-:W-:Y:S02]  /*1d3b0*/  @P0 VIADD R7, R3, 0x5f ;  /* 0x0000005f03070836 */ /* 0x000fe40000000000 */
[----:B------:R-:W-:-:S04]  /*1d3c0*/  IMAD.WIDE.U32 R2, R2, -0x55555555, RZ ;  /* 0xaaaaaaab02027825 */ /* 0x000fc800078e00ff */
[----:B------:R-:W-:Y:S01]  /*1d3d0*/  @P0 IMAD.HI R7, R7, 0x2aaaaaab, RZ ;  /* 0x2aaaaaab07070827 */ /* 0x000fe200078e02ff */
[----:B------:R-:W-:-:S04]  /*1d3e0*/  SHF.R.U32.HI R6, RZ, 0x6, R3 ;  /* 0x00000006ff067819 */ /* 0x000fc80000011603 */
[----:B------:R-:W-:Y:S01]  /*1d3f0*/  @P0 SHF.R.U32.HI R2, RZ, 0x1f, R7 ;  /* 0x0000001fff020819 */ /* 0x000fe20000011607 */
[----:B------:R-:W-:-:S03]  /*1d400*/  IMAD.MOV.U32 R3, RZ, RZ, R6 ;  /* 0x000000ffff037224 */ /* 0x000fc600078e0006 */
[----:B------:R-:W-:Y:S02]  /*1d410*/  @P0 LEA.HI.SX32 R3, R7, R2, 0x1c ;  /* 0x0000000207030211 */ /* 0x000fe400078fe2ff */
[----:B------:R-:W-:Y:S02]  /*1d420*/  PLOP3.LUT P0, PT, PT, PT, PT, 0x80, 0x0 ;  /* 0x000000000000781c */ /* 0x000fe40003f0f070 */
[----:B------:R-:W-:-:S13]  /*1d430*/  ISETP.GT.AND P2, PT, R3, R6, PT ;  /* 0x000000060300720c */ /* 0x000fda0003f44270 */
[----:B0-----:R-:W-:Y:S05]  /*1d440*/  @!P2 BRA `(.L_x_2938) ;  /* 0x000000100088a947 */ /* 0x001fea0003800000 */
[----:B------:R-:W-:Y:S01]  /*1d450*/  UMOV UR4, 0xffffffff ;  /* 0xffffffff00047882 */ /* 0x000fe20000000000 */
[----:B------:R-:W-:Y:S02]  /*1d460*/  SEL R2, R33, RZ, !P1 ;  /* 0x000000ff21027207 */ /* 0x000fe40004800000 */
[----:B------:R-:W-:Y:S05]  /*1d470*/  BRA.DIV UR4, `(.L_x_2939) ;  /* 0x0000006a04e87947 */ /* 0x000fea000b800000 */
[----:B------:R-:W0:Y:S02]  /*1d480*/  S2R R7, SR_TID.X ;  /* 0x0000000000077919 */ /* 0x000e240000002100 */
[----:B0-----:R-:W-:-:S04]  /*1d490*/  SHF.R.U32.HI R7, RZ, 0x5, R7 ;  /* 0x00000005ff077819 */ /* 0x001fc80000011607 */
[----:B------:R-:W-:-:S05]  /*1d4a0*/  LOP3.LUT R7, R7, 0x3, RZ, 0xc0, !PT ;  /* 0x0000000307077812 */ /* 0x000fca00078ec0ff */
[----:B------:R0:W2:Y:S02]  /*1d4b0*/  SHFL.IDX PT, R14, R7, RZ, 0x1f ;  /* 0x00001fff070e7589 */ /* 0x0000a400000e0000 */
.L_x_3102:
[----:B--2---:R-:W-:Y:S02]  /*1d4c0*/  ISETP.NE.AND P0, PT, R14, RZ, PT ;  /* 0x000000ff0e00720c */ /* 0x004fe40003f05270 */
[----:B------:R-:W-:-:S11]  /*1d4d0*/  PLOP3.LUT P6, PT, PT, PT, PT, 0x8, 0x0 ;  /* 0x000000000000781c */ /* 0x000fd60003fce170 */
[----:B------:R-:W-:Y:S05]  /*1d4e0*/  @P0 BRA `(.L_x_2940) ;  /* 0x00000000000c0947 */ /* 0x000fea0003800000 */
[----:B------:R-:W-:-:S03]  /*1d4f0*/  UMOV UR4, 0xffffffff ;  /* 0xffffffff00047882 */ /* 0x000fc60000000000 */
[----:B------:R-:W-:Y:S05]  /*1d500*/  BRA.DIV UR4, `(.L_x_2941) ;  /* 0x0000006a04f87947 */ /* 0x000fea000b800000 */
[----:B------:R-:W-:-:S13]  /*1d510*/  ELECT P6, URZ, PT ;  /* 0x00000000003f782f */ /* 0x000fda00038c0000 */
.L_x_2940:
        /* <DEDUP_REMOVED lines=9> */
.L_x_3105:
[----:B------:R-:W-:Y:S05]  /*1d5b0*/  BSYNC B1 ;  /* 0x0000000000017941 */ /* 0x000fea0003800000 */
.L_x_2942:
[----:B------:R-:W-:Y:S04]  /*1d5c0*/  BSSY B1, `(.L_x_2944) ;  /* 0x000007c000017945 */ /* 0x000fe80003800000 */
[----:B------:R-:W-:Y:S05]  /*1d5d0*/  @!P6 BRA `(.L_x_2945) ;  /* 0x0000000400e8e947 */ /* 0x000fea0003800000 */
[----:B------:R-:W-:Y:S01]  /*1d5e0*/  IMAD R11, R26, 0x8, R22 ;  /* 0x000000081a0b7824 */ /* 0x000fe200078e0216 */
[----:B-1----:R-:W-:Y:S01]  /*1d5f0*/  SHF.L.U32 R10, R31, 0x1f, RZ ;  /* 0x0000001f1f0a7819 */ /* 0x002fe200000006ff */
[----:B------:R-:W1:Y:S01]  /*1d600*/  S2R R8, SR_TID.X ;  /* 0x0000000000087919 */ /* 0x000e620000002100 */
[----:B------:R-:W-:Y:S02]  /*1d610*/  BSSY B2, `(.L_x_2946) ;  /* 0x0000005000027945 */ /* 0x000fe40003800000 */
[----:B------:R-:W2:Y:S01]  /*1d620*/  SYNCS.PHASECHK.TRANS64.TRYWAIT P0, [R11+URZ+0x2a8a0], R10 ;  /* 0x02a8a00a0b0075a7 */ /* 0x000ea2000800017f */
[----:B-1----:R-:W-:-:S04]  /*1d630*/  LOP3.LUT R8, R8, 0x7f, RZ, 0xc0, !PT ;  /* 0x0000007f08087812 */ /* 0x002fc800078ec0ff */
[----:B------:R-:W-:Y:S01]  /*1d640*/  ISETP.NE.AND P1, PT, R8, RZ, PT ;  /* 0x000000ff0800720c */ /* 0x000fe20003f25270 */
[----:B--2---:R-:W-:-:S12]  /*1d650*/  @!P0 BRA `(.L_x_2947) ;  /* 0x0000006800d88947 */ /* 0x004fd80003800000 */
.L_x_3106:
[----:B------:R-:W-:Y:S05]  /*1d660*/  BSYNC B2 ;  /* 0x0000000000027941 */ /* 0x000fea0003800000 */
.L_x_2946:
[----:B------:R-:W-:Y:S04]  /*1d670*/  BSSY B2, `(.L_x_2948) ;  /* 0x0000009000027945 */ /* 0x000fe80003800000 */
[----:B------:R-:W-:Y:S05]  /*1d680*/  @P1 BRA `(.L_x_2949) ;  /* 0x00000000001c1947 */ /* 0x000fea0003800000 */
[----:B------:R-:W2:Y:S01]  /*1d690*/  S2R R8, SR_TID.X ;  /* 0x0000000000087919 */ /* 0x000ea20000002100 */
[----:B0-----:R-:W-:-:S04]  /*1d6a0*/  MOV R7, 0x9000 ;  /* 0x0000900000077802 */ /* 0x001fc80000000f00 */
[----:B------:R3:W-:Y:S01]  /*1d6b0*/  SYNCS.ARRIVE.TRANS64 RZ, [R11+URZ+0x2a890], R7 ;  /* 0x02a890070bff79a7 */ /* 0x0007e2000800003f */
[----:B--2---:R-:W-:-:S04]  /*1d6c0*/  LOP3.LUT R8, R8, 0x1f, RZ, 0xc0, !PT ;  /* 0x0000001f08087812 */ /* 0x004fc800078ec0ff */
[----:B------:R-:W-:-:S13]  /*1d6d0*/  ISETP.NE.AND P0, PT, R8, RZ, PT ;  /* 0x000000ff0800720c */ /* 0x000fda0003f05270 */
[----:B---3--:R-:W-:Y:S05]  /*1d6e0*/  @!P0 BRA `(.L_x_2949) ;  /* 0x0000000000048947 */ /* 0x008fea0003800000 */
[----:B------:R-:W-:Y:S01]  /*1d6f0*/  BPT.TRAP 0x1 ;  /* 0x000000040000795c */ /* 0x000fe20000300000 */
.L_x_2949:
[----:B------:R-:W-:Y:S05]  /*1d700*/  BSYNC B2 ;  /* 0x0000000000027941 */ /* 0x000fea0003800000 */
.L_x_2948:
        /* <DEDUP_REMOVED lines=12> */
.L_x_2950:
        /* <DEDUP_REMOVED lines=16> */
.L_x_2951:
        /* <DEDUP_REMOVED lines=15> */
.L_x_2952:
        /* <DEDUP_REMOVED lines=13> */
.L_x_3107:
[----:B------:R-:W-:Y:S05]  /*1da90*/  BSYNC B2 ;  /* 0x0000000000027941 */ /* 0x000fea0003800000 */
.L_x_2953:
        /* <DEDUP_REMOVED lines=11> */
.L_x_2956:
[----:B------:R-:W-:Y:S05]  /*1db50*/  BSYNC B2 ;  /* 0x0000000000027941 */ /* 0x000fea0003800000 */
.L_x_2955:
        /* <DEDUP_REMOVED lines=9> */
.L_x_2957:
        /* <DEDUP_REMOVED lines=15> */
.L_x_2958:
        /* <DEDUP_REMOVED lines=9> */
[----:B--2---:R-:W-:Y:S05]  /*1dd70*/  @P0 BRA.U.ANY `(.L_x_2958) ;  /* 0xfffffffd00d80947 */ /* 0x004fea000393ffff */
.L_x_2945:
[----:B------:R-:W-:Y:S05]  /*1dd80*/  BSYNC B1 ;  /* 0x0000000000017941 */ /* 0x000fea0003800000 */
.L_x_2944:
        /* <DEDUP_REMOVED lines=9> */
.L_x_2974:
[----:B------:R-:W-:Y:S05]  /*1de20*/  YIELD ;  /* 0x0000000000007946 */ /* 0x000fea0003800000 */
[----:B------:R-:W-:Y:S04]  /*1de30*/  BSSY B1, `(.L_x_2959) ;  /* 0x000007b000017945 */ /* 0x000fe80003800000 */
[----:B------:R-:W-:Y:S05]  /*1de40*/  @!P6 BRA `(.L_x_2960) ;  /* 0x0000000400e4e947 */ /* 0x000fea0003800000 */
[----:B-1----:R-:W-:Y:S01]  /*1de50*/  IMAD R10, R26, 0x8, R22 ;  /* 0x000000081a0a7824 */ /* 0x002fe200078e0216 */
[----:B------:R-:W-:Y:S01]  /*1de60*/  SHF.L.U32 R9, R31, 0x1f, RZ ;  /* 0x0000001f1f097819 */ /* 0x000fe200000006ff */
[----:B------:R-:W1:Y:S01]  /*1de70*/  S2R R3, SR_TID.X ;  /* 0x0000000000037919 */ /* 0x000e620000002100 */
[----:B------:R-:W-:Y:S02]  /*1de80*/  BSSY B2, `(.L_x_2961) ;  /* 0x0000005000027945 */ /* 0x000fe40003800000 */
[----:B------:R-:W2:Y:S01]  /*1de90*/  SYNCS.PHASECHK.TRANS64.TRYWAIT P1, [R10+URZ+0x2a8a0], R9 ;  /* 0x02a8a0090a0075a7 */ /* 0x000ea2000802017f */
[----:B-1----:R-:W-:-:S04]  /*1dea0*/  LOP3.LUT R3, R3, 0x7f, RZ, 0xc0, !PT ;  /* 0x0000007f03037812 */ /* 0x002fc800078ec0ff */
[----:B------:R-:W-:Y:S01]  /*1deb0*/  ISETP.NE.AND P2, PT, R3, RZ, PT ;  /* 0x000000ff0300720c */ /* 0x000fe20003f45270 */
[----:B--2---:R-:W-:-:S12]  /*1dec0*/  @!P1 BRA `(.L_x_2962) ;  /* 0x0000006000e49947 */ /* 0x004fd80003800000 */
.L_x_3108:
[----:B------:R-:W-:Y:S05]  /*1ded0*/  BSYNC B2 ;  /* 0x0000000000027941 */ /* 0x000fea0003800000 */
.L_x_2961:
        /* <DEDUP_REMOVED lines=9> */
.L_x_2964:
[----:B------:R-:W-:Y:S05]  /*1df70*/  BSYNC B2 ;  /* 0x0000000000027941 */ /* 0x000fea0003800000 */
.L_x_2963:
        /* <DEDUP_REMOVED lines=11> */
.L_x_2965:
        /* <DEDUP_REMOVED lines=16> */
.L_x_2966:
        /* <DEDUP_REMOVED lines=15> */
.L_x_2967:
        /* <DEDUP_REMOVED lines=13> */
.L_x_3109:
[----:B------:R-:W-:Y:S05]  /*1e2f0*/  BSYNC B2 ;  /* 0x0000000000027941 */ /* 0x000fea0003800000 */
.L_x_2968:
        /* <DEDUP_REMOVED lines=11> */
.L_x_2971:
[----:B------:R-:W-:Y:S05]  /*1e3b0*/  BSYNC B2 ;  /* 0x0000000000027941 */ /* 0x000fea0003800000 */
.L_x_2970:
        /* <DEDUP_REMOVED lines=9> */
.L_x_2972:
        /* <DEDUP_REMOVED lines=15> */
.L_x_2973:
        /* <DEDUP_REMOVED lines=10> */
.L_x_2960:
[----:B------:R-:W-:Y:S05]  /*1e5e0*/  BSYNC B1 ;  /* 0x0000000000017941 */ /* 0x000fea0003800000 */
.L_x_2959:
        /* <DEDUP_REMOVED lines=8> */
.L_x_2938:
[----:B------:R-:W-:Y:S05]  /*1e670*/  BSYNC B0 ;  /* 0x0000000000007941 */ /* 0x000fea0003800000 */
.L_x_2937:
[----:B------:R-:W2:Y:S01]  /*1e680*/  LDC R0, c[0x0][0x448] ;  /* 0x00011200ff007b82 */ /* 0x000ea20000000800 */
[----:B------:R-:W-:Y:S01]  /*1e690*/  LEA R3, R17, 0x7f, 0x7 ;  /* 0x0000007f11037811 */ /* 0x000fe200078e38ff */
[----:B------:R-:W-:Y:S05]  /*1e6a0*/  @!P0 WARPSYNC.ALL ;  /* 0x0000000000008948 */ /* 0x000fea0003800000 */
[----:B------:R-:W-:Y:S01]  /*1e6b0*/  BSSY B7, `(.L_x_2975) ;  /* 0x0000379000077945 */ /* 0x000fe20003800000 */
[----:B------:R-:W-:Y:S01]  /*1e6c0*/  @!P0 BAR.SYNC.DEFER_BLOCKING 0xc, 0x180 ;  /* 0x0306000000008b1d */ /* 0x000fe20000010000 */
[----:B--2---:R-:W-:-:S13]  /*1e6d0*/  ISETP.NE.AND P1, PT, R0, 0x1, PT ;  /* 0x000000010000780c */ /* 0x004fda0003f25270 */
[----:B------:R-:W0:Y:S08]  /*1e6e0*/  @P1 LDC R2, c[0x0][0x44c] ;  /* 0x00011300ff021b82 */ /* 0x000e300000000800 */
[----:B------:R-:W2:Y:S01]  /*1e6f0*/  @P1 LDC R0, c[0x0][0x450] ;  /* 0x00011400ff001b82 */ /* 0x000ea20000000800 */
[----:B0-----:R-:W-:-:S05]  /*1e700*/  @P1 IMAD.HI.U32 R7, R3, R2, RZ ;  /* 0x0000000203071227 */ /* 0x001fca00078e00ff */
[----:B--2---:R-:W-:-:S05]  /*1e710*/  @P1 SHF.R.U32.HI R3, RZ, R0, R7 ;  /* 0x00000000ff031219 */ /* 0x004fca0000011607 */
[----:B------:R-:W-:-:S04]  /*1e720*/  IMAD.IADD R3, R4, 0x1, R3 ;  /* 0x0000000104037824 */ /* 0x000fc800078e0203 */
[----:B------:R-:W-:-:S05]  /*1e730*/  IMAD.HI R3, R3, 0x2aaaaaab, RZ ;  /* 0x2aaaaaab03037827 */ /* 0x000fca00078e02ff */
        /* <DEDUP_REMOVED lines=12> */
[----:B------:R-:W2:Y:S01]  /*1e800*/  LDC.64 R2, c[0x0][0xc60] ;  /* 0x00031800ff027b82 */ /* 0x000ea20000000a00 */
[----:B------:R-:W0:Y:S02]  /*1e810*/  FLO.U32 R0, UR4 ;  /* 0x0000000400007d00 */ /* 0x000e2400080e0000 */
[----:B0-----:R-:W-:-:S06]  /*1e820*/  ISETP.EQ.U32.AND P0, PT, R0, R5, PT ;  /* 0x000000050000720c */ /* 0x001fcc0003f02070 */
[----:B------:R-:W2:Y:S07]  /*1e830*/  POPC R5, UR4 ;  /* 0x0000000400057d09 */ /* 0x000eae0008000000 */
[----:B--2---:R-:W2:Y:S01]  /*1e840*/  @P0 ATOMG.E.ADD.STRONG.GPU PT, R3, desc[UR60][R2.64], R5 ;  /* 0x00000005020309a8 */ /* 0x004ea200081ee1fc */
[----:B------:R-:W0:Y:S02]  /*1e850*/  S2R R4, SR_LTMASK ;  /* 0x0000000000047919 */ /* 0x000e240000003900 */
[----:B0-----:R-:W-:-:S04]  /*1e860*/  LOP3.LUT R4, R4, UR4, RZ, 0xc0, !PT ;  /* 0x0000000404047c12 */ /* 0x001fc8000f8ec0ff */
[----:B------:R-:W0:Y:S01]  /*1e870*/  POPC R7, R4 ;  /* 0x0000000400077309 */ /* 0x000e220000000000 */
[----:B--2---:R-:W0:Y:S02]  /*1e880*/  SHFL.IDX PT, R0, R3, R0, 0x1f ;  /* 0x00001f0003007589 */ /* 0x004e2400000e0000 */
[----:B0-----:R-:W-:Y:S01]  /*1e890*/  IADD3 R16, R0, UR38, R7 ;  /* 0x0000002600107c10 */ /* 0x001fe2000fffe007 */
[----:B------:R-:W-:Y:S06]  /*1e8a0*/  BRA `(.L_x_2977) ;  /* 0x0000003400647947 */ /* 0x000fec0003800000 */
.L_x_2976:
        /* <DEDUP_REMOVED lines=13> */
[----:B-1----:R-:W-:-:S02]  /*1e980*/  IMAD.U32 R10, RZ, RZ, UR4 ;  /* 0x00000004ff0a7e24 */ /* 0x002fc4000f8e00ff */
[----:B------:R-:W-:Y:S02]  /*1e990*/  IMAD.U32 R11, RZ, RZ, UR5 ;  /* 0x00000005ff0b7e24 */ /* 0x000fe4000f8e00ff */
[----:B------:R-:W-:Y:S02]  /*1e9a0*/  IMAD.MOV.U32 R8, RZ, RZ, 0x70 ;  /* 0x00000070ff087424 */ /* 0x000fe400078e00ff */
[----:B------:R-:W-:Y:S02]  /*1e9b0*/  IMAD.MOV.U32 R12, RZ, RZ, 0x1 ;  /* 0x00000001ff0c7424 */ /* 0x000fe400078e00ff */
[----:B------:R-:W-:-:S07]  /*1e9c0*/  IMAD.MOV.U32 R13, RZ, RZ, RZ ;  /* 0x000000ffff0d7224 */ /* 0x000fce00078e00ff */
[----:B------:R-:W-:-:S07]  /*1e9d0*/  LEPC R20, `(.L_x_2979) ;  /* 0x000000001014794e */ /* 0x000fce0000000000 */
[----:B0-----:R-:W-:Y:S05]  /*1e9e0*/  CALL.ABS.NOINC R2 ;  /* 0x0000000002007343 */ /* 0x001fea0003c00000 */
.L_x_2979:
[----:B------:R-:W-:Y:S05]  /*1e9f0*/  BSYNC B6 ;  /* 0x0000000000067941 */ /* 0x000fea0003800000 */
.L_x_2978:
        /* <DEDUP_REMOVED lines=13> */
[----:B-1----:R-:W-:Y:S02]  /*1ead0*/  IMAD.U32 R10, RZ, RZ, UR4 ;  /* 0x00000004ff0a7e24 */ /* 0x002fe4000f8e00ff */
[----:B------:R-:W-:Y:S02]  /*1eae0*/  IMAD.U32 R11, RZ, RZ, UR5 ;  /* 0x00000005ff0b7e24 */ /* 0x000fe4000f8e00ff */
[----:B------:R-:W-:Y:S02]  /*1eaf0*/  IMAD.MOV.U32 R8, RZ, RZ, 0x70 ;  /* 0x00000070ff087424 */ /* 0x000fe400078e00ff */
[----:B------:R-:W-:Y:S02]  /*1eb00*/  IMAD.MOV.U32 R12, RZ, RZ, 0x1 ;  /* 0x00000001ff0c7424 */ /* 0x000fe400078e00ff */
[----:B0-----:R-:W-:-:S07]  /*1eb10*/  IMAD.MOV.U32 R13, RZ, RZ, RZ ;  /* 0x000000ffff0d7224 */ /* 0x001fce00078e00ff */
[----:B------:R-:W-:-:S07]  /*1eb20*/  LEPC R20, `(.L_x_2982) ;  /* 0x000000001014794e */ /* 0x000fce0000000000 */
[----:B--2---:R-:W-:Y:S05]  /*1eb30*/  CALL.ABS.NOINC R2 ;  /* 0x0000000002007343 */ /* 0x004fea0003c00000 */
.L_x_2982:
        /* <DEDUP_REMOVED lines=15> */
.L_x_2981:
[----:B------:R-:W-:Y:S05]  /*1ec30*/  BSYNC B6 ;  /* 0x0000000000067941 */ /* 0x000fea0003800000 */
.L_x_2980:
[----:B------:R-:W2:Y:S01]  /*1ec40*/  LDL R20, [R1] ;  /* 0x0000000001147983 */ /* 0x000ea20000100800 */
[----:B------:R-:W-:Y:S01]  /*1ec50*/  ULDC.64 UR4, c[0x0][0x9f8] ;  /* 0x00027e0000047ab9 */ /* 0x000fe20000000a00 */
[----:B------:R-:W0:Y:S01]  /*1ec60*/  LDC R0, c[0x0][0x430] ;  /* 0x00010c00ff007b82 */ /* 0x000e220000000800 */
[----:B------:R-:W-:Y:S01]  /*1ec70*/  ISETP.NE.U32.AND P0, PT, RZ, UR4, PT ;  /* 0x00000004ff007c0c */ /* 0x000fe2000bf05070 */
[----:B------:R-:W3:Y:S03]  /*1ec80*/  LDL R2, [R1+0x4] ;  /* 0x0000040001027983 */ /* 0x000ee60000100800 */
[----:B------:R-:W-:Y:S01]  /*1ec90*/  ISETP.NE.AND.EX P0, PT, RZ, UR5, PT, P0 ;  /* 0x00000005ff007c0c */ /* 0x000fe2000bf05300 */
[----:B------:R-:W4:-:S12]  /*1eca0*/  S2R R21, SR_TID.X ;  /* 0x0000000000157919 */ /* 0x000f180000002100 */
[----:B------:R-:W-:Y:S01]  /*1ecb0*/  @P0 IADD3 R24, P1, R24, UR4, RZ ;  /* 0x0000000418180c10 */ /* 0x000fe2000ff3e0ff */
[----:B------:R-:W1:Y:S01]  /*1ecc0*/  S2R R34, SR_TID.X ;  /* 0x0000000000227919 */ /* 0x000e620000002100 */
[----:B------:R-:W-:Y:S01]  /*1ecd0*/  VIADD R27, R30, 0xffffffff ;  /* 0xffffffff1e1b7836 */ /* 0x000fe20000000000 */
[----:B------:R-:W-:Y:S01]  /*1ece0*/  ULDC UR4, c[0x0][0x320] ;  /* 0x0000c80000047ab9 */ /* 0x000fe20000000800 */
[----:B------:R-:W-:-:S05]  /*1ecf0*/  @P0 IADD3.X R25, R25, UR5, RZ, P1, !PT ;  /* 0x0000000519190c10 */ /* 0x000fca0008ffe4ff */
[----:B------:R-:W3:Y:S01]  /*1ed00*/  @P0 LDG.E R33, desc[UR60][R24.64] ;  /* 0x0000003c18210981 */ /* 0x000ee2000c1e1900 */
[----:B0-----:R-:W-:Y:S02]  /*1ed10*/  ISETP.NE.AND P1, PT, R0, 0x1, PT ;  /* 0x000000010000780c */ /* 0x001fe40003f25270 */
[----:B----4-:R-:W-:-:S11]  /*1ed20*/  LOP3.LUT R21, R21, 0x7f, RZ, 0xc0, !PT ;  /* 0x0000007f15157812 */ /* 0x010fd600078ec0ff */
[----:B------:R-:W0:Y:S01]  /*1ed30*/  @P1 LDC R7, c[0x0][0x434] ;  /* 0x00010d00ff071b82 */ /* 0x000e220000000800 */
[----:B------:R-:W-:-:S07]  /*1ed40*/  SHF.R.U32.HI R21, RZ, 0x3, R21 ;  /* 0x00000003ff157819 */ /* 0x000fce0000011615 */
[----:B------:R-:W4:Y:S01]  /*1ed50*/  @P1 LDC R5, c[0x0][0x438] ;  /* 0x00010e00ff051b82 */ /* 0x000f220000000800 */
[----:B-1----:R-:W-:-:S05]  /*1ed60*/  IMAD.SHL.U32 R34, R34, 0x10, RZ ;  /* 0x0000001022227824 */ /* 0x002fca00078e00ff */
[----:B------:R-:W-:Y:S02]  /*1ed70*/  LOP3.LUT R34, R21, 0x70, R34, 0xf8, !PT ;  /* 0x0000007015227812 */ /* 0x000fe400078ef822 */
[----:B------:R-:W1:Y:S03]  /*1ed80*/  S2R R21, SR_TID.X ;  /* 0x0000000000157919 */ /* 0x000e660000002100 */
[----:B------:R-:W-:Y:S02]  /*1ed90*/  IMAD R6, R27, 0x60, R34 ;  /* 0x000000601b067824 */ /* 0x000fe400078e0222 */
[----:B-1----:R-:W-:-:S05]  /*1eda0*/  IMAD.SHL.U32 R21, R21, 0x8, RZ ;  /* 0x0000000815157824 */ /* 0x002fca00078e00ff */
[----:B------:R-:W-:Y:S02]  /*1edb0*/  LOP3.LUT R21, R21, 0x38, RZ, 0xc0, !PT ;  /* 0x0000003815157812 */ /* 0x000fe400078ec0ff */
[----:B------:R-:W-:Y:S01]  /*1edc0*/  LOP3.LUT R23, R23, 0xfffffff7, RZ, 0xc0, !PT ;  /* 0xfffffff717177812 */ /* 0x000fe200078ec0ff */
[----:B------:R-:W-:Y:S01]  /*1edd0*/  UMOV UR5, 0xffffffff ;  /* 0xffffffff00057882 */ /* 0x000fe20000000000 */
[----:B--2---:R-:W-:-:S04]  /*1ede0*/  ISETP.GE.AND P0, PT, R6, R20, PT ;  /* 0x000000140600720c */ /* 0x004fc80003f06270 */
[----:B------:R-:W-:Y:S01]  /*1edf0*/  ISETP.GT.U32.OR P0, PT, R34, 0x5f, P0 ;  /* 0x0000005f2200780c */ /* 0x000fe20000704470 */
[----:B---3--:R-:W-:-:S04]  /*1ee00*/  IMAD.IADD R6, R6, 0x1, R2 ;  /* 0x0000000106067824 */ /* 0x008fc800078e0202 */
[----:B0-----:R-:W-:-:S08]  /*1ee10*/  @P1 IMAD.HI.U32 R7, R6, R7, RZ ;  /* 0x0000000706071227 */ /* 0x001fd000078e00ff */
[----:B------:R-:W0:Y:S01]  /*1ee20*/  @!P0 LDC.64 R2, c[0x0][0x428] ;  /* 0x00010a00ff028b82 */ /* 0x000e220000000a00 */
[----:B------:R-:W-:Y:S01]  /*1ee30*/  IMAD.MOV.U32 R4, RZ, RZ, R6 ;  /* 0x000000ffff047224 */ /* 0x000fe200078e0006 */
[----:B----4-:R-:W-:Y:S02]  /*1ee40*/  @P1 SHF.R.U32.HI R4, RZ, R5, R7 ;  /* 0x00000005ff041219 */ /* 0x010fe40000011607 */
[----:B------:R-:W-:-:S03]  /*1ee50*/  LOP3.LUT R20, R21, 0x40, RZ, 0xfc, !PT ;  /* 0x0000004015147812 */ /* 0x000fc600078efcff */
[----:B------:R-:W-:Y:S01]  /*1ee60*/  IMAD.MOV R5, RZ, RZ, -R4 ;  /* 0x000000ffff057224 */ /* 0x000fe200078e0a04 */
[----:B------:R-:W-:-:S03]  /*1ee70*/  ISETP.GE.AND P2, PT, R20, UR4, PT ;  /* 0x0000000414007c0c */ /* 0x000fc6000bf46270 */
[----:B------:R-:W-:Y:S01]  /*1ee80*/  IMAD R0, R0, R5, R6 ;  /* 0x0000000500007224 */ /* 0x000fe200078e0206 */
[----:B------:R-:W-:Y:S02]  /*1ee90*/  SHF.R.S32.HI R8, RZ, 0x1f, R33 ;  /* 0x0000001fff087819 */ /* 0x000fe40000011421 */
[----:B------:R-:W-:Y:S02]  /*1eea0*/  @!P0 SHF.R.S32.HI R5, RZ, 0x1f, R4 ;  /* 0x0000001fff058819 */ /* 0x000fe40000011404 */
[----:B------:R-:W-:Y:S02]  /*1eeb0*/  SEL R30, RZ, 0xffffffff, P2 ;  /* 0xffffffffff1e7807 */ /* 0x000fe40001000000 */
[----:B------:R-:W-:Y:S01]  /*1eec0*/  ISETP.GE.AND P1, PT, R21, UR4, PT ;  /* 0x0000000415007c0c */ /* 0x000fe2000bf26270 */
[----:B------:R-:W-:Y:S02]  /*1eed0*/  ULDC UR4, c[0x0][0x2f4] ;  /* 0x0000bd0000047ab9 */ /* 0x000fe40000000800 */
[----:B------:R-:W-:-:S02]  /*1eee0*/  IMAD.SHL.U32 R30, R30, 0x2, RZ ;  /* 0x000000021e1e7824 */ /* 0x000fc400078e00ff */
        /* <DEDUP_REMOVED lines=29> */
.L_x_3112:
[----:B------:R-:W-:Y:S01]  /*1f0c0*/  SHF.R.S32.HI R34, RZ, 0x1f, R18 ;  /* 0x0000001fff227819 */ /* 0x000fe20000011412 */
[----:B------:R-:W-:Y:S06]  /*1f0d0*/  @!P3 BRA `(.L_x_2984) ;  /* 0x000000000004b947 */ /* 0x000fec0003800000 */
[----:B------:R-:W-:Y:S01]  /*1f0e0*/  BPT.TRAP 0x1 ;  /* 0x000000040000795c */ /* 0x000fe20000300000 */
.L_x_2984:
[----:B------:R-:W-:Y:S01]  /*1f0f0*/  SHF.R.S32.HI R5, RZ, 0x1f, R0 ;  /* 0x0000001fff057819 */ /* 0x000fe20000011400 */
[----:B------:R-:W-:Y:S01]  /*1f100*/  ULDC.64 UR4, c[0x0][0x328] ;  /* 0x0000ca0000047ab9 */ /* 0x000fe20000000a00 */
[----:B------:R-:W-:Y:S01]  /*1f110*/  BSSY B0, `(.L_x_2985) ;  /* 0x0000017000007945 */ /* 0x000fe20003800000 */
[----:B------:R-:W-:-:S04]  /*1f120*/  IMAD.WIDE.U32 R2, R0, UR4, RZ ;  /* 0x0000000400027c25 */ /* 0x000fc8000f8e00ff */
[----:B------:R-:W-:-:S04]  /*1f130*/  IMAD R6, R5, UR4, RZ ;  /* 0x0000000405067c24 */ /* 0x000fc8000f8e02ff */
[----:B------:R-:W-:Y:S01]  /*1f140*/  IMAD R6, R0, UR5, R6 ;  /* 0x0000000500067c24 */ /* 0x000fe2000f8e0206 */
[----:B------:R-:W-:-:S04]  /*1f150*/  ULDC.64 UR4, c[0x0][0x338] ;  /* 0x0000ce0000047ab9 */ /* 0x000fc80000000a00 */
[----:B------:R-:W-:Y:S02]  /*1f160*/  IADD3 R3, R3, R6, RZ ;  /* 0x0000000603037210 */ /* 0x000fe40007ffe0ff */
        /* <DEDUP_REMOVED lines=17> */
.L_x_3113:
[----:B------:R-:W-:Y:S05]  /*1f280*/  BSYNC B0 ;  /* 0x0000000000007941 */ /* 0x000fea0003800000 */
.L_x_2985:
        /* <DEDUP_REMOVED lines=96> */
.L_x_3127:
        /* <DEDUP_REMOVED lines=12> */
.L_x_2988:
        /* <DEDUP_REMOVED lines=10> */
.L_x_2989:
        /* <DEDUP_REMOVED lines=25> */
[----:B0-----:R-:W-:Y:S02]  /*1fb80*/  IMAD.U32 R4, RZ, RZ, UR4 ;  /* 0x00000004ff047e24 */ /* 0x001fe4000f8e00ff */
[----:B------:R-:W0:Y:S01]  /*1fb90*/  LDC.64 R2, c[0x4][R2] ;  /* 0x0100000002027b82 */ /* 0x000e220000000a00 */
[----:B------:R-:W-:Y:S02]  /*1fba0*/  IMAD.U32 R5, RZ, RZ, UR5 ;  /* 0x00000005ff057e24 */ /* 0x000fe4000f8e00ff */
[----:B------:R-:W-:Y:S02]  /*1fbb0*/  IMAD.U32 R6, RZ, RZ, UR6 ;  /* 0x00000006ff067e24 */ /* 0x000fe4000f8e00ff */
[----:B-1----:R-:W-:-:S02]  /*1fbc0*/  IMAD.U32 R7, RZ, RZ, UR7 ;  /* 0x00000007ff077e24 */ /* 0x002fc4000f8e00ff */
[----:B------:R-:W-:Y:S02]  /*1fbd0*/  IMAD.U32 R10, RZ, RZ, UR8 ;  /* 0x00000008ff0a7e24 */ /* 0x000fe4000f8e00ff */
[----:B------:R-:W-:Y:S02]  /*1fbe0*/  IMAD.U32 R11, RZ, RZ, UR9 ;  /* 0x00000009ff0b7e24 */ /* 0x000fe4000f8e00ff */
[----:B------:R-:W-:Y:S02]  /*1fbf0*/  IMAD.MOV.U32 R8, RZ, RZ, 0x70 ;  /* 0x00000070ff087424 */ /* 0x000fe400078e00ff */
[----:B------:R-:W-:Y:S02]  /*1fc00*/  IMAD.MOV.U32 R12, RZ, RZ, 0x1 ;  /* 0x00000001ff0c7424 */ /* 0x000fe400078e00ff */
[----:B------:R-:W-:-:S07]  /*1fc10*/  IMAD.MOV.U32 R13, RZ, RZ, RZ ;  /* 0x000000ffff0d7224 */ /* 0x000fce00078e00ff */
[----:B------:R-:W-:-:S07]  /*1fc20*/  LEPC R20, `(.L_x_2991) ;  /* 0x000000001014794e */ /* 0x000fce0000000000 */
[----:B0-----:R-:W-:Y:S05]  /*1fc30*/  CALL.ABS.NOINC R2 ;  /* 0x0000000002007343 */ /* 0x001fea0003c00000 */
.L_x_2991:
[----:B------:R-:W-:Y:S05]  /*1fc40*/  BSYNC B6 ;  /* 0x0000000000067941 */ /* 0x000fea0003800000 */
.L_x_2990:
[----:B------:R-:W2:Y:S01]  /*1fc50*/  LDL.LU R20, [R1+0x1c] ;  /* 0x00001c0001147983 */ /* 0x000ea20000300800 */
[----:B------:R-:W-:Y:S01]  /*1fc60*/  ULDC.64 UR4, c[0x0][0x2d8] ;  /* 0x0000b60000047ab9 */ /* 0x000fe20000000a00 */
[----:B-1----:R-:W1:Y:S02]  /*1fc70*/  LDC R7, c[0x0][0x448] ;  /* 0x00011200ff077b82 */ /* 0x002e640000000800 */
[----:B0-----:R-:W3:Y:S01]  /*1fc80*/  LDL.LU.64 R2, [R1+0x20] ;  /* 0x0000200001027983 */ /* 0x001ee20000300a00 */
[----:B------:R-:W-:-:S03]  /*1fc90*/  IMAD R0, R34, UR4, RZ ;  /* 0x0000000422007c24 */ /* 0x000fc6000f8e02ff */
[----:B------:R0:W5:Y:S01]  /*1fca0*/  LDL R10, [R1+0x14] ;  /* 0x00001400010a7983 */ /* 0x0001620000100800 */
[----:B------:R-:W-:Y:S01]  /*1fcb0*/  IMAD R0, R18, UR5, R0 ;  /* 0x0000000512007c24 */ /* 0x000fe2000f8e0200 */
[----:B-1----:R-:W-:-:S13]  /*1fcc0*/  ISETP.NE.AND P0, PT, R7, 0x1, PT ;  /* 0x000000010700780c */ /* 0x002fda0003f05270 */
[----:B------:R-:W1:Y:S01]  /*1fcd0*/  @P0 LDC R6, c[0x0][0x44c] ;  /* 0x00011300ff060b82 */ /* 0x000e620000000800 */
[----:B------:R-:W4:Y:S02]  /*1fce0*/  S2R R8, SR_TID.X ;  /* 0x0000000000087919 */ /* 0x000f240000002100 */
[----:B----4-:R-:W-:-:S05]  /*1fcf0*/  IMAD.SHL.U32 R8, R8, 0x8, RZ ;  /* 0x0000000808087824 */ /* 0x010fca00078e00ff */
[----:B------:R-:W-:Y:S01]  /*1fd00*/  LOP3.LUT R8, R8, 0x38, RZ, 0xc0, !PT ;  /* 0x0000003808087812 */ /* 0x000fe200078ec0ff */
[----:B---3--:R-:W-:Y:S02]  /*1fd10*/  IMAD.MOV.U32 R3, RZ, RZ, R35 ;  /* 0x000000ffff037224 */ /* 0x008fe400078e0023 */
[----:B------:R-:W-:Y:S01]  /*1fd20*/  IMAD.WIDE.U32 R2, R18, UR4, R2 ;  /* 0x0000000412027c25 */ /* 0x000fe2000f8e0002 */
[----:B------:R-:W-:-:S03]  /*1fd30*/  ULDC.64 UR4, c[0x0][0x2e0] ;  /* 0x0000b80000047ab9 */ /* 0x000fc60000000a00 */
[----:B--2---:R-:W-:Y:S02]  /*1fd40*/  IMAD R5, R20, UR4, RZ ;  /* 0x0000000414057c24 */ /* 0x004fe4000f8e02ff */
[----:B------:R-:W2:Y:S01]  /*1fd50*/  S2R R20, SR_TID.X ;  /* 0x0000000000147919 */ /* 0x000ea20000002100 */
[----:B------:R-:W-:Y:S02]  /*1fd60*/  IMAD.IADD R3, R3, 0x1, R0 ;  /* 0x0000000103037824 */ /* 0x000fe400078e0200 */
[C---:B------:R-:W-:Y:S02]  /*1fd70*/  IMAD R0, R32.reuse, UR5, R5 ;  /* 0x0000000520007c24 */ /* 0x040fe4000f8e0205 */
[----:B------:R-:W-:Y:S01]  /*1fd80*/  IMAD.WIDE.U32 R2, R32, UR4, R2 ;  /* 0x0000000420027c25 */ /* 0x000fe2000f8e0002 */
[----:B------:R-:W-:-:S03]  /*1fd90*/  ULDC.64 UR4, c[0x0][0x2d0] ;  /* 0x0000b40000047ab9 */ /* 0x000fc60000000a00 */
[----:B------:R-:W-:Y:S02]  /*1fda0*/  IMAD.IADD R3, R3, 0x1, R0 ;  /* 0x0000000103037824 */ /* 0x000fe400078e0200 */
[----:B------:R-:W3:Y:S01]  /*1fdb0*/  @P0 LDC R0, c[0x0][0x450] ;  /* 0x00011400ff000b82 */ /* 0x000ee20000000800 */
[----:B--2---:R-:W-:-:S04]  /*1fdc0*/  LOP3.LUT R20, R20, 0x7f, RZ, 0xc0, !PT ;  /* 0x0000007f14147812 */ /* 0x004fc800078ec0ff */
[----:B------:R-:W-:Y:S02]  /*1fdd0*/  SHF.R.U32.HI R21, RZ, 0x3, R20 ;  /* 0x00000003ff157819 */ /* 0x000fe40000011614 */
[----:B------:R-:W2:Y:S02]  /*1fde0*/  S2R R20, SR_TID.X ;  /* 0x0000000000147919 */ /* 0x000ea40000002100 */
[----:B--2---:R-:W-:-:S05]  /*1fdf0*/  IMAD.SHL.U32 R20, R20, 0x10, RZ ;  /* 0x0000001014147824 */ /* 0x004fca00078e00ff */
[----:B------:R-:W-:-:S04]  /*1fe00*/  LOP3.LUT R20, R21, 0x70, R20, 0xf8, !PT ;  /* 0x0000007015147812 */ /* 0x000fc800078ef814 */
[----:B------:R-:W-:Y:S01]  /*1fe10*/  LEA R5, R17, R20, 0x7 ;  /* 0x0000001411057211 */ /* 0x000fe200078e38ff */
        /* <DEDUP_REMOVED lines=112> */
.L_x_3144:
        /* <DEDUP_REMOVED lines=12> */
.L_x_2994:
[----:B------:R-:W-:Y:S05]  /*205e0*/  BSYNC B0 ;  /* 0x0000000000007941 */ /* 0x000fea0003800000 */
.L_x_2993:
[----:B------:R-:W-:Y:S01]  /*205f0*/  NOP ;  /* 0x0000000000007918 */ /* 0x000fe20000000000 */
[----:B------:R-:W-:-:S13]  /*20600*/  PLOP3.LUT P0, PT, PT, PT, PT, 0x80, 0x0 ;  /* 0x000000000000781c */ /* 0x000fda0003f0f070 */
.L_x_2995:
[----:B------:R-:W-:Y:S02]  /*20610*/  PLOP3.LUT P1, PT, P1, P0, PT, 0xa2, 0x0 ;  /* 0x000000000000781c */ /* 0x000fe40000f21472 */
[----:B------:R-:W-:-:S08]  /*20620*/  @P0 R2UR P1, UR4, R22 ;  /* 0x00000000160402ca */ /* 0x000fd00000020000 */
[----:B------:R-:W-:-:S05]  /*20630*/  @P0 PLOP3.LUT P0, PT, P1, PT, PT, 0x80, 0x0 ;  /* 0x000000000000081c */ /* 0x000fca0000f0f070 */
[----:B------:R-:W-:Y:S01]  /*20640*/  @!P1 SYNCS.ARRIVE.TRANS64.RED.A0T1 RZ, [UR4+0x2a800], RZ ;  /* 0x02a800ffffff99a7 */ /* 0x000fe20008200404 */
[----:B------:R-:W-:Y:S07]  /*20650*/  @!P1 ARRIVES.LDGSTSBAR.64.TRANSCNT [UR4+0x2a800] ;  /* 0x02a80000ff0099b0 */ /* 0x000fee0008000a84 */
[----:B------:R-:W-:Y:S05]  /*20660*/  @P0 BRA.U.ANY `(.L_x_2995) ;  /* 0xfffffffd00e80947 */ /* 0x000fea000393ffff */
[----:B01----:R-:W2:Y:S02]  /*20670*/  LDL.LU R2, [R1+0x28] ;  /* 0x0000280001027983 */ /* 0x003ea40000300800 */
[----:B--2---:R-:W-:-:S04]  /*20680*/  IADD3 R2, R2, 0x1, RZ ;  /* 0x0000000102027810 */ /* 0x004fc80007ffe0ff */
[----:B------:R-:W-:Y:S01]  /*20690*/  LEA.HI R0, R2, R2, RZ, 0x1 ;  /* 0x0000000202007211 */ /* 0x000fe200078f08ff */
[----:B------:R0:W-:Y:S03]  /*206a0*/  STL [R1+0x28], R2 ;  /* 0x0000280201007387 */ /* 0x0001e60000100800 */
        /* <DEDUP_REMOVED lines=8> */
.L_x_3145:
[----:B------:R-:W-:Y:S05]  /*20730*/  BSYNC B0 ;  /* 0x0000000000007941 */ /* 0x000fea0003800000 */
.L_x_2996:
[----:B------:R-:W2:Y:S01]  /*20740*/  LDL R0, [R1+0x18] ;  /* 0x0000180001007983 */ /* 0x000ea20000100800 */
[----:B------:R-:W-:Y:S01]  /*20750*/  BSSY B0, `(.L_x_2998) ;  /* 0x00000fd000007945 */ /* 0x000fe20003800000 */
[----:B--2---:R-:W-:-:S13]  /*20760*/  ISETP.GE.AND P0, PT, R0, 0x2, PT ;  /* 0x000000020000780c */ /* 0x004fda0003f06270 */
[----:B------:R-:W-:Y:S05]  /*20770*/  @!P0 BRA `(.L_x_2999) ;  /* 0x0000000c00e88947 */ /* 0x000fea0003800000 */
[----:B------:R-:W-:Y:S02]  /*20780*/  VIADD R0, R0, 0xfffffffe ;  /* 0xfffffffe00007836 */ /* 0x000fe40000000000 */
[----:B------:R-:W-:Y:S02]  /*20790*/  IMAD.MOV.U32 R10, RZ, RZ, R28 ;  /* 0x000000ffff0a7224 */ /* 0x000fe400078e001c */
[----:B------:R-:W-:Y:S02]  /*207a0*/  IMAD.MOV.U32 R17, RZ, RZ, R29 ;  /* 0x000000ffff117224 */ /* 0x000fe400078e001d */
[----:B------:R-:W-:-:S07]  /*207b0*/  IMAD.MOV.U32 R32, RZ, RZ, R27 ;  /* 0x000000ffff207224 */ /* 0x000fce00078e001b */
.L_x_3012:
        /* <DEDUP_REMOVED lines=41> */
.L_x_3000:
[----:B------:R-:W-:Y:S01]  /*20a50*/  IMAD R5, R28, 0x8, R22 ;  /* 0x000000081c057824 */ /* 0x000fe200078e0216 */
[----:B------:R-:W-:Y:S01]  /*20a60*/  SHF.L.U32 R0, R29, 0x1f, RZ ;  /* 0x0000001f1d007819 */ /* 0x000fe200000006ff */
[----:B------:R-:W-:Y:S03]  /*20a70*/  BSSY B1, `(.L_x_3001) ;  /* 0x0000003000017945 */ /* 0x000fe60003800000 */
[----:B------:R-:W0:Y:S02]  /*20a80*/  SYNCS.PHASECHK.TRANS64.TRYWAIT P0, [R5+URZ+0x2a840], R0 ;  /* 0x02a84000050075a7 */ /* 0x000e24000800017f */
[----:B0-----:R-:W-:Y:S05]  /*20a90*/  @!P0 BRA `(.L_x_3002) ;  /* 0x0000004c00548947 */ /* 0x001fea0003800000 */
.L_x_3146:
[----:B------:R-:W-:Y:S05]  /*20aa0*/  BSYNC B1 ;  /* 0x0000000000017941 */ /* 0x000fea0003800000 */
.L_x_3001:
        /* <DEDUP_REMOVED lines=68> */
.L_x_3160:
        /* <DEDUP_REMOVED lines=10> */
.L_x_3004:
        /* <DEDUP_REMOVED lines=10> */
.L_x_3005:
[----:B------:R2:W-:Y:S01]  /*21030*/  SYNCS.ARRIVE.TRANS64.A1T0 RZ, [R5+URZ+0x2a830], RZ ;  /* 0x02a830ff05ff79a7 */ /* 0x0005e2000810003f */
[----:B------:R-:W-:Y:S05]  /*21040*/  @!P2 BRA `(.L_x_3006) ;  /* 0x000000000004a947 */ /* 0x000fea0003800000 */
[----:B------:R-:W-:Y:S01]  /*21050*/  BPT.TRAP 0x1 ;  /* 0x000000040000795c */ /* 0x000fe20000300000 */
.L_x_3006:
[----:B-1----:R-:W-:Y:S01]  /*21060*/  SHF.L.U32 R2, R17, 0x1f, RZ ;  /* 0x0000001f11027819 */ /* 0x002fe200000006ff */
[----:B--2---:R-:W-:Y:S01]  /*21070*/  IMAD R5, R10, 0x8, R22 ;  /* 0x000000080a057824 */ /* 0x004fe200078e0216 */
[----:B------:R-:W-:Y:S03]  /*21080*/  BSSY B1, `(.L_x_3007) ;  /* 0x0000003000017945 */ /* 0x000fe60003800000 */
[----:B------:R-:W1:Y:S02]  /*21090*/  SYNCS.PHASECHK.TRANS64.TRYWAIT P0, [R5+URZ+0x2a860], R2 ;  /* 0x02a86002050075a7 */ /* 0x000e64000800017f */
[----:B-1----:R-:W-:Y:S05]  /*210a0*/  @!P0 BRA `(.L_x_3008) ;  /* 0x0000004c00c08947 */ /* 0x002fea0003800000 */
.L_x_3161:
[----:B------:R-:W-:Y:S05]  /*210b0*/  BSYNC B1 ;  /* 0x0000000000017941 */ /* 0x000fea0003800000 */
.L_x_3007:
        /* <DEDUP_REMOVED lines=55> */
.L_x_3175:
        /* <DEDUP_REMOVED lines=16> */
[----:B------:R-:W-:Y:S01]  /*21530*/  IMAD R21, R21, UR4, RZ ;  /* 0x0000000415157c24 */ /* 0x000fe2000f8e02ff */
[----:B------:R-:W-:-:S03]  /*21540*/  IADD3 R3, R3, R9, RZ ;  /* 0x0000000903037210 */ /* 0x000fc60007ffe0ff */
[C---:B------:R-:W-:Y:S02]  /*21550*/  IMAD R21, R6.reuse, UR5, R21 ;  /* 0x0000000506157c24 */ /* 0x040fe4000f8e0215 */
[----:B------:R-:W-:-:S04]  /*21560*/  IMAD.WIDE.U32 R2, R6, UR4, R2 ;  /* 0x0000000406027c25 */ /* 0x000fc8000f8e0002 */
[----:B------:R-:W-:-:S07]  /*21570*/  IMAD.IADD R21, R3, 0x1, R21 ;  /* 0x0000000103157824 */ /* 0x000fce00078e0215 */
.L_x_3010:
        /* <DEDUP_REMOVED lines=10> */
.L_x_3011:
[----:B------:R-:W-:Y:S01]  /*21620*/  ULDC.64 UR4, c[0x0][0x330] ;  /* 0x0000cc0000047ab9 */ /* 0x000fe20000000a00 */
[----:B------:R1:W-:Y:S01]  /*21630*/  SYNCS.ARRIVE.TRANS64.A1T0 RZ, [R5+URZ+0x2a850], RZ ;  /* 0x02a850ff05ff79a7 */ /* 0x0003e2000810003f */
[----:B------:R-:W-:Y:S02]  /*21640*/  IMAD.MOV.U32 R3, RZ, RZ, R21 ;  /* 0x000000ffff037224 */ /* 0x000fe400078e0015 */
        /* <DEDUP_REMOVED lines=8> */
[----:B------:R-:W-:Y:S02]  /*216d0*/  IMAD.IADD R25, R5, 0x1, R3 ;  /* 0x0000000105197824 */ /* 0x000fe400078e0203 */
[----:B------:R-:W-:-:S03]  /*216e0*/  IMAD.MOV.U32 R32, RZ, RZ, R27 ;  /* 0x000000ffff207224 */ /* 0x000fc600078e001b */
[----:B------:R-:W-:Y:S02]  /*216f0*/  LEA.HI.X R25, R2, UR5, R25, 0x1, P0 ;  /* 0x0000000502197c11 */ /* 0x000fe400080f0c19 */
[----:B------:R-:W-:-:S13]  /*21700*/  ISETP.GT.AND P0, PT, R27, RZ, PT ;  /* 0x000000ff1b00720c */ /* 0x000fda0003f04270 */
[----:B------:R-:W-:Y:S05]  /*21710*/  @P0 BRA `(.L_x_3012) ;  /* 0xfffffff000280947 */ /* 0x000fea000383ffff */
.L_x_2999:
[----:B------:R-:W-:Y:S05]  /*21720*/  BSYNC B0 ;  /* 0x0000000000007941 */ /* 0x000fea0003800000 */
.L_x_2998:
        /* <DEDUP_REMOVED lines=17> */
.L_x_3014:
[----:B------:R-:W-:Y:S05]  /*21840*/  BSYNC B0 ;  /* 0x0000000000007941 */ /* 0x000fea0003800000 */
.L_x_3013:
[----:B------:R-:W-:-:S13]  /*21850*/  LOP3.LUT P0, RZ, R23, 0x10, RZ, 0xc0, !PT ;  /* 0x0000001017ff7812 */ /* 0x000fda000780c0ff */
[----:B------:R-:W-:Y:S05]  /*21860*/  @!P0 BRA `(.L_x_3015) ;  /* 0x0000000000048947 */ /* 0x000fea0003800000 */
[----:B------:R-:W-:Y:S01]  /*21870*/  BPT.TRAP 0x1 ;  /* 0x000000040000795c */ /* 0x000fe20000300000 */
.L_x_3015:
[----:B------:R-:W2:Y:S01]  /*21880*/  LDL.LU R2, [R1] ;  /* 0x0000000001027983 */ /* 0x000ea20000300800 */
[----:B------:R-:W-:Y:S01]  /*21890*/  IMAD R0, R28, 0x8, R22 ;  /* 0x000000081c007824 */ /* 0x000fe200078e0216 */
[----:B0-----:R-:W-:Y:S01]  /*218a0*/  SHF.L.U32 R3, R29, 0x1f, RZ ;  /* 0x0000001f1d037819 */ /* 0x001fe200000006ff */
[----:B------:R-:W-:Y:S03]  /*218b0*/  BSSY B0, `(.L_x_3016) ;  /* 0x0000004000007945 */ /* 0x000fe60003800000 */
[----:B------:R-:W0:Y:S01]  /*218c0*/  SYNCS.PHASECHK.TRANS64.TRYWAIT P0, [R0+URZ+0x2a860], R3 ;  /* 0x02a86003000075a7 */ /* 0x000e22000800017f */
[----:B--2---:R-:W-:Y:S01]  /*218d0*/  IMAD R6, R27, -0x60, R2 ;  /* 0xffffffa01b067824 */ /* 0x004fe200078e0202 */
[----:B0-----:R-:W-:Y:S06]  /*218e0*/  @!P0 BRA `(.L_x_3017) ;  /* 0x0000004c00b48947 */ /* 0x001fec0003800000 */
.L_x_3176:
[----:B------:R-:W-:Y:S05]  /*218f0*/  BSYNC B0 ;  /* 0x0000000000007941 */ /* 0x000fea0003800000 */
.L_x_3016:
        /* <DEDUP_REMOVED lines=57> */
.L_x_3190:
        /* <DEDUP_REMOVED lines=11> */
.L_x_3019:
        /* <DEDUP_REMOVED lines=10> */
.L_x_3020:
[----:B------:R-:W-:Y:S01]  /*21de0*/  VIADD R28, R28, 0x1 ;  /* 0x000000011c1c7836 */ /* 0x000fe20000000000 */
[----:B------:R1:W-:Y:S04]  /*21df0*/  SYNCS.ARRIVE.TRANS64.A1T0 RZ, [R0+URZ+0x2a850], RZ ;  /* 0x02a850ff00ff79a7 */ /* 0x0003e8000810003f */
[----:B------:R-:W-:-:S04]  /*21e00*/  ISETP.NE.AND P0, PT, R28, 0x2, PT ;  /* 0x000000021c00780c */ /* 0x000fc80003f05270 */
[----:B-1----:R-:W-:Y:S02]  /*21e10*/  SEL R0, RZ, 0x1, P0 ;  /* 0x00000001ff007807 */ /* 0x002fe40000000000 */
[----:B------:R-:W-:Y:S02]  /*21e20*/  SEL R28, R28, RZ, P0 ;  /* 0x000000ff1c1c7207 */ /* 0x000fe40000000000 */
[----:B------:R-:W-:-:S07]  /*21e30*/  LOP3.LUT R29, R29, R0, RZ, 0x3c, !PT ;  /* 0x000000001d1d7212 */ /* 0x000fce00078e3cff */
.L_x_2977:
[----:B------:R-:W-:Y:S05]  /*21e40*/  BSYNC B7 ;  /* 0x0000000000077941 */ /* 0x000fea0003800000 */
.L_x_2975:
[----:B------:R-:W-:-:S13]  /*21e50*/  LOP3.LUT P0, RZ, R23, 0x20, RZ, 0xc0, !PT ;  /* 0x0000002017ff7812 */ /* 0x000fda000780c0ff */
[----:B------:R-:W-:Y:S05]  /*21e60*/  @!P0 BRA `(.L_x_3021) ;  /* 0x0000000000248947 */ /* 0x000fea0003800000 */
[----:B------:R-:W-:Y:S05]  /*21e70*/  WARPSYNC.ALL ;  /* 0x0000000000007948 */ /* 0x000fea0003800000 */
[----:B------:R-:W2:Y:S08]  /*21e80*/  S2UR UR5, SR_CgaCtaId ;  /* 0x00000000000579c3 */ /* 0x000eb00000008800 */
[----:B------:R-:W-:Y:S06]  /*21e90*/  BAR.SYNC.DEFER_BLOCKING 0x5, 0x180 ;  /* 0x0146000000007b1d */ /* 0x000fec0000010000 */
[----:B------:R-:W-:-:S02]  /*21ea0*/  UMOV UR4, 0x400 ;  /* 0x0000040000047882 */ /* 0x000fc40000000000 */
[----:B--2---:R-:W-:-:S06]  /*21eb0*/  ULEA UR4, UR5, UR4, 0x18 ;  /* 0x0000000405047291 */ /* 0x004fcc000f8ec03f */
[----:B------:R-:W-:-:S05]  /*21ec0*/  IMAD.U32 R22, RZ, RZ, UR4 ;  /* 0x00000004ff167e24 */ /* 0x000fca000f8e00ff */
[----:B------:R2:W3:Y:S01]  /*21ed0*/  LDS.128 R16, [R22+0x2a8d0] ;  /* 0x02a8d00016107984 */ /* 0x0004e20000000c00 */
[----:B------:R-:W-:Y:S06]  /*21ee0*/  BAR.ARV 0x4, 0x180 ;  /* 0x0106000000007b1d */ /* 0x000fec0000002000 */
[----:B------:R-:W-:Y:S05]  /*21ef0*/  BRA `(.L_x_3022) ;  /* 0x0000000800cc7947 */ /* 0x000fea0003800000 */
.L_x_3021:
        /* <DEDUP_REMOVED lines=36> */
.L_x_3200:
[----:B------:R-:W-:Y:S02]  /*22140*/  ULDC UR4, c[0x0][0xc38] ;  /* 0x00030e0000047ab9 */ /* 0x000fe40000000800 */
[----:B------:R-:W-:-:S04]  /*22150*/  IMAD.U32 R7, RZ, RZ, UR4 ;  /* 0x00000004ff077e24 */ /* 0x000fc8000f8e00ff */
[----:B--2---:R-:W-:-:S04]  /*22160*/  IMAD R14, R14, R7, RZ ;  /* 0x000000070e0e7224 */ /* 0x004fc800078e02ff */
[----:B------:R-:W-:-:S05]  /*22170*/  IMAD.IADD R9, R4, 0x1, R14 ;  /* 0x0000000104097824 */ /* 0x000fca00078e020e */
[----:B------:R-:W-:-:S13]  /*22180*/  ISETP.GT.AND P6, PT, R9, R0, PT ;  /* 0x000000000900720c */ /* 0x000fda0003fc4270 */
[----:B------:R-:W-:Y:S05]  /*22190*/  @P6 BRA `(.L_x_3024) ;  /* 0x00000000009c6947 */ /* 0x000fea0003800000 */
.L_x_3029:
        /* <DEDUP_REMOVED lines=14> */
.L_x_3027:
[----:B------:R-:W-:Y:S05]  /*22280*/  BSYNC B0 ;  /* 0x0000000000007941 */ /* 0x000fea0003800000 */
.L_x_3026:
        /* <DEDUP_REMOVED lines=17> */
[----:B------:R0:W2:Y:S02]  /*223a0*/  SHFL.IDX PT, R14, R2, 0x1f, 0x1f ;  /* 0x03e01f00020e7f89 */ /* 0x0000a400000e0000 */
.L_x_3208:
[----:B------:R-:W-:Y:S02]  /*223b0*/  ULDC UR4, c[0x0][0xc38] ;  /* 0x00030e0000047ab9 */ /* 0x000fe40000000800 */
[----:B------:R-:W-:-:S04]  /*223c0*/  IMAD.U32 R7, RZ, RZ, UR4 ;  /* 0x00000004ff077e24 */ /* 0x000fc8000f8e00ff */
[----:B--2---:R-:W-:-:S04]  /*223d0*/  IMAD R14, R14, R7, RZ ;  /* 0x000000070e0e7224 */ /* 0x004fc800078e02ff */
[----:B------:R-:W-:-:S05]  /*223e0*/  IMAD.IADD R9, R14, 0x1, R9 ;  /* 0x000000010e097824 */ /* 0x000fca00078e0209 */
[----:B------:R-:W-:-:S13]  /*223f0*/  ISETP.GT.AND P6, PT, R9, R0, PT ;  /* 0x000000000900720c */ /* 0x000fda0003fc4270 */
[----:B------:R-:W-:Y:S05]  /*22400*/  @!P6 BRA `(.L_x_3029) ;  /* 0xfffffffc0064e947 */ /* 0x000fea000383ffff */
.L_x_3024:
        /* <DEDUP_REMOVED lines=8> */
.L_x_3212:
[----:B------:R-:W-:Y:S01]  /*22490*/  ISETP.NE.AND P0, PT, R3, RZ, PT ;  /* 0x000000ff0300720c */ /* 0x000fe20003f05270 */
[----:B------:R-:W-:-:S12]  /*224a0*/  IMAD.MOV.U32 R14, RZ, RZ, RZ ;  /* 0x000000ffff0e7224 */ /* 0x000fd800078e00ff */
[----:B------:R-:W-:Y:S05]  /*224b0*/  @!P0 BRA `(.L_x_3031) ;  /* 0x0000000000108947 */ /* 0x000fea0003800000 */
[----:B------:R-:W-:Y:S01]  /*224c0*/  UMOV UR4, 0xffffffff ;  /* 0xffffffff00047882 */ /* 0x000fe20000000000 */
[----:B------:R-:W-:Y:S02]  /*224d0*/  VIADD R12, R4, 0xffffffff ;  /* 0xffffffff040c7836 */ /* 0x000fe40000000000 */
[----:B------:R-:W-:Y:S05]  /*224e0*/  BRA.DIV UR4, `(.L_x_3032) ;  /* 0x0000005204dc7947 */ /* 0x000fea000b800000 */
[----:B------:R4:W0:Y:S02]  /*224f0*/  SHFL.IDX PT, R14, R2, R12, 0x1f ;  /* 0x00001f0c020e7589 */ /* 0x00082400000e0000 */
.L_x_3031:
        /* <DEDUP_REMOVED lines=8> */
[----:B-1----:R-:W0:Y:S08]  /*22580*/  I2F.RP R10, R8 ;  /* 0x00000008000a7306 */ /* 0x002e300000209400 */
        /* <DEDUP_REMOVED lines=57> */
.L_x_3025:
[----:B------:R-:W-:Y:S01]  /*22920*/  UMOV UR4, URZ ;  /* 0x0000003f00047c82 */ /* 0x000fe20008000000 */
[----:B------:R-:W-:Y:S01]  /*22930*/  UMOV UR5, URZ ;  /* 0x0000003f00057c82 */ /* 0x000fe20008000000 */
[----:B------:R-:W-:Y:S01]  /*22940*/  ULDC UR6, c[0x0][0xc3c] ;  /* 0x00030f0000067ab9 */ /* 0x000fe20000000800 */
[----:B------:R-:W-:Y:S02]  /*22950*/  IMAD.MOV.U32 R16, RZ, RZ, R0 ;  /* 0x000000ffff107224 */ /* 0x000fe400078e0000 */
[----:B------:R-:W-:Y:S02]  /*22960*/  IMAD.U32 R17, RZ, RZ, UR4 ;  /* 0x00000004ff117e24 */ /* 0x000fe4000f8e00ff */
[----:B------:R-:W-:Y:S02]  /*22970*/  IMAD.U32 R18, RZ, RZ, UR5 ;  /* 0x00000005ff127e24 */ /* 0x000fe4000f8e00ff */
[----:B------:R-:W-:-:S07]  /*22980*/  IMAD.U32 R19, RZ, RZ, UR6 ;  /* 0x00000006ff137e24 */ /* 0x000fce000f8e00ff */
.L_x_3033:
        /* <DEDUP_REMOVED lines=10> */
.L_x_3022:
[----:B------:R-:W-:Y:S02]  /*22a30*/  ULDC UR4, c[0x0][0xc3c] ;  /* 0x00030f0000047ab9 */ /* 0x000fe40000000800 */
[----:B---3--:R-:W-:-:S13]  /*22a40*/  ISETP.GE.AND P0, PT, R19, UR4, PT ;  /* 0x0000000413007c0c */ /* 0x008fda000bf06270 */
[----:B------:R-:W-:Y:S05]  /*22a50*/  @!P0 BRA `(.L_x_3034) ;  /* 0xffffffa000b48947 */ /* 0x000fea000383ffff */
[----:B------:R-:W-:Y:S05]  /*22a60*/  BSYNC B8 ;  /* 0x0000000000087941 */ /* 0x000fea0003800000 */
.L_x_2933:
[----:B------:R-:W3:Y:S01]  /*22a70*/  LDL.LU R0, [R1+0x28] ;  /* 0x0000280001007983 */ /* 0x000ee20000300800 */
[----:B------:R-:W-:Y:S01]  /*22a80*/  BSSY B0, `(.L_x_3035) ;  /* 0x000000b000007945 */ /* 0x000fe20003800000 */
[----:B------:R-:W4:Y:S01]  /*22a90*/  S2R R5, SR_CgaCtaId ;  /* 0x0000000000057919 */ /* 0x000f220000008800 */
[----:B---3--:R-:W-:-:S05]  /*22aa0*/  VIADD R0, R0, 0x1 ;  /* 0x0000000100007836 */ /* 0x008fca0000000000 */
[----:B0-----:R-:W-:-:S04]  /*22ab0*/  LEA.HI R2, R0, R0, RZ, 0x1 ;  /* 0x0000000000027211 */ /* 0x001fc800078f08ff */
[----:B------:R-:W-:Y:S02]  /*22ac0*/  LOP3.LUT R3, R2, 0xfffffffe, RZ, 0xc0, !PT ;  /* 0xfffffffe02037812 */ /* 0x000fe400078ec0ff */
[----:B------:R-:W-:Y:S02]  /*22ad0*/  MOV R2, 0x400 ;  /* 0x0000040000027802 */ /* 0x000fe40000000f00 */
[----:B------:R-:W-:Y:S02]  /*22ae0*/  IADD3 R0, R0, -R3, RZ ;  /* 0x8000000300007210 */ /* 0x000fe40007ffe0ff */
[----:B----4-:R-:W-:Y:S02]  /*22af0*/  LEA R5, R5, R2, 0x18 ;  /* 0x0000000205057211 */ /* 0x010fe400078ec0ff */
[----:B------:R-:W-:-:S04]  /*22b00*/  SHF.L.U32 R0, R0, 0x1f, RZ ;  /* 0x0000001f00007819 */ /* 0x000fc800000006ff */
[----:B------:R-:W0:Y:S02]  /*22b10*/  SYNCS.PHASECHK.TRANS64.TRYWAIT P0, [R5+URZ+0x2a820], R0 ;  /* 0x02a82000050075a7 */ /* 0x000e24000800017f */
[----:B0-----:R-:W-:Y:S05]  /*22b20*/  @!P0 BRA `(.L_x_3036) ;  /* 0x0000004c00708947 */ /* 0x001fea0003800000 */
.L_x_3215:
[----:B------:R-:W-:Y:S05]  /*22b30*/  BSYNC B0 ;  /* 0x0000000000007941 */ /* 0x000fea0003800000 */
.L_x_3035:
[----:B------:R-:W-:-:S03]  /*22b40*/  UMOV UR4, 0xffffffff ;  /* 0xffffffff00047882 */ /* 0x000fc60000000000 */
[----:B------:R-:W-:Y:S05]  /*22b50*/  BRA.DIV UR4, `(.L_x_3037) ;  /* 0x0000004e04787947 */ /* 0x000fea000b800000 */
[----:B0-----:R-:W0:Y:S02]  /*22b60*/  S2R R0, SR_TID.X ;  /* 0x0000000000007919 */ /* 0x001e240000002100 */
[----:B0-----:R-:W-:-:S04]  /*22b70*/  SHF.R.U32.HI R0, RZ, 0x5, R0 ;  /* 0x00000005ff007819 */ /* 0x001fc80000011600 */
[----:B------:R-:W-:-:S05]  /*22b80*/  LOP3.LUT R0, R0, 0x3, RZ, 0xc0, !PT ;  /* 0x0000000300007812 */ /* 0x000fca00078ec0ff */
[----:B------:R0:W3:Y:S02]  /*22b90*/  SHFL.IDX PT, R14, R0, RZ, 0x1f ;  /* 0x00001fff000e7589 */ /* 0x0000e400000e0000 */
.L_x_3218:
[----:B---3--:R-:W-:-:S13]  /*22ba0*/  ISETP.NE.AND P0, PT, R14, RZ, PT ;  /* 0x000000ff0e00720c */ /* 0x008fda0003f05270 */
[----:B------:R-:W-:Y:S05]  /*22bb0*/  @P0 BRA `(.L_x_2687) ;  /* 0x0000000000900947 */ /* 0x000fea0003800000 */
[----:B------:R-:W-:-:S03]  /*22bc0*/  UMOV UR4, 0xffffffff ;  /* 0xffffffff00047882 */ /* 0x000fc60000000000 */
[----:B------:R-:W-:Y:S05]  /*22bd0*/  BRA.DIV UR4, `(.L_x_3038) ;  /* 0x0000004e048c7947 */ /* 0x000fea000b800000 */
[----:B------:R-:W-:-:S13]  /*22be0*/  ELECT P6, URZ, PT ;  /* 0x00000000003f782f */ /* 0x000fda00038c0000 */
.L_x_3221:
        /* <DEDUP_REMOVED lines=8> */
.L_x_3039:
[C---:B------:R-:W-:Y:S01]  /*22c70*/  IMAD R3, R28.reuse, 0x8, R5 ;  /* 0x000000081c037824 */ /* 0x040fe200078e0205 */
[----:B------:R-:W-:Y:S01]  /*22c80*/  SHF.L.U32 R2, R29, 0x1f, RZ ;  /* 0x0000001f1d027819 */ /* 0x000fe200000006ff */
[----:B------:R-:W-:-:S03]  /*22c90*/  VIADD R28, R28, 0x1 ;  /* 0x000000011c1c7836 */ /* 0x000fc60000000000 */
[----:B------:R-:W0:Y:S02]  /*22ca0*/  SYNCS.PHASECHK.TRANS64.TRYWAIT P1, [R3+URZ+0x2a840], R2 ;  /* 0x02a84002030075a7 */ /* 0x000e24000802017f */
[----:B------:R-:W-:-:S04]  /*22cb0*/  ISETP.NE.AND P2, PT, R28, 0x2, PT ;  /* 0x000000021c00780c */ /* 0x000fc80003f45270 */
[----:B------:R-:W-:Y:S01]  /*22cc0*/  SEL R0, RZ, 0x1, P2 ;  /* 0x00000001ff007807 */ /* 0x000fe20001000000 */
[----:B0-----:R-:W-:Y:S08]  /*22cd0*/  @!P1 BRA `(.L_x_3040) ;  /* 0x0000004c006c9947 */ /* 0x001ff00003800000 */
.L_x_3222:
[----:B------:R-:W-:Y:S02]  /*22ce0*/  SEL R28, R28, RZ, P2 ;  /* 0x000000ff1c1c7207 */ /* 0x000fe40001000000 */
[----:B------:R-:W-:Y:S01]  /*22cf0*/  LOP3.LUT R0, R29, R0, RZ, 0x3c, !PT ;  /* 0x000000001d007212 */ /* 0x000fe200078e3cff */
[----:B------:R-:W-:Y:S06]  /*22d00*/  @!P0 BRA `(.L_x_3041) ;  /* 0x0000000000048947 */ /* 0x000fec0003800000 */
[----:B------:R-:W-:Y:S01]  /*22d10*/  BPT.TRAP 0x1 ;  /* 0x000000040000795c */ /* 0x000fe20000300000 */
.L_x_3041:
[----:B------:R-:W-:Y:S01]  /*22d20*/  IMAD R5, R28, 0x8, R5 ;  /* 0x000000081c057824 */ /* 0x000fe200078e0205 */
[----:B------:R-:W-:-:S04]  /*22d30*/  SHF.L.U32 R0, R0, 0x1f, RZ ;  /* 0x0000001f00007819 */ /* 0x000fc800000006ff */
[----:B------:R-:W3:Y:S02]  /*22d40*/  SYNCS.PHASECHK.TRANS64.TRYWAIT P1, [R5+URZ+0x2a840], R0 ;  /* 0x02a84000050075a7 */ /* 0x000ee4000802017f */
[----:B---3--:R-:W-:Y:S05]  /*22d50*/  @!P1 BRA `(.L_x_3042) ;  /* 0x0000004c00609947 */ /* 0x008fea0003800000 */
.L_x_3223:
[----:B------:R-:W-:Y:S05]  /*22d60*/  @!P0 BRA `(.L_x_3043) ;  /* 0x0000000000048947 */ /* 0x000fea0003800000 */
[----:B------:R-:W-:Y:S01]  /*22d70*/  BPT.TRAP 0x1 ;  /* 0x000000040000795c */ /* 0x000fe20000300000 */
.L_x_3043:
[----:B------:R-:W4:Y:S02]  /*22d80*/  SYNCS.PHASECHK.TRANS64.TRYWAIT P1, [R3+URZ+0x2a860], R2 ;  /* 0x02a86002030075a7 */ /* 0x000f24000802017f */
[----:B----4-:R-:W-:Y:S05]  /*22d90*/  @!P1 BRA `(.L_x_3044) ;  /* 0x0000004c00649947 */ /* 0x010fea0003800000 */
.L_x_3224:
[----:B------:R-:W-:Y:S05]  /*22da0*/  @!P0 BRA `(.L_x_3045) ;  /* 0x0000000000048947 */ /* 0x000fea0003800000 */
[----:B------:R-:W-:Y:S01]  /*22db0*/  BPT.TRAP 0x1 ;  /* 0x000000040000795c */ /* 0x000fe20000300000 */
.L_x_3045:
[----:B------:R0:W0:Y:S02]  /*22dc0*/  SYNCS.PHASECHK.TRANS64.TRYWAIT P0, [R5+URZ+0x2a860], R0 ;  /* 0x02a86000050075a7 */ /* 0x000024000800017f */
[----:B0-----:R-:W-:Y:S05]  /*22dd0*/  @!P0 NANOSLEEP.SYNCS 0x989680 ;  /* 0x009896800000895d */ /* 0x001fea0003900000 */
[----:B------:R-:W0:Y:S02]  /*22de0*/  @!P0 SYNCS.PHASECHK.TRANS64 P0, [R5+URZ+0x2a860], R0 ;  /* 0x02a86000050085a7 */ /* 0x000e24000800007f */
[----:B0-----:R-:W-:Y:S05]  /*22df0*/  @!P0 BRA `(.L_x_3045) ;  /* 0xfffffffc00f08947 */ /* 0x001fea000383ffff */
.L_x_2687:
[----:B------:R-:W-:Y:S05]  /*22e00*/  BSYNC B9 ;  /* 0x0000000000097941 */ /* 0x000fea0003800000 */
.L_x_2684:
[----:B------:R-:W-:Y:S05]  /*22e10*/  EXIT ;  /* 0x000000000000794d */ /* 0x000fea0003800000 */
.L_x_2705:
[----:B0-----:R0:W1:Y:S02]  /*22e20*/  SYNCS.PHASECHK.TRANS64.TRYWAIT P6, [R85+URZ+0x2a890], R86 ;  /* 0x02a89056550075a7 */ /* 0x00106400080c017f */
[----:B-1----:R-:W-:Y:S05]  /*22e30*/  @!P6 NANOSLEEP.SYNCS 0x989680 ;  /* 0x009896800000e95d */ /* 0x002fea0003900000 */
[----:B------:R-:W1:Y:S02]  /*22e40*/  @!P6 SYNCS.PHASECHK.TRANS64 P6, [R85+URZ+0x2a890], R86 ;  /* 0x02a890565500e5a7 */ /* 0x000e6400080c007f */
[----:B-1----:R-:W-:Y:S05]  /*22e50*/  @!P6 BRA `(.L_x_2705) ;  /* 0xfffffffc00f0e947 */ /* 0x002fea000383ffff */
[----:B------:R-:W-:Y:S05]  /*22e60*/  BRA `(.L_x_3046) ;  /* 0xfffffe0800307947 */ /* 0x000fea000383ffff */
.L_x_2706:
        /* <DEDUP_REMOVED lines=8> */
.L_x_3048:
[----:B------:R-:W-:Y:S05]  /*22ef0*/  BSYNC B1 ;  /* 0x0000000000017941 */ /* 0x000fea0003800000 */
.L_x_3047:
        /* <DEDUP_REMOVED lines=8> */
.L_x_3049:
[----:B------:R-:W-:Y:S01]  /*22f80*/  IMAD.MOV.U32 R11, RZ, RZ, R14 ;  /* 0x000000ffff0b7224 */ /* 0x000fe200078e000e */
[----:B------:R-:W-:Y:S06]  /*22f90*/  BRA `(.L_x_3050) ;  /* 0xfffffe0400f87947 */ /* 0x000fec000383ffff */
.L_x_2731:
        /* <DEDUP_REMOVED lines=8> */
.L_x_3052:
[----:B------:R-:W-:Y:S05]  /*23020*/  BSYNC B1 ;  /* 0x0000000000017941 */ /* 0x000fea0003800000 */
.L_x_3051:
        /* <DEDUP_REMOVED lines=8> */
.L_x_3053:
[----:B------:R-:W-:Y:S01]  /*230b0*/  IMAD.MOV.U32 R117, RZ, RZ, R14 ;  /* 0x000000ffff757224 */ /* 0x000fe200078e000e */
[----:B------:R-:W-:Y:S06]  /*230c0*/  BRA `(.L_x_3054) ;  /* 0xfffffe1c00547947 */ /* 0x000fec000383ffff */
.L_x_2761:
[----:B-1----:R1:W2:Y:S02]  /*230d0*/  SYNCS.PHASECHK.TRANS64.TRYWAIT P6, [R85+URZ+0x2a890], R86 ;  /* 0x02a89056550075a7 */ /* 0x0022a400080c017f */
[----:B--2---:R-:W-:Y:S05]  /*230e0*/  @!P6 NANOSLEEP.SYNCS 0x989680 ;  /* 0x009896800000e95d */ /* 0x004fea0003900000 */
[----:B------:R-:W2:Y:S02]  /*230f0*/  @!P6 SYNCS.PHASECHK.TRANS64 P6, [R85+URZ+0x2a890], R86 ;  /* 0x02a890565500e5a7 */ /* 0x000ea400080c007f */
[----:B--2---:R-:W-:Y:S05]  /*23100*/  @!P6 BRA `(.L_x_2761) ;  /* 0xfffffffc00f0e947 */ /* 0x004fea000383ffff */
[----:B------:R-:W-:Y:S05]  /*23110*/  BRA `(.L_x_3055) ;  /* 0xfffffe3c00847947 */ /* 0x000fea000383ffff */
.L_x_2762:
        /* <DEDUP_REMOVED lines=8> */
.L_x_3057:
[----:B------:R-:W-:Y:S05]  /*231a0*/  BSYNC B1 ;  /* 0x0000000000017941 */ /* 0x000fea0003800000 */
.L_x_3056:
        /* <DEDUP_REMOVED lines=8> */
.L_x_3058:
[----:B------:R-:W-:Y:S01]  /*23230*/  IMAD.MOV.U32 R11, RZ, RZ, R14 ;  /* 0x000000ffff0b7224 */ /* 0x000fe200078e000e */
[----:B------:R-:W-:Y:S06]  /*23240*/  BRA `(.L_x_3059) ;  /* 0xfffffe3c00507947 */ /* 0x000fec000383ffff */
.L_x_2775:
[----:B------:R-:W-:Y:S01]  /*23250*/  BSSY B1, `(.L_x_3060) ;  /* 0x0000008000017945 */ /* 0x000fe20003800000 */
[----:B--234-:R-:W-:Y:S01]  /*23260*/  IMAD.MOV.U32 R13, RZ, RZ, R116 ;  /* 0x000000ffff0d7224 */ /* 0x01cfe200078e0074 */
[----:B------:R-:W-:Y:S01]  /*23270*/  MOV R12, 0x1 ;  /* 0x00000001000c7802 */ /* 0x000fe20000000f00 */
[----:B------:R-:W-:Y:S02]  /*23280*/  IMAD.MOV.U32 R11, RZ, RZ, 0x1c1f ;  /* 0x00001c1fff0b7424 */ /* 0x000fe400078e00ff */
[----:B------:R-:W-:-:S07]  /*23290*/  IMAD.MOV.U32 R15, RZ, RZ, -0x1 ;  /* 0xffffffffff0f7424 */ /* 0x000fce00078e00ff */
[----:B01----:R-:W-:Y:S05]  /*232a0*/  WARPSYNC.COLLECTIVE R15, `(.L_x_3061) ;  /* 0x000000000f087348 */ /* 0x003fea0003c00000 */
[----:B------:R2:W3:Y:S02]  /*232b0*/  SHFL.IDX P6, R14, R13, R12, R11 ;  /* 0x0000000c0d0e7389 */ /* 0x0004e400000c000b */
[----:B0123--:R-:W-:Y:S01]  /*232c0*/  ENDCOLLECTIVE ;  /* 0x000000000000791b */ /* 0x00ffe20003800000 */
.L_x_3061:
[----:B------:R-:W-:Y:S05]  /*232d0*/  BSYNC B1 ;  /* 0x0000000000017941 */ /* 0x000fea0003800000 */
.L_x_3060:
        /* <DEDUP_REMOVED lines=8> */
.L_x_3062:
[----:B------:R-:W-:Y:S01]  /*23360*/  IMAD.MOV.U32 R117, RZ, RZ, R14 ;  /* 0x000000ffff757224 */ /* 0x000fe200078e000e */
[----:B------:R-:W-:Y:S06]  /*23370*/  BRA `(.L_x_3063) ;  /* 0xfffffe5400087947 */ /* 0x000fec000383ffff */
.L_x_2788:
[----:B0-----:R0:W1:Y:S02]  /*23380*/  SYNCS.PHASECHK.TRANS64.TRYWAIT P4, [R85+URZ+0x2a890], R86 ;  /* 0x02a89056550075a7 */ /* 0x001064000808017f */
[----:B-1----:R-:W-:Y:S05]  /*23390*/  @!P4 NANOSLEEP.SYNCS 0x989680 ;  /* 0x009896800000c95d */ /* 0x002fea0003900000 */
[----:B------:R-:W1:Y:S02]  /*233a0*/  @!P4 SYNCS.PHASECHK.TRANS64 P4, [R85+URZ+0x2a890], R86 ;  /* 0x02a890565500c5a7 */ /* 0x000e64000808007f */
[----:B-1----:R-:W-:Y:S05]  /*233b0*/  @!P4 BRA `(.L_x_2788) ;  /* 0xfffffffc00f0c947 */ /* 0x002fea000383ffff */
[----:B------:R-:W-:Y:S05]  /*233c0*/  BRA `(.L_x_3064) ;  /* 0xfffffe6800fc7947 */ /* 0x000fea000383ffff */
.L_x_2789:
        /* <DEDUP_REMOVED lines=8> */
.L_x_3066:
[----:B------:R-:W-:Y:S05]  /*23450*/  BSYNC B1 ;  /* 0x0000000000017941 */ /* 0x000fea0003800000 */
.L_x_3065:
        /* <DEDUP_REMOVED lines=8> */
.L_x_3067:
[----:B------:R-:W-:Y:S01]  /*234e0*/  IMAD.MOV.U32 R32, RZ, RZ, R14 ;  /* 0x000000ffff207224 */ /* 0x000fe200078e000e */
[----:B------:R-:W-:Y:S06]  /*234f0*/  BRA `(.L_x_3068) ;  /* 0xfffffe6c00207947 */ /* 0x000fec000383ffff */
.L_x_2792:
        /* <DEDUP_REMOVED lines=8> */
.L_x_3070:
[----:B------:R-:W-:Y:S05]  /*23580*/  BSYNC B1 ;  /* 0x0000000000017941 */ /* 0x000fea0003800000 */
.L_x_3069:
        /* <DEDUP_REMOVED lines=8> */
.L_x_3071:
[----:B------:R-:W-:Y:S01]  /*23610*/  IMAD.MOV.U32 R32, RZ, RZ, R14 ;  /* 0x000000ffff207224 */ /* 0x000fe200078e000e */
[----:B------:R-:W-:Y:S06]  /*23620*/  BRA `(.L_x_3072) ;  /* 0xfffffe6c007c7947 */ /* 0x000fec000383ffff */
.L_x_2796:
[----:B---3--:R3:W0:Y:S02]  /*23630*/  SYNCS.PHASECHK.TRANS64.TRYWAIT P0, [R85+URZ+0x2a8b0], R86 ;  /* 0x02a8b056550075a7 */ /* 0x008624000800017f */
[----:B0-----:R-:W-:Y:S05]  /*23640*/  @!P0 NANOSLEEP.SYNCS 0x989680 ;  /* 0x009896800000895d */ /* 0x001fea0003900000 */
[----:B------:R-:W0:Y:S02]  /*23650*/  @!P0 SYNCS.PHASECHK.TRANS64 P0, [R85+URZ+0x2a8b0], R86 ;  /* 0x02a8b056550085a7 */ /* 0x000e24000800007f */
[----:B0-----:R-:W-:Y:S05]  /*23660*/  @!P0 BRA `(.L_x_2796) ;  /* 0xfffffffc00f08947 */ /* 0x001fea000383ffff */
[----:B------:R-:W-:Y:S05]  /*23670*/  BRA `(.L_x_3073) ;  /* 0xfffffe7000547947 */ /* 0x000fea000383ffff */
.L_x_2814:
        /* <DEDUP_REMOVED lines=8> */
.L_x_3075:
[----:B------:R-:W-:Y:S05]  /*23700*/  BSYNC B1 ;  /* 0x0000000000017941 */ /* 0x000fea0003800000 */
.L_x_3074:
        /* <DEDUP_REMOVED lines=8> */
.L_x_3076:
[----:B------:R-:W-:Y:S02]  /*23790*/  IMAD.MOV.U32 R13, RZ, RZ, R8 ;  /* 0x000000ffff0d7224 */ /* 0x000fe400078e0008 */
[----:B------:R-:W-:-:S07]  /*237a0*/  IMAD.MOV.U32 R0, RZ, RZ, R14 ;  /* 0x000000ffff007224 */ /* 0x000fce00078e000e */
[----:B------:R-:W-:Y:S05]  /*237b0*/  WARPSYNC.COLLECTIVE R15, `(.L_x_3077) ;  /* 0x000000000f087348 */ /* 0x000fea0003c00000 */
[----:B------:R0:W1:Y:S02]  /*237c0*/  SHFL.IDX P6, R14, R13, R12, R11 ;  /* 0x0000000c0d0e7389 */ /* 0x00006400000c000b */
[----:B01----:R-:W-:Y:S01]  /*237d0*/  ENDCOLLECTIVE ;  /* 0x000000000000791b */ /* 0x003fe20003800000 */
.L_x_3077:
[----:B------:R-:W-:Y:S02]  /*237e0*/  IMAD.MOV.U32 R13, RZ, RZ, R4 ;  /* 0x000000ffff0d7224 */ /* 0x000fe400078e0004 */
[----:B------:R-:W-:-:S07]  /*237f0*/  IMAD.MOV.U32 R5, RZ, RZ, R14 ;  /* 0x000000ffff057224 */ /* 0x000fce00078e000e */
[----:B------:R-:W-:Y:S05]  /*23800*/  WARPSYNC.COLLECTIVE R15, `(.L_x_3078) ;  /* 0x000000000f087348 */ /* 0x000fea0003c00000 */
[----:B------:R0:W1:Y:S02]  /*23810*/  SHFL.IDX P6, R14, R13, R12, R11 ;  /* 0x0000000c0d0e7389 */ /* 0x00006400000c000b */
[----:B01----:R-:W-:Y:S01]  /*23820*/  ENDCOLLECTIVE ;  /* 0x000000000000791b */ /* 0x003fe20003800000 */
.L_x_3078:
[----:B------:R-:W-:Y:S05]  /*23830*/  BRA `(.L_x_3079) ;  /* 0xfffffe8000147947 */ /* 0x000fea000383ffff */
.L_x_2817:
        /* <DEDUP_REMOVED lines=8> */
.L_x_3081:
[----:B------:R-:W-:Y:S05]  /*238c0*/  BSYNC B1 ;  /* 0x0000000000017941 */ /* 0x000fea0003800000 */
.L_x_3080:
        /* <DEDUP_REMOVED lines=8> */
.L_x_3082:
[----:B------:R-:W-:Y:S02]  /*23950*/  IMAD.MOV.U32 R13, RZ, RZ, R8 ;  /* 0x000000ffff0d7224 */ /* 0x000fe400078e0008 */
[----:B------:R-:W-:-:S07]  /*23960*/  IMAD.MOV.U32 R0, RZ, RZ, R14 ;  /* 0x000000ffff007224 */ /* 0x000fce00078e000e */
[----:B------:R-:W-:Y:S05]  /*23970*/  WARPSYNC.COLLECTIVE R15, `(.L_x_3083) ;  /* 0x000000000f087348 */ /* 0x000fea0003c00000 */
[----:B------:R0:W1:Y:S02]  /*23980*/  SHFL.IDX P6, R14, R13, R12, R11 ;  /* 0x0000000c0d0e7389 */ /* 0x00006400000c000b */
[----:B01----:R-:W-:Y:S01]  /*23990*/  ENDCOLLECTIVE ;  /* 0x000000000000791b */ /* 0x003fe20003800000 */
.L_x_3083:
[----:B------:R-:W-:Y:S02]  /*239a0*/  IMAD.MOV.U32 R13, RZ, RZ, R4 ;  /* 0x000000ffff0d7224 */ /* 0x000fe400078e0004 */
[----:B------:R-:W-:-:S07]  /*239b0*/  IMAD.MOV.U32 R5, RZ, RZ, R14 ;  /* 0x000000ffff057224 */ /* 0x000fce00078e000e */
[----:B------:R-:W-:Y:S05]  /*239c0*/  WARPSYNC.COLLECTIVE R15, `(.L_x_3084) ;  /* 0x000000000f087348 */ /* 0x000fea0003c00000 */
[----:B------:R0:W1:Y:S02]  /*239d0*/  SHFL.IDX P6, R14, R13, R12, R11 ;  /* 0x0000000c0d0e7389 */ /* 0x00006400000c000b */
[----:B01----:R-:W-:Y:S01]  /*239e0*/  ENDCOLLECTIVE ;  /* 0x000000000000791b */ /* 0x003fe20003800000 */
.L_x_3084:
[----:B------:R-:W-:Y:S01]  /*239f0*/  IMAD.MOV.U32 R4, RZ, RZ, R14 ;  /* 0x000000ffff047224 */ /* 0x000fe200078e000e */
[----:B------:R-:W-:Y:S06]  /*23a00*/  BRA `(.L_x_3085) ;  /* 0xfffffe8400c87947 */ /* 0x000fec000383ffff */
.L_x_2821:
[----:B0-----:R0:W1:Y:S02]  /*23a10*/  SYNCS.PHASECHK.TRANS64.TRYWAIT P0, [R18+URZ+0x2a800], R5 ;  /* 0x02a80005120075a7 */ /* 0x001064000800017f */
[----:B-1----:R-:W-:Y:S05]  /*23a20*/  @!P0 NANOSLEEP.SYNCS 0x989680 ;  /* 0x009896800000895d */ /* 0x002fea0003900000 */
[----:B------:R-:W1:Y:S02]  /*23a30*/  @!P0 SYNCS.PHASECHK.TRANS64 P0, [R18+URZ+0x2a800], R5 ;  /* 0x02a80005120085a7 */ /* 0x000e64000800007f */
[----:B-1----:R-:W-:Y:S05]  /*23a40*/  @!P0 BRA `(.L_x_2821) ;  /* 0xfffffffc00f08947 */ /* 0x002fea000383ffff */
[----:B------:R-:W-:Y:S05]  /*23a50*/  BRA `(.L_x_3086) ;  /* 0xfffffe8c00f47947 */ /* 0x000fea000383ffff */
.L_x_2845:
        /* <DEDUP_REMOVED lines=8> */
.L_x_3088:
[----:B------:R-:W-:Y:S05]  /*23ae0*/  BSYNC B1 ;  /* 0x0000000000017941 */ /* 0x000fea0003800000 */
.L_x_3087:
        /* <DEDUP_REMOVED lines=8> */
.L_x_3089:
[----:B------:R-:W-:Y:S02]  /*23b70*/  IMAD.MOV.U32 R13, RZ, RZ, R21 ;  /* 0x000000ffff0d7224 */ /* 0x000fe400078e0015 */
[----:B------:R-:W-:-:S07]  /*23b80*/  IMAD.MOV.U32 R0, RZ, RZ, R14 ;  /* 0x000000ffff007224 */ /* 0x000fce00078e000e */
[----:B------:R-:W-:Y:S05]  /*23b90*/  WARPSYNC.COLLECTIVE R15, `(.L_x_3090) ;  /* 0x000000000f087348 */ /* 0x000fea0003c00000 */
[----:B------:R0:W1:Y:S02]  /*23ba0*/  SHFL.IDX P6, R14, R13, R12, R11 ;  /* 0x0000000c0d0e7389 */ /* 0x00006400000c000b */
[----:B01----:R-:W-:Y:S01]  /*23bb0*/  ENDCOLLECTIVE ;  /* 0x000000000000791b */ /* 0x003fe20003800000 */
.L_x_3090:
[----:B------:R-:W-:Y:S02]  /*23bc0*/  IMAD.MOV.U32 R13, RZ, RZ, R20 ;  /* 0x000000ffff0d7224 */ /* 0x000fe400078e0014 */
[----:B------:R-:W-:-:S07]  /*23bd0*/  IMAD.MOV.U32 R5, RZ, RZ, R14 ;  /* 0x000000ffff057224 */ /* 0x000fce00078e000e */
[----:B------:R-:W-:Y:S05]  /*23be0*/  WARPSYNC.COLLECTIVE R15, `(.L_x_3091) ;  /* 0x000000000f087348 */ /* 0x000fea0003c00000 */
[----:B------:R0:W1:Y:S02]  /*23bf0*/  SHFL.IDX P6, R14, R13, R12, R11 ;  /* 0x0000000c0d0e7389 */ /* 0x00006400000c000b */
[----:B01----:R-:W-:Y:S01]  /*23c00*/  ENDCOLLECTIVE ;  /* 0x000000000000791b */ /* 0x003fe20003800000 */
.L_x_3091:
[----:B------:R-:W-:Y:S05]  /*23c10*/  BRA `(.L_x_3092) ;  /* 0xfffffeb400887947 */ /* 0x000fea000383ffff */
.L_x_2848:
[----:B------:R-:W-:Y:S01]  /*23c20*/  BSSY B1, `(.L_x_3093) ;  /* 0x0000008000017945 */ /* 0x000fe20003800000 */
[----:B------:R-:W-:Y:S01]  /*23c30*/  IMAD.MOV.U32 R13, RZ, RZ, R7 ;  /* 0x000000ffff0d7224 */ /* 0x000fe200078e0007 */
[----:B------:R-:W-:Y:S01]  /*23c40*/  MOV R15, 0xffffffff ;  /* 0xffffffff000f7802 */ /* 0x000fe20000000f00 */
[----:B------:R-:W-:Y:S02]  /*23c50*/  IMAD.MOV.U32 R12, RZ, RZ, 0x1 ;  /* 0x00000001ff0c7424 */ /* 0x000fe400078e00ff */
[----:B------:R-:W-:-:S07]  /*23c60*/  IMAD.MOV.U32 R11, RZ, RZ, 0x1c1f ;  /* 0x00001c1fff0b7424 */ /* 0x000fce00078e00ff */
[----:B0---4-:R-:W-:Y:S05]  /*23c70*/  WARPSYNC.COLLECTIVE R15, `(.L_x_3094) ;  /* 0x000000000f087348 */ /* 0x011fea0003c00000 */
[----:B----4-:R1:W2:Y:S02]  /*23c80*/  SHFL.IDX P6, R14, R13, R12, R11 ;  /* 0x0000000c0d0e7389 */ /* 0x0102a400000c000b */
[----:B012---:R-:W-:Y:S01]  /*23c90*/  ENDCOLLECTIVE ;  /* 0x000000000000791b */ /* 0x007fe20003800000 */
.L_x_3094:
[----:B------:R-:W-:Y:S05]  /*23ca0*/  BSYNC B1 ;  /* 0x0000000000017941 */ /* 0x000fea0003800000 */
.L_x_3093:
        /* <DEDUP_REMOVED lines=8> */
.L_x_3095:
[----:B------:R-:W-:Y:S02]  /*23d30*/  IMAD.MOV.U32 R13, RZ, RZ, R21 ;  /* 0x000000ffff0d7224 */ /* 0x000fe400078e0015 */
[----:B------:R-:W-:-:S07]  /*23d40*/  IMAD.MOV.U32 R0, RZ, RZ, R14 ;  /* 0x000000ffff007224 */ /* 0x000fce00078e000e */
[----:B------:R-:W-:Y:S05]  /*23d50*/  WARPSYNC.COLLECTIVE R15, `(.L_x_3096) ;  /* 0x000000000f087348 */ /* 0x000fea0003c00000 */
[----:B------:R0:W1:Y:S02]  /*23d60*/  SHFL.IDX P6, R14, R13, R12, R11 ;  /* 0x0000000c0d0e7389 */ /* 0x00006400000c000b */
[----:B01----:R-:W-:Y:S01]  /*23d70*/  ENDCOLLECTIVE ;  /* 0x000000000000791b */ /* 0x003fe20003800000 */
.L_x_3096:
[----:B------:R-:W-:Y:S02]  /*23d80*/  IMAD.MOV.U32 R13, RZ, RZ, R20 ;  /* 0x000000ffff0d7224 */ /* 0x000fe400078e0014 */
[----:B------:R-:W-:-:S07]  /*23d90*/  IMAD.MOV.U32 R21, RZ, RZ, R14 ;  /* 0x000000ffff157224 */ /* 0x000fce00078e000e */
[----:B------:R-:W-:Y:S05]  /*23da0*/  WARPSYNC.COLLECTIVE R15, `(.L_x_3097) ;  /* 0x000000000f087348 */ /* 0x000fea0003c00000 */
[----:B------:R0:W1:Y:S02]  /*23db0*/  SHFL.IDX P6, R14, R13, R12, R11 ;  /* 0x0000000c0d0e7389 */ /* 0x00006400000c000b */
[----:B01----:R-:W-:Y:S01]  /*23dc0*/  ENDCOLLECTIVE ;  /* 0x000000000000791b */ /* 0x003fe20003800000 */
.L_x_3097:
[----:B------:R-:W-:Y:S01]  /*23dd0*/  IMAD.MOV.U32 R20, RZ, RZ, R14 ;  /* 0x000000ffff147224 */ /* 0x000fe200078e000e */
[----:B------:R-:W-:Y:S06]  /*23de0*/  BRA `(.L_x_3098) ;  /* 0xfffffeb800cc7947 */ /* 0x000fec000383ffff */
.L_x_2852:
[----:B0-----:R0:W1:Y:S02]  /*23df0*/  SYNCS.PHASECHK.TRANS64.TRYWAIT P0, [R18+URZ+0x2a800], R61 ;  /* 0x02a8003d120075a7 */ /* 0x001064000800017f */
[----:B-1----:R-:W-:Y:S05]  /*23e00*/  @!P0 NANOSLEEP.SYNCS 0x989680 ;  /* 0x009896800000895d */ /* 0x002fea0003900000 */
[----:B------:R-:W1:Y:S02]  /*23e10*/  @!P0 SYNCS.PHASECHK.TRANS64 P0, [R18+URZ+0x2a800], R61 ;  /* 0x02a8003d120085a7 */ /* 0x000e64000800007f */
[----:B-1----:R-:W-:Y:S05]  /*23e20*/  @!P0 BRA `(.L_x_2852) ;  /* 0xfffffffc00f08947 */ /* 0x002fea000383ffff */
[----:B------:R-:W-:Y:S05]  /*23e30*/  BRA `(.L_x_3099) ;  /* 0xfffffec0005c7947 */ /* 0x000fea000383ffff */
.L_x_2866:
[----:B-1----:R1:W3:Y:S02]  /*23e40*/  SYNCS.PHASECHK.TRANS64.TRYWAIT P1, [R0+URZ+0x2a830], R3 ;  /* 0x02a83003000075a7 */ /* 0x0022e4000802017f */
[----:B---3--:R-:W-:Y:S05]  /*23e50*/  @!P1 NANOSLEEP.SYNCS 0x989680 ;  /* 0x009896800000995d */ /* 0x008fea0003900000 */
[----:B------:R-:W3:Y:S02]  /*23e60*/  @!P1 SYNCS.PHASECHK.TRANS64 P1, [R0+URZ+0x2a830], R3 ;  /* 0x02a83003000095a7 */ /* 0x000ee4000802007f */
[----:B---3--:R-:W-:Y:S05]  /*23e70*/  @!P1 BRA `(.L_x_2866) ;  /* 0xfffffffc00f09947 */ /* 0x008fea000383ffff */
[----:B------:R-:W-:Y:S05]  /*23e80*/  BRA `(.L_x_2865) ;  /* 0xfffffee800bc7947 */ /* 0x000fea000383ffff */
.L_x_2874:
[----:B-1----:R1:W2:Y:S02]  /*23e90*/  SYNCS.PHASECHK.TRANS64.TRYWAIT P2, [R15+URZ+0x2a830], R4 ;  /* 0x02a830040f0075a7 */ /* 0x0022a4000804017f */
[----:B--2---:R-:W-:Y:S05]  /*23ea0*/  @!P2 NANOSLEEP.SYNCS 0x989680 ;  /* 0x009896800000a95d */ /* 0x004fea0003900000 */
[----:B------:R-:W2:Y:S02]  /*23eb0*/  @!P2 SYNCS.PHASECHK.TRANS64 P2, [R15+URZ+0x2a830], R4 ;  /* 0x02a830040f00a5a7 */ /* 0x000ea4000804007f */
[----:B--2---:R-:W-:Y:S05]  /*23ec0*/  @!P2 BRA `(.L_x_2874) ;  /* 0xfffffffc00f0a947 */ /* 0x004fea000383ffff */
[----:B------:R-:W-:Y:S05]  /*23ed0*/  BRA `(.L_x_2873) ;  /* 0xffffff0c006c7947 */ /* 0x000fea000383ffff */
.L_x_2879:
[----:B---3--:R3:W4:Y:S02]  /*23ee0*/  SYNCS.PHASECHK.TRANS64.TRYWAIT P2, [R10+URZ+0x2a850], R2 ;  /* 0x02a850020a0075a7 */ /* 0x008724000804017f */
[----:B----4-:R-:W-:Y:S05]  /*23ef0*/  @!P2 NANOSLEEP.SYNCS 0x989680 ;  /* 0x009896800000a95d */ /* 0x010fea0003900000 */
[----:B------:R-:W4:Y:S02]  /*23f00*/  @!P2 SYNCS.PHASECHK.TRANS64 P2, [R10+URZ+0x2a850], R2 ;  /* 0x02a850020a00a5a7 */ /* 0x000f24000804007f */
[----:B----4-:R-:W-:Y:S05]  /*23f10*/  @!P2 BRA `(.L_x_2879) ;  /* 0xfffffffc00f0a947 */ /* 0x010fea000383ffff */
[----:B------:R-:W-:Y:S05]  /*23f20*/  BRA `(.L_x_2878) ;  /* 0xffffff18005c7947 */ /* 0x000fea000383ffff */
.L_x_2889:
[----:B-1----:R1:W2:Y:S02]  /*23f30*/  SYNCS.PHASECHK.TRANS64.TRYWAIT P1, [R4+URZ+0x2a830], R11 ;  /* 0x02a8300b040075a7 */ /* 0x0022a4000802017f */
[----:B--2---:R-:W-:Y:S05]  /*23f40*/  @!P1 NANOSLEEP.SYNCS 0x989680 ;  /* 0x009896800000995d */ /* 0x004fea0003900000 */
[----:B------:R-:W2:Y:S02]  /*23f50*/  @!P1 SYNCS.PHASECHK.TRANS64 P1, [R4+URZ+0x2a830], R11 ;  /* 0x02a8300b040095a7 */ /* 0x000ea4000802007f */
[----:B--2---:R-:W-:Y:S05]  /*23f60*/  @!P1 BRA `(.L_x_2889) ;  /* 0xfffffffc00f09947 */ /* 0x004fea000383ffff */
[----:B------:R-:W-:Y:S05]  /*23f70*/  BRA `(.L_x_2888) ;  /* 0xffffff3400187947 */ /* 0x000fea000383ffff */
.L_x_2894:
[----:B-1----:R1:W2:Y:S02]  /*23f80*/  SYNCS.PHASECHK.TRANS64.TRYWAIT P1, [R10+URZ+0x2a850], R3 ;  /* 0x02a850030a0075a7 */ /* 0x0022a4000802017f */
[----:B--2---:R-:W-:Y:S05]  /*23f90*/  @!P1 NANOSLEEP.SYNCS 0x989680 ;  /* 0x009896800000995d */ /* 0x004fea0003900000 */
[----:B------:R-:W2:Y:S02]  /*23fa0*/  @!P1 SYNCS.PHASECHK.TRANS64 P1, [R10+URZ+0x2a850], R3 ;  /* 0x02a850030a0095a7 */ /* 0x000ea4000802007f */
[----:B--2---:R-:W-:Y:S05]  /*23fb0*/  @!P1 BRA `(.L_x_2894) ;  /* 0xfffffffc00f09947 */ /* 0x004fea000383ffff */
[----:B------:R-:W-:Y:S05]  /*23fc0*/  BRA `(.L_x_2893) ;  /* 0xffffff4000087947 */ /* 0x000fea000383ffff */
.L_x_2902:
[----:B-1----:R1:W2:Y:S02]  /*23fd0*/  SYNCS.PHASECHK.TRANS64.TRYWAIT P1, [R12+URZ+0x2a850], R5 ;  /* 0x02a850050c0075a7 */ /* 0x0022a4000802017f */
[----:B--2---:R-:W-:Y:S05]  /*23fe0*/  @!P1 NANOSLEEP.SYNCS 0x989680 ;  /* 0x009896800000995d */ /* 0x004fea0003900000 */
[----:B------:R-:W2:Y:S02]  /*23ff0*/  @!P1 SYNCS.PHASECHK.TRANS64 P1, [R12+URZ+0x2a850], R5 ;  /* 0x02a850050c0095a7 */ /* 0x000ea4000802007f */
[----:B--2---:R-:W-:Y:S05]  /*24000*/  @!P1 BRA `(.L_x_2902) ;  /* 0xfffffffc00f09947 */ /* 0x004fea000383ffff */
[----:B------:R-:W-:Y:S05]  /*24010*/  BRA `(.L_x_2901) ;  /* 0xffffff5400d47947 */ /* 0x000fea000383ffff */
.L_x_2939:
        /* <DEDUP_REMOVED lines=8> */
[----:B-1----:R-:W-:Y:S05]  /*240a0*/  WARPSYNC.COLLECTIVE R15, `(.L_x_3101) ;  /* 0x000000000f087348 */ /* 0x002fea0003c00000 */
[----:B------:R0:W2:Y:S02]  /*240b0*/  SHFL.IDX P6, R14, R13, R12, R11 ;  /* 0x0000000c0d0e7389 */ /* 0x0000a400000c000b */
[----:B012---:R-:W-:Y:S01]  /*240c0*/  ENDCOLLECTIVE ;  /* 0x000000000000791b */ /* 0x007fe20003800000 */
.L_x_3101:
[----:B------:R-:W-:Y:S05]  /*240d0*/  BSYNC B1 ;  /* 0x0000000000017941 */ /* 0x000fea0003800000 */
.L_x_3100:
[----:B------:R-:W-:Y:S05]  /*240e0*/  BRA `(.L_x_3102) ;  /* 0xffffff9000f47947 */ /* 0x000fea000383ffff */
.L_x_2941:
[----:B------:R-:W-:Y:S01]  /*240f0*/  BSSY B1, `(.L_x_3103) ;  /* 0x0000006000017945 */ /* 0x000fe20003800000 */
[----:B------:R-:W-:-:S07]  /*24100*/  IMAD.MOV.U32 R15, RZ, RZ, -0x1 ;  /* 0xffffffffff0f7424 */ /* 0x000fce00078e00ff */
[----:B01----:R-:W-:Y:S05]  /*24110*/  WARPSYNC.COLLECTIVE R15, `(.L_x_3104) ;  /* 0x000000000f0c7348 */ /* 0x003fea0003c00000 */
[----:B------:R-:W-:Y:S02]  /*24120*/  ELECT P6, UR62, PT ;  /* 0x00000000003e782f */ /* 0x000fe400038c0000 */
[----:B------:R-:W-:Y:S01]  /*24130*/  MOV R14, UR62 ;  /* 0x0000003e000e7c02 */ /* 0x000fe20008000f00 */
[----:B01----:R-:W-:Y:S10]  /*24140*/  ENDCOLLECTIVE ;  /* 0x000000000000791b */ /* 0x003ff40003800000 */
.L_x_3104:
[----:B------:R-:W-:Y:S05]  /*24150*/  BSYNC B1 ;  /* 0x0000000000017941 */ /* 0x000fea0003800000 */
.L_x_3103:
[----:B------:R-:W-:Y:S05]  /*24160*/  BRA `(.L_x_2940) ;  /* 0xffffff9000ec7947 */ /* 0x000fea000383ffff */
.L_x_2943:
[----:B0-----:R0:W2:Y:S02]  /*24170*/  SYNCS.PHASECHK.TRANS64.TRYWAIT P0, [R22+URZ+0x2a820], R7 ;  /* 0x02a82007160075a7 */ /* 0x0010a4000800017f */
[----:B--2---:R-:W-:Y:S05]  /*24180*/  @!P0 NANOSLEEP.SYNCS 0x989680 ;  /* 0x009896800000895d */ /* 0x004fea0003900000 */
[----:B------:R-:W2:Y:S02]  /*24190*/  @!P0 SYNCS.PHASECHK.TRANS64 P0, [R22+URZ+0x2a820], R7 ;  /* 0x02a82007160085a7 */ /* 0x000ea4000800007f */
[----:B--2---:R-:W-:Y:S05]  /*241a0*/  @!P0 BRA `(.L_x_2943) ;  /* 0xfffffffc00f08947 */ /* 0x004fea000383ffff */
[----:B------:R-:W-:Y:S05]  /*241b0*/  BRA `(.L_x_3105) ;  /* 0xffffff9000fc7947 */ /* 0x000fea000383ffff */
.L_x_2947:
[----:B-1----:R1:W2:Y:S02]  /*241c0*/  SYNCS.PHASECHK.TRANS64.TRYWAIT P0, [R11+URZ+0x2a8a0], R10 ;  /* 0x02a8a00a0b0075a7 */ /* 0x0022a4000800017f */
[----:B--2---:R-:W-:Y:S05]  /*241d0*/  @!P0 NANOSLEEP.SYNCS 0x989680 ;  /* 0x009896800000895d */ /* 0x004fea0003900000 */
[----:B------:R-:W2:Y:S02]  /*241e0*/  @!P0 SYNCS.PHASECHK.TRANS64 P0, [R11+URZ+0x2a8a0], R10 ;  /* 0x02a8a00a0b0085a7 */ /* 0x000ea4000800007f */
[----:B--2---:R-:W-:Y:S05]  /*241f0*/  @!P0 BRA `(.L_x_2947) ;  /* 0xfffffffc00f08947 */ /* 0x004fea000383ffff */
[----:B------:R-:W-:Y:S05]  /*24200*/  BRA `(.L_x_3106) ;  /* 0xffffff9400147947 */ /* 0x000fea000383ffff */
.L_x_2954:
[----:B0-----:R0:W2:Y:S02]  /*24210*/  SYNCS.PHASECHK.TRANS64.TRYWAIT P0, [R11+URZ+0x2a8c0], R10 ;  /* 0x02a8c00a0b0075a7 */ /* 0x0010a4000800017f */
[----:B--2---:R-:W-:Y:S05]  /*24220*/  @!P0 NANOSLEEP.SYNCS 0x989680 ;  /* 0x009896800000895d */ /* 0x004fea0003900000 */
[----:B------:R-:W2:Y:S02]  /*24230*/  @!P0 SYNCS.PHASECHK.TRANS64 P0, [R11+URZ+0x2a8c0], R10 ;  /* 0x02a8c00a0b0085a7 */ /* 0x000ea4000800007f */
[----:B--2---:R-:W-:Y:S05]  /*24240*/  @!P0 BRA `(.L_x_2954) ;  /* 0xfffffffc00f08947 */ /* 0x004fea000383ffff */
[----:B------:R-:W-:Y:S05]  /*24250*/  BRA `(.L_x_3107) ;  /* 0xffffff98000c7947 */ /* 0x000fea000383ffff */
.L_x_2962:
[----:B-1----:R1:W2:Y:S02]  /*24260*/  SYNCS.PHASECHK.TRANS64.TRYWAIT P1, [R10+URZ+0x2a8a0], R9 ;  /* 0x02a8a0090a0075a7 */ /* 0x0022a4000802017f */
[----:B--2---:R-:W-:Y:S05]  /*24270*/  @!P1 NANOSLEEP.SYNCS 0x989680 ;  /* 0x009896800000995d */ /* 0x004fea0003900000 */
[----:B------:R-:W2:Y:S02]  /*24280*/  @!P1 SYNCS.PHASECHK.TRANS64 P1, [R10+URZ+0x2a8a0], R9 ;  /* 0x02a8a0090a0095a7 */ /* 0x000ea4000802007f */
[----:B--2---:R-:W-:Y:S05]  /*24290*/  @!P1 BRA `(.L_x_2962) ;  /* 0xfffffffc00f09947 */ /* 0x004fea000383ffff */
[----:B------:R-:W-:Y:S05]  /*242a0*/  BRA `(.L_x_3108) ;  /* 0xffffff9c00087947 */ /* 0x000fea000383ffff */
.L_x_2969:
[----:B0-----:R0:W2:Y:S02]  /*242b0*/  SYNCS.PHASECHK.TRANS64.TRYWAIT P1, [R10+URZ+0x2a8c0], R9 ;  /* 0x02a8c0090a0075a7 */ /* 0x0010a4000802017f */
[----:B--2---:R-:W-:Y:S05]  /*242c0*/  @!P1 NANOSLEEP.SYNCS 0x989680 ;  /* 0x009896800000995d */ /* 0x004fea0003900000 */
[----:B------:R-:W2:Y:S02]  /*242d0*/  @!P1 SYNCS.PHASECHK.TRANS64 P1, [R10+URZ+0x2a8c0], R9 ;  /* 0x02a8c0090a0095a7 */ /* 0x000ea4000802007f */
[----:B--2---:R-:W-:Y:S05]  /*242e0*/  @!P1 BRA `(.L_x_2969) ;  /* 0xfffffffc00f09947 */ /* 0x004fea000383ffff */
[----:B------:R-:W-:Y:S05]  /*242f0*/  BRA `(.L_x_3109) ;  /* 0xffffff9c00fc7947 */ /* 0x000fea000383ffff */
.L_x_2983:
        /* <DEDUP_REMOVED lines=11> */
.L_x_3111:
[----:B------:R-:W-:Y:S05]  /*243b0*/  BSYNC B0 ;  /* 0x0000000000007941 */ /* 0x000fea0003800000 */
.L_x_3110:
[----:B------:R-:W-:Y:S05]  /*243c0*/  BRA `(.L_x_3112) ;  /* 0xffffffac003c7947 */ /* 0x000fea000383ffff */
.L_x_2986:
[----:B0-----:R0:W1:Y:S02]  /*243d0*/  SYNCS.PHASECHK.TRANS64.TRYWAIT P0, [R7+URZ+0x2a840], R2 ;  /* 0x02a84002070075a7 */ /* 0x001064000800017f */
[----:B-1----:R-:W-:Y:S05]  /*243e0*/  @!P0 NANOSLEEP.SYNCS 0x989680 ;  /* 0x009896800000895d */ /* 0x002fea0003900000 */
[----:B------:R-:W1:Y:S02]  /*243f0*/  @!P0 SYNCS.PHASECHK.TRANS64 P0, [R7+URZ+0x2a840], R2 ;  /* 0x02a84002070085a7 */ /* 0x000e64000800007f */
[----:B-1----:R-:W-:Y:S05]  /*24400*/  @!P0 BRA `(.L_x_2986) ;  /* 0xfffffffc00f08947 */ /* 0x002fea000383ffff */
[----:B------:R-:W-:Y:S05]  /*24410*/  BRA `(.L_x_3113) ;  /* 0xffffffac00987947 */ /* 0x000fea000383ffff */
.L_x_2987:
        /* <DEDUP_REMOVED lines=8> */
.L_x_3115:
[----:B------:R-:W-:Y:S05]  /*244a0*/  BSYNC B0 ;  /* 0x0000000000007941 */ /* 0x000fea0003800000 */
.L_x_3114:
        /* <DEDUP_REMOVED lines=9> */
.L_x_3116:
[----:B------:R-:W-:Y:S02]  /*24540*/  IMAD.MOV.U32 R13, RZ, RZ, R0 ;  /* 0x000000ffff0d7224 */ /* 0x000fe400078e0000 */
[----:B------:R-:W-:Y:S02]  /*24550*/  IMAD.MOV.U32 R12, RZ, RZ, 0x1 ;  /* 0x00000001ff0c7424 */ /* 0x000fe400078e00ff */
[----:B------:R-:W-:-:S07]  /*24560*/  IMAD.MOV.U32 R3, RZ, RZ, R14 ;  /* 0x000000ffff037224 */ /* 0x000fce00078e000e */
[----:B------:R-:W-:Y:S05]  /*24570*/  WARPSYNC.COLLECTIVE R15, `(.L_x_3117) ;  /* 0x000000000f087348 */ /* 0x000fea0003c00000 */
[----:B------:R0:W1:Y:S02]  /*24580*/  SHFL.IDX P6, R14, R13, R12, R11 ;  /* 0x0000000c0d0e7389 */ /* 0x00006400000c000b */
[----:B01----:R-:W-:Y:S01]  /*24590*/  ENDCOLLECTIVE ;  /* 0x000000000000791b */ /* 0x003fe20003800000 */
.L_x_3117:
        /* <DEDUP_REMOVED lines=17> */
.L_x_3118:
[----:B------:R-:W-:Y:S02]  /*246b0*/  @P1 IMAD R8, R5, 0x2, R22 ;  /* 0x0000000205081824 */ /* 0x000fe400078e0216 */
[----:B------:R-:W-:Y:S02]  /*246c0*/  IMAD.MOV.U32 R13, RZ, RZ, R0 ;  /* 0x000000ffff0d7224 */ /* 0x000fe400078e0000 */
[----:B------:R-:W-:Y:S01]  /*246d0*/  IMAD.MOV.U32 R12, RZ, RZ, 0x2 ;  /* 0x00000002ff0c7424 */ /* 0x000fe200078e00ff */
[----:B------:R-:W-:-:S07]  /*246e0*/  MOV R3, R14 ;  /* 0x0000000e00037202 */ /* 0x000fce0000000f00 */
[----:B------:R-:W-:Y:S05]  /*246f0*/  WARPSYNC.COLLECTIVE R15, `(.L_x_3119) ;  /* 0x000000000f087348 */ /* 0x000fea0003c00000 */
[----:B------:R0:W1:Y:S02]  /*24700*/  SHFL.IDX P6, R14, R13, R12, R11 ;  /* 0x0000000c0d0e7389 */ /* 0x00006400000c000b */
[----:B01----:R-:W-:Y:S01]  /*24710*/  ENDCOLLECTIVE ;  /* 0x000000000000791b */ /* 0x003fe20003800000 */
.L_x_3119:
        /* <DEDUP_REMOVED lines=17> */
.L_x_3120:
[----:B------:R-:W-:Y:S02]  /*24830*/  @P1 IMAD R8, R5, 0x2, R22 ;  /* 0x0000000205081824 */ /* 0x000fe400078e0216 */
[----:B------:R-:W-:Y:S02]  /*24840*/  IMAD.MOV.U32 R13, RZ, RZ, R0 ;  /* 0x000000ffff0d7224 */ /* 0x000fe400078e0000 */
[----:B------:R-:W-:Y:S02]  /*24850*/  IMAD.MOV.U32 R12, RZ, RZ, 0x3 ;  /* 0x00000003ff0c7424 */ /* 0x000fe400078e00ff */
[----:B------:R-:W-:-:S07]  /*24860*/  IMAD.MOV.U32 R3, RZ, RZ, R14 ;  /* 0x000000ffff037224 */ /* 0x000fce00078e000e */
[----:B------:R-:W-:Y:S05]  /*24870*/  WARPSYNC.COLLECTIVE R15, `(.L_x_3121) ;  /* 0x000000000f087348 */ /* 0x000fea0003c00000 */
[----:B------:R0:W1:Y:S02]  /*24880*/  SHFL.IDX P6, R14, R13, R12, R11 ;  /* 0x0000000c0d0e7389 */ /* 0x00006400000c000b */
[----:B01----:R-:W-:Y:S01]  /*24890*/  ENDCOLLECTIVE ;  /* 0x000000000000791b */ /* 0x003fe20003800000 */
.L_x_3121:
        /* <DEDUP_REMOVED lines=17> */
.L_x_3122:
[----:B------:R-:W-:Y:S02]  /*249b0*/  @P1 IMAD R8, R5, 0x2, R22 ;  /* 0x0000000205081824 */ /* 0x000fe400078e0216 */
[----:B------:R-:W-:Y:S02]  /*249c0*/  IMAD.MOV.U32 R13, RZ, RZ, R0 ;  /* 0x000000ffff0d7224 */ /* 0x000fe400078e0000 */
[----:B------:R-:W-:Y:S02]  /*249d0*/  IMAD.MOV.U32 R12, RZ, RZ, 0x4 ;  /* 0x00000004ff0c7424 */ /* 0x000fe400078e00ff */
[----:B------:R-:W-:-:S07]  /*249e0*/  IMAD.MOV.U32 R3, RZ, RZ, R14 ;  /* 0x000000ffff037224 */ /* 0x000fce00078e000e */
[----:B------:R-:W-:Y:S05]  /*249f0*/  WARPSYNC.COLLECTIVE R15, `(.L_x_3123) ;  /* 0x000000000f087348 */ /* 0x000fea0003c00000 */
[----:B------:R0:W1:Y:S02]  /*24a00*/  SHFL.IDX P6, R14, R13, R12, R11 ;  /* 0x0000000c0d0e7389 */ /* 0x00006400000c000b */
[----:B01----:R-:W-:Y:S01]  /*24a10*/  ENDCOLLECTIVE ;  /* 0x000000000000791b */ /* 0x003fe20003800000 */
.L_x_3123:
        /* <DEDUP_REMOVED lines=17> */
.L_x_3124:
[----:B------:R-:W-:Y:S02]  /*24b30*/  @P1 IMAD R8, R5, 0x2, R22 ;  /* 0x0000000205081824 */ /* 0x000fe400078e0216 */
[----:B------:R-:W-:Y:S02]  /*24b40*/  IMAD.MOV.U32 R13, RZ, RZ, R0 ;  /* 0x000000ffff0d7224 */ /* 0x000fe400078e0000 */
[----:B------:R-:W-:Y:S02]  /*24b50*/  IMAD.MOV.U32 R12, RZ, RZ, 0x5 ;  /* 0x00000005ff0c7424 */ /* 0x000fe400078e00ff */
[----:B------:R-:W-:-:S07]  /*24b60*/  IMAD.MOV.U32 R3, RZ, RZ, R14 ;  /* 0x000000ffff037224 */ /* 0x000fce00078e000e */
[----:B------:R-:W-:Y:S05]  /*24b70*/  WARPSYNC.COLLECTIVE R15, `(.L_x_3125) ;  /* 0x000000000f087348 */ /* 0x000fea0003c00000 */
[----:B------:R0:W1:Y:S02]  /*24b80*/  SHFL.IDX P6, R14, R13, R12, R11 ;  /* 0x0000000c0d0e7389 */ /* 0x00006400000c000b */
[----:B01----:R-:W-:Y:S01]  /*24b90*/  ENDCOLLECTIVE ;  /* 0x000000000000791b */ /* 0x003fe20003800000 */
.L_x_3125:
        /* <DEDUP_REMOVED lines=10> */
.L_x_3126:
        /* <DEDUP_REMOVED lines=8> */
.L_x_2992:
[----:B------:R-:W-:Y:S01]  /*24cc0*/  IMAD.MOV.U32 R13, RZ, RZ, R4 ;  /* 0x000000ffff0d7224 */ /* 0x000fe200078e0004 */
[----:B------:R-:W-:Y:S01]  /*24cd0*/  LEA R17, R17, R9, 0x7 ;  /* 0x0000000911117211 */ /* 0x000fe200078e38ff */
[----:B------:R-:W-:Y:S02]  /*24ce0*/  IMAD.MOV.U32 R12, RZ, RZ, RZ ;  /* 0x000000ffff0c7224 */ /* 0x000fe400078e00ff */
[----:B------:R-:W-:Y:S02]  /*24cf0*/  IMAD.MOV.U32 R11, RZ, RZ, 0x181f ;  /* 0x0000181fff0b7424 */ /* 0x000fe400078e00ff */
[----:B------:R-:W-:Y:S02]  /*24d00*/  IMAD.MOV.U32 R15, RZ, RZ, -0x1 ;  /* 0xffffffffff0f7424 */ /* 0x000fe400078e00ff */
[----:B-----5:R-:W-:-:S07]  /*24d10*/  IMAD R5, R10, R7, RZ ;  /* 0x000000070a057224 */ /* 0x020fce00078e02ff */
[----:B------:R-:W-:Y:S05]  /*24d20*/  WARPSYNC.COLLECTIVE R15, `(.L_x_3128) ;  /* 0x000000000f087348 */ /* 0x000fea0003c00000 */
[----:B------:R0:W1:Y:S02]  /*24d30*/  SHFL.IDX P6, R14, R13, R12, R11 ;  /* 0x0000000c0d0e7389 */ /* 0x00006400000c000b */
[----:B01----:R-:W-:Y:S01]  /*24d40*/  ENDCOLLECTIVE ;  /* 0x000000000000791b */ /* 0x003fe20003800000 */
.L_x_3128:
[----:B------:R-:W-:Y:S01]  /*24d50*/  ISETP.GE.AND P1, PT, R17, R5, PT ;  /* 0x000000051100720c */ /* 0x000fe20003f26270 */
[----:B------:R-:W-:Y:S02]  /*24d60*/  IMAD.MOV.U32 R13, RZ, RZ, R0 ;  /* 0x000000ffff0d7224 */ /* 0x000fe400078e0000 */
[----:B------:R-:W-:-:S10]  /*24d70*/  IMAD.MOV.U32 R2, RZ, RZ, R14 ;  /* 0x000000ffff027224 */ /* 0x000fd400078e000e */
[----:B------:R-:W-:Y:S05]  /*24d80*/  WARPSYNC.COLLECTIVE R15, `(.L_x_3129) ;  /* 0x000000000f087348 */ /* 0x000fea0003c00000 */
[----:B------:R0:W1:Y:S02]  /*24d90*/  SHFL.IDX P6, R14, R13, R12, R11 ;  /* 0x0000000c0d0e7389 */ /* 0x00006400000c000b */
[----:B01----:R-:W-:Y:S01]  /*24da0*/  ENDCOLLECTIVE ;  /* 0x000000000000791b */ /* 0x003fe20003800000 */
.L_x_3129:
[----:B------:R-:W-:Y:S02]  /*24db0*/  IMAD.MOV.U32 R13, RZ, RZ, R4 ;  /* 0x000000ffff0d7224 */ /* 0x000fe400078e0004 */
[----:B------:R-:W-:Y:S02]  /*24dc0*/  IMAD.MOV.U32 R12, RZ, RZ, 0x1 ;  /* 0x00000001ff0c7424 */ /* 0x000fe400078e00ff */
[----:B------:R-:W-:-:S07]  /*24dd0*/  IMAD.MOV.U32 R3, RZ, RZ, R14 ;  /* 0x000000ffff037224 */ /* 0x000fce00078e000e */
[----:B------:R-:W-:Y:S05]  /*24de0*/  WARPSYNC.COLLECTIVE R15, `(.L_x_3130) ;  /* 0x000000000f087348 */ /* 0x000fea0003c00000 */
[----:B------:R0:W1:Y:S02]  /*24df0*/  SHFL.IDX P6, R14, R13, R12, R11 ;  /* 0x0000000c0d0e7389 */ /* 0x00006400000c000b */
[----:B01----:R-:W-:Y:S01]  /*24e00*/  ENDCOLLECTIVE ;  /* 0x000000000000791b */ /* 0x003fe20003800000 */
.L_x_3130:
[----:B------:R-:W-:-:S05]  /*24e10*/  @!P1 LEA R6, P4, R8, R3, 0x1 ;  /* 0x0000000308069211 */ /* 0x000fca00078808ff */
[----:B------:R-:W-:Y:S02]  /*24e20*/  @!P1 IMAD.X R3, RZ, RZ, R2, P4 ;  /* 0x000000ffff039224 */ /* 0x000fe400020e0602 */
        /* <DEDUP_REMOVED lines=14> */
.L_x_3131:
[----:B------:R-:W-:Y:S02]  /*24f10*/  IMAD.MOV.U32 R13, RZ, RZ, R4 ;  /* 0x000000ffff0d7224 */ /* 0x000fe400078e0004 */
[----:B------:R-:W-:Y:S02]  /*24f20*/  IMAD.MOV.U32 R12, RZ, RZ, 0x2 ;  /* 0x00000002ff0c7424 */ /* 0x000fe400078e00ff */
[----:B------:R-:W-:-:S07]  /*24f30*/  IMAD.MOV.U32 R3, RZ, RZ, R14 ;  /* 0x000000ffff037224 */ /* 0x000fce00078e000e */
[----:B------:R-:W-:Y:S05]  /*24f40*/  WARPSYNC.COLLECTIVE R15, `(.L_x_3132) ;  /* 0x000000000f087348 */ /* 0x000fea0003c00000 */
[----:B------:R0:W1:Y:S02]  /*24f50*/  SHFL.IDX P6, R14, R13, R12, R11 ;  /* 0x0000000c0d0e7389 */ /* 0x00006400000c000b */
[----:B01----:R-:W-:Y:S01]  /*24f60*/  ENDCOLLECTIVE ;  /* 0x000000000000791b */ /* 0x003fe20003800000 */
.L_x_3132:
        /* <DEDUP_REMOVED lines=17> */
.L_x_3133:
[----:B------:R-:W-:Y:S02]  /*25080*/  IMAD.MOV.U32 R13, RZ, RZ, R4 ;  /* 0x000000ffff0d7224 */ /* 0x000fe400078e0004 */
[----:B------:R-:W-:Y:S02]  /*25090*/  IMAD.MOV.U32 R12, RZ, RZ, 0x3 ;  /* 0x00000003ff0c7424 */ /* 0x000fe400078e00ff */
[----:B------:R-:W-:-:S07]  /*250a0*/  IMAD.MOV.U32 R3, RZ, RZ, R14 ;  /* 0x000000ffff037224 */ /* 0x000fce00078e000e */
[----:B------:R-:W-:Y:S05]  /*250b0*/  WARPSYNC.COLLECTIVE R15, `(.L_x_3134) ;  /* 0x000000000f087348 */ /* 0x000fea0003c00000 */
[----:B------:R0:W1:Y:S02]  /*250c0*/  SHFL.IDX P6, R14, R13, R12, R11 ;  /* 0x0000000c0d0e7389 */ /* 0x00006400000c000b */
[----:B01----:R-:W-:Y:S01]  /*250d0*/  ENDCOLLECTIVE ;  /* 0x000000000000791b */ /* 0x003fe20003800000 */
.L_x_3134:
        /* <DEDUP_REMOVED lines=17> */
.L_x_3135:
[----:B------:R-:W-:Y:S02]  /*251f0*/  IMAD.MOV.U32 R13, RZ, RZ, R4 ;  /* 0x000000ffff0d7224 */ /* 0x000fe400078e0004 */
[----:B------:R-:W-:Y:S02]  /*25200*/  IMAD.MOV.U32 R12, RZ, RZ, 0x4 ;  /* 0x00000004ff0c7424 */ /* 0x000fe400078e00ff */
[----:B------:R-:W-:-:S07]  /*25210*/  IMAD.MOV.U32 R3, RZ, RZ, R14 ;  /* 0x000000ffff037224 */ /* 0x000fce00078e000e */
[----:B------:R-:W-:Y:S05]  /*25220*/  WARPSYNC.COLLECTIVE R15, `(.L_x_3136) ;  /* 0x000000000f087348 */ /* 0x000fea0003c00000 */
[----:B------:R0:W1:Y:S02]  /*25230*/  SHFL.IDX P6, R14, R13, R12, R11 ;  /* 0x0000000c0d0e7389 */ /* 0x00006400000c000b */
[----:B01----:R-:W-:Y:S01]  /*25240*/  ENDCOLLECTIVE ;  /* 0x000000000000791b */ /* 0x003fe20003800000 */
.L_x_3136:
        /* <DEDUP_REMOVED lines=17> */
.L_x_3137:
[----:B------:R-:W-:Y:S02]  /*25360*/  IMAD.MOV.U32 R13, RZ, RZ, R4 ;  /* 0x000000ffff0d7224 */ /* 0x000fe400078e0004 */
[----:B------:R-:W-:Y:S02]  /*25370*/  IMAD.MOV.U32 R12, RZ, RZ, 0x5 ;  /* 0x00000005ff0c7424 */ /* 0x000fe400078e00ff */
[----:B------:R-:W-:-:S07]  /*25380*/  IMAD.MOV.U32 R3, RZ, RZ, R14 ;  /* 0x000000ffff037224 */ /* 0x000fce00078e000e */
[----:B------:R-:W-:Y:S05]  /*25390*/  WARPSYNC.COLLECTIVE R15, `(.L_x_3138) ;  /* 0x000000000f087348 */ /* 0x000fea0003c00000 */
[----:B------:R0:W1:Y:S02]  /*253a0*/  SHFL.IDX P6, R14, R13, R12, R11 ;  /* 0x0000000c0d0e7389 */ /* 0x00006400000c000b */
[----:B01----:R-:W-:Y:S01]  /*253b0*/  ENDCOLLECTIVE ;  /* 0x000000000000791b */ /* 0x003fe20003800000 */
.L_x_3138:
[----:B------:R-:W-:-:S04]  /*253c0*/  @!P1 LEA R6, P4, R8, R3, 0x1 ;  /* 0x0000000308069211 */ /* 0x000fc800078808ff */
[----:B------:R-:W-:Y:S01]  /*253d0*/  @!P1 IADD3.X R7, RZ, R2, RZ, P4, !PT ;  /* 0x00000002ff079210 */ /* 0x000fe200027fe4ff */
[----:B------:R-:W-:Y:S02]  /*253e0*/  @!P1 IMAD.MOV.U32 R2, RZ, RZ, R6 ;  /* 0x000000ffff029224 */ /* 0x000fe400078e0006 */
[----:B------:R-:W-:Y:S02]  /*253f0*/  VIADD R6, R17, 0x50 ;  /* 0x0000005011067836 */ /* 0x000fe40000000000 */
        /* <DEDUP_REMOVED lines=13> */
.L_x_3139:
[----:B------:R-:W-:Y:S02]  /*254d0*/  IMAD.MOV.U32 R13, RZ, RZ, R4 ;  /* 0x000000ffff0d7224 */ /* 0x000fe400078e0004 */
[----:B------:R-:W-:Y:S02]  /*254e0*/  IMAD.MOV.U32 R12, RZ, RZ, 0x6 ;  /* 0x00000006ff0c7424 */ /* 0x000fe400078e00ff */
[----:B------:R-:W-:-:S07]  /*254f0*/  IMAD.MOV.U32 R3, RZ, RZ, R14 ;  /* 0x000000ffff037224 */ /* 0x000fce00078e000e */
[----:B------:R-:W-:Y:S05]  /*25500*/  WARPSYNC.COLLECTIVE R15, `(.L_x_3140) ;  /* 0x000000000f087348 */ /* 0x000fea0003c00000 */
[----:B------:R0:W1:Y:S02]  /*25510*/  SHFL.IDX P6, R14, R13, R12, R11 ;  /* 0x0000000c0d0e7389 */ /* 0x00006400000c000b */
[----:B01----:R-:W-:Y:S01]  /*25520*/  ENDCOLLECTIVE ;  /* 0x000000000000791b */ /* 0x003fe20003800000 */
.L_x_3140:
        /* <DEDUP_REMOVED lines=17> */
.L_x_3141:
[----:B------:R-:W-:Y:S02]  /*25640*/  IMAD.MOV.U32 R13, RZ, RZ, R4 ;  /* 0x000000ffff0d7224 */ /* 0x000fe400078e0004 */
[----:B------:R-:W-:Y:S02]  /*25650*/  IMAD.MOV.U32 R12, RZ, RZ, 0x7 ;  /* 0x00000007ff0c7424 */ /* 0x000fe400078e00ff */
[----:B------:R-:W-:-:S07]  /*25660*/  IMAD.MOV.U32 R3, RZ, RZ, R14 ;  /* 0x000000ffff037224 */ /* 0x000fce00078e000e */
[----:B------:R-:W-:Y:S05]  /*25670*/  WARPSYNC.COLLECTIVE R15, `(.L_x_3142) ;  /* 0x000000000f087348 */ /* 0x000fea0003c00000 */
[----:B------:R0:W1:Y:S02]  /*25680*/  SHFL.IDX P6, R14, R13, R12, R11 ;  /* 0x0000000c0d0e7389 */ /* 0x00006400000c000b */
[----:B01----:R-:W-:Y:S01]  /*25690*/  ENDCOLLECTIVE ;  /* 0x000000000000791b */ /* 0x003fe20003800000 */
.L_x_3142:
        /* <DEDUP_REMOVED lines=15> */
.L_x_3143:
[----:B------:R-:W-:Y:S05]  /*25790*/  BRA `(.L_x_3144) ;  /* 0xffffffac00607947 */ /* 0x000fea000383ffff */
.L_x_2997:
[----:B0-----:R0:W1:Y:S02]  /*257a0*/  SYNCS.PHASECHK.TRANS64.TRYWAIT P0, [R22+URZ+0x2a820], R3 ;  /* 0x02a82003160075a7 */ /* 0x001064000800017f */
[----:B-1----:R-:W-:Y:S05]  /*257b0*/  @!P0 NANOSLEEP.SYNCS 0x989680 ;  /* 0x009896800000895d */ /* 0x002fea0003900000 */
[----:B------:R-:W1:Y:S02]  /*257c0*/  @!P0 SYNCS.PHASECHK.TRANS64 P0, [R22+URZ+0x2a820], R3 ;  /* 0x02a82003160085a7 */ /* 0x000e64000800007f */
[----:B-1----:R-:W-:Y:S05]  /*257d0*/  @!P0 BRA `(.L_x_2997) ;  /* 0xfffffffc00f08947 */ /* 0x002fea000383ffff */
[----:B------:R-:W-:Y:S05]  /*257e0*/  BRA `(.L_x_3145) ;  /* 0xffffffac00d07947 */ /* 0x000fea000383ffff */
.L_x_3002:
[----:B0-----:R0:W1:Y:S02]  /*257f0*/  SYNCS.PHASECHK.TRANS64.TRYWAIT P0, [R5+URZ+0x2a840], R0 ;  /* 0x02a84000050075a7 */ /* 0x001064000800017f */
[----:B-1----:R-:W-:Y:S05]  /*25800*/  @!P0 NANOSLEEP.SYNCS 0x989680 ;  /* 0x009896800000895d */ /* 0x002fea0003900000 */
[----:B------:R-:W1:Y:S02]  /*25810*/  @!P0 SYNCS.PHASECHK.TRANS64 P0, [R5+URZ+0x2a840], R0 ;  /* 0x02a84000050085a7 */ /* 0x000e64000800007f */
[----:B-1----:R-:W-:Y:S05]  /*25820*/  @!P0 BRA `(.L_x_3002) ;  /* 0xfffffffc00f08947 */ /* 0x002fea000383ffff */
[----:B------:R-:W-:Y:S05]  /*25830*/  BRA `(.L_x_3146) ;  /* 0xffffffb000987947 */ /* 0x000fea000383ffff */
.L_x_3003:
        /* <DEDUP_REMOVED lines=8> */
.L_x_3148:
[----:B------:R-:W-:Y:S05]  /*258c0*/  BSYNC B1 ;  /* 0x0000000000017941 */ /* 0x000fea0003800000 */
.L_x_3147:
        /* <DEDUP_REMOVED lines=10> */
.L_x_3149:
        /* <DEDUP_REMOVED lines=8> */
.L_x_3150:
        /* <DEDUP_REMOVED lines=14> */
.L_x_3151:
[----:B------:R-:W-:Y:S02]  /*25ad0*/  IMAD.MOV.U32 R13, RZ, RZ, R8 ;  /* 0x000000ffff0d7224 */ /* 0x000fe400078e0008 */
[----:B------:R-:W-:Y:S02]  /*25ae0*/  IMAD.MOV.U32 R12, RZ, RZ, 0x2 ;  /* 0x00000002ff0c7424 */ /* 0x000fe400078e00ff */
[----:B------:R-:W-:-:S07]  /*25af0*/  IMAD.MOV.U32 R2, RZ, RZ, R14 ;  /* 0x000000ffff027224 */ /* 0x000fce00078e000e */
[----:B------:R-:W-:Y:S05]  /*25b00*/  WARPSYNC.COLLECTIVE R15, `(.L_x_3152) ;  /* 0x000000000f087348 */ /* 0x000fea0003c00000 */
[----:B------:R0:W1:Y:S02]  /*25b10*/  SHFL.IDX P6, R14, R13, R12, R11 ;  /* 0x0000000c0d0e7389 */ /* 0x00006400000c000b */
[----:B01----:R-:W-:Y:S01]  /*25b20*/  ENDCOLLECTIVE ;  /* 0x000000000000791b */ /* 0x003fe20003800000 */
.L_x_3152:
        /* <DEDUP_REMOVED lines=13> */
.L_x_3153:
[----:B------:R-:W-:Y:S02]  /*25c00*/  IMAD.MOV.U32 R13, RZ, RZ, R8 ;  /* 0x000000ffff0d7224 */ /* 0x000fe400078e0008 */
[----:B------:R-:W-:Y:S02]  /*25c10*/  IMAD.MOV.U32 R12, RZ, RZ, 0x3 ;  /* 0x00000003ff0c7424 */ /* 0x000fe400078e00ff */
[----:B------:R-:W-:-:S07]  /*25c20*/  IMAD.MOV.U32 R2, RZ, RZ, R14 ;  /* 0x000000ffff027224 */ /* 0x000fce00078e000e */
[----:B------:R-:W-:Y:S05]  /*25c30*/  WARPSYNC.COLLECTIVE R15, `(.L_x_3154) ;  /* 0x000000000f087348 */ /* 0x000fea0003c00000 */
[----:B------:R0:W1:Y:S02]  /*25c40*/  SHFL.IDX P6, R14, R13, R12, R11 ;  /* 0x0000000c0d0e7389 */ /* 0x00006400000c000b */
[----:B01----:R-:W-:Y:S01]  /*25c50*/  ENDCOLLECTIVE ;  /* 0x000000000000791b */ /* 0x003fe20003800000 */
.L_x_3154:
        /* <DEDUP_REMOVED lines=13> */
.L_x_3155:
[----:B------:R-:W-:Y:S02]  /*25d30*/  IMAD.MOV.U32 R13, RZ, RZ, R8 ;  /* 0x000000ffff0d7224 */ /* 0x000fe400078e0008 */
[----:B------:R-:W-:Y:S02]  /*25d40*/  IMAD.MOV.U32 R12, RZ, RZ, 0x4 ;  /* 0x00000004ff0c7424 */ /* 0x000fe400078e00ff */
[----:B------:R-:W-:-:S07]  /*25d50*/  IMAD.MOV.U32 R2, RZ, RZ, R14 ;  /* 0x000000ffff027224 */ /* 0x000fce00078e000e */
[----:B------:R-:W-:Y:S05]  /*25d60*/  WARPSYNC.COLLECTIVE R15, `(.L_x_3156) ;  /* 0x000000000f087348 */ /* 0x000fea0003c00000 */
[----:B------:R0:W1:Y:S02]  /*25d70*/  SHFL.IDX P6, R14, R13, R12, R11 ;  /* 0x0000000c0d0e7389 */ /* 0x00006400000c000b */
[----:B01----:R-:W-:Y:S01]  /*25d80*/  ENDCOLLECTIVE ;  /* 0x000000000000791b */ /* 0x003fe20003800000 */
.L_x_3156:
        /* <DEDUP_REMOVED lines=13> */
.L_x_3157:
[----:B------:R-:W-:Y:S02]  /*25e60*/  IMAD.MOV.U32 R13, RZ, RZ, R8 ;  /* 0x000000ffff0d7224 */ /* 0x000fe400078e0008 */
[----:B------:R-:W-:Y:S02]  /*25e70*/  IMAD.MOV.U32 R12, RZ, RZ, 0x5 ;  /* 0x00000005ff0c7424 */ /* 0x000fe400078e00ff */
[----:B------:R-:W-:-:S07]  /*25e80*/  IMAD.MOV.U32 R2, RZ, RZ, R14 ;  /* 0x000000ffff027224 */ /* 0x000fce00078e000e */
[----:B------:R-:W-:Y:S05]  /*25e90*/  WARPSYNC.COLLECTIVE R15, `(.L_x_3158) ;  /* 0x000000000f087348 */ /* 0x000fea0003c00000 */
[----:B------:R0:W1:Y:S02]  /*25ea0*/  SHFL.IDX P6, R14, R13, R12, R11 ;  /* 0x0000000c0d0e7389 */ /* 0x00006400000c000b */
[----:B01----:R-:W-:Y:S01]  /*25eb0*/  ENDCOLLECTIVE ;  /* 0x000000000000791b */ /* 0x003fe20003800000 */
.L_x_3158:
        /* <DEDUP_REMOVED lines=13> */
.L_x_3159:
[----:B------:R-:W-:Y:S01]  /*25f90*/  IMAD.MOV.U32 R2, RZ, RZ, R14 ;  /* 0x000000ffff027224 */ /* 0x000fe200078e000e */
[----:B------:R-:W-:Y:S06]  /*25fa0*/  BRA `(.L_x_3160) ;  /* 0xffffffac00d07947 */ /* 0x000fec000383ffff */
.L_x_3008:
[----:B-1----:R1:W2:Y:S02]  /*25fb0*/  SYNCS.PHASECHK.TRANS64.TRYWAIT P0, [R5+URZ+0x2a860], R2 ;  /* 0x02a86002050075a7 */ /* 0x0022a4000800017f */
[----:B--2---:R-:W-:Y:S05]  /*25fc0*/  @!P0 NANOSLEEP.SYNCS 0x989680 ;  /* 0x009896800000895d */ /* 0x004fea0003900000 */
[----:B------:R-:W2:Y:S02]  /*25fd0*/  @!P0 SYNCS.PHASECHK.TRANS64 P0, [R5+URZ+0x2a860], R2 ;  /* 0x02a86002050085a7 */ /* 0x000ea4000800007f */
[----:B--2---:R-:W-:Y:S05]  /*25fe0*/  @!P0 BRA `(.L_x_3008) ;  /* 0xfffffffc00f08947 */ /* 0x004fea000383ffff */
[----:B------:R-:W-:Y:S05]  /*25ff0*/  BRA `(.L_x_3161) ;  /* 0xffffffb0002c7947 */ /* 0x000fea000383ffff */
.L_x_3009:
        /* <DEDUP_REMOVED lines=8> */
.L_x_3163:
[----:B------:R-:W-:Y:S05]  /*26080*/  BSYNC B1 ;  /* 0x0000000000017941 */ /* 0x000fea0003800000 */
.L_x_3162:
[----:B------:R-:W-:Y:S01]  /*26090*/  IMAD.MOV.U32 R13, RZ, RZ, R24 ;  /* 0x000000ffff0d7224 */ /* 0x000fe200078e0018 */
[----:B------:R-:W-:Y:S01]  /*260a0*/  MOV R3, R14 ;  /* 0x0000000e00037202 */ /* 0x000fe20000000f00 */
[----:B------:R-:W-:Y:S02]  /*260b0*/  IMAD.MOV.U32 R12, RZ, RZ, RZ ;  /* 0x000000ffff0c7224 */ /* 0x000fe400078e00ff */
[----:B------:R-:W-:Y:S02]  /*260c0*/  IMAD.MOV.U32 R11, RZ, RZ, 0x181f ;  /* 0x0000181fff0b7424 */ /* 0x000fe400078e00ff */
[----:B------:R-:W-:Y:S02]  /*260d0*/  IMAD.MOV.U32 R15, RZ, RZ, -0x1 ;  /* 0xffffffffff0f7424 */ /* 0x000fe400078e00ff */
[----:B------:R-:W-:-:S07]  /*260e0*/  IMAD R4, R4, 0x2, R22 ;  /* 0x0000000204047824 */ /* 0x000fce00078e0216 */
[----:B------:R-:W-:Y:S05]  /*260f0*/  WARPSYNC.COLLECTIVE R15, `(.L_x_3164) ;  /* 0x000000000f087348 */ /* 0x000fea0003c00000 */
[----:B------:R0:W1:Y:S02]  /*26100*/  SHFL.IDX P6, R14, R13, R12, R11 ;  /* 0x0000000c0d0e7389 */ /* 0x00006400000c000b */
[----:B01----:R-:W-:Y:S01]  /*26110*/  ENDCOLLECTIVE ;  /* 0x000000000000791b */ /* 0x003fe20003800000 */
.L_x_3164:
[----:B------:R-:W-:Y:S02]  /*26120*/  IMAD.MOV.U32 R13, RZ, RZ, R25 ;  /* 0x000000ffff0d7224 */ /* 0x000fe400078e0019 */
[----:B------:R-:W-:Y:S02]  /*26130*/  IMAD.MOV.U32 R12, RZ, RZ, 0x1 ;  /* 0x00000001ff0c7424 */ /* 0x000fe400078e00ff */
[----:B------:R-:W-:-:S07]  /*26140*/  IMAD.MOV.U32 R2, RZ, RZ, R14 ;  /* 0x000000ffff027224 */ /* 0x000fce00078e000e */
[----:B------:R-:W-:Y:S05]  /*26150*/  WARPSYNC.COLLECTIVE R15, `(.L_x_3165) ;  /* 0x000000000f087348 */ /* 0x000fea0003c00000 */
[----:B------:R0:W1:Y:S02]  /*26160*/  SHFL.IDX P6, R14, R13, R12, R11 ;  /* 0x0000000c0d0e7389 */ /* 0x00006400000c000b */
[----:B01----:R-:W-:Y:S01]  /*26170*/  ENDCOLLECTIVE ;  /* 0x000000000000791b */ /* 0x003fe20003800000 */
.L_x_3165:
        /* <DEDUP_REMOVED lines=15> */
.L_x_3166:
[----:B------:R-:W-:Y:S02]  /*26270*/  IMAD.MOV.U32 R13, RZ, RZ, R25 ;  /* 0x000000ffff0d7224 */ /* 0x000fe400078e0019 */
[----:B------:R-:W-:Y:S02]  /*26280*/  IMAD.MOV.U32 R12, RZ, RZ, 0x2 ;  /* 0x00000002ff0c7424 */ /* 0x000fe400078e00ff */
[----:B------:R-:W-:-:S07]  /*26290*/  IMAD.MOV.U32 R2, RZ, RZ, R14 ;  /* 0x000000ffff027224 */ /* 0x000fce00078e000e */
[----:B------:R-:W-:Y:S05]  /*262a0*/  WARPSYNC.COLLECTIVE R15, `(.L_x_3167) ;  /* 0x000000000f087348 */ /* 0x000fea0003c00000 */
[----:B------:R0:W1:Y:S02]  /*262b0*/  SHFL.IDX P6, R14, R13, R12, R11 ;  /* 0x0000000c0d0e7389 */ /* 0x00006400000c000b */
[----:B01----:R-:W-:Y:S01]  /*262c0*/  ENDCOLLECTIVE ;  /* 0x000000000000791b */ /* 0x003fe20003800000 */
.L_x_3167:
        /* <DEDUP_REMOVED lines=14> */
.L_x_3168:
[----:B------:R-:W-:Y:S02]  /*263b0*/  IMAD.MOV.U32 R13, RZ, RZ, R25 ;  /* 0x000000ffff0d7224 */ /* 0x000fe400078e0019 */
[----:B------:R-:W-:Y:S02]  /*263c0*/  IMAD.MOV.U32 R12, RZ, RZ, 0x3 ;  /* 0x00000003ff0c7424 */ /* 0x000fe400078e00ff */
[----:B------:R-:W-:-:S07]  /*263d0*/  IMAD.MOV.U32 R2, RZ, RZ, R14 ;  /* 0x000000ffff027224 */ /* 0x000fce00078e000e */
[----:B------:R-:W-:Y:S05]  /*263e0*/  WARPSYNC.COLLECTIVE R15, `(.L_x_3169) ;  /* 0x000000000f087348 */ /* 0x000fea0003c00000 */
[----:B------:R0:W1:Y:S02]  /*263f0*/  SHFL.IDX P6, R14, R13, R12, R11 ;  /* 0x0000000c0d0e7389 */ /* 0x00006400000c000b */
[----:B01----:R-:W-:Y:S01]  /*26400*/  ENDCOLLECTIVE ;  /* 0x000000000000791b */ /* 0x003fe20003800000 */
.L_x_3169:
        /* <DEDUP_REMOVED lines=14> */
.L_x_3170:
[----:B------:R-:W-:Y:S02]  /*264f0*/  IMAD.MOV.U32 R13, RZ, RZ, R25 ;  /* 0x000000ffff0d7224 */ /* 0x000fe400078e0019 */
[----:B------:R-:W-:Y:S02]  /*26500*/  IMAD.MOV.U32 R12, RZ, RZ, 0x4 ;  /* 0x00000004ff0c7424 */ /* 0x000fe400078e00ff */
[----:B------:R-:W-:-:S07]  /*26510*/  IMAD.MOV.U32 R2, RZ, RZ, R14 ;  /* 0x000000ffff027224 */ /* 0x000fce00078e000e */
[----:B------:R-:W-:Y:S05]  /*26520*/  WARPSYNC.COLLECTIVE R15, `(.L_x_3171) ;  /* 0x000000000f087348 */ /* 0x000fea0003c00000 */
[----:B------:R0:W1:Y:S02]  /*26530*/  SHFL.IDX P6, R14, R13, R12, R11 ;  /* 0x0000000c0d0e7389 */ /* 0x00006400000c000b */
[----:B01----:R-:W-:Y:S01]  /*26540*/  ENDCOLLECTIVE ;  /* 0x000000000000791b */ /* 0x003fe20003800000 */
.L_x_3171:
        /* <DEDUP_REMOVED lines=14> */
.L_x_3172:
[----:B------:R-:W-:Y:S02]  /*26630*/  IMAD.MOV.U32 R13, RZ, RZ, R25 ;  /* 0x000000ffff0d7224 */ /* 0x000fe400078e0019 */
[----:B------:R-:W-:Y:S02]  /*26640*/  IMAD.MOV.U32 R12, RZ, RZ, 0x5 ;  /* 0x00000005ff0c7424 */ /* 0x000fe400078e00ff */
[----:B------:R-:W-:-:S07]  /*26650*/  IMAD.MOV.U32 R2, RZ, RZ, R14 ;  /* 0x000000ffff027224 */ /* 0x000fce00078e000e */
[----:B------:R-:W-:Y:S05]  /*26660*/  WARPSYNC.COLLECTIVE R15, `(.L_x_3173) ;  /* 0x000000000f087348 */ /* 0x000fea0003c00000 */
[----:B------:R0:W1:Y:S02]  /*26670*/  SHFL.IDX P6, R14, R13, R12, R11 ;  /* 0x0000000c0d0e7389 */ /* 0x00006400000c000b */
[----:B01----:R-:W-:Y:S01]  /*26680*/  ENDCOLLECTIVE ;  /* 0x000000000000791b */ /* 0x003fe20003800000 */
.L_x_3173:
        /* <DEDUP_REMOVED lines=13> */
.L_x_3174:
[----:B------:R-:W-:Y:S01]  /*26760*/  @!PT LDS RZ, [RZ] ;  /* 0x00000000fffff984 */ /* 0x000fe20000000800 */
[----:B------:R-:W-:Y:S01]  /*26770*/  @!PT LDS RZ, [RZ] ;  /* 0x00000000fffff984 */ /* 0x000fe20000000800 */
[----:B------:R-:W-:Y:S01]  /*26780*/  @!PT LDS RZ, [RZ] ;  /* 0x00000000fffff984 */ /* 0x000fe20000000800 */
[----:B------:R0:W-:Y:S02]  /*26790*/  LDGSTS.E.BYPASS.LTC128B.128 [R4+0x5400], desc[UR60][R2.64+0x80], !P2 ;  /* 0x0540008002047fae */ /* 0x0001e4000d101d7c */
[----:B0-----:R-:W-:Y:S01]  /*267a0*/  MOV R2, R14 ;  /* 0x0000000e00027202 */ /* 0x001fe20000000f00 */
[----:B------:R-:W-:Y:S06]  /*267b0*/  BRA `(.L_x_3175) ;  /* 0xffffffac001c7947 */ /* 0x000fec000383ffff */
.L_x_3017:
[----:B0-----:R0:W1:Y:S02]  /*267c0*/  SYNCS.PHASECHK.TRANS64.TRYWAIT P0, [R0+URZ+0x2a860], R3 ;  /* 0x02a86003000075a7 */ /* 0x001064000800017f */
[----:B-1----:R-:W-:Y:S05]  /*267d0*/  @!P0 NANOSLEEP.SYNCS 0x989680 ;  /* 0x009896800000895d */ /* 0x002fea0003900000 */
[----:B------:R-:W1:Y:S02]  /*267e0*/  @!P0 SYNCS.PHASECHK.TRANS64 P0, [R0+URZ+0x2a860], R3 ;  /* 0x02a86003000085a7 */ /* 0x000e64000800007f */
[----:B-1----:R-:W-:Y:S05]  /*267f0*/  @!P0 BRA `(.L_x_3017) ;  /* 0xfffffffc00f08947 */ /* 0x002fea000383ffff */
[----:B------:R-:W-:Y:S05]  /*26800*/  BRA `(.L_x_3176) ;  /* 0xffffffb000387947 */ /* 0x000fea000383ffff */
.L_x_3018:
        /* <DEDUP_REMOVED lines=8> */
.L_x_3178:
[----:B------:R-:W-:Y:S05]  /*26890*/  BSYNC B0 ;  /* 0x0000000000007941 */ /* 0x000fea0003800000 */
.L_x_3177:
        /* <DEDUP_REMOVED lines=15> */
.L_x_3179:
        /* <DEDUP_REMOVED lines=9> */
.L_x_3180:
        /* <DEDUP_REMOVED lines=13> */
.L_x_3181:
[----:B------:R-:W-:Y:S02]  /*26af0*/  IMAD.MOV.U32 R13, RZ, RZ, R25 ;  /* 0x000000ffff0d7224 */ /* 0x000fe400078e0019 */
[----:B------:R-:W-:Y:S01]  /*26b00*/  IMAD.MOV.U32 R12, RZ, RZ, 0x2 ;  /* 0x00000002ff0c7424 */ /* 0x000fe200078e00ff */
[----:B------:R-:W-:-:S13]  /*26b10*/  IADD3 R2, P2, R14, R5, RZ ;  /* 0x000000050e027210 */ /* 0x000fda0007f5e0ff */
[----:B------:R-:W-:Y:S05]  /*26b20*/  WARPSYNC.COLLECTIVE R15, `(.L_x_3182) ;  /* 0x000000000f087348 */ /* 0x000fea0003c00000 */
[----:B------:R0:W1:Y:S02]  /*26b30*/  SHFL.IDX P6, R14, R13, R12, R11 ;  /* 0x0000000c0d0e7389 */ /* 0x00006400000c000b */
[----:B01----:R-:W-:Y:S01]  /*26b40*/  ENDCOLLECTIVE ;  /* 0x000000000000791b */ /* 0x003fe20003800000 */
.L_x_3182:
        /* <DEDUP_REMOVED lines=13> */
.L_x_3183:
[----:B------:R-:W-:Y:S02]  /*26c20*/  IMAD.MOV.U32 R13, RZ, RZ, R25 ;  /* 0x000000ffff0d7224 */ /* 0x000fe400078e0019 */
[----:B------:R-:W-:Y:S02]  /*26c30*/  IMAD.MOV.U32 R12, RZ, RZ, 0x3 ;  /* 0x00000003ff0c7424 */ /* 0x000fe400078e00ff */
[----:B------:R-:W-:-:S07]  /*26c40*/  IMAD.MOV.U32 R10, RZ, RZ, R14 ;  /* 0x000000ffff0a7224 */ /* 0x000fce00078e000e */
[----:B------:R-:W-:Y:S05]  /*26c50*/  WARPSYNC.COLLECTIVE R15, `(.L_x_3184) ;  /* 0x000000000f087348 */ /* 0x000fea0003c00000 */
[----:B------:R0:W1:Y:S02]  /*26c60*/  SHFL.IDX P6, R14, R13, R12, R11 ;  /* 0x0000000c0d0e7389 */ /* 0x00006400000c000b */
[----:B01----:R-:W-:Y:S01]  /*26c70*/  ENDCOLLECTIVE ;  /* 0x000000000000791b */ /* 0x003fe20003800000 */
.L_x_3184:
        /* <DEDUP_REMOVED lines=14> */
.L_x_3185:
[----:B------:R-:W-:Y:S02]  /*26d60*/  IMAD.MOV.U32 R13, RZ, RZ, R25 ;  /* 0x000000ffff0d7224 */ /* 0x000fe400078e0019 */
[----:B------:R-:W-:Y:S01]  /*26d70*/  IMAD.MOV.U32 R12, RZ, RZ, 0x4 ;  /* 0x00000004ff0c7424 */ /* 0x000fe200078e00ff */
[----:B------:R-:W-:-:S13]  /*26d80*/  IADD3 R2, P2, R14, R5, RZ ;  /* 0x000000050e027210 */ /* 0x000fda0007f5e0ff */
[----:B------:R-:W-:Y:S05]  /*26d90*/  WARPSYNC.COLLECTIVE R15, `(.L_x_3186) ;  /* 0x000000000f087348 */ /* 0x000fea0003c00000 */
[----:B------:R0:W1:Y:S02]  /*26da0*/  SHFL.IDX P6, R14, R13, R12, R11 ;  /* 0x0000000c0d0e7389 */ /* 0x00006400000c000b */
[----:B01----:R-:W-:Y:S01]  /*26db0*/  ENDCOLLECTIVE ;  /* 0x000000000000791b */ /* 0x003fe20003800000 */
.L_x_3186:
        /* <DEDUP_REMOVED lines=13> */
.L_x_3187:
[----:B------:R-:W-:Y:S01]  /*26e90*/  MOV R13, R25 ;  /* 0x00000019000d7202 */ /* 0x000fe20000000f00 */
[----:B------:R-:W-:Y:S02]  /*26ea0*/  IMAD.MOV.U32 R12, RZ, RZ, 0x5 ;  /* 0x00000005ff0c7424 */ /* 0x000fe400078e00ff */
[----:B------:R-:W-:-:S07]  /*26eb0*/  IMAD.MOV.U32 R10, RZ, RZ, R14 ;  /* 0x000000ffff0a7224 */ /* 0x000fce00078e000e */
[----:B------:R-:W-:Y:S05]  /*26ec0*/  WARPSYNC.COLLECTIVE R15, `(.L_x_3188) ;  /* 0x000000000f087348 */ /* 0x000fea0003c00000 */
[----:B------:R0:W1:Y:S02]  /*26ed0*/  SHFL.IDX P6, R14, R13, R12, R11 ;  /* 0x0000000c0d0e7389 */ /* 0x00006400000c000b */
[----:B01----:R-:W-:Y:S01]  /*26ee0*/  ENDCOLLECTIVE ;  /* 0x000000000000791b */ /* 0x003fe20003800000 */
.L_x_3188:
        /* <DEDUP_REMOVED lines=12> */
.L_x_3189:
[----:B------:R-:W-:Y:S05]  /*26fb0*/  BRA `(.L_x_3190) ;  /* 0xffffffac00347947 */ /* 0x000fea000383ffff */
.L_x_3023:
        /* <DEDUP_REMOVED lines=8> */
.L_x_3192:
[----:B------:R-:W-:Y:S05]  /*27040*/  BSYNC B0 ;  /* 0x0000000000007941 */ /* 0x000fea0003800000 */
.L_x_3191:
        /* <DEDUP_REMOVED lines=9> */
.L_x_3193:
        /* <DEDUP_REMOVED lines=18> */
.L_x_3194:
[----:B------:R-:W-:Y:S01]  /*27200*/  IMAD.MOV.U32 R12, RZ, RZ, 0x2 ;  /* 0x00000002ff0c7424 */ /* 0x000fe200078e00ff */
[----:B------:R-:W-:-:S05]  /*27210*/  SEL R6, R14, RZ, P1 ;  /* 0x000000ff0e067207 */ /* 0x000fca0000800000 */
[----:B------:R-:W-:-:S04]  /*27220*/  IMAD.IADD R6, R5, 0x1, R6 ;  /* 0x0000000105067824 */ /* 0x000fc800078e0206 */
[----:B------:R-:W-:-:S07]  /*27230*/  IMAD.MOV.U32 R13, RZ, RZ, R6 ;  /* 0x000000ffff0d7224 */ /* 0x000fce00078e0006 */
[----:B------:R-:W-:Y:S05]  /*27240*/  WARPSYNC.COLLECTIVE R15, `(.L_x_3195) ;  /* 0x000000000f087348 */ /* 0x000fea0003c00000 */
[----:B------:R0:W1:Y:S02]  /*27250*/  SHFL.UP P6, R14, R13, R12, R11 ;  /* 0x0400000c0d0e7389 */ /* 0x00006400000c000b */
[----:B01----:R-:W-:Y:S01]  /*27260*/  ENDCOLLECTIVE ;  /* 0x000000000000791b */ /* 0x003fe20003800000 */
.L_x_3195:
[----:B------:R-:W-:Y:S01]  /*27270*/  IMAD.MOV.U32 R12, RZ, RZ, 0x4 ;  /* 0x00000004ff0c7424 */ /* 0x000fe200078e00ff */
[----:B------:R-:W-:-:S05]  /*27280*/  SEL R7, R14, RZ, P2 ;  /* 0x000000ff0e077207 */ /* 0x000fca0001000000 */
[----:B------:R-:W-:-:S04]  /*27290*/  IMAD.IADD R7, R6, 0x1, R7 ;  /* 0x0000000106077824 */ /* 0x000fc800078e0207 */
[----:B------:R-:W-:-:S07]  /*272a0*/  IMAD.MOV.U32 R13, RZ, RZ, R7 ;  /* 0x000000ffff0d7224 */ /* 0x000fce00078e0007 */
[----:B------:R-:W-:Y:S05]  /*272b0*/  WARPSYNC.COLLECTIVE R15, `(.L_x_3196) ;  /* 0x000000000f087348 */ /* 0x000fea0003c00000 */
[----:B------:R0:W1:Y:S02]  /*272c0*/  SHFL.UP P6, R14, R13, R12, R11 ;  /* 0x0400000c0d0e7389 */ /* 0x00006400000c000b */
[----:B01----:R-:W-:Y:S01]  /*272d0*/  ENDCOLLECTIVE ;  /* 0x000000000000791b */ /* 0x003fe20003800000 */
.L_x_3196:
[----:B------:R-:W-:Y:S01]  /*272e0*/  IMAD.MOV.U32 R12, RZ, RZ, 0x8 ;  /* 0x00000008ff0c7424 */ /* 0x000fe200078e00ff */
[----:B------:R-:W-:-:S05]  /*272f0*/  SEL R2, R14, RZ, P3 ;  /* 0x000000ff0e027207 */ /* 0x000fca0001800000 */
[----:B------:R-:W-:-:S04]  /*27300*/  IMAD.IADD R2, R7, 0x1, R2 ;  /* 0x0000000107027824 */ /* 0x000fc800078e0202 */
[----:B------:R-:W-:-:S07]  /*27310*/  IMAD.MOV.U32 R13, RZ, RZ, R2 ;  /* 0x000000ffff0d7224 */ /* 0x000fce00078e0002 */
[----:B------:R-:W-:Y:S05]  /*27320*/  WARPSYNC.COLLECTIVE R15, `(.L_x_3197) ;  /* 0x000000000f087348 */ /* 0x000fea0003c00000 */
[----:B------:R0:W1:Y:S02]  /*27330*/  SHFL.UP P6, R14, R13, R12, R11 ;  /* 0x0400000c0d0e7389 */ /* 0x00006400000c000b */
[----:B01----:R-:W-:Y:S01]  /*27340*/  ENDCOLLECTIVE ;  /* 0x000000000000791b */ /* 0x003fe20003800000 */
.L_x_3197:
[----:B------:R-:W-:Y:S01]  /*27350*/  IMAD.MOV.U32 R12, RZ, RZ, 0x10 ;  /* 0x00000010ff0c7424 */ /* 0x000fe200078e00ff */
[----:B------:R-:W-:-:S05]  /*27360*/  SEL R3, R14, RZ, P4 ;  /* 0x000000ff0e037207 */ /* 0x000fca0002000000 */
[----:B------:R-:W-:-:S04]  /*27370*/  IMAD.IADD R3, R2, 0x1, R3 ;  /* 0x0000000102037824 */ /* 0x000fc800078e0203 */
[----:B------:R-:W-:-:S07]  /*27380*/  IMAD.MOV.U32 R13, RZ, RZ, R3 ;  /* 0x000000ffff0d7224 */ /* 0x000fce00078e0003 */
[----:B------:R-:W-:Y:S05]  /*27390*/  WARPSYNC.COLLECTIVE R15, `(.L_x_3198) ;  /* 0x000000000f087348 */ /* 0x000fea0003c00000 */
[----:B------:R0:W1:Y:S02]  /*273a0*/  SHFL.UP P6, R14, R13, R12, R11 ;  /* 0x0400000c0d0e7389 */ /* 0x00006400000c000b */
[----:B01----:R-:W-:Y:S01]  /*273b0*/  ENDCOLLECTIVE ;  /* 0x000000000000791b */ /* 0x003fe20003800000 */
.L_x_3198:
        /* <DEDUP_REMOVED lines=8> */
.L_x_3199:
[----:B------:R-:W-:Y:S05]  /*27440*/  BRA `(.L_x_3200) ;  /* 0xffffffac003c7947 */ /* 0x000fea000383ffff */
.L_x_3028:
[----:B------:R-:W-:Y:S01]  /*27450*/  BSSY B0, `(.L_x_3201) ;  /* 0x0000008000007945 */ /* 0x000fe20003800000 */
[----:B-----5:R-:W-:Y:S01]  /*27460*/  IMAD.MOV.U32 R13, RZ, RZ, R5 ;  /* 0x000000ffff0d7224 */ /* 0x020fe200078e0005 */
[----:B------:R-:W-:Y:S01]  /*27470*/  MOV R12, 0x1 ;  /* 0x00000001000c7802 */ /* 0x000fe20000000f00 */
[----:B------:R-:W-:Y:S02]  /*27480*/  IMAD.MOV.U32 R11, RZ, RZ, RZ ;  /* 0x000000ffff0b7224 */ /* 0x000fe400078e00ff */
[----:B------:R-:W-:-:S07]  /*27490*/  IMAD.MOV.U32 R15, RZ, RZ, -0x1 ;  /* 0xffffffffff0f7424 */ /* 0x000fce00078e00ff */
[----:B01----:R-:W-:Y:S05]  /*274a0*/  WARPSYNC.COLLECTIVE R15, `(.L_x_3202) ;  /* 0x000000000f087348 */ /* 0x003fea0003c00000 */
[----:B------:R2:W3:Y:S02]  /*274b0*/  SHFL.UP P6, R14, R13, R12, R11 ;  /* 0x0400000c0d0e7389 */ /* 0x0004e400000c000b */
[----:B0123--:R-:W-:Y:S01]  /*274c0*/  ENDCOLLECTIVE ;  /* 0x000000000000791b */ /* 0x00ffe20003800000 */
.L_x_3202:
[----:B------:R-:W-:Y:S05]  /*274d0*/  BSYNC B0 ;  /* 0x0000000000007941 */ /* 0x000fea0003800000 */
.L_x_3201:
        /* <DEDUP_REMOVED lines=8> */
.L_x_3203:
[----:B------:R-:W-:Y:S01]  /*27560*/  IMAD.MOV.U32 R12, RZ, RZ, 0x4 ;  /* 0x00000004ff0c7424 */ /* 0x000fe200078e00ff */
[----:B------:R-:W-:-:S05]  /*27570*/  SEL R2, R14, RZ, P2 ;  /* 0x000000ff0e027207 */ /* 0x000fca0001000000 */
[----:B------:R-:W-:-:S04]  /*27580*/  IMAD.IADD R2, R13, 0x1, R2 ;  /* 0x000000010d027824 */ /* 0x000fc800078e0202 */
[----:B------:R-:W-:-:S07]  /*27590*/  IMAD.MOV.U32 R13, RZ, RZ, R2 ;  /* 0x000000ffff0d7224 */ /* 0x000fce00078e0002 */
[----:B------:R-:W-:Y:S05]  /*275a0*/  WARPSYNC.COLLECTIVE R15, `(.L_x_3204) ;  /* 0x000000000f087348 */ /* 0x000fea0003c00000 */
[----:B------:R0:W1:Y:S02]  /*275b0*/  SHFL.UP P6, R14, R13, R12, R11 ;  /* 0x0400000c0d0e7389 */ /* 0x00006400000c000b */
[----:B01----:R-:W-:Y:S01]  /*275c0*/  ENDCOLLECTIVE ;  /* 0x000000000000791b */ /* 0x003fe20003800000 */
.L_x_3204:
[----:B------:R-:W-:Y:S01]  /*275d0*/  IMAD.MOV.U32 R12, RZ, RZ, 0x8 ;  /* 0x00000008ff0c7424 */ /* 0x000fe200078e00ff */
[----:B------:R-:W-:-:S05]  /*275e0*/  SEL R3, R14, RZ, P3 ;  /* 0x000000ff0e037207 */ /* 0x000fca0001800000 */
[----:B------:R-:W-:-:S04]  /*275f0*/  IMAD.IADD R3, R2, 0x1, R3 ;  /* 0x0000000102037824 */ /* 0x000fc800078e0203 */
[----:B------:R-:W-:-:S07]  /*27600*/  IMAD.MOV.U32 R13, RZ, RZ, R3 ;  /* 0x000000ffff0d7224 */ /* 0x000fce00078e0003 */
[----:B------:R-:W-:Y:S05]  /*27610*/  WARPSYNC.COLLECTIVE R15, `(.L_x_3205) ;  /* 0x000000000f087348 */ /* 0x000fea0003c00000 */
[----:B------:R0:W1:Y:S02]  /*27620*/  SHFL.UP P6, R14, R13, R12, R11 ;  /* 0x0400000c0d0e7389 */ /* 0x00006400000c000b */
[----:B01----:R-:W-:Y:S01]  /*27630*/  ENDCOLLECTIVE ;  /* 0x000000000000791b */ /* 0x003fe20003800000 */
.L_x_3205:
[----:B------:R-:W-:Y:S01]  /*27640*/  IMAD.MOV.U32 R12, RZ, RZ, 0x10 ;  /* 0x00000010ff0c7424 */ /* 0x000fe200078e00ff */
[----:B------:R-:W-:-:S05]  /*27650*/  SEL R4, R14, RZ, P4 ;  /* 0x000000ff0e047207 */ /* 0x000fca0002000000 */
[----:B------:R-:W-:-:S04]  /*27660*/  IMAD.IADD R4, R3, 0x1, R4 ;  /* 0x0000000103047824 */ /* 0x000fc800078e0204 */
[----:B------:R-:W-:-:S07]  /*27670*/  IMAD.MOV.U32 R13, RZ, RZ, R4 ;  /* 0x000000ffff0d7224 */ /* 0x000fce00078e0004 */
[----:B------:R-:W-:Y:S05]  /*27680*/  WARPSYNC.COLLECTIVE R15, `(.L_x_3206) ;  /* 0x000000000f087348 */ /* 0x000fea0003c00000 */
[----:B------:R0:W1:Y:S02]  /*27690*/  SHFL.UP P6, R14, R13, R12, R11 ;  /* 0x0400000c0d0e7389 */ /* 0x00006400000c000b */
[----:B01----:R-:W-:Y:S01]  /*276a0*/  ENDCOLLECTIVE ;  /* 0x000000000000791b */ /* 0x003fe20003800000 */
.L_x_3206:
        /* <DEDUP_REMOVED lines=8> */
.L_x_3207:
[----:B------:R-:W-:Y:S05]  /*27730*/  BRA `(.L_x_3208) ;  /* 0xffffffac001c7947 */ /* 0x000fea000383ffff */
.L_x_3030:
[----:B------:R-:W-:Y:S01]  /*27740*/  BSSY B0, `(.L_x_3209) ;  /* 0x0000006000007945 */ /* 0x000fe20003800000 */
[----:B------:R-:W-:Y:S01]  /*27750*/  PLOP3.LUT P6, PT, P6, PT, PT, 0x8, 0x0 ;  /* 0x000000000000781c */ /* 0x000fe200037ce170 */
[----:B------:R-:W-:-:S12]  /*27760*/  IMAD.MOV.U32 R15, RZ, RZ, -0x1 ;  /* 0xffffffffff0f7424 */ /* 0x000fd800078e00ff */
[----:B01----:R-:W-:Y:S05]  /*27770*/  WARPSYNC.COLLECTIVE R15, `(.L_x_3210) ;  /* 0x000000000f087348 */ /* 0x003fea0003c00000 */
[----:B------:R-:W-:Y:S01]  /*27780*/  VOTE.ANY R14, PT, P6 ;  /* 0x00000000000e7806 */ /* 0x000fe200030e0100 */
[----:B01----:R-:W-:Y:S06]  /*27790*/  ENDCOLLECTIVE ;  /* 0x000000000000791b */ /* 0x003fec0003800000 */
.L_x_3210:
[----:B------:R-:W-:Y:S05]  /*277a0*/  BSYNC B0 ;  /* 0x0000000000007941 */ /* 0x000fea0003800000 */
.L_x_3209:
        /* <DEDUP_REMOVED lines=9> */
.L_x_3211:
[----:B------:R-:W-:Y:S01]  /*27840*/  IMAD.MOV.U32 R5, RZ, RZ, R14 ;  /* 0x000000ffff057224 */ /* 0x000fe200078e000e */
[----:B------:R-:W-:Y:S06]  /*27850*/  BRA `(.L_x_3212) ;  /* 0xffffffac000c7947 */ /* 0x000fec000383ffff */
.L_x_3032:
[----:B------:R-:W-:Y:S01]  /*27860*/  BSSY B0, `(.L_x_3213) ;  /* 0x0000007000007945 */ /* 0x000fe20003800000 */
[----:B------:R-:W-:Y:S02]  /*27870*/  IMAD.MOV.U32 R13, RZ, RZ, R2 ;  /* 0x000000ffff0d7224 */ /* 0x000fe400078e0002 */
[----:B------:R-:W-:Y:S02]  /*27880*/  IMAD.MOV.U32 R11, RZ, RZ, 0x1f ;  /* 0x0000001fff0b7424 */ /* 0x000fe400078e00ff */
[----:B------:R-:W-:-:S07]  /*27890*/  IMAD.MOV.U32 R15, RZ, RZ, -0x1 ;  /* 0xffffffffff0f7424 */ /* 0x000fce00078e00ff */
[----:B0123--:R-:W-:Y:S05]  /*278a0*/  WARPSYNC.COLLECTIVE R15, `(.L_x_3214) ;  /* 0x000000000f087348 */ /* 0x00ffea0003c00000 */
[----:B------:R4:W0:Y:S02]  /*278b0*/  SHFL.IDX P6, R14, R13, R12, R11 ;  /* 0x0000000c0d0e7389 */ /* 0x00082400000c000b */
[----:B01234-:R-:W-:Y:S01]  /*278c0*/  ENDCOLLECTIVE ;  /* 0x000000000000791b */ /* 0x01ffe20003800000 */
.L_x_3214:
[----:B------:R-:W-:Y:S05]  /*278d0*/  BSYNC B0 ;  /* 0x0000000000007941 */ /* 0x000fea0003800000 */
.L_x_3213:
[----:B------:R-:W-:Y:S05]  /*278e0*/  BRA `(.L_x_3031) ;  /* 0xffffffac00047947 */ /* 0x000fea000383ffff */
.L_x_3036:
[----:B0-----:R0:W3:Y:S02]  /*278f0*/  SYNCS.PHASECHK.TRANS64.TRYWAIT P0, [R5+URZ+0x2a820], R0 ;  /* 0x02a82000050075a7 */ /* 0x0010e4000800017f */
[----:B---3--:R-:W-:Y:S05]  /*27900*/  @!P0 NANOSLEEP.SYNCS 0x989680 ;  /* 0x009896800000895d */ /* 0x008fea0003900000 */
[----:B------:R-:W3:Y:S02]  /*27910*/  @!P0 SYNCS.PHASECHK.TRANS64 P0, [R5+URZ+0x2a820], R0 ;  /* 0x02a82000050085a7 */ /* 0x000ee4000800007f */
[----:B---3--:R-:W-:Y:S05]  /*27920*/  @!P0 BRA `(.L_x_3036) ;  /* 0xfffffffc00f08947 */ /* 0x008fea000383ffff */
[----:B------:R-:W-:Y:S05]  /*27930*/  BRA `(.L_x_3215) ;  /* 0xffffffb0007c7947 */ /* 0x000fea000383ffff */
.L_x_3037:
        /* <DEDUP_REMOVED lines=11> */
.L_x_3217:
[----:B------:R-:W-:Y:S05]  /*279f0*/  BSYNC B0 ;  /* 0x0000000000007941 */ /* 0x000fea0003800000 */
.L_x_3216:
[----:B------:R-:W-:Y:S05]  /*27a00*/  BRA `(.L_x_3218) ;  /* 0xffffffb000647947 */ /* 0x000fea000383ffff */
.L_x_3038:
[----:B------:R-:W-:Y:S01]  /*27a10*/  BSSY B0, `(.L_x_3219) ;  /* 0x0000006000007945 */ /* 0x000fe20003800000 */
[----:B------:R-:W-:-:S07]  /*27a20*/  IMAD.MOV.U32 R15, RZ, RZ, -0x1 ;  /* 0xffffffffff0f7424 */ /* 0x000fce00078e00ff */
[----:B012---:R-:W-:Y:S05]  /*27a30*/  WARPSYNC.COLLECTIVE R15, `(.L_x_3220) ;  /* 0x000000000f0c7348 */ /* 0x007fea0003c00000 */
[----:B------:R-:W-:Y:S02]  /*27a40*/  ELECT P6, UR62, PT ;  /* 0x00000000003e782f */ /* 0x000fe400038c0000 */
[----:B------:R-:W-:Y:S01]  /*27a50*/  MOV R14, UR62 ;  /* 0x0000003e000e7c02 */ /* 0x000fe20008000f00 */
[----:B012---:R-:W-:Y:S10]  /*27a60*/  ENDCOLLECTIVE ;  /* 0x000000000000791b */ /* 0x007ff40003800000 */
.L_x_3220:
[----:B------:R-:W-:Y:S05]  /*27a70*/  BSYNC B0 ;  /* 0x0000000000007941 */ /* 0x000fea0003800000 */
.L_x_3219:
[----:B------:R-:W-:Y:S05]  /*27a80*/  BRA `(.L_x_3221) ;  /* 0xffffffb000587947 */ /* 0x000fea000383ffff */
.L_x_3040:
[----:B0-----:R0:W3:Y:S02]  /*27a90*/  SYNCS.PHASECHK.TRANS64.TRYWAIT P1, [R3+URZ+0x2a840], R2 ;  /* 0x02a84002030075a7 */ /* 0x0010e4000802017f */
[----:B---3--:R-:W-:Y:S05]  /*27aa0*/  @!P1 NANOSLEEP.SYNCS 0x989680 ;  /* 0x009896800000995d */ /* 0x008fea0003900000 */
[----:B------:R-:W3:Y:S02]  /*27ab0*/  @!P1 SYNCS.PHASECHK.TRANS64 P1, [R3+URZ+0x2a840], R2 ;  /* 0x02a84002030095a7 */ /* 0x000ee4000802007f */
[----:B---3--:R-:W-:Y:S05]  /*27ac0*/  @!P1 BRA `(.L_x_3040) ;  /* 0xfffffffc00f09947 */ /* 0x008fea000383ffff */
[----:B------:R-:W-:Y:S05]  /*27ad0*/  BRA `(.L_x_3222) ;  /* 0xffffffb000807947 */ /* 0x000fea000383ffff */
.L_x_3042:
[----:B---3--:R3:W4:Y:S02]  /*27ae0*/  SYNCS.PHASECHK.TRANS64.TRYWAIT P1, [R5+URZ+0x2a840], R0 ;  /* 0x02a84000050075a7 */ /* 0x008724000802017f */
[----:B----4-:R-:W-:Y:S05]  /*27af0*/  @!P1 NANOSLEEP.SYNCS 0x989680 ;  /* 0x009896800000995d */ /* 0x010fea0003900000 */
[----:B------:R-:W4:Y:S02]  /*27b00*/  @!P1 SYNCS.PHASECHK.TRANS64 P1, [R5+URZ+0x2a840], R0 ;  /* 0x02a84000050095a7 */ /* 0x000f24000802007f */
[----:B----4-:R-:W-:Y:S05]  /*27b10*/  @!P1 BRA `(.L_x_3042) ;  /* 0xfffffffc00f09947 */ /* 0x010fea000383ffff */
[----:B------:R-:W-:Y:S05]  /*27b20*/  BRA `(.L_x_3223) ;  /* 0xffffffb0008c7947 */ /* 0x000fea000383ffff */
.L_x_3044:
[----:B----4-:R4:W0:Y:S02]  /*27b30*/  SYNCS.PHASECHK.TRANS64.TRYWAIT P1, [R3+URZ+0x2a860], R2 ;  /* 0x02a86002030075a7 */ /* 0x010824000802017f */
[----:B0-----:R-:W-:Y:S05]  /*27b40*/  @!P1 NANOSLEEP.SYNCS 0x989680 ;  /* 0x009896800000995d */ /* 0x001fea0003900000 */
[----:B------:R-:W0:Y:S02]  /*27b50*/  @!P1 SYNCS.PHASECHK.TRANS64 P1, [R3+URZ+0x2a860], R2 ;  /* 0x02a86002030095a7 */ /* 0x000e24000802007f */
[----:B0-----:R-:W-:Y:S05]  /*27b60*/  @!P1 BRA `(.L_x_3044) ;  /* 0xfffffffc00f09947 */ /* 0x001fea000383ffff */
[----:B------:R-:W-:Y:S05]  /*27b70*/  BRA `(.L_x_3224) ;  /* 0xffffffb000887947 */ /* 0x000fea000383ffff */
.L_x_3225:
        /* <DEDUP_REMOVED lines=16> */
.L_x_15529:


//--------------------- .text._ZN7cutlass13device_kernelIN5flash11enable_sm90INS1_16FlashAttnFwdSm90INS1_25CollectiveMainloopFwdSm90ILi2EN4cute5tupleIJNS5_1CILi1EEES8_S8_EEENS6_IJNS7_ILi64EEESA_SA_EEELi512ENS_10bfloat16_tEfNS_4arch4Sm90ELb0ELb0ELb0ELb0ELb1ELb0ELb0ELb0ELb0ELb1ELb0ELb0EEENS1_21CollectiveEpilogueFwdINS6_IJSA_NS7_ILi512EEESA_EEES9_SC_SE_Li256ELb0ELb1ELb0ELb0EEENS1_29StaticPersistentTileSchedulerILb0EEEEEEEEEvNT_6ParamsE --------------------------
	.section	.text._ZN7cutlass13device_kernelIN5flash11enable_sm90INS1_16FlashAttnFwdSm90INS1_25CollectiveMainloopFwdSm90ILi2EN4cute5tupleIJNS5_1CILi1EEES8_S8_EEENS6_IJNS7_ILi64EEESA_SA_EEELi512ENS_10bfloat16_tEfNS_4arch4Sm90ELb0ELb0ELb0ELb0ELb1ELb0ELb0ELb0ELb0ELb1ELb0ELb0EEENS1_21CollectiveEpilogueFwdINS6_IJSA_NS7_ILi512EEESA_EEES9_SC_SE_Li256ELb0ELb1ELb0ELb0EEENS1_29StaticPersistentTileSchedulerILb0EEEEEEEEEvNT_6ParamsE,"ax",@progbits
	.align	128
.text._ZN7cutlass13device_kernelIN5flash11enable_sm90INS1_16FlashAttnFwdSm90INS1_25CollectiveMainloopFwdSm90ILi2EN4cute5tupleIJNS5_1CILi1EEES8_S8_EEENS6_IJNS7_ILi64EEESA_SA_EEELi512ENS_10bfloat16_tEfNS_4arch4Sm90ELb0ELb0ELb0ELb0ELb1ELb0ELb0ELb0ELb0ELb1ELb0ELb0EEENS1_21CollectiveEpilogueFwdINS6_IJSA_NS7_ILi512EEESA_EEES9_SC_SE_Li256ELb0ELb1ELb0ELb0EEENS1_29StaticPersistentTileSchedulerILb0EEEEEEEEEvNT_6ParamsE:
        .type           _ZN7cutlass13device_kernelIN5flash11enable_sm90INS1_16FlashAttnFwdSm90INS1_25CollectiveMainloopFwdSm90ILi2EN4cute5tupleIJNS5_1CILi1EEES8_S8_EEENS6_IJNS7_ILi64EEESA_SA_EEELi512ENS_10bfloat16_tEfNS_4arch4Sm90ELb0ELb0ELb0ELb0ELb1ELb0ELb0ELb0ELb0ELb1ELb0ELb0EEENS1_21CollectiveEpilogueFwdINS6_IJSA_NS7_ILi512EEESA_EEES9_SC_SE_Li256ELb0ELb1ELb0ELb0EEENS1_29StaticPersistentTileSchedulerILb0EEEEEEEEEvNT_6ParamsE,@function
        .size           _ZN7cutlass13device_kernelIN5flash11enable_sm90INS1_16FlashAttnFwdSm90INS1_25CollectiveMainloopFwdSm90ILi2EN4cute5tupleIJNS5_1CILi1EEES8_S8_EEENS6_IJNS7_ILi64EEESA_SA_EEELi512ENS_10bfloat16_tEfNS_4arch4Sm90ELb0ELb0ELb0ELb0ELb1ELb0ELb0ELb0ELb0ELb1ELb0ELb0EEENS1_21CollectiveEpilogueFwdINS6_IJSA_NS7_ILi512EEESA_EEES9_SC_SE_Li256ELb0ELb1ELb0ELb0EEENS1_29StaticPersistentTileSchedulerILb0EEEEEEEEEvNT_6ParamsE,(.L_x_15530 - _ZN7cutlass13device_kernelIN5flash11enable_sm90INS1_16FlashAttnFwdSm90INS1_25CollectiveMainloopFwdSm90ILi2EN4cute5tupleIJNS5_1CILi1EEES8_S8_EEENS6_IJNS7_ILi64EEESA_SA_EEELi512ENS_10bfloat16_tEfNS_4arch4Sm90ELb0ELb0ELb0ELb0ELb1ELb0ELb0ELb0ELb0ELb1ELb0ELb0EEENS1_21CollectiveEpilogueFwdINS6_IJSA_NS7_ILi512EEESA_EEES9_SC_SE_Li256ELb0ELb1ELb0ELb0EEENS1_29StaticPersistentTileSchedulerILb0EEEEEEEEEvNT_6ParamsE)
        .other          _ZN7cutlass13device_kernelIN5flash11enable_sm90INS1_16FlashAttnFwdSm90INS1_25CollectiveMainloopFwdSm90ILi2EN4cute5tupleIJNS5_1CILi1EEES8_S8_EEENS6_IJNS7_ILi64EEESA_SA_EEELi512ENS_10bfloat16_tEfNS_4arch4Sm90ELb0ELb0ELb0ELb0ELb1ELb0ELb0ELb0ELb0ELb1ELb0ELb0EEENS1_21CollectiveEpilogueFwdINS6_IJSA_NS7_ILi512EEESA_EEES9_SC_SE_Li256ELb0ELb1ELb0ELb0EEENS1_29StaticPersistentTileSchedulerILb0EEEEEEEEEvNT_6ParamsE,@"STO_CUDA_ENTRY STV_DEFAULT"
_ZN7cutlass13device_kernelIN5flash11enable_sm90INS1_16FlashAttnFwdSm90INS1_25CollectiveMainloopFwdSm90ILi2EN4cute5tupleIJNS5_1CILi1EEES8_S8_EEENS6_IJNS7_ILi64EEESA_SA_EEELi512ENS_10bfloat16_tEfNS_4arch4Sm90ELb0ELb0ELb0ELb0ELb1ELb0ELb0ELb0ELb0ELb1ELb0ELb0EEENS1_21CollectiveEpilogueFwdINS6_IJSA_NS7_ILi512EEESA_EEES9_SC_SE_Li256ELb0ELb1ELb0ELb0EEENS1_29StaticPersistentTileSchedulerILb0EEEEEEEEEvNT_6ParamsE:
        /* <DEDUP_REMOVED lines=36> */
[----:B0-----:R0:W1:Y:S01]  /*0240*/  SYNCS.EXCH.64 URZ, [UR6+0x28c30], UR4 ;  /* 0x028c3004063f75b2 */ /* 0x0010620008000100 */
[----:B------:R0:W4:Y:S01]  /*0250*/  SYNCS.EXCH.64 URZ, [UR6+0x28c40], UR4 ;  /* 0x028c4004063f75b2 */ /* 0x0001220008000100 */
[----:B------:R0:W0:Y:S01]  /*0260*/  SYNCS.EXCH.64 URZ, [UR6+0x28c38], UR4 ;  /* 0x028c3804063f75b2 */ /* 0x0000220008000100 */
[----:B------:R0:W0:Y:S01]  /*0270*/  SYNCS.EXCH.64 URZ, [UR6+0x28c48], UR4 ;  /* 0x028c4804063f75b2 */ /* 0x0000220008000100 */
[----:B------:R-:W-:Y:S01]  /*0280*/  NOP ;  /* 0x0000000000007918 */ /* 0x000fe20000000000 */
.L_x_3226:
        /* <DEDUP_REMOVED lines=22> */
.L_x_3227:
        /* <DEDUP_REMOVED lines=18> */
.L_x_3228:
        /* <DEDUP_REMOVED lines=22> */
.L_x_3229:
        /* <DEDUP_REMOVED lines=23> */
.L_x_3230:
[----:B------:R-:W-:Y:S01]  /*07e0*/  UISETP.NE.AND UP0, UPT, UR46, URZ, UPT ;  /* 0x0000003f2e00728c */ /* 0x000fe2000bf05270 */
[----:B------:R-:W-:Y:S01]  /*07f0*/  NOP ;  /* 0x0000000000007918 */ /* 0x000fe20000000000 */
[----:B------:R-:W-:Y:S01]  /*0800*/  UMOV UR38, 0x1 ;  /* 0x0000000100267882 */ /* 0x000fe20000000000 */
[----:B------:R-:W-:Y:S01]  /*0810*/  ULDC.64 UR50, c[0x0][0x208] ;  /* 0x0000820000327ab9 */ /* 0x000fe20000000a00 */
[----:B------:R-:W-:Y:S01]  /*0820*/  USEL UR38, UR38, 0x2, !UP0 ;  /* 0x0000000226267887 */ /* 0x000fe2000c000000 */
[----:B01234-:R-:W-:Y:S01]  /*0830*/  BAR.SYNC.DEFER_BLOCKING 0x0 ;  /* 0x0000000000007b1d */ /* 0x01ffe20000010000 */
[----:B------:R-:W-:-:S13]  /*0840*/  PLOP3.LUT P0, PT, PT, PT, UP0, 0x80, 0x0 ;  /* 0x000000000000781c */ /* 0x000fda0003f0f008 */
[----:B------:R-:W-:Y:S05]  /*0850*/  @!P0 BRA `(.L_x_3231) ;  /* 0x0000007800a88947 */ /* 0x000fea0003800000 */
.L_x_3232:
[----:B------:R-:W-:-:S08]  /*0860*/  NOP ;  /* 0x0000000000007918 */ /* 0x000fd00000000000 */
[----:B------:R-:W0:Y:S02]  /*0870*/  USETMAXREG.TRY_ALLOC.CTAPOOL UP0, 0xe8 ;  /* 0x000000e8000079c8 */ /* 0x000e240008000600 */
[----:B0-----:R-:W-:-:S13]  /*0880*/  PLOP3.LUT P0, PT, PT, PT, UP0, 0x80, 0x0 ;  /* 0x000000000000781c */ /* 0x001fda0003f0f008 */
[----:B------:R-:W-:Y:S05]  /*0890*/  @!P0 BRA `(.L_x_3232) ;  /* 0xfffffffc00f08947 */ /* 0x000fea000383ffff */
[----:B------:R-:W-:Y:S01]  /*08a0*/  LOP3.LUT R2, R0, 0xffffff80, RZ, 0xc0, !PT ;  /* 0xffffff8000027812 */ /* 0x000fe200078ec0ff */
[----:B------:R-:W0:Y:S03]  /*08b0*/  S2UR UR40, SR_CTAID.X ;  /* 0x00000000002879c3 */ /* 0x000e260000002500 */
[----:B------:R-:W-:-:S05]  /*08c0*/  ISETP.NE.AND P0, PT, R2, 0x80, PT ;  /* 0x000000800200780c */ /* 0x000fca0003f05270 */
[----:B------:R-:W0:Y:S08]  /*08d0*/  LDC R2, c[0x0][0xc34] ;  /* 0x00030d00ff027b82 */ /* 0x000e300000000800 */
[----:B------:R-:W-:Y:S06]  /*08e0*/  @!P0 BAR.ARV 0x8, 0x100 ;  /* 0x0204000000008b1d */ /* 0x000fec0000002000 */
[----:B------:R-:W-:-:S13]  /*08f0*/  ISETP.GE.U32.AND P0, PT, R0, 0x100, PT ;  /* 0x000001000000780c */ /* 0x000fda0003f06070 */
[----:B------:R-:W-:Y:S06]  /*0900*/  @P0 BAR.ARV 0xf, 0x100 ;  /* 0x03c4000000000b1d */ /* 0x000fec0000002000 */
[----:B0-----:R-:W-:-:S13]  /*0910*/  ISETP.LE.AND P0, PT, R2, UR40, PT ;  /* 0x0000002802007c0c */ /* 0x001fda000bf03270 */
[----:B------:R-:W-:Y:S05]  /*0920*/  @P0 EXIT ;  /* 0x000000000000094d */ /* 0x000fea0003800000 */
[----:B------:R-:W-:Y:S01]  /*0930*/  VIADD R0, R0, 0xffffff80 ;  /* 0xffffff8000007836 */ /* 0x000fe20000000000 */
[----:B------:R-:W0:Y:S01]  /*0940*/  S2UR UR39, SR_CgaCtaId ;  /* 0x00000000002779c3 */ /* 0x000e220000008800 */
[----:B------:R-:W-:Y:S01]  /*0950*/  UMOV UR42, 0x400 ;  /* 0x00000400002a7882 */ /* 0x000fe20000000000 */
[----:B------:R-:W-:Y:S01]  /*0960*/  IMAD.MOV.U32 R23, RZ, RZ, 0x20 ;  /* 0x00000020ff177424 */ /* 0x000fe200078e00ff */
[----:B------:R-:W-:Y:S01]  /*0970*/  ULOP3.LUT UR41, UR38, 0x1, URZ, 0xfc, !UPT ;  /* 0x0000000126297892 */ /* 0x000fe2000f8efc3f */
[----:B------:R-:W-:Y:S01]  /*0980*/  SHF.R.S32.HI R3, RZ, 0x1f, R0 ;  /* 0x0000001fff037819 */ /* 0x000fe20000011400 */
[----:B------:R-:W-:Y:S01]  /*0990*/  UMOV UR36, URZ ;  /* 0x0000003f00247c82 */ /* 0x000fe20008000000 */
[----:B------:R-:W-:Y:S01]  /*09a0*/  UMOV UR37, URZ ;  /* 0x0000003f00257c82 */ /* 0x000fe20008000000 */
[----:B------:R-:W-:Y:S01]  /*09b0*/  UMOV UR47, URZ ;  /* 0x0000003f002f7c82 */ /* 0x000fe20008000000 */
[CC--:B------:R-:W-:Y:S02]  /*09c0*/  LEA.HI R5, R3.reuse, R0.reuse, RZ, 0x5 ;  /* 0x0000000003057211 */ /* 0x0c0fe400078f28ff */
[----:B------:R-:W-:-:S02]  /*09d0*/  LEA.HI R2, R3, R0, RZ, 0x4 ;  /* 0x0000000003027211 */ /* 0x000fc400078f20ff */
[CC--:B------:R-:W-:Y:S02]  /*09e0*/  LEA.HI R4, R3.reuse, R0.reuse, RZ, 0x7 ;  /* 0x0000000003047211 */ /* 0x0c0fe400078f38ff */
[--C-:B------:R-:W-:Y:S02]  /*09f0*/  SHF.R.S32.HI R10, RZ, 0x5, R5.reuse ;  /* 0x00000005ff0a7819 */ /* 0x100fe40000011405 */
[----:B------:R-:W-:Y:S02]  /*0a00*/  SHF.R.S32.HI R9, RZ, 0x1f, R5 ;  /* 0x0000001fff097819 */ /* 0x000fe40000011405 */
[----:B------:R-:W-:Y:S02]  /*0a10*/  LEA.HI R6, R3, R0, RZ, 0x2 ;  /* 0x0000000003067211 */ /* 0x000fe400078f10ff */
[----:B------:R-:W-:Y:S02]  /*0a20*/  SHF.R.S32.HI R7, RZ, 0x4, R2 ;  /* 0x00000004ff077819 */ /* 0x000fe40000011402 */
[----:B------:R-:W-:-:S02]  /*0a30*/  LOP3.LUT R5, R2, 0xfffffff0, RZ, 0xc0, !PT ;  /* 0xfffffff002057812 */ /* 0x000fc400078ec0ff */
[----:B------:R-:W-:Y:S01]  /*0a40*/  LEA.HI R212, R3, R0, RZ, 0x3 ;  /* 0x0000000003d47211 */ /* 0x000fe200078f18ff */
[----:B0-----:R-:W-:Y:S01]  /*0a50*/  ULEA UR42, UR39, UR42, 0x18 ;  /* 0x0000002a272a7291 */ /* 0x001fe2000f8ec03f */
[----:B------:R-:W-:Y:S02]  /*0a60*/  LOP3.LUT R3, R4, 0xffffff80, RZ, 0xc0, !PT ;  /* 0xffffff8004037812 */ /* 0x000fe400078ec0ff */
[----:B------:R-:W-:Y:S01]  /*0a70*/  LOP3.LUT R11, R6, 0xfffffffc, RZ, 0xc0, !PT ;  /* 0xfffffffc060b7812 */ /* 0x000fe200078ec0ff */
[----:B------:R-:W-:Y:S01]  /*0a80*/  IMAD.IADD R6, R0, 0x1, -R5 ;  /* 0x0000000100067824 */ /* 0x000fe200078e0a05 */
[----:B------:R-:W-:Y:S01]  /*0a90*/  LEA.HI R2, R2, R7, RZ, 0x1 ;  /* 0x0000000702027211 */ /* 0x000fe200078f08ff */
[----:B------:R-:W-:Y:S01]  /*0aa0*/  IMAD.IADD R3, R0, 0x1, -R3 ;  /* 0x0000000100037824 */ /* 0x000fe200078e0a03 */
[----:B------:R-:W-:Y:S01]  /*0ab0*/  LOP3.LUT R13, R212, 0xfffffff8, RZ, 0xc0, !PT ;  /* 0xfffffff8d40d7812 */ /* 0x000fe200078ec0ff */
[----:B------:R-:W-:Y:S01]  /*0ac0*/  IMAD.IADD R11, R0, 0x1, -R11 ;  /* 0x00000001000b7824 */ /* 0x000fe200078e0a0b */
[----:B------:R-:W-:-:S02]  /*0ad0*/  LOP3.LUT R2, R2, 0x1ffffffe, RZ, 0xc0, !PT ;  /* 0x1ffffffe02027812 */ /* 0x000fc400078ec0ff */
[----:B------:R-:W-:Y:S01]  /*0ae0*/  SHF.R.S32.HI R5, RZ, 0x1f, R6 ;  /* 0x0000001fff057819 */ /* 0x000fe20000011406 */
[----:B------:R-:W-:Y:S01]  /*0af0*/  IMAD.IADD R210, R0, 0x1, -R13 ;  /* 0x0000000100d27824 */ /* 0x000fe200078e0a0d */
[----:B------:R-:W-:Y:S01]  /*0b00*/  SHF.R.S32.HI R0, RZ, 0x1f, R3 ;  /* 0x0000001fff007819 */ /* 0x000fe20000011403 */
[----:B------:R-:W-:Y:S01]  /*0b10*/  IMAD.IADD R8, R7, 0x1, -R2 ;  /* 0x0000000107087824 */ /* 0x000fe200078e0a02 */
[----:B------:R-:W-:Y:S02]  /*0b20*/  LEA.HI R7, R5, R6, RZ, 0x3 ;  /* 0x0000000605077211 */ /* 0x000fe400078f18ff */
[----:B------:R-:W-:Y:S02]  /*0b30*/  LEA.HI R9, R9, R10, RZ, 0x2 ;  /* 0x0000000a09097211 */ /* 0x000fe400078f10ff */
[----:B------:R-:W-:Y:S02]  /*0b40*/  LEA.HI R12, R11, R11, RZ, 0x1 ;  /* 0x0000000b0b0c7211 */ /* 0x000fe400078f08ff */
[----:B------:R-:W-:-:S02]  /*0b50*/  LEA.HI R2, R0, R3, RZ, 0x2 ;  /* 0x0000000300027211 */ /* 0x000fc400078f10ff */
[----:B------:R-:W-:Y:S02]  /*0b60*/  SHF.R.S32.HI R211, RZ, 0x7, R4 ;  /* 0x00000007ffd37819 */ /* 0x000fe40000011404 */
[----:B------:R-:W-:Y:S02]  /*0b70*/  LOP3.LUT R5, R7, 0xfffffff8, RZ, 0xc0, !PT ;  /* 0xfffffff807057812 */ /* 0x000fe400078ec0ff */
[----:B------:R-:W-:Y:S02]  /*0b80*/  LOP3.LUT R9, R9, 0x3ffffc, RZ, 0xc0, !PT ;  /* 0x003ffffc09097812 */ /* 0x000fe400078ec0ff */
[----:B------:R-:W-:Y:S02]  /*0b90*/  LOP3.LUT R14, R12, 0x1ffffffe, RZ, 0xc0, !PT ;  /* 0x1ffffffe0c0e7812 */ /* 0x000fe400078ec0ff */
[----:B------:R-:W-:Y:S01]  /*0ba0*/  LOP3.LUT R12, R2, 0x7ffffffc, RZ, 0xc0, !PT ;  /* 0x7ffffffc020c7812 */ /* 0x000fe200078ec0ff */
[----:B------:R-:W-:Y:S01]  /*0bb0*/  IMAD.IADD R9, R10, 0x1, -R9 ;  /* 0x000000010a097824 */ /* 0x000fe200078e0a09 */
[----:B------:R-:W-:Y:S01]  /*0bc0*/  LEA R16, R211, R6, 0x8 ;  /* 0x00000006d3107211 */ /* 0x000fe200078e40ff */
[----:B------:R-:W-:Y:S01]  /*0bd0*/  IMAD.IADD R6, R6, 0x1, -R5 ;  /* 0x0000000106067824 */ /* 0x000fe200078e0a05 */
[----:B------:R-:W-:Y:S01]  /*0be0*/  LEA.HI R5, R0, R3, RZ, 0x5 ;  /* 0x0000000300057211 */ /* 0x000fe200078f28ff */
[----:B------:R-:W-:Y:S01]  /*0bf0*/  IMAD.IADD R12, R3, 0x1, -R12 ;  /* 0x00000001030c7824 */ /* 0x000fe200078e0a0c */
[----:B------:R-:W-:Y:S01]  /*0c00*/  SHF.R.S32.HI R0, RZ, 0x2, R2 ;  /* 0x00000002ff007819 */ /* 0x000fe20000011402 */
[----:B------:R-:W-:Y:S01]  /*0c10*/  IMAD R16, R9, 0x10, R16 ;  /* 0x0000001009107824 */ /* 0x000fe200078e0210 */
[----:B------:R-:W-:Y:S01]  /*0c20*/  SHF.R.S32.HI R3, RZ, 0x1f, R2 ;  /* 0x0000001fff037819 */ /* 0x000fe20000011402 */
[C---:B------:R-:W-:Y:S01]  /*0c30*/  IMAD.SHL.U32 R2, R6.reuse, 0x40, RZ ;  /* 0x0000004006027824 */ /* 0x040fe200078e00ff */
[----:B------:R-:W-:Y:S01]  /*0c40*/  R2P PR, R6, 0x6 ;  /* 0x0000000606007804 */ /* 0x000fe20000000000 */
[----:B------:R-:W-:Y:S01]  /*0c50*/  IMAD.SHL.U32 R9, R7, 0x40, RZ ;  /* 0x0000004007097824 */ /* 0x000fe200078e00ff */
[----:B------:R-:W-:Y:S01]  /*0c60*/  SHF.L.U32 R7, R8, 0x3, RZ ;  /* 0x0000000308077819 */ /* 0x000fe200000006ff */
[----:B------:R-:W-:Y:S01]  /*0c70*/  IMAD.IADD R215, R11, 0x1, -R14 ;  /* 0x000000010bd77824 */ /* 0x000fe200078e0a0e */
[----:B------:R-:W-:Y:S01]  /*0c80*/  LOP3.LUT R2, R2, 0x1c0, RZ, 0xc0, !PT ;  /* 0x000001c002027812 */ /* 0x000fe200078ec0ff */
[----:B------:R-:W-:Y:S01]  /*0c90*/  IMAD.SHL.U32 R17, R12, 0x2, RZ ;  /* 0x000000020c117824 */ /* 0x000fe200078e00ff */
[----:B------:R-:W-:Y:S01]  /*0ca0*/  LOP3.LUT R9, R9, 0x7ffffe00, RZ, 0xc0, !PT ;  /* 0x7ffffe0009097812 */ /* 0x000fe200078ec0ff */
[--C-:B------:R-:W-:Y:S01]  /*0cb0*/  IMAD.U32 R216, R16, 0x40, R7.reuse ;  /* 0x0000004010d87824 */ /* 0x100fe200078e0007 */
[----:B------:R-:W-:Y:S01]  /*0cc0*/  LOP3.LUT R7, R2, 0x8, R7, 0xf8, !PT ;  /* 0x0000000802077812 */ /* 0x000fe200078ef807 */
[----:B------:R-:W-:Y:S01]  /*0cd0*/  IMAD.SHL.U32 R16, R210, 0x8, RZ ;  /* 0x00000008d2107824 */ /* 0x000fe200078e00ff */
[----:B------:R-:W-:Y:S01]  /*0ce0*/  SHF.R.U32.HI R8, RZ, 0x3, R2 ;  /* 0x00000003ff087819 */ /* 0x000fe20000011602 */
[----:B------:R-:W-:Y:S01]  /*0cf0*/  IMAD R9, R10, 0x400, R9 ;  /* 0x000004000a097824 */ /* 0x000fe200078e0209 */
[----:B------:R-:W-:Y:S01]  /*0d00*/  LEA.HI R3, R3, R0, RZ, 0x3 ;  /* 0x0000000003037211 */ /* 0x000fe200078f18ff */
[C---:B------:R-:W-:Y:S01]  /*0d10*/  VIADD R189, R16.reuse, 0x40 ;  /* 0x0000004010bd7836 */ /* 0x040fe20000000000 */
[----:B------:R-:W-:Y:S01]  /*0d20*/  LOP3.LUT R8, R7, R8, RZ, 0x3c, !PT ;  /* 0x0000000807087212 */ /* 0x000fe200078e3cff */
[C---:B------:R-:W-:Y:S01]  /*0d30*/  VIADD R188, R16.reuse, 0x80 ;  /* 0x0000008010bc7836 */ /* 0x040fe20000000000 */
[----:B------:R-:W-:Y:S01]  /*0d40*/  LOP3.LUT R3, R3, 0xfffffff8, RZ, 0xc0, !PT ;  /* 0xfffffff803037812 */ /* 0x000fe200078ec0ff */
[----:B------:R-:W-:Y:S01]  /*0d50*/  VIADD R187, R16, 0xc0 ;  /* 0x000000c010bb7836 */ /* 0x000fe20000000000 */
[----:B------:R-:W-:Y:S01]  /*0d60*/  LEA.HI R4, R4, R211, RZ, 0x1 ;  /* 0x000000d304047211 */ /* 0x000fe200078f08ff */
[----:B------:R-:W-:Y:S01]  /*0d70*/  IMAD.IADD R8, R9, 0x1, R8 ;  /* 0x0000000109087824 */ /* 0x000fe200078e0208 */
[----:B------:R-:W-:Y:S01]  /*0d80*/  SHF.R.S32.HI R2, RZ, 0x5, R5 ;  /* 0x00000005ff027819 */ /* 0x000fe20000011405 */
[----:B------:R-:W-:Y:S01]  /*0d90*/  IMAD.IADD R3, R0, 0x1, -R3 ;  /* 0x0000000100037824 */ /* 0x000fe200078e0a03 */
[----:B------:R-:W-:Y:S01]  /*0da0*/  LOP3.LUT R4, R4, 0xfffffe, RZ, 0xc0, !PT ;  /* 0x00fffffe04047812 */ /* 0x000fe200078ec0ff */
[----:B------:R-:W-:Y:S01]  /*0db0*/  VIADD R186, R16, 0x100 ;  /* 0x0000010010ba7836 */ /* 0x000fe20000000000 */
[----:B------:R-:W-:Y:S01]  /*0dc0*/  LEA R22, R8, UR42, 0x1 ;  /* 0x0000002a08167c11 */ /* 0x000fe2000f8e08ff */
[C---:B------:R-:W-:Y:S01]  /*0dd0*/  VIADD R185, R16.reuse, 0x140 ;  /* 0x0000014010b97836 */ /* 0x040fe20000000000 */
[----:B------:R-:W-:Y:S01]  /*0de0*/  SEL R23, R23, 0xffffffe0, !P1 ;  /* 0xffffffe017177807 */ /* 0x000fe20004800000 */
[----:B------:R-:W-:Y:S01]  /*0df0*/  VIADD R214, R16, 0x180 ;  /* 0x0000018010d67836 */ /* 0x000fe20000000000 */
[----:B------:R-:W-:Y:S01]  /*0e00*/  IADD3 R4, R211, -R4, RZ ;  /* 0x80000004d3047210 */ /* 0x000fe20007ffe0ff */
[----:B------:R-:W-:Y:S01]  /*0e10*/  VIADD R184, R22, 0x26800 ;  /* 0x0002680016b87836 */ /* 0x000fe20000000000 */
[----:B------:R-:W-:Y:S01]  /*0e20*/  SHF.R.S32.HI R212, RZ, 0x3, R212 ;  /* 0x00000003ffd47819 */ /* 0x000fe200000114d4 */
[----:B------:R-:W-:Y:S01]  /*0e30*/  VIADD R213, R16, 0x1c0 ;  /* 0x000001c010d57836 */ /* 0x000fe20000000000 */
[----:B------:R-:W-:Y:S01]  /*0e40*/  SHF.L.U32 R18, R4, 0x8, RZ ;  /* 0x0000000804127819 */ /* 0x000fe200000006ff */
[----:B------:R-:W-:Y:S01]  /*0e50*/  VIADD R19, R22, 0x26840 ;  /* 0x0002684016137836 */ /* 0x000fe20000000000 */
[----:B------:R-:W-:Y:S01]  /*0e60*/  SHF.R.S32.HI R223, RZ, 0x1f, R189 ;  /* 0x0000001fffdf7819 */ /* 0x000fe200000114bd */
[----:B------:R-:W-:Y:S01]  /*0e70*/  IMAD R2, R2, 0x10, R3 ;  /* 0x0000001002027824 */ /* 0x000fe200078e0203 */
[----:B------:R-:W-:Y:S01]  /*0e80*/  SHF.R.S32.HI R222, RZ, 0x1f, R188 ;  /* 0x0000001fffde7819 */ /* 0x000fe200000114bc */
[C---:B------:R-:W-:Y:S01]  /*0e90*/  @P2 VIADD R19, R184.reuse, 0xffffffc0 ;  /* 0xffffffc0b8132836 */ /* 0x040fe20000000000 */
[----:B------:R-:W-:Y:S01]  /*0ea0*/  SHF.R.S32.HI R221, RZ, 0x1f, R187 ;  /* 0x0000001fffdd7819 */ /* 0x000fe200000114bb */
[----:B------:R-:W-:Y:S01]  /*0eb0*/  IMAD.IADD R184, R184, 0x1, R23 ;  /* 0x00000001b8b87824 */ /* 0x000fe200078e0217 */
[----:B------:R-:W-:Y:S01]  /*0ec0*/  SHF.R.S32.HI R220, RZ, 0x1f, R186 ;  /* 0x0000001fffdc7819 */ /* 0x000fe200000114ba */
[----:B------:R-:W-:Y:S01]  /*0ed0*/  IMAD R215, R215, 0x8, R2 ;  /* 0x00000008d7d77824 */ /* 0x000fe200078e0202 */
[----:B------:R-:W-:Y:S01]  /*0ee0*/  SHF.R.S32.HI R219, RZ, 0x1f, R185 ;  /* 0x0000001fffdb7819 */ /* 0x000fe200000114b9 */
[----:B------:R-:W-:Y:S01]  /*0ef0*/  IMAD.IADD R23, R23, 0x1, R19 ;  /* 0x0000000117177824 */ /* 0x000fe200078e0213 */
[----:B------:R-:W-:-:S02]  /*0f00*/  SHF.R.S32.HI R218, RZ, 0x1f, R214 ;  /* 0x0000001fffda7819 */ /* 0x000fc400000114d6 */
[----:B------:R-:W-:-:S07]  /*0f10*/  SHF.R.S32.HI R217, RZ, 0x1f, R213 ;  /* 0x0000001fffd97819 */ /* 0x000fce00000114d5 */
.L_x_3274:
[----:B------:R-:W-:Y:S01]  /*0f20*/  ULDC UR4, c[0x0][0xc38] ;  /* 0x00030e0000047ab9 */ /* 0x000fe20000000800 */
[----:B------:R-:W-:Y:S01]  /*0f30*/  ULDC UR49, c[0x0][0x424] ;  /* 0x0001090000317ab9 */ /* 0x000fe20000000800 */
[----:B------:R-:W-:Y:S01]  /*0f40*/  UISETP.NE.AND UP1, UPT, UR4, 0x1, UPT ;  /* 0x000000010400788c */ /* 0x000fe2000bf25270 */
[----:B------:R-:W-:Y:S02]  /*0f50*/  ULDC UR6, c[0x0][0x2f0] ;  /* 0x0000bc0000067ab9 */ /* 0x000fe40000000800 */
[----:B------:R-:W-:Y:S01]  /*0f60*/  ULDC.64 UR4, c[0x0][0x418] ;  /* 0x0001060000047ab9 */ /* 0x000fe20000000a00 */
[----:B------:R-:W-:Y:S01]  /*0f70*/  UMOV UR43, UR40 ;  /* 0x00000028002b7c82 */ /* 0x000fe20008000000 */
[----:B------:R-:W-:Y:S01]  /*0f80*/  UISETP.NE.U32.AND UP0, UPT, UR4, URZ, UPT ;  /* 0x0000003f0400728c */ /* 0x000fe2000bf05070 */
[----:B------:R-:W-:Y:S02]  /*0f90*/  UMOV UR45, UR40 ;  /* 0x00000028002d7c82 */ /* 0x000fe40008000000 */
[----:B------:R-:W-:Y:S01]  /*0fa0*/  ULDC UR4, c[0x0][0xc44] ;  /* 0x0003110000047ab9 */ /* 0x000fe20000000800 */
[----:B------:R-:W-:-:S02]  /*0fb0*/  UISETP.NE.AND.EX UP0, UPT, UR5, URZ, UPT, UP0 ;  /* 0x0000003f0500728c */ /* 0x000fc4000bf05300 */
[----:B------:R-:W-:Y:S02]  /*0fc0*/  UISETP.NE.AND UP2, UPT, UR4, 0x1, UPT ;  /* 0x000000010400788c */ /* 0x000fe4000bf45270 */
[----:B------:R-:W-:Y:S01]  /*0fd0*/  USEL UR49, UR49, 0x1, UP0 ;  /* 0x0000000131317887 */ /* 0x000fe20008000000 */
[----:B------:R-:W-:Y:S01]  /*0fe0*/  @UP1 ULDC UR4, c[0x0][0xc3c] ;  /* 0x00030f0000041ab9 */ /* 0x000fe20000000800 */
[----:B------:R-:W-:Y:S02]  /*0ff0*/  UISETP.NE.AND UP0, UPT, UR46, 0x1, UPT ;  /* 0x000000012e00788c */ /* 0x000fe4000bf05270 */
[----:B------:R-:W-:Y:S02]  /*1000*/  UIMAD.WIDE.U32 UR4, UR40, UR4, URZ ;  /* 0x00000004280472a5 */ /* 0x000fe4000f8e003f */
[----:B------:R-:W-:Y:S02]  /*1010*/  UIMAD UR49, UR49, UR6, URZ ;  /* 0x00000006313172a4 */ /* 0x000fe4000f8e023f */
[----:B------:R-:W-:Y:S01]  /*1020*/  PLOP3.LUT P0, PT, PT, PT, UP0, 0x80, 0x0 ;  /* 0x000000000000781c */ /* 0x000fe20003f0f008 */
[----:B------:R-:W-:Y:S01]  /*1030*/  @UP1 ULDC UR6, c[0x0][0xc40] ;  /* 0x0003100000061ab9 */ /* 0x000fe20000000800 */
[----:B------:R-:W-:Y:S01]  /*1040*/  @UP2 ULDC.64 UR8, c[0x0][0xc48] ;  /* 0x0003120000082ab9 */ /* 0x000fe20000000a00 */
[----:B------:R-:W-:-:S02]  /*1050*/  @UP1 USHF.R.U32.HI UR43, URZ, UR6, UR5 ;  /* 0x000000063f2b1299 */ /* 0x000fc40008011605 */
[----:B------:R-:W-:Y:S02]  /*1060*/  UIADD3 UR6, UR49, 0x3f, URZ ;  /* 0x0000003f31067890 */ /* 0x000fe4000fffe03f */
[----:B------:R-:W-:Y:S02]  /*1070*/  UIMAD.WIDE.U32 UR4, UR43, UR8, URZ ;  /* 0x000000082b0472a5 */ /* 0x000fe4000f8e003f */
[----:B------:R-:W-:Y:S01]  /*1080*/  USHF.R.S32.HI UR7, URZ, 0x1f, UR6 ;  /* 0x0000001f3f077899 */ /* 0x000fe20008011406 */
[----:B------:R-:W-:Y:S01]  /*1090*/  UMOV UR44, UR43 ;  /* 0x0000002b002c7c82 */ /* 0x000fe20008000000 */
[----:B------:R-:W-:Y:S02]  /*10a0*/  @UP2 USHF.R.U32.HI UR44, URZ, UR9, UR5 ;  /* 0x000000093f2c2299 */ /* 0x000fe40008011605 */
[----:B------:R-:W-:-:S04]  /*10b0*/  ULEA.HI UR7, UR7, UR6, URZ, 0x6 ;  /* 0x0000000607077291 */ /* 0x000fc8000f8f303f */
[----:B------:R-:W-:Y:S01]  /*10c0*/  USHF.R.S32.HI UR48, URZ, 0x6, UR7 ;  /* 0x000000063f307899 */ /* 0x000fe20008011407 */
[----:B01234-:R-:W-:Y:S11]  /*10d0*/  @!P0 BRA `(.L_x_3233) ;  /* 0x0000001800348947 */ /* 0x01fff60003800000 */
[----:B------:R-:W0:Y:S01]  /*10e0*/  SHFL.IDX PT, R0, R211, RZ, 0x1f ;  /* 0x00001fffd3007589 */ /* 0x000e2200000e0000 */
[----:B------:R-:W-:-:S06]  /*10f0*/  UISETP.NE.AND UP0, UPT, UR41, 0x3, UPT ;  /* 0x000000032900788c */ /* 0x000fcc000bf05270 */
[----:B------:R-:W-:Y:S02]  /*1100*/  PLOP3.LUT P0, PT, PT, PT, UP0, 0x80, 0x0 ;  /* 0x000000000000781c */ /* 0x000fe40003f0f008 */
[----:B0-----:R-:W-:-:S13]  /*1110*/  R2UR UR4, R0 ;  /* 0x00000000000472ca */ /* 0x001fda00000e0000 */
[----:B------:R-:W-:-:S04]  /*1120*/  ULEA.HI UR5, UR4, UR4, URZ, 0x1 ;  /* 0x0000000404057291 */ /* 0x000fc8000f8f083f */
[----:B------:R-:W-:-:S04]  /*1130*/  ULOP3.LUT UR5, UR5, 0x1fffe, URZ, 0xc0, !UPT ;  /* 0x0001fffe05057892 */ /* 0x000fc8000f8ec03f */
[----:B------:R-:W-:-:S04]  /*1140*/  UIADD3 UR5, UR4, -UR5, URZ ;  /* 0x8000000504057290 */ /* 0x000fc8000fffe03f */
[----:B------:R-:W-:-:S04]  /*1150*/  ULEA UR5, UR5, UR42, 0xf ;  /* 0x0000002a05057291 */ /* 0x000fc8000f8e783f */
[----:B------:R-:W-:-:S04]  /*1160*/  UIADD3 UR5, UR5, 0x400, URZ ;  /* 0x0000040005057890 */ /* 0x000fc8000fffe03f */
[----:B------:R-:W-:-:S04]  /*1170*/  USHF.R.U32.HI UR5, URZ, 0x4, UR5 ;  /* 0x000000043f057899 */ /* 0x000fc80008011605 */
[----:B------:R-:W-:-:S04]  /*1180*/  ULOP3.LUT UR5, UR5, 0x3fff, URZ, 0xc0, !UPT ;  /* 0x00003fff05057892 */ /* 0x000fc8000f8ec03f */
[----:B------:R-:W-:Y:S01]  /*1190*/  ULOP3.LUT UR20, UR5, 0x2000000, URZ, 0xfc, !UPT ;  /* 0x0200000005147892 */ /* 0x000fe2000f8efc3f */
[----:B------:R-:W-:Y:S11]  /*11a0*/  @!P0 BRA `(.L_x_3234) ;  /* 0x0000000000048947 */ /* 0x000ff60003800000 */
[----:B------:R-:W-:Y:S01]  /*11b0*/  BPT.TRAP 0x1 ;  /* 0x000000040000795c */ /* 0x000fe20000300000 */
.L_x_3234:
[----:B------:R-:W-:Y:S01]  /*11c0*/  ULEA UR16, UR47, UR42, 0x3 ;  /* 0x0000002a2f107291 */ /* 0x000fe2000f8e183f */
[----:B------:R-:W-:-:S04]  /*11d0*/  MOV R0, UR37 ;  /* 0x0000002500007c02 */ /* 0x000fc80008000f00 */
[----:B------:R-:W-:-:S04]  /*11e0*/  SHF.L.U32 R0, R0, 0x1f, RZ ;  /* 0x0000001f00007819 */ /* 0x000fc800000006ff */
[----:B------:R-:W0:Y:S02]  /*11f0*/  SYNCS.PHASECHK.TRANS64.TRYWAIT P1, [UR16+0x28c50], R0 ;  /* 0x028c5000ff0075a7 */ /* 0x000e240008020150 */
[----:B0-----:R-:W-:Y:S05]  /*1200*/  @!P1 BRA `(.L_x_3235) ;  /* 0x000000b0002c9947 */ /* 0x001fea0003800000 */
.L_x_3324:
[----:B------:R-:W-:Y:S01]  /*1210*/  BAR.SYNC.DEFER_BLOCKING 0xe, 0x100 ;  /* 0x0384000000007b1d */ /* 0x000fe20000010000 */
[----:B------:R-:W-:Y:S02]  /*1220*/  UIADD3 UR4, UR42, 0x26800, URZ ;  /* 0x000268002a047890 */ /* 0x000fe4000fffe03f */
[----:B------:R-:W-:Y:S02]  /*1230*/  ULEA UR12, UR47, UR20, 0xc ;  /* 0x000000142f0c7291 */ /* 0x000fe4000f8e603f */
[----:B------:R-:W-:Y:S01]  /*1240*/  USHF.R.U32.HI UR4, URZ, 0x4, UR4 ;  /* 0x000000043f047899 */ /* 0x000fe20008011604 */
[----:B------:R-:W-:Y:S01]  /*1250*/  UMOV UR7, 0x40000040 ;  /* 0x4000004000077882 */ /* 0x000fe20000000000 */
[----:B------:R-:W-:Y:S02]  /*1260*/  UMOV UR5, 0x40000040 ;  /* 0x4000004000057882 */ /* 0x000fe40000000000 */
[----:B------:R-:W-:Y:S01]  /*1270*/  ULOP3.LUT UR4, UR4, 0x3fff, URZ, 0xc0, !UPT ;  /* 0x00003fff04047892 */ /* 0x000fe2000f8ec03f */
[----:B------:R-:W-:Y:S01]  /*1280*/  UMOV UR6, UR12 ;  /* 0x0000000c00067c82 */ /* 0x000fe20008000000 */
[----:B------:R-:W-:-:S02]  /*1290*/  UIADD3 UR10, UR12, 0x100, URZ ;  /* 0x000001000c0a7890 */ /* 0x000fc4000fffe03f */
[----:B------:R-:W-:Y:S01]  /*12a0*/  ULOP3.LUT UR13, UR4, 0x10000, URZ, 0xfc, !UPT ;  /* 0x00010000040d7892 */ /* 0x000fe2000f8efc3f */
[----:B------:R-:W-:Y:S01]  /*12b0*/  UMOV UR11, 0x40000040 ;  /* 0x40000040000b7882 */ /* 0x000fe20000000000 */
[----:B------:R-:W-:Y:S02]  /*12c0*/  UMOV UR9, 0x40000040 ;  /* 0x4000004000097882 */ /* 0x000fe40000000000 */
[----:B------:R-:W-:Y:S02]  /*12d0*/  UIADD3 UR8, UR13, 0x4, URZ ;  /* 0x000000040d087890 */ /* 0x000fe4000fffe03f */
[----:B------:R-:W-:Y:S01]  /*12e0*/  UIADD3 UR14, UR12, 0x180, URZ ;  /* 0x000001800c0e7890 */ /* 0x000fe2000fffe03f */
[----:B------:R-:W-:Y:S01]  /*12f0*/  UMOV UR4, UR13 ;  /* 0x0000000d00047c82 */ /* 0x000fe20008000000 */
[----:B------:R-:W-:Y:S01]  /*1300*/  UMOV UR15, 0x40000040 ;  /* 0x40000040000f7882 */ /* 0x000fe20000000000 */
[----:B------:R-:W-:-:S06]  /*1310*/  WARPGROUP.ARRIVE ;  /* 0x00000000000079c5 */ /* 0x000fcc0000000000 */
[----:B------:R-:W-:Y:S01]  /*1320*/  HGMMA.64x256x16.F32.BF16 R24, gdesc[UR4].tnspB, RZ, !UPT, gsb0 ;  /* 0x43e00000041879f0 */ /* 0x000fe2000c0018ff */
[----:B------:R-:W-:Y:S02]  /*1330*/  UIADD3 UR6, UR12, 0x80, URZ ;  /* 0x000000800c067890 */ /* 0x000fe4000fffe03f */
[----:B------:R-:W-:Y:S01]  /*1340*/  UIADD3 UR4, UR13, 0x2, URZ ;  /* 0x000000020d047890 */ /* 0x000fe2000fffe03f */
[----:B------:R-:W-:Y:S01]  /*1350*/  UMOV UR7, 0x40000040 ;  /* 0x4000004000077882 */ /* 0x000fe20000000000 */
[----:B------:R-:W-:Y:S01]  /*1360*/  UMOV UR5, 0x40000040 ;  /* 0x4000004000057882 */ /* 0x000fe20000000000 */
[----:B------:R-:W-:-:S03]  /*1370*/  UIADD3 UR12, UR13, 0x6, URZ ;  /* 0x000000060d0c7890 */ /* 0x000fc6000fffe03f */
[----:B------:R-:W-:Y:S01]  /*1380*/  UMOV UR13, 0x40000040 ;  /* 0x40000040000d7882 */ /* 0x000fe20000000000 */
[----:B------:R-:W-:Y:S02]  /*1390*/  WARPGROUP.DEPBAR.LE gsb0, 0x0 ;  /* 0x00008000000079c5 */ /* 0x000fe40000010000 */
[----:B------:R-:W-:-:S15]  /*13a0*/  WARPGROUP.ARRIVE ;  /* 0x00000000000079c5 */ /* 0x000fde0000000000 */
[----:B------:R-:W-:-:S01]  /*13b0*/  NOP ;  /* 0x0000000000007918 */ /* 0x000fc20000000000 */
[----:B------:R-:W-:Y:S03]  /*13c0*/  HGMMA.64x256x16.F32.BF16 R24, gdesc[UR4].tnspB, R24, gsb0 ;  /* 0x43e00000041879f0 */ /* 0x000fe60008001818 */
[----:B------:R-:W-:Y:S02]  /*13d0*/  WARPGROUP.DEPBAR.LE gsb0, 0x0 ;  /* 0x00008000000079c5 */ /* 0x000fe40000010000 */
[----:B------:R-:W-:-:S15]  /*13e0*/  WARPGROUP.ARRIVE ;  /* 0x00000000000079c5 */ /* 0x000fde0000000000 */
[----:B------:R-:W-:-:S08]  /*13f0*/  NOP ;  /* 0x0000000000007918 */ /* 0x000fd00000000000 */
[----:B------:R-:W-:Y:S03]  /*1400*/  HGMMA.64x256x16.F32.BF16 R24, gdesc[UR8].tnspB, R24, gsb0 ;  /* 0x43e00000081879f0 */ /* 0x000fe60008001818 */
[----:B------:R-:W-:Y:S02]  /*1410*/  WARPGROUP.DEPBAR.LE gsb0, 0x0 ;  /* 0x00008000000079c5 */ /* 0x000fe40000010000 */
[----:B------:R-:W-:-:S15]  /*1420*/  WARPGROUP.ARRIVE ;  /* 0x00000000000079c5 */ /* 0x000fde0000000000 */
[----:B------:R-:W-:-:S08]  /*1430*/  NOP ;  /* 0x0000000000007918 */ /* 0x000fd00000000000 */
[----:B------:R-:W-:Y:S03]  /*1440*/  HGMMA.64x256x16.F32.BF16 R24, gdesc[UR12].tnspB, R24, gsb0 ;  /* 0x43e000000c1879f0 */ /* 0x000fe60008001818 */
[----:B------:R-:W-:Y:S02]  /*1450*/  WARPGROUP.DEPBAR.LE gsb0, 0x0 ;  /* 0x00008000000079c5 */ /* 0x000fe40000010000 */
[----:B------:R-:W-:Y:S06]  /*1460*/  BAR.ARV 0xf, 0x100 ;  /* 0x03c4000000007b1d */ /* 0x000fec0000002000 */
[----:B------:R-:W-:Y:S05]  /*1470*/  @!P0 BRA `(.L_x_3236) ;  /* 0x0000000000048947 */ /* 0x000fea0003800000 */
[----:B------:R-:W-:Y:S01]  /*1480*/  BPT.TRAP 0x1 ;  /* 0x000000040000795c */ /* 0x000fe20000300000 */
.L_x_3236:
[----:B------:R-:W-:Y:S02]  /*1490*/  UISETP.GE.AND UP0, UPT, UR49, 0x41, UPT ;  /* 0x000000413100788c */ /* 0x000fe4000bf06270 */
[----:B------:R-:W-:-:S04]  /*14a0*/  UIADD3 UR6, UR16, 0x28c60, URZ ;  /* 0x00028c6010067890 */ /* 0x000fc8000fffe03f */
[----:B------:R-:W-:Y:S01]  /*14b0*/  PLOP3.LUT P1, PT, PT, PT, UP0, 0x80, 0x0 ;  /* 0x000000000000781c */ /* 0x000fe20003f2f008 */
[----:B------:R-:W-:-:S09]  /*14c0*/  UPRMT UR6, UR39, 0x654, UR6 ;  /* 0x0000065427067896 */ /* 0x000fd20008000006 */
[----:B------:R-:W-:Y:S03]  /*14d0*/  SYNCS.ARRIVE.TRANS64.RED.A1T0 RZ, [UR6], RZ ;  /* 0x000000ffffff79a7 */ /* 0x000fe60008100406 */
[----:B------:R-:W-:Y:S05]  /*14e0*/  @!P1 BRA `(.L_x_3237) ;  /* 0x0000000800f89947 */ /* 0x000fea0003800000 */
[----:B------:R-:W-:-:S06]  /*14f0*/  UIADD3 UR48, UR48, -0x2, URZ ;  /* 0xfffffffe30307890 */ /* 0x000fcc000fffe03f */
[----:B0-----:R-:W-:-:S07]  /*1500*/  IMAD.U32 R0, RZ, RZ, UR48 ;  /* 0x00000030ff007e24 */ /* 0x001fce000f8e00ff */
.L_x_3243:
[----:B------:R-:W-:Y:S01]  /*1510*/  BAR.SYNC.DEFER_BLOCKING 0xe, 0x100 ;  /* 0x0384000000007b1d */ /* 0x000fe20000010000 */
[----:B01----:R-:W-:Y:S01]  /*1520*/  IMAD.U32 R3, RZ, RZ, UR47 ;  /* 0x0000002fff037e24 */ /* 0x003fe2000f8e00ff */
[----:B------:R-:W-:-:S03]  /*1530*/  UIADD3 UR47, UR47, 0x1, URZ ;  /* 0x000000012f2f7890 */ /* 0x000fc6000fffe03f */
[----:B------:R-:W-:Y:S01]  /*1540*/  IMAD R3, R3, 0x40, R2 ;  /* 0x0000004003037824 */ /* 0x000fe200078e0202 */
[----:B------:R-:W-:-:S04]  /*1550*/  UISETP.NE.AND UP0, UPT, UR47, 0x2, UPT ;  /* 0x000000022f00788c */ /* 0x000fc8000bf05270 */
[----:B------:R-:W-:Y:S01]  /*1560*/  LEA R3, R3, UR42, 0x2 ;  /* 0x0000002a03037c11 */ /* 0x000fe2000f8e10ff */
[----:B------:R-:W-:Y:S02]  /*1570*/  USEL UR6, URZ, 0x1, UP0 ;  /* 0x000000013f067887 */ /* 0x000fe40008000000 */
[----:B------:R-:W-:Y:S02]  /*1580*/  USEL UR47, UR47, URZ, UP0 ;  /* 0x0000003f2f2f7287 */ /* 0x000fe40008000000 */
[----:B------:R-:W-:Y:S01]  /*1590*/  ULOP3.LUT UR37, UR37, UR6, URZ, 0x3c, !UPT ;  /* 0x0000000625257292 */ /* 0x000fe2000f8e3c3f */
[----:B------:R-:W0:Y:S04]  /*15a0*/  LDS R4, [R3+0x28800] ;  /* 0x0288000003047984 */ /* 0x000e280000000800 */
[----:B------:R-:W1:Y:S01]  /*15b0*/  LDS R5, [R3+0x28820] ;  /* 0x0288200003057984 */ /* 0x000e620000000800 */
        /* <DEDUP_REMOVED lines=64> */
[-C--:B-1----:R-:W-:Y:S01]  /*19c0*/  FMUL.FTZ R26, R26, R5.reuse ;  /* 0x000000051a1a7220 */ /* 0x082fe20000410000 */
        /* <DEDUP_REMOVED lines=65> */
.L_x_3238:
[----:B------:R-:W-:Y:S01]  /*1de0*/  ULEA UR6, UR47, UR42, 0x3 ;  /* 0x0000002a2f067291 */ /* 0x000fe2000f8e183f */
[----:B------:R-:W-:-:S05]  /*1df0*/  IMAD.U32 R3, RZ, RZ, UR37 ;  /* 0x00000025ff037e24 */ /* 0x000fca000f8e00ff */
[----:B------:R-:W-:-:S04]  /*1e00*/  SHF.L.U32 R3, R3, 0x1f, RZ ;  /* 0x0000001f03037819 */ /* 0x000fc800000006ff */
[----:B------:R0:W1:Y:S01]  /*1e10*/  SYNCS.PHASECHK.TRANS64.TRYWAIT P1, [UR6+0x28c50], R3 ;  /* 0x028c5003ff0075a7 */ /* 0x0000620008020146 */
[----:B------:R-:W-:Y:S05]  /*1e20*/  @!P0 BRA `(.L_x_3239) ;  /* 0x0000000000048947 */ /* 0x000fea0003800000 */
[----:B------:R-:W-:Y:S01]  /*1e30*/  BPT.TRAP 0x1 ;  /* 0x000000040000795c */ /* 0x000fe20000300000 */
.L_x_3239:
[----:B-1----:R-:W-:Y:S05]  /*1e40*/  @P1 BRA `(.L_x_3240) ;  /* 0x0000000000081947 */ /* 0x002fea0003800000 */
[----:B------:R-:W1:Y:S02]  /*1e50*/  SYNCS.PHASECHK.TRANS64.TRYWAIT P1, [UR6+0x28c50], R3 ;  /* 0x028c5003ff0075a7 */ /* 0x000e640008020146 */
[----:B-1----:R-:W-:Y:S05]  /*1e60*/  @!P1 BRA `(.L_x_3241) ;  /* 0x000000a4002c9947 */ /* 0x002fea0003800000 */
.L_x_3240:
[----:B------:R-:W-:Y:S01]  /*1e70*/  UIADD3 UR6, UR42, 0x26800, URZ ;  /* 0x000268002a067890 */ /* 0x000fe2000fffe03f */
[----:B------:R-:W-:Y:S01]  /*1e80*/  WARPGROUP.ARRIVE ;  /* 0x00000000000079c5 */ /* 0x000fe20000000000 */
[----:B------:R-:W-:Y:S02]  /*1e90*/  ULEA UR18, UR47, UR20, 0xc ;  /* 0x000000142f127291 */ /* 0x000fe4000f8e603f */
[----:B------:R-:W-:Y:S01]  /*1ea0*/  USHF.R.U32.HI UR6, URZ, 0x4, UR6 ;  /* 0x000000043f067899 */ /* 0x000fe20008011606 */
[----:B------:R-:W-:Y:S01]  /*1eb0*/  UMOV UR19, 0x40000040 ;  /* 0x4000004000137882 */ /* 0x000fe20000000000 */
[----:B------:R-:W-:Y:S02]  /*1ec0*/  UMOV UR17, 0x40000040 ;  /* 0x4000004000117882 */ /* 0x000fe40000000000 */
[----:B------:R-:W-:Y:S01]  /*1ed0*/  ULOP3.LUT UR6, UR6, 0x3fff, URZ, 0xc0, !UPT ;  /* 0x00003fff06067892 */ /* 0x000fe2000f8ec03f */
[----:B------:R-:W-:Y:S01]  /*1ee0*/  UMOV UR7, 0x40000040 ;  /* 0x4000004000077882 */ /* 0x000fe20000000000 */
[----:B------:R-:W-:-:S02]  /*1ef0*/  UIADD3 UR10, UR18, 0x100, URZ ;  /* 0x00000100120a7890 */ /* 0x000fc4000fffe03f */
[----:B------:R-:W-:Y:S02]  /*1f00*/  ULOP3.LUT UR16, UR6, 0x10000, URZ, 0xfc, !UPT ;  /* 0x0001000006107892 */ /* 0x000fe4000f8efc3f */
[----:B------:R-:W-:Y:S01]  /*1f10*/  UIADD3 UR6, UR18, 0x80, URZ ;  /* 0x0000008012067890 */ /* 0x000fe2000fffe03f */
[----:B------:R-:W-:Y:S01]  /*1f20*/  UMOV UR11, 0x40000040 ;  /* 0x40000040000b7882 */ /* 0x000fe20000000000 */
[----:B------:R-:W-:Y:S01]  /*1f30*/  UIADD3 UR14, UR18, 0x180, URZ ;  /* 0x00000180120e7890 */ /* 0x000fe2000fffe03f */
[----:B------:R-:W-:-:S04]  /*1f40*/  UMOV UR15, 0x40000040 ;  /* 0x40000040000f7882 */ /* 0x000fc80000000000 */
        /* <DEDUP_REMOVED lines=17> */
.L_x_3242:
[----:B------:R-:W-:Y:S01]  /*2060*/  ULEA UR6, UR47, UR42, 0x3 ;  /* 0x0000002a2f067291 */ /* 0x000fe2000f8e183f */
[C---:B------:R-:W-:Y:S01]  /*2070*/  ISETP.GT.AND P1, PT, R0.reuse, RZ, PT ;  /* 0x000000ff0000720c */ /* 0x040fe20003f24270 */
[----:B------:R-:W-:Y:S02]  /*2080*/  VIADD R0, R0, 0xffffffff ;  /* 0xffffffff00007836 */ /* 0x000fe40000000000 */
[----:B------:R-:W-:-:S04]  /*2090*/  UIADD3 UR6, UR6, 0x28c60, URZ ;  /* 0x00028c6006067890 */ /* 0x000fc8000fffe03f */
[----:B------:R-:W-:-:S09]  /*20a0*/  UPRMT UR6, UR39, 0x654, UR6 ;  /* 0x0000065427067896 */ /* 0x000fd20008000006 */
[----:B------:R-:W-:Y:S01]  /*20b0*/  SYNCS.ARRIVE.TRANS64.RED.A1T0 RZ, [UR6], RZ ;  /* 0x000000ffffff79a7 */ /* 0x000fe20008100406 */
[----:B------:R-:W-:Y:S05]  /*20c0*/  @P1 BRA `(.L_x_3243) ;  /* 0xfffffff400101947 */ /* 0x000fea000383ffff */
.L_x_3237:
[----:B------:R-:W-:Y:S01]  /*20d0*/  BAR.SYNC.DEFER_BLOCKING 0xe, 0x100 ;  /* 0x0384000000007b1d */ /* 0x000fe20000010000 */
[----:B01----:R-:W-:Y:S01]  /*20e0*/  IMAD.U32 R3, RZ, RZ, UR47 ;  /* 0x0000002fff037e24 */ /* 0x003fe2000f8e00ff */
[----:B------:R-:W-:Y:S01]  /*20f0*/  UIADD3 UR47, UR47, 0x1, URZ ;  /* 0x000000012f2f7890 */ /* 0x000fe2000fffe03f */
[----:B------:R-:W-:-:S03]  /*2100*/  CS2R R12, SRZ ;  /* 0x00000000000c7805 */ /* 0x000fc6000001ff00 */
[----:B------:R-:W-:Y:S01]  /*2110*/  LEA R0, R3, R2, 0x6 ;  /* 0x0000000203007211 */ /* 0x000fe200078e30ff */
[----:B------:R-:W-:-:S03]  /*2120*/  UISETP.NE.AND UP0, UPT, UR47, 0x2, UPT ;  /* 0x000000022f00788c */ /* 0x000fc6000bf05270 */
        /* <DEDUP_REMOVED lines=134> */
[----:B------:R-:W-:Y:S06]  /*2990*/  BAR.ARV 0xf, 0x100 ;  /* 0x03c4000000007b1d */ /* 0x000fec0000002000 */
[----:B------:R-:W-:Y:S05]  /*29a0*/  BRA `(.L_x_3244) ;  /* 0x00000038008c7947 */ /* 0x000fea0003800000 */
.L_x_3233:
[----:B------:R-:W0:Y:S02]  /*29b0*/  SHFL.IDX PT, R0, R211, RZ, 0x1f ;  /* 0x00001fffd3007589 */ /* 0x000e2400000e0000 */
[----:B0-----:R-:W-:-:S13]  /*29c0*/  R2UR UR4, R0 ;  /* 0x00000000000472ca */ /* 0x001fda00000e0000 */
[----:B------:R-:W-:-:S04]  /*29d0*/  ULEA.HI UR5, UR4, UR4, URZ, 0x1 ;  /* 0x0000000404057291 */ /* 0x000fc8000f8f083f */
[----:B------:R-:W-:-:S04]  /*29e0*/  ULOP3.LUT UR5, UR5, 0x1fffe, URZ, 0xc0, !UPT ;  /* 0x0001fffe05057892 */ /* 0x000fc8000f8ec03f */
[----:B------:R-:W-:Y:S02]  /*29f0*/  UIADD3 UR5, UR4, -UR5, URZ ;  /* 0x8000000504057290 */ /* 0x000fe4000fffe03f */
[----:B------:R-:W-:Y:S02]  /*2a00*/  UIADD3 UR4, UR42, 0x26800, URZ ;  /* 0x000268002a047890 */ /* 0x000fe4000fffe03f */
[----:B------:R-:W-:Y:S02]  /*2a10*/  ULEA UR5, UR5, UR42, 0xf ;  /* 0x0000002a05057291 */ /* 0x000fe4000f8e783f */
[----:B------:R-:W-:Y:S02]  /*2a20*/  ULOP3.LUT UP0, URZ, UR4, 0x3ff, URZ, 0xc0, !UPT ;  /* 0x000003ff043f7892 */ /* 0x000fe4000f80c03f */
[----:B------:R-:W-:-:S04]  /*2a30*/  UIADD3 UR5, UR5, 0x400, URZ ;  /* 0x0000040005057890 */ /* 0x000fc8000fffe03f */
[----:B------:R-:W-:Y:S01]  /*2a40*/  PLOP3.LUT P0, PT, PT, PT, UP0, 0x80, 0x0 ;  /* 0x000000000000781c */ /* 0x000fe20003f0f008 */
[----:B------:R-:W-:-:S04]  /*2a50*/  USHF.R.U32.HI UR5, URZ, 0x4, UR5 ;  /* 0x000000043f057899 */ /* 0x000fc80008011605 */
[----:B------:R-:W-:-:S08]  /*2a60*/  ULOP3.LUT UR52, UR5, 0x3fff, URZ, 0xc0, !UPT ;  /* 0x00003fff05347892 */ /* 0x000fd0000f8ec03f */
        /* <DEDUP_REMOVED lines=17> */
.L_x_3245:
[----:B------:R-:W-:Y:S01]  /*2b80*/  ULEA.HI UR4, UR36, UR36, URZ, 0x1 ;  /* 0x0000002424047291 */ /* 0x000fe2000f8f083f */
[----:B------:R-:W-:-:S03]  /*2b90*/  IMAD.U32 R3, RZ, RZ, UR41 ;  /* 0x00000029ff037e24 */ /* 0x000fc6000f8e00ff */
[----:B------:R-:W-:Y:S02]  /*2ba0*/  ULOP3.LUT UR4, UR4, 0xfffffffe, URZ, 0xc0, !UPT ;  /* 0xfffffffe04047892 */ /* 0x000fe4000f8ec03f */
[----:B------:R-:W-:Y:S02]  /*2bb0*/  ISETP.NE.AND P0, PT, R3, 0x3, PT ;  /* 0x000000030300780c */ /* 0x000fe40003f05270 */
[----:B------:R-:W-:-:S06]  /*2bc0*/  UIADD3 UR4, UR36, -UR4, URZ ;  /* 0x8000000424047290 */ /* 0x000fcc000fffe03f */
[----:B------:R-:W-:-:S05]  /*2bd0*/  IMAD.U32 R0, RZ, RZ, UR4 ;  /* 0x00000004ff007e24 */ /* 0x000fca000f8e00ff */
[----:B------:R-:W-:-:S04]  /*2be0*/  SHF.L.U32 R0, R0, 0x1f, RZ ;  /* 0x0000001f00007819 */ /* 0x000fc800000006ff */
[----:B------:R-:W0:Y:S02]  /*2bf0*/  SYNCS.PHASECHK.TRANS64.TRYWAIT P1, [UR42+0x28c00], R0 ;  /* 0x028c0000ff0075a7 */ /* 0x000e24000802016a */
[----:B0-----:R-:W-:Y:S05]  /*2c00*/  @!P1 BRA `(.L_x_3246) ;  /* 0x0000009400dc9947 */ /* 0x001fea0003800000 */
.L_x_3325:
[----:B------:R-:W-:Y:S05]  /*2c10*/  @!P0 BRA `(.L_x_3247) ;  /* 0x0000000000048947 */ /* 0x000fea0003800000 */
[----:B------:R-:W-:Y:S01]  /*2c20*/  BPT.TRAP 0x1 ;  /* 0x000000040000795c */ /* 0x000fe20000300000 */
.L_x_3247:
[----:B------:R-:W-:Y:S02]  /*2c30*/  IMAD.U32 R7, RZ, RZ, UR47 ;  /* 0x0000002fff077e24 */ /* 0x000fe4000f8e00ff */
[----:B------:R-:W-:-:S03]  /*2c40*/  IMAD.U32 R8, RZ, RZ, UR37 ;  /* 0x00000025ff087e24 */ /* 0x000fc6000f8e00ff */
[----:B------:R-:W-:Y:S02]  /*2c50*/  LEA R7, R7, UR42, 0x3 ;  /* 0x0000002a07077c11 */ /* 0x000fe4000f8e18ff */
[----:B------:R-:W-:-:S04]  /*2c60*/  SHF.L.U32 R8, R8, 0x1f, RZ ;  /* 0x0000001f08087819 */ /* 0x000fc800000006ff */
[----:B------:R1:W2:Y:S01]  /*2c70*/  SYNCS.PHASECHK.TRANS64.TRYWAIT P1, [R7+URZ+0x28c30], R8 ;  /* 0x028c3008070075a7 */ /* 0x0002a2000802017f */
[----:B------:R-:W-:Y:S05]  /*2c80*/  @!P0 BRA `(.L_x_3248) ;  /* 0x0000000000048947 */ /* 0x000fea0003800000 */
[----:B------:R-:W-:Y:S01]  /*2c90*/  BPT.TRAP 0x1 ;  /* 0x000000040000795c */ /* 0x000fe20000300000 */
.L_x_3248:
[----:B--2---:R-:W-:Y:S05]  /*2ca0*/  @P1 BRA `(.L_x_3249) ;  /* 0x0000000000081947 */ /* 0x004fea0003800000 */
[----:B------:R-:W2:Y:S02]  /*2cb0*/  SYNCS.PHASECHK.TRANS64.TRYWAIT P1, [R7+URZ+0x28c30], R8 ;  /* 0x028c3008070075a7 */ /* 0x000ea4000802017f */
[----:B--2---:R-:W-:Y:S05]  /*2cc0*/  @!P1 BRA `(.L_x_3250) ;  /* 0x0000009400c49947 */ /* 0x004fea0003800000 */
.L_x_3249:
[----:B------:R-:W-:-:S04]  /*2cd0*/  UIADD3 UR4, UR42, 0x22400, URZ ;  /* 0x000224002a047890 */ /* 0x000fc8000fffe03f */
[----:B------:R-:W-:-:S04]  /*2ce0*/  USHF.R.U32.HI UR4, URZ, 0x4, UR4 ;  /* 0x000000043f047899 */ /* 0x000fc80008011604 */
[----:B------:R-:W-:-:S06]  /*2cf0*/  ULOP3.LUT UR4, UR4, 0x3fff, URZ, 0xc0, !UPT ;  /* 0x00003fff04047892 */ /* 0x000fcc000f8ec03f */
[----:B------:R-:W-:Y:S01]  /*2d00*/  MOV R4, UR4 ;  /* 0x0000000400047c02 */ /* 0x000fe20008000f00 */
[----:B------:R-:W-:Y:S05]  /*2d10*/  WARPSYNC.ALL ;  /* 0x0000000000007948 */ /* 0x000fea0003800000 */
[----:B------:R-:W-:-:S04]  /*2d20*/  LOP3.LUT R4, R4, 0x10000, RZ, 0xfc, !PT ;  /* 0x0001000004047812 */ /* 0x000fc800078efcff */
[----:B------:R-:W-:Y:S01]  /*2d30*/  R2UR UR12, R4 ;  /* 0x00000000040c72ca */ /* 0x000fe200000e0000 */
[----:B------:R-:W-:Y:S01]  /*2d40*/  UIADD3 UR4, UR42, 0x20400, URZ ;  /* 0x000204002a047890 */ /* 0x000fe2000fffe03f */
[----:B------:R-:W-:Y:S01]  /*2d50*/  WARPGROUP.ARRIVE ;  /* 0x00000000000079c5 */ /* 0x000fe20000000000 */
[----:B------:R-:W-:Y:S01]  /*2d60*/  UMOV UR7, 0x40000040 ;  /* 0x4000004000077882 */ /* 0x000fe20000000000 */
[----:B------:R-:W-:Y:S01]  /*2d70*/  UMOV UR5, 0x40000040 ;  /* 0x4000004000057882 */ /* 0x000fe20000000000 */
[----:B------:R-:W-:Y:S01]  /*2d80*/  USHF.R.U32.HI UR4, URZ, 0x4, UR4 ;  /* 0x000000043f047899 */ /* 0x000fe20008011604 */
[----:B------:R-:W-:Y:S01]  /*2d90*/  UMOV UR11, 0x40000040 ;  /* 0x40000040000b7882 */ /* 0x000fe20000000000 */
[----:B------:R-:W-:Y:S02]  /*2da0*/  UMOV UR9, 0x40000040 ;  /* 0x4000004000097882 */ /* 0x000fe40000000000 */
[----:B------:R-:W-:Y:S01]  /*2db0*/  ULOP3.LUT UR4, UR4, 0x3fff, URZ, 0xc0, !UPT ;  /* 0x00003fff04047892 */ /* 0x000fe2000f8ec03f */
[----:B------:R-:W-:-:S03]  /*2dc0*/  UMOV UR15, 0x40000040 ;  /* 0x40000040000f7882 */ /* 0x000fc60000000000 */
[----:B------:R-:W-:Y:S02]  /*2dd0*/  ULEA UR12, UR47, UR12, 0x9 ;  /* 0x0000000c2f0c7291 */ /* 0x000fe4000f8e483f */
[----:B------:R-:W-:Y:S02]  /*2de0*/  ULOP3.LUT UR13, UR4, 0x10000, URZ, 0xfc, !UPT ;  /* 0x00010000040d7892 */ /* 0x000fe4000f8efc3f */
[----:B------:R-:W-:Y:S02]  /*2df0*/  UIADD3 UR10, UR12, 0x4, URZ ;  /* 0x000000040c0a7890 */ /* 0x000fe4000fffe03f */
[----:B------:R-:W-:Y:S01]  /*2e00*/  UIADD3 UR8, UR13, 0x4, URZ ;  /* 0x000000040d087890 */ /* 0x000fe2000fffe03f */
[----:B------:R-:W-:Y:S02]  /*2e10*/  UMOV UR6, UR12 ;  /* 0x0000000c00067c82 */ /* 0x000fe40008000000 */
[----:B------:R-:W-:Y:S01]  /*2e20*/  UMOV UR4, UR13 ;  /* 0x0000000d00047c82 */ /* 0x000fe20008000000 */
[----:B------:R-:W-:Y:S01]  /*2e30*/  UIADD3 UR14, UR12, 0x6, URZ ;  /* 0x000000060c0e7890 */ /* 0x000fe2000fffe03f */
[----:B------:R-:W-:Y:S01]  /*2e40*/  HGMMA.64x64x16.F32.BF16 R24, gdesc[UR4], RZ, !UPT, gsb0 ;  /* 0x00e00000041879f0 */ /* 0x000fe2000c0018ff */
[----:B------:R-:W-:-:S02]  /*2e50*/  UIADD3 UR6, UR12, 0x2, URZ ;  /* 0x000000020c067890 */ /* 0x000fc4000fffe03f */
[----:B------:R-:W-:Y:S01]  /*2e60*/  UIADD3 UR4, UR13, 0x2, URZ ;  /* 0x000000020d047890 */ /* 0x000fe2000fffe03f */
[----:B------:R-:W-:Y:S01]  /*2e70*/  UMOV UR7, 0x40000040 ;  /* 0x4000004000077882 */ /* 0x000fe20000000000 */
[----:B------:R-:W-:Y:S01]  /*2e80*/  UMOV UR5, 0x40000040 ;  /* 0x4000004000057882 */ /* 0x000fe20000000000 */
[----:B------:R-:W-:-:S03]  /*2e90*/  UIADD3 UR12, UR13, 0x6, URZ ;  /* 0x000000060d0c7890 */ /* 0x000fc6000fffe03f */
[----:B------:R-:W-:Y:S01]  /*2ea0*/  UMOV UR13, 0x40000040 ;  /* 0x40000040000d7882 */ /* 0x000fe20000000000 */
[----:B------:R-:W-:Y:S02]  /*2eb0*/  WARPGROUP.DEPBAR.LE gsb0, 0x0 ;  /* 0x00008000000079c5 */ /* 0x000fe40000010000 */
[----:B------:R-:W-:-:S06]  /*2ec0*/  WARPGROUP.ARRIVE ;  /* 0x00000000000079c5 */ /* 0x000fcc0000000000 */
[----:B------:R-:W-:Y:S03]  /*2ed0*/  HGMMA.64x64x16.F32.BF16 R24, gdesc[UR4], R24, gsb0 ;  /* 0x00e00000041879f0 */ /* 0x000fe60008001818 */
[----:B------:R-:W-:Y:S02]  /*2ee0*/  WARPGROUP.DEPBAR.LE gsb0, 0x0 ;  /* 0x00008000000079c5 */ /* 0x000fe40000010000 */
[----:B------:R-:W-:-:S06]  /*2ef0*/  WARPGROUP.ARRIVE ;  /* 0x00000000000079c5 */ /* 0x000fcc0000000000 */
[----:B------:R-:W-:Y:S03]  /*2f00*/  HGMMA.64x64x16.F32.BF16 R24, gdesc[UR8], R24, gsb0 ;  /* 0x00e00000081879f0 */ /* 0x000fe60008001818 */
[----:B------:R-:W-:Y:S02]  /*2f10*/  WARPGROUP.DEPBAR.LE gsb0, 0x0 ;  /* 0x00008000000079c5 */ /* 0x000fe40000010000 */
[----:B------:R-:W-:-:S06]  /*2f20*/  WARPGROUP.ARRIVE ;  /* 0x00000000000079c5 */ /* 0x000fcc0000000000 */
[----:B------:R-:W-:Y:S03]  /*2f30*/  HGMMA.64x64x16.F32.BF16 R24, gdesc[UR12], R24, gsb0 ;  /* 0x00e000000c1879f0 */ /* 0x000fe60008001818 */
[----:B------:R-:W-:Y:S02]  /*2f40*/  WARPGROUP.DEPBAR.LE gsb0, 0x0 ;  /* 0x00008000000079c5 */ /* 0x000fe40000010000 */
[----:B------:R-:W-:Y:S05]  /*2f50*/  @!P0 BRA `(.L_x_3251) ;  /* 0x0000000000048947 */ /* 0x000fea0003800000 */
[----:B------:R-:W-:Y:S01]  /*2f60*/  BPT.TRAP 0x1 ;  /* 0x000000040000795c */ /* 0x000fe20000300000 */
.L_x_3251:
[----:B------:R-:W-:Y:S01]  /*2f70*/  UIMAD UR6, UR48, -0x40, UR49 ;  /* 0xffffffc0300678a4 */ /* 0x000fe2000f8e0231 */
[----:B------:R-:W-:-:S05]  /*2f80*/  ULDC UR20, c[0x0][0x988] ;  /* 0x0002620000147ab9 */ /* 0x000fca0000000800 */
[----:B0-----:R-:W-:Y:S01]  /*2f90*/  IMAD.U32 R0, RZ, RZ, UR6 ;  /* 0x00000006ff007e24 */ /* 0x001fe2000f8e00ff */
[----:B------:R-:W-:-:S04]  /*2fa0*/  R2UR UR6, R7 ;  /* 0x00000000070672ca */ /* 0x000fc800000e0000 */
[----:B------:R-:W-:-:S04]  /*2fb0*/  IADD3 R0, -R17, 0x40, R0 ;  /* 0x0000004011007810 */ /* 0x000fc80007ffe100 */
[C---:B------:R-:W-:Y:S02]  /*2fc0*/  ISETP.GT.AND P5, PT, R0.reuse, RZ, PT ;  /* 0x000000ff0000720c */ /* 0x040fe40003fa4270 */
[C---:B------:R-:W-:Y:S02]  /*2fd0*/  ISETP.GT.AND P4, PT, R0.reuse, 0x1, PT ;  /* 0x000000010000780c */ /* 0x040fe40003f84270 */
[----:B------:R-:W-:Y:S01]  /*2fe0*/  ISETP.GT.AND P3, PT, R0, 0x8, PT ;  /* 0x000000080000780c */ /* 0x000fe20003f64270 */
[----:B------:R-:W-:Y:S01]  /*2ff0*/  UIADD3 UR6, UR6, 0x28c40, URZ ;  /* 0x00028c4006067890 */ /* 0x000fe2000fffe03f */
[----:B------:R-:W-:Y:S02]  /*3000*/  FSEL R24, R24, -INF , P5 ;  /* 0xff80000018187808 */ /* 0x000fe40002800000 */
[----:B------:R-:W-:Y:S01]  /*3010*/  FSEL R25, R25, -INF , P4 ;  /* 0xff80000019197808 */ /* 0x000fe20002000000 */
[----:B------:R-:W-:Y:S01]  /*3020*/  UPRMT UR6, UR39, 0x654, UR6 ;  /* 0x0000065427067896 */ /* 0x000fe20008000006 */
[----:B------:R-:W-:-:S02]  /*3030*/  ISETP.GT.AND P2, PT, R0, 0x9, PT ;  /* 0x000000090000780c */ /* 0x000fc40003f44270 */
[----:B------:R-:W-:Y:S02]  /*3040*/  FSEL R28, R28, -INF , P3 ;  /* 0xff8000001c1c7808 */ /* 0x000fe40001800000 */
[----:B------:R-:W-:Y:S02]  /*3050*/  FMNMX.FTZ R3, R24, R25, !PT ;  /* 0x0000001918037209 */ /* 0x000fe40007810000 */
[----:B------:R-:W-:Y:S02]  /*3060*/  ISETP.GT.AND P1, PT, R0, 0x10, PT ;  /* 0x000000100000780c */ /* 0x000fe40003f24270 */
[----:B------:R-:W-:Y:S01]  /*3070*/  FSEL R29, R29, -INF , P2 ;  /* 0xff8000001d1d7808 */ /* 0x000fe20001000000 */
[----:B------:R-:W-:Y:S01]  /*3080*/  SYNCS.ARRIVE.TRANS64.RED.A1T0 RZ, [UR6], RZ ;  /* 0x000000ffffff79a7 */ /* 0x000fe20008100406 */
        /* <DEDUP_REMOVED lines=45> */
[----:B------:R-:W-:Y:S02]  /*3360*/  FMNMX.FTZ R0, R52, R3, !PT ;  /* 0x0000000334007209 */ /* 0x000fe40007810000 */
[----:B------:R-:W-:Y:S02]  /*3370*/  FMNMX.FTZ R3, R26, R27, !PT ;  /* 0x0000001b1a037209 */ /* 0x000fe40007810000 */
[----:B------:R-:W-:Y:S02]  /*3380*/  FMNMX.FTZ R5, R53, R0, !PT ;  /* 0x0000000035057209 */ /* 0x000fe40007810000 */
[----:B------:R-:W-:Y:S02]  /*3390*/  FSEL R46, R46, -INF , P1 ;  /* 0xff8000002e2e7808 */ /* 0x000fe40000800000 */
[----:B------:R-:W-:Y:S01]  /*33a0*/  FSEL R47, R47, -INF , P6 ;  /* 0xff8000002f2f7808 */ /* 0x000fe20003000000 */
[----:B------:R-:W0:Y:S01]  /*33b0*/  SHFL.BFLY PT, R0, R5, 0x2, 0x1f ;  /* 0x0c401f0005007f89 */ /* 0x000e2200000e0000 */
[----:B------:R-:W-:-:S02]  /*33c0*/  FSEL R50, R50, -INF , P5 ;  /* 0xff80000032327808 */ /* 0x000fc40002800000 */
[----:B------:R-:W-:Y:S02]  /*33d0*/  FSEL R51, R51, -INF , P4 ;  /* 0xff80000033337808 */ /* 0x000fe40002000000 */
[----:B------:R-:W-:Y:S02]  /*33e0*/  FSEL R54, R54, -INF , P3 ;  /* 0xff80000036367808 */ /* 0x000fe40001800000 */
[----:B------:R-:W-:Y:S02]  /*33f0*/  FSEL R55, R55, -INF , P2 ;  /* 0xff80000037377808 */ /* 0x000fe40001000000 */
[----:B0-----:R-:W-:Y:S02]  /*3400*/  FMNMX.FTZ R9, R5, R0, !PT ;  /* 0x0000000005097209 */ /* 0x001fe40007810000 */
[----:B------:R-:W-:-:S03]  /*3410*/  FMNMX.FTZ R0, R30, R3, !PT ;  /* 0x000000031e007209 */ /* 0x000fc60007810000 */
[----:B------:R-:W0:Y:S01]  /*3420*/  SHFL.BFLY PT, R10, R9, 0x1, 0x1f ;  /* 0x0c201f00090a7f89 */ /* 0x000e2200000e0000 */
[----:B------:R-:W-:-:S04]  /*3430*/  FMNMX.FTZ R3, R31, R0, !PT ;  /* 0x000000001f037209 */ /* 0x000fc80007810000 */
[----:B------:R-:W-:-:S04]  /*3440*/  FMNMX.FTZ R0, R34, R3, !PT ;  /* 0x0000000322007209 */ /* 0x000fc80007810000 */
[----:B------:R-:W-:-:S04]  /*3450*/  FMNMX.FTZ R3, R35, R0, !PT ;  /* 0x0000000023037209 */ /* 0x000fc80007810000 */
[----:B------:R-:W-:-:S04]  /*3460*/  FMNMX.FTZ R6, R38, R3, !PT ;  /* 0x0000000326067209 */ /* 0x000fc80007810000 */
[----:B------:R-:W-:-:S04]  /*3470*/  FMNMX.FTZ R3, R39, R6, !PT ;  /* 0x0000000627037209 */ /* 0x000fc80007810000 */
[----:B------:R-:W-:Y:S02]  /*3480*/  FMNMX.FTZ R6, R42, R3, !PT ;  /* 0x000000032a067209 */ /* 0x000fe40007810000 */
[----:B0-----:R-:W-:Y:S02]  /*3490*/  FMNMX.FTZ R0, R9, R10, !PT ;  /* 0x0000000a09007209 */ /* 0x001fe40007810000 */
[----:B------:R-:W-:Y:S01]  /*34a0*/  FMNMX.FTZ R3, R43, R6, !PT ;  /* 0x000000062b037209 */ /* 0x000fe20007810000 */
[----:B------:R-:W-:Y:S01]  /*34b0*/  BAR.SYNC.DEFER_BLOCKING 0xf, 0x100 ;  /* 0x03c4000000007b1d */ /* 0x000fe20000010000 */
[C---:B------:R-:W-:Y:S01]  /*34c0*/  FSETP.NEU.FTZ.AND P1, PT, R0.reuse, -INF , PT ;  /* 0xff8000000000780b */ /* 0x040fe20003f3d000 */
[----:B------:R-:W-:Y:S01]  /*34d0*/  FMUL.FTZ R5, R0, UR20 ;  /* 0x0000001400057c20 */ /* 0x000fe20008410000 */
[----:B------:R-:W-:-:S04]  /*34e0*/  FMNMX.FTZ R6, R46, R3, !PT ;  /* 0x000000032e067209 */ /* 0x000fc80007810000 */
[----:B------:R-:W-:Y:S02]  /*34f0*/  FMNMX.FTZ R3, R47, R6, !PT ;  /* 0x000000062f037209 */ /* 0x000fe40007810000 */
[----:B------:R-:W-:Y:S02]  /*3500*/  FSEL R9, R5, RZ, P1 ;  /* 0x000000ff05097208 */ /* 0x000fe40000800000 */
[----:B------:R-:W-:-:S03]  /*3510*/  FMNMX.FTZ R6, R50, R3, !PT ;  /* 0x0000000332067209 */ /* 0x000fc60007810000 */
[--C-:B------:R-:W-:Y:S01]  /*3520*/  FFMA.FTZ R24, R24, UR20, -R9.reuse ;  /* 0x0000001418187c23 */ /* 0x100fe20008010809 */
[----:B------:R-:W-:Y:S01]  /*3530*/  FMNMX.FTZ R3, R51, R6, !PT ;  /* 0x0000000633037209 */ /* 0x000fe20007810000 */
[--C-:B------:R-:W-:Y:S01]  /*3540*/  FFMA.FTZ R25, R25, UR20, -R9.reuse ;  /* 0x0000001419197c23 */ /* 0x100fe20008010809 */
[--C-:B------:R-:W-:Y:S01]  /*3550*/  FFMA.FTZ R28, R28, UR20, -R9.reuse ;  /* 0x000000141c1c7c23 */ /* 0x100fe20008010809 */
[--C-:B------:R-:W-:Y:S01]  /*3560*/  FFMA.FTZ R29, R29, UR20, -R9.reuse ;  /* 0x000000141d1d7c23 */ /* 0x100fe20008010809 */
[----:B------:R-:W-:Y:S01]  /*3570*/  FMNMX.FTZ R6, R54, R3, !PT ;  /* 0x0000000336067209 */ /* 0x000fe20007810000 */
[----:B------:R-:W-:Y:S01]  /*3580*/  MUFU.EX2 R24, R24 ;  /* 0x0000001800187308 */ /* 0x000fe20000000800 */
[--C-:B------:R-:W-:Y:S01]  /*3590*/  FFMA.FTZ R32, R32, UR20, -R9.reuse ;  /* 0x0000001420207c23 */ /* 0x100fe20008010809 */
[--C-:B------:R-:W-:Y:S01]  /*35a0*/  FFMA.FTZ R33, R33, UR20, -R9.reuse ;  /* 0x0000001421217c23 */ /* 0x100fe20008010809 */
[----:B------:R-:W-:Y:S01]  /*35b0*/  FMNMX.FTZ R6, R55, R6, !PT ;  /* 0x0000000637067209 */ /* 0x000fe20007810000 */
[--C-:B------:R-:W-:Y:S01]  /*35c0*/  FFMA.FTZ R36, R36, UR20, -R9.reuse ;  /* 0x0000001424247c23 */ /* 0x100fe20008010809 */
[--C-:B------:R-:W-:Y:S01]  /*35d0*/  FFMA.FTZ R37, R37, UR20, -R9.reuse ;  /* 0x0000001425257c23 */ /* 0x100fe20008010809 */
[--C-:B------:R-:W-:Y:S01]  /*35e0*/  FFMA.FTZ R40, R40, UR20, -R9.reuse ;  /* 0x0000001428287c23 */ /* 0x100fe20008010809 */
[--C-:B------:R-:W-:Y:S01]  /*35f0*/  FFMA.FTZ R41, R41, UR20, -R9.reuse ;  /* 0x0000001429297c23 */ /* 0x100fe20008010809 */
[----:B------:R-:W0:Y:S01]  /*3600*/  SHFL.BFLY PT, R3, R6, 0x2, 0x1f ;  /* 0x0c401f0006037f89 */ /* 0x000e2200000e0000 */
[----:B------:R-:W3:Y:S01]  /*3610*/  MUFU.EX2 R25, R25 ;  /* 0x0000001900197308 */ /* 0x000ee20000000800 */
[--C-:B------:R-:W-:Y:S01]  /*3620*/  FFMA.FTZ R44, R44, UR20, -R9.reuse ;  /* 0x000000142c2c7c23 */ /* 0x100fe20008010809 */
[--C-:B------:R-:W-:Y:S01]  /*3630*/  FFMA.FTZ R45, R45, UR20, -R9.reuse ;  /* 0x000000142d2d7c23 */ /* 0x100fe20008010809 */
[--C-:B------:R-:W-:Y:S01]  /*3640*/  FFMA.FTZ R48, R48, UR20, -R9.reuse ;  /* 0x0000001430307c23 */ /* 0x100fe20008010809 */
[--C-:B------:R-:W-:Y:S01]  /*3650*/  FFMA.FTZ R49, R49, UR20, -R9.reuse ;  /* 0x0000001431317c23 */ /* 0x100fe20008010809 */
[--C-:B------:R-:W-:Y:S01]  /*3660*/  FFMA.FTZ R52, R52, UR20, -R9.reuse ;  /* 0x0000001434347c23 */ /* 0x100fe20008010809 */
[----:B------:R-:W-:-:S02]  /*3670*/  FFMA.FTZ R9, R53, UR20, -R9 ;  /* 0x0000001435097c23 */ /* 0x000fc40008010809 */
[----:B------:R-:W-:Y:S08]  /*3680*/  MUFU.EX2 R28, R28 ;  /* 0x0000001c001c7308 */ /* 0x000ff00000000800 */
[----:B------:R-:W4:Y:S01]  /*3690*/  MUFU.EX2 R29, R29 ;  /* 0x0000001d001d7308 */ /* 0x000f220000000800 */
[----:B---3--:R-:W-:Y:S01]  /*36a0*/  FADD.FTZ R11, R24, R25 ;  /* 0x00000019180b7221 */ /* 0x008fe20000010000 */
[----:B------:R-:W-:-:S02]  /*36b0*/  F2FP.BF16.F32.PACK_AB R152, R25, R24 ;  /* 0x000000181998723e */ /* 0x000fc400000010ff */
[----:B0-----:R-:W-:-:S04]  /*36c0*/  FMNMX.FTZ R5, R6, R3, !PT ;  /* 0x0000000306057209 */ /* 0x001fc80007810000 */
[----:B------:R-:W-:Y:S01]  /*36d0*/  MUFU.EX2 R32, R32 ;  /* 0x0000002000207308 */ /* 0x000fe20000000800 */
[----:B------:R-:W0:Y:S07]  /*36e0*/  SHFL.BFLY PT, R6, R5, 0x1, 0x1f ;  /* 0x0c201f0005067f89 */ /* 0x000e2e00000e0000 */
[----:B------:R-:W3:Y:S01]  /*36f0*/  MUFU.EX2 R33, R33 ;  /* 0x0000002100217308 */ /* 0x000ee20000000800 */
[----:B----4-:R-:W-:-:S07]  /*3700*/  F2FP.BF16.F32.PACK_AB R154, R29, R28 ;  /* 0x0000001c1d9a723e */ /* 0x010fce00000010ff */
[----:B------:R-:W-:Y:S08]  /*3710*/  MUFU.EX2 R36, R36 ;  /* 0x0000002400247308 */ /* 0x000ff00000000800 */
[----:B------:R-:W4:Y:S01]  /*3720*/  MUFU.EX2 R37, R37 ;  /* 0x0000002500257308 */ /* 0x000f220000000800 */
[----:B---3--:R-:W-:Y:S02]  /*3730*/  F2FP.BF16.F32.PACK_AB R156, R33, R32 ;  /* 0x00000020219c723e */ /* 0x008fe400000010ff */
[----:B0-----:R-:W-:Y:S01]  /*3740*/  FMNMX.FTZ R3, R5, R6, !PT ;  /* 0x0000000605037209 */ /* 0x001fe20007810000 */
[----:B------:R-:W-:-:S03]  /*3750*/  FADD.FTZ R6, R28, R11 ;  /* 0x0000000b1c067221 */ /* 0x000fc60000010000 */
[C---:B------:R-:W-:Y:S01]  /*3760*/  FSETP.NEU.FTZ.AND P1, PT, R3.reuse, -INF , PT ;  /* 0xff8000000300780b */ /* 0x040fe20003f3d000 */
[----:B------:R-:W-:Y:S01]  /*3770*/  FMUL.FTZ R5, R3, UR20 ;  /* 0x0000001403057c20 */ /* 0x000fe20008410000 */
[----:B------:R-:W-:Y:S01]  /*3780*/  FADD.FTZ R13, R29, R6 ;  /* 0x000000061d0d7221 */ /* 0x000fe20000010000 */
[----:B------:R-:W0:Y:S03]  /*3790*/  MUFU.EX2 R40, R40 ;  /* 0x0000002800287308 */ /* 0x000e260000000800 */
[----:B------:R-:W-:Y:S01]  /*37a0*/  FSEL R5, R5, RZ, P1 ;  /* 0x000000ff05057208 */ /* 0x000fe20000800000 */
[----:B------:R-:W-:Y:S01]  /*37b0*/  FADD.FTZ R10, R32, R13 ;  /* 0x0000000d200a7221 */ /* 0x000fe20000010000 */
[----:B----4-:R-:W-:-:S03]  /*37c0*/  F2FP.BF16.F32.PACK_AB R158, R37, R36 ;  /* 0x00000024259e723e */ /* 0x010fc600000010ff */
[--C-:B------:R-:W-:Y:S01]  /*37d0*/  FFMA.FTZ R26, R26, UR20, -R5.reuse ;  /* 0x000000141a1a7c23 */ /* 0x100fe20008010805 */
[--C-:B------:R-:W-:Y:S01]  /*37e0*/  FFMA.FTZ R27, R27, UR20, -R5.reuse ;  /* 0x000000141b1b7c23 */ /* 0x100fe20008010805 */
[--C-:B------:R-:W-:Y:S01]  /*37f0*/  FFMA.FTZ R30, R30, UR20, -R5.reuse ;  /* 0x000000141e1e7c23 */ /* 0x100fe20008010805 */
[--C-:B------:R-:W-:Y:S01]  /*3800*/  FFMA.FTZ R31, R31, UR20, -R5.reuse ;  /* 0x000000141f1f7c23 */ /* 0x100fe20008010805 */
[--C-:B------:R-:W-:Y:S01]  /*3810*/  FFMA.FTZ R34, R34, UR20, -R5.reuse ;  /* 0x0000001422227c23 */ /* 0x100fe20008010805 */
[--C-:B------:R-:W-:Y:S01]  /*3820*/  FFMA.FTZ R35, R35, UR20, -R5.reuse ;  /* 0x0000001423237c23 */ /* 0x100fe20008010805 */
[----:B------:R-:W-:Y:S01]  /*3830*/  MUFU.EX2 R26, R26 ;  /* 0x0000001a001a7308 */ /* 0x000fe20000000800 */
[--C-:B------:R-:W-:Y:S01]  /*3840*/  FFMA.FTZ R38, R38, UR20, -R5.reuse ;  /* 0x0000001426267c23 */ /* 0x100fe20008010805 */
[--C-:B------:R-:W-:Y:S01]  /*3850*/  FFMA.FTZ R39, R39, UR20, -R5.reuse ;  /* 0x0000001427277c23 */ /* 0x100fe20008010805 */
[--C-:B------:R-:W-:Y:S01]  /*3860*/  FFMA.FTZ R42, R42, UR20, -R5.reuse ;  /* 0x000000142a2a7c23 */ /* 0x100fe20008010805 */
[--C-:B------:R-:W-:Y:S01]  /*3870*/  FFMA.FTZ R43, R43, UR20, -R5.reuse ;  /* 0x000000142b2b7c23 */ /* 0x100fe20008010805 */
[--C-:B------:R-:W-:Y:S01]  /*3880*/  FFMA.FTZ R46, R46, UR20, -R5.reuse ;  /* 0x000000142e2e7c23 */ /* 0x100fe20008010805 */
[--C-:B------:R-:W-:Y:S01]  /*3890*/  FFMA.FTZ R47, R47, UR20, -R5.reuse ;  /* 0x000000142f2f7c23 */ /* 0x100fe20008010805 */
[----:B------:R-:W-:Y:S01]  /*38a0*/  FADD.FTZ R13, R33, R10 ;  /* 0x0000000a210d7221 */ /* 0x000fe20000010000 */
[----:B------:R-:W3:Y:S01]  /*38b0*/  MUFU.EX2 R27, R27 ;  /* 0x0000001b001b7308 */ /* 0x000ee20000000800 */
[--C-:B------:R-:W-:Y:S01]  /*38c0*/  FFMA.FTZ R50, R50, UR20, -R5.reuse ;  /* 0x0000001432327c23 */ /* 0x100fe20008010805 */
[----:B------:R-:W-:Y:S01]  /*38d0*/  FFMA.FTZ R51, R51, UR20, -R5 ;  /* 0x0000001433337c23 */ /* 0x000fe20008010805 */
[----:B------:R-:W-:Y:S01]  /*38e0*/  FADD.FTZ R10, R36, R13 ;  /* 0x0000000d240a7221 */ /* 0x000fe20000010000 */
[--C-:B------:R-:W-:Y:S01]  /*38f0*/  FFMA.FTZ R54, R54, UR20, -R5.reuse ;  /* 0x0000001436367c23 */ /* 0x100fe20008010805 */
[----:B------:R-:W-:-:S02]  /*3900*/  FFMA.FTZ R5, R55, UR20, -R5 ;  /* 0x0000001437057c23 */ /* 0x000fc40008010805 */
[----:B------:R-:W-:Y:S01]  /*3910*/  FADD.FTZ R13, R37, R10 ;  /* 0x0000000a250d7221 */ /* 0x000fe20000010000 */
[----:B------:R-:W4:Y:S03]  /*3920*/  MUFU.EX2 R30, R30 ;  /* 0x0000001e001e7308 */ /* 0x000f260000000800 */
[----:B0-----:R-:W-:-:S05]  /*3930*/  FADD.FTZ R10, R40, R13 ;  /* 0x0000000d280a7221 */ /* 0x001fca0000010000 */
[----:B------:R-:W0:Y:S01]  /*3940*/  MUFU.EX2 R31, R31 ;  /* 0x0000001f001f7308 */ /* 0x000e220000000800 */
[----:B---3--:R-:W-:Y:S01]  /*3950*/  FADD.FTZ R11, R26, R27 ;  /* 0x0000001b1a0b7221 */ /* 0x008fe20000010000 */
[----:B------:R-:W-:-:S06]  /*3960*/  F2FP.BF16.F32.PACK_AB R153, R27, R26 ;  /* 0x0000001a1b99723e */ /* 0x000fcc00000010ff */
[----:B------:R-:W3:Y:S01]  /*3970*/  MUFU.EX2 R34, R34 ;  /* 0x0000002200227308 */ /* 0x000ee20000000800 */
[----:B----4-:R-:W-:-:S07]  /*3980*/  FADD.FTZ R6, R30, R11 ;  /* 0x0000000b1e067221 */ /* 0x010fce0000010000 */
[----:B------:R-:W4:Y:S01]  /*3990*/  MUFU.EX2 R35, R35 ;  /* 0x0000002300237308 */ /* 0x000f220000000800 */
[C---:B0-----:R-:W-:Y:S01]  /*39a0*/  FADD.FTZ R11, R31.reuse, R6 ;  /* 0x000000061f0b7221 */ /* 0x041fe20000010000 */
[----:B------:R-:W-:-:S05]  /*39b0*/  F2FP.BF16.F32.PACK_AB R155, R31, R30 ;  /* 0x0000001e1f9b723e */ /* 0x000fca00000010ff */
[----:B------:R0:W-:Y:S01]  /*39c0*/  STSM.16.M88.4 [R22+0x26800], R152 ;  /* 0x0268009816007844 */ /* 0x0001e20000000200 */
[----:B------:R-:W5:Y:S01]  /*39d0*/  MUFU.EX2 R38, R38 ;  /* 0x0000002600267308 */ /* 0x000f620000000800 */
[----:B---3--:R-:W-:-:S07]  /*39e0*/  FADD.FTZ R6, R34, R11 ;  /* 0x0000000b22067221 */ /* 0x008fce0000010000 */
[----:B------:R-:W3:Y:S01]  /*39f0*/  MUFU.EX2 R39, R39 ;  /* 0x0000002700277308 */ /* 0x000ee20000000800 */
[C---:B----4-:R-:W-:Y:S01]  /*3a00*/  FADD.FTZ R11, R35.reuse, R6 ;  /* 0x00000006230b7221 */ /* 0x050fe20000010000 */
[----:B------:R-:W-:-:S06]  /*3a10*/  F2FP.BF16.F32.PACK_AB R157, R35, R34 ;  /* 0x00000022239d723e */ /* 0x000fcc00000010ff */
[----:B------:R-:W4:Y:S01]  /*3a20*/  MUFU.EX2 R42, R42 ;  /* 0x0000002a002a7308 */ /* 0x000f220000000800 */
[----:B-----5:R-:W-:-:S07]  /*3a30*/  FADD.FTZ R6, R38, R11 ;  /* 0x0000000b26067221 */ /* 0x020fce0000010000 */
[----:B------:R-:W5:Y:S01]  /*3a40*/  MUFU.EX2 R41, R41 ;  /* 0x0000002900297308 */ /* 0x000f620000000800 */
[C---:B---3--:R-:W-:Y:S01]  /*3a50*/  FADD.FTZ R11, R39.reuse, R6 ;  /* 0x00000006270b7221 */ /* 0x048fe20000010000 */
[----:B------:R-:W-:-:S05]  /*3a60*/  F2FP.BF16.F32.PACK_AB R159, R39, R38 ;  /* 0x00000026279f723e */ /* 0x000fca00000010ff */
[----:B------:R0:W-:Y:S01]  /*3a70*/  STSM.16.M88.4 [R184], R156 ;  /* 0x0000009cb8007844 */ /* 0x0001e20000000200 */
[----:B------:R-:W3:Y:S01]  /*3a80*/  MUFU.EX2 R43, R43 ;  /* 0x0000002b002b7308 */ /* 0x000ee20000000800 */
[----:B----4-:R-:W-:-:S07]  /*3a90*/  FADD.FTZ R6, R42, R11 ;  /* 0x0000000b2a067221 */ /* 0x010fce0000010000 */
[----:B------:R-:W4:Y:S01]  /*3aa0*/  MUFU.EX2 R44, R44 ;  /* 0x0000002c002c7308 */ /* 0x000f220000000800 */
[C---:B-----5:R-:W-:Y:S01]  /*3ab0*/  FADD.FTZ R13, R41.reuse, R10 ;  /* 0x0000000a290d7221 */ /* 0x060fe20000010000 */
[----:B------:R-:W-:-:S06]  /*3ac0*/  F2FP.BF16.F32.PACK_AB R160, R41, R40 ;  /* 0x0000002829a0723e */ /* 0x000fcc00000010ff */
[----:B------:R-:W5:Y:S01]  /*3ad0*/  MUFU.EX2 R46, R46 ;  /* 0x0000002e002e7308 */ /* 0x000f620000000800 */
[C---:B---3--:R-:W-:Y:S01]  /*3ae0*/  FADD.FTZ R11, R43.reuse, R6 ;  /* 0x000000062b0b7221 */ /* 0x048fe20000010000 */
[----:B------:R-:W-:-:S06]  /*3af0*/  F2FP.BF16.F32.PACK_AB R161, R43, R42 ;  /* 0x0000002a2ba1723e */ /* 0x000fcc00000010ff */
[----:B------:R-:W3:Y:S01]  /*3b00*/  MUFU.EX2 R45, R45 ;  /* 0x0000002d002d7308 */ /* 0x000ee20000000800 */
[----:B----4-:R-:W-:-:S07]  /*3b10*/  FADD.FTZ R6, R44, R13 ;  /* 0x0000000d2c067221 */ /* 0x010fce0000010000 */
[----:B------:R-:W4:Y:S01]  /*3b20*/  MUFU.EX2 R47, R47 ;  /* 0x0000002f002f7308 */ /* 0x000f220000000800 */
[----:B-----5:R-:W-:-:S07]  /*3b30*/  FADD.FTZ R10, R46, R11 ;  /* 0x0000000b2e0a7221 */ /* 0x020fce0000010000 */
[----:B------:R-:W-:Y:S01]  /*3b40*/  MUFU.EX2 R48, R48 ;  /* 0x0000003000307308 */ /* 0x000fe20000000800 */
[C---:B---3--:R-:W-:Y:S01]  /*3b50*/  F2FP.BF16.F32.PACK_AB R162, R45.reuse, R44 ;  /* 0x0000002c2da2723e */ /* 0x048fe200000010ff */
[----:B------:R-:W-:-:S06]  /*3b60*/  FADD.FTZ R45, R45, R6 ;  /* 0x000000062d2d7221 */ /* 0x000fcc0000010000 */
[----:B------:R-:W3:Y:S01]  /*3b70*/  MUFU.EX2 R49, R49 ;  /* 0x0000003100317308 */ /* 0x000ee20000000800 */
[C---:B----4-:R-:W-:Y:S01]  /*3b80*/  F2FP.BF16.F32.PACK_AB R163, R47.reuse, R46 ;  /* 0x0000002e2fa3723e */ /* 0x050fe200000010ff */
[----:B------:R-:W-:-:S04]  /*3b90*/  FADD.FTZ R47, R47, R10 ;  /* 0x0000000a2f2f7221 */ /* 0x000fc80000010000 */
[----:B------:R0:W-:Y:S02]  /*3ba0*/  STSM.16.M88.4 [R19], R160 ;  /* 0x000000a013007844 */ /* 0x0001e40000000200 */
[----:B------:R-:W-:Y:S08]  /*3bb0*/  MUFU.EX2 R50, R50 ;  /* 0x0000003200327308 */ /* 0x000ff00000000800 */
[----:B------:R-:W4:Y:S01]  /*3bc0*/  MUFU.EX2 R51, R51 ;  /* 0x0000003300337308 */ /* 0x000f220000000800 */
[----:B---3--:R-:W-:Y:S01]  /*3bd0*/  F2FP.BF16.F32.PACK_AB R164, R49, R48 ;  /* 0x0000003031a4723e */ /* 0x008fe200000010ff */
[----:B------:R-:W-:-:S04]  /*3be0*/  FADD.FTZ R48, R48, R45 ;  /* 0x0000002d30307221 */ /* 0x000fc80000010000 */
[----:B------:R-:W-:Y:S02]  /*3bf0*/  FADD.FTZ R49, R49, R48 ;  /* 0x0000003031317221 */ /* 0x000fe40000010000 */
[----:B------:R-:W3:Y:S08]  /*3c00*/  MUFU.EX2 R52, R52 ;  /* 0x0000003400347308 */ /* 0x000ef00000000800 */
[----:B------:R-:W5:Y:S01]  /*3c10*/  MUFU.EX2 R9, R9 ;  /* 0x0000000900097308 */ /* 0x000f620000000800 */
[----:B----4-:R-:W-:Y:S01]  /*3c20*/  F2FP.BF16.F32.PACK_AB R165, R51, R50 ;  /* 0x0000003233a5723e */ /* 0x010fe200000010ff */
[----:B------:R-:W-:-:S04]  /*3c30*/  FADD.FTZ R50, R50, R47 ;  /* 0x0000002f32327221 */ /* 0x000fc80000010000 */
[----:B------:R-:W-:Y:S02]  /*3c40*/  FADD.FTZ R51, R51, R50 ;  /* 0x0000003233337221 */ /* 0x000fe40000010000 */
[----:B------:R-:W-:Y:S01]  /*3c50*/  MUFU.EX2 R54, R54 ;  /* 0x0000003600367308 */ /* 0x000fe20000000800 */
[----:B---3--:R-:W-:-:S07]  /*3c60*/  FADD.FTZ R6, R52, R49 ;  /* 0x0000003134067221 */ /* 0x008fce0000010000 */
[----:B------:R-:W3:Y:S01]  /*3c70*/  MUFU.EX2 R5, R5 ;  /* 0x0000000500057308 */ /* 0x000ee20000000800 */
[C---:B-----5:R-:W-:Y:S01]  /*3c80*/  F2FP.BF16.F32.PACK_AB R166, R9.reuse, R52 ;  /* 0x0000003409a6723e */ /* 0x060fe200000010ff */
[----:B------:R-:W-:Y:S01]  /*3c90*/  FADD.FTZ R6, R9, R6 ;  /* 0x0000000609067221 */ /* 0x000fe20000010000 */
[----:B---3--:R-:W-:Y:S01]  /*3ca0*/  F2FP.BF16.F32.PACK_AB R167, R5, R54 ;  /* 0x0000003605a7723e */ /* 0x008fe200000010ff */
[----:B------:R-:W-:-:S04]  /*3cb0*/  FADD.FTZ R54, R54, R51 ;  /* 0x0000003336367221 */ /* 0x000fc80000010000 */
[----:B------:R0:W-:Y:S01]  /*3cc0*/  STSM.16.M88.4 [R23], R164 ;  /* 0x000000a417007844 */ /* 0x0001e20000000200 */
[----:B------:R-:W-:Y:S01]  /*3cd0*/  FADD.FTZ R5, R5, R54 ;  /* 0x0000003605057221 */ /* 0x000fe20000010000 */
[----:B------:R-:W-:Y:S06]  /*3ce0*/  @!P0 BRA `(.L_x_3252) ;  /* 0x0000000000048947 */ /* 0x000fec0003800000 */
[----:B------:R-:W-:Y:S01]  /*3cf0*/  BPT.TRAP 0x1 ;  /* 0x000000040000795c */ /* 0x000fe20000300000 */
.L_x_3252:
[----:B------:R3:W4:Y:S01]  /*3d00*/  SYNCS.PHASECHK.TRANS64.TRYWAIT P1, [R7+URZ+0x28c50], R8 ;  /* 0x028c5008070075a7 */ /* 0x000722000802017f */
[----:B------:R-:W-:Y:S05]  /*3d10*/  @!P0 BRA `(.L_x_3253) ;  /* 0x0000000000048947 */ /* 0x000fea0003800000 */
[----:B------:R-:W-:Y:S01]  /*3d20*/  BPT.TRAP 0x1 ;  /* 0x000000040000795c */ /* 0x000fe20000300000 */
.L_x_3253:
[----:B------:R-:W-:Y:S01]  /*3d30*/  ULOP3.LUT UR52, UR52, 0x2000000, URZ, 0xfc, !UPT ;  /* 0x0200000034347892 */ /* 0x000fe2000f8efc3f */
[----:B----4-:R-:W-:Y:S11]  /*3d40*/  @P1 BRA `(.L_x_3254) ;  /* 0x0000000000081947 */ /* 0x010ff60003800000 */
[----:B------:R-:W4:Y:S02]  /*3d50*/  SYNCS.PHASECHK.TRANS64.TRYWAIT P1, [R7+URZ+0x28c50], R8 ;  /* 0x028c5008070075a7 */ /* 0x000f24000802017f */
[----:B----4-:R-:W-:Y:S05]  /*3d60*/  @!P1 BRA `(.L_x_3255) ;  /* 0x0000008400b09947 */ /* 0x010fea0003800000 */
.L_x_3254:
[----:B------:R-:W-:Y:S01]  /*3d70*/  ULEA UR10, UR47, UR52, 0xc ;  /* 0x000000342f0a7291 */ /* 0x000fe2000f8e603f */
[----:B------:R-:W-:Y:S01]  /*3d80*/  WARPGROUP.ARRIVE ;  /* 0x00000000000079c5 */ /* 0x000fe20000000000 */
[----:B------:R-:W-:-:S05]  /*3d90*/  UMOV UR7, 0x40000040 ;  /* 0x4000004000077882 */ /* 0x000fca0000000000 */
[----:B------:R-:W-:Y:S02]  /*3da0*/  UMOV UR6, UR10 ;  /* 0x0000000a00067c82 */ /* 0x000fe40008000000 */
[----:B------:R-:W-:Y:S01]  /*3db0*/  HGMMA.64x256x16.F32.BF16 R24, R152, gdesc[UR4].tnspB, RZ, !UPT, gsb0 ;  /* 0x43e0000498187df0 */ /* 0x000fe2000c0018ff */
[----:B------:R-:W-:Y:S01]  /*3dc0*/  UIADD3 UR6, UR10, 0x80, URZ ;  /* 0x000000800a067890 */ /* 0x000fe2000fffe03f */
[----:B------:R-:W-:Y:S01]  /*3dd0*/  UMOV UR7, 0x40000040 ;  /* 0x4000004000077882 */ /* 0x000fe20000000000 */
[----:B------:R-:W-:Y:S02]  /*3de0*/  WARPGROUP.DEPBAR.LE gsb0, 0x0 ;  /* 0x00008000000079c5 */ /* 0x000fe40000010000 */
[----:B------:R-:W-:-:S15]  /*3df0*/  WARPGROUP.ARRIVE ;  /* 0x00000000000079c5 */ /* 0x000fde0000000000 */
[----:B------:R-:W-:-:S08]  /*3e00*/  NOP ;  /* 0x0000000000007918 */ /* 0x000fd00000000000 */
[----:B------:R-:W-:Y:S01]  /*3e10*/  HGMMA.64x256x16.F32.BF16 R24, R156, gdesc[UR4].tnspB, R24, gsb0 ;  /* 0x43e000049c187df0 */ /* 0x000fe20008001818 */
        /* <DEDUP_REMOVED lines=11> */
[----:B------:R-:W-:Y:S03]  /*3ed0*/  HGMMA.64x256x16.F32.BF16 R24, R164, gdesc[UR4].tnspB, R24, gsb0 ;  /* 0x43e00004a4187df0 */ /* 0x000fe60008001818 */
[----:B------:R-:W-:Y:S02]  /*3ee0*/  WARPGROUP.DEPBAR.LE gsb0, 0x0 ;  /* 0x00008000000079c5 */ /* 0x000fe40000010000 */
[----:B------:R-:W-:Y:S01]  /*3ef0*/  @!PT LDS RZ, [RZ] ;  /* 0x00000000fffff984 */ /* 0x000fe20000000800 */
[----:B------:R-:W-:Y:S01]  /*3f00*/  @!PT LDS RZ, [RZ] ;  /* 0x00000000fffff984 */ /* 0x000fe20000000800 */
[----:B------:R-:W-:Y:S01]  /*3f10*/  @!PT LDS RZ, [RZ] ;  /* 0x00000000fffff984 */ /* 0x000fe20000000800 */
[----:B------:R-:W-:Y:S01]  /*3f20*/  @!PT LDS RZ, [RZ] ;  /* 0x00000000fffff984 */ /* 0x000fe20000000800 */
[----:B------:R5:W-:Y:S06]  /*3f30*/  MEMBAR.ALL.CTA ;  /* 0x0000000000007992 */ /* 0x000bec0000008000 */
[----:B-----5:R-:W5:Y:S02]  /*3f40*/  FENCE.VIEW.ASYNC.S ;  /* 0x00000000000073c6 */ /* 0x020f640000000000 */
[----:B-----5:R-:W-:Y:S01]  /*3f50*/  NOP ;  /* 0x0000000000007918 */ /* 0x020fe20000000000 */
[----:B------:R-:W-:Y:S06]  /*3f60*/  BAR.ARV 0xe, 0x100 ;  /* 0x0384000000007b1d */ /* 0x000fec0000002000 */
[----:B------:R-:W-:Y:S05]  /*3f70*/  @!P0 BRA `(.L_x_3256) ;  /* 0x0000000000048947 */ /* 0x000fea0003800000 */
[----:B------:R-:W-:Y:S01]  /*3f80*/  BPT.TRAP 0x1 ;  /* 0x000000040000795c */ /* 0x000fe20000300000 */
.L_x_3256:
[----:B------:R-:W-:Y:S01]  /*3f90*/  R2UR UR6, R7 ;  /* 0x00000000070672ca */ /* 0x000fe200000e0000 */
[----:B------:R-:W-:-:S06]  /*3fa0*/  UISETP.GE.AND UP0, UPT, UR49, 0x41, UPT ;  /* 0x000000413100788c */ /* 0x000fcc000bf06270 */
[----:B------:R-:W-:-:S06]  /*3fb0*/  PLOP3.LUT P1, PT, PT, PT, UP0, 0x80, 0x0 ;  /* 0x000000000000781c */ /* 0x000fcc0003f2f008 */
[----:B------:R-:W-:-:S04]  /*3fc0*/  UIADD3 UR6, UR6, 0x28c60, URZ ;  /* 0x00028c6006067890 */ /* 0x000fc8000fffe03f */
[----:B------:R-:W-:-:S09]  /*3fd0*/  UPRMT UR6, UR39, 0x654, UR6 ;  /* 0x0000065427067896 */ /* 0x000fd20008000006 */
[----:B------:R-:W-:Y:S01]  /*3fe0*/  SYNCS.ARRIVE.TRANS64.RED.A1T0 RZ, [UR6], RZ ;  /* 0x000000ffffff79a7 */ /* 0x000fe20008100406 */
[----:B------:R-:W-:Y:S05]  /*3ff0*/  @!P1 BRA `(.L_x_3257) ;  /* 0x0000001800509947 */ /* 0x000fea0003800000 */
[----:B------:R-:W-:Y:S01]  /*4000*/  IMAD.MOV.U32 R9, RZ, RZ, R3 ;  /* 0x000000ffff097224 */ /* 0x000fe200078e0003 */
[----:B------:R-:W-:Y:S01]  /*4010*/  UIADD3 UR48, UR48, -0x2, URZ ;  /* 0xfffffffe30307890 */ /* 0x000fe2000fffe03f */
[----:B-1234-:R-:W-:Y:S01]  /*4020*/  IMAD.MOV.U32 R7, RZ, RZ, R0 ;  /* 0x000000ffff077224 */ /* 0x01efe200078e0000 */
[----:B------:R-:W-:Y:S01]  /*4030*/  UMOV UR22, UR47 ;  /* 0x0000002f00167c82 */ /* 0x000fe20008000000 */
[----:B------:R-:W-:-:S09]  /*4040*/  ULDC UR20, c[0x0][0x988] ;  /* 0x0002620000147ab9 */ /* 0x000fd20000000800 */
.L_x_3268:
[----:B------:R-:W-:Y:S01]  /*4050*/  UIADD3 UR47, UR22, 0x1, URZ ;  /* 0x00000001162f7890 */ /* 0x000fe2000fffe03f */
[----:B------:R-:W-:Y:S01]  /*4060*/  IMAD.U32 R0, RZ, RZ, UR48 ;  /* 0x00000030ff007e24 */ /* 0x000fe2000f8e00ff */
[----:B------:R-:W-:Y:S02]  /*4070*/  UIADD3 UR48, UR48, -0x1, URZ ;  /* 0xffffffff30307890 */ /* 0x000fe4000fffe03f */
[----:B------:R-:W-:Y:S02]  /*4080*/  UISETP.NE.AND UP0, UPT, UR47, 0x2, UPT ;  /* 0x000000022f00788c */ /* 0x000fe4000bf05270 */
[----:B------:R-:W-:Y:S02]  /*4090*/  ISETP.GT.AND P1, PT, R0, RZ, PT ;  /* 0x000000ff0000720c */ /* 0x000fe40003f24270 */
[----:B------:R-:W-:Y:S02]  /*40a0*/  USEL UR6, URZ, 0x1, UP0 ;  /* 0x000000013f067887 */ /* 0x000fe40008000000 */
[----:B------:R-:W-:-:S02]  /*40b0*/  USEL UR47, UR47, URZ, UP0 ;  /* 0x0000003f2f2f7287 */ /* 0x000fc40008000000 */
[----:B------:R-:W-:Y:S01]  /*40c0*/  ULOP3.LUT UR37, UR37, UR6, URZ, 0x3c, !UPT ;  /* 0x0000000625257292 */ /* 0x000fe2000f8e3c3f */
[----:B012---:R-:W-:Y:S11]  /*40d0*/  @!P0 BRA `(.L_x_3258) ;  /* 0x0000000000048947 */ /* 0x007ff60003800000 */
[----:B------:R-:W-:Y:S01]  /*40e0*/  BPT.TRAP 0x1 ;  /* 0x000000040000795c */ /* 0x000fe20000300000 */
.L_x_3258:
[----:B------:R-:W-:Y:S01]  /*40f0*/  ULEA UR21, UR47, UR42, 0x3 ;  /* 0x0000002a2f157291 */ /* 0x000fe2000f8e183f */
[----:B------:R-:W-:-:S05]  /*4100*/  IMAD.U32 R8, RZ, RZ, UR37 ;  /* 0x00000025ff087e24 */ /* 0x000fca000f8e00ff */
[----:B------:R-:W-:-:S04]  /*4110*/  SHF.L.U32 R8, R8, 0x1f, RZ ;  /* 0x0000001f08087819 */ /* 0x000fc800000006ff */
[----:B------:R1:W2:Y:S01]  /*4120*/  SYNCS.PHASECHK.TRANS64.TRYWAIT P2, [UR21+0x28c30], R8 ;  /* 0x028c3008ff0075a7 */ /* 0x0002a20008040155 */
[----:B------:R-:W-:Y:S05]  /*4130*/  @!P0 BRA `(.L_x_3259) ;  /* 0x0000000000048947 */ /* 0x000fea0003800000 */
[----:B------:R-:W-:Y:S01]  /*4140*/  BPT.TRAP 0x1 ;  /* 0x000000040000795c */ /* 0x000fe20000300000 */
.L_x_3259:
[----:B--2---:R-:W-:Y:S05]  /*4150*/  @P2 BRA `(.L_x_3260) ;  /* 0x0000000000082947 */ /* 0x004fea0003800000 */
[----:B------:R-:W2:Y:S02]  /*4160*/  SYNCS.PHASECHK.TRANS64.TRYWAIT P2, [UR21+0x28c30], R8 ;  /* 0x028c3008ff0075a7 */ /* 0x000ea40008040155 */
[----:B--2---:R-:W-:Y:S05]  /*4170*/  @!P2 BRA `(.L_x_3261) ;  /* 0x0000008000c0a947 */ /* 0x004fea0003800000 */
.L_x_3260:
[----:B------:R-:W-:Y:S01]  /*4180*/  R2UR UR18, R4 ;  /* 0x00000000041272ca */ /* 0x000fe200000e0000 */
[----:B------:R-:W-:Y:S01]  /*4190*/  UIADD3 UR6, UR42, 0x20400, URZ ;  /* 0x000204002a067890 */ /* 0x000fe2000fffe03f */
[----:B0-----:R-:W-:Y:S01]  /*41a0*/  WARPGROUP.ARRIVE ;  /* 0x00000000000079c5 */ /* 0x001fe20000000000 */
        /* <DEDUP_REMOVED lines=10> */
[----:B------:R-:W-:Y:S02]  /*4250*/  UIADD3 UR10, UR18, 0x4, URZ ;  /* 0x00000004120a7890 */ /* 0x000fe4000fffe03f */
[----:B------:R-:W-:-:S03]  /*4260*/  UIADD3 UR14, UR18, 0x6, URZ ;  /* 0x00000006120e7890 */ /* 0x000fc6000fffe03f */
[----:B------:R-:W-:Y:S03]  /*4270*/  HGMMA.64x64x16.F32.BF16 R152, gdesc[UR16], RZ, !UPT, gsb0 ;  /* 0x00e00000109879f0 */ /* 0x000fe6000c0018ff */
        /* <DEDUP_REMOVED lines=12> */
.L_x_3262:
[----:B------:R-:W-:Y:S01]  /*4340*/  FMNMX.FTZ R0, R152, R7, !PT ;  /* 0x0000000798007209 */ /* 0x000fe20007810000 */
[----:B------:R-:W-:-:S03]  /*4350*/  UIADD3 UR6, UR21, 0x28c40, URZ ;  /* 0x00028c4015067890 */ /* 0x000fc6000fffe03f */
[----:B--2---:R-:W-:Y:S01]  /*4360*/  FMNMX.FTZ R3, R153, R0, !PT ;  /* 0x0000000099037209 */ /* 0x004fe20007810000 */
[----:B------:R-:W-:-:S03]  /*4370*/  UPRMT UR6, UR39, 0x654, UR6 ;  /* 0x0000065427067896 */ /* 0x000fc60008000006 */
[----:B------:R-:W-:-:S04]  /*4380*/  FMNMX.FTZ R0, R156, R3, !PT ;  /* 0x000000039c007209 */ /* 0x000fc80007810000 */
[----:B------:R-:W-:Y:S02]  /*4390*/  FMNMX.FTZ R3, R157, R0, !PT ;  /* 0x000000009d037209 */ /* 0x000fe40007810000 */
[----:B------:R-:W-:Y:S02]  /*43a0*/  SYNCS.ARRIVE.TRANS64.RED.A1T0 RZ, [UR6], RZ ;  /* 0x000000ffffff79a7 */ /* 0x000fe40008100406 */
[----:B------:R-:W-:-:S04]  /*43b0*/  FMNMX.FTZ R0, R160, R3, !PT ;  /* 0x00000003a0007209 */ /* 0x000fc80007810000 */
        /* <DEDUP_REMOVED lines=10> */
[----:B------:R-:W-:-:S05]  /*4460*/  FMNMX.FTZ R11, R181, R0, !PT ;  /* 0x00000000b50b7209 */ /* 0x000fca0007810000 */
[----:B------:R-:W0:Y:S02]  /*4470*/  SHFL.BFLY PT, R0, R11, 0x2, 0x1f ;  /* 0x0c401f000b007f89 */ /* 0x000e2400000e0000 */
        /* <DEDUP_REMOVED lines=10> */
[----:B------:R-:W-:-:S03]  /*4520*/  FMNMX.FTZ R3, R167, R10, !PT ;  /* 0x0000000aa7037209 */ /* 0x000fc60007810000 */
[----:B------:R-:W-:Y:S01]  /*4530*/  FMUL.FTZ R190, R0, UR20 ;  /* 0x0000001400be7c20 */ /* 0x000fe20008410000 */
[----:B------:R-:W-:Y:S01]  /*4540*/  FMNMX.FTZ R10, R170, R3, !PT ;  /* 0x00000003aa0a7209 */ /* 0x000fe20007810000 */
[----:B------:R-:W-:Y:S02]  /*4550*/  FADD.FTZ R7, -R0, R7 ;  /* 0x0000000700077221 */ /* 0x000fe40000010100 */
[--C-:B------:R-:W-:Y:S01]  /*4560*/  FFMA.FTZ R11, R153, UR20, -R190.reuse ;  /* 0x00000014990b7c23 */ /* 0x100fe200080108be */
[----:B------:R-:W-:Y:S01]  /*4570*/  FMNMX.FTZ R3, R171, R10, !PT ;  /* 0x0000000aab037209 */ /* 0x000fe20007810000 */
[--C-:B------:R-:W-:Y:S01]  /*4580*/  FFMA.FTZ R21, R157, UR20, -R190.reuse ;  /* 0x000000149d157c23 */ /* 0x100fe200080108be */
[--C-:B------:R-:W-:Y:S01]  /*4590*/  FFMA.FTZ R13, R156, UR20, -R190.reuse ;  /* 0x000000149c0d7c23 */ /* 0x100fe200080108be */
[--C-:B------:R-:W-:Y:S01]  /*45a0*/  FFMA.FTZ R156, R160, UR20, -R190.reuse ;  /* 0x00000014a09c7c23 */ /* 0x100fe200080108be */
[----:B------:R-:W-:Y:S01]  /*45b0*/  FMNMX.FTZ R10, R174, R3, !PT ;  /* 0x00000003ae0a7209 */ /* 0x000fe20007810000 */
[--C-:B------:R-:W-:Y:S01]  /*45c0*/  FFMA.FTZ R160, R168, UR20, -R190.reuse ;  /* 0x00000014a8a07c23 */ /* 0x100fe200080108be */
[----:B------:R-:W-:Y:S01]  /*45d0*/  FMUL.FTZ R7, R7, UR20 ;  /* 0x0000001407077c20 */ /* 0x000fe20008410000 */
        /* <DEDUP_REMOVED lines=8> */
[----:B------:R-:W-:Y:S01]  /*4660*/  FFMA.FTZ R181, R181, UR20, -R190 ;  /* 0x00000014b5b57c23 */ /* 0x000fe200080108be */
[----:B------:R-:W-:Y:S01]  /*4670*/  FMNMX.FTZ R3, R179, R10, !PT ;  /* 0x0000000ab3037209 */ /* 0x000fe20007810000 */
[----:B------:R-:W0:Y:S03]  /*4680*/  MUFU.EX2 R7, R7 ;  /* 0x0000000700077308 */ /* 0x000e260000000800 */
[----:B------:R-:W-:-:S04]  /*4690*/  FMNMX.FTZ R12, R182, R3, !PT ;  /* 0x00000003b60c7209 */ /* 0x000fc80007810000 */
[----:B------:R-:W-:Y:S01]  /*46a0*/  FMNMX.FTZ R3, R183, R12, !PT ;  /* 0x0000000cb7037209 */ /* 0x000fe20007810000 */
[----:B------:R-:W2:Y:S01]  /*46b0*/  MUFU.EX2 R152, R152 ;  /* 0x0000009800987308 */ /* 0x000ea20000000800 */
[--C-:B------:R-:W-:Y:S01]  /*46c0*/  FFMA.FTZ R12, R164, UR20, -R190.reuse ;  /* 0x00000014a40c7c23 */ /* 0x100fe200080108be */
[--C-:B------:R-:W-:Y:S02]  /*46d0*/  FFMA.FTZ R164, R176, UR20, -R190.reuse ;  /* 0x00000014b0a47c23 */ /* 0x100fe400080108be */
[----:B------:R-:W3:Y:S04]  /*46e0*/  SHFL.BFLY PT, R14, R3, 0x2, 0x1f ;  /* 0x0c401f00030e7f89 */ /* 0x000ee800000e0000 */
[----:B------:R4:W5:Y:S01]  /*46f0*/  MUFU.EX2 R10, R13 ;  /* 0x0000000d000a7308 */ /* 0x0009620000000800 */
[-C--:B0-----:R-:W-:Y:S01]  /*4700*/  FMUL.FTZ R24, R24, R7.reuse ;  /* 0x0000000718187220 */ /* 0x081fe20000410000 */
[-C--:B------:R-:W-:Y:S01]  /*4710*/  FMUL.FTZ R25, R25, R7.reuse ;  /* 0x0000000719197220 */ /* 0x080fe20000410000 */
[-C--:B------:R-:W-:Y:S01]  /*4720*/  FMUL.FTZ R28, R28, R7.reuse ;  /* 0x000000071c1c7220 */ /* 0x080fe20000410000 */
[-C--:B------:R-:W-:Y:S01]  /*4730*/  FMUL.FTZ R29, R29, R7.reuse ;  /* 0x000000071d1d7220 */ /* 0x080fe20000410000 */
[-C--:B------:R-:W-:Y:S01]  /*4740*/  FMUL.FTZ R32, R32, R7.reuse ;  /* 0x0000000720207220 */ /* 0x080fe20000410000 */
[-C--:B------:R-:W-:Y:S01]  /*4750*/  FMUL.FTZ R33, R33, R7.reuse ;  /* 0x0000000721217220 */ /* 0x080fe20000410000 */
[-C--:B------:R-:W-:Y:S01]  /*4760*/  FMUL.FTZ R36, R36, R7.reuse ;  /* 0x0000000724247220 */ /* 0x080fe20000410000 */
[----:B------:R-:W0:Y:S01]  /*4770*/  MUFU.EX2 R21, R21 ;  /* 0x0000001500157308 */ /* 0x000e220000000800 */
[--C-:B----4-:R-:W-:Y:S01]  /*4780*/  FFMA.FTZ R13, R165, UR20, -R190.reuse ;  /* 0x00000014a50d7c23 */ /* 0x110fe200080108be */
[--C-:B------:R-:W-:Y:S01]  /*4790*/  FFMA.FTZ R165, R173, UR20, -R190.reuse ;  /* 0x00000014ada57c23 */ /* 0x100fe200080108be */
[-C--:B------:R-:W-:Y:S01]  /*47a0*/  FMUL.FTZ R37, R37, R7.reuse ;  /* 0x0000000725257220 */ /* 0x080fe20000410000 */
[-C--:B------:R-:W-:Y:S01]  /*47b0*/  FMUL.FTZ R40, R40, R7.reuse ;  /* 0x0000000728287220 */ /* 0x080fe20000410000 */
[-C--:B------:R-:W-:Y:S01]  /*47c0*/  FMUL.FTZ R41, R41, R7.reuse ;  /* 0x0000000729297220 */ /* 0x080fe20000410000 */
[-C--:B------:R-:W-:Y:S01]  /*47d0*/  FMUL.FTZ R44, R44, R7.reuse ;  /* 0x000000072c2c7220 */ /* 0x080fe20000410000 */
[-C--:B------:R-:W-:Y:S01]  /*47e0*/  FMUL.FTZ R45, R45, R7.reuse ;  /* 0x000000072d2d7220 */ /* 0x080fe20000410000 */
[----:B------:R-:W-:Y:S01]  /*47f0*/  MUFU.EX2 R156, R156 ;  /* 0x0000009c009c7308 */ /* 0x000fe20000000800 */
[-C--:B------:R-:W-:Y:S01]  /*4800*/  FMUL.FTZ R48, R48, R7.reuse ;  /* 0x0000000730307220 */ /* 0x080fe20000410000 */
[-C--:B------:R-:W-:Y:S01]  /*4810*/  FMUL.FTZ R49, R49, R7.reuse ;  /* 0x0000000731317220 */ /* 0x080fe20000410000 */
[-C--:B------:R-:W-:Y:S01]  /*4820*/  FMUL.FTZ R52, R52, R7.reuse ;  /* 0x0000000734347220 */ /* 0x080fe20000410000 */
[----:B---3--:R-:W-:Y:S01]  /*4830*/  FMNMX.FTZ R20, R3, R14, !PT ;  /* 0x0000000e03147209 */ /* 0x008fe20007810000 */
[----:B------:R-:W-:Y:S01]  /*4840*/  FFMA.FTZ R14, R172, UR20, -R190 ;  /* 0x00000014ac0e7c23 */ /* 0x000fe200080108be */
[-C--:B------:R-:W-:Y:S01]  /*4850*/  FMUL.FTZ R53, R53, R7.reuse ;  /* 0x0000000735357220 */ /* 0x080fe20000410000 */
[-C--:B------:R-:W-:Y:S01]  /*4860*/  FMUL.FTZ R56, R56, R7.reuse ;  /* 0x0000000738387220 */ /* 0x080fe20000410000 */
[----:B------:R-:W-:Y:S01]  /*4870*/  MUFU.EX2 R15, R15 ;  /* 0x0000000f000f7308 */ /* 0x000fe20000000800 */
[----:B------:R-:W3:Y:S01]  /*4880*/  SHFL.BFLY PT, R3, R20, 0x1, 0x1f ;  /* 0x0c201f0014037f89 */ /* 0x000ee200000e0000 */
[-C--:B------:R-:W-:Y:S01]  /*4890*/  FMUL.FTZ R57, R57, R7.reuse ;  /* 0x0000000739397220 */ /* 0x080fe20000410000 */
        /* <DEDUP_REMOVED lines=20> */
[----:B------:R-:W-:Y:S01]  /*49e0*/  FMUL.FTZ R96, R96, R7 ;  /* 0x0000000760607220 */ /* 0x000fe20000410000 */
[----:B------:R-:W-:Y:S01]  /*49f0*/  MUFU.EX2 R160, R160 ;  /* 0x000000a000a07308 */ /* 0x000fe20000000800 */
[----:B---3--:R-:W-:Y:S01]  /*4a00*/  FMNMX.FTZ R3, R20, R3, !PT ;  /* 0x0000000314037209 */ /* 0x008fe20007810000 */
[-C--:B------:R-:W-:Y:S01]  /*4a10*/  FMUL.FTZ R97, R97, R7.reuse ;  /* 0x0000000761617220 */ /* 0x080fe20000410000 */
[-C--:B------:R-:W-:Y:S01]  /*4a20*/  FMUL.FTZ R100, R100, R7.reuse ;  /* 0x0000000764647220 */ /* 0x080fe20000410000 */
[-C--:B------:R-:W-:Y:S01]  /*4a30*/  FMUL.FTZ R101, R101, R7.reuse ;  /* 0x0000000765657220 */ /* 0x080fe20000410000 */
[-C--:B------:R-:W-:Y:S01]  /*4a40*/  FMUL.FTZ R104, R104, R7.reuse ;  /* 0x0000000768687220 */ /* 0x080fe20000410000 */
[C---:B------:R-:W-:Y:S01]  /*4a50*/  FADD.FTZ R153, -R3.reuse, R9 ;  /* 0x0000000903997221 */ /* 0x040fe20000010100 */
[----:B------:R-:W-:Y:S01]  /*4a60*/  FMUL.FTZ R157, R3, UR20 ;  /* 0x00000014039d7c20 */ /* 0x000fe20008410000 */
[----:B------:R-:W-:Y:S01]  /*4a70*/  MUFU.EX2 R20, R180 ;  /* 0x000000b400147308 */ /* 0x000fe20000000800 */
[----:B------:R-:W-:Y:S01]  /*4a80*/  FMUL.FTZ R105, R105, R7 ;  /* 0x0000000769697220 */ /* 0x000fe20000410000 */
[----:B------:R-:W-:Y:S01]  /*4a90*/  FMUL.FTZ R168, R153, UR20 ;  /* 0x0000001499a87c20 */ /* 0x000fe20008410000 */
[--C-:B------:R-:W-:Y:S01]  /*4aa0*/  FFMA.FTZ R153, R154, UR20, -R157.reuse ;  /* 0x000000149a997c23 */ /* 0x100fe2000801089d */
[----:B------:R-:W-:Y:S01]  /*4ab0*/  FFMA.FTZ R172, R155, UR20, -R157 ;  /* 0x000000149bac7c23 */ /* 0x000fe2000801089d */
[----:B------:R-:W-:-:S02]  /*4ac0*/  IMAD.MOV R154, RZ, RZ, -R18 ;  /* 0x000000ffff9a7224 */ /* 0x000fc400078e0a12 */
[--C-:B------:R-:W-:Y:S01]  /*4ad0*/  FFMA.FTZ R155, R158, UR20, -R157.reuse ;  /* 0x000000149e9b7c23 */ /* 0x100fe2000801089d */
[--C-:B------:R-:W-:Y:S01]  /*4ae0*/  FFMA.FTZ R176, R159, UR20, -R157.reuse ;  /* 0x000000149fb07c23 */ /* 0x100fe2000801089d */
[----:B------:R-:W-:Y:S01]  /*4af0*/  MUFU.EX2 R168, R168 ;  /* 0x000000a800a87308 */ /* 0x000fe20000000800 */
[--C-:B------:R-:W-:Y:S01]  /*4b00*/  FFMA.FTZ R158, R162, UR20, -R157.reuse ;  /* 0x00000014a29e7c23 */ /* 0x100fe2000801089d */
[----:B------:R-:W-:Y:S01]  /*4b10*/  ISETP.NE.AND P2, PT, R17, R154, PT ;  /* 0x0000009a1100720c */ /* 0x000fe20003f45270 */
[--C-:B------:R-:W-:Y:S01]  /*4b20*/  FFMA.FTZ R162, R167, UR20, -R157.reuse ;  /* 0x00000014a7a27c23 */ /* 0x100fe2000801089d */
[--C-:B------:R-:W-:Y:S01]  /*4b30*/  FFMA.FTZ R167, R171, UR20, -R157.reuse ;  /* 0x00000014aba77c23 */ /* 0x100fe2000801089d */
[----:B------:R-:W-:Y:S01]  /*4b40*/  MOV R171, UR22 ;  /* 0x0000001600ab7c02 */ /* 0x000fe20008000f00 */
[--C-:B------:R-:W-:Y:S01]  /*4b50*/  FFMA.FTZ R163, R163, UR20, -R157.reuse ;  /* 0x00000014a3a37c23 */ /* 0x100fe2000801089d */
[--C-:B------:R-:W-:Y:S01]  /*4b60*/  FFMA.FTZ R159, R166, UR20, -R157.reuse ;  /* 0x00000014a69f7c23 */ /* 0x100fe2000801089d */
[----:B------:R-:W3:Y:S01]  /*4b70*/  MUFU.EX2 R153, R153 ;  /* 0x0000009900997308 */ /* 0x000ee20000000800 */
[--C-:B------:R-:W-:Y:S01]  /*4b80*/  FFMA.FTZ R166, R170, UR20, -R157.reuse ;  /* 0x00000014aaa67c23 */ /* 0x100fe2000801089d */
[----:B--2---:R-:W-:Y:S01]  /*4b90*/  FFMA.FTZ R170, R7, R6, R152 ;  /* 0x0000000607aa7223 */ /* 0x004fe20000010098 */
[--C-:B------:R-:W-:Y:S01]  /*4ba0*/  FFMA.FTZ R174, R174, UR20, -R157.reuse ;  /* 0x00000014aeae7c23 */ /* 0x100fe2000801089d */
[--C-:B------:R-:W-:Y:S01]  /*4bb0*/  FFMA.FTZ R6, R175, UR20, -R157.reuse ;  /* 0x00000014af067c23 */ /* 0x100fe2000801089d */
[--C-:B------:R-:W-:Y:S01]  /*4bc0*/  FFMA.FTZ R179, R179, UR20, -R157.reuse ;  /* 0x00000014b3b37c23 */ /* 0x100fe2000801089d */
[----:B------:R-:W-:Y:S01]  /*4bd0*/  FADD.FTZ R173, R11, R170 ;  /* 0x000000aa0bad7221 */ /* 0x000fe20000010000 */
[----:B------:R-:W-:Y:S01]  /*4be0*/  @!P2 IMAD R154, R171, 0x40, R2 ;  /* 0x00000040ab9aa824 */ /* 0x000fe200078e0202 */
[----:B------:R-:W2:Y:S01]  /*4bf0*/  MUFU.EX2 R172, R172 ;  /* 0x000000ac00ac7308 */ /* 0x000ea20000000800 */
[----:B------:R-:W-:Y:S01]  /*4c00*/  FFMA.FTZ R170, R178, UR20, -R157 ;  /* 0x00000014b2aa7c23 */ /* 0x000fe2000801089d */
[----:B-----5:R-:W-:Y:S01]  /*4c10*/  FADD.FTZ R178, R10, R173 ;  /* 0x000000ad0ab27221 */ /* 0x020fe20000010000 */
[--C-:B------:R-:W-:Y:S01]  /*4c20*/  FFMA.FTZ R182, R182, UR20, -R157.reuse ;  /* 0x00000014b6b67c23 */ /* 0x100fe2000801089d */
[----:B------:R-:W-:Y:S01]  /*4c30*/  FFMA.FTZ R183, R183, UR20, -R157 ;  /* 0x00000014b7b77c23 */ /* 0x000fe2000801089d */
[----:B------:R-:W-:Y:S01]  /*4c40*/  @!P2 LEA R157, R154, UR42, 0x2 ;  /* 0x0000002a9a9dac11 */ /* 0x000fe2000f8e10ff */
[----:B0-----:R-:W-:Y:S01]  /*4c50*/  FADD.FTZ R173, R21, R178 ;  /* 0x000000b215ad7221 */ /* 0x001fe20000010000 */
[----:B------:R-:W-:Y:S01]  /*4c60*/  F2FP.BF16.F32.PACK_AB R152, R11, R152 ;  /* 0x000000980b98723e */ /* 0x000fe200000010ff */
[----:B------:R-:W0:Y:S01]  /*4c70*/  MUFU.EX2 R155, R155 ;  /* 0x0000009b009b7308 */ /* 0x000e220000000800 */
[----:B---3--:R-:W-:Y:S01]  /*4c80*/  FFMA.FTZ R171, R168, R5, R153 ;  /* 0x00000005a8ab7223 */ /* 0x008fe20000010099 */
[----:B------:R-:W-:Y:S01]  /*4c90*/  @!P2 STS [R157+0x28800], R7 ;  /* 0x028800079d00a388 */ /* 0x000fe20000000800 */
[-C--:B------:R-:W-:Y:S01]  /*4ca0*/  FMUL.FTZ R108, R108, R7.reuse ;  /* 0x000000076c6c7220 */ /* 0x080fe20000410000 */
[-C--:B------:R-:W-:Y:S01]  /*4cb0*/  FMUL.FTZ R109, R109, R7.reuse ;  /* 0x000000076d6d7220 */ /* 0x080fe20000410000 */
[-C--:B------:R-:W-:Y:S01]  /*4cc0*/  FMUL.FTZ R112, R112, R7.reuse ;  /* 0x0000000770707220 */ /* 0x080fe20000410000 */
[----:B------:R3:W-:Y:S01]  /*4cd0*/  @!P2 STS [R157+0x28820], R168 ;  /* 0x028820a89d00a388 */ /* 0x0007e20000000800 */
[----:B------:R-:W-:Y:S01]  /*4ce0*/  FMUL.FTZ R113, R113, R7 ;  /* 0x0000000771717220 */ /* 0x000fe20000410000 */
[----:B------:R-:W4:Y:S01]  /*4cf0*/  MUFU.EX2 R176, R176 ;  /* 0x000000b000b07308 */ /* 0x000f220000000800 */
[C---:B--2---:R-:W-:Y:S01]  /*4d00*/  FADD.FTZ R180, R172.reuse, R171 ;  /* 0x000000abacb47221 */ /* 0x044fe20000010000 */
[----:B------:R-:W-:Y:S01]  /*4d10*/  F2FP.BF16.F32.PACK_AB R153, R172, R153 ;  /* 0x00000099ac99723e */ /* 0x000fe200000010ff */
[-C--:B------:R-:W-:Y:S01]  /*4d20*/  FMUL.FTZ R116, R116, R7.reuse ;  /* 0x0000000774747220 */ /* 0x080fe20000410000 */
[-C--:B------:R-:W-:Y:S01]  /*4d30*/  FMUL.FTZ R117, R117, R7.reuse ;  /* 0x0000000775757220 */ /* 0x080fe20000410000 */
[-C--:B------:R-:W-:Y:S01]  /*4d40*/  FMUL.FTZ R120, R120, R7.reuse ;  /* 0x0000000778787220 */ /* 0x080fe20000410000 */
[-C--:B------:R-:W-:Y:S01]  /*4d50*/  FMUL.FTZ R121, R121, R7.reuse ;  /* 0x0000000779797220 */ /* 0x080fe20000410000 */
[-C--:B------:R-:W-:Y:S01]  /*4d60*/  FMUL.FTZ R124, R124, R7.reuse ;  /* 0x000000077c7c7220 */ /* 0x080fe20000410000 */
[----:B------:R-:W2:Y:S01]  /*4d70*/  MUFU.EX2 R158, R158 ;  /* 0x0000009e009e7308 */ /* 0x000ea20000000800 */
[----:B0-----:R-:W-:Y:S01]  /*4d80*/  FADD.FTZ R171, R155, R180 ;  /* 0x000000b49bab7221 */ /* 0x001fe20000010000 */
[-C--:B------:R-:W-:Y:S01]  /*4d90*/  FMUL.FTZ R125, R125, R7.reuse ;  /* 0x000000077d7d7220 */ /* 0x080fe20000410000 */
[-C--:B------:R-:W-:Y:S01]  /*4da0*/  FMUL.FTZ R128, R128, R7.reuse ;  /* 0x0000000780807220 */ /* 0x080fe20000410000 */
[-C--:B------:R-:W-:Y:S01]  /*4db0*/  FMUL.FTZ R129, R129, R7.reuse ;  /* 0x0000000781817220 */ /* 0x080fe20000410000 */
[-C--:B------:R-:W-:Y:S01]  /*4dc0*/  FMUL.FTZ R132, R132, R7.reuse ;  /* 0x0000000784847220 */ /* 0x080fe20000410000 */
[-C--:B------:R-:W-:Y:S01]  /*4dd0*/  FMUL.FTZ R133, R133, R7.reuse ;  /* 0x0000000785857220 */ /* 0x080fe20000410000 */
[----:B------:R-:W-:Y:S01]  /*4de0*/  FMUL.FTZ R136, R136, R7 ;  /* 0x0000000788887220 */ /* 0x000fe20000410000 */
[----:B------:R-:W0:Y:S01]  /*4df0*/  MUFU.EX2 R163, R163 ;  /* 0x000000a300a37308 */ /* 0x000e220000000800 */
[C---:B----4-:R-:W-:Y:S01]  /*4e00*/  FADD.FTZ R171, R176.reuse, R171 ;  /* 0x000000abb0ab7221 */ /* 0x050fe20000010000 */
[----:B------:R-:W-:Y:S01]  /*4e10*/  F2FP.BF16.F32.PACK_AB R155, R176, R155 ;  /* 0x0000009bb09b723e */ /* 0x000fe200000010ff */
[-C--:B------:R-:W-:Y:S01]  /*4e20*/  FMUL.FTZ R137, R137, R7.reuse ;  /* 0x0000000789897220 */ /* 0x080fe20000410000 */
[-C--:B------:R-:W-:Y:S01]  /*4e30*/  FMUL.FTZ R140, R140, R7.reuse ;  /* 0x000000078c8c7220 */ /* 0x080fe20000410000 */
[-C--:B------:R-:W-:Y:S01]  /*4e40*/  FMUL.FTZ R141, R141, R7.reuse ;  /* 0x000000078d8d7220 */ /* 0x080fe20000410000 */
[-C--:B------:R-:W-:Y:S01]  /*4e50*/  FMUL.FTZ R144, R144, R7.reuse ;  /* 0x0000000790907220 */ /* 0x080fe20000410000 */
[-C--:B------:R-:W-:Y:S01]  /*4e60*/  FMUL.FTZ R145, R145, R7.reuse ;  /* 0x0000000791917220 */ /* 0x080fe20000410000 */
[----:B------:R-:W4:Y:S01]  /*4e70*/  MUFU.EX2 R159, R159 ;  /* 0x0000009f009f7308 */ /* 0x000f220000000800 */
[----:B--2---:R-:W-:Y:S01]  /*4e80*/  FADD.FTZ R154, R158, R171 ;  /* 0x000000ab9e9a7221 */ /* 0x004fe20000010000 */
[-C--:B------:R-:W-:Y:S01]  /*4e90*/  FMUL.FTZ R148, R148, R7.reuse ;  /* 0x0000000794947220 */ /* 0x080fe20000410000 */
[----:B------:R-:W-:Y:S01]  /*4ea0*/  FMUL.FTZ R149, R149, R7 ;  /* 0x0000000795957220 */ /* 0x000fe20000410000 */
[-C--:B------:R-:W-:Y:S01]  /*4eb0*/  FMUL.FTZ R26, R26, R168.reuse ;  /* 0x000000a81a1a7220 */ /* 0x080fe20000410000 */
[-C--:B------:R-:W-:Y:S01]  /*4ec0*/  FMUL.FTZ R27, R27, R168.reuse ;  /* 0x000000a81b1b7220 */ /* 0x080fe20000410000 */
[-C--:B------:R-:W-:Y:S01]  /*4ed0*/  FMUL.FTZ R30, R30, R168.reuse ;  /* 0x000000a81e1e7220 */ /* 0x080fe20000410000 */
[----:B------:R-:W-:Y:S01]  /*4ee0*/  FMUL.FTZ R31, R31, R168 ;  /* 0x000000a81f1f7220 */ /* 0x000fe20000410000 */
[----:B------:R-:W2:Y:S01]  /*4ef0*/  MUFU.EX2 R162, R162 ;  /* 0x000000a200a27308 */ /* 0x000ea20000000800 */
[C---:B0-----:R-:W-:Y:S01]  /*4f00*/  FADD.FTZ R154, R163.reuse, R154 ;  /* 0x0000009aa39a7221 */ /* 0x041fe20000010000 */
[----:B---3--:R-:W-:Y:S01]  /*4f10*/  F2FP.BF16.F32.PACK_AB R157, R163, R158 ;  /* 0x0000009ea39d723e */ /* 0x008fe200000010ff */
[----:B------:R-:W-:Y:S01]  /*4f20*/  FMUL.FTZ R34, R34, R168 ;  /* 0x000000a822227220 */ /* 0x000fe20000410000 */
[----:B------:R-:W-:Y:S01]  /*4f30*/  F2FP.BF16.F32.PACK_AB R158, R13, R12 ;  /* 0x0000000c0d9e723e */ /* 0x000fe200000010ff */
[-C--:B------:R-:W-:Y:S01]  /*4f40*/  FMUL.FTZ R35, R35, R168.reuse ;  /* 0x000000a823237220 */ /* 0x080fe20000410000 */
[-C--:B------:R-:W-:Y:S01]  /*4f50*/  FMUL.FTZ R38, R38, R168.reuse ;  /* 0x000000a826267220 */ /* 0x080fe20000410000 */
[-C--:B------:R-:W-:Y:S01]  /*4f60*/  FMUL.FTZ R39, R39, R168.reuse ;  /* 0x000000a827277220 */ /* 0x080fe20000410000 */
[----:B------:R0:W-:Y:S01]  /*4f70*/  MUFU.EX2 R5, R174 ;  /* 0x000000ae00057308 */ /* 0x0001e20000000800 */
[-C--:B------:R-:W-:Y:S01]  /*4f80*/  FMUL.FTZ R42, R42, R168.reuse ;  /* 0x000000a82a2a7220 */ /* 0x080fe20000410000 */
[-C--:B------:R-:W-:Y:S01]  /*4f90*/  FMUL.FTZ R43, R43, R168.reuse ;  /* 0x000000a82b2b7220 */ /* 0x080fe20000410000 */
[-C--:B------:R-:W-:Y:S01]  /*4fa0*/  FMUL.FTZ R46, R46, R168.reuse ;  /* 0x000000a82e2e7220 */ /* 0x080fe20000410000 */
[-C--:B------:R-:W-:Y:S01]  /*4fb0*/  FMUL.FTZ R47, R47, R168.reuse ;  /* 0x000000a82f2f7220 */ /* 0x080fe20000410000 */
[-C--:B------:R-:W-:Y:S01]  /*4fc0*/  FMUL.FTZ R50, R50, R168.reuse ;  /* 0x000000a832327220 */ /* 0x080fe20000410000 */
[-C--:B------:R-:W-:Y:S01]  /*4fd0*/  FMUL.FTZ R51, R51, R168.reuse ;  /* 0x000000a833337220 */ /* 0x080fe20000410000 */
[----:B------:R-:W-:Y:S01]  /*4fe0*/  FMUL.FTZ R54, R54, R168 ;  /* 0x000000a836367220 */ /* 0x000fe20000410000 */
[----:B------:R-:W3:Y:S01]  /*4ff0*/  MUFU.EX2 R166, R166 ;  /* 0x000000a600a67308 */ /* 0x000ee20000000800 */
[----:B0-----:R-:W-:Y:S01]  /*5000*/  FADD.FTZ R174, R156, R173 ;  /* 0x000000ad9cae7221 */ /* 0x001fe20000010000 */
[----:B------:R-:W-:Y:S01]  /*5010*/  F2FP.BF16.F32.PACK_AB R156, R15, R156 ;  /* 0x0000009c0f9c723e */ /* 0x000fe200000010ff */
[-C--:B------:R-:W-:Y:S01]  /*5020*/  FMUL.FTZ R55, R55, R168.reuse ;  /* 0x000000a837377220 */ /* 0x080fe20000410000 */
[-C--:B------:R-:W-:Y:S01]  /*5030*/  FMUL.FTZ R58, R58, R168.reuse ;  /* 0x000000a83a3a7220 */ /* 0x080fe20000410000 */
[----:B------:R-:W-:Y:S01]  /*5040*/  FADD.FTZ R171, R15, R174 ;  /* 0x000000ae0fab7221 */ /* 0x000fe20000010000 */
[-C--:B------:R-:W-:Y:S01]  /*5050*/  FMUL.FTZ R59, R59, R168.reuse ;  /* 0x000000a83b3b7220 */ /* 0x080fe20000410000 */
[----:B------:R-:W-:Y:S01]  /*5060*/  FMUL.FTZ R62, R62, R168 ;  /* 0x000000a83e3e7220 */ /* 0x000fe20000410000 */
[----:B------:R-:W0:Y:S01]  /*5070*/  MUFU.EX2 R161, R161 ;  /* 0x000000a100a17308 */ /* 0x000e220000000800 */
[----:B------:R-:W-:Y:S01]  /*5080*/  FADD.FTZ R174, R12, R171 ;  /* 0x000000ab0cae7221 */ /* 0x000fe20000010000 */
[----:B----4-:R-:W-:Y:S01]  /*5090*/  FADD.FTZ R171, R159, R154 ;  /* 0x0000009a9fab7221 */ /* 0x010fe20000010000 */
[----:B------:R-:W-:Y:S01]  /*50a0*/  F2FP.BF16.F32.PACK_AB R154, R21, R10 ;  /* 0x0000000a159a723e */ /* 0x000fe200000010ff */
[----:B------:R-:W-:Y:S01]  /*50b0*/  BAR.SYNC.DEFER_BLOCKING 0xf, 0x100 ;  /* 0x03c4000000007b1d */ /* 0x000fe20000010000 */
[----:B------:R-:W-:Y:S01]  /*50c0*/  FADD.FTZ R11, R13, R174 ;  /* 0x000000ae0d0b7221 */ /* 0x000fe20000010000 */
[C---:B--2---:R-:W-:Y:S01]  /*50d0*/  FADD.FTZ R171, R162.reuse, R171 ;  /* 0x000000aba2ab7221 */ /* 0x044fe20000010000 */
[----:B------:R-:W-:Y:S01]  /*50e0*/  F2FP.BF16.F32.PACK_AB R159, R162, R159 ;  /* 0x0000009fa29f723e */ /* 0x000fe200000010ff */
[-C--:B------:R-:W-:Y:S01]  /*50f0*/  FMUL.FTZ R63, R63, R168.reuse ;  /* 0x000000a83f3f7220 */ /* 0x080fe20000410000 */
[----:B------:R-:W-:Y:S01]  /*5100*/  FADD.FTZ R10, R160, R11 ;  /* 0x0000000ba00a7221 */ /* 0x000fe20000010000 */
[----:B------:R-:W2:Y:S01]  /*5110*/  MUFU.EX2 R167, R167 ;  /* 0x000000a700a77308 */ /* 0x000ea20000000800 */
[----:B---3--:R-:W-:Y:S01]  /*5120*/  FADD.FTZ R172, R166, R171 ;  /* 0x000000aba6ac7221 */ /* 0x008fe20000010000 */
[-C--:B------:R-:W-:Y:S01]  /*5130*/  FMUL.FTZ R66, R66, R168.reuse ;  /* 0x000000a842427220 */ /* 0x080fe20000410000 */
[-C--:B------:R-:W-:Y:S01]  /*5140*/  FMUL.FTZ R67, R67, R168.reuse ;  /* 0x000000a843437220 */ /* 0x080fe20000410000 */
[-C--:B------:R-:W-:Y:S01]  /*5150*/  FMUL.FTZ R70, R70, R168.reuse ;  /* 0x000000a846467220 */ /* 0x080fe20000410000 */
[-C--:B------:R-:W-:Y:S01]  /*5160*/  FMUL.FTZ R71, R71, R168.reuse ;  /* 0x000000a847477220 */ /* 0x080fe20000410000 */
[----:B------:R-:W-:Y:S01]  /*5170*/  FMUL.FTZ R74, R74, R168 ;  /* 0x000000a84a4a7220 */ /* 0x000fe20000410000 */
[C---:B0-----:R-:W-:Y:S01]  /*5180*/  FADD.FTZ R11, R161.reuse, R10 ;  /* 0x0000000aa10b7221 */ /* 0x041fe20000010000 */
[----:B------:R-:W0:Y:S01]  /*5190*/  MUFU.EX2 R14, R14 ;  /* 0x0000000e000e7308 */ /* 0x000e220000000800 */
[----:B------:R-:W-:Y:S01]  /*51a0*/  F2FP.BF16.F32.PACK_AB R160, R161, R160 ;  /* 0x000000a0a1a0723e */ /* 0x000fe200000010ff */
[-C--:B------:R-:W-:Y:S01]  /*51b0*/  FMUL.FTZ R75, R75, R168.reuse ;  /* 0x000000a84b4b7220 */ /* 0x080fe20000410000 */
[-C--:B------:R-:W-:Y:S01]  /*51c0*/  FMUL.FTZ R78, R78, R168.reuse ;  /* 0x000000a84e4e7220 */ /* 0x080fe20000410000 */
[-C--:B------:R-:W-:Y:S01]  /*51d0*/  FMUL.FTZ R79, R79, R168.reuse ;  /* 0x000000a84f4f7220 */ /* 0x080fe20000410000 */
[-C--:B------:R-:W-:Y:S01]  /*51e0*/  FMUL.FTZ R82, R82, R168.reuse ;  /* 0x000000a852527220 */ /* 0x080fe20000410000 */
[-C--:B------:R-:W-:Y:S01]  /*51f0*/  FMUL.FTZ R83, R83, R168.reuse ;  /* 0x000000a853537220 */ /* 0x080fe20000410000 */
[----:B------:R-:W-:Y:S01]  /*5200*/  FMUL.FTZ R86, R86, R168 ;  /* 0x000000a856567220 */ /* 0x000fe20000410000 */
[----:B------:R-:W3:Y:S01]  /*5210*/  MUFU.EX2 R165, R165 ;  /* 0x000000a500a57308 */ /* 0x000ee20000000800 */
[C---:B--2---:R-:W-:Y:S01]  /*5220*/  FADD.FTZ R172, R167.reuse, R172 ;  /* 0x000000aca7ac7221 */ /* 0x044fe20000010000 */
[----:B------:R-:W-:Y:S01]  /*5230*/  F2FP.BF16.F32.PACK_AB R161, R167, R166 ;  /* 0x000000a6a7a1723e */ /* 0x000fe200000010ff */
[----:B------:R2:W-:Y:S01]  /*5240*/  STSM.16.M88.4 [R22+0x26800], R152 ;  /* 0x0268009816007844 */ /* 0x0005e20000000200 */
[-C--:B------:R-:W-:Y:S01]  /*5250*/  FMUL.FTZ R87, R87, R168.reuse ;  /* 0x000000a857577220 */ /* 0x080fe20000410000 */
[-C--:B------:R-:W-:Y:S01]  /*5260*/  FMUL.FTZ R90, R90, R168.reuse ;  /* 0x000000a85a5a7220 */ /* 0x080fe20000410000 */
[-C--:B------:R-:W-:Y:S01]  /*5270*/  FMUL.FTZ R91, R91, R168.reuse ;  /* 0x000000a85b5b7220 */ /* 0x080fe20000410000 */
[----:B------:R2:W-:Y:S01]  /*5280*/  STSM.16.M88.4 [R184], R156 ;  /* 0x0000009cb8007844 */ /* 0x0005e20000000200 */
[----:B------:R-:W4:Y:S01]  /*5290*/  MUFU.EX2 R6, R6 ;  /* 0x0000000600067308 */ /* 0x000f220000000800 */
[----:B0-----:R-:W-:Y:S01]  /*52a0*/  FADD.FTZ R10, R14, R11 ;  /* 0x0000000b0e0a7221 */ /* 0x001fe20000010000 */
[----:B------:R-:W-:Y:S01]  /*52b0*/  FADD.FTZ R11, R5, R172 ;  /* 0x000000ac050b7221 */ /* 0x000fe20000010000 */
[-C--:B------:R-:W-:Y:S01]  /*52c0*/  FMUL.FTZ R94, R94, R168.reuse ;  /* 0x000000a85e5e7220 */ /* 0x080fe20000410000 */
[-C--:B------:R-:W-:Y:S01]  /*52d0*/  FMUL.FTZ R95, R95, R168.reuse ;  /* 0x000000a85f5f7220 */ /* 0x080fe20000410000 */
[-C--:B------:R-:W-:Y:S01]  /*52e0*/  FMUL.FTZ R98, R98, R168.reuse ;  /* 0x000000a862627220 */ /* 0x080fe20000410000 */
[-C--:B------:R-:W-:Y:S01]  /*52f0*/  FMUL.FTZ R99, R99, R168.reuse ;  /* 0x000000a863637220 */ /* 0x080fe20000410000 */
[----:B------:R-:W-:Y:S01]  /*5300*/  FMUL.FTZ R102, R102, R168 ;  /* 0x000000a866667220 */ /* 0x000fe20000410000 */
[----:B------:R-:W0:Y:S01]  /*5310*/  MUFU.EX2 R164, R164 ;  /* 0x000000a400a47308 */ /* 0x000e220000000800 */
[C---:B---3--:R-:W-:Y:S01]  /*5320*/  FADD.FTZ R13, R165.reuse, R10 ;  /* 0x0000000aa50d7221 */ /* 0x048fe20000010000 */
[----:B------:R-:W-:Y:S01]  /*5330*/  F2FP.BF16.F32.PACK_AB R162, R165, R14 ;  /* 0x0000000ea5a2723e */ /* 0x000fe200000010ff */
[-C--:B------:R-:W-:Y:S01]  /*5340*/  FMUL.FTZ R103, R103, R168.reuse ;  /* 0x000000a867677220 */ /* 0x080fe20000410000 */
[-C--:B------:R-:W-:Y:S01]  /*5350*/  FMUL.FTZ R106, R106, R168.reuse ;  /* 0x000000a86a6a7220 */ /* 0x080fe20000410000 */
[-C--:B------:R-:W-:Y:S01]  /*5360*/  FMUL.FTZ R107, R107, R168.reuse ;  /* 0x000000a86b6b7220 */ /* 0x080fe20000410000 */
[-C--:B------:R-:W-:Y:S01]  /*5370*/  FMUL.FTZ R110, R110, R168.reuse ;  /* 0x000000a86e6e7220 */ /* 0x080fe20000410000 */
[-C--:B------:R-:W-:Y:S01]  /*5380*/  FMUL.FTZ R111, R111, R168.reuse ;  /* 0x000000a86f6f7220 */ /* 0x080fe20000410000 */
[----:B------:R-:W3:Y:S01]  /*5390*/  MUFU.EX2 R170, R170 ;  /* 0x000000aa00aa7308 */ /* 0x000ee20000000800 */
[C---:B----4-:R-:W-:Y:S01]  /*53a0*/  FADD.FTZ R11, R6.reuse, R11 ;  /* 0x0000000b060b7221 */ /* 0x050fe20000010000 */
[----:B------:R-:W-:Y:S01]  /*53b0*/  F2FP.BF16.F32.PACK_AB R163, R6, R5 ;  /* 0x0000000506a3723e */ /* 0x000fe200000010ff */
[-C--:B------:R-:W-:Y:S01]  /*53c0*/  FMUL.FTZ R114, R114, R168.reuse ;  /* 0x000000a872727220 */ /* 0x080fe20000410000 */
[-C--:B------:R-:W-:Y:S01]  /*53d0*/  FMUL.FTZ R115, R115, R168.reuse ;  /* 0x000000a873737220 */ /* 0x080fe20000410000 */
[-C--:B------:R-:W-:Y:S01]  /*53e0*/  FMUL.FTZ R118, R118, R168.reuse ;  /* 0x000000a876767220 */ /* 0x080fe20000410000 */
[-C--:B------:R-:W-:Y:S01]  /*53f0*/  FMUL.FTZ R119, R119, R168.reuse ;  /* 0x000000a877777220 */ /* 0x080fe20000410000 */
[----:B------:R2:W-:Y:S01]  /*5400*/  STSM.16.M88.4 [R19], R160 ;  /* 0x000000a013007844 */ /* 0x0005e20000000200 */
[----:B------:R-:W4:Y:S01]  /*5410*/  MUFU.EX2 R169, R169 ;  /* 0x000000a900a97308 */ /* 0x000f220000000800 */
[----:B0-----:R-:W-:Y:S01]  /*5420*/  FADD.FTZ R10, R164, R13 ;  /* 0x0000000da40a7221 */ /* 0x001fe20000010000 */
[-C--:B------:R-:W-:Y:S01]  /*5430*/  FMUL.FTZ R122, R122, R168.reuse ;  /* 0x000000a87a7a7220 */ /* 0x080fe20000410000 */
[-C--:B------:R-:W-:Y:S01]  /*5440*/  FMUL.FTZ R123, R123, R168.reuse ;  /* 0x000000a87b7b7220 */ /* 0x080fe20000410000 */
[-C--:B------:R-:W-:Y:S01]  /*5450*/  FMUL.FTZ R126, R126, R168.reuse ;  /* 0x000000a87e7e7220 */ /* 0x080fe20000410000 */
[-C--:B------:R-:W-:Y:S01]  /*5460*/  FMUL.FTZ R127, R127, R168.reuse ;  /* 0x000000a87f7f7220 */ /* 0x080fe20000410000 */
[-C--:B------:R-:W-:Y:S01]  /*5470*/  FMUL.FTZ R130, R130, R168.reuse ;  /* 0x000000a882827220 */ /* 0x080fe20000410000 */
[-C--:B------:R-:W-:Y:S01]  /*5480*/  FMUL.FTZ R131, R131, R168.reuse ;  /* 0x000000a883837220 */ /* 0x080fe20000410000 */
[----:B------:R-:W0:Y:S01]  /*5490*/  MUFU.EX2 R9, R181 ;  /* 0x000000b500097308 */ /* 0x000e220000000800 */
[----:B---3--:R-:W-:Y:S01]  /*54a0*/  FADD.FTZ R12, R170, R11 ;  /* 0x0000000baa0c7221 */ /* 0x008fe20000010000 */
[-C--:B------:R-:W-:Y:S01]  /*54b0*/  FMUL.FTZ R134, R134, R168.reuse ;  /* 0x000000a886867220 */ /* 0x080fe20000410000 */
[-C--:B------:R-:W-:Y:S01]  /*54c0*/  FMUL.FTZ R135, R135, R168.reuse ;  /* 0x000000a887877220 */ /* 0x080fe20000410000 */
[-C--:B------:R-:W-:Y:S01]  /*54d0*/  FMUL.FTZ R138, R138, R168.reuse ;  /* 0x000000a88a8a7220 */ /* 0x080fe20000410000 */
[-C--:B------:R-:W-:Y:S01]  /*54e0*/  FMUL.FTZ R139, R139, R168.reuse ;  /* 0x000000a88b8b7220 */ /* 0x080fe20000410000 */
[-C--:B------:R-:W-:Y:S01]  /*54f0*/  FMUL.FTZ R142, R142, R168.reuse ;  /* 0x000000a88e8e7220 */ /* 0x080fe20000410000 */
[----:B------:R-:W-:Y:S01]  /*5500*/  FMUL.FTZ R143, R143, R168 ;  /* 0x000000a88f8f7220 */ /* 0x000fe20000410000 */
[----:B------:R-:W3:Y:S01]  /*5510*/  MUFU.EX2 R179, R179 ;  /* 0x000000b300b37308 */ /* 0x000ee20000000800 */
[C---:B----4-:R-:W-:Y:S01]  /*5520*/  FADD.FTZ R11, R169.reuse, R10 ;  /* 0x0000000aa90b7221 */ /* 0x050fe20000010000 */
[----:B------:R-:W-:Y:S01]  /*5530*/  F2FP.BF16.F32.PACK_AB R164, R169, R164 ;  /* 0x000000a4a9a4723e */ /* 0x000fe200000010ff */
[-C--:B------:R-:W-:Y:S01]  /*5540*/  FMUL.FTZ R146, R146, R168.reuse ;  /* 0x000000a892927220 */ /* 0x080fe20000410000 */
[-C--:B------:R-:W-:Y:S01]  /*5550*/  FMUL.FTZ R147, R147, R168.reuse ;  /* 0x000000a893937220 */ /* 0x080fe20000410000 */
[----:B------:R-:W-:Y:S01]  /*5560*/  FADD.FTZ R6, R20, R11 ;  /* 0x0000000b14067221 */ /* 0x000fe20000010000 */
[-C--:B------:R-:W-:Y:S01]  /*5570*/  FMUL.FTZ R150, R150, R168.reuse ;  /* 0x000000a896967220 */ /* 0x080fe20000410000 */
[----:B------:R-:W-:Y:S01]  /*5580*/  FMUL.FTZ R151, R151, R168 ;  /* 0x000000a897977220 */ /* 0x000fe20000410000 */
[----:B------:R-:W4:Y:S01]  /*5590*/  MUFU.EX2 R182, R182 ;  /* 0x000000b600b67308 */ /* 0x000f220000000800 */
[C---:B0-----:R-:W-:Y:S01]  /*55a0*/  F2FP.BF16.F32.PACK_AB R166, R9.reuse, R20 ;  /* 0x0000001409a6723e */ /* 0x041fe200000010ff */
[----:B------:R-:W-:-:S06]  /*55b0*/  FADD.FTZ R6, R9, R6 ;  /* 0x0000000609067221 */ /* 0x000fcc0000010000 */
[----:B------:R-:W0:Y:S01]  /*55c0*/  MUFU.EX2 R183, R183 ;  /* 0x000000b700b77308 */ /* 0x000e220000000800 */
[C---:B---3--:R-:W-:Y:S01]  /*55d0*/  FADD.FTZ R13, R179.reuse, R12 ;  /* 0x0000000cb30d7221 */ /* 0x048fe20000010000 */
[----:B------:R-:W-:-:S03]  /*55e0*/  F2FP.BF16.F32.PACK_AB R165, R179, R170 ;  /* 0x000000aab3a5723e */ /* 0x000fc600000010ff */
[----:B----4-:R-:W-:Y:S01]  /*55f0*/  FADD.FTZ R10, R182, R13 ;  /* 0x0000000db60a7221 */ /* 0x010fe20000010000 */
[----:B0-----:R-:W-:-:S03]  /*5600*/  F2FP.BF16.F32.PACK_AB R167, R183, R182 ;  /* 0x000000b6b7a7723e */ /* 0x001fc600000010ff */
[----:B------:R-:W-:Y:S02]  /*5610*/  FADD.FTZ R5, R183, R10 ;  /* 0x0000000ab7057221 */ /* 0x000fe40000010000 */
[----:B------:R2:W-:Y:S01]  /*5620*/  STSM.16.M88.4 [R23], R164 ;  /* 0x000000a417007844 */ /* 0x0005e20000000200 */
[----:B------:R-:W-:Y:S05]  /*5630*/  @!P0 BRA `(.L_x_3263) ;  /* 0x0000000000048947 */ /* 0x000fea0003800000 */
[----:B------:R-:W-:Y:S01]  /*5640*/  BPT.TRAP 0x1 ;  /* 0x000000040000795c */ /* 0x000fe20000300000 */
.L_x_3263:
[----:B------:R0:W3:Y:S01]  /*5650*/  SYNCS.PHASECHK.TRANS64.TRYWAIT P2, [UR21+0x28c50], R8 ;  /* 0x028c5008ff0075a7 */ /* 0x0000e20008040155 */
[----:B------:R-:W-:Y:S05]  /*5660*/  @!P0 BRA `(.L_x_3264) ;  /* 0x0000000000048947 */ /* 0x000fea0003800000 */
[----:B------:R-:W-:Y:S01]  /*5670*/  BPT.TRAP 0x1 ;  /* 0x000000040000795c */ /* 0x000fe20000300000 */
.L_x_3264:
[----:B---3--:R-:W-:Y:S05]  /*5680*/  @P2 BRA `(.L_x_3265) ;  /* 0x0000000000082947 */ /* 0x008fea0003800000 */
[----:B------:R-:W3:Y:S02]  /*5690*/  SYNCS.PHASECHK.TRANS64.TRYWAIT P2, [UR21+0x28c50], R8 ;  /* 0x028c5008ff0075a7 */ /* 0x000ee40008040155 */
[----:B---3--:R-:W-:Y:S05]  /*56a0*/  @!P2 BRA `(.L_x_3266) ;  /* 0x0000006c008ca947 */ /* 0x008fea0003800000 */
.L_x_3265:
[----:B------:R-:W-:Y:S01]  /*56b0*/  ULEA UR10, UR47, UR52, 0xc ;  /* 0x000000342f0a7291 */ /* 0x000fe2000f8e603f */
[----:B------:R-:W-:Y:S01]  /*56c0*/  WARPGROUP.ARRIVE ;  /* 0x00000000000079c5 */ /* 0x000fe20000000000 */
[----:B------:R-:W-:-:S05]  /*56d0*/  UMOV UR7, 0x40000040 ;  /* 0x4000004000077882 */ /* 0x000fca0000000000 */
[----:B------:R-:W-:Y:S02]  /*56e0*/  UMOV UR6, UR10 ;  /* 0x0000000a00067c82 */ /* 0x000fe40008000000 */
        /* <DEDUP_REMOVED lines=25> */
[----:B----4-:R-:W4:Y:S02]  /*5880*/  FENCE.VIEW.ASYNC.S ;  /* 0x00000000000073c6 */ /* 0x010f240000000000 */
[----:B----4-:R-:W-:Y:S01]  /*5890*/  NOP ;  /* 0x0000000000007918 */ /* 0x010fe20000000000 */
[----:B------:R-:W-:Y:S06]  /*58a0*/  BAR.ARV 0xe, 0x100 ;  /* 0x0384000000007b1d */ /* 0x000fec0000002000 */
[----:B------:R-:W-:Y:S05]  /*58b0*/  @!P0 BRA `(.L_x_3267) ;  /* 0x0000000000048947 */ /* 0x000fea0003800000 */
[----:B------:R-:W-:Y:S01]  /*58c0*/  BPT.TRAP 0x1 ;  /* 0x000000040000795c */ /* 0x000fe20000300000 */
.L_x_3267:
[----:B------:R-:W-:Y:S01]  /*58d0*/  UIADD3 UR21, UR21, 0x28c60, URZ ;  /* 0x00028c6015157890 */ /* 0x000fe2000fffe03f */
[----:B------:R-:W-:Y:S01]  /*58e0*/  IMAD.MOV.U32 R9, RZ, RZ, R3 ;  /* 0x000000ffff097224 */ /* 0x000fe200078e0003 */
[----:B------:R-:W-:Y:S01]  /*58f0*/  UMOV UR22, UR47 ;  /* 0x0000002f00167c82 */ /* 0x000fe20008000000 */
[----:B---3--:R-:W-:Y:S01]  /*5900*/  IMAD.MOV.U32 R7, RZ, RZ, R0 ;  /* 0x000000ffff077224 */ /* 0x008fe200078e0000 */
[----:B------:R-:W-:-:S09]  /*5910*/  UPRMT UR21, UR39, 0x654, UR21 ;  /* 0x0000065427157896 */ /* 0x000fd20008000015 */
[----:B------:R-:W-:Y:S01]  /*5920*/  SYNCS.ARRIVE.TRANS64.RED.A1T0 RZ, [UR21], RZ ;  /* 0x000000ffffff79a7 */ /* 0x000fe20008100415 */
[----:B------:R-:W-:Y:S05]  /*5930*/  @P1 BRA `(.L_x_3268) ;  /* 0xffffffe400c41947 */ /* 0x000fea000383ffff */
.L_x_3257:
[----:B-1234-:R-:W1:Y:S01]  /*5940*/  SHFL.BFLY PT, R7, R6, 0x2, 0x1f ;  /* 0x0c401f0006077f89 */ /* 0x01ee6200000e0000 */
[----:B------:R-:W-:Y:S01]  /*5950*/  IMAD.MOV R12, RZ, RZ, -R18 ;  /* 0x000000ffff0c7224 */ /* 0x000fe200078e0a12 */
[----:B------:R-:W-:Y:S01]  /*5960*/  UIADD3 UR36, UR36, 0x1, URZ ;  /* 0x0000000124247890 */ /* 0x000fe2000fffe03f */
[----:B0-----:R-:W-:Y:S01]  /*5970*/  IMAD.MOV.U32 R8, RZ, RZ, RZ ;  /* 0x000000ffff087224 */ /* 0x001fe200078e00ff */
[----:B------:R-:W0:Y:S01]  /*5980*/  SHFL.BFLY PT, R4, R5, 0x2, 0x1f ;  /* 0x0c401f0005047f89 */ /* 0x000e2200000e0000 */
[----:B------:R-:W-:Y:S01]  /*5990*/  IMAD.U32 R14, RZ, RZ, UR20 ;  /* 0x00000014ff0e7e24 */ /* 0x000fe2000f8e00ff */
[----:B------:R-:W-:Y:S08]  /*59a0*/  BAR.ARV 0x8, 0x100 ;  /* 0x0204000000007b1d */ /* 0x000ff00000002000 */
[----:B------:R-:W-:Y:S01]  /*59b0*/  BAR.SYNC.DEFER_BLOCKING 0xf, 0x100 ;  /* 0x03c4000000007b1d */ /* 0x000fe20000010000 */
[----:B------:R-:W-:Y:S01]  /*59c0*/  ISETP.NE.AND P2, PT, R17, R12, PT ;  /* 0x0000000c1100720c */ /* 0x000fe20003f45270 */
[----:B------:R-:W-:-:S02]  /*59d0*/  IMAD.MOV.U32 R13, RZ, RZ, -0x800000 ;  /* 0xff800000ff0d7424 */ /* 0x000fc400078e00ff */
[----:B------:R-:W-:Y:S02]  /*59e0*/  IMAD.MOV.U32 R12, RZ, RZ, -0x800000 ;  /* 0xff800000ff0c7424 */ /* 0x000fe400078e00ff */
[----:B-1----:R-:W-:Y:S01]  /*59f0*/  FADD.FTZ R7, R7, R6 ;  /* 0x0000000607077221 */ /* 0x002fe20000010000 */
[----:B0-----:R-:W-:-:S04]  /*5a00*/  FADD.FTZ R4, R4, R5 ;  /* 0x0000000504047221 */ /* 0x001fc80000010000 */
[----:B------:R-:W0:Y:S01]  /*5a10*/  SHFL.BFLY PT, R10, R7, 0x1, 0x1f ;  /* 0x0c201f00070a7f89 */ /* 0x000e2200000e0000 */
[----:B------:R-:W-:Y:S01]  /*5a20*/  IMAD.U32 R5, RZ, RZ, UR47 ;  /* 0x0000002fff057e24 */ /* 0x000fe2000f8e00ff */
[----:B------:R-:W-:Y:S02]  /*5a30*/  UIADD3 UR47, UR47, 0x1, URZ ;  /* 0x000000012f2f7890 */ /* 0x000fe4000fffe03f */
[----:B------:R-:W1:Y:S02]  /*5a40*/  SHFL.BFLY PT, R9, R4, 0x1, 0x1f ;  /* 0x0c201f0004097f89 */ /* 0x000e6400000e0000 */
[----:B------:R-:W-:Y:S01]  /*5a50*/  @!P2 LEA R5, R5, R2, 0x6 ;  /* 0x000000020505a211 */ /* 0x000fe200078e30ff */
[----:B------:R-:W-:-:S03]  /*5a60*/  UISETP.NE.AND UP0, UPT, UR47, 0x2, UPT ;  /* 0x000000022f00788c */ /* 0x000fc6000bf05270 */
[----:B------:R-:W-:Y:S01]  /*5a70*/  @!P2 LEA R11, R5, UR42, 0x2 ;  /* 0x0000002a050bac11 */ /* 0x000fe2000f8e10ff */
[----:B------:R-:W-:Y:S01]  /*5a80*/  IMAD.U32 R5, RZ, RZ, UR20 ;  /* 0x00000014ff057e24 */ /* 0x000fe2000f8e00ff */
[----:B------:R-:W-:Y:S02]  /*5a90*/  USEL UR4, URZ, 0x1, UP0 ;  /* 0x000000013f047887 */ /* 0x000fe40008000000 */
[----:B------:R-:W-:Y:S02]  /*5aa0*/  USEL UR47, UR47, URZ, UP0 ;  /* 0x0000003f2f2f7287 */ /* 0x000fe40008000000 */
[----:B------:R-:W-:Y:S01]  /*5ab0*/  ULOP3.LUT UR37, UR37, UR4, URZ, 0x3c, !UPT ;  /* 0x0000000425257292 */ /* 0x000fe2000f8e3c3f */
[----:B0-----:R-:W-:Y:S01]  /*5ac0*/  FADD.FTZ R10, R7, R10 ;  /* 0x0000000a070a7221 */ /* 0x001fe20000010000 */
[----:B-1----:R-:W-:-:S04]  /*5ad0*/  FADD.FTZ R9, R4, R9 ;  /* 0x0000000904097221 */ /* 0x002fc80000010000 */
[----:B------:R-:W-:Y:S01]  /*5ae0*/  FSETP.NE.FTZ.AND P0, PT, R10, RZ, PT ;  /* 0x000000ff0a00720b */ /* 0x000fe20003f15000 */
[----:B------:R-:W-:Y:S01]  /*5af0*/  IMAD.MOV.U32 R4, RZ, RZ, RZ ;  /* 0x000000ffff047224 */ /* 0x000fe200078e00ff */
[----:B------:R-:W-:-:S11]  /*5b00*/  FSETP.NE.FTZ.AND P1, PT, R9, RZ, PT ;  /* 0x000000ff0900720b */ /* 0x000fd60003f35000 */
[----:B------:R-:W0:Y:S01]  /*5b10*/  @P0 MUFU.RCP R8, R10 ;  /* 0x0000000a00080308 */ /* 0x000e220000001000 */
[----:B------:R-:W-:-:S07]  /*5b20*/  @P0 FMUL.FTZ R5, R5, 0.69314718246459960938 ;  /* 0x3f31721805050820 */ /* 0x000fce0000410000 */
[----:B------:R-:W1:Y:S08]  /*5b30*/  @P1 MUFU.RCP R4, R9 ;  /* 0x0000000900041308 */ /* 0x000e700000001000 */
[----:B------:R-:W2:Y:S01]  /*5b40*/  @P0 MUFU.LG2 R10, R10 ;  /* 0x0000000a000a0308 */ /* 0x000ea20000000c00 */
[----:B0-----:R0:W-:Y:S01]  /*5b50*/  @!P2 STS [R11+0x28800], R8 ;  /* 0x028800080b00a388 */ /* 0x0011e20000000800 */
[-C--:B------:R-:W-:Y:S01]  /*5b60*/  FMUL.FTZ R209, R24, R8.reuse ;  /* 0x0000000818d17220 */ /* 0x080fe20000410000 */
[-C--:B------:R-:W-:Y:S01]  /*5b70*/  FMUL.FTZ R207, R25, R8.reuse ;  /* 0x0000000819cf7220 */ /* 0x080fe20000410000 */
[-C--:B------:R-:W-:Y:S01]  /*5b80*/  FMUL.FTZ R7, R28, R8.reuse ;  /* 0x000000081c077220 */ /* 0x080fe20000410000 */
[-C--:B------:R-:W-:Y:S01]  /*5b90*/  FMUL.FTZ R6, R29, R8.reuse ;  /* 0x000000081d067220 */ /* 0x080fe20000410000 */
[-C--:B------:R-:W-:Y:S01]  /*5ba0*/  FMUL.FTZ R208, R32, R8.reuse ;  /* 0x0000000820d07220 */ /* 0x080fe20000410000 */
[-C--:B------:R-:W-:Y:S01]  /*5bb0*/  FMUL.FTZ R206, R33, R8.reuse ;  /* 0x0000000821ce7220 */ /* 0x080fe20000410000 */
[----:B------:R-:W3:Y:S01]  /*5bc0*/  @P1 MUFU.LG2 R9, R9 ;  /* 0x0000000900091308 */ /* 0x000ee20000000c00 */
[----:B-1----:R1:W-:Y:S01]  /*5bd0*/  @!P2 STS [R11+0x28820], R4 ;  /* 0x028820040b00a388 */ /* 0x0023e20000000800 */
        /* <DEDUP_REMOVED lines=58> */
[----:B0-----:R-:W-:Y:S01]  /*5f80*/  @P1 FMUL.FTZ R8, R14, 0.69314718246459960938 ;  /* 0x3f3172180e081820 */ /* 0x001fe20000410000 */
[----:B--2---:R-:W-:Y:S01]  /*5f90*/  @P0 FMUL.FTZ R10, R10, 0.69314718246459960938 ;  /* 0x3f3172180a0a0820 */ /* 0x004fe20000410000 */
[----:B---3--:R-:W-:Y:S01]  /*5fa0*/  @P1 FMUL.FTZ R9, R9, 0.69314718246459960938 ;  /* 0x3f31721809091820 */ /* 0x008fe20000410000 */
        /* <DEDUP_REMOVED lines=64> */
[----:B------:R-:W-:Y:S01]  /*63b0*/  @P0 FFMA.FTZ R13, R5, R0, R10 ;  /* 0x00000000050d0223 */ /* 0x000fe2000001000a */
[----:B------:R-:W-:Y:S01]  /*63c0*/  @P1 FFMA.FTZ R12, R8, R3, R9 ;  /* 0x00000003080c1223 */ /* 0x000fe20000010009 */
[----:B-1----:R-:W-:Y:S06]  /*63d0*/  BAR.ARV 0xe, 0x100 ;  /* 0x0384000000007b1d */ /* 0x002fec0000002000 */
.L_x_3244:
[----:B------:R-:W0:Y:S01]  /*63e0*/  S2UR UR6, SR_SWINHI ;  /* 0x00000000000679c3 */ /* 0x000e220000002f00 */
[----:B------:R-:W-:-:S07]  /*63f0*/  IMAD R3, R212, 0x40, R16 ;  /* 0x00000040d4037824 */ /* 0x000fce00078e0210 */
[----:B------:R-:W-:Y:S01]  /*6400*/  BAR.SYNC.DEFER_BLOCKING 0x1, 0x100 ;  /* 0x0044000000007b1d */ /* 0x000fe20000010000 */
[----:B------:R-:W-:Y:S01]  /*6410*/  F2FP.BF16.F32.PACK_AB R6, R6, R7 ;  /* 0x000000070606723e */ /* 0x000fe200000010ff */
[----:B------:R-:W-:Y:S01]  /*6420*/  USHF.R.S32.HI UR11, URZ, 0x1f, UR44 ;  /* 0x0000001f3f0b7899 */ /* 0x000fe2000801142c */
[----:B------:R-:W-:Y:S02]  /*6430*/  F2FP.BF16.F32.PACK_AB R7, R31, R30 ;  /* 0x0000001e1f07723e */ /* 0x000fe400000010ff */
[----:B------:R-:W-:Y:S01]  /*6440*/  F2FP.BF16.F32.PACK_AB R30, R192, R193 ;  /* 0x000000c1c01e723e */ /* 0x000fe200000010ff */
[----:B------:R-:W-:Y:S01]  /*6450*/  ULDC UR7, c[0x0][0xc44] ;  /* 0x0003110000077ab9 */ /* 0x000fe20000000800 */
[----:B------:R-:W-:Y:S01]  /*6460*/  F2FP.BF16.F32.PACK_AB R31, R63, R62 ;  /* 0x0000003e3f1f723e */ /* 0x000fe200000010ff */
[----:B------:R-:W1:Y:S01]  /*6470*/  SHFL.IDX PT, R0, R211, RZ, 0x1f ;  /* 0x00001fffd3007589 */ /* 0x000e6200000e0000 */
[----:B------:R-:W-:Y:S02]  /*6480*/  F2FP.BF16.F32.PACK_AB R112, R113, R112 ;  /* 0x000000707170723e */ /* 0x000fe400000010ff */
[----:B------:R-:W-:-:S02]  /*6490*/  F2FP.BF16.F32.PACK_AB R113, R115, R114 ;  /* 0x000000727371723e */ /* 0x000fc400000010ff */
[----:B------:R-:W-:Y:S02]  /*64a0*/  F2FP.BF16.F32.PACK_AB R114, R117, R116 ;  /* 0x000000747572723e */ /* 0x000fe400000010ff */
[----:B------:R-:W-:Y:S02]  /*64b0*/  F2FP.BF16.F32.PACK_AB R115, R119, R118 ;  /* 0x000000767773723e */ /* 0x000fe400000010ff */
[----:B------:R-:W-:Y:S02]  /*64c0*/  F2FP.BF16.F32.PACK_AB R120, R121, R120 ;  /* 0x000000787978723e */ /* 0x000fe400000010ff */
[----:B------:R-:W-:Y:S02]  /*64d0*/  F2FP.BF16.F32.PACK_AB R121, R152, R108 ;  /* 0x0000006c9879723e */ /* 0x000fe400000010ff */
[----:B------:R-:W-:Y:S01]  /*64e0*/  F2FP.BF16.F32.PACK_AB R157, R158, R157 ;  /* 0x0000009d9e9d723e */ /* 0x000fe200000010ff */
[----:B------:R-:W-:Y:S01]  /*64f0*/  UMOV UR4, UR42 ;  /* 0x0000002a00047c82 */ /* 0x000fe20008000000 */
[----:B0-----:R-:W-:Y:S01]  /*6500*/  UMOV UR5, UR6 ;  /* 0x0000000600057c82 */ /* 0x001fe20008000000 */
[----:B------:R-:W-:Y:S01]  /*6510*/  F2FP.BF16.F32.PACK_AB R158, R133, R132 ;  /* 0x00000084859e723e */ /* 0x000fe200000010ff */
[----:B------:R-:W-:Y:S01]  /*6520*/  IMAD.U32 R96, RZ, RZ, UR4 ;  /* 0x00000004ff607e24 */ /* 0x000fe2000f8e00ff */
[----:B------:R-:W-:Y:S01]  /*6530*/  MOV R97, UR5 ;  /* 0x0000000500617c02 */ /* 0x000fe20008000f00 */
[----:B------:R-:W-:Y:S01]  /*6540*/  UIADD3 UR5, -UR44, URZ, URZ ;  /* 0x0000003f2c057290 */ /* 0x000fe2000fffe13f */
[----:B------:R-:W-:Y:S01]  /*6550*/  F2FP.BF16.F32.PACK_AB R159, R160, R159 ;  /* 0x0000009fa09f723e */ /* 0x000fe200000010ff */
[----:B------:R-:W-:Y:S01]  /*6560*/  ULDC UR4, c[0x0][0xc] ;  /* 0x0000030000047ab9 */ /* 0x000fe20000000800 */
[----:B------:R-:W-:Y:S01]  /*6570*/  F2FP.BF16.F32.PACK_AB R161, R163, R161 ;  /* 0x000000a1a3a1723e */ /* 0x000fe200000010ff */
[--C-:B------:R-:W-:Y:S01]  /*6580*/  IMAD.WIDE R4, R216, 0x2, R96.reuse ;  /* 0x00000002d8047825 */ /* 0x100fe200078e0260 */
[----:B------:R-:W-:Y:S01]  /*6590*/  F2FP.BF16.F32.PACK_AB R144, R145, R144 ;  /* 0x000000909190723e */ /* 0x000fe200000010ff */
[----:B------:R-:W-:Y:S01]  /*65a0*/  UIMAD UR7, UR7, UR5, UR43 ;  /* 0x00000005070772a4 */ /* 0x000fe2000f8e022b */
[----:B------:R-:W-:Y:S01]  /*65b0*/  F2FP.BF16.F32.PACK_AB R160, R137, R136 ;  /* 0x0000008889a0723e */ /* 0x000fe200000010ff */
[----:B------:R-:W-:Y:S01]  /*65c0*/  IMAD.WIDE R96, R3, 0x2, R96 ;  /* 0x0000000203607825 */ /* 0x000fe200078e0260 */
[C---:B------:R-:W-:Y:S01]  /*65d0*/  IADD3 R9, P4, R4.reuse, 0x20, RZ ;  /* 0x0000002004097810 */ /* 0x040fe20007f9e0ff */
[----:B------:R-:W-:Y:S01]  /*65e0*/  UIADD3 UR40, UR4, UR40, URZ ;  /* 0x0000002804287290 */ /* 0x000fe2000fffe03f */
[----:B------:R-:W-:Y:S01]  /*65f0*/  IADD3 R11, P3, R4, 0x40, RZ ;  /* 0x00000040040b7810 */ /* 0x000fe20007f7e0ff */
[----:B------:R-:W-:Y:S01]  /*6600*/  USHF.R.S32.HI UR10, URZ, 0x1f, UR7 ;  /* 0x0000001f3f0a7899 */ /* 0x000fe20008011407 */
[----:B------:R-:W-:-:S02]  /*6610*/  LOP3.LUT R8, R9, 0x380, RZ, 0xc0, !PT ;  /* 0x0000038009087812 */ /* 0x000fc400078ec0ff */
[----:B------:R-:W-:Y:S02]  /*6620*/  LOP3.LUT R10, R11, 0x380, RZ, 0xc0, !PT ;  /* 0x000003800b0a7812 */ /* 0x000fe400078ec0ff */
[----:B------:R-:W-:Y:S02]  /*6630*/  SHF.R.U64 R8, R8, 0x3, RZ ;  /* 0x0000000308087819 */ /* 0x000fe400000012ff */
[----:B------:R-:W-:Y:S02]  /*6640*/  SHF.R.U64 R10, R10, 0x3, RZ ;  /* 0x000000030a0a7819 */ /* 0x000fe400000012ff */
[----:B------:R-:W-:Y:S01]  /*6650*/  LOP3.LUT R8, R8, R9, RZ, 0x3c, !PT ;  /* 0x0000000908087212 */ /* 0x000fe200078e3cff */
[--C-:B------:R-:W-:Y:S01]  /*6660*/  IMAD.X R9, RZ, RZ, R5.reuse, P4 ;  /* 0x000000ffff097224 */ /* 0x100fe200020e0605 */
[----:B------:R-:W-:Y:S01]  /*6670*/  LOP3.LUT R10, R10, R11, RZ, 0x3c, !PT ;  /* 0x0000000b0a0a7212 */ /* 0x000fe200078e3cff */
[----:B------:R-:W-:Y:S01]  /*6680*/  IMAD.X R11, RZ, RZ, R5, P3 ;  /* 0x000000ffff0b7224 */ /* 0x000fe200018e0605 */
[----:B------:R-:W-:-:S02]  /*6690*/  IADD3 R33, P2, R4, 0x60, RZ ;  /* 0x0000006004217810 */ /* 0x000fc40007f5e0ff */
[C---:B------:R-:W-:Y:S02]  /*66a0*/  IADD3 R65, P1, R4.reuse, 0x2000, RZ ;  /* 0x0000200004417810 */ /* 0x040fe40007f3e0ff */
[C---:B------:R-:W-:Y:S02]  /*66b0*/  IADD3 R81, P0, R4.reuse, 0x2020, RZ ;  /* 0x0000202004517810 */ /* 0x040fe40007f1e0ff */
[C---:B------:R-:W-:Y:S02]  /*66c0*/  IADD3 R101, P6, R4.reuse, 0x2040, RZ ;  /* 0x0000204004657810 */ /* 0x040fe40007fde0ff */
[C---:B------:R-:W-:Y:S02]  /*66d0*/  IADD3 R105, P5, R4.reuse, 0x2060, RZ ;  /* 0x0000206004697810 */ /* 0x040fe40007fbe0ff */
[C---:B------:R-:W-:Y:S02]  /*66e0*/  IADD3 R123, P4, R4.reuse, 0x4000, RZ ;  /* 0x00004000047b7810 */ /* 0x040fe40007f9e0ff */
[----:B------:R-:W-:-:S02]  /*66f0*/  IADD3 R127, P3, R4, 0x4020, RZ ;  /* 0x00004020047f7810 */ /* 0x000fc40007f7e0ff */
[----:B------:R-:W-:Y:S02]  /*6700*/  LOP3.LUT R32, R33, 0x380, RZ, 0xc0, !PT ;  /* 0x0000038021207812 */ /* 0x000fe400078ec0ff */
[----:B------:R-:W-:Y:S02]  /*6710*/  LOP3.LUT R64, R65, 0x380, RZ, 0xc0, !PT ;  /* 0x0000038041407812 */ /* 0x000fe400078ec0ff */
        /* <DEDUP_REMOVED lines=9> */
[----:B------:R-:W-:-:S02]  /*67b0*/  SHF.R.U64 R104, R104, 0x3, RZ ;  /* 0x0000000368687819 */ /* 0x000fc400000012ff */
[----:B------:R-:W-:Y:S02]  /*67c0*/  SHF.R.U64 R122, R122, 0x3, RZ ;  /* 0x000000037a7a7819 */ /* 0x000fe400000012ff */
[----:B------:R-:W-:Y:S02]  /*67d0*/  SHF.R.U64 R126, R126, 0x3, RZ ;  /* 0x000000037e7e7819 */ /* 0x000fe400000012ff */
[----:B------:R-:W-:Y:S01]  /*67e0*/  LOP3.LUT R32, R32, R33, RZ, 0x3c, !PT ;  /* 0x0000002120207212 */ /* 0x000fe200078e3cff */
[--C-:B------:R-:W-:Y:S01]  /*67f0*/  IMAD.X R33, RZ, RZ, R5.reuse, P2 ;  /* 0x000000ffff217224 */ /* 0x100fe200010e0605 */
[----:B------:R-:W-:Y:S01]  /*6800*/  LOP3.LUT R64, R64, R65, RZ, 0x3c, !PT ;  /* 0x0000004140407212 */ /* 0x000fe200078e3cff */
[--C-:B------:R-:W-:Y:S01]  /*6810*/  IMAD.X R65, RZ, RZ, R5.reuse, P1 ;  /* 0x000000ffff417224 */ /* 0x100fe200008e0605 */
[----:B------:R-:W-:Y:S01]  /*6820*/  LOP3.LUT R80, R80, R81, RZ, 0x3c, !PT ;  /* 0x0000005150507212 */ /* 0x000fe200078e3cff */
[----:B------:R-:W-:Y:S01]  /*6830*/  IMAD.X R81, RZ, RZ, R5, P0 ;  /* 0x000000ffff517224 */ /* 0x000fe200000e0605 */
[----:B------:R-:W-:-:S02]  /*6840*/  LOP3.LUT R100, R100, R101, RZ, 0x3c, !PT ;  /* 0x0000006564647212 */ /* 0x000fc400078e3cff */
[----:B------:R-:W-:Y:S01]  /*6850*/  LOP3.LUT R104, R104, R105, RZ, 0x3c, !PT ;  /* 0x0000006968687212 */ /* 0x000fe200078e3cff */
[--C-:B------:R-:W-:Y:S01]  /*6860*/  IMAD.X R105, RZ, RZ, R5.reuse, P5 ;  /* 0x000000ffff697224 */ /* 0x100fe200028e0605 */
[----:B------:R-:W-:Y:S01]  /*6870*/  LOP3.LUT R122, R122, R123, RZ, 0x3c, !PT ;  /* 0x0000007b7a7a7212 */ /* 0x000fe200078e3cff */
[--C-:B------:R-:W-:Y:S01]  /*6880*/  IMAD.X R123, RZ, RZ, R5.reuse, P4 ;  /* 0x000000ffff7b7224 */ /* 0x100fe200020e0605 */
[----:B------:R-:W-:Y:S01]  /*6890*/  LOP3.LUT R126, R126, R127, RZ, 0x3c, !PT ;  /* 0x0000007f7e7e7212 */ /* 0x000fe200078e3cff */
[----:B------:R-:W-:Y:S01]  /*68a0*/  IMAD.X R127, RZ, RZ, R5, P3 ;  /* 0x000000ffff7f7224 */ /* 0x000fe200018e0605 */
[----:B------:R-:W-:Y:S02]  /*68b0*/  IADD3.X R101, RZ, R5, RZ, P6, !PT ;  /* 0x00000005ff657210 */ /* 0x000fe400037fe4ff */
[C---:B------:R-:W-:Y:S02]  /*68c0*/  IADD3 R131, P2, R4.reuse, 0x4040, RZ ;  /* 0x0000404004837810 */ /* 0x040fe40007f5e0ff */
[----:B------:R-:W-:-:S02]  /*68d0*/  IADD3 R135, P1, R4, 0x4060, RZ ;  /* 0x0000406004877810 */ /* 0x000fc40007f3e0ff */
[C---:B------:R-:W-:Y:S02]  /*68e0*/  IADD3 R139, P0, R4.reuse, 0x6000, RZ ;  /* 0x00006000048b7810 */ /* 0x040fe40007f1e0ff */
[C---:B------:R-:W-:Y:S02]  /*68f0*/  IADD3 R143, P6, R4.reuse, 0x6020, RZ ;  /* 0x00006020048f7810 */ /* 0x040fe40007fde0ff */
[C---:B------:R-:W-:Y:S02]  /*6900*/  IADD3 R25, P5, R4.reuse, 0x6040, RZ ;  /* 0x0000604004197810 */ /* 0x040fe40007fbe0ff */
[----:B------:R-:W-:Y:S02]  /*6910*/  IADD3 R29, P4, R4, 0x6060, RZ ;  /* 0x00006060041d7810 */ /* 0x000fe40007f9e0ff */
[----:B------:R-:W-:Y:S02]  /*6920*/  IADD3 R15, P3, R96, 0x1000, RZ ;  /* 0x00001000600f7810 */ /* 0x000fe40007f7e0ff */
[----:B------:R-:W-:-:S02]  /*6930*/  LOP3.LUT R130, R131, 0x380, RZ, 0xc0, !PT ;  /* 0x0000038083827812 */ /* 0x000fc400078ec0ff */
        /* <DEDUP_REMOVED lines=25> */
[----:B------:R-:W-:Y:S01]  /*6ad0*/  IMAD.X R29, RZ, RZ, R5, P4 ;  /* 0x000000ffff1d7224 */ /* 0x000fe200020e0605 */
        /* <DEDUP_REMOVED lines=8> */
[C---:B------:R-:W-:Y:S02]  /*6b60*/  IADD3 R53, P4, R96.reuse, 0x7000, RZ ;  /* 0x0000700060357810 */ /* 0x040fe40007f9e0ff */
[----:B------:R-:W-:Y:S02]  /*6b70*/  IADD3 R57, P3, R96, 0x8000, RZ ;  /* 0x0000800060397810 */ /* 0x000fe40007f7e0ff */
[----:B------:R-:W-:-:S02]  /*6b80*/  LOP3.LUT R4, R3, R4, RZ, 0x3c, !PT ;  /* 0x0000000403047212 */ /* 0x000fc400078e3cff */
[----:B------:R-:W-:Y:S02]  /*6b90*/  LOP3.LUT R20, R21, 0x380, RZ, 0xc0, !PT ;  /* 0x0000038015147812 */ /* 0x000fe400078ec0ff */
[----:B------:R-:W-:Y:S02]  /*6ba0*/  LOP3.LUT R36, R37, 0x380, RZ, 0xc0, !PT ;  /* 0x0000038025247812 */ /* 0x000fe400078ec0ff */
[----:B------:R-:W-:Y:S02]  /*6bb0*/  LOP3.LUT R40, R41, 0x380, RZ, 0xc0, !PT ;  /* 0x0000038029287812 */ /* 0x000fe400078ec0ff */
[----:B------:R-:W-:Y:S02]  /*6bc0*/  LOP3.LUT R44, R45, 0x380, RZ, 0xc0, !PT ;  /* 0x000003802d2c7812 */ /* 0x000fe400078ec0ff */
[----:B------:R-:W-:Y:S02]  /*6bd0*/  LOP3.LUT R48, R49, 0x380, RZ, 0xc0, !PT ;  /* 0x0000038031307812 */ /* 0x000fe400078ec0ff */
[----:B------:R-:W-:-:S02]  /*6be0*/  LOP3.LUT R52, R53, 0x380, RZ, 0xc0, !PT ;  /* 0x0000038035347812 */ /* 0x000fc400078ec0ff */
[----:B------:R-:W-:Y:S02]  /*6bf0*/  LOP3.LUT R56, R57, 0x380, RZ, 0xc0, !PT ;  /* 0x0000038039387812 */ /* 0x000fe400078ec0ff */
[----:B------:R-:W-:Y:S02]  /*6c00*/  MOV R3, R4 ;  /* 0x0000000400037202 */ /* 0x000fe40000000f00 */
[----:B------:R-:W-:Y:S02]  /*6c10*/  F2FP.BF16.F32.PACK_AB R5, R27, R26 ;  /* 0x0000001a1b05723e */ /* 0x000fe400000010ff */
[----:B------:R-:W-:Y:S02]  /*6c20*/  LOP3.LUT R27, R96, 0x380, RZ, 0xc0, !PT ;  /* 0x00000380601b7812 */ /* 0x000fe400078ec0ff */
[----:B------:R-:W-:Y:S02]  /*6c30*/  SHF.R.U64 R20, R20, 0x3, RZ ;  /* 0x0000000314147819 */ /* 0x000fe400000012ff */
[----:B------:R-:W-:-:S02]  /*6c40*/  SHF.R.U64 R36, R36, 0x3, RZ ;  /* 0x0000000324247819 */ /* 0x000fc400000012ff */
[----:B------:R-:W-:Y:S02]  /*6c50*/  SHF.R.U64 R40, R40, 0x3, RZ ;  /* 0x0000000328287819 */ /* 0x000fe400000012ff */
[----:B------:R-:W-:Y:S02]  /*6c60*/  SHF.R.U64 R44, R44, 0x3, RZ ;  /* 0x000000032c2c7819 */ /* 0x000fe400000012ff */
[----:B------:R-:W-:Y:S02]  /*6c70*/  SHF.R.U64 R48, R48, 0x3, RZ ;  /* 0x0000000330307819 */ /* 0x000fe400000012ff */
[----:B------:R-:W-:Y:S02]  /*6c80*/  SHF.R.U64 R52, R52, 0x3, RZ ;  /* 0x0000000334347819 */ /* 0x000fe400000012ff */
[----:B------:R-:W-:Y:S02]  /*6c90*/  SHF.R.U64 R56, R56, 0x3, RZ ;  /* 0x0000000338387819 */ /* 0x000fe400000012ff */
[----:B------:R-:W-:-:S02]  /*6ca0*/  F2FP.BF16.F32.PACK_AB R4, R207, R209 ;  /* 0x000000d1cf04723e */ /* 0x000fc400000010ff */
[----:B------:R-:W-:Y:S02]  /*6cb0*/  SHF.R.U64 R27, R27, 0x3, RZ ;  /* 0x000000031b1b7819 */ /* 0x000fe400000012ff */
[----:B------:R-:W-:Y:S01]  /*6cc0*/  LOP3.LUT R20, R20, R21, RZ, 0x3c, !PT ;  /* 0x0000001514147212 */ /* 0x000fe200078e3cff */
[--C-:B------:R-:W-:Y:S01]  /*6cd0*/  IMAD.X R21, RZ, RZ, R97.reuse, P2 ;  /* 0x000000ffff157224 */ /* 0x100fe200010e0661 */
[----:B------:R-:W-:Y:S01]  /*6ce0*/  LOP3.LUT R36, R36, R37, RZ, 0x3c, !PT ;  /* 0x0000002524247212 */ /* 0x000fe200078e3cff */
[--C-:B------:R-:W-:Y:S01]  /*6cf0*/  IMAD.X R37, RZ, RZ, R97.reuse, P1 ;  /* 0x000000ffff257224 */ /* 0x100fe200008e0661 */
[----:B------:R-:W-:Y:S01]  /*6d00*/  LOP3.LUT R40, R40, R41, RZ, 0x3c, !PT ;  /* 0x0000002928287212 */ /* 0x000fe200078e3cff */
[--C-:B------:R-:W-:Y:S01]  /*6d10*/  IMAD.X R41, RZ, RZ, R97.reuse, P0 ;  /* 0x000000ffff297224 */ /* 0x100fe200000e0661 */
[----:B------:R-:W-:Y:S01]  /*6d20*/  LOP3.LUT R44, R44, R45, RZ, 0x3c, !PT ;  /* 0x0000002d2c2c7212 */ /* 0x000fe200078e3cff */
[----:B------:R0:W-:Y:S01]  /*6d30*/  STSM.16.M88.4 [R3], R4 ;  /* 0x0000000403007844 */ /* 0x0001e20000000200 */
[----:B------:R-:W-:Y:S01]  /*6d40*/  LOP3.LUT R48, R48, R49, RZ, 0x3c, !PT ;  /* 0x0000003130307212 */ /* 0x000fe200078e3cff */
[--C-:B------:R-:W-:Y:S01]  /*6d50*/  IMAD.X R49, RZ, RZ, R97.reuse, P5 ;  /* 0x000000ffff317224 */ /* 0x100fe200028e0661 */
[----:B------:R-:W-:Y:S01]  /*6d60*/  LOP3.LUT R52, R52, R53, RZ, 0x3c, !PT ;  /* 0x0000003534347212 */ /* 0x000fe200078e3cff */
[--C-:B------:R-:W-:Y:S01]  /*6d70*/  IMAD.X R53, RZ, RZ, R97.reuse, P4 ;  /* 0x000000ffff357224 */ /* 0x100fe200020e0661 */
[----:B------:R-:W-:Y:S01]  /*6d80*/  LOP3.LUT R56, R56, R57, RZ, 0x3c, !PT ;  /* 0x0000003938387212 */ /* 0x000fe200078e3cff */
[----:B------:R-:W-:Y:S01]  /*6d90*/  IMAD.X R57, RZ, RZ, R97, P3 ;  /* 0x000000ffff397224 */ /* 0x000fe200018e0661 */
[----:B------:R-:W-:-:S02]  /*6da0*/  IADD3.X R45, RZ, R97, RZ, P6, !PT ;  /* 0x00000061ff2d7210 */ /* 0x000fc400037fe4ff */
[C---:B------:R-:W-:Y:S02]  /*6db0*/  IADD3 R61, P2, R96.reuse, 0x9000, RZ ;  /* 0x00009000603d7810 */ /* 0x040fe40007f5e0ff */
[C---:B------:R-:W-:Y:S02]  /*6dc0*/  IADD3 R69, P1, R96.reuse, 0xa000, RZ ;  /* 0x0000a00060457810 */ /* 0x040fe40007f3e0ff */
[C---:B------:R-:W-:Y:S02]  /*6dd0*/  IADD3 R73, P0, R96.reuse, 0xb000, RZ ;  /* 0x0000b00060497810 */ /* 0x040fe40007f1e0ff */
[C---:B------:R-:W-:Y:S02]  /*6de0*/  IADD3 R77, P6, R96.reuse, 0xc000, RZ ;  /* 0x0000c000604d7810 */ /* 0x040fe40007fde0ff */
[C---:B------:R-:W-:Y:S02]  /*6df0*/  IADD3 R85, P5, R96.reuse, 0xd000, RZ ;  /* 0x0000d00060557810 */ /* 0x040fe40007fbe0ff */
[----:B------:R-:W-:-:S02]  /*6e00*/  IADD3 R89, P4, R96, 0xe000, RZ ;  /* 0x0000e00060597810 */ /* 0x000fc40007f9e0ff */
[----:B------:R-:W-:Y:S02]  /*6e10*/  IADD3 R92, P3, R96, 0xf000, RZ ;  /* 0x0000f000605c7810 */ /* 0x000fe40007f7e0ff */
[----:B------:R-:W-:Y:S02]  /*6e20*/  LOP3.LUT R96, R27, R96, RZ, 0x3c, !PT ;  /* 0x000000601b607212 */ /* 0x000fe400078e3cff */
[----:B------:R-:W-:Y:S02]  /*6e30*/  MOV R26, R8 ;  /* 0x00000008001a7202 */ /* 0x000fe40000000f00 */
[----:B------:R-:W-:Y:S02]  /*6e40*/  MOV R27, R10 ;  /* 0x0000000a001b7202 */ /* 0x000fe40000000f00 */
[----:B0-----:R-:W-:Y:S02]  /*6e50*/  F2FP.BF16.F32.PACK_AB R4, R206, R208 ;  /* 0x000000d0ce04723e */ /* 0x001fe400000010ff */
[----:B------:R-:W-:-:S02]  /*6e60*/  F2FP.BF16.F32.PACK_AB R5, R35, R34 ;  /* 0x000000222305723e */ /* 0x000fc400000010ff */
[----:B------:R-:W-:Y:S02]  /*6e70*/  F2FP.BF16.F32.PACK_AB R6, R204, R205 ;  /* 0x000000cdcc06723e */ /* 0x000fe400000010ff */
[----:B------:R-:W-:Y:S02]  /*6e80*/  F2FP.BF16.F32.PACK_AB R7, R39, R38 ;  /* 0x000000262707723e */ /* 0x000fe400000010ff */
[----:B------:R-:W-:Y:S02]  /*6e90*/  F2FP.BF16.F32.PACK_AB R8, R202, R203 ;  /* 0x000000cbca08723e */ /* 0x000fe400000010ff */
[----:B------:R-:W-:Y:S01]  /*6ea0*/  F2FP.BF16.F32.PACK_AB R9, R43, R42 ;  /* 0x0000002a2b09723e */ /* 0x000fe200000010ff */
[----:B------:R0:W-:Y:S01]  /*6eb0*/  STSM.16.M88.4 [R26], R4 ;  /* 0x000000041a007844 */ /* 0x0001e20000000200 */
[----:B------:R-:W-:Y:S02]  /*6ec0*/  F2FP.BF16.F32.PACK_AB R10, R200, R201 ;  /* 0x000000c9c80a723e */ /* 0x000fe400000010ff */
[----:B------:R-:W-:-:S02]  /*6ed0*/  F2FP.BF16.F32.PACK_AB R11, R47, R46 ;  /* 0x0000002e2f0b723e */ /* 0x000fc400000010ff */
[----:B------:R-:W-:Y:S02]  /*6ee0*/  LOP3.LUT R60, R61, 0x380, RZ, 0xc0, !PT ;  /* 0x000003803d3c7812 */ /* 0x000fe400078ec0ff */
[----:B------:R-:W-:Y:S01]  /*6ef0*/  MOV R38, R24 ;  /* 0x0000001800267202 */ /* 0x000fe20000000f00 */
[----:B------:R2:W-:Y:S01]  /*6f00*/  STSM.16.M88.4 [R27], R8 ;  /* 0x000000081b007844 */ /* 0x0005e20000000200 */
[----:B------:R-:W-:Y:S02]  /*6f10*/  SHF.R.U64 R60, R60, 0x3, RZ ;  /* 0x000000033c3c7819 */ /* 0x000fe400000012ff */
[----:B------:R-:W-:Y:S02]  /*6f20*/  MOV R3, R32 ;  /* 0x0000002000037202 */ /* 0x000fe40000000f00 */
[----:B------:R-:W-:Y:S02]  /*6f30*/  MOV R39, R28 ;  /* 0x0000001c00277202 */ /* 0x000fe40000000f00 */
[----:B------:R-:W-:-:S02]  /*6f40*/  F2FP.BF16.F32.PACK_AB R24, R198, R199 ;  /* 0x000000c7c618723e */ /* 0x000fc400000010ff */
[----:B------:R-:W-:Y:S02]  /*6f50*/  F2FP.BF16.F32.PACK_AB R25, R51, R50 ;  /* 0x000000323319723e */ /* 0x000fe400000010ff */
[----:B0-----:R-:W-:Y:S02]  /*6f60*/  F2FP.BF16.F32.PACK_AB R26, R196, R197 ;  /* 0x000000c5c41a723e */ /* 0x001fe400000010ff */
[----:B------:R-:W-:Y:S02]  /*6f70*/  MOV R64, R64 ;  /* 0x0000004000407202 */ /* 0x000fe40000000f00 */
[----:B------:R-:W-:Y:S02]  /*6f80*/  F2FP.BF16.F32.PACK_AB R28, R194, R195 ;  /* 0x000000c3c21c723e */ /* 0x000fe400000010ff */
[----:B--2---:R-:W-:Y:S02]  /*6f90*/  F2FP.BF16.F32.PACK_AB R27, R55, R54 ;  /* 0x00000036371b723e */ /* 0x004fe400000010ff */
[----:B------:R-:W-:-:S02]  /*6fa0*/  F2FP.BF16.F32.PACK_AB R29, R59, R58 ;  /* 0x0000003a3b1d723e */ /* 0x000fc400000010ff */
[----:B------:R-:W-:Y:S01]  /*6fb0*/  MOV R80, R80 ;  /* 0x0000005000507202 */ /* 0x000fe20000000f00 */
[----:B------:R-:W-:Y:S01]  /*6fc0*/  STSM.16.M88.4 [R3], R24 ;  /* 0x0000001803007844 */ /* 0x000fe20000000200 */
[----:B------:R-:W-:Y:S02]  /*6fd0*/  F2FP.BF16.F32.PACK_AB R4, R190, R191 ;  /* 0x000000bfbe04723e */ /* 0x000fe400000010ff */
[----:B------:R-:W-:Y:S01]  /*6fe0*/  F2FP.BF16.F32.PACK_AB R5, R67, R66 ;  /* 0x000000424305723e */ /* 0x000fe200000010ff */
[----:B------:R0:W-:Y:S01]  /*6ff0*/  STSM.16.M88.4 [R64], R28 ;  /* 0x0000001c40007844 */ /* 0x0001e20000000200 */
[----:B------:R-:W-:Y:S02]  /*7000*/  F2FP.BF16.F32.PACK_AB R6, R182, R183 ;  /* 0x000000b7b606723e */ /* 0x000fe400000010ff */
[----:B------:R-:W-:Y:S02]  /*7010*/  F2FP.BF16.F32.PACK_AB R7, R71, R70 ;  /* 0x000000464707723e */ /* 0x000fe400000010ff */
[----:B------:R-:W-:Y:S01]  /*7020*/  LOP3.LUT R60, R60, R61, RZ, 0x3c, !PT ;  /* 0x0000003d3c3c7212 */ /* 0x000fe200078e3cff */
[----:B------:R-:W-:Y:S01]  /*7030*/  IMAD.X R61, RZ, RZ, R97, P2 ;  /* 0x000000ffff3d7224 */ /* 0x000fe200010e0661 */
[----:B------:R-:W-:Y:S01]  /*7040*/  MOV R100, R100 ;  /* 0x0000006400647202 */ /* 0x000fe20000000f00 */
[----:B------:R2:W-:Y:S01]  /*7050*/  STSM.16.M88.4 [R80], R4 ;  /* 0x0000000450007844 */ /* 0x0005e20000000200 */
[----:B------:R-:W-:-:S02]  /*7060*/  F2FP.BF16.F32.PACK_AB R8, R180, R181 ;  /* 0x000000b5b408723e */ /* 0x000fc400000010ff */
[----:B------:R-:W-:Y:S02]  /*7070*/  F2FP.BF16.F32.PACK_AB R9, R75, R74 ;  /* 0x0000004a4b09723e */ /* 0x000fe400000010ff */
[----:B------:R-:W-:Y:S02]  /*7080*/  F2FP.BF16.F32.PACK_AB R10, R178, R179 ;  /* 0x000000b3b20a723e */ /* 0x000fe400000010ff */
[----:B------:R-:W-:Y:S02]  /*7090*/  F2FP.BF16.F32.PACK_AB R11, R79, R78 ;  /* 0x0000004e4f0b723e */ /* 0x000fe400000010ff */
[----:B-1----:R-:W-:Y:S02]  /*70a0*/  ISETP.NE.AND P2, PT, R0, RZ, PT ;  /* 0x000000ff0000720c */ /* 0x002fe40003f45270 */
[----:B------:R-:W-:Y:S01]  /*70b0*/  MOV R104, R104 ;  /* 0x0000006800687202 */ /* 0x000fe20000000f00 */
[----:B------:R1:W-:Y:S01]  /*70c0*/  STSM.16.M88.4 [R100], R8 ;  /* 0x0000000864007844 */ /* 0x0003e20000000200 */
[----:B------:R-:W-:-:S02]  /*70d0*/  F2FP.BF16.F32.PACK_AB R32, R176, R177 ;  /* 0x000000b1b020723e */ /* 0x000fc400000010ff */
[----:B------:R-:W-:Y:S02]  /*70e0*/  F2FP.BF16.F32.PACK_AB R33, R83, R82 ;  /* 0x000000525321723e */ /* 0x000fe400000010ff */
[----:B------:R-:W-:Y:S02]  /*70f0*/  F2FP.BF16.F32.PACK_AB R34, R174, R175 ;  /* 0x000000afae22723e */ /* 0x000fe400000010ff */
[----:B------:R-:W-:Y:S02]  /*7100*/  F2FP.BF16.F32.PACK_AB R35, R87, R86 ;  /* 0x000000565723723e */ /* 0x000fe400000010ff */
[----:B------:R-:W-:Y:S02]  /*7110*/  MOV R0, R122 ;  /* 0x0000007a00007202 */ /* 0x000fe40000000f00 */
[----:B0-----:R-:W-:Y:S01]  /*7120*/  F2FP.BF16.F32.PACK_AB R64, R172, R173 ;  /* 0x000000adac40723e */ /* 0x001fe200000010ff */
[----:B------:R1:W-:Y:S01]  /*7130*/  STSM.16.M88.4 [R104], R32 ;  /* 0x0000002068007844 */ /* 0x0003e20000000200 */
[----:B------:R-:W-:-:S02]  /*7140*/  F2FP.BF16.F32.PACK_AB R65, R91, R90 ;  /* 0x0000005a5b41723e */ /* 0x000fc400000010ff */
[----:B------:R-:W-:Y:S02]  /*7150*/  F2FP.BF16.F32.PACK_AB R66, R170, R171 ;  /* 0x000000abaa42723e */ /* 0x000fe400000010ff */
[----:B------:R-:W-:Y:S02]  /*7160*/  F2FP.BF16.F32.PACK_AB R67, R95, R94 ;  /* 0x0000005e5f43723e */ /* 0x000fe400000010ff */
[----:B------:R-:W-:Y:S02]  /*7170*/  MOV R126, R126 ;  /* 0x0000007e007e7202 */ /* 0x000fe40000000f00 */
[----:B--2---:R-:W-:Y:S01]  /*7180*/  F2FP.BF16.F32.PACK_AB R80, R168, R169 ;  /* 0x000000a9a850723e */ /* 0x004fe200000010ff */
[----:B------:R1:W-:Y:S01]  /*7190*/  STSM.16.M88.4 [R0], R64 ;  /* 0x0000004000007844 */ /* 0x0003e20000000200 */
[----:B------:R-:W-:Y:S02]  /*71a0*/  F2FP.BF16.F32.PACK_AB R81, R99, R98 ;  /* 0x000000626351723e */ /* 0x000fe400000010ff */
[----:B------:R-:W-:-:S02]  /*71b0*/  F2FP.BF16.F32.PACK_AB R82, R164, R167 ;  /* 0x000000a7a452723e */ /* 0x000fc400000010ff */
[----:B------:R-:W-:Y:S02]  /*71c0*/  F2FP.BF16.F32.PACK_AB R83, R103, R102 ;  /* 0x000000666753723e */ /* 0x000fe400000010ff */
[----:B------:R-:W-:Y:S02]  /*71d0*/  MOV R130, R130 ;  /* 0x0000008200827202 */ /* 0x000fe40000000f00 */
[----:B------:R-:W-:Y:S01]  /*71e0*/  F2FP.BF16.F32.PACK_AB R4, R156, R162 ;  /* 0x000000a29c04723e */ /* 0x000fe200000010ff */
[----:B------:R1:W-:Y:S01]  /*71f0*/  STSM.16.M88.4 [R126], R80 ;  /* 0x000000507e007844 */ /* 0x0003e20000000200 */
[----:B------:R-:W-:Y:S02]  /*7200*/  F2FP.BF16.F32.PACK_AB R5, R107, R106 ;  /* 0x0000006a6b05723e */ /* 0x000fe400000010ff */
[----:B------:R-:W-:Y:S02]  /*7210*/  F2FP.BF16.F32.PACK_AB R6, R109, R154 ;  /* 0x0000009a6d06723e */ /* 0x000fe400000010ff */
[----:B------:R-:W-:-:S02]  /*7220*/  F2FP.BF16.F32.PACK_AB R7, R111, R110 ;  /* 0x0000006e6f07723e */ /* 0x000fc400000010ff */
[----:B------:R-:W-:Y:S02]  /*7230*/  MOV R134, R134 ;  /* 0x0000008600867202 */ /* 0x000fe40000000f00 */
[----:B------:R-:W-:Y:S01]  /*7240*/  MOV R138, R138 ;  /* 0x0000008a008a7202 */ /* 0x000fe20000000f00 */
[----:B------:R1:W-:Y:S01]  /*7250*/  STSM.16.M88.4 [R130], R4 ;  /* 0x0000000482007844 */ /* 0x0003e20000000200 */
[----:B------:R-:W-:Y:S02]  /*7260*/  F2FP.BF16.F32.PACK_AB R122, R125, R124 ;  /* 0x0000007c7d7a723e */ /* 0x000fe400000010ff */
[----:B------:R-:W-:Y:S01]  /*7270*/  F2FP.BF16.F32.PACK_AB R123, R155, R153 ;  /* 0x000000999b7b723e */ /* 0x000fe200000010ff */
[----:B------:R1:W-:Y:S01]  /*7280*/  STSM.16.M88.4 [R134], R112 ;  /* 0x0000007086007844 */ /* 0x0003e20000000200 */
[----:B------:R-:W-:Y:S02]  /*7290*/  MOV R142, R142 ;  /* 0x0000008e008e7202 */ /* 0x000fe40000000f00 */
[----:B------:R-:W-:Y:S01]  /*72a0*/  F2FP.BF16.F32.PACK_AB R156, R129, R128 ;  /* 0x00000080819c723e */ /* 0x000fe200000010ff */
[----:B------:R1:W-:Y:S01]  /*72b0*/  STSM.16.M88.4 [R138], R120 ;  /* 0x000000788a007844 */ /* 0x0003e20000000200 */
[----:B------:R-:W-:-:S02]  /*72c0*/  F2FP.BF16.F32.PACK_AB R162, R141, R140 ;  /* 0x0000008c8da2723e */ /* 0x000fc400000010ff */
[----:B------:R-:W-:Y:S01]  /*72d0*/  F2FP.BF16.F32.PACK_AB R163, R166, R165 ;  /* 0x000000a5a6a3723e */ /* 0x000fe200000010ff */
[----:B------:R1:W-:Y:S01]  /*72e0*/  STSM.16.M88.4 [R142], R156 ;  /* 0x0000009c8e007844 */ /* 0x0003e20000000200 */
[----:B------:R-:W-:Y:S02]  /*72f0*/  F2FP.BF16.F32.PACK_AB R145, R147, R146 ;  /* 0x000000929391723e */ /* 0x000fe400000010ff */
[----:B------:R-:W-:Y:S01]  /*7300*/  LOP3.LUT R68, R69, 0x380, RZ, 0xc0, !PT ;  /* 0x0000038045447812 */ /* 0x000fe200078ec0ff */
[----:B------:R1:W-:Y:S01]  /*7310*/  STSM.16.M88.4 [R38], R160 ;  /* 0x000000a026007844 */ /* 0x0003e20000000200 */
[----:B------:R-:W-:Y:S02]  /*7320*/  LOP3.LUT R72, R73, 0x380, RZ, 0xc0, !PT ;  /* 0x0000038049487812 */ /* 0x000fe400078ec0ff */
[----:B------:R-:W-:Y:S02]  /*7330*/  LOP3.LUT R76, R77, 0x380, RZ, 0xc0, !PT ;  /* 0x000003804d4c7812 */ /* 0x000fe400078ec0ff */
[----:B------:R-:W-:-:S02]  /*7340*/  LOP3.LUT R84, R85, 0x380, RZ, 0xc0, !PT ;  /* 0x0000038055547812 */ /* 0x000fc400078ec0ff */
[----:B------:R-:W-:Y:S02]  /*7350*/  LOP3.LUT R88, R89, 0x380, RZ, 0xc0, !PT ;  /* 0x0000038059587812 */ /* 0x000fe400078ec0ff */
[----:B------:R-:W-:Y:S02]  /*7360*/  LOP3.LUT R93, R92, 0x380, RZ, 0xc0, !PT ;  /* 0x000003805c5d7812 */ /* 0x000fe400078ec0ff */
[----:B------:R-:W-:Y:S02]  /*7370*/  F2FP.BF16.F32.PACK_AB R146, R149, R148 ;  /* 0x000000949592723e */ /* 0x000fe400000010ff */
[----:B------:R-:W-:Y:S02]  /*7380*/  F2FP.BF16.F32.PACK_AB R147, R151, R150 ;  /* 0x000000969793723e */ /* 0x000fe400000010ff */
[----:B------:R-:W-:Y:S02]  /*7390*/  SHF.R.U64 R68, R68, 0x3, RZ ;  /* 0x0000000344447819 */ /* 0x000fe400000012ff */
[----:B------:R-:W-:Y:S01]  /*73a0*/  SHF.R.U64 R72, R72, 0x3, RZ ;  /* 0x0000000348487819 */ /* 0x000fe200000012ff */
[----:B------:R1:W-:Y:S01]  /*73b0*/  STSM.16.M88.4 [R39], R144 ;  /* 0x0000009027007844 */ /* 0x0003e20000000200 */
[----:B------:R-:W-:-:S02]  /*73c0*/  SHF.R.U64 R76, R76, 0x3, RZ ;  /* 0x000000034c4c7819 */ /* 0x000fc400000012ff */
[----:B------:R-:W-:Y:S02]  /*73d0*/  SHF.R.U64 R84, R84, 0x3, RZ ;  /* 0x0000000354547819 */ /* 0x000fe400000012ff */
[----:B------:R-:W-:Y:S02]  /*73e0*/  SHF.R.U64 R88, R88, 0x3, RZ ;  /* 0x0000000358587819 */ /* 0x000fe400000012ff */
[----:B------:R-:W-:Y:S02]  /*73f0*/  SHF.R.U64 R93, R93, 0x3, RZ ;  /* 0x000000035d5d7819 */ /* 0x000fe400000012ff */
        /* <DEDUP_REMOVED lines=11> */
[----:B------:R-:W-:Y:S01]  /*74b0*/  IADD3.X R77, RZ, R97, RZ, P6, !PT ;  /* 0x00000061ff4d7210 */ /* 0x000fe200037fe4ff */
[----:B------:R-:W-:Y:S06]  /*74c0*/  BAR.SYNC.DEFER_BLOCKING 0x1, 0x100 ;  /* 0x0044000000007b1d */ /* 0x000fec0000010000 */
[----:B-1----:R-:W-:Y:S05]  /*74d0*/  @P2 BRA `(.L_x_3269) ;  /* 0x0000000000cc2947 */ /* 0x002fea0003800000 */
[----:B------:R-:W0:Y:S01]  /*74e0*/  LDC R8, c[0x0][0xbe8] ;  /* 0x0002fa00ff087b82 */ /* 0x000e220000000800 */
[----:B------:R-:W-:Y:S01]  /*74f0*/  IMAD R0, RZ, RZ, -UR43 ;  /* 0x8000002bff007e24 */ /* 0x000fe2000f8e02ff */
[----:B------:R-:W-:Y:S01]  /*7500*/  ULDC.64 UR8, c[0x0][0xb90] ;  /* 0x0002e40000087ab9 */ /* 0x000fe20000000a00 */
[----:B------:R-:W-:Y:S01]  /*7510*/  IMAD.MOV R26, RZ, RZ, -R18 ;  /* 0x000000ffff1a7224 */ /* 0x000fe200078e0a12 */
[----:B------:R-:W-:Y:S02]  /*7520*/  UIMAD UR6, UR10, UR8, URZ ;  /* 0x000000080a0672a4 */ /* 0x000fe4000f8e023f */
[----:B------:R-:W-:Y:S02]  /*7530*/  UIMAD.WIDE.U32 UR4, UR7, UR8, URZ ;  /* 0x00000008070472a5 */ /* 0x000fe4000f8e003f */
[----:B------:R-:W1:Y:S01]  /*7540*/  LDC R7, c[0x0][0xc38] ;  /* 0x00030e00ff077b82 */ /* 0x000e620000000800 */
[----:B------:R-:W-:-:S03]  /*7550*/  UIMAD UR6, UR7, UR9, UR6 ;  /* 0x00000009070672a4 */ /* 0x000fc6000f8e0206 */
[----:B------:R-:W-:Y:S01]  /*7560*/  MOV R4, UR4 ;  /* 0x0000000400047c02 */ /* 0x000fe20008000f00 */
[----:B------:R-:W-:-:S03]  /*7570*/  UIADD3 UR6, UR5, UR6, URZ ;  /* 0x0000000605067290 */ /* 0x000fc6000fffe03f */
[----:B------:R-:W2:Y:S01]  /*7580*/  LDC.64 R10, c[0x0][0xb98] ;  /* 0x0002e600ff0a7b82 */ /* 0x000ea20000000a00 */
[----:B0-----:R-:W-:Y:S01]  /*7590*/  ISETP.NE.AND P0, PT, R8, 0x1, PT ;  /* 0x000000010800780c */ /* 0x001fe20003f05270 */
[----:B-1----:R-:W-:-:S04]  /*75a0*/  IMAD R24, R7, R0, UR45 ;  /* 0x0000002d07187e24 */ /* 0x002fc8000f8e0200 */
[----:B------:R-:W-:-:S08]  /*75b0*/  IMAD R6, R24, 0x40, R215 ;  /* 0x0000004018067824 */ /* 0x000fd000078e02d7 */
[----:B------:R-:W0:Y:S08]  /*75c0*/  @P0 LDC R3, c[0x0][0xbec] ;  /* 0x0002fb00ff030b82 */ /* 0x000e300000000800 */
[----:B------:R-:W1:Y:S01]  /*75d0*/  @P0 LDC R5, c[0x0][0xbf0] ;  /* 0x0002fc00ff050b82 */ /* 0x000e620000000800 */
[----:B0-----:R-:W-:-:S04]  /*75e0*/  @P0 IMAD.HI.U32 R0, R6, R3, RZ ;  /* 0x0000000306000227 */ /* 0x001fc800078e00ff */
[----:B------:R-:W-:Y:S01]  /*75f0*/  IMAD.MOV.U32 R3, RZ, RZ, R6 ;  /* 0x000000ffff037224 */ /* 0x000fe200078e0006 */
[----:B-1----:R-:W-:Y:S01]  /*7600*/  @P0 SHF.R.U32.HI R3, RZ, R5, R0 ;  /* 0x00000005ff030219 */ /* 0x002fe20000011600 */
[----:B------:R-:W-:Y:S01]  /*7610*/  IMAD.U32 R5, RZ, RZ, UR5 ;  /* 0x00000005ff057e24 */ /* 0x000fe2000f8e00ff */
[----:B------:R-:W-:Y:S01]  /*7620*/  ULDC.64 UR4, c[0x0][0xb88] ;  /* 0x0002e20000047ab9 */ /* 0x000fe20000000a00 */
[----:B------:R-:W-:Y:S01]  /*7630*/  IMAD.U32 R5, RZ, RZ, UR6 ;  /* 0x00000006ff057e24 */ /* 0x000fe2000f8e00ff */
[--C-:B------:R-:W-:Y:S01]  /*7640*/  SHF.R.S32.HI R9, RZ, 0x1f, R3.reuse ;  /* 0x0000001fff097819 */ /* 0x100fe20000011403 */
[----:B------:R-:W-:Y:S02]  /*7650*/  IMAD.MOV R7, RZ, RZ, -R3 ;  /* 0x000000ffff077224 */ /* 0x000fe400078e0a03 */
[----:B--2---:R-:W-:Y:S02]  /*7660*/  IMAD R0, R10, UR11, RZ ;  /* 0x0000000b0a007c24 */ /* 0x004fe4000f8e02ff */
[----:B------:R-:W-:-:S02]  /*7670*/  IMAD R7, R8, R7, R6 ;  /* 0x0000000708077224 */ /* 0x000fc400078e0206 */
[----:B------:R-:W-:-:S04]  /*7680*/  IMAD.WIDE.U32 R4, R10, UR44, R4 ;  /* 0x0000002c0a047c25 */ /* 0x000fc8000f8e0004 */
[----:B------:R-:W-:Y:S01]  /*7690*/  IMAD R6, R11, UR44, R0 ;  /* 0x0000002c0b067c24 */ /* 0x000fe2000f8e0200 */
[----:B------:R-:W-:Y:S01]  /*76a0*/  SHF.R.S32.HI R0, RZ, 0x1f, R7 ;  /* 0x0000001fff007819 */ /* 0x000fe20000011407 */
[----:B------:R-:W-:Y:S01]  /*76b0*/  IMAD R11, R24, 0x40, R2 ;  /* 0x00000040180b7824 */ /* 0x000fe200078e0202 */
[----:B------:R-:W-:-:S03]  /*76c0*/  IADD3 R4, P0, R3, R4, RZ ;  /* 0x0000000403047210 */ /* 0x000fc60007f1e0ff */
[----:B------:R-:W-:Y:S01]  /*76d0*/  IMAD R0, R0, UR4, RZ ;  /* 0x0000000400007c24 */ /* 0x000fe2000f8e02ff */
[----:B------:R-:W-:-:S03]  /*76e0*/  IADD3.X R5, R9, R5, R6, P0, !PT ;  /* 0x0000000509057210 */ /* 0x000fc600007fe406 */
[C---:B------:R-:W-:Y:S02]  /*76f0*/  IMAD R3, R7.reuse, UR5, R0 ;  /* 0x0000000507037c24 */ /* 0x040fe4000f8e0200 */
[----:B------:R-:W-:Y:S01]  /*7700*/  IMAD.WIDE.U32 R4, R7, UR4, R4 ;  /* 0x0000000407047c25 */ /* 0x000fe2000f8e0004 */
[----:B------:R-:W-:-:S03]  /*7710*/  ULDC.64 UR4, c[0x0][0xb50] ;  /* 0x0002d40000047ab9 */ /* 0x000fc60000000a00 */
[----:B------:R-:W-:Y:S01]  /*7720*/  IMAD.IADD R3, R5, 0x1, R3 ;  /* 0x0000000105037824 */ /* 0x000fe200078e0203 */
[----:B------:R-:W-:Y:S01]  /*7730*/  LEA R9, P0, R4, UR4, 0x2 ;  /* 0x0000000404097c11 */ /* 0x000fe2000f8010ff */
[----:B------:R-:W-:Y:S02]  /*7740*/  ULDC UR4, c[0x0][0xa88] ;  /* 0x0002a20000047ab9 */ /* 0x000fe40000000800 */
[----:B------:R-:W-:Y:S01]  /*7750*/  IMAD R0, R8, UR4, RZ ;  /* 0x0000000408007c24 */ /* 0x000fe2000f8e02ff */
[----:B------:R-:W-:Y:S01]  /*7760*/  LEA.HI.X R10, R4, UR5, R3, 0x2, P0 ;  /* 0x00000005040a7c11 */ /* 0x000fe200080f1403 */
[----:B------:R-:W-:Y:S01]  /*7770*/  SHFL.IDX PT, R6, R9, 0x1, 0x1c1f ;  /* 0x003c1f0009067f89 */ /* 0x000fe200000e0000 */
[----:B------:R-:W-:Y:S02]  /*7780*/  ISETP.NE.AND P0, PT, R17, R26, PT ;  /* 0x0000001a1100720c */ /* 0x000fe40003f05270 */
[C---:B------:R-:W-:Y:S01]  /*7790*/  IADD3 R3, R11.reuse, 0x8, RZ ;  /* 0x000000080b037810 */ /* 0x040fe20007ffe0ff */
[----:B------:R-:W-:Y:S01]  /*77a0*/  SHFL.IDX PT, R4, R9, RZ, 0x1c1f ;  /* 0x001c1fff09047589 */ /* 0x000fe200000e0000 */
[----:B------:R-:W-:-:S02]  /*77b0*/  ISETP.GE.OR P1, PT, R11, R0, P0 ;  /* 0x000000000b00720c */ /* 0x000fc40000726670 */
[----:B------:R-:W-:Y:S01]  /*77c0*/  ISETP.GE.OR P0, PT, R3, R0, P0 ;  /* 0x000000000300720c */ /* 0x000fe20000706670 */
[----:B------:R-:W0:Y:S04]  /*77d0*/  SHFL.IDX PT, R5, R10, RZ, 0x1c1f ;  /* 0x001c1fff0a057589 */ /* 0x000e2800000e0000 */
[----:B------:R-:W1:Y:S06]  /*77e0*/  SHFL.IDX PT, R7, R10, 0x1, 0x1c1f ;  /* 0x003c1f000a077f89 */ /* 0x000e6c00000e0000 */
[----:B0-----:R0:W-:Y:S04]  /*77f0*/  @!P1 ST.E desc[UR50][R4.64], R13 ;  /* 0x0000000d04009985 */ /* 0x0011e8000c101932 */
[----:B-1----:R0:W-:Y:S02]  /*7800*/  @!P0 ST.E desc[UR50][R6.64], R12 ;  /* 0x0000000c06008985 */ /* 0x0021e4000c101932 */
.L_x_3269:
[----:B------:R-:W1:Y:S01]  /*7810*/  LDC R24, c[0x0][0xbe8] ;  /* 0x0002fa00ff187b82 */ /* 0x000e620000000800 */
[----:B------:R-:W-:Y:S01]  /*7820*/  ULDC UR12, c[0x0][0xac8] ;  /* 0x0002b200000c7ab9 */ /* 0x000fe20000000800 */
[----:B0-----:R0:W5:Y:S04]  /*7830*/  LD.E.128 R4, desc[UR50][R20.64] ;  /* 0x0000003214047980 */ /* 0x001168000c101d00 */
[----:B------:R-:W5:Y:S02]  /*7840*/  LD.E.128 R96, desc[UR50][R96.64] ;  /* 0x0000003260607980 */ /* 0x000f64000c101d00 */
[----:B------:R-:W2:Y:S01]  /*7850*/  LDC R10, c[0x0][0xc38] ;  /* 0x00030e00ff0a7b82 */ /* 0x000ea20000000800 */
[----:B------:R-:W-:Y:S01]  /*7860*/  ISETP.GE.AND P1, PT, R189, UR12, PT ;  /* 0x0000000cbd007c0c */ /* 0x000fe2000bf26270 */
[----:B------:R-:W-:Y:S01]  /*7870*/  IMAD R9, RZ, RZ, -UR43 ;  /* 0x8000002bff097e24 */ /* 0x000fe2000f8e02ff */
[----:B------:R-:W-:Y:S01]  /*7880*/  ULDC.64 UR8, c[0x0][0xae8] ;  /* 0x0002ba0000087ab9 */ /* 0x000fe20000000a00 */
[----:B------:R-:W5:Y:S04]  /*7890*/  LD.E.128 R12, desc[UR50][R14.64] ;  /* 0x000000320e0c7980 */ /* 0x000f68000c101d00 */
[----:B------:R-:W5:Y:S04]  /*78a0*/  LD.E.128 R36, desc[UR50][R36.64] ;  /* 0x0000003224247980 */ /* 0x000f68000c101d00 */
[----:B------:R-:W5:Y:S01]  /*78b0*/  LD.E.128 R40, desc[UR50][R40.64] ;  /* 0x0000003228287980 */ /* 0x000f62000c101d00 */
[----:B-1----:R-:W-:Y:S01]  /*78c0*/  ISETP.NE.AND P3, PT, R24, 0x1, PT ;  /* 0x000000011800780c */ /* 0x002fe20003f65270 */
[----:B0-----:R-:W0:Y:S01]  /*78d0*/  LDC.64 R20, c[0x0][0xae0] ;  /* 0x0002b800ff147b82 */ /* 0x001e220000000a00 */
[----:B------:R-:W-:Y:S01]  /*78e0*/  ISETP.GE.AND P0, PT, R188, UR12, PT ;  /* 0x0000000cbc007c0c */ /* 0x000fe2000bf06270 */
[----:B------:R-:W5:Y:S01]  /*78f0*/  LD.E.128 R44, desc[UR50][R44.64] ;  /* 0x000000322c2c7980 */ /* 0x000f62000c101d00 */
[----:B------:R-:W-:-:S02]  /*7900*/  SEL R3, RZ, 0xffffffff, P1 ;  /* 0xffffffffff037807 */ /* 0x000fc40000800000 */
[----:B------:R-:W-:Y:S01]  /*7910*/  ISETP.GE.AND P2, PT, R16, UR12, PT ;  /* 0x0000000c10007c0c */ /* 0x000fe2000bf46270 */
[----:B------:R-:W5:Y:S04]  /*7920*/  LD.E.128 R48, desc[UR50][R48.64] ;  /* 0x0000003230307980 */ /* 0x000f68000c101d00 */
[----:B------:R-:W5:Y:S02]  /*7930*/  LD.E.128 R52, desc[UR50][R52.64] ;  /* 0x0000003234347980 */ /* 0x000f64000c101d00 */
[----:B------:R-:W1:Y:S01]  /*7940*/  @P3 LDC R26, c[0x0][0xbec] ;  /* 0x0002fb00ff1a3b82 */ /* 0x000e620000000800 */
[----:B------:R-:W-:Y:S01]  /*7950*/  SEL R8, RZ, 0xffffffff, P0 ;  /* 0xffffffffff087807 */ /* 0x000fe20000000000 */
[----:B------:R-:W-:Y:S01]  /*7960*/  IMAD.SHL.U32 R3, R3, 0x2, RZ ;  /* 0x0000000203037824 */ /* 0x000fe200078e00ff */
[----:B------:R-:W-:Y:S01]  /*7970*/  SEL R0, RZ, 0x1, P2 ;  /* 0x00000001ff007807 */ /* 0x000fe20001000000 */
[----:B------:R-:W5:Y:S04]  /*7980*/  LD.E.128 R56, desc[UR50][R56.64] ;  /* 0x0000003238387980 */ /* 0x000f68000c101d00 */
[----:B------:R-:W3:Y:S01]  /*7990*/  @P3 LDC R11, c[0x0][0xbf0] ;  /* 0x0002fc00ff0b3b82 */ /* 0x000ee20000000800 */
[----:B------:R-:W-:Y:S01]  /*79a0*/  IMAD.SHL.U32 R8, R8, 0x4, RZ ;  /* 0x0000000408087824 */ /* 0x000fe200078e00ff */
[----:B------:R-:W-:Y:S01]  /*79b0*/  LOP3.LUT R3, R3, 0x2, R0, 0xe2, !PT ;  /* 0x0000000203037812 */ /* 0x000fe200078ee200 */
[----:B------:R-:W5:Y:S01]  /*79c0*/  LD.E.128 R60, desc[UR50][R60.64] ;  /* 0x000000323c3c7980 */ /* 0x000f62000c101d00 */
[----:B------:R-:W-:Y:S01]  /*79d0*/  ISETP.GE.AND P0, PT, R187, UR12, PT ;  /* 0x0000000cbb007c0c */ /* 0x000fe2000bf06270 */
[----:B--2---:R-:W-:Y:S01]  /*79e0*/  IMAD R27, R10, R9, UR45 ;  /* 0x0000002d0a1b7e24 */ /* 0x004fe2000f8e0209 */
[----:B------:R-:W-:Y:S01]  /*79f0*/  LOP3.LUT R3, R8, 0x4, R3, 0xe2, !PT ;  /* 0x0000000408037812 */ /* 0x000fe200078ee203 */
[----:B------:R-:W-:Y:S01]  /*7a00*/  IMAD R0, R210, 0x20, R212 ;  /* 0x00000020d2007824 */ /* 0x000fe200078e02d4 */
[----:B------:R-:W-:Y:S01]  /*7a10*/  SEL R8, RZ, 0xffffffff, P0 ;  /* 0xffffffffff087807 */ /* 0x000fe20000000000 */
[----:B------:R-:W5:Y:S02]  /*7a20*/  LD.E.128 R68, desc[UR50][R68.64] ;  /* 0x0000003244447980 */ /* 0x000f64000c101d00 */
[----:B------:R-:W-:-:S02]  /*7a30*/  IMAD R25, R27, 0x40, R0 ;  /* 0x000000401b197824 */ /* 0x000fc400078e0200 */
[----:B------:R-:W-:Y:S01]  /*7a40*/  IMAD.SHL.U32 R8, R8, 0x8, RZ ;  /* 0x0000000808087824 */ /* 0x000fe200078e00ff */
[----:B------:R-:W-:Y:S01]  /*7a50*/  ISETP.GE.AND P1, PT, R186, UR12, PT ;  /* 0x0000000cba007c0c */ /* 0x000fe2000bf26270 */
[----:B------:R-:W5:Y:S01]  /*7a60*/  LD.E.128 R72, desc[UR50][R72.64] ;  /* 0x0000003248487980 */ /* 0x000f62000c101d00 */
[----:B-1----:R-:W-:Y:S02]  /*7a70*/  @P3 IMAD.HI.U32 R0, R25, R26, RZ ;  /* 0x0000001a19003227 */ /* 0x002fe400078e00ff */
[----:B------:R-:W-:Y:S01]  /*7a80*/  LOP3.LUT R3, R8, 0x8, R3, 0xe2, !PT ;  /* 0x0000000808037812 */ /* 0x000fe200078ee203 */
[----:B------:R-:W-:Y:S01]  /*7a90*/  UIMAD UR6, UR10, UR8, URZ ;  /* 0x000000080a0672a4 */ /* 0x000fe2000f8e023f */
[----:B------:R-:W-:Y:S01]  /*7aa0*/  MOV R8, R25 ;  /* 0x0000001900087202 */ /* 0x000fe20000000f00 */
[----:B------:R-:W5:Y:S01]  /*7ab0*/  LD.E.128 R76, desc[UR50][R76.64] ;  /* 0x000000324c4c7980 */ /* 0x000f62000c101d00 */
[----:B---3--:R-:W-:-:S03]  /*7ac0*/  @P3 SHF.R.U32.HI R8, RZ, R11, R0 ;  /* 0x0000000bff083219 */ /* 0x008fc60000011600 */
[----:B------:R-:W5:Y:S01]  /*7ad0*/  LD.E.128 R84, desc[UR50][R84.64] ;  /* 0x0000003254547980 */ /* 0x000f62000c101d00 */
[----:B------:R-:W-:Y:S01]  /*7ae0*/  SEL R0, RZ, 0xffffffff, P1 ;  /* 0xffffffffff007807 */ /* 0x000fe20000800000 */
[----:B------:R-:W-:Y:S01]  /*7af0*/  UIMAD.WIDE.U32 UR4, UR7, UR8, URZ ;  /* 0x00000008070472a5 */ /* 0x000fe2000f8e003f */
[--C-:B------:R-:W-:Y:S01]  /*7b00*/  SHF.R.S32.HI R11, RZ, 0x1f, R8.reuse ;  /* 0x0000001fff0b7819 */ /* 0x100fe20000011408 */
[----:B------:R-:W-:Y:S01]  /*7b10*/  UIMAD UR6, UR7, UR9, UR6 ;  /* 0x00000009070672a4 */ /* 0x000fe2000f8e0206 */
[----:B------:R-:W-:Y:S01]  /*7b20*/  ISETP.GE.AND P0, PT, R185, UR12, PT ;  /* 0x0000000cb9007c0c */ /* 0x000fe2000bf06270 */
[----:B------:R-:W-:Y:S01]  /*7b30*/  IMAD.SHL.U32 R0, R0, 0x10, RZ ;  /* 0x0000001000007824 */ /* 0x000fe200078e00ff */
[----:B------:R-:W-:Y:S01]  /*7b40*/  ULDC.64 UR8, c[0x0][0xaf0] ;  /* 0x0002bc0000087ab9 */ /* 0x000fe20000000a00 */
[----:B------:R-:W-:Y:S01]  /*7b50*/  UIADD3 UR5, UR5, UR6, URZ ;  /* 0x0000000605057290 */ /* 0x000fe2000fffe03f */
[----:B------:R-:W-:Y:S01]  /*7b60*/  IMAD.MOV R10, RZ, RZ, -R8 ;  /* 0x000000ffff0a7224 */ /* 0x000fe200078e0a08 */
[----:B------:R-:W-:Y:S01]  /*7b70*/  UIMAD UR6, UR11, UR8, URZ ;  /* 0x000000080b0672a4 */ /* 0x000fe2000f8e023f */
[----:B------:R-:W-:Y:S01]  /*7b80*/  SEL R9, RZ, 0xffffffff, P0 ;  /* 0xffffffffff097807 */ /* 0x000fe20000000000 */
[----:B0-----:R-:W-:Y:S01]  /*7b90*/  IMAD R11, R11, R20, RZ ;  /* 0x000000140b0b7224 */ /* 0x001fe200078e02ff */
[----:B------:R-:W-:Y:S01]  /*7ba0*/  LOP3.LUT R0, R0, 0x10, R3, 0xe2, !PT ;  /* 0x0000001000007812 */ /* 0x000fe200078ee203 */
[----:B------:R-:W-:Y:S01]  /*7bb0*/  IMAD R3, R24, R10, R25 ;  /* 0x0000000a18037224 */ /* 0x000fe200078e0219 */
[----:B------:R-:W-:Y:S01]  /*7bc0*/  UIMAD UR6, UR44, UR9, UR6 ;  /* 0x000000092c0672a4 */ /* 0x000fe2000f8e0206 */
[----:B------:R-:W-:Y:S01]  /*7bd0*/  IMAD R21, R8, R21, R11 ;  /* 0x0000001508157224 */ /* 0x000fe200078e020b */
[----:B------:R-:W-:Y:S01]  /*7be0*/  UIMAD.WIDE.U32 UR44, UR44, UR8, UR4 ;  /* 0x000000082c2c72a5 */ /* 0x000fe2000f8e0004 */
[----:B------:R-:W-:Y:S01]  /*7bf0*/  IMAD.SHL.U32 R11, R9, 0x20, RZ ;  /* 0x00000020090b7824 */ /* 0x000fe200078e00ff */
[----:B------:R-:W-:Y:S01]  /*7c00*/  ISETP.GE.AND P0, PT, R214, UR12, PT ;  /* 0x0000000cd6007c0c */ /* 0x000fe2000bf06270 */
[----:B------:R-:W-:Y:S01]  /*7c10*/  ULDC.64 UR4, c[0x0][0xad8] ;  /* 0x0002b60000047ab9 */ /* 0x000fe20000000a00 */
[----:B------:R-:W-:Y:S01]  /*7c20*/  SHF.R.S32.HI R10, RZ, 0x1f, R3 ;  /* 0x0000001fff0a7819 */ /* 0x000fe20000011403 */
[----:B------:R-:W-:Y:S01]  /*7c30*/  UIADD3 UR45, UR45, UR6, URZ ;  /* 0x000000062d2d7290 */ /* 0x000fe2000fffe03f */
[----:B------:R-:W-:Y:S01]  /*7c40*/  LOP3.LUT R0, R11, 0x20, R0, 0xe2, !PT ;  /* 0x000000200b007812 */ /* 0x000fe200078ee200 */
[----:B------:R-:W5:Y:S01]  /*7c50*/  LD.E.128 R88, desc[UR50][R88.64] ;  /* 0x0000003258587980 */ /* 0x000f62000c101d00 */
[----:B------:R-:W-:Y:S01]  /*7c60*/  SEL R11, RZ, 0x40, P0 ;  /* 0x00000040ff0b7807 */ /* 0x000fe20000000000 */
[----:B------:R-:W-:Y:S01]  /*7c70*/  IMAD R10, R10, UR4, RZ ;  /* 0x000000040a0a7c24 */ /* 0x000fe2000f8e02ff */
[----:B------:R-:W-:Y:S01]  /*7c80*/  ULDC.64 UR6, c[0x0][0xa80] ;  /* 0x0002a00000067ab9 */ /* 0x000fe20000000a00 */
[----:B------:R-:W5:Y:S01]  /*7c90*/  LD.E.128 R92, desc[UR50][R92.64] ;  /* 0x000000325c5c7980 */ /* 0x000f62000c101d00 */
[----:B------:R-:W-:Y:S01]  /*7ca0*/  IMAD.WIDE.U32 R8, R8, R20, UR44 ;  /* 0x0000002c08087e25 */ /* 0x000fe2000f8e0014 */
[----:B------:R-:W-:Y:S01]  /*7cb0*/  @!PT LDS RZ, [RZ] ;  /* 0x00000000fffff984 */ /* 0x000fe20000000800 */
[----:B------:R-:W-:Y:S01]  /*7cc0*/  @!PT LDS RZ, [RZ] ;  /* 0x00000000fffff984 */ /* 0x000fe20000000800 */
[----:B------:R-:W-:Y:S01]  /*7cd0*/  @!PT LDS RZ, [RZ] ;  /* 0x00000000fffff984 */ /* 0x000fe20000000800 */
[----:B------:R-:W-:Y:S01]  /*7ce0*/  @!PT LDS RZ, [RZ] ;  /* 0x00000000fffff984 */ /* 0x000fe20000000800 */
[----:B------:R0:W-:Y:S06]  /*7cf0*/  MEMBAR.ALL.CTA ;  /* 0x0000000000007992 */ /* 0x0001ec0000008000 */
[----:B0-----:R-:W0:Y:S01]  /*7d00*/  FENCE.VIEW.ASYNC.S ;  /* 0x00000000000073c6 */ /* 0x001e220000000000 */
[----:B------:R-:W-:Y:S01]  /*7d10*/  LOP3.LUT R0, R0, R11, RZ, 0xfc, !PT ;  /* 0x0000000b00007212 */ /* 0x000fe200078efcff */
[----:B------:R-:W-:Y:S01]  /*7d20*/  IMAD R11, R3, UR5, R10 ;  /* 0x00000005030b7c24 */ /* 0x000fe2000f8e020a */
[----:B------:R-:W-:Y:S01]  /*7d30*/  ULDC UR5, c[0x0][0xa88] ;  /* 0x0002a20000057ab9 */ /* 0x000fe20000000800 */
[----:B------:R-:W-:Y:S01]  /*7d40*/  IMAD.IADD R9, R9, 0x1, R21 ;  /* 0x0000000109097824 */ /* 0x000fe200078e0215 */
[----:B------:R-:W-:Y:S01]  /*7d50*/  ISETP.GE.AND P0, PT, R213, UR12, PT ;  /* 0x0000000cd5007c0c */ /* 0x000fe2000bf06270 */
[----:B------:R-:W-:-:S02]  /*7d60*/  IMAD R31, R24, UR5, RZ ;  /* 0x00000005181f7c24 */ /* 0x000fc4000f8e02ff */
[----:B------:R-:W-:Y:S02]  /*7d70*/  IMAD R30, R27, 0x40, R212 ;  /* 0x000000401b1e7824 */ /* 0x000fe400078e02d4 */
[----:B------:R-:W-:Y:S01]  /*7d80*/  IMAD.WIDE.U32 R8, R3, UR4, R8 ;  /* 0x0000000403087c25 */ /* 0x000fe2000f8e0008 */
[----:B------:R-:W-:Y:S01]  /*7d90*/  SEL R3, RZ, 0x80, P0 ;  /* 0x00000080ff037807 */ /* 0x000fe20000000000 */
[----:B------:R-:W-:Y:S01]  /*7da0*/  UIADD3 UR4, UR42, 0x28c20, URZ ;  /* 0x00028c202a047890 */ /* 0x000fe2000fffe03f */
[----:B------:R-:W-:Y:S01]  /*7db0*/  ISETP.GE.AND P0, PT, R30, R31, PT ;  /* 0x0000001f1e00720c */ /* 0x000fe20003f06270 */
[----:B------:R-:W-:Y:S01]  /*7dc0*/  IMAD.IADD R9, R9, 0x1, R11 ;  /* 0x0000000109097824 */ /* 0x000fe200078e020b */
[----:B------:R-:W-:Y:S01]  /*7dd0*/  LEA R28, P1, R8, UR6, 0x1 ;  /* 0x00000006081c7c11 */ /* 0x000fe2000f8208ff */
[----:B------:R-:W-:-:S03]  /*7de0*/  UPRMT UR4, URZ, 0x654, UR4 ;  /* 0x000006543f047896 */ /* 0x000fc60008000004 */
[----:B------:R-:W-:Y:S01]  /*7df0*/  LEA.HI.X R29, R8, UR7, R9, 0x1, P1 ;  /* 0x00000007081d7c11 */ /* 0x000fe200088f0c09 */
[----:B0-----:R0:W1:Y:S01]  /*7e00*/  SHFL.IDX PT, R10, R28, RZ, 0x181f ;  /* 0x00181fff1c0a7589 */ /* 0x00106200000e0000 */
[----:B------:R-:W-:Y:S03]  /*7e10*/  BSSY B0, `(.L_x_3270) ;  /* 0x0000024000007945 */ /* 0x000fe60003800000 */
[----:B------:R0:W2:Y:S01]  /*7e20*/  SHFL.IDX PT, R11, R29, RZ, 0x181f ;  /* 0x00181fff1d0b7589 */ /* 0x0000a200000e0000 */
[----:B------:R-:W-:Y:S01]  /*7e30*/  SYNCS.ARRIVE.TRANS64.RED.A1T0 RZ, [UR4], RZ ;  /* 0x000000ffffff79a7 */ /* 0x000fe20008100404 */
[----:B------:R-:W-:Y:S01]  /*7e40*/  LOP3.LUT R3, R0, R3, RZ, 0xfc, !PT ;  /* 0x0000000300037212 */ /* 0x000fe200078efcff */
[----:B------:R-:W-:Y:S06]  /*7e50*/  @P0 BRA `(.L_x_3271) ;  /* 0x00000000007c0947 */ /* 0x000fec0003800000 */
[----:B------:R-:W-:Y:S02]  /*7e60*/  ISETP.GE.AND P1, PT, R189, UR12, PT ;  /* 0x0000000cbd007c0c */ /* 0x000fe4000bf26270 */
[----:B------:R-:W-:Y:S02]  /*7e70*/  ISETP.GE.AND P0, PT, R16, UR12, PT ;  /* 0x0000000c10007c0c */ /* 0x000fe4000bf06270 */
[----:B------:R-:W-:Y:S02]  /*7e80*/  ISETP.GE.AND P5, PT, R188, UR12, PT ;  /* 0x0000000cbc007c0c */ /* 0x000fe4000bfa6270 */
[----:B------:R-:W-:-:S07]  /*7e90*/  ISETP.GE.AND P3, PT, R187, UR12, PT ;  /* 0x0000000cbb007c0c */ /* 0x000fce000bf66270 */
[CC--:B-1----:R-:W-:Y:S02]  /*7ea0*/  @!P1 LEA R20, P2, R189.reuse, R10.reuse, 0x1 ;  /* 0x0000000abd149211 */ /* 0x0c2fe400078408ff */
[----:B--2---:R-:W-:Y:S02]  /*7eb0*/  @!P0 IMAD.WIDE R8, R16, 0x2, R10 ;  /* 0x0000000210088825 */ /* 0x004fe400078e020a */
[----:B------:R-:W-:Y:S02]  /*7ec0*/  @!P1 LEA.HI.X R21, R189, R11, R223, 0x1, P2 ;  /* 0x0000000bbd159211 */ /* 0x000fe400010f0cdf */
[----:B------:R-:W-:Y:S01]  /*7ed0*/  ISETP.GE.AND P2, PT, R186, UR12, PT ;  /* 0x0000000cba007c0c */ /* 0x000fe2000bf46270 */
[----:B-----5:R1:W-:Y:S01]  /*7ee0*/  @!P0 ST.E.128 desc[UR50][R8.64], R96 ;  /* 0x0000006008008985 */ /* 0x0203e2000c101d32 */
[----:B------:R-:W-:Y:S02]  /*7ef0*/  @!P5 LEA R24, P4, R188, R10, 0x1 ;  /* 0x0000000abc18d211 */ /* 0x000fe400078808ff */
[----:B------:R-:W-:Y:S01]  /*7f00*/  LOP3.LUT P0, RZ, R0, 0x40, RZ, 0xc0, !PT ;  /* 0x0000004000ff7812 */ /* 0x000fe2000780c0ff */
[----:B------:R2:W-:Y:S01]  /*7f10*/  @!P1 ST.E.128 desc[UR50][R20.64], R4 ;  /* 0x0000000414009985 */ /* 0x0005e2000c101d32 */
[----:B------:R-:W-:-:S02]  /*7f20*/  ISETP.GE.AND P1, PT, R185, UR12, PT ;  /* 0x0000000cb9007c0c */ /* 0x000fc4000bf26270 */
[-C--:B------:R-:W-:Y:S02]  /*7f30*/  @!P5 LEA.HI.X R25, R188, R11.reuse, R222, 0x1, P4 ;  /* 0x0000000bbc19d211 */ /* 0x080fe400020f0cde */
[----:B------:R-:W-:Y:S02]  /*7f40*/  LOP3.LUT P4, RZ, R3, 0x80, RZ, 0xc0, !PT ;  /* 0x0000008003ff7812 */ /* 0x000fe4000788c0ff */
[CC--:B------:R-:W-:Y:S01]  /*7f50*/  @!P3 LEA R26, P6, R187.reuse, R10.reuse, 0x1 ;  /* 0x0000000abb1ab211 */ /* 0x0c0fe200078c08ff */
[----:B------:R3:W-:Y:S03]  /*7f60*/  @!P5 ST.E.128 desc[UR50][R24.64], R40 ;  /* 0x000000281800d985 */ /* 0x0007e6000c101d32 */
[----:B------:R-:W-:Y:S02]  /*7f70*/  @!P3 LEA.HI.X R27, R187, R11, R221, 0x1, P6 ;  /* 0x0000000bbb1bb211 */ /* 0x000fe400030f0cdd */
[----:B-1----:R-:W-:-:S03]  /*7f80*/  @!P2 LEA R8, P5, R186, R10, 0x1 ;  /* 0x0000000aba08a211 */ /* 0x002fc600078a08ff */
[----:B------:R3:W-:Y:S01]  /*7f90*/  @!P3 ST.E.128 desc[UR50][R26.64], R48 ;  /* 0x000000301a00b985 */ /* 0x0007e2000c101d32 */
[-C--:B--2---:R-:W-:Y:S02]  /*7fa0*/  @!P1 LEA R4, P6, R185, R10.reuse, 0x1 ;  /* 0x0000000ab9049211 */ /* 0x084fe400078c08ff */
[-C--:B------:R-:W-:Y:S02]  /*7fb0*/  @P0 LEA R6, P3, R214, R10.reuse, 0x1 ;  /* 0x0000000ad6060211 */ /* 0x080fe400078608ff */
[-C--:B------:R-:W-:Y:S02]  /*7fc0*/  @!P2 LEA.HI.X R9, R186, R11.reuse, R220, 0x1, P5 ;  /* 0x0000000bba09a211 */ /* 0x080fe400028f0cdc */
[----:B------:R-:W-:Y:S02]  /*7fd0*/  @P4 LEA R10, P5, R213, R10, 0x1 ;  /* 0x0000000ad50a4211 */ /* 0x000fe400078a08ff */
[-C--:B------:R-:W-:Y:S01]  /*7fe0*/  @!P1 LEA.HI.X R5, R185, R11.reuse, R219, 0x1, P6 ;  /* 0x0000000bb9059211 */ /* 0x080fe200030f0cdb */
[----:B------:R3:W-:Y:S01]  /*7ff0*/  @!P2 ST.E.128 desc[UR50][R8.64], R56 ;  /* 0x000000380800a985 */ /* 0x0007e2000c101d32 */
[----:B------:R-:W-:-:S02]  /*8000*/  @P0 LEA.HI.X R7, R214, R11, R218, 0x1, P3 ;  /* 0x0000000bd6070211 */ /* 0x000fc400018f0cda */
[----:B------:R-:W-:Y:S01]  /*8010*/  @P4 LEA.HI.X R11, R213, R11, R217, 0x1, P5 ;  /* 0x0000000bd50b4211 */ /* 0x000fe200028f0cd9 */
[----:B------:R3:W-:Y:S04]  /*8020*/  @!P1 ST.E.128 desc[UR50][R4.64], R68 ;  /* 0x0000004404009985 */ /* 0x0007e8000c101d32 */
[----:B------:R3:W-:Y:S04]  /*8030*/  @P0 ST.E.128 desc[UR50][R6.64], R76 ;  /* 0x0000004c06000985 */ /* 0x0007e8000c101d32 */
[----:B------:R3:W-:Y:S02]  /*8040*/  @P4 ST.E.128 desc[UR50][R10.64], R88 ;  /* 0x000000580a004985 */ /* 0x0007e4000c101d32 */
.L_x_3271:
[----:B------:R-:W-:Y:S05]  /*8050*/  BSYNC B0 ;  /* 0x0000000000007941 */ /* 0x000fea0003800000 */
.L_x_3270:
[----:B---3-5:R-:W-:Y:S01]  /*8060*/  IADD3 R4, R30, 0x20, RZ ;  /* 0x000000201e047810 */ /* 0x028fe20007ffe0ff */
[----:B------:R3:W4:Y:S01]  /*8070*/  SHFL.IDX PT, R7, R29, 0x1, 0x181f ;  /* 0x00381f001d077f89 */ /* 0x00072200000e0000 */
[----:B------:R-:W-:Y:S02]  /*8080*/  BSSY B0, `(.L_x_3272) ;  /* 0x0000023000007945 */ /* 0x000fe40003800000 */
[----:B------:R-:W-:Y:S01]  /*8090*/  ISETP.GE.AND P0, PT, R4, R31, PT ;  /* 0x0000001f0400720c */ /* 0x000fe20003f06270 */
[----:B------:R3:W0:-:S12]  /*80a0*/  SHFL.IDX PT, R6, R28, 0x1, 0x181f ;  /* 0x00381f001c067f89 */ /* 0x00061800000e0000 */
[----:B---3--:R-:W-:Y:S05]  /*80b0*/  @P0 BRA `(.L_x_3273) ;  /* 0x00000000007c0947 */ /* 0x008fea0003800000 */
[----:B------:R-:W-:Y:S02]  /*80c0*/  ISETP.GE.AND P2, PT, R189, UR12, PT ;  /* 0x0000000cbd007c0c */ /* 0x000fe4000bf46270 */
[----:B------:R-:W-:Y:S02]  /*80d0*/  ISETP.GE.AND P3, PT, R16, UR12, PT ;  /* 0x0000000c10007c0c */ /* 0x000fe4000bf66270 */
[----:B------:R-:W-:Y:S02]  /*80e0*/  ISETP.GE.AND P5, PT, R188, UR12, PT ;  /* 0x0000000cbc007c0c */ /* 0x000fe4000bfa6270 */
[----:B------:R-:W-:Y:S02]  /*80f0*/  ISETP.GE.AND P4, PT, R187, UR12, PT ;  /* 0x0000000cbb007c0c */ /* 0x000fe4000bf86270 */
[----:B------:R-:W-:-:S05]  /*8100*/  LOP3.LUT P1, RZ, R0, 0x40, RZ, 0xc0, !PT ;  /* 0x0000004000ff7812 */ /* 0x000fca000782c0ff */
[CC--:B0-----:R-:W-:Y:S02]  /*8110*/  @!P2 LEA R8, P0, R189.reuse, R6.reuse, 0x1 ;  /* 0x00000006bd08a211 */ /* 0x0c1fe400078008ff */
[----:B----4-:R-:W-:Y:S02]  /*8120*/  @!P3 IMAD.WIDE R4, R16, 0x2, R6 ;  /* 0x000000021004b825 */ /* 0x010fe400078e0206 */
[-C--:B------:R-:W-:Y:S02]  /*8130*/  @!P2 LEA.HI.X R9, R189, R7.reuse, R223, 0x1, P0 ;  /* 0x00000007bd09a211 */ /* 0x080fe400000f0cdf */
[----:B-1----:R-:W-:Y:S01]  /*8140*/  @!P5 LEA R10, P0, R188, R6, 0x1 ;  /* 0x00000006bc0ad211 */ /* 0x002fe200078008ff */
[----:B------:R0:W-:Y:S01]  /*8150*/  @!P3 ST.E.128 desc[UR50][R4.64], R12 ;  /* 0x0000000c0400b985 */ /* 0x0001e2000c101d32 */
[----:B------:R-:W-:Y:S02]  /*8160*/  ISETP.GE.AND P3, PT, R186, UR12, PT ;  /* 0x0000000cba007c0c */ /* 0x000fe4000bf66270 */
[----:B--2---:R-:W-:Y:S01]  /*8170*/  @!P5 LEA.HI.X R11, R188, R7, R222, 0x1, P0 ;  /* 0x00000007bc0bd211 */ /* 0x004fe200000f0cde */
[----:B------:R3:W-:Y:S01]  /*8180*/  @!P2 ST.E.128 desc[UR50][R8.64], R36 ;  /* 0x000000240800a985 */ /* 0x0007e2000c101d32 */
[----:B------:R-:W-:-:S02]  /*8190*/  ISETP.GE.AND P2, PT, R185, UR12, PT ;  /* 0x0000000cb9007c0c */ /* 0x000fc4000bf46270 */
[----:B------:R-:W-:Y:S01]  /*81a0*/  LOP3.LUT P0, RZ, R3, 0x80, RZ, 0xc0, !PT ;  /* 0x0000008003ff7812 */ /* 0x000fe2000780c0ff */
[----:B------:R3:W-:Y:S01]  /*81b0*/  @!P5 ST.E.128 desc[UR50][R10.64], R44 ;  /* 0x0000002c0a00d985 */ /* 0x0007e2000c101d32 */
[----:B------:R-:W-:-:S04]  /*81c0*/  @!P4 LEA R20, P6, R187, R6, 0x1 ;  /* 0x00000006bb14c211 */ /* 0x000fc800078c08ff */
[----:B------:R-:W-:Y:S02]  /*81d0*/  @!P4 LEA.HI.X R21, R187, R7, R221, 0x1, P6 ;  /* 0x00000007bb15c211 */ /* 0x000fe400030f0cdd */
[----:B------:R-:W-:-:S03]  /*81e0*/  @!P3 LEA R24, P5, R186, R6, 0x1 ;  /* 0x00000006ba18b211 */ /* 0x000fc600078a08ff */
[----:B------:R3:W-:Y:S01]  /*81f0*/  @!P4 ST.E.128 desc[UR50][R20.64], R52 ;  /* 0x000000341400c985 */ /* 0x0007e2000c101d32 */
[-C--:B0-----:R-:W-:Y:S02]  /*8200*/  @!P2 LEA R4, P6, R185, R6.reuse, 0x1 ;  /* 0x00000006b904a211 */ /* 0x081fe400078c08ff */
        /* <DEDUP_REMOVED lines=10> */
.L_x_3273:
[----:B------:R-:W-:Y:S05]  /*82b0*/  BSYNC B0 ;  /* 0x0000000000007941 */ /* 0x000fea0003800000 */
.L_x_3272:
[----:B------:R-:W5:Y:S02]  /*82c0*/  LDC R0, c[0x0][0xc34] ;  /* 0x00030d00ff007b82 */ /* 0x000f640000000800 */
[----:B-----5:R-:W-:-:S13]  /*82d0*/  ISETP.LE.AND P0, PT, R0, UR40, PT ;  /* 0x0000002800007c0c */ /* 0x020fda000bf03270 */
[----:B------:R-:W-:Y:S05]  /*82e0*/  @!P0 BRA `(.L_x_3274) ;  /* 0xffffff8c000c8947 */ /* 0x000fea000383ffff */
[----:B------:R-:W-:Y:S05]  /*82f0*/  EXIT ;  /* 0x000000000000794d */ /* 0x000fea0003800000 */
.L_x_3231:
[----:B------:R-:W-:-:S08]  /*8300*/  NOP ;  /* 0x0000000000007918 */ /* 0x000fd00000000000 */
[----:B------:R-:W0:-:S00]  /*8310*/  USETMAXREG.DEALLOC.CTAPOOL 0x28 ;  /* 0x00000028000079c8 */ /* 0x000e0000080e0500 */
[----:B------:R-:W1:Y:S01]  /*8320*/  S2UR UR11, SR_CTAID.X ;  /* 0x00000000000b79c3 */ /* 0x000e620000002500 */
[----:B0-----:R-:W-:Y:S02]  /*8330*/  IMAD.MOV.U32 R22, RZ, RZ, 0x1 ;  /* 0x00000001ff167424 */ /* 0x001fe400078e00ff */
[----:B------:R-:W-:Y:S02]  /*8340*/  IMAD.MOV.U32 R17, RZ, RZ, RZ ;  /* 0x000000ffff117224 */ /* 0x000fe400078e00ff */
[----:B------:R-:W-:-:S03]  /*8350*/  IMAD.MOV.U32 R2, RZ, RZ, 0x1 ;  /* 0x00000001ff027424 */ /* 0x000fc600078e00ff */
[----:B------:R-:W1:Y:S02]  /*8360*/  LDC R3, c[0x0][0xc34] ;  /* 0x00030d00ff037b82 */ /* 0x000e640000000800 */
[----:B-1----:R-:W-:-:S13]  /*8370*/  ISETP.LE.AND P0, PT, R3, UR11, PT ;  /* 0x0000000b03007c0c */ /* 0x002fda000bf03270 */
[----:B------:R-:W-:Y:S05]  /*8380*/  @P0 BRA `(.L_x_3275) ;  /* 0x0000003800f80947 */ /* 0x000fea0003800000 */
[----:B------:R-:W-:Y:S01]  /*8390*/  IMAD.SHL.U32 R33, R0, 0x8, RZ ;  /* 0x0000000800217824 */ /* 0x000fe200078e00ff */
[----:B------:R-:W-:Y:S01]  /*83a0*/  ULDC UR9, c[0x0][0x320] ;  /* 0x0000c80000097ab9 */ /* 0x000fe20000000800 */
[----:B------:R-:W-:Y:S01]  /*83b0*/  LOP3.LUT R16, R16, 0xffffffdf, RZ, 0xc0, !PT ;  /* 0xffffffdf10107812 */ /* 0x000fe200078ec0ff */
[----:B------:R-:W-:Y:S01]  /*83c0*/  ULDC.64 UR4, c[0x0][0x418] ;  /* 0x0001060000047ab9 */ /* 0x000fe20000000a00 */
[----:B------:R-:W-:Y:S01]  /*83d0*/  ULDC.64 UR6, c[0x0][0x2f0] ;  /* 0x0000bc0000067ab9 */ /* 0x000fe20000000a00 */
[----:B------:R-:W-:Y:S01]  /*83e0*/  LOP3.LUT R7, R33, 0x38, RZ, 0xc0, !PT ;  /* 0x0000003821077812 */ /* 0x000fe200078ec0ff */
[----:B------:R-:W-:Y:S01]  /*83f0*/  UISETP.NE.U32.AND UP0, UPT, UR4, URZ, UPT ;  /* 0x0000003f0400728c */ /* 0x000fe2000bf05070 */
[--C-:B------:R-:W-:Y:S01]  /*8400*/  SHF.R.U32.HI R37, RZ, 0x3, R0.reuse ;  /* 0x00000003ff257819 */ /* 0x100fe20000011600 */
[----:B------:R-:W-:Y:S01]  /*8410*/  ULDC UR37, c[0x0][0x448] ;  /* 0x0001120000257ab9 */ /* 0x000fe20000000800 */
[C---:B------:R-:W-:Y:S01]  /*8420*/  LOP3.LUT R2, R7.reuse, 0x40, RZ, 0xfc, !PT ;  /* 0x0000004007027812 */ /* 0x040fe200078efcff */
[----:B------:R-:W-:Y:S01]  /*8430*/  UISETP.NE.AND.EX UP0, UPT, UR5, URZ, UPT, UP0 ;  /* 0x0000003f0500728c */ /* 0x000fe2000bf05300 */
[----:B------:R-:W-:Y:S01]  /*8440*/  LOP3.LUT R3, R7, 0x80, RZ, 0xfc, !PT ;  /* 0x0000008007037812 */ /* 0x000fe200078efcff */
[----:B------:R-:W-:Y:S01]  /*8450*/  ULDC UR4, c[0x0][0x424] ;  /* 0x0001090000047ab9 */ /* 0x000fe20000000800 */
[----:B------:R-:W-:Y:S01]  /*8460*/  ISETP.GE.AND P5, PT, R2, UR9, PT ;  /* 0x0000000902007c0c */ /* 0x000fe2000bfa6270 */
[----:B------:R-:W-:Y:S01]  /*8470*/  USEL UR4, UR4, 0x1, UP0 ;  /* 0x0000000104047887 */ /* 0x000fe20008000000 */
[----:B------:R-:W-:Y:S01]  /*8480*/  ISETP.GE.AND P4, PT, R3, UR9, PT ;  /* 0x0000000903007c0c */ /* 0x000fe2000bf86270 */
[----:B------:R-:W0:Y:S01]  /*8490*/  S2UR UR8, SR_CgaCtaId ;  /* 0x00000000000879c3 */ /* 0x000e220000008800 */
[C---:B------:R-:W-:Y:S01]  /*84a0*/  LOP3.LUT R4, R7.reuse, 0xc0, RZ, 0xfc, !PT ;  /* 0x000000c007047812 */ /* 0x040fe200078efcff */
[----:B------:R-:W-:Y:S01]  /*84b0*/  UIMAD UR36, UR4, UR6, URZ ;  /* 0x00000006042472a4 */ /* 0x000fe2000f8e023f */
[C---:B------:R-:W-:Y:S01]  /*84c0*/  LOP3.LUT R2, R7.reuse, 0x100, RZ, 0xfc, !PT ;  /* 0x0000010007027812 */ /* 0x040fe200078efcff */
[----:B------:R-:W-:Y:S01]  /*84d0*/  UMOV UR39, 0x400 ;  /* 0x0000040000277882 */ /* 0x000fe20000000000 */
[----:B------:R-:W-:Y:S01]  /*84e0*/  ISETP.GE.AND P3, PT, R4, UR9, PT ;  /* 0x0000000904007c0c */ /* 0x000fe2000bf66270 */
[----:B------:R-:W-:Y:S01]  /*84f0*/  UIADD3 UR5, UR36, 0x3f, URZ ;  /* 0x0000003f24057890 */ /* 0x000fe2000fffe03f */
[----:B------:R-:W-:Y:S01]  /*8500*/  LOP3.LUT R5, R7, 0x140, RZ, 0xfc, !PT ;  /* 0x0000014007057812 */ /* 0x000fe200078efcff */
[----:B------:R-:W-:Y:S01]  /*8510*/  ULDC UR4, c[0x0][0x288] ;  /* 0x0000a20000047ab9 */ /* 0x000fe20000000800 */
[----:B------:R-:W-:Y:S01]  /*8520*/  ISETP.GE.AND P2, PT, R2, UR9, PT ;  /* 0x0000000902007c0c */ /* 0x000fe2000bf46270 */
[----:B------:R-:W-:Y:S01]  /*8530*/  USHF.R.S32.HI UR6, URZ, 0x1f, UR5 ;  /* 0x0000001f3f067899 */ /* 0x000fe20008011405 */
[----:B------:R-:W-:Y:S01]  /*8540*/  @P5 LOP3.LUT R16, R16, 0x20, RZ, 0xfc, !PT ;  /* 0x0000002010105812 */ /* 0x000fe200078efcff */
[----:B------:R-:W-:Y:S01]  /*8550*/  UIMAD UR37, UR37, UR4, URZ ;  /* 0x00000004252572a4 */ /* 0x000fe2000f8e023f */
[----:B------:R-:W-:Y:S01]  /*8560*/  ISETP.GE.AND P1, PT, R5, UR9, PT ;  /* 0x0000000905007c0c */ /* 0x000fe2000bf26270 */
[----:B------:R-:W-:Y:S01]  /*8570*/  ULEA.HI UR6, UR6, UR5, URZ, 0x6 ;  /* 0x0000000506067291 */ /* 0x000fe2000f8f303f */
[----:B------:R-:W-:Y:S01]  /*8580*/  LOP3.LUT R16, R16, 0xffffffef, RZ, 0xc0, !PT ;  /* 0xffffffef10107812 */ /* 0x000fe200078ec0ff */
[----:B------:R-:W-:Y:S01]  /*8590*/  ULDC UR10, c[0x0][0x2b8] ;  /* 0x0000ae00000a7ab9 */ /* 0x000fe20000000800 */
[----:B------:R-:W-:Y:S01]  /*85a0*/  SEL R4, RZ, 0xffffffff, P5 ;  /* 0xffffffffff047807 */ /* 0x000fe20002800000 */
[----:B------:R-:W-:Y:S01]  /*85b0*/  ULOP3.LUT UR4, UR6, 0xffffffc0, URZ, 0xc0, !UPT ;  /* 0xffffffc006047892 */ /* 0x000fe2000f8ec03f */
[----:B------:R-:W-:Y:S01]  /*85c0*/  @P4 LOP3.LUT R16, R16, 0x10, RZ, 0xfc, !PT ;  /* 0x0000001010104812 */ /* 0x000fe200078efcff */
[----:B------:R-:W-:Y:S01]  /*85d0*/  IMAD.MOV.U32 R22, RZ, RZ, 0x1 ;  /* 0x00000001ff167424 */ /* 0x000fe200078e00ff */
[----:B------:R-:W-:Y:S01]  /*85e0*/  LOP3.LUT R3, R33, 0x1f8, RZ, 0xc0, !PT ;  /* 0x000001f821037812 */ /* 0x000fe200078ec0ff */
[----:B------:R-:W-:Y:S01]  /*85f0*/  IMAD.SHL.U32 R4, R4, 0x2, RZ ;  /* 0x0000000204047824 */ /* 0x000fe200078e00ff */
[----:B------:R-:W-:Y:S01]  /*8600*/  LOP3.LUT R16, R16, 0xfffffff7, RZ, 0xc0, !PT ;  /* 0xfffffff710107812 */ /* 0x000fe200078ec0ff */
[----:B------:R-:W-:Y:S01]  /*8610*/  UIADD3 UR5, UR36, 0x40, -UR4 ;  /* 0x0000004024057890 */ /* 0x000fe2000fffe804 */
[----:B------:R-:W-:Y:S01]  /*8620*/  ISETP.GE.AND P0, PT, R7, UR9, PT ;  /* 0x0000000907007c0c */ /* 0x000fe2000bf06270 */
[----:B0-----:R-:W-:Y:S01]  /*8630*/  ULEA UR39, UR8, UR39, 0x18 ;  /* 0x0000002708277291 */ /* 0x001fe2000f8ec03f */
[----:B------:R-:W-:Y:S01]  /*8640*/  @P3 LOP3.LUT R16, R16, 0x8, RZ, 0xfc, !PT ;  /* 0x0000000810103812 */ /* 0x000fe200078efcff */
[----:B------:R-:W-:Y:S01]  /*8650*/  IMAD.MOV.U32 R17, RZ, RZ, RZ ;  /* 0x000000ffff117224 */ /* 0x000fe200078e00ff */
[----:B------:R-:W-:Y:S01]  /*8660*/  LOP3.LUT R2, R3, 0x38, R0, 0x78, !PT ;  /* 0x0000003803027812 */ /* 0x000fe200078e7800 */
[----:B------:R-:W-:Y:S01]  /*8670*/  IMAD.SHL.U32 R0, R0, 0x10, RZ ;  /* 0x0000001000007824 */ /* 0x000fe200078e00ff */
[----:B------:R-:W-:Y:S01]  /*8680*/  LOP3.LUT R16, R16, 0xfffffffd, RZ, 0xc0, !PT ;  /* 0xfffffffd10107812 */ /* 0x000fe200078ec0ff */
[----:B------:R-:W-:Y:S01]  /*8690*/  ULOP3.LUT UR41, UR38, 0x2, URZ, 0xfc, !UPT ;  /* 0x0000000226297892 */ /* 0x000fe2000f8efc3f */
[----:B------:R-:W-:Y:S01]  /*86a0*/  SEL R3, RZ, 0x1, P0 ;  /* 0x00000001ff037807 */ /* 0x000fe20000000000 */
[----:B------:R-:W-:Y:S01]  /*86b0*/  ULDC UR42, c[0x0][0xc] ;  /* 0x00000300002a7ab9 */ /* 0x000fe20000000800 */
[----:B------:R-:W-:Y:S01]  /*86c0*/  LOP3.LUT R16, R16, 0xfffffffb, RZ, 0xc0, !PT ;  /* 0xfffffffb10107812 */ /* 0x000fe200078ec0ff */
[----:B------:R-:W-:Y:S01]  /*86d0*/  ULEA.HI.SX32 UR40, UR6, 0xfffffffe, 0x1a ;  /* 0xfffffffe06287891 */ /* 0x000fe2000f8fd23f */
[----:B------:R-:W-:-:S02]  /*86e0*/  LOP3.LUT R33, R2, 0x200, R33, 0xf8, !PT ;  /* 0x0000020002217812 */ /* 0x000fc400078ef821 */
[----:B------:R-:W-:Y:S02]  /*86f0*/  @P2 LOP3.LUT R16, R16, 0x4, RZ, 0xfc, !PT ;  /* 0x0000000410102812 */ /* 0x000fe400078efcff */
[----:B------:R-:W-:Y:S02]  /*8700*/  LOP3.LUT R3, R4, 0x2, R3, 0xe2, !PT ;  /* 0x0000000204037812 */ /* 0x000fe400078ee203 */
[----:B------:R-:W-:Y:S02]  /*8710*/  @P1 LOP3.LUT R16, R16, 0x2, RZ, 0xfc, !PT ;  /* 0x0000000210101812 */ /* 0x000fe400078efcff */
[----:B------:R-:W-:Y:S02]  /*8720*/  SEL R2, RZ, 0x4, P4 ;  /* 0x00000004ff027807 */ /* 0x000fe40002000000 */
[----:B------:R-:W-:Y:S02]  /*8730*/  SEL R4, RZ, 0x8, P3 ;  /* 0x00000008ff047807 */ /* 0x000fe40001800000 */
[----:B------:R-:W-:-:S02]  /*8740*/  LOP3.LUT R16, R16, 0xffffffbf, RZ, 0xc0, !PT ;  /* 0xffffffbf10107812 */ /* 0x000fc400078ec0ff */
[----:B------:R-:W-:Y:S02]  /*8750*/  LOP3.LUT R5, R7, 0x180, RZ, 0xfc, !PT ;  /* 0x0000018007057812 */ /* 0x000fe400078efcff */
[----:B------:R-:W-:Y:S02]  /*8760*/  LOP3.LUT R2, R4, R3, R2, 0xfe, !PT ;  /* 0x0000000304027212 */ /* 0x000fe400078efe02 */
[----:B------:R-:W-:Y:S02]  /*8770*/  SEL R3, RZ, 0x10, P2 ;  /* 0x00000010ff037807 */ /* 0x000fe40001000000 */
[----:B------:R-:W-:Y:S02]  /*8780*/  SEL R4, RZ, 0x20, P1 ;  /* 0x00000020ff047807 */ /* 0x000fe40000800000 */
[----:B------:R-:W-:Y:S02]  /*8790*/  @P0 LOP3.LUT R16, R16, 0x40, RZ, 0xfc, !PT ;  /* 0x0000004010100812 */ /* 0x000fe400078efcff */
[----:B------:R-:W-:-:S02]  /*87a0*/  ISETP.GE.AND P0, PT, R5, UR9, PT ;  /* 0x0000000905007c0c */ /* 0x000fc4000bf06270 */
[----:B------:R-:W-:Y:S02]  /*87b0*/  LOP3.LUT R6, R7, 0x1c0, RZ, 0xfc, !PT ;  /* 0x000001c007067812 */ /* 0x000fe400078efcff */
[----:B------:R-:W-:Y:S02]  /*87c0*/  LOP3.LUT R2, R4, R2, R3, 0xfe, !PT ;  /* 0x0000000204027212 */ /* 0x000fe400078efe03 */
[----:B------:R-:W-:Y:S02]  /*87d0*/  MOV R3, UR11 ;  /* 0x0000000b00037c02 */ /* 0x000fe40008000f00 */
[----:B------:R-:W-:Y:S02]  /*87e0*/  SEL R5, RZ, 0x40, P0 ;  /* 0x00000040ff057807 */ /* 0x000fe40000000000 */
[----:B------:R-:W-:Y:S01]  /*87f0*/  ISETP.GE.AND P0, PT, R6, UR9, PT ;  /* 0x0000000906007c0c */ /* 0x000fe2000bf06270 */
[----:B------:R0:W-:Y:S01]  /*8800*/  STL [R1], R3 ;  /* 0x0000000301007387 */ /* 0x0001e20000100800 */
[----:B------:R-:W-:-:S02]  /*8810*/  LOP3.LUT R37, R37, 0xf, RZ, 0xc0, !PT ;  /* 0x0000000f25257812 */ /* 0x000fc400078ec0ff */
[----:B------:R-:W-:Y:S01]  /*8820*/  LOP3.LUT R30, R30, 0xffffffbf, RZ, 0xc0, !PT ;  /* 0xffffffbf1e1e7812 */ /* 0x000fe200078ec0ff */
[----:B------:R1:W-:Y:S01]  /*8830*/  STL [R1+0xc], RZ ;  /* 0x00000cff01007387 */ /* 0x0003e20000100800 */
[----:B------:R-:W-:Y:S02]  /*8840*/  IADD3 R35, -R37, UR5, RZ ;  /* 0x0000000525237c10 */ /* 0x000fe4000fffe1ff */
[----:B------:R-:W-:Y:S02]  /*8850*/  LOP3.LUT R2, R2, R5, RZ, 0xfc, !PT ;  /* 0x0000000502027212 */ /* 0x000fe400078efcff */
[----:B------:R-:W-:Y:S02]  /*8860*/  LOP3.LUT R16, R16, 0x7fffffff, RZ, 0xc0, !PT ;  /* 0x7fffffff10107812 */ /* 0x000fe400078ec0ff */
[----:B0-----:R-:W-:Y:S02]  /*8870*/  SEL R3, RZ, 0x80, P0 ;  /* 0x00000080ff037807 */ /* 0x001fe40000000000 */
[----:B------:R-:W-:-:S02]  /*8880*/  ISETP.GE.AND P0, PT, R7, UR9, PT ;  /* 0x0000000907007c0c */ /* 0x000fc4000bf06270 */
[----:B------:R-:W-:Y:S02]  /*8890*/  LOP3.LUT R3, R2, R3, RZ, 0xfc, !PT ;  /* 0x0000000302037212 */ /* 0x000fe400078efcff */
[C---:B------:R-:W-:Y:S02]  /*88a0*/  ISETP.LT.OR P3, PT, R35.reuse, 0x1, P0 ;  /* 0x000000012300780c */ /* 0x040fe40000761670 */
[C---:B------:R-:W-:Y:S02]  /*88b0*/  ISETP.LT.OR P2, PT, R35.reuse, 0x11, P0 ;  /* 0x000000112300780c */ /* 0x040fe40000741670 */
[C---:B------:R-:W-:Y:S02]  /*88c0*/  ISETP.LT.OR P1, PT, R35.reuse, 0x21, P0 ;  /* 0x000000212300780c */ /* 0x040fe40000721670 */
[----:B------:R-:W-:Y:S02]  /*88d0*/  ISETP.LT.OR P0, PT, R35, 0x31, P0 ;  /* 0x000000312300780c */ /* 0x000fe40000701670 */
[----:B------:R-:W-:Y:S01]  /*88e0*/  LOP3.LUT R23, R37, 0x70, R0, 0xf8, !PT ;  /* 0x0000007025177812 */ /* 0x000fe200078ef800 */
[----:B------:R-:W-:Y:S01]  /*88f0*/  IMAD.U32 R0, RZ, RZ, UR4 ;  /* 0x00000004ff007e24 */ /* 0x000fe2000f8e00ff */
[----:B------:R-:W-:-:S02]  /*8900*/  LEA R4, R33, UR39, 0x1 ;  /* 0x0000002721047c11 */ /* 0x000fc4000f8e08ff */
[----:B------:R-:W-:Y:S02]  /*8910*/  LOP3.LUT R29, R2, 0x40, RZ, 0xc0, !PT ;  /* 0x00000040021d7812 */ /* 0x000fe400078ec0ff */
[----:B------:R-:W-:Y:S02]  /*8920*/  @P3 LOP3.LUT R30, R30, 0x40, RZ, 0xfc, !PT ;  /* 0x000000401e1e3812 */ /* 0x000fe400078efcff */
[----:B------:R-:W-:Y:S02]  /*8930*/  IADD3 R4, R23, -0x40, R0 ;  /* 0xffffffc017047810 */ /* 0x000fe40007ffe000 */
[----:B------:R-:W-:Y:S02]  /*8940*/  LOP3.LUT R30, R30, 0xffffffdf, RZ, 0xc0, !PT ;  /* 0xffffffdf1e1e7812 */ /* 0x000fe400078ec0ff */
[----:B------:R-:W-:Y:S01]  /*8950*/  PRMT R0, R3, 0x8880, RZ ;  /* 0x0000888003007816 */ /* 0x000fe200000000ff */
[----:B------:R1:W-:Y:S01]  /*8960*/  STL [R1+0x10], R4 ;  /* 0x0000100401007387 */ /* 0x0003e20000100800 */
[----:B------:R-:W-:-:S02]  /*8970*/  @P2 LOP3.LUT R30, R30, 0x20, RZ, 0xfc, !PT ;  /* 0x000000201e1e2812 */ /* 0x000fc400078efcff */
[----:B------:R-:W-:Y:S02]  /*8980*/  LOP3.LUT R27, R3, 0x80, RZ, 0xc0, !PT ;  /* 0x00000080031b7812 */ /* 0x000fe400078ec0ff */
[----:B------:R-:W-:Y:S02]  /*8990*/  LOP3.LUT R30, R30, 0xffffffef, RZ, 0xc0, !PT ;  /* 0xffffffef1e1e7812 */ /* 0x000fe400078ec0ff */
[----:B------:R-:W-:Y:S02]  /*89a0*/  SHF.R.U32.HI R29, RZ, 0x2, R29 ;  /* 0x00000002ff1d7819 */ /* 0x000fe4000001161d */
[----:B------:R-:W-:Y:S02]  /*89b0*/  @P1 LOP3.LUT R30, R30, 0x10, RZ, 0xfc, !PT ;  /* 0x000000101e1e1812 */ /* 0x000fe400078efcff */
[----:B------:R-:W-:Y:S02]  /*89c0*/  SHF.R.U32.HI R27, RZ, 0x3, R27 ;  /* 0x00000003ff1b7819 */ /* 0x000fe4000001161b */
[----:B------:R-:W-:-:S04]  /*89d0*/  LOP3.LUT R30, R30, 0xffffbfff, RZ, 0xc0, !PT ;  /* 0xffffbfff1e1e7812 */ /* 0x000fc800078ec0ff */
[----:B------:R-:W-:Y:S02]  /*89e0*/  @P0 LOP3.LUT R30, R30, 0x4000, RZ, 0xfc, !PT ;  /* 0x000040001e1e0812 */ /* 0x000fe400078efcff */
[----:B------:R-:W-:Y:S02]  /*89f0*/  LOP3.LUT P0, RZ, R3, 0x2, RZ, 0xc0, !PT ;  /* 0x0000000203ff7812 */ /* 0x000fe4000780c0ff */
[----:B------:R-:W-:Y:S02]  /*8a00*/  LOP3.LUT R30, R30, 0xfffffff7, RZ, 0xc0, !PT ;  /* 0xfffffff71e1e7812 */ /* 0x000fe400078ec0ff */
[C---:B------:R-:W-:Y:S02]  /*8a10*/  ISETP.LT.OR P1, PT, R35.reuse, 0x1, !P0 ;  /* 0x000000012300780c */ /* 0x040fe40004721670 */
[C---:B------:R-:W-:Y:S02]  /*8a20*/  ISETP.LT.OR P3, PT, R35.reuse, 0x11, !P0 ;  /* 0x000000112300780c */ /* 0x040fe40004761670 */
[----:B------:R-:W-:-:S09]  /*8a30*/  ISETP.LT.OR P2, PT, R35, 0x21, !P0 ;  /* 0x000000212300780c */ /* 0x000fd20004741670 */
[----:B------:R-:W-:Y:S02]  /*8a40*/  @P1 LOP3.LUT R30, R30, 0x8, RZ, 0xfc, !PT ;  /* 0x000000081e1e1812 */ /* 0x000fe400078efcff */
[----:B------:R-:W-:Y:S02]  /*8a50*/  ISETP.LT.OR P1, PT, R35, 0x31, !P0 ;  /* 0x000000312300780c */ /* 0x000fe40004721670 */
[----:B------:R-:W-:Y:S02]  /*8a60*/  LOP3.LUT R30, R30, 0xfffffffb, RZ, 0xc0, !PT ;  /* 0xfffffffb1e1e7812 */ /* 0x000fe400078ec0ff */
[----:B------:R-:W-:Y:S02]  /*8a70*/  LOP3.LUT P0, RZ, R3, 0x4, RZ, 0xc0, !PT ;  /* 0x0000000403ff7812 */ /* 0x000fe4000780c0ff */
[----:B------:R-:W-:Y:S02]  /*8a80*/  @P3 LOP3.LUT R30, R30, 0x4, RZ, 0xfc, !PT ;  /* 0x000000041e1e3812 */ /* 0x000fe400078efcff */
[----:B------:R-:W-:-:S02]  /*8a90*/  ISETP.LT.OR P3, PT, R35, 0x11, !P0 ;  /* 0x000000112300780c */ /* 0x000fc40004761670 */
[----:B------:R-:W-:-:S04]  /*8aa0*/  LOP3.LUT R30, R30, 0xfffffffd, RZ, 0xc0, !PT ;  /* 0xfffffffd1e1e7812 */ /* 0x000fc800078ec0ff */
[----:B------:R-:W-:Y:S02]  /*8ab0*/  @P2 LOP3.LUT R30, R30, 0x2, RZ, 0xfc, !PT ;  /* 0x000000021e1e2812 */ /* 0x000fe400078efcff */
[----:B------:R-:W-:Y:S02]  /*8ac0*/  ISETP.LT.OR P2, PT, R35, 0x1, !P0 ;  /* 0x000000012300780c */ /* 0x000fe40004741670 */
[----:B------:R-:W-:-:S03]  /*8ad0*/  LOP3.LUT R30, R30, 0xffffdfff, RZ, 0xc0, !PT ;  /* 0xffffdfff1e1e7812 */ /* 0x000fc600078ec0ff */
[----:B------:R-:W-:Y:S02]  /*8ae0*/  @P3 LOP3.LUT R16, R16, 0x80000000, RZ, 0xfc, !PT ;  /* 0x8000000010103812 */ /* 0x000fe400078efcff */
[----:B------:R-:W-:Y:S02]  /*8af0*/  @P1 LOP3.LUT R30, R30, 0x2000, RZ, 0xfc, !PT ;  /* 0x000020001e1e1812 */ /* 0x000fe400078efcff */
[----:B------:R-:W-:Y:S02]  /*8b00*/  ISETP.LT.OR P1, PT, R35, 0x21, !P0 ;  /* 0x000000212300780c */ /* 0x000fe40004721670 */
[----:B------:R-:W-:Y:S02]  /*8b10*/  LOP3.LUT R30, R30, 0xfffffffe, RZ, 0xc0, !PT ;  /* 0xfffffffe1e1e7812 */ /* 0x000fe400078ec0ff */
[----:B------:R-:W-:Y:S02]  /*8b20*/  LOP3.LUT R16, R16, 0xbfffffff, RZ, 0xc0, !PT ;  /* 0xbfffffff10107812 */ /* 0x000fe400078ec0ff */
[----:B------:R-:W-:-:S02]  /*8b30*/  @P2 LOP3.LUT R30, R30, 0x1, RZ, 0xfc, !PT ;  /* 0x000000011e1e2812 */ /* 0x000fc400078efcff */
[----:B------:R-:W-:Y:S02]  /*8b40*/  ISETP.LT.OR P2, PT, R35, 0x31, !P0 ;  /* 0x000000312300780c */ /* 0x000fe40004741670 */
[----:B------:R-:W-:Y:S02]  /*8b50*/  LOP3.LUT P0, RZ, R3, 0x8, RZ, 0xc0, !PT ;  /* 0x0000000803ff7812 */ /* 0x000fe4000780c0ff */
[----:B------:R-:W-:Y:S02]  /*8b60*/  LOP3.LUT R30, R30, 0xffffefff, RZ, 0xc0, !PT ;  /* 0xffffefff1e1e7812 */ /* 0x000fe400078ec0ff */
[----:B------:R-:W-:Y:S02]  /*8b70*/  @P1 LOP3.LUT R16, R16, 0x40000000, RZ, 0xfc, !PT ;  /* 0x4000000010101812 */ /* 0x000fe400078efcff */
[C---:B------:R-:W-:Y:S02]  /*8b80*/  ISETP.LT.OR P1, PT, R35.reuse, 0x1, !P0 ;  /* 0x000000012300780c */ /* 0x040fe40004721670 */
[----:B------:R-:W-:-:S02]  /*8b90*/  ISETP.LT.OR P3, PT, R35, 0x11, !P0 ;  /* 0x000000112300780c */ /* 0x000fc40004761670 */
[----:B------:R-:W-:Y:S02]  /*8ba0*/  LOP3.LUT R16, R16, 0xdfffffff, RZ, 0xc0, !PT ;  /* 0xdfffffff10107812 */ /* 0x000fe400078ec0ff */
[----:B------:R-:W-:Y:S02]  /*8bb0*/  @P2 LOP3.LUT R30, R30, 0x1000, RZ, 0xfc, !PT ;  /* 0x000010001e1e2812 */ /* 0x000fe400078efcff */
[----:B------:R-:W-:Y:S02]  /*8bc0*/  ISETP.LT.OR P2, PT, R35, 0x21, !P0 ;  /* 0x000000212300780c */ /* 0x000fe40004741670 */
[----:B------:R-:W-:-:S03]  /*8bd0*/  LOP3.LUT R30, R30, 0xfffff7ff, RZ, 0xc0, !PT ;  /* 0xfffff7ff1e1e7812 */ /* 0x000fc600078ec0ff */
[----:B------:R-:W-:Y:S02]  /*8be0*/  @P1 LOP3.LUT R16, R16, 0x20000000, RZ, 0xfc, !PT ;  /* 0x2000000010101812 */ /* 0x000fe400078efcff */
[----:B------:R-:W-:Y:S02]  /*8bf0*/  ISETP.LT.OR P1, PT, R35, 0x31, !P0 ;  /* 0x000000312300780c */ /* 0x000fe40004721670 */
[----:B------:R-:W-:Y:S02]  /*8c00*/  LOP3.LUT R16, R16, 0xefffffff, RZ, 0xc0, !PT ;  /* 0xefffffff10107812 */ /* 0x000fe400078ec0ff */
[----:B------:R-:W-:Y:S02]  /*8c10*/  LOP3.LUT P0, RZ, R3, 0x10, RZ, 0xc0, !PT ;  /* 0x0000001003ff7812 */ /* 0x000fe4000780c0ff */
[----:B------:R-:W-:Y:S02]  /*8c20*/  @P3 LOP3.LUT R16, R16, 0x10000000, RZ, 0xfc, !PT ;  /* 0x1000000010103812 */ /* 0x000fe400078efcff */
[----:B------:R-:W-:-:S02]  /*8c30*/  ISETP.LT.OR P3, PT, R35, 0x11, !P0 ;  /* 0x000000112300780c */ /* 0x000fc40004761670 */
[----:B------:R-:W-:-:S03]  /*8c40*/  LOP3.LUT R16, R16, 0xf7ffffff, RZ, 0xc0, !PT ;  /* 0xf7ffffff10107812 */ /* 0x000fc600078ec0ff */
[----:B------:R-:W-:Y:S02]  /*8c50*/  @P1 LOP3.LUT R30, R30, 0x800, RZ, 0xfc, !PT ;  /* 0x000008001e1e1812 */ /* 0x000fe400078efcff */
[----:B------:R-:W-:Y:S02]  /*8c60*/  @P2 LOP3.LUT R16, R16, 0x8000000, RZ, 0xfc, !PT ;  /* 0x0800000010102812 */ /* 0x000fe400078efcff */
[C---:B------:R-:W-:Y:S02]  /*8c70*/  ISETP.LT.OR P2, PT, R35.reuse, 0x1, !P0 ;  /* 0x000000012300780c */ /* 0x040fe40004741670 */
[----:B------:R-:W-:Y:S02]  /*8c80*/  LOP3.LUT R16, R16, 0xfbffffff, RZ, 0xc0, !PT ;  /* 0xfbffffff10107812 */ /* 0x000fe400078ec0ff */
[----:B------:R-:W-:Y:S02]  /*8c90*/  ISETP.LT.OR P1, PT, R35, 0x21, !P0 ;  /* 0x000000212300780c */ /* 0x000fe40004721670 */
[----:B------:R-:W-:-:S07]  /*8ca0*/  LOP3.LUT R30, R30, 0xfffffbff, RZ, 0xc0, !PT ;  /* 0xfffffbff1e1e7812 */ /* 0x000fce00078ec0ff */
        /* <DEDUP_REMOVED lines=29> */
[----:B------:R-:W-:Y:S02]  /*8e80*/  ISETP.GE.AND P0, PT, R4, UR36, PT ;  /* 0x0000002404007c0c */ /* 0x000fe4000bf06270 */
[----:B------:R-:W-:-:S04]  /*8e90*/  @P3 LOP3.LUT R16, R16, 0x80000, RZ, 0xfc, !PT ;  /* 0x0008000010103812 */ /* 0x000fc800078efcff */
[----:B------:R-:W-:-:S03]  /*8ea0*/  LOP3.LUT R16, R16, 0xfffeffff, RZ, 0xc0, !PT ;  /* 0xfffeffff10107812 */ /* 0x000fc600078ec0ff */
[----:B------:R-:W-:Y:S02]  /*8eb0*/  @P2 LOP3.LUT R30, R30, 0x100, RZ, 0xfc, !PT ;  /* 0x000001001e1e2812 */ /* 0x000fe400078efcff */
[----:B------:R-:W-:Y:S02]  /*8ec0*/  @P1 LOP3.LUT R16, R16, 0x10000, RZ, 0xfc, !PT ;  /* 0x0001000010101812 */ /* 0x000fe400078efcff */
[----:B------:R-:W-:Y:S02]  /*8ed0*/  ISETP.LT.U32.AND P1, PT, R23, 0x40, !P0 ;  /* 0x000000401700780c */ /* 0x000fe40004721070 */
[----:B------:R-:W-:Y:S02]  /*8ee0*/  ISETP.GT.AND P0, PT, R0, -0x1, PT ;  /* 0xffffffff0000780c */ /* 0x000fe40003f04270 */
[----:B------:R-:W-:Y:S02]  /*8ef0*/  LOP3.LUT R16, R16, 0xfffffdff, RZ, 0xc0, !PT ;  /* 0xfffffdff10107812 */ /* 0x000fe400078ec0ff */
[----:B------:R-:W-:-:S02]  /*8f00*/  ISETP.LT.OR P3, PT, R35, 0x1, P0 ;  /* 0x000000012300780c */ /* 0x000fc40000761670 */
[----:B------:R-:W-:Y:S02]  /*8f10*/  ISETP.LT.OR P2, PT, R35, 0x11, P0 ;  /* 0x000000112300780c */ /* 0x000fe40000741670 */
[----:B------:R-:W-:-:S03]  /*8f20*/  LOP3.LUT R30, R30, 0xffffff7f, RZ, 0xc0, !PT ;  /* 0xffffff7f1e1e7812 */ /* 0x000fc600078ec0ff */
[----:B------:R-:W-:Y:S02]  /*8f30*/  @P1 LOP3.LUT R16, R16, 0x200, RZ, 0xfc, !PT ;  /* 0x0000020010101812 */ /* 0x000fe400078efcff */
[C---:B------:R-:W-:Y:S02]  /*8f40*/  ISETP.LT.OR P1, PT, R35.reuse, 0x21, P0 ;  /* 0x000000212300780c */ /* 0x040fe40000721670 */
[----:B------:R-:W-:Y:S02]  /*8f50*/  LOP3.LUT R16, R16, 0xffdfffff, RZ, 0xc0, !PT ;  /* 0xffdfffff10107812 */ /* 0x000fe400078ec0ff */
[----:B------:R-:W-:Y:S02]  /*8f60*/  ISETP.LT.OR P0, PT, R35, 0x31, P0 ;  /* 0x000000312300780c */ /* 0x000fe40000701670 */
[----:B------:R-:W-:-:S04]  /*8f70*/  @P3 LOP3.LUT R16, R16, 0x200000, RZ, 0xfc, !PT ;  /* 0x0020000010103812 */ /* 0x000fc800078efcff */
[----:B------:R-:W-:-:S04]  /*8f80*/  LOP3.LUT R16, R16, 0xfffbffff, RZ, 0xc0, !PT ;  /* 0xfffbffff10107812 */ /* 0x000fc800078ec0ff */
[----:B------:R-:W-:Y:S02]  /*8f90*/  @P2 LOP3.LUT R16, R16, 0x40000, RZ, 0xfc, !PT ;  /* 0x0004000010102812 */ /* 0x000fe400078efcff */
[C---:B------:R-:W-:Y:S02]  /*8fa0*/  ISETP.GE.AND P2, PT, R35.reuse, 0x1, PT ;  /* 0x000000012300780c */ /* 0x040fe40003f46270 */
[----:B------:R-:W-:Y:S02]  /*8fb0*/  LOP3.LUT R16, R16, 0xffff7fff, RZ, 0xc0, !PT ;  /* 0xffff7fff10107812 */ /* 0x000fe400078ec0ff */
[----:B------:R-:W-:Y:S02]  /*8fc0*/  @P0 LOP3.LUT R30, R30, 0x80, RZ, 0xfc, !PT ;  /* 0x000000801e1e0812 */ /* 0x000fe400078efcff */
[----:B------:R-:W-:Y:S02]  /*8fd0*/  @P1 LOP3.LUT R16, R16, 0x8000, RZ, 0xfc, !PT ;  /* 0x0000800010101812 */ /* 0x000fe400078efcff */
[----:B------:R-:W-:-:S02]  /*8fe0*/  ISETP.GE.AND P1, PT, R35, 0x11, PT ;  /* 0x000000112300780c */ /* 0x000fc40003f26270 */
[----:B------:R-:W-:Y:S02]  /*8ff0*/  LOP3.LUT R16, R16, 0xffffefff, RZ, 0xc0, !PT ;  /* 0xffffefff10107812 */ /* 0x000fe400078ec0ff */
[C---:B------:R-:W-:Y:S02]  /*9000*/  ISETP.GE.AND P0, PT, R35.reuse, 0x21, PT ;  /* 0x000000212300780c */ /* 0x040fe40003f06270 */
[----:B------:R-:W-:Y:S02]  /*9010*/  @P2 LOP3.LUT R16, R16, 0x1000, RZ, 0xfc, !PT ;  /* 0x0000100010102812 */ /* 0x000fe400078efcff */
[----:B------:R-:W-:Y:S02]  /*9020*/  ISETP.GE.AND P2, PT, R35, 0x31, PT ;  /* 0x000000312300780c */ /* 0x000fe40003f46270 */
[----:B------:R-:W-:-:S04]  /*9030*/  LOP3.LUT R16, R16, 0xfffff7ff, RZ, 0xc0, !PT ;  /* 0xfffff7ff10107812 */ /* 0x000fc800078ec0ff */
[----:B------:R-:W-:Y:S02]  /*9040*/  @P1 LOP3.LUT R16, R16, 0x800, RZ, 0xfc, !PT ;  /* 0x0000080010101812 */ /* 0x000fe400078efcff */
[----:B------:R-:W-:Y:S02]  /*9050*/  ISETP.GE.AND P1, PT, R7, UR7, PT ;  /* 0x0000000707007c0c */ /* 0x000fe4000bf26270 */
[----:B------:R-:W-:-:S04]  /*9060*/  LOP3.LUT R16, R16, 0xfffffbff, RZ, 0xc0, !PT ;  /* 0xfffffbff10107812 */ /* 0x000fc800078ec0ff */
[----:B------:R-:W-:Y:S02]  /*9070*/  @P0 LOP3.LUT R16, R16, 0x400, RZ, 0xfc, !PT ;  /* 0x0000040010100812 */ /* 0x000fe400078efcff */
[----:B------:R-:W-:Y:S02]  /*9080*/  ISETP.GE.AND P0, PT, R7, UR10, PT ;  /* 0x0000000a07007c0c */ /* 0x000fe4000bf06270 */
[----:B------:R-:W-:-:S04]  /*9090*/  LOP3.LUT R16, R16, 0xffffbfff, RZ, 0xc0, !PT ;  /* 0xffffbfff10107812 */ /* 0x000fc800078ec0ff */
[----:B------:R-:W-:-:S04]  /*90a0*/  @P2 LOP3.LUT R16, R16, 0x4000, RZ, 0xfc, !PT ;  /* 0x0000400010102812 */ /* 0x000fc800078efcff */
[----:B------:R-:W-:-:S04]  /*90b0*/  LOP3.LUT R16, R16, 0xffffdfff, RZ, 0xc0, !PT ;  /* 0xffffdfff10107812 */ /* 0x000fc800078ec0ff */
[----:B------:R-:W-:-:S04]  /*90c0*/  LOP3.LUT R16, R16, 0xfffffffe, RZ, 0xc0, !PT ;  /* 0xfffffffe10107812 */ /* 0x000fc800078ec0ff */
[----:B------:R-:W-:-:S04]  /*90d0*/  @P1 LOP3.LUT R16, R16, 0x1, RZ, 0xfc, !PT ;  /* 0x0000000110101812 */ /* 0x000fc800078efcff */
[----:B-1----:R-:W-:-:S07]  /*90e0*/  @P0 LOP3.LUT R16, R16, 0x2000, RZ, 0xfc, !PT ;  /* 0x0000200010100812 */ /* 0x002fce00078efcff */
.L_x_3310:
[----:B------:R-:W2:Y:S01]  /*90f0*/  LDL R2, [R1] ;  /* 0x0000000001027983 */ /* 0x000ea20000100800 */
[----:B------:R-:W0:Y:S01]  /*9100*/  LDC R0, c[0x0][0xc38] ;  /* 0x00030e00ff007b82 */ /* 0x000e220000000800 */
[----:B------:R-:W-:Y:S05]  /*9110*/  YIELD ;  /* 0x0000000000007946 */ /* 0x000fea0003800000 */
[----:B------:R-:W-:Y:S01]  /*9120*/  ULDC.64 UR4, c[0x0][0xa28] ;  /* 0x00028a0000047ab9 */ /* 0x000fe20000000a00 */
[----:B------:R-:W-:Y:S01]  /*9130*/  IMAD.MOV.U32 R31, RZ, RZ, RZ ;  /* 0x000000ffff1f7224 */ /* 0x000fe200078e00ff */
[----:B0-----:R-:W-:-:S13]  /*9140*/  ISETP.NE.AND P0, PT, R0, 0x1, PT ;  /* 0x000000010000780c */ /* 0x001fda0003f05270 */
[----:B------:R-:W2:Y:S08]  /*9150*/  @P0 LDC R0, c[0x0][0xc3c] ;  /* 0x00030f00ff000b82 */ /* 0x000eb00000000800 */
[----:B------:R-:W0:Y:S01]  /*9160*/  @P0 LDC R3, c[0x0][0xc40] ;  /* 0x00031000ff030b82 */ /* 0x000e220000000800 */
[----:B--2---:R-:W-:-:S04]  /*9170*/  @P0 IMAD.HI.U32 R0, R2, R0, RZ ;  /* 0x0000000002000227 */ /* 0x004fc800078e00ff */
[----:B------:R-:W-:Y:S01]  /*9180*/  IMAD.MOV.U32 R36, RZ, RZ, R2 ;  /* 0x000000ffff247224 */ /* 0x000fe200078e0002 */
[----:B0-----:R-:W-:Y:S02]  /*9190*/  @P0 SHF.R.U32.HI R36, RZ, R3, R0 ;  /* 0x00000003ff240219 */ /* 0x001fe40000011600 */
[----:B------:R-:W0:Y:S03]  /*91a0*/  LDC R0, c[0x0][0xc44] ;  /* 0x00031100ff007b82 */ /* 0x000e260000000800 */
[----:B------:R-:W-:Y:S01]  /*91b0*/  IMAD.MOV.U32 R26, RZ, RZ, R36 ;  /* 0x000000ffff1a7224 */ /* 0x000fe200078e0024 */
        /* <DEDUP_REMOVED lines=12> */
[----:B01----:R-:W-:Y:S05]  /*9280*/  @!P0 BRA `(.L_x_3276) ;  /* 0x0000000000408947 */ /* 0x003fea0003800000 */
[----:B------:R-:W-:Y:S01]  /*9290*/  MOV R2, 0x0 ;  /* 0x0000000000027802 */ /* 0x000fe20000000f00 */
[----:B------:R-:W-:Y:S01]  /*92a0*/  ULDC.64 UR6, c[0x4][0xf0] ;  /* 0x01003c0000067ab9 */ /* 0x000fe20000000a00 */
[----:B------:R-:W-:Y:S01]  /*92b0*/  ULDC.64 UR8, c[0x4][0xf8] ;  /* 0x01003e0000087ab9 */ /* 0x000fe20000000a00 */
[----:B------:R-:W-:Y:S01]  /*92c0*/  ULDC.64 UR4, c[0x4][0x40] ;  /* 0x0100100000047ab9 */ /* 0x000fe20000000a00 */
[----:B------:R-:W-:Y:S01]  /*92d0*/  MOV R4, UR6 ;  /* 0x0000000600047c02 */ /* 0x000fe20008000f00 */
[----:B------:R-:W-:Y:S01]  /*92e0*/  IMAD.U32 R5, RZ, RZ, UR7 ;  /* 0x00000007ff057e24 */ /* 0x000fe2000f8e00ff */
        /* <DEDUP_REMOVED lines=10> */
.L_x_3276:
        /* <DEDUP_REMOVED lines=20> */
.L_x_3278:
        /* <DEDUP_REMOVED lines=15> */
.L_x_3277:
[----:B------:R-:W-:Y:S01]  /*95c0*/  ULDC.64 UR4, c[0x0][0x9f8] ;  /* 0x00027e0000047ab9 */ /* 0x000fe20000000a00 */
[----:B------:R-:W-:Y:S01]  /*95d0*/  IMAD.MOV.U32 R25, RZ, RZ, R26 ;  /* 0x000000ffff197224 */ /* 0x000fe200078e001a */
[----:B------:R-:W-:Y:S01]  /*95e0*/  ISETP.NE.U32.AND P0, PT, RZ, UR4, PT ;  /* 0x00000004ff007c0c */ /* 0x000fe2000bf05070 */
[----:B------:R-:W0:Y:S01]  /*95f0*/  LDC R8, c[0x0][0x430] ;  /* 0x00010c00ff087b82 */ /* 0x000e220000000800 */
[----:B------:R-:W-:Y:S01]  /*9600*/  IADD3 R5, -R26, RZ, RZ ;  /* 0x000000ff1a057210 */ /* 0x000fe20007ffe1ff */
        /* <DEDUP_REMOVED lines=8> */
.L_x_3328:
[----:B------:R-:W2:Y:S01]  /*9690*/  LDL R0, [R1+0x10] ;  /* 0x0000100001007983 */ /* 0x000ea20000100800 */
[----:B------:R-:W-:Y:S01]  /*96a0*/  ISETP.NE.AND P0, PT, R8, 0x1, PT ;  /* 0x000000010800780c */ /* 0x000fe20003f05270 */
[----:B------:R-:W-:Y:S01]  /*96b0*/  IMAD.MOV.U32 R28, RZ, RZ, RZ ;  /* 0x000000ffff1c7224 */ /* 0x000fe200078e00ff */
[C---:B------:R-:W-:Y:S02]  /*96c0*/  LOP3.LUT P1, RZ, R16.reuse, 0x200, RZ, 0xc0, !PT ;  /* 0x0000020010ff7812 */ /* 0x040fe4000782c0ff */
[----:B-----5:R-:W-:Y:S02]  /*96d0*/  SHF.R.S32.HI R32, RZ, 0x1f, R25 ;  /* 0x0000001fff207819 */ /* 0x020fe40000011419 */
[----:B------:R-:W-:-:S07]  /*96e0*/  LOP3.LUT R16, R16, 0xfffffeff, RZ, 0xc0, !PT ;  /* 0xfffffeff10107812 */ /* 0x000fce00078ec0ff */
[----:B-1----:R-:W0:Y:S01]  /*96f0*/  @P0 LDC R3, c[0x0][0x434] ;  /* 0x00010d00ff030b82 */ /* 0x002e220000000800 */
[----:B------:R-:W-:-:S07]  /*9700*/  @P0 LOP3.LUT R16, R16, 0x100, RZ, 0xfc, !PT ;  /* 0x0000010010100812 */ /* 0x000fce00078efcff */
[----:B------:R-:W1:Y:S08]  /*9710*/  @P0 LDC R5, c[0x0][0x438] ;  /* 0x00010e00ff050b82 */ /* 0x000e700000000800 */
[----:B------:R-:W3:Y:S01]  /*9720*/  @P1 LDC.64 R6, c[0x0][0x428] ;  /* 0x00010a00ff061b82 */ /* 0x000ee20000000a00 */
[----:B--2---:R-:W-:-:S04]  /*9730*/  IMAD.IADD R34, R0, 0x1, R31 ;  /* 0x0000000100227824 */ /* 0x004fc800078e021f */
[----:B0-----:R-:W-:-:S04]  /*9740*/  @P0 IMAD.HI.U32 R0, R34, R3, RZ ;  /* 0x0000000322000227 */ /* 0x001fc800078e00ff */
[----:B------:R-:W-:Y:S01]  /*9750*/  IMAD.MOV.U32 R9, RZ, RZ, R34 ;  /* 0x000000ffff097224 */ /* 0x000fe200078e0022 */
[----:B-1----:R-:W-:Y:S01]  /*9760*/  @P0 SHF.R.U32.HI R9, RZ, R5, R0 ;  /* 0x00000005ff090219 */ /* 0x002fe20000011600 */
[-C--:B---3--:R-:W-:Y:S01]  /*9770*/  @P1 IMAD R0, R32, R6.reuse, RZ ;  /* 0x0000000620001224 */ /* 0x088fe200078e02ff */
[----:B------:R-:W0:Y:S02]  /*9780*/  @P1 LDC.64 R4, c[0x0][0x418] ;  /* 0x00010600ff041b82 */ /* 0x000e240000000a00 */
[--C-:B------:R-:W-:Y:S01]  /*9790*/  @P1 SHF.R.S32.HI R3, RZ, 0x1f, R9.reuse ;  /* 0x0000001fff031819 */ /* 0x100fe20000011409 */
[----:B------:R-:W-:Y:S02]  /*97a0*/  @P1 IMAD.MOV.U32 R2, RZ, RZ, R9 ;  /* 0x000000ffff021224 */ /* 0x000fe400078e0009 */
[C---:B------:R-:W-:Y:S02]  /*97b0*/  @P1 IMAD R7, R25.reuse, R7, R0 ;  /* 0x0000000719071224 */ /* 0x040fe400078e0200 */
[----:B------:R-:W-:-:S04]  /*97c0*/  @P1 IMAD.WIDE.U32 R2, R25, R6, R2 ;  /* 0x0000000619021225 */ /* 0x000fc800078e0002 */
[----:B------:R-:W-:Y:S01]  /*97d0*/  @P1 IMAD.IADD R0, R3, 0x1, R7 ;  /* 0x0000000103001824 */ /* 0x000fe200078e0207 */
[----:B0-----:R-:W-:-:S04]  /*97e0*/  @P1 LEA R4, P0, R2, R4, 0x2 ;  /* 0x0000000402041211 */ /* 0x001fc800078010ff */
[----:B------:R-:W-:-:S05]  /*97f0*/  @P1 LEA.HI.X R5, R2, R5, R0, 0x2, P0 ;  /* 0x0000000502051211 */ /* 0x000fca00000f1400 */
[----:B------:R0:W5:Y:S01]  /*9800*/  @P1 LDG.E R28, desc[UR50][R4.64] ;  /* 0x00000032041c1981 */ /* 0x000162000c1e1900 */
[----:B------:R-:W-:Y:S01]  /*9810*/  MOV R0, UR41 ;  /* 0x0000002900007c02 */ /* 0x000fe20008000f00 */
[----:B------:R-:W-:Y:S01]  /*9820*/  IMAD.MOV R3, RZ, RZ, -R9 ;  /* 0x000000ffff037224 */ /* 0x000fe200078e0a09 */
[----:B------:R-:W-:Y:S02]  /*9830*/  LOP3.LUT R16, R16, 0xffffff7f, RZ, 0xc0, !PT ;  /* 0xffffff7f10107812 */ /* 0x000fe400078ec0ff */
[----:B------:R-:W-:Y:S01]  /*9840*/  ISETP.NE.AND P0, PT, R0, 0x3, PT ;  /* 0x000000030000780c */ /* 0x000fe20003f05270 */
[----:B------:R-:W-:Y:S01]  /*9850*/  IMAD R34, R8, R3, R34 ;  /* 0x0000000308227224 */ /* 0x000fe200078e0222 */
[----:B------:R-:W-:-:S11]  /*9860*/  SHF.R.S32.HI R24, RZ, 0x1f, R18 ;  /* 0x0000001fff187819 */ /* 0x000fd60000011412 */
[----:B------:R-:W-:Y:S01]  /*9870*/  @P0 LOP3.LUT R16, R16, 0x80, RZ, 0xfc, !PT ;  /* 0x0000008010100812 */ /* 0x000fe200078efcff */
[----:B0-----:R-:W-:Y:S06]  /*9880*/  @!P0 BRA `(.L_x_3280) ;  /* 0x0000000000048947 */ /* 0x001fec0003800000 */
[----:B------:R-:W-:Y:S01]  /*9890*/  BPT.TRAP 0x1 ;  /* 0x000000040000795c */ /* 0x000fe20000300000 */
.L_x_3280:
[----:B------:R-:W-:Y:S01]  /*98a0*/  LEA R19, R17, UR39, 0x3 ;  /* 0x0000002711137c11 */ /* 0x000fe2000f8e18ff */
[----:B------:R-:W-:Y:S01]  /*98b0*/  BSSY B0, `(.L_x_3281) ;  /* 0x0000004000007945 */ /* 0x000fe20003800000 */
[----:B------:R-:W-:-:S04]  /*98c0*/  SHF.L.U32 R0, R22, 0x1f, RZ ;  /* 0x0000001f16007819 */ /* 0x000fc800000006ff */
[----:B------:R-:W0:Y:S02]  /*98d0*/  SYNCS.PHASECHK.TRANS64.TRYWAIT P0, [R19+URZ+0x28c40], R0 ;  /* 0x028c4000130075a7 */ /* 0x000e24000800017f */
[----:B0-----:R-:W-:Y:S05]  /*98e0*/  @!P0 BRA `(.L_x_3282) ;  /* 0x0000002c00488947 */ /* 0x001fea0003800000 */
.L_x_3329:
[----:B------:R-:W-:Y:S05]  /*98f0*/  BSYNC B0 ;  /* 0x0000000000007941 */ /* 0x000fea0003800000 */
.L_x_3281:
[----:B0-----:R-:W-:Y:S01]  /*9900*/  SHF.R.S32.HI R0, RZ, 0x1f, R34 ;  /* 0x0000001fff007819 */ /* 0x001fe20000011422 */
[----:B------:R-:W-:Y:S01]  /*9910*/  ULDC.64 UR4, c[0x0][0x300] ;  /* 0x0000c00000047ab9 */ /* 0x000fe20000000a00 */
[----:B------:R-:W0:Y:S01]  /*9920*/  S2R R20, SR_TID.X ;  /* 0x0000000000147919 */ /* 0x000e220000002100 */
[----:B------:R-:W-:Y:S01]  /*9930*/  LOP3.LUT P1, RZ, R16, 0x1, RZ, 0xc0, !PT ;  /* 0x0000000110ff7812 */ /* 0x000fe2000782c0ff */
[----:B------:R-:W-:Y:S02]  /*9940*/  IMAD R4, R17, 0x1000, R33 ;  /* 0x0000100011047824 */ /* 0x000fe400078e0221 */
[----:B------:R-:W-:Y:S01]  /*9950*/  IMAD R3, R0, UR4, RZ ;  /* 0x0000000400037c24 */ /* 0x000fe2000f8e02ff */
[----:B------:R1:W-:Y:S03]  /*9960*/  STL [R1+0x4], R0 ;  /* 0x0000040001007387 */ /* 0x0003e60000100800 */
[----:B------:R-:W-:-:S02]  /*9970*/  IMAD R5, R34, UR5, R3 ;  /* 0x0000000522057c24 */ /* 0x000fc4000f8e0203 */
[----:B------:R-:W-:Y:S01]  /*9980*/  IMAD.WIDE.U32 R2, R34, UR4, RZ ;  /* 0x0000000422027c25 */ /* 0x000fe2000f8e00ff */
[----:B------:R-:W-:-:S03]  /*9990*/  ULDC.64 UR4, c[0x0][0x310] ;  /* 0x0000c40000047ab9 */ /* 0x000fc60000000a00 */
[----:B------:R-:W-:Y:S01]  /*99a0*/  IMAD.IADD R3, R3, 0x1, R5 ;  /* 0x0000000103037824 */ /* 0x000fe200078e0205 */
[----:B-1---5:R-:W-:Y:S01]  /*99b0*/  SHF.R.S32.HI R0, RZ, 0x1f, R28 ;  /* 0x0000001fff007819 */ /* 0x022fe2000001141c */
[----:B------:R-:W-:-:S04]  /*99c0*/  IMAD.WIDE.U32 R2, R28, UR4, R2 ;  /* 0x000000041c027c25 */ /* 0x000fc8000f8e0002 */
[----:B------:R1:W-:Y:S01]  /*99d0*/  STL [R1+0x8], R0 ;  /* 0x0000080001007387 */ /* 0x0003e20000100800 */
[----:B------:R-:W-:-:S04]  /*99e0*/  IMAD R5, R0, UR4, RZ ;  /* 0x0000000400057c24 */ /* 0x000fc8000f8e02ff */
[----:B------:R-:W-:Y:S01]  /*99f0*/  IMAD R5, R28, UR5, R5 ;  /* 0x000000051c057c24 */ /* 0x000fe2000f8e0205 */
[----:B------:R-:W-:-:S03]  /*9a00*/  ULDC.64 UR4, c[0x0][0x308] ;  /* 0x0000c20000047ab9 */ /* 0x000fc60000000a00 */
[----:B------:R-:W-:Y:S02]  /*9a10*/  IMAD.IADD R3, R3, 0x1, R5 ;  /* 0x0000000103037824 */ /* 0x000fe400078e0205 */
[----:B------:R-:W-:Y:S02]  /*9a20*/  IMAD R5, R24, UR4, RZ ;  /* 0x0000000418057c24 */ /* 0x000fe4000f8e02ff */
[----:B------:R-:W-:-:S04]  /*9a30*/  IMAD.WIDE.U32 R2, R18, UR4, R2 ;  /* 0x0000000412027c25 */ /* 0x000fc8000f8e0002 */
[----:B------:R-:W-:Y:S01]  /*9a40*/  IMAD R5, R18, UR5, R5 ;  /* 0x0000000512057c24 */ /* 0x000fe2000f8e0205 */
[----:B------:R-:W-:Y:S01]  /*9a50*/  ULDC.64 UR4, c[0x0][0x2e8] ;  /* 0x0000ba0000047ab9 */ /* 0x000fe20000000a00 */
[----:B0-----:R-:W-:Y:S01]  /*9a60*/  IMAD.SHL.U32 R20, R20, 0x8, RZ ;  /* 0x0000000814147824 */ /* 0x001fe200078e00ff */
[----:B-1----:R-:W-:Y:S01]  /*9a70*/  LEA R0, P0, R2, UR4, 0x1 ;  /* 0x0000000402007c11 */ /* 0x002fe2000f8008ff */
[----:B------:R-:W-:Y:S01]  /*9a80*/  IMAD.IADD R5, R3, 0x1, R5 ;  /* 0x0000000103057824 */ /* 0x000fe200078e0205 */
[----:B------:R-:W-:Y:S02]  /*9a90*/  UMOV UR4, 0xffffffff ;  /* 0xffffffff00047882 */ /* 0x000fe40000000000 */
[----:B------:R-:W-:Y:S02]  /*9aa0*/  LOP3.LUT R20, R20, 0x38, RZ, 0xc0, !PT ;  /* 0x0000003814147812 */ /* 0x000fe400078ec0ff */
[----:B------:R-:W-:Y:S01]  /*9ab0*/  LEA.HI.X R5, R2, UR5, R5, 0x1, P0 ;  /* 0x0000000502057c11 */ /* 0x000fe200080f0c05 */
[----:B------:R-:W-:Y:S06]  /*9ac0*/  BRA.DIV UR4, `(.L_x_3283) ;  /* 0x0000002a04e47947 */ /* 0x000fec000b800000 */
[----:B------:R-:W0:Y:S01]  /*9ad0*/  SHFL.IDX PT, R14, R0, RZ, 0x181f ;  /* 0x00181fff000e7589 */ /* 0x000e2200000e0000 */
[C---:B------:R-:W-:Y:S02]  /*9ae0*/  ISETP.GE.AND P4, PT, R35.reuse, 0x1, PT ;  /* 0x000000012300780c */ /* 0x040fe40003f86270 */
[C---:B------:R-:W-:Y:S01]  /*9af0*/  ISETP.GE.AND P3, PT, R35.reuse, 0x11, PT ;  /* 0x000000112300780c */ /* 0x040fe20003f66270 */
[----:B------:R-:W1:Y:S01]  /*9b00*/  SHFL.IDX PT, R2, R5, RZ, 0x181f ;  /* 0x00181fff05027589 */ /* 0x000e6200000e0000 */
[----:B------:R-:W-:-:S03]  /*9b10*/  ISETP.GE.AND P2, PT, R35, 0x21, PT ;  /* 0x000000212300780c */ /* 0x000fc60003f46270 */
[----:B------:R-:W-:Y:S06]  /*9b20*/  SHFL.IDX PT, R8, R5, 0x1, 0x181f ;  /* 0x00381f0005087f89 */ /* 0x000fec00000e0000 */
[C---:B------:R-:W-:Y:S02]  /*9b30*/  @P4 LEA R7, R4.reuse, UR39, 0x1 ;  /* 0x0000002704074c11 */ /* 0x040fe4000f8e08ff */
[----:B------:R-:W-:Y:S02]  /*9b40*/  @P3 LEA R9, R4, UR39, 0x1 ;  /* 0x0000002704093c11 */ /* 0x000fe4000f8e08ff */
[----:B0-----:R-:W-:-:S02]  /*9b50*/  @P4 LEA R3, P0, R20, R14, 0x1 ;  /* 0x0000000e14034211 */ /* 0x001fc400078008ff */
[----:B------:R-:W0:Y:S03]  /*9b60*/  SHFL.IDX PT, R14, R0, 0x1, 0x181f ;  /* 0x00381f00000e7f89 */ /* 0x000e2600000e0000 */
[----:B-1----:R-:W-:-:S05]  /*9b70*/  @P4 IMAD.X R2, RZ, RZ, R2, P0 ;  /* 0x000000ffff024224 */ /* 0x002fca00000e0602 */
[----:B------:R-:W-:-:S04]  /*9b80*/  @P4 LOP3.LUT R3, R3, R2, RZ, 0x3c, !PT ;  /* 0x0000000203034212 */ /* 0x000fc800078e3cff */
[----:B------:R-:W-:-:S04]  /*9b90*/  @P4 LOP3.LUT R2, R3, R2, RZ, 0x3c, !PT ;  /* 0x0000000203024212 */ /* 0x000fc800078e3cff */
[----:B------:R-:W-:-:S05]  /*9ba0*/  @P4 LOP3.LUT R3, R3, R2, RZ, 0x3c, !PT ;  /* 0x0000000203034212 */ /* 0x000fca00078e3cff */
[----:B------:R1:W-:Y:S01]  /*9bb0*/  @P4 LDGSTS.E.BYPASS.LTC128B.128 [R7+0x22400], desc[UR50][R2.64], !P1 ;  /* 0x2240000002074fae */ /* 0x0003e2000c901d72 */
[----:B0-----:R-:W-:-:S03]  /*9bc0*/  @P3 LEA R6, P0, R20, R14, 0x1 ;  /* 0x0000000e14063211 */ /* 0x001fc600078008ff */
[----:B------:R-:W0:Y:S01]  /*9bd0*/  SHFL.IDX PT, R14, R0, 0x2, 0x181f ;  /* 0x00581f00000e7f89 */ /* 0x000e2200000e0000 */
[----:B------:R-:W-:-:S03]  /*9be0*/  @P3 IADD3.X R8, RZ, R8, RZ, P0, !PT ;  /* 0x00000008ff083210 */ /* 0x000fc600007fe4ff */
[----:B-1----:R-:W1:Y:S02]  /*9bf0*/  SHFL.IDX PT, R2, R5, 0x2, 0x181f ;  /* 0x00581f0005027f89 */ /* 0x002e6400000e0000 */
[----:B------:R-:W-:Y:S02]  /*9c00*/  @P3 IMAD.MOV.U32 R3, RZ, RZ, R8 ;  /* 0x000000ffff033224 */ /* 0x000fe400078e0008 */
[----:B------:R-:W2:Y:S01]  /*9c10*/  SHFL.IDX PT, R5, R5, 0x3, 0x181f ;  /* 0x00781f0005057f89 */ /* 0x000ea200000e0000 */
[----:B0-----:R-:W-:-:S03]  /*9c20*/  @P2 LEA R7, P0, R20, R14, 0x1 ;  /* 0x0000000e14072211 */ /* 0x001fc600078008ff */
[----:B------:R0:W3:Y:S02]  /*9c30*/  SHFL.IDX PT, R14, R0, 0x3, 0x181f ;  /* 0x00781f00000e7f89 */ /* 0x0000e400000e0000 */
[----:B-1----:R-:W-:Y:S02]  /*9c40*/  @P2 IMAD.X R10, RZ, RZ, R2, P0 ;  /* 0x000000ffff0a2224 */ /* 0x002fe400000e0602 */
[----:B------:R-:W-:Y:S01]  /*9c50*/  @P3 IMAD.MOV.U32 R2, RZ, RZ, R6 ;  /* 0x000000ffff023224 */ /* 0x000fe200078e0006 */
[----:B------:R-:W-:-:S04]  /*9c60*/  @P2 LEA R6, R4, UR39, 0x1 ;  /* 0x0000002704062c11 */ /* 0x000fc8000f8e08ff */
[----:B------:R1:W-:Y:S02]  /*9c70*/  @P3 LDGSTS.E.BYPASS.LTC128B.128 [R9+0x22c00], desc[UR50][R2.64], !P1 ;  /* 0x22c0000002093fae */ /* 0x0003e4000c901d72 */
[----:B-1----:R-:W-:Y:S02]  /*9c80*/  @P2 IMAD.MOV.U32 R2, RZ, RZ, R7 ;  /* 0x000000ffff022224 */ /* 0x002fe400078e0007 */
[----:B------:R-:W-:-:S05]  /*9c90*/  @P2 IMAD.MOV.U32 R3, RZ, RZ, R10 ;  /* 0x000000ffff032224 */ /* 0x000fca00078e000a */
[----:B--23--:R0:W-:Y:S02]  /*9ca0*/  @P2 LDGSTS.E.BYPASS.LTC128B.128 [R6+0x23400], desc[UR50][R2.64], !P1 ;  /* 0x2340000002062fae */ /* 0x00c1e4000c901d72 */
.L_x_3339:
[----:B------:R-:W-:-:S13]  /*9cb0*/  ISETP.GE.AND P2, PT, R35, 0x31, PT ;  /* 0x000000312300780c */ /* 0x000fda0003f46270 */
[----:B0-----:R-:W-:-:S05]  /*9cc0*/  @P2 LEA R2, P0, R20, R14, 0x1 ;  /* 0x0000000e14022211 */ /* 0x001fca00078008ff */
[----:B------:R-:W-:Y:S01]  /*9cd0*/  @P2 IMAD.X R3, RZ, RZ, R5, P0 ;  /* 0x000000ffff032224 */ /* 0x000fe200000e0605 */
[----:B------:R-:W-:Y:S02]  /*9ce0*/  @P2 LEA R5, R4, UR39, 0x1 ;  /* 0x0000002704052c11 */ /* 0x000fe4000f8e08ff */
[----:B------:R-:W-:-:S03]  /*9cf0*/  PLOP3.LUT P0, PT, PT, PT, PT, 0x80, 0x0 ;  /* 0x000000000000781c */ /* 0x000fc60003f0f070 */
[----:B------:R-:W-:Y:S01]  /*9d00*/  @!PT LDS RZ, [RZ] ;  /* 0x00000000fffff984 */ /* 0x000fe20000000800 */
[----:B------:R-:W-:Y:S01]  /*9d10*/  @!PT LDS RZ, [RZ] ;  /* 0x00000000fffff984 */ /* 0x000fe20000000800 */
[----:B------:R-:W-:Y:S01]  /*9d20*/  @!PT LDS RZ, [RZ] ;  /* 0x00000000fffff984 */ /* 0x000fe20000000800 */
[----:B------:R0:W-:Y:S01]  /*9d30*/  @P2 LDGSTS.E.BYPASS.LTC128B.128 [R5+0x23c00], desc[UR50][R2.64], !P1 ;  /* 0x23c0000002052fae */ /* 0x0001e2000c901d72 */
[----:B------:R-:W-:-:S09]  /*9d40*/  NOP ;  /* 0x0000000000007918 */ /* 0x000fd20000000000 */
.L_x_3284:
[----:B------:R-:W-:Y:S02]  /*9d50*/  PLOP3.LUT P1, PT, P1, P0, PT, 0xa2, 0x0 ;  /* 0x000000000000781c */ /* 0x000fe40000f21472 */
[----:B------:R-:W-:-:S08]  /*9d60*/  @P0 R2UR P1, UR4, R19 ;  /* 0x00000000130402ca */ /* 0x000fd00000020000 */
[----:B------:R-:W-:-:S05]  /*9d70*/  @P0 PLOP3.LUT P0, PT, P1, PT, PT, 0x80, 0x0 ;  /* 0x000000000000081c */ /* 0x000fca0000f0f070 */
[----:B------:R-:W-:Y:S01]  /*9d80*/  @!P1 SYNCS.ARRIVE.TRANS64.RED.A0T1 RZ, [UR4+0x28c30], RZ ;  /* 0x028c30ffffff99a7 */ /* 0x000fe20008200404 */
[----:B------:R-:W-:Y:S07]  /*9d90*/  @!P1 ARRIVES.LDGSTSBAR.64.TRANSCNT [UR4+0x28c30] ;  /* 0x028c3000ff0099b0 */ /* 0x000fee0008000a84 */
[----:B------:R-:W-:Y:S05]  /*9da0*/  @P0 BRA.U.ANY `(.L_x_3284) ;  /* 0xfffffffd00e80947 */ /* 0x000fea000393ffff */
[----:B------:R-:W-:Y:S01]  /*9db0*/  NOP ;  /* 0x0000000000007918 */ /* 0x000fe20000000000 */
[----:B------:R-:W-:-:S04]  /*9dc0*/  MOV R0, UR41 ;  /* 0x0000002900007c02 */ /* 0x000fc80008000f00 */
[----:B------:R-:W-:-:S13]  /*9dd0*/  ISETP.NE.AND P2, PT, R0, 0x3, PT ;  /* 0x000000030000780c */ /* 0x000fda0003f45270 */
[----:B------:R-:W-:Y:S05]  /*9de0*/  @!P2 BRA `(.L_x_3285) ;  /* 0x000000000004a947 */ /* 0x000fea0003800000 */
[----:B------:R-:W-:Y:S01]  /*9df0*/  BPT.TRAP 0x1 ;  /* 0x000000040000795c */ /* 0x000fe20000300000 */
.L_x_3285:
        /* <DEDUP_REMOVED lines=16> */
[----:B------:R-:W-:-:S02]  /*9f00*/  IMAD.U32 R7, RZ, RZ, UR7 ;  /* 0x00000007ff077e24 */ /* 0x000fc4000f8e00ff */
[----:B------:R-:W-:Y:S02]  /*9f10*/  IMAD.U32 R10, RZ, RZ, UR8 ;  /* 0x00000008ff0a7e24 */ /* 0x000fe4000f8e00ff */
[----:B------:R-:W-:Y:S02]  /*9f20*/  IMAD.U32 R11, RZ, RZ, UR9 ;  /* 0x00000009ff0b7e24 */ /* 0x000fe4000f8e00ff */
[----:B------:R-:W-:Y:S02]  /*9f30*/  IMAD.MOV.U32 R12, RZ, RZ, 0x1 ;  /* 0x00000001ff0c7424 */ /* 0x000fe400078e00ff */
[----:B------:R-:W-:-:S07]  /*9f40*/  IMAD.MOV.U32 R13, RZ, RZ, RZ ;  /* 0x000000ffff0d7224 */ /* 0x000fce00078e00ff */
[----:B------:R-:W-:-:S07]  /*9f50*/  LEPC R20, `(.L_x_3286) ;  /* 0x000000001014794e */ /* 0x000fce0000000000 */
[----:B01----:R-:W-:Y:S05]  /*9f60*/  CALL.ABS.NOINC R2 ;  /* 0x0000000002007343 */ /* 0x003fea0003c00000 */
.L_x_3286:
[----:B------:R-:W2:Y:S01]  /*9f70*/  LDL R20, [R1] ;  /* 0x0000000001147983 */ /* 0x000ea20000100800 */
[----:B------:R-:W3:Y:S01]  /*9f80*/  LDC R4, c[0x0][0x448] ;  /* 0x00011200ff047b82 */ /* 0x000ee20000000800 */
[----:B------:R-:W-:Y:S01]  /*9f90*/  IMAD.MOV R0, RZ, RZ, -R36 ;  /* 0x000000ffff007224 */ /* 0x000fe200078e0a24 */
[----:B------:R-:W-:Y:S01]  /*9fa0*/  ULDC UR4, c[0x0][0xc38] ;  /* 0x00030e0000047ab9 */ /* 0x000fe20000000800 */
[----:B------:R-:W4:Y:S01]  /*9fb0*/  S2R R9, SR_TID.X ;  /* 0x0000000000097919 */ /* 0x000f220000002100 */
[----:B------:R-:W-:Y:S02]  /*9fc0*/  LOP3.LUT P5, RZ, R16, 0x2000, RZ, 0xc0, !PT ;  /* 0x0000200010ff7812 */ /* 0x000fe400078ac0ff */
[----:B------:R-:W-:Y:S02]  /*9fd0*/  LEA R8, R33, UR39, 0x1 ;  /* 0x0000002721087c11 */ /* 0x000fe4000f8e08ff */
[----:B---3--:R-:W-:Y:S01]  /*9fe0*/  ISETP.NE.AND P0, PT, R4, 0x1, PT ;  /* 0x000000010400780c */ /* 0x008fe20003f05270 */
[----:B----4-:R-:W-:-:S12]  /*9ff0*/  IMAD.SHL.U32 R9, R9, 0x8, RZ ;  /* 0x0000000809097824 */ /* 0x010fd800078e00ff */
[----:B0-----:R-:W0:Y:S01]  /*a000*/  @P0 LDC R3, c[0x0][0x44c] ;  /* 0x00011300ff030b82 */ /* 0x001e220000000800 */
[----:B------:R-:W-:-:S07]  /*a010*/  LOP3.LUT R9, R9, 0x38, RZ, 0xc0, !PT ;  /* 0x0000003809097812 */ /* 0x000fce00078ec0ff */
[----:B------:R-:W3:Y:S01]  /*a020*/  @P0 LDC R2, c[0x0][0x450] ;  /* 0x00011400ff020b82 */ /* 0x000ee20000000800 */
[----:B--2---:R-:W-:Y:S01]  /*a030*/  IMAD R0, R0, UR4, R20 ;  /* 0x0000000400007c24 */ /* 0x004fe2000f8e0214 */
[----:B------:R-:W-:-:S03]  /*a040*/  ULDC.64 UR4, c[0x0][0x2d8] ;  /* 0x0000b60000047ab9 */ /* 0x000fc60000000a00 */
[----:B------:R-:W-:-:S04]  /*a050*/  IMAD R6, R0, 0x40, R23 ;  /* 0x0000004000067824 */ /* 0x000fc800078e0217 */
[----:B0-----:R-:W-:-:S04]  /*a060*/  @P0 IMAD.HI.U32 R3, R6, R3, RZ ;  /* 0x0000000306030227 */ /* 0x001fc800078e00ff */
[----:B------:R-:W-:Y:S01]  /*a070*/  IMAD.MOV.U32 R5, RZ, RZ, R6 ;  /* 0x000000ffff057224 */ /* 0x000fe200078e0006 */
[----:B---3--:R-:W-:-:S05]  /*a080*/  @P0 SHF.R.U32.HI R5, RZ, R2, R3 ;  /* 0x00000002ff050219 */ /* 0x008fca0000011603 */
[----:B------:R-:W-:-:S04]  /*a090*/  IMAD.MOV R3, RZ, RZ, -R5 ;  /* 0x000000ffff037224 */ /* 0x000fc800078e0a05 */
[----:B------:R-:W-:Y:S01]  /*a0a0*/  IMAD R4, R4, R3, R6 ;  /* 0x0000000304047224 */ /* 0x000fe200078e0206 */
[----:B------:R-:W-:Y:S01]  /*a0b0*/  SHF.R.S32.HI R6, RZ, 0x1f, R26 ;  /* 0x0000001fff067819 */ /* 0x000fe2000001141a */
[----:B------:R-:W-:-:S04]  /*a0c0*/  IMAD R3, R24, UR4, RZ ;  /* 0x0000000418037c24 */ /* 0x000fc8000f8e02ff */
[C---:B------:R-:W-:Y:S02]  /*a0d0*/  IMAD R7, R18.reuse, UR5, R3 ;  /* 0x0000000512077c24 */ /* 0x040fe4000f8e0203 */
[----:B------:R-:W-:Y:S01]  /*a0e0*/  IMAD.WIDE.U32 R2, R18, UR4, RZ ;  /* 0x0000000412027c25 */ /* 0x000fe2000f8e00ff */
[----:B------:R-:W-:-:S04]  /*a0f0*/  ULDC.64 UR4, c[0x0][0x2e0] ;  /* 0x0000b80000047ab9 */ /* 0x000fc80000000a00 */
[----:B------:R-:W-:Y:S01]  /*a100*/  IADD3 R3, R3, R7, RZ ;  /* 0x0000000703037210 */ /* 0x000fe20007ffe0ff */
[----:B------:R-:W-:Y:S01]  /*a110*/  IMAD R7, R6, UR4, RZ ;  /* 0x0000000406077c24 */ /* 0x000fe2000f8e02ff */
[----:B------:R-:W-:-:S03]  /*a120*/  SHF.R.S32.HI R6, RZ, 0x1f, R5 ;  /* 0x0000001fff067819 */ /* 0x000fc60000011405 */
[C---:B------:R-:W-:Y:S02]  /*a130*/  IMAD R7, R26.reuse, UR5, R7 ;  /* 0x000000051a077c24 */ /* 0x040fe4000f8e0207 */
[----:B------:R-:W-:Y:S01]  /*a140*/  IMAD.WIDE.U32 R2, R26, UR4, R2 ;  /* 0x000000041a027c25 */ /* 0x000fe2000f8e0002 */
[----:B------:R-:W-:-:S03]  /*a150*/  ULDC.64 UR4, c[0x0][0x2d0] ;  /* 0x0000b40000047ab9 */ /* 0x000fc60000000a00 */
[----:B------:R-:W-:Y:S02]  /*a160*/  IMAD.IADD R3, R3, 0x1, R7 ;  /* 0x0000000103037824 */ /* 0x000fe400078e0207 */
        /* <DEDUP_REMOVED lines=16> */
[----:B------:R-:W-:-:S03]  /*a270*/  IMAD R0, R0, 0x40, R37 ;  /* 0x0000004000007824 */ /* 0x000fc600078e0225 */
[----:B------:R-:W2:Y:S01]  /*a280*/  SHFL.IDX PT, R2, R5, RZ, 0x181f ;  /* 0x00181fff05027589 */ /* 0x000ea200000e0000 */
[C---:B------:R-:W-:Y:S01]  /*a290*/  VIADD R7, R0.reuse, 0x10 ;  /* 0x0000001000077836 */ /* 0x040fe20000000000 */
[----:B------:R-:W-:Y:S02]  /*a2a0*/  ISETP.GE.AND P0, PT, R0, UR37, PT ;  /* 0x0000002500007c0c */ /* 0x000fe4000bf06270 */
[----:B------:R-:W-:Y:S11]  /*a2b0*/  SHFL.IDX PT, R6, R5, 0x1, 0x181f ;  /* 0x00381f0005067f89 */ /* 0x000ff600000e0000 */
[----:B0-----:R-:W-:-:S05]  /*a2c0*/  @!P0 LEA R14, P1, R9, R14, 0x1 ;  /* 0x0000000e090e8211 */ /* 0x001fca00078208ff */
[----:B--2---:R-:W-:Y:S01]  /*a2d0*/  @!P0 IMAD.X R3, RZ, RZ, R2, P1 ;  /* 0x000000ffff038224 */ /* 0x004fe200008e0602 */
[----:B------:R-:W-:Y:S02]  /*a2e0*/  @!P0 MOV R2, R14 ;  /* 0x0000000e00028202 */ /* 0x000fe40000000f00 */
[----:B------:R-:W0:Y:S04]  /*a2f0*/  SHFL.IDX PT, R14, R4, 0x1, 0x181f ;  /* 0x00381f00040e7f89 */ /* 0x000e2800000e0000 */
[----:B------:R0:W-:Y:S01]  /*a300*/  @!P0 LDGSTS.E.BYPASS.LTC128B.128 [R8+0x20400], desc[UR50][R2.64], !P5 ;  /* 0x2040000002088fae */ /* 0x0001e2000e901d72 */
[----:B------:R-:W-:Y:S01]  /*a310*/  ISETP.GE.AND P0, PT, R7, UR37, PT ;  /* 0x0000002507007c0c */ /* 0x000fe2000bf06270 */
[----:B------:R-:W-:-:S12]  /*a320*/  VIADD R7, R0, 0x20 ;  /* 0x0000002000077836 */ /* 0x000fd80000000000 */
[----:B0-----:R-:W-:Y:S02]  /*a330*/  @!P0 LEA R2, P1, R9, R14, 0x1 ;  /* 0x0000000e09028211 */ /* 0x001fe400078208ff */
[----:B------:R-:W0:Y:S03]  /*a340*/  SHFL.IDX PT, R14, R4, 0x2, 0x181f ;  /* 0x00581f00040e7f89 */ /* 0x000e2600000e0000 */
[----:B------:R-:W-:Y:S02]  /*a350*/  @!P0 IMAD.X R3, RZ, RZ, R6, P1 ;  /* 0x000000ffff038224 */ /* 0x000fe400008e0606 */
[----:B------:R-:W2:Y:S04]  /*a360*/  SHFL.IDX PT, R6, R5, 0x2, 0x181f ;  /* 0x00581f0005067f89 */ /* 0x000ea800000e0000 */
[----:B------:R0:W-:Y:S01]  /*a370*/  @!P0 LDGSTS.E.BYPASS.LTC128B.128 [R8+0x20c00], desc[UR50][R2.64], !P5 ;  /* 0x20c0000002088fae */ /* 0x0001e2000e901d72 */
[----:B------:R-:W-:-:S03]  /*a380*/  ISETP.GE.AND P0, PT, R7, UR37, PT ;  /* 0x0000002507007c0c */ /* 0x000fc6000bf06270 */
[----:B------:R-:W3:Y:S10]  /*a390*/  SHFL.IDX PT, R5, R5, 0x3, 0x181f ;  /* 0x00781f0005057f89 */ /* 0x000ef400000e0000 */
[----:B0-----:R-:W-:-:S02]  /*a3a0*/  @!P0 LEA R2, P1, R9, R14, 0x1 ;  /* 0x0000000e09028211 */ /* 0x001fc400078208ff */
[----:B------:R0:W4:Y:S03]  /*a3b0*/  SHFL.IDX PT, R14, R4, 0x3, 0x181f ;  /* 0x00781f00040e7f89 */ /* 0x00012600000e0000 */
[----:B--2---:R-:W-:-:S05]  /*a3c0*/  @!P0 IMAD.X R3, RZ, RZ, R6, P1 ;  /* 0x000000ffff038224 */ /* 0x004fca00008e0606 */
[----:B------:R0:W-:Y:S03]  /*a3d0*/  @!P0 LDGSTS.E.BYPASS.LTC128B.128 [R8+0x21400], desc[UR50][R2.64], !P5 ;  /* 0x2140000002088fae */ /* 0x0001e6000e901d72 */
.L_x_3348:
[----:B------:R-:W2:Y:S01]  /*a3e0*/  LDL R6, [R1+0xc] ;  /* 0x00000c0001067983 */ /* 0x000ea20000100800 */
[----:B------:R-:W-:-:S05]  /*a3f0*/  VIADD R0, R0, 0x30 ;  /* 0x0000003000007836 */ /* 0x000fca0000000000 */
[----:B------:R-:W-:-:S13]  /*a400*/  ISETP.GE.AND P0, PT, R0, UR37, PT ;  /* 0x0000002500007c0c */ /* 0x000fda000bf06270 */
[----:B0---4-:R-:W-:-:S05]  /*a410*/  @!P0 LEA R2, P1, R9, R14, 0x1 ;  /* 0x0000000e09028211 */ /* 0x011fca00078208ff */
[----:B---3--:R-:W-:-:S05]  /*a420*/  @!P0 IMAD.X R3, RZ, RZ, R5, P1 ;  /* 0x000000ffff038224 */ /* 0x008fca00008e0605 */
[----:B------:R-:W-:Y:S01]  /*a430*/  @!PT LDS RZ, [RZ] ;  /* 0x00000000fffff984 */ /* 0x000fe20000000800 */
[----:B------:R-:W-:Y:S01]  /*a440*/  @!PT LDS RZ, [RZ] ;  /* 0x00000000fffff984 */ /* 0x000fe20000000800 */
[----:B------:R-:W-:Y:S01]  /*a450*/  @!PT LDS RZ, [RZ] ;  /* 0x00000000fffff984 */ /* 0x000fe20000000800 */
[----:B------:R0:W-:Y:S01]  /*a460*/  @!P0 LDGSTS.E.BYPASS.LTC128B.128 [R8+0x21c00], desc[UR50][R2.64], !P5 ;  /* 0x21c0000002088fae */ /* 0x0001e2000e901d72 */
[----:B------:R-:W-:Y:S01]  /*a470*/  NOP ;  /* 0x0000000000007918 */ /* 0x000fe20000000000 */
[----:B------:R-:W-:Y:S02]  /*a480*/  SYNCS.ARRIVE.TRANS64.RED.A0T1 RZ, [UR39+0x28c00], RZ ;  /* 0x028c00ffffff79a7 */ /* 0x000fe40008200427 */
[----:B------:R-:W-:Y:S01]  /*a490*/  ARRIVES.LDGSTSBAR.64.TRANSCNT [UR39+0x28c00] ;  /* 0x028c0000ff0079b0 */ /* 0x000fe20008000aa7 */
[----:B--2---:R-:W-:-:S04]  /*a4a0*/  LOP3.LUT R0, R6, 0x1, RZ, 0xc, !PT ;  /* 0x0000000106007812 */ /* 0x004fc800078e0cff */
[----:B------:R-:W-:Y:S01]  /*a4b0*/  SHF.L.U32 R0, R0, 0x1f, RZ ;  /* 0x0000001f00007819 */ /* 0x000fe200000006ff */
[----:B------:R-:W-:Y:S01]  /*a4c0*/  NOP ;  /* 0x0000000000007918 */ /* 0x000fe20000000000 */
[----:B------:R-:W-:Y:S01]  /*a4d0*/  SYNCS.ARRIVE.TRANS64.A1T0 RZ, [UR39+0x28c00], RZ ;  /* 0x028c00ffffff79a7 */ /* 0x000fe20008100027 */
[----:B------:R-:W-:Y:S01]  /*a4e0*/  BSSY B0, `(.L_x_3288) ;  /* 0x0000003000007945 */ /* 0x000fe20003800000 */
[----:B------:R-:W2:Y:S03]  /*a4f0*/  SYNCS.PHASECHK.TRANS64.TRYWAIT P0, [UR39+0x28c20], R0 ;  /* 0x028c2000ff0075a7 */ /* 0x000ea60008000167 */
[----:B0-2---:R-:W-:Y:S05]  /*a500*/  @!P0 BRA `(.L_x_3289) ;  /* 0x0000002800a08947 */ /* 0x005fea0003800000 */
.L_x_3349:
[----:B------:R-:W-:Y:S05]  /*a510*/  BSYNC B0 ;  /* 0x0000000000007941 */ /* 0x000fea0003800000 */
.L_x_3288:
[----:B------:R-:W-:-:S04]  /*a520*/  MOV R2, UR41 ;  /* 0x0000002900027c02 */ /* 0x000fc80008000f00 */
[----:B------:R-:W-:-:S13]  /*a530*/  ISETP.NE.AND P0, PT, R2, 0x3, PT ;  /* 0x000000030200780c */ /* 0x000fda0003f05270 */
[----:B------:R-:W-:Y:S05]  /*a540*/  @!P0 BRA `(.L_x_3290) ;  /* 0x0000000000048947 */ /* 0x000fea0003800000 */
[----:B------:R-:W-:Y:S01]  /*a550*/  BPT.TRAP 0x1 ;  /* 0x000000040000795c */ /* 0x000fe20000300000 */
.L_x_3290:
[----:B0-----:R-:W-:Y:S01]  /*a560*/  SHF.L.U32 R0, R22, 0x1f, RZ ;  /* 0x0000001f16007819 */ /* 0x001fe200000006ff */
[----:B------:R-:W-:Y:S03]  /*a570*/  BSSY B0, `(.L_x_3291) ;  /* 0x0000003000007945 */ /* 0x000fe60003800000 */
[----:B------:R-:W0:Y:S02]  /*a580*/  SYNCS.PHASECHK.TRANS64.TRYWAIT P0, [R19+URZ+0x28c60], R0 ;  /* 0x028c6000130075a7 */ /* 0x000e24000800017f */
[----:B0-----:R-:W-:Y:S05]  /*a590*/  @!P0 BRA `(.L_x_3292) ;  /* 0x0000002800948947 */ /* 0x001fea0003800000 */
.L_x_3350:
[----:B------:R-:W-:Y:S05]  /*a5a0*/  BSYNC B0 ;  /* 0x0000000000007941 */ /* 0x000fea0003800000 */
.L_x_3291:
[----:B------:R-:W2:Y:S01]  /*a5b0*/  LDL.LU R2, [R1+0x4] ;  /* 0x0000040001027983 */ /* 0x000ea20000300800 */
[----:B------:R-:W-:-:S03]  /*a5c0*/  ULDC.64 UR4, c[0x0][0x328] ;  /* 0x0000ca0000047ab9 */ /* 0x000fc60000000a00 */
[----:B------:R-:W3:Y:S01]  /*a5d0*/  LDL.LU R4, [R1+0x8] ;  /* 0x0000080001047983 */ /* 0x000ee20000300800 */
[----:B------:R-:W-:Y:S02]  /*a5e0*/  IMAD R9, R17, 0x8000, R33 ;  /* 0x0000800011097824 */ /* 0x000fe400078e0221 */
[----:B--2---:R-:W-:-:S04]  /*a5f0*/  IMAD R3, R2, UR4, RZ ;  /* 0x0000000402037c24 */ /* 0x004fc8000f8e02ff */
[C---:B------:R-:W-:Y:S02]  /*a600*/  IMAD R5, R34.reuse, UR5, R3 ;  /* 0x0000000522057c24 */ /* 0x040fe4000f8e0203 */
[----:B------:R-:W-:Y:S01]  /*a610*/  IMAD.WIDE.U32 R2, R34, UR4, RZ ;  /* 0x0000000422027c25 */ /* 0x000fe2000f8e00ff */
[----:B------:R-:W-:-:S03]  /*a620*/  ULDC.64 UR4, c[0x0][0x338] ;  /* 0x0000ce0000047ab9 */ /* 0x000fc60000000a00 */
[----:B------:R-:W-:Y:S02]  /*a630*/  IMAD.IADD R3, R3, 0x1, R5 ;  /* 0x0000000103037824 */ /* 0x000fe400078e0205 */
[----:B---3--:R-:W-:Y:S02]  /*a640*/  IMAD R5, R4, UR4, RZ ;  /* 0x0000000404057c24 */ /* 0x008fe4000f8e02ff */
        /* <DEDUP_REMOVED lines=13> */
[----:B------:R-:W-:Y:S01]  /*a720*/  LOP3.LUT P6, RZ, R16, 0x40000000, RZ, 0xc0, !PT ;  /* 0x4000000010ff7812 */ /* 0x000fe200078cc0ff */
[----:B------:R-:W2:Y:S01]  /*a730*/  S2R R4, SR_TID.X ;  /* 0x0000000000047919 */ /* 0x000ea20000002100 */
[----:B------:R-:W-:Y:S02]  /*a740*/  LEA R9, R9, UR39, 0x1 ;  /* 0x0000002709097c11 */ /* 0x000fe4000f8e08ff */
[----:B------:R-:W-:Y:S01]  /*a750*/  P2R R12, PR, RZ, 0x40 ;  /* 0x00000040ff0c7803 */ /* 0x000fe20000000000 */
[----:B------:R-:W-:Y:S01]  /*a760*/  STL [R1+0x28], R24 ;  /* 0x0000281801007387 */ /* 0x000fe20000100800 */
[----:B------:R-:W-:Y:S02]  /*a770*/  LOP3.LUT P6, RZ, R30, 0x10, RZ, 0xc0, !PT ;  /* 0x000000101eff7812 */ /* 0x000fe400078cc0ff */
[----:B------:R-:W-:Y:S01]  /*a780*/  LOP3.LUT P5, RZ, R16, 0x8000000, RZ, 0xc0, !PT ;  /* 0x0800000010ff7812 */ /* 0x000fe200078ac0ff */
[----:B------:R-:W-:Y:S01]  /*a790*/  STL [R1+0x24], R23 ;  /* 0x0000241701007387 */ /* 0x000fe20000100800 */
[----:B------:R-:W-:-:S02]  /*a7a0*/  P2R R13, PR, RZ, 0x40 ;  /* 0x00000040ff0d7803 */ /* 0x000fc40000000000 */
[C---:B------:R-:W-:Y:S01]  /*a7b0*/  LOP3.LUT P6, RZ, R16.reuse, 0x40000, RZ, 0xc0, !PT ;  /* 0x0004000010ff7812 */ /* 0x040fe200078cc0ff */
[----:B------:R-:W-:Y:S01]  /*a7c0*/  STL [R1+0x20], R22 ;  /* 0x0000201601007387 */ /* 0x000fe20000100800 */
[C---:B------:R-:W-:Y:S02]  /*a7d0*/  LOP3.LUT P4, RZ, R16.reuse, 0x1000000, RZ, 0xc0, !PT ;  /* 0x0100000010ff7812 */ /* 0x040fe4000788c0ff */
[----:B------:R-:W-:Y:S01]  /*a7e0*/  P2R R15, PR, RZ, 0x40 ;  /* 0x00000040ff0f7803 */ /* 0x000fe20000000000 */
[----:B------:R-:W-:Y:S01]  /*a7f0*/  STL [R1+0x1c], R19 ;  /* 0x00001c1301007387 */ /* 0x000fe20000100800 */
[C---:B------:R-:W-:Y:S02]  /*a800*/  LOP3.LUT P6, RZ, R16.reuse, 0x80000, RZ, 0xc0, !PT ;  /* 0x0008000010ff7812 */ /* 0x040fe400078cc0ff */
[----:B------:R-:W-:Y:S01]  /*a810*/  LOP3.LUT P3, RZ, R16, 0x20000, RZ, 0xc0, !PT ;  /* 0x0002000010ff7812 */ /* 0x000fe2000786c0ff */
[----:B------:R-:W-:Y:S01]  /*a820*/  STL [R1+0x18], R18 ;  /* 0x0000181201007387 */ /* 0x000fe20000100800 */
[----:B------:R-:W-:-:S02]  /*a830*/  P2R R20, PR, RZ, 0x40 ;  /* 0x00000040ff147803 */ /* 0x000fc40000000000 */
[C---:B------:R-:W-:Y:S01]  /*a840*/  LOP3.LUT P6, RZ, R16.reuse, 0x100000, RZ, 0xc0, !PT ;  /* 0x0010000010ff7812 */ /* 0x040fe200078cc0ff */
[----:B------:R-:W-:Y:S01]  /*a850*/  STL [R1+0x14], R17 ;  /* 0x0000141101007387 */ /* 0x000fe20000100800 */
[C---:B------:R-:W-:Y:S02]  /*a860*/  LOP3.LUT P2, RZ, R16.reuse, 0x10000, RZ, 0xc0, !PT ;  /* 0x0001000010ff7812 */ /* 0x040fe4000784c0ff */
[----:B------:R-:W-:Y:S01]  /*a870*/  P2R R11, PR, RZ, 0x40 ;  /* 0x00000040ff0b7803 */ /* 0x000fe20000000000 */
[----:B------:R-:W3:Y:S01]  /*a880*/  SHFL.IDX PT, R2, R8, RZ, 0x181f ;  /* 0x00181fff08027589 */ /* 0x000ee200000e0000 */
[C---:B------:R-:W-:Y:S02]  /*a890*/  LOP3.LUT P6, RZ, R16.reuse, 0x2000000, RZ, 0xc0, !PT ;  /* 0x0200000010ff7812 */ /* 0x040fe400078cc0ff */
[----:B------:R-:W-:Y:S01]  /*a8a0*/  LOP3.LUT P1, RZ, R16, 0x8000, RZ, 0xc0, !PT ;  /* 0x0000800010ff7812 */ /* 0x000fe2000782c0ff */
[----:B------:R-:W4:Y:S01]  /*a8b0*/  SHFL.IDX PT, R3, R10, RZ, 0x181f ;  /* 0x00181fff0a037589 */ /* 0x000f2200000e0000 */
[----:B------:R-:W-:Y:S01]  /*a8c0*/  P2R R14, PR, RZ, 0x40 ;  /* 0x00000040ff0e7803 */ /* 0x000fe20000000000 */
[----:B--2---:R-:W-:Y:S01]  /*a8d0*/  IMAD.SHL.U32 R4, R4, 0x8, RZ ;  /* 0x0000000804047824 */ /* 0x004fe200078e00ff */
[----:B------:R-:W-:-:S04]  /*a8e0*/  LOP3.LUT P6, RZ, R16, 0x10000000, RZ, 0xc0, !PT ;  /* 0x1000000010ff7812 */ /* 0x000fc800078cc0ff */
[----:B------:R-:W-:Y:S02]  /*a8f0*/  P2R R21, PR, RZ, 0x40 ;  /* 0x00000040ff157803 */ /* 0x000fe40000000000 */
[----:B------:R-:W-:Y:S02]  /*a900*/  LOP3.LUT P6, RZ, R16, 0x80000000, RZ, 0xc0, !PT ;  /* 0x8000000010ff7812 */ /* 0x000fe400078cc0ff */
[----:B------:R-:W-:Y:S02]  /*a910*/  LOP3.LUT R4, R4, 0x38, RZ, 0xc0, !PT ;  /* 0x0000003804047812 */ /* 0x000fe400078ec0ff */
[----:B------:R-:W-:Y:S02]  /*a920*/  P2R R26, PR, RZ, 0x40 ;  /* 0x00000040ff1a7803 */ /* 0x000fe40000000000 */
[----:B------:R-:W-:Y:S01]  /*a930*/  LOP3.LUT P6, RZ, R30, 0x4, RZ, 0xc0, !PT ;  /* 0x000000041eff7812 */ /* 0x000fe200078cc0ff */
[----:B0-----:R-:W-:-:S03]  /*a940*/  IMAD.SHL.U32 R0, R4, 0x2, RZ ;  /* 0x0000000204007824 */ /* 0x001fc600078e00ff */
[----:B------:R-:W-:Y:S02]  /*a950*/  P2R R28, PR, RZ, 0x40 ;  /* 0x00000040ff1c7803 */ /* 0x000fe40000000000 */
[----:B------:R-:W-:Y:S02]  /*a960*/  LOP3.LUT P6, RZ, R30, 0x20, RZ, 0xc0, !PT ;  /* 0x000000201eff7812 */ /* 0x000fe400078cc0ff */
[----:B---3--:R-:W-:Y:S02]  /*a970*/  IADD3 R6, P0, R2, R0, RZ ;  /* 0x0000000002067210 */ /* 0x008fe40007f1e0ff */
[----:B------:R-:W-:Y:S01]  /*a980*/  P2R R34, PR, RZ, 0x40 ;  /* 0x00000040ff227803 */ /* 0x000fe20000000000 */
[----:B------:R-:W0:Y:S01]  /*a990*/  SHFL.IDX PT, R2, R8, 0x1, 0x181f ;  /* 0x00381f0008027f89 */ /* 0x000e2200000e0000 */
[----:B------:R-:W-:Y:S02]  /*a9a0*/  LOP3.LUT P6, RZ, R16, 0x200000, RZ, 0xc0, !PT ;  /* 0x0020000010ff7812 */ /* 0x000fe400078cc0ff */
[----:B----4-:R-:W-:-:S02]  /*a9b0*/  IADD3.X R7, RZ, R3, RZ, P0, !PT ;  /* 0x00000003ff077210 */ /* 0x010fc400007fe4ff */
[----:B------:R-:W-:Y:S01]  /*a9c0*/  P2R R36, PR, RZ, 0x40 ;  /* 0x00000040ff247803 */ /* 0x000fe20000000000 */
[----:B------:R-:W2:Y:S01]  /*a9d0*/  SHFL.IDX PT, R3, R10, 0x1, 0x181f ;  /* 0x00381f000a037f89 */ /* 0x000ea200000e0000 */
[----:B------:R-:W-:-:S04]  /*a9e0*/  LOP3.LUT P6, RZ, R16, 0x400000, RZ, 0xc0, !PT ;  /* 0x0040000010ff7812 */ /* 0x000fc800078cc0ff */
[----:B------:R-:W-:Y:S02]  /*a9f0*/  P2R R17, PR, RZ, 0x40 ;  /* 0x00000040ff117803 */ /* 0x000fe40000000000 */
[----:B------:R-:W-:-:S04]  /*aa00*/  LOP3.LUT P6, RZ, R16, 0x800000, RZ, 0xc0, !PT ;  /* 0x0080000010ff7812 */ /* 0x000fc800078cc0ff */
[----:B------:R-:W-:Y:S02]  /*aa10*/  P2R R18, PR, RZ, 0x40 ;  /* 0x00000040ff127803 */ /* 0x000fe40000000000 */
[----:B------:R-:W-:-:S04]  /*aa20*/  LOP3.LUT P6, RZ, R16, 0x4000000, RZ, 0xc0, !PT ;  /* 0x0400000010ff7812 */ /* 0x000fc800078cc0ff */
[----:B-1----:R-:W-:Y:S02]  /*aa30*/  P2R R19, PR, RZ, 0x40 ;  /* 0x00000040ff137803 */ /* 0x002fe40000000000 */
[----:B------:R-:W-:Y:S02]  /*aa40*/  LOP3.LUT P6, RZ, R16, 0x20000000, RZ, 0xc0, !PT ;  /* 0x2000000010ff7812 */ /* 0x000fe400078cc0ff */
[----:B0-----:R-:W-:Y:S02]  /*aa50*/  IADD3 R4, P0, R2, R0, RZ ;  /* 0x0000000002047210 */ /* 0x001fe40007f1e0ff */
[----:B------:R-:W-:Y:S01]  /*aa60*/  P2R R22, PR, RZ, 0x40 ;  /* 0x00000040ff167803 */ /* 0x000fe20000000000 */
[----:B------:R-:W0:Y:S01]  /*aa70*/  SHFL.IDX PT, R2, R8, 0x2, 0x181f ;  /* 0x00581f0008027f89 */ /* 0x000e2200000e0000 */
[----:B------:R-:W-:Y:S01]  /*aa80*/  LOP3.LUT P6, RZ, R30, 0x1, RZ, 0xc0, !PT ;  /* 0x000000011eff7812 */ /* 0x000fe200078cc0ff */
[----:B--2---:R-:W-:Y:S02]  /*aa90*/  IMAD.X R5, RZ, RZ, R3, P0 ;  /* 0x000000ffff057224 */ /* 0x004fe400000e0603 */
[----:B------:R-:W1:Y:S01]  /*aaa0*/  SHFL.IDX PT, R3, R10, 0x2, 0x181f ;  /* 0x00581f000a037f89 */ /* 0x000e6200000e0000 */
[----:B------:R-:W-:-:S02]  /*aab0*/  P2R R23, PR, RZ, 0x40 ;  /* 0x00000040ff177803 */ /* 0x000fc40000000000 */
[----:B------:R-:W-:-:S04]  /*aac0*/  LOP3.LUT P6, RZ, R30, 0x8, RZ, 0xc0, !PT ;  /* 0x000000081eff7812 */ /* 0x000fc800078cc0ff */
[----:B------:R-:W-:Y:S02]  /*aad0*/  P2R R24, PR, RZ, 0x40 ;  /* 0x00000040ff187803 */ /* 0x000fe40000000000 */
[----:B------:R-:W-:Y:S02]  /*aae0*/  LOP3.LUT P6, RZ, R30, 0x40, RZ, 0xc0, !PT ;  /* 0x000000401eff7812 */ /* 0x000fe400078cc0ff */
[----:B0-----:R-:W-:-:S11]  /*aaf0*/  IADD3 R2, P0, R2, R0, RZ ;  /* 0x0000000002027210 */ /* 0x001fd60007f1e0ff */
[----:B------:R0:W-:Y:S01]  /*ab00*/  LDGSTS.E.BYPASS.LTC128B.128 [R9+0x400], desc[UR50][R6.64], !P6 ;  /* 0x0040000006097fae */ /* 0x0001e2000f101d72 */
[----:B------:R-:W-:Y:S01]  /*ab10*/  ISETP.NE.AND P6, PT, R24, RZ, PT ;  /* 0x000000ff1800720c */ /* 0x000fe20003fc5270 */
[----:B-1----:R-:W-:Y:S02]  /*ab20*/  IMAD.X R3, RZ, RZ, R3, P0 ;  /* 0x000000ffff037224 */ /* 0x002fe400000e0603 */
[----:B------:R0:W5:Y:S01]  /*ab30*/  LDL.LU R24, [R1+0x28] ;  /* 0x0000280001187983 */ /* 0x0001620000300800 */
[----:B------:R-:W-:-:S09]  /*ab40*/  LOP3.LUT P0, RZ, R30, 0x2, RZ, 0xc0, !PT ;  /* 0x000000021eff7812 */ /* 0x000fd2000780c0ff */
[----:B------:R0:W-:Y:S01]  /*ab50*/  LDGSTS.E.BYPASS.LTC128B.128 [R9+0x2400], desc[UR50][R6.64+0x80], !P6 ;  /* 0x0240008006097fae */ /* 0x0001e2000f101d72 */
[----:B------:R-:W-:-:S03]  /*ab60*/  ISETP.NE.AND P6, PT, R23, RZ, PT ;  /* 0x000000ff1700720c */ /* 0x000fc60003fc5270 */
[----:B------:R0:W5:Y:S10]  /*ab70*/  LDL.LU R23, [R1+0x24] ;  /* 0x0000240001177983 */ /* 0x0001740000300800 */
        /* <DEDUP_REMOVED lines=13> */
[----:B------:R-:W-:-:S13]  /*ac50*/  ISETP.NE.AND P6, PT, R36, RZ, PT ;  /* 0x000000ff2400720c */ /* 0x000fda0003fc5270 */
        /* <DEDUP_REMOVED lines=19> */
[----:B------:R-:W-:-:S03]  /*ad90*/  ISETP.NE.AND P6, PT, R12, RZ, PT ;  /* 0x000000ff0c00720c */ /* 0x000fc60003fc5270 */
[----:B------:R0:W-:Y:S04]  /*ada0*/  LDGSTS.E.BYPASS.LTC128B.128 [R9+0x3400], desc[UR50][R2.64+0x80], !P0 ;  /* 0x0340008002097fae */ /* 0x0001e8000c101d72 */
[----:B------:R0:W1:Y:S06]  /*adb0*/  SHFL.IDX PT, R14, R8, 0x3, 0x181f ;  /* 0x00781f00080e7f89 */ /* 0x00006c00000e0000 */
[----:B------:R0:W-:Y:S04]  /*adc0*/  LDGSTS.E.BYPASS.LTC128B.128 [R9+0x5400], desc[UR50][R2.64+0x100], !P6 ;  /* 0x0540010002097fae */ /* 0x0001e8000f101d72 */
[----:B------:R0:W-:Y:S04]  /*add0*/  LDGSTS.E.BYPASS.LTC128B.128 [R9+0x7400], desc[UR50][R2.64+0x180], !P5 ;  /* 0x0740018002097fae */ /* 0x0001e8000e901d72 */
[----:B------:R0:W-:Y:S04]  /*ade0*/  LDGSTS.E.BYPASS.LTC128B.128 [R9+0x9400], desc[UR50][R2.64+0x200], !P4 ;  /* 0x0940020002097fae */ /* 0x0001e8000e101d72 */
[----:B------:R0:W-:Y:S04]  /*adf0*/  LDGSTS.E.BYPASS.LTC128B.128 [R9+0xb400], desc[UR50][R2.64+0x280], !P3 ;  /* 0x0b40028002097fae */ /* 0x0001e8000d901d72 */
[----:B------:R0:W-:Y:S04]  /*ae00*/  LDGSTS.E.BYPASS.LTC128B.128 [R9+0xd400], desc[UR50][R2.64+0x300], !P2 ;  /* 0x0d40030002097fae */ /* 0x0001e8000d101d72 */
[----:B------:R0:W-:Y:S04]  /*ae10*/  LDGSTS.E.BYPASS.LTC128B.128 [R9+0xf400], desc[UR50][R2.64+0x380], !P1 ;  /* 0x0f40038002097fae */ /* 0x0001e8000c901d72 */
[----:B-1----:R-:W2:Y:S02]  /*ae20*/  SHFL.IDX PT, R10, R10, 0x3, 0x181f ;  /* 0x00781f000a0a7f89 */ /* 0x002ea400000e0000 */
.L_x_3360:
[----:B------:R-:W-:Y:S02]  /*ae30*/  LOP3.LUT P6, RZ, R30, 0x1000, RZ, 0xc0, !PT ;  /* 0x000010001eff7812 */ /* 0x000fe400078cc0ff */
[----:B0-----:R-:W-:Y:S02]  /*ae40*/  IADD3 R2, P0, R14, R0, RZ ;  /* 0x000000000e027210 */ /* 0x001fe40007f1e0ff */
[----:B------:R-:W-:Y:S02]  /*ae50*/  P2R R4, PR, RZ, 0x40 ;  /* 0x00000040ff047803 */ /* 0x000fe40000000000 */
[C---:B------:R-:W-:Y:S01]  /*ae60*/  LOP3.LUT P6, RZ, R30.reuse, 0x4000, RZ, 0xc0, !PT ;  /* 0x000040001eff7812 */ /* 0x040fe200078cc0ff */
[----:B--2---:R-:W-:Y:S01]  /*ae70*/  IMAD.X R3, RZ, RZ, R10, P0 ;  /* 0x000000ffff037224 */ /* 0x004fe200000e060a */
[C---:B------:R-:W-:Y:S02]  /*ae80*/  LOP3.LUT P0, RZ, R30.reuse, 0x2000, RZ, 0xc0, !PT ;  /* 0x000020001eff7812 */ /* 0x040fe4000780c0ff */
[----:B------:R-:W-:-:S02]  /*ae90*/  LOP3.LUT P5, RZ, R30, 0x800, RZ, 0xc0, !PT ;  /* 0x000008001eff7812 */ /* 0x000fc400078ac0ff */
[C---:B------:R-:W-:Y:S02]  /*aea0*/  LOP3.LUT P4, RZ, R30.reuse, 0x400, RZ, 0xc0, !PT ;  /* 0x000004001eff7812 */ /* 0x040fe4000788c0ff */
[C---:B------:R-:W-:Y:S02]  /*aeb0*/  LOP3.LUT P3, RZ, R30.reuse, 0x200, RZ, 0xc0, !PT ;  /* 0x000002001eff7812 */ /* 0x040fe4000786c0ff */
[C---:B------:R-:W-:Y:S02]  /*aec0*/  LOP3.LUT P2, RZ, R30.reuse, 0x100, RZ, 0xc0, !PT ;  /* 0x000001001eff7812 */ /* 0x040fe4000784c0ff */
[----:B------:R-:W-:Y:S01]  /*aed0*/  LOP3.LUT P1, RZ, R30, 0x80, RZ, 0xc0, !PT ;  /* 0x000000801eff7812 */ /* 0x000fe2000782c0ff */
[----:B------:R-:W-:Y:S01]  /*aee0*/  @!PT LDS RZ, [RZ] ;  /* 0x00000000fffff984 */ /* 0x000fe20000000800 */
[----:B------:R-:W-:Y:S01]  /*aef0*/  @!PT LDS RZ, [RZ] ;  /* 0x00000000fffff984 */ /* 0x000fe20000000800 */
[----:B------:R-:W-:Y:S01]  /*af00*/  @!PT LDS RZ, [RZ] ;  /* 0x00000000fffff984 */ /* 0x000fe20000000800 */
[----:B------:R0:W-:Y:S01]  /*af10*/  LDGSTS.E.BYPASS.LTC128B.128 [R9+0x1c00], desc[UR50][R2.64], !P6 ;  /* 0x01c0000002097fae */ /* 0x0001e2000f101d72 */
[----:B------:R-:W-:-:S03]  /*af20*/  ISETP.NE.AND P6, PT, R4, RZ, PT ;  /* 0x000000ff0400720c */ /* 0x000fc60003fc5270 */
[----:B------:R0:W-:Y:S01]  /*af30*/  LDGSTS.E.BYPASS.LTC128B.128 [R9+0x3c00], desc[UR50][R2.64+0x80], !P0 ;  /* 0x03c0008002097fae */ /* 0x0001e2000c101d72 */
[----:B------:R-:W-:-:S09]  /*af40*/  PLOP3.LUT P0, PT, PT, PT, PT, 0x80, 0x0 ;  /* 0x000000000000781c */ /* 0x000fd20003f0f070 */
[----:B------:R0:W-:Y:S04]  /*af50*/  LDGSTS.E.BYPASS.LTC128B.128 [R9+0x5c00], desc[UR50][R2.64+0x100], !P6 ;  /* 0x05c0010002097fae */ /* 0x0001e8000f101d72 */
[----:B------:R0:W-:Y:S04]  /*af60*/  LDGSTS.E.BYPASS.LTC128B.128 [R9+0x7c00], desc[UR50][R2.64+0x180], !P5 ;  /* 0x07c0018002097fae */ /* 0x0001e8000e901d72 */
[----:B------:R0:W-:Y:S04]  /*af70*/  LDGSTS.E.BYPASS.LTC128B.128 [R9+0x9c00], desc[UR50][R2.64+0x200], !P4 ;  /* 0x09c0020002097fae */ /* 0x0001e8000e101d72 */
[----:B------:R0:W-:Y:S04]  /*af80*/  LDGSTS.E.BYPASS.LTC128B.128 [R9+0xbc00], desc[UR50][R2.64+0x280], !P3 ;  /* 0x0bc0028002097fae */ /* 0x0001e8000d901d72 */
[----:B------:R0:W-:Y:S04]  /*af90*/  LDGSTS.E.BYPASS.LTC128B.128 [R9+0xdc00], desc[UR50][R2.64+0x300], !P2 ;  /* 0x0dc0030002097fae */ /* 0x0001e8000d101d72 */
[----:B------:R0:W-:Y:S01]  /*afa0*/  LDGSTS.E.BYPASS.LTC128B.128 [R9+0xfc00], desc[UR50][R2.64+0x380], !P1 ;  /* 0x0fc0038002097fae */ /* 0x0001e2000c901d72 */
[----:B------:R-:W-:Y:S01]  /*afb0*/  NOP ;  /* 0x0000000000007918 */ /* 0x000fe20000000000 */
.L_x_3294:
[----:B------:R-:W-:Y:S02]  /*afc0*/  PLOP3.LUT P1, PT, P1, P0, PT, 0xa2, 0x0 ;  /* 0x000000000000781c */ /* 0x000fe40000f21472 */
[----:B-----5:R-:W-:-:S08]  /*afd0*/  @P0 R2UR P1, UR4, R19 ;  /* 0x00000000130402ca */ /* 0x020fd00000020000 */
[----:B------:R-:W-:-:S05]  /*afe0*/  @P0 PLOP3.LUT P0, PT, P1, PT, PT, 0x80, 0x0 ;  /* 0x000000000000081c */ /* 0x000fca0000f0f070 */
[----:B------:R-:W-:Y:S01]  /*aff0*/  @!P1 SYNCS.ARRIVE.TRANS64.RED.A0T1 RZ, [UR4+0x28c50], RZ ;  /* 0x028c50ffffff99a7 */ /* 0x000fe20008200404 */
[----:B------:R-:W-:Y:S07]  /*b000*/  @!P1 ARRIVES.LDGSTSBAR.64.TRANSCNT [UR4+0x28c50] ;  /* 0x028c5000ff0099b0 */ /* 0x000fee0008000a84 */
[----:B------:R-:W-:Y:S05]  /*b010*/  @P0 BRA.U.ANY `(.L_x_3294) ;  /* 0xfffffffd00e80947 */ /* 0x000fea000393ffff */
[----:B------:R-:W-:Y:S01]  /*b020*/  NOP ;  /* 0x0000000000007918 */ /* 0x000fe20000000000 */
[----:B0-----:R-:W-:-:S05]  /*b030*/  IMAD.U32 R2, RZ, RZ, UR41 ;  /* 0x00000029ff027e24 */ /* 0x001fca000f8e00ff */
[----:B------:R-:W-:-:S13]  /*b040*/  ISETP.NE.AND P2, PT, R2, 0x3, PT ;  /* 0x000000030200780c */ /* 0x000fda0003f45270 */
[----:B------:R-:W-:Y:S05]  /*b050*/  @!P2 BRA `(.L_x_3295) ;  /* 0x000000000004a947 */ /* 0x000fea0003800000 */
[----:B------:R-:W-:Y:S01]  /*b060*/  BPT.TRAP 0x1 ;  /* 0x000000040000795c */ /* 0x000fe20000300000 */
.L_x_3295:
[----:B------:R-:W-:Y:S01]  /*b070*/  VIADD R17, R17, 0x1 ;  /* 0x0000000111117836 */ /* 0x000fe20000000000 */
[----:B------:R-:W-:Y:S01]  /*b080*/  UISETP.GE.AND UP0, UPT, UR36, 0x41, UPT ;  /* 0x000000412400788c */ /* 0x000fe2000bf06270 */
[----:B------:R0:W-:Y:S03]  /*b090*/  SYNCS.ARRIVE.TRANS64.A1T0 RZ, [R19+URZ+0x28c50], RZ ;  /* 0x028c50ff13ff79a7 */ /* 0x0001e6000810003f */
[----:B------:R-:W-:-:S04]  /*b0a0*/  ISETP.NE.AND P0, PT, R17, 0x2, PT ;  /* 0x000000021100780c */ /* 0x000fc80003f05270 */
[----:B------:R-:W-:Y:S02]  /*b0b0*/  SEL R17, R17, RZ, P0 ;  /* 0x000000ff11117207 */ /* 0x000fe40000000000 */
[----:B------:R-:W-:Y:S02]  /*b0c0*/  SEL R3, RZ, 0x1, P0 ;  /* 0x00000001ff037807 */ /* 0x000fe40000000000 */
[----:B------:R-:W-:Y:S02]  /*b0d0*/  PLOP3.LUT P0, PT, PT, PT, UP0, 0x40, 0x0 ;  /* 0x000000000000781c */ /* 0x000fe40003f0e808 */
[----:B------:R-:W-:-:S11]  /*b0e0*/  LOP3.LUT R22, R22, R3, RZ, 0x3c, !PT ;  /* 0x0000000316167212 */ /* 0x000fd600078e3cff */
[----:B0-----:R-:W-:Y:S05]  /*b0f0*/  @P0 BRA `(.L_x_3296) ;  /* 0x0000000c00740947 */ /* 0x001fea0003800000 */
[----:B------:R-:W-:Y:S01]  /*b100*/  BSSY B0, `(.L_x_3296) ;  /* 0x00000dc000007945 */ /* 0x000fe20003800000 */
[----:B------:R-:W-:-:S07]  /*b110*/  IMAD.U32 R8, RZ, RZ, UR40 ;  /* 0x00000028ff087e24 */ /* 0x000fce000f8e00ff */
.L_x_3309:
[----:B------:R-:W0:Y:S01]  /*b120*/  LDC R2, c[0x0][0x430] ;  /* 0x00010c00ff027b82 */ /* 0x000e220000000800 */
[----:B------:R-:W-:Y:S01]  /*b130*/  ISETP.GT.U32.AND P0, PT, R23, 0x3f, PT ;  /* 0x0000003f1700780c */ /* 0x000fe20003f04070 */
[----:B------:R-:W-:Y:S01]  /*b140*/  IMAD.U32 R11, RZ, RZ, UR41 ;  /* 0x00000029ff0b7e24 */ /* 0x000fe2000f8e00ff */
[----:B------:R-:W-:-:S11]  /*b150*/  ULDC UR4, c[0x0][0x430] ;  /* 0x00010c0000047ab9 */ /* 0x000fd60000000800 */
[----:B-1----:R-:W1:Y:S01]  /*b160*/  @!P0 LDC.64 R4, c[0x0][0x428] ;  /* 0x00010a00ff048b82 */ /* 0x002e620000000a00 */
[----:B0-----:R-:W-:Y:S02]  /*b170*/  ISETP.NE.AND P1, PT, R2, 0x1, PT ;  /* 0x000000010200780c */ /* 0x001fe40003f25270 */
[----:B------:R-:W-:-:S05]  /*b180*/  LEA R2, R8, R31, 0x6 ;  /* 0x0000001f08027211 */ /* 0x000fca00078e30ff */
[----:B------:R-:W-:-:S04]  /*b190*/  IMAD.IADD R9, R23, 0x1, R2 ;  /* 0x0000000117097824 */ /* 0x000fc800078e0202 */
[----:B------:R-:W-:Y:S02]  /*b1a0*/  IMAD.MOV.U32 R10, RZ, RZ, R9 ;  /* 0x000000ffff0a7224 */ /* 0x000fe400078e0009 */
[----:B------:R-:W0:Y:S08]  /*b1b0*/  @P1 LDC R6, c[0x0][0x434] ;  /* 0x00010d00ff061b82 */ /* 0x000e300000000800 */
[----:B------:R-:W2:Y:S01]  /*b1c0*/  @P1 LDC R3, c[0x0][0x438] ;  /* 0x00010e00ff031b82 */ /* 0x000ea20000000800 */
[----:B0-----:R-:W-:-:S07]  /*b1d0*/  @P1 IMAD.HI.U32 R2, R9, R6, RZ ;  /* 0x0000000609021227 */ /* 0x001fce00078e00ff */
[----:B------:R-:W0:Y:S01]  /*b1e0*/  @!P0 LDC.64 R6, c[0x0][0x418] ;  /* 0x00010600ff068b82 */ /* 0x000e220000000a00 */
[----:B--2---:R-:W-:Y:S01]  /*b1f0*/  @P1 SHF.R.U32.HI R10, RZ, R3, R2 ;  /* 0x00000003ff0a1219 */ /* 0x004fe20000011602 */
[----:B-1----:R-:W-:-:S03]  /*b200*/  @!P0 IMAD R2, R32, R4, RZ ;  /* 0x0000000420028224 */ /* 0x002fc600078e02ff */
[----:B------:R-:W-:Y:S01]  /*b210*/  @!P0 SHF.R.S32.HI R3, RZ, 0x1f, R10 ;  /* 0x0000001fff038819 */ /* 0x000fe2000001140a */
[----:B------:R-:W-:Y:S02]  /*b220*/  @!P0 IMAD R5, R25, R5, R2 ;  /* 0x0000000519058224 */ /* 0x000fe400078e0202 */
[----:B------:R-:W-:-:S04]  /*b230*/  @!P0 IMAD.MOV.U32 R2, RZ, RZ, R10 ;  /* 0x000000ffff028224 */ /* 0x000fc800078e000a */
[----:B------:R-:W-:-:S04]  /*b240*/  @!P0 IMAD.WIDE.U32 R2, R25, R4, R2 ;  /* 0x0000000419028225 */ /* 0x000fc800078e0002 */
[----:B------:R-:W-:Y:S02]  /*b250*/  @!P0 IMAD.IADD R3, R5, 0x1, R3 ;  /* 0x0000000105038824 */ /* 0x000fe400078e0203 */
[----:B------:R-:W-:Y:S01]  /*b260*/  IMAD.MOV.U32 R4, RZ, RZ, RZ ;  /* 0x000000ffff047224 */ /* 0x000fe200078e00ff */
[----:B0-----:R-:W-:-:S04]  /*b270*/  @!P0 LEA R6, P1, R2, R6, 0x2 ;  /* 0x0000000602068211 */ /* 0x001fc800078210ff */
[----:B------:R-:W-:-:S05]  /*b280*/  @!P0 LEA.HI.X R7, R2, R7, R3, 0x2, P1 ;  /* 0x0000000702078211 */ /* 0x000fca00008f1403 */
[----:B------:R0:W5:Y:S01]  /*b290*/  @!P0 LDG.E R4, desc[UR50][R6.64] ;  /* 0x0000003206048981 */ /* 0x000162000c1e1900 */
[----:B------:R-:W-:Y:S02]  /*b2a0*/  ISETP.NE.AND P2, PT, R11, 0x3, PT ;  /* 0x000000030b00780c */ /* 0x000fe40003f45270 */
[----:B------:R-:W-:-:S05]  /*b2b0*/  IADD3 R2, -R10, RZ, RZ ;  /* 0x000000ff0a027210 */ /* 0x000fca0007ffe1ff */
[----:B------:R-:W-:-:S06]  /*b2c0*/  IMAD R5, R2, UR4, R9 ;  /* 0x0000000402057c24 */ /* 0x000fcc000f8e0209 */
[----:B0-----:R-:W-:Y:S05]  /*b2d0*/  @!P2 BRA `(.L_x_3297) ;  /* 0x000000000004a947 */ /* 0x001fea0003800000 */
[----:B------:R-:W-:Y:S01]  /*b2e0*/  BPT.TRAP 0x1 ;  /* 0x000000040000795c */ /* 0x000fe20000300000 */
.L_x_3297:
[----:B------:R-:W-:Y:S01]  /*b2f0*/  LEA R9, R17, UR39, 0x3 ;  /* 0x0000002711097c11 */ /* 0x000fe2000f8e18ff */
[----:B------:R-:W-:Y:S01]  /*b300*/  BSSY B1, `(.L_x_3298) ;  /* 0x0000005000017945 */ /* 0x000fe20003800000 */
[----:B------:R-:W-:Y:S02]  /*b310*/  SHF.L.U32 R20, R22, 0x1f, RZ ;  /* 0x0000001f16147819 */ /* 0x000fe400000006ff */
[----:B------:R-:W-:Y:S02]  /*b320*/  SHF.R.S32.HI R7, RZ, 0x1f, R5 ;  /* 0x0000001fff077819 */ /* 0x000fe40000011405 */
[----:B------:R-:W0:Y:S02]  /*b330*/  SYNCS.PHASECHK.TRANS64.TRYWAIT P0, [R9+URZ+0x28c40], R20 ;  /* 0x028c4014090075a7 */ /* 0x000e24000800017f */
[----:B0-----:R-:W-:Y:S05]  /*b340*/  @!P0 BRA `(.L_x_3299) ;  /* 0x0000002400548947 */ /* 0x001fea0003800000 */
.L_x_3361:
[----:B------:R-:W-:Y:S05]  /*b350*/  BSYNC B1 ;  /* 0x0000000000017941 */ /* 0x000fea0003800000 */
.L_x_3298:
[----:B------:R-:W-:Y:S01]  /*b360*/  ULDC.64 UR4, c[0x0][0x300] ;  /* 0x0000c00000047ab9 */ /* 0x000fe20000000a00 */
[----:B-----5:R-:W-:Y:S01]  /*b370*/  SHF.R.S32.HI R19, RZ, 0x1f, R4 ;  /* 0x0000001fff137819 */ /* 0x020fe20000011404 */
[----:B------:R-:W-:Y:S01]  /*b380*/  IMAD R2, R7, UR4, RZ ;  /* 0x0000000407027c24 */ /* 0x000fe2000f8e02ff */
[----:B------:R-:W-:Y:S01]  /*b390*/  LOP3.LUT P1, RZ, R16, 0x1, RZ, 0xc0, !PT ;  /* 0x0000000110ff7812 */ /* 0x000fe2000782c0ff */
[----:B------:R-:W-:Y:S02]  /*b3a0*/  IMAD R6, R17, 0x1000, R33 ;  /* 0x0000100011067824 */ /* 0x000fe400078e0221 */
        /* <DEDUP_REMOVED lines=18> */
[----:B------:R-:W1:Y:S01]  /*b4d0*/  SHFL.IDX PT, R14, R21, RZ, 0x181f ;  /* 0x00181fff150e7589 */ /* 0x000e6200000e0000 */
[----:B------:R-:W-:-:S03]  /*b4e0*/  LEA R26, R6, UR39, 0x1 ;  /* 0x00000027061a7c11 */ /* 0x000fc6000f8e08ff */
[----:B------:R-:W2:Y:S04]  /*b4f0*/  SHFL.IDX PT, R3, R28, RZ, 0x181f ;  /* 0x00181fff1c037589 */ /* 0x000ea800000e0000 */
[----:B------:R-:W3:Y:S04]  /*b500*/  SHFL.IDX PT, R10, R21, 0x1, 0x181f ;  /* 0x00381f00150a7f89 */ /* 0x000ee800000e0000 */
[----:B------:R-:W4:Y:S01]  /*b510*/  SHFL.IDX PT, R34, R28, 0x1, 0x181f ;  /* 0x00381f001c227f89 */ /* 0x000f2200000e0000 */
[----:B-1----:R-:W-:-:S03]  /*b520*/  IADD3 R2, P0, R14, R0, RZ ;  /* 0x000000000e027210 */ /* 0x002fc60007f1e0ff */
[----:B------:R-:W-:Y:S02]  /*b530*/  SHFL.IDX PT, R14, R21, 0x3, 0x181f ;  /* 0x00781f00150e7f89 */ /* 0x000fe400000e0000 */
[----:B--2---:R-:W-:Y:S01]  /*b540*/  IMAD.X R3, RZ, RZ, R3, P0 ;  /* 0x000000ffff037224 */ /* 0x004fe200000e0603 */
[----:B---3--:R-:W-:-:S04]  /*b550*/  IADD3 R10, P0, R10, R0, RZ ;  /* 0x000000000a0a7210 */ /* 0x008fc80007f1e0ff */
[----:B------:R1:W-:Y:S01]  /*b560*/  LDGSTS.E.BYPASS.LTC128B.128 [R26+0x22400], desc[UR50][R2.64], !P1 ;  /* 0x22400000021a7fae */ /* 0x0003e2000c901d72 */
[----:B----4-:R-:W-:-:S05]  /*b570*/  IMAD.X R11, RZ, RZ, R34, P0 ;  /* 0x000000ffff0b7224 */ /* 0x010fca00000e0622 */
[----:B------:R2:W-:Y:S04]  /*b580*/  LDGSTS.E.BYPASS.LTC128B.128 [R26+0x22c00], desc[UR50][R10.64], !P1 ;  /* 0x22c000000a1a7fae */ /* 0x0005e8000c901d72 */
[----:B-1----:R-:W1:Y:S04]  /*b590*/  SHFL.IDX PT, R2, R21, 0x2, 0x181f ;  /* 0x00581f0015027f89 */ /* 0x002e6800000e0000 */
[----:B------:R-:W3:Y:S04]  /*b5a0*/  SHFL.IDX PT, R3, R28, 0x2, 0x181f ;  /* 0x00581f001c037f89 */ /* 0x000ee800000e0000 */
[----:B------:R-:W4:Y:S01]  /*b5b0*/  SHFL.IDX PT, R28, R28, 0x3, 0x181f ;  /* 0x00781f001c1c7f89 */ /* 0x000f2200000e0000 */
[----:B-1----:R-:W-:-:S04]  /*b5c0*/  IADD3 R2, P0, R2, R0, RZ ;  /* 0x0000000002027210 */ /* 0x002fc80007f1e0ff */
[----:B---3--:R-:W-:-:S05]  /*b5d0*/  IADD3.X R3, RZ, R3, RZ, P0, !PT ;  /* 0x00000003ff037210 */ /* 0x008fca00007fe4ff */
[----:B----4-:R2:W-:Y:S04]  /*b5e0*/  LDGSTS.E.BYPASS.LTC128B.128 [R26+0x23400], desc[UR50][R2.64], !P1 ;  /* 0x23400000021a7fae */ /* 0x0105e8000c901d72 */
.L_x_3371:
[----:B--2---:R-:W-:-:S05]  /*b5f0*/  IADD3 R2, P0, R14, R0, RZ ;  /* 0x000000000e027210 */ /* 0x004fca0007f1e0ff */
[----:B------:R-:W-:Y:S01]  /*b600*/  IMAD.X R3, RZ, RZ, R28, P0 ;  /* 0x000000ffff037224 */ /* 0x000fe200000e061c */
[----:B------:R-:W-:-:S04]  /*b610*/  PLOP3.LUT P0, PT, PT, PT, PT, 0x80, 0x0 ;  /* 0x000000000000781c */ /* 0x000fc80003f0f070 */
[----:B------:R-:W-:Y:S01]  /*b620*/  @!PT LDS RZ, [RZ] ;  /* 0x00000000fffff984 */ /* 0x000fe20000000800 */
[----:B------:R-:W-:Y:S01]  /*b630*/  @!PT LDS RZ, [RZ] ;  /* 0x00000000fffff984 */ /* 0x000fe20000000800 */
[----:B------:R-:W-:Y:S01]  /*b640*/  @!PT LDS RZ, [RZ] ;  /* 0x00000000fffff984 */ /* 0x000fe20000000800 */
[----:B------:R1:W-:Y:S01]  /*b650*/  LDGSTS.E.BYPASS.LTC128B.128 [R26+0x23c00], desc[UR50][R2.64], !P1 ;  /* 0x23c00000021a7fae */ /* 0x0003e2000c901d72 */
[----:B------:R-:W-:-:S08]  /*b660*/  NOP ;  /* 0x0000000000007918 */ /* 0x000fd00000000000 */
.L_x_3301:
[----:B------:R-:W-:Y:S02]  /*b670*/  PLOP3.LUT P1, PT, P1, P0, PT, 0xa2, 0x0 ;  /* 0x000000000000781c */ /* 0x000fe40000f21472 */
[----:B------:R-:W-:-:S08]  /*b680*/  @P0 R2UR P1, UR4, R9 ;  /* 0x00000000090402ca */ /* 0x000fd00000020000 */
[----:B------:R-:W-:-:S05]  /*b690*/  @P0 PLOP3.LUT P0, PT, P1, PT, PT, 0x80, 0x0 ;  /* 0x000000000000081c */ /* 0x000fca0000f0f070 */
[----:B------:R-:W-:Y:S01]  /*b6a0*/  @!P1 SYNCS.ARRIVE.TRANS64.RED.A0T1 RZ, [UR4+0x28c30], RZ ;  /* 0x028c30ffffff99a7 */ /* 0x000fe20008200404 */
[----:B------:R-:W-:Y:S07]  /*b6b0*/  @!P1 ARRIVES.LDGSTSBAR.64.TRANSCNT [UR4+0x28c30] ;  /* 0x028c3000ff0099b0 */ /* 0x000fee0008000a84 */
[----:B------:R-:W-:Y:S05]  /*b6c0*/  @P0 BRA.U.ANY `(.L_x_3301) ;  /* 0xfffffffd00e80947 */ /* 0x000fea000393ffff */
[----:B------:R-:W-:Y:S01]  /*b6d0*/  NOP ;  /* 0x0000000000007918 */ /* 0x000fe20000000000 */
[----:B-1----:R-:W-:-:S05]  /*b6e0*/  IMAD.U32 R2, RZ, RZ, UR41 ;  /* 0x00000029ff027e24 */ /* 0x002fca000f8e00ff */
[----:B------:R-:W-:-:S13]  /*b6f0*/  ISETP.NE.AND P2, PT, R2, 0x3, PT ;  /* 0x000000030200780c */ /* 0x000fda0003f45270 */
[----:B------:R-:W-:Y:S05]  /*b700*/  @!P2 BRA `(.L_x_3302) ;  /* 0x000000000004a947 */ /* 0x000fea0003800000 */
[----:B------:R-:W-:Y:S01]  /*b710*/  BPT.TRAP 0x1 ;  /* 0x000000040000795c */ /* 0x000fe20000300000 */
.L_x_3302:
[----:B------:R1:W-:Y:S01]  /*b720*/  SYNCS.ARRIVE.TRANS64.A1T0 RZ, [R9+URZ+0x28c30], RZ ;  /* 0x028c30ff09ff79a7 */ /* 0x0003e2000810003f */
[----:B------:R-:W-:Y:S05]  /*b730*/  @!P2 BRA `(.L_x_3303) ;  /* 0x000000000004a947 */ /* 0x000fea0003800000 */
[----:B------:R-:W-:Y:S01]  /*b740*/  BPT.TRAP 0x1 ;  /* 0x000000040000795c */ /* 0x000fe20000300000 */
.L_x_3303:
[----:B------:R-:W2:Y:S01]  /*b750*/  SYNCS.PHASECHK.TRANS64.TRYWAIT P0, [R9+URZ+0x28c60], R20 ;  /* 0x028c6014090075a7 */ /* 0x000ea2000800017f */
[----:B------:R-:W-:Y:S04]  /*b760*/  BSSY B1, `(.L_x_3304) ;  /* 0x0000002000017945 */ /* 0x000fe80003800000 */
[----:B--2---:R-:W-:Y:S05]  /*b770*/  @!P0 BRA `(.L_x_3305) ;  /* 0x0000002400708947 */ /* 0x004fea0003800000 */
.L_x_3372:
[----:B------:R-:W-:Y:S05]  /*b780*/  BSYNC B1 ;  /* 0x0000000000017941 */ /* 0x000fea0003800000 */
.L_x_3304:
[----:B------:R-:W-:Y:S01]  /*b790*/  ULDC.64 UR4, c[0x0][0x328] ;  /* 0x0000ca0000047ab9 */ /* 0x000fe20000000a00 */
[C---:B------:R-:W-:Y:S01]  /*b7a0*/  LOP3.LUT P5, RZ, R16.reuse, 0x8, RZ, 0xc0, !PT ;  /* 0x0000000810ff7812 */ /* 0x040fe200078ac0ff */
[----:B------:R-:W-:Y:S01]  /*b7b0*/  IMAD R2, R7, UR4, RZ ;  /* 0x0000000407027c24 */ /* 0x000fe2000f8e02ff */
        /* <DEDUP_REMOVED lines=14> */
[----:B------:R-:W-:-:S03]  /*b8a0*/  ULDC.64 UR4, c[0x0][0x318] ;  /* 0x0000c60000047ab9 */ /* 0x000fc60000000a00 */
[----:B------:R-:W-:Y:S01]  /*b8b0*/  IMAD.IADD R3, R5, 0x1, R3 ;  /* 0x0000000105037824 */ /* 0x000fe200078e0203 */
[C---:B------:R-:W-:Y:S01]  /*b8c0*/  LEA R10, P0, R2.reuse, UR4, 0x1 ;  /* 0x00000004020a7c11 */ /* 0x040fe2000f8008ff */
[----:B------:R-:W-:Y:S01]  /*b8d0*/  UMOV UR4, 0xffffffff ;  /* 0xffffffff00047882 */ /* 0x000fe20000000000 */
[----:B------:R-:W-:Y:S02]  /*b8e0*/  IMAD R19, R17, 0x7000, R6 ;  /* 0x0000700011137824 */ /* 0x000fe400078e0206 */
[----:B0-2---:R-:W-:Y:S01]  /*b8f0*/  LEA.HI.X R20, R2, UR5, R3, 0x1, P0 ;  /* 0x0000000502147c11 */ /* 0x005fe200080f0c03 */
[----:B------:R-:W-:Y:S08]  /*b900*/  BRA.DIV UR4, `(.L_x_3306) ;  /* 0x0000002604207947 */ /* 0x000ff0000b800000 */
[----:B------:R-:W0:Y:S01]  /*b910*/  SHFL.IDX PT, R14, R10, RZ, 0x181f ;  /* 0x00181fff0a0e7589 */ /* 0x000e2200000e0000 */
[C---:B------:R-:W-:Y:S02]  /*b920*/  LOP3.LUT P1, RZ, R16.reuse, 0x40, RZ, 0xc0, !PT ;  /* 0x0000004010ff7812 */ /* 0x040fe4000782c0ff */
[C---:B------:R-:W-:Y:S01]  /*b930*/  LOP3.LUT P6, RZ, R16.reuse, 0x20, RZ, 0xc0, !PT ;  /* 0x0000002010ff7812 */ /* 0x040fe200078cc0ff */
[----:B------:R-:W2:Y:S01]  /*b940*/  SHFL.IDX PT, R3, R20, RZ, 0x181f ;  /* 0x00181fff14037589 */ /* 0x000ea200000e0000 */
[----:B------:R-:W-:Y:S02]  /*b950*/  LEA R19, R19, UR39, 0x1 ;  /* 0x0000002713137c11 */ /* 0x000fe4000f8e08ff */
[----:B------:R-:W-:Y:S02]  /*b960*/  LOP3.LUT P2, RZ, R16, 0x10, RZ, 0xc0, !PT ;  /* 0x0000001010ff7812 */ /* 0x000fe4000784c0ff */
[----:B------:R-:W-:Y:S02]  /*b970*/  P2R R11, PR, RZ, 0x40 ;  /* 0x00000040ff0b7803 */ /* 0x000fe40000000000 */
[----:B0-----:R-:W-:-:S02]  /*b980*/  IADD3 R6, P0, R14, R0, RZ ;  /* 0x000000000e067210 */ /* 0x001fc40007f1e0ff */
[----:B------:R-:W0:Y:S03]  /*b990*/  SHFL.IDX PT, R14, R10, 0x1, 0x181f ;  /* 0x00381f000a0e7f89 */ /* 0x000e2600000e0000 */
[----:B--2---:R-:W-:Y:S02]  /*b9a0*/  IMAD.X R7, RZ, RZ, R3, P0 ;  /* 0x000000ffff077224 */ /* 0x004fe400000e0603 */
[----:B------:R-:W2:Y:S04]  /*b9b0*/  SHFL.IDX PT, R3, R20, 0x1, 0x181f ;  /* 0x00381f0014037f89 */ /* 0x000ea800000e0000 */
[----:B------:R-:W-:Y:S01]  /*b9c0*/  LDGSTS.E.BYPASS.LTC128B.128 [R19+0x400], desc[UR50][R6.64], !P1 ;  /* 0x0040000006137fae */ /* 0x000fe2000c901d72 */
[----:B------:R-:W-:-:S03]  /*b9d0*/  ISETP.NE.U32.AND P1, PT, R27, RZ, PT ;  /* 0x000000ff1b00720c */ /* 0x000fc60003f25070 */
[----:B------:R-:W-:Y:S01]  /*b9e0*/  LDGSTS.E.BYPASS.LTC128B.128 [R19+0x2400], desc[UR50][R6.64+0x80], !P6 ;  /* 0x0240008006137fae */ /* 0x000fe2000f101d72 */
[----:B------:R-:W-:-:S03]  /*b9f0*/  LOP3.LUT P6, RZ, R16, 0x40, RZ, 0xc0, !PT ;  /* 0x0000004010ff7812 */ /* 0x000fc600078cc0ff */
[----:B------:R-:W-:Y:S04]  /*ba00*/  LDGSTS.E.BYPASS.LTC128B.128 [R19+0x4400], desc[UR50][R6.64+0x100], !P2 ;  /* 0x0440010006137fae */ /* 0x000fe8000d101d72 */
[----:B------:R-:W-:Y:S01]  /*ba10*/  LDGSTS.E.BYPASS.LTC128B.128 [R19+0x6400], desc[UR50][R6.64+0x180], !P5 ;  /* 0x0640018006137fae */ /* 0x000fe2000e901d72 */
[----:B0-----:R-:W-:-:S03]  /*ba20*/  IADD3 R4, P0, R14, R0, RZ ;  /* 0x000000000e047210 */ /* 0x001fc60007f1e0ff */
[----:B------:R-:W-:Y:S04]  /*ba30*/  LDGSTS.E.BYPASS.LTC128B.128 [R19+0x8400], desc[UR50][R6.64+0x200], !P4 ;  /* 0x0840020006137fae */ /* 0x000fe8000e101d72 */
[----:B------:R-:W0:Y:S01]  /*ba40*/  SHFL.IDX PT, R14, R10, 0x2, 0x181f ;  /* 0x00581f000a0e7f89 */ /* 0x000e2200000e0000 */
[----:B--2---:R-:W-:-:S03]  /*ba50*/  IADD3.X R5, RZ, R3, RZ, P0, !PT ;  /* 0x00000003ff057210 */ /* 0x004fc600007fe4ff */
[----:B------:R-:W2:Y:S04]  /*ba60*/  SHFL.IDX PT, R3, R20, 0x2, 0x181f ;  /* 0x00581f0014037f89 */ /* 0x000ea800000e0000 */
[----:B------:R-:W-:Y:S04]  /*ba70*/  LDGSTS.E.BYPASS.LTC128B.128 [R19+0xa400], desc[UR50][R6.64+0x280], !P3 ;  /* 0x0a40028006137fae */ /* 0x000fe8000d901d72 */
[----:B------:R-:W3:Y:S01]  /*ba80*/  SHFL.IDX PT, R20, R20, 0x3, 0x181f ;  /* 0x00781f0014147f89 */ /* 0x000ee200000e0000 */
[----:B0-----:R-:W-:-:S03]  /*ba90*/  IADD3 R2, P0, R14, R0, RZ ;  /* 0x000000000e027210 */ /* 0x001fc60007f1e0ff */
[----:B------:R0:W4:Y:S02]  /*baa0*/  SHFL.IDX PT, R14, R10, 0x3, 0x181f ;  /* 0x00781f000a0e7f89 */ /* 0x00012400000e0000 */
[----:B--2---:R-:W-:Y:S01]  /*bab0*/  IMAD.X R3, RZ, RZ, R3, P0 ;  /* 0x000000ffff037224 */ /* 0x004fe200000e0603 */
[----:B------:R-:W-:-:S13]  /*bac0*/  ISETP.NE.U32.AND P0, PT, R29, RZ, PT ;  /* 0x000000ff1d00720c */ /* 0x000fda0003f05070 */
[----:B------:R-:W-:Y:S04]  /*bad0*/  LDGSTS.E.BYPASS.LTC128B.128 [R19+0xc400], desc[UR50][R6.64+0x300], P0 ;  /* 0x0c40030006137fae */ /* 0x000fe80008101d72 */
[----:B------:R2:W-:Y:S04]  /*bae0*/  LDGSTS.E.BYPASS.LTC128B.128 [R19+0xe400], desc[UR50][R6.64+0x380], P1 ;  /* 0x0e40038006137fae */ /* 0x0005e80008901d72 */
[----:B------:R0:W-:Y:S01]  /*baf0*/  LDGSTS.E.BYPASS.LTC128B.128 [R19+0xc00], desc[UR50][R4.64], !P6 ;  /* 0x00c0000004137fae */ /* 0x0001e2000f101d72 */
[----:B------:R-:W-:-:S04]  /*bb00*/  ISETP.NE.AND P6, PT, R11, RZ, PT ;  /* 0x000000ff0b00720c */ /* 0x000fc80003fc5270 */
[----:B--2---:R-:W-:-:S09]  /*bb10*/  P2R R6, PR, RZ, 0x40 ;  /* 0x00000040ff067803 */ /* 0x004fd20000000000 */
[----:B------:R0:W-:Y:S01]  /*bb20*/  LDGSTS.E.BYPASS.LTC128B.128 [R19+0x2c00], desc[UR50][R4.64+0x80], !P6 ;  /* 0x02c0008004137fae */ /* 0x0001e2000f101d72 */
[----:B------:R-:W-:-:S03]  /*bb30*/  LOP3.LUT P6, RZ, R16, 0x40, RZ, 0xc0, !PT ;  /* 0x0000004010ff7812 */ /* 0x000fc600078cc0ff */
[----:B------:R0:W-:Y:S04]  /*bb40*/  LDGSTS.E.BYPASS.LTC128B.128 [R19+0x4c00], desc[UR50][R4.64+0x100], !P2 ;  /* 0x04c0010004137fae */ /* 0x0001e8000d101d72 */
[----:B------:R0:W-:Y:S04]  /*bb50*/  LDGSTS.E.BYPASS.LTC128B.128 [R19+0x6c00], desc[UR50][R4.64+0x180], !P5 ;  /* 0x06c0018004137fae */ /* 0x0001e8000e901d72 */
[----:B------:R0:W-:Y:S04]  /*bb60*/  LDGSTS.E.BYPASS.LTC128B.128 [R19+0x8c00], desc[UR50][R4.64+0x200], !P4 ;  /* 0x08c0020004137fae */ /* 0x0001e8000e101d72 */
[----:B------:R0:W-:Y:S04]  /*bb70*/  LDGSTS.E.BYPASS.LTC128B.128 [R19+0xac00], desc[UR50][R4.64+0x280], !P3 ;  /* 0x0ac0028004137fae */ /* 0x0001e8000d901d72 */
[----:B------:R0:W-:Y:S04]  /*bb80*/  LDGSTS.E.BYPASS.LTC128B.128 [R19+0xcc00], desc[UR50][R4.64+0x300], P0 ;  /* 0x0cc0030004137fae */ /* 0x0001e80008101d72 */
[----:B------:R0:W-:Y:S04]  /*bb90*/  LDGSTS.E.BYPASS.LTC128B.128 [R19+0xec00], desc[UR50][R4.64+0x380], P1 ;  /* 0x0ec0038004137fae */ /* 0x0001e80008901d72 */
[----:B------:R0:W-:Y:S01]  /*bba0*/  LDGSTS.E.BYPASS.LTC128B.128 [R19+0x1400], desc[UR50][R2.64], !P6 ;  /* 0x0140000002137fae */ /* 0x0001e2000f101d72 */
[----:B------:R-:W-:-:S13]  /*bbb0*/  ISETP.NE.AND P6, PT, R6, RZ, PT ;  /* 0x000000ff0600720c */ /* 0x000fda0003fc5270 */
[----:B------:R0:W-:Y:S04]  /*bbc0*/  LDGSTS.E.BYPASS.LTC128B.128 [R19+0x3400], desc[UR50][R2.64+0x80], !P6 ;  /* 0x0340008002137fae */ /* 0x0001e8000f101d72 */
[----:B------:R0:W-:Y:S04]  /*bbd0*/  LDGSTS.E.BYPASS.LTC128B.128 [R19+0x5400], desc[UR50][R2.64+0x100], !P2 ;  /* 0x0540010002137fae */ /* 0x0001e8000d101d72 */
[----:B------:R0:W-:Y:S04]  /*bbe0*/  LDGSTS.E.BYPASS.LTC128B.128 [R19+0x7400], desc[UR50][R2.64+0x180], !P5 ;  /* 0x0740018002137fae */ /* 0x0001e8000e901d72 */
[----:B------:R0:W-:Y:S04]  /*bbf0*/  LDGSTS.E.BYPASS.LTC128B.128 [R19+0x9400], desc[UR50][R2.64+0x200], !P4 ;  /* 0x0940020002137fae */ /* 0x0001e8000e101d72 */
[----:B------:R0:W-:Y:S04]  /*bc00*/  LDGSTS.E.BYPASS.LTC128B.128 [R19+0xb400], desc[UR50][R2.64+0x280], !P3 ;  /* 0x0b40028002137fae */ /* 0x0001e8000d901d72 */
[----:B------:R0:W-:Y:S04]  /*bc10*/  LDGSTS.E.BYPASS.LTC128B.128 [R19+0xd400], desc[UR50][R2.64+0x300], P0 ;  /* 0x0d40030002137fae */ /* 0x0001e80008101d72 */
[----:B---34-:R0:W-:Y:S02]  /*bc20*/  LDGSTS.E.BYPASS.LTC128B.128 [R19+0xf400], desc[UR50][R2.64+0x380], P1 ;  /* 0x0f40038002137fae */ /* 0x0181e40008901d72 */
.L_x_3382:
[----:B0-----:R-:W-:Y:S02]  /*bc30*/  P2R R4, PR, RZ, 0x2 ;  /* 0x00000002ff047803 */ /* 0x001fe40000000000 */
[----:B------:R-:W-:Y:S02]  /*bc40*/  LOP3.LUT P1, RZ, R16, 0x40, RZ, 0xc0, !PT ;  /* 0x0000004010ff7812 */ /* 0x000fe4000782c0ff */
[----:B------:R-:W-:Y:S02]  /*bc50*/  IADD3 R2, P2, R14, R0, RZ ;  /* 0x000000000e027210 */ /* 0x000fe40007f5e0ff */
[----:B------:R-:W-:-:S03]  /*bc60*/  LOP3.LUT P6, RZ, R16, 0x10, RZ, 0xc0, !PT ;  /* 0x0000001010ff7812 */ /* 0x000fc600078cc0ff */
[----:B------:R-:W-:Y:S01]  /*bc70*/  IMAD.X R3, RZ, RZ, R20, P2 ;  /* 0x000000ffff037224 */ /* 0x000fe200010e0614 */
[----:B------:R-:W-:-:S05]  /*bc80*/  LOP3.LUT P2, RZ, R16, 0x20, RZ, 0xc0, !PT ;  /* 0x0000002010ff7812 */ /* 0x000fca000784c0ff */
[----:B------:R-:W-:Y:S01]  /*bc90*/  @!PT LDS RZ, [RZ] ;  /* 0x00000000fffff984 */ /* 0x000fe20000000800 */
[----:B------:R-:W-:Y:S01]  /*bca0*/  @!PT LDS RZ, [RZ] ;  /* 0x00000000fffff984 */ /* 0x000fe20000000800 */
[----:B------:R-:W-:Y:S01]  /*bcb0*/  @!PT LDS RZ, [RZ] ;  /* 0x00000000fffff984 */ /* 0x000fe20000000800 */
[----:B------:R0:W-:Y:S01]  /*bcc0*/  LDGSTS.E.BYPASS.LTC128B.128 [R19+0x1c00], desc[UR50][R2.64], !P1 ;  /* 0x01c0000002137fae */ /* 0x0001e2000c901d72 */
[----:B------:R-:W-:-:S07]  /*bcd0*/  ISETP.NE.AND P1, PT, R4, RZ, PT ;  /* 0x000000ff0400720c */ /* 0x000fce0003f25270 */
[----:B------:R0:W-:Y:S04]  /*bce0*/  LDGSTS.E.BYPASS.LTC128B.128 [R19+0x3c00], desc[UR50][R2.64+0x80], !P2 ;  /* 0x03c0008002137fae */ /* 0x0001e8000d101d72 */
[----:B------:R0:W-:Y:S04]  /*bcf0*/  LDGSTS.E.BYPASS.LTC128B.128 [R19+0x5c00], desc[UR50][R2.64+0x100], !P6 ;  /* 0x05c0010002137fae */ /* 0x0001e8000f101d72 */
[----:B------:R0:W-:Y:S04]  /*bd00*/  LDGSTS.E.BYPASS.LTC128B.128 [R19+0x7c00], desc[UR50][R2.64+0x180], !P5 ;  /* 0x07c0018002137fae */ /* 0x0001e8000e901d72 */
[----:B------:R0:W-:Y:S04]  /*bd10*/  LDGSTS.E.BYPASS.LTC128B.128 [R19+0x9c00], desc[UR50][R2.64+0x200], !P4 ;  /* 0x09c0020002137fae */ /* 0x0001e8000e101d72 */
[----:B------:R0:W-:Y:S04]  /*bd20*/  LDGSTS.E.BYPASS.LTC128B.128 [R19+0xbc00], desc[UR50][R2.64+0x280], !P3 ;  /* 0x0bc0028002137fae */ /* 0x0001e8000d901d72 */
[----:B------:R0:W-:Y:S01]  /*bd30*/  LDGSTS.E.BYPASS.LTC128B.128 [R19+0xdc00], desc[UR50][R2.64+0x300], P0 ;  /* 0x0dc0030002137fae */ /* 0x0001e20008101d72 */
[----:B------:R-:W-:-:S03]  /*bd40*/  PLOP3.LUT P0, PT, PT, PT, PT, 0x80, 0x0 ;  /* 0x000000000000781c */ /* 0x000fc60003f0f070 */
[----:B------:R0:W-:Y:S01]  /*bd50*/  LDGSTS.E.BYPASS.LTC128B.128 [R19+0xfc00], desc[UR50][R2.64+0x380], P1 ;  /* 0x0fc0038002137fae */ /* 0x0001e20008901d72 */
[----:B------:R-:W-:-:S09]  /*bd60*/  NOP ;  /* 0x0000000000007918 */ /* 0x000fd20000000000 */
.L_x_3307:
[----:B------:R-:W-:Y:S02]  /*bd70*/  PLOP3.LUT P1, PT, P1, P0, PT, 0xa2, 0x0 ;  /* 0x000000000000781c */ /* 0x000fe40000f21472 */
[----:B------:R-:W-:-:S08]  /*bd80*/  @P0 R2UR P1, UR4, R9 ;  /* 0x00000000090402ca */ /* 0x000fd00000020000 */
        /* <DEDUP_REMOVED lines=9> */
.L_x_3308:
[----:B------:R-:W-:Y:S01]  /*be20*/  VIADD R17, R17, 0x1 ;  /* 0x0000000111117836 */ /* 0x000fe20000000000 */
[----:B------:R0:W-:Y:S01]  /*be30*/  SYNCS.ARRIVE.TRANS64.A1T0 RZ, [R9+URZ+0x28c50], RZ ;  /* 0x028c50ff09ff79a7 */ /* 0x0001e2000810003f */
[----:B------:R-:W-:-:S03]  /*be40*/  VIADD R2, R8, 0xffffffff ;  /* 0xffffffff08027836 */ /* 0x000fc60000000000 */
[----:B------:R-:W-:-:S04]  /*be50*/  ISETP.NE.AND P0, PT, R17, 0x2, PT ;  /* 0x000000021100780c */ /* 0x000fc80003f05270 */
[----:B------:R-:W-:Y:S02]  /*be60*/  SEL R17, R17, RZ, P0 ;  /* 0x000000ff11117207 */ /* 0x000fe40000000000 */
[----:B------:R-:W-:Y:S02]  /*be70*/  SEL R3, RZ, 0x1, P0 ;  /* 0x00000001ff037807 */ /* 0x000fe40000000000 */
[----:B------:R-:W-:Y:S01]  /*be80*/  ISETP.GT.AND P0, PT, R8, RZ, PT ;  /* 0x000000ff0800720c */ /* 0x000fe20003f04270 */
[----:B------:R-:W-:Y:S01]  /*be90*/  IMAD.MOV.U32 R8, RZ, RZ, R2 ;  /* 0x000000ffff087224 */ /* 0x000fe200078e0002 */
[----:B------:R-:W-:-:S11]  /*bea0*/  LOP3.LUT R22, R22, R3, RZ, 0x3c, !PT ;  /* 0x0000000316167212 */ /* 0x000fd600078e3cff */
[----:B0-----:R-:W-:Y:S05]  /*beb0*/  @P0 BRA `(.L_x_3309) ;  /* 0xfffffff000980947 */ /* 0x001fea000383ffff */
[----:B------:R-:W-:Y:S05]  /*bec0*/  BSYNC B0 ;  /* 0x0000000000007941 */ /* 0x000fea0003800000 */
.L_x_3296:
[----:B------:R-:W2:Y:S01]  /*bed0*/  LDL.LU R2, [R1] ;  /* 0x0000000001027983 */ /* 0x000ea20000300800 */
[----:B------:R-:W-:-:S03]  /*bee0*/  ULDC UR4, c[0x0][0xc34] ;  /* 0x00030d0000047ab9 */ /* 0x000fc60000000800 */
[----:B------:R-:W3:Y:S01]  /*bef0*/  LDL.LU R0, [R1+0xc] ;  /* 0x00000c0001007983 */ /* 0x000ee20000300800 */
[----:B--2---:R-:W-:Y:S01]  /*bf00*/  IADD3 R2, R2, UR42, RZ ;  /* 0x0000002a02027c10 */ /* 0x004fe2000fffe0ff */
[----:B---3--:R-:W-:-:S04]  /*bf10*/  VIADD R0, R0, 0x1 ;  /* 0x0000000100007836 */ /* 0x008fc80000000000 */
[----:B------:R0:W-:Y:S01]  /*bf20*/  STL [R1], R2 ;  /* 0x0000000201007387 */ /* 0x0001e20000100800 */
[----:B------:R-:W-:-:S03]  /*bf30*/  ISETP.GE.AND P0, PT, R2, UR4, PT ;  /* 0x0000000402007c0c */ /* 0x000fc6000bf06270 */
[----:B------:R0:W-:Y:S10]  /*bf40*/  STL [R1+0xc], R0 ;  /* 0x00000c0001007387 */ /* 0x0001f40000100800 */
[----:B0-----:R-:W-:Y:S05]  /*bf50*/  @!P0 BRA `(.L_x_3310) ;  /* 0xffffffd000648947 */ /* 0x001fea000383ffff */
[----:B------:R-:W-:-:S07]  /*bf60*/  LOP3.LUT R2, R0, 0x1, RZ, 0xc, !PT ;  /* 0x0000000100027812 */ /* 0x000fce00078e0cff */
.L_x_3275:
[----:B------:R-:W0:Y:S01]  /*bf70*/  S2R R3, SR_CgaCtaId ;  /* 0x0000000000037919 */ /* 0x000e220000008800 */
[----:B------:R-:W-:Y:S01]  /*bf80*/  MOV R0, 0x400 ;  /* 0x0000040000007802 */ /* 0x000fe20000000f00 */
[----:B------:R-:W-:Y:S01]  /*bf90*/  BSSY B0, `(.L_x_3311) ;  /* 0x0000005000007945 */ /* 0x000fe20003800000 */
[----:B------:R-:W-:Y:S02]  /*bfa0*/  SHF.L.U32 R2, R2, 0x1f, RZ ;  /* 0x0000001f02027819 */ /* 0x000fe400000006ff */
[----:B0-----:R-:W-:-:S04]  /*bfb0*/  LEA R4, R3, R0, 0x18 ;  /* 0x0000000003047211 */ /* 0x001fc800078ec0ff */
[----:B------:R-:W0:Y:S02]  /*bfc0*/  SYNCS.PHASECHK.TRANS64.TRYWAIT P0, [R4+URZ+0x28c20], R2 ;  /* 0x028c2002040075a7 */ /* 0x000e24000800017f */
[----:B0-----:R-:W-:Y:S05]  /*bfd0*/  @!P0 BRA `(.L_x_3312) ;  /* 0x00000024002c8947 */ /* 0x001fea0003800000 */
.L_x_3383:
[----:B------:R-:W-:Y:S05]  /*bfe0*/  BSYNC B0 ;  /* 0x0000000000007941 */ /* 0x000fea0003800000 */
.L_x_3311:
[----:B------:R-:W-:-:S03]  /*bff0*/  UMOV UR4, 0xffffffff ;  /* 0xffffffff00047882 */ /* 0x000fc60000000000 */
[----:B------:R-:W-:Y:S05]  /*c000*/  BRA.DIV UR4, `(.L_x_3313) ;  /* 0x0000002604347947 */ /* 0x000fea000b800000 */
[----:B------:R-:W2:Y:S02]  /*c010*/  S2R R0, SR_TID.X ;  /* 0x0000000000007919 */ /* 0x000ea40000002100 */
[----:B--2---:R-:W-:-:S04]  /*c020*/  SHF.R.U32.HI R0, RZ, 0x5, R0 ;  /* 0x00000005ff007819 */ /* 0x004fc80000011600 */
[----:B------:R-:W-:-:S05]  /*c030*/  LOP3.LUT R0, R0, 0x3, RZ, 0xc0, !PT ;  /* 0x0000000300007812 */ /* 0x000fca00078ec0ff */
[----:B------:R2:W3:Y:S02]  /*c040*/  SHFL.IDX PT, R14, R0, RZ, 0x1f ;  /* 0x00001fff000e7589 */ /* 0x0004e400000e0000 */
.L_x_3386:
[----:B---3--:R-:W-:Y:S01]  /*c050*/  ISETP.NE.AND P0, PT, R14, RZ, PT ;  /* 0x000000ff0e00720c */ /* 0x008fe20003f05270 */
[----:B------:R-:W-:-:S12]  /*c060*/  BSSY B0, `(.L_x_3314) ;  /* 0x0000024000007945 */ /* 0x000fd80003800000 */
[----:B------:R-:W-:Y:S05]  /*c070*/  @P0 BRA `(.L_x_3315) ;  /* 0x0000000000880947 */ /* 0x000fea0003800000 */
[----:B------:R-:W-:-:S03]  /*c080*/  UMOV UR4, 0xffffffff ;  /* 0xffffffff00047882 */ /* 0x000fc60000000000 */
[----:B------:R-:W-:Y:S05]  /*c090*/  BRA.DIV UR4, `(.L_x_3316) ;  /* 0x0000002604447947 */ /* 0x000fea000b800000 */
[----:B------:R-:W-:-:S13]  /*c0a0*/  ELECT P6, URZ, PT ;  /* 0x00000000003f782f */ /* 0x000fda00038c0000 */
.L_x_3389:
[----:B------:R-:W-:Y:S05]  /*c0b0*/  @!P6 BRA `(.L_x_3315) ;  /* 0x000000000078e947 */ /* 0x000fea0003800000 */
[----:B------:R-:W-:-:S06]  /*c0c0*/  ULOP3.LUT UR4, UR38, 0x2, URZ, 0xfc, !UPT ;  /* 0x0000000226047892 */ /* 0x000fcc000f8efc3f */
[----:B--2---:R-:W-:-:S05]  /*c0d0*/  IMAD.U32 R0, RZ, RZ, UR4 ;  /* 0x00000004ff007e24 */ /* 0x004fca000f8e00ff */
[----:B------:R-:W-:-:S13]  /*c0e0*/  ISETP.NE.AND P0, PT, R0, 0x3, PT ;  /* 0x000000030000780c */ /* 0x000fda0003f05270 */
[----:B------:R-:W-:Y:S05]  /*c0f0*/  @!P0 BRA `(.L_x_3317) ;  /* 0x0000000000048947 */ /* 0x000fea0003800000 */
[----:B------:R-:W-:Y:S01]  /*c100*/  BPT.TRAP 0x1 ;  /* 0x000000040000795c */ /* 0x000fe20000300000 */
.L_x_3317:
[C---:B------:R-:W-:Y:S01]  /*c110*/  IMAD R5, R17.reuse, 0x8, R4 ;  /* 0x0000000811057824 */ /* 0x040fe200078e0204 */
[----:B------:R-:W-:Y:S01]  /*c120*/  SHF.L.U32 R0, R22, 0x1f, RZ ;  /* 0x0000001f16007819 */ /* 0x000fe200000006ff */
[----:B------:R-:W-:-:S03]  /*c130*/  VIADD R17, R17, 0x1 ;  /* 0x0000000111117836 */ /* 0x000fc60000000000 */
[----:B------:R-:W2:Y:S02]  /*c140*/  SYNCS.PHASECHK.TRANS64.TRYWAIT P1, [R5+URZ+0x28c40], R0 ;  /* 0x028c4000050075a7 */ /* 0x000ea4000802017f */
[----:B------:R-:W-:-:S04]  /*c150*/  ISETP.NE.AND P2, PT, R17, 0x2, PT ;  /* 0x000000021100780c */ /* 0x000fc80003f45270 */
[----:B------:R-:W-:Y:S01]  /*c160*/  SEL R3, RZ, 0x1, P2 ;  /* 0x00000001ff037807 */ /* 0x000fe20001000000 */
[----:B--2---:R-:W-:Y:S08]  /*c170*/  @!P1 BRA `(.L_x_3318) ;  /* 0x00000024002c9947 */ /* 0x004ff00003800000 */
.L_x_3390:
[----:B------:R-:W-:Y:S02]  /*c180*/  SEL R17, R17, RZ, P2 ;  /* 0x000000ff11117207 */ /* 0x000fe40001000000 */
[----:B0-----:R-:W-:Y:S01]  /*c190*/  LOP3.LUT R2, R22, R3, RZ, 0x3c, !PT ;  /* 0x0000000316027212 */ /* 0x001fe200078e3cff */
[----:B------:R-:W-:Y:S06]  /*c1a0*/  @!P0 BRA `(.L_x_3319) ;  /* 0x0000000000048947 */ /* 0x000fec0003800000 */
[----:B------:R-:W-:Y:S01]  /*c1b0*/  BPT.TRAP 0x1 ;  /* 0x000000040000795c */ /* 0x000fe20000300000 */
.L_x_3319:
[----:B------:R-:W-:Y:S01]  /*c1c0*/  IMAD R17, R17, 0x8, R4 ;  /* 0x0000000811117824 */ /* 0x000fe200078e0204 */
[----:B------:R-:W-:-:S04]  /*c1d0*/  SHF.L.U32 R2, R2, 0x1f, RZ ;  /* 0x0000001f02027819 */ /* 0x000fc800000006ff */
[----:B------:R-:W0:Y:S02]  /*c1e0*/  SYNCS.PHASECHK.TRANS64.TRYWAIT P1, [R17+URZ+0x28c40], R2 ;  /* 0x028c4002110075a7 */ /* 0x000e24000802017f */
[----:B0-----:R-:W-:Y:S05]  /*c1f0*/  @!P1 BRA `(.L_x_3320) ;  /* 0x0000002400209947 */ /* 0x001fea0003800000 */
.L_x_3391:
[----:B------:R-:W-:Y:S05]  /*c200*/  @!P0 BRA `(.L_x_3321) ;  /* 0x0000000000048947 */ /* 0x000fea0003800000 */
[----:B------:R-:W-:Y:S01]  /*c210*/  BPT.TRAP 0x1 ;  /* 0x000000040000795c */ /* 0x000fe20000300000 */
.L_x_3321:
[----:B------:R-:W3:Y:S02]  /*c220*/  SYNCS.PHASECHK.TRANS64.TRYWAIT P1, [R5+URZ+0x28c60], R0 ;  /* 0x028c6000050075a7 */ /* 0x000ee4000802017f */
[----:B---3--:R-:W-:Y:S05]  /*c230*/  @!P1 BRA `(.L_x_3322) ;  /* 0x0000002400249947 */ /* 0x008fea0003800000 */
.L_x_3392:
[----:B------:R-:W-:Y:S05]  /*c240*/  @!P0 BRA `(.L_x_3323) ;  /* 0x0000000000048947 */ /* 0x000fea0003800000 */
[----:B------:R-:W-:Y:S01]  /*c250*/  BPT.TRAP 0x1 ;  /* 0x000000040000795c */ /* 0x000fe20000300000 */
.L_x_3323:
[----:B----4-:R4:W0:Y:S02]  /*c260*/  SYNCS.PHASECHK.TRANS64.TRYWAIT P0, [R17+URZ+0x28c60], R2 ;  /* 0x028c6002110075a7 */ /* 0x010824000800017f */
[----:B0-----:R-:W-:Y:S05]  /*c270*/  @!P0 NANOSLEEP.SYNCS 0x989680 ;  /* 0x009896800000895d */ /* 0x001fea0003900000 */
[----:B------:R-:W0:Y:S02]  /*c280*/  @!P0 SYNCS.PHASECHK.TRANS64 P0, [R17+URZ+0x28c60], R2 ;  /* 0x028c6002110085a7 */ /* 0x000e24000800007f */
[----:B0-----:R-:W-:Y:S05]  /*c290*/  @!P0 BRA `(.L_x_3323) ;  /* 0xfffffffc00f08947 */ /* 0x001fea000383ffff */
.L_x_3315:
[----:B------:R-:W-:Y:S05]  /*c2a0*/  BSYNC B0 ;  /* 0x0000000000007941 */ /* 0x000fea0003800000 */
.L_x_3314:
[----:B------:R-:W-:Y:S05]  /*c2b0*/  EXIT ;  /* 0x000000000000794d */ /* 0x000fea0003800000 */
.L_x_3235:
[----:B0-----:R-:W-:-:S04]  /*c2c0*/  IMAD.U32 R3, RZ, RZ, UR16 ;  /* 0x00000010ff037e24 */ /* 0x001fc8000f8e00ff */
[----:B------:R0:W1:Y:S03]  /*c2d0*/  SYNCS.PHASECHK.TRANS64.TRYWAIT P1, [R3+URZ+0x28c50], R0 ;  /* 0x028c5000030075a7 */ /* 0x000066000802017f */
[----:B-1----:R-:W-:Y:S05]  /*c2e0*/  @!P1 NANOSLEEP.SYNCS 0x989680 ;  /* 0x009896800000995d */ /* 0x002fea0003900000 */
[----:B------:R-:W1:Y:S02]  /*c2f0*/  @!P1 SYNCS.PHASECHK.TRANS64 P1, [R3+URZ+0x28c50], R0 ;  /* 0x028c5000030095a7 */ /* 0x000e64000802007f */
[----:B-1----:R-:W-:Y:S05]  /*c300*/  @!P1 BRA `(.L_x_3235) ;  /* 0xfffffffc00ec9947 */ /* 0x002fea000383ffff */
[----:B------:R-:W-:Y:S05]  /*c310*/  BRA `(.L_x_3324) ;  /* 0xffffff4c00bc7947 */ /* 0x000fea000383ffff */
.L_x_3241:
[----:B-1----:R-:W-:-:S04]  /*c320*/  MOV R4, UR6 ;  /* 0x0000000600047c02 */ /* 0x002fc80008000f00 */
[----:B------:R1:W2:Y:S03]  /*c330*/  SYNCS.PHASECHK.TRANS64.TRYWAIT P1, [R4+URZ+0x28c50], R3 ;  /* 0x028c5003040075a7 */ /* 0x0002a6000802017f */
[----:B--2---:R-:W-:Y:S05]  /*c340*/  @!P1 NANOSLEEP.SYNCS 0x989680 ;  /* 0x009896800000995d */ /* 0x004fea0003900000 */
[----:B------:R-:W2:Y:S02]  /*c350*/  @!P1 SYNCS.PHASECHK.TRANS64 P1, [R4+URZ+0x28c50], R3 ;  /* 0x028c5003040095a7 */ /* 0x000ea4000802007f */
[----:B--2---:R-:W-:Y:S05]  /*c360*/  @!P1 BRA `(.L_x_3241) ;  /* 0xfffffffc00ec9947 */ /* 0x004fea000383ffff */
[----:B------:R-:W-:Y:S05]  /*c370*/  BRA `(.L_x_3240) ;  /* 0xffffff5800bc7947 */ /* 0x000fea000383ffff */
.L_x_3246:
[----:B0-----:R-:W-:-:S04]  /*c380*/  IMAD.U32 R3, RZ, RZ, UR42 ;  /* 0x0000002aff037e24 */ /* 0x001fc8000f8e00ff */
[----:B------:R0:W1:Y:S03]  /*c390*/  SYNCS.PHASECHK.TRANS64.TRYWAIT P1, [R3+URZ+0x28c00], R0 ;  /* 0x028c0000030075a7 */ /* 0x000066000802017f */
[----:B-1----:R-:W-:Y:S05]  /*c3a0*/  @!P1 NANOSLEEP.SYNCS 0x989680 ;  /* 0x009896800000995d */ /* 0x002fea0003900000 */
[----:B------:R-:W1:Y:S02]  /*c3b0*/  @!P1 SYNCS.PHASECHK.TRANS64 P1, [R3+URZ+0x28c00], R0 ;  /* 0x028c0000030095a7 */ /* 0x000e64000802007f */
[----:B-1----:R-:W-:Y:S05]  /*c3c0*/  @!P1 BRA `(.L_x_3246) ;  /* 0xfffffffc00ec9947 */ /* 0x002fea000383ffff */
[----:B------:R-:W-:Y:S05]  /*c3d0*/  BRA `(.L_x_3325) ;  /* 0xffffff68000c7947 */ /* 0x000fea000383ffff */
.L_x_3250:
[----:B--2---:R2:W3:Y:S02]  /*c3e0*/  SYNCS.PHASECHK.TRANS64.TRYWAIT P1, [R7+URZ+0x28c30], R8 ;  /* 0x028c3008070075a7 */ /* 0x0044e4000802017f */
[----:B---3--:R-:W-:Y:S05]  /*c3f0*/  @!P1 NANOSLEEP.SYNCS 0x989680 ;  /* 0x009896800000995d */ /* 0x008fea0003900000 */
[----:B------:R-:W3:Y:S02]  /*c400*/  @!P1 SYNCS.PHASECHK.TRANS64 P1, [R7+URZ+0x28c30], R8 ;  /* 0x028c3008070095a7 */ /* 0x000ee4000802007f */
[----:B---3--:R-:W-:Y:S05]  /*c410*/  @!P1 BRA `(.L_x_3250) ;  /* 0xfffffffc00f09947 */ /* 0x008fea000383ffff */
[----:B------:R-:W-:Y:S05]  /*c420*/  BRA `(.L_x_3249) ;  /* 0xffffff6800287947 */ /* 0x000fea000383ffff */
.L_x_3255:
[----:B----4-:R4:W0:Y:S02]  /*c430*/  SYNCS.PHASECHK.TRANS64.TRYWAIT P1, [R7+URZ+0x28c50], R8 ;  /* 0x028c5008070075a7 */ /* 0x010824000802017f */
[----:B0-----:R-:W-:Y:S05]  /*c440*/  @!P1 NANOSLEEP.SYNCS 0x989680 ;  /* 0x009896800000995d */ /* 0x001fea0003900000 */
[----:B------:R-:W0:Y:S02]  /*c450*/  @!P1 SYNCS.PHASECHK.TRANS64 P1, [R7+URZ+0x28c50], R8 ;  /* 0x028c5008070095a7 */ /* 0x000e24000802007f */
[----:B0-----:R-:W-:Y:S05]  /*c460*/  @!P1 BRA `(.L_x_3255) ;  /* 0xfffffffc00f09947 */ /* 0x001fea000383ffff */
[----:B------:R-:W-:Y:S05]  /*c470*/  BRA `(.L_x_3254) ;  /* 0xffffff78003c7947 */ /* 0x000fea000383ffff */
.L_x_3261:
[----:B--2---:R-:W-:-:S04]  /*c480*/  IMAD.U32 R3, RZ, RZ, UR21 ;  /* 0x00000015ff037e24 */ /* 0x004fc8000f8e00ff */
[----:B------:R2:W3:Y:S03]  /*c490*/  SYNCS.PHASECHK.TRANS64.TRYWAIT P2, [R3+URZ+0x28c30], R8 ;  /* 0x028c3008030075a7 */ /* 0x0004e6000804017f */
[----:B---3--:R-:W-:Y:S05]  /*c4a0*/  @!P2 NANOSLEEP.SYNCS 0x989680 ;  /* 0x009896800000a95d */ /* 0x008fea0003900000 */
[----:B------:R-:W3:Y:S02]  /*c4b0*/  @!P2 SYNCS.PHASECHK.TRANS64 P2, [R3+URZ+0x28c30], R8 ;  /* 0x028c30080300a5a7 */ /* 0x000ee4000804007f */
[----:B---3--:R-:W-:Y:S05]  /*c4c0*/  @!P2 BRA `(.L_x_3261) ;  /* 0xfffffffc00eca947 */ /* 0x008fea000383ffff */
[----:B------:R-:W-:Y:S05]  /*c4d0*/  BRA `(.L_x_3260) ;  /* 0xffffff7c00287947 */ /* 0x000fea000383ffff */
.L_x_3266:
[----:B---3--:R-:W-:-:S04]  /*c4e0*/  IMAD.U32 R7, RZ, RZ, UR21 ;  /* 0x00000015ff077e24 */ /* 0x008fc8000f8e00ff */
[----:B------:R3:W4:Y:S03]  /*c4f0*/  SYNCS.PHASECHK.TRANS64.TRYWAIT P2, [R7+URZ+0x28c50], R8 ;  /* 0x028c5008070075a7 */ /* 0x000726000804017f */
[----:B----4-:R-:W-:Y:S05]  /*c500*/  @!P2 NANOSLEEP.SYNCS 0x989680 ;  /* 0x009896800000a95d */ /* 0x010fea0003900000 */
[----:B------:R-:W4:Y:S02]  /*c510*/  @!P2 SYNCS.PHASECHK.TRANS64 P2, [R7+URZ+0x28c50], R8 ;  /* 0x028c50080700a5a7 */ /* 0x000f24000804007f */
[----:B----4-:R-:W-:Y:S05]  /*c520*/  @!P2 BRA `(.L_x_3266) ;  /* 0xfffffffc00eca947 */ /* 0x010fea000383ffff */
[----:B------:R-:W-:Y:S05]  /*c530*/  BRA `(.L_x_3265) ;  /* 0xffffff90005c7947 */ /* 0x000fea000383ffff */
.L_x_3279:
        /* <DEDUP_REMOVED lines=11> */
.L_x_3327:
[----:B------:R-:W-:Y:S05]  /*c5f0*/  BSYNC B0 ;  /* 0x0000000000007941 */ /* 0x000fea0003800000 */
.L_x_3326:
[----:B------:R-:W-:Y:S05]  /*c600*/  BRA `(.L_x_3328) ;  /* 0xffffffd000207947 */ /* 0x000fea000383ffff */
.L_x_3282:
[----:B0-----:R0:W1:Y:S02]  /*c610*/  SYNCS.PHASECHK.TRANS64.TRYWAIT P0, [R19+URZ+0x28c40], R0 ;  /* 0x028c4000130075a7 */ /* 0x001064000800017f */
[----:B-1----:R-:W-:Y:S05]  /*c620*/  @!P0 NANOSLEEP.SYNCS 0x989680 ;  /* 0x009896800000895d */ /* 0x002fea0003900000 */
[----:B------:R-:W1:Y:S02]  /*c630*/  @!P0 SYNCS.PHASECHK.TRANS64 P0, [R19+URZ+0x28c40], R0 ;  /* 0x028c4000130085a7 */ /* 0x000e64000800007f */
[----:B-1----:R-:W-:Y:S05]  /*c640*/  @!P0 BRA `(.L_x_3282) ;  /* 0xfffffffc00f08947 */ /* 0x002fea000383ffff */
[----:B------:R-:W-:Y:S05]  /*c650*/  BRA `(.L_x_3329) ;  /* 0xffffffd000a47947 */ /* 0x000fea000383ffff */
.L_x_3283:
        /* <DEDUP_REMOVED lines=8> */
.L_x_3331:
[----:B------:R-:W-:Y:S05]  /*c6e0*/  BSYNC B0 ;  /* 0x0000000000007941 */ /* 0x000fea0003800000 */
.L_x_3330:
[----:B------:R-:W-:Y:S01]  /*c6f0*/  IMAD.MOV.U32 R13, RZ, RZ, R0 ;  /* 0x000000ffff0d7224 */ /* 0x000fe200078e0000 */
[----:B------:R-:W-:Y:S01]  /*c700*/  MOV R12, RZ ;  /* 0x000000ff000c7202 */ /* 0x000fe20000000f00 */
[----:B------:R-:W-:Y:S01]  /*c710*/  IMAD.MOV.U32 R11, RZ, RZ, 0x181f ;  /* 0x0000181fff0b7424 */ /* 0x000fe200078e00ff */
[----:B------:R-:W-:Y:S01]  /*c720*/  ISETP.GE.AND P2, PT, R35, 0x1, PT ;  /* 0x000000012300780c */ /* 0x000fe20003f46270 */
[----:B------:R-:W-:Y:S02]  /*c730*/  IMAD.MOV.U32 R15, RZ, RZ, -0x1 ;  /* 0xffffffffff0f7424 */ /* 0x000fe400078e00ff */
[----:B------:R-:W-:-:S10]  /*c740*/  IMAD.MOV.U32 R2, RZ, RZ, R14 ;  /* 0x000000ffff027224 */ /* 0x000fd400078e000e */
[----:B------:R-:W-:Y:S05]  /*c750*/  WARPSYNC.COLLECTIVE R15, `(.L_x_3332) ;  /* 0x000000000f087348 */ /* 0x000fea0003c00000 */
[----:B------:R0:W1:Y:S02]  /*c760*/  SHFL.IDX P6, R14, R13, R12, R11 ;  /* 0x0000000c0d0e7389 */ /* 0x00006400000c000b */
[----:B01----:R-:W-:Y:S01]  /*c770*/  ENDCOLLECTIVE ;  /* 0x000000000000791b */ /* 0x003fe20003800000 */
.L_x_3332:
[----:B------:R-:W-:Y:S01]  /*c780*/  @P2 LEA R7, R4, UR39, 0x1 ;  /* 0x0000002704072c11 */ /* 0x000fe2000f8e08ff */
[----:B------:R-:W-:Y:S02]  /*c790*/  IMAD.MOV.U32 R13, RZ, RZ, R5 ;  /* 0x000000ffff0d7224 */ /* 0x000fe400078e0005 */
[----:B------:R-:W-:Y:S01]  /*c7a0*/  IMAD.MOV.U32 R12, RZ, RZ, 0x1 ;  /* 0x00000001ff0c7424 */ /* 0x000fe200078e00ff */
[----:B------:R-:W-:-:S13]  /*c7b0*/  @P2 LEA R3, P0, R20, R14, 0x1 ;  /* 0x0000000e14032211 */ /* 0x000fda00078008ff */
[----:B------:R-:W-:Y:S05]  /*c7c0*/  WARPSYNC.COLLECTIVE R15, `(.L_x_3333) ;  /* 0x000000000f087348 */ /* 0x000fea0003c00000 */
[----:B------:R0:W1:Y:S02]  /*c7d0*/  SHFL.IDX P6, R14, R13, R12, R11 ;  /* 0x0000000c0d0e7389 */ /* 0x00006400000c000b */
[----:B01----:R-:W-:Y:S01]  /*c7e0*/  ENDCOLLECTIVE ;  /* 0x000000000000791b */ /* 0x003fe20003800000 */
.L_x_3333:
[----:B------:R-:W-:-:S05]  /*c7f0*/  @P2 IMAD.X R2, RZ, RZ, R2, P0 ;  /* 0x000000ffff022224 */ /* 0x000fca00000e0602 */
[----:B------:R-:W-:-:S04]  /*c800*/  @P2 LOP3.LUT R3, R3, R2, RZ, 0x3c, !PT ;  /* 0x0000000203032212 */ /* 0x000fc800078e3cff */
[C---:B------:R-:W-:Y:S02]  /*c810*/  @P2 LOP3.LUT R2, R3.reuse, R2, RZ, 0x3c, !PT ;  /* 0x0000000203022212 */ /* 0x040fe400078e3cff */
[----:B------:R-:W-:Y:S02]  /*c820*/  MOV R13, R0 ;  /* 0x00000000000d7202 */ /* 0x000fe40000000f00 */
[----:B------:R-:W-:-:S05]  /*c830*/  @P2 LOP3.LUT R3, R3, R2, RZ, 0x3c, !PT ;  /* 0x0000000203032212 */ /* 0x000fca00078e3cff */
[----:B------:R-:W-:Y:S01]  /*c840*/  @!PT LDS RZ, [RZ] ;  /* 0x00000000fffff984 */ /* 0x000fe20000000800 */
[----:B------:R-:W-:Y:S01]  /*c850*/  @!PT LDS RZ, [RZ] ;  /* 0x00000000fffff984 */ /* 0x000fe20000000800 */
[----:B------:R-:W-:Y:S01]  /*c860*/  @!PT LDS RZ, [RZ] ;  /* 0x00000000fffff984 */ /* 0x000fe20000000800 */
[----:B------:R0:W-:Y:S01]  /*c870*/  @P2 LDGSTS.E.BYPASS.LTC128B.128 [R7+0x22400], desc[UR50][R2.64], !P1 ;  /* 0x2240000002072fae */ /* 0x0001e2000c901d72 */
[----:B------:R-:W-:Y:S01]  /*c880*/  ISETP.GE.AND P2, PT, R35, 0x11, PT ;  /* 0x000000112300780c */ /* 0x000fe20003f46270 */
[----:B------:R-:W-:-:S12]  /*c890*/  IMAD.MOV.U32 R8, RZ, RZ, R14 ;  /* 0x000000ffff087224 */ /* 0x000fd800078e000e */
[----:B0-----:R-:W-:Y:S05]  /*c8a0*/  WARPSYNC.COLLECTIVE R15, `(.L_x_3334) ;  /* 0x000000000f087348 */ /* 0x001fea0003c00000 */
[----:B------:R1:W2:Y:S02]  /*c8b0*/  SHFL.IDX P6, R14, R13, R12, R11 ;  /* 0x0000000c0d0e7389 */ /* 0x0002a400000c000b */
[----:B012---:R-:W-:Y:S01]  /*c8c0*/  ENDCOLLECTIVE ;  /* 0x000000000000791b */ /* 0x007fe20003800000 */
.L_x_3334:
[----:B------:R-:W-:Y:S01]  /*c8d0*/  @P2 LEA R9, R4, UR39, 0x1 ;  /* 0x0000002704092c11 */ /* 0x000fe2000f8e08ff */
[----:B------:R-:W-:Y:S02]  /*c8e0*/  IMAD.MOV.U32 R13, RZ, RZ, R5 ;  /* 0x000000ffff0d7224 */ /* 0x000fe400078e0005 */
[----:B------:R-:W-:Y:S01]  /*c8f0*/  IMAD.MOV.U32 R12, RZ, RZ, 0x2 ;  /* 0x00000002ff0c7424 */ /* 0x000fe200078e00ff */
[----:B------:R-:W-:-:S13]  /*c900*/  @P2 LEA R6, P0, R20, R14, 0x1 ;  /* 0x0000000e14062211 */ /* 0x000fda00078008ff */
[----:B------:R-:W-:Y:S05]  /*c910*/  WARPSYNC.COLLECTIVE R15, `(.L_x_3335) ;  /* 0x000000000f087348 */ /* 0x000fea0003c00000 */
[----:B------:R0:W1:Y:S02]  /*c920*/  SHFL.IDX P6, R14, R13, R12, R11 ;  /* 0x0000000c0d0e7389 */ /* 0x00006400000c000b */
[----:B01----:R-:W-:Y:S01]  /*c930*/  ENDCOLLECTIVE ;  /* 0x000000000000791b */ /* 0x003fe20003800000 */
.L_x_3335:
[----:B------:R-:W-:Y:S02]  /*c940*/  @P2 IMAD.X R8, RZ, RZ, R8, P0 ;  /* 0x000000ffff082224 */ /* 0x000fe400000e0608 */
[----:B------:R-:W-:Y:S02]  /*c950*/  @P2 IMAD.MOV.U32 R2, RZ, RZ, R6 ;  /* 0x000000ffff022224 */ /* 0x000fe400078e0006 */
[----:B------:R-:W-:-:S05]  /*c960*/  @P2 IMAD.MOV.U32 R3, RZ, RZ, R8 ;  /* 0x000000ffff032224 */ /* 0x000fca00078e0008 */
[----:B------:R-:W-:Y:S01]  /*c970*/  @!PT LDS RZ, [RZ] ;  /* 0x00000000fffff984 */ /* 0x000fe20000000800 */
[----:B------:R-:W-:Y:S01]  /*c980*/  @!PT LDS RZ, [RZ] ;  /* 0x00000000fffff984 */ /* 0x000fe20000000800 */
[----:B------:R-:W-:Y:S01]  /*c990*/  @!PT LDS RZ, [RZ] ;  /* 0x00000000fffff984 */ /* 0x000fe20000000800 */
[----:B------:R0:W-:Y:S01]  /*c9a0*/  @P2 LDGSTS.E.BYPASS.LTC128B.128 [R9+0x22c00], desc[UR50][R2.64], !P1 ;  /* 0x22c0000002092fae */ /* 0x0001e2000c901d72 */
[----:B------:R-:W-:Y:S02]  /*c9b0*/  ISETP.GE.AND P2, PT, R35, 0x21, PT ;  /* 0x000000212300780c */ /* 0x000fe40003f46270 */
[----:B------:R-:W-:Y:S01]  /*c9c0*/  MOV R13, R0 ;  /* 0x00000000000d7202 */ /* 0x000fe20000000f00 */
[----:B0-----:R-:W-:-:S10]  /*c9d0*/  IMAD.MOV.U32 R2, RZ, RZ, R14 ;  /* 0x000000ffff027224 */ /* 0x001fd400078e000e */
[----:B------:R-:W-:Y:S05]  /*c9e0*/  WARPSYNC.COLLECTIVE R15, `(.L_x_3336) ;  /* 0x000000000f087348 */ /* 0x000fea0003c00000 */
[----:B------:R0:W1:Y:S02]  /*c9f0*/  SHFL.IDX P6, R14, R13, R12, R11 ;  /* 0x0000000c0d0e7389 */ /* 0x00006400000c000b */
[----:B01----:R-:W-:Y:S01]  /*ca00*/  ENDCOLLECTIVE ;  /* 0x000000000000791b */ /* 0x003fe20003800000 */
.L_x_3336:
[----:B------:R-:W-:Y:S01]  /*ca10*/  @P2 LEA R6, R4, UR39, 0x1 ;  /* 0x0000002704062c11 */ /* 0x000fe2000f8e08ff */
[----:B------:R-:W-:Y:S02]  /*ca20*/  IMAD.MOV.U32 R13, RZ, RZ, R5 ;  /* 0x000000ffff0d7224 */ /* 0x000fe400078e0005 */
[----:B------:R-:W-:Y:S01]  /*ca30*/  IMAD.MOV.U32 R12, RZ, RZ, 0x3 ;  /* 0x00000003ff0c7424 */ /* 0x000fe200078e00ff */
[----:B------:R-:W-:-:S13]  /*ca40*/  @P2 LEA R7, P0, R20, R14, 0x1 ;  /* 0x0000000e14072211 */ /* 0x000fda00078008ff */
[----:B------:R-:W-:Y:S05]  /*ca50*/  WARPSYNC.COLLECTIVE R15, `(.L_x_3337) ;  /* 0x000000000f087348 */ /* 0x000fea0003c00000 */
[----:B------:R0:W1:Y:S02]  /*ca60*/  SHFL.IDX P6, R14, R13, R12, R11 ;  /* 0x0000000c0d0e7389 */ /* 0x00006400000c000b */
[----:B01----:R-:W-:Y:S01]  /*ca70*/  ENDCOLLECTIVE ;  /* 0x000000000000791b */ /* 0x003fe20003800000 */
.L_x_3337:
[----:B------:R-:W-:Y:S02]  /*ca80*/  @P2 IMAD.X R10, RZ, RZ, R2, P0 ;  /* 0x000000ffff0a2224 */ /* 0x000fe400000e0602 */
[----:B------:R-:W-:Y:S02]  /*ca90*/  @P2 IMAD.MOV.U32 R2, RZ, RZ, R7 ;  /* 0x000000ffff022224 */ /* 0x000fe400078e0007 */
[----:B------:R-:W-:-:S05]  /*caa0*/  @P2 IMAD.MOV.U32 R3, RZ, RZ, R10 ;  /* 0x000000ffff032224 */ /* 0x000fca00078e000a */
[----:B------:R-:W-:Y:S01]  /*cab0*/  @!PT LDS RZ, [RZ] ;  /* 0x00000000fffff984 */ /* 0x000fe20000000800 */
[----:B------:R-:W-:Y:S01]  /*cac0*/  @!PT LDS RZ, [RZ] ;  /* 0x00000000fffff984 */ /* 0x000fe20000000800 */
[----:B------:R-:W-:Y:S01]  /*cad0*/  @!PT LDS RZ, [RZ] ;  /* 0x00000000fffff984 */ /* 0x000fe20000000800 */
[----:B------:R0:W-:Y:S01]  /*cae0*/  @P2 LDGSTS.E.BYPASS.LTC128B.128 [R6+0x23400], desc[UR50][R2.64], !P1 ;  /* 0x2340000002062fae */ /* 0x0001e2000c901d72 */
[----:B------:R-:W-:Y:S01]  /*caf0*/  MOV R13, R0 ;  /* 0x00000000000d7202 */ /* 0x000fe20000000f00 */
[----:B------:R-:W-:-:S07]  /*cb00*/  IMAD.MOV.U32 R5, RZ, RZ, R14 ;  /* 0x000000ffff057224 */ /* 0x000fce00078e000e */
[----:B0-----:R-:W-:Y:S05]  /*cb10*/  WARPSYNC.COLLECTIVE R15, `(.L_x_3338) ;  /* 0x000000000f087348 */ /* 0x001fea0003c00000 */
[----:B------:R1:W2:Y:S02]  /*cb20*/  SHFL.IDX P6, R14, R13, R12, R11 ;  /* 0x0000000c0d0e7389 */ /* 0x0002a400000c000b */
[----:B012---:R-:W-:Y:S01]  /*cb30*/  ENDCOLLECTIVE ;  /* 0x000000000000791b */ /* 0x007fe20003800000 */
.L_x_3338:
[----:B------:R-:W-:Y:S05]  /*cb40*/  BRA `(.L_x_3339) ;  /* 0xffffffd000587947 */ /* 0x000fea000383ffff */
.L_x_3287:
[----:B------:R-:W-:Y:S01]  /*cb50*/  IMAD.MOV.U32 R13, RZ, RZ, R5 ;  /* 0x000000ffff0d7224 */ /* 0x000fe200078e0005 */
[----:B------:R-:W-:Y:S01]  /*cb60*/  LEA R0, R0, R37, 0x6 ;  /* 0x0000002500007211 */ /* 0x000fe200078e30ff */
[----:B------:R-:W-:Y:S02]  /*cb70*/  IMAD.MOV.U32 R12, RZ, RZ, RZ ;  /* 0x000000ffff0c7224 */ /* 0x000fe400078e00ff */
[----:B------:R-:W-:Y:S01]  /*cb80*/  IMAD.MOV.U32 R11, RZ, RZ, 0x181f ;  /* 0x0000181fff0b7424 */ /* 0x000fe200078e00ff */
[C---:B------:R-:W-:Y:S01]  /*cb90*/  ISETP.GE.AND P0, PT, R0.reuse, UR37, PT ;  /* 0x0000002500007c0c */ /* 0x040fe2000bf06270 */
[----:B------:R-:W-:Y:S02]  /*cba0*/  IMAD.MOV.U32 R15, RZ, RZ, -0x1 ;  /* 0xffffffffff0f7424 */ /* 0x000fe400078e00ff */
[----:B------:R-:W-:-:S10]  /*cbb0*/  VIADD R6, R0, 0x10 ;  /* 0x0000001000067836 */ /* 0x000fd40000000000 */
[----:B-1----:R-:W-:Y:S05]  /*cbc0*/  WARPSYNC.COLLECTIVE R15, `(.L_x_3340) ;  /* 0x000000000f087348 */ /* 0x002fea0003c00000 */
[----:B------:R0:W2:Y:S02]  /*cbd0*/  SHFL.IDX P6, R14, R13, R12, R11 ;  /* 0x0000000c0d0e7389 */ /* 0x0000a400000c000b */
[----:B012---:R-:W-:Y:S01]  /*cbe0*/  ENDCOLLECTIVE ;  /* 0x000000000000791b */ /* 0x007fe20003800000 */
.L_x_3340:
[----:B------:R-:W-:Y:S02]  /*cbf0*/  IMAD.MOV.U32 R13, RZ, RZ, R4 ;  /* 0x000000ffff0d7224 */ /* 0x000fe400078e0004 */
[----:B------:R-:W-:-:S07]  /*cc00*/  IMAD.MOV.U32 R2, RZ, RZ, R14 ;  /* 0x000000ffff027224 */ /* 0x000fce00078e000e */
[----:B------:R-:W-:Y:S05]  /*cc10*/  WARPSYNC.COLLECTIVE R15, `(.L_x_3341) ;  /* 0x000000000f087348 */ /* 0x000fea0003c00000 */
[----:B------:R0:W1:Y:S02]  /*cc20*/  SHFL.IDX P6, R14, R13, R12, R11 ;  /* 0x0000000c0d0e7389 */ /* 0x00006400000c000b */
[----:B01----:R-:W-:Y:S01]  /*cc30*/  ENDCOLLECTIVE ;  /* 0x000000000000791b */ /* 0x003fe20003800000 */
.L_x_3341:
        /* <DEDUP_REMOVED lines=8> */
.L_x_3342:
[----:B------:R-:W-:Y:S01]  /*ccc0*/  @!PT LDS RZ, [RZ] ;  /* 0x00000000fffff984 */ /* 0x000fe20000000800 */
[----:B------:R-:W-:Y:S01]  /*ccd0*/  @!PT LDS RZ, [RZ] ;  /* 0x00000000fffff984 */ /* 0x000fe20000000800 */
[----:B------:R-:W-:Y:S01]  /*cce0*/  @!PT LDS RZ, [RZ] ;  /* 0x00000000fffff984 */ /* 0x000fe20000000800 */
[----:B------:R0:W-:Y:S01]  /*ccf0*/  @!P0 LDGSTS.E.BYPASS.LTC128B.128 [R8+0x20400], desc[UR50][R2.64], !P5 ;  /* 0x2040000002088fae */ /* 0x0001e2000e901d72 */
[----:B------:R-:W-:Y:S02]  /*cd00*/  ISETP.GE.AND P0, PT, R6, UR37, PT ;  /* 0x0000002506007c0c */ /* 0x000fe4000bf06270 */
[----:B------:R-:W-:Y:S01]  /*cd10*/  MOV R13, R4 ;  /* 0x00000004000d7202 */ /* 0x000fe20000000f00 */
[----:B------:R-:W-:-:S10]  /*cd20*/  IMAD.MOV.U32 R6, RZ, RZ, R14 ;  /* 0x000000ffff067224 */ /* 0x000fd400078e000e */
[----:B0-----:R-:W-:Y:S05]  /*cd30*/  WARPSYNC.COLLECTIVE R15, `(.L_x_3343) ;  /* 0x000000000f087348 */ /* 0x001fea0003c00000 */
[----:B------:R1:W2:Y:S02]  /*cd40*/  SHFL.IDX P6, R14, R13, R12, R11 ;  /* 0x0000000c0d0e7389 */ /* 0x0002a400000c000b */
[----:B012---:R-:W-:Y:S01]  /*cd50*/  ENDCOLLECTIVE ;  /* 0x000000000000791b */ /* 0x007fe20003800000 */
.L_x_3343:
[----:B------:R-:W-:Y:S02]  /*cd60*/  IMAD.MOV.U32 R13, RZ, RZ, R5 ;  /* 0x000000ffff0d7224 */ /* 0x000fe400078e0005 */
[----:B------:R-:W-:Y:S01]  /*cd70*/  IMAD.MOV.U32 R12, RZ, RZ, 0x2 ;  /* 0x00000002ff0c7424 */ /* 0x000fe200078e00ff */
[----:B------:R-:W-:-:S13]  /*cd80*/  @!P0 LEA R2, P1, R9, R14, 0x1 ;  /* 0x0000000e09028211 */ /* 0x000fda00078208ff */
[----:B------:R-:W-:Y:S05]  /*cd90*/  WARPSYNC.COLLECTIVE R15, `(.L_x_3344) ;  /* 0x000000000f087348 */ /* 0x000fea0003c00000 */
[----:B------:R0:W1:Y:S02]  /*cda0*/  SHFL.IDX P6, R14, R13, R12, R11 ;  /* 0x0000000c0d0e7389 */ /* 0x00006400000c000b */
[----:B01----:R-:W-:Y:S01]  /*cdb0*/  ENDCOLLECTIVE ;  /* 0x000000000000791b */ /* 0x003fe20003800000 */
.L_x_3344:
[----:B------:R-:W-:Y:S02]  /*cdc0*/  @!P0 IMAD.X R3, RZ, RZ, R6, P1 ;  /* 0x000000ffff038224 */ /* 0x000fe400008e0606 */
[----:B------:R-:W-:-:S03]  /*cdd0*/  VIADD R6, R0, 0x20 ;  /* 0x0000002000067836 */ /* 0x000fc60000000000 */
[----:B------:R-:W-:Y:S01]  /*cde0*/  @!PT LDS RZ, [RZ] ;  /* 0x00000000fffff984 */ /* 0x000fe20000000800 */
[----:B------:R-:W-:Y:S01]  /*cdf0*/  @!PT LDS RZ, [RZ] ;  /* 0x00000000fffff984 */ /* 0x000fe20000000800 */
[----:B------:R-:W-:Y:S01]  /*ce00*/  @!PT LDS RZ, [RZ] ;  /* 0x00000000fffff984 */ /* 0x000fe20000000800 */
[----:B------:R0:W-:Y:S02]  /*ce10*/  @!P0 LDGSTS.E.BYPASS.LTC128B.128 [R8+0x20c00], desc[UR50][R2.64], !P5 ;  /* 0x20c0000002088fae */ /* 0x0001e4000e901d72 */
[----:B------:R-:W-:Y:S01]  /*ce20*/  ISETP.GE.AND P0, PT, R6, UR37, PT ;  /* 0x0000002506007c0c */ /* 0x000fe2000bf06270 */
[----:B------:R-:W-:Y:S02]  /*ce30*/  IMAD.MOV.U32 R13, RZ, RZ, R4 ;  /* 0x000000ffff0d7224 */ /* 0x000fe400078e0004 */
[----:B------:R-:W-:-:S10]  /*ce40*/  IMAD.MOV.U32 R6, RZ, RZ, R14 ;  /* 0x000000ffff067224 */ /* 0x000fd400078e000e */
[----:B0-----:R-:W-:Y:S05]  /*ce50*/  WARPSYNC.COLLECTIVE R15, `(.L_x_3345) ;  /* 0x000000000f087348 */ /* 0x001fea0003c00000 */
[----:B------:R1:W2:Y:S02]  /*ce60*/  SHFL.IDX P6, R14, R13, R12, R11 ;  /* 0x0000000c0d0e7389 */ /* 0x0002a400000c000b */
[----:B012---:R-:W-:Y:S01]  /*ce70*/  ENDCOLLECTIVE ;  /* 0x000000000000791b */ /* 0x007fe20003800000 */
.L_x_3345:
[----:B------:R-:W-:Y:S02]  /*ce80*/  IMAD.MOV.U32 R13, RZ, RZ, R5 ;  /* 0x000000ffff0d7224 */ /* 0x000fe400078e0005 */
[----:B------:R-:W-:Y:S01]  /*ce90*/  IMAD.MOV.U32 R12, RZ, RZ, 0x3 ;  /* 0x00000003ff0c7424 */ /* 0x000fe200078e00ff */
[----:B------:R-:W-:-:S13]  /*cea0*/  @!P0 LEA R2, P1, R9, R14, 0x1 ;  /* 0x0000000e09028211 */ /* 0x000fda00078208ff */
[----:B------:R-:W-:Y:S05]  /*ceb0*/  WARPSYNC.COLLECTIVE R15, `(.L_x_3346) ;  /* 0x000000000f087348 */ /* 0x000fea0003c00000 */
[----:B------:R0:W1:Y:S02]  /*cec0*/  SHFL.IDX P6, R14, R13, R12, R11 ;  /* 0x0000000c0d0e7389 */ /* 0x00006400000c000b */
[----:B01----:R-:W-:Y:S01]  /*ced0*/  ENDCOLLECTIVE ;  /* 0x000000000000791b */ /* 0x003fe20003800000 */
.L_x_3346:
[----:B------:R-:W-:-:S05]  /*cee0*/  @!P0 IADD3.X R3, RZ, R6, RZ, P1, !PT ;  /* 0x00000006ff038210 */ /* 0x000fca0000ffe4ff */
[----:B------:R-:W-:Y:S01]  /*cef0*/  @!PT LDS RZ, [RZ] ;  /* 0x00000000fffff984 */ /* 0x000fe20000000800 */
[----:B------:R-:W-:Y:S01]  /*cf00*/  @!PT LDS RZ, [RZ] ;  /* 0x00000000fffff984 */ /* 0x000fe20000000800 */
[----:B------:R-:W-:Y:S01]  /*cf10*/  @!PT LDS RZ, [RZ] ;  /* 0x00000000fffff984 */ /* 0x000fe20000000800 */
[----:B------:R0:W-:Y:S01]  /*cf20*/  @!P0 LDGSTS.E.BYPASS.LTC128B.128 [R8+0x21400], desc[UR50][R2.64], !P5 ;  /* 0x2140000002088fae */ /* 0x0001e2000e901d72 */
[----:B------:R-:W-:Y:S02]  /*cf30*/  IMAD.MOV.U32 R13, RZ, RZ, R4 ;  /* 0x000000ffff0d7224 */ /* 0x000fe400078e0004 */
[----:B------:R-:W-:-:S07]  /*cf40*/  IMAD.MOV.U32 R5, RZ, RZ, R14 ;  /* 0x000000ffff057224 */ /* 0x000fce00078e000e */
[----:B0-----:R-:W-:Y:S05]  /*cf50*/  WARPSYNC.COLLECTIVE R15, `(.L_x_3347) ;  /* 0x000000000f087348 */ /* 0x001fea0003c00000 */
[----:B------:R1:W2:Y:S02]  /*cf60*/  SHFL.IDX P6, R14, R13, R12, R11 ;  /* 0x0000000c0d0e7389 */ /* 0x0002a400000c000b */
[----:B012---:R-:W-:Y:S01]  /*cf70*/  ENDCOLLECTIVE ;  /* 0x000000000000791b */ /* 0x007fe20003800000 */
.L_x_3347:
[----:B------:R-:W-:Y:S05]  /*cf80*/  BRA `(.L_x_3348) ;  /* 0xffffffd400147947 */ /* 0x000fea000383ffff */
.L_x_3289:
[----:B0-----:R-:W-:-:S04]  /*cf90*/  IMAD.U32 R3, RZ, RZ, UR39 ;  /* 0x00000027ff037e24 */ /* 0x001fc8000f8e00ff */
[----:B------:R0:W2:Y:S03]  /*cfa0*/  SYNCS.PHASECHK.TRANS64.TRYWAIT P0, [R3+URZ+0x28c20], R0 ;  /* 0x028c2000030075a7 */ /* 0x0000a6000800017f */
[----:B--2---:R-:W-:Y:S05]  /*cfb0*/  @!P0 NANOSLEEP.SYNCS 0x989680 ;  /* 0x009896800000895d */ /* 0x004fea0003900000 */
[----:B------:R-:W2:Y:S02]  /*cfc0*/  @!P0 SYNCS.PHASECHK.TRANS64 P0, [R3+URZ+0x28c20], R0 ;  /* 0x028c2000030085a7 */ /* 0x000ea4000800007f */
[----:B--2---:R-:W-:Y:S05]  /*cfd0*/  @!P0 BRA `(.L_x_3289) ;  /* 0xfffffffc00ec8947 */ /* 0x004fea000383ffff */
[----:B------:R-:W-:Y:S05]  /*cfe0*/  BRA `(.L_x_3349) ;  /* 0xffffffd400487947 */ /* 0x000fea000383ffff */
.L_x_3292:
[----:B0-----:R0:W2:Y:S02]  /*cff0*/  SYNCS.PHASECHK.TRANS64.TRYWAIT P0, [R19+URZ+0x28c60], R0 ;  /* 0x028c6000130075a7 */ /* 0x0010a4000800017f */
[----:B--2---:R-:W-:Y:S05]  /*d000*/  @!P0 NANOSLEEP.SYNCS 0x989680 ;  /* 0x009896800000895d */ /* 0x004fea0003900000 */
[----:B------:R-:W2:Y:S02]  /*d010*/  @!P0 SYNCS.PHASECHK.TRANS64 P0, [R19+URZ+0x28c60], R0 ;  /* 0x028c6000130085a7 */ /* 0x000ea4000800007f */
[----:B--2---:R-:W-:Y:S05]  /*d020*/  @!P0 BRA `(.L_x_3292) ;  /* 0xfffffffc00f08947 */ /* 0x004fea000383ffff */
[----:B------:R-:W-:Y:S05]  /*d030*/  BRA `(.L_x_3350) ;  /* 0xffffffd400587947 */ /* 0x000fea000383ffff */
.L_x_3293:
[----:B------:R-:W-:Y:S01]  /*d040*/  BSSY B0, `(.L_x_3351) ;  /* 0x0000008000007945 */ /* 0x000fe20003800000 */
[----:B------:R-:W-:Y:S01]  /*d050*/  IMAD.MOV.U32 R13, RZ, RZ, R10 ;  /* 0x000000ffff0d7224 */ /* 0x000fe200078e000a */
[----:B------:R-:W-:Y:S01]  /*d060*/  MOV R12, RZ ;  /* 0x000000ff000c7202 */ /* 0x000fe20000000f00 */
[----:B------:R-:W-:Y:S02]  /*d070*/  IMAD.MOV.U32 R11, RZ, RZ, 0x181f ;  /* 0x0000181fff0b7424 */ /* 0x000fe400078e00ff */
[----:B------:R-:W-:-:S07]  /*d080*/  IMAD.MOV.U32 R15, RZ, RZ, -0x1 ;  /* 0xffffffffff0f7424 */ /* 0x000fce00078e00ff */
[----:B01----:R-:W-:Y:S05]  /*d090*/  WARPSYNC.COLLECTIVE R15, `(.L_x_3352) ;  /* 0x000000000f087348 */ /* 0x003fea0003c00000 */
[----:B------:R2:W3:Y:S02]  /*d0a0*/  SHFL.IDX P6, R14, R13, R12, R11 ;  /* 0x0000000c0d0e7389 */ /* 0x0004e400000c000b */
[----:B0123--:R-:W-:Y:S01]  /*d0b0*/  ENDCOLLECTIVE ;  /* 0x000000000000791b */ /* 0x00ffe20003800000 */
.L_x_3352:
[----:B------:R-:W-:Y:S05]  /*d0c0*/  BSYNC B0 ;  /* 0x0000000000007941 */ /* 0x000fea0003800000 */
.L_x_3351:
[----:B------:R-:W0:Y:S01]  /*d0d0*/  S2R R0, SR_TID.X ;  /* 0x0000000000007919 */ /* 0x000e220000002100 */
[----:B------:R-:W-:Y:S01]  /*d0e0*/  IMAD.MOV.U32 R13, RZ, RZ, R8 ;  /* 0x000000ffff0d7224 */ /* 0x000fe200078e0008 */
[----:B------:R-:W-:Y:S01]  /*d0f0*/  MOV R15, 0xffffffff ;  /* 0xffffffff000f7802 */ /* 0x000fe20000000f00 */
[----:B------:R-:W-:Y:S01]  /*d100*/  IMAD.MOV.U32 R12, RZ, RZ, RZ ;  /* 0x000000ffff0c7224 */ /* 0x000fe200078e00ff */
[----:B------:R-:W-:Y:S01]  /*d110*/  LOP3.LUT P5, RZ, R16, 0x20000000, RZ, 0xc0, !PT ;  /* 0x2000000010ff7812 */ /* 0x000fe200078ac0ff */
[----:B------:R-:W-:Y:S01]  /*d120*/  IMAD.MOV.U32 R11, RZ, RZ, 0x181f ;  /* 0x0000181fff0b7424 */ /* 0x000fe200078e00ff */
[----:B------:R-:W-:Y:S01]  /*d130*/  LEA R9, R9, UR39, 0x1 ;  /* 0x0000002709097c11 */ /* 0x000fe2000f8e08ff */
[----:B------:R-:W-:Y:S01]  /*d140*/  IMAD.MOV.U32 R3, RZ, RZ, R14 ;  /* 0x000000ffff037224 */ /* 0x000fe200078e000e */
[----:B------:R-:W-:-:S09]  /*d150*/  P2R R4, PR, RZ, 0x20 ;  /* 0x00000020ff047803 */ /* 0x000fd20000000000 */
[----:B0-----:R-:W-:Y:S05]  /*d160*/  WARPSYNC.COLLECTIVE R15, `(.L_x_3353) ;  /* 0x000000000f087348 */ /* 0x001fea0003c00000 */
[----:B------:R1:W2:Y:S02]  /*d170*/  SHFL.IDX P6, R14, R13, R12, R11 ;  /* 0x0000000c0d0e7389 */ /* 0x0002a400000c000b */
[----:B012---:R-:W-:Y:S01]  /*d180*/  ENDCOLLECTIVE ;  /* 0x000000000000791b */ /* 0x007fe20003800000 */
.L_x_3353:
[----:B------:R-:W-:Y:S02]  /*d190*/  LOP3.LUT P5, RZ, R30, 0x40, RZ, 0xc0, !PT ;  /* 0x000000401eff7812 */ /* 0x000fe400078ac0ff */
[C---:B------:R-:W-:Y:S02]  /*d1a0*/  LOP3.LUT P4, RZ, R16.reuse, 0x4000000, RZ, 0xc0, !PT ;  /* 0x0400000010ff7812 */ /* 0x040fe4000788c0ff */
[C---:B------:R-:W-:Y:S02]  /*d1b0*/  LOP3.LUT P3, RZ, R16.reuse, 0x800000, RZ, 0xc0, !PT ;  /* 0x0080000010ff7812 */ /* 0x040fe4000786c0ff */
[C---:B------:R-:W-:Y:S02]  /*d1c0*/  LOP3.LUT P2, RZ, R16.reuse, 0x400000, RZ, 0xc0, !PT ;  /* 0x0040000010ff7812 */ /* 0x040fe4000784c0ff */
[----:B------:R-:W-:Y:S01]  /*d1d0*/  LOP3.LUT P1, RZ, R16, 0x200000, RZ, 0xc0, !PT ;  /* 0x0020000010ff7812 */ /* 0x000fe2000782c0ff */
[----:B------:R-:W-:Y:S02]  /*d1e0*/  IMAD.MOV.U32 R13, RZ, RZ, R10 ;  /* 0x000000ffff0d7224 */ /* 0x000fe400078e000a */
[----:B------:R-:W-:-:S02]  /*d1f0*/  IMAD.MOV.U32 R12, RZ, RZ, 0x1 ;  /* 0x00000001ff0c7424 */ /* 0x000fc400078e00ff */
[----:B------:R-:W-:Y:S02]  /*d200*/  IMAD.SHL.U32 R0, R0, 0x8, RZ ;  /* 0x0000000800007824 */ /* 0x000fe400078e00ff */
[----:B------:R-:W-:Y:S01]  /*d210*/  IMAD.MOV.U32 R2, RZ, RZ, R14 ;  /* 0x000000ffff027224 */ /* 0x000fe200078e000e */
[----:B------:R-:W-:Y:S02]  /*d220*/  LOP3.LUT P6, RZ, R30, 0x1, RZ, 0xc0, !PT ;  /* 0x000000011eff7812 */ /* 0x000fe400078cc0ff */
[----:B------:R-:W-:-:S05]  /*d230*/  LOP3.LUT R0, R0, 0x38, RZ, 0xc0, !PT ;  /* 0x0000003800007812 */ /* 0x000fca00078ec0ff */
[----:B------:R-:W-:-:S05]  /*d240*/  IMAD.SHL.U32 R0, R0, 0x2, RZ ;  /* 0x0000000200007824 */ /* 0x000fca00078e00ff */
[----:B------:R-:W-:-:S05]  /*d250*/  IADD3 R2, P0, R2, R0, RZ ;  /* 0x0000000002027210 */ /* 0x000fca0007f1e0ff */
[----:B------:R-:W-:Y:S01]  /*d260*/  IMAD.X R3, RZ, RZ, R3, P0 ;  /* 0x000000ffff037224 */ /* 0x000fe200000e0603 */
[----:B------:R-:W-:-:S04]  /*d270*/  LOP3.LUT P0, RZ, R30, 0x8, RZ, 0xc0, !PT ;  /* 0x000000081eff7812 */ /* 0x000fc8000780c0ff */
[----:B------:R-:W-:Y:S01]  /*d280*/  @!PT LDS RZ, [RZ] ;  /* 0x00000000fffff984 */ /* 0x000fe20000000800 */
[----:B------:R-:W-:Y:S01]  /*d290*/  @!PT LDS RZ, [RZ] ;  /* 0x00000000fffff984 */ /* 0x000fe20000000800 */
[----:B------:R-:W-:Y:S01]  /*d2a0*/  @!PT LDS RZ, [RZ] ;  /* 0x00000000fffff984 */ /* 0x000fe20000000800 */
[----:B------:R0:W-:Y:S01]  /*d2b0*/  LDGSTS.E.BYPASS.LTC128B.128 [R9+0x400], desc[UR50][R2.64], !P5 ;  /* 0x0040000002097fae */ /* 0x0001e2000e901d72 */
[----:B------:R-:W-:-:S08]  /*d2c0*/  ISETP.NE.AND P5, PT, R4, RZ, PT ;  /* 0x000000ff0400720c */ /* 0x000fd00003fa5270 */
[----:B------:R0:W-:Y:S04]  /*d2d0*/  LDGSTS.E.BYPASS.LTC128B.128 [R9+0x2400], desc[UR50][R2.64+0x80], !P0 ;  /* 0x0240008002097fae */ /* 0x0001e8000c101d72 */
[----:B------:R0:W-:Y:S02]  /*d2e0*/  LDGSTS.E.BYPASS.LTC128B.128 [R9+0x4400], desc[UR50][R2.64+0x100], !P6 ;  /* 0x0440010002097fae */ /* 0x0001e4000f101d72 */
[----:B0-----:R-:W-:Y:S05]  /*d2f0*/  WARPSYNC.COLLECTIVE R15, `(.L_x_3354) ;  /* 0x000000000f087348 */ /* 0x001fea0003c00000 */
[----:B------:R1:W2:Y:S02]  /*d300*/  SHFL.IDX P6, R14, R13, R12, R11 ;  /* 0x0000000c0d0e7389 */ /* 0x0002a400000c000b */
[----:B012---:R-:W-:Y:S01]  /*d310*/  ENDCOLLECTIVE ;  /* 0x000000000000791b */ /* 0x007fe20003800000 */
.L_x_3354:
[----:B------:R-:W-:Y:S01]  /*d320*/  @!PT LDS RZ, [RZ] ;  /* 0x00000000fffff984 */ /* 0x000fe20000000800 */
[----:B------:R-:W-:Y:S01]  /*d330*/  @!PT LDS RZ, [RZ] ;  /* 0x00000000fffff984 */ /* 0x000fe20000000800 */
[----:B------:R-:W-:Y:S01]  /*d340*/  @!PT LDS RZ, [RZ] ;  /* 0x00000000fffff984 */ /* 0x000fe20000000800 */
[----:B------:R-:W-:Y:S01]  /*d350*/  LDGSTS.E.BYPASS.LTC128B.128 [R9+0x6400], desc[UR50][R2.64+0x180], !P5 ;  /* 0x0640018002097fae */ /* 0x000fe2000e901d72 */
[----:B------:R-:W-:-:S03]  /*d360*/  LOP3.LUT P5, RZ, R16, 0x10000000, RZ, 0xc0, !PT ;  /* 0x1000000010ff7812 */ /* 0x000fc600078ac0ff */
[----:B------:R-:W-:Y:S01]  /*d370*/  LDGSTS.E.BYPASS.LTC128B.128 [R9+0x8400], desc[UR50][R2.64+0x200], !P4 ;  /* 0x0840020002097fae */ /* 0x000fe2000e101d72 */
[----:B------:R-:W-:Y:S02]  /*d380*/  P2R R4, PR, RZ, 0x20 ;  /* 0x00000020ff047803 */ /* 0x000fe40000000000 */
[----:B------:R-:W-:Y:S01]  /*d390*/  LOP3.LUT P5, RZ, R30, 0x20, RZ, 0xc0, !PT ;  /* 0x000000201eff7812 */ /* 0x000fe200078ac0ff */
[----:B------:R-:W-:Y:S01]  /*d3a0*/  LDGSTS.E.BYPASS.LTC128B.128 [R9+0xa400], desc[UR50][R2.64+0x280], !P3 ;  /* 0x0a40028002097fae */ /* 0x000fe2000d901d72 */
[C---:B------:R-:W-:Y:S01]  /*d3b0*/  LOP3.LUT P4, RZ, R16.reuse, 0x2000000, RZ, 0xc0, !PT ;  /* 0x0200000010ff7812 */ /* 0x040fe2000788c0ff */
[----:B------:R-:W-:Y:S01]  /*d3c0*/  IMAD.MOV.U32 R13, RZ, RZ, R8 ;  /* 0x000000ffff0d7224 */ /* 0x000fe200078e0008 */
[C---:B------:R-:W-:Y:S01]  /*d3d0*/  LOP3.LUT P3, RZ, R16.reuse, 0x100000, RZ, 0xc0, !PT ;  /* 0x0010000010ff7812 */ /* 0x040fe2000786c0ff */
[----:B------:R-:W-:Y:S01]  /*d3e0*/  LDGSTS.E.BYPASS.LTC128B.128 [R9+0xc400], desc[UR50][R2.64+0x300], !P2 ;  /* 0x0c40030002097fae */ /* 0x000fe2000d101d72 */
[----:B------:R-:W-:-:S03]  /*d3f0*/  LOP3.LUT P2, RZ, R16, 0x80000, RZ, 0xc0, !PT ;  /* 0x0008000010ff7812 */ /* 0x000fc6000784c0ff */
[----:B------:R0:W-:Y:S01]  /*d400*/  LDGSTS.E.BYPASS.LTC128B.128 [R9+0xe400], desc[UR50][R2.64+0x380], !P1 ;  /* 0x0e40038002097fae */ /* 0x0001e2000c901d72 */
[----:B------:R-:W-:Y:S02]  /*d410*/  LOP3.LUT P1, RZ, R16, 0x40000, RZ, 0xc0, !PT ;  /* 0x0004000010ff7812 */ /* 0x000fe4000782c0ff */
[----:B0-----:R-:W-:-:S11]  /*d420*/  MOV R3, R14 ;  /* 0x0000000e00037202 */ /* 0x001fd60000000f00 */
[----:B------:R-:W-:Y:S05]  /*d430*/  WARPSYNC.COLLECTIVE R15, `(.L_x_3355) ;  /* 0x000000000f087348 */ /* 0x000fea0003c00000 */
[----:B------:R0:W1:Y:S02]  /*d440*/  SHFL.IDX P6, R14, R13, R12, R11 ;  /* 0x0000000c0d0e7389 */ /* 0x00006400000c000b */
[----:B01----:R-:W-:Y:S01]  /*d450*/  ENDCOLLECTIVE ;  /* 0x000000000000791b */ /* 0x003fe20003800000 */
.L_x_3355:
[----:B------:R-:W-:Y:S02]  /*d460*/  IMAD.MOV.U32 R13, RZ, RZ, R10 ;  /* 0x000000ffff0d7224 */ /* 0x000fe400078e000a */
[----:B------:R-:W-:Y:S02]  /*d470*/  IMAD.MOV.U32 R12, RZ, RZ, 0x2 ;  /* 0x00000002ff0c7424 */ /* 0x000fe400078e00ff */
[----:B------:R-:W-:Y:S01]  /*d480*/  IMAD.MOV.U32 R2, RZ, RZ, R14 ;  /* 0x000000ffff027224 */ /* 0x000fe200078e000e */
[----:B------:R-:W-:-:S04]  /*d490*/  LOP3.LUT P6, RZ, R16, 0x80000000, RZ, 0xc0, !PT ;  /* 0x8000000010ff7812 */ /* 0x000fc800078cc0ff */
        /* <DEDUP_REMOVED lines=13> */
.L_x_3356:
        /* <DEDUP_REMOVED lines=9> */
[C---:B------:R-:W-:Y:S02]  /*d600*/  LOP3.LUT P4, RZ, R16.reuse, 0x1000000, RZ, 0xc0, !PT ;  /* 0x0100000010ff7812 */ /* 0x040fe4000788c0ff */
[----:B------:R-:W-:Y:S01]  /*d610*/  MOV R13, R8 ;  /* 0x00000008000d7202 */ /* 0x000fe20000000f00 */
[----:B------:R-:W-:Y:S01]  /*d620*/  LDGSTS.E.BYPASS.LTC128B.128 [R9+0xcc00], desc[UR50][R2.64+0x300], !P2 ;  /* 0x0cc0030002097fae */ /* 0x000fe2000d101d72 */
[C---:B------:R-:W-:Y:S02]  /*d630*/  LOP3.LUT P3, RZ, R16.reuse, 0x20000, RZ, 0xc0, !PT ;  /* 0x0002000010ff7812 */ /* 0x040fe4000786c0ff */
[C---:B------:R-:W-:Y:S01]  /*d640*/  LOP3.LUT P2, RZ, R16.reuse, 0x10000, RZ, 0xc0, !PT ;  /* 0x0001000010ff7812 */ /* 0x040fe2000784c0ff */
[----:B------:R0:W-:Y:S01]  /*d650*/  LDGSTS.E.BYPASS.LTC128B.128 [R9+0xec00], desc[UR50][R2.64+0x380], !P1 ;  /* 0x0ec0038002097fae */ /* 0x0001e2000c901d72 */
[----:B------:R-:W-:Y:S01]  /*d660*/  LOP3.LUT P1, RZ, R16, 0x8000, RZ, 0xc0, !PT ;  /* 0x0000800010ff7812 */ /* 0x000fe2000782c0ff */
[----:B0-----:R-:W-:-:S12]  /*d670*/  IMAD.MOV.U32 R3, RZ, RZ, R14 ;  /* 0x000000ffff037224 */ /* 0x001fd800078e000e */
[----:B------:R-:W-:Y:S05]  /*d680*/  WARPSYNC.COLLECTIVE R15, `(.L_x_3357) ;  /* 0x000000000f087348 */ /* 0x000fea0003c00000 */
[----:B------:R0:W1:Y:S02]  /*d690*/  SHFL.IDX P6, R14, R13, R12, R11 ;  /* 0x0000000c0d0e7389 */ /* 0x00006400000c000b */
[----:B01----:R-:W-:Y:S01]  /*d6a0*/  ENDCOLLECTIVE ;  /* 0x000000000000791b */ /* 0x003fe20003800000 */
.L_x_3357:
        /* <DEDUP_REMOVED lines=17> */
.L_x_3358:
[----:B------:R-:W-:Y:S01]  /*d7c0*/  @!PT LDS RZ, [RZ] ;  /* 0x00000000fffff984 */ /* 0x000fe20000000800 */
[----:B------:R-:W-:Y:S01]  /*d7d0*/  @!PT LDS RZ, [RZ] ;  /* 0x00000000fffff984 */ /* 0x000fe20000000800 */
[----:B------:R-:W-:Y:S01]  /*d7e0*/  @!PT LDS RZ, [RZ] ;  /* 0x00000000fffff984 */ /* 0x000fe20000000800 */
[----:B------:R0:W-:Y:S04]  /*d7f0*/  LDGSTS.E.BYPASS.LTC128B.128 [R9+0x7400], desc[UR50][R2.64+0x180], !P5 ;  /* 0x0740018002097fae */ /* 0x0001e8000e901d72 */
[----:B------:R0:W-:Y:S04]  /*d800*/  LDGSTS.E.BYPASS.LTC128B.128 [R9+0x9400], desc[UR50][R2.64+0x200], !P4 ;  /* 0x0940020002097fae */ /* 0x0001e8000e101d72 */
        /* <DEDUP_REMOVED lines=8> */
.L_x_3359:
[----:B------:R-:W-:Y:S05]  /*d890*/  BRA `(.L_x_3360) ;  /* 0xffffffd400647947 */ /* 0x000fea000383ffff */
.L_x_3299:
[----:B0-----:R0:W1:Y:S02]  /*d8a0*/  SYNCS.PHASECHK.TRANS64.TRYWAIT P0, [R9+URZ+0x28c40], R20 ;  /* 0x028c4014090075a7 */ /* 0x001064000800017f */
[----:B-1----:R-:W-:Y:S05]  /*d8b0*/  @!P0 NANOSLEEP.SYNCS 0x989680 ;  /* 0x009896800000895d */ /* 0x002fea0003900000 */
[----:B------:R-:W1:Y:S02]  /*d8c0*/  @!P0 SYNCS.PHASECHK.TRANS64 P0, [R9+URZ+0x28c40], R20 ;  /* 0x028c4014090085a7 */ /* 0x000e64000800007f */
[----:B-1----:R-:W-:Y:S05]  /*d8d0*/  @!P0 BRA `(.L_x_3299) ;  /* 0xfffffffc00f08947 */ /* 0x002fea000383ffff */
[----:B------:R-:W-:Y:S05]  /*d8e0*/  BRA `(.L_x_3361) ;  /* 0xffffffd800987947 */ /* 0x000fea000383ffff */
.L_x_3300:
        /* <DEDUP_REMOVED lines=8> */
.L_x_3363:
[----:B------:R-:W-:Y:S05]  /*d970*/  BSYNC B1 ;  /* 0x0000000000017941 */ /* 0x000fea0003800000 */
.L_x_3362:
        /* <DEDUP_REMOVED lines=9> */
.L_x_3364:
[----:B------:R-:W-:Y:S02]  /*da10*/  IMAD.MOV.U32 R13, RZ, RZ, R28 ;  /* 0x000000ffff0d7224 */ /* 0x000fe400078e001c */
[----:B------:R-:W-:Y:S01]  /*da20*/  IMAD.MOV.U32 R12, RZ, RZ, 0x1 ;  /* 0x00000001ff0c7424 */ /* 0x000fe200078e00ff */
[----:B------:R-:W-:-:S13]  /*da30*/  IADD3 R2, P0, R14, R0, RZ ;  /* 0x000000000e027210 */ /* 0x000fda0007f1e0ff */
[----:B------:R-:W-:Y:S05]  /*da40*/  WARPSYNC.COLLECTIVE R15, `(.L_x_3365) ;  /* 0x000000000f087348 */ /* 0x000fea0003c00000 */
[----:B------:R0:W1:Y:S02]  /*da50*/  SHFL.IDX P6, R14, R13, R12, R11 ;  /* 0x0000000c0d0e7389 */ /* 0x00006400000c000b */
[----:B01----:R-:W-:Y:S01]  /*da60*/  ENDCOLLECTIVE ;  /* 0x000000000000791b */ /* 0x003fe20003800000 */
.L_x_3365:
[----:B------:R-:W-:-:S05]  /*da70*/  IMAD.X R3, RZ, RZ, R3, P0 ;  /* 0x000000ffff037224 */ /* 0x000fca00000e0603 */
[----:B------:R-:W-:Y:S01]  /*da80*/  @!PT LDS RZ, [RZ] ;  /* 0x00000000fffff984 */ /* 0x000fe20000000800 */
[----:B------:R-:W-:Y:S01]  /*da90*/  @!PT LDS RZ, [RZ] ;  /* 0x00000000fffff984 */ /* 0x000fe20000000800 */
[----:B------:R-:W-:Y:S01]  /*daa0*/  @!PT LDS RZ, [RZ] ;  /* 0x00000000fffff984 */ /* 0x000fe20000000800 */
[----:B------:R0:W-:Y:S01]  /*dab0*/  LDGSTS.E.BYPASS.LTC128B.128 [R26+0x22400], desc[UR50][R2.64], !P1 ;  /* 0x22400000021a7fae */ /* 0x0001e2000c901d72 */
[----:B------:R-:W-:Y:S02]  /*dac0*/  IMAD.MOV.U32 R13, RZ, RZ, R21 ;  /* 0x000000ffff0d7224 */ /* 0x000fe400078e0015 */
[----:B------:R-:W-:-:S07]  /*dad0*/  IMAD.MOV.U32 R34, RZ, RZ, R14 ;  /* 0x000000ffff227224 */ /* 0x000fce00078e000e */
[----:B0-----:R-:W-:Y:S05]  /*dae0*/  WARPSYNC.COLLECTIVE R15, `(.L_x_3366) ;  /* 0x000000000f087348 */ /* 0x001fea0003c00000 */
[----:B------:R1:W2:Y:S02]  /*daf0*/  SHFL.IDX P6, R14, R13, R12, R11 ;  /* 0x0000000c0d0e7389 */ /* 0x0002a400000c000b */
[----:B012---:R-:W-:Y:S01]  /*db00*/  ENDCOLLECTIVE ;  /* 0x000000000000791b */ /* 0x007fe20003800000 */
.L_x_3366:
[----:B------:R-:W-:Y:S02]  /*db10*/  IMAD.MOV.U32 R13, RZ, RZ, R28 ;  /* 0x000000ffff0d7224 */ /* 0x000fe400078e001c */
[----:B------:R-:W-:Y:S01]  /*db20*/  IMAD.MOV.U32 R12, RZ, RZ, 0x2 ;  /* 0x00000002ff0c7424 */ /* 0x000fe200078e00ff */
[----:B------:R-:W-:-:S07]  /*db30*/  MOV R10, R14 ;  /* 0x0000000e000a7202 */ /* 0x000fce0000000f00 */
[----:B------:R-:W-:Y:S05]  /*db40*/  WARPSYNC.COLLECTIVE R15, `(.L_x_3367) ;  /* 0x000000000f087348 */ /* 0x000fea0003c00000 */
[----:B------:R0:W1:Y:S02]  /*db50*/  SHFL.IDX P6, R14, R13, R12, R11 ;  /* 0x0000000c0d0e7389 */ /* 0x00006400000c000b */
[----:B01----:R-:W-:Y:S01]  /*db60*/  ENDCOLLECTIVE ;  /* 0x000000000000791b */ /* 0x003fe20003800000 */
.L_x_3367:
[----:B------:R-:W-:-:S05]  /*db70*/  IADD3 R2, P0, R10, R0, RZ ;  /* 0x000000000a027210 */ /* 0x000fca0007f1e0ff */
[----:B------:R-:W-:-:S05]  /*db80*/  IMAD.X R3, RZ, RZ, R34, P0 ;  /* 0x000000ffff037224 */ /* 0x000fca00000e0622 */
[----:B------:R-:W-:Y:S01]  /*db90*/  @!PT LDS RZ, [RZ] ;  /* 0x00000000fffff984 */ /* 0x000fe20000000800 */
[----:B------:R-:W-:Y:S01]  /*dba0*/  @!PT LDS RZ, [RZ] ;  /* 0x00000000fffff984 */ /* 0x000fe20000000800 */
[----:B------:R-:W-:Y:S01]  /*dbb0*/  @!PT LDS RZ, [RZ] ;  /* 0x00000000fffff984 */ /* 0x000fe20000000800 */
[----:B------:R0:W-:Y:S01]  /*dbc0*/  LDGSTS.E.BYPASS.LTC128B.128 [R26+0x22c00], desc[UR50][R2.64], !P1 ;  /* 0x22c00000021a7fae */ /* 0x0001e2000c901d72 */
[----:B------:R-:W-:Y:S02]  /*dbd0*/  IMAD.MOV.U32 R13, RZ, RZ, R21 ;  /* 0x000000ffff0d7224 */ /* 0x000fe400078e0015 */
[----:B0-----:R-:W-:-:S07]  /*dbe0*/  IMAD.MOV.U32 R3, RZ, RZ, R14 ;  /* 0x000000ffff037224 */ /* 0x001fce00078e000e */
[----:B------:R-:W-:Y:S05]  /*dbf0*/  WARPSYNC.COLLECTIVE R15, `(.L_x_3368) ;  /* 0x000000000f087348 */ /* 0x000fea0003c00000 */
[----:B------:R0:W1:Y:S02]  /*dc00*/  SHFL.IDX P6, R14, R13, R12, R11 ;  /* 0x0000000c0d0e7389 */ /* 0x00006400000c000b */
[----:B01----:R-:W-:Y:S01]  /*dc10*/  ENDCOLLECTIVE ;  /* 0x000000000000791b */ /* 0x003fe20003800000 */
.L_x_3368:
[----:B------:R-:W-:Y:S02]  /*dc20*/  IMAD.MOV.U32 R13, RZ, RZ, R28 ;  /* 0x000000ffff0d7224 */ /* 0x000fe400078e001c */
[----:B------:R-:W-:Y:S02]  /*dc30*/  IMAD.MOV.U32 R12, RZ, RZ, 0x3 ;  /* 0x00000003ff0c7424 */ /* 0x000fe400078e00ff */
[----:B------:R-:W-:-:S07]  /*dc40*/  IMAD.MOV.U32 R2, RZ, RZ, R14 ;  /* 0x000000ffff027224 */ /* 0x000fce00078e000e */
[----:B------:R-:W-:Y:S05]  /*dc50*/  WARPSYNC.COLLECTIVE R15, `(.L_x_3369) ;  /* 0x000000000f087348 */ /* 0x000fea0003c00000 */
[----:B------:R0:W1:Y:S02]  /*dc60*/  SHFL.IDX P6, R14, R13, R12, R11 ;  /* 0x0000000c0d0e7389 */ /* 0x00006400000c000b */
[----:B01----:R-:W-:Y:S01]  /*dc70*/  ENDCOLLECTIVE ;  /* 0x000000000000791b */ /* 0x003fe20003800000 */
.L_x_3369:
[----:B------:R-:W-:-:S04]  /*dc80*/  IADD3 R2, P0, R2, R0, RZ ;  /* 0x0000000002027210 */ /* 0x000fc80007f1e0ff */
[----:B------:R-:W-:-:S05]  /*dc90*/  IADD3.X R3, RZ, R3, RZ, P0, !PT ;  /* 0x00000003ff037210 */ /* 0x000fca00007fe4ff */
        /* <DEDUP_REMOVED lines=9> */
.L_x_3370:
[----:B------:R-:W-:Y:S05]  /*dd30*/  BRA `(.L_x_3371) ;  /* 0xffffffd8002c7947 */ /* 0x000fea000383ffff */
.L_x_3305:
[----:B--2---:R2:W3:Y:S02]  /*dd40*/  SYNCS.PHASECHK.TRANS64.TRYWAIT P0, [R9+URZ+0x28c60], R20 ;  /* 0x028c6014090075a7 */ /* 0x0044e4000800017f */
[----:B---3--:R-:W-:Y:S05]  /*dd50*/  @!P0 NANOSLEEP.SYNCS 0x989680 ;  /* 0x009896800000895d */ /* 0x008fea0003900000 */
[----:B------:R-:W3:Y:S02]  /*dd60*/  @!P0 SYNCS.PHASECHK.TRANS64 P0, [R9+URZ+0x28c60], R20 ;  /* 0x028c6014090085a7 */ /* 0x000ee4000800007f */
[----:B---3--:R-:W-:Y:S05]  /*dd70*/  @!P0 BRA `(.L_x_3305) ;  /* 0xfffffffc00f08947 */ /* 0x008fea000383ffff */
[----:B------:R-:W-:Y:S05]  /*dd80*/  BRA `(.L_x_3372) ;  /* 0xffffffd8007c7947 */ /* 0x000fea000383ffff */
.L_x_3306:
[----:B------:R-:W-:Y:S01]  /*dd90*/  BSSY B1, `(.L_x_3373) ;  /* 0x0000008000017945 */ /* 0x000fe20003800000 */
[----:B------:R-:W-:Y:S01]  /*dda0*/  IMAD.MOV.U32 R13, RZ, RZ, R20 ;  /* 0x000000ffff0d7224 */ /* 0x000fe200078e0014 */
[----:B------:R-:W-:Y:S01]  /*ddb0*/  MOV R11, 0x181f ;  /* 0x0000181f000b7802 */ /* 0x000fe20000000f00 */
[----:B------:R-:W-:Y:S02]  /*ddc0*/  IMAD.MOV.U32 R12, RZ, RZ, RZ ;  /* 0x000000ffff0c7224 */ /* 0x000fe400078e00ff */
[----:B------:R-:W-:-:S07]  /*ddd0*/  IMAD.MOV.U32 R15, RZ, RZ, -0x1 ;  /* 0xffffffffff0f7424 */ /* 0x000fce00078e00ff */
[----:B-1----:R-:W-:Y:S05]  /*dde0*/  WARPSYNC.COLLECTIVE R15, `(.L_x_3374) ;  /* 0x000000000f087348 */ /* 0x002fea0003c00000 */
[----:B------:R0:W2:Y:S02]  /*ddf0*/  SHFL.IDX P6, R14, R13, R12, R11 ;  /* 0x0000000c0d0e7389 */ /* 0x0000a400000c000b */
[----:B012---:R-:W-:Y:S01]  /*de00*/  ENDCOLLECTIVE ;  /* 0x000000000000791b */ /* 0x007fe20003800000 */
.L_x_3374:
[----:B------:R-:W-:Y:S05]  /*de10*/  BSYNC B1 ;  /* 0x0000000000017941 */ /* 0x000fea0003800000 */
.L_x_3373:
[----:B------:R-:W-:Y:S01]  /*de20*/  IMAD.MOV.U32 R13, RZ, RZ, R10 ;  /* 0x000000ffff0d7224 */ /* 0x000fe200078e000a */
[----:B------:R-:W-:Y:S01]  /*de30*/  LEA R19, R19, UR39, 0x1 ;  /* 0x0000002713137c11 */ /* 0x000fe2000f8e08ff */
[----:B------:R-:W-:Y:S01]  /*de40*/  IMAD.MOV.U32 R12, RZ, RZ, RZ ;  /* 0x000000ffff0c7224 */ /* 0x000fe200078e00ff */
[C---:B------:R-:W-:Y:S01]  /*de50*/  LOP3.LUT P2, RZ, R16.reuse, 0x20, RZ, 0xc0, !PT ;  /* 0x0000002010ff7812 */ /* 0x040fe2000784c0ff */
[----:B------:R-:W-:Y:S01]  /*de60*/  IMAD.MOV.U32 R11, RZ, RZ, 0x181f ;  /* 0x0000181fff0b7424 */ /* 0x000fe200078e00ff */
[----:B------:R-:W-:Y:S01]  /*de70*/  LOP3.LUT P1, RZ, R16, 0x10, RZ, 0xc0, !PT ;  /* 0x0000001010ff7812 */ /* 0x000fe2000782c0ff */
[----:B------:R-:W-:Y:S01]  /*de80*/  IMAD.MOV.U32 R15, RZ, RZ, -0x1 ;  /* 0xffffffffff0f7424 */ /* 0x000fe200078e00ff */
[----:B------:R-:W-:Y:S01]  /*de90*/  P2R R4, PR, RZ, 0x20 ;  /* 0x00000020ff047803 */ /* 0x000fe20000000000 */
[----:B------:R-:W-:-:S10]  /*dea0*/  IMAD.MOV.U32 R3, RZ, RZ, R14 ;  /* 0x000000ffff037224 */ /* 0x000fd400078e000e */
[----:B------:R-:W-:Y:S05]  /*deb0*/  WARPSYNC.COLLECTIVE R15, `(.L_x_3375) ;  /* 0x000000000f087348 */ /* 0x000fea0003c00000 */
[----:B------:R0:W1:Y:S02]  /*dec0*/  SHFL.IDX P6, R14, R13, R12, R11 ;  /* 0x0000000c0d0e7389 */ /* 0x00006400000c000b */
[----:B01----:R-:W-:Y:S01]  /*ded0*/  ENDCOLLECTIVE ;  /* 0x000000000000791b */ /* 0x003fe20003800000 */
.L_x_3375:
[----:B------:R-:W-:Y:S02]  /*dee0*/  IMAD.MOV.U32 R13, RZ, RZ, R20 ;  /* 0x000000ffff0d7224 */ /* 0x000fe400078e0014 */
[----:B------:R-:W-:Y:S01]  /*def0*/  IMAD.MOV.U32 R12, RZ, RZ, 0x1 ;  /* 0x00000001ff0c7424 */ /* 0x000fe200078e00ff */
[----:B------:R-:W-:Y:S02]  /*df00*/  LOP3.LUT P6, RZ, R16, 0x40, RZ, 0xc0, !PT ;  /* 0x0000004010ff7812 */ /* 0x000fe400078cc0ff */
[----:B------:R-:W-:-:S04]  /*df10*/  IADD3 R2, P0, R14, R0, RZ ;  /* 0x000000000e027210 */ /* 0x000fc80007f1e0ff */
[----:B------:R-:W-:Y:S02]  /*df20*/  IADD3.X R3, RZ, R3, RZ, P0, !PT ;  /* 0x00000003ff037210 */ /* 0x000fe400007fe4ff */
[----:B------:R-:W-:-:S05]  /*df30*/  ISETP.NE.U32.AND P0, PT, R29, RZ, PT ;  /* 0x000000ff1d00720c */ /* 0x000fca0003f05070 */
[----:B------:R-:W-:Y:S01]  /*df40*/  @!PT LDS RZ, [RZ] ;  /* 0x00000000fffff984 */ /* 0x000fe20000000800 */
[----:B------:R-:W-:Y:S01]  /*df50*/  @!PT LDS RZ, [RZ] ;  /* 0x00000000fffff984 */ /* 0x000fe20000000800 */
[----:B------:R-:W-:Y:S01]  /*df60*/  @!PT LDS RZ, [RZ] ;  /* 0x00000000fffff984 */ /* 0x000fe20000000800 */
[----:B------:R0:W-:Y:S08]  /*df70*/  LDGSTS.E.BYPASS.LTC128B.128 [R19+0x400], desc[UR50][R2.64], !P6 ;  /* 0x0040000002137fae */ /* 0x0001f0000f101d72 */
[----:B0-----:R-:W-:Y:S05]  /*df80*/  WARPSYNC.COLLECTIVE R15, `(.L_x_3376) ;  /* 0x000000000f087348 */ /* 0x001fea0003c00000 */
[----:B------:R1:W2:Y:S02]  /*df90*/  SHFL.IDX P6, R14, R13, R12, R11 ;  /* 0x0000000c0d0e7389 */ /* 0x0002a400000c000b */
[----:B012---:R-:W-:Y:S01]  /*dfa0*/  ENDCOLLECTIVE ;  /* 0x000000000000791b */ /* 0x007fe20003800000 */
.L_x_3376:
[----:B------:R-:W-:Y:S01]  /*dfb0*/  @!PT LDS RZ, [RZ] ;  /* 0x00000000fffff984 */ /* 0x000fe20000000800 */
[----:B------:R-:W-:Y:S01]  /*dfc0*/  @!PT LDS RZ, [RZ] ;  /* 0x00000000fffff984 */ /* 0x000fe20000000800 */
[----:B------:R-:W-:Y:S01]  /*dfd0*/  @!PT LDS RZ, [RZ] ;  /* 0x00000000fffff984 */ /* 0x000fe20000000800 */
[----:B------:R-:W-:Y:S04]  /*dfe0*/  LDGSTS.E.BYPASS.LTC128B.128 [R19+0x2400], desc[UR50][R2.64+0x80], !P2 ;  /* 0x0240008002137fae */ /* 0x000fe8000d101d72 */
[----:B------:R-:W-:Y:S01]  /*dff0*/  LDGSTS.E.BYPASS.LTC128B.128 [R19+0x4400], desc[UR50][R2.64+0x100], !P1 ;  /* 0x0440010002137fae */ /* 0x000fe2000c901d72 */
[----:B------:R-:W-:-:S03]  /*e000*/  ISETP.NE.U32.AND P1, PT, R27, RZ, PT ;  /* 0x000000ff1b00720c */ /* 0x000fc60003f25070 */
[----:B------:R-:W-:Y:S01]  /*e010*/  LDGSTS.E.BYPASS.LTC128B.128 [R19+0x6400], desc[UR50][R2.64+0x180], !P5 ;  /* 0x0640018002137fae */ /* 0x000fe2000e901d72 */
[----:B------:R-:W-:Y:S01]  /*e020*/  LOP3.LUT P5, RZ, R16, 0x40, RZ, 0xc0, !PT ;  /* 0x0000004010ff7812 */ /* 0x000fe200078ac0ff */
[----:B------:R-:W-:Y:S02]  /*e030*/  IMAD.MOV.U32 R13, RZ, RZ, R10 ;  /* 0x000000ffff0d7224 */ /* 0x000fe400078e000a */
[----:B------:R-:W-:Y:S04]  /*e040*/  LDGSTS.E.BYPASS.LTC128B.128 [R19+0x8400], desc[UR50][R2.64+0x200], !P4 ;  /* 0x0840020002137fae */ /* 0x000fe8000e101d72 */
[----:B------:R-:W-:Y:S04]  /*e050*/  LDGSTS.E.BYPASS.LTC128B.128 [R19+0xa400], desc[UR50][R2.64+0x280], !P3 ;  /* 0x0a40028002137fae */ /* 0x000fe8000d901d72 */
[----:B------:R-:W-:Y:S04]  /*e060*/  LDGSTS.E.BYPASS.LTC128B.128 [R19+0xc400], desc[UR50][R2.64+0x300], P0 ;  /* 0x0c40030002137fae */ /* 0x000fe80008101d72 */
[----:B------:R0:W-:Y:S02]  /*e070*/  LDGSTS.E.BYPASS.LTC128B.128 [R19+0xe400], desc[UR50][R2.64+0x380], P1 ;  /* 0x0e40038002137fae */ /* 0x0001e40008901d72 */
[----:B0-----:R-:W-:-:S07]  /*e080*/  IMAD.MOV.U32 R3, RZ, RZ, R14 ;  /* 0x000000ffff037224 */ /* 0x001fce00078e000e */
[----:B------:R-:W-:Y:S05]  /*e090*/  WARPSYNC.COLLECTIVE R15, `(.L_x_3377) ;  /* 0x000000000f087348 */ /* 0x000fea0003c00000 */
[----:B------:R0:W1:Y:S02]  /*e0a0*/  SHFL.IDX P6, R14, R13, R12, R11 ;  /* 0x0000000c0d0e7389 */ /* 0x00006400000c000b */
[----:B01----:R-:W-:Y:S01]  /*e0b0*/  ENDCOLLECTIVE ;  /* 0x000000000000791b */ /* 0x003fe20003800000 */
.L_x_3377:
[----:B------:R-:W-:Y:S01]  /*e0c0*/  IMAD.MOV.U32 R13, RZ, RZ, R20 ;  /* 0x000000ffff0d7224 */ /* 0x000fe200078e0014 */
[----:B------:R-:W-:Y:S02]  /*e0d0*/  MOV R12, 0x2 ;  /* 0x00000002000c7802 */ /* 0x000fe40000000f00 */
[----:B------:R-:W-:Y:S02]  /*e0e0*/  IADD3 R2, P2, R14, R0, RZ ;  /* 0x000000000e027210 */ /* 0x000fe40007f5e0ff */
[----:B------:R-:W-:-:S03]  /*e0f0*/  LOP3.LUT P6, RZ, R16, 0x10, RZ, 0xc0, !PT ;  /* 0x0000001010ff7812 */ /* 0x000fc600078cc0ff */
[----:B------:R-:W-:Y:S01]  /*e100*/  IMAD.X R3, RZ, RZ, R3, P2 ;  /* 0x000000ffff037224 */ /* 0x000fe200010e0603 */
[----:B------:R-:W-:-:S04]  /*e110*/  LOP3.LUT P2, RZ, R16, 0x20, RZ, 0xc0, !PT ;  /* 0x0000002010ff7812 */ /* 0x000fc8000784c0ff */
[----:B------:R-:W-:Y:S01]  /*e120*/  @!PT LDS RZ, [RZ] ;  /* 0x00000000fffff984 */ /* 0x000fe20000000800 */
[----:B------:R-:W-:Y:S01]  /*e130*/  @!PT LDS RZ, [RZ] ;  /* 0x00000000fffff984 */ /* 0x000fe20000000800 */
[----:B------:R-:W-:Y:S01]  /*e140*/  @!PT LDS RZ, [RZ] ;  /* 0x00000000fffff984 */ /* 0x000fe20000000800 */
[----:B------:R0:W-:Y:S01]  /*e150*/  LDGSTS.E.BYPASS.LTC128B.128 [R19+0xc00], desc[UR50][R2.64], !P5 ;  /* 0x00c0000002137fae */ /* 0x0001e2000e901d72 */
[----:B------:R-:W-:-:S04]  /*e160*/  ISETP.NE.AND P5, PT, R4, RZ, PT ;  /* 0x000000ff0400720c */ /* 0x000fc80003fa5270 */
[----:B------:R-:W-:-:S04]  /*e170*/  P2R R4, PR, RZ, 0x20 ;  /* 0x00000020ff047803 */ /* 0x000fc80000000000 */
[----:B------:R0:W-:Y:S04]  /*e180*/  LDGSTS.E.BYPASS.LTC128B.128 [R19+0x2c00], desc[UR50][R2.64+0x80], !P2 ;  /* 0x02c0008002137fae */ /* 0x0001e8000d101d72 */
[----:B------:R0:W-:Y:S02]  /*e190*/  LDGSTS.E.BYPASS.LTC128B.128 [R19+0x4c00], desc[UR50][R2.64+0x100], !P6 ;  /* 0x04c0010002137fae */ /* 0x0001e4000f101d72 */
[----:B0-----:R-:W-:Y:S05]  /*e1a0*/  WARPSYNC.COLLECTIVE R15, `(.L_x_3378) ;  /* 0x000000000f087348 */ /* 0x001fea0003c00000 */
[----:B------:R1:W2:Y:S02]  /*e1b0*/  SHFL.IDX P6, R14, R13, R12, R11 ;  /* 0x0000000c0d0e7389 */ /* 0x0002a400000c000b */
[----:B012---:R-:W-:Y:S01]  /*e1c0*/  ENDCOLLECTIVE ;  /* 0x000000000000791b */ /* 0x007fe20003800000 */
.L_x_3378:
[----:B------:R-:W-:Y:S01]  /*e1d0*/  @!PT LDS RZ, [RZ] ;  /* 0x00000000fffff984 */ /* 0x000fe20000000800 */
[----:B------:R-:W-:Y:S01]  /*e1e0*/  @!PT LDS RZ, [RZ] ;  /* 0x00000000fffff984 */ /* 0x000fe20000000800 */
[----:B------:R-:W-:Y:S01]  /*e1f0*/  @!PT LDS RZ, [RZ] ;  /* 0x00000000fffff984 */ /* 0x000fe20000000800 */
[----:B------:R-:W-:Y:S01]  /*e200*/  LDGSTS.E.BYPASS.LTC128B.128 [R19+0x6c00], desc[UR50][R2.64+0x180], !P5 ;  /* 0x06c0018002137fae */ /* 0x000fe2000e901d72 */
[----:B------:R-:W-:-:S03]  /*e210*/  LOP3.LUT P5, RZ, R16, 0x40, RZ, 0xc0, !PT ;  /* 0x0000004010ff7812 */ /* 0x000fc600078ac0ff */
[----:B------:R-:W-:Y:S04]  /*e220*/  LDGSTS.E.BYPASS.LTC128B.128 [R19+0x8c00], desc[UR50][R2.64+0x200], !P4 ;  /* 0x08c0020002137fae */ /* 0x000fe8000e101d72 */
[----:B------:R-:W-:Y:S01]  /*e230*/  LDGSTS.E.BYPASS.LTC128B.128 [R19+0xac00], desc[UR50][R2.64+0x280], !P3 ;  /* 0x0ac0028002137fae */ /* 0x000fe2000d901d72 */
[----:B------:R-:W-:-:S03]  /*e240*/  IMAD.MOV.U32 R13, RZ, RZ, R10 ;  /* 0x000000ffff0d7224 */ /* 0x000fc600078e000a */
[----:B------:R-:W-:Y:S04]  /*e250*/  LDGSTS.E.BYPASS.LTC128B.128 [R19+0xcc00], desc[UR50][R2.64+0x300], P0 ;  /* 0x0cc0030002137fae */ /* 0x000fe80008101d72 */
[----:B------:R0:W-:Y:S02]  /*e260*/  LDGSTS.E.BYPASS.LTC128B.128 [R19+0xec00], desc[UR50][R2.64+0x380], P1 ;  /* 0x0ec0038002137fae */ /* 0x0001e40008901d72 */
[----:B0-----:R-:W-:-:S07]  /*e270*/  IMAD.MOV.U32 R3, RZ, RZ, R14 ;  /* 0x000000ffff037224 */ /* 0x001fce00078e000e */
[----:B------:R-:W-:Y:S05]  /*e280*/  WARPSYNC.COLLECTIVE R15, `(.L_x_3379) ;  /* 0x000000000f087348 */ /* 0x000fea0003c00000 */
[----:B------:R0:W1:Y:S02]  /*e290*/  SHFL.IDX P6, R14, R13, R12, R11 ;  /* 0x0000000c0d0e7389 */ /* 0x00006400000c000b */
[----:B01----:R-:W-:Y:S01]  /*e2a0*/  ENDCOLLECTIVE ;  /* 0x000000000000791b */ /* 0x003fe20003800000 */
.L_x_3379:
[----:B------:R-:W-:Y:S02]  /*e2b0*/  IMAD.MOV.U32 R13, RZ, RZ, R20 ;  /* 0x000000ffff0d7224 */ /* 0x000fe400078e0014 */
[----:B------:R-:W-:Y:S01]  /*e2c0*/  IMAD.MOV.U32 R12, RZ, RZ, 0x3 ;  /* 0x00000003ff0c7424 */ /* 0x000fe200078e00ff */
        /* <DEDUP_REMOVED lines=14> */
.L_x_3380:
[----:B------:R-:W-:Y:S01]  /*e3b0*/  @!PT LDS RZ, [RZ] ;  /* 0x00000000fffff984 */ /* 0x000fe20000000800 */
[----:B------:R-:W-:Y:S01]  /*e3c0*/  @!PT LDS RZ, [RZ] ;  /* 0x00000000fffff984 */ /* 0x000fe20000000800 */
[----:B------:R-:W-:Y:S01]  /*e3d0*/  @!PT LDS RZ, [RZ] ;  /* 0x00000000fffff984 */ /* 0x000fe20000000800 */
[----:B------:R0:W-:Y:S04]  /*e3e0*/  LDGSTS.E.BYPASS.LTC128B.128 [R19+0x7400], desc[UR50][R2.64+0x180], !P5 ;  /* 0x0740018002137fae */ /* 0x0001e8000e901d72 */
[----:B------:R0:W-:Y:S04]  /*e3f0*/  LDGSTS.E.BYPASS.LTC128B.128 [R19+0x9400], desc[UR50][R2.64+0x200], !P4 ;  /* 0x0940020002137fae */ /* 0x0001e8000e101d72 */
[----:B------:R0:W-:Y:S01]  /*e400*/  LDGSTS.E.BYPASS.LTC128B.128 [R19+0xb400], desc[UR50][R2.64+0x280], !P3 ;  /* 0x0b40028002137fae */ /* 0x0001e2000d901d72 */
[----:B------:R-:W-:-:S03]  /*e410*/  MOV R13, R10 ;  /* 0x0000000a000d7202 */ /* 0x000fc60000000f00 */
[----:B------:R0:W-:Y:S04]  /*e420*/  LDGSTS.E.BYPASS.LTC128B.128 [R19+0xd400], desc[UR50][R2.64+0x300], P0 ;  /* 0x0d40030002137fae */ /* 0x0001e80008101d72 */
[----:B------:R0:W-:Y:S01]  /*e430*/  LDGSTS.E.BYPASS.LTC128B.128 [R19+0xf400], desc[UR50][R2.64+0x380], P1 ;  /* 0x0f40038002137fae */ /* 0x0001e20008901d72 */
[----:B------:R-:W-:-:S07]  /*e440*/  IMAD.MOV.U32 R20, RZ, RZ, R14 ;  /* 0x000000ffff147224 */ /* 0x000fce00078e000e */
[----:B0-----:R-:W-:Y:S05]  /*e450*/  WARPSYNC.COLLECTIVE R15, `(.L_x_3381) ;  /* 0x000000000f087348 */ /* 0x001fea0003c00000 */
[----:B------:R1:W2:Y:S02]  /*e460*/  SHFL.IDX P6, R14, R13, R12, R11 ;  /* 0x0000000c0d0e7389 */ /* 0x0002a400000c000b */
[----:B012---:R-:W-:Y:S01]  /*e470*/  ENDCOLLECTIVE ;  /* 0x000000000000791b */ /* 0x007fe20003800000 */
.L_x_3381:
[----:B------:R-:W-:Y:S05]  /*e480*/  BRA `(.L_x_3382) ;  /* 0xffffffd400e87947 */ /* 0x000fea000383ffff */
.L_x_3312:
[----:B0-----:R0:W2:Y:S02]  /*e490*/  SYNCS.PHASECHK.TRANS64.TRYWAIT P0, [R4+URZ+0x28c20], R2 ;  /* 0x028c2002040075a7 */ /* 0x0010a4000800017f */
[----:B--2---:R-:W-:Y:S05]  /*e4a0*/  @!P0 NANOSLEEP.SYNCS 0x989680 ;  /* 0x009896800000895d */ /* 0x004fea0003900000 */
[----:B------:R-:W2:Y:S02]  /*e4b0*/  @!P0 SYNCS.PHASECHK.TRANS64 P0, [R4+URZ+0x28c20], R2 ;  /* 0x028c2002040085a7 */ /* 0x000ea4000800007f */
[----:B--2---:R-:W-:Y:S05]  /*e4c0*/  @!P0 BRA `(.L_x_3312) ;  /* 0xfffffffc00f08947 */ /* 0x004fea000383ffff */
[----:B------:R-:W-:Y:S05]  /*e4d0*/  BRA `(.L_x_3383) ;  /* 0xffffffd800c07947 */ /* 0x000fea000383ffff */
.L_x_3313:
        /* <DEDUP_REMOVED lines=8> */
[----:B01----:R-:W-:Y:S05]  /*e560*/  WARPSYNC.COLLECTIVE R15, `(.L_x_3385) ;  /* 0x000000000f087348 */ /* 0x003fea0003c00000 */
[----:B------:R2:W3:Y:S02]  /*e570*/  SHFL.IDX P6, R14, R13, R12, R11 ;  /* 0x0000000c0d0e7389 */ /* 0x0004e400000c000b */
[----:B0123--:R-:W-:Y:S01]  /*e580*/  ENDCOLLECTIVE ;  /* 0x000000000000791b */ /* 0x00ffe20003800000 */
.L_x_3385:
[----:B------:R-:W-:Y:S05]  /*e590*/  BSYNC B0 ;  /* 0x0000000000007941 */ /* 0x000fea0003800000 */
.L_x_3384:
[----:B------:R-:W-:Y:S05]  /*e5a0*/  BRA `(.L_x_3386) ;  /* 0xffffffd800a87947 */ /* 0x000fea000383ffff */
.L_x_3316:
[----:B------:R-:W-:Y:S01]  /*e5b0*/  BSSY B1, `(.L_x_3387) ;  /* 0x0000006000017945 */ /* 0x000fe20003800000 */
[----:B------:R-:W-:-:S07]  /*e5c0*/  IMAD.MOV.U32 R15, RZ, RZ, -0x1 ;  /* 0xffffffffff0f7424 */ /* 0x000fce00078e00ff */
[----:B012---:R-:W-:Y:S05]  /*e5d0*/  WARPSYNC.COLLECTIVE R15, `(.L_x_3388) ;  /* 0x000000000f0c7348 */ /* 0x007fea0003c00000 */
[----:B------:R-:W-:Y:S02]  /*e5e0*/  ELECT P6, UR62, PT ;  /* 0x00000000003e782f */ /* 0x000fe400038c0000 */
[----:B------:R-:W-:Y:S01]  /*e5f0*/  MOV R14, UR62 ;  /* 0x0000003e000e7c02 */ /* 0x000fe20008000f00 */
[----:B012---:R-:W-:Y:S10]  /*e600*/  ENDCOLLECTIVE ;  /* 0x000000000000791b */ /* 0x007ff40003800000 */
.L_x_3388:
[----:B------:R-:W-:Y:S05]  /*e610*/  BSYNC B1 ;  /* 0x0000000000017941 */ /* 0x000fea0003800000 */
.L_x_3387:
[----:B------:R-:W-:Y:S05]  /*e620*/  BRA `(.L_x_3389) ;  /* 0xffffffd800a07947 */ /* 0x000fea000383ffff */
.L_x_3318:
[----:B--2---:R2:W3:Y:S02]  /*e630*/  SYNCS.PHASECHK.TRANS64.TRYWAIT P1, [R5+URZ+0x28c40], R0 ;  /* 0x028c4000050075a7 */ /* 0x0044e4000802017f */
[----:B---3--:R-:W-:Y:S05]  /*e640*/  @!P1 NANOSLEEP.SYNCS 0x989680 ;  /* 0x009896800000995d */ /* 0x008fea0003900000 */
[----:B------:R-:W3:Y:S02]  /*e650*/  @!P1 SYNCS.PHASECHK.TRANS64 P1, [R5+URZ+0x28c40], R0 ;  /* 0x028c4000050095a7 */ /* 0x000ee4000802007f */
[----:B---3--:R-:W-:Y:S05]  /*e660*/  @!P1 BRA `(.L_x_3318) ;  /* 0xfffffffc00f09947 */ /* 0x008fea000383ffff */
[----:B------:R-:W-:Y:S05]  /*e670*/  BRA `(.L_x_3390) ;  /* 0xffffffd800c07947 */ /* 0x000fea000383ffff */
.L_x_3320:
[----:B0-----:R0:W3:Y:S02]  /*e680*/  SYNCS.PHASECHK.TRANS64.TRYWAIT P1, [R17+URZ+0x28c40], R2 ;  /* 0x028c4002110075a7 */ /* 0x0010e4000802017f */
[----:B---3--:R-:W-:Y:S05]  /*e690*/  @!P1 NANOSLEEP.SYNCS 0x989680 ;  /* 0x009896800000995d */ /* 0x008fea0003900000 */
[----:B------:R-:W3:Y:S02]  /*e6a0*/  @!P1 SYNCS.PHASECHK.TRANS64 P1, [R17+URZ+0x28c40], R2 ;  /* 0x028c4002110095a7 */ /* 0x000ee4000802007f */
[----:B---3--:R-:W-:Y:S05]  /*e6b0*/  @!P1 BRA `(.L_x_3320) ;  /* 0xfffffffc00f09947 */ /* 0x008fea000383ffff */
[----:B------:R-:W-:Y:S05]  /*e6c0*/  BRA `(.L_x_3391) ;  /* 0xffffffd800cc7947 */ /* 0x000fea000383ffff */
.L_x_3322:
[----:B---3--:R3:W4:Y:S02]  /*e6d0*/  SYNCS.PHASECHK.TRANS64.TRYWAIT P1, [R5+URZ+0x28c60], R0 ;  /* 0x028c6000050075a7 */ /* 0x008724000802017f */
[----:B----4-:R-:W-:Y:S05]  /*e6e0*/  @!P1 NANOSLEEP.SYNCS 0x989680 ;  /* 0x009896800000995d */ /* 0x010fea0003900000 */
[----:B------:R-:W4:Y:S02]  /*e6f0*/  @!P1 SYNCS.PHASECHK.TRANS64 P1, [R5+URZ+0x28c60], R0 ;  /* 0x028c6000050095a7 */ /* 0x000f24000802007f */
[----:B----4-:R-:W-:Y:S05]  /*e700*/  @!P1 BRA `(.L_x_3322) ;  /* 0xfffffffc00f09947 */ /* 0x010fea000383ffff */
[----:B------:R-:W-:Y:S05]  /*e710*/  BRA `(.L_x_3392) ;  /* 0xffffffd800c87947 */ /* 0x000fea000383ffff */
.L_x_3393:
        /* <DEDUP_REMOVED lines=14> */
.L_x_15530:


//--------------------- .text._ZN7cutlass13device_kernelIN5flash11enable_sm90INS1_16FlashAttnFwdSm90INS1_25CollectiveMainloopFwdSm90ILi2EN4cute5tupleIJNS5_1CILi1EEES8_S8_EEENS6_IJNS7_ILi64EEESA_SA_EEELi512ENS_10bfloat16_tEfNS_4arch4Sm90ELb0ELb0ELb0ELb0ELb1ELb0ELb1ELb0ELb0ELb1ELb0ELb0EEENS1_21CollectiveEpilogueFwdINS6_IJSA_NS7_ILi512EEESA_EEES9_SC_SE_Li256ELb0ELb1ELb0ELb0EEENS1_29StaticPersistentTileSchedulerILb0EEEEEEEEEvNT_6ParamsE --------------------------
	.section	.text._ZN7cutlass13device_kernelIN5flash11enable_sm90INS1_16FlashAttnFwdSm90INS1_25CollectiveMainloopFwdSm90ILi2EN4cute5tupleIJNS5_1CILi1EEES8_S8_EEENS6_IJNS7_ILi64EEESA_SA_EEELi512ENS_10bfloat16_tEfNS_4arch4Sm90ELb0ELb0ELb0ELb0ELb1ELb0ELb1ELb0ELb0ELb1ELb0ELb0EEENS1_21CollectiveEpilogueFwdINS6_IJSA_NS7_ILi512EEESA_EEES9_SC_SE_Li256ELb0ELb1ELb0ELb0EEENS1_29StaticPersistentTileSchedulerILb0EEEEEEEEEvNT_6ParamsE,"ax",@progbits
	.align	128
.text._ZN7cutlass13device_kernelIN5flash11enable_sm90INS1_16FlashAttnFwdSm90INS1_25CollectiveMainloopFwdSm90ILi2EN4cute5tupleIJNS5_1CILi1EEES8_S8_EEENS6_IJNS7_ILi64EEESA_SA_EEELi512ENS_10bfloat16_tEfNS_4arch4Sm90ELb0ELb0ELb0ELb0ELb1ELb0ELb1ELb0ELb0ELb1ELb0ELb0EEENS1_21CollectiveEpilogueFwdINS6_IJSA_NS7_ILi512EEESA_EEES9_SC_SE_Li256ELb0ELb1ELb0ELb0EEENS1_29StaticPersistentTileSchedulerILb0EEEEEEEEEvNT_6ParamsE:
        .type           _ZN7cutlass13device_kernelIN5flash11enable_sm90INS1_16FlashAttnFwdSm90INS1_25CollectiveMainloopFwdSm90ILi2EN4cute5tupleIJNS5_1CILi1EEES8_S8_EEENS6_IJNS7_ILi64EEESA_SA_EEELi512ENS_10bfloat16_tEfNS_4arch4Sm90ELb0ELb0ELb0ELb0ELb1ELb0ELb1ELb0ELb0ELb1ELb0ELb0EEENS1_21CollectiveEpilogueFwdINS6_IJSA_NS7_ILi512EEESA_EEES9_SC_SE_Li256ELb0ELb1ELb0ELb0EEENS1_29StaticPersistentTileSchedulerILb0EEEEEEEEEvNT_6ParamsE,@function
        .size           _ZN7cutlass13device_kernelIN5flash11enable_sm90INS1_16FlashAttnFwdSm90INS1_25CollectiveMainloopFwdSm90ILi2EN4cute5tupleIJNS5_1CILi1EEES8_S8_EEENS6_IJNS7_ILi64EEESA_SA_EEELi512ENS_10bfloat16_tEfNS_4arch4Sm90ELb0ELb0ELb0ELb0ELb1ELb0ELb1ELb0ELb0ELb1ELb0ELb0EEENS1_21CollectiveEpilogueFwdINS6_IJSA_NS7_ILi512EEESA_EEES9_SC_SE_Li256ELb0ELb1ELb0ELb0EEENS1_29StaticPersistentTileSchedulerILb0EEEEEEEEEvNT_6ParamsE,(.L_x_15531 - _ZN7cutlass13device_kernelIN5flash11enable_sm90INS1_16FlashAttnFwdSm90INS1_25CollectiveMainloopFwdSm90ILi2EN4cute5tupleIJNS5_1CILi1EEES8_S8_EEENS6_IJNS7_ILi64EEESA_SA_EEELi512ENS_10bfloat16_tEfNS_4arch4Sm90ELb0ELb0ELb0ELb0ELb1ELb0ELb1ELb0ELb0ELb1ELb0ELb0EEENS1_21CollectiveEpilogueFwdINS6_IJSA_NS7_ILi512EEESA_EEES9_SC_SE_Li256ELb0ELb1ELb0ELb0EEENS1_29StaticPersistentTileSchedulerILb0EEEEEEEEEvNT_6ParamsE)
        .other          _ZN7cutlass13device_kernelIN5flash11enable_sm90INS1_16FlashAttnFwdSm90INS1_25CollectiveMainloopFwdSm90ILi2EN4cute5tupleIJNS5_1CILi1EEES8_S8_EEENS6_IJNS7_ILi64EEESA_SA_EEELi512ENS_10bfloat16_tEfNS_4arch4Sm90ELb0ELb0ELb0ELb0ELb1ELb0ELb1ELb0ELb0ELb1ELb0ELb0EEENS1_21CollectiveEpilogueFwdINS6_IJSA_NS7_ILi512EEESA_EEES9_SC_SE_Li256ELb0ELb1ELb0ELb0EEENS1_29StaticPersistentTileSchedulerILb0EEEEEEEEEvNT_6ParamsE,@"STO_CUDA_ENTRY STV_DEFAULT"
_ZN7cutlass13device_kernelIN5flash11enable_sm90INS1_16FlashAttnFwdSm90INS1_25CollectiveMainloopFwdSm90ILi2EN4cute5tupleIJNS5_1CILi1EEES8_S8_EEENS6_IJNS7_ILi64EEESA_SA_EEELi512ENS_10bfloat16_tEfNS_4arch4Sm90ELb0ELb0ELb0ELb0ELb1ELb0ELb1ELb0ELb0ELb1ELb0ELb0EEENS1_21CollectiveEpilogueFwdINS6_IJSA_NS7_ILi512EEESA_EEES9_SC_SE_Li256ELb0ELb1ELb0ELb0EEENS1_29StaticPersistentTileSchedulerILb0EEEEEEEEEvNT_6ParamsE:
[----:B------:R-:W0:Y:S02]  /*0000*/  LDC R1, c[0x0][0x28] ;  /* 0x00000a00ff017b82 */ /* 0x000e240000000800 */
[----:B0-----:R-:W-:Y:S01]  /*0010*/  VIADD R1, R1, 0xffffffd0 ;  /* 0xffffffd001017836 */ /* 0x001fe20000000000 */
[----:B------:R-:W0:Y:S01]  /*0020*/  S2R R5, SR_TID.X ;  /* 0x0000000000057919 */ /* 0x000e220000002100 */
[----:B------:R-:W-:Y:S01]  /*0030*/  ELECT P0, URZ, PT ;  /* 0x00000000003f782f */ /* 0x000fe20003800000 */
[----:B------:R-:W-:Y:S01]  /*0040*/  UMOV UR4, 0x80 ;  /* 0x0000008000047882 */ /* 0x000fe20000000000 */
[----:B------:R-:W-:Y:S01]  /*0050*/  UMOV UR7, 0x100 ;  /* 0x0000010000077882 */ /* 0x000fe20000000000 */
[--C-:B0-----:R-:W-:Y:S02]  /*0060*/  SHF.R.U32.HI R0, RZ, 0x5, R5.reuse ;  /* 0x00000005ff007819 */ /* 0x101fe40000011605 */
[----:B------:R-:W-:-:S03]  /*0070*/  SHF.R.U32.HI R3, RZ, 0x7, R5 ;  /* 0x00000007ff037819 */ /* 0x000fc60000011605 */
[----:B------:R-:W0:Y:S04]  /*0080*/  SHFL.IDX PT, R2, R0, RZ, 0x1f ;  /* 0x00001fff00027589 */ /* 0x000e2800000e0000 */
[----:B------:R-:W1:Y:S01]  /*0090*/  SHFL.IDX PT, R3, R3, RZ, 0x1f ;  /* 0x00001fff03037589 */ /* 0x000e6200000e0000 */
[C---:B0-----:R-:W-:Y:S02]  /*00a0*/  ISETP.NE.OR P0, PT, R2.reuse, RZ, !P0 ;  /* 0x000000ff0200720c */ /* 0x041fe40004705670 */
[----:B------:R-:W-:Y:S01]  /*00b0*/  ISETP.NE.AND P1, PT, R2, RZ, PT ;  /* 0x000000ff0200720c */ /* 0x000fe20003f25270 */
[----:B-1----:R0:W-:Y:S10]  /*00c0*/  STL [R1], R3 ;  /* 0x0000000301007387 */ /* 0x0021f40000100800 */
[----:B------:R-:W-:Y:S01]  /*00d0*/  VOTEU.ALL UP0, P0 ;  /* 0x00000000003f7886 */ /* 0x000fe20000000000 */
[----:B------:R-:W-:Y:S01]  /*00e0*/  VOTEU.ALL UP1, P0 ;  /* 0x00000000003f7886 */ /* 0x000fe20000020000 */
[----:B------:R-:W-:-:S03]  /*00f0*/  VOTEU.ALL UP2, P0 ;  /* 0x00000000003f7886 */ /* 0x000fc60000040000 */
        /* <DEDUP_REMOVED lines=10> */
[----:B------:R0:W1:Y:S01]  /*01a0*/  @!UP0 SYNCS.EXCH.64 URZ, [UR8+0x38800], UR4 ;  /* 0x03880004083f85b2 */ /* 0x0000620008000100 */
[----:B------:R0:W2:Y:S05]  /*01b0*/  @!UP1 SYNCS.EXCH.64 URZ, [UR8+0x38810], UR4 ;  /* 0x03881004083f95b2 */ /* 0x0000aa0008000100 */
[----:B------:R0:W3:Y:S02]  /*01c0*/  @!UP2 SYNCS.EXCH.64 URZ, [UR8+0x38820], UR6 ;  /* 0x03882006083fa5b2 */ /* 0x0000e40008000100 */
[----:B0-----:R-:W-:Y:S05]  /*01d0*/  @P1 BRA `(.L_x_3394) ;  /* 0x0000000000381947 */ /* 0x001fea0003800000 */
        /* <DEDUP_REMOVED lines=9> */
[----:B0-----:R0:W4:Y:S01]  /*0270*/  SYNCS.EXCH.64 URZ, [UR6+0x38830], UR4 ;  /* 0x03883004063f75b2 */ /* 0x0011220008000100 */
[----:B------:R0:W0:Y:S01]  /*0280*/  SYNCS.EXCH.64 URZ, [UR6+0x38840], UR4 ;  /* 0x03884004063f75b2 */ /* 0x0000220008000100 */
[----:B------:R0:W0:Y:S01]  /*0290*/  SYNCS.EXCH.64 URZ, [UR6+0x38838], UR4 ;  /* 0x03883804063f75b2 */ /* 0x0000220008000100 */
[----:B------:R0:W0:Y:S01]  /*02a0*/  SYNCS.EXCH.64 URZ, [UR6+0x38848], UR4 ;  /* 0x03884804063f75b2 */ /* 0x0000220008000100 */
[----:B------:R-:W-:Y:S01]  /*02b0*/  NOP ;  /* 0x0000000000007918 */ /* 0x000fe20000000000 */
.L_x_3394:
        /* <DEDUP_REMOVED lines=22> */
.L_x_3395:
        /* <DEDUP_REMOVED lines=18> */
.L_x_3396:
        /* <DEDUP_REMOVED lines=22> */
.L_x_3397:
        /* <DEDUP_REMOVED lines=22> */
.L_x_3398:
[----:B------:R-:W-:Y:S01]  /*0800*/  ISETP.NE.AND P0, PT, R3, RZ, PT ;  /* 0x000000ff0300720c */ /* 0x000fe20003f05270 */
[----:B------:R-:W-:Y:S01]  /*0810*/  IMAD.MOV.U32 R37, RZ, RZ, 0x1 ;  /* 0x00000001ff257424 */ /* 0x000fe200078e00ff */
[----:B------:R-:W-:Y:S01]  /*0820*/  NOP ;  /* 0x0000000000007918 */ /* 0x000fe20000000000 */
[----:B------:R-:W-:-:S03]  /*0830*/  ULDC.64 UR42, c[0x0][0x208] ;  /* 0x00008200002a7ab9 */ /* 0x000fc60000000a00 */
[----:B------:R-:W-:Y:S01]  /*0840*/  SEL R37, R37, 0x2, !P0 ;  /* 0x0000000225257807 */ /* 0x000fe20004000000 */
[----:B01234-:R-:W-:Y:S06]  /*0850*/  BAR.SYNC.DEFER_BLOCKING 0x0 ;  /* 0x0000000000007b1d */ /* 0x01ffec0000010000 */
[----:B------:R-:W-:Y:S05]  /*0860*/  @!P0 BRA `(.L_x_3399) ;  /* 0x0000009800bc8947 */ /* 0x000fea0003800000 */
.L_x_3400:
        /* <DEDUP_REMOVED lines=17> */
[----:B------:R-:W-:Y:S01]  /*0980*/  LOP3.LUT R17, R37, 0x1, RZ, 0xfc, !PT ;  /* 0x0000000125117812 */ /* 0x000fe200078efcff */
[----:B------:R-:W-:Y:S01]  /*0990*/  IMAD.MOV.U32 R206, RZ, RZ, RZ ;  /* 0x000000ffffce7224 */ /* 0x000fe200078e00ff */
[----:B------:R-:W-:Y:S01]  /*09a0*/  SHF.R.S32.HI R0, RZ, 0x1f, R5 ;  /* 0x0000001fff007819 */ /* 0x000fe20000011405 */
[----:B------:R-:W-:-:S03]  /*09b0*/  UMOV UR36, URZ ;  /* 0x0000003f00247c82 */ /* 0x000fc60008000000 */
[CC--:B------:R-:W-:Y:S02]  /*09c0*/  LEA.HI R4, R0.reuse, R5.reuse, RZ, 0x5 ;  /* 0x0000000500047211 */ /* 0x0c0fe400078f28ff */
[CC--:B------:R-:W-:Y:S02]  /*09d0*/  LEA.HI R3, R0.reuse, R5.reuse, RZ, 0x4 ;  /* 0x0000000500037211 */ /* 0x0c0fe400078f20ff */
[--C-:B------:R-:W-:Y:S02]  /*09e0*/  SHF.R.S32.HI R10, RZ, 0x5, R4.reuse ;  /* 0x00000005ff0a7819 */ /* 0x100fe40000011404 */
[----:B------:R-:W-:Y:S02]  /*09f0*/  SHF.R.S32.HI R7, RZ, 0x1f, R4 ;  /* 0x0000001fff077819 */ /* 0x000fe40000011404 */
[CC--:B------:R-:W-:Y:S02]  /*0a00*/  LEA.HI R2, R0.reuse, R5.reuse, RZ, 0x7 ;  /* 0x0000000500027211 */ /* 0x0c0fe400078f38ff */
[----:B------:R-:W-:-:S02]  /*0a10*/  LEA.HI R6, R0, R5, RZ, 0x2 ;  /* 0x0000000500067211 */ /* 0x000fc400078f10ff */
[----:B------:R-:W-:Y:S02]  /*0a20*/  LEA.HI R214, R0, R5, RZ, 0x3 ;  /* 0x0000000500d67211 */ /* 0x000fe400078f18ff */
[----:B------:R-:W-:Y:S01]  /*0a30*/  LOP3.LUT R4, R3, 0xfffffff0, RZ, 0xc0, !PT ;  /* 0xfffffff003047812 */ /* 0x000fe200078ec0ff */
[----:B0-----:R-:W-:Y:S01]  /*0a40*/  ULEA UR38, UR37, UR38, 0x18 ;  /* 0x0000002625267291 */ /* 0x001fe2000f8ec03f */
[----:B------:R-:W-:Y:S02]  /*0a50*/  SHF.R.S32.HI R8, RZ, 0x4, R3 ;  /* 0x00000004ff087819 */ /* 0x000fe40000011403 */
[----:B------:R-:W-:Y:S01]  /*0a60*/  LOP3.LUT R12, R6, 0xfffffffc, RZ, 0xc0, !PT ;  /* 0xfffffffc060c7812 */ /* 0x000fe200078ec0ff */
[C---:B------:R-:W-:Y:S01]  /*0a70*/  IMAD.IADD R6, R5.reuse, 0x1, -R4 ;  /* 0x0000000105067824 */ /* 0x040fe200078e0a04 */
[----:B------:R-:W-:Y:S02]  /*0a80*/  LOP3.LUT R0, R2, 0xffffff80, RZ, 0xc0, !PT ;  /* 0xffffff8002007812 */ /* 0x000fe400078ec0ff */
[----:B------:R-:W-:Y:S01]  /*0a90*/  LOP3.LUT R212, R214, 0xfffffff8, RZ, 0xc0, !PT ;  /* 0xfffffff8d6d47812 */ /* 0x000fe200078ec0ff */
[----:B------:R-:W-:Y:S01]  /*0aa0*/  IMAD.IADD R12, R5, 0x1, -R12 ;  /* 0x00000001050c7824 */ /* 0x000fe200078e0a0c */
[----:B------:R-:W-:Y:S01]  /*0ab0*/  LEA.HI R7, R7, R10, RZ, 0x2 ;  /* 0x0000000a07077211 */ /* 0x000fe200078f10ff */
[----:B------:R-:W-:Y:S01]  /*0ac0*/  IMAD.IADD R0, R5, 0x1, -R0 ;  /* 0x0000000105007824 */ /* 0x000fe200078e0a00 */
[----:B------:R-:W-:Y:S01]  /*0ad0*/  LEA.HI R4, R3, R8, RZ, 0x1 ;  /* 0x0000000803047211 */ /* 0x000fe200078f08ff */
[----:B------:R-:W-:Y:S01]  /*0ae0*/  IMAD.IADD R212, R5, 0x1, -R212 ;  /* 0x0000000105d47824 */ /* 0x000fe200078e0ad4 */
[----:B------:R-:W-:-:S02]  /*0af0*/  SHF.R.S32.HI R213, RZ, 0x7, R2 ;  /* 0x00000007ffd57819 */ /* 0x000fc40000011402 */
[----:B------:R-:W-:Y:S01]  /*0b00*/  LOP3.LUT R7, R7, 0x3ffffc, RZ, 0xc0, !PT ;  /* 0x003ffffc07077812 */ /* 0x000fe200078ec0ff */
[----:B------:R-:W-:Y:S01]  /*0b10*/  IMAD.SHL.U32 R18, R212, 0x8, RZ ;  /* 0x00000008d4127824 */ /* 0x000fe200078e00ff */
[--C-:B------:R-:W-:Y:S01]  /*0b20*/  SHF.R.S32.HI R3, RZ, 0x1f, R6.reuse ;  /* 0x0000001fff037819 */ /* 0x100fe20000011406 */
[----:B------:R-:W-:Y:S01]  /*0b30*/  IMAD R14, R213, 0x100, R6 ;  /* 0x00000100d50e7824 */ /* 0x000fe200078e0206 */
[----:B------:R-:W-:Y:S01]  /*0b40*/  LOP3.LUT R5, R4, 0x1ffffffe, RZ, 0xc0, !PT ;  /* 0x1ffffffe04057812 */ /* 0x000fe200078ec0ff */
[----:B------:R-:W-:Y:S01]  /*0b50*/  IMAD.IADD R7, R10, 0x1, -R7 ;  /* 0x000000010a077824 */ /* 0x000fe200078e0a07 */
[----:B------:R-:W-:Y:S01]  /*0b60*/  LEA.HI R4, R3, R6, RZ, 0x3 ;  /* 0x0000000603047211 */ /* 0x000fe200078f18ff */
[----:B------:R-:W-:Y:S01]  /*0b70*/  VIADD R192, R18, 0x40 ;  /* 0x0000004012c07836 */ /* 0x000fe20000000000 */
[----:B------:R-:W-:Y:S01]  /*0b80*/  SHF.R.S32.HI R3, RZ, 0x1f, R0 ;  /* 0x0000001fff037819 */ /* 0x000fe20000011400 */
[----:B------:R-:W-:Y:S01]  /*0b90*/  IMAD.IADD R8, R8, 0x1, -R5 ;  /* 0x0000000108087824 */ /* 0x000fe200078e0a05 */
[----:B------:R-:W-:Y:S01]  /*0ba0*/  LEA.HI R5, R12, R12, RZ, 0x1 ;  /* 0x0000000c0c057211 */ /* 0x000fe200078f08ff */
[----:B------:R-:W-:Y:S01]  /*0bb0*/  IMAD R13, R7, 0x10, R14 ;  /* 0x00000010070d7824 */ /* 0x000fe200078e020e */
[----:B------:R-:W-:Y:S01]  /*0bc0*/  SHF.R.S32.HI R214, RZ, 0x3, R214 ;  /* 0x00000003ffd67819 */ /* 0x000fe200000114d6 */
[----:B------:R-:W-:Y:S01]  /*0bd0*/  IMAD.SHL.U32 R7, R4, 0x40, RZ ;  /* 0x0000004004077824 */ /* 0x000fe200078e00ff */
[----:B------:R-:W-:Y:S01]  /*0be0*/  LOP3.LUT R11, R5, 0x1ffffffe, RZ, 0xc0, !PT ;  /* 0x1ffffffe050b7812 */ /* 0x000fe200078ec0ff */
[----:B------:R-:W-:Y:S01]  /*0bf0*/  IMAD.SHL.U32 R8, R8, 0x8, RZ ;  /* 0x0000000808087824 */ /* 0x000fe200078e00ff */
[----:B------:R-:W-:Y:S01]  /*0c00*/  LOP3.LUT R5, R4, 0xfffffff8, RZ, 0xc0, !PT ;  /* 0xfffffff804057812 */ /* 0x000fe200078ec0ff */
[----:B------:R-:W-:Y:S01]  /*0c10*/  VIADD R191, R18, 0x80 ;  /* 0x0000008012bf7836 */ /* 0x000fe20000000000 */
[----:B------:R-:W-:Y:S01]  /*0c20*/  LOP3.LUT R9, R7, 0x7ffffe00, RZ, 0xc0, !PT ;  /* 0x7ffffe0007097812 */ /* 0x000fe200078ec0ff */
[----:B------:R-:W-:Y:S01]  /*0c30*/  IMAD.U32 R218, R13, 0x40, R8 ;  /* 0x000000400dda7824 */ /* 0x000fe200078e0008 */
[CC--:B------:R-:W-:Y:S01]  /*0c40*/  LEA.HI R4, R3.reuse, R0.reuse, RZ, 0x2 ;  /* 0x0000000003047211 */ /* 0x0c0fe200078f10ff */
[----:B------:R-:W-:Y:S01]  /*0c50*/  IMAD.IADD R7, R6, 0x1, -R5 ;  /* 0x0000000106077824 */ /* 0x000fe200078e0a05 */
[----:B------:R-:W-:Y:S01]  /*0c60*/  LEA.HI R3, R3, R0, RZ, 0x5 ;  /* 0x0000000003037211 */ /* 0x000fe200078f28ff */
[----:B------:R-:W-:Y:S01]  /*0c70*/  IMAD R10, R10, 0x400, R9 ;  /* 0x000004000a0a7824 */ /* 0x000fe200078e0209 */
[--C-:B------:R-:W-:Y:S01]  /*0c80*/  SHF.R.S32.HI R5, RZ, 0x2, R4.reuse ;  /* 0x00000002ff057819 */ /* 0x100fe20000011404 */
[----:B------:R-:W-:Y:S01]  /*0c90*/  IMAD.SHL.U32 R9, R7, 0x40, RZ ;  /* 0x0000004007097824 */ /* 0x000fe200078e00ff */
[----:B------:R-:W-:Y:S01]  /*0ca0*/  SHF.R.S32.HI R6, RZ, 0x1f, R4 ;  /* 0x0000001fff067819 */ /* 0x000fe20000011404 */
[----:B------:R-:W-:Y:S01]  /*0cb0*/  IMAD.IADD R217, R12, 0x1, -R11 ;  /* 0x000000010cd97824 */ /* 0x000fe200078e0a0b */
[----:B------:R-:W-:Y:S01]  /*0cc0*/  LOP3.LUT R11, R4, 0x7ffffffc, RZ, 0xc0, !PT ;  /* 0x7ffffffc040b7812 */ /* 0x000fe200078ec0ff */
[C---:B------:R-:W-:Y:S01]  /*0cd0*/  VIADD R190, R18.reuse, 0xc0 ;  /* 0x000000c012be7836 */ /* 0x040fe20000000000 */
[----:B------:R-:W-:Y:S01]  /*0ce0*/  LOP3.LUT R9, R9, 0x1c0, RZ, 0xc0, !PT ;  /* 0x000001c009097812 */ /* 0x000fe200078ec0ff */
[----:B------:R-:W-:Y:S01]  /*0cf0*/  VIADD R189, R18, 0x100 ;  /* 0x0000010012bd7836 */ /* 0x000fe20000000000 */
[----:B------:R-:W-:Y:S01]  /*0d00*/  LEA.HI R6, R6, R5, RZ, 0x3 ;  /* 0x0000000506067211 */ /* 0x000fe200078f18ff */
[----:B------:R-:W-:Y:S01]  /*0d10*/  IMAD.IADD R11, R0, 0x1, -R11 ;  /* 0x00000001000b7824 */ /* 0x000fe200078e0a0b */
[----:B------:R-:W-:Y:S01]  /*0d20*/  LOP3.LUT R8, R9, 0x8, R8, 0xf8, !PT ;  /* 0x0000000809087812 */ /* 0x000fe200078ef808 */
[C---:B------:R-:W-:Y:S01]  /*0d30*/  VIADD R188, R18.reuse, 0x140 ;  /* 0x0000014012bc7836 */ /* 0x040fe20000000000 */
[----:B------:R-:W-:Y:S01]  /*0d40*/  SHF.R.U32.HI R9, RZ, 0x3, R9 ;  /* 0x00000003ff097819 */ /* 0x000fe20000011609 */
[C---:B------:R-:W-:Y:S01]  /*0d50*/  VIADD R216, R18.reuse, 0x180 ;  /* 0x0000018012d87836 */ /* 0x040fe20000000000 */
[----:B------:R-:W-:Y:S01]  /*0d60*/  R2P PR, R7, 0x6 ;  /* 0x0000000607007804 */ /* 0x000fe20000000000 */
[----:B------:R-:W-:Y:S01]  /*0d70*/  VIADD R215, R18, 0x1c0 ;  /* 0x000001c012d77836 */ /* 0x000fe20000000000 */
[----:B------:R-:W-:Y:S01]  /*0d80*/  LOP3.LUT R9, R8, R9, RZ, 0x3c, !PT ;  /* 0x0000000908097212 */ /* 0x000fe200078e3cff */
[----:B------:R-:W-:Y:S01]  /*0d90*/  IMAD.SHL.U32 R19, R11, 0x2, RZ ;  /* 0x000000020b137824 */ /* 0x000fe200078e00ff */
[----:B------:R-:W-:-:S02]  /*0da0*/  LOP3.LUT R6, R6, 0xfffffff8, RZ, 0xc0, !PT ;  /* 0xfffffff806067812 */ /* 0x000fc400078ec0ff */
[----:B------:R-:W-:Y:S01]  /*0db0*/  LEA.HI R0, R2, R213, RZ, 0x1 ;  /* 0x000000d502007211 */ /* 0x000fe200078f08ff */
[----:B------:R-:W-:Y:S01]  /*0dc0*/  IMAD.IADD R9, R10, 0x1, R9 ;  /* 0x000000010a097824 */ /* 0x000fe200078e0209 */
[----:B------:R-:W-:Y:S01]  /*0dd0*/  SHF.R.S32.HI R3, RZ, 0x5, R3 ;  /* 0x00000005ff037819 */ /* 0x000fe20000011403 */
[----:B------:R-:W-:Y:S01]  /*0de0*/  IMAD.IADD R6, R5, 0x1, -R6 ;  /* 0x0000000105067824 */ /* 0x000fe200078e0a06 */
[----:B------:R-:W-:Y:S01]  /*0df0*/  LOP3.LUT R0, R0, 0xfffffe, RZ, 0xc0, !PT ;  /* 0x00fffffe00007812 */ /* 0x000fe200078ec0ff */
[----:B------:R-:W-:Y:S01]  /*0e00*/  IMAD.MOV.U32 R2, RZ, RZ, RZ ;  /* 0x000000ffff027224 */ /* 0x000fe200078e00ff */
[----:B------:R-:W-:Y:S01]  /*0e10*/  LEA R184, R9, UR38, 0x1 ;  /* 0x0000002609b87c11 */ /* 0x000fe2000f8e08ff */
[----:B------:R-:W-:Y:S01]  /*0e20*/  IMAD R16, R3, 0x10, R6 ;  /* 0x0000001003107824 */ /* 0x000fe200078e0206 */
[----:B------:R-:W-:Y:S01]  /*0e30*/  SEL R185, R185, 0xffffffe0, !P1 ;  /* 0xffffffe0b9b97807 */ /* 0x000fe20004800000 */
[----:B------:R-:W-:Y:S01]  /*0e40*/  IMAD.IADD R0, R213, 0x1, -R0 ;  /* 0x00000001d5007824 */ /* 0x000fe200078e0a00 */
[----:B------:R-:W-:Y:S01]  /*0e50*/  SHF.R.S32.HI R225, RZ, 0x1f, R192 ;  /* 0x0000001fffe17819 */ /* 0x000fe200000114c0 */
[C---:B------:R-:W-:Y:S01]  /*0e60*/  VIADD R186, R184.reuse, 0x36400 ;  /* 0x00036400b8ba7836 */ /* 0x040fe20000000000 */
[----:B------:R-:W-:Y:S01]  /*0e70*/  SHF.R.S32.HI R224, RZ, 0x1f, R191 ;  /* 0x0000001fffe07819 */ /* 0x000fe200000114bf */
[----:B------:R-:W-:Y:S01]  /*0e80*/  VIADD R23, R184, 0x36440 ;  /* 0x00036440b8177836 */ /* 0x000fe20000000000 */
[----:B------:R-:W-:Y:S01]  /*0e90*/  SHF.R.S32.HI R223, RZ, 0x1f, R190 ;  /* 0x0000001fffdf7819 */ /* 0x000fe200000114be */
[C---:B------:R-:W-:Y:S01]  /*0ea0*/  @P2 VIADD R23, R186.reuse, 0xffffffc0 ;  /* 0xffffffc0ba172836 */ /* 0x040fe20000000000 */
[----:B------:R-:W-:Y:S01]  /*0eb0*/  SHF.R.S32.HI R222, RZ, 0x1f, R189 ;  /* 0x0000001fffde7819 */ /* 0x000fe200000114bd */
[----:B------:R-:W-:Y:S01]  /*0ec0*/  IMAD.IADD R186, R186, 0x1, R185 ;  /* 0x00000001baba7824 */ /* 0x000fe200078e02b9 */
[----:B------:R-:W-:Y:S01]  /*0ed0*/  SHF.R.S32.HI R221, RZ, 0x1f, R188 ;  /* 0x0000001fffdd7819 */ /* 0x000fe200000114bc */
[----:B------:R-:W-:Y:S01]  /*0ee0*/  IMAD.SHL.U32 R22, R0, 0x100, RZ ;  /* 0x0000010000167824 */ /* 0x000fe200078e00ff */
[----:B------:R-:W-:Y:S01]  /*0ef0*/  SHF.R.S32.HI R220, RZ, 0x1f, R216 ;  /* 0x0000001fffdc7819 */ /* 0x000fe200000114d8 */
[----:B------:R-:W-:Y:S01]  /*0f00*/  IMAD R217, R217, 0x8, R16 ;  /* 0x00000008d9d97824 */ /* 0x000fe200078e0210 */
[----:B------:R-:W-:Y:S01]  /*0f10*/  SHF.R.S32.HI R219, RZ, 0x1f, R215 ;  /* 0x0000001fffdb7819 */ /* 0x000fe200000114d7 */
[----:B------:R-:W-:-:S07]  /*0f20*/  IMAD.IADD R185, R185, 0x1, R23 ;  /* 0x00000001b9b97824 */ /* 0x000fce00078e0217 */
.L_x_3437:
[----:B--2---:R-:W2:Y:S01]  /*0f30*/  LDL R3, [R1] ;  /* 0x0000000001037983 */ /* 0x004ea20000100800 */
[----:B0-----:R-:W0:Y:S01]  /*0f40*/  LDC R0, c[0x0][0xd44] ;  /* 0x00035100ff007b82 */ /* 0x001e220000000800 */
[----:B------:R-:W-:Y:S01]  /*0f50*/  ULDC UR4, c[0x0][0xd38] ;  /* 0x00034e0000047ab9 */ /* 0x000fe20000000800 */
[----:B------:R-:W-:Y:S01]  /*0f60*/  ULDC.64 UR6, c[0x0][0x418] ;  /* 0x0001060000067ab9 */ /* 0x000fe20000000a00 */
[----:B------:R-:W-:Y:S02]  /*0f70*/  UISETP.NE.AND UP1, UPT, UR4, 0x1, UPT ;  /* 0x000000010400788c */ /* 0x000fe4000bf25270 */
[----:B------:R-:W-:Y:S01]  /*0f80*/  UISETP.NE.U32.AND UP0, UPT, UR6, URZ, UPT ;  /* 0x0000003f0600728c */ /* 0x000fe2000bf05070 */
[----:B------:R-:W-:Y:S02]  /*0f90*/  UMOV UR40, UR39 ;  /* 0x0000002700287c82 */ /* 0x000fe40008000000 */
[----:B-1----:R-:W1:Y:S01]  /*0fa0*/  LDC R152, c[0x0][0x2f0] ;  /* 0x0000bc00ff987b82 */ /* 0x002e620000000800 */
[----:B------:R-:W-:Y:S01]  /*0fb0*/  UISETP.NE.AND.EX UP0, UPT, UR7, URZ, UPT, UP0 ;  /* 0x0000003f0700728c */ /* 0x000fe2000bf05300 */
[----:B------:R-:W-:-:S04]  /*0fc0*/  UMOV UR41, UR39 ;  /* 0x0000002700297c82 */ /* 0x000fc80008000000 */
[----:B------:R-:W-:Y:S01]  /*0fd0*/  @UP1 ULDC UR4, c[0x0][0xd3c] ;  /* 0x00034f0000041ab9 */ /* 0x000fe20000000800 */
[----:B------:R-:W-:Y:S01]  /*0fe0*/  @UP1 ULDC UR6, c[0x0][0xd40] ;  /* 0x0003500000061ab9 */ /* 0x000fe20000000800 */
[----:B------:R-:W-:-:S04]  /*0ff0*/  UIMAD.WIDE.U32 UR4, UR39, UR4, URZ ;  /* 0x00000004270472a5 */ /* 0x000fc8000f8e003f */
[----:B------:R-:W-:-:S03]  /*1000*/  @UP1 USHF.R.U32.HI UR40, URZ, UR6, UR5 ;  /* 0x000000063f281299 */ /* 0x000fc60008011605 */
[----:B------:R-:W-:Y:S01]  /*1010*/  ULDC UR4, c[0x0][0x424] ;  /* 0x0001090000047ab9 */ /* 0x000fe20000000800 */
[----:B0-----:R-:W-:Y:S01]  /*1020*/  ISETP.NE.AND P0, PT, R0, 0x1, PT ;  /* 0x000000010000780c */ /* 0x001fe20003f05270 */
[----:B------:R-:W-:Y:S01]  /*1030*/  USEL UR4, UR4, 0x1, UP0 ;  /* 0x0000000104047887 */ /* 0x000fe20008000000 */
[----:B------:R-:W-:-:S05]  /*1040*/  IMAD.U32 R187, RZ, RZ, UR40 ;  /* 0x00000028ffbb7e24 */ /* 0x000fca000f8e00ff */
[----:B-1----:R-:W-:-:S06]  /*1050*/  IMAD R152, R152, UR4, RZ ;  /* 0x0000000498987c24 */ /* 0x002fcc000f8e02ff */
[----:B---3--:R-:W0:Y:S02]  /*1060*/  @P0 LDC.64 R4, c[0x0][0xd48] ;  /* 0x00035200ff040b82 */ /* 0x008e240000000a00 */
[----:B0-----:R-:W-:-:S05]  /*1070*/  @P0 IMAD.HI.U32 R0, R4, UR40, RZ ;  /* 0x0000002804000c27 */ /* 0x001fca000f8e00ff */
[----:B------:R-:W-:Y:S02]  /*1080*/  @P0 SHF.R.U32.HI R187, RZ, R5, R0 ;  /* 0x00000005ffbb0219 */ /* 0x000fe40000011600 */
[----:B--2---:R-:W-:-:S13]  /*1090*/  ISETP.NE.AND P1, PT, R3, 0x1, PT ;  /* 0x000000010300780c */ /* 0x004fda0003f25270 */
[----:B----4-:R-:W-:Y:S05]  /*10a0*/  @!P1 BRA `(.L_x_3401) ;  /* 0x0000001400d89947 */ /* 0x010fea0003800000 */
[----:B------:R-:W0:Y:S01]  /*10b0*/  SHFL.IDX PT, R0, R213, RZ, 0x1f ;  /* 0x00001fffd5007589 */ /* 0x000e2200000e0000 */
[----:B------:R-:W-:Y:S01]  /*10c0*/  UMOV UR9, 0x40000040 ;  /* 0x4000004000097882 */ /* 0x000fe20000000000 */
[----:B------:R-:W-:Y:S01]  /*10d0*/  UMOV UR11, 0x40000040 ;  /* 0x40000040000b7882 */ /* 0x000fe20000000000 */
[----:B------:R-:W-:Y:S01]  /*10e0*/  UMOV UR13, 0x40000040 ;  /* 0x40000040000d7882 */ /* 0x000fe20000000000 */
[----:B------:R-:W-:Y:S01]  /*10f0*/  BAR.SYNC.DEFER_BLOCKING 0xe, 0x100 ;  /* 0x0384000000007b1d */ /* 0x000fe20000010000 */
[----:B------:R-:W-:-:S05]  /*1100*/  ISETP.NE.AND P1, PT, R17, 0x3, PT ;  /* 0x000000031100780c */ /* 0x000fca0003f25270 */
[----:B------:R-:W-:Y:S01]  /*1110*/  UMOV UR15, 0x40000040 ;  /* 0x40000040000f7882 */ /* 0x000fe20000000000 */
[----:B------:R-:W-:Y:S01]  /*1120*/  UMOV UR17, 0x40000040 ;  /* 0x4000004000117882 */ /* 0x000fe20000000000 */
[----:B------:R-:W-:Y:S01]  /*1130*/  UMOV UR19, 0x40000040 ;  /* 0x4000004000137882 */ /* 0x000fe20000000000 */
[----:B------:R-:W-:Y:S01]  /*1140*/  UMOV UR7, 0x40000040 ;  /* 0x4000004000077882 */ /* 0x000fe20000000000 */
[----:B0-----:R-:W-:Y:S01]  /*1150*/  R2UR UR4, R0 ;  /* 0x00000000000472ca */ /* 0x001fe200000e0000 */
[----:B------:R-:W-:-:S12]  /*1160*/  WARPGROUP.ARRIVE ;  /* 0x00000000000079c5 */ /* 0x000fd80000000000 */
[----:B------:R-:W-:-:S04]  /*1170*/  ULEA.HI UR5, UR4, UR4, URZ, 0x1 ;  /* 0x0000000404057291 */ /* 0x000fc8000f8f083f */
[----:B------:R-:W-:-:S04]  /*1180*/  ULOP3.LUT UR5, UR5, 0x1fffe, URZ, 0xc0, !UPT ;  /* 0x0001fffe05057892 */ /* 0x000fc8000f8ec03f */
[----:B------:R-:W-:Y:S02]  /*1190*/  UIADD3 UR5, UR4, -UR5, URZ ;  /* 0x8000000504057290 */ /* 0x000fe4000fffe03f */
[----:B------:R-:W-:Y:S02]  /*11a0*/  UIADD3 UR4, UR38, 0x36400, URZ ;  /* 0x0003640026047890 */ /* 0x000fe4000fffe03f */
[----:B------:R-:W-:Y:S02]  /*11b0*/  ULEA UR5, UR5, UR38, 0xf ;  /* 0x0000002605057291 */ /* 0x000fe4000f8e783f */
[----:B------:R-:W-:Y:S02]  /*11c0*/  USHF.R.U32.HI UR4, URZ, 0x4, UR4 ;  /* 0x000000043f047899 */ /* 0x000fe40008011604 */
[----:B------:R-:W-:Y:S02]  /*11d0*/  UIADD3 UR5, UR5, 0x400, URZ ;  /* 0x0000040005057890 */ /* 0x000fe4000fffe03f */
[----:B------:R-:W-:-:S02]  /*11e0*/  ULOP3.LUT UR4, UR4, 0x3fff, URZ, 0xc0, !UPT ;  /* 0x00003fff04047892 */ /* 0x000fc4000f8ec03f */
[----:B------:R-:W-:Y:S02]  /*11f0*/  USHF.R.U32.HI UR5, URZ, 0x4, UR5 ;  /* 0x000000043f057899 */ /* 0x000fe40008011605 */
[----:B------:R-:W-:Y:S02]  /*1200*/  ULOP3.LUT UR8, UR4, 0x10000, URZ, 0xfc, !UPT ;  /* 0x0001000004087892 */ /* 0x000fe4000f8efc3f */
[----:B------:R-:W-:Y:S02]  /*1210*/  ULOP3.LUT UR5, UR5, 0x3fff, URZ, 0xc0, !UPT ;  /* 0x00003fff05057892 */ /* 0x000fe4000f8ec03f */
[----:B------:R-:W-:Y:S02]  /*1220*/  UIADD3 UR12, UR8, 0x2, URZ ;  /* 0x00000002080c7890 */ /* 0x000fe4000fffe03f */
[----:B------:R-:W-:Y:S02]  /*1230*/  ULOP3.LUT UR20, UR5, 0x2000000, URZ, 0xfc, !UPT ;  /* 0x0200000005147892 */ /* 0x000fe4000f8efc3f */
[----:B------:R-:W-:-:S02]  /*1240*/  UIADD3 UR16, UR8, 0x4, URZ ;  /* 0x0000000408107890 */ /* 0x000fc4000fffe03f */
[----:B------:R-:W-:Y:S02]  /*1250*/  ULEA UR10, UR36, UR20, 0xc ;  /* 0x00000014240a7291 */ /* 0x000fe4000f8e603f */
[----:B------:R-:W-:Y:S02]  /*1260*/  UIADD3 UR4, UR8, 0x6, URZ ;  /* 0x0000000608047890 */ /* 0x000fe4000fffe03f */
[----:B------:R-:W-:Y:S02]  /*1270*/  UIADD3 UR14, UR10, 0x80, URZ ;  /* 0x000000800a0e7890 */ /* 0x000fe4000fffe03f */
[----:B------:R-:W-:Y:S02]  /*1280*/  UIADD3 UR18, UR10, 0x100, URZ ;  /* 0x000001000a127890 */ /* 0x000fe4000fffe03f */
[----:B------:R-:W-:Y:S02]  /*1290*/  UIADD3 UR6, UR10, 0x180, URZ ;  /* 0x000001800a067890 */ /* 0x000fe4000fffe03f */
[----:B------:R-:W-:Y:S01]  /*12a0*/  HGMMA.64x256x16.F32.BF16 R24, gdesc[UR8].tnspB, RZ, !UPT, gsb0 ;  /* 0x43e00000081879f0 */ /* 0x000fe2000c0018ff */
[----:B------:R-:W-:-:S02]  /*12b0*/  UMOV UR5, 0x40000040 ;  /* 0x4000004000057882 */ /* 0x000fc40000000000 */
        /* <DEDUP_REMOVED lines=16> */
.L_x_3402:
[----:B------:R-:W-:Y:S01]  /*13c0*/  ULEA UR6, UR36, UR38, 0x3 ;  /* 0x0000002624067291 */ /* 0x000fe2000f8e183f */
[----:B------:R-:W-:-:S03]  /*13d0*/  ISETP.GE.AND P0, PT, R152, 0x41, PT ;  /* 0x000000419800780c */ /* 0x000fc60003f06270 */
[----:B------:R-:W-:-:S04]  /*13e0*/  UIADD3 UR6, UR6, 0x38860, URZ ;  /* 0x0003886006067890 */ /* 0x000fc8000fffe03f */
[----:B------:R-:W-:-:S09]  /*13f0*/  UPRMT UR6, UR37, 0x654, UR6 ;  /* 0x0000065425067896 */ /* 0x000fd20008000006 */
[----:B------:R-:W-:Y:S01]  /*1400*/  SYNCS.ARRIVE.TRANS64.RED.A1T0 RZ, [UR6], RZ ;  /* 0x000000ffffff79a7 */ /* 0x000fe20008100406 */
[----:B------:R-:W-:Y:S05]  /*1410*/  @!P0 BRA `(.L_x_3403) ;  /* 0x0000000800c08947 */ /* 0x000fea0003800000 */
[----:B------:R-:W-:-:S05]  /*1420*/  VIADD R152, R152, 0x3f ;  /* 0x0000003f98987836 */ /* 0x000fca0000000000 */
[----:B------:R-:W-:-:S04]  /*1430*/  SHF.R.S32.HI R3, RZ, 0x1f, R152 ;  /* 0x0000001fff037819 */ /* 0x000fc80000011498 */
[----:B------:R-:W-:-:S04]  /*1440*/  LEA.HI R3, R3, R152, RZ, 0x6 ;  /* 0x0000009803037211 */ /* 0x000fc800078f30ff */
[----:B------:R-:W-:-:S07]  /*1450*/  LEA.HI.SX32 R3, R3, 0xfffffffe, 0x1a ;  /* 0xfffffffe03037811 */ /* 0x000fce00078fd2ff */
.L_x_3405:
[----:B------:R-:W-:Y:S01]  /*1460*/  BAR.SYNC.DEFER_BLOCKING 0xe, 0x100 ;  /* 0x0384000000007b1d */ /* 0x000fe20000010000 */
[----:B------:R-:W-:Y:S01]  /*1470*/  IMAD.U32 R5, RZ, RZ, UR36 ;  /* 0x00000024ff057e24 */ /* 0x000fe2000f8e00ff */
[----:B------:R-:W-:Y:S01]  /*1480*/  UIADD3 UR36, UR36, 0x1, URZ ;  /* 0x0000000124247890 */ /* 0x000fe2000fffe03f */
[C---:B------:R-:W-:Y:S01]  /*1490*/  ISETP.GT.AND P0, PT, R3.reuse, RZ, PT ;  /* 0x000000ff0300720c */ /* 0x040fe20003f04270 */
[----:B------:R-:W-:Y:S02]  /*14a0*/  VIADD R3, R3, 0xffffffff ;  /* 0xffffffff03037836 */ /* 0x000fe40000000000 */
[----:B------:R-:W-:Y:S01]  /*14b0*/  IMAD R0, R5, 0x40, R16 ;  /* 0x0000004005007824 */ /* 0x000fe200078e0210 */
[----:B------:R-:W-:Y:S01]  /*14c0*/  UISETP.NE.AND UP0, UPT, UR36, 0x2, UPT ;  /* 0x000000022400788c */ /* 0x000fe2000bf05270 */
[----:B------:R-:W-:Y:S01]  /*14d0*/  UMOV UR11, 0x40000040 ;  /* 0x40000040000b7882 */ /* 0x000fe20000000000 */
[----:B------:R-:W-:Y:S02]  /*14e0*/  UMOV UR15, 0x40000040 ;  /* 0x40000040000f7882 */ /* 0x000fe40000000000 */
[----:B------:R-:W-:Y:S01]  /*14f0*/  LEA R0, R0, UR38, 0x2 ;  /* 0x0000002600007c11 */ /* 0x000fe2000f8e10ff */
[----:B------:R-:W-:Y:S01]  /*1500*/  USEL UR36, UR36, URZ, UP0 ;  /* 0x0000003f24247287 */ /* 0x000fe20008000000 */
[----:B------:R-:W-:Y:S01]  /*1510*/  UMOV UR19, 0x40000040 ;  /* 0x4000004000137882 */ /* 0x000fe20000000000 */
[----:B------:R-:W-:-:S02]  /*1520*/  UMOV UR7, 0x40000040 ;  /* 0x4000004000077882 */ /* 0x000fc40000000000 */
[----:B------:R-:W-:-:S04]  /*1530*/  ULEA UR10, UR36, UR20, 0xc ;  /* 0x00000014240a7291 */ /* 0x000fc8000f8e603f */
[----:B------:R-:W-:Y:S02]  /*1540*/  UIADD3 UR14, UR10, 0x80, URZ ;  /* 0x000000800a0e7890 */ /* 0x000fe4000fffe03f */
[----:B------:R-:W-:Y:S01]  /*1550*/  UIADD3 UR18, UR10, 0x100, URZ ;  /* 0x000001000a127890 */ /* 0x000fe2000fffe03f */
[----:B------:R-:W0:Y:S01]  /*1560*/  LDS R4, [R0+0x38400] ;  /* 0x0384000000047984 */ /* 0x000e220000000800 */
[----:B------:R-:W-:-:S03]  /*1570*/  UIADD3 UR6, UR10, 0x180, URZ ;  /* 0x000001800a067890 */ /* 0x000fc6000fffe03f */
        /* <DEDUP_REMOVED lines=128> */
[----:B------:R-:W-:-:S06]  /*1d80*/  FMUL.FTZ R151, R151, R5 ;  /* 0x0000000597977220 */ /* 0x000fcc0000410000 */
[----:B------:R-:W-:-:S06]  /*1d90*/  WARPGROUP.ARRIVE ;  /* 0x00000000000079c5 */ /* 0x000fcc0000000000 */
        /* <DEDUP_REMOVED lines=12> */
[----:B------:R-:W-:Y:S01]  /*1e60*/  HGMMA.64x256x16.F32.BF16 R24, gdesc[UR4].tnspB, R24, gsb0 ;  /* 0x43e00000041879f0 */ /* 0x000fe20008001818 */
[----:B------:R-:W-:-:S06]  /*1e70*/  USEL UR6, URZ, 0x1, UP0 ;  /* 0x000000013f067887 */ /* 0x000fcc0008000000 */
[----:B------:R-:W-:Y:S01]  /*1e80*/  LOP3.LUT R2, R2, UR6, RZ, 0x3c, !PT ;  /* 0x0000000602027c12 */ /* 0x000fe2000f8e3cff */
[----:B------:R-:W-:Y:S02]  /*1e90*/  WARPGROUP.DEPBAR.LE gsb0, 0x0 ;  /* 0x00008000000079c5 */ /* 0x000fe40000010000 */
[----:B------:R-:W-:Y:S06]  /*1ea0*/  BAR.ARV 0xf, 0x100 ;  /* 0x03c4000000007b1d */ /* 0x000fec0000002000 */
[----:B------:R-:W-:Y:S05]  /*1eb0*/  @!P1 BRA `(.L_x_3404) ;  /* 0x0000000000049947 */ /* 0x000fea0003800000 */
[----:B------:R-:W-:Y:S01]  /*1ec0*/  BPT.TRAP 0x1 ;  /* 0x000000040000795c */ /* 0x000fe20000300000 */
.L_x_3404:
[----:B------:R-:W-:-:S04]  /*1ed0*/  ULEA UR6, UR36, UR38, 0x3 ;  /* 0x0000002624067291 */ /* 0x000fc8000f8e183f */
[----:B------:R-:W-:-:S04]  /*1ee0*/  UIADD3 UR6, UR6, 0x38860, URZ ;  /* 0x0003886006067890 */ /* 0x000fc8000fffe03f */
[----:B------:R-:W-:-:S09]  /*1ef0*/  UPRMT UR6, UR37, 0x654, UR6 ;  /* 0x0000065425067896 */ /* 0x000fd20008000006 */
[----:B------:R-:W-:Y:S01]  /*1f00*/  SYNCS.ARRIVE.TRANS64.RED.A1T0 RZ, [UR6], RZ ;  /* 0x000000ffffff79a7 */ /* 0x000fe20008100406 */
[----:B------:R-:W-:Y:S05]  /*1f10*/  @P0 BRA `(.L_x_3405) ;  /* 0xfffffff400500947 */ /* 0x000fea000383ffff */
.L_x_3403:
[----:B------:R-:W-:Y:S01]  /*1f20*/  BAR.SYNC.DEFER_BLOCKING 0xe, 0x100 ;  /* 0x0384000000007b1d */ /* 0x000fe20000010000 */
[----:B------:R-:W-:Y:S01]  /*1f30*/  IMAD.U32 R3, RZ, RZ, UR36 ;  /* 0x00000024ff037e24 */ /* 0x000fe2000f8e00ff */
[----:B------:R-:W-:Y:S01]  /*1f40*/  UIADD3 UR36, UR36, 0x1, URZ ;  /* 0x0000000124247890 */ /* 0x000fe2000fffe03f */
[----:B------:R-:W-:Y:S02]  /*1f50*/  IMAD.MOV.U32 R12, RZ, RZ, RZ ;  /* 0x000000ffff0c7224 */ /* 0x000fe400078e00ff */
[----:B------:R-:W-:Y:S01]  /*1f60*/  IMAD R0, R3, 0x40, R16 ;  /* 0x0000004003007824 */ /* 0x000fe200078e0210 */
[----:B------:R-:W-:-:S04]  /*1f70*/  UISETP.NE.AND UP0, UPT, UR36, 0x2, UPT ;  /* 0x000000022400788c */ /* 0x000fc8000bf05270 */
[----:B------:R-:W-:Y:S01]  /*1f80*/  LEA R4, R0, UR38, 0x2 ;  /* 0x0000002600047c11 */ /* 0x000fe2000f8e10ff */
[----:B------:R-:W-:Y:S02]  /*1f90*/  USEL UR4, URZ, 0x1, UP0 ;  /* 0x000000013f047887 */ /* 0x000fe40008000000 */
[----:B------:R-:W-:-:S04]  /*1fa0*/  USEL UR36, UR36, URZ, UP0 ;  /* 0x0000003f24247287 */ /* 0x000fc80008000000 */
[----:B------:R-:W-:Y:S01]  /*1fb0*/  LOP3.LUT R2, R2, UR4, RZ, 0x3c, !PT ;  /* 0x0000000402027c12 */ /* 0x000fe2000f8e3cff */
        /* <DEDUP_REMOVED lines=130> */
[----:B------:R-:W-:Y:S01]  /*27e0*/  IMAD.MOV.U32 R0, RZ, RZ, RZ ;  /* 0x000000ffff007224 */ /* 0x000fe200078e00ff */
[----:B------:R-:W-:Y:S06]  /*27f0*/  BAR.ARV 0xf, 0x100 ;  /* 0x03c4000000007b1d */ /* 0x000fec0000002000 */
[----:B------:R-:W-:Y:S05]  /*2800*/  BRA `(.L_x_3406) ;  /* 0x0000005c00187947 */ /* 0x000fea0003800000 */
.L_x_3401:
[----:B------:R-:W0:Y:S02]  /*2810*/  SHFL.IDX PT, R0, R213, RZ, 0x1f ;  /* 0x00001fffd5007589 */ /* 0x000e2400000e0000 */
[----:B0-----:R-:W-:Y:S01]  /*2820*/  R2UR UR4, R0 ;  /* 0x00000000000472ca */ /* 0x001fe200000e0000 */
[----:B------:R-:W-:-:S05]  /*2830*/  VIADD R0, R152, 0x3f ;  /* 0x0000003f98007836 */ /* 0x000fca0000000000 */
[----:B------:R-:W-:-:S04]  /*2840*/  SHF.R.S32.HI R3, RZ, 0x1f, R0 ;  /* 0x0000001fff037819 */ /* 0x000fc80000011400 */
[----:B------:R-:W-:-:S03]  /*2850*/  LEA.HI R3, R3, R0, RZ, 0x6 ;  /* 0x0000000003037211 */ /* 0x000fc600078f30ff */
[----:B------:R-:W-:Y:S01]  /*2860*/  ULEA.HI UR5, UR4, UR4, URZ, 0x1 ;  /* 0x0000000404057291 */ /* 0x000fe2000f8f083f */
[----:B------:R-:W-:-:S03]  /*2870*/  SHF.R.S32.HI R153, RZ, 0x6, R3 ;  /* 0x00000006ff997819 */ /* 0x000fc60000011403 */
        /* <DEDUP_REMOVED lines=26> */
.L_x_3407:
[----:B------:R-:W-:Y:S02]  /*2a20*/  LEA.HI R0, R206, R206, RZ, 0x1 ;  /* 0x000000cece007211 */ /* 0x000fe400078f08ff */
[----:B------:R-:W-:Y:S02]  /*2a30*/  ISETP.NE.AND P0, PT, R17, 0x3, PT ;  /* 0x000000031100780c */ /* 0x000fe40003f05270 */
[----:B------:R-:W-:-:S05]  /*2a40*/  LOP3.LUT R3, R0, 0xfffffffe, RZ, 0xc0, !PT ;  /* 0xfffffffe00037812 */ /* 0x000fca00078ec0ff */
[----:B------:R-:W-:-:S05]  /*2a50*/  IMAD.IADD R3, R206, 0x1, -R3 ;  /* 0x00000001ce037824 */ /* 0x000fca00078e0a03 */
[----:B------:R-:W-:-:S04]  /*2a60*/  SHF.L.U32 R3, R3, 0x1f, RZ ;  /* 0x0000001f03037819 */ /* 0x000fc800000006ff */
[----:B------:R-:W0:Y:S02]  /*2a70*/  SYNCS.PHASECHK.TRANS64.TRYWAIT P1, [UR38+0x38800], R3 ;  /* 0x03880003ff0075a7 */ /* 0x000e240008020166 */
[----:B0-----:R-:W-:Y:S05]  /*2a80*/  @!P1 BRA `(.L_x_3408) ;  /* 0x000000c400b09947 */ /* 0x001fea0003800000 */
.L_x_3489:
[----:B------:R-:W-:Y:S05]  /*2a90*/  @!P0 BRA `(.L_x_3409) ;  /* 0x0000000000048947 */ /* 0x000fea0003800000 */
[----:B------:R-:W-:Y:S01]  /*2aa0*/  BPT.TRAP 0x1 ;  /* 0x000000040000795c */ /* 0x000fe20000300000 */
.L_x_3409:
[----:B------:R-:W-:Y:S01]  /*2ab0*/  IMAD.U32 R8, RZ, RZ, UR36 ;  /* 0x00000024ff087e24 */ /* 0x000fe2000f8e00ff */
[----:B------:R-:W-:-:S04]  /*2ac0*/  SHF.L.U32 R5, R2, 0x1f, RZ ;  /* 0x0000001f02057819 */ /* 0x000fc800000006ff */
[----:B------:R-:W-:-:S04]  /*2ad0*/  LEA R8, R8, UR38, 0x3 ;  /* 0x0000002608087c11 */ /* 0x000fc8000f8e18ff */
[----:B------:R1:W2:Y:S01]  /*2ae0*/  SYNCS.PHASECHK.TRANS64.TRYWAIT P1, [R8+URZ+0x38830], R5 ;  /* 0x03883005080075a7 */ /* 0x0002a2000802017f */
[----:B------:R-:W-:Y:S05]  /*2af0*/  @!P0 BRA `(.L_x_3410) ;  /* 0x0000000000048947 */ /* 0x000fea0003800000 */
[----:B------:R-:W-:Y:S01]  /*2b00*/  BPT.TRAP 0x1 ;  /* 0x000000040000795c */ /* 0x000fe20000300000 */
.L_x_3410:
[----:B--2---:R-:W-:Y:S05]  /*2b10*/  @P1 BRA `(.L_x_3411) ;  /* 0x0000000000081947 */ /* 0x004fea0003800000 */
[----:B------:R-:W2:Y:S02]  /*2b20*/  SYNCS.PHASECHK.TRANS64.TRYWAIT P1, [R8+URZ+0x38830], R5 ;  /* 0x03883005080075a7 */ /* 0x000ea4000802017f */
[----:B--2---:R-:W-:Y:S05]  /*2b30*/  @!P1 BRA `(.L_x_3412) ;  /* 0x000000c4009c9947 */ /* 0x004fea0003800000 */
.L_x_3411:
[----:B------:R-:W-:-:S04]  /*2b40*/  UIADD3 UR4, UR38, 0x22400, URZ ;  /* 0x0002240026047890 */ /* 0x000fc8000fffe03f */
[----:B------:R-:W-:-:S04]  /*2b50*/  USHF.R.U32.HI UR4, URZ, 0x4, UR4 ;  /* 0x000000043f047899 */ /* 0x000fc80008011604 */
[----:B------:R-:W-:-:S06]  /*2b60*/  ULOP3.LUT UR4, UR4, 0x3fff, URZ, 0xc0, !UPT ;  /* 0x00003fff04047892 */ /* 0x000fcc000f8ec03f */
[----:B0-----:R-:W-:Y:S01]  /*2b70*/  IMAD.U32 R0, RZ, RZ, UR4 ;  /* 0x00000004ff007e24 */ /* 0x001fe2000f8e00ff */
        /* <DEDUP_REMOVED lines=11> */
[----:B------:R-:W-:Y:S01]  /*2c30*/  UMOV UR15, 0x40000040 ;  /* 0x40000040000f7882 */ /* 0x000fe20000000000 */
[----:B------:R-:W-:-:S02]  /*2c40*/  UMOV UR13, 0x40000040 ;  /* 0x40000040000d7882 */ /* 0x000fc40000000000 */
[----:B------:R-:W-:Y:S02]  /*2c50*/  ULEA UR6, UR36, UR6, 0x9 ;  /* 0x0000000624067291 */ /* 0x000fe4000f8e483f */
[----:B------:R-:W-:Y:S02]  /*2c60*/  ULOP3.LUT UR4, UR4, 0x10000, URZ, 0xfc, !UPT ;  /* 0x0001000004047892 */ /* 0x000fe4000f8efc3f */
[----:B------:R-:W-:Y:S02]  /*2c70*/  UIADD3 UR10, UR6, 0x2, URZ ;  /* 0x00000002060a7890 */ /* 0x000fe4000fffe03f */
[----:B------:R-:W-:Y:S02]  /*2c80*/  UIADD3 UR8, UR4, 0x2, URZ ;  /* 0x0000000204087890 */ /* 0x000fe4000fffe03f */
[----:B------:R-:W-:Y:S02]  /*2c90*/  UIADD3 UR14, UR6, 0x4, URZ ;  /* 0x00000004060e7890 */ /* 0x000fe4000fffe03f */
[----:B------:R-:W-:-:S02]  /*2ca0*/  UIADD3 UR12, UR4, 0x4, URZ ;  /* 0x00000004040c7890 */ /* 0x000fc4000fffe03f */
[----:B------:R-:W-:Y:S01]  /*2cb0*/  HGMMA.64x64x16.F32.BF16 R24, gdesc[UR4], RZ, !UPT, gsb0 ;  /* 0x00e00000041879f0 */ /* 0x000fe2000c0018ff */
[----:B------:R-:W-:Y:S02]  /*2cc0*/  UIADD3 UR18, UR6, 0x6, URZ ;  /* 0x0000000606127890 */ /* 0x000fe4000fffe03f */
[----:B------:R-:W-:Y:S01]  /*2cd0*/  UIADD3 UR16, UR4, 0x6, URZ ;  /* 0x0000000604107890 */ /* 0x000fe2000fffe03f */
[----:B------:R-:W-:Y:S01]  /*2ce0*/  UMOV UR19, 0x40000040 ;  /* 0x4000004000137882 */ /* 0x000fe20000000000 */
        /* <DEDUP_REMOVED lines=11> */
[----:B------:R-:W0:Y:S02]  /*2da0*/  SYNCS.PHASECHK.TRANS64.TRYWAIT P1, [UR38+0x38810], R3 ;  /* 0x03881003ff0075a7 */ /* 0x000e240008020166 */
[----:B0-----:R-:W-:Y:S05]  /*2db0*/  @!P1 BRA `(.L_x_3413) ;  /* 0x000000c400109947 */ /* 0x001fea0003800000 */
.L_x_3490:
[----:B------:R-:W-:Y:S05]  /*2dc0*/  @!P0 BRA `(.L_x_3414) ;  /* 0x0000000000048947 */ /* 0x000fea0003800000 */
[----:B------:R-:W-:Y:S01]  /*2dd0*/  BPT.TRAP 0x1 ;  /* 0x000000040000795c */ /* 0x000fe20000300000 */
.L_x_3414:
[----:B------:R3:W4:Y:S01]  /*2de0*/  SYNCS.PHASECHK.TRANS64.TRYWAIT P1, [R8+URZ+0x38850], R5 ;  /* 0x03885005080075a7 */ /* 0x000722000802017f */
[----:B------:R-:W-:Y:S05]  /*2df0*/  @!P0 BRA `(.L_x_3415) ;  /* 0x0000000000048947 */ /* 0x000fea0003800000 */
[----:B------:R-:W-:Y:S01]  /*2e00*/  BPT.TRAP 0x1 ;  /* 0x000000040000795c */ /* 0x000fe20000300000 */
.L_x_3415:
[----:B----4-:R-:W-:Y:S05]  /*2e10*/  @P1 BRA `(.L_x_3416) ;  /* 0x0000000000081947 */ /* 0x010fea0003800000 */
[----:B------:R-:W4:Y:S02]  /*2e20*/  SYNCS.PHASECHK.TRANS64.TRYWAIT P1, [R8+URZ+0x38850], R5 ;  /* 0x03885005080075a7 */ /* 0x000f24000802017f */
[----:B----4-:R-:W-:Y:S05]  /*2e30*/  @!P1 BRA `(.L_x_3417) ;  /* 0x000000c400089947 */ /* 0x010fea0003800000 */
.L_x_3416:
[----:B------:R-:W-:Y:S01]  /*2e40*/  UIADD3 UR4, UR38, 0x400, URZ ;  /* 0x0000040026047890 */ /* 0x000fe2000fffe03f */
[----:B------:R-:W-:Y:S01]  /*2e50*/  WARPGROUP.ARRIVE ;  /* 0x00000000000079c5 */ /* 0x000fe20000000000 */
[----:B------:R-:W-:-:S05]  /*2e60*/  UIADD3 UR5, UR38, 0x26400, URZ ;  /* 0x0002640026057890 */ /* 0x000fca000fffe03f */
[----:B0-----:R-:W0:Y:S01]  /*2e70*/  S2R R3, SR_TID.X ;  /* 0x0000000000037919 */ /* 0x001e220000002100 */
[----:B------:R-:W-:Y:S02]  /*2e80*/  USHF.R.U32.HI UR4, URZ, 0x4, UR4 ;  /* 0x000000043f047899 */ /* 0x000fe40008011604 */
[----:B------:R-:W-:Y:S02]  /*2e90*/  USHF.R.U32.HI UR5, URZ, 0x4, UR5 ;  /* 0x000000043f057899 */ /* 0x000fe40008011605 */
[----:B------:R-:W-:Y:S02]  /*2ea0*/  ULOP3.LUT UR4, UR4, 0x3fff, URZ, 0xc0, !UPT ;  /* 0x00003fff04047892 */ /* 0x000fe4000f8ec03f */
[----:B------:R-:W-:Y:S02]  /*2eb0*/  ULOP3.LUT UR5, UR5, 0x3fff, URZ, 0xc0, !UPT ;  /* 0x00003fff05057892 */ /* 0x000fe4000f8ec03f */
[----:B------:R-:W-:Y:S02]  /*2ec0*/  ULOP3.LUT UR4, UR4, 0x10000, URZ, 0xfc, !UPT ;  /* 0x0001000004047892 */ /* 0x000fe4000f8efc3f */
[----:B------:R-:W-:-:S02]  /*2ed0*/  ULOP3.LUT UR6, UR5, 0x10000, URZ, 0xfc, !UPT ;  /* 0x0001000005067892 */ /* 0x000fc4000f8efc3f */
[----:B------:R-:W-:Y:S01]  /*2ee0*/  ULEA UR5, UR36, UR4, 0xc ;  /* 0x0000000424057291 */ /* 0x000fe2000f8e603f */
[----:B------:R-:W-:Y:S01]  /*2ef0*/  UMOV UR21, 0x40000040 ;  /* 0x4000004000157882 */ /* 0x000fe20000000000 */
[----:B------:R-:W-:Y:S01]  /*2f00*/  UMOV UR23, 0x40000040 ;  /* 0x4000004000177882 */ /* 0x000fe20000000000 */
[----:B------:R-:W-:Y:S02]  /*2f10*/  UIADD3 UR14, UR6, 0x800, URZ ;  /* 0x00000800060e7890 */ /* 0x000fe4000fffe03f */
[----:B------:R-:W-:Y:S02]  /*2f20*/  UMOV UR20, UR6 ;  /* 0x0000000600147c82 */ /* 0x000fe40008000000 */
[----:B------:R-:W-:Y:S01]  /*2f30*/  UMOV UR22, UR5 ;  /* 0x0000000500167c82 */ /* 0x000fe20008000000 */
[----:B------:R-:W-:Y:S01]  /*2f40*/  UIADD3 UR15, UR5, 0x800, URZ ;  /* 0x00000800050f7890 */ /* 0x000fe2000fffe03f */
[----:B------:R-:W-:Y:S01]  /*2f50*/  HGMMA.64x64x16.F32.BF16 R24, gdesc[UR20], R24, gsb0 ;  /* 0x00e00000141879f0 */ /* 0x000fe20008001818 */
[----:B------:R-:W-:-:S02]  /*2f60*/  UIADD3 UR20, UR6, 0x2, URZ ;  /* 0x0000000206147890 */ /* 0x000fc4000fffe03f */
[----:B------:R-:W-:Y:S01]  /*2f70*/  UIADD3 UR22, UR5, 0x2, URZ ;  /* 0x0000000205167890 */ /* 0x000fe2000fffe03f */
[----:B------:R-:W-:Y:S01]  /*2f80*/  UMOV UR21, 0x40000040 ;  /* 0x4000004000157882 */ /* 0x000fe20000000000 */
[----:B------:R-:W-:Y:S01]  /*2f90*/  UMOV UR23, 0x40000040 ;  /* 0x4000004000177882 */ /* 0x000fe20000000000 */
[----:B0-----:R-:W-:-:S06]  /*2fa0*/  SHF.R.U32.HI R3, RZ, 0x7, R3 ;  /* 0x00000007ff037819 */ /* 0x001fcc0000011603 */
[----:B------:R-:W0:Y:S02]  /*2fb0*/  SHFL.IDX PT, R3, R3, RZ, 0x1f ;  /* 0x00001fff03037589 */ /* 0x000e2400000e0000 */
[----:B0-----:R-:W-:-:S13]  /*2fc0*/  R2UR UR7, R3 ;  /* 0x00000000030772ca */ /* 0x001fda00000e0000 */
[----:B------:R-:W-:-:S03]  /*2fd0*/  UISETP.GT.AND UP0, UPT, UR7, 0x7f, UPT ;  /* 0x0000007f0700788c */ /* 0x000fc6000bf04270 */
[----:B------:R-:W-:Y:S01]  /*2fe0*/  UMOV UR7, 0x4 ;  /* 0x0000000400077882 */ /* 0x000fe20000000000 */
[----:B------:R-:W-:Y:S02]  /*2ff0*/  USEL UR11, URZ, 0x2, !UP0 ;  /* 0x000000023f0b7887 */ /* 0x000fe4000c000000 */
[----:B------:R-:W-:Y:S02]  /*3000*/  USEL UR10, UR7, 0x2, UP0 ;  /* 0x00000002070a7887 */ /* 0x000fe40008000000 */
[----:B------:R-:W-:Y:S01]  /*3010*/  USEL UR7, UR7, 0x6, !UP0 ;  /* 0x0000000607077887 */ /* 0x000fe2000c000000 */
[----:B------:R-:W-:Y:S02]  /*3020*/  WARPGROUP.DEPBAR.LE gsb0, 0x0 ;  /* 0x00008000000079c5 */ /* 0x000fe40000010000 */
[----:B------:R-:W-:-:S06]  /*3030*/  WARPGROUP.ARRIVE ;  /* 0x00000000000079c5 */ /* 0x000fcc0000000000 */
[----:B------:R-:W-:Y:S01]  /*3040*/  HGMMA.64x64x16.F32.BF16 R24, gdesc[UR20], R24, gsb0 ;  /* 0x00e00000141879f0 */ /* 0x000fe20008001818 */
[----:B------:R-:W-:Y:S02]  /*3050*/  UIADD3 UR20, UR6, 0x4, URZ ;  /* 0x0000000406147890 */ /* 0x000fe4000fffe03f */
[----:B------:R-:W-:Y:S01]  /*3060*/  UIADD3 UR22, UR5, 0x4, URZ ;  /* 0x0000000405167890 */ /* 0x000fe2000fffe03f */
[----:B------:R-:W-:Y:S01]  /*3070*/  UMOV UR21, 0x40000040 ;  /* 0x4000004000157882 */ /* 0x000fe20000000000 */
[----:B------:R-:W-:Y:S01]  /*3080*/  UMOV UR23, 0x40000040 ;  /* 0x4000004000177882 */ /* 0x000fe20000000000 */
        /* <DEDUP_REMOVED lines=94> */
[----:B------:R-:W-:Y:S02]  /*3670*/  UIADD3 UR20, UR11, UR14, URZ ;  /* 0x0000000e0b147290 */ /* 0x000fe4000fffe03f */
[----:B------:R-:W-:Y:S01]  /*3680*/  UIADD3 UR22, UR11, UR15, URZ ;  /* 0x0000000f0b167290 */ /* 0x000fe2000fffe03f */
        /* <DEDUP_REMOVED lines=16> */
[----:B------:R-:W-:Y:S01]  /*3790*/  UMOV UR14, 0x28 ;  /* 0x00000028000e7882 */ /* 0x000fe20000000000 */
[----:B------:R-:W-:Y:S01]  /*37a0*/  UMOV UR15, 0xa00 ;  /* 0x00000a00000f7882 */ /* 0x000fe20000000000 */
[----:B------:R-:W-:Y:S02]  /*37b0*/  USEL UR14, UR14, 0x26, UP0 ;  /* 0x000000260e0e7887 */ /* 0x000fe40008000000 */
[----:B------:R-:W-:-:S02]  /*37c0*/  USEL UR15, UR15, 0x980, UP0 ;  /* 0x000009800f0f7887 */ /* 0x000fc40008000000 */
[----:B------:R-:W-:Y:S02]  /*37d0*/  ULOP3.LUT UR14, UR14, 0x6, URZ, 0xc0, !UPT ;  /* 0x000000060e0e7892 */ /* 0x000fe4000f8ec03f */
[----:B------:R-:W-:Y:S01]  /*37e0*/  ULOP3.LUT UR15, UR15, 0xa00, URZ, 0xc0, !UPT ;  /* 0x00000a000f0f7892 */ /* 0x000fe2000f8ec03f */
[----:B------:R-:W-:Y:S02]  /*37f0*/  WARPGROUP.DEPBAR.LE gsb0, 0x0 ;  /* 0x00008000000079c5 */ /* 0x000fe40000010000 */
[----:B------:R-:W-:-:S06]  /*3800*/  WARPGROUP.ARRIVE ;  /* 0x00000000000079c5 */ /* 0x000fcc0000000000 */
[----:B------:R-:W-:Y:S01]  /*3810*/  HGMMA.64x64x16.F32.BF16 R24, gdesc[UR20], R24, gsb0 ;  /* 0x00e00000141879f0 */ /* 0x000fe20008001818 */
[----:B------:R-:W-:Y:S02]  /*3820*/  UIADD3 UR20, UR14, UR15, UR6 ;  /* 0x0000000f0e147290 */ /* 0x000fe4000fffe006 */
[----:B------:R-:W-:Y:S01]  /*3830*/  UIADD3 UR22, UR14, UR15, UR5 ;  /* 0x0000000f0e167290 */ /* 0x000fe2000fffe005 */
[----:B------:R-:W-:Y:S01]  /*3840*/  UMOV UR21, 0x40000040 ;  /* 0x4000004000157882 */ /* 0x000fe20000000000 */
[----:B------:R-:W-:Y:S01]  /*3850*/  UMOV UR23, 0x40000040 ;  /* 0x4000004000177882 */ /* 0x000fe20000000000 */
[----:B------:R-:W-:Y:S02]  /*3860*/  UIADD3 UR14, UR6, 0xa00, URZ ;  /* 0x00000a00060e7890 */ /* 0x000fe4000fffe03f */
[----:B------:R-:W-:Y:S01]  /*3870*/  UIADD3 UR15, UR5, 0xa00, URZ ;  /* 0x00000a00050f7890 */ /* 0x000fe2000fffe03f */
        /* <DEDUP_REMOVED lines=86> */
[----:B------:R-:W-:Y:S02]  /*3de0*/  UMOV UR10, 0x1000 ;  /* 0x00001000000a7882 */ /* 0x000fe40000000000 */
[----:B------:R-:W-:-:S04]  /*3df0*/  USEL UR10, UR10, 0xf80, UP0 ;  /* 0x00000f800a0a7887 */ /* 0x000fc80008000000 */
[----:B------:R-:W-:Y:S01]  /*3e00*/  ULOP3.LUT UR10, UR10, 0x1e00, URZ, 0xc0, !UPT ;  /* 0x00001e000a0a7892 */ /* 0x000fe2000f8ec03f */
        /* <DEDUP_REMOVED lines=17> */
[----:B------:R-:W-:Y:S02]  /*3f20*/  WARPGROUP.DEPBAR.LE gsb0, 0x0 ;  /* 0x00008000000079c5 */ /* 0x000fe40000010000 */
[----:B------:R-:W-:-:S06]  /*3f30*/  WARPGROUP.ARRIVE ;  /* 0x00000000000079c5 */ /* 0x000fcc0000000000 */
[----:B------:R-:W-:Y:S03]  /*3f40*/  HGMMA.64x64x16.F32.BF16 R24, gdesc[UR20], R24, gsb0 ;  /* 0x00e00000141879f0 */ /* 0x000fe60008001818 */
[----:B------:R-:W-:Y:S02]  /*3f50*/  WARPGROUP.DEPBAR.LE gsb0, 0x0 ;  /* 0x00008000000079c5 */ /* 0x000fe40000010000 */
[----:B------:R-:W-:Y:S05]  /*3f60*/  @!P0 BRA `(.L_x_3418) ;  /* 0x0000000000048947 */ /* 0x000fea0003800000 */
[----:B------:R-:W-:Y:S01]  /*3f70*/  BPT.TRAP 0x1 ;  /* 0x000000040000795c */ /* 0x000fe20000300000 */
.L_x_3418:
[----:B------:R-:W-:Y:S01]  /*3f80*/  IMAD R4, R153, -0x40, R152 ;  /* 0xffffffc099047824 */ /* 0x000fe200078e0298 */
[----:B------:R-:W-:Y:S01]  /*3f90*/  ULDC UR5, c[0x0][0xa80] ;  /* 0x0002a00000057ab9 */ /* 0x000fe20000000800 */
[----:B------:R-:W-:Y:S01]  /*3fa0*/  R2UR UR7, R8 ;  /* 0x00000000080772ca */ /* 0x000fe200000e0000 */
[----:B------:R-:W-:Y:S01]  /*3fb0*/  UMOV UR11, 0x40000040 ;  /* 0x40000040000b7882 */ /* 0x000fe20000000000 */
[----:B------:R-:W-:Y:S01]  /*3fc0*/  UMOV UR15, 0x40000040 ;  /* 0x40000040000f7882 */ /* 0x000fe20000000000 */
[----:B------:R-:W-:-:S04]  /*3fd0*/  IADD3 R4, -R19, 0x40, R4 ;  /* 0x0000004013047810 */ /* 0x000fc80007ffe104 */
[C---:B------:R-:W-:Y:S02]  /*3fe0*/  ISETP.GT.AND P5, PT, R4.reuse, RZ, PT ;  /* 0x000000ff0400720c */ /* 0x040fe40003fa4270 */
[C---:B------:R-:W-:Y:S02]  /*3ff0*/  ISETP.GT.AND P4, PT, R4.reuse, 0x1, PT ;  /* 0x000000010400780c */ /* 0x040fe40003f84270 */
[----:B------:R-:W-:Y:S02]  /*4000*/  ISETP.GT.AND P3, PT, R4, 0x8, PT ;  /* 0x000000080400780c */ /* 0x000fe40003f64270 */
[----:B-1234-:R-:W-:Y:S01]  /*4010*/  FSEL R5, R24, -INF , P5 ;  /* 0xff80000018057808 */ /* 0x01efe20002800000 */
[----:B------:R-:W-:Y:S01]  /*4020*/  UIADD3 UR7, UR7, 0x38840, URZ ;  /* 0x0003884007077890 */ /* 0x000fe2000fffe03f */
[----:B------:R-:W-:Y:S02]  /*4030*/  FSEL R7, R25, -INF , P4 ;  /* 0xff80000019077808 */ /* 0x000fe40002000000 */
[----:B------:R-:W-:Y:S01]  /*4040*/  ISETP.GT.AND P2, PT, R4, 0x9, PT ;  /* 0x000000090400780c */ /* 0x000fe20003f44270 */
[----:B------:R-:W-:Y:S01]  /*4050*/  UPRMT UR7, UR37, 0x654, UR7 ;  /* 0x0000065425077896 */ /* 0x000fe20008000007 */
[----:B------:R-:W-:-:S02]  /*4060*/  FSEL R9, R28, -INF , P3 ;  /* 0xff8000001c097808 */ /* 0x000fc40001800000 */
[----:B------:R-:W-:Y:S02]  /*4070*/  FMNMX.FTZ R6, R5, R7, !PT ;  /* 0x0000000705067209 */ /* 0x000fe40007810000 */
[C---:B------:R-:W-:Y:S02]  /*4080*/  ISETP.GT.AND P1, PT, R4.reuse, 0x10, PT ;  /* 0x000000100400780c */ /* 0x040fe40003f24270 */
[----:B------:R-:W-:Y:S02]  /*4090*/  FSEL R11, R29, -INF , P2 ;  /* 0xff8000001d0b7808 */ /* 0x000fe40001000000 */
[----:B------:R-:W-:Y:S01]  /*40a0*/  FMNMX.FTZ R6, R9, R6, !PT ;  /* 0x0000000609067209 */ /* 0x000fe20007810000 */
[----:B------:R-:W-:Y:S01]  /*40b0*/  SYNCS.ARRIVE.TRANS64.RED.A1T0 RZ, [UR7], RZ ;  /* 0x000000ffffff79a7 */ /* 0x000fe20008100407 */
[----:B------:R-:W-:Y:S01]  /*40c0*/  BAR.SYNC.DEFER_BLOCKING 0xf, 0x100 ;  /* 0x03c4000000007b1d */ /* 0x000fe20000010000 */
        /* <DEDUP_REMOVED lines=20> */
[C---:B------:R-:W-:Y:S02]  /*4210*/  ISETP.GT.AND P1, PT, R4.reuse, 0x28, PT ;  /* 0x000000280400780c */ /* 0x040fe40003f24270 */
        /* <DEDUP_REMOVED lines=23> */
[----:B------:R-:W-:Y:S02]  /*4390*/  FMNMX.FTZ R6, R71, R6, !PT ;  /* 0x0000000647067209 */ /* 0x000fe40007810000 */
[----:B------:R-:W-:Y:S02]  /*43a0*/  FMNMX.FTZ R4, R25, R27, !PT ;  /* 0x0000001b19047209 */ /* 0x000fe40007810000 */
[----:B------:R-:W-:Y:S02]  /*43b0*/  FMNMX.FTZ R10, R73, R6, !PT ;  /* 0x00000006490a7209 */ /* 0x000fe40007810000 */
[----:B------:R-:W-:Y:S02]  /*43c0*/  FMNMX.FTZ R4, R29, R4, !PT ;  /* 0x000000041d047209 */ /* 0x000fe40007810000 */
[----:B------:R-:W-:Y:S01]  /*43d0*/  FSEL R45, R46, -INF , P1 ;  /* 0xff8000002e2d7808 */ /* 0x000fe20000800000 */
[----:B------:R-:W0:Y:S01]  /*43e0*/  SHFL.BFLY PT, R3, R10, 0x2, 0x1f ;  /* 0x0c401f000a037f89 */ /* 0x000e2200000e0000 */
[----:B------:R-:W-:-:S02]  /*43f0*/  FMNMX.FTZ R4, R31, R4, !PT ;  /* 0x000000041f047209 */ /* 0x000fc40007810000 */
[----:B------:R-:W-:Y:S02]  /*4400*/  FSEL R47, R47, -INF , P6 ;  /* 0xff8000002f2f7808 */ /* 0x000fe40003000000 */
[----:B------:R-:W-:Y:S02]  /*4410*/  FMNMX.FTZ R4, R33, R4, !PT ;  /* 0x0000000421047209 */ /* 0x000fe40007810000 */
[----:B------:R-:W-:Y:S02]  /*4420*/  FSEL R49, R50, -INF , P5 ;  /* 0xff80000032317808 */ /* 0x000fe40002800000 */
[----:B------:R-:W-:Y:S02]  /*4430*/  FMNMX.FTZ R4, R35, R4, !PT ;  /* 0x0000000423047209 */ /* 0x000fe40007810000 */
[----:B------:R-:W-:Y:S02]  /*4440*/  FSEL R51, R51, -INF , P4 ;  /* 0xff80000033337808 */ /* 0x000fe40002000000 */
[----:B------:R-:W-:Y:S01]  /*4450*/  FMNMX.FTZ R6, R37, R4, !PT ;  /* 0x0000000425067209 */ /* 0x000fe20007810000 */
[----:B------:R-:W-:Y:S01]  /*4460*/  IMAD.U32 R4, RZ, RZ, UR5 ;  /* 0x00000005ff047e24 */ /* 0x000fe2000f8e00ff */
[----:B------:R-:W-:Y:S01]  /*4470*/  FSEL R53, R54, -INF , P3 ;  /* 0xff80000036357808 */ /* 0x000fe20001800000 */
[----:B------:R-:W-:Y:S01]  /*4480*/  ULOP3.LUT UR5, UR44, 0x2000000, URZ, 0xfc, !UPT ;  /* 0x020000002c057892 */ /* 0x000fe2000f8efc3f */
[----:B------:R-:W-:-:S02]  /*4490*/  FMNMX.FTZ R6, R39, R6, !PT ;  /* 0x0000000627067209 */ /* 0x000fc40007810000 */
[----:B------:R-:W-:Y:S01]  /*44a0*/  FSEL R55, R55, -INF , P2 ;  /* 0xff80000037377808 */ /* 0x000fe20001000000 */
[----:B------:R-:W-:Y:S01]  /*44b0*/  ULEA UR10, UR36, UR5, 0xc ;  /* 0x00000005240a7291 */ /* 0x000fe2000f8e603f */
[----:B------:R-:W-:Y:S02]  /*44c0*/  FMNMX.FTZ R6, R41, R6, !PT ;  /* 0x0000000629067209 */ /* 0x000fe40007810000 */
[----:B0-----:R-:W-:Y:S01]  /*44d0*/  FMNMX.FTZ R12, R10, R3, !PT ;  /* 0x000000030a0c7209 */ /* 0x001fe20007810000 */
[----:B------:R-:W-:Y:S01]  /*44e0*/  UIADD3 UR14, UR10, 0x80, URZ ;  /* 0x000000800a0e7890 */ /* 0x000fe2000fffe03f */
[----:B------:R-:W-:-:S03]  /*44f0*/  FMNMX.FTZ R6, R43, R6, !PT ;  /* 0x000000062b067209 */ /* 0x000fc60007810000 */
[----:B------:R-:W0:Y:S01]  /*4500*/  SHFL.BFLY PT, R3, R12, 0x1, 0x1f ;  /* 0x0c201f000c037f89 */ /* 0x000e2200000e0000 */
[----:B------:R-:W-:Y:S02]  /*4510*/  FMNMX.FTZ R6, R45, R6, !PT ;  /* 0x000000062d067209 */ /* 0x000fe40007810000 */
[----:B0-----:R-:W-:-:S04]  /*4520*/  FMNMX.FTZ R3, R12, R3, !PT ;  /* 0x000000030c037209 */ /* 0x001fc80007810000 */
[C---:B------:R-:W-:Y:S01]  /*4530*/  FSETP.NEU.FTZ.AND P1, PT, R3.reuse, -INF , PT ;  /* 0xff8000000300780b */ /* 0x040fe20003f3d000 */
[----:B------:R-:W-:-:S05]  /*4540*/  FMUL.FTZ R10, R3, R4 ;  /* 0x00000004030a7220 */ /* 0x000fca0000410000 */
[----:B------:R-:W-:Y:S02]  /*4550*/  FSEL R26, R10, RZ, P1 ;  /* 0x000000ff0a1a7208 */ /* 0x000fe40000800000 */
[----:B------:R-:W-:-:S03]  /*4560*/  FMNMX.FTZ R10, R47, R6, !PT ;  /* 0x000000062f0a7209 */ /* 0x000fc60007810000 */
        /* <DEDUP_REMOVED lines=16> */
[-CC-:B0-----:R-:W-:Y:S01]  /*4670*/  FFMA.FTZ R12, R15, R4.reuse, -R26.reuse ;  /* 0x000000040f0c7223 */ /* 0x181fe2000001081a */
[-CC-:B------:R-:W-:Y:S01]  /*4680*/  FFMA.FTZ R13, R21, R4.reuse, -R26.reuse ;  /* 0x00000004150d7223 */ /* 0x180fe2000001081a */
[----:B------:R-:W0:Y:S01]  /*4690*/  SHFL.BFLY PT, R20, R5, 0x2, 0x1f ;  /* 0x0c401f0005147f89 */ /* 0x000e2200000e0000 */
[-CC-:B------:R-:W-:Y:S01]  /*46a0*/  FFMA.FTZ R15, R59, R4.reuse, -R26.reuse ;  /* 0x000000043b0f7223 */ /* 0x180fe2000001081a */
[--C-:B------:R-:W-:Y:S01]  /*46b0*/  FFMA.FTZ R21, R63, R4, -R26.reuse ;  /* 0x000000043f157223 */ /* 0x100fe2000001081a */
[----:B------:R-:W1:Y:S08]  /*46c0*/  MUFU.EX2 R7, R7 ;  /* 0x0000000700077308 */ /* 0x000e700000000800 */
[----:B------:R-:W-:Y:S08]  /*46d0*/  MUFU.EX2 R9, R9 ;  /* 0x0000000900097308 */ /* 0x000ff00000000800 */
[----:B------:R-:W2:Y:S01]  /*46e0*/  MUFU.EX2 R10, R10 ;  /* 0x0000000a000a7308 */ /* 0x000ea20000000800 */
[----:B-1----:R-:W-:Y:S01]  /*46f0*/  F2FP.BF16.F32.PACK_AB R156, R7, R6 ;  /* 0x00000006079c723e */ /* 0x002fe200000010ff */
[----:B------:R-:W-:Y:S01]  /*4700*/  FADD.FTZ R6, R6, R7 ;  /* 0x0000000706067221 */ /* 0x000fe20000010000 */
[----:B0-----:R-:W-:Y:S01]  /*4710*/  FMNMX.FTZ R24, R5, R20, !PT ;  /* 0x0000001405187209 */ /* 0x001fe20007810000 */
[----:B------:R-:W-:-:S04]  /*4720*/  FFMA.FTZ R20, R61, R4, -R26 ;  /* 0x000000043d147223 */ /* 0x000fc8000001081a */
[----:B------:R-:W-:Y:S01]  /*4730*/  MUFU.EX2 R11, R11 ;  /* 0x0000000b000b7308 */ /* 0x000fe20000000800 */
[----:B------:R-:W0:Y:S07]  /*4740*/  SHFL.BFLY PT, R5, R24, 0x1, 0x1f ;  /* 0x0c201f0018057f89 */ /* 0x000e2e00000e0000 */
[----:B------:R-:W1:Y:S01]  /*4750*/  MUFU.EX2 R12, R12 ;  /* 0x0000000c000c7308 */ /* 0x000e620000000800 */
[----:B--2---:R-:W-:Y:S01]  /*4760*/  F2FP.BF16.F32.PACK_AB R158, R10, R9 ;  /* 0x000000090a9e723e */ /* 0x004fe200000010ff */
[----:B------:R-:W-:-:S04]  /*4770*/  FADD.FTZ R9, R9, R6 ;  /* 0x0000000609097221 */ /* 0x000fc80000010000 */
[----:B------:R-:W-:Y:S02]  /*4780*/  FADD.FTZ R10, R10, R9 ;  /* 0x000000090a0a7221 */ /* 0x000fe40000010000 */
[----:B------:R-:W-:Y:S08]  /*4790*/  MUFU.EX2 R13, R13 ;  /* 0x0000000d000d7308 */ /* 0x000ff00000000800 */
[----:B------:R-:W2:Y:S01]  /*47a0*/  MUFU.EX2 R14, R14 ;  /* 0x0000000e000e7308 */ /* 0x000ea20000000800 */
[----:B-1----:R-:W-:Y:S01]  /*47b0*/  F2FP.BF16.F32.PACK_AB R160, R12, R11 ;  /* 0x0000000b0ca0723e */ /* 0x002fe200000010ff */
[----:B------:R-:W-:Y:S01]  /*47c0*/  FADD.FTZ R11, R11, R10 ;  /* 0x0000000a0b0b7221 */ /* 0x000fe20000010000 */
[----:B0-----:R-:W-:-:S03]  /*47d0*/  FMNMX.FTZ R5, R24, R5, !PT ;  /* 0x0000000518057209 */ /* 0x001fc60007810000 */
[----:B------:R-:W-:Y:S01]  /*47e0*/  FADD.FTZ R12, R12, R11 ;  /* 0x0000000b0c0c7221 */ /* 0x000fe20000010000 */
[C---:B------:R-:W-:Y:S01]  /*47f0*/  FSETP.NEU.FTZ.AND P1, PT, R5.reuse, -INF , PT ;  /* 0xff8000000500780b */ /* 0x040fe20003f3d000 */
[----:B------:R-:W-:Y:S01]  /*4800*/  FMUL.FTZ R24, R5, R4 ;  /* 0x0000000405187220 */ /* 0x000fe20000410000 */
[----:B------:R-:W-:Y:S04]  /*4810*/  MUFU.EX2 R15, R15 ;  /* 0x0000000f000f7308 */ /* 0x000fe80000000800 */
[----:B------:R-:W-:-:S04]  /*4820*/  FSEL R24, R24, RZ, P1 ;  /* 0x000000ff18187208 */ /* 0x000fc80000800000 */
        /* <DEDUP_REMOVED lines=16> */
[----:B------:R-:W-:Y:S01]  /*4930*/  FFMA.FTZ R200, R55, R4, -R24 ;  /* 0x0000000437c87223 */ /* 0x000fe20000010818 */
[----:B------:R-:W-:Y:S01]  /*4940*/  MUFU.EX2 R175, R175 ;  /* 0x000000af00af7308 */ /* 0x000fe20000000800 */
[----:B--2---:R-:W-:Y:S01]  /*4950*/  F2FP.BF16.F32.PACK_AB R162, R14, R13 ;  /* 0x0000000d0ea2723e */ /* 0x004fe200000010ff */
[----:B------:R-:W-:Y:S01]  /*4960*/  FADD.FTZ R13, R13, R12 ;  /* 0x0000000c0d0d7221 */ /* 0x000fe20000010000 */
[----:B0-----:R-:W-:-:S03]  /*4970*/  F2FP.BF16.F32.PACK_AB R164, R20, R15 ;  /* 0x0000000f14a4723e */ /* 0x001fc600000010ff */
[----:B------:R-:W-:Y:S02]  /*4980*/  FADD.FTZ R14, R14, R13 ;  /* 0x0000000d0e0e7221 */ /* 0x000fe40000010000 */
[----:B------:R-:W0:Y:S02]  /*4990*/  MUFU.EX2 R176, R176 ;  /* 0x000000b000b07308 */ /* 0x000e240000000800 */
[----:B------:R-:W-:-:S04]  /*49a0*/  FADD.FTZ R15, R15, R14 ;  /* 0x0000000e0f0f7221 */ /* 0x000fc80000010000 */
[----:B------:R-:W-:Y:S02]  /*49b0*/  FADD.FTZ R20, R20, R15 ;  /* 0x0000000f14147221 */ /* 0x000fe40000010000 */
[----:B------:R-:W-:Y:S08]  /*49c0*/  MUFU.EX2 R177, R177 ;  /* 0x000000b100b17308 */ /* 0x000ff00000000800 */
[----:B------:R-:W1:Y:S01]  /*49d0*/  MUFU.EX2 R178, R178 ;  /* 0x000000b200b27308 */ /* 0x000e620000000800 */
[----:B0-----:R-:W-:Y:S01]  /*49e0*/  F2FP.BF16.F32.PACK_AB R157, R176, R175 ;  /* 0x000000afb09d723e */ /* 0x001fe200000010ff */
[----:B------:R-:W-:-:S06]  /*49f0*/  FADD.FTZ R176, R175, R176 ;  /* 0x000000b0afb07221 */ /* 0x000fcc0000010000 */
[----:B------:R-:W-:Y:S08]  /*4a00*/  MUFU.EX2 R179, R179 ;  /* 0x000000b300b37308 */ /* 0x000ff00000000800 */
[----:B------:R-:W0:Y:S01]  /*4a10*/  MUFU.EX2 R180, R180 ;  /* 0x000000b400b47308 */ /* 0x000e220000000800 */
[----:B-1----:R-:W-:Y:S01]  /*4a20*/  F2FP.BF16.F32.PACK_AB R159, R178, R177 ;  /* 0x000000b1b29f723e */ /* 0x002fe200000010ff */
[----:B------:R-:W-:-:S04]  /*4a30*/  FADD.FTZ R177, R177, R176 ;  /* 0x000000b0b1b17221 */ /* 0x000fc80000010000 */
[----:B------:R1:W-:Y:S01]  /*4a40*/  STSM.16.M88.4 [R184+0x36400], R156 ;  /* 0x0364009cb8007844 */ /* 0x0003e20000000200 */
[----:B------:R-:W-:Y:S01]  /*4a50*/  FADD.FTZ R178, R178, R177 ;  /* 0x000000b1b2b27221 */ /* 0x000fe20000010000 */
[----:B------:R-:W-:Y:S08]  /*4a60*/  MUFU.EX2 R181, R181 ;  /* 0x000000b500b57308 */ /* 0x000ff00000000800 */
[----:B------:R-:W2:Y:S01]  /*4a70*/  MUFU.EX2 R182, R182 ;  /* 0x000000b600b67308 */ /* 0x000ea20000000800 */
[----:B0-----:R-:W-:Y:S01]  /*4a80*/  F2FP.BF16.F32.PACK_AB R161, R180, R179 ;  /* 0x000000b3b4a1723e */ /* 0x001fe200000010ff */
[----:B------:R-:W-:-:S04]  /*4a90*/  FADD.FTZ R179, R179, R178 ;  /* 0x000000b2b3b37221 */ /* 0x000fc80000010000 */
[----:B------:R-:W-:Y:S02]  /*4aa0*/  FADD.FTZ R180, R180, R179 ;  /* 0x000000b3b4b47221 */ /* 0x000fe40000010000 */
[----:B------:R-:W-:Y:S08]  /*4ab0*/  MUFU.EX2 R21, R21 ;  /* 0x0000001500157308 */ /* 0x000ff00000000800 */
[----:B------:R-:W0:Y:S01]  /*4ac0*/  MUFU.EX2 R154, R154 ;  /* 0x0000009a009a7308 */ /* 0x000e220000000800 */
[----:B--2---:R-:W-:Y:S01]  /*4ad0*/  F2FP.BF16.F32.PACK_AB R163, R182, R181 ;  /* 0x000000b5b6a3723e */ /* 0x004fe200000010ff */
[----:B------:R-:W-:-:S04]  /*4ae0*/  FADD.FTZ R181, R181, R180 ;  /* 0x000000b4b5b57221 */ /* 0x000fc80000010000 */
[----:B------:R1:W-:Y:S01]  /*4af0*/  STSM.16.M88.4 [R186], R160 ;  /* 0x000000a0ba007844 */ /* 0x0003e20000000200 */
        /* <DEDUP_REMOVED lines=10> */
[----:B------:R-:W-:Y:S02]  /*4ba0*/  FADD.FTZ R194, R194, R183 ;  /* 0x000000b7c2c27221 */ /* 0x000fe40000010000 */
[----:B------:R-:W-:Y:S08]  /*4bb0*/  MUFU.EX2 R155, R155 ;  /* 0x0000009b009b7308 */ /* 0x000ff00000000800 */
[----:B------:R-:W2:Y:S01]  /*4bc0*/  MUFU.EX2 R172, R172 ;  /* 0x000000ac00ac7308 */ /* 0x000ea20000000800 */
[----:B0-----:R-:W-:Y:S01]  /*4bd0*/  F2FP.BF16.F32.PACK_AB R167, R196, R193 ;  /* 0x000000c1c4a7723e */ /* 0x001fe200000010ff */
[----:B------:R-:W-:-:S04]  /*4be0*/  FADD.FTZ R193, R193, R194 ;  /* 0x000000c2c1c17221 */ /* 0x000fc80000010000 */
[----:B------:R1:W-:Y:S01]  /*4bf0*/  STSM.16.M88.4 [R23], R164 ;  /* 0x000000a417007844 */ /* 0x0003e20000000200 */
[----:B------:R-:W-:Y:S01]  /*4c00*/  FADD.FTZ R196, R196, R193 ;  /* 0x000000c1c4c47221 */ /* 0x000fe20000010000 */
        /* <DEDUP_REMOVED lines=9> */
[----:B------:R-:W-:Y:S02]  /*4ca0*/  FADD.FTZ R6, R174, R173 ;  /* 0x000000adae067221 */ /* 0x000fe40000010000 */
[----:B------:R-:W0:Y:S08]  /*4cb0*/  MUFU.EX2 R197, R197 ;  /* 0x000000c500c57308 */ /* 0x000e300000000800 */
[----:B------:R-:W3:Y:S01]  /*4cc0*/  MUFU.EX2 R200, R200 ;  /* 0x000000c800c87308 */ /* 0x000ee20000000800 */
[----:B--2---:R-:W-:Y:S01]  /*4cd0*/  F2FP.BF16.F32.PACK_AB R169, R198, R195 ;  /* 0x000000c3c6a9723e */ /* 0x004fe200000010ff */
[----:B------:R-:W-:-:S04]  /*4ce0*/  FADD.FTZ R195, R195, R196 ;  /* 0x000000c4c3c37221 */ /* 0x000fc80000010000 */
[----:B------:R-:W-:-:S04]  /*4cf0*/  FADD.FTZ R198, R198, R195 ;  /* 0x000000c3c6c67221 */ /* 0x000fc80000010000 */
[----:B0-----:R-:W-:Y:S01]  /*4d00*/  FADD.FTZ R7, R197, R198 ;  /* 0x000000c6c5077221 */ /* 0x001fe20000010000 */
[----:B---3--:R-:W-:-:S03]  /*4d10*/  F2FP.BF16.F32.PACK_AB R171, R200, R197 ;  /* 0x000000c5c8ab723e */ /* 0x008fc600000010ff */
[----:B------:R-:W-:Y:S02]  /*4d20*/  FADD.FTZ R7, R200, R7 ;  /* 0x00000007c8077221 */ /* 0x000fe40000010000 */
[----:B------:R1:W-:Y:S01]  /*4d30*/  STSM.16.M88.4 [R185], R168 ;  /* 0x000000a8b9007844 */ /* 0x0003e20000000200 */
[----:B------:R-:W-:-:S06]  /*4d40*/  WARPGROUP.ARRIVE ;  /* 0x00000000000079c5 */ /* 0x000fcc0000000000 */
[----:B------:R-:W-:Y:S01]  /*4d50*/  HGMMA.64x256x16.F32.BF16 R24, R156, gdesc[UR8].tnspB, RZ, !UPT, gsb0 ;  /* 0x43e000089c187df0 */ /* 0x000fe2000c0018ff */
[----:B------:R-:W-:Y:S02]  /*4d60*/  UMOV UR11, 0x40000040 ;  /* 0x40000040000b7882 */ /* 0x000fe40000000000 */
[----:B------:R-:W-:Y:S02]  /*4d70*/  WARPGROUP.DEPBAR.LE gsb0, 0x0 ;  /* 0x00008000000079c5 */ /* 0x000fe40000010000 */
[----:B------:R-:W-:-:S15]  /*4d80*/  WARPGROUP.ARRIVE ;  /* 0x00000000000079c5 */ /* 0x000fde0000000000 */
[----:B------:R-:W-:-:S08]  /*4d90*/  NOP ;  /* 0x0000000000007918 */ /* 0x000fd00000000000 */
[----:B------:R-:W-:Y:S01]  /*4da0*/  HGMMA.64x256x16.F32.BF16 R24, R160, gdesc[UR12].tnspB, R24, gsb0 ;  /* 0x43e0000ca0187df0 */ /* 0x000fe20008001818 */
[----:B------:R-:W-:Y:S01]  /*4db0*/  UIADD3 UR14, UR10, 0x100, URZ ;  /* 0x000001000a0e7890 */ /* 0x000fe2000fffe03f */
[----:B------:R-:W-:Y:S01]  /*4dc0*/  UMOV UR15, 0x40000040 ;  /* 0x40000040000f7882 */ /* 0x000fe20000000000 */
[----:B------:R-:W-:Y:S01]  /*4dd0*/  UIADD3 UR10, UR10, 0x180, URZ ;  /* 0x000001800a0a7890 */ /* 0x000fe2000fffe03f */
[----:B------:R-:W-:Y:S02]  /*4de0*/  WARPGROUP.DEPBAR.LE gsb0, 0x0 ;  /* 0x00008000000079c5 */ /* 0x000fe40000010000 */
[----:B------:R-:W-:-:S15]  /*4df0*/  WARPGROUP.ARRIVE ;  /* 0x00000000000079c5 */ /* 0x000fde0000000000 */
[----:B------:R-:W-:-:S07]  /*4e00*/  NOP ;  /* 0x0000000000007918 */ /* 0x000fce0000000000 */
[----:B------:R-:W-:Y:S03]  /*4e10*/  HGMMA.64x256x16.F32.BF16 R24, R164, gdesc[UR12].tnspB, R24, gsb0 ;  /* 0x43e0000ca4187df0 */ /* 0x000fe60008001818 */
[----:B------:R-:W-:Y:S02]  /*4e20*/  WARPGROUP.DEPBAR.LE gsb0, 0x0 ;  /* 0x00008000000079c5 */ /* 0x000fe40000010000 */
[----:B------:R-:W-:-:S15]  /*4e30*/  WARPGROUP.ARRIVE ;  /* 0x00000000000079c5 */ /* 0x000fde0000000000 */
[----:B------:R-:W-:-:S08]  /*4e40*/  NOP ;  /* 0x0000000000007918 */ /* 0x000fd00000000000 */
[----:B------:R-:W-:Y:S03]  /*4e50*/  HGMMA.64x256x16.F32.BF16 R24, R168, gdesc[UR8].tnspB, R24, gsb0 ;  /* 0x43e00008a8187df0 */ /* 0x000fe60008001818 */
[----:B------:R-:W-:Y:S02]  /*4e60*/  WARPGROUP.DEPBAR.LE gsb0, 0x0 ;  /* 0x00008000000079c5 */ /* 0x000fe40000010000 */
[----:B------:R0:W-:Y:S06]  /*4e70*/  MEMBAR.ALL.CTA ;  /* 0x0000000000007992 */ /* 0x0001ec0000008000 */
[----:B0-----:R-:W0:Y:S02]  /*4e80*/  FENCE.VIEW.ASYNC.S ;  /* 0x00000000000073c6 */ /* 0x001e240000000000 */
[----:B0-----:R-:W-:Y:S01]  /*4e90*/  NOP ;  /* 0x0000000000007918 */ /* 0x001fe20000000000 */
[----:B------:R-:W-:Y:S06]  /*4ea0*/  BAR.ARV 0xe, 0x100 ;  /* 0x0384000000007b1d */ /* 0x000fec0000002000 */
[----:B-1----:R-:W-:Y:S05]  /*4eb0*/  @!P0 BRA `(.L_x_3419) ;  /* 0x0000000000048947 */ /* 0x002fea0003800000 */
[----:B------:R-:W-:Y:S01]  /*4ec0*/  BPT.TRAP 0x1 ;  /* 0x000000040000795c */ /* 0x000fe20000300000 */
.L_x_3419:
[----:B------:R-:W-:Y:S02]  /*4ed0*/  R2UR UR7, R8 ;  /* 0x00000000080772ca */ /* 0x000fe400000e0000 */
[----:B------:R-:W-:-:S11]  /*4ee0*/  ISETP.GE.AND P1, PT, R152, 0x41, PT ;  /* 0x000000419800780c */ /* 0x000fd60003f26270 */
[----:B------:R-:W-:-:S04]  /*4ef0*/  UIADD3 UR7, UR7, 0x38860, URZ ;  /* 0x0003886007077890 */ /* 0x000fc8000fffe03f */
[----:B------:R-:W-:-:S09]  /*4f00*/  UPRMT UR7, UR37, 0x654, UR7 ;  /* 0x0000065425077896 */ /* 0x000fd20008000007 */
[----:B------:R-:W-:Y:S01]  /*4f10*/  SYNCS.ARRIVE.TRANS64.RED.A1T0 RZ, [UR7], RZ ;  /* 0x000000ffffff79a7 */ /* 0x000fe20008100407 */
[----:B------:R-:W-:Y:S05]  /*4f20*/  @!P1 BRA `(.L_x_3420) ;  /* 0x0000002800b09947 */ /* 0x000fea0003800000 */
[----:B------:R-:W-:Y:S01]  /*4f30*/  VIADD R8, R153, 0xfffffffe ;  /* 0xfffffffe99087836 */ /* 0x000fe20000000000 */
[----:B------:R-:W-:Y:S01]  /*4f40*/  UMOV UR10, UR36 ;  /* 0x00000024000a7c82 */ /* 0x000fe20008000000 */
[----:B------:R-:W-:Y:S02]  /*4f50*/  IMAD.MOV.U32 R193, RZ, RZ, R5 ;  /* 0x000000ffffc17224 */ /* 0x000fe400078e0005 */
[----:B------:R-:W-:-:S07]  /*4f60*/  IMAD.MOV.U32 R9, RZ, RZ, R3 ;  /* 0x000000ffff097224 */ /* 0x000fce00078e0003 */
.L_x_3431:
[----:B------:R-:W-:Y:S01]  /*4f70*/  UIADD3 UR36, UR10, 0x1, URZ ;  /* 0x000000010a247890 */ /* 0x000fe2000fffe03f */
[C---:B------:R-:W-:Y:S01]  /*4f80*/  ISETP.GT.AND P1, PT, R8.reuse, RZ, PT ;  /* 0x000000ff0800720c */ /* 0x040fe20003f24270 */
[----:B------:R-:W-:Y:S02]  /*4f90*/  VIADD R8, R8, 0xffffffff ;  /* 0xffffffff08087836 */ /* 0x000fe40000000000 */
[----:B------:R-:W-:-:S04]  /*4fa0*/  UISETP.NE.AND UP0, UPT, UR36, 0x2, UPT ;  /* 0x000000022400788c */ /* 0x000fc8000bf05270 */
[----:B------:R-:W-:Y:S02]  /*4fb0*/  USEL UR7, URZ, 0x1, UP0 ;  /* 0x000000013f077887 */ /* 0x000fe40008000000 */
[----:B------:R-:W-:-:S04]  /*4fc0*/  USEL UR36, UR36, URZ, UP0 ;  /* 0x0000003f24247287 */ /* 0x000fc80008000000 */
[----:B------:R-:W-:Y:S01]  /*4fd0*/  LOP3.LUT R2, R2, UR7, RZ, 0x3c, !PT ;  /* 0x0000000702027c12 */ /* 0x000fe2000f8e3cff */
[----:B------:R-:W-:Y:S07]  /*4fe0*/  @!P0 BRA `(.L_x_3421) ;  /* 0x0000000000048947 */ /* 0x000fee0003800000 */
[----:B------:R-:W-:Y:S01]  /*4ff0*/  BPT.TRAP 0x1 ;  /* 0x000000040000795c */ /* 0x000fe20000300000 */
.L_x_3421:
[----:B------:R-:W-:Y:S01]  /*5000*/  ULEA UR7, UR36, UR38, 0x3 ;  /* 0x0000002624077291 */ /* 0x000fe2000f8e183f */
[----:B------:R-:W-:-:S08]  /*5010*/  SHF.L.U32 R3, R2, 0x1f, RZ ;  /* 0x0000001f02037819 */ /* 0x000fd000000006ff */
[----:B------:R0:W1:Y:S01]  /*5020*/  SYNCS.PHASECHK.TRANS64.TRYWAIT P2, [UR7+0x38830], R3 ;  /* 0x03883003ff0075a7 */ /* 0x0000620008040147 */
[----:B------:R-:W-:Y:S05]  /*5030*/  @!P0 BRA `(.L_x_3422) ;  /* 0x0000000000048947 */ /* 0x000fea0003800000 */
[----:B------:R-:W-:Y:S01]  /*5040*/  BPT.TRAP 0x1 ;  /* 0x000000040000795c */ /* 0x000fe20000300000 */
.L_x_3422:
[----:B-1----:R-:W-:Y:S05]  /*5050*/  @P2 BRA `(.L_x_3423) ;  /* 0x0000000000082947 */ /* 0x002fea0003800000 */
[----:B------:R-:W1:Y:S02]  /*5060*/  SYNCS.PHASECHK.TRANS64.TRYWAIT P2, [UR7+0x38830], R3 ;  /* 0x03883003ff0075a7 */ /* 0x000e640008040147 */
[----:B-1----:R-:W-:Y:S05]  /*5070*/  @!P2 BRA `(.L_x_3424) ;  /* 0x000000a0008ca947 */ /* 0x002fea0003800000 */
.L_x_3423:
        /* <DEDUP_REMOVED lines=8> */
[----:B------:R-:W-:-:S04]  /*5100*/  ULOP3.LUT UR11, UR11, 0x3fff, URZ, 0xc0, !UPT ;  /* 0x00003fff0b0b7892 */ /* 0x000fc8000f8ec03f */
[----:B------:R-:W-:Y:S02]  /*5110*/  ULEA UR18, UR36, UR18, 0x9 ;  /* 0x0000001224127291 */ /* 0x000fe4000f8e483f */
[----:B------:R-:W-:Y:S02]  /*5120*/  ULOP3.LUT UR20, UR11, 0x10000, URZ, 0xfc, !UPT ;  /* 0x000100000b147892 */ /* 0x000fe4000f8efc3f */
[----:B------:R-:W-:-:S03]  /*5130*/  UIADD3 UR14, UR18, 0x4, URZ ;  /* 0x00000004120e7890 */ /* 0x000fc6000fffe03f */
[----:B------:R-:W-:-:S04]  /*5140*/  UMOV UR22, UR18 ;  /* 0x0000001200167c82 */ /* 0x000fc80008000000 */
[----:B------:R-:W-:Y:S01]  /*5150*/  HGMMA.64x64x16.F32.BF16 R152, gdesc[UR20], RZ, !UPT, gsb0 ;  /* 0x00e00000149879f0 */ /* 0x000fe2000c0018ff */
[----:B------:R-:W-:Y:S01]  /*5160*/  UIADD3 UR22, UR18, 0x2, URZ ;  /* 0x0000000212167890 */ /* 0x000fe2000fffe03f */
[----:B------:R-:W-:Y:S01]  /*5170*/  UMOV UR20, UR8 ;  /* 0x0000000800147c82 */ /* 0x000fe20008000000 */
[----:B------:R-:W-:Y:S01]  /*5180*/  UMOV UR21, UR9 ;  /* 0x0000000900157c82 */ /* 0x000fe20008000000 */
[----:B------:R-:W-:Y:S01]  /*5190*/  UMOV UR23, 0x40000040 ;  /* 0x4000004000177882 */ /* 0x000fe20000000000 */
[----:B------:R-:W-:Y:S01]  /*51a0*/  UIADD3 UR18, UR18, 0x6, URZ ;  /* 0x0000000612127890 */ /* 0x000fe2000fffe03f */
        /* <DEDUP_REMOVED lines=12> */
.L_x_3425:
[----:B------:R2:W3:Y:S01]  /*5270*/  SYNCS.PHASECHK.TRANS64.TRYWAIT P2, [UR7+0x38850], R3 ;  /* 0x03885003ff0075a7 */ /* 0x0004e20008040147 */
[----:B------:R-:W-:Y:S05]  /*5280*/  @!P0 BRA `(.L_x_3426) ;  /* 0x0000000000048947 */ /* 0x000fea0003800000 */
[----:B------:R-:W-:Y:S01]  /*5290*/  BPT.TRAP 0x1 ;  /* 0x000000040000795c */ /* 0x000fe20000300000 */
.L_x_3426:
[----:B---3--:R-:W-:Y:S05]  /*52a0*/  @P2 BRA `(.L_x_3427) ;  /* 0x0000000000082947 */ /* 0x008fea0003800000 */
[----:B------:R-:W3:Y:S02]  /*52b0*/  SYNCS.PHASECHK.TRANS64.TRYWAIT P2, [UR7+0x38850], R3 ;  /* 0x03885003ff0075a7 */ /* 0x000ee40008040147 */
[----:B---3--:R-:W-:Y:S05]  /*52c0*/  @!P2 BRA `(.L_x_3428) ;  /* 0x000000a00010a947 */ /* 0x008fea0003800000 */
.L_x_3427:
[----:B------:R-:W-:Y:S01]  /*52d0*/  UIADD3 UR11, UR38, 0x26400, URZ ;  /* 0x00026400260b7890 */ /* 0x000fe2000fffe03f */
[----:B------:R-:W-:Y:S01]  /*52e0*/  WARPGROUP.ARRIVE ;  /* 0x00000000000079c5 */ /* 0x000fe20000000000 */
[----:B------:R-:W-:-:S05]  /*52f0*/  UIADD3 UR19, UR6, 0x4, URZ ;  /* 0x0000000406137890 */ /* 0x000fca000fffe03f */
[----:B-1----:R-:W1:Y:S01]  /*5300*/  S2R R4, SR_TID.X ;  /* 0x0000000000047919 */ /* 0x002e620000002100 */
[----:B------:R-:W-:Y:S02]  /*5310*/  USHF.R.U32.HI UR11, URZ, 0x4, UR11 ;  /* 0x000000043f0b7899 */ /* 0x000fe4000801160b */
[----:B------:R-:W-:Y:S02]  /*5320*/  UIADD3 UR14, UR6, 0x202, URZ ;  /* 0x00000202060e7890 */ /* 0x000fe4000fffe03f */
[----:B------:R-:W-:Y:S02]  /*5330*/  ULOP3.LUT UR20, UR11, 0x3fff, URZ, 0xc0, !UPT ;  /* 0x00003fff0b147892 */ /* 0x000fe4000f8ec03f */
[----:B------:R-:W-:Y:S02]  /*5340*/  UIADD3 UR15, UR6, 0x200, URZ ;  /* 0x00000200060f7890 */ /* 0x000fe4000fffe03f */
[----:B------:R-:W-:Y:S02]  /*5350*/  UIADD3 UR18, UR6, 0x6, URZ ;  /* 0x0000000606127890 */ /* 0x000fe4000fffe03f */
[----:B------:R-:W-:-:S02]  /*5360*/  ULEA UR11, UR36, UR4, 0xc ;  /* 0x00000004240b7291 */ /* 0x000fc4000f8e603f */
[----:B------:R-:W-:Y:S01]  /*5370*/  ULOP3.LUT UR6, UR20, 0x10000, URZ, 0xfc, !UPT ;  /* 0x0001000014067892 */ /* 0x000fe2000f8efc3f */
[----:B------:R-:W-:Y:S01]  /*5380*/  UMOV UR23, 0x40000040 ;  /* 0x4000004000177882 */ /* 0x000fe20000000000 */
[----:B------:R-:W-:Y:S02]  /*5390*/  UMOV UR21, 0x40000040 ;  /* 0x4000004000157882 */ /* 0x000fe40000000000 */
[----:B------:R-:W-:Y:S01]  /*53a0*/  UIADD3 UR24, UR6, 0x800, URZ ;  /* 0x0000080006187890 */ /* 0x000fe2000fffe03f */
[----:B------:R-:W-:Y:S02]  /*53b0*/  UMOV UR22, UR11 ;  /* 0x0000000b00167c82 */ /* 0x000fe40008000000 */
[----:B------:R-:W-:Y:S02]  /*53c0*/  UMOV UR20, UR6 ;  /* 0x0000000600147c82 */ /* 0x000fe40008000000 */
[----:B------:R-:W-:Y:S01]  /*53d0*/  HGMMA.64x64x16.F32.BF16 R152, gdesc[UR20], R152, gsb0 ;  /* 0x00e00000149879f0 */ /* 0x000fe20008001898 */
[----:B------:R-:W-:-:S02]  /*53e0*/  UIADD3 UR22, UR11, 0x2, URZ ;  /* 0x000000020b167890 */ /* 0x000fc4000fffe03f */
[----:B------:R-:W-:Y:S01]  /*53f0*/  UIADD3 UR20, UR6, 0x2, URZ ;  /* 0x0000000206147890 */ /* 0x000fe2000fffe03f */
[----:B------:R-:W-:Y:S01]  /*5400*/  UMOV UR23, 0x40000040 ;  /* 0x4000004000177882 */ /* 0x000fe20000000000 */
[----:B------:R-:W-:Y:S01]  /*5410*/  UMOV UR21, 0x40000040 ;  /* 0x4000004000157882 */ /* 0x000fe20000000000 */
[----:B-1----:R-:W-:-:S05]  /*5420*/  SHF.R.U32.HI R4, RZ, 0x7, R4 ;  /* 0x00000007ff047819 */ /* 0x002fca0000011604 */
[----:B0-2---:R-:W0:Y:S01]  /*5430*/  SHFL.IDX PT, R3, R4, RZ, 0x1f ;  /* 0x00001fff04037589 */ /* 0x005e2200000e0000 */
[----:B------:R-:W-:Y:S02]  /*5440*/  WARPGROUP.DEPBAR.LE gsb0, 0x0 ;  /* 0x00008000000079c5 */ /* 0x000fe40000010000 */
[----:B------:R-:W-:-:S06]  /*5450*/  WARPGROUP.ARRIVE ;  /* 0x00000000000079c5 */ /* 0x000fcc0000000000 */
[----:B------:R-:W-:Y:S01]  /*5460*/  HGMMA.64x64x16.F32.BF16 R152, gdesc[UR20], R152, gsb0 ;  /* 0x00e00000149879f0 */ /* 0x000fe20008001898 */
[----:B------:R-:W-:Y:S01]  /*5470*/  UIADD3 UR22, UR11, 0x4, URZ ;  /* 0x000000040b167890 */ /* 0x000fe2000fffe03f */
[----:B------:R-:W-:Y:S01]  /*5480*/  UMOV UR20, UR19 ;  /* 0x0000001300147c82 */ /* 0x000fe20008000000 */
[----:B------:R-:W-:Y:S01]  /*5490*/  UMOV UR21, 0x40000040 ;  /* 0x4000004000157882 */ /* 0x000fe20000000000 */
[----:B------:R-:W-:Y:S01]  /*54a0*/  UMOV UR23, 0x40000040 ;  /* 0x4000004000177882 */ /* 0x000fe20000000000 */
[----:B------:R-:W-:Y:S01]  /*54b0*/  UIADD3 UR19, UR11, 0x800, URZ ;  /* 0x000008000b137890 */ /* 0x000fe2000fffe03f */
[----:B------:R-:W-:Y:S02]  /*54c0*/  WARPGROUP.DEPBAR.LE gsb0, 0x0 ;  /* 0x00008000000079c5 */ /* 0x000fe40000010000 */
[----:B------:R-:W-:-:S06]  /*54d0*/  WARPGROUP.ARRIVE ;  /* 0x00000000000079c5 */ /* 0x000fcc0000000000 */
[----:B------:R-:W-:Y:S01]  /*54e0*/  HGMMA.64x64x16.F32.BF16 R152, gdesc[UR20], R152, gsb0 ;  /* 0x00e00000149879f0 */ /* 0x000fe20008001898 */
[----:B------:R-:W-:Y:S01]  /*54f0*/  UIADD3 UR22, UR11, 0x6, URZ ;  /* 0x000000060b167890 */ /* 0x000fe2000fffe03f */
[----:B------:R-:W-:Y:S01]  /*5500*/  UMOV UR20, UR18 ;  /* 0x0000001200147c82 */ /* 0x000fe20008000000 */
[----:B------:R-:W-:Y:S01]  /*5510*/  UMOV UR21, 0x40000040 ;  /* 0x4000004000157882 */ /* 0x000fe20000000000 */
[----:B------:R-:W-:Y:S01]  /*5520*/  UMOV UR23, 0x40000040 ;  /* 0x4000004000177882 */ /* 0x000fe20000000000 */
        /* <DEDUP_REMOVED lines=112> */
[----:B------:R-:W-:Y:S02]  /*5c30*/  UIADD3 UR24, UR6, 0xa00, URZ ;  /* 0x00000a0006187890 */ /* 0x000fe4000fffe03f */
[----:B------:R-:W-:-:S04]  /*5c40*/  USEL UR19, UR19, 0x26, UP0 ;  /* 0x0000002613137887 */ /* 0x000fc80008000000 */
[----:B------:R-:W-:Y:S01]  /*5c50*/  ULOP3.LUT UR19, UR19, 0x6, URZ, 0xc0, !UPT ;  /* 0x0000000613137892 */ /* 0x000fe2000f8ec03f */
[----:B------:R-:W-:Y:S02]  /*5c60*/  WARPGROUP.DEPBAR.LE gsb0, 0x0 ;  /* 0x00008000000079c5 */ /* 0x000fe40000010000 */
[----:B------:R-:W-:-:S06]  /*5c70*/  WARPGROUP.ARRIVE ;  /* 0x00000000000079c5 */ /* 0x000fcc0000000000 */
[----:B------:R-:W-:Y:S01]  /*5c80*/  HGMMA.64x64x16.F32.BF16 R152, gdesc[UR20], R152, gsb0 ;  /* 0x00e00000149879f0 */ /* 0x000fe20008001898 */
[----:B------:R-:W-:Y:S01]  /*5c90*/  UMOV UR20, 0xa00 ;  /* 0x00000a0000147882 */ /* 0x000fe20000000000 */
[----:B------:R-:W-:Y:S01]  /*5ca0*/  UMOV UR21, 0x40000040 ;  /* 0x4000004000157882 */ /* 0x000fe20000000000 */
[----:B------:R-:W-:Y:S01]  /*5cb0*/  USEL UR20, UR20, 0x980, UP0 ;  /* 0x0000098014147887 */ /* 0x000fe20008000000 */
[----:B------:R-:W-:-:S03]  /*5cc0*/  UMOV UR23, 0x40000040 ;  /* 0x4000004000177882 */ /* 0x000fc60000000000 */
[----:B------:R-:W-:-:S04]  /*5cd0*/  ULOP3.LUT UR20, UR20, 0xa00, URZ, 0xc0, !UPT ;  /* 0x00000a0014147892 */ /* 0x000fc8000f8ec03f */
[----:B------:R-:W-:Y:S02]  /*5ce0*/  UIADD3 UR22, UR19, UR20, UR6 ;  /* 0x0000001413167290 */ /* 0x000fe4000fffe006 */
[----:B------:R-:W-:-:S05]  /*5cf0*/  UIADD3 UR19, UR19, UR20, UR11 ;  /* 0x0000001413137290 */ /* 0x000fca000fffe00b */
[----:B------:R-:W-:Y:S02]  /*5d00*/  UMOV UR20, UR22 ;  /* 0x0000001600147c82 */ /* 0x000fe40008000000 */
[----:B------:R-:W-:Y:S01]  /*5d10*/  UMOV UR22, UR19 ;  /* 0x0000001300167c82 */ /* 0x000fe20008000000 */
        /* <DEDUP_REMOVED lines=117> */
.L_x_3429:
[----:B------:R-:W-:Y:S01]  /*6470*/  FMNMX.FTZ R4, R152, R9, !PT ;  /* 0x0000000998047209 */ /* 0x000fe20007810000 */
[----:B------:R-:W-:Y:S01]  /*6480*/  UIADD3 UR11, UR7, 0x38840, URZ ;  /* 0x00038840070b7890 */ /* 0x000fe2000fffe03f */
[----:B------:R-:W-:Y:S01]  /*6490*/  FMNMX.FTZ R10, R154, R193, !PT ;  /* 0x000000c19a0a7209 */ /* 0x000fe20007810000 */
[----:B------:R-:W-:Y:S01]  /*64a0*/  UMOV UR15, 0x40000040 ;  /* 0x40000040000f7882 */ /* 0x000fe20000000000 */
[----:B------:R-:W-:Y:S01]  /*64b0*/  FMNMX.FTZ R3, R153, R4, !PT ;  /* 0x0000000499037209 */ /* 0x000fe20007810000 */
[----:B------:R-:W-:-:S03]  /*64c0*/  UPRMT UR11, UR37, 0x654, UR11 ;  /* 0x00000654250b7896 */ /* 0x000fc6000800000b */
[----:B------:R-:W-:-:S04]  /*64d0*/  FMNMX.FTZ R4, R156, R3, !PT ;  /* 0x000000039c047209 */ /* 0x000fc80007810000 */
[----:B------:R-:W-:Y:S02]  /*64e0*/  FMNMX.FTZ R3, R157, R4, !PT ;  /* 0x000000049d037209 */ /* 0x000fe40007810000 */
[----:B------:R-:W-:Y:S01]  /*64f0*/  SYNCS.ARRIVE.TRANS64.RED.A1T0 RZ, [UR11], RZ ;  /* 0x000000ffffff79a7 */ /* 0x000fe2000810040b */
[----:B------:R-:W-:Y:S01]  /*6500*/  UMOV UR11, 0x40000040 ;  /* 0x40000040000b7882 */ /* 0x000fe20000000000 */
        /* <DEDUP_REMOVED lines=10> */
[----:B------:R-:W-:Y:S02]  /*65b0*/  FMNMX.FTZ R4, R180, R3, !PT ;  /* 0x00000003b4047209 */ /* 0x000fe40007810000 */
[----:B------:R-:W-:Y:S02]  /*65c0*/  FMNMX.FTZ R3, R155, R10, !PT ;  /* 0x0000000a9b037209 */ /* 0x000fe40007810000 */
[----:B------:R-:W-:Y:S02]  /*65d0*/  FMNMX.FTZ R11, R181, R4, !PT ;  /* 0x00000004b50b7209 */ /* 0x000fe40007810000 */
[----:B------:R-:W-:-:S03]  /*65e0*/  FMNMX.FTZ R10, R158, R3, !PT ;  /* 0x000000039e0a7209 */ /* 0x000fc60007810000 */
[----:B------:R-:W0:Y:S01]  /*65f0*/  SHFL.BFLY PT, R4, R11, 0x2, 0x1f ;  /* 0x0c401f000b047f89 */ /* 0x000e2200000e0000 */
[----:B------:R-:W-:-:S04]  /*6600*/  FMNMX.FTZ R3, R159, R10, !PT ;  /* 0x0000000a9f037209 */ /* 0x000fc80007810000 */
[----:B------:R-:W-:Y:S02]  /*6610*/  FMNMX.FTZ R10, R162, R3, !PT ;  /* 0x00000003a20a7209 */ /* 0x000fe40007810000 */
[----:B0-----:R-:W-:Y:S02]  /*6620*/  FMNMX.FTZ R12, R11, R4, !PT ;  /* 0x000000040b0c7209 */ /* 0x001fe40007810000 */
[----:B------:R-:W0:Y:S03]  /*6630*/  LDC R4, c[0x0][0xa80] ;  /* 0x0002a000ff047b82 */ /* 0x000e260000000800 */
[----:B------:R-:W1:Y:S02]  /*6640*/  SHFL.BFLY PT, R5, R12, 0x1, 0x1f ;  /* 0x0c201f000c057f89 */ /* 0x000e6400000e0000 */
[----:B-1----:R-:W-:Y:S02]  /*6650*/  FMNMX.FTZ R3, R12, R5, !PT ;  /* 0x000000050c037209 */ /* 0x002fe40007810000 */
[----:B------:R-:W-:-:S03]  /*6660*/  FMNMX.FTZ R5, R163, R10, !PT ;  /* 0x0000000aa3057209 */ /* 0x000fc60007810000 */
[CC--:B0-----:R-:W-:Y:S01]  /*6670*/  FMUL.FTZ R195, R3.reuse, R4.reuse ;  /* 0x0000000403c37220 */ /* 0x0c1fe20000410000 */
[----:B------:R-:W-:Y:S01]  /*6680*/  FMNMX.FTZ R10, R166, R5, !PT ;  /* 0x00000005a60a7209 */ /* 0x000fe20007810000 */
[----:B------:R-:W-:Y:S02]  /*6690*/  FADD.FTZ R9, -R3, R9 ;  /* 0x0000000903097221 */ /* 0x000fe40000010100 */
[--C-:B------:R-:W-:Y:S01]  /*66a0*/  FFMA.FTZ R152, R152, R4, -R195.reuse ;  /* 0x0000000498987223 */ /* 0x100fe200000108c3 */
[----:B------:R-:W-:Y:S01]  /*66b0*/  FMNMX.FTZ R5, R167, R10, !PT ;  /* 0x0000000aa7057209 */ /* 0x000fe20007810000 */
[-CC-:B------:R-:W-:Y:S01]  /*66c0*/  FFMA.FTZ R11, R153, R4.reuse, -R195.reuse ;  /* 0x00000004990b7223 */ /* 0x180fe200000108c3 */
[-C--:B------:R-:W-:Y:S01]  /*66d0*/  FMUL.FTZ R9, R9, R4.reuse ;  /* 0x0000000409097220 */ /* 0x080fe20000410000 */
[-CC-:B------:R-:W-:Y:S01]  /*66e0*/  FFMA.FTZ R156, R156, R4.reuse, -R195.reuse ;  /* 0x000000049c9c7223 */ /* 0x180fe200000108c3 */
[----:B------:R-:W-:Y:S01]  /*66f0*/  FMNMX.FTZ R10, R170, R5, !PT ;  /* 0x00000005aa0a7209 */ /* 0x000fe20007810000 */
[-CC-:B------:R-:W-:Y:S01]  /*6700*/  FFMA.FTZ R13, R157, R4.reuse, -R195.reuse ;  /* 0x000000049d0d7223 */ /* 0x180fe200000108c3 */
[-CC-:B------:R-:W-:Y:S01]  /*6710*/  FFMA.FTZ R15, R161, R4.reuse, -R195.reuse ;  /* 0x00000004a10f7223 */ /* 0x180fe200000108c3 */
[--C-:B------:R-:W-:Y:S01]  /*6720*/  FFMA.FTZ R20, R164, R4, -R195.reuse ;  /* 0x00000004a4147223 */ /* 0x100fe200000108c3 */
[----:B------:R-:W-:Y:S01]  /*6730*/  FMNMX.FTZ R5, R171, R10, !PT ;  /* 0x0000000aab057209 */ /* 0x000fe20007810000 */
[----:B------:R-:W0:Y:S01]  /*6740*/  MUFU.EX2 R9, R9 ;  /* 0x0000000900097308 */ /* 0x000e220000000800 */
[-CC-:B------:R-:W-:Y:S01]  /*6750*/  FFMA.FTZ R21, R165, R4.reuse, -R195.reuse ;  /* 0x00000004a5157223 */ /* 0x180fe200000108c3 */
[-CC-:B------:R-:W-:Y:S01]  /*6760*/  FFMA.FTZ R168, R168, R4.reuse, -R195.reuse ;  /* 0x00000004a8a87223 */ /* 0x180fe200000108c3 */
[----:B------:R-:W-:Y:S01]  /*6770*/  FMNMX.FTZ R12, R174, R5, !PT ;  /* 0x00000005ae0c7209 */ /* 0x000fe20007810000 */
[-CC-:B------:R-:W-:Y:S01]  /*6780*/  FFMA.FTZ R169, R169, R4.reuse, -R195.reuse ;  /* 0x00000004a9a97223 */ /* 0x180fe200000108c3 */
[-CC-:B------:R-:W-:Y:S01]  /*6790*/  FFMA.FTZ R172, R172, R4.reuse, -R195.reuse ;  /* 0x00000004acac7223 */ /* 0x180fe200000108c3 */
[--C-:B------:R-:W-:Y:S01]  /*67a0*/  FFMA.FTZ R173, R173, R4, -R195.reuse ;  /* 0x00000004adad7223 */ /* 0x100fe200000108c3 */
[----:B------:R-:W-:Y:S01]  /*67b0*/  FMNMX.FTZ R5, R175, R12, !PT ;  /* 0x0000000caf057209 */ /* 0x000fe20007810000 */
[----:B------:R1:W-:Y:S01]  /*67c0*/  MUFU.EX2 R10, R152 ;  /* 0x00000098000a7308 */ /* 0x0003e20000000800 */
[-CC-:B------:R-:W-:Y:S01]  /*67d0*/  FFMA.FTZ R176, R176, R4.reuse, -R195.reuse ;  /* 0x00000004b0b07223 */ /* 0x180fe200000108c3 */
[-CC-:B------:R-:W-:Y:S01]  /*67e0*/  FFMA.FTZ R177, R177, R4.reuse, -R195.reuse ;  /* 0x00000004b1b17223 */ /* 0x180fe200000108c3 */
[----:B------:R-:W-:Y:S01]  /*67f0*/  FMNMX.FTZ R12, R178, R5, !PT ;  /* 0x00000005b20c7209 */ /* 0x000fe20007810000 */
[-CC-:B------:R-:W-:Y:S01]  /*6800*/  FFMA.FTZ R180, R180, R4.reuse, -R195.reuse ;  /* 0x00000004b4b47223 */ /* 0x180fe200000108c3 */
[----:B------:R-:W-:-:S02]  /*6810*/  FFMA.FTZ R181, R181, R4, -R195 ;  /* 0x00000004b5b57223 */ /* 0x000fc400000108c3 */
[----:B------:R-:W-:Y:S01]  /*6820*/  FMNMX.FTZ R5, R179, R12, !PT ;  /* 0x0000000cb3057209 */ /* 0x000fe20007810000 */
[----:B------:R-:W-:Y:S01]  /*6830*/  MUFU.EX2 R11, R11 ;  /* 0x0000000b000b7308 */ /* 0x000fe20000000800 */
[-C--:B0-----:R-:W-:Y:S01]  /*6840*/  FMUL.FTZ R24, R24, R9.reuse ;  /* 0x0000000918187220 */ /* 0x081fe20000410000 */
[----:B------:R-:W-:Y:S01]  /*6850*/  FMUL.FTZ R25, R25, R9 ;  /* 0x0000000919197220 */ /* 0x000fe20000410000 */
[----:B------:R-:W-:Y:S01]  /*6860*/  FMNMX.FTZ R14, R182, R5, !PT ;  /* 0x00000005b60e7209 */ /* 0x000fe20007810000 */
[-C--:B------:R-:W-:Y:S01]  /*6870*/  FMUL.FTZ R28, R28, R9.reuse ;  /* 0x000000091c1c7220 */ /* 0x080fe20000410000 */
[-C--:B------:R-:W-:Y:S01]  /*6880*/  FMUL.FTZ R29, R29, R9.reuse ;  /* 0x000000091d1d7220 */ /* 0x080fe20000410000 */
[-C--:B------:R-:W-:Y:S01]  /*6890*/  FMUL.FTZ R32, R32, R9.reuse ;  /* 0x0000000920207220 */ /* 0x080fe20000410000 */
[----:B------:R-:W-:Y:S01]  /*68a0*/  FMNMX.FTZ R5, R183, R14, !PT ;  /* 0x0000000eb7057209 */ /* 0x000fe20007810000 */
[----:B------:R-:W-:Y:S01]  /*68b0*/  FFMA.FTZ R14, R160, R4, -R195 ;  /* 0x00000004a00e7223 */ /* 0x000fe200000108c3 */
[----:B------:R-:W-:Y:S01]  /*68c0*/  MUFU.EX2 R12, R156 ;  /* 0x0000009c000c7308 */ /* 0x000fe20000000800 */
[-C--:B------:R-:W-:Y:S01]  /*68d0*/  FMUL.FTZ R33, R33, R9.reuse ;  /* 0x0000000921217220 */ /* 0x080fe20000410000 */
[-C--:B------:R-:W-:Y:S01]  /*68e0*/  FMUL.FTZ R36, R36, R9.reuse ;  /* 0x0000000924247220 */ /* 0x080fe20000410000 */
[----:B-1----:R-:W0:Y:S01]  /*68f0*/  SHFL.BFLY PT, R152, R5, 0x2, 0x1f ;  /* 0x0c401f0005987f89 */ /* 0x002e2200000e0000 */
        /* <DEDUP_REMOVED lines=20> */
[----:B------:R-:W1:Y:S01]  /*6a40*/  MUFU.EX2 R15, R15 ;  /* 0x0000000f000f7308 */ /* 0x000e620000000800 */
[-C--:B------:R-:W-:Y:S01]  /*6a50*/  FMUL.FTZ R73, R73, R9.reuse ;  /* 0x0000000949497220 */ /* 0x080fe20000410000 */
[-C--:B------:R-:W-:Y:S01]  /*6a60*/  FMUL.FTZ R76, R76, R9.reuse ;  /* 0x000000094c4c7220 */ /* 0x080fe20000410000 */
[----:B0-----:R-:W-:Y:S01]  /*6a70*/  FMNMX.FTZ R152, R5, R152, !PT ;  /* 0x0000009805987209 */ /* 0x001fe20007810000 */
[-C--:B------:R-:W-:Y:S01]  /*6a80*/  FMUL.FTZ R77, R77, R9.reuse ;  /* 0x000000094d4d7220 */ /* 0x080fe20000410000 */
[-C--:B------:R-:W-:Y:S01]  /*6a90*/  FMUL.FTZ R80, R80, R9.reuse ;  /* 0x0000000950507220 */ /* 0x080fe20000410000 */
[-C--:B------:R-:W-:Y:S01]  /*6aa0*/  FMUL.FTZ R81, R81, R9.reuse ;  /* 0x0000000951517220 */ /* 0x080fe20000410000 */
[-C--:B------:R-:W-:Y:S01]  /*6ab0*/  FMUL.FTZ R84, R84, R9.reuse ;  /* 0x0000000954547220 */ /* 0x080fe20000410000 */
[----:B------:R-:W0:Y:S01]  /*6ac0*/  SHFL.BFLY PT, R5, R152, 0x1, 0x1f ;  /* 0x0c201f0098057f89 */ /* 0x000e2200000e0000 */
        /* <DEDUP_REMOVED lines=9> */
[----:B-1----:R-:W-:Y:S01]  /*6b60*/  F2FP.BF16.F32.PACK_AB R156, R15, R14 ;  /* 0x0000000e0f9c723e */ /* 0x002fe200000010ff */
        /* <DEDUP_REMOVED lines=12> */
[----:B------:R-:W-:Y:S01]  /*6c30*/  FMUL.FTZ R121, R121, R9 ;  /* 0x0000000979797220 */ /* 0x000fe20000410000 */
[----:B0-----:R-:W-:Y:S01]  /*6c40*/  FMNMX.FTZ R5, R152, R5, !PT ;  /* 0x0000000598057209 */ /* 0x001fe20007810000 */
[----:B------:R-:W-:Y:S01]  /*6c50*/  IMAD.MOV R152, RZ, RZ, -R22 ;  /* 0x000000ffff987224 */ /* 0x000fe200078e0a16 */
[----:B------:R-:W-:Y:S01]  /*6c60*/  MUFU.EX2 R169, R169 ;  /* 0x000000a900a97308 */ /* 0x000fe20000000800 */
[-C--:B------:R-:W-:Y:S01]  /*6c70*/  FMUL.FTZ R124, R124, R9.reuse ;  /* 0x000000097c7c7220 */ /* 0x080fe20000410000 */
[-C--:B------:R-:W-:Y:S01]  /*6c80*/  FMUL.FTZ R125, R125, R9.reuse ;  /* 0x000000097d7d7220 */ /* 0x080fe20000410000 */
[----:B------:R-:W-:Y:S01]  /*6c90*/  FADD.FTZ R153, -R5, R193 ;  /* 0x000000c105997221 */ /* 0x000fe20000010100 */
[----:B------:R-:W-:Y:S01]  /*6ca0*/  ISETP.NE.AND P2, PT, R19, R152, PT ;  /* 0x000000981300720c */ /* 0x000fe20003f45270 */
[-C--:B------:R-:W-:Y:S01]  /*6cb0*/  FMUL.FTZ R128, R128, R9.reuse ;  /* 0x0000000980807220 */ /* 0x080fe20000410000 */
[-C--:B------:R-:W-:Y:S01]  /*6cc0*/  FMUL.FTZ R129, R129, R9.reuse ;  /* 0x0000000981817220 */ /* 0x080fe20000410000 */
[-C--:B------:R-:W-:Y:S01]  /*6cd0*/  FMUL.FTZ R194, R153, R4.reuse ;  /* 0x0000000499c27220 */ /* 0x080fe20000410000 */
[-C--:B------:R-:W-:Y:S01]  /*6ce0*/  FMUL.FTZ R153, R5, R4.reuse ;  /* 0x0000000405997220 */ /* 0x080fe20000410000 */
[----:B------:R-:W-:Y:S01]  /*6cf0*/  MUFU.EX2 R172, R172 ;  /* 0x000000ac00ac7308 */ /* 0x000fe20000000800 */
[-C--:B------:R-:W-:Y:S01]  /*6d00*/  FMUL.FTZ R132, R132, R9.reuse ;  /* 0x0000000984847220 */ /* 0x080fe20000410000 */
[----:B------:R-:W-:Y:S01]  /*6d10*/  FMUL.FTZ R133, R133, R9 ;  /* 0x0000000985857220 */ /* 0x000fe20000410000 */
[----:B------:R-:W-:Y:S01]  /*6d20*/  FFMA.FTZ R196, R155, R4, -R153 ;  /* 0x000000049bc47223 */ /* 0x000fe20000010899 */
[----:B------:R-:W-:-:S02]  /*6d30*/  IMAD.U32 R155, RZ, RZ, UR10 ;  /* 0x0000000aff9b7e24 */ /* 0x000fc4000f8e00ff */
[-CC-:B------:R-:W-:Y:S01]  /*6d40*/  FFMA.FTZ R193, R154, R4.reuse, -R153.reuse ;  /* 0x000000049ac17223 */ /* 0x180fe20000010899 */
[-CC-:B------:R-:W-:Y:S01]  /*6d50*/  FFMA.FTZ R195, R158, R4.reuse, -R153.reuse ;  /* 0x000000049ec37223 */ /* 0x180fe20000010899 */
[-CC-:B------:R-:W-:Y:S01]  /*6d60*/  FFMA.FTZ R198, R159, R4.reuse, -R153.reuse ;  /* 0x000000049fc67223 */ /* 0x180fe20000010899 */
[----:B------:R-:W0:Y:S01]  /*6d70*/  MUFU.EX2 R194, R194 ;  /* 0x000000c200c27308 */ /* 0x000e220000000800 */
[----:B------:R-:W-:Y:S02]  /*6d80*/  @!P2 IMAD R152, R155, 0x40, R16 ;  /* 0x000000409b98a824 */ /* 0x000fe400078e0210 */
[-CC-:B------:R-:W-:Y:S01]  /*6d90*/  FFMA.FTZ R197, R162, R4.reuse, -R153.reuse ;  /* 0x00000004a2c57223 */ /* 0x180fe20000010899 */
[-CC-:B------:R-:W-:Y:S01]  /*6da0*/  FFMA.FTZ R200, R163, R4.reuse, -R153.reuse ;  /* 0x00000004a3c87223 */ /* 0x180fe20000010899 */
[-CC-:B------:R-:W-:Y:S01]  /*6db0*/  FFMA.FTZ R199, R166, R4.reuse, -R153.reuse ;  /* 0x00000004a6c77223 */ /* 0x180fe20000010899 */
[-CC-:B------:R-:W-:Y:S01]  /*6dc0*/  FFMA.FTZ R202, R167, R4.reuse, -R153.reuse ;  /* 0x00000004a7ca7223 */ /* 0x180fe20000010899 */
[----:B------:R-:W-:Y:S01]  /*6dd0*/  @!P2 LEA R152, R152, UR38, 0x2 ;  /* 0x000000269898ac11 */ /* 0x000fe2000f8e10ff */
        /* <DEDUP_REMOVED lines=8> */
[----:B------:R-:W-:Y:S01]  /*6e60*/  @!P2 STS [R152+0x38400], R9 ;  /* 0x038400099800a388 */ /* 0x000fe20000000800 */
[----:B------:R-:W-:Y:S01]  /*6e70*/  MUFU.EX2 R193, R193 ;  /* 0x000000c100c17308 */ /* 0x000fe20000000800 */
[----:B------:R-:W-:Y:S01]  /*6e80*/  F2FP.BF16.F32.PACK_AB R154, R13, R12 ;  /* 0x0000000c0d9a723e */ /* 0x000fe200000010ff */
[----:B0-----:R-:W-:Y:S01]  /*6e90*/  FMUL.FTZ R26, R26, R194 ;  /* 0x000000c21a1a7220 */ /* 0x001fe20000410000 */
[----:B------:R0:W-:Y:S01]  /*6ea0*/  @!P2 STS [R152+0x38420], R194 ;  /* 0x038420c29800a388 */ /* 0x0001e20000000800 */
[----:B------:R-:W-:Y:S01]  /*6eb0*/  F2FP.BF16.F32.PACK_AB R158, R21, R20 ;  /* 0x00000014159e723e */ /* 0x000fe200000010ff */
[----:B------:R-:W-:Y:S01]  /*6ec0*/  FMUL.FTZ R27, R27, R194 ;  /* 0x000000c21b1b7220 */ /* 0x000fe20000410000 */
[----:B------:R-:W-:Y:S01]  /*6ed0*/  F2FP.BF16.F32.PACK_AB R160, R169, R168 ;  /* 0x000000a8a9a0723e */ /* 0x000fe200000010ff */
[-C--:B------:R-:W-:Y:S01]  /*6ee0*/  FMUL.FTZ R30, R30, R194.reuse ;  /* 0x000000c21e1e7220 */ /* 0x080fe20000410000 */
[----:B------:R-:W1:Y:S01]  /*6ef0*/  MUFU.EX2 R196, R196 ;  /* 0x000000c400c47308 */ /* 0x000e620000000800 */
[-C--:B------:R-:W-:Y:S01]  /*6f00*/  FMUL.FTZ R31, R31, R194.reuse ;  /* 0x000000c21f1f7220 */ /* 0x080fe20000410000 */
[-C--:B------:R-:W-:Y:S01]  /*6f10*/  FMUL.FTZ R34, R34, R194.reuse ;  /* 0x000000c222227220 */ /* 0x080fe20000410000 */
[-C--:B------:R-:W-:Y:S01]  /*6f20*/  FMUL.FTZ R35, R35, R194.reuse ;  /* 0x000000c223237220 */ /* 0x080fe20000410000 */
[----:B------:R-:W-:Y:S01]  /*6f30*/  FMUL.FTZ R38, R38, R194 ;  /* 0x000000c226267220 */ /* 0x000fe20000410000 */
[----:B0-----:R-:W-:Y:S01]  /*6f40*/  F2FP.BF16.F32.PACK_AB R152, R11, R10 ;  /* 0x0000000a0b98723e */ /* 0x001fe200000010ff */
        /* <DEDUP_REMOVED lines=10> */
[----:B------:R-:W0:Y:S01]  /*6ff0*/  MUFU.EX2 R198, R198 ;  /* 0x000000c600c67308 */ /* 0x000e220000000800 */
        /* <DEDUP_REMOVED lines=16> */
[----:B0-----:R-:W-:Y:S01]  /*7100*/  F2FP.BF16.F32.PACK_AB R155, R198, R195 ;  /* 0x000000c3c69b723e */ /* 0x001fe200000010ff */
[----:B------:R-:W-:Y:S01]  /*7110*/  BAR.SYNC.DEFER_BLOCKING 0xf, 0x100 ;  /* 0x03c4000000007b1d */ /* 0x000fe20000010000 */
        /* <DEDUP_REMOVED lines=30> */
[----:B0-----:R-:W-:Y:S01]  /*7300*/  F2FP.BF16.F32.PACK_AB R159, R202, R199 ;  /* 0x000000c7ca9f723e */ /* 0x001fe200000010ff */
[-C--:B------:R-:W-:Y:S01]  /*7310*/  FMUL.FTZ R134, R134, R194.reuse ;  /* 0x000000c286867220 */ /* 0x080fe20000410000 */
[-C--:B------:R-:W-:Y:S01]  /*7320*/  FMUL.FTZ R135, R135, R194.reuse ;  /* 0x000000c287877220 */ /* 0x080fe20000410000 */
[-C--:B------:R-:W-:Y:S01]  /*7330*/  FMUL.FTZ R136, R136, R9.reuse ;  /* 0x0000000988887220 */ /* 0x080fe20000410000 */
[-C--:B------:R-:W-:Y:S01]  /*7340*/  FMUL.FTZ R137, R137, R9.reuse ;  /* 0x0000000989897220 */ /* 0x080fe20000410000 */
[-C--:B------:R-:W-:Y:S01]  /*7350*/  FMUL.FTZ R138, R138, R194.reuse ;  /* 0x000000c28a8a7220 */ /* 0x080fe20000410000 */
[----:B------:R-:W-:Y:S01]  /*7360*/  FMUL.FTZ R139, R139, R194 ;  /* 0x000000c28b8b7220 */ /* 0x000fe20000410000 */
        /* <DEDUP_REMOVED lines=12> */
[----:B------:R-:W-:Y:S01]  /*7430*/  FMUL.FTZ R149, R149, R9 ;  /* 0x0000000995957220 */ /* 0x000fe20000410000 */
[-C--:B------:R-:W-:Y:S01]  /*7440*/  FMUL.FTZ R150, R150, R194.reuse ;  /* 0x000000c296967220 */ /* 0x080fe20000410000 */
[----:B------:R-:W-:Y:S01]  /*7450*/  FMUL.FTZ R151, R151, R194 ;  /* 0x000000c297977220 */ /* 0x000fe20000410000 */
[----:B------:R1:W-:Y:S01]  /*7460*/  STSM.16.M88.4 [R184+0x36400], R152 ;  /* 0x03640098b8007844 */ /* 0x0003e20000000200 */
[----:B------:R-:W2:Y:S01]  /*7470*/  MUFU.EX2 R175, R175 ;  /* 0x000000af00af7308 */ /* 0x000ea20000000800 */
[----:B0-----:R-:W-:Y:S01]  /*7480*/  F2FP.BF16.F32.PACK_AB R161, R171, R170 ;  /* 0x000000aaaba1723e */ /* 0x001fe200000010ff */
[----:B------:R-:W-:Y:S01]  /*7490*/  ULEA UR10, UR36, UR5, 0xc ;  /* 0x00000005240a7291 */ /* 0x000fe2000f8e603f */
[----:B------:R1:W-:Y:S01]  /*74a0*/  STSM.16.M88.4 [R186], R156 ;  /* 0x0000009cba007844 */ /* 0x0003e20000000200 */
[----:B------:R-:W-:Y:S01]  /*74b0*/  FFMA.FTZ R6, R9, R6, R10 ;  /* 0x0000000609067223 */ /* 0x000fe2000001000a */
[----:B------:R-:W-:Y:S01]  /*74c0*/  FFMA.FTZ R7, R194, R7, R193 ;  /* 0x00000007c2077223 */ /* 0x000fe200000100c1 */
[----:B------:R-:W-:-:S02]  /*74d0*/  UIADD3 UR14, UR10, 0x80, URZ ;  /* 0x000000800a0e7890 */ /* 0x000fc4000fffe03f */
[----:B------:R-:W-:Y:S01]  /*74e0*/  MUFU.EX2 R176, R176 ;  /* 0x000000b000b07308 */ /* 0x000fe20000000800 */
[----:B------:R-:W-:Y:S01]  /*74f0*/  FADD.FTZ R11, R11, R6 ;  /* 0x000000060b0b7221 */ /* 0x000fe20000010000 */
[----:B------:R-:W-:-:S03]  /*7500*/  FADD.FTZ R196, R196, R7 ;  /* 0x00000007c4c47221 */ /* 0x000fc60000010000 */
[----:B------:R-:W-:Y:S01]  /*7510*/  FADD.FTZ R12, R12, R11 ;  /* 0x0000000b0c0c7221 */ /* 0x000fe20000010000 */
[----:B------:R-:W-:Y:S02]  /*7520*/  FADD.FTZ R195, R195, R196 ;  /* 0x000000c4c3c37221 */ /* 0x000fe40000010000 */
[----:B------:R-:W0:Y:S01]  /*7530*/  MUFU.EX2 R177, R177 ;  /* 0x000000b100b17308 */ /* 0x000e220000000800 */
[----:B--2---:R-:W-:Y:S01]  /*7540*/  F2FP.BF16.F32.PACK_AB R163, R175, R174 ;  /* 0x000000aeafa3723e */ /* 0x004fe200000010ff */
[----:B------:R-:W-:Y:S01]  /*7550*/  FADD.FTZ R13, R13, R12 ;  /* 0x0000000c0d0d7221 */ /* 0x000fe20000010000 */
[----:B------:R-:W-:-:S03]  /*7560*/  FADD.FTZ R198, R198, R195 ;  /* 0x000000c3c6c67221 */ /* 0x000fc60000010000 */
[----:B------:R1:W-:Y:S01]  /*7570*/  STSM.16.M88.4 [R23], R160 ;  /* 0x000000a017007844 */ /* 0x0003e20000000200 */
[----:B------:R-:W-:Y:S01]  /*7580*/  FADD.FTZ R14, R14, R13 ;  /* 0x0000000d0e0e7221 */ /* 0x000fe20000010000 */
[----:B------:R-:W-:Y:S01]  /*7590*/  MUFU.EX2 R180, R180 ;  /* 0x000000b400b47308 */ /* 0x000fe20000000800 */
[----:B------:R-:W-:Y:S02]  /*75a0*/  FADD.FTZ R197, R197, R198 ;  /* 0x000000c6c5c57221 */ /* 0x000fe40000010000 */
[----:B------:R-:W-:Y:S02]  /*75b0*/  FADD.FTZ R15, R15, R14 ;  /* 0x0000000e0f0f7221 */ /* 0x000fe40000010000 */
[----:B------:R-:W-:Y:S02]  /*75c0*/  FADD.FTZ R200, R200, R197 ;  /* 0x000000c5c8c87221 */ /* 0x000fe40000010000 */
[----:B------:R-:W-:Y:S01]  /*75d0*/  FADD.FTZ R20, R20, R15 ;  /* 0x0000000f14147221 */ /* 0x000fe20000010000 */
[----:B------:R-:W2:Y:S01]  /*75e0*/  MUFU.EX2 R181, R181 ;  /* 0x000000b500b57308 */ /* 0x000ea20000000800 */
[----:B0-----:R-:W-:Y:S01]  /*75f0*/  F2FP.BF16.F32.PACK_AB R164, R177, R176 ;  /* 0x000000b0b1a4723e */ /* 0x001fe200000010ff */
[----:B------:R-:W-:Y:S01]  /*7600*/  FADD.FTZ R199, R199, R200 ;  /* 0x000000c8c7c77221 */ /* 0x000fe20000010000 */
[----:B------:R-:W-:-:S03]  /*7610*/  FADD.FTZ R21, R21, R20 ;  /* 0x0000001415157221 */ /* 0x000fc60000010000 */
[----:B------:R-:W-:Y:S01]  /*7620*/  FADD.FTZ R199, R202, R199 ;  /* 0x000000c7cac77221 */ /* 0x000fe20000010000 */
[----:B------:R-:W-:Y:S01]  /*7630*/  FADD.FTZ R168, R168, R21 ;  /* 0x00000015a8a87221 */ /* 0x000fe20000010000 */
[----:B------:R-:W-:Y:S02]  /*7640*/  MUFU.EX2 R178, R178 ;  /* 0x000000b200b27308 */ /* 0x000fe40000000800 */
[----:B------:R-:W-:Y:S01]  /*7650*/  FADD.FTZ R170, R170, R199 ;  /* 0x000000c7aaaa7221 */ /* 0x000fe20000010000 */
[----:B------:R-:W-:-:S03]  /*7660*/  FADD.FTZ R169, R169, R168 ;  /* 0x000000a8a9a97221 */ /* 0x000fc60000010000 */
[----:B------:R-:W-:Y:S01]  /*7670*/  FADD.FTZ R171, R171, R170 ;  /* 0x000000aaabab7221 */ /* 0x000fe20000010000 */
[----:B------:R-:W-:Y:S01]  /*7680*/  FADD.FTZ R172, R172, R169 ;  /* 0x000000a9acac7221 */ /* 0x000fe20000010000 */
[----:B------:R-:W0:Y:S01]  /*7690*/  MUFU.EX2 R179, R179 ;  /* 0x000000b300b37308 */ /* 0x000e220000000800 */
[----:B--2---:R-:W-:Y:S01]  /*76a0*/  F2FP.BF16.F32.PACK_AB R166, R181, R180 ;  /* 0x000000b4b5a6723e */ /* 0x004fe200000010ff */
[----:B------:R-:W-:Y:S01]  /*76b0*/  FADD.FTZ R174, R174, R171 ;  /* 0x000000abaeae7221 */ /* 0x000fe20000010000 */
[----:B------:R-:W-:-:S03]  /*76c0*/  FADD.FTZ R173, R173, R172 ;  /* 0x000000acadad7221 */ /* 0x000fc60000010000 */
[----:B------:R-:W-:Y:S01]  /*76d0*/  FADD.FTZ R175, R175, R174 ;  /* 0x000000aeafaf7221 */ /* 0x000fe20000010000 */
[----:B------:R-:W-:Y:S01]  /*76e0*/  FADD.FTZ R176, R176, R173 ;  /* 0x000000adb0b07221 */ /* 0x000fe20000010000 */
[----:B------:R-:W-:Y:S03]  /*76f0*/  MUFU.EX2 R182, R182 ;  /* 0x000000b600b67308 */ /* 0x000fe60000000800 */
[----:B------:R-:W-:-:S04]  /*7700*/  FADD.FTZ R177, R177, R176 ;  /* 0x000000b0b1b17221 */ /* 0x000fc80000010000 */
[----:B------:R-:W-:Y:S01]  /*7710*/  FADD.FTZ R6, R180, R177 ;  /* 0x000000b1b4067221 */ /* 0x000fe20000010000 */
[----:B------:R-:W2:Y:S01]  /*7720*/  MUFU.EX2 R183, R183 ;  /* 0x000000b700b77308 */ /* 0x000ea20000000800 */
[----:B0-----:R-:W-:Y:S01]  /*7730*/  F2FP.BF16.F32.PACK_AB R165, R179, R178 ;  /* 0x000000b2b3a5723e */ /* 0x001fe200000010ff */
[----:B------:R-:W-:Y:S01]  /*7740*/  FADD.FTZ R178, R178, R175 ;  /* 0x000000afb2b27221 */ /* 0x000fe20000010000 */
[----:B------:R-:W-:-:S03]  /*7750*/  FADD.FTZ R6, R181, R6 ;  /* 0x00000006b5067221 */ /* 0x000fc60000010000 */
[----:B------:R-:W-:Y:S01]  /*7760*/  FADD.FTZ R179, R179, R178 ;  /* 0x000000b2b3b37221 */ /* 0x000fe20000010000 */
[----:B--2---:R-:W-:-:S03]  /*7770*/  F2FP.BF16.F32.PACK_AB R167, R183, R182 ;  /* 0x000000b6b7a7723e */ /* 0x004fc600000010ff */
[----:B------:R-:W-:Y:S02]  /*7780*/  FADD.FTZ R182, R182, R179 ;  /* 0x000000b3b6b67221 */ /* 0x000fe40000010000 */
[----:B------:R1:W-:Y:S01]  /*7790*/  STSM.16.M88.4 [R185], R164 ;  /* 0x000000a4b9007844 */ /* 0x0003e20000000200 */
[----:B------:R-:W-:Y:S01]  /*77a0*/  WARPGROUP.ARRIVE ;  /* 0x00000000000079c5 */ /* 0x000fe20000000000 */
[----:B------:R-:W-:-:S05]  /*77b0*/  FADD.FTZ R7, R183, R182 ;  /* 0x000000b6b7077221 */ /* 0x000fca0000010000 */
[----:B------:R-:W-:Y:S01]  /*77c0*/  HGMMA.64x256x16.F32.BF16 R24, R152, gdesc[UR8].tnspB, R24, gsb0 ;  /* 0x43e0000898187df0 */ /* 0x000fe20008001818 */
        /* <DEDUP_REMOVED lines=22> */
[----:B0-----:R-:W0:Y:S02]  /*7930*/  FENCE.VIEW.ASYNC.S ;  /* 0x00000000000073c6 */ /* 0x001e240000000000 */
[----:B0-----:R-:W-:Y:S01]  /*7940*/  NOP ;  /* 0x0000000000007918 */ /* 0x001fe20000000000 */
[----:B------:R-:W-:Y:S06]  /*7950*/  BAR.ARV 0xe, 0x100 ;  /* 0x0384000000007b1d */ /* 0x000fec0000002000 */
[----:B-1----:R-:W-:Y:S05]  /*7960*/  @!P0 BRA `(.L_x_3430) ;  /* 0x0000000000048947 */ /* 0x002fea0003800000 */
[----:B------:R-:W-:Y:S01]  /*7970*/  BPT.TRAP 0x1 ;  /* 0x000000040000795c */ /* 0x000fe20000300000 */
.L_x_3430:
[----:B------:R-:W-:Y:S01]  /*7980*/  UIADD3 UR7, UR7, 0x38860, URZ ;  /* 0x0003886007077890 */ /* 0x000fe2000fffe03f */
[----:B------:R-:W-:Y:S01]  /*7990*/  IMAD.MOV.U32 R193, RZ, RZ, R5 ;  /* 0x000000ffffc17224 */ /* 0x000fe200078e0005 */
[----:B------:R-:W-:Y:S01]  /*79a0*/  UMOV UR10, UR36 ;  /* 0x00000024000a7c82 */ /* 0x000fe20008000000 */
[----:B------:R-:W-:Y:S01]  /*79b0*/  IMAD.MOV.U32 R9, RZ, RZ, R3 ;  /* 0x000000ffff097224 */ /* 0x000fe200078e0003 */
[----:B------:R-:W-:-:S09]  /*79c0*/  UPRMT UR7, UR37, 0x654, UR7 ;  /* 0x0000065425077896 */ /* 0x000fd20008000007 */
[----:B------:R-:W-:Y:S01]  /*79d0*/  SYNCS.ARRIVE.TRANS64.RED.A1T0 RZ, [UR7], RZ ;  /* 0x000000ffffff79a7 */ /* 0x000fe20008100407 */
[----:B------:R-:W-:Y:S05]  /*79e0*/  @P1 BRA `(.L_x_3431) ;  /* 0xffffffd400601947 */ /* 0x000fea000383ffff */
.L_x_3420:
[----:B------:R-:W0:Y:S01]  /*79f0*/  SHFL.BFLY PT, R9, R6, 0x2, 0x1f ;  /* 0x0c401f0006097f89 */ /* 0x000e2200000e0000 */
[----:B------:R-:W-:Y:S02]  /*7a00*/  IMAD.MOV R14, RZ, RZ, -R22 ;  /* 0x000000ffff0e7224 */ /* 0x000fe400078e0a16 */
[----:B------:R-:W-:Y:S01]  /*7a10*/  VIADD R206, R206, 0x1 ;  /* 0x00000001cece7836 */ /* 0x000fe20000000000 */
[----:B------:R-:W1:Y:S01]  /*7a20*/  SHFL.BFLY PT, R8, R7, 0x2, 0x1f ;  /* 0x0c401f0007087f89 */ /* 0x000e6200000e0000 */
[----:B------:R-:W-:Y:S08]  /*7a30*/  BAR.ARV 0x8, 0x100 ;  /* 0x0204000000007b1d */ /* 0x000ff00000002000 */
[----:B------:R-:W-:Y:S01]  /*7a40*/  BAR.SYNC.DEFER_BLOCKING 0xf, 0x100 ;  /* 0x03c4000000007b1d */ /* 0x000fe20000010000 */
[----:B------:R-:W-:Y:S01]  /*7a50*/  ISETP.NE.AND P2, PT, R19, R14, PT ;  /* 0x0000000e1300720c */ /* 0x000fe20003f45270 */
[----:B0-----:R-:W-:Y:S01]  /*7a60*/  FADD.FTZ R0, R9, R6 ;  /* 0x0000000609007221 */ /* 0x001fe20000010000 */
[----:B------:R-:W-:-:S02]  /*7a70*/  IMAD.MOV.U32 R6, RZ, RZ, RZ ;  /* 0x000000ffff067224 */ /* 0x000fc400078e00ff */
[----:B-1----:R-:W-:Y:S02]  /*7a80*/  FADD.FTZ R11, R8, R7 ;  /* 0x00000007080b7221 */ /* 0x002fe40000010000 */
[----:B------:R-:W0:Y:S01]  /*7a90*/  SHFL.BFLY PT, R9, R0, 0x1, 0x1f ;  /* 0x0c201f0000097f89 */ /* 0x000e2200000e0000 */
[----:B------:R-:W-:Y:S02]  /*7aa0*/  IMAD.MOV.U32 R8, RZ, RZ, RZ ;  /* 0x000000ffff087224 */ /* 0x000fe400078e00ff */
[----:B------:R-:W-:Y:S01]  /*7ab0*/  IMAD.U32 R7, RZ, RZ, UR36 ;  /* 0x00000024ff077e24 */ /* 0x000fe2000f8e00ff */
[----:B------:R-:W1:Y:S01]  /*7ac0*/  SHFL.BFLY PT, R12, R11, 0x1, 0x1f ;  /* 0x0c201f000b0c7f89 */ /* 0x000e6200000e0000 */
[----:B------:R-:W-:-:S04]  /*7ad0*/  UIADD3 UR36, UR36, 0x1, URZ ;  /* 0x0000000124247890 */ /* 0x000fc8000fffe03f */
[----:B------:R-:W-:-:S04]  /*7ae0*/  UISETP.NE.AND UP0, UPT, UR36, 0x2, UPT ;  /* 0x000000022400788c */ /* 0x000fc8000bf05270 */
[----:B------:R-:W-:Y:S02]  /*7af0*/  USEL UR4, URZ, 0x1, UP0 ;  /* 0x000000013f047887 */ /* 0x000fe40008000000 */
[----:B------:R-:W-:-:S04]  /*7b00*/  USEL UR36, UR36, URZ, UP0 ;  /* 0x0000003f24247287 */ /* 0x000fc80008000000 */
[----:B------:R-:W-:Y:S01]  /*7b10*/  LOP3.LUT R2, R2, UR4, RZ, 0x3c, !PT ;  /* 0x0000000402027c12 */ /* 0x000fe2000f8e3cff */
[----:B0-----:R-:W-:Y:S01]  /*7b20*/  FADD.FTZ R10, R0, R9 ;  /* 0x00000009000a7221 */ /* 0x001fe20000010000 */
[----:B------:R-:W-:Y:S02]  /*7b30*/  @!P2 IMAD R0, R7, 0x40, R16 ;  /* 0x000000400700a824 */ /* 0x000fe400078e0210 */
[----:B-1----:R-:W-:Y:S02]  /*7b40*/  FADD.FTZ R9, R11, R12 ;  /* 0x0000000c0b097221 */ /* 0x002fe40000010000 */
[----:B------:R-:W-:Y:S01]  /*7b50*/  FSETP.NE.FTZ.AND P0, PT, R10, RZ, PT ;  /* 0x000000ff0a00720b */ /* 0x000fe20003f15000 */
[----:B------:R-:W-:Y:S01]  /*7b60*/  IMAD.MOV.U32 R12, RZ, RZ, -0x800000 ;  /* 0xff800000ff0c7424 */ /* 0x000fe200078e00ff */
[----:B------:R-:W-:Y:S02]  /*7b70*/  @!P2 LEA R0, R0, UR38, 0x2 ;  /* 0x000000260000ac11 */ /* 0x000fe4000f8e10ff */
[----:B------:R-:W-:-:S09]  /*7b80*/  FSETP.NE.FTZ.AND P1, PT, R9, RZ, PT ;  /* 0x000000ff0900720b */ /* 0x000fd20003f35000 */
[----:B------:R-:W0:Y:S08]  /*7b90*/  @P0 MUFU.RCP R8, R10 ;  /* 0x0000000a00080308 */ /* 0x000e300000001000 */
        /* <DEDUP_REMOVED lines=69> */
[C---:B0-----:R-:W-:Y:S01]  /*7ff0*/  @P0 FMUL.FTZ R8, R4.reuse, 0.69314718246459960938 ;  /* 0x3f31721804080820 */ /* 0x041fe20000410000 */
[----:B------:R-:W-:Y:S01]  /*8000*/  @P1 FMUL.FTZ R4, R4, 0.69314718246459960938 ;  /* 0x3f31721804041820 */ /* 0x000fe20000410000 */
[----:B--2---:R-:W-:Y:S01]  /*8010*/  @P0 FMUL.FTZ R11, R10, 0.69314718246459960938 ;  /* 0x3f3172180a0b0820 */ /* 0x004fe20000410000 */
[----:B---3--:R-:W-:Y:S01]  /*8020*/  @P1 FMUL.FTZ R9, R9, 0.69314718246459960938 ;  /* 0x3f31721809091820 */ /* 0x008fe20000410000 */
[----:B-1----:R-:W-:-:S02]  /*8030*/  IMAD.MOV.U32 R0, RZ, RZ, -0x800000 ;  /* 0xff800000ff007424 */ /* 0x002fc400078e00ff */
        /* <DEDUP_REMOVED lines=66> */
[----:B------:R-:W-:Y:S06]  /*8460*/  BAR.ARV 0xe, 0x100 ;  /* 0x0384000000007b1d */ /* 0x000fec0000002000 */
.L_x_3406:
[----:B------:R-:W0:Y:S01]  /*8470*/  S2UR UR6, SR_SWINHI ;  /* 0x00000000000679c3 */ /* 0x000e220000002f00 */
[----:B------:R-:W-:-:S07]  /*8480*/  IMAD R3, R214, 0x40, R18 ;  /* 0x00000040d6037824 */ /* 0x000fce00078e0212 */
[----:B------:R-:W-:Y:S01]  /*8490*/  BAR.SYNC.DEFER_BLOCKING 0x1, 0x100 ;  /* 0x0044000000007b1d */ /* 0x000fe20000010000 */
        /* <DEDUP_REMOVED lines=15> */
[----:B------:R-:W-:Y:S01]  /*8590*/  F2FP.BF16.F32.PACK_AB R146, R149, R148 ;  /* 0x000000949592723e */ /* 0x000fe200000010ff */
[----:B------:R-:W-:Y:S01]  /*85a0*/  IMAD.U32 R73, RZ, RZ, UR5 ;  /* 0x00000005ff497e24 */ /* 0x000fe2000f8e00ff */
[----:B------:R-:W-:Y:S01]  /*85b0*/  F2FP.BF16.F32.PACK_AB R147, R151, R150 ;  /* 0x000000969793723e */ /* 0x000fe200000010ff */
[----:B------:R-:W-:Y:S01]  /*85c0*/  ULDC UR4, c[0x0][0xc] ;  /* 0x0000030000047ab9 */ /* 0x000fe20000000800 */
[----:B------:R-:W-:Y:S01]  /*85d0*/  IMAD.WIDE R4, R218, 0x2, R72 ;  /* 0x00000002da047825 */ /* 0x000fe200078e0248 */
[----:B------:R-:W-:-:S03]  /*85e0*/  UIADD3 UR39, UR4, UR39, URZ ;  /* 0x0000002704277290 */ /* 0x000fc6000fffe03f */
[----:B------:R-:W-:Y:S01]  /*85f0*/  IMAD.WIDE R72, R3, 0x2, R72 ;  /* 0x0000000203487825 */ /* 0x000fe200078e0248 */
[C---:B------:R-:W-:Y:S02]  /*8600*/  IADD3 R40, P1, R4.reuse, 0x20, RZ ;  /* 0x0000002004287810 */ /* 0x040fe40007f3e0ff */
[----:B------:R-:W-:Y:S02]  /*8610*/  IADD3 R48, P3, R4, 0x2000, RZ ;  /* 0x0000200004307810 */ /* 0x000fe40007f7e0ff */
[----:B------:R-:W-:Y:S01]  /*8620*/  LOP3.LUT R37, R40, 0x380, RZ, 0xc0, !PT ;  /* 0x0000038028257812 */ /* 0x000fe200078ec0ff */
[--C-:B------:R-:W-:Y:S01]  /*8630*/  IMAD.X R123, RZ, RZ, R5.reuse, P1 ;  /* 0x000000ffff7b7224 */ /* 0x100fe200008e0605 */
[----:B------:R-:W-:Y:S01]  /*8640*/  IADD3 R44, P0, R4, 0x40, RZ ;  /* 0x00000040042c7810 */ /* 0x000fe20007f1e0ff */
[--C-:B------:R-:W-:Y:S01]  /*8650*/  IMAD.X R135, RZ, RZ, R5.reuse, P3 ;  /* 0x000000ffff877224 */ /* 0x100fe200018e0605 */
[----:B------:R-:W-:Y:S02]  /*8660*/  SHF.R.U64 R37, R37, 0x3, RZ ;  /* 0x0000000325257819 */ /* 0x000fe400000012ff */
[----:B------:R-:W-:Y:S01]  /*8670*/  LOP3.LUT R45, R48, 0x380, RZ, 0xc0, !PT ;  /* 0x00000380302d7812 */ /* 0x000fe200078ec0ff */
[----:B------:R-:W-:Y:S01]  /*8680*/  IMAD.X R127, RZ, RZ, R5, P0 ;  /* 0x000000ffff7f7224 */ /* 0x000fe200000e0605 */
[----:B------:R-:W-:-:S02]  /*8690*/  LOP3.LUT R122, R37, R40, RZ, 0x3c, !PT ;  /* 0x00000028257a7212 */ /* 0x000fc400078e3cff */
[----:B------:R-:W-:Y:S02]  /*86a0*/  LOP3.LUT R37, R44, 0x380, RZ, 0xc0, !PT ;  /* 0x000003802c257812 */ /* 0x000fe400078ec0ff */
[----:B------:R-:W-:Y:S02]  /*86b0*/  SHF.R.U64 R45, R45, 0x3, RZ ;  /* 0x000000032d2d7819 */ /* 0x000fe400000012ff */
[C---:B------:R-:W-:Y:S02]  /*86c0*/  IADD3 R10, P1, R4.reuse, 0x4000, RZ ;  /* 0x00004000040a7810 */ /* 0x040fe40007f3e0ff */
[----:B------:R-:W-:Y:S02]  /*86d0*/  SHF.R.U64 R37, R37, 0x3, RZ ;  /* 0x0000000325257819 */ /* 0x000fe400000012ff */
[C---:B------:R-:W-:Y:S01]  /*86e0*/  IADD3 R52, P6, R4.reuse, 0x2020, RZ ;  /* 0x0000202004347810 */ /* 0x040fe20007fde0ff */
[----:B------:R-:W-:Y:S01]  /*86f0*/  IMAD.X R11, RZ, RZ, R5, P1 ;  /* 0x000000ffff0b7224 */ /* 0x000fe200008e0605 */
[----:B------:R-:W-:-:S02]  /*8700*/  IADD3 R8, P5, R4, 0x2040, RZ ;  /* 0x0000204004087810 */ /* 0x000fc40007fbe0ff */
[----:B------:R-:W-:Y:S01]  /*8710*/  LOP3.LUT R134, R45, R48, RZ, 0x3c, !PT ;  /* 0x000000302d867212 */ /* 0x000fe200078e3cff */
[--C-:B------:R-:W-:Y:S01]  /*8720*/  IMAD.X R139, RZ, RZ, R5.reuse, P6 ;  /* 0x000000ffff8b7224 */ /* 0x100fe200030e0605 */
[----:B------:R-:W-:Y:S01]  /*8730*/  LOP3.LUT R45, R10, 0x380, RZ, 0xc0, !PT ;  /* 0x000003800a2d7812 */ /* 0x000fe200078ec0ff */
[--C-:B------:R-:W-:Y:S01]  /*8740*/  IMAD.X R143, RZ, RZ, R5.reuse, P5 ;  /* 0x000000ffff8f7224 */ /* 0x100fe200028e0605 */
[----:B------:R-:W-:Y:S02]  /*8750*/  IADD3 R41, P4, R4, 0x60, RZ ;  /* 0x0000006004297810 */ /* 0x000fe40007f9e0ff */
[----:B------:R-:W-:Y:S02]  /*8760*/  LOP3.LUT R126, R37, R44, RZ, 0x3c, !PT ;  /* 0x0000002c257e7212 */ /* 0x000fe400078e3cff */
[----:B------:R-:W-:Y:S01]  /*8770*/  LOP3.LUT R37, R8, 0x380, RZ, 0xc0, !PT ;  /* 0x0000038008257812 */ /* 0x000fe200078ec0ff */
[----:B------:R-:W-:Y:S01]  /*8780*/  IMAD.X R131, RZ, RZ, R5, P4 ;  /* 0x000000ffff837224 */ /* 0x000fe200020e0605 */
[----:B------:R-:W-:-:S02]  /*8790*/  SHF.R.U64 R45, R45, 0x3, RZ ;  /* 0x000000032d2d7819 */ /* 0x000fc400000012ff */
[C---:B------:R-:W-:Y:S02]  /*87a0*/  IADD3 R28, P6, R4.reuse, 0x6000, RZ ;  /* 0x00006000041c7810 */ /* 0x040fe40007fde0ff */
[----:B------:R-:W-:Y:S02]  /*87b0*/  SHF.R.U64 R37, R37, 0x3, RZ ;  /* 0x0000000325257819 */ /* 0x000fe400000012ff */
[----:B------:R-:W-:Y:S01]  /*87c0*/  IADD3 R14, P4, R4, 0x4040, RZ ;  /* 0x00004040040e7810 */ /* 0x000fe20007f9e0ff */
[--C-:B------:R-:W-:Y:S01]  /*87d0*/  IMAD.X R101, RZ, RZ, R5.reuse, P6 ;  /* 0x000000ffff657224 */ /* 0x100fe200030e0605 */
[----:B------:R-:W-:Y:S02]  /*87e0*/  LOP3.LUT R10, R45, R10, RZ, 0x3c, !PT ;  /* 0x0000000a2d0a7212 */ /* 0x000fe400078e3cff */
[----:B------:R-:W-:Y:S01]  /*87f0*/  LOP3.LUT R45, R28, 0x380, RZ, 0xc0, !PT ;  /* 0x000003801c2d7812 */ /* 0x000fe200078ec0ff */
[----:B------:R-:W-:Y:S01]  /*8800*/  IMAD.X R53, RZ, RZ, R5, P4 ;  /* 0x000000ffff357224 */ /* 0x000fe200020e0605 */
[----:B------:R-:W-:-:S02]  /*8810*/  LOP3.LUT R49, R52, 0x380, RZ, 0xc0, !PT ;  /* 0x0000038034317812 */ /* 0x000fc400078ec0ff */
[----:B------:R-:W-:Y:S02]  /*8820*/  LOP3.LUT R142, R37, R8, RZ, 0x3c, !PT ;  /* 0x00000008258e7212 */ /* 0x000fe400078e3cff */
[----:B------:R-:W-:Y:S02]  /*8830*/  LOP3.LUT R25, R4, 0x380, RZ, 0xc0, !PT ;  /* 0x0000038004197812 */ /* 0x000fe400078ec0ff */
[----:B------:R-:W-:Y:S02]  /*8840*/  LOP3.LUT R37, R14, 0x380, RZ, 0xc0, !PT ;  /* 0x000003800e257812 */ /* 0x000fe400078ec0ff */
[C---:B------:R-:W-:Y:S02]  /*8850*/  IADD3 R36, P2, R4.reuse, 0x2060, RZ ;  /* 0x0000206004247810 */ /* 0x040fe40007f5e0ff */
[----:B------:R-:W-:Y:S02]  /*8860*/  SHF.R.U64 R45, R45, 0x3, RZ ;  /* 0x000000032d2d7819 */ /* 0x000fe400000012ff */
[C---:B------:R-:W-:Y:S01]  /*8870*/  IADD3 R3, P1, R4.reuse, 0x6060, RZ ;  /* 0x0000606004037810 */ /* 0x040fe20007f3e0ff */
[----:B------:R-:W-:Y:S01]  /*8880*/  IMAD.X R9, RZ, RZ, R5, P2 ;  /* 0x000000ffff097224 */ /* 0x000fe200010e0605 */
[----:B------:R-:W-:-:S02]  /*8890*/  IADD3 R24, P3, R4, 0x4060, RZ ;  /* 0x0000406004187810 */ /* 0x000fc40007f7e0ff */
[----:B------:R-:W-:Y:S01]  /*88a0*/  SHF.R.U64 R49, R49, 0x3, RZ ;  /* 0x0000000331317819 */ /* 0x000fe200000012ff */
[--C-:B------:R-:W-:Y:S01]  /*88b0*/  IMAD.X R29, RZ, RZ, R5.reuse, P1 ;  /* 0x000000ffff1d7224 */ /* 0x100fe200008e0605 */
[----:B------:R-:W-:Y:S01]  /*88c0*/  SHF.R.U64 R25, R25, 0x3, RZ ;  /* 0x0000000319197819 */ /* 0x000fe200000012ff */
[----:B------:R-:W-:Y:S01]  /*88d0*/  IMAD.X R69, RZ, RZ, R5, P3 ;  /* 0x000000ffff457224 */ /* 0x000fe200018e0605 */
[----:B------:R-:W-:Y:S02]  /*88e0*/  SHF.R.U64 R37, R37, 0x3, RZ ;  /* 0x0000000325257819 */ /* 0x000fe400000012ff */
[----:B------:R-:W-:Y:S02]  /*88f0*/  LOP3.LUT R100, R45, R28, RZ, 0x3c, !PT ;  /* 0x0000001c2d647212 */ /* 0x000fe400078e3cff */
[----:B------:R-:W-:Y:S02]  /*8900*/  LOP3.LUT R40, R41, 0x380, RZ, 0xc0, !PT ;  /* 0x0000038029287812 */ /* 0x000fe400078ec0ff */
[----:B------:R-:W-:-:S02]  /*8910*/  LOP3.LUT R28, R3, 0x380, RZ, 0xc0, !PT ;  /* 0x00000380031c7812 */ /* 0x000fc400078ec0ff */
[C---:B------:R-:W-:Y:S02]  /*8920*/  IADD3 R32, P0, R4.reuse, 0x4020, RZ ;  /* 0x0000402004207810 */ /* 0x040fe40007f1e0ff */
[C---:B------:R-:W-:Y:S02]  /*8930*/  IADD3 R20, P5, R4.reuse, 0x6020, RZ ;  /* 0x0000602004147810 */ /* 0x040fe40007fbe0ff */
[----:B------:R-:W-:Y:S01]  /*8940*/  IADD3 R6, P2, R4, 0x6040, RZ ;  /* 0x0000604004067810 */ /* 0x000fe20007f5e0ff */
[--C-:B------:R-:W-:Y:S01]  /*8950*/  IMAD.X R33, RZ, RZ, R5.reuse, P0 ;  /* 0x000000ffff217224 */ /* 0x100fe200000e0605 */
[----:B------:R-:W-:Y:S01]  /*8960*/  LOP3.LUT R138, R49, R52, RZ, 0x3c, !PT ;  /* 0x00000034318a7212 */ /* 0x000fe200078e3cff */
[--C-:B------:R-:W-:Y:S01]  /*8970*/  IMAD.X R119, RZ, RZ, R5.reuse, P5 ;  /* 0x000000ffff777224 */ /* 0x100fe200028e0605 */
[----:B------:R-:W-:Y:S01]  /*8980*/  LOP3.LUT R4, R25, R4, RZ, 0x3c, !PT ;  /* 0x0000000419047212 */ /* 0x000fe200078e3cff */
[----:B------:R-:W-:Y:S01]  /*8990*/  IMAD.X R25, RZ, RZ, R5, P2 ;  /* 0x000000ffff197224 */ /* 0x000fe200010e0605 */
[----:B------:R-:W-:-:S02]  /*89a0*/  LOP3.LUT R52, R37, R14, RZ, 0x3c, !PT ;  /* 0x0000000e25347212 */ /* 0x000fc400078e3cff */
[----:B------:R-:W-:Y:S02]  /*89b0*/  IADD3 R37, P3, R72, 0x2000, RZ ;  /* 0x0000200048257810 */ /* 0x000fe40007f7e0ff */
[----:B------:R-:W-:Y:S02]  /*89c0*/  SHF.R.U64 R40, R40, 0x3, RZ ;  /* 0x0000000328287819 */ /* 0x000fe400000012ff */
[----:B------:R-:W-:Y:S02]  /*89d0*/  SHF.R.U64 R28, R28, 0x3, RZ ;  /* 0x000000031c1c7819 */ /* 0x000fe400000012ff */
[----:B------:R-:W-:Y:S02]  /*89e0*/  MOV R57, R4 ;  /* 0x0000000400397202 */ /* 0x000fe40000000f00 */
[----:B------:R-:W-:Y:S01]  /*89f0*/  F2FP.BF16.F32.PACK_AB R4, R15, R21 ;  /* 0x000000150f04723e */ /* 0x000fe200000010ff */
[----:B------:R-:W-:Y:S01]  /*8a00*/  IMAD.X R21, RZ, RZ, R73, P3 ;  /* 0x000000ffff157224 */ /* 0x000fe200018e0649 */
[----:B------:R-:W-:-:S02]  /*8a10*/  LOP3.LUT R130, R40, R41, RZ, 0x3c, !PT ;  /* 0x0000002928827212 */ /* 0x000fc400078e3cff */
[----:B------:R-:W-:Y:S02]  /*8a20*/  LOP3.LUT R28, R28, R3, RZ, 0x3c, !PT ;  /* 0x000000031c1c7212 */ /* 0x000fe400078e3cff */
[----:B------:R-:W-:Y:S02]  /*8a30*/  LOP3.LUT R41, R36, 0x380, RZ, 0xc0, !PT ;  /* 0x0000038024297812 */ /* 0x000fe400078ec0ff */
[----:B------:R-:W-:Y:S02]  /*8a40*/  IADD3 R3, P3, R72, 0x9000, RZ ;  /* 0x0000900048037810 */ /* 0x000fe40007f7e0ff */
[----:B------:R-:W-:Y:S02]  /*8a50*/  LOP3.LUT R49, R32, 0x380, RZ, 0xc0, !PT ;  /* 0x0000038020317812 */ /* 0x000fe400078ec0ff */
[----:B------:R-:W-:Y:S02]  /*8a60*/  SHF.R.U64 R41, R41, 0x3, RZ ;  /* 0x0000000329297819 */ /* 0x000fe400000012ff */
[----:B------:R-:W-:-:S02]  /*8a70*/  LOP3.LUT R56, R3, 0x380, RZ, 0xc0, !PT ;  /* 0x0000038003387812 */ /* 0x000fc400078ec0ff */
[----:B------:R-:W-:Y:S02]  /*8a80*/  SHF.R.U64 R49, R49, 0x3, RZ ;  /* 0x0000000331317819 */ /* 0x000fe400000012ff */
[----:B------:R-:W-:Y:S02]  /*8a90*/  LOP3.LUT R8, R41, R36, RZ, 0x3c, !PT ;  /* 0x0000002429087212 */ /* 0x000fe400078e3cff */
[----:B------:R-:W-:Y:S02]  /*8aa0*/  SHF.R.U64 R56, R56, 0x3, RZ ;  /* 0x0000000338387819 */ /* 0x000fe400000012ff */
[----:B------:R-:W-:Y:S02]  /*8ab0*/  LOP3.LUT R41, R24, 0x380, RZ, 0xc0, !PT ;  /* 0x0000038018297812 */ /* 0x000fe400078ec0ff */
[----:B------:R-:W-:Y:S02]  /*8ac0*/  LOP3.LUT R32, R49, R32, RZ, 0x3c, !PT ;  /* 0x0000002031207212 */ /* 0x000fe400078e3cff */
[----:B------:R-:W-:-:S02]  /*8ad0*/  LOP3.LUT R56, R56, R3, RZ, 0x3c, !PT ;  /* 0x0000000338387212 */ /* 0x000fc400078e3cff */
[----:B------:R-:W-:Y:S01]  /*8ae0*/  LOP3.LUT R49, R20, 0x380, RZ, 0xc0, !PT ;  /* 0x0000038014317812 */ /* 0x000fe200078ec0ff */
[----:B------:R-:W0:Y:S01]  /*8af0*/  SHFL.IDX PT, R3, R213, RZ, 0x1f ;  /* 0x00001fffd5037589 */ /* 0x000e2200000e0000 */
[----:B------:R-:W-:Y:S02]  /*8b00*/  SHF.R.U64 R41, R41, 0x3, RZ ;  /* 0x0000000329297819 */ /* 0x000fe400000012ff */
[----:B------:R-:W-:Y:S02]  /*8b10*/  SHF.R.U64 R49, R49, 0x3, RZ ;  /* 0x0000000331317819 */ /* 0x000fe400000012ff */
[----:B------:R-:W-:Y:S02]  /*8b20*/  LOP3.LUT R68, R41, R24, RZ, 0x3c, !PT ;  /* 0x0000001829447212 */ /* 0x000fe400078e3cff */
[----:B------:R-:W-:Y:S02]  /*8b30*/  IADD3 R41, P2, R72, 0x1000, RZ ;  /* 0x0000100048297810 */ /* 0x000fe40007f5e0ff */
[----:B------:R-:W-:-:S02]  /*8b40*/  LOP3.LUT R45, R6, 0x380, RZ, 0xc0, !PT ;  /* 0x00000380062d7812 */ /* 0x000fc400078ec0ff */
[----:B------:R-:W-:Y:S01]  /*8b50*/  LOP3.LUT R118, R49, R20, RZ, 0x3c, !PT ;  /* 0x0000001431767212 */ /* 0x000fe200078e3cff */
[----:B------:R-:W-:Y:S01]  /*8b60*/  IMAD.X R15, RZ, RZ, R73, P2 ;  /* 0x000000ffff0f7224 */ /* 0x000fe200010e0649 */
[----:B------:R-:W-:Y:S02]  /*8b70*/  LOP3.LUT R14, R41, 0x380, RZ, 0xc0, !PT ;  /* 0x00000380290e7812 */ /* 0x000fe400078ec0ff */
[----:B------:R-:W-:Y:S02]  /*8b80*/  LOP3.LUT R20, R37, 0x380, RZ, 0xc0, !PT ;  /* 0x0000038025147812 */ /* 0x000fe400078ec0ff */
[----:B------:R-:W-:Y:S02]  /*8b90*/  SHF.R.U64 R45, R45, 0x3, RZ ;  /* 0x000000032d2d7819 */ /* 0x000fe400000012ff */
[----:B------:R-:W-:Y:S02]  /*8ba0*/  SHF.R.U64 R14, R14, 0x3, RZ ;  /* 0x000000030e0e7819 */ /* 0x000fe400000012ff */
[----:B------:R-:W-:-:S02]  /*8bb0*/  SHF.R.U64 R20, R20, 0x3, RZ ;  /* 0x0000000314147819 */ /* 0x000fc400000012ff */
[----:B------:R-:W-:Y:S02]  /*8bc0*/  LOP3.LUT R24, R45, R6, RZ, 0x3c, !PT ;  /* 0x000000062d187212 */ /* 0x000fe400078e3cff */
[----:B------:R-:W-:Y:S02]  /*8bd0*/  F2FP.BF16.F32.PACK_AB R6, R7, R193 ;  /* 0x000000c10706723e */ /* 0x000fe400000010ff */
[----:B------:R-:W-:Y:S02]  /*8be0*/  LOP3.LUT R14, R14, R41, RZ, 0x3c, !PT ;  /* 0x000000290e0e7212 */ /* 0x000fe400078e3cff */
[----:B------:R-:W-:Y:S02]  /*8bf0*/  LOP3.LUT R20, R20, R37, RZ, 0x3c, !PT ;  /* 0x0000002514147212 */ /* 0x000fe400078e3cff */
[----:B------:R-:W-:Y:S02]  /*8c00*/  F2FP.BF16.F32.PACK_AB R5, R27, R26 ;  /* 0x0000001a1b05723e */ /* 0x000fe400000010ff */
[----:B------:R-:W-:-:S02]  /*8c10*/  F2FP.BF16.F32.PACK_AB R7, R31, R30 ;  /* 0x0000001e1f07723e */ /* 0x000fc400000010ff */
[C---:B------:R-:W-:Y:S02]  /*8c20*/  IADD3 R37, P4, R72.reuse, 0x3000, RZ ;  /* 0x0000300048257810 */ /* 0x040fe40007f9e0ff */
[C---:B------:R-:W-:Y:S01]  /*8c30*/  IADD3 R41, P5, R72.reuse, 0x4000, RZ ;  /* 0x0000400048297810 */ /* 0x040fe20007fbe0ff */
[----:B------:R1:W-:Y:S01]  /*8c40*/  STSM.16.M88.4 [R57], R4 ;  /* 0x0000000439007844 */ /* 0x0003e20000000200 */
[C---:B------:R-:W-:Y:S02]  /*8c50*/  IADD3 R45, P6, R72.reuse, 0x5000, RZ ;  /* 0x00005000482d7810 */ /* 0x040fe40007fde0ff */
[C---:B------:R-:W-:Y:S02]  /*8c60*/  IADD3 R49, P0, R72.reuse, 0x6000, RZ ;  /* 0x0000600048317810 */ /* 0x040fe40007f1e0ff */
[C---:B------:R-:W-:Y:S02]  /*8c70*/  IADD3 R65, P1, R72.reuse, 0x7000, RZ ;  /* 0x0000700048417810 */ /* 0x040fe40007f3e0ff */
[----:B------:R-:W-:-:S02]  /*8c80*/  IADD3 R61, P2, R72, 0x8000, RZ ;  /* 0x00008000483d7810 */ /* 0x000fc40007f5e0ff */
[----:B------:R-:W-:Y:S02]  /*8c90*/  LOP3.LUT R36, R37, 0x380, RZ, 0xc0, !PT ;  /* 0x0000038025247812 */ /* 0x000fe400078ec0ff */
[----:B------:R-:W-:Y:S02]  /*8ca0*/  LOP3.LUT R40, R41, 0x380, RZ, 0xc0, !PT ;  /* 0x0000038029287812 */ /* 0x000fe400078ec0ff */
[----:B------:R-:W-:Y:S02]  /*8cb0*/  LOP3.LUT R44, R45, 0x380, RZ, 0xc0, !PT ;  /* 0x000003802d2c7812 */ /* 0x000fe400078ec0ff */
[----:B------:R-:W-:Y:S01]  /*8cc0*/  LOP3.LUT R48, R49, 0x380, RZ, 0xc0, !PT ;  /* 0x0000038031307812 */ /* 0x000fe200078ec0ff */
[----:B-1----:R-:W-:Y:S01]  /*8cd0*/  IMAD.X R57, RZ, RZ, R73, P3 ;  /* 0x000000ffff397224 */ /* 0x002fe200018e0649 */
[----:B------:R-:W-:Y:S02]  /*8ce0*/  LOP3.LUT R64, R65, 0x380, RZ, 0xc0, !PT ;  /* 0x0000038041407812 */ /* 0x000fe400078ec0ff */
[----:B------:R-:W-:-:S02]  /*8cf0*/  LOP3.LUT R60, R61, 0x380, RZ, 0xc0, !PT ;  /* 0x000003803d3c7812 */ /* 0x000fc400078ec0ff */
[----:B0-----:R-:W-:Y:S02]  /*8d00*/  ISETP.NE.AND P3, PT, R3, RZ, PT ;  /* 0x000000ff0300720c */ /* 0x001fe40003f65270 */
[----:B------:R-:W-:Y:S02]  /*8d10*/  LOP3.LUT R3, R72, 0x380, RZ, 0xc0, !PT ;  /* 0x0000038048037812 */ /* 0x000fe400078ec0ff */
        /* <DEDUP_REMOVED lines=24> */
[----:B------:R-:W-:Y:S02]  /*8ea0*/  IADD3 R77, P2, R72, 0xf000, RZ ;  /* 0x0000f000484d7810 */ /* 0x000fe40007f5e0ff */
[----:B------:R-:W-:-:S02]  /*8eb0*/  MOV R27, R126 ;  /* 0x0000007e001b7202 */ /* 0x000fc40000000f00 */
[----:B------:R-:W-:Y:S02]  /*8ec0*/  LOP3.LUT R72, R3, R72, RZ, 0x3c, !PT ;  /* 0x0000004803487212 */ /* 0x000fe400078e3cff */
[----:B------:R-:W-:Y:S02]  /*8ed0*/  MOV R26, R122 ;  /* 0x0000007a001a7202 */ /* 0x000fe40000000f00 */
[----:B------:R-:W-:Y:S02]  /*8ee0*/  MOV R127, R8 ;  /* 0x00000008007f7202 */ /* 0x000fe40000000f00 */
[----:B------:R-:W-:Y:S02]  /*8ef0*/  MOV R3, R10 ;  /* 0x0000000a00037202 */ /* 0x000fe40000000f00 */
[----:B------:R-:W-:Y:S02]  /*8f00*/  F2FP.BF16.F32.PACK_AB R4, R210, R211 ;  /* 0x000000d3d204723e */ /* 0x000fe400000010ff */
        /* <DEDUP_REMOVED lines=8> */
[----:B------:R-:W-:Y:S02]  /*8f90*/  MOV R38, R24 ;  /* 0x0000001800267202 */ /* 0x000fe40000000f00 */
[----:B------:R-:W-:Y:S01]  /*8fa0*/  MOV R130, R130 ;  /* 0x0000008200827202 */ /* 0x000fe20000000f00 */
[----:B------:R1:W-:Y:S01]  /*8fb0*/  STSM.16.M88.4 [R27], R8 ;  /* 0x000000081b007844 */ /* 0x0003e20000000200 */
[----:B------:R-:W-:Y:S02]  /*8fc0*/  MOV R39, R28 ;  /* 0x0000001c00277202 */ /* 0x000fe40000000f00 */
[----:B------:R-:W-:Y:S02]  /*8fd0*/  F2FP.BF16.F32.PACK_AB R24, R201, R202 ;  /* 0x000000cac918723e */ /* 0x000fe400000010ff */
[----:B------:R-:W-:Y:S02]  /*8fe0*/  F2FP.BF16.F32.PACK_AB R25, R51, R50 ;  /* 0x000000323319723e */ /* 0x000fe400000010ff */
[----:B------:R-:W-:-:S02]  /*8ff0*/  MOV R134, R134 ;  /* 0x0000008600867202 */ /* 0x000fc40000000f00 */
[----:B0-----:R-:W-:Y:S02]  /*9000*/  F2FP.BF16.F32.PACK_AB R26, R199, R200 ;  /* 0x000000c8c71a723e */ /* 0x001fe400000010ff */
[----:B------:R-:W-:Y:S02]  /*9010*/  F2FP.BF16.F32.PACK_AB R28, R197, R198 ;  /* 0x000000c6c51c723e */ /* 0x000fe400000010ff */
[----:B------:R-:W-:Y:S02]  /*9020*/  F2FP.BF16.F32.PACK_AB R29, R59, R58 ;  /* 0x0000003a3b1d723e */ /* 0x000fe400000010ff */
[----:B------:R-:W-:Y:S02]  /*9030*/  F2FP.BF16.F32.PACK_AB R30, R195, R196 ;  /* 0x000000c4c31e723e */ /* 0x000fe400000010ff */
[----:B-1----:R-:W-:Y:S02]  /*9040*/  F2FP.BF16.F32.PACK_AB R27, R55, R54 ;  /* 0x00000036371b723e */ /* 0x002fe400000010ff */
[----:B------:R-:W-:-:S02]  /*9050*/  F2FP.BF16.F32.PACK_AB R31, R63, R62 ;  /* 0x0000003e3f1f723e */ /* 0x000fc400000010ff */
[----:B------:R-:W-:Y:S01]  /*9060*/  MOV R138, R138 ;  /* 0x0000008a008a7202 */ /* 0x000fe20000000f00 */
[----:B------:R-:W-:Y:S01]  /*9070*/  STSM.16.M88.4 [R130], R24 ;  /* 0x0000001882007844 */ /* 0x000fe20000000200 */
[----:B------:R-:W-:Y:S02]  /*9080*/  F2FP.BF16.F32.PACK_AB R4, R183, R194 ;  /* 0x000000c2b704723e */ /* 0x000fe400000010ff */
[----:B------:R-:W-:Y:S01]  /*9090*/  F2FP.BF16.F32.PACK_AB R5, R67, R66 ;  /* 0x000000424305723e */ /* 0x000fe200000010ff */
[----:B------:R-:W-:Y:S01]  /*90a0*/  STSM.16.M88.4 [R134], R28 ;  /* 0x0000001c86007844 */ /* 0x000fe20000000200 */
[----:B------:R-:W-:Y:S02]  /*90b0*/  F2FP.BF16.F32.PACK_AB R6, R181, R182 ;  /* 0x000000b6b506723e */ /* 0x000fe400000010ff */
[----:B------:R-:W-:Y:S02]  /*90c0*/  F2FP.BF16.F32.PACK_AB R7, R71, R70 ;  /* 0x000000464707723e */ /* 0x000fe400000010ff */
[----:B------:R-:W-:-:S02]  /*90d0*/  MOV R142, R142 ;  /* 0x0000008e008e7202 */ /* 0x000fc40000000f00 */
[----:B------:R-:W-:Y:S01]  /*90e0*/  F2FP.BF16.F32.PACK_AB R8, R179, R180 ;  /* 0x000000b4b308723e */ /* 0x000fe200000010ff */
[----:B------:R-:W-:Y:S01]  /*90f0*/  STSM.16.M88.4 [R138], R4 ;  /* 0x000000048a007844 */ /* 0x000fe20000000200 */
[----:B------:R-:W-:Y:S02]  /*9100*/  F2FP.BF16.F32.PACK_AB R9, R75, R74 ;  /* 0x0000004a4b09723e */ /* 0x000fe400000010ff */
[----:B------:R-:W-:Y:S02]  /*9110*/  F2FP.BF16.F32.PACK_AB R10, R177, R178 ;  /* 0x000000b2b10a723e */ /* 0x000fe400000010ff */
[----:B------:R-:W-:Y:S02]  /*9120*/  F2FP.BF16.F32.PACK_AB R11, R79, R78 ;  /* 0x0000004e4f0b723e */ /* 0x000fe400000010ff */
[----:B------:R-:W-:Y:S02]  /*9130*/  MOV R122, R32 ;  /* 0x00000020007a7202 */ /* 0x000fe40000000f00 */
[----:B------:R-:W-:Y:S01]  /*9140*/  MOV R123, R52 ;  /* 0x00000034007b7202 */ /* 0x000fe20000000f00 */
[----:B------:R0:W-:Y:S01]  /*9150*/  STSM.16.M88.4 [R142], R8 ;  /* 0x000000088e007844 */ /* 0x0001e20000000200 */
[----:B------:R-:W-:-:S02]  /*9160*/  F2FP.BF16.F32.PACK_AB R32, R175, R176 ;  /* 0x000000b0af20723e */ /* 0x000fc400000010ff */
[----:B------:R-:W-:Y:S02]  /*9170*/  F2FP.BF16.F32.PACK_AB R33, R83, R82 ;  /* 0x000000525321723e */ /* 0x000fe400000010ff */
[----:B------:R-:W-:Y:S02]  /*9180*/  F2FP.BF16.F32.PACK_AB R34, R173, R174 ;  /* 0x000000aead22723e */ /* 0x000fe400000010ff */
[----:B------:R-:W-:Y:S02]  /*9190*/  F2FP.BF16.F32.PACK_AB R35, R87, R86 ;  /* 0x000000565723723e */ /* 0x000fe400000010ff */
[----:B------:R-:W-:Y:S02]  /*91a0*/  MOV R126, R68 ;  /* 0x00000044007e7202 */ /* 0x000fe40000000f00 */
[----:B------:R-:W-:Y:S01]  /*91b0*/  F2FP.BF16.F32.PACK_AB R52, R171, R172 ;  /* 0x000000acab34723e */ /* 0x000fe200000010ff */
[----:B------:R-:W-:Y:S01]  /*91c0*/  STSM.16.M88.4 [R127], R32 ;  /* 0x000000207f007844 */ /* 0x000fe20000000200 */
[----:B------:R-:W-:-:S02]  /*91d0*/  F2FP.BF16.F32.PACK_AB R53, R91, R90 ;  /* 0x0000005a5b35723e */ /* 0x000fc400000010ff */
[----:B------:R-:W-:Y:S01]  /*91e0*/  F2FP.BF16.F32.PACK_AB R54, R169, R170 ;  /* 0x000000aaa936723e */ /* 0x000fe200000010ff */
[----:B0-----:R-:W0:Y:S01]  /*91f0*/  LDC R10, c[0x0][0xd44] ;  /* 0x00035100ff0a7b82 */ /* 0x001e220000000800 */
[----:B------:R-:W-:Y:S02]  /*9200*/  F2FP.BF16.F32.PACK_AB R55, R95, R94 ;  /* 0x0000005e5f37723e */ /* 0x000fe400000010ff */
[----:B------:R-:W-:Y:S02]  /*9210*/  F2FP.BF16.F32.PACK_AB R68, R167, R168 ;  /* 0x000000a8a744723e */ /* 0x000fe400000010ff */
[----:B------:R-:W-:Y:S01]  /*9220*/  F2FP.BF16.F32.PACK_AB R69, R99, R98 ;  /* 0x000000626345723e */ /* 0x000fe200000010ff */
[----:B------:R1:W-:Y:S01]  /*9230*/  STSM.16.M88.4 [R3], R52 ;  /* 0x0000003403007844 */ /* 0x0003e20000000200 */
[----:B------:R-:W-:Y:S02]  /*9240*/  F2FP.BF16.F32.PACK_AB R70, R155, R159 ;  /* 0x0000009f9b46723e */ /* 0x000fe400000010ff */
[----:B------:R-:W-:-:S02]  /*9250*/  F2FP.BF16.F32.PACK_AB R71, R103, R102 ;  /* 0x000000666747723e */ /* 0x000fc400000010ff */
[----:B------:R-:W-:Y:S02]  /*9260*/  F2FP.BF16.F32.PACK_AB R4, R105, R104 ;  /* 0x000000686904723e */ /* 0x000fe400000010ff */
[----:B------:R-:W-:Y:S01]  /*9270*/  F2FP.BF16.F32.PACK_AB R5, R107, R106 ;  /* 0x0000006a6b05723e */ /* 0x000fe200000010ff */
[----:B------:R2:W-:Y:S01]  /*9280*/  STSM.16.M88.4 [R122], R68 ;  /* 0x000000447a007844 */ /* 0x0005e20000000200 */
[----:B------:R-:W-:Y:S02]  /*9290*/  F2FP.BF16.F32.PACK_AB R6, R109, R108 ;  /* 0x0000006c6d06723e */ /* 0x000fe400000010ff */
[----:B------:R-:W-:Y:S02]  /*92a0*/  F2FP.BF16.F32.PACK_AB R7, R111, R110 ;  /* 0x0000006e6f07723e */ /* 0x000fe400000010ff */
[----:B------:R-:W-:Y:S02]  /*92b0*/  MOV R100, R100 ;  /* 0x0000006400647202 */ /* 0x000fe40000000f00 */
[----:B------:R-:W-:Y:S01]  /*92c0*/  MOV R118, R118 ;  /* 0x0000007600767202 */ /* 0x000fe20000000f00 */
[----:B------:R3:W-:Y:S01]  /*92d0*/  STSM.16.M88.4 [R123], R4 ;  /* 0x000000047b007844 */ /* 0x0007e20000000200 */
[----:B------:R-:W-:Y:S01]  /*92e0*/  F2FP.BF16.F32.PACK_AB R130, R133, R132 ;  /* 0x000000848582723e */ /* 0x000fe200000010ff */
[----:B-1----:R-:W-:Y:S01]  /*92f0*/  IMAD.MOV R3, RZ, RZ, -R187 ;  /* 0x000000ffff037224 */ /* 0x002fe200078e0abb */
[----:B------:R-:W-:Y:S01]  /*9300*/  F2FP.BF16.F32.PACK_AB R131, R162, R161 ;  /* 0x000000a1a283723e */ /* 0x000fe200000010ff */
[----:B------:R1:W-:Y:S01]  /*9310*/  STSM.16.M88.4 [R126], R112 ;  /* 0x000000707e007844 */ /* 0x0003e20000000200 */
[----:B------:R-:W-:Y:S01]  /*9320*/  F2FP.BF16.F32.PACK_AB R138, R141, R140 ;  /* 0x0000008c8d8a723e */ /* 0x000fe200000010ff */
[----:B0-----:R-:W-:Y:S01]  /*9330*/  IMAD R10, R10, R3, UR40 ;  /* 0x000000280a0a7e24 */ /* 0x001fe2000f8e0203 */
[----:B------:R-:W-:-:S02]  /*9340*/  F2FP.BF16.F32.PACK_AB R139, R166, R165 ;  /* 0x000000a5a68b723e */ /* 0x000fc400000010ff */
[----:B--2---:R-:W-:Y:S02]  /*9350*/  F2FP.BF16.F32.PACK_AB R122, R125, R124 ;  /* 0x0000007c7d7a723e */ /* 0x004fe400000010ff */
[----:B------:R-:W-:Y:S02]  /*9360*/  LOP3.LUT R96, R97, 0x380, RZ, 0xc0, !PT ;  /* 0x0000038061607812 */ /* 0x000fe400078ec0ff */
[----:B------:R-:W-:Y:S02]  /*9370*/  LOP3.LUT R92, R93, 0x380, RZ, 0xc0, !PT ;  /* 0x000003805d5c7812 */ /* 0x000fe400078ec0ff */
[----:B------:R-:W-:Y:S02]  /*9380*/  LOP3.LUT R88, R89, 0x380, RZ, 0xc0, !PT ;  /* 0x0000038059587812 */ /* 0x000fe400078ec0ff */
[----:B---3--:R-:W-:Y:S02]  /*9390*/  F2FP.BF16.F32.PACK_AB R123, R157, R156 ;  /* 0x0000009c9d7b723e */ /* 0x008fe400000010ff */
[----:B------:R-:W-:-:S02]  /*93a0*/  LOP3.LUT R84, R85, 0x380, RZ, 0xc0, !PT ;  /* 0x0000038055547812 */ /* 0x000fc400078ec0ff */
[----:B------:R-:W-:Y:S01]  /*93b0*/  LOP3.LUT R80, R81, 0x380, RZ, 0xc0, !PT ;  /* 0x0000038051507812 */ /* 0x000fe200078ec0ff */
[----:B------:R1:W-:Y:S01]  /*93c0*/  STSM.16.M88.4 [R100], R120 ;  /* 0x0000007864007844 */ /* 0x0003e20000000200 */
[----:B------:R-:W-:Y:S02]  /*93d0*/  LOP3.LUT R76, R77, 0x380, RZ, 0xc0, !PT ;  /* 0x000003804d4c7812 */ /* 0x000fe400078ec0ff */
[----:B------:R-:W-:Y:S01]  /*93e0*/  SHF.R.U64 R96, R96, 0x3, RZ ;  /* 0x0000000360607819 */ /* 0x000fe200000012ff */
[----:B------:R1:W-:Y:S01]  /*93f0*/  STSM.16.M88.4 [R118], R128 ;  /* 0x0000008076007844 */ /* 0x0003e20000000200 */
[----:B------:R-:W-:Y:S02]  /*9400*/  SHF.R.U64 R92, R92, 0x3, RZ ;  /* 0x000000035c5c7819 */ /* 0x000fe400000012ff */
[----:B------:R-:W-:Y:S01]  /*9410*/  SHF.R.U64 R88, R88, 0x3, RZ ;  /* 0x0000000358587819 */ /* 0x000fe200000012ff */
[----:B------:R1:W-:Y:S01]  /*9420*/  STSM.16.M88.4 [R38], R136 ;  /* 0x0000008826007844 */ /* 0x0003e20000000200 */
[----:B------:R-:W-:-:S02]  /*9430*/  SHF.R.U64 R84, R84, 0x3, RZ ;  /* 0x0000000354547819 */ /* 0x000fc400000012ff */
[----:B------:R-:W-:Y:S01]  /*9440*/  SHF.R.U64 R80, R80, 0x3, RZ ;  /* 0x0000000350507819 */ /* 0x000fe200000012ff */
[----:B------:R1:W-:Y:S01]  /*9450*/  STSM.16.M88.4 [R39], R144 ;  /* 0x0000009027007844 */ /* 0x0003e20000000200 */
        /* <DEDUP_REMOVED lines=12> */
[----:B------:R-:W-:Y:S02]  /*9520*/  IADD3.X R85, RZ, R73, RZ, P0, !PT ;  /* 0x00000049ff557210 */ /* 0x000fe400007fe4ff */
[----:B------:R-:W-:Y:S02]  /*9530*/  SHF.R.S32.HI R24, RZ, 0x1f, R187 ;  /* 0x0000001fff187819 */ /* 0x000fe400000114bb */
[----:B------:R-:W-:Y:S01]  /*9540*/  SHF.R.S32.HI R11, RZ, 0x1f, R10 ;  /* 0x0000001fff0b7819 */ /* 0x000fe2000001140a */
[----:B------:R-:W-:Y:S06]  /*9550*/  BAR.SYNC.DEFER_BLOCKING 0x1, 0x100 ;  /* 0x0044000000007b1d */ /* 0x000fec0000010000 */
[----:B-1----:R-:W-:Y:S05]  /*9560*/  @P3 BRA `(.L_x_3432) ;  /* 0x0000000000c03947 */ /* 0x002fea0003800000 */
[----:B------:R-:W0:Y:S01]  /*9570*/  LDC R8, c[0x0][0xce8] ;  /* 0x00033a00ff087b82 */ /* 0x000e220000000800 */
[----:B------:R-:W-:Y:S01]  /*9580*/  IMAD R3, RZ, RZ, -UR40 ;  /* 0x80000028ff037e24 */ /* 0x000fe2000f8e02ff */
[----:B------:R-:W-:Y:S01]  /*9590*/  ULDC.64 UR4, c[0x0][0xc90] ;  /* 0x0003240000047ab9 */ /* 0x000fe20000000a00 */
[----:B------:R-:W-:-:S05]  /*95a0*/  IMAD.MOV R28, RZ, RZ, -R22 ;  /* 0x000000ffff1c7224 */ /* 0x000fca00078e0a16 */
[----:B------:R-:W1:Y:S01]  /*95b0*/  LDC R4, c[0x0][0xd38] ;  /* 0x00034e00ff047b82 */ /* 0x000e620000000800 */
[----:B0-----:R-:W-:Y:S01]  /*95c0*/  ISETP.NE.AND P0, PT, R8, 0x1, PT ;  /* 0x000000010800780c */ /* 0x001fe20003f05270 */
[----:B-1----:R-:W-:Y:S02]  /*95d0*/  IMAD R13, R4, R3, UR41 ;  /* 0x00000029040d7e24 */ /* 0x002fe4000f8e0203 */
[----:B------:R-:W-:Y:S02]  /*95e0*/  IMAD R3, R11, UR4, RZ ;  /* 0x000000040b037c24 */ /* 0x000fe4000f8e02ff */
[----:B------:R-:W-:-:S08]  /*95f0*/  IMAD R25, R13, 0x40, R217 ;  /* 0x000000400d197824 */ /* 0x000fd000078e02d9 */
[----:B------:R-:W0:Y:S01]  /*9600*/  @P0 LDC R6, c[0x0][0xcec] ;  /* 0x00033b00ff060b82 */ /* 0x000e220000000800 */
[C---:B------:R-:W-:Y:S02]  /*9610*/  IMAD R7, R10.reuse, UR5, R3 ;  /* 0x000000050a077c24 */ /* 0x040fe4000f8e0203 */
[----:B------:R-:W-:Y:S02]  /*9620*/  IMAD.MOV.U32 R3, RZ, RZ, R25 ;  /* 0x000000ffff037224 */ /* 0x000fe400078e0019 */
[----:B------:R-:W-:Y:S01]  /*9630*/  IMAD.WIDE.U32 R4, R10, UR4, RZ ;  /* 0x000000040a047c25 */ /* 0x000fe2000f8e00ff */
[----:B------:R-:W-:Y:S02]  /*9640*/  ULDC.64 UR4, c[0x0][0xc98] ;  /* 0x0003260000047ab9 */ /* 0x000fe40000000a00 */
[----:B------:R-:W1:Y:S01]  /*9650*/  @P0 LDC R9, c[0x0][0xcf0] ;  /* 0x00033c00ff090b82 */ /* 0x000e620000000800 */
[----:B------:R-:W-:Y:S02]  /*9660*/  IMAD.IADD R5, R5, 0x1, R7 ;  /* 0x0000000105057824 */ /* 0x000fe400078e0207 */
[----:B------:R-:W-:-:S02]  /*9670*/  IMAD R26, R13, 0x40, R16 ;  /* 0x000000400d1a7824 */ /* 0x000fc400078e0210 */
[----:B------:R-:W-:-:S04]  /*9680*/  IMAD.WIDE.U32 R4, R187, UR4, R4 ;  /* 0x00000004bb047c25 */ /* 0x000fc8000f8e0004 */
[----:B0-----:R-:W-:-:S05]  /*9690*/  @P0 IMAD.HI.U32 R6, R25, R6, RZ ;  /* 0x0000000619060227 */ /* 0x001fca00078e00ff */
[----:B-1----:R-:W-:Y:S01]  /*96a0*/  @P0 SHF.R.U32.HI R3, RZ, R9, R6 ;  /* 0x00000009ff030219 */ /* 0x002fe20000011606 */
[----:B------:R-:W-:-:S03]  /*96b0*/  IMAD R6, R24, UR4, RZ ;  /* 0x0000000418067c24 */ /* 0x000fc6000f8e02ff */
[--C-:B------:R-:W-:Y:S01]  /*96c0*/  SHF.R.S32.HI R9, RZ, 0x1f, R3.reuse ;  /* 0x0000001fff097819 */ /* 0x100fe20000011403 */
[----:B------:R-:W-:Y:S01]  /*96d0*/  IMAD.MOV R7, RZ, RZ, -R3 ;  /* 0x000000ffff077224 */ /* 0x000fe200078e0a03 */
[----:B------:R-:W-:Y:S01]  /*96e0*/  IADD3 R4, P0, R3, R4, RZ ;  /* 0x0000000403047210 */ /* 0x000fe20007f1e0ff */
[----:B------:R-:W-:Y:S01]  /*96f0*/  IMAD R6, R187, UR5, R6 ;  /* 0x00000005bb067c24 */ /* 0x000fe2000f8e0206 */
[----:B------:R-:W-:Y:S01]  /*9700*/  ULDC.64 UR4, c[0x0][0xc88] ;  /* 0x0003220000047ab9 */ /* 0x000fe20000000a00 */
[----:B------:R-:W-:-:S03]  /*9710*/  IMAD R7, R8, R7, R25 ;  /* 0x0000000708077224 */ /* 0x000fc600078e0219 */
[----:B------:R-:W-:Y:S02]  /*9720*/  IADD3.X R5, R9, R5, R6, P0, !PT ;  /* 0x0000000509057210 */ /* 0x000fe400007fe406 */
[----:B------:R-:W-:Y:S01]  /*9730*/  SHF.R.S32.HI R3, RZ, 0x1f, R7 ;  /* 0x0000001fff037819 */ /* 0x000fe20000011407 */
[----:B------:R-:W-:-:S04]  /*9740*/  IMAD.WIDE.U32 R4, R7, UR4, R4 ;  /* 0x0000000407047c25 */ /* 0x000fc8000f8e0004 */
[----:B------:R-:W-:-:S04]  /*9750*/  IMAD R6, R3, UR4, RZ ;  /* 0x0000000403067c24 */ /* 0x000fc8000f8e02ff */
[----:B------:R-:W-:Y:S01]  /*9760*/  IMAD R3, R7, UR5, R6 ;  /* 0x0000000507037c24 */ /* 0x000fe2000f8e0206 */
[----:B------:R-:W-:Y:S02]  /*9770*/  ULDC.64 UR4, c[0x0][0xc50] ;  /* 0x0003140000047ab9 */ /* 0x000fe40000000a00 */
[----:B------:R-:W-:Y:S01]  /*9780*/  LEA R9, P0, R4, UR4, 0x2 ;  /* 0x0000000404097c11 */ /* 0x000fe2000f8010ff */
[----:B------:R-:W-:Y:S01]  /*9790*/  IMAD.IADD R3, R5, 0x1, R3 ;  /* 0x0000000105037824 */ /* 0x000fe200078e0203 */
[----:B------:R-:W-:-:S03]  /*97a0*/  ULDC UR4, c[0x0][0xb88] ;  /* 0x0002e20000047ab9 */ /* 0x000fc60000000800 */
[----:B------:R-:W-:Y:S01]  /*97b0*/  SHFL.IDX PT, R6, R9, 0x1, 0x1c1f ;  /* 0x003c1f0009067f89 */ /* 0x000fe200000e0000 */
[----:B------:R-:W-:Y:S01]  /*97c0*/  LEA.HI.X R25, R4, UR5, R3, 0x2, P0 ;  /* 0x0000000504197c11 */ /* 0x000fe200080f1403 */
[----:B------:R-:W-:Y:S01]  /*97d0*/  IMAD R3, R8, UR4, RZ ;  /* 0x0000000408037c24 */ /* 0x000fe2000f8e02ff */
[----:B------:R-:W-:Y:S01]  /*97e0*/  ISETP.NE.AND P0, PT, R19, R28, PT ;  /* 0x0000001c1300720c */ /* 0x000fe20003f05270 */
[----:B------:R-:W-:Y:S01]  /*97f0*/  SHFL.IDX PT, R4, R9, RZ, 0x1c1f ;  /* 0x001c1fff09047589 */ /* 0x000fe200000e0000 */
[C---:B------:R-:W-:Y:S02]  /*9800*/  VIADD R8, R26.reuse, 0x8 ;  /* 0x000000081a087836 */ /* 0x040fe40000000000 */
[-C--:B------:R-:W-:Y:S01]  /*9810*/  ISETP.GE.OR P1, PT, R26, R3.reuse, P0 ;  /* 0x000000031a00720c */ /* 0x080fe20000726670 */
[----:B------:R-:W0:Y:S02]  /*9820*/  SHFL.IDX PT, R5, R25, RZ, 0x1c1f ;  /* 0x001c1fff19057589 */ /* 0x000e2400000e0000 */
[----:B------:R-:W-:-:S02]  /*9830*/  ISETP.GE.OR P0, PT, R8, R3, P0 ;  /* 0x000000030800720c */ /* 0x000fc40000706670 */
[----:B------:R-:W1:Y:S08]  /*9840*/  SHFL.IDX PT, R7, R25, 0x1, 0x1c1f ;  /* 0x003c1f0019077f89 */ /* 0x000e7000000e0000 */
[----:B0-----:R0:W-:Y:S04]  /*9850*/  @!P1 ST.E desc[UR42][R4.64], R12 ;  /* 0x0000000c04009985 */ /* 0x0011e8000c10192a */
[----:B-1----:R0:W-:Y:S02]  /*9860*/  @!P0 ST.E desc[UR42][R6.64], R0 ;  /* 0x0000000006008985 */ /* 0x0021e4000c10192a */
.L_x_3432:
[----:B------:R-:W1:Y:S01]  /*9870*/  LDC R27, c[0x0][0xce8] ;  /* 0x00033a00ff1b7b82 */ /* 0x000e620000000800 */
[----:B------:R-:W-:Y:S01]  /*9880*/  ULDC UR8, c[0x0][0xbc8] ;  /* 0x0002f20000087ab9 */ /* 0x000fe20000000800 */
[----:B0-----:R0:W5:Y:S01]  /*9890*/  LD.E.128 R4, desc[UR42][R20.64] ;  /* 0x0000002a14047980 */ /* 0x001162000c101d00 */
[----:B------:R-:W-:Y:S01]  /*98a0*/  ISETP.GE.AND P0, PT, R192, UR8, PT ;  /* 0x00000008c0007c0c */ /* 0x000fe2000bf06270 */
[----:B------:R-:W-:Y:S01]  /*98b0*/  ULDC.64 UR4, c[0x0][0xbe8] ;  /* 0x0002fa0000047ab9 */ /* 0x000fe20000000a00 */
[----:B------:R-:W-:Y:S01]  /*98c0*/  ULDC.64 UR6, c[0x0][0xb80] ;  /* 0x0002e00000067ab9 */ /* 0x000fe20000000a00 */
[----:B------:R-:W5:Y:S01]  /*98d0*/  LD.E.128 R72, desc[UR42][R72.64] ;  /* 0x0000002a48487980 */ /* 0x000f62000c101d00 */
[----:B------:R-:W-:Y:S02]  /*98e0*/  SEL R3, RZ, 0xffffffff, P0 ;  /* 0xffffffffff037807 */ /* 0x000fe40000000000 */
[----:B------:R-:W-:Y:S01]  /*98f0*/  ISETP.GE.AND P0, PT, R191, UR8, PT ;  /* 0x00000008bf007c0c */ /* 0x000fe2000bf06270 */
[----:B------:R-:W5:Y:S01]  /*9900*/  LD.E.128 R12, desc[UR42][R14.64] ;  /* 0x0000002a0e0c7980 */ /* 0x000f62000c101d00 */
[----:B0-----:R-:W0:Y:S01]  /*9910*/  LDC R21, c[0x0][0xd38] ;  /* 0x00034e00ff157b82 */ /* 0x001e220000000800 */
[----:B------:R-:W-:-:S02]  /*9920*/  ISETP.GE.AND P1, PT, R18, UR8, PT ;  /* 0x0000000812007c0c */ /* 0x000fc4000bf26270 */
[----:B------:R-:W5:Y:S04]  /*9930*/  LD.E.128 R36, desc[UR42][R36.64] ;  /* 0x0000002a24247980 */ /* 0x000f68000c101d00 */
[----:B------:R-:W5:Y:S04]  /*9940*/  LD.E.128 R40, desc[UR42][R40.64] ;  /* 0x0000002a28287980 */ /* 0x000f68000c101d00 */
[----:B------:R-:W5:Y:S01]  /*9950*/  LD.E.128 R44, desc[UR42][R44.64] ;  /* 0x0000002a2c2c7980 */ /* 0x000f62000c101d00 */
[----:B-1----:R-:W-:Y:S01]  /*9960*/  ISETP.NE.AND P2, PT, R27, 0x1, PT ;  /* 0x000000011b00780c */ /* 0x002fe20003f45270 */
[----:B------:R-:W-:Y:S01]  /*9970*/  IMAD.SHL.U32 R9, R3, 0x2, RZ ;  /* 0x0000000203097824 */ /* 0x000fe200078e00ff */
[----:B------:R-:W-:Y:S01]  /*9980*/  SEL R3, RZ, 0xffffffff, P0 ;  /* 0xffffffffff037807 */ /* 0x000fe20000000000 */
[----:B------:R-:W5:Y:S01]  /*9990*/  LD.E.128 R48, desc[UR42][R48.64] ;  /* 0x0000002a30307980 */ /* 0x000f62000c101d00 */
[----:B------:R-:W-:-:S03]  /*99a0*/  SEL R0, RZ, 0x1, P1 ;  /* 0x00000001ff007807 */ /* 0x000fc60000800000 */
[----:B------:R-:W-:Y:S01]  /*99b0*/  IMAD.SHL.U32 R3, R3, 0x4, RZ ;  /* 0x0000000403037824 */ /* 0x000fe200078e00ff */
[----:B------:R-:W-:Y:S01]  /*99c0*/  LOP3.LUT R0, R9, 0x2, R0, 0xe2, !PT ;  /* 0x0000000209007812 */ /* 0x000fe200078ee200 */
[----:B------:R-:W5:Y:S04]  /*99d0*/  LD.E.128 R64, desc[UR42][R64.64] ;  /* 0x0000002a40407980 */ /* 0x000f68000c101d00 */
[----:B------:R-:W1:Y:S01]  /*99e0*/  @P2 LDC R29, c[0x0][0xcec] ;  /* 0x00033b00ff1d2b82 */ /* 0x000e620000000800 */
[----:B------:R-:W-:Y:S01]  /*99f0*/  ISETP.GE.AND P0, PT, R190, UR8, PT ;  /* 0x00000008be007c0c */ /* 0x000fe2000bf06270 */
[----:B------:R-:W-:Y:S01]  /*9a00*/  IMAD R8, R11, UR4, RZ ;  /* 0x000000040b087c24 */ /* 0x000fe2000f8e02ff */
[----:B------:R-:W-:Y:S01]  /*9a10*/  LOP3.LUT R3, R3, 0x4, R0, 0xe2, !PT ;  /* 0x0000000403037812 */ /* 0x000fe200078ee200 */
[----:B------:R-:W5:Y:S04]  /*9a20*/  LD.E.128 R60, desc[UR42][R60.64] ;  /* 0x0000002a3c3c7980 */ /* 0x000f68000c101d00 */
[----:B------:R-:W2:Y:S01]  /*9a30*/  @P2 LDC R31, c[0x0][0xcf0] ;  /* 0x00033c00ff1f2b82 */ /* 0x000ea20000000800 */
[----:B------:R-:W-:Y:S01]  /*9a40*/  SEL R0, RZ, 0xffffffff, P0 ;  /* 0xffffffffff007807 */ /* 0x000fe20000000000 */
[----:B------:R-:W-:Y:S01]  /*9a50*/  IMAD R20, RZ, RZ, -UR40 ;  /* 0x80000028ff147e24 */ /* 0x000fe2000f8e02ff */
[----:B------:R-:W5:Y:S01]  /*9a60*/  LD.E.128 R56, desc[UR42][R56.64] ;  /* 0x0000002a38387980 */ /* 0x000f62000c101d00 */
[----:B------:R-:W-:-:S02]  /*9a70*/  IMAD R11, R10, UR5, R8 ;  /* 0x000000050a0b7c24 */ /* 0x000fc4000f8e0208 */
[----:B------:R-:W-:Y:S01]  /*9a80*/  IMAD.WIDE.U32 R8, R10, UR4, RZ ;  /* 0x000000040a087c25 */ /* 0x000fe2000f8e00ff */
[----:B------:R-:W-:Y:S01]  /*9a90*/  ISETP.GE.AND P0, PT, R189, UR8, PT ;  /* 0x00000008bd007c0c */ /* 0x000fe2000bf06270 */
[----:B------:R-:W-:Y:S01]  /*9aa0*/  ULDC.64 UR4, c[0x0][0xbf0] ;  /* 0x0002fc0000047ab9 */ /* 0x000fe20000000a00 */
[----:B------:R-:W5:Y:S01]  /*9ab0*/  LD.E.128 R96, desc[UR42][R96.64] ;  /* 0x0000002a60607980 */ /* 0x000f62000c101d00 */
[----:B------:R-:W-:Y:S02]  /*9ac0*/  IMAD.SHL.U32 R10, R0, 0x8, RZ ;  /* 0x00000008000a7824 */ /* 0x000fe400078e00ff */
[----:B0-----:R-:W-:Y:S01]  /*9ad0*/  IMAD R25, R21, R20, UR41 ;  /* 0x0000002915197e24 */ /* 0x001fe2000f8e0214 */
[----:B------:R-:W5:Y:S01]  /*9ae0*/  LD.E.128 R92, desc[UR42][R92.64] ;  /* 0x0000002a5c5c7980 */ /* 0x000f62000c101d00 */
[----:B------:R-:W-:Y:S01]  /*9af0*/  IMAD R0, R212, 0x20, R214 ;  /* 0x00000020d4007824 */ /* 0x000fe200078e02d6 */
[----:B------:R-:W-:Y:S02]  /*9b00*/  LOP3.LUT R10, R10, 0x8, R3, 0xe2, !PT ;  /* 0x000000080a0a7812 */ /* 0x000fe400078ee203 */
[----:B------:R-:W5:Y:S01]  /*9b10*/  LD.E.128 R88, desc[UR42][R88.64] ;  /* 0x0000002a58587980 */ /* 0x000f62000c101d00 */
[----:B------:R-:W-:Y:S01]  /*9b20*/  IMAD R26, R25, 0x40, R0 ;  /* 0x00000040191a7824 */ /* 0x000fe200078e0200 */
[----:B------:R-:W-:Y:S01]  /*9b30*/  SEL R3, RZ, 0xffffffff, P0 ;  /* 0xffffffffff037807 */ /* 0x000fe20000000000 */
[----:B------:R-:W-:Y:S01]  /*9b40*/  IMAD.IADD R9, R9, 0x1, R11 ;  /* 0x0000000109097824 */ /* 0x000fe200078e020b */
[----:B------:R-:W5:Y:S01]  /*9b50*/  LD.E.128 R84, desc[UR42][R84.64] ;  /* 0x0000002a54547980 */ /* 0x000f62000c101d00 */
[----:B------:R-:W-:-:S02]  /*9b60*/  IMAD R20, R24, UR4, RZ ;  /* 0x0000000418147c24 */ /* 0x000fc4000f8e02ff */
[----:B-1----:R-:W-:Y:S01]  /*9b70*/  @P2 IMAD.HI.U32 R0, R26, R29, RZ ;  /* 0x0000001d1a002227 */ /* 0x002fe200078e00ff */
[----:B------:R-:W5:Y:S03]  /*9b80*/  LD.E.128 R80, desc[UR42][R80.64] ;  /* 0x0000002a50507980 */ /* 0x000f66000c101d00 */
[----:B------:R-:W-:Y:S01]  /*9b90*/  IMAD.SHL.U32 R21, R3, 0x10, RZ ;  /* 0x0000001003157824 */ /* 0x000fe200078e00ff */
[----:B------:R-:W5:Y:S01]  /*9ba0*/  LD.E.128 R76, desc[UR42][R76.64] ;  /* 0x0000002a4c4c7980 */ /* 0x000f62000c101d00 */
[----:B------:R-:W-:Y:S01]  /*9bb0*/  IMAD.MOV.U32 R3, RZ, RZ, R26 ;  /* 0x000000ffff037224 */ /* 0x000fe200078e001a */
[----:B--2---:R-:W-:Y:S01]  /*9bc0*/  @P2 SHF.R.U32.HI R3, RZ, R31, R0 ;  /* 0x0000001fff032219 */ /* 0x004fe20000011600 */
[C---:B------:R-:W-:Y:S02]  /*9bd0*/  IMAD R11, R187.reuse, UR5, R20 ;  /* 0x00000005bb0b7c24 */ /* 0x040fe4000f8e0214 */
[----:B------:R-:W-:Y:S01]  /*9be0*/  IMAD.WIDE.U32 R8, R187, UR4, R8 ;  /* 0x00000004bb087c25 */ /* 0x000fe2000f8e0008 */
[----:B------:R-:W-:Y:S01]  /*9bf0*/  LOP3.LUT R10, R21, 0x10, R10, 0xe2, !PT ;  /* 0x00000010150a7812 */ /* 0x000fe200078ee20a */
[----:B------:R-:W-:Y:S01]  /*9c00*/  ULDC.64 UR4, c[0x0][0xbe0] ;  /* 0x0002f80000047ab9 */ /* 0x000fe20000000a00 */
[----:B------:R-:W-:Y:S01]  /*9c10*/  ISETP.GE.AND P0, PT, R188, UR8, PT ;  /* 0x00000008bc007c0c */ /* 0x000fe2000bf06270 */
[----:B------:R-:W-:Y:S01]  /*9c20*/  IMAD.IADD R9, R9, 0x1, R11 ;  /* 0x0000000109097824 */ /* 0x000fe200078e020b */
[--C-:B------:R-:W-:Y:S01]  /*9c30*/  SHF.R.S32.HI R11, RZ, 0x1f, R3.reuse ;  /* 0x0000001fff0b7819 */ /* 0x100fe20000011403 */
[----:B------:R-:W-:Y:S01]  /*9c40*/  IMAD.MOV R21, RZ, RZ, -R3 ;  /* 0x000000ffff157224 */ /* 0x000fe200078e0a03 */
[----:B------:R-:W-:Y:S01]  /*9c50*/  SEL R0, RZ, 0xffffffff, P0 ;  /* 0xffffffffff007807 */ /* 0x000fe20000000000 */
[----:B------:R-:W-:Y:S01]  /*9c60*/  @!PT LDS RZ, [RZ] ;  /* 0x00000000fffff984 */ /* 0x000fe20000000800 */
[----:B------:R-:W-:Y:S01]  /*9c70*/  @!PT LDS RZ, [RZ] ;  /* 0x00000000fffff984 */ /* 0x000fe20000000800 */
[----:B------:R-:W-:Y:S01]  /*9c80*/  @!PT LDS RZ, [RZ] ;  /* 0x00000000fffff984 */ /* 0x000fe20000000800 */
[----:B------:R-:W-:Y:S01]  /*9c90*/  @!PT LDS RZ, [RZ] ;  /* 0x00000000fffff984 */ /* 0x000fe20000000800 */
[----:B------:R0:W-:Y:S06]  /*9ca0*/  MEMBAR.ALL.CTA ;  /* 0x0000000000007992 */ /* 0x0001ec0000008000 */
[----:B0-----:R-:W0:Y:S01]  /*9cb0*/  FENCE.VIEW.ASYNC.S ;  /* 0x00000000000073c6 */ /* 0x001e220000000000 */
[----:B------:R-:W-:-:S02]  /*9cc0*/  IMAD R20, R11, UR4, RZ ;  /* 0x000000040b147c24 */ /* 0x000fc4000f8e02ff */
[----:B------:R-:W-:Y:S02]  /*9cd0*/  IMAD R11, R27, R21, R26 ;  /* 0x000000151b0b7224 */ /* 0x000fe400078e021a */
[----:B------:R-:W-:-:S03]  /*9ce0*/  IMAD.SHL.U32 R29, R0, 0x20, RZ ;  /* 0x00000020001d7824 */ /* 0x000fc600078e00ff */
[----:B------:R-:W-:Y:S01]  /*9cf0*/  SHF.R.S32.HI R0, RZ, 0x1f, R11 ;  /* 0x0000001fff007819 */ /* 0x000fe2000001140b */
[C---:B------:R-:W-:Y:S02]  /*9d00*/  IMAD R21, R3.reuse, UR5, R20 ;  /* 0x0000000503157c24 */ /* 0x040fe4000f8e0214 */
[----:B------:R-:W-:Y:S01]  /*9d10*/  IMAD.WIDE.U32 R8, R3, UR4, R8 ;  /* 0x0000000403087c25 */ /* 0x000fe2000f8e0008 */
[----:B------:R-:W-:Y:S01]  /*9d20*/  ULDC.64 UR4, c[0x0][0xbd8] ;  /* 0x0002f60000047ab9 */ /* 0x000fe20000000a00 */
[----:B------:R-:W-:Y:S02]  /*9d30*/  ISETP.GE.AND P0, PT, R216, UR8, PT ;  /* 0x00000008d8007c0c */ /* 0x000fe4000bf06270 */
[----:B------:R-:W-:Y:S02]  /*9d40*/  IMAD R0, R0, UR4, RZ ;  /* 0x0000000400007c24 */ /* 0x000fe4000f8e02ff */
[----:B------:R-:W-:Y:S02]  /*9d50*/  IMAD.IADD R9, R9, 0x1, R21 ;  /* 0x0000000109097824 */ /* 0x000fe400078e0215 */
[----:B------:R-:W-:Y:S01]  /*9d60*/  IMAD R21, R11, UR5, R0 ;  /* 0x000000050b157c24 */ /* 0x000fe2000f8e0200 */
[----:B------:R-:W-:Y:S01]  /*9d70*/  ULDC UR5, c[0x0][0xb88] ;  /* 0x0002e20000057ab9 */ /* 0x000fe20000000800 */
[----:B------:R-:W-:Y:S01]  /*9d80*/  SEL R3, RZ, 0x40, P0 ;  /* 0x00000040ff037807 */ /* 0x000fe20000000000 */
[----:B------:R-:W-:Y:S01]  /*9d90*/  IMAD R31, R27, UR5, RZ ;  /* 0x000000051b1f7c24 */ /* 0x000fe2000f8e02ff */
[----:B------:R-:W-:Y:S01]  /*9da0*/  ISETP.GE.AND P0, PT, R215, UR8, PT ;  /* 0x00000008d7007c0c */ /* 0x000fe2000bf06270 */
[----:B------:R-:W-:-:S02]  /*9db0*/  IMAD R30, R25, 0x40, R214 ;  /* 0x00000040191e7824 */ /* 0x000fc400078e02d6 */
[----:B------:R-:W-:Y:S01]  /*9dc0*/  IMAD.WIDE.U32 R8, R11, UR4, R8 ;  /* 0x000000040b087c25 */ /* 0x000fe2000f8e0008 */
[----:B------:R-:W-:Y:S01]  /*9dd0*/  SEL R0, RZ, 0x80, P0 ;  /* 0x00000080ff007807 */ /* 0x000fe20000000000 */
[----:B------:R-:W-:Y:S01]  /*9de0*/  UIADD3 UR4, UR38, 0x38820, URZ ;  /* 0x0003882026047890 */ /* 0x000fe2000fffe03f */
[----:B------:R-:W-:Y:S01]  /*9df0*/  ISETP.GE.AND P0, PT, R30, R31, PT ;  /* 0x0000001f1e00720c */ /* 0x000fe20003f06270 */
[----:B------:R-:W-:Y:S01]  /*9e00*/  IMAD.IADD R9, R9, 0x1, R21 ;  /* 0x0000000109097824 */ /* 0x000fe200078e0215 */
[C---:B------:R-:W-:Y:S01]  /*9e10*/  LEA R28, P1, R8.reuse, UR6, 0x1 ;  /* 0x00000006081c7c11 */ /* 0x040fe2000f8208ff */
[----:B------:R-:W-:Y:S01]  /*9e20*/  UPRMT UR4, URZ, 0x654, UR4 ;  /* 0x000006543f047896 */ /* 0x000fe20008000004 */
[----:B------:R-:W-:Y:S02]  /*9e30*/  LOP3.LUT R10, R29, 0x20, R10, 0xe2, !PT ;  /* 0x000000201d0a7812 */ /* 0x000fe400078ee20a */
[----:B------:R-:W-:Y:S01]  /*9e40*/  LEA.HI.X R29, R8, UR7, R9, 0x1, P1 ;  /* 0x00000007081d7c11 */ /* 0x000fe200088f0c09 */
[----:B------:R-:W-:Y:S01]  /*9e50*/  BSSY B0, `(.L_x_3433) ;  /* 0x0000026000007945 */ /* 0x000fe20003800000 */
[----:B------:R-:W-:-:S02]  /*9e60*/  LOP3.LUT R3, R10, R3, RZ, 0xfc, !PT ;  /* 0x000000030a037212 */ /* 0x000fc400078efcff */
[----:B0-----:R0:W1:Y:S02]  /*9e70*/  SHFL.IDX PT, R10, R28, RZ, 0x181f ;  /* 0x00181fff1c0a7589 */ /* 0x00106400000e0000 */
[----:B------:R-:W-:Y:S02]  /*9e80*/  SYNCS.ARRIVE.TRANS64.RED.A1T0 RZ, [UR4], RZ ;  /* 0x000000ffffff79a7 */ /* 0x000fe40008100404 */
[----:B------:R0:W2:Y:S01]  /*9e90*/  SHFL.IDX PT, R11, R29, RZ, 0x181f ;  /* 0x00181fff1d0b7589 */ /* 0x0000a200000e0000 */
[----:B------:R-:W-:Y:S01]  /*9ea0*/  LOP3.LUT R0, R3, R0, RZ, 0xfc, !PT ;  /* 0x0000000003007212 */ /* 0x000fe200078efcff */
[----:B------:R-:W-:Y:S06]  /*9eb0*/  @P0 BRA `(.L_x_3434) ;  /* 0x00000000007c0947 */ /* 0x000fec0003800000 */
[----:B------:R-:W-:Y:S02]  /*9ec0*/  ISETP.GE.AND P1, PT, R192, UR8, PT ;  /* 0x00000008c0007c0c */ /* 0x000fe4000bf26270 */
[----:B------:R-:W-:Y:S02]  /*9ed0*/  ISETP.GE.AND P0, PT, R18, UR8, PT ;  /* 0x0000000812007c0c */ /* 0x000fe4000bf06270 */
[----:B------:R-:W-:Y:S02]  /*9ee0*/  ISETP.GE.AND P5, PT, R191, UR8, PT ;  /* 0x00000008bf007c0c */ /* 0x000fe4000bfa6270 */
[----:B------:R-:W-:-:S07]  /*9ef0*/  ISETP.GE.AND P3, PT, R190, UR8, PT ;  /* 0x00000008be007c0c */ /* 0x000fce000bf66270 */
[-C--:B-1----:R-:W-:Y:S02]  /*9f00*/  @!P1 LEA R20, P2, R192, R10.reuse, 0x1 ;  /* 0x0000000ac0149211 */ /* 0x082fe400078408ff */
        /* <DEDUP_REMOVED lines=26> */
.L_x_3434:
[----:B------:R-:W-:Y:S05]  /*a0b0*/  BSYNC B0 ;  /* 0x0000000000007941 */ /* 0x000fea0003800000 */
.L_x_3433:
[----:B---3-5:R-:W-:Y:S01]  /*a0c0*/  VIADD R4, R30, 0x20 ;  /* 0x000000201e047836 */ /* 0x028fe20000000000 */
[----:B------:R3:W4:Y:S01]  /*a0d0*/  SHFL.IDX PT, R7, R29, 0x1, 0x181f ;  /* 0x00381f001d077f89 */ /* 0x00072200000e0000 */
[----:B------:R-:W-:Y:S03]  /*a0e0*/  BSSY B0, `(.L_x_3435) ;  /* 0x0000023000007945 */ /* 0x000fe60003800000 */
        /* <DEDUP_REMOVED lines=8> */
[-C--:B0-----:R-:W-:Y:S02]  /*a170*/  @!P2 LEA R8, P0, R192, R6.reuse, 0x1 ;  /* 0x00000006c008a211 */ /* 0x081fe400078008ff */
        /* <DEDUP_REMOVED lines=25> */
.L_x_3436:
[----:B------:R-:W-:Y:S05]  /*a310*/  BSYNC B0 ;  /* 0x0000000000007941 */ /* 0x000fea0003800000 */
.L_x_3435:
[----:B------:R-:W5:Y:S02]  /*a320*/  LDC R0, c[0x0][0xd34] ;  /* 0x00034d00ff007b82 */ /* 0x000f640000000800 */
[----:B-----5:R-:W-:-:S13]  /*a330*/  ISETP.LE.AND P0, PT, R0, UR39, PT ;  /* 0x0000002700007c0c */ /* 0x020fda000bf03270 */
[----:B------:R-:W-:Y:S05]  /*a340*/  @!P0 BRA `(.L_x_3437) ;  /* 0xffffff6800f88947 */ /* 0x000fea000383ffff */
[----:B------:R-:W-:Y:S05]  /*a350*/  EXIT ;  /* 0x000000000000794d */ /* 0x000fea0003800000 */
.L_x_3399:
        /* <DEDUP_REMOVED lines=11> */
[----:B------:R-:W-:Y:S01]  /*a410*/  ULDC UR7, c[0x0][0x3b8] ;  /* 0x0000ee0000077ab9 */ /* 0x000fe20000000800 */
[----:B------:R-:W-:Y:S01]  /*a420*/  LOP3.LUT R16, R16, 0xffffffdf, RZ, 0xc0, !PT ;  /* 0xffffffdf10107812 */ /* 0x000fe200078ec0ff */
[----:B------:R-:W-:Y:S01]  /*a430*/  ULDC.64 UR4, c[0x0][0x418] ;  /* 0x0001060000047ab9 */ /* 0x000fe20000000a00 */
[----:B------:R-:W-:Y:S01]  /*a440*/  LOP3.LUT R15, R29, 0x38, RZ, 0xc0, !PT ;  /* 0x000000381d0f7812 */ /* 0x000fe200078ec0ff */
[----:B------:R-:W-:Y:S01]  /*a450*/  UISETP.NE.U32.AND UP0, UPT, UR4, URZ, UPT ;  /* 0x0000003f0400728c */ /* 0x000fe2000bf05070 */
[----:B------:R-:W-:Y:S01]  /*a460*/  IMAD.SHL.U32 R24, R5, 0x10, RZ ;  /* 0x0000001005187824 */ /* 0x000fe200078e00ff */
[----:B------:R-:W-:Y:S01]  /*a470*/  LOP3.LUT R17, R17, 0xfffdffff, RZ, 0xc0, !PT ;  /* 0xfffdffff11117812 */ /* 0x000fe200078ec0ff */
[----:B------:R-:W-:Y:S01]  /*a480*/  ULDC UR4, c[0x0][0x424] ;  /* 0x0001090000047ab9 */ /* 0x000fe20000000800 */
[C---:B------:R-:W-:Y:S01]  /*a490*/  LOP3.LUT R0, R15.reuse, 0x40, RZ, 0xfc, !PT ;  /* 0x000000400f007812 */ /* 0x040fe200078efcff */
[----:B------:R-:W-:Y:S01]  /*a4a0*/  UISETP.NE.AND.EX UP0, UPT, UR5, URZ, UPT, UP0 ;  /* 0x0000003f0500728c */ /* 0x000fe2000bf05300 */
[C---:B------:R-:W-:Y:S01]  /*a4b0*/  LOP3.LUT R2, R15.reuse, 0x80, RZ, 0xfc, !PT ;  /* 0x000000800f027812 */ /* 0x040fe200078efcff */
[----:B------:R-:W0:Y:S01]  /*a4c0*/  S2UR UR5, SR_CgaCtaId ;  /* 0x00000000000579c3 */ /* 0x000e220000008800 */
[C---:B------:R-:W-:Y:S01]  /*a4d0*/  ISETP.GE.AND P0, PT, R0.reuse, UR6, PT ;  /* 0x0000000600007c0c */ /* 0x040fe2000bf06270 */
[----:B------:R-:W-:Y:S01]  /*a4e0*/  USEL UR4, UR4, 0x1, UP0 ;  /* 0x0000000104047887 */ /* 0x000fe20008000000 */
[----:B------:R-:W-:Y:S01]  /*a4f0*/  ISETP.GE.AND P5, PT, R0, UR7, PT ;  /* 0x0000000700007c0c */ /* 0x000fe2000bfa6270 */
[----:B------:R-:W-:Y:S01]  /*a500*/  UMOV UR37, 0x400 ;  /* 0x0000040000257882 */ /* 0x000fe20000000000 */
[C---:B------:R-:W-:Y:S01]  /*a510*/  ISETP.GE.AND P4, PT, R2.reuse, UR6, PT ;  /* 0x0000000602007c0c */ /* 0x040fe2000bf86270 */
[----:B------:R-:W-:Y:S01]  /*a520*/  IMAD.MOV.U32 R23, RZ, RZ, 0x1 ;  /* 0x00000001ff177424 */ /* 0x000fe200078e00ff */
[----:B------:R-:W-:Y:S01]  /*a530*/  ISETP.GE.AND P3, PT, R2, UR7, PT ;  /* 0x0000000702007c0c */ /* 0x000fe2000bf66270 */
[----:B------:R-:W-:Y:S01]  /*a540*/  ULDC UR36, c[0x0][0x448] ;  /* 0x0001120000247ab9 */ /* 0x000fe20000000800 */
[C---:B------:R-:W-:Y:S01]  /*a550*/  LOP3.LUT R3, R15.reuse, 0x180, RZ, 0xfc, !PT ;  /* 0x000001800f037812 */ /* 0x040fe200078efcff */
[----:B------:R-:W-:Y:S01]  /*a560*/  ULDC UR38, c[0x0][0xc] ;  /* 0x0000030000267ab9 */ /* 0x000fe20000000800 */
[----:B------:R-:W-:-:S02]  /*a570*/  ISETP.GE.AND P6, PT, R15, UR6, PT ;  /* 0x000000060f007c0c */ /* 0x000fc4000bfc6270 */
[C---:B------:R-:W-:Y:S02]  /*a580*/  ISETP.GE.AND P2, PT, R3.reuse, UR7, PT ;  /* 0x0000000703007c0c */ /* 0x040fe4000bf46270 */
[----:B------:R-:W-:Y:S02]  /*a590*/  @P0 LOP3.LUT R16, R16, 0x20, RZ, 0xfc, !PT ;  /* 0x0000002010100812 */ /* 0x000fe400078efcff */
[----:B------:R-:W-:Y:S02]  /*a5a0*/  SEL R6, RZ, 0x40, P2 ;  /* 0x00000040ff067807 */ /* 0x000fe40001000000 */
[----:B------:R-:W-:Y:S02]  /*a5b0*/  LOP3.LUT R16, R16, 0xffbfffff, RZ, 0xc0, !PT ;  /* 0xffbfffff10107812 */ /* 0x000fe400078ec0ff */
[----:B------:R-:W-:Y:S02]  /*a5c0*/  ISETP.GE.AND P2, PT, R0, UR6, PT ;  /* 0x0000000600007c0c */ /* 0x000fe4000bf46270 */
[----:B------:R-:W-:Y:S01]  /*a5d0*/  @P5 LOP3.LUT R16, R16, 0x400000, RZ, 0xfc, !PT ;  /* 0x0040000010105812 */ /* 0x000fe200078efcff */
[----:B0-----:R-:W-:Y:S01]  /*a5e0*/  ULEA UR37, UR5, UR37, 0x18 ;  /* 0x0000002505257291 */ /* 0x001fe2000f8ec03f */
[----:B------:R-:W-:-:S02]  /*a5f0*/  ISETP.GE.AND P0, PT, R3, UR6, PT ;  /* 0x0000000603007c0c */ /* 0x000fc4000bf06270 */
[----:B------:R-:W-:Y:S02]  /*a600*/  LOP3.LUT R16, R16, 0xffffffef, RZ, 0xc0, !PT ;  /* 0xffffffef10107812 */ /* 0x000fe400078ec0ff */
[C---:B------:R-:W-:Y:S02]  /*a610*/  LOP3.LUT R4, R15.reuse, 0x1c0, RZ, 0xfc, !PT ;  /* 0x000001c00f047812 */ /* 0x040fe400078efcff */
[----:B------:R-:W-:Y:S02]  /*a620*/  @P4 LOP3.LUT R16, R16, 0x10, RZ, 0xfc, !PT ;  /* 0x0000001010104812 */ /* 0x000fe400078efcff */
[----:B------:R-:W-:Y:S02]  /*a630*/  SEL R3, RZ, 0xffffffff, P2 ;  /* 0xffffffffff037807 */ /* 0x000fe40001000000 */
[----:B------:R-:W-:Y:S02]  /*a640*/  LOP3.LUT R16, R16, 0xffdfffff, RZ, 0xc0, !PT ;  /* 0xffdfffff10107812 */ /* 0x000fe400078ec0ff */
[----:B------:R-:W-:Y:S01]  /*a650*/  ISETP.GE.AND P2, PT, R15, UR7, PT ;  /* 0x000000070f007c0c */ /* 0x000fe2000bf46270 */
[----:B------:R-:W-:Y:S01]  /*a660*/  IMAD.SHL.U32 R9, R3, 0x2, RZ ;  /* 0x0000000203097824 */ /* 0x000fe200078e00ff */
[----:B------:R-:W-:-:S02]  /*a670*/  @P3 LOP3.LUT R16, R16, 0x200000, RZ, 0xfc, !PT ;  /* 0x0020000010103812 */ /* 0x000fc400078efcff */
[----:B------:R-:W-:Y:S02]  /*a680*/  ISETP.GE.AND P1, PT, R4, UR6, PT ;  /* 0x0000000604007c0c */ /* 0x000fe4000bf26270 */
[----:B------:R-:W-:Y:S02]  /*a690*/  LOP3.LUT R16, R16, 0xfffffdff, RZ, 0xc0, !PT ;  /* 0xfffffdff10107812 */ /* 0x000fe400078ec0ff */
[----:B------:R-:W-:Y:S02]  /*a6a0*/  LOP3.LUT R12, R15, 0xc0, RZ, 0xfc, !PT ;  /* 0x000000c00f0c7812 */ /* 0x000fe400078efcff */
[----:B------:R-:W-:Y:S02]  /*a6b0*/  @P6 LOP3.LUT R16, R16, 0x200, RZ, 0xfc, !PT ;  /* 0x0000020010106812 */ /* 0x000fe400078efcff */
[----:B------:R-:W-:Y:S02]  /*a6c0*/  SEL R7, RZ, 0x40, P0 ;  /* 0x00000040ff077807 */ /* 0x000fe40000000000 */
[----:B------:R-:W-:-:S02]  /*a6d0*/  SEL R0, RZ, 0x80, P1 ;  /* 0x00000080ff007807 */ /* 0x000fc40000800000 */
[----:B------:R-:W-:Y:S02]  /*a6e0*/  ISETP.GE.AND P0, PT, R4, UR7, PT ;  /* 0x0000000704007c0c */ /* 0x000fe4000bf06270 */
[----:B------:R-:W-:Y:S02]  /*a6f0*/  ISETP.GE.AND P1, PT, R12, UR6, PT ;  /* 0x000000060c007c0c */ /* 0x000fe4000bf26270 */
[----:B------:R-:W-:Y:S02]  /*a700*/  SEL R4, RZ, 0xffffffff, P5 ;  /* 0xffffffffff047807 */ /* 0x000fe40002800000 */
[----:B------:R-:W-:Y:S02]  /*a710*/  LOP3.LUT R16, R16, 0xff7fffff, RZ, 0xc0, !PT ;  /* 0xff7fffff10107812 */ /* 0x000fe400078ec0ff */
[----:B------:R-:W-:Y:S01]  /*a720*/  LOP3.LUT R13, R15, 0x100, RZ, 0xfc, !PT ;  /* 0x000001000f0d7812 */ /* 0x000fe200078efcff */
[----:B------:R-:W-:Y:S01]  /*a730*/  IMAD.SHL.U32 R10, R4, 0x2, RZ ;  /* 0x00000002040a7824 */ /* 0x000fe200078e00ff */
[----:B------:R-:W-:-:S02]  /*a740*/  @P2 LOP3.LUT R16, R16, 0x800000, RZ, 0xfc, !PT ;  /* 0x0080000010102812 */ /* 0x000fc400078efcff */
[----:B------:R-:W-:Y:S02]  /*a750*/  SEL R4, RZ, 0xffffff80, P0 ;  /* 0xffffff80ff047807 */ /* 0x000fe40000000000 */
[----:B------:R-:W-:Y:S02]  /*a760*/  ISETP.GE.AND P0, PT, R12, UR7, PT ;  /* 0x000000070c007c0c */ /* 0x000fe4000bf06270 */
[----:B------:R-:W-:Y:S02]  /*a770*/  LOP3.LUT R16, R16, 0xfffffff7, RZ, 0xc0, !PT ;  /* 0xfffffff710107812 */ /* 0x000fe400078ec0ff */
[----:B------:R-:W-:Y:S02]  /*a780*/  SEL R12, RZ, 0x8, P0 ;  /* 0x00000008ff0c7807 */ /* 0x000fe40000000000 */
[----:B------:R-:W-:Y:S02]  /*a790*/  @P1 LOP3.LUT R16, R16, 0x8, RZ, 0xfc, !PT ;  /* 0x0000000810101812 */ /* 0x000fe400078efcff */
[----:B------:R-:W-:-:S02]  /*a7a0*/  SEL R3, RZ, 0x1, P2 ;  /* 0x00000001ff037807 */ /* 0x000fc40001000000 */
[----:B------:R-:W-:Y:S02]  /*a7b0*/  LOP3.LUT R16, R16, 0xffefffff, RZ, 0xc0, !PT ;  /* 0xffefffff10107812 */ /* 0x000fe400078ec0ff */
[----:B------:R-:W-:Y:S02]  /*a7c0*/  LOP3.LUT R10, R10, 0x2, R3, 0xe2, !PT ;  /* 0x000000020a0a7812 */ /* 0x000fe400078ee203 */
[----:B------:R-:W-:Y:S02]  /*a7d0*/  @P0 LOP3.LUT R16, R16, 0x100000, RZ, 0xfc, !PT ;  /* 0x0010000010100812 */ /* 0x000fe400078efcff */
[----:B------:R-:W-:Y:S02]  /*a7e0*/  ISETP.GE.AND P0, PT, R13, UR6, PT ;  /* 0x000000060d007c0c */ /* 0x000fe4000bf06270 */
[----:B------:R-:W-:Y:S02]  /*a7f0*/  SEL R11, RZ, 0x4, P3 ;  /* 0x00000004ff0b7807 */ /* 0x000fe40001800000 */
[----:B------:R-:W-:-:S02]  /*a800*/  LOP3.LUT R16, R16, 0xfffffffb, RZ, 0xc0, !PT ;  /* 0xfffffffb10107812 */ /* 0x000fc400078ec0ff */
[----:B------:R-:W-:Y:S02]  /*a810*/  SEL R2, RZ, 0x1, P6 ;  /* 0x00000001ff027807 */ /* 0x000fe40003000000 */
[----:B------:R-:W-:Y:S02]  /*a820*/  LOP3.LUT R14, R15, 0x140, RZ, 0xfc, !PT ;  /* 0x000001400f0e7812 */ /* 0x000fe400078efcff */
[----:B------:R-:W-:Y:S02]  /*a830*/  LOP3.LUT R12, R12, R10, R11, 0xfe, !PT ;  /* 0x0000000a0c0c7212 */ /* 0x000fe400078efe0b */
[----:B------:R-:W-:Y:S02]  /*a840*/  SEL R10, RZ, 0x10, P0 ;  /* 0x00000010ff0a7807 */ /* 0x000fe40000000000 */
[----:B------:R-:W-:Y:S02]  /*a850*/  @P0 LOP3.LUT R16, R16, 0x4, RZ, 0xfc, !PT ;  /* 0x0000000410100812 */ /* 0x000fe400078efcff */
[----:B------:R-:W-:-:S02]  /*a860*/  LOP3.LUT R2, R9, 0x2, R2, 0xe2, !PT ;  /* 0x0000000209027812 */ /* 0x000fc400078ee202 */
[----:B------:R-:W-:Y:S02]  /*a870*/  SEL R3, RZ, 0x4, P4 ;  /* 0x00000004ff037807 */ /* 0x000fe40002000000 */
[----:B------:R-:W-:Y:S02]  /*a880*/  ISETP.GE.AND P0, PT, R14, UR6, PT ;  /* 0x000000060e007c0c */ /* 0x000fe4000bf06270 */
[----:B------:R-:W-:Y:S02]  /*a890*/  SEL R8, RZ, 0x8, P1 ;  /* 0x00000008ff087807 */ /* 0x000fe40000800000 */
[----:B------:R-:W-:Y:S02]  /*a8a0*/  LOP3.LUT R16, R16, 0xfffffffd, RZ, 0xc0, !PT ;  /* 0xfffffffd10107812 */ /* 0x000fe400078ec0ff */
[----:B------:R-:W-:Y:S02]  /*a8b0*/  LOP3.LUT R9, R8, R2, R3, 0xfe, !PT ;  /* 0x0000000208097212 */ /* 0x000fe400078efe03 */
[----:B------:R-:W0:Y:S01]  /*a8c0*/  LDC.64 R2, c[0x0][0x2f0] ;  /* 0x0000bc00ff027b82 */ /* 0x000e220000000a00 */
[----:B------:R-:W-:-:S02]  /*a8d0*/  SEL R11, RZ, 0x20, P0 ;  /* 0x00000020ff0b7807 */ /* 0x000fc40000000000 */
[----:B------:R-:W-:Y:S02]  /*a8e0*/  LOP3.LUT R8, R29, 0x1f8, RZ, 0xc0, !PT ;  /* 0x000001f81d087812 */ /* 0x000fe400078ec0ff */
[----:B------:R-:W-:Y:S02]  /*a8f0*/  @P0 LOP3.LUT R16, R16, 0x2, RZ, 0xfc, !PT ;  /* 0x0000000210100812 */ /* 0x000fe400078efcff */
[----:B------:R-:W-:Y:S02]  /*a900*/  ISETP.GE.AND P0, PT, R13, UR7, PT ;  /* 0x000000070d007c0c */ /* 0x000fe4000bf06270 */
[----:B------:R-:W-:Y:S02]  /*a910*/  LOP3.LUT R16, R16, 0xfff7ffff, RZ, 0xc0, !PT ;  /* 0xfff7ffff10107812 */ /* 0x000fe400078ec0ff */
[----:B------:R-:W-:Y:S02]  /*a920*/  SEL R13, RZ, 0x10, P0 ;  /* 0x00000010ff0d7807 */ /* 0x000fe40000000000 */
[----:B------:R-:W-:-:S02]  /*a930*/  LOP3.LUT R10, R11, R9, R10, 0xfe, !PT ;  /* 0x000000090b0a7212 */ /* 0x000fc400078efe0a */
[----:B------:R-:W-:Y:S02]  /*a940*/  LOP3.LUT R8, R8, 0x38, R5, 0x78, !PT ;  /* 0x0000003808087812 */ /* 0x000fe400078e7805 */
[----:B------:R-:W-:Y:S02]  /*a950*/  LOP3.LUT R7, R10, R7, RZ, 0xfc, !PT ;  /* 0x000000070a077212 */ /* 0x000fe400078efcff */
[----:B------:R-:W-:Y:S02]  /*a960*/  LOP3.LUT R29, R8, 0x200, R29, 0xf8, !PT ;  /* 0x00000200081d7812 */ /* 0x000fe400078ef81d */
[----:B------:R-:W-:Y:S02]  /*a970*/  @P0 LOP3.LUT R16, R16, 0x80000, RZ, 0xfc, !PT ;  /* 0x0008000010100812 */ /* 0x000fe400078efcff */
[----:B------:R-:W-:Y:S01]  /*a980*/  ISETP.GE.AND P0, PT, R14, UR7, PT ;  /* 0x000000070e007c0c */ /* 0x000fe2000bf06270 */
[----:B0-----:R-:W-:Y:S01]  /*a990*/  IMAD R18, R2, UR4, RZ ;  /* 0x0000000402127c24 */ /* 0x001fe2000f8e02ff */
[----:B------:R-:W-:Y:S01]  /*a9a0*/  LOP3.LUT R16, R16, 0xfffbffff, RZ, 0xc0, !PT ;  /* 0xfffbffff10107812 */ /* 0x000fe200078ec0ff */
[----:B------:R-:W-:Y:S01]  /*a9b0*/  ULDC UR7, c[0x0][0x2b8] ;  /* 0x0000ae0000077ab9 */ /* 0x000fe20000000800 */
[----:B------:R-:W-:Y:S01]  /*a9c0*/  SEL R2, RZ, 0x20, P0 ;  /* 0x00000020ff027807 */ /* 0x000fe20000000000 */
[----:B------:R-:W-:Y:S01]  /*a9d0*/  VIADD R14, R18, 0x3f ;  /* 0x0000003f120e7836 */ /* 0x000fe20000000000 */
[----:B------:R-:W-:Y:S01]  /*a9e0*/  STL [R1+0x20], R18 ;  /* 0x0000201201007387 */ /* 0x000fe20000100800 */
[----:B------:R-:W-:Y:S01]  /*a9f0*/  LOP3.LUT R0, R7, R0, RZ, 0xfc, !PT ;  /* 0x0000000007007212 */ /* 0x000fe200078efcff */
[----:B------:R-:W-:Y:S01]  /*aa00*/  ULDC UR4, c[0x0][0x288] ;  /* 0x0000a20000047ab9 */ /* 0x000fe20000000800 */
[----:B------:R-:W-:Y:S01]  /*aa10*/  LOP3.LUT R13, R2, R12, R13, 0xfe, !PT ;  /* 0x0000000c020d7212 */ /* 0x000fe200078efe0d */
[----:B------:R-:W-:Y:S01]  /*aa20*/  UIMAD UR36, UR36, UR4, URZ ;  /* 0x00000004242472a4 */ /* 0x000fe2000f8e023f */
[----:B------:R-:W-:-:S02]  /*aa30*/  SHF.R.S32.HI R9, RZ, 0x1f, R14 ;  /* 0x0000001fff097819 */ /* 0x000fc4000001140e */
[----:B------:R-:W-:Y:S01]  /*aa40*/  LOP3.LUT R13, R13, R6, RZ, 0xfc, !PT ;  /* 0x000000060d0d7212 */ /* 0x000fe200078efcff */
[----:B------:R-:W-:Y:S01]  /*aa50*/  IMAD.U32 R6, RZ, RZ, UR8 ;  /* 0x00000008ff067e24 */ /* 0x000fe2000f8e00ff */
[----:B------:R-:W-:Y:S02]  /*aa60*/  SHF.R.U32.HI R2, RZ, 0x3, R5 ;  /* 0x00000003ff027819 */ /* 0x000fe40000011605 */
[----:B------:R-:W-:Y:S02]  /*aa70*/  LEA.HI R9, R9, R14, RZ, 0x6 ;  /* 0x0000000e09097211 */ /* 0x000fe400078f30ff */
[----:B------:R-:W-:Y:S01]  /*aa80*/  LOP3.LUT R2, R2, 0xf, RZ, 0xc0, !PT ;  /* 0x0000000f02027812 */ /* 0x000fe200078ec0ff */
[----:B------:R0:W-:Y:S01]  /*aa90*/  STL [R1+0xc], R6 ;  /* 0x00000c0601007387 */ /* 0x0001e20000100800 */
[----:B------:R-:W-:Y:S02]  /*aaa0*/  LOP3.LUT R5, R37, 0x2, RZ, 0xfc, !PT ;  /* 0x0000000225057812 */ /* 0x000fe400078efcff */
[----:B------:R-:W-:-:S02]  /*aab0*/  LOP3.LUT R5, R9, 0xffffffc0, RZ, 0xc0, !PT ;  /* 0xffffffc009057812 */ /* 0x000fc400078ec0ff */
[----:B------:R-:W-:Y:S02]  /*aac0*/  LOP3.LUT R24, R2, 0x70, R24, 0xf8, !PT ;  /* 0x0000007002187812 */ /* 0x000fe400078ef818 */
[----:B------:R-:W-:Y:S02]  /*aad0*/  @P0 LOP3.LUT R16, R16, 0x40000, RZ, 0xfc, !PT ;  /* 0x0004000010100812 */ /* 0x000fe400078efcff */
[----:B------:R-:W-:Y:S02]  /*aae0*/  IADD3 R36, R18, 0x40, -R5 ;  /* 0x0000004012247810 */ /* 0x000fe40007ffe805 */
[----:B0-----:R-:W-:Y:S02]  /*aaf0*/  LEA.HI.SX32 R6, R9, 0xfffffffe, 0x1a ;  /* 0xfffffffe09067811 */ /* 0x001fe400078fd2ff */
[----:B------:R-:W-:Y:S01]  /*ab00*/  LOP3.LUT R16, R16, 0xffffbfff, RZ, 0xc0, !PT ;  /* 0xffffbfff10107812 */ /* 0x000fe200078ec0ff */
[----:B------:R-:W-:Y:S01]  /*ab10*/  IMAD.IADD R36, R36, 0x1, -R2 ;  /* 0x0000000124247824 */ /* 0x000fe200078e0a02 */
[C---:B------:R-:W-:Y:S01]  /*ab20*/  LOP3.LUT R4, R13.reuse, 0x80, R4, 0xc8, !PT ;  /* 0x000000800d047812 */ /* 0x040fe200078ec804 */
[----:B------:R0:W-:Y:S01]  /*ab30*/  STL [R1+0x28], R6 ;  /* 0x0000280601007387 */ /* 0x0001e20000100800 */
[----:B------:R-:W-:-:S02]  /*ab40*/  LOP3.LUT R13, R13, 0x40, RZ, 0xc0, !PT ;  /* 0x000000400d0d7812 */ /* 0x000fc400078ec0ff */
[----:B------:R-:W-:Y:S02]  /*ab50*/  SHF.R.U32.HI R4, RZ, 0x3, R4 ;  /* 0x00000003ff047819 */ /* 0x000fe40000011604 */
[----:B------:R-:W-:Y:S02]  /*ab60*/  SHF.R.U32.HI R2, RZ, 0x2, R13 ;  /* 0x00000002ff027819 */ /* 0x000fe4000001160d */
[----:B------:R-:W-:Y:S02]  /*ab70*/  LOP3.LUT R31, R7, 0x40, RZ, 0xc0, !PT ;  /* 0x00000040071f7812 */ /* 0x000fe400078ec0ff */
[----:B------:R-:W-:Y:S02]  /*ab80*/  LOP3.LUT R30, R0, 0x80, RZ, 0xc0, !PT ;  /* 0x00000080001e7812 */ /* 0x000fe400078ec0ff */
[----:B0-----:R-:W-:Y:S02]  /*ab90*/  IADD3 R6, R24, -0x40, R5 ;  /* 0xffffffc018067810 */ /* 0x001fe40007ffe005 */
[----:B------:R-:W-:-:S02]  /*aba0*/  SHF.R.U32.HI R31, RZ, 0x2, R31 ;  /* 0x00000002ff1f7819 */ /* 0x000fc4000001161f */
[----:B------:R-:W-:Y:S01]  /*abb0*/  ISETP.GE.AND P0, PT, R6, R18, PT ;  /* 0x000000120600720c */ /* 0x000fe20003f06270 */
[----:B------:R-:W-:Y:S01]  /*abc0*/  STL [R1+0x24], R6 ;  /* 0x0000240601007387 */ /* 0x000fe20000100800 */
[----:B------:R-:W-:Y:S01]  /*abd0*/  SHF.R.U32.HI R30, RZ, 0x3, R30 ;  /* 0x00000003ff1e7819 */ /* 0x000fe2000001161e */
[----:B------:R-:W-:Y:S01]  /*abe0*/  IMAD.MOV.U32 R18, RZ, RZ, RZ ;  /* 0x000000ffff127224 */ /* 0x000fe200078e00ff */
[----:B------:R-:W-:Y:S01]  /*abf0*/  ISETP.LT.U32.AND P1, PT, R24, 0x40, !P0 ;  /* 0x000000401800780c */ /* 0x000fe20004721070 */
[----:B------:R0:W-:Y:S01]  /*ac00*/  STL [R1+0x8], R2 ;  /* 0x0000080201007387 */ /* 0x0001e20000100800 */
[----:B------:R-:W-:-:S03]  /*ac10*/  ISETP.GE.AND P0, PT, R15, UR6, PT ;  /* 0x000000060f007c0c */ /* 0x000fc6000bf06270 */
[----:B------:R1:W-:Y:S01]  /*ac20*/  STL [R1+0x4], R4 ;  /* 0x0000040401007387 */ /* 0x0003e20000100800 */
[C---:B------:R-:W-:Y:S02]  /*ac30*/  ISETP.LT.OR P3, PT, R36.reuse, 0x1, P0 ;  /* 0x000000012400780c */ /* 0x040fe40000761670 */
[----:B------:R-:W-:Y:S01]  /*ac40*/  ISETP.LT.OR P2, PT, R36, 0x11, P0 ;  /* 0x000000112400780c */ /* 0x000fe20000741670 */
[----:B------:R1:W-:Y:S01]  /*ac50*/  STL [R1+0x1c], RZ ;  /* 0x00001cff01007387 */ /* 0x0003e20000100800 */
[----:B0-----:R-:W-:-:S03]  /*ac60*/  PRMT R2, R0, 0x8880, RZ ;  /* 0x0000888000027816 */ /* 0x001fc600000000ff */
[----:B------:R-:W-:Y:S02]  /*ac70*/  @P1 LOP3.LUT R16, R16, 0x4000, RZ, 0xfc, !PT ;  /* 0x0000400010101812 */ /* 0x000fe400078efcff */
[C---:B------:R-:W-:Y:S02]  /*ac80*/  ISETP.LT.OR P1, PT, R36.reuse, 0x21, P0 ;  /* 0x000000212400780c */ /* 0x040fe40000721670 */
[----:B------:R-:W-:Y:S02]  /*ac90*/  ISETP.LT.OR P0, PT, R36, 0x31, P0 ;  /* 0x000000312400780c */ /* 0x000fe40000701670 */
[----:B------:R-:W-:Y:S02]  /*aca0*/  @P3 LOP3.LUT R17, R17, 0x20000, RZ, 0xfc, !PT ;  /* 0x0002000011113812 */ /* 0x000fe400078efcff */
[----:B------:R-:W-:Y:S02]  /*acb0*/  LOP3.LUT R16, R16, 0xdfffffff, RZ, 0xc0, !PT ;  /* 0xdfffffff10107812 */ /* 0x000fe400078ec0ff */
[----:B------:R-:W-:-:S04]  /*acc0*/  LOP3.LUT R17, R17, 0xfffeffff, RZ, 0xc0, !PT ;  /* 0xfffeffff11117812 */ /* 0x000fc800078ec0ff */
[----:B------:R-:W-:-:S04]  /*acd0*/  @P2 LOP3.LUT R17, R17, 0x10000, RZ, 0xfc, !PT ;  /* 0x0001000011112812 */ /* 0x000fc800078efcff */
[----:B------:R-:W-:-:S04]  /*ace0*/  LOP3.LUT R17, R17, 0xffff7fff, RZ, 0xc0, !PT ;  /* 0xffff7fff11117812 */ /* 0x000fc800078ec0ff */
[----:B------:R-:W-:-:S04]  /*acf0*/  @P1 LOP3.LUT R17, R17, 0x8000, RZ, 0xfc, !PT ;  /* 0x0000800011111812 */ /* 0x000fc800078efcff */
        /* <DEDUP_REMOVED lines=16> */
[----:B------:R-:W-:-:S04]  /*ae00*/  LOP3.LUT R17, R17, 0xfeffffff, RZ, 0xc0, !PT ;  /* 0xfeffffff11117812 */ /* 0x000fc800078ec0ff */
[----:B------:R-:W-:Y:S02]  /*ae10*/  @P1 LOP3.LUT R17, R17, 0x1000000, RZ, 0xfc, !PT ;  /* 0x0100000011111812 */ /* 0x000fe400078efcff */
[----:B------:R-:W-:Y:S02]  /*ae20*/  ISETP.LT.OR P1, PT, R36, 0x21, !P0 ;  /* 0x000000212400780c */ /* 0x000fe40004721670 */
[----:B------:R-:W-:-:S04]  /*ae30*/  LOP3.LUT R17, R17, 0xfffff7ff, RZ, 0xc0, !PT ;  /* 0xfffff7ff11117812 */ /* 0x000fc800078ec0ff */
        /* <DEDUP_REMOVED lines=31> */
[----:B------:R-:W-:-:S02]  /*b030*/  @P1 LOP3.LUT R16, R16, 0x20000000, RZ, 0xfc, !PT ;  /* 0x2000000010101812 */ /* 0x000fc400078efcff */
[C---:B------:R-:W-:Y:S02]  /*b040*/  ISETP.LT.OR P1, PT, R36.reuse, 0x1, !P0 ;  /* 0x000000012400780c */ /* 0x040fe40004721670 */
[----:B------:R-:W-:Y:S02]  /*b050*/  LOP3.LUT R17, R17, 0xffdfffff, RZ, 0xc0, !PT ;  /* 0xffdfffff11117812 */ /* 0x000fe400078ec0ff */
[C---:B------:R-:W-:Y:S02]  /*b060*/  ISETP.LT.OR P3, PT, R36.reuse, 0x11, !P0 ;  /* 0x000000112400780c */ /* 0x040fe40004761670 */
[----:B------:R-:W-:Y:S02]  /*b070*/  @P2 LOP3.LUT R17, R17, 0x200000, RZ, 0xfc, !PT ;  /* 0x0020000011112812 */ /* 0x000fe400078efcff */
[----:B------:R-:W-:Y:S02]  /*b080*/  ISETP.LT.OR P2, PT, R36, 0x21, !P0 ;  /* 0x000000212400780c */ /* 0x000fe40004741670 */
[----:B------:R-:W-:-:S02]  /*b090*/  LOP3.LUT R17, R17, 0xffffffef, RZ, 0xc0, !PT ;  /* 0xffffffef11117812 */ /* 0x000fc400078ec0ff */
[----:B------:R-:W-:Y:S02]  /*b0a0*/  LOP3.LUT R16, R16, 0xefffffff, RZ, 0xc0, !PT ;  /* 0xefffffff10107812 */ /* 0x000fe400078ec0ff */
[----:B------:R-:W-:Y:S02]  /*b0b0*/  @P1 LOP3.LUT R17, R17, 0x10, RZ, 0xfc, !PT ;  /* 0x0000001011111812 */ /* 0x000fe400078efcff */
[----:B------:R-:W-:Y:S02]  /*b0c0*/  ISETP.LT.OR P1, PT, R36, 0x31, !P0 ;  /* 0x000000312400780c */ /* 0x000fe40004721670 */
[----:B------:R-:W-:Y:S02]  /*b0d0*/  LOP3.LUT R17, R17, 0xfffffffe, RZ, 0xc0, !PT ;  /* 0xfffffffe11117812 */ /* 0x000fe400078ec0ff */
[----:B------:R-:W-:Y:S02]  /*b0e0*/  LOP3.LUT P0, RZ, R0, 0x40, RZ, 0xc0, !PT ;  /* 0x0000004000ff7812 */ /* 0x000fe4000780c0ff */
[----:B------:R-:W-:-:S02]  /*b0f0*/  @P3 LOP3.LUT R17, R17, 0x1, RZ, 0xfc, !PT ;  /* 0x0000000111113812 */ /* 0x000fc400078efcff */
[----:B------:R-:W-:Y:S02]  /*b100*/  ISETP.LT.OR P3, PT, R36, 0x11, !P0 ;  /* 0x000000112400780c */ /* 0x000fe40004761670 */
[----:B------:R-:W-:Y:S02]  /*b110*/  LOP3.LUT R17, R17, 0xffefffff, RZ, 0xc0, !PT ;  /* 0xffefffff11117812 */ /* 0x000fe400078ec0ff */
[----:B------:R-:W-:Y:S02]  /*b120*/  @P2 LOP3.LUT R16, R16, 0x10000000, RZ, 0xfc, !PT ;  /* 0x1000000010102812 */ /* 0x000fe400078efcff */
[----:B------:R-:W-:Y:S02]  /*b130*/  @P1 LOP3.LUT R17, R17, 0x100000, RZ, 0xfc, !PT ;  /* 0x0010000011111812 */ /* 0x000fe400078efcff */
[C---:B------:R-:W-:Y:S02]  /*b140*/  ISETP.LT.OR P1, PT, R36.reuse, 0x1, !P0 ;  /* 0x000000012400780c */ /* 0x040fe40004721670 */
[----:B------:R-:W-:-:S02]  /*b150*/  ISETP.LT.OR P2, PT, R36, 0x21, !P0 ;  /* 0x000000212400780c */ /* 0x000fc40004741670 */
[----:B------:R-:W-:Y:S02]  /*b160*/  LOP3.LUT R16, R16, 0x7fffffff, RZ, 0xc0, !PT ;  /* 0x7fffffff10107812 */ /* 0x000fe400078ec0ff */
[----:B------:R-:W-:Y:S02]  /*b170*/  LOP3.LUT R17, R17, 0xfffffff7, RZ, 0xc0, !PT ;  /* 0xfffffff711117812 */ /* 0x000fe400078ec0ff */
[----:B------:R-:W-:Y:S02]  /*b180*/  @P3 LOP3.LUT R16, R16, 0x80000000, RZ, 0xfc, !PT ;  /* 0x8000000010103812 */ /* 0x000fe400078efcff */
[----:B------:R-:W-:Y:S02]  /*b190*/  LEA R0, R29, UR37, 0x1 ;  /* 0x000000251d007c11 */ /* 0x000fe4000f8e08ff */
[----:B------:R-:W-:Y:S02]  /*b1a0*/  LOP3.LUT R16, R16, 0xf7ffffff, RZ, 0xc0, !PT ;  /* 0xf7ffffff10107812 */ /* 0x000fe400078ec0ff */
[----:B------:R-:W-:-:S02]  /*b1b0*/  @P1 LOP3.LUT R17, R17, 0x8, RZ, 0xfc, !PT ;  /* 0x0000000811111812 */ /* 0x000fc400078efcff */
[----:B------:R-:W-:Y:S02]  /*b1c0*/  ISETP.LT.OR P1, PT, R36, 0x31, !P0 ;  /* 0x000000312400780c */ /* 0x000fe40004721670 */
[----:B------:R-:W-:Y:S02]  /*b1d0*/  ISETP.GT.AND P0, PT, R2, -0x1, PT ;  /* 0xffffffff0200780c */ /* 0x000fe40003f04270 */
[----:B------:R-:W-:Y:S02]  /*b1e0*/  @P2 LOP3.LUT R16, R16, 0x8000000, RZ, 0xfc, !PT ;  /* 0x0800000010102812 */ /* 0x000fe400078efcff */
[----:B------:R-:W-:Y:S02]  /*b1f0*/  ISETP.LT.OR P2, PT, R36, 0x11, P0 ;  /* 0x000000112400780c */ /* 0x000fe40000741670 */
[----:B------:R-:W-:Y:S02]  /*b200*/  LOP3.LUT R17, R17, 0xfff7ffff, RZ, 0xc0, !PT ;  /* 0xfff7ffff11117812 */ /* 0x000fe400078ec0ff */
[----:B------:R-:W-:-:S02]  /*b210*/  LOP3.LUT R16, R16, 0xbfffffff, RZ, 0xc0, !PT ;  /* 0xbfffffff10107812 */ /* 0x000fc400078ec0ff */
[C---:B------:R-:W-:Y:S02]  /*b220*/  ISETP.LT.OR P3, PT, R36.reuse, 0x1, P0 ;  /* 0x000000012400780c */ /* 0x040fe40000761670 */
[----:B------:R-:W-:Y:S02]  /*b230*/  @P1 LOP3.LUT R17, R17, 0x80000, RZ, 0xfc, !PT ;  /* 0x0008000011111812 */ /* 0x000fe400078efcff */
[C---:B------:R-:W-:Y:S02]  /*b240*/  ISETP.LT.OR P1, PT, R36.reuse, 0x21, P0 ;  /* 0x000000212400780c */ /* 0x040fe40000721670 */
[----:B------:R-:W-:Y:S02]  /*b250*/  ISETP.LT.OR P0, PT, R36, 0x31, P0 ;  /* 0x000000312400780c */ /* 0x000fe40000701670 */
[----:B------:R-:W-:Y:S02]  /*b260*/  @P2 LOP3.LUT R16, R16, 0x40000000, RZ, 0xfc, !PT ;  /* 0x4000000010102812 */ /* 0x000fe400078efcff */
[----:B------:R-:W-:-:S02]  /*b270*/  ISETP.GE.AND P2, PT, R15, R3, PT ;  /* 0x000000030f00720c */ /* 0x000fc40003f46270 */
[----:B------:R-:W-:Y:S02]  /*b280*/  LOP3.LUT R16, R16, 0xfbffffff, RZ, 0xc0, !PT ;  /* 0xfbffffff10107812 */ /* 0x000fe400078ec0ff */
[----:B------:R-:W-:-:S03]  /*b290*/  LOP3.LUT R17, R17, 0xfffffffb, RZ, 0xc0, !PT ;  /* 0xfffffffb11117812 */ /* 0x000fc600078ec0ff */
[----:B------:R-:W-:Y:S02]  /*b2a0*/  @P1 LOP3.LUT R16, R16, 0x4000000, RZ, 0xfc, !PT ;  /* 0x0400000010101812 */ /* 0x000fe400078efcff */
[----:B------:R-:W-:Y:S02]  /*b2b0*/  @P3 LOP3.LUT R17, R17, 0x4, RZ, 0xfc, !PT ;  /* 0x0000000411113812 */ /* 0x000fe400078efcff */
[----:B------:R-:W-:Y:S02]  /*b2c0*/  ISETP.GE.AND P1, PT, R36, 0x1, PT ;  /* 0x000000012400780c */ /* 0x000fe40003f26270 */
[----:B------:R-:W-:Y:S02]  /*b2d0*/  LOP3.LUT R16, R16, 0xfffffffe, RZ, 0xc0, !PT ;  /* 0xfffffffe10107812 */ /* 0x000fe400078ec0ff */
[----:B------:R-:W-:Y:S02]  /*b2e0*/  LOP3.LUT R17, R17, 0xfffbffff, RZ, 0xc0, !PT ;  /* 0xfffbffff11117812 */ /* 0x000fe400078ec0ff */
[----:B------:R-:W-:-:S02]  /*b2f0*/  @P2 LOP3.LUT R16, R16, 0x1, RZ, 0xfc, !PT ;  /* 0x0000000110102812 */ /* 0x000fc400078efcff */
[----:B------:R-:W-:Y:S02]  /*b300*/  @P0 LOP3.LUT R17, R17, 0x40000, RZ, 0xfc, !PT ;  /* 0x0004000011110812 */ /* 0x000fe400078efcff */
[----:B------:R-:W-:Y:S02]  /*b310*/  ISETP.GE.AND P0, PT, R36, 0x11, PT ;  /* 0x000000112400780c */ /* 0x000fe40003f06270 */
[----:B------:R-:W-:Y:S02]  /*b320*/  LOP3.LUT R16, R16, 0xfffdffff, RZ, 0xc0, !PT ;  /* 0xfffdffff10107812 */ /* 0x000fe400078ec0ff */
[----:B------:R-:W-:Y:S02]  /*b330*/  ISETP.GE.AND P2, PT, R36, 0x21, PT ;  /* 0x000000212400780c */ /* 0x000fe40003f46270 */
[----:B------:R-:W-:Y:S02]  /*b340*/  @P1 LOP3.LUT R16, R16, 0x20000, RZ, 0xfc, !PT ;  /* 0x0002000010101812 */ /* 0x000fe400078efcff */
[----:B------:R-:W-:-:S02]  /*b350*/  ISETP.GE.AND P1, PT, R36, 0x31, PT ;  /* 0x000000312400780c */ /* 0x000fc40003f26270 */
        /* <DEDUP_REMOVED lines=9> */
.L_x_3475:
[----:B------:R-:W2:Y:S01]  /*b3f0*/  LDL R2, [R1+0xc] ;  /* 0x00000c0001027983 */ /* 0x000ea20000100800 */
[----:B0-----:R-:W0:Y:S01]  /*b400*/  LDC R0, c[0x0][0xd38] ;  /* 0x00034e00ff007b82 */ /* 0x001e220000000800 */
        /* <DEDUP_REMOVED lines=23> */
[----:B0--3--:R-:W-:Y:S05]  /*b580*/  @!P0 BRA `(.L_x_3439) ;  /* 0x0000000000408947 */ /* 0x009fea0003800000 */
[----:B------:R-:W-:Y:S01]  /*b590*/  MOV R2, 0x0 ;  /* 0x0000000000027802 */ /* 0x000fe20000000f00 */
        /* <DEDUP_REMOVED lines=15> */
.L_x_3439:
        /* <DEDUP_REMOVED lines=9> */
[----:B------:R-:W-:Y:S01]  /*b720*/  MOV R4, UR6 ;  /* 0x0000000600047c02 */ /* 0x000fe20008000f00 */
        /* <DEDUP_REMOVED lines=9> */
[----:B-1---5:R-:W-:Y:S05]  /*b7c0*/  CALL.ABS.NOINC R2 ;  /* 0x0000000002007343 */ /* 0x022fea0003c00000 */
.L_x_3441:
        /* <DEDUP_REMOVED lines=15> */
.L_x_3440:
        /* <DEDUP_REMOVED lines=13> */
.L_x_3493:
[----:B------:R-:W2:Y:S01]  /*b990*/  LDL R0, [R1+0x24] ;  /* 0x0000240001007983 */ /* 0x000ea20000100800 */
[----:B------:R-:W-:Y:S01]  /*b9a0*/  ISETP.NE.AND P0, PT, R10, 0x1, PT ;  /* 0x000000010a00780c */ /* 0x000fe20003f05270 */
[----:B------:R-:W-:Y:S01]  /*b9b0*/  IMAD.MOV.U32 R35, RZ, RZ, RZ ;  /* 0x000000ffff237224 */ /* 0x000fe200078e00ff */
[C---:B------:R-:W-:Y:S02]  /*b9c0*/  LOP3.LUT P1, RZ, R16.reuse, 0x4000, RZ, 0xc0, !PT ;  /* 0x0000400010ff7812 */ /* 0x040fe4000782c0ff */
[----:B-----5:R-:W-:Y:S02]  /*b9d0*/  SHF.R.S32.HI R33, RZ, 0x1f, R28 ;  /* 0x0000001fff217819 */ /* 0x020fe4000001141c */
[----:B------:R-:W-:-:S07]  /*b9e0*/  LOP3.LUT R16, R16, 0xffffefff, RZ, 0xc0, !PT ;  /* 0xffffefff10107812 */ /* 0x000fce00078ec0ff */
[----:B------:R-:W0:Y:S01]  /*b9f0*/  @P0 LDC R5, c[0x0][0x434] ;  /* 0x00010d00ff050b82 */ /* 0x000e220000000800 */
[----:B------:R-:W-:-:S07]  /*ba00*/  @P0 LOP3.LUT R16, R16, 0x1000, RZ, 0xfc, !PT ;  /* 0x0000100010100812 */ /* 0x000fce00078efcff */
[----:B------:R-:W3:Y:S08]  /*ba10*/  @P0 LDC R7, c[0x0][0x438] ;  /* 0x00010e00ff070b82 */ /* 0x000ef00000000800 */
[----:B-1----:R-:W1:Y:S02]  /*ba20*/  @P1 LDC.64 R2, c[0x0][0x428] ;  /* 0x00010a00ff021b82 */ /* 0x002e640000000a00 */
[----:B-1----:R-:W-:-:S04]  /*ba30*/  @P1 IMAD R8, R33, R2, RZ ;  /* 0x0000000221081224 */ /* 0x002fc800078e02ff */
[----:B------:R-:W-:Y:S02]  /*ba40*/  @P1 IMAD R8, R28, R3, R8 ;  /* 0x000000031c081224 */ /* 0x000fe400078e0208 */
[----:B--2---:R-:W-:-:S04]  /*ba50*/  IMAD.IADD R0, R0, 0x1, R32 ;  /* 0x0000000100007824 */ /* 0x004fc800078e0220 */
[----:B0-----:R-:W-:-:S04]  /*ba60*/  @P0 IMAD.HI.U32 R4, R0, R5, RZ ;  /* 0x0000000500040227 */ /* 0x001fc800078e00ff */
[----:B------:R-:W-:Y:S01]  /*ba70*/  IMAD.MOV.U32 R6, RZ, RZ, R0 ;  /* 0x000000ffff067224 */ /* 0x000fe200078e0000 */
[----:B---3--:R-:W-:Y:S02]  /*ba80*/  @P0 SHF.R.U32.HI R6, RZ, R7, R4 ;  /* 0x00000007ff060219 */ /* 0x008fe40000011604 */
[----:B------:R-:W0:Y:S02]  /*ba90*/  @P1 LDC.64 R4, c[0x0][0x418] ;  /* 0x00010600ff041b82 */ /* 0x000e240000000a00 */
[----:B------:R-:W-:-:S03]  /*baa0*/  @P1 SHF.R.S32.HI R7, RZ, 0x1f, R6 ;  /* 0x0000001fff071819 */ /* 0x000fc60000011406 */
[----:B------:R-:W-:-:S04]  /*bab0*/  @P1 IMAD.WIDE.U32 R2, R28, R2, R6 ;  /* 0x000000021c021225 */ /* 0x000fc800078e0006 */
[----:B------:R-:W-:Y:S01]  /*bac0*/  @P1 IMAD.IADD R8, R3, 0x1, R8 ;  /* 0x0000000103081824 */ /* 0x000fe200078e0208 */
[----:B0-----:R-:W-:-:S04]  /*bad0*/  @P1 LEA R4, P0, R2, R4, 0x2 ;  /* 0x0000000402041211 */ /* 0x001fc800078010ff */
[----:B------:R-:W-:-:S05]  /*bae0*/  @P1 LEA.HI.X R5, R2, R5, R8, 0x2, P0 ;  /* 0x0000000502051211 */ /* 0x000fca00000f1408 */
[----:B------:R0:W5:Y:S01]  /*baf0*/  @P1 LDG.E R35, desc[UR42][R4.64] ;  /* 0x0000002a04231981 */ /* 0x000162000c1e1900 */
[----:B------:R-:W-:Y:S01]  /*bb00*/  IMAD.MOV R3, RZ, RZ, -R6 ;  /* 0x000000ffff037224 */ /* 0x000fe200078e0a06 */
[----:B------:R-:W-:Y:S02]  /*bb10*/  LOP3.LUT R9, R37, 0x2, RZ, 0xfc, !PT ;  /* 0x0000000225097812 */ /* 0x000fe400078efcff */
[----:B------:R-:W-:Y:S01]  /*bb20*/  LOP3.LUT R16, R16, 0xfffffbff, RZ, 0xc0, !PT ;  /* 0xfffffbff10107812 */ /* 0x000fe200078ec0ff */
[----:B------:R-:W-:Y:S01]  /*bb30*/  IMAD R0, R10, R3, R0 ;  /* 0x000000030a007224 */ /* 0x000fe200078e0200 */
[----:B------:R-:W-:Y:S02]  /*bb40*/  ISETP.NE.AND P0, PT, R9, 0x3, PT ;  /* 0x000000030900780c */ /* 0x000fe40003f05270 */
[----:B------:R-:W-:Y:S02]  /*bb50*/  SHF.R.S32.HI R26, RZ, 0x1f, R19 ;  /* 0x0000001fff1a7819 */ /* 0x000fe40000011413 */
[----:B------:R0:W-:Y:S09]  /*bb60*/  STL [R1], R0 ;  /* 0x0000000001007387 */ /* 0x0001f20000100800 */
[----:B------:R-:W-:Y:S01]  /*bb70*/  @P0 LOP3.LUT R16, R16, 0x400, RZ, 0xfc, !PT ;  /* 0x0000040010100812 */ /* 0x000fe200078efcff */
[----:B0-----:R-:W-:Y:S06]  /*bb80*/  @!P0 BRA `(.L_x_3443) ;  /* 0x0000000000048947 */ /* 0x001fec0003800000 */
[----:B------:R-:W-:Y:S01]  /*bb90*/  BPT.TRAP 0x1 ;  /* 0x000000040000795c */ /* 0x000fe20000300000 */
.L_x_3443:
[----:B------:R-:W-:Y:S01]  /*bba0*/  LEA R25, R18, UR37, 0x3 ;  /* 0x0000002512197c11 */ /* 0x000fe2000f8e18ff */
[----:B------:R-:W-:Y:S01]  /*bbb0*/  BSSY B0, `(.L_x_3444) ;  /* 0x0000004000007945 */ /* 0x000fe20003800000 */
[----:B------:R-:W-:-:S04]  /*bbc0*/  SHF.L.U32 R0, R23, 0x1f, RZ ;  /* 0x0000001f17007819 */ /* 0x000fc800000006ff */
[----:B------:R-:W0:Y:S02]  /*bbd0*/  SYNCS.PHASECHK.TRANS64.TRYWAIT P0, [R25+URZ+0x38840], R0 ;  /* 0x03884000190075a7 */ /* 0x000e24000800017f */
[----:B0-----:R-:W-:Y:S05]  /*bbe0*/  @!P0 BRA `(.L_x_3445) ;  /* 0x0000003800148947 */ /* 0x001fea0003800000 */
.L_x_3494:
[----:B------:R-:W-:Y:S05]  /*bbf0*/  BSYNC B0 ;  /* 0x0000000000007941 */ /* 0x000fea0003800000 */
.L_x_3444:
[----:B------:R-:W0:Y:S01]  /*bc00*/  LDL R2, [R1] ;  /* 0x0000000001027983 */ /* 0x000e220000100800 */
[----:B------:R-:W-:Y:S01]  /*bc10*/  ULDC.64 UR4, c[0x0][0x300] ;  /* 0x0000c00000047ab9 */ /* 0x000fe20000000a00 */
[----:B-----5:R-:W-:Y:S01]  /*bc20*/  SHF.R.S32.HI R4, RZ, 0x1f, R35 ;  /* 0x0000001fff047819 */ /* 0x020fe20000011423 */
[----:B------:R-:W-:Y:S01]  /*bc30*/  IMAD R5, R18, 0x1000, R29 ;  /* 0x0000100012057824 */ /* 0x000fe200078e021d */
[----:B------:R-:W1:Y:S01]  /*bc40*/  S2R R7, SR_TID.X ;  /* 0x0000000000077919 */ /* 0x000e620000002100 */
[----:B------:R-:W-:Y:S01]  /*bc50*/  LOP3.LUT P1, RZ, R16, 0x1, RZ, 0xc0, !PT ;  /* 0x0000000110ff7812 */ /* 0x000fe2000782c0ff */
[----:B-1----:R-:W-:-:S05]  /*bc60*/  IMAD.SHL.U32 R7, R7, 0x8, RZ ;  /* 0x0000000807077824 */ /* 0x002fca00078e00ff */
[----:B------:R-:W-:Y:S02]  /*bc70*/  LOP3.LUT R7, R7, 0x38, RZ, 0xc0, !PT ;  /* 0x0000003807077812 */ /* 0x000fe400078ec0ff */
[----:B0-----:R-:W-:-:S05]  /*bc80*/  SHF.R.S32.HI R0, RZ, 0x1f, R2 ;  /* 0x0000001fff007819 */ /* 0x001fca0000011402 */
[----:B------:R0:W-:Y:S04]  /*bc90*/  STL [R1+0x14], R0 ;  /* 0x0000140001007387 */ /* 0x0001e80000100800 */
[----:B------:R1:W-:Y:S01]  /*bca0*/  STL [R1+0x18], R4 ;  /* 0x0000180401007387 */ /* 0x0003e20000100800 */
[----:B0-----:R-:W-:-:S04]  /*bcb0*/  IMAD R0, R0, UR4, RZ ;  /* 0x0000000400007c24 */ /* 0x001fc8000f8e02ff */
        /* <DEDUP_REMOVED lines=12> */
[----:B------:R-:W-:-:S03]  /*bd80*/  ULDC.64 UR4, c[0x0][0x2e8] ;  /* 0x0000ba0000047ab9 */ /* 0x000fc60000000a00 */
[----:B-1----:R-:W-:Y:S01]  /*bd90*/  IMAD.IADD R4, R3, 0x1, R0 ;  /* 0x0000000103047824 */ /* 0x002fe200078e0200 */
[----:B------:R-:W-:Y:S01]  /*bda0*/  LEA R0, P0, R2, UR4, 0x1 ;  /* 0x0000000402007c11 */ /* 0x000fe2000f8008ff */
[----:B------:R-:W-:-:S03]  /*bdb0*/  UMOV UR4, 0xffffffff ;  /* 0xffffffff00047882 */ /* 0x000fc60000000000 */
[----:B------:R-:W-:Y:S01]  /*bdc0*/  LEA.HI.X R4, R2, UR5, R4, 0x1, P0 ;  /* 0x0000000502047c11 */ /* 0x000fe200080f0c04 */
[----:B------:R-:W-:Y:S08]  /*bdd0*/  BRA.DIV UR4, `(.L_x_3446) ;  /* 0x0000003604ac7947 */ /* 0x000ff0000b800000 */
[----:B------:R-:W0:Y:S01]  /*bde0*/  SHFL.IDX PT, R3, R0, RZ, 0x181f ;  /* 0x00181fff00037589 */ /* 0x000e2200000e0000 */
[C---:B------:R-:W-:Y:S02]  /*bdf0*/  ISETP.GE.AND P2, PT, R36.reuse, 0x1, PT ;  /* 0x000000012400780c */ /* 0x040fe40003f46270 */
[----:B------:R-:W-:Y:S01]  /*be00*/  ISETP.GE.AND P3, PT, R36, 0x11, PT ;  /* 0x000000112400780c */ /* 0x000fe20003f66270 */
[----:B------:R-:W1:Y:S10]  /*be10*/  SHFL.IDX PT, R2, R4, RZ, 0x181f ;  /* 0x00181fff04027589 */ /* 0x000e7400000e0000 */
[----:B------:R-:W-:-:S02]  /*be20*/  @P2 LEA R6, R5, UR37, 0x1 ;  /* 0x0000002505062c11 */ /* 0x000fc4000f8e08ff */
[----:B0-----:R-:W-:-:S05]  /*be30*/  @P2 LEA R3, P0, R7, R3, 0x1 ;  /* 0x0000000307032211 */ /* 0x001fca00078008ff */
[----:B-1----:R-:W-:-:S05]  /*be40*/  @P2 IMAD.X R2, RZ, RZ, R2, P0 ;  /* 0x000000ffff022224 */ /* 0x002fca00000e0602 */
[----:B------:R-:W-:-:S04]  /*be50*/  @P2 LOP3.LUT R3, R3, R2, RZ, 0x3c, !PT ;  /* 0x0000000203032212 */ /* 0x000fc800078e3cff */
[----:B------:R-:W-:-:S04]  /*be60*/  @P2 LOP3.LUT R2, R3, R2, RZ, 0x3c, !PT ;  /* 0x0000000203022212 */ /* 0x000fc800078e3cff */
[----:B------:R-:W-:-:S05]  /*be70*/  @P2 LOP3.LUT R3, R3, R2, RZ, 0x3c, !PT ;  /* 0x0000000203032212 */ /* 0x000fca00078e3cff */
[----:B------:R-:W-:Y:S01]  /*be80*/  @!PT LDS RZ, [RZ] ;  /* 0x00000000fffff984 */ /* 0x000fe20000000800 */
[----:B------:R0:W-:Y:S01]  /*be90*/  @P2 LDGSTS.E.BYPASS.LTC128B.128 [R6+0x22400], desc[UR42][R2.64], !P1 ;  /* 0x2240000002062fae */ /* 0x0001e2000c901d6a */
[----:B------:R-:W-:-:S03]  /*bea0*/  ISETP.GE.AND P2, PT, R36, 0x21, PT ;  /* 0x000000212400780c */ /* 0x000fc60003f46270 */
[----:B0-----:R-:W0:Y:S01]  /*beb0*/  SHFL.IDX PT, R3, R0, 0x1, 0x181f ;  /* 0x00381f0000037f89 */ /* 0x001e2200000e0000 */
[----:B------:R-:W-:-:S03]  /*bec0*/  @P3 LEA R6, R5, UR37, 0x1 ;  /* 0x0000002505063c11 */ /* 0x000fc6000f8e08ff */
[----:B------:R-:W1:Y:S01]  /*bed0*/  SHFL.IDX PT, R2, R4, 0x1, 0x181f ;  /* 0x00381f0004027f89 */ /* 0x000e6200000e0000 */
[----:B0-----:R-:W-:-:S05]  /*bee0*/  @P3 LEA R3, P0, R7, R3, 0x1 ;  /* 0x0000000307033211 */ /* 0x001fca00078008ff */
[----:B-1----:R-:W-:-:S05]  /*bef0*/  @P3 IMAD.X R2, RZ, RZ, R2, P0 ;  /* 0x000000ffff023224 */ /* 0x002fca00000e0602 */
[----:B------:R-:W-:-:S04]  /*bf00*/  @P3 LOP3.LUT R3, R3, R2, RZ, 0x3c, !PT ;  /* 0x0000000203033212 */ /* 0x000fc800078e3cff */
[----:B------:R-:W-:-:S04]  /*bf10*/  @P3 LOP3.LUT R2, R3, R2, RZ, 0x3c, !PT ;  /* 0x0000000203023212 */ /* 0x000fc800078e3cff */
[----:B------:R-:W-:-:S05]  /*bf20*/  @P3 LOP3.LUT R3, R3, R2, RZ, 0x3c, !PT ;  /* 0x0000000203033212 */ /* 0x000fca00078e3cff */
[----:B------:R0:W-:Y:S04]  /*bf30*/  @P3 LDGSTS.E.BYPASS.LTC128B.128 [R6+0x22c00], desc[UR42][R2.64], !P1 ;  /* 0x22c0000002063fae */ /* 0x0001e8000c901d6a */
[----:B0-----:R-:W0:Y:S01]  /*bf40*/  SHFL.IDX PT, R3, R0, 0x2, 0x181f ;  /* 0x00581f0000037f89 */ /* 0x001e2200000e0000 */
[----:B------:R-:W-:-:S03]  /*bf50*/  @P2 LEA R6, R5, UR37, 0x1 ;  /* 0x0000002505062c11 */ /* 0x000fc6000f8e08ff */
[----:B------:R-:W1:Y:S04]  /*bf60*/  SHFL.IDX PT, R2, R4, 0x2, 0x181f ;  /* 0x00581f0004027f89 */ /* 0x000e6800000e0000 */
[----:B------:R-:W2:Y:S04]  /*bf70*/  SHFL.IDX PT, R4, R4, 0x3, 0x181f ;  /* 0x00781f0004047f89 */ /* 0x000ea800000e0000 */
[----:B------:R-:W3:Y:S01]  /*bf80*/  SHFL.IDX PT, R0, R0, 0x3, 0x181f ;  /* 0x00781f0000007f89 */ /* 0x000ee200000e0000 */
[----:B0-----:R-:W-:-:S05]  /*bf90*/  @P2 LEA R3, P0, R7, R3, 0x1 ;  /* 0x0000000307032211 */ /* 0x001fca00078008ff */
[----:B-1----:R-:W-:-:S05]  /*bfa0*/  @P2 IMAD.X R2, RZ, RZ, R2, P0 ;  /* 0x000000ffff022224 */ /* 0x002fca00000e0602 */
[----:B------:R-:W-:-:S04]  /*bfb0*/  @P2 LOP3.LUT R3, R3, R2, RZ, 0x3c, !PT ;  /* 0x0000000203032212 */ /* 0x000fc800078e3cff */
[----:B------:R-:W-:-:S04]  /*bfc0*/  @P2 LOP3.LUT R2, R3, R2, RZ, 0x3c, !PT ;  /* 0x0000000203022212 */ /* 0x000fc800078e3cff */
[----:B------:R-:W-:-:S05]  /*bfd0*/  @P2 LOP3.LUT R3, R3, R2, RZ, 0x3c, !PT ;  /* 0x0000000203032212 */ /* 0x000fca00078e3cff */
[----:B--23--:R1:W-:Y:S02]  /*bfe0*/  @P2 LDGSTS.E.BYPASS.LTC128B.128 [R6+0x23400], desc[UR42][R2.64], !P1 ;  /* 0x2340000002062fae */ /* 0x00c3e4000c901d6a */
.L_x_3504:
[----:B------:R-:W-:-:S13]  /*bff0*/  ISETP.GE.AND P2, PT, R36, 0x31, PT ;  /* 0x000000312400780c */ /* 0x000fda0003f46270 */
[----:B01----:R-:W-:Y:S02]  /*c000*/  @P2 LEA R2, P0, R7, R0, 0x1 ;  /* 0x0000000007022211 */ /* 0x003fe400078008ff */
[----:B------:R-:W-:-:S03]  /*c010*/  @P2 LEA R5, R5, UR37, 0x1 ;  /* 0x0000002505052c11 */ /* 0x000fc6000f8e08ff */
[----:B------:R-:W-:Y:S01]  /*c020*/  @P2 IMAD.X R3, RZ, RZ, R4, P0 ;  /* 0x000000ffff032224 */ /* 0x000fe200000e0604 */
[----:B------:R-:W-:-:S04]  /*c030*/  PLOP3.LUT P0, PT, PT, PT, PT, 0x80, 0x0 ;  /* 0x000000000000781c */ /* 0x000fc80003f0f070 */
[----:B------:R-:W-:Y:S01]  /*c040*/  @!PT LDS RZ, [RZ] ;  /* 0x00000000fffff984 */ /* 0x000fe20000000800 */
[----:B------:R-:W-:Y:S01]  /*c050*/  @!PT LDS RZ, [RZ] ;  /* 0x00000000fffff984 */ /* 0x000fe20000000800 */
[----:B------:R-:W-:Y:S01]  /*c060*/  @!PT LDS RZ, [RZ] ;  /* 0x00000000fffff984 */ /* 0x000fe20000000800 */
[----:B------:R0:W-:Y:S01]  /*c070*/  @P2 LDGSTS.E.BYPASS.LTC128B.128 [R5+0x23c00], desc[UR42][R2.64], !P1 ;  /* 0x23c0000002052fae */ /* 0x0001e2000c901d6a */
[----:B------:R-:W-:-:S08]  /*c080*/  NOP ;  /* 0x0000000000007918 */ /* 0x000fd00000000000 */
.L_x_3447:
[----:B------:R-:W-:Y:S02]  /*c090*/  PLOP3.LUT P1, PT, P1, P0, PT, 0xa2, 0x0 ;  /* 0x000000000000781c */ /* 0x000fe40000f21472 */
[----:B------:R-:W-:-:S08]  /*c0a0*/  @P0 R2UR P1, UR4, R25 ;  /* 0x00000000190402ca */ /* 0x000fd00000020000 */
[----:B------:R-:W-:-:S05]  /*c0b0*/  @P0 PLOP3.LUT P0, PT, P1, PT, PT, 0x80, 0x0 ;  /* 0x000000000000081c */ /* 0x000fca0000f0f070 */
[----:B------:R-:W-:Y:S01]  /*c0c0*/  @!P1 SYNCS.ARRIVE.TRANS64.RED.A0T1 RZ, [UR4+0x38830], RZ ;  /* 0x038830ffffff99a7 */ /* 0x000fe20008200404 */
[----:B------:R-:W-:Y:S07]  /*c0d0*/  @!P1 ARRIVES.LDGSTSBAR.64.TRANSCNT [UR4+0x38830] ;  /* 0x03883000ff0099b0 */ /* 0x000fee0008000a84 */
[----:B------:R-:W-:Y:S05]  /*c0e0*/  @P0 BRA.U.ANY `(.L_x_3447) ;  /* 0xfffffffd00e80947 */ /* 0x000fea000393ffff */
[----:B------:R-:W-:Y:S01]  /*c0f0*/  NOP ;  /* 0x0000000000007918 */ /* 0x000fe20000000000 */
[----:B------:R-:W-:-:S04]  /*c100*/  LOP3.LUT R0, R37, 0x2, RZ, 0xfc, !PT ;  /* 0x0000000225007812 */ /* 0x000fc800078efcff */
[----:B------:R-:W-:-:S13]  /*c110*/  ISETP.NE.AND P2, PT, R0, 0x3, PT ;  /* 0x000000030000780c */ /* 0x000fda0003f45270 */
[----:B------:R-:W-:Y:S05]  /*c120*/  @!P2 BRA `(.L_x_3448) ;  /* 0x000000000004a947 */ /* 0x000fea0003800000 */
[----:B------:R-:W-:Y:S01]  /*c130*/  BPT.TRAP 0x1 ;  /* 0x000000040000795c */ /* 0x000fe20000300000 */
.L_x_3448:
[----:B------:R1:W-:Y:S02]  /*c140*/  SYNCS.ARRIVE.TRANS64.A1T0 RZ, [R25+URZ+0x38830], RZ ;  /* 0x038830ff19ff79a7 */ /* 0x0003e4000810003f */
[----:B------:R-:W-:Y:S05]  /*c150*/  WARPSYNC.ALL ;  /* 0x0000000000007948 */ /* 0x000fea0003800000 */
[----:B------:R-:W-:Y:S01]  /*c160*/  UIADD3 UR4, UR37, 0x20400, URZ ;  /* 0x0002040025047890 */ /* 0x000fe2000fffe03f */
[----:B------:R-:W-:-:S03]  /*c170*/  SHF.R.S32.HI R0, RZ, 0x1f, R27 ;  /* 0x0000001fff007819 */ /* 0x000fc6000001141b */
[----:B------:R-:W-:Y:S02]  /*c180*/  ULOP3.LUT UP0, URZ, UR4, 0x3ff, URZ, 0xc0, !UPT ;  /* 0x000003ff043f7892 */ /* 0x000fe4000f80c03f */
[----:B------:R2:W-:Y:S01]  /*c190*/  STL [R1+0x10], R0 ;  /* 0x0000100001007387 */ /* 0x0005e20000100800 */
[----:B------:R-:W-:Y:S03]  /*c1a0*/  BAR.SYNC.DEFER_BLOCKING 0x8, 0x100 ;  /* 0x0204000000007b1d */ /* 0x000fe60000010000 */
[----:B------:R-:W-:-:S13]  /*c1b0*/  PLOP3.LUT P0, PT, PT, PT, UP0, 0x80, 0x0 ;  /* 0x000000000000781c */ /* 0x000fda0003f0f008 */
[----:B--2---:R-:W-:Y:S05]  /*c1c0*/  @!P0 BRA `(.L_x_3449) ;  /* 0x0000000000408947 */ /* 0x004fea0003800000 */
        /* <DEDUP_REMOVED lines=16> */
.L_x_3449:
[----:B0-----:R-:W2:Y:S01]  /*c2d0*/  LDL R2, [R1+0x10] ;  /* 0x0000100001027983 */ /* 0x001ea20000100800 */
[----:B------:R-:W0:Y:S03]  /*c2e0*/  LDC R3, c[0x0][0x448] ;  /* 0x00011200ff037b82 */ /* 0x000e260000000800 */
[----:B------:R-:W3:Y:S01]  /*c2f0*/  LDL R21, [R1+0xc] ;  /* 0x00000c0001157983 */ /* 0x000ee20000100800 */
[----:B------:R-:W-:Y:S01]  /*c300*/  IMAD.MOV R5, RZ, RZ, -R34 ;  /* 0x000000ffff057224 */ /* 0x000fe200078e0a22 */
[----:B------:R-:W-:Y:S01]  /*c310*/  ULDC UR4, c[0x0][0xd38] ;  /* 0x00034e0000047ab9 */ /* 0x000fe20000000800 */
[----:B------:R-:W-:Y:S01]  /*c320*/  LOP3.LUT R16, R16, 0xffffdfff, RZ, 0xc0, !PT ;  /* 0xffffdfff10107812 */ /* 0x000fe200078ec0ff */
[----:B------:R-:W4:Y:S01]  /*c330*/  S2R R9, SR_TID.X ;  /* 0x0000000000097919 */ /* 0x000f220000002100 */
[----:B------:R-:W-:Y:S01]  /*c340*/  LEA R8, R29, UR37, 0x1 ;  /* 0x000000251d087c11 */ /* 0x000fe2000f8e08ff */
[----:B------:R-:W5:Y:S01]  /*c350*/  S2R R10, SR_TID.X ;  /* 0x00000000000a7919 */ /* 0x000f620000002100 */
[----:B0-----:R-:W-:-:S13]  /*c360*/  ISETP.NE.AND P0, PT, R3, 0x1, PT ;  /* 0x000000010300780c */ /* 0x001fda0003f05270 */
[----:B------:R-:W0:Y:S01]  /*c370*/  @P0 LDC R0, c[0x0][0x450] ;  /* 0x00011400ff000b82 */ /* 0x000e220000000800 */
[----:B------:R-:W-:Y:S01]  /*c380*/  @P0 LOP3.LUT R16, R16, 0x2000, RZ, 0xfc, !PT ;  /* 0x0000200010100812 */ /* 0x000fe200078efcff */
[----:B----4-:R-:W-:-:S03]  /*c390*/  IMAD.SHL.U32 R9, R9, 0x8, RZ ;  /* 0x0000000809097824 */ /* 0x010fc600078e00ff */
[----:B------:R-:W-:Y:S02]  /*c3a0*/  LOP3.LUT P1, RZ, R16, 0x1000000, RZ, 0xc0, !PT ;  /* 0x0100000010ff7812 */ /* 0x000fe4000782c0ff */
[----:B-----5:R-:W-:Y:S02]  /*c3b0*/  SHF.R.U32.HI R10, RZ, 0x3, R10 ;  /* 0x00000003ff0a7819 */ /* 0x020fe4000001160a */
[----:B------:R-:W-:Y:S02]  /*c3c0*/  LOP3.LUT R9, R9, 0x38, RZ, 0xc0, !PT ;  /* 0x0000003809097812 */ /* 0x000fe400078ec0ff */
[----:B------:R-:W-:Y:S01]  /*c3d0*/  LOP3.LUT R10, R10, 0xf, RZ, 0xc0, !PT ;  /* 0x0000000f0a0a7812 */ /* 0x000fe200078ec0ff */
[----:B--2---:R-:W-:Y:S02]  /*c3e0*/  IMAD.MOV.U32 R20, RZ, RZ, R2 ;  /* 0x000000ffff147224 */ /* 0x004fe400078e0002 */
[----:B------:R-:W2:Y:S01]  /*c3f0*/  @P0 LDC R2, c[0x0][0x44c] ;  /* 0x00011300ff020b82 */ /* 0x000ea20000000800 */
[----:B---3--:R-:W-:Y:S01]  /*c400*/  IMAD R5, R5, UR4, R21 ;  /* 0x0000000405057c24 */ /* 0x008fe2000f8e0215 */
[----:B------:R-:W-:-:S02]  /*c410*/  ULDC.64 UR4, c[0x0][0x2d8] ;  /* 0x0000b60000047ab9 */ /* 0x000fc40000000a00 */
[----:B------:R-:W-:Y:S02]  /*c420*/  IMAD R6, R26, UR4, RZ ;  /* 0x000000041a067c24 */ /* 0x000fe4000f8e02ff */
[----:B------:R-:W-:Y:S02]  /*c430*/  IMAD R34, R5, 0x40, R24 ;  /* 0x0000004005227824 */ /* 0x000fe400078e0218 */
[----:B------:R-:W-:Y:S02]  /*c440*/  IMAD R6, R19, UR5, R6 ;  /* 0x0000000513067c24 */ /* 0x000fe4000f8e0206 */
[----:B------:R-:W-:Y:S02]  /*c450*/  IMAD.MOV.U32 R4, RZ, RZ, R34 ;  /* 0x000000ffff047224 */ /* 0x000fe400078e0022 */
[----:B--2---:R-:W-:-:S05]  /*c460*/  @P0 IMAD.HI.U32 R2, R34, R2, RZ ;  /* 0x0000000222020227 */ /* 0x004fca00078e00ff */
[----:B0-----:R-:W-:-:S05]  /*c470*/  @P0 SHF.R.U32.HI R4, RZ, R0, R2 ;  /* 0x00000000ff040219 */ /* 0x001fca0000011602 */
[----:B------:R-:W-:-:S04]  /*c480*/  IMAD.MOV R0, RZ, RZ, -R4 ;  /* 0x000000ffff007224 */ /* 0x000fc800078e0a04 */
[----:B------:R-:W-:Y:S02]  /*c490*/  IMAD R0, R3, R0, R34 ;  /* 0x0000000003007224 */ /* 0x000fe400078e0222 */
[----:B------:R-:W-:Y:S01]  /*c4a0*/  IMAD.WIDE.U32 R2, R19, UR4, RZ ;  /* 0x0000000413027c25 */ /* 0x000fe2000f8e00ff */
[----:B------:R-:W-:-:S03]  /*c4b0*/  ULDC.64 UR4, c[0x0][0x2e0] ;  /* 0x0000b80000047ab9 */ /* 0x000fc60000000a00 */
[----:B------:R-:W-:Y:S02]  /*c4c0*/  IMAD.IADD R3, R3, 0x1, R6 ;  /* 0x0000000103037824 */ /* 0x000fe400078e0206 */
[----:B------:R-:W-:Y:S02]  /*c4d0*/  IMAD R6, R20, UR4, RZ ;  /* 0x0000000414067c24 */ /* 0x000fe4000f8e02ff */
[----:B------:R-:W-:-:S04]  /*c4e0*/  IMAD.WIDE.U32 R2, R27, UR4, R2 ;  /* 0x000000041b027c25 */ /* 0x000fc8000f8e0002 */
[----:B------:R-:W-:Y:S01]  /*c4f0*/  IMAD R6, R27, UR5, R6 ;  /* 0x000000051b067c24 */ /* 0x000fe2000f8e0206 */
[----:B------:R-:W-:-:S03]  /*c500*/  ULDC.64 UR4, c[0x0][0x2d0] ;  /* 0x0000b40000047ab9 */ /* 0x000fc60000000a00 */
[----:B------:R-:W-:Y:S01]  /*c510*/  IMAD.IADD R3, R3, 0x1, R6 ;  /* 0x0000000103037824 */ /* 0x000fe200078e0206 */
        /* <DEDUP_REMOVED lines=17> */
[----:B------:R-:W-:Y:S02]  /*c630*/  LEA R5, R5, R10, 0x6 ;  /* 0x0000000a05057211 */ /* 0x000fe400078e30ff */
[----:B------:R-:W-:Y:S01]  /*c640*/  LOP3.LUT R16, R16, 0xfffffeff, RZ, 0xc0, !PT ;  /* 0xfffffeff10107812 */ /* 0x000fe200078ec0ff */
[----:B------:R-:W2:Y:S01]  /*c650*/  SHFL.IDX PT, R3, R2, RZ, 0x181f ;  /* 0x00181fff02037589 */ /* 0x000ea200000e0000 */
[----:B------:R-:W-:-:S13]  /*c660*/  ISETP.GE.AND P2, PT, R5, UR36, PT ;  /* 0x0000002405007c0c */ /* 0x000fda000bf46270 */
[----:B------:R-:W-:-:S04]  /*c670*/  @P2 LOP3.LUT R16, R16, 0x100, RZ, 0xfc, !PT ;  /* 0x0000010010102812 */ /* 0x000fc800078efcff */
[----:B------:R-:W-:Y:S02]  /*c680*/  LOP3.LUT R16, R16, 0xffffff7f, RZ, 0xc0, !PT ;  /* 0xffffff7f10107812 */ /* 0x000fe400078ec0ff */
[----:B0-----:R-:W-:-:S05]  /*c690*/  @!P2 LEA R4, P0, R9, R4, 0x1 ;  /* 0x000000040904a211 */ /* 0x001fca00078008ff */
[----:B--2---:R-:W-:Y:S02]  /*c6a0*/  @!P2 IMAD.X R3, RZ, RZ, R3, P0 ;  /* 0x000000ffff03a224 */ /* 0x004fe400000e0603 */
[----:B------:R-:W-:Y:S02]  /*c6b0*/  @!P2 IMAD.MOV.U32 R6, RZ, RZ, R4 ;  /* 0x000000ffff06a224 */ /* 0x000fe400078e0004 */
[----:B------:R-:W-:Y:S02]  /*c6c0*/  @!P2 IMAD.MOV.U32 R7, RZ, RZ, R3 ;  /* 0x000000ffff07a224 */ /* 0x000fe400078e0003 */
[----:B------:R-:W-:-:S03]  /*c6d0*/  VIADD R3, R5, 0x10 ;  /* 0x0000001005037836 */ /* 0x000fc60000000000 */
[----:B------:R-:W-:Y:S01]  /*c6e0*/  @!PT LDS RZ, [RZ] ;  /* 0x00000000fffff984 */ /* 0x000fe20000000800 */
[----:B------:R0:W-:Y:S02]  /*c6f0*/  @!P2 LDGSTS.E.BYPASS.LTC128B.128 [R8+0x20400], desc[UR42][R6.64], !P1 ;  /* 0x204000000608afae */ /* 0x0001e4000c901d6a */
[----:B------:R-:W-:Y:S02]  /*c700*/  ISETP.GE.AND P2, PT, R3, UR36, PT ;  /* 0x0000002403007c0c */ /* 0x000fe4000bf46270 */
[----:B------:R-:W-:Y:S04]  /*c710*/  SHFL.IDX PT, R3, R2, 0x1, 0x181f ;  /* 0x00381f0002037f89 */ /* 0x000fe800000e0000 */
[----:B0-----:R-:W0:Y:S07]  /*c720*/  SHFL.IDX PT, R6, R0, 0x1, 0x181f ;  /* 0x00381f0000067f89 */ /* 0x001e2e00000e0000 */
[----:B------:R-:W-:-:S04]  /*c730*/  @P2 LOP3.LUT R16, R16, 0x80, RZ, 0xfc, !PT ;  /* 0x0000008010102812 */ /* 0x000fc800078efcff */
[----:B------:R-:W-:Y:S02]  /*c740*/  LOP3.LUT R16, R16, 0xffffffbf, RZ, 0xc0, !PT ;  /* 0xffffffbf10107812 */ /* 0x000fe400078ec0ff */
[----:B0-----:R-:W-:-:S05]  /*c750*/  @!P2 LEA R6, P0, R9, R6, 0x1 ;  /* 0x000000060906a211 */ /* 0x001fca00078008ff */
[----:B------:R-:W-:-:S04]  /*c760*/  @!P2 IMAD.X R3, RZ, RZ, R3, P0 ;  /* 0x000000ffff03a224 */ /* 0x000fc800000e0603 */
[----:B------:R-:W-:Y:S02]  /*c770*/  @!P2 IMAD.MOV.U32 R7, RZ, RZ, R3 ;  /* 0x000000ffff07a224 */ /* 0x000fe400078e0003 */
[----:B------:R-:W-:-:S03]  /*c780*/  VIADD R3, R5, 0x20 ;  /* 0x0000002005037836 */ /* 0x000fc60000000000 */
[----:B------:R0:W-:Y:S02]  /*c790*/  @!P2 LDGSTS.E.BYPASS.LTC128B.128 [R8+0x20c00], desc[UR42][R6.64], !P1 ;  /* 0x20c000000608afae */ /* 0x0001e4000c901d6a */
[----:B------:R-:W-:Y:S02]  /*c7a0*/  ISETP.GE.AND P2, PT, R3, UR36, PT ;  /* 0x0000002403007c0c */ /* 0x000fe4000bf46270 */
[----:B------:R-:W-:Y:S04]  /*c7b0*/  SHFL.IDX PT, R3, R2, 0x2, 0x181f ;  /* 0x00581f0002037f89 */ /* 0x000fe800000e0000 */
[----:B0-----:R-:W0:Y:S07]  /*c7c0*/  SHFL.IDX PT, R6, R0, 0x2, 0x181f ;  /* 0x00581f0000067f89 */ /* 0x001e2e00000e0000 */
[----:B------:R-:W-:Y:S01]  /*c7d0*/  @P2 LOP3.LUT R16, R16, 0x40, RZ, 0xfc, !PT ;  /* 0x0000004010102812 */ /* 0x000fe200078efcff */
[----:B------:R-:W2:Y:S01]  /*c7e0*/  SHFL.IDX PT, R0, R0, 0x3, 0x181f ;  /* 0x00781f0000007f89 */ /* 0x000ea200000e0000 */
[----:B0-----:R-:W-:-:S05]  /*c7f0*/  @!P2 LEA R6, P0, R9, R6, 0x1 ;  /* 0x000000060906a211 */ /* 0x001fca00078008ff */
[----:B------:R-:W-:-:S04]  /*c800*/  @!P2 IMAD.X R3, RZ, RZ, R3, P0 ;  /* 0x000000ffff03a224 */ /* 0x000fc800000e0603 */
[----:B------:R-:W-:Y:S02]  /*c810*/  @!P2 IMAD.MOV.U32 R7, RZ, RZ, R3 ;  /* 0x000000ffff07a224 */ /* 0x000fe400078e0003 */
[----:B------:R0:W3:Y:S04]  /*c820*/  SHFL.IDX PT, R3, R2, 0x3, 0x181f ;  /* 0x00781f0002037f89 */ /* 0x0000e800000e0000 */
[----:B--2---:R0:W-:Y:S02]  /*c830*/  @!P2 LDGSTS.E.BYPASS.LTC128B.128 [R8+0x21400], desc[UR42][R6.64], !P1 ;  /* 0x214000000608afae */ /* 0x0041e4000c901d6a */
.L_x_3513:
[----:B------:R-:W-:Y:S01]  /*c840*/  VIADD R5, R5, 0x30 ;  /* 0x0000003005057836 */ /* 0x000fe20000000000 */
[----:B------:R-:W-:-:S04]  /*c850*/  LOP3.LUT R16, R16, 0xfffff7ff, RZ, 0xc0, !PT ;  /* 0xfffff7ff10107812 */ /* 0x000fc800078ec0ff */
[----:B------:R-:W-:-:S13]  /*c860*/  ISETP.GE.AND P2, PT, R5, UR36, PT ;  /* 0x0000002405007c0c */ /* 0x000fda000bf46270 */
[----:B0-----:R-:W-:Y:S02]  /*c870*/  @!P2 LEA R2, P0, R9, R0, 0x1 ;  /* 0x000000000902a211 */ /* 0x001fe400078008ff */
[----:B------:R-:W-:-:S03]  /*c880*/  @P2 LOP3.LUT R16, R16, 0x800, RZ, 0xfc, !PT ;  /* 0x0000080010102812 */ /* 0x000fc600078efcff */
        /* <DEDUP_REMOVED lines=8> */
[----:B------:R-:W-:Y:S01]  /*c910*/  NOP ;  /* 0x0000000000007918 */ /* 0x000fe20000000000 */
[----:B------:R-:W-:Y:S02]  /*c920*/  UIADD3 UR4, UR37, 0x26400, URZ ;  /* 0x0002640025047890 */ /* 0x000fe4000fffe03f */
[----:B------:R-:W-:Y:S02]  /*c930*/  SYNCS.ARRIVE.TRANS64.A1T0 RZ, [UR37+0x38800], RZ ;  /* 0x038800ffffff79a7 */ /* 0x000fe40008100025 */
[----:B------:R-:W-:-:S06]  /*c940*/  ULOP3.LUT UP0, URZ, UR4, 0x3ff, URZ, 0xc0, !UPT ;  /* 0x000003ff043f7892 */ /* 0x000fcc000f80c03f */
[----:B------:R-:W-:-:S13]  /*c950*/  PLOP3.LUT P0, PT, PT, PT, UP0, 0x80, 0x0 ;  /* 0x000000000000781c */ /* 0x000fda0003f0f008 */
[----:B0-----:R-:W-:Y:S05]  /*c960*/  @!P0 BRA `(.L_x_3451) ;  /* 0x0000000000408947 */ /* 0x001fea0003800000 */
        /* <DEDUP_REMOVED lines=16> */
.L_x_3451:
[----:B------:R-:W2:Y:S01]  /*ca70*/  LDL.LU R20, [R1+0x10] ;  /* 0x0000100001147983 */ /* 0x000ea20000300800 */
[----:B------:R-:W0:Y:S01]  /*ca80*/  LDC R2, c[0x0][0x448] ;  /* 0x00011200ff027b82 */ /* 0x000e220000000800 */
[----:B------:R-:W-:Y:S01]  /*ca90*/  ULDC.64 UR4, c[0x0][0x3d8] ;  /* 0x0000f60000047ab9 */ /* 0x000fe20000000a00 */
[----:B------:R-:W-:Y:S01]  /*caa0*/  IMAD.MOV.U32 R0, RZ, RZ, R34 ;  /* 0x000000ffff007224 */ /* 0x000fe200078e0022 */
[----:B------:R3:W5:Y:S01]  /*cab0*/  LDL R9, [R1+0x8] ;  /* 0x0000080001097983 */ /* 0x0007620000100800 */
[----:B------:R-:W-:Y:S01]  /*cac0*/  IMAD R4, R26, UR4, RZ ;  /* 0x000000041a047c24 */ /* 0x000fe2000f8e02ff */
[C---:B------:R-:W-:Y:S02]  /*cad0*/  LOP3.LUT P5, RZ, R16.reuse, 0x200000, RZ, 0xc0, !PT ;  /* 0x0020000010ff7812 */ /* 0x040fe400078ac0ff */
[----:B------:R3:W5:Y:S01]  /*cae0*/  LDL R8, [R1+0x4] ;  /* 0x0000040001087983 */ /* 0x0007620000100800 */
[----:B------:R-:W-:Y:S01]  /*caf0*/  IMAD R4, R19, UR5, R4 ;  /* 0x0000000513047c24 */ /* 0x000fe2000f8e0204 */
[----:B------:R-:W-:-:S02]  /*cb00*/  LOP3.LUT P4, RZ, R16, 0x100000, RZ, 0xc0, !PT ;  /* 0x0010000010ff7812 */ /* 0x000fc4000788c0ff */
[C---:B------:R-:W-:Y:S02]  /*cb10*/  LOP3.LUT P3, RZ, R16.reuse, 0x80000, RZ, 0xc0, !PT ;  /* 0x0008000010ff7812 */ /* 0x040fe4000786c0ff */
[----:B------:R-:W-:Y:S02]  /*cb20*/  LOP3.LUT P2, RZ, R16, 0x40000, RZ, 0xc0, !PT ;  /* 0x0004000010ff7812 */ /* 0x000fe4000784c0ff */
[----:B0-----:R-:W-:-:S13]  /*cb30*/  ISETP.NE.AND P6, PT, R2, 0x1, PT ;  /* 0x000000010200780c */ /* 0x001fda0003fc5270 */
[----:B------:R-:W0:Y:S08]  /*cb40*/  @P6 LDC R3, c[0x0][0x44c] ;  /* 0x00011300ff036b82 */ /* 0x000e300000000800 */
[----:B------:R-:W4:Y:S01]  /*cb50*/  @P6 LDC R2, c[0x0][0x450] ;  /* 0x00011400ff026b82 */ /* 0x000f220000000800 */
[----:B0-----:R-:W-:-:S05]  /*cb60*/  @P6 IMAD.HI.U32 R3, R34, R3, RZ ;  /* 0x0000000322036227 */ /* 0x001fca00078e00ff */
[----:B----4-:R-:W-:Y:S01]  /*cb70*/  @P6 SHF.R.U32.HI R0, RZ, R2, R3 ;  /* 0x00000002ff006219 */ /* 0x010fe20000011603 */
[----:B------:R-:W-:Y:S01]  /*cb80*/  IMAD.WIDE.U32 R2, R19, UR4, RZ ;  /* 0x0000000413027c25 */ /* 0x000fe2000f8e00ff */
[----:B------:R-:W-:-:S03]  /*cb90*/  ULDC.64 UR4, c[0x0][0x3e0] ;  /* 0x0000f80000047ab9 */ /* 0x000fc60000000a00 */
[----:B------:R-:W-:Y:S01]  /*cba0*/  IMAD.IADD R3, R3, 0x1, R4 ;  /* 0x0000000103037824 */ /* 0x000fe200078e0204 */
[----:B------:R-:W0:Y:S01]  /*cbb0*/  S2R R21, SR_TID.X ;  /* 0x0000000000157919 */ /* 0x000e220000002100 */
[----:B------:R-:W-:Y:S01]  /*cbc0*/  IMAD.WIDE.U32 R2, R27, UR4, R2 ;  /* 0x000000041b027c25 */ /* 0x000fe2000f8e0002 */
[----:B------:R-:W-:-:S03]  /*cbd0*/  SHF.R.S32.HI R5, RZ, 0x1f, R0 ;  /* 0x0000001fff057819 */ /* 0x000fc60000011400 */
[----:B0-----:R-:W-:-:S05]  /*cbe0*/  IMAD.SHL.U32 R21, R21, 0x8, RZ ;  /* 0x0000000815157824 */ /* 0x001fca00078e00ff */
[----:B------:R-:W-:Y:S01]  /*cbf0*/  LOP3.LUT R21, R21, 0x38, RZ, 0xc0, !PT ;  /* 0x0000003815157812 */ /* 0x000fe200078ec0ff */
[----:B--2---:R-:W-:Y:S01]  /*cc00*/  IMAD R4, R20, UR4, RZ ;  /* 0x0000000414047c24 */ /* 0x004fe2000f8e02ff */
[----:B------:R-:W-:-:S03]  /*cc10*/  ULDC UR4, c[0x0][0x448] ;  /* 0x0001120000047ab9 */ /* 0x000fc60000000800 */
[----:B------:R-:W-:-:S04]  /*cc20*/  IMAD R4, R27, UR5, R4 ;  /* 0x000000051b047c24 */ /* 0x000fc8000f8e0204 */
[----:B------:R-:W-:Y:S02]  /*cc30*/  IMAD.IADD R3, R3, 0x1, R4 ;  /* 0x0000000103037824 */ /* 0x000fe400078e0204 */
[----:B------:R-:W-:-:S04]  /*cc40*/  IMAD.MOV R4, RZ, RZ, -R0 ;  /* 0x000000ffff047224 */ /* 0x000fc800078e0a00 */
[----:B------:R-:W-:Y:S01]  /*cc50*/  IMAD R4, R4, UR4, R34 ;  /* 0x0000000404047c24 */ /* 0x000fe2000f8e0222 */
[----:B------:R-:W-:Y:S02]  /*cc60*/  ULDC.64 UR4, c[0x0][0x3d0] ;  /* 0x0000f40000047ab9 */ /* 0x000fe40000000a00 */
        /* <DEDUP_REMOVED lines=9> */
[----:B------:R-:W-:-:S03]  /*cd00*/  ULDC.64 UR4, c[0x0][0x390] ;  /* 0x0000e40000047ab9 */ /* 0x000fc60000000a00 */
[----:B------:R-:W-:Y:S01]  /*cd10*/  IMAD.IADD R4, R3, 0x1, R0 ;  /* 0x0000000103047824 */ /* 0x000fe200078e0200 */
[----:B------:R-:W-:Y:S01]  /*cd20*/  LEA R0, P0, R2, UR4, 0x1 ;  /* 0x0000000402007c11 */ /* 0x000fe2000f8008ff */
[----:B------:R-:W-:-:S03]  /*cd30*/  UMOV UR4, 0xffffffff ;  /* 0xffffffff00047882 */ /* 0x000fc60000000000 */
[----:B------:R-:W-:Y:S02]  /*cd40*/  LEA.HI.X R4, R2, UR5, R4, 0x1, P0 ;  /* 0x0000000502047c11 */ /* 0x000fe400080f0c04 */
[----:B------:R-:W-:Y:S01]  /*cd50*/  LEA R20, R29, UR37, 0x1 ;  /* 0x000000251d147c11 */ /* 0x000fe2000f8e08ff */
[----:B---3--:R-:W-:Y:S06]  /*cd60*/  BRA.DIV UR4, `(.L_x_3452) ;  /* 0x0000003204607947 */ /* 0x008fec000b800000 */
[----:B------:R-:W-:Y:S01]  /*cd70*/  LOP3.LUT P1, RZ, R16, 0x40, RZ, 0xc0, !PT ;  /* 0x0000004010ff7812 */ /* 0x000fe2000782c0ff */
[----:B------:R-:W0:Y:S01]  /*cd80*/  SHFL.IDX PT, R3, R0, RZ, 0x181f ;  /* 0x00181fff00037589 */ /* 0x000e2200000e0000 */
[----:B------:R-:W-:Y:S02]  /*cd90*/  LOP3.LUT R22, R22, 0xfbffffff, RZ, 0xc0, !PT ;  /* 0xfbffffff16167812 */ /* 0x000fe400078ec0ff */
[----:B------:R-:W-:Y:S01]  /*cda0*/  LOP3.LUT P6, RZ, R16, 0x400000, RZ, 0xc0, !PT ;  /* 0x0040000010ff7812 */ /* 0x000fe200078cc0ff */
[----:B------:R-:W2:Y:S04]  /*cdb0*/  SHFL.IDX PT, R2, R4, RZ, 0x181f ;  /* 0x00181fff04027589 */ /* 0x000ea800000e0000 */
[----:B------:R-:W3:Y:S04]  /*cdc0*/  SHFL.IDX PT, R14, R0, 0x1, 0x181f ;  /* 0x00381f00000e7f89 */ /* 0x000ee800000e0000 */
[----:B------:R-:W-:Y:S01]  /*cdd0*/  @P1 LOP3.LUT R22, R22, 0x4000000, RZ, 0xfc, !PT ;  /* 0x0400000016161812 */ /* 0x000fe200078efcff */
[----:B------:R-:W4:Y:S01]  /*cde0*/  SHFL.IDX PT, R5, R4, 0x1, 0x181f ;  /* 0x00381f0004057f89 */ /* 0x000f2200000e0000 */
[----:B------:R-:W-:-:S02]  /*cdf0*/  LOP3.LUT P1, RZ, R16, 0x80, RZ, 0xc0, !PT ;  /* 0x0000008010ff7812 */ /* 0x000fc4000782c0ff */
[----:B------:R-:W-:-:S11]  /*ce00*/  LOP3.LUT R22, R22, 0xf7ffffff, RZ, 0xc0, !PT ;  /* 0xf7ffffff16167812 */ /* 0x000fd600078ec0ff */
[----:B------:R-:W-:Y:S02]  /*ce10*/  @P1 LOP3.LUT R22, R22, 0x8000000, RZ, 0xfc, !PT ;  /* 0x0800000016161812 */ /* 0x000fe400078efcff */
[----:B------:R-:W-:-:S13]  /*ce20*/  LOP3.LUT P1, RZ, R16, 0x100, RZ, 0xc0, !PT ;  /* 0x0000010010ff7812 */ /* 0x000fda000782c0ff */
[----:B0-----:R-:W-:-:S05]  /*ce30*/  @!P1 LEA R3, P0, R21, R3, 0x1 ;  /* 0x0000000315039211 */ /* 0x001fca00078008ff */
[----:B--2---:R-:W-:Y:S01]  /*ce40*/  @!P1 IMAD.X R2, RZ, RZ, R2, P0 ;  /* 0x000000ffff029224 */ /* 0x004fe200000e0602 */
[----:B------:R-:W-:-:S04]  /*ce50*/  LOP3.LUT P0, RZ, R16, 0x800000, RZ, 0xc0, !PT ;  /* 0x0080000010ff7812 */ /* 0x000fc8000780c0ff */
[----:B------:R-:W-:-:S04]  /*ce60*/  @!P1 LOP3.LUT R3, R3, R2, RZ, 0x3c, !PT ;  /* 0x0000000203039212 */ /* 0x000fc800078e3cff */
[----:B------:R-:W-:-:S04]  /*ce70*/  @!P1 LOP3.LUT R2, R3, R2, RZ, 0x3c, !PT ;  /* 0x0000000203029212 */ /* 0x000fc800078e3cff */
[----:B------:R-:W-:-:S05]  /*ce80*/  @!P1 LOP3.LUT R3, R3, R2, RZ, 0x3c, !PT ;  /* 0x0000000203039212 */ /* 0x000fca00078e3cff */
[----:B------:R-:W-:Y:S01]  /*ce90*/  @!P1 LDGSTS.E.BYPASS.LTC128B.128 [R20+0x26400], desc[UR42][R2.64], !P0 ;  /* 0x2640000002149fae */ /* 0x000fe2000c101d6a */
[----:B-----5:R-:W-:-:S03]  /*cea0*/  @!P1 ISETP.NE.U32.AND P0, PT, R9, RZ, PT ;  /* 0x000000ff0900920c */ /* 0x020fc60003f05070 */
[----:B------:R-:W-:Y:S04]  /*ceb0*/  @!P1 LDGSTS.E.BYPASS.LTC128B.128 [R20+0x28400], desc[UR42][R2.64+0x80], !P6 ;  /* 0x2840008002149fae */ /* 0x000fe8000f101d6a */
[----:B------:R-:W-:Y:S04]  /*cec0*/  @!P1 LDGSTS.E.BYPASS.LTC128B.128 [R20+0x2a400], desc[UR42][R2.64+0x100], !P5 ;  /* 0x2a40010002149fae */ /* 0x000fe8000e901d6a */
[----:B------:R-:W-:Y:S04]  /*ced0*/  @!P1 LDGSTS.E.BYPASS.LTC128B.128 [R20+0x2c400], desc[UR42][R2.64+0x180], !P4 ;  /* 0x2c40018002149fae */ /* 0x000fe8000e101d6a */
[----:B------:R-:W-:Y:S04]  /*cee0*/  @!P1 LDGSTS.E.BYPASS.LTC128B.128 [R20+0x2e400], desc[UR42][R2.64+0x200], !P3 ;  /* 0x2e40020002149fae */ /* 0x000fe8000d901d6a */
[----:B------:R-:W-:Y:S04]  /*cef0*/  @!P1 LDGSTS.E.BYPASS.LTC128B.128 [R20+0x30400], desc[UR42][R2.64+0x280], !P2 ;  /* 0x3040028002149fae */ /* 0x000fe8000d101d6a */
[----:B------:R-:W-:Y:S01]  /*cf00*/  @!P1 LDGSTS.E.BYPASS.LTC128B.128 [R20+0x32400], desc[UR42][R2.64+0x300], P0 ;  /* 0x3240030002149fae */ /* 0x000fe20008101d6a */
[----:B------:R-:W-:-:S13]  /*cf10*/  @!P1 ISETP.NE.U32.AND P0, PT, R8, RZ, PT ;  /* 0x000000ff0800920c */ /* 0x000fda0003f05070 */
[----:B------:R0:W-:Y:S01]  /*cf20*/  @!P1 LDGSTS.E.BYPASS.LTC128B.128 [R20+0x34400], desc[UR42][R2.64+0x380], P0 ;  /* 0x3440038002149fae */ /* 0x0001e20008101d6a */
[----:B------:R-:W-:-:S13]  /*cf30*/  LOP3.LUT P1, RZ, R22, 0x8000000, RZ, 0xc0, !PT ;  /* 0x0800000016ff7812 */ /* 0x000fda000782c0ff */
[----:B---3--:R-:W-:Y:S02]  /*cf40*/  @!P1 LEA R6, P0, R21, R14, 0x1 ;  /* 0x0000000e15069211 */ /* 0x008fe400078008ff */
[----:B------:R-:W2:Y:S03]  /*cf50*/  SHFL.IDX PT, R14, R0, 0x2, 0x181f ;  /* 0x00581f00000e7f89 */ /* 0x000ea600000e0000 */
[----:B----4-:R-:W-:Y:S01]  /*cf60*/  @!P1 IMAD.X R7, RZ, RZ, R5, P0 ;  /* 0x000000ffff079224 */ /* 0x010fe200000e0605 */
[----:B------:R-:W-:Y:S01]  /*cf70*/  LOP3.LUT P0, RZ, R16, 0x800000, RZ, 0xc0, !PT ;  /* 0x0080000010ff7812 */ /* 0x000fe2000780c0ff */
[----:B0-----:R-:W-:Y:S01]  /*cf80*/  @!P1 IMAD.MOV.U32 R2, RZ, RZ, R6 ;  /* 0x000000ffff029224 */ /* 0x001fe200078e0006 */
[----:B------:R-:W0:Y:S01]  /*cf90*/  SHFL.IDX PT, R5, R4, 0x2, 0x181f ;  /* 0x00581f0004057f89 */ /* 0x000e2200000e0000 */
[----:B------:R-:W-:-:S03]  /*cfa0*/  @!P1 IMAD.MOV.U32 R3, RZ, RZ, R7 ;  /* 0x000000ffff039224 */ /* 0x000fc600078e0007 */
[----:B------:R-:W3:Y:S07]  /*cfb0*/  SHFL.IDX PT, R4, R4, 0x3, 0x181f ;  /* 0x00781f0004047f89 */ /* 0x000eee00000e0000 */
[----:B------:R-:W-:Y:S01]  /*cfc0*/  @!P1 LDGSTS.E.BYPASS.LTC128B.128 [R20+0x26c00], desc[UR42][R2.64], !P0 ;  /* 0x26c0000002149fae */ /* 0x000fe2000c101d6a */
[----:B------:R-:W-:-:S03]  /*cfd0*/  @!P1 ISETP.NE.U32.AND P0, PT, R9, RZ, PT ;  /* 0x000000ff0900920c */ /* 0x000fc60003f05070 */
        /* <DEDUP_REMOVED lines=9> */
[----:B--2---:R-:W-:Y:S02]  /*d070*/  @!P1 LEA R6, P0, R21, R14, 0x1 ;  /* 0x0000000e15069211 */ /* 0x004fe400078008ff */
[----:B------:R2:W1:Y:S03]  /*d080*/  SHFL.IDX PT, R14, R0, 0x3, 0x181f ;  /* 0x00781f00000e7f89 */ /* 0x00046600000e0000 */
[----:B0-----:R-:W-:Y:S01]  /*d090*/  @!P1 IMAD.X R7, RZ, RZ, R5, P0 ;  /* 0x000000ffff079224 */ /* 0x001fe200000e0605 */
[----:B------:R-:W-:Y:S01]  /*d0a0*/  LOP3.LUT P0, RZ, R16, 0x800000, RZ, 0xc0, !PT ;  /* 0x0080000010ff7812 */ /* 0x000fe2000780c0ff */
[----:B----4-:R-:W-:Y:S02]  /*d0b0*/  @!P1 IMAD.MOV.U32 R2, RZ, RZ, R6 ;  /* 0x000000ffff029224 */ /* 0x010fe400078e0006 */
[----:B------:R-:W-:-:S10]  /*d0c0*/  @!P1 IMAD.MOV.U32 R3, RZ, RZ, R7 ;  /* 0x000000ffff039224 */ /* 0x000fd400078e0007 */
[----:B------:R2:W-:Y:S01]  /*d0d0*/  @!P1 LDGSTS.E.BYPASS.LTC128B.128 [R20+0x27400], desc[UR42][R2.64], !P0 ;  /* 0x2740000002149fae */ /* 0x0005e2000c101d6a */
[----:B------:R-:W-:-:S03]  /*d0e0*/  @!P1 ISETP.NE.U32.AND P0, PT, R9, RZ, PT ;  /* 0x000000ff0900920c */ /* 0x000fc60003f05070 */
[----:B------:R2:W-:Y:S04]  /*d0f0*/  @!P1 LDGSTS.E.BYPASS.LTC128B.128 [R20+0x29400], desc[UR42][R2.64+0x80], !P6 ;  /* 0x2940008002149fae */ /* 0x0005e8000f101d6a */
[----:B------:R2:W-:Y:S04]  /*d100*/  @!P1 LDGSTS.E.BYPASS.LTC128B.128 [R20+0x2b400], desc[UR42][R2.64+0x100], !P5 ;  /* 0x2b40010002149fae */ /* 0x0005e8000e901d6a */
[----:B------:R2:W-:Y:S04]  /*d110*/  @!P1 LDGSTS.E.BYPASS.LTC128B.128 [R20+0x2d400], desc[UR42][R2.64+0x180], !P4 ;  /* 0x2d40018002149fae */ /* 0x0005e8000e101d6a */
[----:B------:R2:W-:Y:S04]  /*d120*/  @!P1 LDGSTS.E.BYPASS.LTC128B.128 [R20+0x2f400], desc[UR42][R2.64+0x200], !P3 ;  /* 0x2f40020002149fae */ /* 0x0005e8000d901d6a */
[----:B------:R2:W-:Y:S04]  /*d130*/  @!P1 LDGSTS.E.BYPASS.LTC128B.128 [R20+0x31400], desc[UR42][R2.64+0x280], !P2 ;  /* 0x3140028002149fae */ /* 0x0005e8000d101d6a */
[----:B------:R2:W-:Y:S01]  /*d140*/  @!P1 LDGSTS.E.BYPASS.LTC128B.128 [R20+0x33400], desc[UR42][R2.64+0x300], P0 ;  /* 0x3340030002149fae */ /* 0x0005e20008101d6a */
[----:B------:R-:W-:-:S13]  /*d150*/  @!P1 ISETP.NE.U32.AND P0, PT, R8, RZ, PT ;  /* 0x000000ff0800920c */ /* 0x000fda0003f05070 */
[----:B-1-3--:R2:W-:Y:S02]  /*d160*/  @!P1 LDGSTS.E.BYPASS.LTC128B.128 [R20+0x35400], desc[UR42][R2.64+0x380], P0 ;  /* 0x3540038002149fae */ /* 0x00a5e40008101d6a */
.L_x_3523:
[----:B--2---:R-:W2:Y:S01]  /*d170*/  LDL R0, [R1+0x1c] ;  /* 0x00001c0001007983 */ /* 0x004ea20000100800 */
[C---:B------:R-:W-:Y:S02]  /*d180*/  LOP3.LUT P1, RZ, R16.reuse, 0x800, RZ, 0xc0, !PT ;  /* 0x0000080010ff7812 */ /* 0x040fe4000782c0ff */
[----:B------:R-:W-:-:S11]  /*d190*/  LOP3.LUT P6, RZ, R16, 0x400000, RZ, 0xc0, !PT ;  /* 0x0040000010ff7812 */ /* 0x000fd600078cc0ff */
[----:B0-----:R-:W-:-:S05]  /*d1a0*/  @!P1 LEA R2, P0, R21, R14, 0x1 ;  /* 0x0000000e15029211 */ /* 0x001fca00078008ff */
[----:B------:R-:W-:Y:S01]  /*d1b0*/  @!P1 IMAD.X R3, RZ, RZ, R4, P0 ;  /* 0x000000ffff039224 */ /* 0x000fe200000e0604 */
[----:B------:R-:W-:-:S13]  /*d1c0*/  LOP3.LUT P0, RZ, R16, 0x800000, RZ, 0xc0, !PT ;  /* 0x0080000010ff7812 */ /* 0x000fda000780c0ff */
[----:B------:R-:W-:Y:S01]  /*d1d0*/  @!PT LDS RZ, [RZ] ;  /* 0x00000000fffff984 */ /* 0x000fe20000000800 */
[----:B------:R-:W-:Y:S01]  /*d1e0*/  @!PT LDS RZ, [RZ] ;  /* 0x00000000fffff984 */ /* 0x000fe20000000800 */
[----:B------:R-:W-:Y:S01]  /*d1f0*/  @!PT LDS RZ, [RZ] ;  /* 0x00000000fffff984 */ /* 0x000fe20000000800 */
        /* <DEDUP_REMOVED lines=9> */
[----:B------:R0:W-:Y:S01]  /*d290*/  @!P1 LDGSTS.E.BYPASS.LTC128B.128 [R20+0x35c00], desc[UR42][R2.64+0x380], P0 ;  /* 0x35c0038002149fae */ /* 0x0001e20008101d6a */
        /* <DEDUP_REMOVED lines=8> */
[----:B------:R-:W1:Y:S03]  /*d320*/  SYNCS.PHASECHK.TRANS64.TRYWAIT P0, [UR37+0x38820], R0 ;  /* 0x03882000ff0075a7 */ /* 0x000e660008000165 */
[----:B01----:R-:W-:Y:S05]  /*d330*/  @!P0 BRA `(.L_x_3454) ;  /* 0x0000003000d48947 */ /* 0x003fea0003800000 */
.L_x_3524:
[----:B------:R-:W-:Y:S05]  /*d340*/  BSYNC B0 ;  /* 0x0000000000007941 */ /* 0x000fea0003800000 */
.L_x_3453:
[----:B------:R-:W-:-:S04]  /*d350*/  LOP3.LUT R2, R37, 0x2, RZ, 0xfc, !PT ;  /* 0x0000000225027812 */ /* 0x000fc800078efcff */
[----:B------:R-:W-:-:S13]  /*d360*/  ISETP.NE.AND P0, PT, R2, 0x3, PT ;  /* 0x000000030200780c */ /* 0x000fda0003f05270 */
[----:B------:R-:W-:Y:S05]  /*d370*/  @!P0 BRA `(.L_x_3455) ;  /* 0x0000000000048947 */ /* 0x000fea0003800000 */
[----:B------:R-:W-:Y:S01]  /*d380*/  BPT.TRAP 0x1 ;  /* 0x000000040000795c */ /* 0x000fe20000300000 */
.L_x_3455:
[----:B0-----:R-:W-:Y:S01]  /*d390*/  SHF.L.U32 R0, R23, 0x1f, RZ ;  /* 0x0000001f17007819 */ /* 0x001fe200000006ff */
[----:B------:R-:W-:Y:S03]  /*d3a0*/  BSSY B0, `(.L_x_3456) ;  /* 0x0000003000007945 */ /* 0x000fe60003800000 */
[----:B------:R-:W0:Y:S02]  /*d3b0*/  SYNCS.PHASECHK.TRANS64.TRYWAIT P0, [R25+URZ+0x38860], R0 ;  /* 0x03886000190075a7 */ /* 0x000e24000800017f */
[----:B0-----:R-:W-:Y:S05]  /*d3c0*/  @!P0 BRA `(.L_x_3457) ;  /* 0x0000003000c88947 */ /* 0x001fea0003800000 */
.L_x_3525:
[----:B------:R-:W-:Y:S05]  /*d3d0*/  BSYNC B0 ;  /* 0x0000000000007941 */ /* 0x000fea0003800000 */
.L_x_3456:
[----:B------:R-:W0:Y:S01]  /*d3e0*/  LDL.LU R3, [R1+0x14] ;  /* 0x0000140001037983 */ /* 0x000e220000300800 */
[----:B------:R-:W-:-:S03]  /*d3f0*/  ULDC.64 UR4, c[0x0][0x328] ;  /* 0x0000ca0000047ab9 */ /* 0x000fc60000000a00 */
[----:B------:R-:W2:Y:S04]  /*d400*/  LDL.LU R2, [R1] ;  /* 0x0000000001027983 */ /* 0x000ea80000300800 */
[----:B------:R-:W3:Y:S01]  /*d410*/  LDL.LU R4, [R1+0x18] ;  /* 0x0000180001047983 */ /* 0x000ee20000300800 */
[----:B------:R-:W-:Y:S02]  /*d420*/  IMAD R9, R18, 0x8000, R29 ;  /* 0x0000800012097824 */ /* 0x000fe400078e021d */
[----:B0-----:R-:W-:-:S04]  /*d430*/  IMAD R0, R3, UR4, RZ ;  /* 0x0000000403007c24 */ /* 0x001fc8000f8e02ff */
[C---:B--2---:R-:W-:Y:S02]  /*d440*/  IMAD R5, R2.reuse, UR5, R0 ;  /* 0x0000000502057c24 */ /* 0x044fe4000f8e0200 */
[----:B------:R-:W-:Y:S01]  /*d450*/  IMAD.WIDE.U32 R2, R2, UR4, RZ ;  /* 0x0000000402027c25 */ /* 0x000fe2000f8e00ff */
[----:B------:R-:W-:-:S03]  /*d460*/  ULDC.64 UR4, c[0x0][0x338] ;  /* 0x0000ce0000047ab9 */ /* 0x000fc60000000a00 */
[----:B------:R-:W-:Y:S02]  /*d470*/  IMAD.IADD R3, R3, 0x1, R5 ;  /* 0x0000000103037824 */ /* 0x000fe400078e0205 */
[----:B---3--:R-:W-:Y:S02]  /*d480*/  IMAD R0, R4, UR4, RZ ;  /* 0x0000000404007c24 */ /* 0x008fe4000f8e02ff */
        /* <DEDUP_REMOVED lines=13> */
[C---:B------:R-:W-:Y:S01]  /*d560*/  LOP3.LUT P6, RZ, R17.reuse, 0x200, RZ, 0xc0, !PT ;  /* 0x0000020011ff7812 */ /* 0x040fe200078cc0ff */
[----:B------:R-:W0:Y:S01]  /*d570*/  S2R R2, SR_TID.X ;  /* 0x0000000000027919 */ /* 0x000e220000002100 */
[----:B------:R-:W-:Y:S02]  /*d580*/  LOP3.LUT R17, R17, 0xfbffffff, RZ, 0xc0, !PT ;  /* 0xfbffffff11117812 */ /* 0x000fe400078ec0ff */
[----:B------:R-:W-:Y:S01]  /*d590*/  LOP3.LUT R22, R22, 0xfffffffe, RZ, 0xc0, !PT ;  /* 0xfffffffe16167812 */ /* 0x000fe200078ec0ff */
[----:B------:R-:W1:Y:S01]  /*d5a0*/  SHFL.IDX PT, R14, R8, RZ, 0x181f ;  /* 0x00181fff080e7589 */ /* 0x000e6200000e0000 */
[----:B------:R-:W-:Y:S02]  /*d5b0*/  LEA R9, R9, UR37, 0x1 ;  /* 0x0000002509097c11 */ /* 0x000fe4000f8e08ff */
[C---:B------:R-:W-:Y:S01]  /*d5c0*/  LOP3.LUT P4, RZ, R16.reuse, 0x20000000, RZ, 0xc0, !PT ;  /* 0x2000000010ff7812 */ /* 0x040fe2000788c0ff */
[----:B------:R-:W2:Y:S01]  /*d5d0*/  SHFL.IDX PT, R3, R10, RZ, 0x181f ;  /* 0x00181fff0a037589 */ /* 0x000ea200000e0000 */
[----:B------:R-:W-:-:S02]  /*d5e0*/  LOP3.LUT P3, RZ, R16, 0x10000000, RZ, 0xc0, !PT ;  /* 0x1000000010ff7812 */ /* 0x000fc4000786c0ff */
[C---:B------:R-:W-:Y:S01]  /*d5f0*/  LOP3.LUT P2, RZ, R16.reuse, 0x8000000, RZ, 0xc0, !PT ;  /* 0x0800000010ff7812 */ /* 0x040fe2000784c0ff */
[----:B------:R-:W-:Y:S01]  /*d600*/  SHFL.IDX PT, R20, R10, 0x2, 0x181f ;  /* 0x00581f000a147f89 */ /* 0x000fe200000e0000 */
[----:B------:R-:W-:Y:S02]  /*d610*/  @P6 LOP3.LUT R17, R17, 0x4000000, RZ, 0xfc, !PT ;  /* 0x0400000011116812 */ /* 0x000fe400078efcff */
[----:B------:R-:W-:Y:S02]  /*d620*/  LOP3.LUT P1, RZ, R16, 0x4000000, RZ, 0xc0, !PT ;  /* 0x0400000010ff7812 */ /* 0x000fe4000782c0ff */
[C---:B------:R-:W-:Y:S02]  /*d630*/  LOP3.LUT P6, RZ, R17.reuse, 0x8000, RZ, 0xc0, !PT ;  /* 0x0000800011ff7812 */ /* 0x040fe400078cc0ff */
[----:B------:R-:W-:-:S11]  /*d640*/  LOP3.LUT R17, R17, 0xf7ffffff, RZ, 0xc0, !PT ;  /* 0xf7ffffff11117812 */ /* 0x000fd600078ec0ff */
[----:B------:R-:W-:Y:S02]  /*d650*/  @P6 LOP3.LUT R17, R17, 0x8000000, RZ, 0xfc, !PT ;  /* 0x0800000011116812 */ /* 0x000fe400078efcff */
[----:B------:R-:W-:Y:S01]  /*d660*/  LOP3.LUT P6, RZ, R16, 0x40000000, RZ, 0xc0, !PT ;  /* 0x4000000010ff7812 */ /* 0x000fe200078cc0ff */
[----:B0-----:R-:W-:Y:S01]  /*d670*/  IMAD.SHL.U32 R2, R2, 0x8, RZ ;  /* 0x0000000802027824 */ /* 0x001fe200078e00ff */
[----:B------:R-:W-:-:S04]  /*d680*/  LOP3.LUT R17, R17, 0xefffffff, RZ, 0xc0, !PT ;  /* 0xefffffff11117812 */ /* 0x000fc800078ec0ff */
[----:B------:R-:W-:-:S05]  /*d690*/  LOP3.LUT R2, R2, 0x38, RZ, 0xc0, !PT ;  /* 0x0000003802027812 */ /* 0x000fca00078ec0ff */
[----:B------:R-:W-:Y:S02]  /*d6a0*/  IMAD.SHL.U32 R0, R2, 0x2, RZ ;  /* 0x0000000202007824 */ /* 0x000fe400078e00ff */
[----:B------:R-:W-:Y:S01]  /*d6b0*/  @P6 LOP3.LUT R17, R17, 0x10000000, RZ, 0xfc, !PT ;  /* 0x1000000011116812 */ /* 0x000fe200078efcff */
[----:B------:R-:W0:Y:S01]  /*d6c0*/  SHFL.IDX PT, R2, R8, 0x1, 0x181f ;  /* 0x00381f0008027f89 */ /* 0x000e2200000e0000 */
[----:B------:R-:W-:Y:S02]  /*d6d0*/  LOP3.LUT P6, RZ, R16, 0x80000000, RZ, 0xc0, !PT ;  /* 0x8000000010ff7812 */ /* 0x000fe400078cc0ff */
[----:B------:R-:W-:Y:S02]  /*d6e0*/  LOP3.LUT R17, R17, 0xdfffffff, RZ, 0xc0, !PT ;  /* 0xdfffffff11117812 */ /* 0x000fe400078ec0ff */
[----:B-1----:R-:W-:Y:S02]  /*d6f0*/  IADD3 R4, P0, R14, R0, RZ ;  /* 0x000000000e047210 */ /* 0x002fe40007f1e0ff */
[----:B------:R-:W-:Y:S03]  /*d700*/  SHFL.IDX PT, R14, R8, 0x2, 0x181f ;  /* 0x00581f00080e7f89 */ /* 0x000fe600000e0000 */
[----:B--2---:R-:W-:-:S02]  /*d710*/  IMAD.X R5, RZ, RZ, R3, P0 ;  /* 0x000000ffff057224 */ /* 0x004fc400000e0603 */
[----:B------:R-:W1:Y:S02]  /*d720*/  SHFL.IDX PT, R3, R10, 0x1, 0x181f ;  /* 0x00381f000a037f89 */ /* 0x000e6400000e0000 */
[----:B------:R-:W-:Y:S02]  /*d730*/  @P6 LOP3.LUT R17, R17, 0x20000000, RZ, 0xfc, !PT ;  /* 0x2000000011116812 */ /* 0x000fe400078efcff */
[----:B------:R-:W2:Y:S02]  /*d740*/  SHFL.IDX PT, R10, R10, 0x3, 0x181f ;  /* 0x00781f000a0a7f89 */ /* 0x000ea400000e0000 */
[C---:B------:R-:W-:Y:S02]  /*d750*/  LOP3.LUT P6, RZ, R17.reuse, 0x1, RZ, 0xc0, !PT ;  /* 0x0000000111ff7812 */ /* 0x040fe400078cc0ff */
[----:B------:R-:W-:Y:S02]  /*d760*/  LOP3.LUT R17, R17, 0xbfffffff, RZ, 0xc0, !PT ;  /* 0xbfffffff11117812 */ /* 0x000fe400078ec0ff */
[----:B0-----:R-:W-:-:S09]  /*d770*/  IADD3 R6, P0, R2, R0, RZ ;  /* 0x0000000002067210 */ /* 0x001fd20007f1e0ff */
[----:B------:R-:W-:-:S04]  /*d780*/  @P6 LOP3.LUT R17, R17, 0x40000000, RZ, 0xfc, !PT ;  /* 0x4000000011116812 */ /* 0x000fc800078efcff */
[C---:B------:R-:W-:Y:S01]  /*d790*/  LOP3.LUT P6, RZ, R17.reuse, 0x2, RZ, 0xc0, !PT ;  /* 0x0000000211ff7812 */ /* 0x040fe200078cc0ff */
[----:B-1----:R-:W-:Y:S01]  /*d7a0*/  IMAD.X R7, RZ, RZ, R3, P0 ;  /* 0x000000ffff077224 */ /* 0x002fe200000e0603 */
[----:B------:R-:W-:-:S11]  /*d7b0*/  LOP3.LUT R17, R17, 0x7fffffff, RZ, 0xc0, !PT ;  /* 0x7fffffff11117812 */ /* 0x000fd600078ec0ff */
[----:B------:R-:W-:-:S04]  /*d7c0*/  @P6 LOP3.LUT R17, R17, 0x80000000, RZ, 0xfc, !PT ;  /* 0x8000000011116812 */ /* 0x000fc800078efcff */
[C---:B------:R-:W-:Y:S02]  /*d7d0*/  LOP3.LUT P6, RZ, R17.reuse, 0x80, RZ, 0xc0, !PT ;  /* 0x0000008011ff7812 */ /* 0x040fe400078cc0ff */
[C---:B------:R-:W-:Y:S02]  /*d7e0*/  LOP3.LUT P0, RZ, R17.reuse, 0x4, RZ, 0xc0, !PT ;  /* 0x0000000411ff7812 */ /* 0x040fe4000780c0ff */
[----:B------:R-:W-:-:S09]  /*d7f0*/  LOP3.LUT P5, RZ, R17, 0x40, RZ, 0xc0, !PT ;  /* 0x0000004011ff7812 */ /* 0x000fd200078ac0ff */
[----:B------:R-:W-:Y:S02]  /*d800*/  @P6 LOP3.LUT R22, R22, 0x1, RZ, 0xfc, !PT ;  /* 0x0000000116166812 */ /* 0x000fe400078efcff */
[----:B------:R-:W-:Y:S02]  /*d810*/  LOP3.LUT P6, RZ, R17, 0x400, RZ, 0xc0, !PT ;  /* 0x0000040011ff7812 */ /* 0x000fe400078cc0ff */
[----:B------:R-:W-:-:S11]  /*d820*/  LOP3.LUT R22, R22, 0xfffffffd, RZ, 0xc0, !PT ;  /* 0xfffffffd16167812 */ /* 0x000fd600078ec0ff */
        /* <DEDUP_REMOVED lines=25> */
[----:B------:R-:W-:-:S13]  /*d9c0*/  LOP3.LUT P6, RZ, R17, 0x20000, RZ, 0xc0, !PT ;  /* 0x0002000011ff7812 */ /* 0x000fda00078cc0ff */
[----:B------:R0:W-:Y:S01]  /*d9d0*/  LDGSTS.E.BYPASS.LTC128B.128 [R9+0x400], desc[UR42][R4.64], !P6 ;  /* 0x0040000004097fae */ /* 0x0001e2000f101d6a */
        /* <DEDUP_REMOVED lines=12> */
[----:B------:R-:W-:-:S03]  /*daa0*/  LOP3.LUT P6, RZ, R22, 0x8, RZ, 0xc0, !PT ;  /* 0x0000000816ff7812 */ /* 0x000fc600078cc0ff */
[----:B------:R0:W-:Y:S01]  /*dab0*/  LDGSTS.E.BYPASS.LTC128B.128 [R9+0xe400], desc[UR42][R4.64+0x380], !P0 ;  /* 0x0e40038004097fae */ /* 0x0001e2000c101d6a */
[----:B------:R-:W-:-:S03]  /*dac0*/  IADD3 R2, P0, R14, R0, RZ ;  /* 0x000000000e027210 */ /* 0x000fc60007f1e0ff */
[----:B------:R0:W1:Y:S02]  /*dad0*/  SHFL.IDX PT, R14, R8, 0x3, 0x181f ;  /* 0x00781f00080e7f89 */ /* 0x00006400000e0000 */
[----:B------:R-:W-:Y:S01]  /*dae0*/  IMAD.X R3, RZ, RZ, R20, P0 ;  /* 0x000000ffff037224 */ /* 0x000fe200000e0614 */
[----:B------:R-:W-:-:S03]  /*daf0*/  LOP3.LUT P0, RZ, R17, 0x1000, RZ, 0xc0, !PT ;  /* 0x0000100011ff7812 */ /* 0x000fc6000780c0ff */
        /* <DEDUP_REMOVED lines=18> */
[----:B------:R0:W-:Y:S10]  /*dc20*/  LDGSTS.E.BYPASS.LTC128B.128 [R9+0x3400], desc[UR42][R2.64+0x80], !P0 ;  /* 0x0340008002097fae */ /* 0x0001f4000c101d6a */
[----:B------:R0:W-:Y:S04]  /*dc30*/  LDGSTS.E.BYPASS.LTC128B.128 [R9+0x5400], desc[UR42][R2.64+0x100], !P6 ;  /* 0x0540010002097fae */ /* 0x0001e8000f101d6a */
[----:B------:R0:W-:Y:S04]  /*dc40*/  LDGSTS.E.BYPASS.LTC128B.128 [R9+0x7400], desc[UR42][R2.64+0x180], !P5 ;  /* 0x0740018002097fae */ /* 0x0001e8000e901d6a */
[----:B------:R0:W-:Y:S04]  /*dc50*/  LDGSTS.E.BYPASS.LTC128B.128 [R9+0x9400], desc[UR42][R2.64+0x200], !P4 ;  /* 0x0940020002097fae */ /* 0x0001e8000e101d6a */
[----:B------:R0:W-:Y:S04]  /*dc60*/  LDGSTS.E.BYPASS.LTC128B.128 [R9+0xb400], desc[UR42][R2.64+0x280], !P3 ;  /* 0x0b40028002097fae */ /* 0x0001e8000d901d6a */
[----:B------:R0:W-:Y:S04]  /*dc70*/  LDGSTS.E.BYPASS.LTC128B.128 [R9+0xd400], desc[UR42][R2.64+0x300], !P2 ;  /* 0x0d40030002097fae */ /* 0x0001e8000d101d6a */
[----:B-12---:R0:W-:Y:S02]  /*dc80*/  LDGSTS.E.BYPASS.LTC128B.128 [R9+0xf400], desc[UR42][R2.64+0x380], !P1 ;  /* 0x0f40038002097fae */ /* 0x0061e4000c901d6a */
.L_x_3535:
[C---:B------:R-:W-:Y:S02]  /*dc90*/  LOP3.LUT P6, RZ, R17.reuse, 0x800000, RZ, 0xc0, !PT ;  /* 0x0080000011ff7812 */ /* 0x040fe400078cc0ff */
[----:B0-----:R-:W-:Y:S02]  /*dca0*/  IADD3 R2, P0, R14, R0, RZ ;  /* 0x000000000e027210 */ /* 0x001fe40007f1e0ff */
[----:B------:R-:W-:Y:S02]  /*dcb0*/  P2R R4, PR, RZ, 0x40 ;  /* 0x00000040ff047803 */ /* 0x000fe40000000000 */
[C---:B------:R-:W-:Y:S01]  /*dcc0*/  LOP3.LUT P6, RZ, R17.reuse, 0x2000000, RZ, 0xc0, !PT ;  /* 0x0200000011ff7812 */ /* 0x040fe200078cc0ff */
[----:B------:R-:W-:Y:S01]  /*dcd0*/  IMAD.X R3, RZ, RZ, R10, P0 ;  /* 0x000000ffff037224 */ /* 0x000fe200000e060a */
        /* <DEDUP_REMOVED lines=20> */
.L_x_3459:
[----:B------:R-:W-:Y:S02]  /*de20*/  PLOP3.LUT P1, PT, P1, P0, PT, 0xa2, 0x0 ;  /* 0x000000000000781c */ /* 0x000fe40000f21472 */
[----:B------:R-:W-:-:S08]  /*de30*/  @P0 R2UR P1, UR4, R25 ;  /* 0x00000000190402ca */ /* 0x000fd00000020000 */
[----:B------:R-:W-:-:S05]  /*de40*/  @P0 PLOP3.LUT P0, PT, P1, PT, PT, 0x80, 0x0 ;  /* 0x000000000000081c */ /* 0x000fca0000f0f070 */
[----:B------:R-:W-:Y:S01]  /*de50*/  @!P1 SYNCS.ARRIVE.TRANS64.RED.A0T1 RZ, [UR4+0x38850], RZ ;  /* 0x038850ffffff99a7 */ /* 0x000fe20008200404 */
[----:B------:R-:W-:Y:S07]  /*de60*/  @!P1 ARRIVES.LDGSTSBAR.64.TRANSCNT [UR4+0x38850] ;  /* 0x03885000ff0099b0 */ /* 0x000fee0008000a84 */
[----:B------:R-:W-:Y:S05]  /*de70*/  @P0 BRA.U.ANY `(.L_x_3459) ;  /* 0xfffffffd00e80947 */ /* 0x000fea000393ffff */
[----:B------:R-:W-:Y:S01]  /*de80*/  NOP ;  /* 0x0000000000007918 */ /* 0x000fe20000000000 */
[----:B0-----:R-:W-:-:S04]  /*de90*/  LOP3.LUT R2, R37, 0x2, RZ, 0xfc, !PT ;  /* 0x0000000225027812 */ /* 0x001fc800078efcff */
[----:B------:R-:W-:-:S13]  /*dea0*/  ISETP.NE.AND P2, PT, R2, 0x3, PT ;  /* 0x000000030200780c */ /* 0x000fda0003f45270 */
[----:B------:R-:W-:Y:S05]  /*deb0*/  @!P2 BRA `(.L_x_3460) ;  /* 0x000000000004a947 */ /* 0x000fea0003800000 */
[----:B------:R-:W-:Y:S01]  /*dec0*/  BPT.TRAP 0x1 ;  /* 0x000000040000795c */ /* 0x000fe20000300000 */
.L_x_3460:
[----:B------:R-:W2:Y:S01]  /*ded0*/  LDL R3, [R1+0x20] ;  /* 0x0000200001037983 */ /* 0x000ea20000100800 */
[----:B------:R-:W-:Y:S01]  /*dee0*/  VIADD R18, R18, 0x1 ;  /* 0x0000000112127836 */ /* 0x000fe20000000000 */
[----:B------:R0:W-:Y:S04]  /*def0*/  SYNCS.ARRIVE.TRANS64.A1T0 RZ, [R25+URZ+0x38850], RZ ;  /* 0x038850ff19ff79a7 */ /* 0x0001e8000810003f */
[----:B------:R-:W-:-:S04]  /*df00*/  ISETP.NE.AND P0, PT, R18, 0x2, PT ;  /* 0x000000021200780c */ /* 0x000fc80003f05270 */
[----:B------:R-:W-:Y:S02]  /*df10*/  SEL R18, R18, RZ, P0 ;  /* 0x000000ff12127207 */ /* 0x000fe40000000000 */
[----:B------:R-:W-:-:S04]  /*df20*/  SEL R2, RZ, 0x1, P0 ;  /* 0x00000001ff027807 */ /* 0x000fc80000000000 */
[----:B------:R-:W-:Y:S02]  /*df30*/  LOP3.LUT R23, R23, R2, RZ, 0x3c, !PT ;  /* 0x0000000217177212 */ /* 0x000fe400078e3cff */
[----:B--2---:R-:W-:-:S13]  /*df40*/  ISETP.GE.AND P0, PT, R3, 0x41, PT ;  /* 0x000000410300780c */ /* 0x004fda0003f06270 */
[----:B0-----:R-:W-:Y:S05]  /*df50*/  @!P0 BRA `(.L_x_3461) ;  /* 0x0000000c00848947 */ /* 0x001fea0003800000 */
[----:B------:R0:W5:Y:S01]  /*df60*/  LDL R9, [R1+0x28] ;  /* 0x0000280001097983 */ /* 0x0001620000100800 */
[----:B------:R-:W-:Y:S01]  /*df70*/  BSSY B0, `(.L_x_3461) ;  /* 0x00000df000007945 */ /* 0x000fe20003800000 */
.L_x_3474:
[----:B------:R-:W1:Y:S01]  /*df80*/  LDC R2, c[0x0][0x430] ;  /* 0x00010c00ff027b82 */ /* 0x000e620000000800 */
[C---:B------:R-:W-:Y:S01]  /*df90*/  ISETP.GT.U32.AND P0, PT, R24.reuse, 0x3f, PT ;  /* 0x0000003f1800780c */ /* 0x040fe20003f04070 */
[----:B-----5:R-:W-:Y:S01]  /*dfa0*/  IMAD R3, R9, 0x40, R32 ;  /* 0x0000004009037824 */ /* 0x020fe200078e0220 */
[----:B------:R-:W-:Y:S01]  /*dfb0*/  LOP3.LUT R11, R37, 0x2, RZ, 0xfc, !PT ;  /* 0x00000002250b7812 */ /* 0x000fe200078efcff */
[----:B------:R-:W-:Y:S02]  /*dfc0*/  ULDC UR4, c[0x0][0x430] ;  /* 0x00010c0000047ab9 */ /* 0x000fe40000000800 */
[----:B---3--:R-:W-:-:S04]  /*dfd0*/  IMAD.IADD R8, R24, 0x1, R3 ;  /* 0x0000000118087824 */ /* 0x008fc800078e0203 */
[----:B------:R-:W-:-:S04]  /*dfe0*/  IMAD.MOV.U32 R10, RZ, RZ, R8 ;  /* 0x000000ffff0a7224 */ /* 0x000fc800078e0008 */
[----:B------:R-:W2:Y:S01]  /*dff0*/  @!P0 LDC.64 R4, c[0x0][0x428] ;  /* 0x00010a00ff048b82 */ /* 0x000ea20000000a00 */
[----:B-1----:R-:W-:-:S13]  /*e000*/  ISETP.NE.AND P1, PT, R2, 0x1, PT ;  /* 0x000000010200780c */ /* 0x002fda0003f25270 */
[----:B------:R-:W1:Y:S08]  /*e010*/  @P1 LDC R7, c[0x0][0x434] ;  /* 0x00010d00ff071b82 */ /* 0x000e700000000800 */
[----:B------:R-:W3:Y:S01]  /*e020*/  @P1 LDC R2, c[0x0][0x438] ;  /* 0x00010e00ff021b82 */ /* 0x000ee20000000800 */
[----:B-1----:R-:W-:-:S07]  /*e030*/  @P1 IMAD.HI.U32 R3, R8, R7, RZ ;  /* 0x0000000708031227 */ /* 0x002fce00078e00ff */
[----:B------:R-:W1:Y:S01]  /*e040*/  @!P0 LDC.64 R6, c[0x0][0x418] ;  /* 0x00010600ff068b82 */ /* 0x000e620000000a00 */
[----:B---3--:R-:W-:Y:S01]  /*e050*/  @P1 SHF.R.U32.HI R10, RZ, R2, R3 ;  /* 0x00000002ff0a1219 */ /* 0x008fe20000011603 */
[----:B--2---:R-:W-:-:S03]  /*e060*/  @!P0 IMAD R2, R33, R4, RZ ;  /* 0x0000000421028224 */ /* 0x004fc600078e02ff */
[----:B------:R-:W-:Y:S01]  /*e070*/  @!P0 SHF.R.S32.HI R3, RZ, 0x1f, R10 ;  /* 0x0000001fff038819 */ /* 0x000fe2000001140a */
[----:B------:R-:W-:Y:S02]  /*e080*/  @!P0 IMAD R5, R28, R5, R2 ;  /* 0x000000051c058224 */ /* 0x000fe400078e0202 */
[----:B------:R-:W-:-:S04]  /*e090*/  @!P0 IMAD.MOV.U32 R2, RZ, RZ, R10 ;  /* 0x000000ffff028224 */ /* 0x000fc800078e000a */
[----:B------:R-:W-:-:S04]  /*e0a0*/  @!P0 IMAD.WIDE.U32 R2, R28, R4, R2 ;  /* 0x000000041c028225 */ /* 0x000fc800078e0002 */
[----:B------:R-:W-:Y:S02]  /*e0b0*/  @!P0 IMAD.IADD R5, R5, 0x1, R3 ;  /* 0x0000000105058824 */ /* 0x000fe400078e0203 */
[----:B------:R-:W-:Y:S01]  /*e0c0*/  IMAD.MOV.U32 R4, RZ, RZ, RZ ;  /* 0x000000ffff047224 */ /* 0x000fe200078e00ff */
[----:B-1----:R-:W-:-:S04]  /*e0d0*/  @!P0 LEA R6, P1, R2, R6, 0x2 ;  /* 0x0000000602068211 */ /* 0x002fc800078210ff */
[----:B------:R-:W-:-:S05]  /*e0e0*/  @!P0 LEA.HI.X R7, R2, R7, R5, 0x2, P1 ;  /* 0x0000000702078211 */ /* 0x000fca00008f1405 */
[----:B------:R1:W5:Y:S01]  /*e0f0*/  @!P0 LDG.E R4, desc[UR42][R6.64] ;  /* 0x0000002a06048981 */ /* 0x000362000c1e1900 */
[----:B------:R-:W-:Y:S02]  /*e100*/  ISETP.NE.AND P2, PT, R11, 0x3, PT ;  /* 0x000000030b00780c */ /* 0x000fe40003f45270 */
[----:B------:R-:W-:-:S05]  /*e110*/  IADD3 R5, -R10, RZ, RZ ;  /* 0x000000ff0a057210 */ /* 0x000fca0007ffe1ff */
[----:B------:R-:W-:-:S06]  /*e120*/  IMAD R5, R5, UR4, R8 ;  /* 0x0000000405057c24 */ /* 0x000fcc000f8e0208 */
[----:B-1----:R-:W-:Y:S05]  /*e130*/  @!P2 BRA `(.L_x_3462) ;  /* 0x000000000004a947 */ /* 0x002fea0003800000 */
[----:B------:R-:W-:Y:S01]  /*e140*/  BPT.TRAP 0x1 ;  /* 0x000000040000795c */ /* 0x000fe20000300000 */
.L_x_3462:
[----:B------:R-:W-:Y:S01]  /*e150*/  LEA R8, R18, UR37, 0x3 ;  /* 0x0000002512087c11 */ /* 0x000fe2000f8e18ff */
[----:B------:R-:W-:Y:S01]  /*e160*/  BSSY B1, `(.L_x_3463) ;  /* 0x0000005000017945 */ /* 0x000fe20003800000 */
[----:B------:R-:W-:Y:S02]  /*e170*/  SHF.L.U32 R20, R23, 0x1f, RZ ;  /* 0x0000001f17147819 */ /* 0x000fe400000006ff */
[----:B------:R-:W-:Y:S02]  /*e180*/  SHF.R.S32.HI R7, RZ, 0x1f, R5 ;  /* 0x0000001fff077819 */ /* 0x000fe40000011405 */
[----:B------:R-:W1:Y:S02]  /*e190*/  SYNCS.PHASECHK.TRANS64.TRYWAIT P0, [R8+URZ+0x38840], R20 ;  /* 0x03884014080075a7 */ /* 0x000e64000800017f */
[----:B-1----:R-:W-:Y:S05]  /*e1a0*/  @!P0 BRA `(.L_x_3464) ;  /* 0x0000002c00748947 */ /* 0x002fea0003800000 */
.L_x_3536:
[----:B------:R-:W-:Y:S05]  /*e1b0*/  BSYNC B1 ;  /* 0x0000000000017941 */ /* 0x000fea0003800000 */
.L_x_3463:
[----:B------:R-:W-:Y:S01]  /*e1c0*/  ULDC.64 UR4, c[0x0][0x300] ;  /* 0x0000c00000047ab9 */ /* 0x000fe20000000a00 */
[----:B-----5:R-:W-:Y:S01]  /*e1d0*/  SHF.R.S32.HI R10, RZ, 0x1f, R4 ;  /* 0x0000001fff0a7819 */ /* 0x020fe20000011404 */
[----:B------:R-:W-:Y:S01]  /*e1e0*/  IMAD R6, R7, UR4, RZ ;  /* 0x0000000407067c24 */ /* 0x000fe2000f8e02ff */
[----:B------:R-:W-:Y:S01]  /*e1f0*/  LOP3.LUT P1, RZ, R16, 0x1, RZ, 0xc0, !PT ;  /* 0x0000000110ff7812 */ /* 0x000fe2000782c0ff */
[----:B------:R-:W-:-:S04]  /*e200*/  IMAD.WIDE.U32 R2, R5, UR4, RZ ;  /* 0x0000000405027c25 */ /* 0x000fc8000f8e00ff */
        /* <DEDUP_REMOVED lines=16> */
[----:B------:R-:W-:Y:S01]  /*e310*/  IMAD R6, R18, 0x1000, R29 ;  /* 0x0000100012067824 */ /* 0x000fe200078e021d */
[----:B------:R-:W-:Y:S06]  /*e320*/  BRA.DIV UR4, `(.L_x_3465) ;  /* 0x0000002e04287947 */ /* 0x000fec000b800000 */
[----:B------:R-:W2:Y:S01]  /*e330*/  SHFL.IDX PT, R2, R21, RZ, 0x181f ;  /* 0x00181fff15027589 */ /* 0x000ea200000e0000 */
[----:B------:R-:W-:-:S03]  /*e340*/  LEA R25, R6, UR37, 0x1 ;  /* 0x0000002506197c11 */ /* 0x000fc6000f8e08ff */
[----:B------:R-:W3:Y:S01]  /*e350*/  SHFL.IDX PT, R3, R27, RZ, 0x181f ;  /* 0x00181fff1b037589 */ /* 0x000ee200000e0000 */
[----:B--2---:R-:W-:-:S05]  /*e360*/  IADD3 R2, P0, R2, R0, RZ ;  /* 0x0000000002027210 */ /* 0x004fca0007f1e0ff */
[----:B---3--:R-:W-:-:S05]  /*e370*/  IMAD.X R3, RZ, RZ, R3, P0 ;  /* 0x000000ffff037224 */ /* 0x008fca00000e0603 */
[----:B------:R-:W-:Y:S01]  /*e380*/  @!PT LDS RZ, [RZ] ;  /* 0x00000000fffff984 */ /* 0x000fe20000000800 */
[----:B------:R2:W-:Y:S04]  /*e390*/  LDGSTS.E.BYPASS.LTC128B.128 [R25+0x22400], desc[UR42][R2.64], !P1 ;  /* 0x2240000002197fae */ /* 0x0005e8000c901d6a */
[----:B--2---:R-:W2:Y:S04]  /*e3a0*/  SHFL.IDX PT, R2, R21, 0x1, 0x181f ;  /* 0x00381f0015027f89 */ /* 0x004ea800000e0000 */
[----:B------:R-:W3:Y:S01]  /*e3b0*/  SHFL.IDX PT, R3, R27, 0x1, 0x181f ;  /* 0x00381f001b037f89 */ /* 0x000ee200000e0000 */
[----:B--2---:R-:W-:-:S05]  /*e3c0*/  IADD3 R2, P0, R2, R0, RZ ;  /* 0x0000000002027210 */ /* 0x004fca0007f1e0ff */
[----:B---3--:R-:W-:-:S05]  /*e3d0*/  IMAD.X R3, RZ, RZ, R3, P0 ;  /* 0x000000ffff037224 */ /* 0x008fca00000e0603 */
[----:B------:R2:W-:Y:S04]  /*e3e0*/  LDGSTS.E.BYPASS.LTC128B.128 [R25+0x22c00], desc[UR42][R2.64], !P1 ;  /* 0x22c0000002197fae */ /* 0x0005e8000c901d6a */
[----:B--2---:R-:W2:Y:S04]  /*e3f0*/  SHFL.IDX PT, R2, R21, 0x2, 0x181f ;  /* 0x00581f0015027f89 */ /* 0x004ea800000e0000 */
[----:B------:R-:W3:Y:S04]  /*e400*/  SHFL.IDX PT, R3, R27, 0x2, 0x181f ;  /* 0x00581f001b037f89 */ /* 0x000ee800000e0000 */
[----:B------:R-:W4:Y:S01]  /*e410*/  SHFL.IDX PT, R27, R27, 0x3, 0x181f ;  /* 0x00781f001b1b7f89 */ /* 0x000f2200000e0000 */
[----:B--2---:R-:W-:-:S05]  /*e420*/  IADD3 R2, P0, R2, R0, RZ ;  /* 0x0000000002027210 */ /* 0x004fca0007f1e0ff */
[----:B---3--:R-:W-:-:S05]  /*e430*/  IMAD.X R3, RZ, RZ, R3, P0 ;  /* 0x000000ffff037224 */ /* 0x008fca00000e0603 */
[----:B------:R2:W-:Y:S04]  /*e440*/  LDGSTS.E.BYPASS.LTC128B.128 [R25+0x23400], desc[UR42][R2.64], !P1 ;  /* 0x2340000002197fae */ /* 0x0005e8000c901d6a */
[----:B--2-4-:R2:W3:Y:S02]  /*e450*/  SHFL.IDX PT, R2, R21, 0x3, 0x181f ;  /* 0x00781f0015027f89 */ /* 0x0144e400000e0000 */
.L_x_3546:
[----:B---3--:R-:W-:-:S05]  /*e460*/  IADD3 R2, P0, R2, R0, RZ ;  /* 0x0000000002027210 */ /* 0x008fca0007f1e0ff */
[----:B------:R-:W-:Y:S01]  /*e470*/  IMAD.X R3, RZ, RZ, R27, P0 ;  /* 0x000000ffff037224 */ /* 0x000fe200000e061b */
[----:B------:R-:W-:-:S04]  /*e480*/  PLOP3.LUT P0, PT, PT, PT, PT, 0x80, 0x0 ;  /* 0x000000000000781c */ /* 0x000fc80003f0f070 */
[----:B------:R-:W-:Y:S01]  /*e490*/  @!PT LDS RZ, [RZ] ;  /* 0x00000000fffff984 */ /* 0x000fe20000000800 */
[----:B------:R-:W-:Y:S01]  /*e4a0*/  @!PT LDS RZ, [RZ] ;  /* 0x00000000fffff984 */ /* 0x000fe20000000800 */
[----:B------:R-:W-:Y:S01]  /*e4b0*/  @!PT LDS RZ, [RZ] ;  /* 0x00000000fffff984 */ /* 0x000fe20000000800 */
[----:B------:R3:W-:Y:S01]  /*e4c0*/  LDGSTS.E.BYPASS.LTC128B.128 [R25+0x23c00], desc[UR42][R2.64], !P1 ;  /* 0x23c0000002197fae */ /* 0x0007e2000c901d6a */
[----:B------:R-:W-:-:S08]  /*e4d0*/  NOP ;  /* 0x0000000000007918 */ /* 0x000fd00000000000 */
.L_x_3466:
[----:B------:R-:W-:Y:S02]  /*e4e0*/  PLOP3.LUT P1, PT, P1, P0, PT, 0xa2, 0x0 ;  /* 0x000000000000781c */ /* 0x000fe40000f21472 */
[----:B------:R-:W-:-:S08]  /*e4f0*/  @P0 R2UR P1, UR4, R8 ;  /* 0x00000000080402ca */ /* 0x000fd00000020000 */
[----:B------:R-:W-:-:S05]  /*e500*/  @P0 PLOP3.LUT P0, PT, P1, PT, PT, 0x80, 0x0 ;  /* 0x000000000000081c */ /* 0x000fca0000f0f070 */
[----:B------:R-:W-:Y:S01]  /*e510*/  @!P1 SYNCS.ARRIVE.TRANS64.RED.A0T1 RZ, [UR4+0x38830], RZ ;  /* 0x038830ffffff99a7 */ /* 0x000fe20008200404 */
[----:B------:R-:W-:Y:S07]  /*e520*/  @!P1 ARRIVES.LDGSTSBAR.64.TRANSCNT [UR4+0x38830] ;  /* 0x03883000ff0099b0 */ /* 0x000fee0008000a84 */
[----:B------:R-:W-:Y:S05]  /*e530*/  @P0 BRA.U.ANY `(.L_x_3466) ;  /* 0xfffffffd00e80947 */ /* 0x000fea000393ffff */
[----:B------:R-:W-:Y:S01]  /*e540*/  NOP ;  /* 0x0000000000007918 */ /* 0x000fe20000000000 */
[----:B---3--:R-:W-:-:S04]  /*e550*/  LOP3.LUT R2, R37, 0x2, RZ, 0xfc, !PT ;  /* 0x0000000225027812 */ /* 0x008fc800078efcff */
[----:B------:R-:W-:-:S13]  /*e560*/  ISETP.NE.AND P2, PT, R2, 0x3, PT ;  /* 0x000000030200780c */ /* 0x000fda0003f45270 */
[----:B------:R-:W-:Y:S05]  /*e570*/  @!P2 BRA `(.L_x_3467) ;  /* 0x000000000004a947 */ /* 0x000fea0003800000 */
[----:B------:R-:W-:Y:S01]  /*e580*/  BPT.TRAP 0x1 ;  /* 0x000000040000795c */ /* 0x000fe20000300000 */
.L_x_3467:
[----:B------:R3:W-:Y:S01]  /*e590*/  SYNCS.ARRIVE.TRANS64.A1T0 RZ, [R8+URZ+0x38830], RZ ;  /* 0x038830ff08ff79a7 */ /* 0x0007e2000810003f */
[----:B------:R-:W-:Y:S05]  /*e5a0*/  @!P2 BRA `(.L_x_3468) ;  /* 0x000000000004a947 */ /* 0x000fea0003800000 */
[----:B------:R-:W-:Y:S01]  /*e5b0*/  BPT.TRAP 0x1 ;  /* 0x000000040000795c */ /* 0x000fe20000300000 */
.L_x_3468:
[----:B------:R-:W4:Y:S01]  /*e5c0*/  SYNCS.PHASECHK.TRANS64.TRYWAIT P0, [R8+URZ+0x38860], R20 ;  /* 0x03886014080075a7 */ /* 0x000f22000800017f */
[----:B------:R-:W-:Y:S04]  /*e5d0*/  BSSY B1, `(.L_x_3469) ;  /* 0x0000002000017945 */ /* 0x000fe80003800000 */
[----:B----4-:R-:W-:Y:S05]  /*e5e0*/  @!P0 BRA `(.L_x_3470) ;  /* 0x0000002c00948947 */ /* 0x010fea0003800000 */
.L_x_3547:
[----:B------:R-:W-:Y:S05]  /*e5f0*/  BSYNC B1 ;  /* 0x0000000000017941 */ /* 0x000fea0003800000 */
.L_x_3469:
[----:B------:R-:W-:Y:S01]  /*e600*/  ULDC.64 UR4, c[0x0][0x328] ;  /* 0x0000ca0000047ab9 */ /* 0x000fe20000000a00 */
[C---:B------:R-:W-:Y:S01]  /*e610*/  LOP3.LUT P5, RZ, R16.reuse, 0x8, RZ, 0xc0, !PT ;  /* 0x0000000810ff7812 */ /* 0x040fe200078ac0ff */
[----:B------:R-:W-:Y:S01]  /*e620*/  IMAD R2, R7, UR4, RZ ;  /* 0x0000000407027c24 */ /* 0x000fe2000f8e02ff */
[----:B------:R-:W-:Y:S01]  /*e630*/  LOP3.LUT P4, RZ, R16, 0x4, RZ, 0xc0, !PT ;  /* 0x0000000410ff7812 */ /* 0x000fe2000788c0ff */
[----:B--2---:R-:W-:Y:S01]  /*e640*/  IMAD R21, R18, 0x7000, R6 ;  /* 0x0000700012157824 */ /* 0x004fe200078e0206 */
        /* <DEDUP_REMOVED lines=17> */
[----:B-1--4-:R-:W-:Y:S01]  /*e760*/  LEA.HI.X R20, R2, UR5, R3, 0x1, P0 ;  /* 0x0000000502147c11 */ /* 0x012fe200080f0c03 */
[----:B------:R-:W-:Y:S08]  /*e770*/  BRA.DIV UR4, `(.L_x_3471) ;  /* 0x0000002e04447947 */ /* 0x000ff0000b800000 */
[----:B------:R-:W1:Y:S01]  /*e780*/  SHFL.IDX PT, R14, R10, RZ, 0x181f ;  /* 0x00181fff0a0e7589 */ /* 0x000e6200000e0000 */
[C---:B------:R-:W-:Y:S02]  /*e790*/  LOP3.LUT P1, RZ, R16.reuse, 0x200, RZ, 0xc0, !PT ;  /* 0x0000020010ff7812 */ /* 0x040fe4000782c0ff */
[C---:B------:R-:W-:Y:S01]  /*e7a0*/  LOP3.LUT P2, RZ, R16.reuse, 0x20, RZ, 0xc0, !PT ;  /* 0x0000002010ff7812 */ /* 0x040fe2000784c0ff */
[----:B------:R-:W2:Y:S01]  /*e7b0*/  SHFL.IDX PT, R3, R20, RZ, 0x181f ;  /* 0x00181fff14037589 */ /* 0x000ea200000e0000 */
[----:B------:R-:W-:Y:S02]  /*e7c0*/  LOP3.LUT P6, RZ, R16, 0x10, RZ, 0xc0, !PT ;  /* 0x0000001010ff7812 */ /* 0x000fe400078cc0ff */
[----:B------:R-:W-:Y:S01]  /*e7d0*/  LEA R21, R21, UR37, 0x1 ;  /* 0x0000002515157c11 */ /* 0x000fe2000f8e08ff */
[----:B------:R-:W4:Y:S01]  /*e7e0*/  SHFL.IDX PT, R2, R10, 0x1, 0x181f ;  /* 0x00381f000a027f89 */ /* 0x000f2200000e0000 */
[----:B------:R-:W-:-:S09]  /*e7f0*/  LOP3.LUT R17, R17, 0xf7ffffff, RZ, 0xc0, !PT ;  /* 0xf7ffffff11117812 */ /* 0x000fd200078ec0ff */
[----:B------:R-:W-:Y:S02]  /*e800*/  @P6 LOP3.LUT R17, R17, 0x8000000, RZ, 0xfc, !PT ;  /* 0x0800000011116812 */ /* 0x000fe400078efcff */
[-C--:B-1----:R-:W-:Y:S02]  /*e810*/  IADD3 R4, P0, R14, R0.reuse, RZ ;  /* 0x000000000e047210 */ /* 0x082fe40007f1e0ff */
[----:B------:R-:W1:Y:S03]  /*e820*/  SHFL.IDX PT, R14, R10, 0x2, 0x181f ;  /* 0x00581f000a0e7f89 */ /* 0x000e6600000e0000 */
[----:B--2---:R-:W-:Y:S02]  /*e830*/  IMAD.X R5, RZ, RZ, R3, P0 ;  /* 0x000000ffff057224 */ /* 0x004fe400000e0603 */
[----:B------:R-:W2:Y:S01]  /*e840*/  SHFL.IDX PT, R3, R20, 0x1, 0x181f ;  /* 0x00381f0014037f89 */ /* 0x000ea200000e0000 */
[----:B----4-:R-:W-:-:S03]  /*e850*/  IADD3 R6, P0, R2, R0, RZ ;  /* 0x0000000002067210 */ /* 0x010fc60007f1e0ff */
[----:B------:R4:W-:Y:S01]  /*e860*/  LDGSTS.E.BYPASS.LTC128B.128 [R21+0x400], desc[UR42][R4.64], !P1 ;  /* 0x0040000004157fae */ /* 0x0009e2000c901d6a */
[----:B------:R-:W-:-:S03]  /*e870*/  ISETP.NE.U32.AND P1, PT, R30, RZ, PT ;  /* 0x000000ff1e00720c */ /* 0x000fc60003f25070 */
[----:B------:R4:W-:Y:S04]  /*e880*/  LDGSTS.E.BYPASS.LTC128B.128 [R21+0x2400], desc[UR42][R4.64+0x80], !P2 ;  /* 0x0240008004157fae */ /* 0x0009e8000d101d6a */
[----:B------:R4:W-:Y:S01]  /*e890*/  LDGSTS.E.BYPASS.LTC128B.128 [R21+0x4400], desc[UR42][R4.64+0x100], !P6 ;  /* 0x0440010004157fae */ /* 0x0009e2000f101d6a */
[----:B------:R-:W-:-:S03]  /*e8a0*/  LOP3.LUT P6, RZ, R16, 0x200, RZ, 0xc0, !PT ;  /* 0x0000020010ff7812 */ /* 0x000fc600078cc0ff */
[----:B------:R4:W-:Y:S01]  /*e8b0*/  LDGSTS.E.BYPASS.LTC128B.128 [R21+0x6400], desc[UR42][R4.64+0x180], !P5 ;  /* 0x0640018004157fae */ /* 0x0009e2000e901d6a */
[----:B-1----:R-:W-:-:S03]  /*e8c0*/  IADD3 R2, P2, R14, R0, RZ ;  /* 0x000000000e027210 */ /* 0x002fc60007f5e0ff */
[----:B------:R4:W-:Y:S01]  /*e8d0*/  LDGSTS.E.BYPASS.LTC128B.128 [R21+0x8400], desc[UR42][R4.64+0x200], !P4 ;  /* 0x0840020004157fae */ /* 0x0009e2000e101d6a */
[----:B--2---:R-:W-:Y:S01]  /*e8e0*/  IMAD.X R7, RZ, RZ, R3, P0 ;  /* 0x000000ffff077224 */ /* 0x004fe200000e0603 */
[----:B------:R-:W-:Y:S02]  /*e8f0*/  ISETP.NE.U32.AND P0, PT, R31, RZ, PT ;  /* 0x000000ff1f00720c */ /* 0x000fe40003f05070 */
[----:B------:R-:W1:Y:S04]  /*e900*/  SHFL.IDX PT, R3, R20, 0x2, 0x181f ;  /* 0x00581f0014037f89 */ /* 0x000e6800000e0000 */
[----:B------:R4:W-:Y:S04]  /*e910*/  LDGSTS.E.BYPASS.LTC128B.128 [R21+0xa400], desc[UR42][R4.64+0x280], !P3 ;  /* 0x0a40028004157fae */ /* 0x0009e8000d901d6a */
[----:B------:R4:W2:Y:S04]  /*e920*/  SHFL.IDX PT, R14, R10, 0x3, 0x181f ;  /* 0x00781f000a0e7f89 */ /* 0x0008a800000e0000 */
[----:B------:R4:W-:Y:S04]  /*e930*/  LDGSTS.E.BYPASS.LTC128B.128 [R21+0xc400], desc[UR42][R4.64+0x300], P0 ;  /* 0x0c40030004157fae */ /* 0x0009e80008101d6a */
[----:B------:R4:W-:Y:S04]  /*e940*/  LDGSTS.E.BYPASS.LTC128B.128 [R21+0xe400], desc[UR42][R4.64+0x380], P1 ;  /* 0x0e40038004157fae */ /* 0x0009e80008901d6a */
[----:B------:R4:W-:Y:S01]  /*e950*/  LDGSTS.E.BYPASS.LTC128B.128 [R21+0xc00], desc[UR42][R6.64], !P6 ;  /* 0x00c0000006157fae */ /* 0x0009e2000f101d6a */
[----:B------:R-:W-:-:S02]  /*e960*/  LOP3.LUT P6, RZ, R17, 0x8000000, RZ, 0xc0, !PT ;  /* 0x0800000011ff7812 */ /* 0x000fc400078cc0ff */
[----:B------:R-:W-:Y:S01]  /*e970*/  LOP3.LUT R17, R17, 0xfbffffff, RZ, 0xc0, !PT ;  /* 0xfbffffff11117812 */ /* 0x000fe200078ec0ff */
[----:B-1----:R-:W-:Y:S01]  /*e980*/  IMAD.X R3, RZ, RZ, R3, P2 ;  /* 0x000000ffff037224 */ /* 0x002fe200010e0603 */
[----:B------:R-:W-:Y:S01]  /*e990*/  LOP3.LUT P2, RZ, R16, 0x20, RZ, 0xc0, !PT ;  /* 0x0000002010ff7812 */ /* 0x000fe2000784c0ff */
[----:B------:R-:W1:-:S12]  /*e9a0*/  SHFL.IDX PT, R20, R20, 0x3, 0x181f ;  /* 0x00781f0014147f89 */ /* 0x000e5800000e0000 */
[----:B------:R4:W-:Y:S01]  /*e9b0*/  LDGSTS.E.BYPASS.LTC128B.128 [R21+0x2c00], desc[UR42][R6.64+0x80], !P2 ;  /* 0x02c0008006157fae */ /* 0x0009e2000d101d6a */
[----:B------:R-:W-:Y:S02]  /*e9c0*/  @P2 LOP3.LUT R17, R17, 0x4000000, RZ, 0xfc, !PT ;  /* 0x0400000011112812 */ /* 0x000fe400078efcff */
[----:B------:R-:W-:Y:S01]  /*e9d0*/  LOP3.LUT P2, RZ, R16, 0x200, RZ, 0xc0, !PT ;  /* 0x0000020010ff7812 */ /* 0x000fe2000784c0ff */
[----:B------:R4:W-:Y:S04]  /*e9e0*/  LDGSTS.E.BYPASS.LTC128B.128 [R21+0x4c00], desc[UR42][R6.64+0x100], !P6 ;  /* 0x04c0010006157fae */ /* 0x0009e8000f101d6a */
[----:B------:R4:W-:Y:S04]  /*e9f0*/  LDGSTS.E.BYPASS.LTC128B.128 [R21+0x6c00], desc[UR42][R6.64+0x180], !P5 ;  /* 0x06c0018006157fae */ /* 0x0009e8000e901d6a */
[----:B------:R4:W-:Y:S04]  /*ea00*/  LDGSTS.E.BYPASS.LTC128B.128 [R21+0x8c00], desc[UR42][R6.64+0x200], !P4 ;  /* 0x08c0020006157fae */ /* 0x0009e8000e101d6a */
[----:B------:R4:W-:Y:S04]  /*ea10*/  LDGSTS.E.BYPASS.LTC128B.128 [R21+0xac00], desc[UR42][R6.64+0x280], !P3 ;  /* 0x0ac0028006157fae */ /* 0x0009e8000d901d6a */
[----:B------:R4:W-:Y:S04]  /*ea20*/  LDGSTS.E.BYPASS.LTC128B.128 [R21+0xcc00], desc[UR42][R6.64+0x300], P0 ;  /* 0x0cc0030006157fae */ /* 0x0009e80008101d6a */
[----:B------:R4:W-:Y:S04]  /*ea30*/  LDGSTS.E.BYPASS.LTC128B.128 [R21+0xec00], desc[UR42][R6.64+0x380], P1 ;  /* 0x0ec0038006157fae */ /* 0x0009e80008901d6a */
[----:B------:R4:W-:Y:S01]  /*ea40*/  LDGSTS.E.BYPASS.LTC128B.128 [R21+0x1400], desc[UR42][R2.64], !P2 ;  /* 0x0140000002157fae */ /* 0x0009e2000d101d6a */
[----:B------:R-:W-:-:S13]  /*ea50*/  LOP3.LUT P2, RZ, R17, 0x4000000, RZ, 0xc0, !PT ;  /* 0x0400000011ff7812 */ /* 0x000fda000784c0ff */
[----:B------:R4:W-:Y:S04]  /*ea60*/  LDGSTS.E.BYPASS.LTC128B.128 [R21+0x3400], desc[UR42][R2.64+0x80], !P2 ;  /* 0x0340008002157fae */ /* 0x0009e8000d101d6a */
[----:B------:R4:W-:Y:S04]  /*ea70*/  LDGSTS.E.BYPASS.LTC128B.128 [R21+0x5400], desc[UR42][R2.64+0x100], !P6 ;  /* 0x0540010002157fae */ /* 0x0009e8000f101d6a */
[----:B------:R4:W-:Y:S04]  /*ea80*/  LDGSTS.E.BYPASS.LTC128B.128 [R21+0x7400], desc[UR42][R2.64+0x180], !P5 ;  /* 0x0740018002157fae */ /* 0x0009e8000e901d6a */
[----:B------:R4:W-:Y:S04]  /*ea90*/  LDGSTS.E.BYPASS.LTC128B.128 [R21+0x9400], desc[UR42][R2.64+0x200], !P4 ;  /* 0x0940020002157fae */ /* 0x0009e8000e101d6a */
[----:B------:R4:W-:Y:S04]  /*eaa0*/  LDGSTS.E.BYPASS.LTC128B.128 [R21+0xb400], desc[UR42][R2.64+0x280], !P3 ;  /* 0x0b40028002157fae */ /* 0x0009e8000d901d6a */
[----:B------:R4:W-:Y:S04]  /*eab0*/  LDGSTS.E.BYPASS.LTC128B.128 [R21+0xd400], desc[UR42][R2.64+0x300], P0 ;  /* 0x0d40030002157fae */ /* 0x0009e80008101d6a */
[----:B-12---:R4:W-:Y:S02]  /*eac0*/  LDGSTS.E.BYPASS.LTC128B.128 [R21+0xf400], desc[UR42][R2.64+0x380], P1 ;  /* 0x0f40038002157fae */ /* 0x0069e40008901d6a */
.L_x_3557:
[----:B----4-:R-:W-:Y:S02]  /*ead0*/  P2R R4, PR, RZ, 0x2 ;  /* 0x00000002ff047803 */ /* 0x010fe40000000000 */
        /* <DEDUP_REMOVED lines=19> */
.L_x_3472:
[----:B------:R-:W-:Y:S02]  /*ec10*/  PLOP3.LUT P1, PT, P1, P0, PT, 0xa2, 0x0 ;  /* 0x000000000000781c */ /* 0x000fe40000f21472 */
[----:B------:R-:W-:-:S08]  /*ec20*/  @P0 R2UR P1, UR4, R8 ;  /* 0x00000000080402ca */ /* 0x000fd00000020000 */
[----:B------:R-:W-:-:S05]  /*ec30*/  @P0 PLOP3.LUT P0, PT, P1, PT, PT, 0x80, 0x0 ;  /* 0x000000000000081c */ /* 0x000fca0000f0f070 */
[----:B------:R-:W-:Y:S01]  /*ec40*/  @!P1 SYNCS.ARRIVE.TRANS64.RED.A0T1 RZ, [UR4+0x38850], RZ ;  /* 0x038850ffffff99a7 */ /* 0x000fe20008200404 */
[----:B------:R-:W-:Y:S07]  /*ec50*/  @!P1 ARRIVES.LDGSTSBAR.64.TRANSCNT [UR4+0x38850] ;  /* 0x03885000ff0099b0 */ /* 0x000fee0008000a84 */
[----:B------:R-:W-:Y:S05]  /*ec60*/  @P0 BRA.U.ANY `(.L_x_3472) ;  /* 0xfffffffd00e80947 */ /* 0x000fea000393ffff */
[----:B------:R-:W-:Y:S01]  /*ec70*/  NOP ;  /* 0x0000000000007918 */ /* 0x000fe20000000000 */
[----:B-1----:R-:W-:-:S04]  /*ec80*/  LOP3.LUT R2, R37, 0x2, RZ, 0xfc, !PT ;  /* 0x0000000225027812 */ /* 0x002fc800078efcff */
[----:B------:R-:W-:-:S13]  /*ec90*/  ISETP.NE.AND P2, PT, R2, 0x3, PT ;  /* 0x000000030200780c */ /* 0x000fda0003f45270 */
[----:B------:R-:W-:Y:S05]  /*eca0*/  @!P2 BRA `(.L_x_3473) ;  /* 0x000000000004a947 */ /* 0x000fea0003800000 */
[----:B------:R-:W-:Y:S01]  /*ecb0*/  BPT.TRAP 0x1 ;  /* 0x000000040000795c */ /* 0x000fe20000300000 */
.L_x_3473:
[----:B------:R-:W-:Y:S01]  /*ecc0*/  VIADD R18, R18, 0x1 ;  /* 0x0000000112127836 */ /* 0x000fe20000000000 */
[----:B------:R1:W-:Y:S04]  /*ecd0*/  SYNCS.ARRIVE.TRANS64.A1T0 RZ, [R8+URZ+0x38850], RZ ;  /* 0x038850ff08ff79a7 */ /* 0x0003e8000810003f */
[----:B------:R-:W-:-:S04]  /*ece0*/  ISETP.NE.AND P0, PT, R18, 0x2, PT ;  /* 0x000000021200780c */ /* 0x000fc80003f05270 */
[----:B------:R-:W-:Y:S02]  /*ecf0*/  SEL R18, R18, RZ, P0 ;  /* 0x000000ff12127207 */ /* 0x000fe40000000000 */
[----:B------:R-:W-:Y:S02]  /*ed00*/  SEL R2, RZ, 0x1, P0 ;  /* 0x00000001ff027807 */ /* 0x000fe40000000000 */
[----:B------:R-:W-:Y:S02]  /*ed10*/  ISETP.GT.AND P0, PT, R9, RZ, PT ;  /* 0x000000ff0900720c */ /* 0x000fe40003f04270 */
[----:B------:R-:W-:Y:S01]  /*ed20*/  LOP3.LUT R23, R23, R2, RZ, 0x3c, !PT ;  /* 0x0000000217177212 */ /* 0x000fe200078e3cff */
[----:B------:R-:W-:-:S04]  /*ed30*/  VIADD R2, R9, 0xffffffff ;  /* 0xffffffff09027836 */ /* 0x000fc80000000000 */
[----:B------:R-:W-:-:S06]  /*ed40*/  IMAD.MOV.U32 R9, RZ, RZ, R2 ;  /* 0x000000ffff097224 */ /* 0x000fcc00078e0002 */
[----:B-1----:R-:W-:Y:S05]  /*ed50*/  @P0 BRA `(.L_x_3474) ;  /* 0xfffffff000880947 */ /* 0x002fea000383ffff */
[----:B------:R-:W-:Y:S05]  /*ed60*/  BSYNC B0 ;  /* 0x0000000000007941 */ /* 0x000fea0003800000 */
.L_x_3461:
[----:B------:R-:W2:Y:S01]  /*ed70*/  LDL.LU R2, [R1+0xc] ;  /* 0x00000c0001027983 */ /* 0x000ea20000300800 */
[----:B------:R-:W-:-:S03]  /*ed80*/  ULDC UR4, c[0x0][0xd34] ;  /* 0x00034d0000047ab9 */ /* 0x000fc60000000800 */
[----:B------:R-:W4:Y:S01]  /*ed90*/  LDL.LU R0, [R1+0x1c] ;  /* 0x00001c0001007983 */ /* 0x000f220000300800 */
[----:B--2---:R-:W-:Y:S02]  /*eda0*/  VIADD R2, R2, UR38 ;  /* 0x0000002602027c36 */ /* 0x004fe40008000000 */
[----:B----4-:R-:W-:-:S03]  /*edb0*/  VIADD R0, R0, 0x1 ;  /* 0x0000000100007836 */ /* 0x010fc60000000000 */
[----:B------:R1:W-:Y:S01]  /*edc0*/  STL [R1+0xc], R2 ;  /* 0x00000c0201007387 */ /* 0x0003e20000100800 */
[----:B------:R-:W-:-:S03]  /*edd0*/  ISETP.GE.AND P0, PT, R2, UR4, PT ;  /* 0x0000000402007c0c */ /* 0x000fc6000bf06270 */
[----:B------:R1:W-:Y:S10]  /*ede0*/  STL [R1+0x1c], R0 ;  /* 0x00001c0001007387 */ /* 0x0003f40000100800 */
[----:B-1----:R-:W-:Y:S05]  /*edf0*/  @!P0 BRA `(.L_x_3475) ;  /* 0xffffffc4007c8947 */ /* 0x002fea000383ffff */
[----:B------:R-:W-:-:S07]  /*ee00*/  LOP3.LUT R0, R0, 0x1, RZ, 0xc, !PT ;  /* 0x0000000100007812 */ /* 0x000fce00078e0cff */
.L_x_3438:
[----:B------:R-:W1:Y:S01]  /*ee10*/  S2R R3, SR_CgaCtaId ;  /* 0x0000000000037919 */ /* 0x000e620000008800 */
[----:B------:R-:W-:Y:S01]  /*ee20*/  MOV R2, 0x400 ;  /* 0x0000040000027802 */ /* 0x000fe20000000f00 */
[----:B------:R-:W-:Y:S01]  /*ee30*/  BSSY B0, `(.L_x_3476) ;  /* 0x0000005000007945 */ /* 0x000fe20003800000 */
[----:B------:R-:W-:Y:S02]  /*ee40*/  SHF.L.U32 R0, R0, 0x1f, RZ ;  /* 0x0000001f00007819 */ /* 0x000fe400000006ff */
[----:B-1----:R-:W-:-:S04]  /*ee50*/  LEA R5, R3, R2, 0x18 ;  /* 0x0000000203057211 */ /* 0x002fc800078ec0ff */
[----:B------:R-:W1:Y:S02]  /*ee60*/  SYNCS.PHASECHK.TRANS64.TRYWAIT P0, [R5+URZ+0x38820], R0 ;  /* 0x03882000050075a7 */ /* 0x000e64000800017f */
[----:B-1----:R-:W-:Y:S05]  /*ee70*/  @!P0 BRA `(.L_x_3477) ;  /* 0x0000002c00488947 */ /* 0x002fea0003800000 */
.L_x_3558:
[----:B------:R-:W-:Y:S05]  /*ee80*/  BSYNC B0 ;  /* 0x0000000000007941 */ /* 0x000fea0003800000 */
.L_x_3476:
[----:B------:R-:W-:-:S03]  /*ee90*/  UMOV UR4, 0xffffffff ;  /* 0xffffffff00047882 */ /* 0x000fc60000000000 */
[----:B------:R-:W-:Y:S05]  /*eea0*/  BRA.DIV UR4, `(.L_x_3478) ;  /* 0x0000002e04507947 */ /* 0x000fea000b800000 */
[----:B-1----:R-:W1:Y:S02]  /*eeb0*/  S2R R0, SR_TID.X ;  /* 0x0000000000007919 */ /* 0x002e640000002100 */
[----:B-1----:R-:W-:-:S04]  /*eec0*/  SHF.R.U32.HI R0, RZ, 0x5, R0 ;  /* 0x00000005ff007819 */ /* 0x002fc80000011600 */
[----:B------:R-:W-:-:S05]  /*eed0*/  LOP3.LUT R0, R0, 0x3, RZ, 0xc0, !PT ;  /* 0x0000000300007812 */ /* 0x000fca00078ec0ff */
[----:B------:R1:W2:Y:S02]  /*eee0*/  SHFL.IDX PT, R14, R0, RZ, 0x1f ;  /* 0x00001fff000e7589 */ /* 0x0002a400000e0000 */
.L_x_3561:
[----:B--2---:R-:W-:Y:S01]  /*eef0*/  ISETP.NE.AND P0, PT, R14, RZ, PT ;  /* 0x000000ff0e00720c */ /* 0x004fe20003f05270 */
[----:B------:R-:W-:-:S12]  /*ef00*/  BSSY B0, `(.L_x_3479) ;  /* 0x0000023000007945 */ /* 0x000fd80003800000 */
[----:B------:R-:W-:Y:S05]  /*ef10*/  @P0 BRA `(.L_x_3480) ;  /* 0x0000000000840947 */ /* 0x000fea0003800000 */
[----:B------:R-:W-:-:S03]  /*ef20*/  UMOV UR4, 0xffffffff ;  /* 0xffffffff00047882 */ /* 0x000fc60000000000 */
[----:B------:R-:W-:Y:S05]  /*ef30*/  BRA.DIV UR4, `(.L_x_3481) ;  /* 0x0000002e04607947 */ /* 0x000fea000b800000 */
[----:B------:R-:W-:-:S13]  /*ef40*/  ELECT P6, URZ, PT ;  /* 0x00000000003f782f */ /* 0x000fda00038c0000 */
.L_x_3564:
[----:B------:R-:W-:Y:S05]  /*ef50*/  @!P6 BRA `(.L_x_3480) ;  /* 0x000000000074e947 */ /* 0x000fea0003800000 */
[----:B------:R-:W-:-:S04]  /*ef60*/  LOP3.LUT R37, R37, 0x2, RZ, 0xfc, !PT ;  /* 0x0000000225257812 */ /* 0x000fc800078efcff */
[----:B------:R-:W-:-:S13]  /*ef70*/  ISETP.NE.AND P0, PT, R37, 0x3, PT ;  /* 0x000000032500780c */ /* 0x000fda0003f05270 */
[----:B------:R-:W-:Y:S05]  /*ef80*/  @!P0 BRA `(.L_x_3482) ;  /* 0x0000000000048947 */ /* 0x000fea0003800000 */
[----:B------:R-:W-:Y:S01]  /*ef90*/  BPT.TRAP 0x1 ;  /* 0x000000040000795c */ /* 0x000fe20000300000 */
.L_x_3482:
[C---:B------:R-:W-:Y:S01]  /*efa0*/  IMAD R3, R18.reuse, 0x8, R5 ;  /* 0x0000000812037824 */ /* 0x040fe200078e0205 */
[----:B------:R-:W-:Y:S01]  /*efb0*/  SHF.L.U32 R2, R23, 0x1f, RZ ;  /* 0x0000001f17027819 */ /* 0x000fe200000006ff */
[----:B------:R-:W-:-:S03]  /*efc0*/  VIADD R18, R18, 0x1 ;  /* 0x0000000112127836 */ /* 0x000fc60000000000 */
[----:B------:R-:W2:Y:S02]  /*efd0*/  SYNCS.PHASECHK.TRANS64.TRYWAIT P1, [R3+URZ+0x38840], R2 ;  /* 0x03884002030075a7 */ /* 0x000ea4000802017f */
[----:B------:R-:W-:-:S04]  /*efe0*/  ISETP.NE.AND P2, PT, R18, 0x2, PT ;  /* 0x000000021200780c */ /* 0x000fc80003f45270 */
[----:B-1----:R-:W-:Y:S01]  /*eff0*/  SEL R0, RZ, 0x1, P2 ;  /* 0x00000001ff007807 */ /* 0x002fe20001000000 */
[----:B--2---:R-:W-:Y:S08]  /*f000*/  @!P1 BRA `(.L_x_3483) ;  /* 0x0000002c004c9947 */ /* 0x004ff00003800000 */
.L_x_3565:
[----:B------:R-:W-:Y:S02]  /*f010*/  SEL R18, R18, RZ, P2 ;  /* 0x000000ff12127207 */ /* 0x000fe40001000000 */
[----:B------:R-:W-:Y:S01]  /*f020*/  LOP3.LUT R0, R23, R0, RZ, 0x3c, !PT ;  /* 0x0000000017007212 */ /* 0x000fe200078e3cff */
[----:B------:R-:W-:Y:S06]  /*f030*/  @!P0 BRA `(.L_x_3484) ;  /* 0x0000000000048947 */ /* 0x000fec0003800000 */
[----:B------:R-:W-:Y:S01]  /*f040*/  BPT.TRAP 0x1 ;  /* 0x000000040000795c */ /* 0x000fe20000300000 */
.L_x_3484:
[----:B------:R-:W-:Y:S01]  /*f050*/  IMAD R5, R18, 0x8, R5 ;  /* 0x0000000812057824 */ /* 0x000fe200078e0205 */
[----:B------:R-:W-:-:S04]  /*f060*/  SHF.L.U32 R0, R0, 0x1f, RZ ;  /* 0x0000001f00007819 */ /* 0x000fc800000006ff */
[----:B------:R-:W2:Y:S02]  /*f070*/  SYNCS.PHASECHK.TRANS64.TRYWAIT P1, [R5+URZ+0x38840], R0 ;  /* 0x03884000050075a7 */ /* 0x000ea4000802017f */
[----:B--2---:R-:W-:Y:S05]  /*f080*/  @!P1 BRA `(.L_x_3485) ;  /* 0x0000002c00409947 */ /* 0x004fea0003800000 */
.L_x_3566:
[----:B------:R-:W-:Y:S05]  /*f090*/  @!P0 BRA `(.L_x_3486) ;  /* 0x0000000000048947 */ /* 0x000fea0003800000 */
[----:B------:R-:W-:Y:S01]  /*f0a0*/  BPT.TRAP 0x1 ;  /* 0x000000040000795c */ /* 0x000fe20000300000 */
.L_x_3486:
[----:B------:R-:W4:Y:S02]  /*f0b0*/  SYNCS.PHASECHK.TRANS64.TRYWAIT P1, [R3+URZ+0x38860], R2 ;  /* 0x03886002030075a7 */ /* 0x000f24000802017f */
[----:B----4-:R-:W-:Y:S05]  /*f0c0*/  @!P1 BRA `(.L_x_3487) ;  /* 0x0000002c00449947 */ /* 0x010fea0003800000 */
.L_x_3567:
[----:B------:R-:W-:Y:S05]  /*f0d0*/  @!P0 BRA `(.L_x_3488) ;  /* 0x0000000000048947 */ /* 0x000fea0003800000 */
[----:B------:R-:W-:Y:S01]  /*f0e0*/  BPT.TRAP 0x1 ;  /* 0x000000040000795c */ /* 0x000fe20000300000 */
.L_x_3488:
[----:B------:R0:W0:Y:S02]  /*f0f0*/  SYNCS.PHASECHK.TRANS64.TRYWAIT P0, [R5+URZ+0x38860], R0 ;  /* 0x03886000050075a7 */ /* 0x000024000800017f */
[----:B0-----:R-:W-:Y:S05]  /*f100*/  @!P0 NANOSLEEP.SYNCS 0x989680 ;  /* 0x009896800000895d */ /* 0x001fea0003900000 */
[----:B------:R-:W0:Y:S02]  /*f110*/  @!P0 SYNCS.PHASECHK.TRANS64 P0, [R5+URZ+0x38860], R0 ;  /* 0x03886000050085a7 */ /* 0x000e24000800007f */
[----:B0-----:R-:W-:Y:S05]  /*f120*/  @!P0 BRA `(.L_x_3488) ;  /* 0xfffffffc00f08947 */ /* 0x001fea000383ffff */
.L_x_3480:
[----:B------:R-:W-:Y:S05]  /*f130*/  BSYNC B0 ;  /* 0x0000000000007941 */ /* 0x000fea0003800000 */
.L_x_3479:
[----:B------:R-:W-:Y:S05]  /*f140*/  EXIT ;  /* 0x000000000000794d */ /* 0x000fea0003800000 */
.L_x_3408:
[----:B0-----:R-:W-:-:S04]  /*f150*/  IMAD.U32 R0, RZ, RZ, UR38 ;  /* 0x00000026ff007e24 */ /* 0x001fc8000f8e00ff */
[----:B------:R0:W1:Y:S03]  /*f160*/  SYNCS.PHASECHK.TRANS64.TRYWAIT P1, [R0+URZ+0x38800], R3 ;  /* 0x03880003000075a7 */ /* 0x000066000802017f */
[----:B-1----:R-:W-:Y:S05]  /*f170*/  @!P1 NANOSLEEP.SYNCS 0x989680 ;  /* 0x009896800000995d */ /* 0x002fea0003900000 */
[----:B------:R-:W1:Y:S02]  /*f180*/  @!P1 SYNCS.PHASECHK.TRANS64 P1, [R0+URZ+0x38800], R3 ;  /* 0x03880003000095a7 */ /* 0x000e64000802007f */
[----:B-1----:R-:W-:Y:S05]  /*f190*/  @!P1 BRA `(.L_x_3408) ;  /* 0xfffffffc00ec9947 */ /* 0x002fea000383ffff */
[----:B------:R-:W-:Y:S05]  /*f1a0*/  BRA `(.L_x_3489) ;  /* 0xffffff3800387947 */ /* 0x000fea000383ffff */
.L_x_3412:
[----:B--2---:R2:W3:Y:S02]  /*f1b0*/  SYNCS.PHASECHK.TRANS64.TRYWAIT P1, [R8+URZ+0x38830], R5 ;  /* 0x03883005080075a7 */ /* 0x0044e4000802017f */
[----:B---3--:R-:W-:Y:S05]  /*f1c0*/  @!P1 NANOSLEEP.SYNCS 0x989680 ;  /* 0x009896800000995d */ /* 0x008fea0003900000 */
[----:B------:R-:W3:Y:S02]  /*f1d0*/  @!P1 SYNCS.PHASECHK.TRANS64 P1, [R8+URZ+0x38830], R5 ;  /* 0x03883005080095a7 */ /* 0x000ee4000802007f */
[----:B---3--:R-:W-:Y:S05]  /*f1e0*/  @!P1 BRA `(.L_x_3412) ;  /* 0xfffffffc00f09947 */ /* 0x008fea000383ffff */
[----:B------:R-:W-:Y:S05]  /*f1f0*/  BRA `(.L_x_3411) ;  /* 0xffffff3800507947 */ /* 0x000fea000383ffff */
.L_x_3413:
[----:B0-----:R-:W-:-:S04]  /*f200*/  IMAD.U32 R4, RZ, RZ, UR38 ;  /* 0x00000026ff047e24 */ /* 0x001fc8000f8e00ff */
[----:B------:R0:W3:Y:S03]  /*f210*/  SYNCS.PHASECHK.TRANS64.TRYWAIT P1, [R4+URZ+0x38810], R3 ;  /* 0x03881003040075a7 */ /* 0x0000e6000802017f */
[----:B---3--:R-:W-:Y:S05]  /*f220*/  @!P1 NANOSLEEP.SYNCS 0x989680 ;  /* 0x009896800000995d */ /* 0x008fea0003900000 */
[----:B------:R-:W3:Y:S02]  /*f230*/  @!P1 SYNCS.PHASECHK.TRANS64 P1, [R4+URZ+0x38810], R3 ;  /* 0x03881003040095a7 */ /* 0x000ee4000802007f */
[----:B---3--:R-:W-:Y:S05]  /*f240*/  @!P1 BRA `(.L_x_3413) ;  /* 0xfffffffc00ec9947 */ /* 0x008fea000383ffff */
[----:B------:R-:W-:Y:S05]  /*f250*/  BRA `(.L_x_3490) ;  /* 0xffffff3800d87947 */ /* 0x000fea000383ffff */
.L_x_3417:
[----:B----4-:R4:W0:Y:S02]  /*f260*/  SYNCS.PHASECHK.TRANS64.TRYWAIT P1, [R8+URZ+0x38850], R5 ;  /* 0x03885005080075a7 */ /* 0x010824000802017f */
[----:B0-----:R-:W-:Y:S05]  /*f270*/  @!P1 NANOSLEEP.SYNCS 0x989680 ;  /* 0x009896800000995d */ /* 0x001fea0003900000 */
[----:B------:R-:W0:Y:S02]  /*f280*/  @!P1 SYNCS.PHASECHK.TRANS64 P1, [R8+URZ+0x38850], R5 ;  /* 0x03885005080095a7 */ /* 0x000e24000802007f */
[----:B0-----:R-:W-:Y:S05]  /*f290*/  @!P1 BRA `(.L_x_3417) ;  /* 0xfffffffc00f09947 */ /* 0x001fea000383ffff */
[----:B------:R-:W-:Y:S05]  /*f2a0*/  BRA `(.L_x_3416) ;  /* 0xffffff3800e47947 */ /* 0x000fea000383ffff */
.L_x_3424:
[----:B-1----:R-:W-:-:S04]  /*f2b0*/  IMAD.U32 R4, RZ, RZ, UR7 ;  /* 0x00000007ff047e24 */ /* 0x002fc8000f8e00ff */
[----:B------:R1:W2:Y:S03]  /*f2c0*/  SYNCS.PHASECHK.TRANS64.TRYWAIT P2, [R4+URZ+0x38830], R3 ;  /* 0x03883003040075a7 */ /* 0x0002a6000804017f */
[----:B--2---:R-:W-:Y:S05]  /*f2d0*/  @!P2 NANOSLEEP.SYNCS 0x989680 ;  /* 0x009896800000a95d */ /* 0x004fea0003900000 */
[----:B------:R-:W2:Y:S02]  /*f2e0*/  @!P2 SYNCS.PHASECHK.TRANS64 P2, [R4+URZ+0x38830], R3 ;  /* 0x038830030400a5a7 */ /* 0x000ea4000804007f */
[----:B--2---:R-:W-:Y:S05]  /*f2f0*/  @!P2 BRA `(.L_x_3424) ;  /* 0xfffffffc00eca947 */ /* 0x004fea000383ffff */
[----:B------:R-:W-:Y:S05]  /*f300*/  BRA `(.L_x_3423) ;  /* 0xffffff5c005c7947 */ /* 0x000fea000383ffff */
.L_x_3428:
[----:B-1----:R-:W-:-:S04]  /*f310*/  IMAD.U32 R4, RZ, RZ, UR7 ;  /* 0x00000007ff047e24 */ /* 0x002fc8000f8e00ff */
[----:B------:R1:W3:Y:S03]  /*f320*/  SYNCS.PHASECHK.TRANS64.TRYWAIT P2, [R4+URZ+0x38850], R3 ;  /* 0x03885003040075a7 */ /* 0x0002e6000804017f */
[----:B---3--:R-:W-:Y:S05]  /*f330*/  @!P2 NANOSLEEP.SYNCS 0x989680 ;  /* 0x009896800000a95d */ /* 0x008fea0003900000 */
[----:B------:R-:W3:Y:S02]  /*f340*/  @!P2 SYNCS.PHASECHK.TRANS64 P2, [R4+URZ+0x38850], R3 ;  /* 0x038850030400a5a7 */ /* 0x000ee4000804007f */
[----:B---3--:R-:W-:Y:S05]  /*f350*/  @!P2 BRA `(.L_x_3428) ;  /* 0xfffffffc00eca947 */ /* 0x008fea000383ffff */
[----:B------:R-:W-:Y:S05]  /*f360*/  BRA `(.L_x_3427) ;  /* 0xffffff5c00d87947 */ /* 0x000fea000383ffff */
.L_x_3442:
        /* <DEDUP_REMOVED lines=8> */
[----:B-1---5:R-:W-:Y:S05]  /*f3f0*/  WARPSYNC.COLLECTIVE R15, `(.L_x_3492) ;  /* 0x000000000f087348 */ /* 0x022fea0003c00000 */
[----:B------:R0:W2:Y:S02]  /*f400*/  SHFL.IDX P6, R14, R13, R12, R11 ;  /* 0x0000000c0d0e7389 */ /* 0x0000a400000c000b */
[----:B012--5:R-:W-:Y:S01]  /*f410*/  ENDCOLLECTIVE ;  /* 0x000000000000791b */ /* 0x027fe20003800000 */
.L_x_3492:
[----:B------:R-:W-:Y:S05]  /*f420*/  BSYNC B0 ;  /* 0x0000000000007941 */ /* 0x000fea0003800000 */
.L_x_3491:
[----:B------:R-:W-:Y:S05]  /*f430*/  BRA `(.L_x_3493) ;  /* 0xffffffc400547947 */ /* 0x000fea000383ffff */
.L_x_3445:
[----:B0-----:R0:W1:Y:S02]  /*f440*/  SYNCS.PHASECHK.TRANS64.TRYWAIT P0, [R25+URZ+0x38840], R0 ;  /* 0x03884000190075a7 */ /* 0x001064000800017f */
[----:B-1----:R-:W-:Y:S05]  /*f450*/  @!P0 NANOSLEEP.SYNCS 0x989680 ;  /* 0x009896800000895d */ /* 0x002fea0003900000 */
[----:B------:R-:W1:Y:S02]  /*f460*/  @!P0 SYNCS.PHASECHK.TRANS64 P0, [R25+URZ+0x38840], R0 ;  /* 0x03884000190085a7 */ /* 0x000e64000800007f */
[----:B-1----:R-:W-:Y:S05]  /*f470*/  @!P0 BRA `(.L_x_3445) ;  /* 0xfffffffc00f08947 */ /* 0x002fea000383ffff */
[----:B------:R-:W-:Y:S05]  /*f480*/  BRA `(.L_x_3494) ;  /* 0xffffffc400d87947 */ /* 0x000fea000383ffff */
.L_x_3446:
        /* <DEDUP_REMOVED lines=8> */
.L_x_3496:
[----:B------:R-:W-:Y:S05]  /*f510*/  BSYNC B0 ;  /* 0x0000000000007941 */ /* 0x000fea0003800000 */
.L_x_3495:
[----:B------:R-:W-:Y:S01]  /*f520*/  IMAD.MOV.U32 R13, RZ, RZ, R0 ;  /* 0x000000ffff0d7224 */ /* 0x000fe200078e0000 */
[----:B------:R-:W-:Y:S01]  /*f530*/  ISETP.GE.AND P2, PT, R36, 0x1, PT ;  /* 0x000000012400780c */ /* 0x000fe20003f46270 */
[----:B------:R-:W-:Y:S02]  /*f540*/  IMAD.MOV.U32 R12, RZ, RZ, RZ ;  /* 0x000000ffff0c7224 */ /* 0x000fe400078e00ff */
[----:B------:R-:W-:Y:S02]  /*f550*/  IMAD.MOV.U32 R11, RZ, RZ, 0x181f ;  /* 0x0000181fff0b7424 */ /* 0x000fe400078e00ff */
[----:B------:R-:W-:Y:S02]  /*f560*/  IMAD.MOV.U32 R15, RZ, RZ, -0x1 ;  /* 0xffffffffff0f7424 */ /* 0x000fe400078e00ff */
[----:B------:R-:W-:-:S07]  /*f570*/  IMAD.MOV.U32 R2, RZ, RZ, R14 ;  /* 0x000000ffff027224 */ /* 0x000fce00078e000e */
[----:B------:R-:W-:Y:S05]  /*f580*/  WARPSYNC.COLLECTIVE R15, `(.L_x_3497) ;  /* 0x000000000f087348 */ /* 0x000fea0003c00000 */
[----:B------:R0:W1:Y:S02]  /*f590*/  SHFL.IDX P6, R14, R13, R12, R11 ;  /* 0x0000000c0d0e7389 */ /* 0x00006400000c000b */
[----:B01----:R-:W-:Y:S01]  /*f5a0*/  ENDCOLLECTIVE ;  /* 0x000000000000791b */ /* 0x003fe20003800000 */
.L_x_3497:
[----:B------:R-:W-:Y:S01]  /*f5b0*/  @P2 LEA R6, R5, UR37, 0x1 ;  /* 0x0000002505062c11 */ /* 0x000fe2000f8e08ff */
[----:B------:R-:W-:Y:S02]  /*f5c0*/  IMAD.MOV.U32 R13, RZ, RZ, R4 ;  /* 0x000000ffff0d7224 */ /* 0x000fe400078e0004 */
[----:B------:R-:W-:Y:S02]  /*f5d0*/  IMAD.MOV.U32 R12, RZ, RZ, 0x1 ;  /* 0x00000001ff0c7424 */ /* 0x000fe400078e00ff */
[----:B------:R-:W-:-:S07]  /*f5e0*/  IMAD.MOV.U32 R3, RZ, RZ, R14 ;  /* 0x000000ffff037224 */ /* 0x000fce00078e000e */
[----:B------:R-:W-:Y:S05]  /*f5f0*/  WARPSYNC.COLLECTIVE R15, `(.L_x_3498) ;  /* 0x000000000f087348 */ /* 0x000fea0003c00000 */
[----:B------:R0:W1:Y:S02]  /*f600*/  SHFL.IDX P6, R14, R13, R12, R11 ;  /* 0x0000000c0d0e7389 */ /* 0x00006400000c000b */
[----:B01----:R-:W-:Y:S01]  /*f610*/  ENDCOLLECTIVE ;  /* 0x000000000000791b */ /* 0x003fe20003800000 */
.L_x_3498:
        /* <DEDUP_REMOVED lines=9> */
[----:B------:R0:W-:Y:S01]  /*f6b0*/  @P2 LDGSTS.E.BYPASS.LTC128B.128 [R6+0x22400], desc[UR42][R2.64], !P1 ;  /* 0x2240000002062fae */ /* 0x0001e2000c901d6a */
[----:B------:R-:W-:Y:S01]  /*f6c0*/  ISETP.GE.AND P2, PT, R36, 0x11, PT ;  /* 0x000000112400780c */ /* 0x000fe20003f46270 */
[----:B0-----:R-:W-:-:S12]  /*f6d0*/  IMAD.MOV.U32 R2, RZ, RZ, R14 ;  /* 0x000000ffff027224 */ /* 0x001fd800078e000e */
[----:B------:R-:W-:Y:S05]  /*f6e0*/  WARPSYNC.COLLECTIVE R15, `(.L_x_3499) ;  /* 0x000000000f087348 */ /* 0x000fea0003c00000 */
[----:B------:R0:W1:Y:S02]  /*f6f0*/  SHFL.IDX P6, R14, R13, R12, R11 ;  /* 0x0000000c0d0e7389 */ /* 0x00006400000c000b */
[----:B01----:R-:W-:Y:S01]  /*f700*/  ENDCOLLECTIVE ;  /* 0x000000000000791b */ /* 0x003fe20003800000 */
.L_x_3499:
[----:B------:R-:W-:Y:S01]  /*f710*/  @P2 LEA R6, R5, UR37, 0x1 ;  /* 0x0000002505062c11 */ /* 0x000fe2000f8e08ff */
[----:B------:R-:W-:Y:S02]  /*f720*/  IMAD.MOV.U32 R13, RZ, RZ, R4 ;  /* 0x000000ffff0d7224 */ /* 0x000fe400078e0004 */
[----:B------:R-:W-:Y:S02]  /*f730*/  IMAD.MOV.U32 R12, RZ, RZ, 0x2 ;  /* 0x00000002ff0c7424 */ /* 0x000fe400078e00ff */
[----:B------:R-:W-:-:S07]  /*f740*/  IMAD.MOV.U32 R3, RZ, RZ, R14 ;  /* 0x000000ffff037224 */ /* 0x000fce00078e000e */
[----:B------:R-:W-:Y:S05]  /*f750*/  WARPSYNC.COLLECTIVE R15, `(.L_x_3500) ;  /* 0x000000000f087348 */ /* 0x000fea0003c00000 */
[----:B------:R0:W1:Y:S02]  /*f760*/  SHFL.IDX P6, R14, R13, R12, R11 ;  /* 0x0000000c0d0e7389 */ /* 0x00006400000c000b */
[----:B01----:R-:W-:Y:S01]  /*f770*/  ENDCOLLECTIVE ;  /* 0x000000000000791b */ /* 0x003fe20003800000 */
.L_x_3500:
        /* <DEDUP_REMOVED lines=15> */
.L_x_3501:
[----:B------:R-:W-:Y:S01]  /*f870*/  @P2 LEA R6, R5, UR37, 0x1 ;  /* 0x0000002505062c11 */ /* 0x000fe2000f8e08ff */
[----:B------:R-:W-:Y:S02]  /*f880*/  IMAD.MOV.U32 R13, RZ, RZ, R4 ;  /* 0x000000ffff0d7224 */ /* 0x000fe400078e0004 */
[----:B------:R-:W-:Y:S02]  /*f890*/  IMAD.MOV.U32 R12, RZ, RZ, 0x3 ;  /* 0x00000003ff0c7424 */ /* 0x000fe400078e00ff */
[----:B------:R-:W-:-:S07]  /*f8a0*/  IMAD.MOV.U32 R3, RZ, RZ, R14 ;  /* 0x000000ffff037224 */ /* 0x000fce00078e000e */
[----:B------:R-:W-:Y:S05]  /*f8b0*/  WARPSYNC.COLLECTIVE R15, `(.L_x_3502) ;  /* 0x000000000f087348 */ /* 0x000fea0003c00000 */
[----:B------:R0:W1:Y:S02]  /*f8c0*/  SHFL.IDX P6, R14, R13, R12, R11 ;  /* 0x0000000c0d0e7389 */ /* 0x00006400000c000b */
[----:B01----:R-:W-:Y:S01]  /*f8d0*/  ENDCOLLECTIVE ;  /* 0x000000000000791b */ /* 0x003fe20003800000 */
.L_x_3502:
        /* <DEDUP_REMOVED lines=10> */
.L_x_3503:
[----:B------:R-:W-:Y:S01]  /*f980*/  @!PT LDS RZ, [RZ] ;  /* 0x00000000fffff984 */ /* 0x000fe20000000800 */
[----:B------:R-:W-:Y:S01]  /*f990*/  @!PT LDS RZ, [RZ] ;  /* 0x00000000fffff984 */ /* 0x000fe20000000800 */
[----:B------:R-:W-:Y:S01]  /*f9a0*/  @!PT LDS RZ, [RZ] ;  /* 0x00000000fffff984 */ /* 0x000fe20000000800 */
[----:B------:R0:W-:Y:S01]  /*f9b0*/  @P2 LDGSTS.E.BYPASS.LTC128B.128 [R6+0x23400], desc[UR42][R2.64], !P1 ;  /* 0x2340000002062fae */ /* 0x0001e2000c901d6a */
[----:B------:R-:W-:Y:S01]  /*f9c0*/  IMAD.MOV.U32 R0, RZ, RZ, R14 ;  /* 0x000000ffff007224 */ /* 0x000fe200078e000e */
[----:B------:R-:W-:Y:S06]  /*f9d0*/  BRA `(.L_x_3504) ;  /* 0xffffffc400847947 */ /* 0x000fec000383ffff */
.L_x_3450:
[----:B------:R-:W-:Y:S01]  /*f9e0*/  IMAD.MOV.U32 R13, RZ, RZ, R2 ;  /* 0x000000ffff0d7224 */ /* 0x000fe200078e0002 */
[----:B------:R-:W-:Y:S01]  /*f9f0*/  LOP3.LUT R16, R16, 0xfffffeff, RZ, 0xc0, !PT ;  /* 0xfffffeff10107812 */ /* 0x000fe200078ec0ff */
[----:B------:R-:W-:Y:S02]  /*fa00*/  IMAD.MOV.U32 R12, RZ, RZ, RZ ;  /* 0x000000ffff0c7224 */ /* 0x000fe400078e00ff */
[----:B------:R-:W-:Y:S02]  /*fa10*/  IMAD.MOV.U32 R11, RZ, RZ, 0x181f ;  /* 0x0000181fff0b7424 */ /* 0x000fe400078e00ff */
[----:B------:R-:W-:Y:S02]  /*fa20*/  IMAD.MOV.U32 R15, RZ, RZ, -0x1 ;  /* 0xffffffffff0f7424 */ /* 0x000fe400078e00ff */
[----:B------:R-:W-:-:S07]  /*fa30*/  IMAD R5, R5, 0x40, R10 ;  /* 0x0000004005057824 */ /* 0x000fce00078e020a */
[----:B-1----:R-:W-:Y:S05]  /*fa40*/  WARPSYNC.COLLECTIVE R15, `(.L_x_3505) ;  /* 0x000000000f087348 */ /* 0x002fea0003c00000 */
[----:B------:R0:W2:Y:S02]  /*fa50*/  SHFL.IDX P6, R14, R13, R12, R11 ;  /* 0x0000000c0d0e7389 */ /* 0x0000a400000c000b */
[----:B012---:R-:W-:Y:S01]  /*fa60*/  ENDCOLLECTIVE ;  /* 0x000000000000791b */ /* 0x007fe20003800000 */
.L_x_3505:
[----:B------:R-:W-:Y:S01]  /*fa70*/  ISETP.GE.AND P2, PT, R5, UR36, PT ;  /* 0x0000002405007c0c */ /* 0x000fe2000bf46270 */
[----:B------:R-:W-:-:S12]  /*fa80*/  IMAD.MOV.U32 R13, RZ, RZ, R0 ;  /* 0x000000ffff0d7224 */ /* 0x000fd800078e0000 */
[----:B------:R-:W-:-:S04]  /*fa90*/  @P2 LOP3.LUT R16, R16, 0x100, RZ, 0xfc, !PT ;  /* 0x0000010010102812 */ /* 0x000fc800078efcff */
[----:B------:R-:W-:Y:S01]  /*faa0*/  LOP3.LUT R16, R16, 0xffffff7f, RZ, 0xc0, !PT ;  /* 0xffffff7f10107812 */ /* 0x000fe200078ec0ff */
[----:B------:R-:W-:-:S07]  /*fab0*/  IMAD.MOV.U32 R3, RZ, RZ, R14 ;  /* 0x000000ffff037224 */ /* 0x000fce00078e000e */
[----:B------:R-:W-:Y:S05]  /*fac0*/  WARPSYNC.COLLECTIVE R15, `(.L_x_3506) ;  /* 0x000000000f087348 */ /* 0x000fea0003c00000 */
[----:B------:R0:W1:Y:S02]  /*fad0*/  SHFL.IDX P6, R14, R13, R12, R11 ;  /* 0x0000000c0d0e7389 */ /* 0x00006400000c000b */
[----:B01----:R-:W-:Y:S01]  /*fae0*/  ENDCOLLECTIVE ;  /* 0x000000000000791b */ /* 0x003fe20003800000 */
.L_x_3506:
[----:B------:R-:W-:Y:S02]  /*faf0*/  IMAD.MOV.U32 R13, RZ, RZ, R2 ;  /* 0x000000ffff0d7224 */ /* 0x000fe400078e0002 */
[----:B------:R-:W-:Y:S02]  /*fb00*/  IMAD.MOV.U32 R12, RZ, RZ, 0x1 ;  /* 0x00000001ff0c7424 */ /* 0x000fe400078e00ff */
[----:B------:R-:W-:-:S07]  /*fb10*/  IMAD.MOV.U32 R4, RZ, RZ, R14 ;  /* 0x000000ffff047224 */ /* 0x000fce00078e000e */
[----:B------:R-:W-:Y:S05]  /*fb20*/  WARPSYNC.COLLECTIVE R15, `(.L_x_3507) ;  /* 0x000000000f087348 */ /* 0x000fea0003c00000 */
[----:B------:R0:W1:Y:S02]  /*fb30*/  SHFL.IDX P6, R14, R13, R12, R11 ;  /* 0x0000000c0d0e7389 */ /* 0x00006400000c000b */
[----:B01----:R-:W-:Y:S01]  /*fb40*/  ENDCOLLECTIVE ;  /* 0x000000000000791b */ /* 0x003fe20003800000 */
.L_x_3507:
        /* <DEDUP_REMOVED lines=9> */
[----:B------:R0:W-:Y:S02]  /*fbe0*/  @!P2 LDGSTS.E.BYPASS.LTC128B.128 [R8+0x20400], desc[UR42][R6.64], !P1 ;  /* 0x204000000608afae */ /* 0x0001e4000c901d6a */
[----:B------:R-:W-:Y:S01]  /*fbf0*/  ISETP.GE.AND P2, PT, R3, UR36, PT ;  /* 0x0000002403007c0c */ /* 0x000fe2000bf46270 */
[----:B------:R-:W-:-:S12]  /*fc00*/  IMAD.MOV.U32 R3, RZ, RZ, R14 ;  /* 0x000000ffff037224 */ /* 0x000fd800078e000e */
[----:B0-----:R-:W-:Y:S05]  /*fc10*/  WARPSYNC.COLLECTIVE R15, `(.L_x_3508) ;  /* 0x000000000f087348 */ /* 0x001fea0003c00000 */
[----:B------:R1:W2:Y:S02]  /*fc20*/  SHFL.IDX P6, R14, R13, R12, R11 ;  /* 0x0000000c0d0e7389 */ /* 0x0002a400000c000b */
[----:B012---:R-:W-:Y:S01]  /*fc30*/  ENDCOLLECTIVE ;  /* 0x000000000000791b */ /* 0x007fe20003800000 */
.L_x_3508:
[----:B------:R-:W-:-:S04]  /*fc40*/  @P2 LOP3.LUT R16, R16, 0x80, RZ, 0xfc, !PT ;  /* 0x0000008010102812 */ /* 0x000fc800078efcff */
[----:B------:R-:W-:Y:S01]  /*fc50*/  LOP3.LUT R16, R16, 0xffffffbf, RZ, 0xc0, !PT ;  /* 0xffffffbf10107812 */ /* 0x000fe200078ec0ff */
[----:B------:R-:W-:Y:S02]  /*fc60*/  IMAD.MOV.U32 R13, RZ, RZ, R2 ;  /* 0x000000ffff0d7224 */ /* 0x000fe400078e0002 */
[----:B------:R-:W-:Y:S02]  /*fc70*/  IMAD.MOV.U32 R12, RZ, RZ, 0x2 ;  /* 0x00000002ff0c7424 */ /* 0x000fe400078e00ff */
[----:B------:R-:W-:-:S07]  /*fc80*/  IMAD.MOV.U32 R6, RZ, RZ, R14 ;  /* 0x000000ffff067224 */ /* 0x000fce00078e000e */
[----:B------:R-:W-:Y:S05]  /*fc90*/  WARPSYNC.COLLECTIVE R15, `(.L_x_3509) ;  /* 0x000000000f087348 */ /* 0x000fea0003c00000 */
[----:B------:R0:W1:Y:S02]  /*fca0*/  SHFL.IDX P6, R14, R13, R12, R11 ;  /* 0x0000000c0d0e7389 */ /* 0x00006400000c000b */
[----:B01----:R-:W-:Y:S01]  /*fcb0*/  ENDCOLLECTIVE ;  /* 0x000000000000791b */ /* 0x003fe20003800000 */
.L_x_3509:
[----:B------:R-:W-:-:S05]  /*fcc0*/  @!P2 LEA R6, P0, R9, R6, 0x1 ;  /* 0x000000060906a211 */ /* 0x000fca00078008ff */
[----:B------:R-:W-:-:S04]  /*fcd0*/  @!P2 IMAD.X R3, RZ, RZ, R3, P0 ;  /* 0x000000ffff03a224 */ /* 0x000fc800000e0603 */
        /* <DEDUP_REMOVED lines=12> */
.L_x_3510:
[----:B------:R-:W-:Y:S01]  /*fda0*/  @P2 LOP3.LUT R16, R16, 0x40, RZ, 0xfc, !PT ;  /* 0x0000004010102812 */ /* 0x000fe200078efcff */
[----:B------:R-:W-:Y:S02]  /*fdb0*/  IMAD.MOV.U32 R13, RZ, RZ, R2 ;  /* 0x000000ffff0d7224 */ /* 0x000fe400078e0002 */
[----:B------:R-:W-:Y:S02]  /*fdc0*/  IMAD.MOV.U32 R12, RZ, RZ, 0x3 ;  /* 0x00000003ff0c7424 */ /* 0x000fe400078e00ff */
[----:B------:R-:W-:-:S07]  /*fdd0*/  IMAD.MOV.U32 R6, RZ, RZ, R14 ;  /* 0x000000ffff067224 */ /* 0x000fce00078e000e */
[----:B------:R-:W-:Y:S05]  /*fde0*/  WARPSYNC.COLLECTIVE R15, `(.L_x_3511) ;  /* 0x000000000f087348 */ /* 0x000fea0003c00000 */
[----:B------:R0:W1:Y:S02]  /*fdf0*/  SHFL.IDX P6, R14, R13, R12, R11 ;  /* 0x0000000c0d0e7389 */ /* 0x00006400000c000b */
[----:B01----:R-:W-:Y:S01]  /*fe00*/  ENDCOLLECTIVE ;  /* 0x000000000000791b */ /* 0x003fe20003800000 */
.L_x_3511:
[----:B------:R-:W-:-:S05]  /*fe10*/  @!P2 LEA R6, P0, R9, R6, 0x1 ;  /* 0x000000060906a211 */ /* 0x000fca00078008ff */
[----:B------:R-:W-:-:S04]  /*fe20*/  @!P2 IMAD.X R3, RZ, RZ, R3, P0 ;  /* 0x000000ffff03a224 */ /* 0x000fc800000e0603 */
[----:B------:R-:W-:Y:S02]  /*fe30*/  @!P2 IMAD.MOV.U32 R7, RZ, RZ, R3 ;  /* 0x000000ffff07a224 */ /* 0x000fe400078e0003 */
[----:B------:R-:W-:-:S03]  /*fe40*/  IMAD.MOV.U32 R13, RZ, RZ, R0 ;  /* 0x000000ffff0d7224 */ /* 0x000fc600078e0000 */
[----:B------:R-:W-:Y:S01]  /*fe50*/  @!PT LDS RZ, [RZ] ;  /* 0x00000000fffff984 */ /* 0x000fe20000000800 */
[----:B------:R-:W-:Y:S01]  /*fe60*/  @!PT LDS RZ, [RZ] ;  /* 0x00000000fffff984 */ /* 0x000fe20000000800 */
[----:B------:R-:W-:Y:S01]  /*fe70*/  @!PT LDS RZ, [RZ] ;  /* 0x00000000fffff984 */ /* 0x000fe20000000800 */
[----:B------:R0:W-:Y:S01]  /*fe80*/  @!P2 LDGSTS.E.BYPASS.LTC128B.128 [R8+0x21400], desc[UR42][R6.64], !P1 ;  /* 0x214000000608afae */ /* 0x0001e2000c901d6a */
[----:B------:R-:W-:-:S07]  /*fe90*/  IMAD.MOV.U32 R3, RZ, RZ, R14 ;  /* 0x000000ffff037224 */ /* 0x000fce00078e000e */
[----:B0-----:R-:W-:Y:S05]  /*fea0*/  WARPSYNC.COLLECTIVE R15, `(.L_x_3512) ;  /* 0x000000000f087348 */ /* 0x001fea0003c00000 */
[----:B------:R1:W2:Y:S02]  /*feb0*/  SHFL.IDX P6, R14, R13, R12, R11 ;  /* 0x0000000c0d0e7389 */ /* 0x0002a400000c000b */
[----:B012---:R-:W-:Y:S01]  /*fec0*/  ENDCOLLECTIVE ;  /* 0x000000000000791b */ /* 0x007fe20003800000 */
.L_x_3512:
[----:B------:R-:W-:Y:S01]  /*fed0*/  IMAD.MOV.U32 R0, RZ, RZ, R14 ;  /* 0x000000ffff007224 */ /* 0x000fe200078e000e */
[----:B------:R-:W-:Y:S06]  /*fee0*/  BRA `(.L_x_3513) ;  /* 0xffffffc800547947 */ /* 0x000fec000383ffff */
.L_x_3452:
[----:B------:R-:W-:Y:S01]  /*fef0*/  BSSY B0, `(.L_x_3514) ;  /* 0x0000008000007945 */ /* 0x000fe20003800000 */
[----:B------:R-:W-:Y:S02]  /*ff00*/  IMAD.MOV.U32 R13, RZ, RZ, R4 ;  /* 0x000000ffff0d7224 */ /* 0x000fe400078e0004 */
[----:B------:R-:W-:Y:S02]  /*ff10*/  IMAD.MOV.U32 R12, RZ, RZ, RZ ;  /* 0x000000ffff0c7224 */ /* 0x000fe400078e00ff */
[----:B------:R-:W-:Y:S02]  /*ff20*/  IMAD.MOV.U32 R11, RZ, RZ, 0x181f ;  /* 0x0000181fff0b7424 */ /* 0x000fe400078e00ff */
[----:B------:R-:W-:-:S07]  /*ff30*/  IMAD.MOV.U32 R15, RZ, RZ, -0x1 ;  /* 0xffffffffff0f7424 */ /* 0x000fce00078e00ff */
[----:B-1---5:R-:W-:Y:S05]  /*ff40*/  WARPSYNC.COLLECTIVE R15, `(.L_x_3515) ;  /* 0x000000000f087348 */ /* 0x022fea0003c00000 */
[----:B------:R0:W2:Y:S02]  /*ff50*/  SHFL.IDX P6, R14, R13, R12, R11 ;  /* 0x0000000c0d0e7389 */ /* 0x0000a400000c000b */
[----:B012--5:R-:W-:Y:S01]  /*ff60*/  ENDCOLLECTIVE ;  /* 0x000000000000791b */ /* 0x027fe20003800000 */
.L_x_3515:
[----:B------:R-:W-:Y:S05]  /*ff70*/  BSYNC B0 ;  /* 0x0000000000007941 */ /* 0x000fea0003800000 */
.L_x_3514:
[----:B------:R-:W-:Y:S01]  /*ff80*/  IMAD.MOV.U32 R13, RZ, RZ, R0 ;  /* 0x000000ffff0d7224 */ /* 0x000fe200078e0000 */
[----:B------:R-:W-:Y:S01]  /*ff90*/  LOP3.LUT P1, RZ, R16, 0x100, RZ, 0xc0, !PT ;  /* 0x0000010010ff7812 */ /* 0x000fe2000782c0ff */
[----:B------:R-:W-:Y:S01]  /*ffa0*/  IMAD.MOV.U32 R12, RZ, RZ, RZ ;  /* 0x000000ffff0c7224 */ /* 0x000fe200078e00ff */
[----:B------:R-:W-:Y:S01]  /*ffb0*/  LOP3.LUT R22, R22, 0xfbffffff, RZ, 0xc0, !PT ;  /* 0xfbffffff16167812 */ /* 0x000fe200078ec0ff */
[----:B------:R-:W-:Y:S02]  /*ffc0*/  IMAD.MOV.U32 R11, RZ, RZ, 0x181f ;  /* 0x0000181fff0b7424 */ /* 0x000fe400078e00ff */
[----:B------:R-:W-:Y:S01]  /*ffd0*/  IMAD.MOV.U32 R15, RZ, RZ, -0x1 ;  /* 0xffffffffff0f7424 */ /* 0x000fe200078e00ff */
[----:B------:R-:W-:Y:S01]  /*ffe0*/  @P5 LOP3.LUT R22, R22, 0x4000000, RZ, 0xfc, !PT ;  /* 0x0400000016165812 */ /* 0x000fe200078efcff */
[----:B------:R-:W-:-:S07]  /*fff0*/  IMAD.MOV.U32 R2, RZ, RZ, R14 ;  /* 0x000000ffff027224 */ /* 0x000fce00078e000e */
[----:B------:R-:W-:Y:S05]  /*10000*/  WARPSYNC.COLLECTIVE R15, `(.L_x_3516) ;  /* 0x000000000f087348 */ /* 0x000fea0003c00000 */
[----:B------:R0:W1:Y:S02]  /*10010*/  SHFL.IDX P6, R14, R13, R12, R11 ;  /* 0x0000000c0d0e7389 */ /* 0x00006400000c000b */
[----:B01----:R-:W-:Y:S01]  /*10020*/  ENDCOLLECTIVE ;  /* 0x000000000000791b */ /* 0x003fe20003800000 */
.L_x_3516:
[----:B------:R-:W-:Y:S01]  /*10030*/  IMAD.MOV.U32 R13, RZ, RZ, R4 ;  /* 0x000000ffff0d7224 */ /* 0x000fe200078e0004 */
[----:B------:R-:W-:Y:S01]  /*10040*/  MOV R12, 0x1 ;  /* 0x00000001000c7802 */ /* 0x000fe20000000f00 */
[----:B------:R-:W-:Y:S01]  /*10050*/  IMAD.MOV.U32 R3, RZ, RZ, R14 ;  /* 0x000000ffff037224 */ /* 0x000fe200078e000e */
[----:B------:R-:W-:-:S04]  /*10060*/  LOP3.LUT P6, RZ, R16, 0x400000, RZ, 0xc0, !PT ;  /* 0x0040000010ff7812 */ /* 0x000fc800078cc0ff */
[----:B------:R-:W-:-:S05]  /*10070*/  @!P1 LEA R3, P0, R21, R3, 0x1 ;  /* 0x0000000315039211 */ /* 0x000fca00078008ff */
[----:B------:R-:W-:Y:S01]  /*10080*/  @!P1 IMAD.X R2, RZ, RZ, R2, P0 ;  /* 0x000000ffff029224 */ /* 0x000fe200000e0602 */
[----:B------:R-:W-:-:S04]  /*10090*/  LOP3.LUT P0, RZ, R16, 0x800000, RZ, 0xc0, !PT ;  /* 0x0080000010ff7812 */ /* 0x000fc8000780c0ff */
[----:B------:R-:W-:-:S04]  /*100a0*/  @!P1 LOP3.LUT R3, R3, R2, RZ, 0x3c, !PT ;  /* 0x0000000203039212 */ /* 0x000fc800078e3cff */
[----:B------:R-:W-:-:S04]  /*100b0*/  @!P1 LOP3.LUT R2, R3, R2, RZ, 0x3c, !PT ;  /* 0x0000000203029212 */ /* 0x000fc800078e3cff */
[----:B------:R-:W-:-:S05]  /*100c0*/  @!P1 LOP3.LUT R3, R3, R2, RZ, 0x3c, !PT ;  /* 0x0000000203039212 */ /* 0x000fca00078e3cff */
[----:B------:R-:W-:Y:S01]  /*100d0*/  @!PT LDS RZ, [RZ] ;  /* 0x00000000fffff984 */ /* 0x000fe20000000800 */
[----:B------:R-:W-:Y:S01]  /*100e0*/  @!PT LDS RZ, [RZ] ;  /* 0x00000000fffff984 */ /* 0x000fe20000000800 */
[----:B------:R-:W-:Y:S01]  /*100f0*/  @!PT LDS RZ, [RZ] ;  /* 0x00000000fffff984 */ /* 0x000fe20000000800 */
[----:B------:R0:W-:Y:S01]  /*10100*/  @!P1 LDGSTS.E.BYPASS.LTC128B.128 [R20+0x26400], desc[UR42][R2.64], !P0 ;  /* 0x2640000002149fae */ /* 0x0001e2000c101d6a */
[----:B------:R-:W-:-:S03]  /*10110*/  @!P1 ISETP.NE.U32.AND P0, PT, R9, RZ, PT ;  /* 0x000000ff0900920c */ /* 0x000fc60003f05070 */
[----:B------:R0:W-:Y:S10]  /*10120*/  @!P1 LDGSTS.E.BYPASS.LTC128B.128 [R20+0x28400], desc[UR42][R2.64+0x80], !P6 ;  /* 0x2840008002149fae */ /* 0x0001f4000f101d6a */
[----:B0-----:R-:W-:Y:S05]  /*10130*/  WARPSYNC.COLLECTIVE R15, `(.L_x_3517) ;  /* 0x000000000f087348 */ /* 0x001fea0003c00000 */
[----:B------:R1:W2:Y:S02]  /*10140*/  SHFL.IDX P6, R14, R13, R12, R11 ;  /* 0x0000000c0d0e7389 */ /* 0x0002a400000c000b */
[----:B012---:R-:W-:Y:S01]  /*10150*/  ENDCOLLECTIVE ;  /* 0x000000000000791b */ /* 0x007fe20003800000 */
.L_x_3517:
[----:B------:R-:W-:Y:S01]  /*10160*/  @!PT LDS RZ, [RZ] ;  /* 0x00000000fffff984 */ /* 0x000fe20000000800 */
[----:B------:R-:W-:Y:S01]  /*10170*/  @!PT LDS RZ, [RZ] ;  /* 0x00000000fffff984 */ /* 0x000fe20000000800 */
[----:B------:R-:W-:Y:S01]  /*10180*/  @!PT LDS RZ, [RZ] ;  /* 0x00000000fffff984 */ /* 0x000fe20000000800 */
[----:B------:R0:W-:Y:S01]  /*10190*/  @!P1 LDGSTS.E.BYPASS.LTC128B.128 [R20+0x2a400], desc[UR42][R2.64+0x100], !P5 ;  /* 0x2a40010002149fae */ /* 0x0001e2000e901d6a */
[----:B------:R-:W-:-:S03]  /*101a0*/  LOP3.LUT P5, RZ, R16, 0x800000, RZ, 0xc0, !PT ;  /* 0x0080000010ff7812 */ /* 0x000fc600078ac0ff */
[----:B------:R0:W-:Y:S04]  /*101b0*/  @!P1 LDGSTS.E.BYPASS.LTC128B.128 [R20+0x2c400], desc[UR42][R2.64+0x180], !P4 ;  /* 0x2c40018002149fae */ /* 0x0001e8000e101d6a */
[----:B------:R0:W-:Y:S01]  /*101c0*/  @!P1 LDGSTS.E.BYPASS.LTC128B.128 [R20+0x2e400], desc[UR42][R2.64+0x200], !P3 ;  /* 0x2e40020002149fae */ /* 0x0001e2000d901d6a */
[----:B------:R-:W-:-:S03]  /*101d0*/  IMAD.MOV.U32 R13, RZ, RZ, R0 ;  /* 0x000000ffff0d7224 */ /* 0x000fc600078e0000 */
[----:B------:R0:W-:Y:S04]  /*101e0*/  @!P1 LDGSTS.E.BYPASS.LTC128B.128 [R20+0x30400], desc[UR42][R2.64+0x280], !P2 ;  /* 0x3040028002149fae */ /* 0x0001e8000d101d6a */
[----:B------:R0:W-:Y:S01]  /*101f0*/  @!P1 LDGSTS.E.BYPASS.LTC128B.128 [R20+0x32400], desc[UR42][R2.64+0x300], P0 ;  /* 0x3240030002149fae */ /* 0x0001e20008101d6a */
[----:B------:R-:W-:Y:S01]  /*10200*/  @!P1 ISETP.NE.U32.AND P0, PT, R8, RZ, PT ;  /* 0x000000ff0800920c */ /* 0x000fe20003f05070 */
[----:B------:R-:W-:-:S12]  /*10210*/  IMAD.MOV.U32 R5, RZ, RZ, R14 ;  /* 0x000000ffff057224 */ /* 0x000fd800078e000e */
[----:B0-----:R-:W-:Y:S05]  /*10220*/  WARPSYNC.COLLECTIVE R15, `(.L_x_3518) ;  /* 0x000000000f087348 */ /* 0x001fea0003c00000 */
[----:B------:R1:W2:Y:S02]  /*10230*/  SHFL.IDX P6, R14, R13, R12, R11 ;  /* 0x0000000c0d0e7389 */ /* 0x0002a400000c000b */
[----:B012---:R-:W-:Y:S01]  /*10240*/  ENDCOLLECTIVE ;  /* 0x000000000000791b */ /* 0x007fe20003800000 */
.L_x_3518:
[----:B------:R-:W-:Y:S01]  /*10250*/  @!PT LDS RZ, [RZ] ;  /* 0x00000000fffff984 */ /* 0x000fe20000000800 */
[----:B------:R-:W-:Y:S01]  /*10260*/  @!PT LDS RZ, [RZ] ;  /* 0x00000000fffff984 */ /* 0x000fe20000000800 */
[----:B------:R-:W-:Y:S01]  /*10270*/  @!PT LDS RZ, [RZ] ;  /* 0x00000000fffff984 */ /* 0x000fe20000000800 */
[----:B------:R0:W-:Y:S01]  /*10280*/  @!P1 LDGSTS.E.BYPASS.LTC128B.128 [R20+0x34400], desc[UR42][R2.64+0x380], P0 ;  /* 0x3440038002149fae */ /* 0x0001e20008101d6a */
[C---:B------:R-:W-:Y:S01]  /*10290*/  LOP3.LUT P1, RZ, R16.reuse, 0x40, RZ, 0xc0, !PT ;  /* 0x0000004010ff7812 */ /* 0x040fe2000782c0ff */
[----:B------:R-:W-:Y:S02]  /*102a0*/  IMAD.MOV.U32 R13, RZ, RZ, R4 ;  /* 0x000000ffff0d7224 */ /* 0x000fe400078e0004 */
[----:B------:R-:W-:Y:S01]  /*102b0*/  IMAD.MOV.U32 R12, RZ, RZ, 0x2 ;  /* 0x00000002ff0c7424 */ /* 0x000fe200078e00ff */
[----:B------:R-:W-:-:S13]  /*102c0*/  LOP3.LUT P6, RZ, R16, 0x80, RZ, 0xc0, !PT ;  /* 0x0000008010ff7812 */ /* 0x000fda00078cc0ff */
[----:B------:R-:W-:-:S05]  /*102d0*/  @!P6 LEA R6, P0, R21, R14, 0x1 ;  /* 0x0000000e1506e211 */ /* 0x000fca00078008ff */
[----:B------:R-:W-:Y:S01]  /*102e0*/  @!P6 IMAD.X R7, RZ, RZ, R5, P0 ;  /* 0x000000ffff07e224 */ /* 0x000fe200000e0605 */
[----:B------:R-:W-:Y:S01]  /*102f0*/  LOP3.LUT P0, RZ, R16, 0x400000, RZ, 0xc0, !PT ;  /* 0x0040000010ff7812 */ /* 0x000fe2000780c0ff */
[----:B0-----:R-:W-:Y:S02]  /*10300*/  @!P6 IMAD.MOV.U32 R2, RZ, RZ, R6 ;  /* 0x000000ffff02e224 */ /* 0x001fe400078e0006 */
[----:B------:R-:W-:-:S05]  /*10310*/  @!P6 IMAD.MOV.U32 R3, RZ, RZ, R7 ;  /* 0x000000ffff03e224 */ /* 0x000fca00078e0007 */
[----:B------:R0:W-:Y:S01]  /*10320*/  @!P6 LDGSTS.E.BYPASS.LTC128B.128 [R20+0x26c00], desc[UR42][R2.64], !P5 ;  /* 0x26c000000214efae */ /* 0x0001e2000e901d6a */
[----:B------:R-:W-:-:S04]  /*10330*/  LOP3.LUT P5, RZ, R22, 0x4000000, RZ, 0xc0, !PT ;  /* 0x0400000016ff7812 */ /* 0x000fc800078ac0ff */
[----:B------:R0:W-:Y:S01]  /*10340*/  @!P6 LDGSTS.E.BYPASS.LTC128B.128 [R20+0x28c00], desc[UR42][R2.64+0x80], !P0 ;  /* 0x28c000800214efae */ /* 0x0001e2000c101d6a */
[----:B------:R-:W-:-:S08]  /*10350*/  @!P6 ISETP.NE.U32.AND P0, PT, R9, RZ, PT ;  /* 0x000000ff0900e20c */ /* 0x000fd00003f05070 */
[----:B------:R0:W-:Y:S04]  /*10360*/  @!P6 LDGSTS.E.BYPASS.LTC128B.128 [R20+0x2ac00], desc[UR42][R2.64+0x100], !P5 ;  /* 0x2ac001000214efae */ /* 0x0001e8000e901d6a */
[----:B------:R0:W-:Y:S04]  /*10370*/  @!P6 LDGSTS.E.BYPASS.LTC128B.128 [R20+0x2cc00], desc[UR42][R2.64+0x180], !P4 ;  /* 0x2cc001800214efae */ /* 0x0001e8000e101d6a */
[----:B------:R0:W-:Y:S04]  /*10380*/  @!P6 LDGSTS.E.BYPASS.LTC128B.128 [R20+0x2ec00], desc[UR42][R2.64+0x200], !P3 ;  /* 0x2ec002000214efae */ /* 0x0001e8000d901d6a */
[----:B------:R0:W-:Y:S04]  /*10390*/  @!P6 LDGSTS.E.BYPASS.LTC128B.128 [R20+0x30c00], desc[UR42][R2.64+0x280], !P2 ;  /* 0x30c002800214efae */ /* 0x0001e8000d101d6a */
[----:B------:R0:W-:Y:S01]  /*103a0*/  @!P6 LDGSTS.E.BYPASS.LTC128B.128 [R20+0x32c00], desc[UR42][R2.64+0x300], P0 ;  /* 0x32c003000214efae */ /* 0x0001e20008101d6a */
[----:B------:R-:W-:-:S13]  /*103b0*/  @!P6 ISETP.NE.U32.AND P0, PT, R8, RZ, PT ;  /* 0x000000ff0800e20c */ /* 0x000fda0003f05070 */
[----:B------:R0:W-:Y:S02]  /*103c0*/  @!P6 LDGSTS.E.BYPASS.LTC128B.128 [R20+0x34c00], desc[UR42][R2.64+0x380], P0 ;  /* 0x34c003800214efae */ /* 0x0001e40008101d6a */
[----:B0-----:R-:W-:Y:S05]  /*103d0*/  WARPSYNC.COLLECTIVE R15, `(.L_x_3519) ;  /* 0x000000000f087348 */ /* 0x001fea0003c00000 */
[----:B------:R1:W2:Y:S02]  /*103e0*/  SHFL.IDX P6, R14, R13, R12, R11 ;  /* 0x0000000c0d0e7389 */ /* 0x0002a400000c000b */
[----:B012---:R-:W-:Y:S01]  /*103f0*/  ENDCOLLECTIVE ;  /* 0x000000000000791b */ /* 0x007fe20003800000 */
.L_x_3519:
[----:B------:R-:W-:Y:S02]  /*10400*/  IMAD.MOV.U32 R13, RZ, RZ, R0 ;  /* 0x000000ffff0d7224 */ /* 0x000fe400078e0000 */
[----:B------:R-:W-:-:S07]  /*10410*/  IMAD.MOV.U32 R5, RZ, RZ, R14 ;  /* 0x000000ffff057224 */ /* 0x000fce00078e000e */
[----:B------:R-:W-:Y:S05]  /*10420*/  WARPSYNC.COLLECTIVE R15, `(.L_x_3520) ;  /* 0x000000000f087348 */ /* 0x000fea0003c00000 */
[----:B------:R0:W1:Y:S02]  /*10430*/  SHFL.IDX P6, R14, R13, R12, R11 ;  /* 0x0000000c0d0e7389 */ /* 0x00006400000c000b */
[----:B01----:R-:W-:Y:S01]  /*10440*/  ENDCOLLECTIVE ;  /* 0x000000000000791b */ /* 0x003fe20003800000 */
.L_x_3520:
[----:B------:R-:W-:Y:S02]  /*10450*/  IMAD.MOV.U32 R13, RZ, RZ, R4 ;  /* 0x000000ffff0d7224 */ /* 0x000fe400078e0004 */
[----:B------:R-:W-:Y:S01]  /*10460*/  IMAD.MOV.U32 R12, RZ, RZ, 0x3 ;  /* 0x00000003ff0c7424 */ /* 0x000fe200078e00ff */
[----:B------:R-:W-:Y:S02]  /*10470*/  @!P1 LEA R6, P0, R21, R14, 0x1 ;  /* 0x0000000e15069211 */ /* 0x000fe400078008ff */
[----:B------:R-:W-:-:S03]  /*10480*/  LOP3.LUT P6, RZ, R16, 0x400000, RZ, 0xc0, !PT ;  /* 0x0040000010ff7812 */ /* 0x000fc600078cc0ff */
[----:B------:R-:W-:Y:S01]  /*10490*/  @!P1 IMAD.X R7, RZ, RZ, R5, P0 ;  /* 0x000000ffff079224 */ /* 0x000fe200000e0605 */
[----:B------:R-:W-:Y:S01]  /*104a0*/  LOP3.LUT P0, RZ, R16, 0x800000, RZ, 0xc0, !PT ;  /* 0x0080000010ff7812 */ /* 0x000fe2000780c0ff */
[----:B------:R-:W-:Y:S02]  /*104b0*/  @!P1 IMAD.MOV.U32 R2, RZ, RZ, R6 ;  /* 0x000000ffff029224 */ /* 0x000fe400078e0006 */
[----:B------:R-:W-:-:S10]  /*104c0*/  @!P1 IMAD.MOV.U32 R3, RZ, RZ, R7 ;  /* 0x000000ffff039224 */ /* 0x000fd400078e0007 */
        /* <DEDUP_REMOVED lines=9> */
.L_x_3521:
[----:B------:R-:W-:Y:S01]  /*10560*/  @!PT LDS RZ, [RZ] ;  /* 0x00000000fffff984 */ /* 0x000fe20000000800 */
[----:B------:R-:W-:Y:S01]  /*10570*/  @!PT LDS RZ, [RZ] ;  /* 0x00000000fffff984 */ /* 0x000fe20000000800 */
[----:B------:R-:W-:Y:S01]  /*10580*/  @!PT LDS RZ, [RZ] ;  /* 0x00000000fffff984 */ /* 0x000fe20000000800 */
[----:B------:R0:W-:Y:S04]  /*10590*/  @!P1 LDGSTS.E.BYPASS.LTC128B.128 [R20+0x2b400], desc[UR42][R2.64+0x100], !P5 ;  /* 0x2b40010002149fae */ /* 0x0001e8000e901d6a */
        /* <DEDUP_REMOVED lines=10> */
.L_x_3522:
[----:B------:R-:W-:Y:S01]  /*10640*/  @!PT LDS RZ, [RZ] ;  /* 0x00000000fffff984 */ /* 0x000fe20000000800 */
[----:B------:R-:W-:Y:S01]  /*10650*/  @!PT LDS RZ, [RZ] ;  /* 0x00000000fffff984 */ /* 0x000fe20000000800 */
[----:B------:R-:W-:Y:S01]  /*10660*/  @!PT LDS RZ, [RZ] ;  /* 0x00000000fffff984 */ /* 0x000fe20000000800 */
[----:B------:R0:W-:Y:S01]  /*10670*/  @!P1 LDGSTS.E.BYPASS.LTC128B.128 [R20+0x35400], desc[UR42][R2.64+0x380], P0 ;  /* 0x3540038002149fae */ /* 0x0001e20008101d6a */
[----:B------:R-:W-:Y:S05]  /*10680*/  BRA `(.L_x_3523) ;  /* 0xffffffc800b87947 */ /* 0x000fea000383ffff */
.L_x_3454:
[----:B0-----:R-:W-:-:S04]  /*10690*/  IMAD.U32 R3, RZ, RZ, UR37 ;  /* 0x00000025ff037e24 */ /* 0x001fc8000f8e00ff */
[----:B------:R0:W1:Y:S03]  /*106a0*/  SYNCS.PHASECHK.TRANS64.TRYWAIT P0, [R3+URZ+0x38820], R0 ;  /* 0x03882000030075a7 */ /* 0x000066000800017f */
[----:B-1----:R-:W-:Y:S05]  /*106b0*/  @!P0 NANOSLEEP.SYNCS 0x989680 ;  /* 0x009896800000895d */ /* 0x002fea0003900000 */
[----:B------:R-:W1:Y:S02]  /*106c0*/  @!P0 SYNCS.PHASECHK.TRANS64 P0, [R3+URZ+0x38820], R0 ;  /* 0x03882000030085a7 */ /* 0x000e64000800007f */
[----:B-1----:R-:W-:Y:S05]  /*106d0*/  @!P0 BRA `(.L_x_3454) ;  /* 0xfffffffc00ec8947 */ /* 0x002fea000383ffff */
[----:B------:R-:W-:Y:S05]  /*106e0*/  BRA `(.L_x_3524) ;  /* 0xffffffcc00147947 */ /* 0x000fea000383ffff */
.L_x_3457:
[----:B0-----:R0:W1:Y:S02]  /*106f0*/  SYNCS.PHASECHK.TRANS64.TRYWAIT P0, [R25+URZ+0x38860], R0 ;  /* 0x03886000190075a7 */ /* 0x001064000800017f */
[----:B-1----:R-:W-:Y:S05]  /*10700*/  @!P0 NANOSLEEP.SYNCS 0x989680 ;  /* 0x009896800000895d */ /* 0x002fea0003900000 */
[----:B------:R-:W1:Y:S02]  /*10710*/  @!P0 SYNCS.PHASECHK.TRANS64 P0, [R25+URZ+0x38860], R0 ;  /* 0x03886000190085a7 */ /* 0x000e64000800007f */
[----:B-1----:R-:W-:Y:S05]  /*10720*/  @!P0 BRA `(.L_x_3457) ;  /* 0xfffffffc00f08947 */ /* 0x002fea000383ffff */
[----:B------:R-:W-:Y:S05]  /*10730*/  BRA `(.L_x_3525) ;  /* 0xffffffcc00247947 */ /* 0x000fea000383ffff */
.L_x_3458:
        /* <DEDUP_REMOVED lines=8> */
.L_x_3527:
[----:B------:R-:W-:Y:S05]  /*107c0*/  BSYNC B0 ;  /* 0x0000000000007941 */ /* 0x000fea0003800000 */
.L_x_3526:
[----:B------:R-:W0:Y:S01]  /*107d0*/  S2R R6, SR_TID.X ;  /* 0x0000000000067919 */ /* 0x000e220000002100 */
[----:B------:R-:W-:Y:S01]  /*107e0*/  IMAD.MOV.U32 R13, RZ, RZ, R8 ;  /* 0x000000ffff0d7224 */ /* 0x000fe200078e0008 */
[----:B------:R-:W-:Y:S01]  /*107f0*/  LOP3.LUT P5, RZ, R17, 0x100, RZ, 0xc0, !PT ;  /* 0x0000010011ff7812 */ /* 0x000fe200078ac0ff */
[----:B------:R-:W-:Y:S01]  /*10800*/  IMAD.MOV.U32 R12, RZ, RZ, RZ ;  /* 0x000000ffff0c7224 */ /* 0x000fe200078e00ff */
[----:B------:R-:W-:Y:S01]  /*10810*/  LEA R9, R9, UR37, 0x1 ;  /* 0x0000002509097c11 */ /* 0x000fe2000f8e08ff */
[----:B------:R-:W-:Y:S01]  /*10820*/  IMAD.MOV.U32 R11, RZ, RZ, 0x181f ;  /* 0x0000181fff0b7424 */ /* 0x000fe200078e00ff */
[----:B------:R-:W-:Y:S01]  /*10830*/  P2R R4, PR, RZ, 0x20 ;  /* 0x00000020ff047803 */ /* 0x000fe20000000000 */
[----:B------:R-:W-:Y:S01]  /*10840*/  IMAD.MOV.U32 R15, RZ, RZ, -0x1 ;  /* 0xffffffffff0f7424 */ /* 0x000fe200078e00ff */
[C---:B------:R-:W-:Y:S01]  /*10850*/  LOP3.LUT P5, RZ, R17.reuse, 0x20000, RZ, 0xc0, !PT ;  /* 0x0002000011ff7812 */ /* 0x040fe200078ac0ff */
[----:B------:R-:W-:Y:S01]  /*10860*/  IMAD.MOV.U32 R3, RZ, RZ, R14 ;  /* 0x000000ffff037224 */ /* 0x000fe200078e000e */
[----:B------:R-:W-:-:S13]  /*10870*/  LOP3.LUT P4, RZ, R17, 0x20, RZ, 0xc0, !PT ;  /* 0x0000002011ff7812 */ /* 0x000fda000788c0ff */
[----:B0-----:R-:W-:Y:S05]  /*10880*/  WARPSYNC.COLLECTIVE R15, `(.L_x_3528) ;  /* 0x000000000f087348 */ /* 0x001fea0003c00000 */
[----:B------:R1:W2:Y:S02]  /*10890*/  SHFL.IDX P6, R14, R13, R12, R11 ;  /* 0x0000000c0d0e7389 */ /* 0x0002a400000c000b */
[----:B012---:R-:W-:Y:S01]  /*108a0*/  ENDCOLLECTIVE ;  /* 0x000000000000791b */ /* 0x007fe20003800000 */
.L_x_3528:
[C---:B------:R-:W-:Y:S02]  /*108b0*/  LOP3.LUT P3, RZ, R17.reuse, 0x10, RZ, 0xc0, !PT ;  /* 0x0000001011ff7812 */ /* 0x040fe4000786c0ff */
[C---:B------:R-:W-:Y:S02]  /*108c0*/  LOP3.LUT P2, RZ, R17.reuse, 0x8, RZ, 0xc0, !PT ;  /* 0x0000000811ff7812 */ /* 0x040fe4000784c0ff */
[C---:B------:R-:W-:Y:S01]  /*108d0*/  LOP3.LUT P1, RZ, R17.reuse, 0x4, RZ, 0xc0, !PT ;  /* 0x0000000411ff7812 */ /* 0x040fe2000782c0ff */
[----:B------:R-:W-:Y:S02]  /*108e0*/  IMAD.MOV.U32 R13, RZ, RZ, R10 ;  /* 0x000000ffff0d7224 */ /* 0x000fe400078e000a */
[----:B------:R-:W-:Y:S02]  /*108f0*/  IMAD.MOV.U32 R12, RZ, RZ, 0x1 ;  /* 0x00000001ff0c7424 */ /* 0x000fe400078e00ff */
[----:B------:R-:W-:Y:S01]  /*10900*/  IMAD.SHL.U32 R6, R6, 0x8, RZ ;  /* 0x0000000806067824 */ /* 0x000fe200078e00ff */
[----:B------:R-:W-:-:S04]  /*10910*/  LOP3.LUT P6, RZ, R17, 0x800, RZ, 0xc0, !PT ;  /* 0x0000080011ff7812 */ /* 0x000fc800078cc0ff */
        /* <DEDUP_REMOVED lines=15> */
.L_x_3529:
[----:B------:R-:W-:Y:S01]  /*10a10*/  @!PT LDS RZ, [RZ] ;  /* 0x00000000fffff984 */ /* 0x000fe20000000800 */
[----:B------:R-:W-:Y:S01]  /*10a20*/  @!PT LDS RZ, [RZ] ;  /* 0x00000000fffff984 */ /* 0x000fe20000000800 */
[----:B------:R-:W-:Y:S01]  /*10a30*/  @!PT LDS RZ, [RZ] ;  /* 0x00000000fffff984 */ /* 0x000fe20000000800 */
[----:B------:R-:W-:Y:S01]  /*10a40*/  LDGSTS.E.BYPASS.LTC128B.128 [R9+0x6400], desc[UR42][R2.64+0x180], !P5 ;  /* 0x0640018002097fae */ /* 0x000fe2000e901d6a */
[----:B------:R-:W-:-:S03]  /*10a50*/  LOP3.LUT P5, RZ, R17, 0x80, RZ, 0xc0, !PT ;  /* 0x0000008011ff7812 */ /* 0x000fc600078ac0ff */
[----:B------:R-:W-:Y:S01]  /*10a60*/  LDGSTS.E.BYPASS.LTC128B.128 [R9+0x8400], desc[UR42][R2.64+0x200], !P4 ;  /* 0x0840020002097fae */ /* 0x000fe2000e101d6a */
[----:B------:R-:W-:Y:S02]  /*10a70*/  P2R R4, PR, RZ, 0x20 ;  /* 0x00000020ff047803 */ /* 0x000fe40000000000 */
[C---:B------:R-:W-:Y:S01]  /*10a80*/  LOP3.LUT P5, RZ, R17.reuse, 0x10000, RZ, 0xc0, !PT ;  /* 0x0001000011ff7812 */ /* 0x040fe200078ac0ff */
[----:B------:R-:W-:Y:S01]  /*10a90*/  LDGSTS.E.BYPASS.LTC128B.128 [R9+0xa400], desc[UR42][R2.64+0x280], !P3 ;  /* 0x0a40028002097fae */ /* 0x000fe2000d901d6a */
[C---:B------:R-:W-:Y:S01]  /*10aa0*/  LOP3.LUT P4, RZ, R17.reuse, 0x2, RZ, 0xc0, !PT ;  /* 0x0000000211ff7812 */ /* 0x040fe2000788c0ff */
[----:B------:R-:W-:Y:S01]  /*10ab0*/  IMAD.MOV.U32 R13, RZ, RZ, R8 ;  /* 0x000000ffff0d7224 */ /* 0x000fe200078e0008 */
[----:B------:R-:W-:Y:S01]  /*10ac0*/  LOP3.LUT P3, RZ, R17, 0x1, RZ, 0xc0, !PT ;  /* 0x0000000111ff7812 */ /* 0x000fe2000786c0ff */
[----:B------:R-:W-:Y:S01]  /*10ad0*/  LDGSTS.E.BYPASS.LTC128B.128 [R9+0xc400], desc[UR42][R2.64+0x300], !P2 ;  /* 0x0c40030002097fae */ /* 0x000fe2000d101d6a */
[----:B------:R-:W-:-:S03]  /*10ae0*/  LOP3.LUT P2, RZ, R16, 0x80000000, RZ, 0xc0, !PT ;  /* 0x8000000010ff7812 */ /* 0x000fc6000784c0ff */
[----:B------:R0:W-:Y:S01]  /*10af0*/  LDGSTS.E.BYPASS.LTC128B.128 [R9+0xe400], desc[UR42][R2.64+0x380], !P1 ;  /* 0x0e40038002097fae */ /* 0x0001e2000c901d6a */
[----:B------:R-:W-:Y:S01]  /*10b00*/  LOP3.LUT P1, RZ, R16, 0x40000000, RZ, 0xc0, !PT ;  /* 0x4000000010ff7812 */ /* 0x000fe2000782c0ff */
[----:B0-----:R-:W-:-:S12]  /*10b10*/  IMAD.MOV.U32 R3, RZ, RZ, R14 ;  /* 0x000000ffff037224 */ /* 0x001fd800078e000e */
[----:B------:R-:W-:Y:S05]  /*10b20*/  WARPSYNC.COLLECTIVE R15, `(.L_x_3530) ;  /* 0x000000000f087348 */ /* 0x000fea0003c00000 */
[----:B------:R0:W1:Y:S02]  /*10b30*/  SHFL.IDX P6, R14, R13, R12, R11 ;  /* 0x0000000c0d0e7389 */ /* 0x00006400000c000b */
[----:B01----:R-:W-:Y:S01]  /*10b40*/  ENDCOLLECTIVE ;  /* 0x000000000000791b */ /* 0x003fe20003800000 */
.L_x_3530:
        /* <DEDUP_REMOVED lines=17> */
.L_x_3531:
[----:B------:R-:W-:Y:S01]  /*10c60*/  @!PT LDS RZ, [RZ] ;  /* 0x00000000fffff984 */ /* 0x000fe20000000800 */
[----:B------:R-:W-:Y:S01]  /*10c70*/  @!PT LDS RZ, [RZ] ;  /* 0x00000000fffff984 */ /* 0x000fe20000000800 */
[----:B------:R-:W-:Y:S01]  /*10c80*/  @!PT LDS RZ, [RZ] ;  /* 0x00000000fffff984 */ /* 0x000fe20000000800 */
[----:B------:R0:W-:Y:S01]  /*10c90*/  LDGSTS.E.BYPASS.LTC128B.128 [R9+0x6c00], desc[UR42][R2.64+0x180], !P5 ;  /* 0x06c0018002097fae */ /* 0x0001e2000e901d6a */
[----:B------:R-:W-:-:S03]  /*10ca0*/  LOP3.LUT P5, RZ, R17, 0x40, RZ, 0xc0, !PT ;  /* 0x0000004011ff7812 */ /* 0x000fc600078ac0ff */
[----:B------:R0:W-:Y:S01]  /*10cb0*/  LDGSTS.E.BYPASS.LTC128B.128 [R9+0x8c00], desc[UR42][R2.64+0x200], !P4 ;  /* 0x08c0020002097fae */ /* 0x0001e2000e101d6a */
[----:B------:R-:W-:Y:S02]  /*10cc0*/  P2R R4, PR, RZ, 0x20 ;  /* 0x00000020ff047803 */ /* 0x000fe40000000000 */
[----:B------:R-:W-:Y:S01]  /*10cd0*/  LOP3.LUT P5, RZ, R17, 0x8000, RZ, 0xc0, !PT ;  /* 0x0000800011ff7812 */ /* 0x000fe200078ac0ff */
[----:B------:R0:W-:Y:S01]  /*10ce0*/  LDGSTS.E.BYPASS.LTC128B.128 [R9+0xac00], desc[UR42][R2.64+0x280], !P3 ;  /* 0x0ac0028002097fae */ /* 0x0001e2000d901d6a */
[C---:B------:R-:W-:Y:S01]  /*10cf0*/  LOP3.LUT P4, RZ, R16.reuse, 0x20000000, RZ, 0xc0, !PT ;  /* 0x2000000010ff7812 */ /* 0x040fe2000788c0ff */
[----:B------:R-:W-:Y:S01]  /*10d00*/  IMAD.MOV.U32 R13, RZ, RZ, R8 ;  /* 0x000000ffff0d7224 */ /* 0x000fe200078e0008 */
[C---:B------:R-:W-:Y:S01]  /*10d10*/  LOP3.LUT P3, RZ, R16.reuse, 0x10000000, RZ, 0xc0, !PT ;  /* 0x1000000010ff7812 */ /* 0x040fe2000786c0ff */
[----:B------:R0:W-:Y:S01]  /*10d20*/  LDGSTS.E.BYPASS.LTC128B.128 [R9+0xcc00], desc[UR42][R2.64+0x300], !P2 ;  /* 0x0cc0030002097fae */ /* 0x0001e2000d101d6a */
[----:B------:R-:W-:-:S03]  /*10d30*/  LOP3.LUT P2, RZ, R16, 0x8000000, RZ, 0xc0, !PT ;  /* 0x0800000010ff7812 */ /* 0x000fc6000784c0ff */
[----:B------:R0:W-:Y:S01]  /*10d40*/  LDGSTS.E.BYPASS.LTC128B.128 [R9+0xec00], desc[UR42][R2.64+0x380], !P1 ;  /* 0x0ec0038002097fae */ /* 0x0001e2000c901d6a */
[----:B------:R-:W-:Y:S01]  /*10d50*/  LOP3.LUT P1, RZ, R16, 0x4000000, RZ, 0xc0, !PT ;  /* 0x0400000010ff7812 */ /* 0x000fe2000782c0ff */
[----:B------:R-:W-:-:S12]  /*10d60*/  IMAD.MOV.U32 R20, RZ, RZ, R14 ;  /* 0x000000ffff147224 */ /* 0x000fd800078e000e */
[----:B0-----:R-:W-:Y:S05]  /*10d70*/  WARPSYNC.COLLECTIVE R15, `(.L_x_3532) ;  /* 0x000000000f087348 */ /* 0x001fea0003c00000 */
[----:B------:R1:W2:Y:S02]  /*10d80*/  SHFL.IDX P6, R14, R13, R12, R11 ;  /* 0x0000000c0d0e7389 */ /* 0x0002a400000c000b */
[----:B012---:R-:W-:Y:S01]  /*10d90*/  ENDCOLLECTIVE ;  /* 0x000000000000791b */ /* 0x007fe20003800000 */
.L_x_3532:
        /* <DEDUP_REMOVED lines=16> */
.L_x_3533:
        /* <DEDUP_REMOVED lines=13> */
.L_x_3534:
[----:B------:R-:W-:Y:S05]  /*10f70*/  BRA `(.L_x_3535) ;  /* 0xffffffcc00447947 */ /* 0x000fea000383ffff */
.L_x_3464:
[----:B-1----:R1:W2:Y:S02]  /*10f80*/  SYNCS.PHASECHK.TRANS64.TRYWAIT P0, [R8+URZ+0x38840], R20 ;  /* 0x03884014080075a7 */ /* 0x0022a4000800017f */
[----:B--2---:R-:W-:Y:S05]  /*10f90*/  @!P0 NANOSLEEP.SYNCS 0x989680 ;  /* 0x009896800000895d */ /* 0x004fea0003900000 */
[----:B------:R-:W2:Y:S02]  /*10fa0*/  @!P0 SYNCS.PHASECHK.TRANS64 P0, [R8+URZ+0x38840], R20 ;  /* 0x03884014080085a7 */ /* 0x000ea4000800007f */
[----:B--2---:R-:W-:Y:S05]  /*10fb0*/  @!P0 BRA `(.L_x_3464) ;  /* 0xfffffffc00f08947 */ /* 0x004fea000383ffff */
[----:B------:R-:W-:Y:S05]  /*10fc0*/  BRA `(.L_x_3536) ;  /* 0xffffffd000787947 */ /* 0x000fea000383ffff */
.L_x_3465:
        /* <DEDUP_REMOVED lines=8> */
.L_x_3538:
[----:B------:R-:W-:Y:S05]  /*11050*/  BSYNC B1 ;  /* 0x0000000000017941 */ /* 0x000fea0003800000 */
.L_x_3537:
        /* <DEDUP_REMOVED lines=9> */
.L_x_3539:
[----:B------:R-:W-:Y:S02]  /*110f0*/  IMAD.MOV.U32 R13, RZ, RZ, R27 ;  /* 0x000000ffff0d7224 */ /* 0x000fe400078e001b */
[----:B------:R-:W-:Y:S02]  /*11100*/  IMAD.MOV.U32 R12, RZ, RZ, 0x1 ;  /* 0x00000001ff0c7424 */ /* 0x000fe400078e00ff */
[----:B------:R-:W-:-:S07]  /*11110*/  IMAD.MOV.U32 R2, RZ, RZ, R14 ;  /* 0x000000ffff027224 */ /* 0x000fce00078e000e */
[----:B------:R-:W-:Y:S05]  /*11120*/  WARPSYNC.COLLECTIVE R15, `(.L_x_3540) ;  /* 0x000000000f087348 */ /* 0x000fea0003c00000 */
[----:B------:R0:W1:Y:S02]  /*11130*/  SHFL.IDX P6, R14, R13, R12, R11 ;  /* 0x0000000c0d0e7389 */ /* 0x00006400000c000b */
[----:B01----:R-:W-:Y:S01]  /*11140*/  ENDCOLLECTIVE ;  /* 0x000000000000791b */ /* 0x003fe20003800000 */
.L_x_3540:
        /* <DEDUP_REMOVED lines=11> */
.L_x_3541:
[----:B------:R-:W-:Y:S02]  /*11200*/  IMAD.MOV.U32 R13, RZ, RZ, R27 ;  /* 0x000000ffff0d7224 */ /* 0x000fe400078e001b */
[----:B------:R-:W-:Y:S02]  /*11210*/  IMAD.MOV.U32 R12, RZ, RZ, 0x2 ;  /* 0x00000002ff0c7424 */ /* 0x000fe400078e00ff */
[----:B------:R-:W-:-:S07]  /*11220*/  IMAD.MOV.U32 R2, RZ, RZ, R14 ;  /* 0x000000ffff027224 */ /* 0x000fce00078e000e */
[----:B------:R-:W-:Y:S05]  /*11230*/  WARPSYNC.COLLECTIVE R15, `(.L_x_3542) ;  /* 0x000000000f087348 */ /* 0x000fea0003c00000 */
[----:B------:R0:W1:Y:S02]  /*11240*/  SHFL.IDX P6, R14, R13, R12, R11 ;  /* 0x0000000c0d0e7389 */ /* 0x00006400000c000b */
[----:B01----:R-:W-:Y:S01]  /*11250*/  ENDCOLLECTIVE ;  /* 0x000000000000791b */ /* 0x003fe20003800000 */
.L_x_3542:
        /* <DEDUP_REMOVED lines=11> */
.L_x_3543:
[----:B------:R-:W-:Y:S02]  /*11310*/  IMAD.MOV.U32 R13, RZ, RZ, R27 ;  /* 0x000000ffff0d7224 */ /* 0x000fe400078e001b */
[----:B------:R-:W-:Y:S02]  /*11320*/  IMAD.MOV.U32 R12, RZ, RZ, 0x3 ;  /* 0x00000003ff0c7424 */ /* 0x000fe400078e00ff */
[----:B------:R-:W-:-:S07]  /*11330*/  IMAD.MOV.U32 R2, RZ, RZ, R14 ;  /* 0x000000ffff027224 */ /* 0x000fce00078e000e */
[----:B------:R-:W-:Y:S05]  /*11340*/  WARPSYNC.COLLECTIVE R15, `(.L_x_3544) ;  /* 0x000000000f087348 */ /* 0x000fea0003c00000 */
[----:B------:R0:W1:Y:S02]  /*11350*/  SHFL.IDX P6, R14, R13, R12, R11 ;  /* 0x0000000c0d0e7389 */ /* 0x00006400000c000b */
[----:B01----:R-:W-:Y:S01]  /*11360*/  ENDCOLLECTIVE ;  /* 0x000000000000791b */ /* 0x003fe20003800000 */
.L_x_3544:
[----:B------:R-:W-:-:S05]  /*11370*/  IADD3 R2, P0, R2, R0, RZ ;  /* 0x0000000002027210 */ /* 0x000fca0007f1e0ff */
        /* <DEDUP_REMOVED lines=10> */
.L_x_3545:
[----:B------:R-:W-:Y:S01]  /*11420*/  IMAD.MOV.U32 R2, RZ, RZ, R14 ;  /* 0x000000ffff027224 */ /* 0x000fe200078e000e */
[----:B------:R-:W-:Y:S06]  /*11430*/  BRA `(.L_x_3546) ;  /* 0xffffffd000087947 */ /* 0x000fec000383ffff */
.L_x_3470:
[----:B----4-:R4:W0:Y:S02]  /*11440*/  SYNCS.PHASECHK.TRANS64.TRYWAIT P0, [R8+URZ+0x38860], R20 ;  /* 0x03886014080075a7 */ /* 0x010824000800017f */
[----:B0-----:R-:W-:Y:S05]  /*11450*/  @!P0 NANOSLEEP.SYNCS 0x989680 ;  /* 0x009896800000895d */ /* 0x001fea0003900000 */
[----:B------:R-:W0:Y:S02]  /*11460*/  @!P0 SYNCS.PHASECHK.TRANS64 P0, [R8+URZ+0x38860], R20 ;  /* 0x03886014080085a7 */ /* 0x000e24000800007f */
[----:B0-----:R-:W-:Y:S05]  /*11470*/  @!P0 BRA `(.L_x_3470) ;  /* 0xfffffffc00f08947 */ /* 0x001fea000383ffff */
[----:B------:R-:W-:Y:S05]  /*11480*/  BRA `(.L_x_3547) ;  /* 0xffffffd000587947 */ /* 0x000fea000383ffff */
.L_x_3471:
[----:B------:R-:W-:Y:S01]  /*11490*/  BSSY B1, `(.L_x_3548) ;  /* 0x0000008000017945 */ /* 0x000fe20003800000 */
[----:B------:R-:W-:Y:S02]  /*114a0*/  IMAD.MOV.U32 R13, RZ, RZ, R20 ;  /* 0x000000ffff0d7224 */ /* 0x000fe400078e0014 */
[----:B------:R-:W-:Y:S02]  /*114b0*/  IMAD.MOV.U32 R12, RZ, RZ, RZ ;  /* 0x000000ffff0c7224 */ /* 0x000fe400078e00ff */
[----:B------:R-:W-:Y:S02]  /*114c0*/  IMAD.MOV.U32 R11, RZ, RZ, 0x181f ;  /* 0x0000181fff0b7424 */ /* 0x000fe400078e00ff */
[----:B------:R-:W-:-:S07]  /*114d0*/  IMAD.MOV.U32 R15, RZ, RZ, -0x1 ;  /* 0xffffffffff0f7424 */ /* 0x000fce00078e00ff */
[----:B0--3--:R-:W-:Y:S05]  /*114e0*/  WARPSYNC.COLLECTIVE R15, `(.L_x_3549) ;  /* 0x000000000f087348 */ /* 0x009fea0003c00000 */
[----:B------:R1:W2:Y:S02]  /*114f0*/  SHFL.IDX P6, R14, R13, R12, R11 ;  /* 0x0000000c0d0e7389 */ /* 0x0002a400000c000b */
[----:B0123--:R-:W-:Y:S01]  /*11500*/  ENDCOLLECTIVE ;  /* 0x000000000000791b */ /* 0x00ffe20003800000 */
.L_x_3549:
[----:B------:R-:W-:Y:S05]  /*11510*/  BSYNC B1 ;  /* 0x0000000000017941 */ /* 0x000fea0003800000 */
.L_x_3548:
        /* <DEDUP_REMOVED lines=12> */
.L_x_3550:
[----:B------:R-:W-:Y:S02]  /*115e0*/  IMAD.MOV.U32 R13, RZ, RZ, R20 ;  /* 0x000000ffff0d7224 */ /* 0x000fe400078e0014 */
[----:B------:R-:W-:Y:S01]  /*115f0*/  IMAD.MOV.U32 R12, RZ, RZ, 0x1 ;  /* 0x00000001ff0c7424 */ /* 0x000fe200078e00ff */
[----:B------:R-:W-:Y:S02]  /*11600*/  LOP3.LUT P6, RZ, R16, 0x200, RZ, 0xc0, !PT ;  /* 0x0000020010ff7812 */ /* 0x000fe400078cc0ff */
[----:B------:R-:W-:-:S05]  /*11610*/  IADD3 R2, P0, R14, R0, RZ ;  /* 0x000000000e027210 */ /* 0x000fca0007f1e0ff */
[----:B------:R-:W-:Y:S01]  /*11620*/  IMAD.X R3, RZ, RZ, R3, P0 ;  /* 0x000000ffff037224 */ /* 0x000fe200000e0603 */
        /* <DEDUP_REMOVED lines=8> */
.L_x_3551:
        /* <DEDUP_REMOVED lines=17> */
.L_x_3552:
        /* <DEDUP_REMOVED lines=18> */
.L_x_3553:
        /* <DEDUP_REMOVED lines=14> */
.L_x_3554:
        /* <DEDUP_REMOVED lines=16> */
.L_x_3555:
[----:B------:R-:W-:Y:S01]  /*11ac0*/  @!PT LDS RZ, [RZ] ;  /* 0x00000000fffff984 */ /* 0x000fe20000000800 */
[----:B------:R-:W-:Y:S01]  /*11ad0*/  @!PT LDS RZ, [RZ] ;  /* 0x00000000fffff984 */ /* 0x000fe20000000800 */
[----:B------:R-:W-:Y:S01]  /*11ae0*/  @!PT LDS RZ, [RZ] ;  /* 0x00000000fffff984 */ /* 0x000fe20000000800 */
[----:B------:R0:W-:Y:S04]  /*11af0*/  LDGSTS.E.BYPASS.LTC128B.128 [R21+0x7400], desc[UR42][R2.64+0x180], !P5 ;  /* 0x0740018002157fae */ /* 0x0001e8000e901d6a */
[----:B------:R0:W-:Y:S04]  /*11b00*/  LDGSTS.E.BYPASS.LTC128B.128 [R21+0x9400], desc[UR42][R2.64+0x200], !P4 ;  /* 0x0940020002157fae */ /* 0x0001e8000e101d6a */
[----:B------:R0:W-:Y:S01]  /*11b10*/  LDGSTS.E.BYPASS.LTC128B.128 [R21+0xb400], desc[UR42][R2.64+0x280], !P3 ;  /* 0x0b40028002157fae */ /* 0x0001e2000d901d6a */
[----:B------:R-:W-:-:S03]  /*11b20*/  IMAD.MOV.U32 R13, RZ, RZ, R10 ;  /* 0x000000ffff0d7224 */ /* 0x000fc600078e000a */
[----:B------:R0:W-:Y:S04]  /*11b30*/  LDGSTS.E.BYPASS.LTC128B.128 [R21+0xd400], desc[UR42][R2.64+0x300], P0 ;  /* 0x0d40030002157fae */ /* 0x0001e80008101d6a */
[----:B------:R0:W-:Y:S01]  /*11b40*/  LDGSTS.E.BYPASS.LTC128B.128 [R21+0xf400], desc[UR42][R2.64+0x380], P1 ;  /* 0x0f40038002157fae */ /* 0x0001e20008901d6a */
[----:B------:R-:W-:-:S07]  /*11b50*/  IMAD.MOV.U32 R20, RZ, RZ, R14 ;  /* 0x000000ffff147224 */ /* 0x000fce00078e000e */
[----:B0-----:R-:W-:Y:S05]  /*11b60*/  WARPSYNC.COLLECTIVE R15, `(.L_x_3556) ;  /* 0x000000000f087348 */ /* 0x001fea0003c00000 */
[----:B------:R1:W2:Y:S02]  /*11b70*/  SHFL.IDX P6, R14, R13, R12, R11 ;  /* 0x0000000c0d0e7389 */ /* 0x0002a400000c000b */
[----:B012---:R-:W-:Y:S01]  /*11b80*/  ENDCOLLECTIVE ;  /* 0x000000000000791b */ /* 0x007fe20003800000 */
.L_x_3556:
[----:B------:R-:W-:Y:S05]  /*11b90*/  BRA `(.L_x_3557) ;  /* 0xffffffcc00cc7947 */ /* 0x000fea000383ffff */
.L_x_3477:
[----:B-1----:R1:W2:Y:S02]  /*11ba0*/  SYNCS.PHASECHK.TRANS64.TRYWAIT P0, [R5+URZ+0x38820], R0 ;  /* 0x03882000050075a7 */ /* 0x0022a4000800017f */
[----:B--2---:R-:W-:Y:S05]  /*11bb0*/  @!P0 NANOSLEEP.SYNCS 0x989680 ;  /* 0x009896800000895d */ /* 0x004fea0003900000 */
[----:B------:R-:W2:Y:S02]  /*11bc0*/  @!P0 SYNCS.PHASECHK.TRANS64 P0, [R5+URZ+0x38820], R0 ;  /* 0x03882000050085a7 */ /* 0x000ea4000800007f */
[----:B--2---:R-:W-:Y:S05]  /*11bd0*/  @!P0 BRA `(.L_x_3477) ;  /* 0xfffffffc00f08947 */ /* 0x004fea000383ffff */
[----:B------:R-:W-:Y:S05]  /*11be0*/  BRA `(.L_x_3558) ;  /* 0xffffffd000a47947 */ /* 0x000fea000383ffff */
.L_x_3478:
        /* <DEDUP_REMOVED lines=11> */
.L_x_3560:
[----:B------:R-:W-:Y:S05]  /*11ca0*/  BSYNC B0 ;  /* 0x0000000000007941 */ /* 0x000fea0003800000 */
.L_x_3559:
[----:B------:R-:W-:Y:S05]  /*11cb0*/  BRA `(.L_x_3561) ;  /* 0xffffffd0008c7947 */ /* 0x000fea000383ffff */
.L_x_3481:
[----:B------:R-:W-:Y:S01]  /*11cc0*/  BSSY B1, `(.L_x_3562) ;  /* 0x0000006000017945 */ /* 0x000fe20003800000 */
[----:B------:R-:W-:-:S07]  /*11cd0*/  IMAD.MOV.U32 R15, RZ, RZ, -0x1 ;  /* 0xffffffffff0f7424 */ /* 0x000fce00078e00ff */
[----:B01-3--:R-:W-:Y:S05]  /*11ce0*/  WARPSYNC.COLLECTIVE R15, `(.L_x_3563) ;  /* 0x000000000f0c7348 */ /* 0x00bfea0003c00000 */
[----:B------:R-:W-:Y:S02]  /*11cf0*/  ELECT P6, UR62, PT ;  /* 0x00000000003e782f */ /* 0x000fe400038c0000 */
[----:B------:R-:W-:Y:S01]  /*11d00*/  MOV R14, UR62 ;  /* 0x0000003e000e7c02 */ /* 0x000fe20008000f00 */
[----:B01-3--:R-:W-:Y:S10]  /*11d10*/  ENDCOLLECTIVE ;  /* 0x000000000000791b */ /* 0x00bff40003800000 */
.L_x_3563:
[----:B------:R-:W-:Y:S05]  /*11d20*/  BSYNC B1 ;  /* 0x0000000000017941 */ /* 0x000fea0003800000 */
.L_x_3562:
[----:B------:R-:W-:Y:S05]  /*11d30*/  BRA `(.L_x_3564) ;  /* 0xffffffd000847947 */ /* 0x000fea000383ffff */
.L_x_3483:
[----:B-1----:R1:W2:Y:S02]  /*11d40*/  SYNCS.PHASECHK.TRANS64.TRYWAIT P1, [R3+URZ+0x38840], R2 ;  /* 0x03884002030075a7 */ /* 0x0022a4000802017f */
[----:B--2---:R-:W-:Y:S05]  /*11d50*/  @!P1 NANOSLEEP.SYNCS 0x989680 ;  /* 0x009896800000995d */ /* 0x004fea0003900000 */
[----:B------:R-:W2:Y:S02]  /*11d60*/  @!P1 SYNCS.PHASECHK.TRANS64 P1, [R3+URZ+0x38840], R2 ;  /* 0x03884002030095a7 */ /* 0x000ea4000802007f */
[----:B--2---:R-:W-:Y:S05]  /*11d70*/  @!P1 BRA `(.L_x_3483) ;  /* 0xfffffffc00f09947 */ /* 0x004fea000383ffff */
[----:B------:R-:W-:Y:S05]  /*11d80*/  BRA `(.L_x_3565) ;  /* 0xffffffd000a07947 */ /* 0x000fea000383ffff */
.L_x_3485:
[----:B--2---:R2:W4:Y:S02]  /*11d90*/  SYNCS.PHASECHK.TRANS64.TRYWAIT P1, [R5+URZ+0x38840], R0 ;  /* 0x03884000050075a7 */ /* 0x004524000802017f */
[----:B----4-:R-:W-:Y:S05]  /*11da0*/  @!P1 NANOSLEEP.SYNCS 0x989680 ;  /* 0x009896800000995d */ /* 0x010fea0003900000 */
[----:B------:R-:W4:Y:S02]  /*11db0*/  @!P1 SYNCS.PHASECHK.TRANS64 P1, [R5+URZ+0x38840], R0 ;  /* 0x03884000050095a7 */ /* 0x000f24000802007f */
[----:B----4-:R-:W-:Y:S05]  /*11dc0*/  @!P1 BRA `(.L_x_3485) ;  /* 0xfffffffc00f09947 */ /* 0x010fea000383ffff */
[----:B------:R-:W-:Y:S05]  /*11dd0*/  BRA `(.L_x_3566) ;  /* 0xffffffd000ac7947 */ /* 0x000fea000383ffff */
.L_x_3487:
[----:B----4-:R4:W0:Y:S02]  /*11de0*/  SYNCS.PHASECHK.TRANS64.TRYWAIT P1, [R3+URZ+0x38860], R2 ;  /* 0x03886002030075a7 */ /* 0x010824000802017f */
[----:B0-----:R-:W-:Y:S05]  /*11df0*/  @!P1 NANOSLEEP.SYNCS 0x989680 ;  /* 0x009896800000995d */ /* 0x001fea0003900000 */
[----:B------:R-:W0:Y:S02]  /*11e00*/  @!P1 SYNCS.PHASECHK.TRANS64 P1, [R3+URZ+0x38860], R2 ;  /* 0x03886002030095a7 */ /* 0x000e24000802007f */
[----:B0-----:R-:W-:Y:S05]  /*11e10*/  @!P1 BRA `(.L_x_3487) ;  /* 0xfffffffc00f09947 */ /* 0x001fea000383ffff */
[----:B------:R-:W-:Y:S05]  /*11e20*/  BRA `(.L_x_3567) ;  /* 0xffffffd000a87947 */ /* 0x000fea000383ffff */
.L_x_3568:
        /* <DEDUP_REMOVED lines=13> */
.L_x_15531:


//--------------------- .text._ZN7cutlass13device_kernelIN5flash11enable_sm90INS1_16FlashAttnFwdSm90INS1_25CollectiveMainloopFwdSm90ILi2EN4cute5tupleIJNS5_1CILi1EEES8_S8_EEENS6_IJNS7_ILi64EEESA_SA_EEELi512ENS_10bfloat16_tEfNS_4arch4Sm90ELb0ELb0ELb0ELb1ELb1ELb0ELb0ELb0ELb0ELb1ELb0ELb0EEENS1_21CollectiveEpilogueFwdINS6_IJSA_NS7_ILi512EEESA_EEES9_SC_SE_Li256ELb1ELb1ELb0ELb0EEENS1_36VarlenDynamicPersistentTileSchedulerILi64ELi64ELi256ELi128ELb0ELb1ELb1ELb0ELb1ELb1EEEEEEEEEvNT_6ParamsE --------------------------
	.section	.text._ZN7cutlass13device_kernelIN5flash11enable_sm90INS1_16FlashAttnFwdSm90INS1_25CollectiveMainloopFwdSm90ILi2EN4cute5tupleIJNS5_1CILi1EEES8_S8_EEENS6_IJNS7_ILi64EEESA_SA_EEELi512ENS_10bfloat16_tEfNS_4arch4Sm90ELb0ELb0ELb0ELb1ELb1ELb0ELb0ELb0ELb0ELb1ELb0ELb0EEENS1_21CollectiveEpilogueFwdINS6_IJSA_NS7_ILi512EEESA_EEES9_SC_SE_Li256ELb1ELb1ELb0ELb0EEENS1_36VarlenDynamicPersistentTileSchedulerILi64ELi64ELi256ELi128ELb0ELb1ELb1ELb0ELb1ELb1EEEEEEEEEvNT_6ParamsE,"ax",@progbits
	.align	128
.text._ZN7cutlass13device_kernelIN5flash11enable_sm90INS1_16FlashAttnFwdSm90INS1_25CollectiveMainloopFwdSm90ILi2EN4cute5tupleIJNS5_1CILi1EEES8_S8_EEENS6_IJNS7_ILi64EEESA_SA_EEELi512ENS_10bfloat16_tEfNS_4arch4Sm90ELb0ELb0ELb0ELb1ELb1ELb0ELb0ELb0ELb0ELb1ELb0ELb0EEENS1_21CollectiveEpilogueFwdINS6_IJSA_NS7_ILi512EEESA_EEES9_SC_SE_Li256ELb1ELb1ELb0ELb0EEENS1_36VarlenDynamicPersistentTileSchedulerILi64ELi64ELi256ELi128ELb0ELb1ELb1ELb0ELb1ELb1EEEEEEEEEvNT_6ParamsE:
        .type           _ZN7cutlass13device_kernelIN5flash11enable_sm90INS1_16FlashAttnFwdSm90INS1_25CollectiveMainloopFwdSm90ILi2EN4cute5tupleIJNS5_1CILi1EEES8_S8_EEENS6_IJNS7_ILi64EEESA_SA_EEELi512ENS_10bfloat16_tEfNS_4arch4Sm90ELb0ELb0ELb0ELb1ELb1ELb0ELb0ELb0ELb0ELb1ELb0ELb0EEENS1_21CollectiveEpilogueFwdINS6_IJSA_NS7_ILi512EEESA_EEES9_SC_SE_Li256ELb1ELb1ELb0ELb0EEENS1_36VarlenDynamicPersistentTileSchedulerILi64ELi64ELi256ELi128ELb0ELb1ELb1ELb0ELb1ELb1EEEEEEEEEvNT_6ParamsE,@function
        .size           _ZN7cutlass13device_kernelIN5flash11enable_sm90INS1_16FlashAttnFwdSm90INS1_25CollectiveMainloopFwdSm90ILi2EN4cute5tupleIJNS5_1CILi1EEES8_S8_EEENS6_IJNS7_ILi64EEESA_SA_EEELi512ENS_10bfloat16_tEfNS_4arch4Sm90ELb0ELb0ELb0ELb1ELb1ELb0ELb0ELb0ELb0ELb1ELb0ELb0EEENS1_21CollectiveEpilogueFwdINS6_IJSA_NS7_ILi512EEESA_EEES9_SC_SE_Li256ELb1ELb1ELb0ELb0EEENS1_36VarlenDynamicPersistentTileSchedulerILi64ELi64ELi256ELi128ELb0ELb1ELb1ELb0ELb1ELb1EEEEEEEEEvNT_6ParamsE,(.L_x_15532 - _ZN7cutlass13device_kernelIN5flash11enable_sm90INS1_16FlashAttnFwdSm90INS1_25CollectiveMainloopFwdSm90ILi2EN4cute5tupleIJNS5_1CILi1EEES8_S8_EEENS6_IJNS7_ILi64EEESA_SA_EEELi512ENS_10bfloat16_tEfNS_4arch4Sm90ELb0ELb0ELb0ELb1ELb1ELb0ELb0ELb0ELb0ELb1ELb0ELb0EEENS1_21CollectiveEpilogueFwdINS6_IJSA_NS7_ILi512EEESA_EEES9_SC_SE_Li256ELb1ELb1ELb0ELb0EEENS1_36VarlenDynamicPersistentTileSchedulerILi64ELi64ELi256ELi128ELb0ELb1ELb1ELb0ELb1ELb1EEEEEEEEEvNT_6ParamsE)
        .other          _ZN7cutlass13device_kernelIN5flash11enable_sm90INS1_16FlashAttnFwdSm90INS1_25CollectiveMainloopFwdSm90ILi2EN4cute5tupleIJNS5_1CILi1EEES8_S8_EEENS6_IJNS7_ILi64EEESA_SA_EEELi512ENS_10bfloat16_tEfNS_4arch4Sm90ELb0ELb0ELb0ELb1ELb1ELb0ELb0ELb0ELb0ELb1ELb0ELb0EEENS1_21CollectiveEpilogueFwdINS6_IJSA_NS7_ILi512EEESA_EEES9_SC_SE_Li256ELb1ELb1ELb0ELb0EEENS1_36VarlenDynamicPersistentTileSchedulerILi64ELi64ELi256ELi128ELb0ELb1ELb1ELb0ELb1ELb1EEEEEEEEEvNT_6ParamsE,@"STO_CUDA_ENTRY STV_DEFAULT"
_ZN7cutlass13device_kernelIN5flash11enable_sm90INS1_16FlashAttnFwdSm90INS1_25CollectiveMainloopFwdSm90ILi2EN4cute5tupleIJNS5_1CILi1EEES8_S8_EEENS6_IJNS7_ILi64EEESA_SA_EEELi512ENS_10bfloat16_tEfNS_4arch4Sm90ELb0ELb0ELb0ELb1ELb1ELb0ELb0ELb0ELb0ELb1ELb0ELb0EEENS1_21CollectiveEpilogueFwdINS6_IJSA_NS7_ILi512EEESA_EEES9_SC_SE_Li256ELb1ELb1ELb0ELb0EEENS1_36VarlenDynamicPersistentTileSchedulerILi64ELi64ELi256ELi128ELb0ELb1ELb1ELb0ELb1ELb1EEEEEEEEEvNT_6ParamsE:
        /* <DEDUP_REMOVED lines=41> */
.L_x_3569:
        /* <DEDUP_REMOVED lines=22> */
.L_x_3570:
        /* <DEDUP_REMOVED lines=18> */
.L_x_3571:
        /* <DEDUP_REMOVED lines=22> */
.L_x_3572:
        /* <DEDUP_REMOVED lines=23> */
.L_x_3573:
        /* <DEDUP_REMOVED lines=8> */
.L_x_3575:
[----:B------:R-:W-:-:S08]  /*0860*/  NOP ;  /* 0x0000000000007918 */ /* 0x000fd00000000000 */
[----:B------:R-:W0:Y:S02]  /*0870*/  USETMAXREG.TRY_ALLOC.CTAPOOL UP0, 0xe8 ;  /* 0x000000e8000079c8 */ /* 0x000e240008000600 */
[----:B0-----:R-:W-:-:S13]  /*0880*/  PLOP3.LUT P0, PT, PT, PT, UP0, 0x80, 0x0 ;  /* 0x000000000000781c */ /* 0x001fda0003f0f008 */
[----:B------:R-:W-:Y:S05]  /*0890*/  @!P0 BRA `(.L_x_3575) ;  /* 0xfffffffc00f08947 */ /* 0x000fea000383ffff */
[----:B------:R-:W0:Y:S01]  /*08a0*/  S2R R2, SR_TID.X ;  /* 0x0000000000027919 */ /* 0x000e220000002100 */
[----:B------:R-:W1:Y:S01]  /*08b0*/  S2UR UR40, SR_CgaCtaId ;  /* 0x00000000002879c3 */ /* 0x000e620000008800 */
[----:B------:R-:W-:Y:S01]  /*08c0*/  UMOV UR41, 0x400 ;  /* 0x0000040000297882 */ /* 0x000fe20000000000 */
[----:B------:R-:W-:Y:S01]  /*08d0*/  ULDC UR4, c[0x0][0xc3c] ;  /* 0x00030f0000047ab9 */ /* 0x000fe20000000800 */
[----:B-1----:R-:W-:Y:S01]  /*08e0*/  ULEA UR41, UR40, UR41, 0x18 ;  /* 0x0000002928297291 */ /* 0x002fe2000f8ec03f */
[----:B0-----:R-:W-:-:S04]  /*08f0*/  LOP3.LUT R0, R2, 0xffffff80, RZ, 0xc0, !PT ;  /* 0xffffff8002007812 */ /* 0x001fc800078ec0ff */
[----:B------:R-:W-:-:S13]  /*0900*/  ISETP.NE.AND P0, PT, R0, 0x80, PT ;  /* 0x000000800000780c */ /* 0x000fda0003f05270 */
[----:B------:R-:W-:Y:S06]  /*0910*/  @!P0 BAR.ARV 0x8, 0x100 ;  /* 0x0204000000008b1d */ /* 0x000fec0000002000 */
[----:B------:R-:W-:-:S13]  /*0920*/  ISETP.GE.U32.AND P0, PT, R2, 0x100, PT ;  /* 0x000001000200780c */ /* 0x000fda0003f06070 */
[----:B------:R-:W-:Y:S08]  /*0930*/  @P0 BAR.ARV 0xf, 0x100 ;  /* 0x03c4000000000b1d */ /* 0x000ff00000002000 */
[----:B------:R-:W-:Y:S06]  /*0940*/  BAR.SYNC.DEFER_BLOCKING 0x5, 0x180 ;  /* 0x0146000000007b1d */ /* 0x000fec0000010000 */
[----:B------:R-:W0:Y:S02]  /*0950*/  LDS.128 R4, [UR41+0x28cd0] ;  /* 0x028cd029ff047984 */ /* 0x000e240008000c00 */
[----:B------:R-:W-:Y:S06]  /*0960*/  BAR.ARV 0x4, 0x180 ;  /* 0x0106000000007b1d */ /* 0x000fec0000002000 */
[----:B0-----:R-:W-:-:S13]  /*0970*/  ISETP.GE.AND P0, PT, R7, UR4, PT ;  /* 0x0000000407007c0c */ /* 0x001fda000bf06270 */
[----:B------:R-:W-:Y:S05]  /*0980*/  @P0 EXIT ;  /* 0x000000000000094d */ /* 0x000fea0003800000 */
[----:B------:R-:W-:Y:S01]  /*0990*/  VIADD R197, R2, 0xffffff80 ;  /* 0xffffff8002c57836 */ /* 0x000fe20000000000 */
[----:B------:R-:W-:Y:S01]  /*09a0*/  R2UR UR5, R5 ;  /* 0x00000000050572ca */ /* 0x000fe200000e0000 */
[----:B------:R-:W-:Y:S01]  /*09b0*/  IMAD.MOV.U32 R23, RZ, RZ, 0x20 ;  /* 0x00000020ff177424 */ /* 0x000fe200078e00ff */
[----:B------:R-:W-:Y:S01]  /*09c0*/  R2UR UR7, R7 ;  /* 0x00000000070772ca */ /* 0x000fe200000e0000 */
[----:B------:R-:W-:Y:S01]  /*09d0*/  ULOP3.LUT UR46, UR39, 0x1, URZ, 0xfc, !UPT ;  /* 0x00000001272e7892 */ /* 0x000fe2000f8efc3f */
[----:B------:R-:W-:Y:S01]  /*09e0*/  SHF.R.S32.HI R0, RZ, 0x1f, R197 ;  /* 0x0000001fff007819 */ /* 0x000fe200000114c5 */
[----:B------:R-:W-:Y:S01]  /*09f0*/  UMOV UR36, URZ ;  /* 0x0000003f00247c82 */ /* 0x000fe20008000000 */
[----:B------:R-:W-:Y:S01]  /*0a00*/  R2UR UR6, R6 ;  /* 0x00000000060672ca */ /* 0x000fe200000e0000 */
[----:B------:R-:W-:Y:S01]  /*0a10*/  UMOV UR37, URZ ;  /* 0x0000003f00257c82 */ /* 0x000fe20008000000 */
[CC--:B------:R-:W-:Y:S01]  /*0a20*/  LEA.HI R2, R0.reuse, R197.reuse, RZ, 0x4 ;  /* 0x000000c500027211 */ /* 0x0c0fe200078f20ff */
[----:B------:R-:W-:Y:S01]  /*0a30*/  UMOV UR38, URZ ;  /* 0x0000003f00267c82 */ /* 0x000fe20008000000 */
[----:B------:R-:W-:-:S02]  /*0a40*/  LEA.HI R5, R0, R197, RZ, 0x5 ;  /* 0x000000c500057211 */ /* 0x000fc400078f28ff */
[----:B------:R-:W-:Y:S02]  /*0a50*/  SHF.R.S32.HI R3, RZ, 0x4, R2 ;  /* 0x00000004ff037819 */ /* 0x000fe40000011402 */
[----:B------:R-:W-:Y:S02]  /*0a60*/  LEA.HI R7, R0, R197, RZ, 0x2 ;  /* 0x000000c500077211 */ /* 0x000fe400078f10ff */
[----:B------:R-:W-:Y:S02]  /*0a70*/  LEA.HI R4, R2, R3, RZ, 0x1 ;  /* 0x0000000302047211 */ /* 0x000fe400078f08ff */
[--C-:B------:R-:W-:Y:S02]  /*0a80*/  SHF.R.S32.HI R11, RZ, 0x5, R5.reuse ;  /* 0x00000005ff0b7819 */ /* 0x100fe40000011405 */
[----:B------:R-:W-:Y:S02]  /*0a90*/  LOP3.LUT R4, R4, 0x1ffffffe, RZ, 0xc0, !PT ;  /* 0x1ffffffe04047812 */ /* 0x000fe400078ec0ff */
[----:B------:R-:W-:-:S02]  /*0aa0*/  SHF.R.S32.HI R6, RZ, 0x1f, R5 ;  /* 0x0000001fff067819 */ /* 0x000fc40000011405 */
[----:B------:R-:W-:Y:S01]  /*0ab0*/  LOP3.LUT R8, R7, 0xfffffffc, RZ, 0xc0, !PT ;  /* 0xfffffffc07087812 */ /* 0x000fe200078ec0ff */
[----:B------:R-:W-:Y:S01]  /*0ac0*/  IMAD.IADD R9, R3, 0x1, -R4 ;  /* 0x0000000103097824 */ /* 0x000fe200078e0a04 */
[----:B------:R-:W-:Y:S02]  /*0ad0*/  LOP3.LUT R4, R2, 0xfffffff0, RZ, 0xc0, !PT ;  /* 0xfffffff002047812 */ /* 0x000fe400078ec0ff */
[----:B------:R-:W-:Y:S01]  /*0ae0*/  LEA.HI R3, R0, R197, RZ, 0x7 ;  /* 0x000000c500037211 */ /* 0x000fe200078f38ff */
[C---:B------:R-:W-:Y:S01]  /*0af0*/  IMAD.IADD R10, R197.reuse, 0x1, -R8 ;  /* 0x00000001c50a7824 */ /* 0x040fe200078e0a08 */
[----:B------:R-:W-:Y:S01]  /*0b00*/  LEA.HI R6, R6, R11, RZ, 0x2 ;  /* 0x0000000b06067211 */ /* 0x000fe200078f10ff */
[----:B------:R-:W-:Y:S01]  /*0b10*/  IMAD.IADD R7, R197, 0x1, -R4 ;  /* 0x00000001c5077824 */ /* 0x000fe200078e0a04 */
[----:B------:R-:W-:Y:S01]  /*0b20*/  LOP3.LUT R2, R3, 0xffffff80, RZ, 0xc0, !PT ;  /* 0xffffff8003027812 */ /* 0x000fe200078ec0ff */
[----:B------:R-:W-:Y:S01]  /*0b30*/  IMAD.SHL.U32 R9, R9, 0x8, RZ ;  /* 0x0000000809097824 */ /* 0x000fe200078e00ff */
[----:B------:R-:W-:-:S02]  /*0b40*/  SHF.R.S32.HI R192, RZ, 0x7, R3 ;  /* 0x00000007ffc07819 */ /* 0x000fc40000011403 */
[--C-:B------:R-:W-:Y:S01]  /*0b50*/  SHF.R.S32.HI R4, RZ, 0x1f, R7.reuse ;  /* 0x0000001fff047819 */ /* 0x100fe20000011407 */
[----:B------:R-:W-:Y:S01]  /*0b60*/  IMAD.IADD R2, R197, 0x1, -R2 ;  /* 0x00000001c5027824 */ /* 0x000fe200078e0a02 */
[----:B------:R-:W-:Y:S01]  /*0b70*/  LOP3.LUT R6, R6, 0x3ffffc, RZ, 0xc0, !PT ;  /* 0x003ffffc06067812 */ /* 0x000fe200078ec0ff */
[----:B------:R-:W-:Y:S01]  /*0b80*/  IMAD R15, R192, 0x100, R7 ;  /* 0x00000100c00f7824 */ /* 0x000fe200078e0207 */
[----:B------:R-:W-:Y:S02]  /*0b90*/  LEA.HI R8, R4, R7, RZ, 0x3 ;  /* 0x0000000704087211 */ /* 0x000fe400078f18ff */
[----:B------:R-:W-:Y:S01]  /*0ba0*/  LEA.HI R12, R10, R10, RZ, 0x1 ;  /* 0x0000000a0a0c7211 */ /* 0x000fe200078f08ff */
[----:B------:R-:W-:Y:S01]  /*0bb0*/  IMAD.IADD R4, R11, 0x1, -R6 ;  /* 0x000000010b047824 */ /* 0x000fe200078e0a06 */
[----:B------:R-:W-:Y:S02]  /*0bc0*/  SHF.R.S32.HI R5, RZ, 0x1f, R2 ;  /* 0x0000001fff057819 */ /* 0x000fe40000011402 */
[----:B------:R-:W-:Y:S01]  /*0bd0*/  LOP3.LUT R13, R12, 0x1ffffffe, RZ, 0xc0, !PT ;  /* 0x1ffffffe0c0d7812 */ /* 0x000fe200078ec0ff */
[----:B------:R-:W-:Y:S01]  /*0be0*/  IMAD R196, R4, 0x10, R15 ;  /* 0x0000001004c47824 */ /* 0x000fe200078e020f */
[----:B------:R-:W-:-:S02]  /*0bf0*/  LEA.HI R4, R5, R2, RZ, 0x2 ;  /* 0x0000000205047211 */ /* 0x000fc400078f10ff */
[C---:B------:R-:W-:Y:S01]  /*0c00*/  LOP3.LUT R6, R8.reuse, 0xfffffff8, RZ, 0xc0, !PT ;  /* 0xfffffff808067812 */ /* 0x040fe200078ec0ff */
[----:B------:R-:W-:Y:S01]  /*0c10*/  IMAD.SHL.U32 R8, R8, 0x40, RZ ;  /* 0x0000004008087824 */ /* 0x000fe200078e00ff */
[----:B------:R-:W-:Y:S01]  /*0c20*/  IADD3 R195, R10, -R13, RZ ;  /* 0x8000000d0ac37210 */ /* 0x000fe20007ffe0ff */
[----:B------:R-:W-:Y:S01]  /*0c30*/  IMAD.U32 R196, R196, 0x40, R9 ;  /* 0x00000040c4c47824 */ /* 0x000fe200078e0009 */
[----:B------:R-:W-:Y:S01]  /*0c40*/  LOP3.LUT R13, R4, 0x7ffffffc, RZ, 0xc0, !PT ;  /* 0x7ffffffc040d7812 */ /* 0x000fe200078ec0ff */
[----:B------:R-:W-:Y:S01]  /*0c50*/  IMAD.IADD R7, R7, 0x1, -R6 ;  /* 0x0000000107077824 */ /* 0x000fe200078e0a06 */
[----:B------:R-:W-:Y:S02]  /*0c60*/  LEA.HI R6, R5, R2, RZ, 0x5 ;  /* 0x0000000205067211 */ /* 0x000fe400078f28ff */
[----:B------:R-:W-:Y:S01]  /*0c70*/  LOP3.LUT R8, R8, 0x7ffffe00, RZ, 0xc0, !PT ;  /* 0x7ffffe0008087812 */ /* 0x000fe200078ec0ff */
[----:B------:R-:W-:Y:S01]  /*0c80*/  IMAD.IADD R13, R2, 0x1, -R13 ;  /* 0x00000001020d7824 */ /* 0x000fe200078e0a0d */
[----:B------:R-:W-:Y:S01]  /*0c90*/  SHF.R.S32.HI R5, RZ, 0x2, R4 ;  /* 0x00000002ff057819 */ /* 0x000fe20000011404 */
[----:B------:R-:W-:Y:S01]  /*0ca0*/  IMAD.SHL.U32 R2, R7, 0x40, RZ ;  /* 0x0000004007027824 */ /* 0x000fe200078e00ff */
[----:B------:R-:W-:Y:S01]  /*0cb0*/  LEA.HI R0, R0, R197, RZ, 0x3 ;  /* 0x000000c500007211 */ /* 0x000fe200078f18ff */
[----:B------:R-:W-:Y:S01]  /*0cc0*/  IMAD R8, R11, 0x400, R8 ;  /* 0x000004000b087824 */ /* 0x000fe200078e0208 */
[----:B------:R-:W-:Y:S01]  /*0cd0*/  SHF.R.S32.HI R4, RZ, 0x1f, R4 ;  /* 0x0000001fff047819 */ /* 0x000fe20000011404 */
[----:B------:R-:W-:Y:S01]  /*0ce0*/  IMAD.SHL.U32 R17, R13, 0x2, RZ ;  /* 0x000000020d117824 */ /* 0x000fe200078e00ff */
[----:B------:R-:W-:-:S02]  /*0cf0*/  LOP3.LUT R2, R2, 0x1c0, RZ, 0xc0, !PT ;  /* 0x000001c002027812 */ /* 0x000fc400078ec0ff */
[----:B------:R-:W-:Y:S02]  /*0d00*/  LOP3.LUT R190, R0, 0xfffffff8, RZ, 0xc0, !PT ;  /* 0xfffffff800be7812 */ /* 0x000fe400078ec0ff */
[----:B------:R-:W-:Y:S02]  /*0d10*/  LOP3.LUT R9, R2, 0x8, R9, 0xf8, !PT ;  /* 0x0000000802097812 */ /* 0x000fe400078ef809 */
[----:B------:R-:W-:Y:S01]  /*0d20*/  SHF.R.U32.HI R2, RZ, 0x3, R2 ;  /* 0x00000003ff027819 */ /* 0x000fe20000011602 */
[----:B------:R-:W-:Y:S01]  /*0d30*/  IMAD.IADD R190, R197, 0x1, -R190 ;  /* 0x00000001c5be7824 */ /* 0x000fe200078e0abe */
[----:B------:R-:W-:Y:S02]  /*0d40*/  LEA.HI R4, R4, R5, RZ, 0x3 ;  /* 0x0000000504047211 */ /* 0x000fe400078f18ff */
[----:B------:R-:W-:Y:S01]  /*0d50*/  LOP3.LUT R9, R9, R2, RZ, 0x3c, !PT ;  /* 0x0000000209097212 */ /* 0x000fe200078e3cff */
[----:B------:R-:W-:Y:S01]  /*0d60*/  IMAD.SHL.U32 R2, R190, 0x8, RZ ;  /* 0x00000008be027824 */ /* 0x000fe200078e00ff */
[----:B------:R-:W-:-:S02]  /*0d70*/  R2P PR, R7, 0x6 ;  /* 0x0000000607007804 */ /* 0x000fc40000000000 */
[----:B------:R-:W-:Y:S01]  /*0d80*/  IADD3 R8, R8, R9, RZ ;  /* 0x0000000908087210 */ /* 0x000fe20007ffe0ff */
[----:B------:R-:W-:Y:S01]  /*0d90*/  VIADD R189, R2, 0x40 ;  /* 0x0000004002bd7836 */ /* 0x000fe20000000000 */
[----:B------:R-:W-:Y:S01]  /*0da0*/  LOP3.LUT R4, R4, 0xfffffff8, RZ, 0xc0, !PT ;  /* 0xfffffff804047812 */ /* 0x000fe200078ec0ff */
[C---:B------:R-:W-:Y:S01]  /*0db0*/  VIADD R188, R2.reuse, 0x80 ;  /* 0x0000008002bc7836 */ /* 0x040fe20000000000 */
[----:B------:R-:W-:Y:S01]  /*0dc0*/  LEA.HI R3, R3, R192, RZ, 0x1 ;  /* 0x000000c003037211 */ /* 0x000fe200078f08ff */
[----:B------:R-:W-:Y:S01]  /*0dd0*/  VIADD R187, R2, 0xc0 ;  /* 0x000000c002bb7836 */ /* 0x000fe20000000000 */
[----:B------:R-:W-:Y:S01]  /*0de0*/  LEA R19, R8, UR41, 0x1 ;  /* 0x0000002908137c11 */ /* 0x000fe2000f8e08ff */
[----:B------:R-:W-:Y:S01]  /*0df0*/  IMAD.IADD R5, R5, 0x1, -R4 ;  /* 0x0000000105057824 */ /* 0x000fe200078e0a04 */
[----:B------:R-:W-:Y:S01]  /*0e00*/  SHF.R.S32.HI R6, RZ, 0x5, R6 ;  /* 0x00000005ff067819 */ /* 0x000fe20000011406 */
[C---:B------:R-:W-:Y:S01]  /*0e10*/  VIADD R186, R2.reuse, 0x100 ;  /* 0x0000010002ba7836 */ /* 0x040fe20000000000 */
[----:B------:R-:W-:Y:S01]  /*0e20*/  LOP3.LUT R3, R3, 0xfffffe, RZ, 0xc0, !PT ;  /* 0x00fffffe03037812 */ /* 0x000fe200078ec0ff */
[----:B------:R-:W-:Y:S01]  /*0e30*/  VIADD R184, R19, 0x26800 ;  /* 0x0002680013b87836 */ /* 0x000fe20000000000 */
[----:B------:R-:W-:Y:S01]  /*0e40*/  SEL R23, R23, 0xffffffe0, !P1 ;  /* 0xffffffe017177807 */ /* 0x000fe20004800000 */
[C---:B------:R-:W-:Y:S01]  /*0e50*/  VIADD R185, R2.reuse, 0x140 ;  /* 0x0000014002b97836 */ /* 0x040fe20000000000 */
[C---:B------:R-:W-:Y:S01]  /*0e60*/  IADD3 R194, R2.reuse, 0x180, RZ ;  /* 0x0000018002c27810 */ /* 0x040fe20007ffe0ff */
[----:B------:R-:W-:Y:S01]  /*0e70*/  VIADD R193, R2, 0x1c0 ;  /* 0x000001c002c17836 */ /* 0x000fe20000000000 */
[----:B------:R-:W-:Y:S01]  /*0e80*/  SHF.R.S32.HI R191, RZ, 0x3, R0 ;  /* 0x00000003ffbf7819 */ /* 0x000fe20000011400 */
[----:B------:R-:W-:Y:S01]  /*0e90*/  VIADD R22, R19, 0x26840 ;  /* 0x0002684013167836 */ /* 0x000fe20000000000 */
[----:B------:R-:W-:Y:S01]  /*0ea0*/  SHF.R.S32.HI R204, RZ, 0x1f, R189 ;  /* 0x0000001fffcc7819 */ /* 0x000fe200000114bd */
[----:B------:R-:W-:Y:S01]  /*0eb0*/  IMAD R16, R6, 0x10, R5 ;  /* 0x0000001006107824 */ /* 0x000fe200078e0205 */
[----:B------:R-:W-:Y:S01]  /*0ec0*/  SHF.R.S32.HI R203, RZ, 0x1f, R188 ;  /* 0x0000001fffcb7819 */ /* 0x000fe200000114bc */
[----:B------:R-:W-:Y:S01]  /*0ed0*/  IMAD.IADD R3, R192, 0x1, -R3 ;  /* 0x00000001c0037824 */ /* 0x000fe200078e0a03 */
        /* <DEDUP_REMOVED lines=10> */
.L_x_3625:
[----:B------:R-:W-:Y:S01]  /*0f80*/  ULDC.64 UR8, c[0x0][0xc88] ;  /* 0x0003220000087ab9 */ /* 0x000fe20000000a00 */
[----:B------:R-:W-:Y:S01]  /*0f90*/  ULDC.64 UR10, c[0x0][0xa20] ;  /* 0x00028800000a7ab9 */ /* 0x000fe20000000a00 */
[----:B------:R-:W-:Y:S01]  /*0fa0*/  UIMAD.WIDE UR8, UR7, 0x4, UR8 ;  /* 0x00000004070878a5 */ /* 0x000fe2000f8e0208 */
[----:B------:R-:W-:-:S05]  /*0fb0*/  ULDC UR4, c[0x0][0x424] ;  /* 0x0001090000047ab9 */ /* 0x000fca0000000800 */
[----:B0-2-4-:R-:W-:Y:S01]  /*0fc0*/  MOV R4, UR8 ;  /* 0x0000000800047c02 */ /* 0x015fe20008000f00 */
[----:B------:R-:W-:Y:S01]  /*0fd0*/  IMAD.U32 R5, RZ, RZ, UR9 ;  /* 0x00000009ff057e24 */ /* 0x000fe2000f8e00ff */
[----:B------:R-:W-:-:S04]  /*0fe0*/  ULDC.64 UR8, c[0x0][0xa28] ;  /* 0x00028a0000087ab9 */ /* 0x000fc80000000a00 */
[----:B------:R-:W2:Y:S01]  /*0ff0*/  LDG.E R4, desc[UR50][R4.64] ;  /* 0x0000003204047981 */ /* 0x000ea2000c1e1900 */
[----:B------:R-:W-:Y:S02]  /*1000*/  UISETP.NE.U32.AND UP0, UPT, UR8, URZ, UPT ;  /* 0x0000003f0800728c */ /* 0x000fe4000bf05070 */
[----:B------:R-:W-:Y:S02]  /*1010*/  UISETP.NE.U32.AND UP1, UPT, UR10, URZ, UPT ;  /* 0x0000003f0a00728c */ /* 0x000fe4000bf25070 */
[----:B------:R-:W-:Y:S02]  /*1020*/  UISETP.NE.AND.EX UP0, UPT, UR9, URZ, UPT, UP0 ;  /* 0x0000003f0900728c */ /* 0x000fe4000bf05300 */
[----:B------:R-:W-:-:S04]  /*1030*/  UISETP.NE.AND.EX UP1, UPT, UR11, URZ, UPT, UP1 ;  /* 0x0000003f0b00728c */ /* 0x000fc8000bf25310 */
[----:B------:R-:W-:Y:S02]  /*1040*/  PLOP3.LUT P0, PT, PT, PT, UP0, 0x80, 0x0 ;  /* 0x000000000000781c */ /* 0x000fe40003f0f008 */
[----:B------:R-:W-:Y:S02]  /*1050*/  PLOP3.LUT P1, PT, PT, PT, UP1, 0x80, 0x0 ;  /* 0x000000000000781c */ /* 0x000fe40003f2f018 */
[----:B--2---:R-:W-:-:S13]  /*1060*/  R2UR UR42, R4 ;  /* 0x00000000042a72ca */ /* 0x004fda00000e0000 */
[----:B------:R-:W-:Y:S02]  /*1070*/  USHF.R.S32.HI UR43, URZ, 0x1f, UR42 ;  /* 0x0000001f3f2b7899 */ /* 0x000fe4000801142a */
[----:B------:R-:W-:Y:S02]  /*1080*/  @UP0 ULEA UR8, UP2, UR42, UR8, 0x2 ;  /* 0x000000082a080291 */ /* 0x000fe4000f84103f */
[----:B------:R-:W-:Y:S02]  /*1090*/  @UP1 ULEA UR10, UP3, UR42, UR10, 0x2 ;  /* 0x0000000a2a0a1291 */ /* 0x000fe4000f86103f */
[----:B------:R-:W-:Y:S02]  /*10a0*/  @UP0 ULEA.HI.X UR9, UR42, UR9, UR43, 0x2, UP2 ;  /* 0x000000092a090291 */ /* 0x000fe400090f142b */
[----:B------:R-:W-:Y:S01]  /*10b0*/  @UP1 ULEA.HI.X UR11, UR42, UR11, UR43, 0x2, UP3 ;  /* 0x0000000b2a0b1291 */ /* 0x000fe200098f142b */
[----:B------:R-:W-:Y:S02]  /*10c0*/  IMAD.U32 R4, RZ, RZ, UR8 ;  /* 0x00000008ff047e24 */ /* 0x000fe4000f8e00ff */
[----:B-1----:R-:W-:-:S02]  /*10d0*/  IMAD.U32 R6, RZ, RZ, UR10 ;  /* 0x0000000aff067e24 */ /* 0x002fc4000f8e00ff */
[----:B------:R-:W-:Y:S01]  /*10e0*/  IMAD.U32 R5, RZ, RZ, UR9 ;  /* 0x00000009ff057e24 */ /* 0x000fe2000f8e00ff */
[----:B------:R-:W-:Y:S01]  /*10f0*/  ULDC.64 UR8, c[0x0][0x418] ;  /* 0x0001060000087ab9 */ /* 0x000fe20000000a00 */
[----:B---3--:R-:W-:-:S03]  /*1100*/  IMAD.U32 R7, RZ, RZ, UR11 ;  /* 0x0000000bff077e24 */ /* 0x008fc6000f8e00ff */
[----:B------:R-:W2:Y:S04]  /*1110*/  @P0 LDG.E R4, desc[UR50][R4.64] ;  /* 0x0000003204040981 */ /* 0x000ea8000c1e1900 */
[----:B------:R-:W3:Y:S01]  /*1120*/  @P1 LDG.E R6, desc[UR50][R6.64] ;  /* 0x0000003206061981 */ /* 0x000ee2000c1e1900 */
[----:B------:R-:W-:Y:S01]  /*1130*/  UISETP.NE.U32.AND UP0, UPT, UR8, URZ, UPT ;  /* 0x0000003f0800728c */ /* 0x000fe2000bf05070 */
[----:B------:R-:W-:Y:S01]  /*1140*/  CS2R R20, SRZ ;  /* 0x0000000000147805 */ /* 0x000fe2000001ff00 */
[----:B------:R-:W-:Y:S01]  /*1150*/  UMOV UR44, UR5 ;  /* 0x00000005002c7c82 */ /* 0x000fe20008000000 */
[----:B------:R-:W-:Y:S01]  /*1160*/  ULDC UR5, c[0x0][0x2f0] ;  /* 0x0000bc0000057ab9 */ /* 0x000fe20000000800 */
[----:B------:R-:W-:Y:S01]  /*1170*/  UISETP.NE.AND.EX UP0, UPT, UR9, URZ, UPT, UP0 ;  /* 0x0000003f0900728c */ /* 0x000fe2000bf05300 */
[----:B------:R-:W-:Y:S01]  /*1180*/  IMAD.MOV.U32 R0, RZ, RZ, RZ ;  /* 0x000000ffff007224 */ /* 0x000fe200078e00ff */
[----:B------:R-:W-:Y:S01]  /*1190*/  UMOV UR49, URZ ;  /* 0x0000003f00317c82 */ /* 0x000fe20008000000 */
[----:B------:R-:W-:Y:S01]  /*11a0*/  UMOV UR45, UR6 ;  /* 0x00000006002d7c82 */ /* 0x000fe20008000000 */
[----:B------:R-:W-:Y:S01]  /*11b0*/  USEL UR4, UR4, 0x1, UP0 ;  /* 0x0000000104047887 */ /* 0x000fe20008000000 */
[----:B------:R-:W-:Y:S01]  /*11c0*/  IMAD.MOV.U32 R150, RZ, RZ, RZ ;  /* 0x000000ffff967224 */ /* 0x000fe200078e00ff */
[----:B------:R-:W-:Y:S01]  /*11d0*/  UISETP.NE.AND UP0, UPT, UR47, 0x1, UPT ;  /* 0x000000012f00788c */ /* 0x000fe2000bf05270 */
[----:B------:R-:W-:Y:S01]  /*11e0*/  CS2R R148, SRZ ;  /* 0x0000000000947805 */ /* 0x000fe2000001ff00 */
[----:B------:R-:W-:Y:S01]  /*11f0*/  UIMAD UR4, UR4, UR5, URZ ;  /* 0x00000005040472a4 */ /* 0x000fe2000f8e023f */
        /* <DEDUP_REMOVED lines=54> */
[----:B------:R-:W-:Y:S01]  /*1560*/  IMAD.MOV.U32 R168, RZ, RZ, RZ ;  /* 0x000000ffffa87224 */ /* 0x000fe200078e00ff */
[----:B--2---:R-:W-:-:S02]  /*1570*/  @P0 R2UR UR49, R4 ;  /* 0x00000000043102ca */ /* 0x004fc400000e0000 */
[----:B---3--:R-:W-:Y:S01]  /*1580*/  @P1 R2UR UR4, R6 ;  /* 0x00000000060412ca */ /* 0x008fe200000e0000 */
[----:B------:R-:W-:-:S14]  /*1590*/  @P1 BRA `(.L_x_3576) ;  /* 0x0000000000341947 */ /* 0x000fdc0003800000 */
[----:B------:R-:W-:Y:S02]  /*15a0*/  ULDC.64 UR6, c[0x0][0xa08] ;  /* 0x0002820000067ab9 */ /* 0x000fe40000000a00 */
[----:B------:R-:W-:-:S04]  /*15b0*/  ISETP.NE.U32.AND P0, PT, RZ, UR6, PT ;  /* 0x00000006ff007c0c */ /* 0x000fc8000bf05070 */
[----:B------:R-:W-:-:S13]  /*15c0*/  ISETP.NE.AND.EX P0, PT, RZ, UR7, PT, P0 ;  /* 0x00000007ff007c0c */ /* 0x000fda000bf05300 */
[----:B------:R-:W-:Y:S05]  /*15d0*/  @!P0 BRA `(.L_x_3576) ;  /* 0x0000000000248947 */ /* 0x000fea0003800000 */
[----:B------:R-:W-:Y:S02]  /*15e0*/  ULDC.64 UR4, c[0x0][0xa08] ;  /* 0x0002820000047ab9 */ /* 0x000fe40000000a00 */
[----:B------:R-:W-:-:S06]  /*15f0*/  UIMAD.WIDE UR4, UR42, 0x4, UR4 ;  /* 0x000000042a0478a5 */ /* 0x000fcc000f8e0204 */
[----:B------:R-:W-:Y:S01]  /*1600*/  MOV R4, UR4 ;  /* 0x0000000400047c02 */ /* 0x000fe20008000f00 */
[----:B------:R-:W-:-:S05]  /*1610*/  IMAD.U32 R5, RZ, RZ, UR5 ;  /* 0x00000005ff057e24 */ /* 0x000fca000f8e00ff */
[----:B------:R-:W2:Y:S04]  /*1620*/  LDG.E R6, desc[UR50][R4.64] ;  /* 0x0000003204067981 */ /* 0x000ea8000c1e1900 */
[----:B------:R-:W3:Y:S01]  /*1630*/  LDG.E R3, desc[UR50][R4.64+0x4] ;  /* 0x0000043204037981 */ /* 0x000ee2000c1e1900 */
[----:B--2---:R-:W-:Y:S02]  /*1640*/  R2UR UR4, R6 ;  /* 0x00000000060472ca */ /* 0x004fe400000e0000 */
[----:B---3--:R-:W-:-:S13]  /*1650*/  R2UR UR5, R3 ;  /* 0x00000000030572ca */ /* 0x008fda00000e0000 */
[----:B------:R-:W-:-:S12]  /*1660*/  UIADD3 UR4, -UR4, UR5, URZ ;  /* 0x0000000504047290 */ /* 0x000fd8000fffe13f */
.L_x_3576:
[----:B------:R-:W-:Y:S01]  /*1670*/  UIADD3 UR49, -UR49, UR4, URZ ;  /* 0x0000000431317290 */ /* 0x000fe2000fffe13f */
[----:B------:R-:W-:Y:S02]  /*1680*/  PLOP3.LUT P0, PT, PT, PT, UP0, 0x80, 0x0 ;  /* 0x000000000000781c */ /* 0x000fe40003f0f008 */
[----:B------:R-:W-:Y:S01]  /*1690*/  CS2R R38, SRZ ;  /* 0x0000000000267805 */ /* 0x000fe2000001ff00 */
[----:B------:R-:W-:Y:S01]  /*16a0*/  IMAD.MOV.U32 R8, RZ, RZ, RZ ;  /* 0x000000ffff087224 */ /* 0x000fe200078e00ff */
[----:B------:R-:W-:Y:S01]  /*16b0*/  UIADD3 UR4, UR49, 0x3f, URZ ;  /* 0x0000003f31047890 */ /* 0x000fe2000fffe03f */
[----:B------:R-:W-:Y:S02]  /*16c0*/  CS2R R166, SRZ ;  /* 0x0000000000a67805 */ /* 0x000fe4000001ff00 */
[----:B------:R-:W-:Y:S01]  /*16d0*/  CS2R R34, SRZ ;  /* 0x0000000000227805 */ /* 0x000fe2000001ff00 */
[----:B------:R-:W-:Y:S01]  /*16e0*/  IMAD.MOV.U32 R169, RZ, RZ, RZ ;  /* 0x000000ffffa97224 */ /* 0x000fe200078e00ff */
[----:B------:R-:W-:Y:S01]  /*16f0*/  USHF.R.S32.HI UR5, URZ, 0x1f, UR4 ;  /* 0x0000001f3f057899 */ /* 0x000fe20008011404 */
[----:B------:R-:W-:Y:S01]  /*1700*/  CS2R R30, SRZ ;  /* 0x00000000001e7805 */ /* 0x000fe2000001ff00 */
[----:B------:R-:W-:Y:S01]  /*1710*/  IMAD.MOV.U32 R28, RZ, RZ, RZ ;  /* 0x000000ffff1c7224 */ /* 0x000fe200078e00ff */
[----:B------:R-:W-:Y:S01]  /*1720*/  CS2R R170, SRZ ;  /* 0x0000000000aa7805 */ /* 0x000fe2000001ff00 */
[----:B------:R-:W-:Y:S01]  /*1730*/  ULEA.HI UR5, UR5, UR4, URZ, 0x6 ;  /* 0x0000000405057291 */ /* 0x000fe2000f8f303f */
[----:B------:R-:W-:Y:S01]  /*1740*/  CS2R R26, SRZ ;  /* 0x00000000001a7805 */ /* 0x000fe2000001ff00 */
[----:B------:R-:W-:-:S02]  /*1750*/  IMAD.MOV.U32 R172, RZ, RZ, RZ ;  /* 0x000000ffffac7224 */ /* 0x000fc400078e00ff */
[----:B------:R-:W-:Y:S01]  /*1760*/  USHF.R.S32.HI UR48, URZ, 0x6, UR5 ;  /* 0x000000063f307899 */ /* 0x000fe20008011405 */
[----:B------:R-:W-:Y:S11]  /*1770*/  @!P0 BRA `(.L_x_3577) ;  /* 0x0000001800448947 */ /* 0x000ff60003800000 */
[----:B------:R-:W-:Y:S01]  /*1780*/  UISETP.GE.AND UP0, UPT, UR49, 0x1, UPT ;  /* 0x000000013100788c */ /* 0x000fe2000bf06270 */
[----:B------:R-:W-:-:S05]  /*1790*/  PLOP3.LUT P0, PT, PT, PT, PT, 0x80, 0x0 ;  /* 0x000000000000781c */ /* 0x000fca0003f0f070 */
[----:B------:R-:W-:-:S13]  /*17a0*/  PLOP3.LUT P1, PT, PT, PT, UP0, 0x80, 0x0 ;  /* 0x000000000000781c */ /* 0x000fda0003f2f008 */
[----:B------:R-:W-:Y:S05]  /*17b0*/  @!P1 BRA `(.L_x_3578) ;  /* 0x0000005000d49947 */ /* 0x000fea0003800000 */
        /* <DEDUP_REMOVED lines=14> */
.L_x_3579:
[----:B------:R-:W-:Y:S01]  /*18a0*/  ULEA UR16, UR38, UR41, 0x3 ;  /* 0x0000002926107291 */ /* 0x000fe2000f8e183f */
[----:B------:R-:W-:-:S05]  /*18b0*/  IMAD.U32 R0, RZ, RZ, UR37 ;  /* 0x00000025ff007e24 */ /* 0x000fca000f8e00ff */
[----:B------:R-:W-:-:S04]  /*18c0*/  SHF.L.U32 R0, R0, 0x1f, RZ ;  /* 0x0000001f00007819 */ /* 0x000fc800000006ff */
[----:B------:R-:W0:Y:S02]  /*18d0*/  SYNCS.PHASECHK.TRANS64.TRYWAIT P1, [UR16+0x28c50], R0 ;  /* 0x028c5000ff0075a7 */ /* 0x000e240008020150 */
[----:B0-----:R-:W-:Y:S05]  /*18e0*/  @!P1 BRA `(.L_x_3580) ;  /* 0x000000d400849947 */ /* 0x001fea0003800000 */
.L_x_3710:
        /* <DEDUP_REMOVED lines=40> */
.L_x_3581:
        /* <DEDUP_REMOVED lines=8> */
.L_x_3588:
[----:B------:R-:W-:Y:S01]  /*1bf0*/  BAR.SYNC.DEFER_BLOCKING 0xe, 0x100 ;  /* 0x0384000000007b1d */ /* 0x000fe20000010000 */
[----:B01----:R-:W-:Y:S01]  /*1c00*/  IMAD.U32 R3, RZ, RZ, UR38 ;  /* 0x00000026ff037e24 */ /* 0x003fe2000f8e00ff */
[----:B------:R-:W-:Y:S01]  /*1c10*/  UIADD3 UR38, UR38, 0x1, URZ ;  /* 0x0000000126267890 */ /* 0x000fe2000fffe03f */
[C---:B------:R-:W-:Y:S02]  /*1c20*/  ISETP.GT.AND P2, PT, R0.reuse, RZ, PT ;  /* 0x000000ff0000720c */ /* 0x040fe40003f44270 */
[----:B------:R-:W-:Y:S01]  /*1c30*/  IMAD R3, R3, 0x40, R16 ;  /* 0x0000004003037824 */ /* 0x000fe200078e0210 */
[----:B------:R-:W-:Y:S01]  /*1c40*/  UISETP.NE.AND UP0, UPT, UR38, 0x2, UPT ;  /* 0x000000022600788c */ /* 0x000fe2000bf05270 */
[----:B------:R-:W-:-:S03]  /*1c50*/  IADD3 R0, R0, -0x1, RZ ;  /* 0xffffffff00007810 */ /* 0x000fc60007ffe0ff */
        /* <DEDUP_REMOVED lines=136> */
.L_x_3583:
[----:B------:R-:W-:Y:S01]  /*24e0*/  ULEA UR21, UR38, UR41, 0x3 ;  /* 0x0000002926157291 */ /* 0x000fe2000f8e183f */
[----:B------:R-:W-:-:S05]  /*24f0*/  IMAD.U32 R3, RZ, RZ, UR37 ;  /* 0x00000025ff037e24 */ /* 0x000fca000f8e00ff */
[----:B------:R-:W-:-:S04]  /*2500*/  SHF.L.U32 R3, R3, 0x1f, RZ ;  /* 0x0000001f03037819 */ /* 0x000fc800000006ff */
[----:B------:R0:W1:Y:S01]  /*2510*/  SYNCS.PHASECHK.TRANS64.TRYWAIT P1, [UR21+0x28c50], R3 ;  /* 0x028c5003ff0075a7 */ /* 0x0000620008020155 */
[----:B------:R-:W-:Y:S05]  /*2520*/  @!P0 BRA `(.L_x_3584) ;  /* 0x0000000000048947 */ /* 0x000fea0003800000 */
[----:B------:R-:W-:Y:S01]  /*2530*/  BPT.TRAP 0x1 ;  /* 0x000000040000795c */ /* 0x000fe20000300000 */
.L_x_3584:
[----:B-1----:R-:W-:Y:S05]  /*2540*/  @P1 BRA `(.L_x_3585) ;  /* 0x0000000000081947 */ /* 0x002fea0003800000 */
[----:B------:R-:W1:Y:S02]  /*2550*/  SYNCS.PHASECHK.TRANS64.TRYWAIT P1, [UR21+0x28c50], R3 ;  /* 0x028c5003ff0075a7 */ /* 0x000e640008020155 */
[----:B-1----:R-:W-:Y:S05]  /*2560*/  @!P1 BRA `(.L_x_3586) ;  /* 0x000000c8007c9947 */ /* 0x002fea0003800000 */
.L_x_3585:
        /* <DEDUP_REMOVED lines=31> */
.L_x_3587:
[----:B------:R-:W-:-:S04]  /*2760*/  UIADD3 UR6, UR21, 0x28c60, URZ ;  /* 0x00028c6015067890 */ /* 0x000fc8000fffe03f */
[----:B------:R-:W-:-:S09]  /*2770*/  UPRMT UR6, UR40, 0x654, UR6 ;  /* 0x0000065428067896 */ /* 0x000fd20008000006 */
[----:B------:R-:W-:Y:S01]  /*2780*/  SYNCS.ARRIVE.TRANS64.RED.A1T0 RZ, [UR6], RZ ;  /* 0x000000ffffff79a7 */ /* 0x000fe20008100406 */
[----:B------:R-:W-:Y:S05]  /*2790*/  @P2 BRA `(.L_x_3588) ;  /* 0xfffffff400142947 */ /* 0x000fea000383ffff */
.L_x_3582:
[----:B------:R-:W-:Y:S01]  /*27a0*/  BAR.SYNC.DEFER_BLOCKING 0xe, 0x100 ;  /* 0x0384000000007b1d */ /* 0x000fe20000010000 */
[----:B01----:R-:W-:Y:S01]  /*27b0*/  IMAD.U32 R3, RZ, RZ, UR38 ;  /* 0x00000026ff037e24 */ /* 0x003fe2000f8e00ff */
[----:B------:R-:W-:Y:S01]  /*27c0*/  UIADD3 UR38, UR38, 0x1, URZ ;  /* 0x0000000126267890 */ /* 0x000fe2000fffe03f */
[----:B------:R-:W-:Y:S02]  /*27d0*/  PLOP3.LUT P0, PT, PT, PT, PT, 0x8, 0x0 ;  /* 0x000000000000781c */ /* 0x000fe40003f0e170 */
[----:B------:R-:W-:Y:S01]  /*27e0*/  CS2R R20, SRZ ;  /* 0x0000000000147805 */ /* 0x000fe2000001ff00 */
        /* <DEDUP_REMOVED lines=135> */
[----:B------:R-:W-:Y:S01]  /*3060*/  FMUL.FTZ R0, R151, R0 ;  /* 0x0000000097007220 */ /* 0x000fe20000410000 */
[----:B------:R-:W-:Y:S06]  /*3070*/  BAR.ARV 0xf, 0x100 ;  /* 0x03c4000000007b1d */ /* 0x000fec0000002000 */
[----:B------:R-:W-:Y:S05]  /*3080*/  BRA `(.L_x_3578) ;  /* 0x0000003800a07947 */ /* 0x000fea0003800000 */
.L_x_3577:
[----:B------:R-:W-:Y:S01]  /*3090*/  UISETP.GE.AND UP0, UPT, UR49, 0x1, UPT ;  /* 0x000000013100788c */ /* 0x000fe2000bf06270 */
[----:B------:R-:W-:-:S05]  /*30a0*/  PLOP3.LUT P0, PT, PT, PT, PT, 0x80, 0x0 ;  /* 0x000000000000781c */ /* 0x000fca0003f0f070 */
[----:B------:R-:W-:-:S13]  /*30b0*/  PLOP3.LUT P1, PT, PT, PT, UP0, 0x80, 0x0 ;  /* 0x000000000000781c */ /* 0x000fda0003f2f008 */
[----:B------:R-:W-:Y:S05]  /*30c0*/  @!P1 BRA `(.L_x_3578) ;  /* 0x0000003800909947 */ /* 0x000fea0003800000 */
        /* <DEDUP_REMOVED lines=29> */
.L_x_3589:
        /* <DEDUP_REMOVED lines=9> */
.L_x_3711:
[----:B------:R-:W-:Y:S05]  /*3330*/  @!P0 BRA `(.L_x_3591) ;  /* 0x0000000000048947 */ /* 0x000fea0003800000 */
[----:B------:R-:W-:Y:S01]  /*3340*/  BPT.TRAP 0x1 ;  /* 0x000000040000795c */ /* 0x000fe20000300000 */
.L_x_3591:
[----:B------:R-:W-:Y:S02]  /*3350*/  IMAD.U32 R7, RZ, RZ, UR38 ;  /* 0x00000026ff077e24 */ /* 0x000fe4000f8e00ff */
[----:B------:R-:W-:-:S03]  /*3360*/  IMAD.U32 R8, RZ, RZ, UR37 ;  /* 0x00000025ff087e24 */ /* 0x000fc6000f8e00ff */
[----:B------:R-:W-:Y:S02]  /*3370*/  LEA R7, R7, UR41, 0x3 ;  /* 0x0000002907077c11 */ /* 0x000fe4000f8e18ff */
[----:B------:R-:W-:-:S04]  /*3380*/  SHF.L.U32 R8, R8, 0x1f, RZ ;  /* 0x0000001f08087819 */ /* 0x000fc800000006ff */
[----:B------:R1:W2:Y:S01]  /*3390*/  SYNCS.PHASECHK.TRANS64.TRYWAIT P1, [R7+URZ+0x28c30], R8 ;  /* 0x028c3008070075a7 */ /* 0x0002a2000802017f */
[----:B------:R-:W-:Y:S05]  /*33a0*/  @!P0 BRA `(.L_x_3592) ;  /* 0x0000000000048947 */ /* 0x000fea0003800000 */
[----:B------:R-:W-:Y:S01]  /*33b0*/  BPT.TRAP 0x1 ;  /* 0x000000040000795c */ /* 0x000fe20000300000 */
.L_x_3592:
[----:B--2---:R-:W-:Y:S05]  /*33c0*/  @P1 BRA `(.L_x_3593) ;  /* 0x0000000000081947 */ /* 0x004fea0003800000 */
[----:B------:R-:W2:Y:S02]  /*33d0*/  SYNCS.PHASECHK.TRANS64.TRYWAIT P1, [R7+URZ+0x28c30], R8 ;  /* 0x028c3008070075a7 */ /* 0x000ea4000802017f */
[----:B--2---:R-:W-:Y:S05]  /*33e0*/  @!P1 BRA `(.L_x_3594) ;  /* 0x000000bc000c9947 */ /* 0x004fea0003800000 */
.L_x_3593:
        /* <DEDUP_REMOVED lines=42> */
.L_x_3595:
[----:B------:R-:W-:Y:S01]  /*3690*/  UIMAD UR6, UR48, -0x40, UR49 ;  /* 0xffffffc0300678a4 */ /* 0x000fe2000f8e0231 */
[----:B------:R-:W-:-:S05]  /*36a0*/  ULDC UR20, c[0x0][0x988] ;  /* 0x0002620000147ab9 */ /* 0x000fca0000000800 */
[----:B------:R-:W-:Y:S01]  /*36b0*/  IMAD.U32 R4, RZ, RZ, UR6 ;  /* 0x00000006ff047e24 */ /* 0x000fe2000f8e00ff */
        /* <DEDUP_REMOVED lines=55> */
[----:B------:R-:W-:Y:S01]  /*3a30*/  FSEL R43, R43, -INF , P2 ;  /* 0xff8000002b2b7808 */ /* 0x000fe20001000000 */
[----:B------:R-:W-:Y:S01]  /*3a40*/  BAR.SYNC.DEFER_BLOCKING 0xf, 0x100 ;  /* 0x03c4000000007b1d */ /* 0x000fe20000010000 */
[----:B------:R-:W-:Y:S02]  /*3a50*/  ISETP.GT.AND P2, PT, R3, 0x39, PT ;  /* 0x000000390300780c */ /* 0x000fe40003f44270 */
[----:B------:R-:W-:Y:S02]  /*3a60*/  FSEL R52, R52, -INF , P3 ;  /* 0xff80000034347808 */ /* 0x000fe40001800000 */
[----:B------:R-:W-:-:S02]  /*3a70*/  FMNMX.FTZ R3, R49, R4, !PT ;  /* 0x0000000431037209 */ /* 0x000fc40007810000 */
[----:B------:R-:W-:Y:S02]  /*3a80*/  FSEL R53, R53, -INF , P2 ;  /* 0xff80000035357808 */ /* 0x000fe40001000000 */
[----:B------:R-:W-:Y:S02]  /*3a90*/  FMNMX.FTZ R4, R52, R3, !PT ;  /* 0x0000000334047209 */ /* 0x000fe40007810000 */
[----:B------:R-:W-:Y:S02]  /*3aa0*/  FSEL R46, R46, -INF , P1 ;  /* 0xff8000002e2e7808 */ /* 0x000fe40000800000 */
[----:B------:R-:W-:Y:S02]  /*3ab0*/  FMNMX.FTZ R6, R53, R4, !PT ;  /* 0x0000000435067209 */ /* 0x000fe40007810000 */
[----:B------:R-:W-:Y:S02]  /*3ac0*/  FSEL R47, R47, -INF , P6 ;  /* 0xff8000002f2f7808 */ /* 0x000fe40003000000 */
[----:B------:R-:W-:Y:S01]  /*3ad0*/  FSEL R50, R50, -INF , P5 ;  /* 0xff80000032327808 */ /* 0x000fe20002800000 */
[----:B------:R-:W0:Y:S01]  /*3ae0*/  SHFL.BFLY PT, R3, R6, 0x2, 0x1f ;  /* 0x0c401f0006037f89 */ /* 0x000e2200000e0000 */
[----:B------:R-:W-:-:S02]  /*3af0*/  FSEL R51, R51, -INF , P4 ;  /* 0xff80000033337808 */ /* 0x000fc40002000000 */
        /* <DEDUP_REMOVED lines=12> */
[----:B------:R-:W-:Y:S02]  /*3bc0*/  FMNMX.FTZ R4, R42, R5, !PT ;  /* 0x000000052a047209 */ /* 0x000fe40007810000 */
        /* <DEDUP_REMOVED lines=19> */
[----:B------:R-:W-:Y:S01]  /*3d00*/  FMNMX.FTZ R4, R55, R4, !PT ;  /* 0x0000000437047209 */ /* 0x000fe20007810000 */
[----:B------:R-:W0:Y:S01]  /*3d10*/  MUFU.EX2 R25, R25 ;  /* 0x0000001900197308 */ /* 0x000e220000000800 */
[--C-:B------:R-:W-:Y:S01]  /*3d20*/  FFMA.FTZ R41, R41, UR20, -R6.reuse ;  /* 0x0000001429297c23 */ /* 0x100fe20008010806 */
[--C-:B------:R-:W-:Y:S01]  /*3d30*/  FFMA.FTZ R44, R44, UR20, -R6.reuse ;  /* 0x000000142c2c7c23 */ /* 0x100fe20008010806 */
[--C-:B------:R-:W-:Y:S01]  /*3d40*/  FFMA.FTZ R45, R45, UR20, -R6.reuse ;  /* 0x000000142d2d7c23 */ /* 0x100fe20008010806 */
[----:B------:R-:W3:Y:S01]  /*3d50*/  SHFL.BFLY PT, R5, R4, 0x2, 0x1f ;  /* 0x0c401f0004057f89 */ /* 0x000ee200000e0000 */
[--C-:B------:R-:W-:Y:S01]  /*3d60*/  FFMA.FTZ R48, R48, UR20, -R6.reuse ;  /* 0x0000001430307c23 */ /* 0x100fe20008010806 */
[--C-:B------:R-:W-:Y:S01]  /*3d70*/  FFMA.FTZ R49, R49, UR20, -R6.reuse ;  /* 0x0000001431317c23 */ /* 0x100fe20008010806 */
[--C-:B------:R-:W-:Y:S01]  /*3d80*/  FFMA.FTZ R52, R52, UR20, -R6.reuse ;  /* 0x0000001434347c23 */ /* 0x100fe20008010806 */
[----:B------:R-:W-:Y:S01]  /*3d90*/  MUFU.EX2 R28, R28 ;  /* 0x0000001c001c7308 */ /* 0x000fe20000000800 */
[----:B------:R-:W-:-:S07]  /*3da0*/  FFMA.FTZ R6, R53, UR20, -R6 ;  /* 0x0000001435067c23 */ /* 0x000fce0008010806 */
[----:B------:R-:W4:Y:S01]  /*3db0*/  MUFU.EX2 R29, R29 ;  /* 0x0000001d001d7308 */ /* 0x000f220000000800 */
[----:B0-----:R-:W-:Y:S01]  /*3dc0*/  FADD.FTZ R11, R24, R25 ;  /* 0x00000019180b7221 */ /* 0x001fe20000010000 */
[----:B------:R-:W-:-:S06]  /*3dd0*/  F2FP.BF16.F32.PACK_AB R152, R25, R24 ;  /* 0x000000181998723e */ /* 0x000fcc00000010ff */
[----:B------:R-:W-:Y:S01]  /*3de0*/  MUFU.EX2 R32, R32 ;  /* 0x0000002000207308 */ /* 0x000fe20000000800 */
[----:B---3--:R-:W-:-:S07]  /*3df0*/  FMNMX.FTZ R5, R4, R5, !PT ;  /* 0x0000000504057209 */ /* 0x008fce0007810000 */
[----:B------:R-:W0:Y:S01]  /*3e00*/  MUFU.EX2 R33, R33 ;  /* 0x0000002100217308 */ /* 0x000e220000000800 */
[----:B------:R-:W3:Y:S01]  /*3e10*/  SHFL.BFLY PT, R4, R5, 0x1, 0x1f ;  /* 0x0c201f0005047f89 */ /* 0x000ee200000e0000 */
[----:B----4-:R-:W-:-:S06]  /*3e20*/  F2FP.BF16.F32.PACK_AB R154, R29, R28 ;  /* 0x0000001c1d9a723e */ /* 0x010fcc00000010ff */
[----:B------:R-:W-:Y:S08]  /*3e30*/  MUFU.EX2 R36, R36 ;  /* 0x0000002400247308 */ /* 0x000ff00000000800 */
[----:B------:R-:W4:Y:S01]  /*3e40*/  MUFU.EX2 R37, R37 ;  /* 0x0000002500257308 */ /* 0x000f220000000800 */
[----:B0-----:R-:W-:-:S07]  /*3e50*/  F2FP.BF16.F32.PACK_AB R156, R33, R32 ;  /* 0x00000020219c723e */ /* 0x001fce00000010ff */
[----:B------:R-:W-:Y:S01]  /*3e60*/  MUFU.EX2 R40, R40 ;  /* 0x0000002800287308 */ /* 0x000fe20000000800 */
[----:B---3--:R-:W-:-:S04]  /*3e70*/  FMNMX.FTZ R4, R5, R4, !PT ;  /* 0x0000000405047209 */ /* 0x008fc80007810000 */
[C---:B------:R-:W-:Y:S01]  /*3e80*/  FSETP.NEU.FTZ.AND P1, PT, R4.reuse, -INF , PT ;  /* 0xff8000000400780b */ /* 0x040fe20003f3d000 */
[----:B------:R-:W-:Y:S02]  /*3e90*/  FMUL.FTZ R5, R4, UR20 ;  /* 0x0000001404057c20 */ /* 0x000fe40008410000 */
[----:B------:R-:W0:Y:S01]  /*3ea0*/  MUFU.EX2 R41, R41 ;  /* 0x0000002900297308 */ /* 0x000e220000000800 */
[----:B----4-:R-:W-:Y:S02]  /*3eb0*/  F2FP.BF16.F32.PACK_AB R158, R37, R36 ;  /* 0x00000024259e723e */ /* 0x010fe400000010ff */
[----:B------:R-:W-:-:S05]  /*3ec0*/  FSEL R9, R5, RZ, P1 ;  /* 0x000000ff05097208 */ /* 0x000fca0000800000 */
        /* <DEDUP_REMOVED lines=13> */
[--C-:B------:R-:W-:Y:S01]  /*3fa0*/  FFMA.FTZ R50, R50, UR20, -R9.reuse ;  /* 0x0000001432327c23 */ /* 0x100fe20008010809 */
[----:B------:R-:W3:Y:S01]  /*3fb0*/  MUFU.EX2 R27, R27 ;  /* 0x0000001b001b7308 */ /* 0x000ee20000000800 */
[--C-:B------:R-:W-:Y:S01]  /*3fc0*/  FFMA.FTZ R51, R51, UR20, -R9.reuse ;  /* 0x0000001433337c23 */ /* 0x100fe20008010809 */
[--C-:B------:R-:W-:Y:S01]  /*3fd0*/  FFMA.FTZ R54, R54, UR20, -R9.reuse ;  /* 0x0000001436367c23 */ /* 0x100fe20008010809 */
[----:B------:R-:W-:Y:S01]  /*3fe0*/  FFMA.FTZ R9, R55, UR20, -R9 ;  /* 0x0000001437097c23 */ /* 0x000fe20008010809 */
[----:B0-----:R-:W-:-:S04]  /*3ff0*/  F2FP.BF16.F32.PACK_AB R160, R41, R40 ;  /* 0x0000002829a0723e */ /* 0x001fc800000010ff */
[----:B------:R-:W-:Y:S08]  /*4000*/  MUFU.EX2 R30, R30 ;  /* 0x0000001e001e7308 */ /* 0x000ff00000000800 */
[----:B------:R-:W0:Y:S01]  /*4010*/  MUFU.EX2 R31, R31 ;  /* 0x0000001f001f7308 */ /* 0x000e220000000800 */
[----:B---3--:R-:W-:-:S07]  /*4020*/  F2FP.BF16.F32.PACK_AB R153, R27, R26 ;  /* 0x0000001a1b99723e */ /* 0x008fce00000010ff */
[----:B------:R-:W3:Y:S08]  /*4030*/  MUFU.EX2 R34, R34 ;  /* 0x0000002200227308 */ /* 0x000ef00000000800 */
[----:B------:R4:W-:Y:S01]  /*4040*/  MUFU.EX2 R5, R6 ;  /* 0x0000000600057308 */ /* 0x0009e20000000800 */
[----:B0-----:R-:W-:-:S05]  /*4050*/  F2FP.BF16.F32.PACK_AB R155, R31, R30 ;  /* 0x0000001e1f9b723e */ /* 0x001fca00000010ff */
[----:B------:R0:W-:Y:S02]  /*4060*/  STSM.16.M88.4 [R19+0x26800], R152 ;  /* 0x0268009813007844 */ /* 0x0001e40000000200 */
[----:B------:R-:W5:Y:S01]  /*4070*/  MUFU.EX2 R35, R35 ;  /* 0x0000002300237308 */ /* 0x000f620000000800 */
[----:B----4-:R-:W-:Y:S01]  /*4080*/  FADD.FTZ R6, R28, R11 ;  /* 0x0000000b1c067221 */ /* 0x010fe20000010000 */
[----:B------:R-:W-:-:S03]  /*4090*/  FADD.FTZ R11, R26, R27 ;  /* 0x0000001b1a0b7221 */ /* 0x000fc60000010000 */
[----:B------:R-:W-:Y:S01]  /*40a0*/  FADD.FTZ R13, R29, R6 ;  /* 0x000000061d0d7221 */ /* 0x000fe20000010000 */
[----:B------:R-:W-:Y:S02]  /*40b0*/  FADD.FTZ R6, R30, R11 ;  /* 0x0000000b1e067221 */ /* 0x000fe40000010000 */
[----:B------:R-:W4:Y:S01]  /*40c0*/  MUFU.EX2 R38, R38 ;  /* 0x0000002600267308 */ /* 0x000f220000000800 */
[----:B------:R-:W-:Y:S01]  /*40d0*/  FADD.FTZ R10, R32, R13 ;  /* 0x0000000d200a7221 */ /* 0x000fe20000010000 */
[----:B------:R-:W-:-:S03]  /*40e0*/  FADD.FTZ R11, R31, R6 ;  /* 0x000000061f0b7221 */ /* 0x000fc60000010000 */
[----:B------:R-:W-:Y:S01]  /*40f0*/  FADD.FTZ R13, R33, R10 ;  /* 0x0000000a210d7221 */ /* 0x000fe20000010000 */
[----:B---3--:R-:W-:Y:S02]  /*4100*/  FADD.FTZ R6, R34, R11 ;  /* 0x0000000b22067221 */ /* 0x008fe40000010000 */
[----:B------:R-:W3:Y:S01]  /*4110*/  MUFU.EX2 R39, R39 ;  /* 0x0000002700277308 */ /* 0x000ee20000000800 */
[----:B------:R-:W-:Y:S01]  /*4120*/  FADD.FTZ R10, R36, R13 ;  /* 0x0000000d240a7221 */ /* 0x000fe20000010000 */
[C---:B-----5:R-:W-:Y:S01]  /*4130*/  FADD.FTZ R11, R35.reuse, R6 ;  /* 0x00000006230b7221 */ /* 0x060fe20000010000 */
[----:B------:R-:W-:Y:S02]  /*4140*/  F2FP.BF16.F32.PACK_AB R157, R35, R34 ;  /* 0x00000022239d723e */ /* 0x000fe400000010ff */
[----:B------:R-:W-:-:S03]  /*4150*/  FADD.FTZ R13, R37, R10 ;  /* 0x0000000a250d7221 */ /* 0x000fc60000010000 */
[----:B------:R-:W5:Y:S01]  /*4160*/  MUFU.EX2 R42, R42 ;  /* 0x0000002a002a7308 */ /* 0x000f620000000800 */
[----:B----4-:R-:W-:Y:S01]  /*4170*/  FADD.FTZ R6, R38, R11 ;  /* 0x0000000b26067221 */ /* 0x010fe20000010000 */
[----:B------:R-:W-:-:S04]  /*4180*/  FADD.FTZ R10, R40, R13 ;  /* 0x0000000d280a7221 */ /* 0x000fc80000010000 */
[----:B------:R-:W-:Y:S02]  /*4190*/  FADD.FTZ R13, R41, R10 ;  /* 0x0000000a290d7221 */ /* 0x000fe40000010000 */
[----:B------:R-:W4:Y:S01]  /*41a0*/  MUFU.EX2 R43, R43 ;  /* 0x0000002b002b7308 */ /* 0x000f220000000800 */
[C---:B---3--:R-:W-:Y:S01]  /*41b0*/  FADD.FTZ R11, R39.reuse, R6 ;  /* 0x00000006270b7221 */ /* 0x048fe20000010000 */
[----:B------:R-:W-:-:S05]  /*41c0*/  F2FP.BF16.F32.PACK_AB R159, R39, R38 ;  /* 0x00000026279f723e */ /* 0x000fca00000010ff */
[----:B------:R0:W-:Y:S01]  /*41d0*/  STSM.16.M88.4 [R184], R156 ;  /* 0x0000009cb8007844 */ /* 0x0001e20000000200 */
[----:B------:R-:W3:Y:S01]  /*41e0*/  MUFU.EX2 R44, R44 ;  /* 0x0000002c002c7308 */ /* 0x000ee20000000800 */
[----:B-----5:R-:W-:-:S07]  /*41f0*/  FADD.FTZ R6, R42, R11 ;  /* 0x0000000b2a067221 */ /* 0x020fce0000010000 */
[----:B------:R-:W5:Y:S01]  /*4200*/  MUFU.EX2 R46, R46 ;  /* 0x0000002e002e7308 */ /* 0x000f620000000800 */
[C---:B----4-:R-:W-:Y:S01]  /*4210*/  FADD.FTZ R11, R43.reuse, R6 ;  /* 0x000000062b0b7221 */ /* 0x050fe20000010000 */
[----:B------:R-:W-:-:S06]  /*4220*/  F2FP.BF16.F32.PACK_AB R161, R43, R42 ;  /* 0x0000002a2ba1723e */ /* 0x000fcc00000010ff */
[----:B------:R-:W4:Y:S01]  /*4230*/  MUFU.EX2 R45, R45 ;  /* 0x0000002d002d7308 */ /* 0x000f220000000800 */
[----:B---3--:R-:W-:-:S07]  /*4240*/  FADD.FTZ R6, R44, R13 ;  /* 0x0000000d2c067221 */ /* 0x008fce0000010000 */
[----:B------:R-:W3:Y:S01]  /*4250*/  MUFU.EX2 R47, R47 ;  /* 0x0000002f002f7308 */ /* 0x000ee20000000800 */
[----:B-----5:R-:W-:-:S07]  /*4260*/  FADD.FTZ R10, R46, R11 ;  /* 0x0000000b2e0a7221 */ /* 0x020fce0000010000 */
[----:B------:R-:W-:Y:S01]  /*4270*/  MUFU.EX2 R48, R48 ;  /* 0x0000003000307308 */ /* 0x000fe20000000800 */
[C---:B----4-:R-:W-:Y:S01]  /*4280*/  F2FP.BF16.F32.PACK_AB R162, R45.reuse, R44 ;  /* 0x0000002c2da2723e */ /* 0x050fe200000010ff */
[----:B------:R-:W-:-:S06]  /*4290*/  FADD.FTZ R45, R45, R6 ;  /* 0x000000062d2d7221 */ /* 0x000fcc0000010000 */
[----:B------:R-:W4:Y:S01]  /*42a0*/  MUFU.EX2 R49, R49 ;  /* 0x0000003100317308 */ /* 0x000f220000000800 */
[C---:B---3--:R-:W-:Y:S01]  /*42b0*/  F2FP.BF16.F32.PACK_AB R163, R47.reuse, R46 ;  /* 0x0000002e2fa3723e */ /* 0x048fe200000010ff */
[----:B------:R-:W-:-:S04]  /*42c0*/  FADD.FTZ R47, R47, R10 ;  /* 0x0000000a2f2f7221 */ /* 0x000fc80000010000 */
[----:B------:R0:W-:Y:S02]  /*42d0*/  STSM.16.M88.4 [R22], R160 ;  /* 0x000000a016007844 */ /* 0x0001e40000000200 */
[----:B------:R-:W-:Y:S08]  /*42e0*/  MUFU.EX2 R50, R50 ;  /* 0x0000003200327308 */ /* 0x000ff00000000800 */
[----:B------:R-:W3:Y:S01]  /*42f0*/  MUFU.EX2 R51, R51 ;  /* 0x0000003300337308 */ /* 0x000ee20000000800 */
[----:B----4-:R-:W-:Y:S01]  /*4300*/  F2FP.BF16.F32.PACK_AB R164, R49, R48 ;  /* 0x0000003031a4723e */ /* 0x010fe200000010ff */
[----:B------:R-:W-:-:S04]  /*4310*/  FADD.FTZ R48, R48, R45 ;  /* 0x0000002d30307221 */ /* 0x000fc80000010000 */
[----:B------:R-:W-:Y:S02]  /*4320*/  FADD.FTZ R49, R49, R48 ;  /* 0x0000003031317221 */ /* 0x000fe40000010000 */
[----:B------:R-:W4:Y:S08]  /*4330*/  MUFU.EX2 R52, R52 ;  /* 0x0000003400347308 */ /* 0x000f300000000800 */
[----:B------:R-:W5:Y:S01]  /*4340*/  MUFU.EX2 R54, R54 ;  /* 0x0000003600367308 */ /* 0x000f620000000800 */
[----:B---3--:R-:W-:Y:S01]  /*4350*/  F2FP.BF16.F32.PACK_AB R165, R51, R50 ;  /* 0x0000003233a5723e */ /* 0x008fe200000010ff */
[----:B------:R-:W-:-:S04]  /*4360*/  FADD.FTZ R50, R50, R47 ;  /* 0x0000002f32327221 */ /* 0x000fc80000010000 */
[----:B------:R-:W-:Y:S02]  /*4370*/  FADD.FTZ R51, R51, R50 ;  /* 0x0000003233337221 */ /* 0x000fe40000010000 */
[----:B------:R-:W3:Y:S01]  /*4380*/  MUFU.EX2 R9, R9 ;  /* 0x0000000900097308 */ /* 0x000ee20000000800 */
[----:B----4-:R-:W-:Y:S01]  /*4390*/  F2FP.BF16.F32.PACK_AB R166, R5, R52 ;  /* 0x0000003405a6723e */ /* 0x010fe200000010ff */
[----:B------:R-:W-:-:S04]  /*43a0*/  FADD.FTZ R52, R52, R49 ;  /* 0x0000003134347221 */ /* 0x000fc80000010000 */
[----:B------:R-:W-:Y:S01]  /*43b0*/  FADD.FTZ R5, R5, R52 ;  /* 0x0000003405057221 */ /* 0x000fe20000010000 */
[----:B-----5:R-:W-:Y:S01]  /*43c0*/  FADD.FTZ R6, R54, R51 ;  /* 0x0000003336067221 */ /* 0x020fe20000010000 */
[----:B---3--:R-:W-:-:S03]  /*43d0*/  F2FP.BF16.F32.PACK_AB R167, R9, R54 ;  /* 0x0000003609a7723e */ /* 0x008fc600000010ff */
[----:B------:R-:W-:Y:S02]  /*43e0*/  FADD.FTZ R6, R9, R6 ;  /* 0x0000000609067221 */ /* 0x000fe40000010000 */
[----:B------:R0:W-:Y:S01]  /*43f0*/  STSM.16.M88.4 [R23], R164 ;  /* 0x000000a417007844 */ /* 0x0001e20000000200 */
[----:B------:R-:W-:Y:S05]  /*4400*/  @!P0 BRA `(.L_x_3596) ;  /* 0x0000000000048947 */ /* 0x000fea0003800000 */
[----:B------:R-:W-:Y:S01]  /*4410*/  BPT.TRAP 0x1 ;  /* 0x000000040000795c */ /* 0x000fe20000300000 */
.L_x_3596:
[----:B------:R3:W4:Y:S01]  /*4420*/  SYNCS.PHASECHK.TRANS64.TRYWAIT P1, [R7+URZ+0x28c50], R8 ;  /* 0x028c5008070075a7 */ /* 0x000722000802017f */
[----:B------:R-:W-:Y:S05]  /*4430*/  @!P0 BRA `(.L_x_3597) ;  /* 0x0000000000048947 */ /* 0x000fea0003800000 */
[----:B------:R-:W-:Y:S01]  /*4440*/  BPT.TRAP 0x1 ;  /* 0x000000040000795c */ /* 0x000fe20000300000 */
.L_x_3597:
[----:B------:R-:W-:Y:S01]  /*4450*/  ULOP3.LUT UR52, UR52, 0x2000000, URZ, 0xfc, !UPT ;  /* 0x0200000034347892 */ /* 0x000fe2000f8efc3f */
[----:B----4-:R-:W-:Y:S11]  /*4460*/  @P1 BRA `(.L_x_3598) ;  /* 0x0000000000081947 */ /* 0x010ff60003800000 */
[----:B------:R-:W4:Y:S02]  /*4470*/  SYNCS.PHASECHK.TRANS64.TRYWAIT P1, [R7+URZ+0x28c50], R8 ;  /* 0x028c5008070075a7 */ /* 0x000f24000802017f */
[----:B----4-:R-:W-:Y:S05]  /*4480*/  @!P1 BRA `(.L_x_3599) ;  /* 0x000000a800f89947 */ /* 0x010fea0003800000 */
.L_x_3598:
        /* <DEDUP_REMOVED lines=34> */
.L_x_3600:
        /* <DEDUP_REMOVED lines=8> */
[----:B-1234-:R-:W-:Y:S01]  /*4730*/  MOV R8, R3 ;  /* 0x0000000300087202 */ /* 0x01efe20000000f00 */
[----:B------:R-:W-:Y:S01]  /*4740*/  UIADD3 UR48, UR48, -0x2, URZ ;  /* 0xfffffffe30307890 */ /* 0x000fe2000fffe03f */
[----:B------:R-:W-:Y:S01]  /*4750*/  UMOV UR22, UR38 ;  /* 0x0000002600167c82 */ /* 0x000fe20008000000 */
[----:B------:R-:W-:-:S10]  /*4760*/  ULDC UR20, c[0x0][0x988] ;  /* 0x0002620000147ab9 */ /* 0x000fd40000000800 */
.L_x_3612:
        /* <DEDUP_REMOVED lines=8> */
[----:B01-3--:R-:W-:Y:S11]  /*47f0*/  @!P0 BRA `(.L_x_3602) ;  /* 0x0000000000048947 */ /* 0x00bff60003800000 */
[----:B------:R-:W-:Y:S01]  /*4800*/  BPT.TRAP 0x1 ;  /* 0x000000040000795c */ /* 0x000fe20000300000 */
.L_x_3602:
[----:B------:R-:W-:Y:S01]  /*4810*/  ULEA UR21, UR38, UR41, 0x3 ;  /* 0x0000002926157291 */ /* 0x000fe2000f8e183f */
[----:B------:R-:W-:-:S05]  /*4820*/  IMAD.U32 R7, RZ, RZ, UR37 ;  /* 0x00000025ff077e24 */ /* 0x000fca000f8e00ff */
[----:B------:R-:W-:-:S04]  /*4830*/  SHF.L.U32 R7, R7, 0x1f, RZ ;  /* 0x0000001f07077819 */ /* 0x000fc800000006ff */
[----:B------:R1:W2:Y:S01]  /*4840*/  SYNCS.PHASECHK.TRANS64.TRYWAIT P2, [UR21+0x28c30], R7 ;  /* 0x028c3007ff0075a7 */ /* 0x0002a20008040155 */
[----:B------:R-:W-:Y:S05]  /*4850*/  @!P0 BRA `(.L_x_3603) ;  /* 0x0000000000048947 */ /* 0x000fea0003800000 */
[----:B------:R-:W-:Y:S01]  /*4860*/  BPT.TRAP 0x1 ;  /* 0x000000040000795c */ /* 0x000fe20000300000 */
.L_x_3603:
[----:B--2---:R-:W-:Y:S05]  /*4870*/  @P2 BRA `(.L_x_3604) ;  /* 0x0000000000082947 */ /* 0x004fea0003800000 */
[----:B------:R-:W2:Y:S02]  /*4880*/  SYNCS.PHASECHK.TRANS64.TRYWAIT P2, [UR21+0x28c30], R7 ;  /* 0x028c3007ff0075a7 */ /* 0x000ea40008040155 */
[----:B--2---:R-:W-:Y:S05]  /*4890*/  @!P2 BRA `(.L_x_3605) ;  /* 0x000000a80008a947 */ /* 0x004fea0003800000 */
.L_x_3604:
        /* <DEDUP_REMOVED lines=28> */
.L_x_3606:
[----:B--2---:R-:W-:Y:S01]  /*4a60*/  FMNMX.FTZ R4, R152, R8, !PT ;  /* 0x0000000898047209 */ /* 0x004fe20007810000 */
[----:B------:R-:W-:-:S03]  /*4a70*/  UIADD3 UR6, UR21, 0x28c40, URZ ;  /* 0x00028c4015067890 */ /* 0x000fc6000fffe03f */
[----:B------:R-:W-:Y:S01]  /*4a80*/  FMNMX.FTZ R3, R153, R4, !PT ;  /* 0x0000000499037209 */ /* 0x000fe20007810000 */
        /* <DEDUP_REMOVED lines=16> */
[----:B------:R-:W-:-:S03]  /*4b90*/  FMNMX.FTZ R4, R154, R9, !PT ;  /* 0x000000099a047209 */ /* 0x000fc60007810000 */
[----:B------:R-:W0:Y:S02]  /*4ba0*/  SHFL.BFLY PT, R3, R10, 0x2, 0x1f ;  /* 0x0c401f000a037f89 */ /* 0x000e2400000e0000 */
[----:B0-----:R-:W-:Y:S02]  /*4bb0*/  FMNMX.FTZ R12, R10, R3, !PT ;  /* 0x000000030a0c7209 */ /* 0x001fe40007810000 */
[----:B------:R-:W-:-:S03]  /*4bc0*/  FMNMX.FTZ R3, R155, R4, !PT ;  /* 0x000000049b037209 */ /* 0x000fc60007810000 */
[----:B------:R-:W0:Y:S01]  /*4bd0*/  SHFL.BFLY PT, R11, R12, 0x1, 0x1f ;  /* 0x0c201f000c0b7f89 */ /* 0x000e2200000e0000 */
[----:B------:R-:W-:-:S04]  /*4be0*/  FMNMX.FTZ R4, R158, R3, !PT ;  /* 0x000000039e047209 */ /* 0x000fc80007810000 */
[----:B------:R-:W-:-:S04]  /*4bf0*/  FMNMX.FTZ R3, R159, R4, !PT ;  /* 0x000000049f037209 */ /* 0x000fc80007810000 */
[----:B------:R-:W-:Y:S02]  /*4c00*/  FMNMX.FTZ R4, R162, R3, !PT ;  /* 0x00000003a2047209 */ /* 0x000fe40007810000 */
[----:B0-----:R-:W-:Y:S02]  /*4c10*/  FMNMX.FTZ R3, R12, R11, !PT ;  /* 0x0000000b0c037209 */ /* 0x001fe40007810000 */
[----:B------:R-:W-:-:S03]  /*4c20*/  FMNMX.FTZ R11, R163, R4, !PT ;  /* 0x00000004a30b7209 */ /* 0x000fc60007810000 */
[C---:B------:R-:W-:Y:S01]  /*4c30*/  FMUL.FTZ R205, R3.reuse, UR20 ;  /* 0x0000001403cd7c20 */ /* 0x040fe20008410000 */
[----:B------:R-:W-:Y:S01]  /*4c40*/  FMNMX.FTZ R4, R166, R11, !PT ;  /* 0x0000000ba6047209 */ /* 0x000fe20007810000 */
[----:B------:R-:W-:Y:S02]  /*4c50*/  FADD.FTZ R8, -R3, R8 ;  /* 0x0000000803087221 */ /* 0x000fe40000010100 */
[--C-:B------:R-:W-:Y:S01]  /*4c60*/  FFMA.FTZ R21, R157, UR20, -R205.reuse ;  /* 0x000000149d157c23 */ /* 0x100fe200080108cd */
[----:B------:R-:W-:Y:S01]  /*4c70*/  FMNMX.FTZ R11, R167, R4, !PT ;  /* 0x00000004a70b7209 */ /* 0x000fe20007810000 */
[--C-:B------:R-:W-:Y:S01]  /*4c80*/  FFMA.FTZ R10, R156, UR20, -R205.reuse ;  /* 0x000000149c0a7c23 */ /* 0x100fe200080108cd */
[--C-:B------:R-:W-:Y:S01]  /*4c90*/  FFMA.FTZ R156, R160, UR20, -R205.reuse ;  /* 0x00000014a09c7c23 */ /* 0x100fe200080108cd */
[----:B------:R-:W-:Y:S01]  /*4ca0*/  FMUL.FTZ R8, R8, UR20 ;  /* 0x0000001408087c20 */ /* 0x000fe20008410000 */
        /* <DEDUP_REMOVED lines=8> */
[----:B------:R-:W-:Y:S01]  /*4d30*/  FMNMX.FTZ R4, R174, R13, !PT ;  /* 0x0000000dae047209 */ /* 0x000fe20007810000 */
[--C-:B------:R-:W-:Y:S01]  /*4d40*/  FFMA.FTZ R12, R164, UR20, -R205.reuse ;  /* 0x00000014a40c7c23 */ /* 0x100fe200080108cd */
[--C-:B------:R-:W-:Y:S01]  /*4d50*/  FFMA.FTZ R164, R176, UR20, -R205.reuse ;  /* 0x00000014b0a47c23 */ /* 0x100fe200080108cd */
[--C-:B------:R-:W-:Y:S01]  /*4d60*/  FFMA.FTZ R161, R169, UR20, -R205.reuse ;  /* 0x00000014a9a17c23 */ /* 0x100fe200080108cd */
[----:B------:R-:W-:Y:S01]  /*4d70*/  FMNMX.FTZ R13, R175, R4, !PT ;  /* 0x00000004af0d7209 */ /* 0x000fe20007810000 */
[----:B------:R-:W2:Y:S01]  /*4d80*/  MUFU.EX2 R11, R11 ;  /* 0x0000000b000b7308 */ /* 0x000ea20000000800 */
[--C-:B------:R-:W-:Y:S01]  /*4d90*/  FFMA.FTZ R169, R177, UR20, -R205.reuse ;  /* 0x00000014b1a97c23 */ /* 0x100fe200080108cd */
[--C-:B------:R-:W-:Y:S01]  /*4da0*/  FFMA.FTZ R20, R180, UR20, -R205.reuse ;  /* 0x00000014b4147c23 */ /* 0x100fe200080108cd */
[----:B------:R-:W-:Y:S01]  /*4db0*/  FMNMX.FTZ R4, R178, R13, !PT ;  /* 0x0000000db2047209 */ /* 0x000fe20007810000 */
[----:B------:R-:W-:-:S03]  /*4dc0*/  FFMA.FTZ R181, R181, UR20, -R205 ;  /* 0x00000014b5b57c23 */ /* 0x000fc600080108cd */
[----:B------:R-:W-:Y:S01]  /*4dd0*/  FMNMX.FTZ R13, R179, R4, !PT ;  /* 0x00000004b30d7209 */ /* 0x000fe20007810000 */
[----:B------:R-:W3:Y:S01]  /*4de0*/  MUFU.EX2 R152, R152 ;  /* 0x0000009800987308 */ /* 0x000ee20000000800 */
[-C--:B0-----:R-:W-:Y:S01]  /*4df0*/  FMUL.FTZ R24, R24, R8.reuse ;  /* 0x0000000818187220 */ /* 0x081fe20000410000 */
[-C--:B------:R-:W-:Y:S01]  /*4e00*/  FMUL.FTZ R25, R25, R8.reuse ;  /* 0x0000000819197220 */ /* 0x080fe20000410000 */
[----:B------:R-:W-:Y:S01]  /*4e10*/  FMNMX.FTZ R4, R182, R13, !PT ;  /* 0x0000000db6047209 */ /* 0x000fe20007810000 */
[--C-:B------:R-:W-:Y:S01]  /*4e20*/  FFMA.FTZ R13, R165, UR20, -R205.reuse ;  /* 0x00000014a50d7c23 */ /* 0x100fe200080108cd */
[----:B------:R-:W-:Y:S01]  /*4e30*/  FFMA.FTZ R165, R173, UR20, -R205 ;  /* 0x00000014ada57c23 */ /* 0x000fe200080108cd */
[----:B------:R-:W-:Y:S01]  /*4e40*/  FMUL.FTZ R28, R28, R8 ;  /* 0x000000081c1c7220 */ /* 0x000fe20000410000 */
[----:B------:R-:W-:Y:S01]  /*4e50*/  FMNMX.FTZ R4, R183, R4, !PT ;  /* 0x00000004b7047209 */ /* 0x000fe20007810000 */
[----:B------:R-:W0:Y:S01]  /*4e60*/  MUFU.EX2 R10, R10 ;  /* 0x0000000a000a7308 */ /* 0x000e220000000800 */
[-C--:B------:R-:W-:Y:S01]  /*4e70*/  FMUL.FTZ R29, R29, R8.reuse ;  /* 0x000000081d1d7220 */ /* 0x080fe20000410000 */
[-C--:B------:R-:W-:Y:S01]  /*4e80*/  FMUL.FTZ R32, R32, R8.reuse ;  /* 0x0000000820207220 */ /* 0x080fe20000410000 */
[-C--:B------:R-:W-:Y:S01]  /*4e90*/  FMUL.FTZ R33, R33, R8.reuse ;  /* 0x0000000821217220 */ /* 0x080fe20000410000 */
[----:B------:R-:W4:Y:S01]  /*4ea0*/  SHFL.BFLY PT, R153, R4, 0x2, 0x1f ;  /* 0x0c401f0004997f89 */ /* 0x000f2200000e0000 */
        /* <DEDUP_REMOVED lines=23> */
[----:B----4-:R-:W-:Y:S01]  /*5020*/  FMNMX.FTZ R153, R4, R153, !PT ;  /* 0x0000009904997209 */ /* 0x010fe20007810000 */
[-C--:B------:R-:W-:Y:S01]  /*5030*/  FMUL.FTZ R76, R76, R8.reuse ;  /* 0x000000084c4c7220 */ /* 0x080fe20000410000 */
[-C--:B------:R-:W-:Y:S01]  /*5040*/  FMUL.FTZ R77, R77, R8.reuse ;  /* 0x000000084d4d7220 */ /* 0x080fe20000410000 */
[-C--:B------:R-:W-:Y:S01]  /*5050*/  FMUL.FTZ R80, R80, R8.reuse ;  /* 0x0000000850507220 */ /* 0x080fe20000410000 */
[----:B------:R-:W-:Y:S01]  /*5060*/  MUFU.EX2 R12, R12 ;  /* 0x0000000c000c7308 */ /* 0x000fe20000000800 */
[----:B------:R-:W4:Y:S01]  /*5070*/  SHFL.BFLY PT, R4, R153, 0x1, 0x1f ;  /* 0x0c201f0099047f89 */ /* 0x000f2200000e0000 */
        /* <DEDUP_REMOVED lines=23> */
[----:B----4-:R-:W-:Y:S01]  /*51f0*/  FMNMX.FTZ R4, R153, R4, !PT ;  /* 0x0000000499047209 */ /* 0x010fe20007810000 */
        /* <DEDUP_REMOVED lines=9> */
[----:B------:R-:W-:Y:S01]  /*5290*/  FFMA.FTZ R168, R154, UR20, -R157 ;  /* 0x000000149aa87c23 */ /* 0x000fe2000801089d */
[----:B------:R-:W-:-:S02]  /*52a0*/  IMAD.MOV R154, RZ, RZ, -R18 ;  /* 0x000000ffff9a7224 */ /* 0x000fc400078e0a12 */
[--C-:B------:R-:W-:Y:S01]  /*52b0*/  FFMA.FTZ R153, R155, UR20, -R157.reuse ;  /* 0x000000149b997c23 */ /* 0x100fe2000801089d */
[--C-:B------:R-:W-:Y:S01]  /*52c0*/  FFMA.FTZ R155, R158, UR20, -R157.reuse ;  /* 0x000000149e9b7c23 */ /* 0x100fe2000801089d */
[--C-:B------:R-:W-:Y:S01]  /*52d0*/  FFMA.FTZ R172, R159, UR20, -R157.reuse ;  /* 0x000000149fac7c23 */ /* 0x100fe2000801089d */
[----:B------:R-:W-:Y:S01]  /*52e0*/  MUFU.EX2 R173, R173 ;  /* 0x000000ad00ad7308 */ /* 0x000fe20000000800 */
[----:B------:R-:W-:Y:S01]  /*52f0*/  ISETP.NE.AND P2, PT, R17, R154, PT ;  /* 0x0000009a1100720c */ /* 0x000fe20003f45270 */
[--C-:B------:R-:W-:Y:S01]  /*5300*/  FFMA.FTZ R158, R162, UR20, -R157.reuse ;  /* 0x00000014a29e7c23 */ /* 0x100fe2000801089d */
[--C-:B------:R-:W-:Y:S01]  /*5310*/  FFMA.FTZ R162, R167, UR20, -R157.reuse ;  /* 0x00000014a7a27c23 */ /* 0x100fe2000801089d */
[--C-:B------:R-:W-:Y:S01]  /*5320*/  FFMA.FTZ R167, R171, UR20, -R157.reuse ;  /* 0x00000014aba77c23 */ /* 0x100fe2000801089d */
[----:B------:R-:W-:Y:S02]  /*5330*/  IMAD.U32 R171, RZ, RZ, UR22 ;  /* 0x00000016ffab7e24 */ /* 0x000fe4000f8e00ff */
[--C-:B------:R-:W-:Y:S01]  /*5340*/  FFMA.FTZ R163, R163, UR20, -R157.reuse ;  /* 0x00000014a3a37c23 */ /* 0x100fe2000801089d */
[--C-:B------:R-:W-:Y:S01]  /*5350*/  FFMA.FTZ R159, R166, UR20, -R157.reuse ;  /* 0x00000014a69f7c23 */ /* 0x100fe2000801089d */
[----:B------:R-:W4:Y:S01]  /*5360*/  MUFU.EX2 R168, R168 ;  /* 0x000000a800a87308 */ /* 0x000f220000000800 */
[--C-:B------:R-:W-:Y:S01]  /*5370*/  FFMA.FTZ R166, R170, UR20, -R157.reuse ;  /* 0x00000014aaa67c23 */ /* 0x100fe2000801089d */
[--C-:B------:R-:W-:Y:S01]  /*5380*/  FFMA.FTZ R179, R179, UR20, -R157.reuse ;  /* 0x00000014b3b37c23 */ /* 0x100fe2000801089d */
[--C-:B------:R-:W-:Y:S01]  /*5390*/  FFMA.FTZ R182, R182, UR20, -R157.reuse ;  /* 0x00000014b6b67c23 */ /* 0x100fe2000801089d */
[----:B------:R-:W-:Y:S01]  /*53a0*/  FFMA.FTZ R183, R183, UR20, -R157 ;  /* 0x00000014b7b77c23 */ /* 0x000fe2000801089d */
[----:B------:R-:W-:Y:S01]  /*53b0*/  FMUL.FTZ R132, R132, R8 ;  /* 0x0000000884847220 */ /* 0x000fe20000410000 */
[----:B------:R-:W-:-:S02]  /*53c0*/  @!P2 IMAD R154, R171, 0x40, R16 ;  /* 0x00000040ab9aa824 */ /* 0x000fc400078e0210 */
[----:B--2---:R-:W-:Y:S01]  /*53d0*/  FFMA.FTZ R171, R8, R5, R11 ;  /* 0x0000000508ab7223 */ /* 0x004fe2000001000b */
[----:B------:R-:W2:Y:S01]  /*53e0*/  MUFU.EX2 R153, R153 ;  /* 0x0000009900997308 */ /* 0x000ea20000000800 */
[----:B------:R-:W-:Y:S01]  /*53f0*/  FFMA.FTZ R5, R174, UR20, -R157 ;  /* 0x00000014ae057c23 */ /* 0x000fe2000801089d */
[-C--:B------:R-:W-:Y:S01]  /*5400*/  FMUL.FTZ R133, R133, R8.reuse ;  /* 0x0000000885857220 */ /* 0x080fe20000410000 */
[C---:B---3--:R-:W-:Y:S01]  /*5410*/  FADD.FTZ R171, R152.reuse, R171 ;  /* 0x000000ab98ab7221 */ /* 0x048fe20000010000 */
[----:B------:R-:W-:Y:S01]  /*5420*/  F2FP.BF16.F32.PACK_AB R152, R152, R11 ;  /* 0x0000000b9898723e */ /* 0x000fe200000010ff */
[-C--:B------:R-:W-:Y:S01]  /*5430*/  FMUL.FTZ R136, R136, R8.reuse ;  /* 0x0000000888887220 */ /* 0x080fe20000410000 */
[----:B------:R-:W-:Y:S01]  /*5440*/  FMUL.FTZ R137, R137, R8 ;  /* 0x0000000889897220 */ /* 0x000fe20000410000 */
[----:B0-----:R-:W-:Y:S01]  /*5450*/  FADD.FTZ R176, R10, R171 ;  /* 0x000000ab0ab07221 */ /* 0x001fe20000010000 */
[----:B------:R-:W0:Y:S01]  /*5460*/  MUFU.EX2 R155, R155 ;  /* 0x0000009b009b7308 */ /* 0x000e220000000800 */
[----:B----4-:R-:W-:Y:S01]  /*5470*/  FFMA.FTZ R170, R173, R6, R168 ;  /* 0x00000006adaa7223 */ /* 0x010fe200000100a8 */
[--C-:B------:R-:W-:Y:S01]  /*5480*/  FFMA.FTZ R6, R175, UR20, -R157.reuse ;  /* 0x00000014af067c23 */ /* 0x100fe2000801089d */
[----:B------:R-:W-:Y:S01]  /*5490*/  FADD.FTZ R175, R21, R176 ;  /* 0x000000b015af7221 */ /* 0x000fe20000010000 */
[-C--:B------:R-:W-:Y:S01]  /*54a0*/  FMUL.FTZ R140, R140, R8.reuse ;  /* 0x000000088c8c7220 */ /* 0x080fe20000410000 */
[-C--:B------:R-:W-:Y:S01]  /*54b0*/  FMUL.FTZ R141, R141, R8.reuse ;  /* 0x000000088d8d7220 */ /* 0x080fe20000410000 */
[-C--:B------:R-:W-:Y:S01]  /*54c0*/  FMUL.FTZ R144, R144, R8.reuse ;  /* 0x0000000890907220 */ /* 0x080fe20000410000 */
[-C--:B------:R-:W-:Y:S01]  /*54d0*/  FMUL.FTZ R145, R145, R8.reuse ;  /* 0x0000000891917220 */ /* 0x080fe20000410000 */
[----:B------:R-:W3:Y:S01]  /*54e0*/  MUFU.EX2 R172, R172 ;  /* 0x000000ac00ac7308 */ /* 0x000ee20000000800 */
[C---:B--2---:R-:W-:Y:S01]  /*54f0*/  FADD.FTZ R174, R153.reuse, R170 ;  /* 0x000000aa99ae7221 */ /* 0x044fe20000010000 */
[----:B------:R-:W-:Y:S01]  /*5500*/  FFMA.FTZ R170, R178, UR20, -R157 ;  /* 0x00000014b2aa7c23 */ /* 0x000fe2000801089d */
[----:B------:R-:W-:Y:S01]  /*5510*/  @!P2 LEA R157, R154, UR41, 0x2 ;  /* 0x000000299a9dac11 */ /* 0x000fe2000f8e10ff */
[----:B------:R-:W-:Y:S01]  /*5520*/  FMUL.FTZ R148, R148, R8 ;  /* 0x0000000894947220 */ /* 0x000fe20000410000 */
[----:B------:R-:W-:Y:S01]  /*5530*/  F2FP.BF16.F32.PACK_AB R153, R153, R168 ;  /* 0x000000a89999723e */ /* 0x000fe200000010ff */
[----:B------:R-:W-:Y:S01]  /*5540*/  FMUL.FTZ R149, R149, R8 ;  /* 0x0000000895957220 */ /* 0x000fe20000410000 */
[-C--:B------:R-:W-:Y:S01]  /*5550*/  FMUL.FTZ R26, R26, R173.reuse ;  /* 0x000000ad1a1a7220 */ /* 0x080fe20000410000 */
[----:B------:R-:W2:Y:S01]  /*5560*/  MUFU.EX2 R158, R158 ;  /* 0x0000009e009e7308 */ /* 0x000ea20000000800 */
[----:B0-----:R-:W-:Y:S01]  /*5570*/  FADD.FTZ R171, R155, R174 ;  /* 0x000000ae9bab7221 */ /* 0x001fe20000010000 */
[----:B------:R-:W-:Y:S01]  /*5580*/  FADD.FTZ R174, R156, R175 ;  /* 0x000000af9cae7221 */ /* 0x000fe20000010000 */
[----:B------:R-:W-:Y:S01]  /*5590*/  @!P2 STS [R157+0x28800], R8 ;  /* 0x028800089d00a388 */ /* 0x000fe20000000800 */
[----:B------:R-:W-:Y:S01]  /*55a0*/  F2FP.BF16.F32.PACK_AB R156, R15, R156 ;  /* 0x0000009c0f9c723e */ /* 0x000fe200000010ff */
[-C--:B------:R-:W-:Y:S01]  /*55b0*/  FMUL.FTZ R27, R27, R173.reuse ;  /* 0x000000ad1b1b7220 */ /* 0x080fe20000410000 */
[----:B------:R-:W-:Y:S01]  /*55c0*/  FMUL.FTZ R30, R30, R173 ;  /* 0x000000ad1e1e7220 */ /* 0x000fe20000410000 */
[----:B------:R0:W-:Y:S01]  /*55d0*/  @!P2 STS [R157+0x28820], R173 ;  /* 0x028820ad9d00a388 */ /* 0x0001e20000000800 */
[----:B------:R-:W4:Y:S01]  /*55e0*/  MUFU.EX2 R163, R163 ;  /* 0x000000a300a37308 */ /* 0x000f220000000800 */
        /* <DEDUP_REMOVED lines=8> */
[----:B--2---:R-:W-:Y:S01]  /*5670*/  FADD.FTZ R154, R158, R171 ;  /* 0x000000ab9e9a7221 */ /* 0x004fe20000010000 */
[----:B------:R-:W-:Y:S01]  /*5680*/  FADD.FTZ R171, R15, R174 ;  /* 0x000000ae0fab7221 */ /* 0x000fe20000010000 */
[-C--:B------:R-:W-:Y:S01]  /*5690*/  FMUL.FTZ R42, R42, R173.reuse ;  /* 0x000000ad2a2a7220 */ /* 0x080fe20000410000 */
[-C--:B------:R-:W-:Y:S01]  /*56a0*/  FMUL.FTZ R43, R43, R173.reuse ;  /* 0x000000ad2b2b7220 */ /* 0x080fe20000410000 */
[-C--:B------:R-:W-:Y:S01]  /*56b0*/  FMUL.FTZ R46, R46, R173.reuse ;  /* 0x000000ad2e2e7220 */ /* 0x080fe20000410000 */
[----:B------:R-:W-:Y:S01]  /*56c0*/  FADD.FTZ R174, R12, R171 ;  /* 0x000000ab0cae7221 */ /* 0x000fe20000010000 */
[-C--:B------:R-:W-:Y:S01]  /*56d0*/  FMUL.FTZ R47, R47, R173.reuse ;  /* 0x000000ad2f2f7220 */ /* 0x080fe20000410000 */
[----:B------:R-:W2:Y:S01]  /*56e0*/  MUFU.EX2 R162, R162 ;  /* 0x000000a200a27308 */ /* 0x000ea20000000800 */
[----:B----4-:R-:W-:Y:S01]  /*56f0*/  FADD.FTZ R154, R163, R154 ;  /* 0x0000009aa39a7221 */ /* 0x010fe20000010000 */
[----:B------:R-:W-:Y:S01]  /*5700*/  FADD.FTZ R11, R13, R174 ;  /* 0x000000ae0d0b7221 */ /* 0x000fe20000010000 */
[----:B0-----:R-:W-:Y:S01]  /*5710*/  F2FP.BF16.F32.PACK_AB R157, R163, R158 ;  /* 0x0000009ea39d723e */ /* 0x001fe200000010ff */
[-C--:B------:R-:W-:Y:S01]  /*5720*/  FMUL.FTZ R50, R50, R173.reuse ;  /* 0x000000ad32327220 */ /* 0x080fe20000410000 */
[----:B------:R-:W-:Y:S01]  /*5730*/  F2FP.BF16.F32.PACK_AB R158, R13, R12 ;  /* 0x0000000c0d9e723e */ /* 0x000fe200000010ff */
[-C--:B------:R-:W-:Y:S01]  /*5740*/  FMUL.FTZ R51, R51, R173.reuse ;  /* 0x000000ad33337220 */ /* 0x080fe20000410000 */
[-C--:B------:R-:W-:Y:S01]  /*5750*/  FMUL.FTZ R54, R54, R173.reuse ;  /* 0x000000ad36367220 */ /* 0x080fe20000410000 */
[----:B------:R-:W0:Y:S01]  /*5760*/  MUFU.EX2 R166, R166 ;  /* 0x000000a600a67308 */ /* 0x000e220000000800 */
[----:B---3--:R-:W-:Y:S01]  /*5770*/  FADD.FTZ R171, R159, R154 ;  /* 0x0000009a9fab7221 */ /* 0x008fe20000010000 */
[----:B------:R-:W-:Y:S01]  /*5780*/  F2FP.BF16.F32.PACK_AB R154, R21, R10 ;  /* 0x0000000a159a723e */ /* 0x000fe200000010ff */
[----:B------:R-:W-:Y:S01]  /*5790*/  BAR.SYNC.DEFER_BLOCKING 0xf, 0x100 ;  /* 0x03c4000000007b1d */ /* 0x000fe20000010000 */
[----:B------:R-:W-:Y:S01]  /*57a0*/  FADD.FTZ R10, R160, R11 ;  /* 0x0000000ba00a7221 */ /* 0x000fe20000010000 */
[----:B------:R-:W-:Y:S01]  /*57b0*/  F2FP.BF16.F32.PACK_AB R160, R161, R160 ;  /* 0x000000a0a1a0723e */ /* 0x000fe200000010ff */
[-C--:B------:R-:W-:Y:S01]  /*57c0*/  FMUL.FTZ R55, R55, R173.reuse ;  /* 0x000000ad37377220 */ /* 0x080fe20000410000 */
[----:B------:R-:W-:Y:S01]  /*57d0*/  FMUL.FTZ R58, R58, R173 ;  /* 0x000000ad3a3a7220 */ /* 0x000fe20000410000 */
[----:B------:R-:W-:Y:S01]  /*57e0*/  FADD.FTZ R11, R161, R10 ;  /* 0x0000000aa10b7221 */ /* 0x000fe20000010000 */
[----:B------:R-:W3:Y:S01]  /*57f0*/  MUFU.EX2 R167, R167 ;  /* 0x000000a700a77308 */ /* 0x000ee20000000800 */
[C---:B--2---:R-:W-:Y:S01]  /*5800*/  FADD.FTZ R171, R162.reuse, R171 ;  /* 0x000000aba2ab7221 */ /* 0x044fe20000010000 */
[----:B------:R-:W-:Y:S01]  /*5810*/  F2FP.BF16.F32.PACK_AB R159, R162, R159 ;  /* 0x0000009fa29f723e */ /* 0x000fe200000010ff */
[----:B------:R-:W-:Y:S01]  /*5820*/  FADD.FTZ R10, R14, R11 ;  /* 0x0000000b0e0a7221 */ /* 0x000fe20000010000 */
        /* <DEDUP_REMOVED lines=13> */
[C---:B---3--:R-:W-:Y:S01]  /*5900*/  FADD.FTZ R168, R167.reuse, R168 ;  /* 0x000000a8a7a87221 */ /* 0x048fe20000010000 */
[----:B------:R-:W-:Y:S01]  /*5910*/  F2FP.BF16.F32.PACK_AB R161, R167, R166 ;  /* 0x000000a6a7a1723e */ /* 0x000fe200000010ff */
[----:B------:R3:W-:Y:S01]  /*5920*/  STSM.16.M88.4 [R19+0x26800], R152 ;  /* 0x0268009813007844 */ /* 0x0007e20000000200 */
[-C--:B------:R-:W-:Y:S01]  /*5930*/  FMUL.FTZ R79, R79, R173.reuse ;  /* 0x000000ad4f4f7220 */ /* 0x080fe20000410000 */
[-C--:B------:R-:W-:Y:S01]  /*5940*/  FMUL.FTZ R82, R82, R173.reuse ;  /* 0x000000ad52527220 */ /* 0x080fe20000410000 */
[-C--:B------:R-:W-:Y:S01]  /*5950*/  FMUL.FTZ R83, R83, R173.reuse ;  /* 0x000000ad53537220 */ /* 0x080fe20000410000 */
[----:B------:R3:W-:Y:S01]  /*5960*/  STSM.16.M88.4 [R184], R156 ;  /* 0x0000009cb8007844 */ /* 0x0007e20000000200 */
[----:B------:R-:W4:Y:S01]  /*5970*/  MUFU.EX2 R6, R6 ;  /* 0x0000000600067308 */ /* 0x000f220000000800 */
[----:B--2---:R-:W-:Y:S01]  /*5980*/  FADD.FTZ R11, R5, R168 ;  /* 0x000000a8050b7221 */ /* 0x004fe20000010000 */
[-C--:B------:R-:W-:Y:S01]  /*5990*/  FMUL.FTZ R86, R86, R173.reuse ;  /* 0x000000ad56567220 */ /* 0x080fe20000410000 */
[-C--:B------:R-:W-:Y:S01]  /*59a0*/  FMUL.FTZ R87, R87, R173.reuse ;  /* 0x000000ad57577220 */ /* 0x080fe20000410000 */
[-C--:B------:R-:W-:Y:S01]  /*59b0*/  FMUL.FTZ R90, R90, R173.reuse ;  /* 0x000000ad5a5a7220 */ /* 0x080fe20000410000 */
[-C--:B------:R-:W-:Y:S01]  /*59c0*/  FMUL.FTZ R91, R91, R173.reuse ;  /* 0x000000ad5b5b7220 */ /* 0x080fe20000410000 */
[-C--:B------:R-:W-:Y:S01]  /*59d0*/  FMUL.FTZ R94, R94, R173.reuse ;  /* 0x000000ad5e5e7220 */ /* 0x080fe20000410000 */
[-C--:B------:R-:W-:Y:S01]  /*59e0*/  FMUL.FTZ R95, R95, R173.reuse ;  /* 0x000000ad5f5f7220 */ /* 0x080fe20000410000 */
[----:B------:R-:W2:Y:S01]  /*59f0*/  MUFU.EX2 R164, R164 ;  /* 0x000000a400a47308 */ /* 0x000ea20000000800 */
[C---:B0-----:R-:W-:Y:S01]  /*5a00*/  FADD.FTZ R13, R165.reuse, R10 ;  /* 0x0000000aa50d7221 */ /* 0x041fe20000010000 */
[----:B------:R-:W-:Y:S01]  /*5a10*/  F2FP.BF16.F32.PACK_AB R162, R165, R14 ;  /* 0x0000000ea5a2723e */ /* 0x000fe200000010ff */
        /* <DEDUP_REMOVED lines=40> */
[----:B------:R-:W-:-:S05]  /*5ca0*/  FMUL.FTZ R151, R151, R173 ;  /* 0x000000ad97977220 */ /* 0x000fca0000410000 */
[----:B------:R-:W2:Y:S01]  /*5cb0*/  MUFU.EX2 R182, R182 ;  /* 0x000000b600b67308 */ /* 0x000ea20000000800 */
[C---:B0-----:R-:W-:Y:S01]  /*5cc0*/  F2FP.BF16.F32.PACK_AB R166, R9.reuse, R20 ;  /* 0x0000001409a6723e */ /* 0x041fe200000010ff */
[----:B------:R-:W-:-:S06]  /*5cd0*/  FADD.FTZ R5, R9, R6 ;  /* 0x0000000609057221 */ /* 0x000fcc0000010000 */
[----:B------:R-:W0:Y:S01]  /*5ce0*/  MUFU.EX2 R183, R183 ;  /* 0x000000b700b77308 */ /* 0x000e220000000800 */
[C---:B----4-:R-:W-:Y:S01]  /*5cf0*/  FADD.FTZ R13, R179.reuse, R12 ;  /* 0x0000000cb30d7221 */ /* 0x050fe20000010000 */
[----:B------:R-:W-:-:S03]  /*5d00*/  F2FP.BF16.F32.PACK_AB R165, R179, R170 ;  /* 0x000000aab3a5723e */ /* 0x000fc600000010ff */
[----:B--2---:R-:W-:Y:S01]  /*5d10*/  FADD.FTZ R10, R182, R13 ;  /* 0x0000000db60a7221 */ /* 0x004fe20000010000 */
[----:B0-----:R-:W-:-:S03]  /*5d20*/  F2FP.BF16.F32.PACK_AB R167, R183, R182 ;  /* 0x000000b6b7a7723e */ /* 0x001fc600000010ff */
[----:B------:R-:W-:Y:S02]  /*5d30*/  FADD.FTZ R6, R183, R10 ;  /* 0x0000000ab7067221 */ /* 0x000fe40000010000 */
[----:B------:R3:W-:Y:S01]  /*5d40*/  STSM.16.M88.4 [R23], R164 ;  /* 0x000000a417007844 */ /* 0x0007e20000000200 */
[----:B------:R-:W-:Y:S05]  /*5d50*/  @!P0 BRA `(.L_x_3607) ;  /* 0x0000000000048947 */ /* 0x000fea0003800000 */
[----:B------:R-:W-:Y:S01]  /*5d60*/  BPT.TRAP 0x1 ;  /* 0x000000040000795c */ /* 0x000fe20000300000 */
.L_x_3607:
[----:B------:R0:W2:Y:S01]  /*5d70*/  SYNCS.PHASECHK.TRANS64.TRYWAIT P2, [UR21+0x28c50], R7 ;  /* 0x028c5007ff0075a7 */ /* 0x0000a20008040155 */
[----:B------:R-:W-:Y:S05]  /*5d80*/  @!P0 BRA `(.L_x_3608) ;  /* 0x0000000000048947 */ /* 0x000fea0003800000 */
[----:B------:R-:W-:Y:S01]  /*5d90*/  BPT.TRAP 0x1 ;  /* 0x000000040000795c */ /* 0x000fe20000300000 */
.L_x_3608:
[----:B--2---:R-:W-:Y:S05]  /*5da0*/  @P2 BRA `(.L_x_3609) ;  /* 0x0000000000082947 */ /* 0x004fea0003800000 */
[----:B------:R-:W2:Y:S02]  /*5db0*/  SYNCS.PHASECHK.TRANS64.TRYWAIT P2, [UR21+0x28c50], R7 ;  /* 0x028c5007ff0075a7 */ /* 0x000ea40008040155 */
[----:B--2---:R-:W-:Y:S05]  /*5dc0*/  @!P2 BRA `(.L_x_3610) ;  /* 0x0000009000d4a947 */ /* 0x004fea0003800000 */
.L_x_3609:
        /* <DEDUP_REMOVED lines=34> */
.L_x_3611:
[----:B------:R-:W-:Y:S01]  /*5ff0*/  UIADD3 UR21, UR21, 0x28c60, URZ ;  /* 0x00028c6015157890 */ /* 0x000fe2000fffe03f */
[----:B------:R-:W-:Y:S01]  /*6000*/  IMAD.MOV.U32 R9, RZ, RZ, R4 ;  /* 0x000000ffff097224 */ /* 0x000fe200078e0004 */
[----:B------:R-:W-:Y:S01]  /*6010*/  UMOV UR22, UR38 ;  /* 0x0000002600167c82 */ /* 0x000fe20008000000 */
[----:B--2---:R-:W-:Y:S01]  /*6020*/  IMAD.MOV.U32 R8, RZ, RZ, R3 ;  /* 0x000000ffff087224 */ /* 0x004fe200078e0003 */
[----:B------:R-:W-:-:S09]  /*6030*/  UPRMT UR21, UR40, 0x654, UR21 ;  /* 0x0000065428157896 */ /* 0x000fd20008000015 */
[----:B------:R-:W-:Y:S01]  /*6040*/  SYNCS.ARRIVE.TRANS64.RED.A1T0 RZ, [UR21], RZ ;  /* 0x000000ffffff79a7 */ /* 0x000fe20008100415 */
[----:B------:R-:W-:Y:S05]  /*6050*/  @P1 BRA `(.L_x_3612) ;  /* 0xffffffe400c41947 */ /* 0x000fea000383ffff */
.L_x_3601:
[----:B------:R-:W5:Y:S01]  /*6060*/  SHFL.BFLY PT, R0, R5, 0x2, 0x1f ;  /* 0x0c401f0005007f89 */ /* 0x000f6200000e0000 */
[----:B------:R-:W-:Y:S01]  /*6070*/  IMAD.MOV R10, RZ, RZ, -R18 ;  /* 0x000000ffff0a7224 */ /* 0x000fe200078e0a12 */
[----:B------:R-:W-:Y:S01]  /*6080*/  UIADD3 UR36, UR36, 0x1, URZ ;  /* 0x0000000124247890 */ /* 0x000fe2000fffe03f */
[----:B------:R-:W-:Y:S01]  /*6090*/  IMAD.U32 R13, RZ, RZ, UR20 ;  /* 0x00000014ff0d7e24 */ /* 0x000fe2000f8e00ff */
[----:B01234-:R-:W0:Y:S01]  /*60a0*/  SHFL.BFLY PT, R7, R6, 0x2, 0x1f ;  /* 0x0c401f0006077f89 */ /* 0x01fe2200000e0000 */
[----:B------:R-:W-:Y:S01]  /*60b0*/  IMAD.MOV.U32 R21, RZ, RZ, -0x800000 ;  /* 0xff800000ff157424 */ /* 0x000fe200078e00ff */
[----:B------:R-:W-:Y:S08]  /*60c0*/  BAR.ARV 0x8, 0x100 ;  /* 0x0204000000007b1d */ /* 0x000ff00000002000 */
[----:B------:R-:W-:Y:S01]  /*60d0*/  BAR.SYNC.DEFER_BLOCKING 0xf, 0x100 ;  /* 0x03c4000000007b1d */ /* 0x000fe20000010000 */
[----:B------:R-:W-:Y:S01]  /*60e0*/  ISETP.NE.AND P0, PT, R17, R10, PT ;  /* 0x0000000a1100720c */ /* 0x000fe20003f05270 */
[----:B------:R-:W-:-:S02]  /*60f0*/  IMAD.MOV.U32 R20, RZ, RZ, -0x800000 ;  /* 0xff800000ff147424 */ /* 0x000fc400078e00ff */
[----:B-----5:R-:W-:Y:S01]  /*6100*/  FADD.FTZ R0, R0, R5 ;  /* 0x0000000500007221 */ /* 0x020fe20000010000 */
[----:B0-----:R-:W-:-:S04]  /*6110*/  FADD.FTZ R8, R7, R6 ;  /* 0x0000000607087221 */ /* 0x001fc80000010000 */
[----:B------:R-:W0:Y:S01]  /*6120*/  SHFL.BFLY PT, R9, R0, 0x1, 0x1f ;  /* 0x0c201f0000097f89 */ /* 0x000e2200000e0000 */
[----:B------:R-:W-:-:S03]  /*6130*/  IMAD.MOV.U32 R7, RZ, RZ, RZ ;  /* 0x000000ffff077224 */ /* 0x000fc600078e00ff */
[----:B------:R-:W1:Y:S01]  /*6140*/  SHFL.BFLY PT, R11, R8, 0x1, 0x1f ;  /* 0x0c201f00080b7f89 */ /* 0x000e6200000e0000 */
[----:B0-----:R-:W-:Y:S01]  /*6150*/  FADD.FTZ R9, R0, R9 ;  /* 0x0000000900097221 */ /* 0x001fe20000010000 */
[----:B------:R-:W-:Y:S02]  /*6160*/  IMAD.MOV.U32 R0, RZ, RZ, RZ ;  /* 0x000000ffff007224 */ /* 0x000fe400078e00ff */
[----:B-1----:R-:W-:Y:S02]  /*6170*/  FADD.FTZ R5, R8, R11 ;  /* 0x0000000b08057221 */ /* 0x002fe40000010000 */
[----:B------:R-:W-:Y:S02]  /*6180*/  FSETP.NE.FTZ.AND P1, PT, R9, RZ, PT ;  /* 0x000000ff0900720b */ /* 0x000fe40003f35000 */
[----:B------:R-:W-:Y:S01]  /*6190*/  MOV R11, UR38 ;  /* 0x00000026000b7c02 */ /* 0x000fe20008000f00 */
[----:B------:R-:W-:Y:S01]  /*61a0*/  UIADD3 UR38, UR38, 0x1, URZ ;  /* 0x0000000126267890 */ /* 0x000fe2000fffe03f */
[----:B------:R-:W-:-:S03]  /*61b0*/  FSETP.NE.FTZ.AND P2, PT, R5, RZ, PT ;  /* 0x000000ff0500720b */ /* 0x000fc60003f55000 */
[----:B------:R-:W-:Y:S01]  /*61c0*/  @!P0 IMAD R6, R11, 0x40, R16 ;  /* 0x000000400b068824 */ /* 0x000fe200078e0210 */
[----:B------:R-:W-:Y:S01]  /*61d0*/  UISETP.NE.AND UP0, UPT, UR38, 0x2, UPT ;  /* 0x000000022600788c */ /* 0x000fe2000bf05270 */
[----:B------:R-:W-:-:S03]  /*61e0*/  IMAD.U32 R11, RZ, RZ, UR20 ;  /* 0x00000014ff0b7e24 */ /* 0x000fc6000f8e00ff */
[----:B------:R-:W-:Y:S01]  /*61f0*/  @!P0 LEA R6, R6, UR41, 0x2 ;  /* 0x0000002906068c11 */ /* 0x000fe2000f8e10ff */
[----:B------:R-:W0:Y:S01]  /*6200*/  @P1 MUFU.RCP R7, R9 ;  /* 0x0000000900071308 */ /* 0x000e220000001000 */
[----:B------:R-:W-:Y:S02]  /*6210*/  USEL UR4, URZ, 0x1, UP0 ;  /* 0x000000013f047887 */ /* 0x000fe40008000000 */
[----:B------:R-:W-:Y:S02]  /*6220*/  USEL UR38, UR38, URZ, UP0 ;  /* 0x0000003f26267287 */ /* 0x000fe40008000000 */
[----:B------:R-:W-:-:S03]  /*6230*/  ULOP3.LUT UR37, UR37, UR4, URZ, 0x3c, !UPT ;  /* 0x0000000425257292 */ /* 0x000fc6000f8e3c3f */
[----:B------:R-:W1:Y:S08]  /*6240*/  @P2 MUFU.RCP R0, R5 ;  /* 0x0000000500002308 */ /* 0x000e700000001000 */
[----:B------:R-:W-:Y:S01]  /*6250*/  @P2 MUFU.LG2 R5, R5 ;  /* 0x0000000500052308 */ /* 0x000fe20000000c00 */
[-C--:B0-----:R-:W-:Y:S01]  /*6260*/  FMUL.FTZ R171, R28, R7.reuse ;  /* 0x000000071cab7220 */ /* 0x081fe20000410000 */
[-C--:B------:R-:W-:Y:S01]  /*6270*/  FMUL.FTZ R28, R29, R7.reuse ;  /* 0x000000071d1c7220 */ /* 0x080fe20000410000 */
[----:B------:R-:W-:Y:S01]  /*6280*/  @!P0 STS [R6+0x28800], R7 ;  /* 0x0288000706008388 */ /* 0x000fe20000000800 */
[-C--:B------:R-:W-:Y:S01]  /*6290*/  FMUL.FTZ R172, R24, R7.reuse ;  /* 0x0000000718ac7220 */ /* 0x080fe20000410000 */
[-C--:B------:R-:W-:Y:S01]  /*62a0*/  FMUL.FTZ R170, R25, R7.reuse ;  /* 0x0000000719aa7220 */ /* 0x080fe20000410000 */
[-C--:B------:R-:W-:Y:S01]  /*62b0*/  FMUL.FTZ R169, R32, R7.reuse ;  /* 0x0000000720a97220 */ /* 0x080fe20000410000 */
[-C--:B------:R-:W-:Y:S01]  /*62c0*/  FMUL.FTZ R166, R33, R7.reuse ;  /* 0x0000000721a67220 */ /* 0x080fe20000410000 */
[----:B------:R-:W0:Y:S01]  /*62d0*/  @P1 MUFU.LG2 R29, R9 ;  /* 0x00000009001d1308 */ /* 0x000e220000000c00 */
        /* <DEDUP_REMOVED lines=59> */
[----:B-1----:R-:W-:Y:S01]  /*6690*/  @P1 FMUL.FTZ R6, R11, 0.69314718246459960938 ;  /* 0x3f3172180b061820 */ /* 0x002fe20000410000 */
[----:B------:R-:W-:Y:S01]  /*66a0*/  @P2 FMUL.FTZ R7, R13, 0.69314718246459960938 ;  /* 0x3f3172180d072820 */ /* 0x000fe20000410000 */
[----:B0-----:R-:W-:Y:S01]  /*66b0*/  @P1 FMUL.FTZ R29, R29, 0.69314718246459960938 ;  /* 0x3f3172181d1d1820 */ /* 0x001fe20000410000 */
[----:B------:R-:W-:Y:S01]  /*66c0*/  @P2 FMUL.FTZ R32, R5, 0.69314718246459960938 ;  /* 0x3f31721805202820 */ /* 0x000fe20000410000 */
        /* <DEDUP_REMOVED lines=63> */
[----:B------:R-:W-:Y:S06]  /*6ac0*/  BAR.ARV 0xe, 0x100 ;  /* 0x0384000000007b1d */ /* 0x000fec0000002000 */
[----:B------:R-:W-:Y:S01]  /*6ad0*/  PLOP3.LUT P0, PT, PT, PT, PT, 0x8, 0x0 ;  /* 0x000000000000781c */ /* 0x000fe20003f0e170 */
[----:B------:R-:W-:Y:S01]  /*6ae0*/  FMUL.FTZ R0, R151, R0 ;  /* 0x0000000097007220 */ /* 0x000fe20000410000 */
[----:B------:R-:W-:Y:S01]  /*6af0*/  @P1 FFMA.FTZ R21, R6, R3, R29 ;  /* 0x0000000306151223 */ /* 0x000fe2000001001d */
[----:B------:R-:W-:-:S10]  /*6b00*/  @P2 FFMA.FTZ R20, R7, R4, R32 ;  /* 0x0000000407142223 */ /* 0x000fd40000010020 */
.L_x_3578:
[----:B------:R-:W0:Y:S08]  /*6b10*/  S2UR UR40, SR_CgaCtaId ;  /* 0x00000000002879c3 */ /* 0x000e300000008800 */
[----:B------:R-:W-:Y:S06]  /*6b20*/  BAR.SYNC.DEFER_BLOCKING 0x5, 0x180 ;  /* 0x0146000000007b1d */ /* 0x000fec0000010000 */
[----:B------:R-:W-:Y:S01]  /*6b30*/  UMOV UR41, 0x400 ;  /* 0x0000040000297882 */ /* 0x000fe20000000000 */
[----:B------:R-:W-:Y:S01]  /*6b40*/  BSSY B0, `(.L_x_3613) ;  /* 0x00002f9000007945 */ /* 0x000fe20003800000 */
[----:B0-----:R-:W-:-:S09]  /*6b50*/  ULEA UR41, UR40, UR41, 0x18 ;  /* 0x0000002928297291 */ /* 0x001fd2000f8ec03f */
[----:B------:R-:W0:Y:S02]  /*6b60*/  LDS.128 R4, [UR41+0x28cd0] ;  /* 0x028cd029ff047984 */ /* 0x000e240008000c00 */
[----:B0-----:R-:W-:Y:S02]  /*6b70*/  R2UR UR5, R5 ;  /* 0x00000000050572ca */ /* 0x001fe400000e0000 */
[----:B------:R-:W-:Y:S02]  /*6b80*/  R2UR UR6, R6 ;  /* 0x00000000060672ca */ /* 0x000fe400000e0000 */
[----:B------:R-:W-:Y:S01]  /*6b90*/  R2UR UR7, R7 ;  /* 0x00000000070772ca */ /* 0x000fe200000e0000 */
[----:B------:R-:W-:Y:S06]  /*6ba0*/  BAR.ARV 0x4, 0x180 ;  /* 0x0106000000007b1d */ /* 0x000fec0000002000 */
[----:B------:R-:W-:Y:S08]  /*6bb0*/  @P0 BRA `(.L_x_3614) ;  /* 0x0000002000300947 */ /* 0x000ff00003800000 */
[----:B------:R-:W0:Y:S08]  /*6bc0*/  S2UR UR4, SR_SWINHI ;  /* 0x00000000000479c3 */ /* 0x000e300000002f00 */
[----:B------:R-:W-:Y:S01]  /*6bd0*/  BAR.SYNC.DEFER_BLOCKING 0x1, 0x100 ;  /* 0x0044000000007b1d */ /* 0x000fe20000010000 */
        /* <DEDUP_REMOVED lines=17> */
[----:B------:R-:W-:Y:S01]  /*6cf0*/  ULDC.64 UR8, c[0x0][0xc00] ;  /* 0x0003000000087ab9 */ /* 0x000fe20000000a00 */
[----:B------:R-:W-:Y:S01]  /*6d00*/  F2FP.BF16.F32.PACK_AB R67, R71, R70 ;  /* 0x000000464743723e */ /* 0x000fe200000010ff */
[----:B------:R-:W-:Y:S01]  /*6d10*/  UISETP.NE.U32.AND UP0, UPT, UR8, URZ, UPT ;  /* 0x0000003f0800728c */ /* 0x000fe2000bf05070 */
[----:B------:R-:W-:Y:S01]  /*6d20*/  IMAD.WIDE R4, R196, 0x2, R174 ;  /* 0x00000002c4047825 */ /* 0x000fe200078e02ae */
[----:B------:R-:W-:-:S02]  /*6d30*/  F2FP.BF16.F32.PACK_AB R73, R75, R74 ;  /* 0x0000004a4b49723e */ /* 0x000fc400000010ff */
[----:B------:R-:W-:Y:S01]  /*6d40*/  F2FP.BF16.F32.PACK_AB R80, R81, R80 ;  /* 0x000000505150723e */ /* 0x000fe200000010ff */
[----:B------:R-:W-:Y:S01]  /*6d50*/  UISETP.NE.AND.EX UP0, UPT, UR9, URZ, UPT, UP0 ;  /* 0x0000003f0900728c */ /* 0x000fe2000bf05300 */
[C---:B------:R-:W-:Y:S02]  /*6d60*/  IADD3 R173, P1, R4.reuse, 0x20, RZ ;  /* 0x0000002004ad7810 */ /* 0x040fe40007f3e0ff */
[C---:B------:R-:W-:Y:S01]  /*6d70*/  IADD3 R177, P0, R4.reuse, 0x40, RZ ;  /* 0x0000004004b17810 */ /* 0x040fe20007f1e0ff */
[----:B------:R-:W-:Y:S01]  /*6d80*/  ULDC.64 UR8, c[0x0][0xc00] ;  /* 0x0003000000087ab9 */ /* 0x000fe20000000a00 */
[----:B------:R-:W-:Y:S01]  /*6d90*/  LOP3.LUT R36, R173, 0x380, RZ, 0xc0, !PT ;  /* 0x00000380ad247812 */ /* 0x000fe200078ec0ff */
[----:B------:R-:W-:Y:S01]  /*6da0*/  IMAD.X R37, RZ, RZ, R5, P1 ;  /* 0x000000ffff257224 */ /* 0x000fe200008e0605 */
[----:B------:R-:W-:Y:S01]  /*6db0*/  IADD3 R183, P6, R4, 0x2020, RZ ;  /* 0x0000202004b77810 */ /* 0x000fe20007fde0ff */
[----:B------:R-:W-:Y:S01]  /*6dc0*/  UIMAD.WIDE UR8, UR42, 0x4, UR8 ;  /* 0x000000042a0878a5 */ /* 0x000fe2000f8e0208 */
[----:B------:R-:W-:-:S02]  /*6dd0*/  IADD3.X R41, RZ, R5, RZ, P0, !PT ;  /* 0x00000005ff297210 */ /* 0x000fc400007fe4ff */
[----:B------:R-:W-:Y:S01]  /*6de0*/  SHF.R.U64 R36, R36, 0x3, RZ ;  /* 0x0000000324247819 */ /* 0x000fe200000012ff */
[--C-:B------:R-:W-:Y:S01]  /*6df0*/  IMAD.X R53, RZ, RZ, R5.reuse, P6 ;  /* 0x000000ffff357224 */ /* 0x100fe200030e0605 */
[C---:B------:R-:W-:Y:S02]  /*6e00*/  IADD3 R6, P0, R4.reuse, 0x4020, RZ ;  /* 0x0000402004067810 */ /* 0x040fe40007f1e0ff */
[C---:B------:R-:W-:Y:S02]  /*6e10*/  LOP3.LUT R29, R4.reuse, 0x380, RZ, 0xc0, !PT ;  /* 0x00000380041d7812 */ /* 0x040fe400078ec0ff */
        /* <DEDUP_REMOVED lines=8> */
[--C-:B------:R-:W-:Y:S01]  /*6ea0*/  IMAD.X R95, RZ, RZ, R5.reuse, P5 ;  /* 0x000000ffff5f7224 */ /* 0x100fe200028e0605 */
[----:B------:R-:W-:Y:S01]  /*6eb0*/  IADD3 R7, P6, R4, 0x6000, RZ ;  /* 0x0000600004077810 */ /* 0x000fe20007fde0ff */
[--C-:B------:R-:W-:Y:S01]  /*6ec0*/  IMAD.X R99, RZ, RZ, R5.reuse, P2 ;  /* 0x000000ffff637224 */ /* 0x100fe200010e0605 */
[----:B------:R-:W-:Y:S01]  /*6ed0*/  LOP3.LUT R36, R36, R173, RZ, 0x3c, !PT ;  /* 0x000000ad24247212 */ /* 0x000fe200078e3cff */
[----:B------:R-:W-:Y:S01]  /*6ee0*/  IMAD.X R103, RZ, RZ, R5, P1 ;  /* 0x000000ffff677224 */ /* 0x000fe200008e0605 */
[----:B------:R-:W-:-:S02]  /*6ef0*/  LOP3.LUT R173, R6, 0x380, RZ, 0xc0, !PT ;  /* 0x0000038006ad7812 */ /* 0x000fc400078ec0ff */
[----:B------:R-:W-:Y:S02]  /*6f00*/  SHF.R.U64 R29, R29, 0x3, RZ ;  /* 0x000000031d1d7819 */ /* 0x000fe400000012ff */
[----:B------:R-:W-:Y:S02]  /*6f10*/  LOP3.LUT R118, R7, 0x380, RZ, 0xc0, !PT ;  /* 0x0000038007767812 */ /* 0x000fe400078ec0ff */
[C---:B------:R-:W-:Y:S02]  /*6f20*/  IADD3 R110, P4, R4.reuse, 0x4040, RZ ;  /* 0x00004040046e7810 */ /* 0x040fe40007f9e0ff */
[C---:B------:R-:W-:Y:S02]  /*6f30*/  IADD3 R114, P3, R4.reuse, 0x4060, RZ ;  /* 0x0000406004727810 */ /* 0x040fe40007f7e0ff */
[C---:B------:R-:W-:Y:S01]  /*6f40*/  IADD3 R3, P5, R4.reuse, 0x6020, RZ ;  /* 0x0000602004037810 */ /* 0x040fe20007fbe0ff */
[--C-:B------:R-:W-:Y:S01]  /*6f50*/  IMAD.X R111, RZ, RZ, R5.reuse, P4 ;  /* 0x000000ffff6f7224 */ /* 0x100fe200020e0605 */
[C---:B------:R-:W-:Y:S01]  /*6f60*/  IADD3 R32, P2, R4.reuse, 0x6040, RZ ;  /* 0x0000604004207810 */ /* 0x040fe20007f5e0ff */
[--C-:B------:R-:W-:Y:S01]  /*6f70*/  IMAD.X R115, RZ, RZ, R5.reuse, P3 ;  /* 0x000000ffff737224 */ /* 0x100fe200018e0605 */
[----:B------:R-:W-:Y:S01]  /*6f80*/  IADD3 R151, P1, R4, 0x6060, RZ ;  /* 0x0000606004977810 */ /* 0x000fe20007f3e0ff */
[----:B------:R-:W-:Y:S01]  /*6f90*/  IMAD.X R123, RZ, RZ, R5, P5 ;  /* 0x000000ffff7b7224 */ /* 0x000fe200028e0605 */
[----:B------:R-:W-:-:S02]  /*6fa0*/  SHF.R.U64 R173, R173, 0x3, RZ ;  /* 0x00000003adad7819 */ /* 0x000fc400000012ff */
[----:B------:R-:W-:Y:S01]  /*6fb0*/  LOP3.LUT R4, R29, R4, RZ, 0x3c, !PT ;  /* 0x000000041d047212 */ /* 0x000fe200078e3cff */
[--C-:B------:R-:W-:Y:S01]  /*6fc0*/  IMAD.X R29, RZ, RZ, R5.reuse, P2 ;  /* 0x000000ffff1d7224 */ /* 0x100fe200010e0605 */
[----:B------:R-:W-:Y:S01]  /*6fd0*/  LOP3.LUT R40, R177, 0x380, RZ, 0xc0, !PT ;  /* 0x00000380b1287812 */ /* 0x000fe200078ec0ff */
[----:B------:R-:W-:Y:S01]  /*6fe0*/  IMAD.X R33, RZ, RZ, R5, P1 ;  /* 0x000000ffff217224 */ /* 0x000fe200008e0605 */
[----:B------:R-:W-:Y:S02]  /*6ff0*/  LOP3.LUT R44, R179, 0x380, RZ, 0xc0, !PT ;  /* 0x00000380b32c7812 */ /* 0x000fe400078ec0ff */
[----:B------:R-:W-:Y:S02]  /*7000*/  SHF.R.U64 R118, R118, 0x3, RZ ;  /* 0x0000000376767819 */ /* 0x000fe400000012ff */
[----:B------:R-:W-:Y:S02]  /*7010*/  LOP3.LUT R48, R181, 0x380, RZ, 0xc0, !PT ;  /* 0x00000380b5307812 */ /* 0x000fe400078ec0ff */
[----:B------:R-:W-:-:S02]  /*7020*/  LOP3.LUT R106, R173, R6, RZ, 0x3c, !PT ;  /* 0x00000006ad6a7212 */ /* 0x000fc400078e3cff */
[-C--:B------:R-:W-:Y:S02]  /*7030*/  IADD3.X R119, RZ, R5.reuse, RZ, P6, !PT ;  /* 0x00000005ff777210 */ /* 0x080fe400037fe4ff */
[----:B------:R-:W-:Y:S02]  /*7040*/  SHF.R.U64 R40, R40, 0x3, RZ ;  /* 0x0000000328287819 */ /* 0x000fe400000012ff */
[----:B------:R-:W-:Y:S02]  /*7050*/  LOP3.LUT R52, R183, 0x380, RZ, 0xc0, !PT ;  /* 0x00000380b7347812 */ /* 0x000fe400078ec0ff */
[----:B------:R-:W-:Y:S02]  /*7060*/  MOV R173, R4 ;  /* 0x0000000400ad7202 */ /* 0x000fe40000000f00 */
[----:B------:R-:W-:Y:S02]  /*7070*/  SHF.R.U64 R44, R44, 0x3, RZ ;  /* 0x000000032c2c7819 */ /* 0x000fe400000012ff */
[----:B------:R-:W-:-:S02]  /*7080*/  LOP3.LUT R94, R205, 0x380, RZ, 0xc0, !PT ;  /* 0x00000380cd5e7812 */ /* 0x000fc400078ec0ff */
[----:B------:R-:W-:Y:S02]  /*7090*/  LOP3.LUT R118, R118, R7, RZ, 0x3c, !PT ;  /* 0x0000000776767212 */ /* 0x000fe400078e3cff */
[----:B------:R-:W-:Y:S02]  /*70a0*/  F2FP.BF16.F32.PACK_AB R5, R27, R26 ;  /* 0x0000001a1b05723e */ /* 0x000fe400000010ff */
[----:B------:R-:W-:Y:S02]  /*70b0*/  LOP3.LUT R98, R207, 0x380, RZ, 0xc0, !PT ;  /* 0x00000380cf627812 */ /* 0x000fe400078ec0ff */
[----:B------:R-:W-:Y:S02]  /*70c0*/  F2FP.BF16.F32.PACK_AB R4, R170, R172 ;  /* 0x000000acaa04723e */ /* 0x000fe400000010ff */
[----:B------:R-:W-:Y:S02]  /*70d0*/  LOP3.LUT R26, R3, 0x380, RZ, 0xc0, !PT ;  /* 0x00000380031a7812 */ /* 0x000fe400078ec0ff */
[----:B------:R-:W-:-:S02]  /*70e0*/  LOP3.LUT R27, R32, 0x380, RZ, 0xc0, !PT ;  /* 0x00000380201b7812 */ /* 0x000fc400078ec0ff */
[----:B------:R-:W-:Y:S02]  /*70f0*/  F2FP.BF16.F32.PACK_AB R6, R28, R171 ;  /* 0x000000ab1c06723e */ /* 0x000fe400000010ff */
[----:B------:R-:W-:Y:S02]  /*7100*/  F2FP.BF16.F32.PACK_AB R7, R31, R30 ;  /* 0x0000001e1f07723e */ /* 0x000fe400000010ff */
[----:B------:R-:W-:Y:S02]  /*7110*/  SHF.R.U64 R48, R48, 0x3, RZ ;  /* 0x0000000330307819 */ /* 0x000fe400000012ff */
[----:B------:R-:W-:Y:S01]  /*7120*/  LOP3.LUT R102, R209, 0x380, RZ, 0xc0, !PT ;  /* 0x00000380d1667812 */ /* 0x000fe200078ec0ff */
[----:B------:R0:W-:Y:S01]  /*7130*/  STSM.16.M88.4 [R173], R4 ;  /* 0x00000004ad007844 */ /* 0x0001e20000000200 */
[----:B------:R-:W-:Y:S02]  /*7140*/  LOP3.LUT R40, R40, R177, RZ, 0x3c, !PT ;  /* 0x000000b128287212 */ /* 0x000fe400078e3cff */
[----:B------:R-:W-:-:S02]  /*7150*/  SHF.R.U64 R52, R52, 0x3, RZ ;  /* 0x0000000334347819 */ /* 0x000fc400000012ff */
[----:B------:R-:W-:Y:S02]  /*7160*/  LOP3.LUT R44, R44, R179, RZ, 0x3c, !PT ;  /* 0x000000b32c2c7212 */ /* 0x000fe400078e3cff */
[----:B------:R-:W-:Y:S02]  /*7170*/  SHF.R.U64 R94, R94, 0x3, RZ ;  /* 0x000000035e5e7819 */ /* 0x000fe400000012ff */
[----:B------:R-:W-:Y:S02]  /*7180*/  LOP3.LUT R177, R110, 0x380, RZ, 0xc0, !PT ;  /* 0x000003806eb17812 */ /* 0x000fe400078ec0ff */
[----:B------:R-:W-:Y:S02]  /*7190*/  SHF.R.U64 R98, R98, 0x3, RZ ;  /* 0x0000000362627819 */ /* 0x000fe400000012ff */
[----:B------:R-:W-:Y:S02]  /*71a0*/  LOP3.LUT R179, R114, 0x380, RZ, 0xc0, !PT ;  /* 0x0000038072b37812 */ /* 0x000fe400078ec0ff */
[----:B------:R-:W-:-:S02]  /*71b0*/  SHF.R.U64 R26, R26, 0x3, RZ ;  /* 0x000000031a1a7819 */ /* 0x000fc400000012ff */
[----:B------:R-:W-:Y:S02]  /*71c0*/  SHF.R.U64 R27, R27, 0x3, RZ ;  /* 0x000000031b1b7819 */ /* 0x000fe400000012ff */
[----:B------:R-:W-:Y:S02]  /*71d0*/  LOP3.LUT R48, R48, R181, RZ, 0x3c, !PT ;  /* 0x000000b530307212 */ /* 0x000fe400078e3cff */
[----:B------:R-:W-:Y:S02]  /*71e0*/  SHF.R.U64 R102, R102, 0x3, RZ ;  /* 0x0000000366667819 */ /* 0x000fe400000012ff */
[----:B------:R-:W-:Y:S02]  /*71f0*/  LOP3.LUT R52, R52, R183, RZ, 0x3c, !PT ;  /* 0x000000b734347212 */ /* 0x000fe400078e3cff */
[----:B------:R-:W-:Y:S02]  /*7200*/  MOV R36, R36 ;  /* 0x0000002400247202 */ /* 0x000fe40000000f00 */
[----:B0-----:R-:W-:-:S02]  /*7210*/  F2FP.BF16.F32.PACK_AB R4, R166, R169 ;  /* 0x000000a9a604723e */ /* 0x001fc400000010ff */
[----:B------:R-:W-:Y:S02]  /*7220*/  F2FP.BF16.F32.PACK_AB R5, R35, R34 ;  /* 0x000000222305723e */ /* 0x000fe400000010ff */
[----:B------:R-:W-:Y:S02]  /*7230*/  F2FP.BF16.F32.PACK_AB R6, R8, R167 ;  /* 0x000000a70806723e */ /* 0x000fe400000010ff */
[----:B------:R-:W-:Y:S02]  /*7240*/  F2FP.BF16.F32.PACK_AB R7, R39, R38 ;  /* 0x000000262707723e */ /* 0x000fe400000010ff */
[----:B------:R-:W-:Y:S02]  /*7250*/  LOP3.LUT R94, R94, R205, RZ, 0x3c, !PT ;  /* 0x000000cd5e5e7212 */ /* 0x000fe400078e3cff */
[----:B------:R-:W-:Y:S01]  /*7260*/  SHF.R.U64 R177, R177, 0x3, RZ ;  /* 0x00000003b1b17819 */ /* 0x000fe200000012ff */
[----:B------:R0:W-:Y:S01]  /*7270*/  STSM.16.M88.4 [R36], R4 ;  /* 0x0000000424007844 */ /* 0x0001e20000000200 */
[----:B------:R-:W-:-:S02]  /*7280*/  MOV R40, R40 ;  /* 0x0000002800287202 */ /* 0x000fc40000000f00 */
[----:B------:R-:W-:Y:S02]  /*7290*/  F2FP.BF16.F32.PACK_AB R8, R164, R168 ;  /* 0x000000a8a408723e */ /* 0x000fe400000010ff */
[----:B------:R-:W-:Y:S02]  /*72a0*/  LOP3.LUT R98, R98, R207, RZ, 0x3c, !PT ;  /* 0x000000cf62627212 */ /* 0x000fe400078e3cff */
[----:B------:R-:W-:Y:S01]  /*72b0*/  SHF.R.U64 R179, R179, 0x3, RZ ;  /* 0x00000003b3b37819 */ /* 0x000fe200000012ff */
[----:B------:R1:W-:Y:S01]  /*72c0*/  STSM.16.M88.4 [R40], R8 ;  /* 0x0000000828007844 */ /* 0x0003e20000000200 */
[----:B------:R-:W-:Y:S02]  /*72d0*/  LOP3.LUT R170, R151, 0x380, RZ, 0xc0, !PT ;  /* 0x0000038097aa7812 */ /* 0x000fe400078ec0ff */
[----:B------:R-:W-:Y:S02]  /*72e0*/  LOP3.LUT R122, R26, R3, RZ, 0x3c, !PT ;  /* 0x000000031a7a7212 */ /* 0x000fe400078e3cff */
[----:B------:R-:W-:-:S02]  /*72f0*/  LOP3.LUT R28, R27, R32, RZ, 0x3c, !PT ;  /* 0x000000201b1c7212 */ /* 0x000fc400078e3cff */
[----:B------:R-:W-:Y:S01]  /*7300*/  MOV R44, R44 ;  /* 0x0000002c002c7202 */ /* 0x000fe20000000f00 */
[----:B0-----:R-:W-:Y:S01]  /*7310*/  IMAD.U32 R4, RZ, RZ, UR8 ;  /* 0x00000008ff047e24 */ /* 0x001fe2000f8e00ff */
[----:B------:R-:W-:Y:S01]  /*7320*/  LOP3.LUT R102, R102, R209, RZ, 0x3c, !PT ;  /* 0x000000d166667212 */ /* 0x000fe200078e3cff */
[----:B------:R-:W-:Y:S01]  /*7330*/  IMAD.U32 R5, RZ, RZ, UR9 ;  /* 0x00000009ff057e24 */ /* 0x000fe2000f8e00ff */
[----:B------:R-:W-:Y:S01]  /*7340*/  MOV R48, R48 ;  /* 0x0000003000307202 */ /* 0x000fe20000000f00 */
[----:B------:R0:W-:Y:S01]  /*7350*/  STSM.16.M88.4 [R44], R12 ;  /* 0x0000000c2c007844 */ /* 0x0001e20000000200 */
[----:B------:R-:W-:Y:S01]  /*7360*/  F2FP.BF16.F32.PACK_AB R26, R61, R60 ;  /* 0x0000003c3d1a723e */ /* 0x000fe200000010ff */
[----:B------:R-:W-:Y:S01]  /*7370*/  ULDC.64 UR8, c[0x0][0xc08] ;  /* 0x0003020000087ab9 */ /* 0x000fe20000000a00 */
[----:B------:R-:W-:Y:S02]  /*7380*/  F2FP.BF16.F32.PACK_AB R27, R63, R62 ;  /* 0x0000003e3f1b723e */ /* 0x000fe400000010ff */
[----:B------:R-:W-:-:S02]  /*7390*/  MOV R52, R52 ;  /* 0x0000003400347202 */ /* 0x000fc40000000f00 */
[----:B------:R-:W-:Y:S01]  /*73a0*/  LOP3.LUT R110, R177, R110, RZ, 0x3c, !PT ;  /* 0x0000006eb16e7212 */ /* 0x000fe200078e3cff */
[----:B------:R2:W-:Y:S01]  /*73b0*/  STSM.16.M88.4 [R48], R24 ;  /* 0x0000001830007844 */ /* 0x0005e20000000200 */
[----:B------:R-:W-:Y:S02]  /*73c0*/  MOV R94, R94 ;  /* 0x0000005e005e7202 */ /* 0x000fe40000000f00 */
[----:B------:R-:W-:Y:S01]  /*73d0*/  F2FP.BF16.F32.PACK_AB R74, R77, R76 ;  /* 0x0000004c4d4a723e */ /* 0x000fe200000010ff */
[----:B------:R-:W-:Y:S01]  /*73e0*/  STSM.16.M88.4 [R52], R64 ;  /* 0x0000004034007844 */ /* 0x000fe20000000200 */
[----:B------:R-:W-:Y:S02]  /*73f0*/  F2FP.BF16.F32.PACK_AB R75, R79, R78 ;  /* 0x0000004e4f4b723e */ /* 0x000fe400000010ff */
[----:B------:R-:W-:Y:S02]  /*7400*/  F2FP.BF16.F32.PACK_AB R81, R83, R82 ;  /* 0x000000525351723e */ /* 0x000fe400000010ff */
[----:B------:R-:W-:Y:S01]  /*7410*/  F2FP.BF16.F32.PACK_AB R88, R89, R88 ;  /* 0x000000585958723e */ /* 0x000fe200000010ff */
[----:B------:R-:W-:Y:S01]  /*7420*/  STSM.16.M88.4 [R94], R72 ;  /* 0x000000485e007844 */ /* 0x000fe20000000200 */
[----:B------:R-:W-:-:S02]  /*7430*/  LOP3.LUT R114, R179, R114, RZ, 0x3c, !PT ;  /* 0x00000072b3727212 */ /* 0x000fc400078e3cff */
[----:B------:R-:W-:Y:S02]  /*7440*/  SHF.R.U64 R170, R170, 0x3, RZ ;  /* 0x00000003aaaa7819 */ /* 0x000fe400000012ff */
[----:B------:R-:W-:Y:S02]  /*7450*/  MOV R31, R98 ;  /* 0x00000062001f7202 */ /* 0x000fe40000000f00 */
[----:B------:R-:W-:Y:S02]  /*7460*/  F2FP.BF16.F32.PACK_AB R82, R85, R84 ;  /* 0x000000545552723e */ /* 0x000fe400000010ff */
[----:B------:R-:W-:Y:S02]  /*7470*/  F2FP.BF16.F32.PACK_AB R83, R87, R86 ;  /* 0x000000565753723e */ /* 0x000fe400000010ff */
[----:B------:R-:W-:Y:S02]  /*7480*/  F2FP.BF16.F32.PACK_AB R89, R91, R90 ;  /* 0x0000005a5b59723e */ /* 0x000fe400000010ff */
[----:B------:R-:W-:Y:S01]  /*7490*/  MOV R102, R102 ;  /* 0x0000006600667202 */ /* 0x000fe20000000f00 */
[----:B------:R-:W-:Y:S01]  /*74a0*/  STSM.16.M88.4 [R31], R80 ;  /* 0x000000501f007844 */ /* 0x000fe20000000200 */
[----:B------:R-:W-:-:S02]  /*74b0*/  F2FP.BF16.F32.PACK_AB R90, R93, R92 ;  /* 0x0000005c5d5a723e */ /* 0x000fc400000010ff */
[----:B------:R-:W-:Y:S02]  /*74c0*/  F2FP.BF16.F32.PACK_AB R91, R46, R42 ;  /* 0x0000002a2e5b723e */ /* 0x000fe400000010ff */
[----:B------:R-:W-:Y:S02]  /*74d0*/  F2FP.BF16.F32.PACK_AB R96, R97, R96 ;  /* 0x000000606160723e */ /* 0x000fe400000010ff */
[----:B------:R-:W-:Y:S01]  /*74e0*/  MOV R30, R106 ;  /* 0x0000006a001e7202 */ /* 0x000fe20000000f00 */
[----:B------:R-:W-:Y:S01]  /*74f0*/  STSM.16.M88.4 [R102], R88 ;  /* 0x0000005866007844 */ /* 0x000fe20000000200 */
[----:B------:R-:W-:Y:S02]  /*7500*/  F2FP.BF16.F32.PACK_AB R97, R54, R50 ;  /* 0x000000323661723e */ /* 0x000fe400000010ff */
[----:B------:R-:W-:Y:S02]  /*7510*/  F2FP.BF16.F32.PACK_AB R98, R101, R100 ;  /* 0x000000646562723e */ /* 0x000fe400000010ff */
[----:B------:R-:W-:-:S02]  /*7520*/  F2FP.BF16.F32.PACK_AB R99, R58, R56 ;  /* 0x000000383a63723e */ /* 0x000fc400000010ff */
[----:B------:R-:W-:Y:S02]  /*7530*/  F2FP.BF16.F32.PACK_AB R104, R105, R104 ;  /* 0x000000686968723e */ /* 0x000fe400000010ff */
[----:B------:R-:W-:Y:S01]  /*7540*/  MOV R110, R110 ;  /* 0x0000006e006e7202 */ /* 0x000fe20000000f00 */
[----:B------:R-:W-:Y:S01]  /*7550*/  STSM.16.M88.4 [R30], R96 ;  /* 0x000000601e007844 */ /* 0x000fe20000000200 */
[----:B------:R-:W-:Y:S02]  /*7560*/  F2FP.BF16.F32.PACK_AB R105, R153, R152 ;  /* 0x000000989969723e */ /* 0x000fe400000010ff */
[----:B------:R-:W-:Y:S02]  /*7570*/  F2FP.BF16.F32.PACK_AB R106, R109, R108 ;  /* 0x0000006c6d6a723e */ /* 0x000fe400000010ff */
[----:B------:R-:W-:Y:S02]  /*7580*/  F2FP.BF16.F32.PACK_AB R107, R156, R154 ;  /* 0x0000009a9c6b723e */ /* 0x000fe400000010ff */
[----:B------:R-:W-:-:S02]  /*7590*/  F2FP.BF16.F32.PACK_AB R157, R158, R157 ;  /* 0x0000009d9e9d723e */ /* 0x000fc400000010ff */
[----:B------:R-:W-:Y:S01]  /*75a0*/  LOP3.LUT R32, R170, R151, RZ, 0x3c, !PT ;  /* 0x00000097aa207212 */ /* 0x000fe200078e3cff */
[----:B------:R-:W-:Y:S01]  /*75b0*/  STSM.16.M88.4 [R110], R104 ;  /* 0x000000686e007844 */ /* 0x000fe20000000200 */
[----:B------:R-:W-:Y:S02]  /*75c0*/  MOV R114, R114 ;  /* 0x0000007200727202 */ /* 0x000fe40000000f00 */
[----:B------:R-:W-:Y:S02]  /*75d0*/  MOV R3, R122 ;  /* 0x0000007a00037202 */ /* 0x000fe40000000f00 */
[----:B------:R-:W-:Y:S02]  /*75e0*/  F2FP.BF16.F32.PACK_AB R156, R113, R112 ;  /* 0x00000070719c723e */ /* 0x000fe400000010ff */
[----:B------:R-:W-:Y:S02]  /*75f0*/  F2FP.BF16.F32.PACK_AB R158, R117, R116 ;  /* 0x00000074759e723e */ /* 0x000fe400000010ff */
[----:B------:R-:W-:-:S02]  /*7600*/  F2FP.BF16.F32.PACK_AB R159, R160, R159 ;  /* 0x0000009fa09f723e */ /* 0x000fc400000010ff */
[----:B------:R-:W-:Y:S02]  /*7610*/  F2FP.BF16.F32.PACK_AB R120, R121, R120 ;  /* 0x000000787978723e */ /* 0x000fe400000010ff */
[----:B------:R-:W-:Y:S01]  /*7620*/  F2FP.BF16.F32.PACK_AB R128, R129, R128 ;  /* 0x000000808180723e */ /* 0x000fe200000010ff */
[----:B------:R-:W-:Y:S01]  /*7630*/  STSM.16.M88.4 [R114], R156 ;  /* 0x0000009c72007844 */ /* 0x000fe20000000200 */
[----:B------:R-:W-:Y:S02]  /*7640*/  MOV R118, R118 ;  /* 0x0000007600767202 */ /* 0x000fe40000000f00 */
[----:B------:R-:W-:Y:S02]  /*7650*/  F2FP.BF16.F32.PACK_AB R121, R163, R161 ;  /* 0x000000a1a379723e */ /* 0x000fe400000010ff */
[----:B------:R-:W-:Y:S02]  /*7660*/  F2FP.BF16.F32.PACK_AB R122, R125, R124 ;  /* 0x0000007c7d7a723e */ /* 0x000fe400000010ff */
[----:B------:R-:W-:-:S02]  /*7670*/  F2FP.BF16.F32.PACK_AB R123, R127, R126 ;  /* 0x0000007e7f7b723e */ /* 0x000fc400000010ff */
[----:B------:R-:W-:Y:S02]  /*7680*/  F2FP.BF16.F32.PACK_AB R129, R131, R130 ;  /* 0x000000828381723e */ /* 0x000fe400000010ff */
[----:B------:R-:W-:Y:S01]  /*7690*/  F2FP.BF16.F32.PACK_AB R136, R137, R136 ;  /* 0x000000888988723e */ /* 0x000fe200000010ff */
[----:B------:R-:W-:Y:S01]  /*76a0*/  STSM.16.M88.4 [R118], R120 ;  /* 0x0000007876007844 */ /* 0x000fe20000000200 */
[----:B------:R-:W-:Y:S02]  /*76b0*/  F2FP.BF16.F32.PACK_AB R130, R133, R132 ;  /* 0x000000848582723e */ /* 0x000fe400000010ff */
[----:B------:R-:W-:Y:S02]  /*76c0*/  F2FP.BF16.F32.PACK_AB R131, R135, R134 ;  /* 0x000000868783723e */ /* 0x000fe400000010ff */
[----:B------:R-:W-:Y:S02]  /*76d0*/  F2FP.BF16.F32.PACK_AB R137, R139, R138 ;  /* 0x0000008a8b89723e */ /* 0x000fe400000010ff */
[----:B------:R-:W-:Y:S01]  /*76e0*/  F2FP.BF16.F32.PACK_AB R144, R145, R144 ;  /* 0x000000909190723e */ /* 0x000fe200000010ff */
[----:B------:R-:W-:Y:S01]  /*76f0*/  STSM.16.M88.4 [R3], R128 ;  /* 0x0000008003007844 */ /* 0x000fe20000000200 */
[----:B------:R-:W-:-:S02]  /*7700*/  MOV R28, R28 ;  /* 0x0000001c001c7202 */ /* 0x000fc40000000f00 */
[----:B------:R-:W-:Y:S02]  /*7710*/  F2FP.BF16.F32.PACK_AB R138, R141, R140 ;  /* 0x0000008c8d8a723e */ /* 0x000fe400000010ff */
[----:B------:R-:W-:Y:S02]  /*7720*/  F2FP.BF16.F32.PACK_AB R139, R143, R142 ;  /* 0x0000008e8f8b723e */ /* 0x000fe400000010ff */
[----:B------:R-:W-:Y:S02]  /*7730*/  F2FP.BF16.F32.PACK_AB R145, R147, R146 ;  /* 0x000000929391723e */ /* 0x000fe400000010ff */
[----:B------:R-:W-:Y:S01]  /*7740*/  MOV R32, R32 ;  /* 0x0000002000207202 */ /* 0x000fe20000000f00 */
[----:B------:R3:W-:Y:S01]  /*7750*/  STSM.16.M88.4 [R28], R136 ;  /* 0x000000881c007844 */ /* 0x0007e20000000200 */
[----:B------:R-:W-:Y:S02]  /*7760*/  F2FP.BF16.F32.PACK_AB R146, R149, R148 ;  /* 0x000000949592723e */ /* 0x000fe400000010ff */
[----:B------:R-:W-:Y:S01]  /*7770*/  F2FP.BF16.F32.PACK_AB R147, R0, R150 ;  /* 0x000000960093723e */ /* 0x000fe200000010ff */
[----:B------:R-:W-:Y:S01]  /*7780*/  UISETP.NE.U32.AND UP1, UPT, UR8, URZ, UPT ;  /* 0x0000003f0800728c */ /* 0x000fe2000bf25070 */
[----:B------:R-:W-:-:S03]  /*7790*/  PLOP3.LUT P0, PT, PT, PT, UP0, 0x80, 0x0 ;  /* 0x000000000000781c */ /* 0x000fc60003f0f008 */
[----:B------:R4:W-:Y:S01]  /*77a0*/  STSM.16.M88.4 [R32], R144 ;  /* 0x0000009020007844 */ /* 0x0009e20000000200 */
[----:B------:R-:W-:Y:S01]  /*77b0*/  BAR.SYNC.DEFER_BLOCKING 0x1, 0x100 ;  /* 0x0044000000007b1d */ /* 0x000fe20000010000 */
[----:B------:R-:W-:-:S06]  /*77c0*/  UISETP.NE.AND.EX UP1, UPT, UR9, URZ, UPT, UP1 ;  /* 0x0000003f0900728c */ /* 0x000fcc000bf25310 */
[----:B------:R-:W-:-:S05]  /*77d0*/  PLOP3.LUT P6, PT, PT, PT, UP1, 0x80, 0x0 ;  /* 0x000000000000781c */ /* 0x000fca0003fcf018 */
[----:B------:R-:W-:-:S04]  /*77e0*/  @UP1 ULEA UR8, UP2, UR42, UR8, 0x2 ;  /* 0x000000082a081291 */ /* 0x000fc8000f84103f */
[----:B------:R-:W-:Y:S01]  /*77f0*/  @UP1 ULEA.HI.X UR9, UR42, UR9, UR43, 0x2, UP2 ;  /* 0x000000092a091291 */ /* 0x000fe200090f142b */
[----:B------:R-:W-:Y:S01]  /*7800*/  ULDC UR4, c[0x0][0xa88] ;  /* 0x0002a20000047ab9 */ /* 0x000fe20000000800 */
[----:B-1----:R-:W-:Y:S02]  /*7810*/  IMAD.U32 R10, RZ, RZ, UR8 ;  /* 0x00000008ff0a7e24 */ /* 0x002fe4000f8e00ff */
[----:B------:R-:W-:Y:S01]  /*7820*/  IMAD.U32 R0, RZ, RZ, UR4 ;  /* 0x00000004ff007e24 */ /* 0x000fe2000f8e00ff */
[----:B------:R-:W4:Y:S01]  /*7830*/  @P0 LDG.E R6, desc[UR50][R4.64] ;  /* 0x0000003204060981 */ /* 0x000f22000c1e1900 */
[----:B------:R-:W-:Y:S02]  /*7840*/  IMAD.U32 R11, RZ, RZ, UR9 ;  /* 0x00000009ff0b7e24 */ /* 0x000fe4000f8e00ff */
[----:B------:R-:W-:-:S03]  /*7850*/  IMAD R7, R191, 0x40, R2 ;  /* 0x00000040bf077824 */ /* 0x000fc600078e0202 */
[----:B------:R1:W5:Y:S01]  /*7860*/  @P6 LDG.E R0, desc[UR50][R10.64] ;  /* 0x000000320a006981 */ /* 0x000362000c1e1900 */
[----:B------:R-:W-:-:S03]  /*7870*/  IMAD.WIDE R174, R7, 0x2, R174 ;  /* 0x0000000207ae7825 */ /* 0x000fc600078e02ae */
[C---:B------:R-:W-:Y:S02]  /*7880*/  IADD3 R9, P2, R174.reuse, 0x1000, RZ ;  /* 0x00001000ae097810 */ /* 0x040fe40007f5e0ff */
[C---:B0-----:R-:W-:Y:S02]  /*7890*/  IADD3 R13, P1, R174.reuse, 0x2000, RZ ;  /* 0x00002000ae0d7810 */ /* 0x041fe40007f3e0ff */
[----:B------:R-:W-:Y:S02]  /*78a0*/  P2R R7, PR, RZ, 0x4 ;  /* 0x00000004ff077803 */ /* 0x000fe40000000000 */
[C---:B--2---:R-:W-:Y:S02]  /*78b0*/  IADD3 R25, P2, R174.reuse, 0x3000, RZ ;  /* 0x00003000ae197810 */ /* 0x044fe40007f5e0ff */
[C---:B------:R-:W-:Y:S02]  /*78c0*/  IADD3 R29, P3, R174.reuse, 0x4000, RZ ;  /* 0x00004000ae1d7810 */ /* 0x040fe40007f7e0ff */
[----:B------:R-:W-:-:S02]  /*78d0*/  IADD3 R33, P4, R174, 0x5000, RZ ;  /* 0x00005000ae217810 */ /* 0x000fc40007f9e0ff */
[----:B------:R-:W-:Y:S02]  /*78e0*/  IADD3 R37, P5, R174, 0x6000, RZ ;  /* 0x00006000ae257810 */ /* 0x000fe40007fbe0ff */
[----:B------:R-:W-:Y:S02]  /*78f0*/  LOP3.LUT R8, R9, 0x380, RZ, 0xc0, !PT ;  /* 0x0000038009087812 */ /* 0x000fe400078ec0ff */
[----:B------:R-:W-:Y:S02]  /*7900*/  LOP3.LUT R12, R13, 0x380, RZ, 0xc0, !PT ;  /* 0x000003800d0c7812 */ /* 0x000fe400078ec0ff */
[----:B------:R-:W-:Y:S02]  /*7910*/  LOP3.LUT R24, R25, 0x380, RZ, 0xc0, !PT ;  /* 0x0000038019187812 */ /* 0x000fe400078ec0ff */
[----:B---3--:R-:W-:Y:S02]  /*7920*/  LOP3.LUT R28, R29, 0x380, RZ, 0xc0, !PT ;  /* 0x000003801d1c7812 */ /* 0x008fe400078ec0ff */
[----:B----4-:R-:W-:-:S02]  /*7930*/  LOP3.LUT R32, R33, 0x380, RZ, 0xc0, !PT ;  /* 0x0000038021207812 */ /* 0x010fc400078ec0ff */
[----:B------:R-:W-:Y:S01]  /*7940*/  LOP3.LUT R36, R37, 0x380, RZ, 0xc0, !PT ;  /* 0x0000038025247812 */ /* 0x000fe200078ec0ff */
[----:B------:R-:W-:Y:S01]  /*7950*/  UMOV UR4, URZ ;  /* 0x0000003f00047c82 */ /* 0x000fe20008000000 */
[----:B------:R-:W-:Y:S02]  /*7960*/  SHF.R.U64 R8, R8, 0x3, RZ ;  /* 0x0000000308087819 */ /* 0x000fe400000012ff */
[----:B------:R-:W-:Y:S02]  /*7970*/  SHF.R.U64 R12, R12, 0x3, RZ ;  /* 0x000000030c0c7819 */ /* 0x000fe400000012ff */
[----:B------:R-:W-:Y:S02]  /*7980*/  SHF.R.U64 R24, R24, 0x3, RZ ;  /* 0x0000000318187819 */ /* 0x000fe400000012ff */
[----:B------:R-:W-:Y:S02]  /*7990*/  SHF.R.U64 R28, R28, 0x3, RZ ;  /* 0x000000031c1c7819 */ /* 0x000fe400000012ff */
[----:B------:R-:W-:-:S02]  /*79a0*/  SHF.R.U64 R32, R32, 0x3, RZ ;  /* 0x0000000320207819 */ /* 0x000fc400000012ff */
[----:B------:R-:W-:Y:S02]  /*79b0*/  SHF.R.U64 R36, R36, 0x3, RZ ;  /* 0x0000000324247819 */ /* 0x000fe400000012ff */
[----:B------:R-:W-:Y:S02]  /*79c0*/  LOP3.LUT R8, R8, R9, RZ, 0x3c, !PT ;  /* 0x0000000908087212 */ /* 0x000fe400078e3cff */
[----:B------:R-:W-:Y:S02]  /*79d0*/  LOP3.LUT R12, R12, R13, RZ, 0x3c, !PT ;  /* 0x0000000d0c0c7212 */ /* 0x000fe400078e3cff */
[----:B------:R-:W-:Y:S02]  /*79e0*/  LOP3.LUT R24, R24, R25, RZ, 0x3c, !PT ;  /* 0x0000001918187212 */ /* 0x000fe400078e3cff */
[----:B------:R-:W-:Y:S02]  /*79f0*/  LOP3.LUT R28, R28, R29, RZ, 0x3c, !PT ;  /* 0x0000001d1c1c7212 */ /* 0x000fe400078e3cff */
[----:B------:R-:W-:-:S02]  /*7a00*/  LOP3.LUT R32, R32, R33, RZ, 0x3c, !PT ;  /* 0x0000002120207212 */ /* 0x000fc400078e3cff */
[----:B------:R-:W-:Y:S02]  /*7a10*/  LOP3.LUT R36, R36, R37, RZ, 0x3c, !PT ;  /* 0x0000002524247212 */ /* 0x000fe400078e3cff */
[----:B------:R-:W-:Y:S01]  /*7a20*/  @P0 R2UR UR4, R6 ;  /* 0x00000000060402ca */ /* 0x000fe200000e0000 */
[----:B-1----:R-:W-:-:S14]  /*7a30*/  @P6 BRA `(.L_x_3615) ;  /* 0x0000000000106947 */ /* 0x002fdc0003800000 */
[----:B------:R-:W-:Y:S05]  /*7a40*/  @!P0 BRA `(.L_x_3615) ;  /* 0x00000000000c8947 */ /* 0x000fea0003800000 */
[----:B------:R-:W2:Y:S04]  /*7a50*/  LDG.E R3, desc[UR50][R4.64] ;  /* 0x0000003204037981 */ /* 0x000ea8000c1e1900 */
[----:B-----5:R-:W2:Y:S02]  /*7a60*/  LDG.E R0, desc[UR50][R4.64+0x4] ;  /* 0x0000043204007981 */ /* 0x020ea4000c1e1900 */
[----:B--2---:R-:W-:-:S07]  /*7a70*/  IADD3 R0, -R3, R0, RZ ;  /* 0x0000000003007210 */ /* 0x004fce0007ffe1ff */
.L_x_3615:
[----:B------:R-:W0:Y:S01]  /*7a80*/  SHFL.IDX PT, R3, R192, RZ, 0x1f ;  /* 0x00001fffc0037589 */ /* 0x000e2200000e0000 */
[----:B------:R-:W-:Y:S01]  /*7a90*/  ISETP.NE.AND P6, PT, R7, RZ, PT ;  /* 0x000000ff0700720c */ /* 0x000fe20003fc5270 */
[--C-:B------:R-:W-:Y:S01]  /*7aa0*/  IMAD.X R13, RZ, RZ, R175.reuse, P1 ;  /* 0x000000ffff0d7224 */ /* 0x100fe200008e06af */
[C---:B------:R-:W-:Y:S01]  /*7ab0*/  IADD3 R41, P0, R174.reuse, 0x7000, RZ ;  /* 0x00007000ae297810 */ /* 0x040fe20007f1e0ff */
[--C-:B------:R-:W-:Y:S01]  /*7ac0*/  IMAD.X R25, RZ, RZ, R175.reuse, P2 ;  /* 0x000000ffff197224 */ /* 0x100fe200010e06af */
[C---:B------:R-:W-:Y:S01]  /*7ad0*/  IADD3 R49, P1, R174.reuse, 0x9000, RZ ;  /* 0x00009000ae317810 */ /* 0x040fe20007f3e0ff */
[--C-:B------:R-:W-:Y:S01]  /*7ae0*/  IMAD.X R9, RZ, RZ, R175.reuse, P6 ;  /* 0x000000ffff097224 */ /* 0x100fe200030e06af */
[----:B------:R-:W-:Y:S01]  /*7af0*/  IADD3 R45, P6, R174, 0x8000, RZ ;  /* 0x00008000ae2d7810 */ /* 0x000fe20007fde0ff */
[--C-:B------:R-:W-:Y:S01]  /*7b00*/  IMAD.X R29, RZ, RZ, R175.reuse, P3 ;  /* 0x000000ffff1d7224 */ /* 0x100fe200018e06af */
[----:B------:R-:W-:Y:S01]  /*7b10*/  LOP3.LUT R40, R41, 0x380, RZ, 0xc0, !PT ;  /* 0x0000038029287812 */ /* 0x000fe200078ec0ff */
[--C-:B------:R-:W-:Y:S01]  /*7b20*/  IMAD.X R33, RZ, RZ, R175.reuse, P4 ;  /* 0x000000ffff217224 */ /* 0x100fe200020e06af */
[----:B------:R-:W-:Y:S01]  /*7b30*/  LOP3.LUT R44, R45, 0x380, RZ, 0xc0, !PT ;  /* 0x000003802d2c7812 */ /* 0x000fe200078ec0ff */
[--C-:B------:R-:W-:Y:S01]  /*7b40*/  IMAD.X R37, RZ, RZ, R175.reuse, P5 ;  /* 0x000000ffff257224 */ /* 0x100fe200028e06af */
[----:B------:R-:W-:Y:S01]  /*7b50*/  LOP3.LUT R48, R49, 0x380, RZ, 0xc0, !PT ;  /* 0x0000038031307812 */ /* 0x000fe200078ec0ff */
[----:B------:R-:W-:Y:S01]  /*7b60*/  USHF.R.S32.HI UR14, URZ, 0x1f, UR4 ;  /* 0x0000001f3f0e7899 */ /* 0x000fe20008011404 */
[----:B------:R-:W-:Y:S01]  /*7b70*/  SHF.R.U64 R44, R44, 0x3, RZ ;  /* 0x000000032c2c7819 */ /* 0x000fe200000012ff */
[----:B------:R-:W-:Y:S01]  /*7b80*/  USHF.R.S32.HI UR15, URZ, 0x1f, UR45 ;  /* 0x0000001f3f0f7899 */ /* 0x000fe2000801142d */
[----:B------:R-:W-:Y:S01]  /*7b90*/  SHF.R.U64 R40, R40, 0x3, RZ ;  /* 0x0000000328287819 */ /* 0x000fe200000012ff */
[----:B------:R-:W-:Y:S01]  /*7ba0*/  USEL UR42, UR42, URZ, !UP0 ;  /* 0x0000003f2a2a7287 */ /* 0x000fe2000c000000 */
[----:B------:R-:W-:Y:S01]  /*7bb0*/  SHF.R.U64 R48, R48, 0x3, RZ ;  /* 0x0000000330307819 */ /* 0x000fe200000012ff */
[----:B------:R-:W-:Y:S01]  /*7bc0*/  USEL UR43, UR43, URZ, !UP0 ;  /* 0x0000003f2b2b7287 */ /* 0x000fe2000c000000 */
[----:B------:R-:W-:Y:S01]  /*7bd0*/  LOP3.LUT R44, R44, R45, RZ, 0x3c, !PT ;  /* 0x0000002d2c2c7212 */ /* 0x000fe200078e3cff */
[--C-:B------:R-:W-:Y:S01]  /*7be0*/  IMAD.X R45, RZ, RZ, R175.reuse, P6 ;  /* 0x000000ffff2d7224 */ /* 0x100fe200030e06af */
[----:B------:R-:W-:Y:S01]  /*7bf0*/  LOP3.LUT R40, R40, R41, RZ, 0x3c, !PT ;  /* 0x0000002928287212 */ /* 0x000fe200078e3cff */
[----:B------:R-:W-:Y:S01]  /*7c00*/  IMAD.X R41, RZ, RZ, R175, P0 ;  /* 0x000000ffff297224 */ /* 0x000fe200000e06af */
[----:B0-----:R-:W-:-:S02]  /*7c10*/  ISETP.NE.AND P6, PT, R3, RZ, PT ;  /* 0x000000ff0300720c */ /* 0x001fc40003fc5270 */
[----:B------:R-:W-:Y:S01]  /*7c20*/  LOP3.LUT R48, R48, R49, RZ, 0x3c, !PT ;  /* 0x0000003130307212 */ /* 0x000fe200078e3cff */
[----:B------:R-:W-:Y:S01]  /*7c30*/  IMAD.X R49, RZ, RZ, R175, P1 ;  /* 0x000000ffff317224 */ /* 0x000fe200008e06af */
[C---:B------:R-:W-:Y:S02]  /*7c40*/  IADD3 R57, P2, R174.reuse, 0xa000, RZ ;  /* 0x0000a000ae397810 */ /* 0x040fe40007f5e0ff */
[C---:B------:R-:W-:Y:S02]  /*7c50*/  IADD3 R53, P3, R174.reuse, 0xb000, RZ ;  /* 0x0000b000ae357810 */ /* 0x040fe40007f7e0ff */
[C---:B------:R-:W-:Y:S02]  /*7c60*/  IADD3 R65, P4, R174.reuse, 0xc000, RZ ;  /* 0x0000c000ae417810 */ /* 0x040fe40007f9e0ff */
[C---:B------:R-:W-:Y:S02]  /*7c70*/  IADD3 R61, P5, R174.reuse, 0xd000, RZ ;  /* 0x0000d000ae3d7810 */ /* 0x040fe40007fbe0ff */
[----:B------:R-:W-:-:S02]  /*7c80*/  IADD3 R73, P0, R174, 0xe000, RZ ;  /* 0x0000e000ae497810 */ /* 0x000fc40007f1e0ff */
[----:B------:R-:W-:Y:S02]  /*7c90*/  IADD3 R4, P1, R174, 0xf000, RZ ;  /* 0x0000f000ae047810 */ /* 0x000fe40007f3e0ff */
[----:B------:R-:W-:Y:S02]  /*7ca0*/  LOP3.LUT R56, R57, 0x380, RZ, 0xc0, !PT ;  /* 0x0000038039387812 */ /* 0x000fe400078ec0ff */
[----:B------:R-:W-:Y:S01]  /*7cb0*/  LOP3.LUT R52, R53, 0x380, RZ, 0xc0, !PT ;  /* 0x0000038035347812 */ /* 0x000fe200078ec0ff */
[----:B------:R-:W-:Y:S01]  /*7cc0*/  IMAD.X R69, RZ, RZ, R175, P1 ;  /* 0x000000ffff457224 */ /* 0x000fe200008e06af */
[----:B------:R-:W-:Y:S02]  /*7cd0*/  LOP3.LUT R64, R65, 0x380, RZ, 0xc0, !PT ;  /* 0x0000038041407812 */ /* 0x000fe400078ec0ff */
[----:B------:R-:W-:Y:S02]  /*7ce0*/  LOP3.LUT R60, R61, 0x380, RZ, 0xc0, !PT ;  /* 0x000003803d3c7812 */ /* 0x000fe400078ec0ff */
[----:B------:R-:W-:-:S02]  /*7cf0*/  LOP3.LUT R72, R73, 0x380, RZ, 0xc0, !PT ;  /* 0x0000038049487812 */ /* 0x000fc400078ec0ff */
[----:B------:R-:W-:Y:S02]  /*7d00*/  LOP3.LUT R5, R174, 0x380, RZ, 0xc0, !PT ;  /* 0x00000380ae057812 */ /* 0x000fe400078ec0ff */
        /* <DEDUP_REMOVED lines=8> */
[----:B------:R-:W-:Y:S02]  /*7d90*/  LOP3.LUT R56, R56, R57, RZ, 0x3c, !PT ;  /* 0x0000003938387212 */ /* 0x000fe400078e3cff */
        /* <DEDUP_REMOVED lines=8> */
[----:B------:R-:W-:-:S02]  /*7e20*/  IADD3.X R57, RZ, R175, RZ, P2, !PT ;  /* 0x000000afff397210 */ /* 0x000fc400017fe4ff */
[----:B------:R-:W-:Y:S02]  /*7e30*/  LOP3.LUT R174, R5, R174, RZ, 0x3c, !PT ;  /* 0x000000ae05ae7212 */ /* 0x000fe400078e3cff */
[----:B------:R-:W-:Y:S01]  /*7e40*/  LOP3.LUT R68, R3, R4, RZ, 0x3c, !PT ;  /* 0x0000000403447212 */ /* 0x000fe200078e3cff */
[----:B------:R-:W-:Y:S06]  /*7e50*/  @P6 BRA `(.L_x_3616) ;  /* 0x0000000000c46947 */ /* 0x000fec0003800000 */
[----:B------:R-:W0:Y:S01]  /*7e60*/  LDC R11, c[0x0][0xbe8] ;  /* 0x0002fa00ff0b7b82 */ /* 0x000e220000000800 */
[----:B------:R-:W-:Y:S01]  /*7e70*/  IMAD.U32 R10, RZ, RZ, UR44 ;  /* 0x0000002cff0a7e24 */ /* 0x000fe2000f8e00ff */
[----:B------:R-:W-:Y:S01]  /*7e80*/  ULDC.64 UR12, c[0x0][0xb90] ;  /* 0x0002e400000c7ab9 */ /* 0x000fe20000000a00 */
[----:B------:R-:W-:Y:S01]  /*7e90*/  UMOV UR8, UR4 ;  /* 0x0000000400087c82 */ /* 0x000fe20008000000 */
[----:B------:R-:W-:Y:S01]  /*7ea0*/  UIMAD UR10, UR15, UR12, URZ ;  /* 0x0000000c0f0a72a4 */ /* 0x000fe2000f8e023f */
[----:B------:R-:W-:Y:S01]  /*7eb0*/  IMAD R10, R10, 0x40, R195 ;  /* 0x000000400a0a7824 */ /* 0x000fe200078e02c3 */
[----:B------:R-:W-:Y:S01]  /*7ec0*/  UMOV UR9, UR14 ;  /* 0x0000000e00097c82 */ /* 0x000fe20008000000 */
[----:B------:R-:W-:Y:S01]  /*7ed0*/  IMAD.U32 R15, RZ, RZ, UR44 ;  /* 0x0000002cff0f7e24 */ /* 0x000fe2000f8e00ff */
[----:B------:R-:W-:Y:S01]  /*7ee0*/  UIMAD.WIDE.U32 UR8, UR45, UR12, UR8 ;  /* 0x0000000c2d0872a5 */ /* 0x000fe2000f8e0008 */
[----:B------:R-:W-:Y:S01]  /*7ef0*/  IMAD.MOV.U32 R4, RZ, RZ, R10 ;  /* 0x000000ffff047224 */ /* 0x000fe200078e000a */
[----:B------:R-:W-:Y:S01]  /*7f00*/  UIMAD UR10, UR45, UR13, UR10 ;  /* 0x0000000d2d0a72a4 */ /* 0x000fe2000f8e020a */
[----:B------:R-:W-:-:S02]  /*7f10*/  IMAD.MOV R30, RZ, RZ, -R18 ;  /* 0x000000ffff1e7224 */ /* 0x000fc400078e0a12 */
[----:B------:R-:W-:Y:S01]  /*7f20*/  ULDC.64 UR12, c[0x0][0xb98] ;  /* 0x0002e600000c7ab9 */ /* 0x000fe20000000a00 */
[----:B------:R-:W-:Y:S01]  /*7f30*/  UIADD3 UR9, UR9, UR10, URZ ;  /* 0x0000000a09097290 */ /* 0x000fe2000fffe03f */
[----:B------:R-:W-:Y:S01]  /*7f40*/  IMAD R15, R15, 0x40, R16 ;  /* 0x000000400f0f7824 */ /* 0x000fe200078e0210 */
[----:B------:R-:W-:Y:S02]  /*7f50*/  UIMAD UR11, UR43, UR12, URZ ;  /* 0x0000000c2b0b72a4 */ /* 0x000fe4000f8e023f */
[----:B------:R-:W-:Y:S02]  /*7f60*/  UIMAD.WIDE.U32 UR8, UR42, UR12, UR8 ;  /* 0x0000000c2a0872a5 */ /* 0x000fe4000f8e0008 */
[----:B------:R-:W-:Y:S01]  /*7f70*/  UIMAD UR11, UR42, UR13, UR11 ;  /* 0x0000000d2a0b72a4 */ /* 0x000fe2000f8e020b */
[----:B0-----:R-:W-:Y:S01]  /*7f80*/  ISETP.NE.AND P0, PT, R11, 0x1, PT ;  /* 0x000000010b00780c */ /* 0x001fe20003f05270 */
[----:B-----5:R-:W-:-:S12]  /*7f90*/  IMAD R26, R0, R11, RZ ;  /* 0x0000000b001a7224 */ /* 0x020fd800078e02ff */
[----:B------:R-:W0:Y:S08]  /*7fa0*/  @P0 LDC R3, c[0x0][0xbec] ;  /* 0x0002fb00ff030b82 */ /* 0x000e300000000800 */
[----:B------:R-:W1:Y:S01]  /*7fb0*/  @P0 LDC R6, c[0x0][0xbf0] ;  /* 0x0002fc00ff060b82 */ /* 0x000e620000000800 */
[----:B0-----:R-:W-:-:S05]  /*7fc0*/  @P0 IMAD.HI.U32 R3, R10, R3, RZ ;  /* 0x000000030a030227 */ /* 0x001fca00078e00ff */
[----:B-1----:R-:W-:-:S04]  /*7fd0*/  @P0 SHF.R.U32.HI R4, RZ, R6, R3 ;  /* 0x00000006ff040219 */ /* 0x002fc80000011603 */
[--C-:B------:R-:W-:Y:S01]  /*7fe0*/  SHF.R.S32.HI R5, RZ, 0x1f, R4.reuse ;  /* 0x0000001fff057819 */ /* 0x100fe20000011404 */
[----:B------:R-:W-:Y:S01]  /*7ff0*/  IMAD.MOV R6, RZ, RZ, -R4 ;  /* 0x000000ffff067224 */ /* 0x000fe200078e0a04 */
[----:B------:R-:W-:-:S03]  /*8000*/  IADD3 R4, P0, R4, UR8, RZ ;  /* 0x0000000804047c10 */ /* 0x000fc6000ff1e0ff */
[----:B------:R-:W-:Y:S01]  /*8010*/  IMAD R3, R11, R6, R10 ;  /* 0x000000060b037224 */ /* 0x000fe200078e020a */
[----:B------:R-:W-:-:S04]  /*8020*/  MOV R10, UR11 ;  /* 0x0000000b000a7c02 */ /* 0x000fc80008000f00 */
[----:B------:R-:W-:Y:S02]  /*8030*/  SHF.R.S32.HI R6, RZ, 0x1f, R3 ;  /* 0x0000001fff067819 */ /* 0x000fe40000011403 */
[----:B------:R-:W-:Y:S01]  /*8040*/  IADD3.X R5, R5, UR9, R10, P0, !PT ;  /* 0x0000000905057c10 */ /* 0x000fe200087fe40a */
[----:B------:R-:W-:Y:S02]  /*8050*/  ULDC.64 UR8, c[0x0][0xb88] ;  /* 0x0002e20000087ab9 */ /* 0x000fe40000000a00 */
[----:B------:R-:W-:Y:S02]  /*8060*/  IMAD R6, R6, UR8, RZ ;  /* 0x0000000806067c24 */ /* 0x000fe4000f8e02ff */
[----:B------:R-:W-:-:S04]  /*8070*/  IMAD.WIDE.U32 R4, R3, UR8, R4 ;  /* 0x0000000803047c25 */ /* 0x000fc8000f8e0004 */
[----:B------:R-:W-:Y:S01]  /*8080*/  IMAD R3, R3, UR9, R6 ;  /* 0x0000000903037c24 */ /* 0x000fe2000f8e0206 */
[----:B------:R-:W-:Y:S02]  /*8090*/  ULDC.64 UR8, c[0x0][0xb50] ;  /* 0x0002d40000087ab9 */ /* 0x000fe40000000a00 */
[----:B------:R-:W-:Y:S01]  /*80a0*/  LEA R10, P0, R4, UR8, 0x2 ;  /* 0x00000008040a7c11 */ /* 0x000fe2000f8010ff */
[----:B------:R-:W-:-:S04]  /*80b0*/  IMAD.IADD R3, R5, 0x1, R3 ;  /* 0x0000000105037824 */ /* 0x000fc800078e0203 */
[----:B------:R-:W-:Y:S01]  /*80c0*/  SHFL.IDX PT, R6, R10, 0x1, 0x1c1f ;  /* 0x003c1f000a067f89 */ /* 0x000fe200000e0000 */
[----:B------:R-:W-:Y:S01]  /*80d0*/  LEA.HI.X R14, R4, UR9, R3, 0x2, P0 ;  /* 0x00000009040e7c11 */ /* 0x000fe200080f1403 */
[----:B------:R-:W-:Y:S01]  /*80e0*/  VIADD R3, R15, 0x8 ;  /* 0x000000080f037836 */ /* 0x000fe20000000000 */
[----:B------:R-:W-:Y:S01]  /*80f0*/  ISETP.NE.AND P0, PT, R17, R30, PT ;  /* 0x0000001e1100720c */ /* 0x000fe20003f05270 */
[----:B------:R-:W-:Y:S03]  /*8100*/  SHFL.IDX PT, R4, R10, RZ, 0x1c1f ;  /* 0x001c1fff0a047589 */ /* 0x000fe600000e0000 */
[-C--:B------:R-:W-:Y:S01]  /*8110*/  ISETP.GE.OR P1, PT, R15, R26.reuse, P0 ;  /* 0x0000001a0f00720c */ /* 0x080fe20000726670 */
[----:B------:R-:W0:Y:S01]  /*8120*/  SHFL.IDX PT, R5, R14, RZ, 0x1c1f ;  /* 0x001c1fff0e057589 */ /* 0x000e2200000e0000 */
[----:B------:R-:W-:-:S03]  /*8130*/  ISETP.GE.OR P0, PT, R3, R26, P0 ;  /* 0x0000001a0300720c */ /* 0x000fc60000706670 */
[----:B------:R-:W1:Y:S08]  /*8140*/  SHFL.IDX PT, R7, R14, 0x1, 0x1c1f ;  /* 0x003c1f000e077f89 */ /* 0x000e7000000e0000 */
[----:B0-----:R0:W-:Y:S04]  /*8150*/  @!P1 ST.E desc[UR50][R4.64], R21 ;  /* 0x0000001504009985 */ /* 0x0011e8000c101932 */
[----:B-1----:R0:W-:Y:S02]  /*8160*/  @!P0 ST.E desc[UR50][R6.64], R20 ;  /* 0x0000001406008985 */ /* 0x0021e4000c101932 */
.L_x_3616:
[----:B------:R-:W1:Y:S01]  /*8170*/  LDC R81, c[0x0][0xbe8] ;  /* 0x0002fa00ff517b82 */ /* 0x000e620000000800 */
[----:B------:R-:W-:Y:S01]  /*8180*/  ULDC UR16, c[0x0][0xac8] ;  /* 0x0002b20000107ab9 */ /* 0x000fe20000000800 */
[----:B------:R-:W-:Y:S01]  /*8190*/  ULDC.64 UR12, c[0x0][0xaa0] ;  /* 0x0002a800000c7ab9 */ /* 0x000fe20000000a00 */
[----:B------:R-:W-:Y:S01]  /*81a0*/  ISETP.GE.AND P0, PT, R189, UR16, PT ;  /* 0x00000010bd007c0c */ /* 0x000fe2000bf06270 */
[----:B0-----:R0:W5:Y:S03]  /*81b0*/  LD.E.128 R4, desc[UR50][R174.64] ;  /* 0x00000032ae047980 */ /* 0x001166000c101d00 */
[----:B------:R-:W-:Y:S01]  /*81c0*/  SEL R20, RZ, 0xffffffff, P0 ;  /* 0xffffffffff147807 */ /* 0x000fe20000000000 */
[----:B------:R-:W5:Y:S01]  /*81d0*/  LD.E.128 R8, desc[UR50][R8.64] ;  /* 0x0000003208087980 */ /* 0x000f62000c101d00 */
[----:B------:R-:W-:-:S03]  /*81e0*/  ISETP.GE.AND P0, PT, R188, UR16, PT ;  /* 0x00000010bc007c0c */ /* 0x000fc6000bf06270 */
[----:B------:R-:W5:Y:S04]  /*81f0*/  LD.E.128 R12, desc[UR50][R12.64] ;  /* 0x000000320c0c7980 */ /* 0x000f68000c101d00 */
[----:B------:R-:W5:Y:S04]  /*8200*/  LD.E.128 R24, desc[UR50][R24.64] ;  /* 0x0000003218187980 */ /* 0x000f68000c101d00 */
[----:B------:R-:W5:Y:S01]  /*8210*/  LD.E.128 R28, desc[UR50][R28.64] ;  /* 0x000000321c1c7980 */ /* 0x000f62000c101d00 */
[----:B-1----:R-:W-:Y:S01]  /*8220*/  ISETP.NE.AND P2, PT, R81, 0x1, PT ;  /* 0x000000015100780c */ /* 0x002fe20003f45270 */
[----:B------:R-:W-:Y:S01]  /*8230*/  IMAD.SHL.U32 R76, R20, 0x2, RZ ;  /* 0x00000002144c7824 */ /* 0x000fe200078e00ff */
[----:B------:R-:W-:Y:S01]  /*8240*/  ISETP.GE.AND P1, PT, R2, UR16, PT ;  /* 0x0000001002007c0c */ /* 0x000fe2000bf26270 */
[----:B------:R-:W5:Y:S01]  /*8250*/  LD.E.128 R32, desc[UR50][R32.64] ;  /* 0x0000003220207980 */ /* 0x000f62000c101d00 */
[----:B------:R-:W-:-:S02]  /*8260*/  SEL R20, RZ, 0xffffffff, P0 ;  /* 0xffffffffff147807 */ /* 0x000fc40000000000 */
[----:B------:R-:W-:Y:S01]  /*8270*/  SEL R3, RZ, 0x1, P1 ;  /* 0x00000001ff037807 */ /* 0x000fe20000800000 */
[----:B------:R-:W5:Y:S04]  /*8280*/  LD.E.128 R36, desc[UR50][R36.64] ;  /* 0x0000003224247980 */ /* 0x000f68000c101d00 */
[----:B------:R-:W5:Y:S02]  /*8290*/  LD.E.128 R40, desc[UR50][R40.64] ;  /* 0x0000003228287980 */ /* 0x000f64000c101d00 */
[----:B------:R-:W1:Y:S01]  /*82a0*/  @P2 LDC R77, c[0x0][0xbec] ;  /* 0x0002fb00ff4d2b82 */ /* 0x000e620000000800 */
[----:B------:R-:W-:Y:S01]  /*82b0*/  IMAD.SHL.U32 R20, R20, 0x4, RZ ;  /* 0x0000000414147824 */ /* 0x000fe200078e00ff */
[----:B------:R-:W-:Y:S01]  /*82c0*/  UIMAD UR10, UR14, UR12, URZ ;  /* 0x0000000c0e0a72a4 */ /* 0x000fe2000f8e023f */
[----:B------:R-:W5:Y:S04]  /*82d0*/  LD.E.128 R44, desc[UR50][R44.64] ;  /* 0x000000322c2c7980 */ /* 0x000f68000c101d00 */
[----:B------:R-:W5:Y:S01]  /*82e0*/  LD.E.128 R48, desc[UR50][R48.64] ;  /* 0x0000003230307980 */ /* 0x000f62000c101d00 */
[----:B------:R-:W2:Y:S01]  /*82f0*/  @P2 LDC R79, c[0x0][0xbf0] ;  /* 0x0002fc00ff4f2b82 */ /* 0x000ea20000000800 */
[----:B------:R-:W-:-:S02]  /*8300*/  LOP3.LUT R3, R76, 0x2, R3, 0xe2, !PT ;  /* 0x000000024c037812 */ /* 0x000fc400078ee203 */
[----:B------:R-:W-:Y:S01]  /*8310*/  ISETP.GE.AND P0, PT, R187, UR16, PT ;  /* 0x00000010bb007c0c */ /* 0x000fe2000bf06270 */
[----:B------:R-:W-:Y:S01]  /*8320*/  UIMAD.WIDE.U32 UR8, UR4, UR12, URZ ;  /* 0x0000000c040872a5 */ /* 0x000fe2000f8e003f */
[----:B------:R-:W-:Y:S01]  /*8330*/  LOP3.LUT R20, R20, 0x4, R3, 0xe2, !PT ;  /* 0x0000000414147812 */ /* 0x000fe200078ee203 */
[----:B------:R-:W-:Y:S01]  /*8340*/  UIMAD UR10, UR4, UR13, UR10 ;  /* 0x0000000d040a72a4 */ /* 0x000fe2000f8e020a */
[----:B------:R-:W-:Y:S01]  /*8350*/  SEL R21, RZ, 0xffffffff, P0 ;  /* 0xffffffffff157807 */ /* 0x000fe20000000000 */
[----:B------:R-:W-:Y:S01]  /*8360*/  IMAD R3, R190, 0x20, R191 ;  /* 0x00000020be037824 */ /* 0x000fe200078e02bf */
[----:B------:R-:W-:Y:S01]  /*8370*/  ULDC.64 UR12, c[0x0][0xae8] ;  /* 0x0002ba00000c7ab9 */ /* 0x000fe20000000a00 */
[----:B------:R-:W-:Y:S01]  /*8380*/  IMAD.U32 R82, RZ, RZ, UR44 ;  /* 0x0000002cff527e24 */ /* 0x000fe2000f8e00ff */
[----:B------:R-:W-:Y:S01]  /*8390*/  ISETP.GE.AND P0, PT, R186, UR16, PT ;  /* 0x00000010ba007c0c */ /* 0x000fe2000bf06270 */
[----:B------:R-:W-:Y:S01]  /*83a0*/  UIADD3 UR9, UR9, UR10, URZ ;  /* 0x0000000a09097290 */ /* 0x000fe2000fffe03f */
[----:B------:R-:W-:Y:S01]  /*83b0*/  SHF.L.U32 R21, R21, 0x3, RZ ;  /* 0x0000000315157819 */ /* 0x000fe200000006ff */
[----:B------:R-:W-:Y:S01]  /*83c0*/  UIMAD UR4, UR15, UR12, URZ ;  /* 0x0000000c0f0472a4 */ /* 0x000fe2000f8e023f */
[----:B------:R-:W-:Y:S01]  /*83d0*/  IMAD R82, R82, 0x40, R3 ;  /* 0x0000004052527824 */ /* 0x000fe200078e0203 */
[----:B------:R-:W-:Y:S01]  /*83e0*/  SEL R3, RZ, 0xffffffff, P0 ;  /* 0xffffffffff037807 */ /* 0x000fe20000000000 */
[----:B------:R-:W-:Y:S01]  /*83f0*/  UIMAD.WIDE.U32 UR8, UR45, UR12, UR8 ;  /* 0x0000000c2d0872a5 */ /* 0x000fe2000f8e0008 */
[----:B------:R-:W-:Y:S01]  /*8400*/  LOP3.LUT R21, R21, 0x8, R20, 0xe2, !PT ;  /* 0x0000000815157812 */ /* 0x000fe200078ee214 */
[----:B------:R-:W-:Y:S01]  /*8410*/  UIMAD UR4, UR45, UR13, UR4 ;  /* 0x0000000d2d0472a4 */ /* 0x000fe2000f8e0204 */
[----:B-1----:R-:W-:Y:S01]  /*8420*/  @P2 IMAD.HI.U32 R20, R82, R77, RZ ;  /* 0x0000004d52142227 */ /* 0x002fe200078e00ff */
[----:B------:R-:W-:Y:S01]  /*8430*/  ULDC.64 UR10, c[0x0][0xaf0] ;  /* 0x0002bc00000a7ab9 */ /* 0x000fe20000000a00 */
[----:B------:R-:W5:Y:S01]  /*8440*/  LD.E.128 R56, desc[UR50][R56.64] ;  /* 0x0000003238387980 */ /* 0x000f62000c101d00 */
[----:B------:R-:W-:Y:S01]  /*8450*/  UIMAD UR43, UR43, UR10, URZ ;  /* 0x0000000a2b2b72a4 */ /* 0x000fe2000f8e023f */
[----:B------:R-:W-:Y:S01]  /*8460*/  IMAD.SHL.U32 R76, R3, 0x10, RZ ;  /* 0x00000010034c7824 */ /* 0x000fe200078e00ff */
[----:B------:R-:W-:Y:S01]  /*8470*/  UIADD3 UR9, UR9, UR4, URZ ;  /* 0x0000000409097290 */ /* 0x000fe2000fffe03f */
[----:B------:R-:W-:Y:S01]  /*8480*/  IMAD.MOV.U32 R3, RZ, RZ, R82 ;  /* 0x000000ffff037224 */ /* 0x000fe200078e0052 */
[----:B--2---:R-:W-:Y:S01]  /*8490*/  @P2 SHF.R.U32.HI R3, RZ, R79, R20 ;  /* 0x0000004fff032219 */ /* 0x004fe20000011614 */
[----:B------:R-:W-:Y:S01]  /*84a0*/  UIMAD UR4, UR42, UR11, UR43 ;  /* 0x0000000b2a0472a4 */ /* 0x000fe2000f8e022b */
[----:B------:R-:W5:Y:S01]  /*84b0*/  LD.E.128 R52, desc[UR50][R52.64] ;  /* 0x0000003234347980 */ /* 0x000f62000c101d00 */
[----:B------:R-:W-:Y:S01]  /*84c0*/  UIMAD.WIDE.U32 UR42, UR42, UR10, UR8 ;  /* 0x0000000a2a2a72a5 */ /* 0x000fe2000f8e0008 */
[--C-:B------:R-:W-:Y:S01]  /*84d0*/  SHF.R.S32.HI R77, RZ, 0x1f, R3.reuse ;  /* 0x0000001fff4d7819 */ /* 0x100fe20000011403 */
[----:B------:R-:W-:Y:S01]  /*84e0*/  IMAD.MOV R79, RZ, RZ, -R3 ;  /* 0x000000ffff4f7224 */ /* 0x000fe200078e0a03 */
[----:B------:R-:W-:Y:S01]  /*84f0*/  ISETP.GE.AND P0, PT, R185, UR16, PT ;  /* 0x00000010b9007c0c */ /* 0x000fe2000bf06270 */
[----:B------:R-:W-:Y:S01]  /*8500*/  UIADD3 UR4, UR43, UR4, URZ ;  /* 0x000000042b047290 */ /* 0x000fe2000fffe03f */
[----:B------:R-:W5:Y:S01]  /*8510*/  LD.E.128 R64, desc[UR50][R64.64] ;  /* 0x0000003240407980 */ /* 0x000f62000c101d00 */
[----:B------:R-:W-:Y:S01]  /*8520*/  ULDC.64 UR8, c[0x0][0xae0] ;  /* 0x0002b80000087ab9 */ /* 0x000fe20000000a00 */
[----:B------:R-:W-:Y:S01]  /*8530*/  SEL R78, RZ, 0xffffffff, P0 ;  /* 0xffffffffff4e7807 */ /* 0x000fe20000000000 */
[----:B------:R-:W-:Y:S01]  /*8540*/  IMAD R80, R77, UR8, RZ ;  /* 0x000000084d507c24 */ /* 0x000fe2000f8e02ff */
[----:B------:R-:W-:Y:S01]  /*8550*/  LOP3.LUT R76, R76, 0x10, R21, 0xe2, !PT ;  /* 0x000000104c4c7812 */ /* 0x000fe200078ee215 */
[----:B------:R-:W-:Y:S01]  /*8560*/  IMAD R77, R81, R79, R82 ;  /* 0x0000004f514d7224 */ /* 0x000fe200078e0252 */
[----:B------:R-:W5:Y:S01]  /*8570*/  LD.E.128 R60, desc[UR50][R60.64] ;  /* 0x000000323c3c7980 */ /* 0x000f62000c101d00 */
[----:B------:R-:W-:-:S02]  /*8580*/  IMAD.U32 R21, RZ, RZ, UR43 ;  /* 0x0000002bff157e24 */ /* 0x000fc4000f8e00ff */
[----:B------:R-:W-:Y:S01]  /*8590*/  IMAD.U32 R20, RZ, RZ, UR42 ;  /* 0x0000002aff147e24 */ /* 0x000fe2000f8e00ff */
[----:B------:R-:W5:Y:S01]  /*85a0*/  LD.E.128 R72, desc[UR50][R72.64] ;  /* 0x0000003248487980 */ /* 0x000f62000c101d00 */
[----:B------:R-:W-:Y:S02]  /*85b0*/  IMAD.U32 R21, RZ, RZ, UR4 ;  /* 0x00000004ff157e24 */ /* 0x000fe4000f8e00ff */
[----:B------:R-:W-:Y:S01]  /*85c0*/  IMAD.SHL.U32 R83, R78, 0x20, RZ ;  /* 0x000000204e537824 */ /* 0x000fe200078e00ff */
[----:B------:R-:W5:Y:S01]  /*85d0*/  LD.E.128 R68, desc[UR50][R68.64] ;  /* 0x0000003244447980 */ /* 0x000f62000c101d00 */
[----:B------:R-:W-:Y:S01]  /*85e0*/  SHF.R.S32.HI R78, RZ, 0x1f, R77 ;  /* 0x0000001fff4e7819 */ /* 0x000fe2000001144d */
[C---:B------:R-:W-:Y:S01]  /*85f0*/  IMAD R79, R3.reuse, UR9, R80 ;  /* 0x00000009034f7c24 */ /* 0x040fe2000f8e0250 */
[----:B------:R-:W-:Y:S01]  /*8600*/  ISETP.GE.AND P0, PT, R194, UR16, PT ;  /* 0x00000010c2007c0c */ /* 0x000fe2000bf06270 */
[----:B------:R-:W-:Y:S01]  /*8610*/  @!PT LDS RZ, [RZ] ;  /* 0x00000000fffff984 */ /* 0x000fe20000000800 */
[----:B------:R-:W-:Y:S01]  /*8620*/  @!PT LDS RZ, [RZ] ;  /* 0x00000000fffff984 */ /* 0x000fe20000000800 */
[----:B------:R-:W-:Y:S01]  /*8630*/  @!PT LDS RZ, [RZ] ;  /* 0x00000000fffff984 */ /* 0x000fe20000000800 */
[----:B------:R-:W-:Y:S01]  /*8640*/  @!PT LDS RZ, [RZ] ;  /* 0x00000000fffff984 */ /* 0x000fe20000000800 */
[----:B------:R1:W-:Y:S06]  /*8650*/  MEMBAR.ALL.CTA ;  /* 0x0000000000007992 */ /* 0x0003ec0000008000 */
[----:B-1----:R-:W1:Y:S01]  /*8660*/  FENCE.VIEW.ASYNC.S ;  /* 0x00000000000073c6 */ /* 0x002e620000000000 */
[----:B------:R-:W-:Y:S01]  /*8670*/  IMAD.WIDE.U32 R20, R3, UR8, R20 ;  /* 0x0000000803147c25 */ /* 0x000fe2000f8e0014 */
[----:B------:R-:W-:Y:S01]  /*8680*/  MOV R86, UR44 ;  /* 0x0000002c00567c02 */ /* 0x000fe20008000f00 */
[----:B------:R-:W-:Y:S01]  /*8690*/  ULDC.64 UR8, c[0x0][0xad8] ;  /* 0x0002b60000087ab9 */ /* 0x000fe20000000a00 */
[----:B------:R-:W-:Y:S01]  /*86a0*/  SEL R3, RZ, 0x40, P0 ;  /* 0x00000040ff037807 */ /* 0x000fe20000000000 */
[----:B------:R-:W-:Y:S01]  /*86b0*/  IMAD.IADD R21, R21, 0x1, R79 ;  /* 0x0000000115157824 */ /* 0x000fe200078e024f */
[----:B------:R-:W-:Y:S01]  /*86c0*/  ISETP.GE.AND P0, PT, R193, UR16, PT ;  /* 0x00000010c1007c0c */ /* 0x000fe2000bf06270 */
[----:B------:R-:W-:Y:S01]  /*86d0*/  IMAD R78, R78, UR8, RZ ;  /* 0x000000084e4e7c24 */ /* 0x000fe2000f8e02ff */
[----:B------:R-:W-:Y:S01]  /*86e0*/  UIADD3 UR4, UR41, 0x28c20, URZ ;  /* 0x00028c2029047890 */ /* 0x000fe2000fffe03f */
[----:B-----5:R-:W-:Y:S01]  /*86f0*/  IMAD R87, R0, R81, RZ ;  /* 0x0000005100577224 */ /* 0x020fe200078e02ff */
[----:B------:R-:W-:Y:S01]  /*8700*/  SEL R0, RZ, 0x80, P0 ;  /* 0x00000080ff007807 */ /* 0x000fe20000000000 */
[----:B------:R-:W-:Y:S01]  /*8710*/  IMAD R86, R86, 0x40, R191 ;  /* 0x0000004056567824 */ /* 0x000fe200078e02bf */
[----:B------:R-:W-:Y:S01]  /*8720*/  UPRMT UR4, URZ, 0x654, UR4 ;  /* 0x000006543f047896 */ /* 0x000fe20008000004 */
[----:B------:R-:W-:Y:S01]  /*8730*/  IMAD R79, R77, UR9, R78 ;  /* 0x000000094d4f7c24 */ /* 0x000fe2000f8e024e */
[----:B------:R-:W-:Y:S01]  /*8740*/  LOP3.LUT R76, R83, 0x20, R76, 0xe2, !PT ;  /* 0x00000020534c7812 */ /* 0x000fe200078ee24c */
[----:B------:R-:W-:Y:S01]  /*8750*/  IMAD.WIDE.U32 R20, R77, UR8, R20 ;  /* 0x000000084d147c25 */ /* 0x000fe2000f8e0014 */
[----:B------:R-:W-:Y:S01]  /*8760*/  ISETP.GE.AND P0, PT, R86, R87, PT ;  /* 0x000000575600720c */ /* 0x000fe20003f06270 */
[----:B------:R-:W-:Y:S01]  /*8770*/  ULDC.64 UR8, c[0x0][0xa80] ;  /* 0x0002a00000087ab9 */ /* 0x000fe20000000a00 */
[----:B------:R-:W-:Y:S01]  /*8780*/  LOP3.LUT R3, R76, R3, RZ, 0xfc, !PT ;  /* 0x000000034c037212 */ /* 0x000fe200078efcff */
[----:B------:R-:W-:Y:S01]  /*8790*/  IMAD.IADD R21, R21, 0x1, R79 ;  /* 0x0000000115157824 */ /* 0x000fe200078e024f */
[----:B------:R-:W-:Y:S01]  /*87a0*/  LEA R84, P1, R20, UR8, 0x1 ;  /* 0x0000000814547c11 */ /* 0x000fe2000f8208ff */
[----:B------:R-:W-:Y:S01]  /*87b0*/  BSSY B1, `(.L_x_3617) ;  /* 0x0000026000017945 */ /* 0x000fe20003800000 */
[----:B------:R-:W-:-:S02]  /*87c0*/  LOP3.LUT R0, R3, R0, RZ, 0xfc, !PT ;  /* 0x0000000003007212 */ /* 0x000fc400078efcff */
[----:B------:R-:W-:Y:S01]  /*87d0*/  LEA.HI.X R85, R20, UR9, R21, 0x1, P1 ;  /* 0x0000000914557c11 */ /* 0x000fe200088f0c15 */
[----:B-1----:R-:W-:Y:S01]  /*87e0*/  SYNCS.ARRIVE.TRANS64.RED.A1T0 RZ, [UR4], RZ ;  /* 0x000000ffffff79a7 */ /* 0x002fe20008100404 */
[----:B------:R0:W1:Y:S04]  /*87f0*/  SHFL.IDX PT, R76, R84, RZ, 0x181f ;  /* 0x00181fff544c7589 */ /* 0x00006800000e0000 */
[----:B------:R0:W2:Y:S01]  /*8800*/  SHFL.IDX PT, R77, R85, RZ, 0x181f ;  /* 0x00181fff554d7589 */ /* 0x0000a200000e0000 */
[----:B------:R-:W-:Y:S05]  /*8810*/  @P0 BRA `(.L_x_3618) ;  /* 0x00000000007c0947 */ /* 0x000fea0003800000 */
        /* <DEDUP_REMOVED lines=8> */
[----:B------:R1:W-:Y:S01]  /*88a0*/  @!P0 ST.E.128 desc[UR50][R20.64], R4 ;  /* 0x0000000414008985 */ /* 0x0003e2000c101d32 */
        /* <DEDUP_REMOVED lines=11> */
[-C--:B------:R-:W-:Y:S02]  /*8960*/  @!P1 LEA R6, P6, R185, R76.reuse, 0x1 ;  /* 0x0000004cb9069211 */ /* 0x080fe400078c08ff */
[-C--:B--2---:R-:W-:Y:S02]  /*8970*/  @P0 LEA R12, P3, R194, R76.reuse, 0x1 ;  /* 0x0000004cc20c0211 */ /* 0x084fe400078608ff */
        /* <DEDUP_REMOVED lines=9> */
.L_x_3618:
[----:B------:R-:W-:Y:S05]  /*8a10*/  BSYNC B1 ;  /* 0x0000000000017941 */ /* 0x000fea0003800000 */
.L_x_3617:
[----:B---3--:R-:W-:Y:S01]  /*8a20*/  VIADD R4, R86, 0x20 ;  /* 0x0000002056047836 */ /* 0x008fe20000000000 */
[----:B------:R4:W3:Y:S04]  /*8a30*/  SHFL.IDX PT, R7, R85, 0x1, 0x181f ;  /* 0x00381f0055077f89 */ /* 0x0008e800000e0000 */
[----:B------:R-:W-:Y:S01]  /*8a40*/  ISETP.GE.AND P0, PT, R4, R87, PT ;  /* 0x000000570400720c */ /* 0x000fe20003f06270 */
[----:B------:R4:W0:-:S12]  /*8a50*/  SHFL.IDX PT, R6, R84, 0x1, 0x181f ;  /* 0x00381f0054067f89 */ /* 0x00081800000e0000 */
[----:B----4-:R-:W-:Y:S05]  /*8a60*/  @P0 BRA `(.L_x_3619) ;  /* 0x0000001000180947 */ /* 0x010fea0003800000 */
[----:B------:R-:W-:Y:S02]  /*8a70*/  ISETP.GE.AND P0, PT, R2, UR16, PT ;  /* 0x0000001002007c0c */ /* 0x000fe4000bf06270 */
[----:B------:R-:W-:Y:S02]  /*8a80*/  ISETP.GE.AND P5, PT, R189, UR16, PT ;  /* 0x00000010bd007c0c */ /* 0x000fe4000bfa6270 */
[----:B------:R-:W-:Y:S02]  /*8a90*/  ISETP.GE.AND P3, PT, R188, UR16, PT ;  /* 0x00000010bc007c0c */ /* 0x000fe4000bf66270 */
[----:B------:R-:W-:Y:S02]  /*8aa0*/  ISETP.GE.AND P2, PT, R187, UR16, PT ;  /* 0x00000010bb007c0c */ /* 0x000fe4000bf46270 */
[----:B------:R-:W-:-:S05]  /*8ab0*/  ISETP.GE.AND P1, PT, R186, UR16, PT ;  /* 0x00000010ba007c0c */ /* 0x000fca000bf26270 */
[----:B0--3--:R-:W-:Y:S02]  /*8ac0*/  @!P0 IMAD.WIDE R4, R2, 0x2, R6 ;  /* 0x0000000202048825 */ /* 0x009fe400078e0206 */
[-C--:B------:R-:W-:Y:S02]  /*8ad0*/  @!P5 LEA R12, P4, R189, R6.reuse, 0x1 ;  /* 0x00000006bd0cd211 */ /* 0x080fe400078808ff */
[----:B------:R-:W-:Y:S01]  /*8ae0*/  @!P3 LEA R14, P6, R188, R6, 0x1 ;  /* 0x00000006bc0eb211 */ /* 0x000fe200078c08ff */
[----:B------:R0:W-:Y:S01]  /*8af0*/  @!P0 ST.E.128 desc[UR50][R4.64], R8 ;  /* 0x0000000804008985 */ /* 0x0001e2000c101d32 */
[----:B------:R-:W-:Y:S02]  /*8b00*/  ISETP.GE.AND P0, PT, R185, UR16, PT ;  /* 0x00000010b9007c0c */ /* 0x000fe4000bf06270 */
[----:B------:R-:W-:Y:S02]  /*8b10*/  @!P5 LEA.HI.X R13, R189, R7, R204, 0x1, P4 ;  /* 0x00000007bd0dd211 */ /* 0x000fe400020f0ccc */
[----:B------:R-:W-:-:S02]  /*8b20*/  LOP3.LUT P4, RZ, R3, 0x40, RZ, 0xc0, !PT ;  /* 0x0000004003ff7812 */ /* 0x000fc4000788c0ff */
[----:B------:R-:W-:Y:S01]  /*8b30*/  @!P3 LEA.HI.X R15, R188, R7, R203, 0x1, P6 ;  /* 0x00000007bc0fb211 */ /* 0x000fe200030f0ccb */
[----:B------:R4:W-:Y:S01]  /*8b40*/  @!P5 ST.E.128 desc[UR50][R12.64], R24 ;  /* 0x000000180c00d985 */ /* 0x0009e2000c101d32 */
[----:B------:R-:W-:-:S03]  /*8b50*/  @!P2 LEA R20, P5, R187, R6, 0x1 ;  /* 0x00000006bb14a211 */ /* 0x000fc600078a08ff */
[----:B------:R4:W-:Y:S01]  /*8b60*/  @!P3 ST.E.128 desc[UR50][R14.64], R32 ;  /* 0x000000200e00b985 */ /* 0x0009e2000c101d32 */
[----:B------:R-:W-:Y:S02]  /*8b70*/  @!P2 LEA.HI.X R21, R187, R7, R202, 0x1, P5 ;  /* 0x00000007bb15a211 */ /* 0x000fe400028f0cca */
[----:B0-----:R-:W-:-:S03]  /*8b80*/  @!P1 LEA R4, P6, R186, R6, 0x1 ;  /* 0x00000006ba049211 */ /* 0x001fc600078c08ff */
[----:B------:R4:W-:Y:S01]  /*8b90*/  @!P2 ST.E.128 desc[UR50][R20.64], R40 ;  /* 0x000000281400a985 */ /* 0x0009e2000c101d32 */
[CC--:B------:R-:W-:Y:S02]  /*8ba0*/  @!P0 LEA R8, P3, R185.reuse, R6.reuse, 0x1 ;  /* 0x00000006b9088211 */ /* 0x0c0fe400078608ff */
[----:B------:R-:W-:Y:S02]  /*8bb0*/  @P4 LEA R10, P5, R194, R6, 0x1 ;  /* 0x00000006c20a4211 */ /* 0x000fe400078a08ff */
[-C--:B------:R-:W-:Y:S02]  /*8bc0*/  @!P1 LEA.HI.X R5, R186, R7.reuse, R201, 0x1, P6 ;  /* 0x00000007ba059211 */ /* 0x080fe400030f0cc9 */
[-C--:B------:R-:W-:Y:S02]  /*8bd0*/  @!P0 LEA.HI.X R9, R185, R7.reuse, R200, 0x1, P3 ;  /* 0x00000007b9098211 */ /* 0x080fe400018f0cc8 */
[----:B------:R-:W-:Y:S01]  /*8be0*/  @P4 LEA.HI.X R11, R194, R7, R199, 0x1, P5 ;  /* 0x00000007c20b4211 */ /* 0x000fe200028f0cc7 */
[----:B------:R4:W-:Y:S04]  /*8bf0*/  @!P1 ST.E.128 desc[UR50][R4.64], R48 ;  /* 0x0000003004009985 */ /* 0x0009e8000c101d32 */
[----:B------:R4:W-:Y:S01]  /*8c00*/  @!P0 ST.E.128 desc[UR50][R8.64], R52 ;  /* 0x0000003408008985 */ /* 0x0009e2000c101d32 */
[----:B------:R-:W-:-:S03]  /*8c10*/  LOP3.LUT P0, RZ, R0, 0x80, RZ, 0xc0, !PT ;  /* 0x0000008000ff7812 */ /* 0x000fc6000780c0ff */
[----:B------:R4:W-:Y:S10]  /*8c20*/  @P4 ST.E.128 desc[UR50][R10.64], R60 ;  /* 0x0000003c0a004985 */ /* 0x0009f4000c101d32 */
[----:B------:R-:W-:Y:S05]  /*8c30*/  @!P0 BRA `(.L_x_3619) ;  /* 0x0000000c00a48947 */ /* 0x000fea0003800000 */
[----:B----4-:R-:W-:-:S04]  /*8c40*/  LEA R4, P0, R193, R6, 0x1 ;  /* 0x00000006c1047211 */ /* 0x010fc800078008ff */
[----:B------:R-:W-:-:S05]  /*8c50*/  LEA.HI.X R5, R193, R7, R198, 0x1, P0 ;  /* 0x00000007c1057211 */ /* 0x000fca00000f0cc6 */
[----:B------:R0:W-:Y:S01]  /*8c60*/  ST.E.128 desc[UR50][R4.64], R68 ;  /* 0x0000004404007985 */ /* 0x0001e2000c101d32 */
[----:B------:R-:W-:Y:S05]  /*8c70*/  BRA `(.L_x_3619) ;  /* 0x0000000c00947947 */ /* 0x000fea0003800000 */
.L_x_3614:
[----:B------:R-:W-:Y:S01]  /*8c80*/  ULDC.64 UR10, c[0x0][0xc00] ;  /* 0x00030000000a7ab9 */ /* 0x000fe20000000a00 */
[----:B------:R-:W-:Y:S01]  /*8c90*/  USHF.L.U32 UR9, UR42, 0x2, URZ ;  /* 0x000000022a097899 */ /* 0x000fe2000800063f */
[----:B------:R-:W0:Y:S01]  /*8ca0*/  LDC R11, c[0x0][0xbe8] ;  /* 0x0002fa00ff0b7b82 */ /* 0x000e220000000800 */
[----:B------:R-:W-:Y:S02]  /*8cb0*/  UISETP.NE.U32.AND UP0, UPT, UR10, URZ, UPT ;  /* 0x0000003f0a00728c */ /* 0x000fe4000bf05070 */
[----:B------:R-:W-:Y:S02]  /*8cc0*/  USHF.L.U64.HI UR12, UR42, 0x2, UR43 ;  /* 0x000000022a0c7899 */ /* 0x000fe4000801022b */
[----:B------:R-:W-:Y:S02]  /*8cd0*/  UISETP.NE.AND.EX UP0, UPT, UR11, URZ, UPT, UP0 ;  /* 0x0000003f0b00728c */ /* 0x000fe4000bf05300 */
[----:B------:R-:W-:-:S04]  /*8ce0*/  UIADD3 UR4, UP1, UR9, UR10, URZ ;  /* 0x0000000a09047290 */ /* 0x000fc8000ff3e03f */
[----:B------:R-:W-:Y:S01]  /*8cf0*/  PLOP3.LUT P1, PT, PT, PT, UP0, 0x80, 0x0 ;  /* 0x000000000000781c */ /* 0x000fe20003f2f008 */
[----:B------:R-:W-:Y:S01]  /*8d00*/  UIADD3.X UR8, UR12, UR11, URZ, UP1, !UPT ;  /* 0x0000000b0c087290 */ /* 0x000fe20008ffe43f */
[----:B------:R-:W-:Y:S02]  /*8d10*/  IMAD.U32 R4, RZ, RZ, UR4 ;  /* 0x00000004ff047e24 */ /* 0x000fe4000f8e00ff */
[----:B------:R-:W-:Y:S02]  /*8d20*/  ULDC.64 UR10, c[0x0][0xc08] ;  /* 0x00030200000a7ab9 */ /* 0x000fe40000000a00 */
[----:B------:R-:W-:Y:S01]  /*8d30*/  UISETP.NE.U32.AND UP1, UPT, UR10, URZ, UPT ;  /* 0x0000003f0a00728c */ /* 0x000fe2000bf25070 */
[----:B------:R-:W-:-:S03]  /*8d40*/  IMAD.U32 R5, RZ, RZ, UR8 ;  /* 0x00000008ff057e24 */ /* 0x000fc6000f8e00ff */
[----:B------:R-:W-:-:S03]  /*8d50*/  UISETP.NE.AND.EX UP1, UPT, UR11, URZ, UPT, UP1 ;  /* 0x0000003f0b00728c */ /* 0x000fc6000bf25310 */
[----:B------:R-:W2:Y:S01]  /*8d60*/  @P1 LDG.E R3, desc[UR50][R4.64] ;  /* 0x0000003204031981 */ /* 0x000ea2000c1e1900 */
[----:B------:R-:W-:Y:S02]  /*8d70*/  ULDC UR4, c[0x0][0xa88] ;  /* 0x0002a20000047ab9 */ /* 0x000fe40000000800 */
[----:B------:R-:W-:Y:S01]  /*8d80*/  PLOP3.LUT P2, PT, PT, PT, UP1, 0x80, 0x0 ;  /* 0x000000000000781c */ /* 0x000fe20003f4f018 */
[----:B------:R-:W-:-:S04]  /*8d90*/  IMAD.U32 R0, RZ, RZ, UR4 ;  /* 0x00000004ff007e24 */ /* 0x000fc8000f8e00ff */
[----:B------:R-:W-:-:S04]  /*8da0*/  @UP1 UIADD3 UR8, UP2, UR9, UR10, URZ ;  /* 0x0000000a09081290 */ /* 0x000fc8000ff5e03f */
[----:B------:R-:W-:Y:S02]  /*8db0*/  @UP1 UIADD3.X UR9, UR12, UR11, URZ, UP2, !UPT ;  /* 0x0000000b0c091290 */ /* 0x000fe400097fe43f */
[----:B------:R-:W-:-:S04]  /*8dc0*/  IMAD.U32 R6, RZ, RZ, UR8 ;  /* 0x00000008ff067e24 */ /* 0x000fc8000f8e00ff */
[----:B------:R-:W-:-:S05]  /*8dd0*/  IMAD.U32 R7, RZ, RZ, UR9 ;  /* 0x00000009ff077e24 */ /* 0x000fca000f8e00ff */
[----:B------:R1:W5:Y:S01]  /*8de0*/  @P2 LDG.E R0, desc[UR50][R6.64] ;  /* 0x0000003206002981 */ /* 0x000362000c1e1900 */
[----:B------:R-:W-:Y:S01]  /*8df0*/  UMOV UR4, URZ ;  /* 0x0000003f00047c82 */ /* 0x000fe20008000000 */
[----:B------:R-:W-:Y:S01]  /*8e00*/  USHF.R.S32.HI UR12, URZ, 0x1f, UR45 ;  /* 0x0000001f3f0c7899 */ /* 0x000fe2000801142d */
[----:B------:R-:W-:Y:S02]  /*8e10*/  ISETP.GE.AND P0, PT, R197, 0x40, PT ;  /* 0x00000040c500780c */ /* 0x000fe40003f06270 */
[----:B--2---:R-:W-:-:S13]  /*8e20*/  @P1 R2UR UR4, R3 ;  /* 0x00000000030412ca */ /* 0x004fda00000e0000 */
[----:B------:R-:W-:Y:S01]  /*8e30*/  USHF.R.S32.HI UR11, URZ, 0x1f, UR4 ;  /* 0x0000001f3f0b7899 */ /* 0x000fe20008011404 */
[----:B01----:R-:W-:Y:S11]  /*8e40*/  @P2 BRA `(.L_x_3620) ;  /* 0x0000000000102947 */ /* 0x003ff60003800000 */
[----:B------:R-:W-:Y:S05]  /*8e50*/  @!P1 BRA `(.L_x_3620) ;  /* 0x00000000000c9947 */ /* 0x000fea0003800000 */
[----:B------:R-:W2:Y:S04]  /*8e60*/  LDG.E R3, desc[UR50][R4.64] ;  /* 0x0000003204037981 */ /* 0x000ea8000c1e1900 */
[----:B-----5:R-:W2:Y:S02]  /*8e70*/  LDG.E R0, desc[UR50][R4.64+0x4] ;  /* 0x0000043204007981 */ /* 0x020ea4000c1e1900 */
[----:B--2---:R-:W-:-:S07]  /*8e80*/  IMAD.IADD R0, R0, 0x1, -R3 ;  /* 0x0000000100007824 */ /* 0x004fce00078e0a03 */
.L_x_3620:
[----:B------:R-:W-:Y:S01]  /*8e90*/  USEL UR42, UR42, URZ, !UP0 ;  /* 0x0000003f2a2a7287 */ /* 0x000fe2000c000000 */
[----:B------:R-:W-:Y:S01]  /*8ea0*/  BSSY B1, `(.L_x_3621) ;  /* 0x000002d000017945 */ /* 0x000fe20003800000 */
[----:B------:R-:W-:-:S03]  /*8eb0*/  USEL UR43, UR43, URZ, !UP0 ;  /* 0x0000003f2b2b7287 */ /* 0x000fc6000c000000 */
[----:B------:R-:W-:Y:S09]  /*8ec0*/  @P0 BRA `(.L_x_3622) ;  /* 0x0000000000a80947 */ /* 0x000ff20003800000 */
[----:B------:R-:W0:Y:S01]  /*8ed0*/  S2R R4, SR_TID.X ;  /* 0x0000000000047919 */ /* 0x000e220000002100 */
[----:B------:R-:W1:Y:S01]  /*8ee0*/  LDC R6, c[0x0][0xbe8] ;  /* 0x0002fa00ff067b82 */ /* 0x000e620000000800 */
[----:B------:R-:W-:-:S05]  /*8ef0*/  MOV R3, UR44 ;  /* 0x0000002c00037c02 */ /* 0x000fca0008000f00 */
[----:B0-----:R-:W-:Y:S02]  /*8f00*/  IMAD R3, R3, 0x40, R4 ;  /* 0x0000004003037824 */ /* 0x001fe400078e0204 */
[----:B-1---5:R-:W-:Y:S02]  /*8f10*/  IMAD R4, R0, R6, RZ ;  /* 0x0000000600047224 */ /* 0x022fe400078e02ff */
[----:B------:R-:W-:-:S05]  /*8f20*/  VIADD R5, R3, 0xffffff80 ;  /* 0xffffff8003057836 */ /* 0x000fca0000000000 */
[----:B------:R-:W-:-:S13]  /*8f30*/  ISETP.GE.AND P0, PT, R5, R4, PT ;  /* 0x000000040500720c */ /* 0x000fda0003f06270 */
[----:B------:R-:W-:Y:S05]  /*8f40*/  @P0 BRA `(.L_x_3622) ;  /* 0x0000000000880947 */ /* 0x000fea0003800000 */
[----:B------:R-:W-:Y:S01]  /*8f50*/  ISETP.NE.AND P0, PT, R6, 0x1, PT ;  /* 0x000000010600780c */ /* 0x000fe20003f05270 */
[----:B------:R-:W-:Y:S01]  /*8f60*/  ULDC.64 UR14, c[0x0][0xb90] ;  /* 0x0002e400000e7ab9 */ /* 0x000fe20000000a00 */
[----:B------:R-:W-:Y:S01]  /*8f70*/  UMOV UR8, UR4 ;  /* 0x0000000400087c82 */ /* 0x000fe20008000000 */
[----:B------:R-:W-:Y:S01]  /*8f80*/  UIMAD UR10, UR12, UR14, URZ ;  /* 0x0000000e0c0a72a4 */ /* 0x000fe2000f8e023f */
[----:B------:R-:W-:Y:S02]  /*8f90*/  UMOV UR9, UR11 ;  /* 0x0000000b00097c82 */ /* 0x000fe40008000000 */
[----:B------:R-:W-:Y:S02]  /*8fa0*/  UIMAD.WIDE.U32 UR8, UR45, UR14, UR8 ;  /* 0x0000000e2d0872a5 */ /* 0x000fe4000f8e0008 */
[----:B------:R-:W-:-:S03]  /*8fb0*/  UIMAD UR10, UR45, UR15, UR10 ;  /* 0x0000000f2d0a72a4 */ /* 0x000fc6000f8e020a */
[----:B------:R-:W-:Y:S02]  /*8fc0*/  ULDC.64 UR14, c[0x0][0xb98] ;  /* 0x0002e600000e7ab9 */ /* 0x000fe40000000a00 */
[----:B------:R-:W0:Y:S01]  /*8fd0*/  @P0 LDC R4, c[0x0][0xbec] ;  /* 0x0002fb00ff040b82 */ /* 0x000e220000000800 */
[----:B------:R-:W-:Y:S02]  /*8fe0*/  UIADD3 UR9, UR9, UR10, URZ ;  /* 0x0000000a09097290 */ /* 0x000fe4000fffe03f */
[----:B------:R-:W-:Y:S02]  /*8ff0*/  UIMAD UR10, UR43, UR14, URZ ;  /* 0x0000000e2b0a72a4 */ /* 0x000fe4000f8e023f */
[----:B------:R-:W-:Y:S02]  /*9000*/  UIMAD.WIDE.U32 UR8, UR42, UR14, UR8 ;  /* 0x0000000e2a0872a5 */ /* 0x000fe4000f8e0008 */
[----:B------:R-:W-:Y:S01]  /*9010*/  UIMAD UR10, UR42, UR15, UR10 ;  /* 0x0000000f2a0a72a4 */ /* 0x000fe2000f8e020a */
[----:B------:R-:W1:Y:S02]  /*9020*/  @P0 LDC R8, c[0x0][0xbf0] ;  /* 0x0002fc00ff080b82 */ /* 0x000e640000000800 */
[----:B------:R-:W-:Y:S01]  /*9030*/  ULDC.64 UR14, c[0x0][0xb88] ;  /* 0x0002e200000e7ab9 */ /* 0x000fe20000000a00 */
[----:B0-----:R-:W-:-:S04]  /*9040*/  @P0 IMAD.HI.U32 R3, R5, R4, RZ ;  /* 0x0000000405030227 */ /* 0x001fc800078e00ff */
[----:B------:R-:W-:Y:S01]  /*9050*/  IMAD.MOV.U32 R4, RZ, RZ, R5 ;  /* 0x000000ffff047224 */ /* 0x000fe200078e0005 */
[----:B-1----:R-:W-:Y:S01]  /*9060*/  @P0 SHF.R.U32.HI R4, RZ, R8, R3 ;  /* 0x00000008ff040219 */ /* 0x002fe20000011603 */
[----:B------:R-:W-:-:S04]  /*9070*/  IMAD.U32 R8, RZ, RZ, UR10 ;  /* 0x0000000aff087e24 */ /* 0x000fc8000f8e00ff */
[----:B------:R-:W-:-:S04]  /*9080*/  IMAD.MOV R3, RZ, RZ, -R4 ;  /* 0x000000ffff037224 */ /* 0x000fc800078e0a04 */
[----:B------:R-:W-:Y:S01]  /*9090*/  IMAD R3, R6, R3, R5 ;  /* 0x0000000306037224 */ /* 0x000fe200078e0205 */
[----:B------:R-:W-:Y:S02]  /*90a0*/  SHF.R.S32.HI R5, RZ, 0x1f, R4 ;  /* 0x0000001fff057819 */ /* 0x000fe40000011404 */
[----:B------:R-:W-:Y:S02]  /*90b0*/  IADD3 R4, P0, R4, UR8, RZ ;  /* 0x0000000804047c10 */ /* 0x000fe4000ff1e0ff */
[----:B------:R-:W-:Y:S02]  /*90c0*/  SHF.R.S32.HI R6, RZ, 0x1f, R3 ;  /* 0x0000001fff067819 */ /* 0x000fe40000011403 */
[----:B------:R-:W-:Y:S01]  /*90d0*/  IADD3.X R5, R5, UR9, R8, P0, !PT ;  /* 0x0000000905057c10 */ /* 0x000fe200087fe408 */
[----:B------:R-:W-:Y:S02]  /*90e0*/  ULDC.64 UR8, c[0x0][0xb50] ;  /* 0x0002d40000087ab9 */ /* 0x000fe40000000a00 */
[----:B------:R-:W-:-:S02]  /*90f0*/  IMAD R6, R6, UR14, RZ ;  /* 0x0000000e06067c24 */ /* 0x000fc4000f8e02ff */
[----:B------:R-:W-:-:S04]  /*9100*/  IMAD.WIDE.U32 R4, R3, UR14, R4 ;  /* 0x0000000e03047c25 */ /* 0x000fc8000f8e0004 */
[----:B------:R-:W-:Y:S01]  /*9110*/  IMAD R7, R3, UR15, R6 ;  /* 0x0000000f03077c24 */ /* 0x000fe2000f8e0206 */
[----:B------:R-:W-:-:S03]  /*9120*/  LEA R6, P0, R4, UR8, 0x2 ;  /* 0x0000000804067c11 */ /* 0x000fc6000f8010ff */
[----:B------:R-:W-:-:S05]  /*9130*/  IMAD.IADD R3, R5, 0x1, R7 ;  /* 0x0000000105037824 */ /* 0x000fca00078e0207 */
[----:B------:R-:W-:Y:S01]  /*9140*/  LEA.HI.X R7, R4, UR9, R3, 0x2, P0 ;  /* 0x0000000904077c11 */ /* 0x000fe200080f1403 */
[----:B------:R-:W-:-:S05]  /*9150*/  IMAD.MOV.U32 R3, RZ, RZ, -0x800000 ;  /* 0xff800000ff037424 */ /* 0x000fca00078e00ff */
[----:B------:R0:W-:Y:S02]  /*9160*/  STG.E desc[UR50][R6.64], R3 ;  /* 0x0000000306007986 */ /* 0x0001e4000c101932 */
.L_x_3622:
[----:B------:R-:W-:Y:S05]  /*9170*/  BSYNC B1 ;  /* 0x0000000000017941 */ /* 0x000fea0003800000 */
.L_x_3621:
[----:B------:R-:W-:Y:S01]  /*9180*/  ISETP.NE.AND P0, PT, R11, 0x1, PT ;  /* 0x000000010b00780c */ /* 0x000fe20003f05270 */
[----:B------:R-:W-:Y:S01]  /*9190*/  ULDC UR13, c[0x0][0xac8] ;  /* 0x0002b200000d7ab9 */ /* 0x000fe20000000800 */
[----:B------:R-:W-:Y:S01]  /*91a0*/  ULDC.64 UR14, c[0x0][0xaa0] ;  /* 0x0002a800000e7ab9 */ /* 0x000fe20000000a00 */
[----:B------:R-:W-:Y:S01]  /*91b0*/  ISETP.GE.AND P1, PT, R189, UR13, PT ;  /* 0x0000000dbd007c0c */ /* 0x000fe2000bf26270 */
[----:B------:R-:W-:Y:S01]  /*91c0*/  UIMAD UR10, UR11, UR14, URZ ;  /* 0x0000000e0b0a72a4 */ /* 0x000fe2000f8e023f */
[----:B------:R-:W-:Y:S01]  /*91d0*/  ISETP.GE.AND P2, PT, R2, UR13, PT ;  /* 0x0000000d02007c0c */ /* 0x000fe2000bf46270 */
[----:B------:R-:W-:Y:S01]  /*91e0*/  UIMAD.WIDE.U32 UR8, UR4, UR14, URZ ;  /* 0x0000000e040872a5 */ /* 0x000fe2000f8e003f */
[----:B------:R-:W-:Y:S01]  /*91f0*/  SEL R4, RZ, 0xffffffff, P1 ;  /* 0xffffffffff047807 */ /* 0x000fe20000800000 */
[----:B------:R-:W-:Y:S01]  /*9200*/  UIMAD UR10, UR4, UR15, UR10 ;  /* 0x0000000f040a72a4 */ /* 0x000fe2000f8e020a */
[----:B0-----:R-:W-:Y:S01]  /*9210*/  SEL R3, RZ, 0x1, P2 ;  /* 0x00000001ff037807 */ /* 0x001fe20001000000 */
[----:B------:R-:W-:Y:S01]  /*9220*/  IMAD.U32 R26, RZ, RZ, UR44 ;  /* 0x0000002cff1a7e24 */ /* 0x000fe2000f8e00ff */
[----:B------:R-:W-:Y:S01]  /*9230*/  ULDC.64 UR14, c[0x0][0xae8] ;  /* 0x0002ba00000e7ab9 */ /* 0x000fe20000000a00 */
[----:B------:R-:W-:Y:S01]  /*9240*/  IMAD.SHL.U32 R4, R4, 0x2, RZ ;  /* 0x0000000204047824 */ /* 0x000fe200078e00ff */
[----:B------:R-:W0:Y:S01]  /*9250*/  @P0 LDC R5, c[0x0][0xbec] ;  /* 0x0002fb00ff050b82 */ /* 0x000e220000000800 */
[----:B------:R-:W-:Y:S01]  /*9260*/  ISETP.GE.AND P2, PT, R188, UR13, PT ;  /* 0x0000000dbc007c0c */ /* 0x000fe2000bf46270 */
[----:B------:R-:W-:Y:S01]  /*9270*/  UIADD3 UR9, UR9, UR10, URZ ;  /* 0x0000000a09097290 */ /* 0x000fe2000fffe03f */
[----:B------:R-:W-:Y:S01]  /*9280*/  MOV R8, UR44 ;  /* 0x0000002c00087c02 */ /* 0x000fe20008000f00 */
[----:B------:R-:W-:Y:S01]  /*9290*/  UIMAD UR4, UR12, UR14, URZ ;  /* 0x0000000e0c0472a4 */ /* 0x000fe2000f8e023f */
[----:B------:R-:W-:Y:S01]  /*92a0*/  LOP3.LUT R4, R4, 0x2, R3, 0xe2, !PT ;  /* 0x0000000204047812 */ /* 0x000fe200078ee203 */
[----:B------:R-:W-:Y:S01]  /*92b0*/  IMAD R3, R190, 0x20, R191 ;  /* 0x00000020be037824 */ /* 0x000fe200078e02bf */
[----:B------:R-:W-:Y:S01]  /*92c0*/  SEL R6, RZ, 0xffffffff, P2 ;  /* 0xffffffffff067807 */ /* 0x000fe20001000000 */
[----:B------:R-:W1:Y:S01]  /*92d0*/  @P0 LDC R7, c[0x0][0xbf0] ;  /* 0x0002fc00ff070b82 */ /* 0x000e620000000800 */
[----:B------:R-:W-:Y:S01]  /*92e0*/  UIMAD UR4, UR45, UR15, UR4 ;  /* 0x0000000f2d0472a4 */ /* 0x000fe2000f8e0204 */
[----:B------:R-:W-:Y:S01]  /*92f0*/  IMAD R8, R8, 0x40, R3 ;  /* 0x0000004008087824 */ /* 0x000fe200078e0203 */
[----:B------:R-:W-:Y:S01]  /*9300*/  UIMAD.WIDE.U32 UR8, UR45, UR14, UR8 ;  /* 0x0000000e2d0872a5 */ /* 0x000fe2000f8e0008 */
[----:B------:R-:W-:Y:S01]  /*9310*/  ISETP.GE.AND P1, PT, R187, UR13, PT ;  /* 0x0000000dbb007c0c */ /* 0x000fe2000bf26270 */
[----:B------:R-:W-:Y:S01]  /*9320*/  ULDC.64 UR10, c[0x0][0xaf0] ;  /* 0x0002bc00000a7ab9 */ /* 0x000fe20000000a00 */
[----:B------:R-:W-:Y:S01]  /*9330*/  IMAD.SHL.U32 R9, R6, 0x4, RZ ;  /* 0x0000000406097824 */ /* 0x000fe200078e00ff */
[----:B------:R-:W-:Y:S01]  /*9340*/  UIMAD UR43, UR43, UR10, URZ ;  /* 0x0000000a2b2b72a4 */ /* 0x000fe2000f8e023f */
[----:B------:R-:W-:Y:S01]  /*9350*/  SEL R10, RZ, 0xffffffff, P1 ;  /* 0xffffffffff0a7807 */ /* 0x000fe20000800000 */
[----:B------:R-:W-:Y:S01]  /*9360*/  UIADD3 UR9, UR9, UR4, URZ ;  /* 0x0000000409097290 */ /* 0x000fe2000fffe03f */
[----:B------:R-:W-:Y:S01]  /*9370*/  IMAD.MOV.U32 R3, RZ, RZ, R8 ;  /* 0x000000ffff037224 */ /* 0x000fe200078e0008 */
[----:B------:R-:W-:Y:S01]  /*9380*/  UIMAD UR4, UR42, UR11, UR43 ;  /* 0x0000000b2a0472a4 */ /* 0x000fe2000f8e022b */
[----:B------:R-:W-:Y:S01]  /*9390*/  LOP3.LUT R9, R9, 0x4, R4, 0xe2, !PT ;  /* 0x0000000409097812 */ /* 0x000fe200078ee204 */
[----:B------:R-:W-:Y:S01]  /*93a0*/  UIMAD.WIDE.U32 UR42, UR42, UR10, UR8 ;  /* 0x0000000a2a2a72a5 */ /* 0x000fe2000f8e0008 */
[----:B------:R-:W-:Y:S01]  /*93b0*/  IMAD.SHL.U32 R10, R10, 0x8, RZ ;  /* 0x000000080a0a7824 */ /* 0x000fe200078e00ff */
[----:B------:R-:W-:Y:S01]  /*93c0*/  ISETP.GE.AND P2, PT, R193, UR13, PT ;  /* 0x0000000dc1007c0c */ /* 0x000fe2000bf46270 */
[----:B0-----:R-:W-:Y:S01]  /*93d0*/  @P0 IMAD.HI.U32 R6, R8, R5, RZ ;  /* 0x0000000508060227 */ /* 0x001fe200078e00ff */
[----:B------:R-:W-:Y:S01]  /*93e0*/  UIADD3 UR4, UR43, UR4, URZ ;  /* 0x000000042b047290 */ /* 0x000fe2000fffe03f */
[----:B------:R-:W-:Y:S01]  /*93f0*/  BSSY B1, `(.L_x_3623) ;  /* 0x0000049000017945 */ /* 0x000fe20003800000 */
[----:B------:R-:W-:Y:S01]  /*9400*/  LOP3.LUT R10, R10, 0x8, R9, 0xe2, !PT ;  /* 0x000000080a0a7812 */ /* 0x000fe200078ee209 */
[----:B------:R-:W-:Y:S01]  /*9410*/  ULDC.64 UR8, c[0x0][0xae0] ;  /* 0x0002b80000087ab9 */ /* 0x000fe20000000a00 */
[----:B------:R-:W-:-:S02]  /*9420*/  IMAD.U32 R5, RZ, RZ, UR43 ;  /* 0x0000002bff057e24 */ /* 0x000fc4000f8e00ff */
[----:B------:R-:W-:Y:S01]  /*9430*/  IMAD.U32 R4, RZ, RZ, UR42 ;  /* 0x0000002aff047e24 */ /* 0x000fe2000f8e00ff */
[----:B-1----:R-:W-:Y:S01]  /*9440*/  @P0 SHF.R.U32.HI R3, RZ, R7, R6 ;  /* 0x00000007ff030219 */ /* 0x002fe20000011606 */
[----:B------:R-:W-:Y:S01]  /*9450*/  IMAD.U32 R5, RZ, RZ, UR4 ;  /* 0x00000004ff057e24 */ /* 0x000fe2000f8e00ff */
[----:B------:R-:W-:Y:S01]  /*9460*/  ISETP.GE.AND P0, PT, R186, UR13, PT ;  /* 0x0000000dba007c0c */ /* 0x000fe2000bf06270 */
[----:B-----5:R-:W-:Y:S01]  /*9470*/  IMAD R25, R0, R11, RZ ;  /* 0x0000000b00197224 */ /* 0x020fe200078e02ff */
[--C-:B------:R-:W-:Y:S01]  /*9480*/  SHF.R.S32.HI R6, RZ, 0x1f, R3.reuse ;  /* 0x0000001fff067819 */ /* 0x100fe20000011403 */
[----:B------:R-:W-:Y:S01]  /*9490*/  IMAD.MOV R7, RZ, RZ, -R3 ;  /* 0x000000ffff077224 */ /* 0x000fe200078e0a03 */
[----:B------:R-:W-:Y:S01]  /*94a0*/  SEL R9, RZ, 0xffffffff, P0 ;  /* 0xffffffffff097807 */ /* 0x000fe20000000000 */
[----:B------:R-:W-:Y:S01]  /*94b0*/  IMAD.WIDE.U32 R4, R3, UR8, R4 ;  /* 0x0000000803047c25 */ /* 0x000fe2000f8e0004 */
[----:B------:R-:W-:-:S03]  /*94c0*/  ISETP.GE.AND P0, PT, R185, UR13, PT ;  /* 0x0000000db9007c0c */ /* 0x000fc6000bf06270 */
[----:B------:R-:W-:Y:S02]  /*94d0*/  IMAD R6, R6, UR8, RZ ;  /* 0x0000000806067c24 */ /* 0x000fe4000f8e02ff */
[----:B------:R-:W-:Y:S01]  /*94e0*/  IMAD R7, R11, R7, R8 ;  /* 0x000000070b077224 */ /* 0x000fe200078e0208 */
[----:B------:R-:W-:Y:S01]  /*94f0*/  SEL R8, RZ, 0xffffffff, P0 ;  /* 0xffffffffff087807 */ /* 0x000fe20000000000 */
[----:B------:R-:W-:Y:S01]  /*9500*/  IMAD.SHL.U32 R13, R9, 0x10, RZ ;  /* 0x00000010090d7824 */ /* 0x000fe200078e00ff */
[----:B------:R-:W-:Y:S01]  /*9510*/  ISETP.GE.AND P0, PT, R194, UR13, PT ;  /* 0x0000000dc2007c0c */ /* 0x000fe2000bf06270 */
[----:B------:R-:W-:Y:S01]  /*9520*/  IMAD R9, R3, UR9, R6 ;  /* 0x0000000903097c24 */ /* 0x000fe2000f8e0206 */
[----:B------:R-:W-:Y:S01]  /*9530*/  SHF.R.S32.HI R3, RZ, 0x1f, R7 ;  /* 0x0000001fff037819 */ /* 0x000fe20000011407 */
[----:B------:R-:W-:Y:S01]  /*9540*/  ULDC.64 UR8, c[0x0][0xad8] ;  /* 0x0002b60000087ab9 */ /* 0x000fe20000000a00 */
[----:B------:R-:W-:Y:S01]  /*9550*/  IMAD R26, R26, 0x40, R191 ;  /* 0x000000401a1a7824 */ /* 0x000fe200078e02bf */
[----:B------:R-:W-:Y:S01]  /*9560*/  LOP3.LUT R10, R13, 0x10, R10, 0xe2, !PT ;  /* 0x000000100d0a7812 */ /* 0x000fe200078ee20a */
[----:B------:R-:W-:Y:S01]  /*9570*/  IMAD.IADD R5, R5, 0x1, R9 ;  /* 0x0000000105057824 */ /* 0x000fe200078e0209 */
[----:B------:R-:W-:Y:S01]  /*9580*/  SHF.L.U32 R13, R8, 0x5, RZ ;  /* 0x00000005080d7819 */ /* 0x000fe200000006ff */
[----:B------:R-:W-:-:S02]  /*9590*/  IMAD R0, R3, UR8, RZ ;  /* 0x0000000803007c24 */ /* 0x000fc4000f8e02ff */
[----:B------:R-:W-:Y:S01]  /*95a0*/  IMAD.WIDE.U32 R4, R7, UR8, R4 ;  /* 0x0000000807047c25 */ /* 0x000fe2000f8e0004 */
[----:B------:R-:W-:-:S03]  /*95b0*/  LOP3.LUT R10, R13, 0x20, R10, 0xe2, !PT ;  /* 0x000000200d0a7812 */ /* 0x000fc600078ee20a */
[----:B------:R-:W-:Y:S01]  /*95c0*/  IMAD R3, R7, UR9, R0 ;  /* 0x0000000907037c24 */ /* 0x000fe2000f8e0200 */
[----:B------:R-:W-:Y:S01]  /*95d0*/  SEL R7, RZ, 0x40, P0 ;  /* 0x00000040ff077807 */ /* 0x000fe20000000000 */
[----:B------:R-:W-:Y:S01]  /*95e0*/  ULDC.64 UR8, c[0x0][0xa80] ;  /* 0x0002a00000087ab9 */ /* 0x000fe20000000a00 */
[----:B------:R-:W-:Y:S01]  /*95f0*/  ISETP.GE.AND P0, PT, R26, R25, PT ;  /* 0x000000191a00720c */ /* 0x000fe20003f06270 */
[----:B------:R-:W-:Y:S01]  /*9600*/  IMAD.IADD R3, R5, 0x1, R3 ;  /* 0x0000000105037824 */ /* 0x000fe200078e0203 */
[----:B------:R-:W-:Y:S02]  /*9610*/  LEA R20, P1, R4, UR8, 0x1 ;  /* 0x0000000804147c11 */ /* 0x000fe4000f8208ff */
[----:B------:R-:W-:Y:S02]  /*9620*/  LOP3.LUT R21, R10, R7, RZ, 0xfc, !PT ;  /* 0x000000070a157212 */ /* 0x000fe400078efcff */
[----:B------:R-:W-:Y:S01]  /*9630*/  LEA.HI.X R3, R4, UR9, R3, 0x1, P1 ;  /* 0x0000000904037c11 */ /* 0x000fe200088f0c03 */
[----:B------:R0:W1:Y:S01]  /*9640*/  SHFL.IDX PT, R6, R20, RZ, 0x181f ;  /* 0x00181fff14067589 */ /* 0x00006200000e0000 */
[----:B------:R-:W-:-:S03]  /*9650*/  SEL R0, RZ, 0x80, P2 ;  /* 0x00000080ff007807 */ /* 0x000fc60001000000 */
[----:B------:R0:W2:Y:S01]  /*9660*/  SHFL.IDX PT, R7, R3, RZ, 0x181f ;  /* 0x00181fff03077589 */ /* 0x0000a200000e0000 */
        /* <DEDUP_REMOVED lines=9> */
[----:B------:R-:W-:Y:S01]  /*9700*/  @!P5 LEA R10, P4, R188, R6, 0x1 ;  /* 0x00000006bc0ad211 */ /* 0x000fe200078808ff */
[----:B------:R-:W-:Y:S01]  /*9710*/  @!P1 ST.E.128 desc[UR50][R4.64], RZ ;  /* 0x000000ff04009985 */ /* 0x000fe2000c101d32 */
[----:B------:R-:W-:Y:S02]  /*9720*/  ISETP.GE.AND P1, PT, R185, UR13, PT ;  /* 0x0000000db9007c0c */ /* 0x000fe4000bf26270 */
[----:B------:R-:W-:Y:S01]  /*9730*/  LOP3.LUT P0, RZ, R21, 0x40, RZ, 0xc0, !PT ;  /* 0x0000004015ff7812 */ /* 0x000fe2000780c0ff */
[----:B------:R1:W-:Y:S01]  /*9740*/  @!P2 ST.E.128 desc[UR50][R8.64], RZ ;  /* 0x000000ff0800a985 */ /* 0x0003e2000c101d32 */
[----:B------:R-:W-:-:S02]  /*9750*/  ISETP.GE.AND P2, PT, R186, UR13, PT ;  /* 0x0000000dba007c0c */ /* 0x000fc4000bf46270 */
[-C--:B------:R-:W-:Y:S02]  /*9760*/  @!P5 LEA.HI.X R11, R188, R7.reuse, R203, 0x1, P4 ;  /* 0x00000007bc0bd211 */ /* 0x080fe400020f0ccb */
[----:B------:R-:W-:Y:S02]  /*9770*/  LOP3.LUT P4, RZ, R24, 0x80, RZ, 0xc0, !PT ;  /* 0x0000008018ff7812 */ /* 0x000fe4000788c0ff */
[CC--:B------:R-:W-:Y:S01]  /*9780*/  @!P3 LEA R12, P6, R187.reuse, R6.reuse, 0x1 ;  /* 0x00000006bb0cb211 */ /* 0x0c0fe200078c08ff */
[----:B------:R3:W-:Y:S03]  /*9790*/  @!P5 ST.E.128 desc[UR50][R10.64], RZ ;  /* 0x000000ff0a00d985 */ /* 0x0007e6000c101d32 */
[----:B------:R-:W-:Y:S02]  /*97a0*/  @!P3 LEA.HI.X R13, R187, R7, R202, 0x1, P6 ;  /* 0x00000007bb0db211 */ /* 0x000fe400030f0cca */
[----:B-1----:R-:W-:-:S02]  /*97b0*/  @!P1 LEA R8, P6, R185, R6, 0x1 ;  /* 0x00000006b9089211 */ /* 0x002fc400078c08ff */
[-C--:B------:R-:W-:Y:S01]  /*97c0*/  @!P2 LEA R4, P5, R186, R6.reuse, 0x1 ;  /* 0x00000006ba04a211 */ /* 0x080fe200078a08ff */
[----:B------:R3:W-:Y:S01]  /*97d0*/  @!P3 ST.E.128 desc[UR50][R12.64], RZ ;  /* 0x000000ff0c00b985 */ /* 0x0007e2000c101d32 */
[-C--:B------:R-:W-:Y:S02]  /*97e0*/  @P0 LEA R14, P3, R194, R6.reuse, 0x1 ;  /* 0x00000006c20e0211 */ /* 0x080fe400078608ff */
[-C--:B------:R-:W-:Y:S02]  /*97f0*/  @!P2 LEA.HI.X R5, R186, R7.reuse, R201, 0x1, P5 ;  /* 0x00000007ba05a211 */ /* 0x080fe400028f0cc9 */
[----:B------:R-:W-:Y:S02]  /*9800*/  @P4 LEA R6, P5, R193, R6, 0x1 ;  /* 0x00000006c1064211 */ /* 0x000fe400078a08ff */
[-C--:B------:R-:W-:Y:S01]  /*9810*/  @!P1 LEA.HI.X R9, R185, R7.reuse, R200, 0x1, P6 ;  /* 0x00000007b9099211 */ /* 0x080fe200030f0cc8 */
[----:B------:R3:W-:Y:S01]  /*9820*/  @!P2 ST.E.128 desc[UR50][R4.64], RZ ;  /* 0x000000ff0400a985 */ /* 0x0007e2000c101d32 */
[----:B------:R-:W-:-:S02]  /*9830*/  @P0 LEA.HI.X R15, R194, R7, R199, 0x1, P3 ;  /* 0x00000007c20f0211 */ /* 0x000fc400018f0cc7 */
[----:B------:R-:W-:Y:S01]  /*9840*/  @P4 LEA.HI.X R7, R193, R7, R198, 0x1, P5 ;  /* 0x00000007c1074211 */ /* 0x000fe200028f0cc6 */
[----:B------:R3:W-:Y:S04]  /*9850*/  @!P1 ST.E.128 desc[UR50][R8.64], RZ ;  /* 0x000000ff08009985 */ /* 0x0007e8000c101d32 */
[----:B------:R3:W-:Y:S04]  /*9860*/  @P0 ST.E.128 desc[UR50][R14.64], RZ ;  /* 0x000000ff0e000985 */ /* 0x0007e8000c101d32 */
[----:B------:R3:W-:Y:S02]  /*9870*/  @P4 ST.E.128 desc[UR50][R6.64], RZ ;  /* 0x000000ff06004985 */ /* 0x0007e4000c101d32 */
.L_x_3624:
[----:B------:R-:W-:Y:S05]  /*9880*/  BSYNC B1 ;  /* 0x0000000000017941 */ /* 0x000fea0003800000 */
.L_x_3623:
[----:B------:R-:W-:Y:S01]  /*9890*/  VIADD R0, R26, 0x20 ;  /* 0x000000201a007836 */ /* 0x000fe20000000000 */
[----:B--23--:R2:W3:Y:S04]  /*98a0*/  SHFL.IDX PT, R7, R3, 0x1, 0x181f ;  /* 0x00381f0003077f89 */ /* 0x00c4e800000e0000 */
[----:B------:R-:W-:Y:S01]  /*98b0*/  ISETP.GE.AND P0, PT, R0, R25, PT ;  /* 0x000000190000720c */ /* 0x000fe20003f06270 */
[----:B-1----:R2:W1:-:S12]  /*98c0*/  SHFL.IDX PT, R6, R20, 0x1, 0x181f ;  /* 0x00381f0014067f89 */ /* 0x00245800000e0000 */
[----:B--2---:R-:W-:Y:S05]  /*98d0*/  @P0 BRA `(.L_x_3619) ;  /* 0x00000000007c0947 */ /* 0x004fea0003800000 */
[----:B------:R-:W-:Y:S02]  /*98e0*/  ISETP.GE.AND P2, PT, R189, UR13, PT ;  /* 0x0000000dbd007c0c */ /* 0x000fe4000bf46270 */
[----:B------:R-:W-:Y:S02]  /*98f0*/  ISETP.GE.AND P3, PT, R2, UR13, PT ;  /* 0x0000000d02007c0c */ /* 0x000fe4000bf66270 */
[----:B------:R-:W-:Y:S02]  /*9900*/  ISETP.GE.AND P5, PT, R188, UR13, PT ;  /* 0x0000000dbc007c0c */ /* 0x000fe4000bfa6270 */
[----:B------:R-:W-:Y:S02]  /*9910*/  ISETP.GE.AND P4, PT, R187, UR13, PT ;  /* 0x0000000dbb007c0c */ /* 0x000fe4000bf86270 */
[----:B------:R-:W-:-:S05]  /*9920*/  LOP3.LUT P1, RZ, R21, 0x40, RZ, 0xc0, !PT ;  /* 0x0000004015ff7812 */ /* 0x000fca000782c0ff */
[CC--:B-1----:R-:W-:Y:S02]  /*9930*/  @!P2 LEA R8, P0, R189.reuse, R6.reuse, 0x1 ;  /* 0x00000006bd08a211 */ /* 0x0c2fe400078008ff */
[----:B---3--:R-:W-:Y:S02]  /*9940*/  @!P3 IMAD.WIDE R4, R2, 0x2, R6 ;  /* 0x000000020204b825 */ /* 0x008fe400078e0206 */
[-C--:B------:R-:W-:Y:S02]  /*9950*/  @!P2 LEA.HI.X R9, R189, R7.reuse, R204, 0x1, P0 ;  /* 0x00000007bd09a211 */ /* 0x080fe400000f0ccc */
[----:B------:R-:W-:Y:S01]  /*9960*/  @!P5 LEA R10, P0, R188, R6, 0x1 ;  /* 0x00000006bc0ad211 */ /* 0x000fe200078008ff */
[----:B------:R1:W-:Y:S01]  /*9970*/  @!P3 ST.E.128 desc[UR50][R4.64], RZ ;  /* 0x000000ff0400b985 */ /* 0x0003e2000c101d32 */
[----:B------:R-:W-:Y:S02]  /*9980*/  ISETP.GE.AND P3, PT, R186, UR13, PT ;  /* 0x0000000dba007c0c */ /* 0x000fe4000bf66270 */
[----:B------:R-:W-:Y:S01]  /*9990*/  @!P5 LEA.HI.X R11, R188, R7, R203, 0x1, P0 ;  /* 0x00000007bc0bd211 */ /* 0x000fe200000f0ccb */
[----:B------:R2:W-:Y:S01]  /*99a0*/  @!P2 ST.E.128 desc[UR50][R8.64], RZ ;  /* 0x000000ff0800a985 */ /* 0x0005e2000c101d32 */
[----:B------:R-:W-:-:S02]  /*99b0*/  ISETP.GE.AND P2, PT, R185, UR13, PT ;  /* 0x0000000db9007c0c */ /* 0x000fc4000bf46270 */
[----:B------:R-:W-:Y:S01]  /*99c0*/  LOP3.LUT P0, RZ, R24, 0x80, RZ, 0xc0, !PT ;  /* 0x0000008018ff7812 */ /* 0x000fe2000780c0ff */
[----:B------:R2:W-:Y:S01]  /*99d0*/  @!P5 ST.E.128 desc[UR50][R10.64], RZ ;  /* 0x000000ff0a00d985 */ /* 0x0005e2000c101d32 */
[----:B------:R-:W-:-:S04]  /*99e0*/  @!P4 LEA R12, P6, R187, R6, 0x1 ;  /* 0x00000006bb0cc211 */ /* 0x000fc800078c08ff */
[----:B------:R-:W-:Y:S02]  /*99f0*/  @!P4 LEA.HI.X R13, R187, R7, R202, 0x1, P6 ;  /* 0x00000007bb0dc211 */ /* 0x000fe400030f0cca */
[----:B------:R-:W-:-:S03]  /*9a00*/  @!P3 LEA R14, P5, R186, R6, 0x1 ;  /* 0x00000006ba0eb211 */ /* 0x000fc600078a08ff */
[----:B------:R2:W-:Y:S01]  /*9a10*/  @!P4 ST.E.128 desc[UR50][R12.64], RZ ;  /* 0x000000ff0c00c985 */ /* 0x0005e2000c101d32 */
[-C--:B-1----:R-:W-:Y:S02]  /*9a20*/  @!P2 LEA R4, P6, R185, R6.reuse, 0x1 ;  /* 0x00000006b904a211 */ /* 0x082fe400078c08ff */
[-C--:B0-----:R-:W-:Y:S02]  /*9a30*/  @P1 LEA R20, P4, R194, R6.reuse, 0x1 ;  /* 0x00000006c2141211 */ /* 0x081fe400078808ff */
        /* <DEDUP_REMOVED lines=9> */
.L_x_3619:
[----:B------:R-:W-:Y:S05]  /*9ad0*/  BSYNC B0 ;  /* 0x0000000000007941 */ /* 0x000fea0003800000 */
.L_x_3613:
[----:B------:R-:W-:Y:S02]  /*9ae0*/  ULDC UR4, c[0x0][0xc3c] ;  /* 0x00030f0000047ab9 */ /* 0x000fe40000000800 */
[----:B------:R-:W-:-:S06]  /*9af0*/  UISETP.GE.AND UP0, UPT, UR7, UR4, UPT ;  /* 0x000000040700728c */ /* 0x000fcc000bf06270 */
[----:B------:R-:W-:-:S13]  /*9b00*/  PLOP3.LUT P0, PT, PT, PT, UP0, 0x80, 0x0 ;  /* 0x000000000000781c */ /* 0x000fda0003f0f008 */
[----:B------:R-:W-:Y:S05]  /*9b10*/  @!P0 BRA `(.L_x_3625) ;  /* 0xffffff7400188947 */ /* 0x000fea000383ffff */
[----:B------:R-:W-:Y:S05]  /*9b20*/  EXIT ;  /* 0x000000000000794d */ /* 0x000fea0003800000 */
.L_x_3574:
[----:B------:R-:W-:-:S08]  /*9b30*/  NOP ;  /* 0x0000000000007918 */ /* 0x000fd00000000000 */
[----:B------:R-:W0:-:S00]  /*9b40*/  USETMAXREG.DEALLOC.CTAPOOL 0x28 ;  /* 0x00000028000079c8 */ /* 0x000e0000080e0500 */
        /* <DEDUP_REMOVED lines=14> */
.L_x_3626:
        /* <DEDUP_REMOVED lines=40> */
.L_x_3632:
        /* <DEDUP_REMOVED lines=12> */
.L_x_3631:
[----:B------:R-:W-:Y:S05]  /*9f70*/  BSYNC B0 ;  /* 0x0000000000007941 */ /* 0x000fea0003800000 */
.L_x_3630:
        /* <DEDUP_REMOVED lines=21> */
.L_x_3628:
        /* <DEDUP_REMOVED lines=15> */
.L_x_3633:
        /* <DEDUP_REMOVED lines=24> */
[--C-:B------:R-:W-:Y:S02]  /*a340*/  IMAD.MOV R17, RZ, RZ, -R2.reuse ;  /* 0x000000ffff117224 */ /* 0x100fe400078e0a02 */
[----:B------:R-:W-:Y:S02]  /*a350*/  IMAD.MOV.U32 R18, RZ, RZ, R2 ;  /* 0x000000ffff127224 */ /* 0x000fe400078e0002 */
[----:B------:R-:W-:Y:S01]  /*a360*/  IMAD R17, R10, R17, R11 ;  /* 0x000000110a117224 */ /* 0x000fe200078e020b */
[----:B------:R-:W-:Y:S06]  /*a370*/  BRA `(.L_x_3634) ;  /* 0x0000000000147947 */ /* 0x000fec0003800000 */
.L_x_3629:
[----:B------:R-:W-:Y:S01]  /*a380*/  ULDC UR4, c[0x0][0xc3c] ;  /* 0x00030f0000047ab9 */ /* 0x000fe20000000800 */
[----:B------:R-:W-:Y:S01]  /*a390*/  IMAD.MOV.U32 R17, RZ, RZ, RZ ;  /* 0x000000ffff117224 */ /* 0x000fe200078e00ff */
[----:B------:R-:W-:Y:S01]  /*a3a0*/  MOV R16, UR6 ;  /* 0x0000000600107c02 */ /* 0x000fe20008000f00 */
[----:B------:R-:W-:Y:S02]  /*a3b0*/  IMAD.MOV.U32 R18, RZ, RZ, RZ ;  /* 0x000000ffff127224 */ /* 0x000fe400078e00ff */
[----:B------:R-:W-:-:S07]  /*a3c0*/  IMAD.U32 R19, RZ, RZ, UR4 ;  /* 0x00000004ff137e24 */ /* 0x000fce000f8e00ff */
.L_x_3634:
[----:B------:R-:W-:-:S13]  /*a3d0*/  ISETP.NE.AND P0, PT, R5, RZ, PT ;  /* 0x000000ff0500720c */ /* 0x000fda0003f05270 */
[----:B------:R-:W0:Y:S01]  /*a3e0*/  @!P0 S2R R3, SR_CgaCtaId ;  /* 0x0000000000038919 */ /* 0x000e220000008800 */
[----:B------:R-:W-:-:S04]  /*a3f0*/  @!P0 MOV R0, 0x400 ;  /* 0x0000040000008802 */ /* 0x000fc80000000f00 */
[----:B0-----:R-:W-:-:S05]  /*a400*/  @!P0 LEA R0, R3, R0, 0x18 ;  /* 0x0000000003008211 */ /* 0x001fca00078ec0ff */
[----:B------:R1:W-:Y:S01]  /*a410*/  @!P0 STS.128 [R0+0x28cd0], R16 ;  /* 0x028cd01000008388 */ /* 0x0003e20000000c00 */
[----:B------:R-:W-:Y:S06]  /*a420*/  BAR.ARV 0x5, 0x180 ;  /* 0x0146000000007b1d */ /* 0x000fec0000002000 */
.L_x_3627:
[----:B------:R2:W-:Y:S01]  /*a430*/  STL [R1+0x24], RZ ;  /* 0x000024ff01007387 */ /* 0x0005e20000100800 */
[----:B------:R-:W-:Y:S01]  /*a440*/  ULDC UR4, c[0x0][0xc3c] ;  /* 0x00030f0000047ab9 */ /* 0x000fe20000000800 */
[----:B------:R-:W-:Y:S01]  /*a450*/  IMAD.MOV.U32 R25, RZ, RZ, 0x1 ;  /* 0x00000001ff197424 */ /* 0x000fe200078e00ff */
[----:B0-----:R-:W-:Y:S01]  /*a460*/  ISETP.GE.AND P0, PT, R19, UR4, PT ;  /* 0x0000000413007c0c */ /* 0x001fe2000bf06270 */
[----:B------:R-:W-:-:S12]  /*a470*/  IMAD.MOV.U32 R24, RZ, RZ, RZ ;  /* 0x000000ffff187224 */ /* 0x000fd800078e00ff */
[----:B--2---:R-:W-:Y:S05]  /*a480*/  @P0 BRA `(.L_x_3635) ;  /* 0x0000004400b40947 */ /* 0x004fea0003800000 */
[----:B------:R-:W0:Y:S01]  /*a490*/  S2R R4, SR_TID.X ;  /* 0x0000000000047919 */ /* 0x000e220000002100 */
[----:B------:R-:W2:Y:S01]  /*a4a0*/  S2UR UR5, SR_CgaCtaId ;  /* 0x00000000000579c3 */ /* 0x000ea20000008800 */
[----:B------:R-:W-:Y:S01]  /*a4b0*/  UMOV UR4, 0x400 ;  /* 0x0000040000047882 */ /* 0x000fe20000000000 */
[----:B------:R-:W-:Y:S01]  /*a4c0*/  BSSY B8, `(.L_x_3635) ;  /* 0x0000469000087945 */ /* 0x000fe20003800000 */
[----:B------:R3:W-:Y:S01]  /*a4d0*/  STL [R1+0x24], RZ ;  /* 0x000024ff01007387 */ /* 0x0007e20000100800 */
[----:B------:R-:W-:Y:S01]  /*a4e0*/  IMAD.MOV.U32 R25, RZ, RZ, 0x1 ;  /* 0x00000001ff197424 */ /* 0x000fe200078e00ff */
[----:B------:R-:W-:Y:S01]  /*a4f0*/  ULOP3.LUT UR36, UR39, 0x2, URZ, 0xfc, !UPT ;  /* 0x0000000227247892 */ /* 0x000fe2000f8efc3f */
[----:B------:R-:W-:Y:S01]  /*a500*/  IMAD.MOV.U32 R24, RZ, RZ, RZ ;  /* 0x000000ffff187224 */ /* 0x000fe200078e00ff */
[----:B------:R-:W-:Y:S01]  /*a510*/  ULDC UR37, c[0x0][0xc] ;  /* 0x0000030000257ab9 */ /* 0x000fe20000000800 */
[----:B--2---:R-:W-:-:S06]  /*a520*/  ULEA UR4, UR5, UR4, 0x18 ;  /* 0x0000000405047291 */ /* 0x004fcc000f8ec03f */
[----:B------:R-:W-:Y:S01]  /*a530*/  IMAD.U32 R23, RZ, RZ, UR4 ;  /* 0x00000004ff177e24 */ /* 0x000fe2000f8e00ff */
[C---:B0-----:R-:W-:Y:S01]  /*a540*/  LOP3.LUT R3, R4.reuse, 0x7f, RZ, 0xc0, !PT ;  /* 0x0000007f04037812 */ /* 0x041fe200078ec0ff */
[----:B-1----:R-:W-:-:S03]  /*a550*/  IMAD.SHL.U32 R0, R4, 0x8, RZ ;  /* 0x0000000804007824 */ /* 0x002fc600078e00ff */
[----:B------:R-:W-:Y:S02]  /*a560*/  SHF.R.U32.HI R37, RZ, 0x3, R3 ;  /* 0x00000003ff257819 */ /* 0x000fe40000011603 */
[C---:B------:R-:W-:Y:S02]  /*a570*/  LOP3.LUT R2, R0.reuse, 0x1f8, RZ, 0xc0, !PT ;  /* 0x000001f800027812 */ /* 0x040fe400078ec0ff */
[----:B------:R-:W-:Y:S02]  /*a580*/  LOP3.LUT R3, R0, 0x38, RZ, 0xc0, !PT ;  /* 0x0000003800037812 */ /* 0x000fe400078ec0ff */
[----:B------:R-:W-:Y:S01]  /*a590*/  LOP3.LUT R33, R2, 0x38, R4, 0x78, !PT ;  /* 0x0000003802217812 */ /* 0x000fe200078e7804 */
[----:B------:R-:W-:Y:S01]  /*a5a0*/  IMAD.SHL.U32 R2, R4, 0x10, RZ ;  /* 0x0000001004027824 */ /* 0x000fe200078e00ff */
[----:B------:R-:W-:Y:S02]  /*a5b0*/  LOP3.LUT R4, R3, 0x80, RZ, 0xfc, !PT ;  /* 0x0000008003047812 */ /* 0x000fe400078efcff */
[----:B------:R-:W-:-:S02]  /*a5c0*/  LOP3.LUT R33, R33, 0x200, R0, 0xf8, !PT ;  /* 0x0000020021217812 */ /* 0x000fc400078ef800 */
[----:B------:R-:W-:Y:S02]  /*a5d0*/  LOP3.LUT R0, R37, 0x70, R2, 0xf8, !PT ;  /* 0x0000007025007812 */ /* 0x000fe400078ef802 */
[C---:B------:R-:W-:Y:S02]  /*a5e0*/  LOP3.LUT R0, R3.reuse, 0xc0, RZ, 0xfc, !PT ;  /* 0x000000c003007812 */ /* 0x040fe400078efcff */
[----:B------:R-:W-:Y:S02]  /*a5f0*/  LOP3.LUT R0, R3, 0x140, RZ, 0xfc, !PT ;  /* 0x0000014003007812 */ /* 0x000fe400078efcff */
[----:B------:R-:W-:Y:S02]  /*a600*/  LEA R0, R33, R23, 0x1 ;  /* 0x0000001721007211 */ /* 0x000fe400078e08ff */
[C---:B------:R-:W-:Y:S02]  /*a610*/  LOP3.LUT R2, R3.reuse, 0x40, RZ, 0xfc, !PT ;  /* 0x0000004003027812 */ /* 0x040fe400078efcff */
[C---:B------:R-:W-:Y:S01]  /*a620*/  LOP3.LUT R2, R3.reuse, 0x100, RZ, 0xfc, !PT ;  /* 0x0000010003027812 */ /* 0x040fe200078efcff */
[----:B------:R3:W-:Y:S01]  /*a630*/  STL [R1+0x2c], R0 ;  /* 0x00002c0001007387 */ /* 0x0007e20000100800 */
[----:B------:R-:W-:-:S02]  /*a640*/  LOP3.LUT R4, R3, 0x180, RZ, 0xfc, !PT ;  /* 0x0000018003047812 */ /* 0x000fc400078efcff */
[----:B------:R-:W-:-:S07]  /*a650*/  LOP3.LUT R2, R3, 0x1c0, RZ, 0xfc, !PT ;  /* 0x000001c003027812 */ /* 0x000fce00078efcff */
.L_x_3696:
[----:B------:R-:W0:Y:S02]  /*a660*/  LDC.64 R30, c[0x0][0xc88] ;  /* 0x00032200ff1e7b82 */ /* 0x000e240000000a00 */
[----:B0-----:R-:W-:-:S06]  /*a670*/  IMAD.WIDE R30, R19, 0x4, R30 ;  /* 0x00000004131e7825 */ /* 0x001fcc00078e021e */
[----:B---3--:R0:W3:Y:S01]  /*a680*/  LDG.E R30, desc[UR50][R30.64] ;  /* 0x000000321e1e7981 */ /* 0x0080e2000c1e1900 */
[----:B------:R-:W-:Y:S05]  /*a690*/  YIELD ;  /* 0x0000000000007946 */ /* 0x000fea0003800000 */
[----:B------:R-:W-:Y:S01]  /*a6a0*/  ULDC.64 UR4, c[0x0][0xa28] ;  /* 0x00028a0000047ab9 */ /* 0x000fe20000000a00 */
[----:B------:R-:W-:Y:S01]  /*a6b0*/  ULDC.64 UR6, c[0x0][0xa18] ;  /* 0x0002860000067ab9 */ /* 0x000fe20000000a00 */
[----:B------:R-:W-:Y:S01]  /*a6c0*/  ISETP.NE.U32.AND P0, PT, RZ, UR4, PT ;  /* 0x00000004ff007c0c */ /* 0x000fe2000bf05070 */
[----:B0-----:R-:W-:-:S03]  /*a6d0*/  IMAD.MOV.U32 R31, RZ, RZ, RZ ;  /* 0x000000ffff1f7224 */ /* 0x001fc600078e00ff */
[----:B------:R-:W-:Y:S02]  /*a6e0*/  ISETP.NE.AND.EX P0, PT, RZ, UR5, PT, P0 ;  /* 0x00000005ff007c0c */ /* 0x000fe4000bf05300 */
[----:B---3--:R-:W-:-:S11]  /*a6f0*/  SHF.R.S32.HI R0, RZ, 0x1f, R30 ;  /* 0x0000001fff007819 */ /* 0x008fd6000001141e */
        /* <DEDUP_REMOVED lines=8> */
[----:B------:R-:W-:Y:S01]  /*a780*/  LOP3.LUT R22, R22, 0xfffffeff, RZ, 0xc0, !PT ;  /* 0xfffffeff16167812 */ /* 0x000fe200078ec0ff */
[----:B0-----:R-:W-:Y:S01]  /*a790*/  IMAD.MOV.U32 R0, RZ, RZ, RZ ;  /* 0x000000ffff007224 */ /* 0x001fe200078e00ff */
[----:B------:R-:W-:Y:S02]  /*a7a0*/  ISETP.NE.AND.EX P2, PT, RZ, UR5, PT, P0 ;  /* 0x00000005ff007c0c */ /* 0x000fe4000bf45300 */
[----:B------:R-:W-:Y:S02]  /*a7b0*/  ISETP.NE.U32.AND P0, PT, RZ, UR6, PT ;  /* 0x00000006ff007c0c */ /* 0x000fe4000bf05070 */
[----:B-1----:R-:W-:Y:S02]  /*a7c0*/  IADD3 R2, P1, R26, UR4, RZ ;  /* 0x000000041a027c10 */ /* 0x002fe4000ff3e0ff */
[----:B------:R-:W-:-:S02]  /*a7d0*/  ISETP.NE.AND.EX P0, PT, RZ, UR7, PT, P0 ;  /* 0x00000007ff007c0c */ /* 0x000fc4000bf05300 */
[----:B------:R-:W-:Y:S01]  /*a7e0*/  IADD3.X R3, R27, UR5, RZ, P1, !PT ;  /* 0x000000051b037c10 */ /* 0x000fe20008ffe4ff */
[----:B------:R-:W-:-:S04]  /*a7f0*/  ULDC.64 UR4, c[0x0][0x418] ;  /* 0x0001060000047ab9 */ /* 0x000fc80000000a00 */
[----:B------:R-:W-:Y:S01]  /*a800*/  @P2 LOP3.LUT R22, R22, 0x100, RZ, 0xfc, !PT ;  /* 0x0000010016162812 */ /* 0x000fe200078efcff */
[----:B--2---:R-:W2:Y:S05]  /*a810*/  @P2 LDG.E R0, desc[UR50][R2.64] ;  /* 0x0000003202002981 */ /* 0x004eaa000c1e1900 */
[----:B------:R-:W-:-:S04]  /*a820*/  @P0 IADD3 R4, P1, R26, UR6, RZ ;  /* 0x000000061a040c10 */ /* 0x000fc8000ff3e0ff */
[----:B------:R-:W-:Y:S01]  /*a830*/  @P0 IADD3.X R5, R27, UR7, RZ, P1, !PT ;  /* 0x000000071b050c10 */ /* 0x000fe20008ffe4ff */
[----:B--2---:R0:W-:Y:S04]  /*a840*/  STL [R1], R0 ;  /* 0x0000000001007387 */ /* 0x0041e80000100800 */
        /* <DEDUP_REMOVED lines=9> */
[----:B----4-:R-:W-:Y:S05]  /*a8e0*/  @P0 BRA `(.L_x_3636) ;  /* 0x0000000000200947 */ /* 0x010fea0003800000 */
[----:B------:R-:W-:Y:S02]  /*a8f0*/  ULDC UR4, c[0x0][0x288] ;  /* 0x0000a20000047ab9 */ /* 0x000fe40000000800 */
[----:B0-----:R-:W-:-:S05]  /*a900*/  IMAD.U32 R0, RZ, RZ, UR4 ;  /* 0x00000004ff007e24 */ /* 0x001fca000f8e00ff */
[----:B------:R1:W-:Y:S01]  /*a910*/  STL [R1+0xc], R0 ;  /* 0x00000c0001007387 */ /* 0x0003e20000100800 */
[----:B------:R-:W-:Y:S05]  /*a920*/  @!P2 BRA `(.L_x_3636) ;  /* 0x000000000010a947 */ /* 0x000fea0003800000 */
[----:B------:R-:W2:Y:S04]  /*a930*/  LDG.E R5, desc[UR50][R2.64] ;  /* 0x0000003202057981 */ /* 0x000ea8000c1e1900 */
[----:B-1----:R-:W2:Y:S02]  /*a940*/  LDG.E R0, desc[UR50][R2.64+0x4] ;  /* 0x0000043202007981 */ /* 0x002ea4000c1e1900 */
[----:B--2---:R-:W-:-:S05]  /*a950*/  IMAD.IADD R0, R0, 0x1, -R5 ;  /* 0x0000000100007824 */ /* 0x004fca00078e0a05 */
[----:B------:R2:W-:Y:S02]  /*a960*/  STL [R1+0xc], R0 ;  /* 0x00000c0001007387 */ /* 0x0005e40000100800 */
.L_x_3636:
        /* <DEDUP_REMOVED lines=9> */
.L_x_3637:
[----:B------:R-:W-:Y:S02]  /*aa00*/  ULDC.64 UR4, c[0x0][0xa08] ;  /* 0x0002820000047ab9 */ /* 0x000fe40000000a00 */
[----:B------:R-:W-:-:S04]  /*aa10*/  ISETP.NE.U32.AND P0, PT, RZ, UR4, PT ;  /* 0x00000004ff007c0c */ /* 0x000fc8000bf05070 */
[----:B------:R-:W-:-:S13]  /*aa20*/  ISETP.NE.AND.EX P0, PT, RZ, UR5, PT, P0 ;  /* 0x00000005ff007c0c */ /* 0x000fda000bf05300 */
[----:B------:R-:W-:Y:S05]  /*aa30*/  @!P0 BRA `(.L_x_3638) ;  /* 0x0000000000148947 */ /* 0x000fea0003800000 */
[----:B------:R-:W3:Y:S02]  /*aa40*/  LDC.64 R2, c[0x0][0xa08] ;  /* 0x00028200ff027b82 */ /* 0x000ee40000000a00 */
[----:B---3--:R-:W-:-:S05]  /*aa50*/  IMAD.WIDE R2, R28, 0x4, R2 ;  /* 0x000000041c027825 */ /* 0x008fca00078e0202 */
[----:B------:R-:W3:Y:S04]  /*aa60*/  LDG.E R36, desc[UR50][R2.64] ;  /* 0x0000003202247981 */ /* 0x000ee8000c1e1900 */
[----:B------:R-:W3:Y:S02]  /*aa70*/  LDG.E R5, desc[UR50][R2.64+0x4] ;  /* 0x0000043202057981 */ /* 0x000ee4000c1e1900 */
[----:B---3--:R-:W-:-:S07]  /*aa80*/  IMAD.IADD R36, R5, 0x1, -R36 ;  /* 0x0000000105247824 */ /* 0x008fce00078e0a24 */
.L_x_3638:
[----:B-----5:R-:W-:Y:S01]  /*aa90*/  IMAD.IADD R36, R36, 0x1, -R31 ;  /* 0x0000000124247824 */ /* 0x020fe200078e0a1f */
[----:B------:R-:W-:Y:S04]  /*aaa0*/  BSSY B7, `(.L_x_3639) ;  /* 0x000036c000077945 */ /* 0x000fe80003800000 */
[C---:B012---:R-:W-:Y:S02]  /*aab0*/  IADD3 R0, R36.reuse, 0x3f, RZ ;  /* 0x0000003f24007810 */ /* 0x047fe40007ffe0ff */
[----:B------:R-:W-:Y:S02]  /*aac0*/  ISETP.GT.AND P0, PT, R36, RZ, PT ;  /* 0x000000ff2400720c */ /* 0x000fe40003f04270 */
[----:B---3--:R-:W-:-:S04]  /*aad0*/  SHF.R.S32.HI R3, RZ, 0x1f, R0 ;  /* 0x0000001fff037819 */ /* 0x008fc80000011400 */
[----:B------:R-:W-:-:S04]  /*aae0*/  LEA.HI R3, R3, R0, RZ, 0x6 ;  /* 0x0000000003037211 */ /* 0x000fc800078f30ff */
[----:B------:R-:W-:-:S05]  /*aaf0*/  SHF.R.S32.HI R34, RZ, 0x6, R3 ;  /* 0x00000006ff227819 */ /* 0x000fca0000011403 */
        /* <DEDUP_REMOVED lines=19> */
.L_x_3640:
        /* <DEDUP_REMOVED lines=9> */
[----:B------:R-:W-:Y:S01]  /*acc0*/  MOV R13, RZ ;  /* 0x000000ff000d7202 */ /* 0x000fe20000000f00 */
[----:B------:R-:W1:Y:S01]  /*acd0*/  LDC.64 R2, c[0x4][R2] ;  /* 0x0100000002027b82 */ /* 0x000e620000000a00 */
[----:B------:R-:W-:Y:S02]  /*ace0*/  IMAD.U32 R5, RZ, RZ, UR7 ;  /* 0x00000007ff057e24 */ /* 0x000fe4000f8e00ff */
[----:B------:R-:W-:Y:S02]  /*acf0*/  IMAD.U32 R6, RZ, RZ, UR8 ;  /* 0x00000008ff067e24 */ /* 0x000fe4000f8e00ff */
[----:B------:R-:W-:-:S02]  /*ad00*/  IMAD.U32 R7, RZ, RZ, UR9 ;  /* 0x00000009ff077e24 */ /* 0x000fc4000f8e00ff */
[----:B------:R-:W-:Y:S02]  /*ad10*/  IMAD.U32 R10, RZ, RZ, UR4 ;  /* 0x00000004ff0a7e24 */ /* 0x000fe4000f8e00ff */
[----:B------:R-:W-:Y:S02]  /*ad20*/  IMAD.U32 R11, RZ, RZ, UR5 ;  /* 0x00000005ff0b7e24 */ /* 0x000fe4000f8e00ff */
[----:B------:R-:W-:Y:S02]  /*ad30*/  IMAD.MOV.U32 R8, RZ, RZ, 0x70 ;  /* 0x00000070ff087424 */ /* 0x000fe400078e00ff */
[----:B------:R-:W-:-:S07]  /*ad40*/  IMAD.MOV.U32 R12, RZ, RZ, 0x1 ;  /* 0x00000001ff0c7424 */ /* 0x000fce00078e00ff */
[----:B------:R-:W-:-:S07]  /*ad50*/  LEPC R20, `(.L_x_3643) ;  /* 0x000000001014794e */ /* 0x000fce0000000000 */
[----:B01----:R-:W-:Y:S05]  /*ad60*/  CALL.ABS.NOINC R2 ;  /* 0x0000000002007343 */ /* 0x003fea0003c00000 */
.L_x_3643:
[----:B------:R-:W-:Y:S05]  /*ad70*/  BSYNC B6 ;  /* 0x0000000000067941 */ /* 0x000fea0003800000 */
.L_x_3642:
        /* <DEDUP_REMOVED lines=9> */
[----:B------:R-:W-:Y:S01]  /*ae10*/  IMAD.U32 R4, RZ, RZ, UR6 ;  /* 0x00000006ff047e24 */ /* 0x000fe2000f8e00ff */
[----:B------:R-:W-:Y:S01]  /*ae20*/  MOV R13, RZ ;  /* 0x000000ff000d7202 */ /* 0x000fe20000000f00 */
[----:B------:R-:W-:Y:S02]  /*ae30*/  IMAD.U32 R5, RZ, RZ, UR7 ;  /* 0x00000007ff057e24 */ /* 0x000fe4000f8e00ff */
[----:B------:R-:W-:Y:S02]  /*ae40*/  IMAD.U32 R6, RZ, RZ, UR8 ;  /* 0x00000008ff067e24 */ /* 0x000fe4000f8e00ff */
[----:B------:R-:W-:-:S02]  /*ae50*/  IMAD.U32 R7, RZ, RZ, UR9 ;  /* 0x00000009ff077e24 */ /* 0x000fc4000f8e00ff */
[----:B------:R-:W-:Y:S02]  /*ae60*/  IMAD.U32 R10, RZ, RZ, UR4 ;  /* 0x00000004ff0a7e24 */ /* 0x000fe4000f8e00ff */
[----:B------:R-:W-:Y:S02]  /*ae70*/  IMAD.U32 R11, RZ, RZ, UR5 ;  /* 0x00000005ff0b7e24 */ /* 0x000fe4000f8e00ff */
[----:B------:R-:W-:Y:S02]  /*ae80*/  IMAD.MOV.U32 R8, RZ, RZ, 0x70 ;  /* 0x00000070ff087424 */ /* 0x000fe400078e00ff */
[----:B-1----:R-:W-:-:S07]  /*ae90*/  IMAD.MOV.U32 R12, RZ, RZ, 0x1 ;  /* 0x00000001ff0c7424 */ /* 0x002fce00078e00ff */
[----:B------:R-:W-:-:S07]  /*aea0*/  LEPC R20, `(.L_x_3646) ;  /* 0x000000001014794e */ /* 0x000fce0000000000 */
[----:B0-2---:R-:W-:Y:S05]  /*aeb0*/  CALL.ABS.NOINC R2 ;  /* 0x0000000002007343 */ /* 0x005fea0003c00000 */
.L_x_3646:
[----:B------:R0:W1:Y:S01]  /*aec0*/  LDC.64 R2, c[0x4][R29] ;  /* 0x010000001d027b82 */ /* 0x0000620000000a00 */
[----:B------:R-:W-:Y:S01]  /*aed0*/  ULDC.64 UR6, c[0x4][0xf0] ;  /* 0x01003c0000067ab9 */ /* 0x000fe20000000a00 */
[----:B------:R-:W-:Y:S01]  /*aee0*/  ULDC.64 UR8, c[0x4][0xf8] ;  /* 0x01003e0000087ab9 */ /* 0x000fe20000000a00 */
[----:B------:R-:W-:Y:S01]  /*aef0*/  ULDC.64 UR4, c[0x4][0x50] ;  /* 0x0100140000047ab9 */ /* 0x000fe20000000a00 */
        /* <DEDUP_REMOVED lines=8> */
[----:B0-----:R-:W-:-:S07]  /*af80*/  IMAD.MOV.U32 R12, RZ, RZ, 0x1 ;  /* 0x00000001ff0c7424 */ /* 0x001fce00078e00ff */
[----:B------:R-:W-:-:S07]  /*af90*/  LEPC R20, `(.L_x_3645) ;  /* 0x000000001014794e */ /* 0x000fce0000000000 */
[----:B-1----:R-:W-:Y:S05]  /*afa0*/  CALL.ABS.NOINC R2 ;  /* 0x0000000002007343 */ /* 0x002fea0003c00000 */
.L_x_3645:
[----:B------:R-:W-:Y:S05]  /*afb0*/  BSYNC B6 ;  /* 0x0000000000067941 */ /* 0x000fea0003800000 */
.L_x_3644:
[----:B------:R-:W1:Y:S01]  /*afc0*/  S2R R21, SR_TID.X ;  /* 0x0000000000157919 */ /* 0x000e620000002100 */
[----:B------:R-:W-:Y:S01]  /*afd0*/  ULDC.64 UR4, c[0x0][0x9f8] ;  /* 0x00027e0000047ab9 */ /* 0x000fe20000000a00 */
[----:B------:R-:W2:Y:S01]  /*afe0*/  LDC R20, c[0x0][0x430] ;  /* 0x00010c00ff147b82 */ /* 0x000ea20000000800 */
[----:B------:R-:W-:Y:S01]  /*aff0*/  ISETP.NE.U32.AND P0, PT, RZ, UR4, PT ;  /* 0x00000004ff007c0c */ /* 0x000fe2000bf05070 */
[----:B------:R-:W3:Y:S03]  /*b000*/  S2R R2, SR_TID.X ;  /* 0x0000000000027919 */ /* 0x000ee60000002100 */
[----:B------:R-:W-:-:S13]  /*b010*/  ISETP.NE.AND.EX P0, PT, RZ, UR5, PT, P0 ;  /* 0x00000005ff007c0c */ /* 0x000fda000bf05300 */
[----:B------:R-:W-:Y:S01]  /*b020*/  @P0 IADD3 R26, P1, R26, UR4, RZ ;  /* 0x000000041a1a0c10 */ /* 0x000fe2000ff3e0ff */
[----:B------:R-:W-:-:S03]  /*b030*/  ULDC UR4, c[0x0][0x320] ;  /* 0x0000c80000047ab9 */ /* 0x000fc60000000800 */
[----:B------:R-:W-:-:S05]  /*b040*/  @P0 IADD3.X R27, R27, UR5, RZ, P1, !PT ;  /* 0x000000051b1b0c10 */ /* 0x000fca0008ffe4ff */
[----:B------:R4:W5:Y:S01]  /*b050*/  @P0 LDG.E R28, desc[UR50][R26.64] ;  /* 0x000000321a1c0981 */ /* 0x000962000c1e1900 */
[----:B------:R-:W-:Y:S01]  /*b060*/  LOP3.LUT R22, R22, 0xffffffbf, RZ, 0xc0, !PT ;  /* 0xffffffbf16167812 */ /* 0x000fe200078ec0ff */
[----:B------:R-:W-:Y:S01]  /*b070*/  UMOV UR5, 0xffffffff ;  /* 0xffffffff00057882 */ /* 0x000fe20000000000 */
[----:B-1----:R-:W-:Y:S02]  /*b080*/  IMAD.SHL.U32 R29, R21, 0x8, RZ ;  /* 0x00000008151d7824 */ /* 0x002fe400078e00ff */
[----:B---3--:R-:W-:-:S03]  /*b090*/  IMAD.SHL.U32 R21, R2, 0x8, RZ ;  /* 0x0000000802157824 */ /* 0x008fc600078e00ff */
[----:B------:R-:W-:Y:S01]  /*b0a0*/  LOP3.LUT R29, R29, 0x38, RZ, 0xc0, !PT ;  /* 0x000000381d1d7812 */ /* 0x000fe200078ec0ff */
[----:B------:R-:W-:-:S03]  /*b0b0*/  IMAD.SHL.U32 R9, R2, 0x10, RZ ;  /* 0x0000001002097824 */ /* 0x000fc600078e00ff */
[C---:B------:R-:W-:Y:S02]  /*b0c0*/  LOP3.LUT R35, R29.reuse, 0x40, RZ, 0xfc, !PT ;  /* 0x000000401d237812 */ /* 0x040fe400078efcff */
[----:B------:R-:W-:Y:S02]  /*b0d0*/  LOP3.LUT R32, R29, 0x180, RZ, 0xfc, !PT ;  /* 0x000001801d207812 */ /* 0x000fe400078efcff */
[----:B------:R-:W1:Y:S01]  /*b0e0*/  S2R R29, SR_TID.X ;  /* 0x00000000001d7919 */ /* 0x000e620000002100 */
[----:B------:R-:W-:Y:S02]  /*b0f0*/  ISETP.GE.AND P0, PT, R35, UR4, PT ;  /* 0x0000000423007c0c */ /* 0x000fe4000bf06270 */
[----:B------:R-:W-:Y:S02]  /*b100*/  ISETP.GE.AND P1, PT, R32, UR4, PT ;  /* 0x0000000420007c0c */ /* 0x000fe4000bf26270 */
[----:B------:R-:W-:Y:S02]  /*b110*/  LOP3.LUT R21, R21, 0x38, RZ, 0xc0, !PT ;  /* 0x0000003815157812 */ /* 0x000fe400078ec0ff */
[----:B------:R-:W-:-:S02]  /*b120*/  LOP3.LUT R9, R37, 0x70, R9, 0xf8, !PT ;  /* 0x0000007025097812 */ /* 0x000fc400078ef809 */
[C---:B------:R-:W-:Y:S02]  /*b130*/  ISETP.GE.AND P2, PT, R21.reuse, UR4, PT ;  /* 0x0000000415007c0c */ /* 0x040fe4000bf46270 */
[----:B------:R-:W-:Y:S02]  /*b140*/  LOP3.LUT R21, R21, 0x140, RZ, 0xfc, !PT ;  /* 0x0000014015157812 */ /* 0x000fe400078efcff */
[----:B------:R-:W-:Y:S02]  /*b150*/  SEL R0, RZ, 0x40, P1 ;  /* 0x00000040ff007807 */ /* 0x000fe40000800000 */
[----:B------:R-:W-:-:S04]  /*b160*/  @P0 LOP3.LUT R22, R22, 0x40, RZ, 0xfc, !PT ;  /* 0x0000004016160812 */ /* 0x000fc800078efcff */
[----:B------:R-:W-:-:S04]  /*b170*/  LOP3.LUT R22, R22, 0xffffff7f, RZ, 0xc0, !PT ;  /* 0xffffff7f16167812 */ /* 0x000fc800078ec0ff */
[----:B------:R-:W-:Y:S02]  /*b180*/  @P2 LOP3.LUT R22, R22, 0x80, RZ, 0xfc, !PT ;  /* 0x0000008016162812 */ /* 0x000fe400078efcff */
[----:B------:R-:W-:Y:S02]  /*b190*/  ISETP.GE.AND P2, PT, R21, UR4, PT ;  /* 0x0000000415007c0c */ /* 0x000fe4000bf46270 */
[----:B------:R-:W-:Y:S01]  /*b1a0*/  LOP3.LUT R22, R22, 0xffffffdf, RZ, 0xc0, !PT ;  /* 0xffffffdf16167812 */ /* 0x000fe200078ec0ff */
[C---:B-1----:R-:W-:Y:S02]  /*b1b0*/  IMAD.SHL.U32 R32, R29.reuse, 0x8, RZ ;  /* 0x000000081d207824 */ /* 0x042fe400078e00ff */
[----:B------:R-:W-:-:S03]  /*b1c0*/  IMAD.SHL.U32 R29, R29, 0x8, RZ ;  /* 0x000000081d1d7824 */ /* 0x000fc600078e00ff */
[----:B------:R-:W-:Y:S02]  /*b1d0*/  LOP3.LUT R32, R32, 0x38, RZ, 0xc0, !PT ;  /* 0x0000003820207812 */ /* 0x000fe400078ec0ff */
[----:B------:R-:W-:Y:S02]  /*b1e0*/  LOP3.LUT R29, R29, 0x38, RZ, 0xc0, !PT ;  /* 0x000000381d1d7812 */ /* 0x000fe400078ec0ff */
[C---:B------:R-:W-:Y:S02]  /*b1f0*/  LOP3.LUT R35, R32.reuse, 0x80, RZ, 0xfc, !PT ;  /* 0x0000008020237812 */ /* 0x040fe400078efcff */
[----:B------:R-:W-:Y:S02]  /*b200*/  LOP3.LUT R32, R32, 0x1c0, RZ, 0xfc, !PT ;  /* 0x000001c020207812 */ /* 0x000fe400078efcff */
[----:B------:R-:W-:Y:S02]  /*b210*/  ISETP.GE.AND P5, PT, R35, UR4, PT ;  /* 0x0000000423007c0c */ /* 0x000fe4000bfa6270 */
[----:B------:R-:W-:-:S02]  /*b220*/  LOP3.LUT R29, R29, 0xc0, RZ, 0xfc, !PT ;  /* 0x000000c01d1d7812 */ /* 0x000fc400078efcff */
[----:B------:R-:W-:Y:S01]  /*b230*/  ISETP.GE.AND P0, PT, R32, UR4, PT ;  /* 0x0000000420007c0c */ /* 0x000fe2000bf06270 */
[----:B------:R-:W-:Y:S01]  /*b240*/  IMAD.SHL.U32 R32, R2, 0x8, RZ ;  /* 0x0000000802207824 */ /* 0x000fe200078e00ff */
[----:B------:R-:W-:Y:S02]  /*b250*/  ISETP.GE.AND P4, PT, R29, UR4, PT ;  /* 0x000000041d007c0c */ /* 0x000fe4000bf86270 */
[----:B------:R-:W-:Y:S02]  /*b260*/  LEA R29, R34, 0xffffffc0, 0x6 ;  /* 0xffffffc0221d7811 */ /* 0x000fe400078e30ff */
[----:B------:R-:W-:Y:S02]  /*b270*/  LOP3.LUT R32, R32, 0x38, RZ, 0xc0, !PT ;  /* 0x0000003820207812 */ /* 0x000fe400078ec0ff */
[----:B------:R-:W-:Y:S01]  /*b280*/  SEL R7, RZ, 0x80, P0 ;  /* 0x00000080ff077807 */ /* 0x000fe20000000000 */
[----:B------:R-:W-:Y:S01]  /*b290*/  IMAD.IADD R35, R9, 0x1, R29 ;  /* 0x0000000109237824 */ /* 0x000fe200078e021d */
[----:B------:R-:W-:-:S02]  /*b2a0*/  @P5 LOP3.LUT R22, R22, 0x20, RZ, 0xfc, !PT ;  /* 0x0000002016165812 */ /* 0x000fc400078efcff */
[----:B------:R-:W-:Y:S02]  /*b2b0*/  LOP3.LUT R32, R32, 0x100, RZ, 0xfc, !PT ;  /* 0x0000010020207812 */ /* 0x000fe400078efcff */
[----:B------:R-:W-:Y:S02]  /*b2c0*/  LOP3.LUT R22, R22, 0xffffffef, RZ, 0xc0, !PT ;  /* 0xffffffef16167812 */ /* 0x000fe400078ec0ff */
[----:B------:R-:W-:Y:S02]  /*b2d0*/  ISETP.GE.AND P3, PT, R32, UR4, PT ;  /* 0x0000000420007c0c */ /* 0x000fe4000bf66270 */
[----:B------:R-:W-:-:S04]  /*b2e0*/  @P4 LOP3.LUT R22, R22, 0x10, RZ, 0xfc, !PT ;  /* 0x0000001016164812 */ /* 0x000fc800078efcff */
[----:B------:R-:W-:-:S04]  /*b2f0*/  LOP3.LUT R22, R22, 0xfffffffb, RZ, 0xc0, !PT ;  /* 0xfffffffb16167812 */ /* 0x000fc800078ec0ff */
[----:B------:R-:W-:-:S04]  /*b300*/  LOP3.LUT R22, R22, 0xfffffff7, RZ, 0xc0, !PT ;  /* 0xfffffff716167812 */ /* 0x000fc800078ec0ff */
[----:B------:R-:W-:-:S04]  /*b310*/  @P3 LOP3.LUT R22, R22, 0x8, RZ, 0xfc, !PT ;  /* 0x0000000816163812 */ /* 0x000fc800078efcff */
[----:B------:R-:W-:Y:S01]  /*b320*/  @P2 LOP3.LUT R22, R22, 0x4, RZ, 0xfc, !PT ;  /* 0x0000000416162812 */ /* 0x000fe200078efcff */
[----:B--2-4-:R-:W-:Y:S06]  /*b330*/  BRA.DIV UR5, `(.L_x_3647) ;  /* 0x0000003e05907947 */ /* 0x014fec000b800000 */
.L_x_3714:
[----:B------:R-:W-:Y:S01]  /*b340*/  ISETP.NE.AND P1, PT, R20, 0x1, PT ;  /* 0x000000011400780c */ /* 0x000fe20003f25270 */
[----:B0-----:R-:W-:Y:S01]  /*b350*/  IMAD.MOV.U32 R34, RZ, RZ, RZ ;  /* 0x000000ffff227224 */ /* 0x001fe200078e00ff */
[C---:B------:R-:W-:Y:S01]  /*b360*/  ISETP.GE.AND P0, PT, R35.reuse, R36, PT ;  /* 0x000000242300720c */ /* 0x040fe20003f06270 */
[----:B------:R-:W-:Y:S01]  /*b370*/  IMAD.IADD R35, R35, 0x1, R31 ;  /* 0x0000000123237824 */ /* 0x000fe200078e021f */
[----:B-----5:R-:W-:Y:S02]  /*b380*/  SHF.R.S32.HI R32, RZ, 0x1f, R28 ;  /* 0x0000001fff207819 */ /* 0x020fe4000001141c */
[----:B------:R-:W-:Y:S02]  /*b390*/  ISETP.GT.U32.OR P0, PT, R9, 0x3f, P0 ;  /* 0x0000003f0900780c */ /* 0x000fe40000704470 */
[----:B------:R-:W-:Y:S02]  /*b3a0*/  MOV R6, R35 ;  /* 0x0000002300067202 */ /* 0x000fe40000000f00 */
[----:B------:R-:W-:-:S02]  /*b3b0*/  LOP3.LUT P6, RZ, R22, 0x80, RZ, 0xc0, !PT ;  /* 0x0000008016ff7812 */ /* 0x000fc400078cc0ff */
[----:B------:R-:W-:Y:S01]  /*b3c0*/  LOP3.LUT R22, R22, 0xfffff7ff, RZ, 0xc0, !PT ;  /* 0xfffff7ff16167812 */ /* 0x000fe200078ec0ff */
[----:B------:R-:W0:Y:S03]  /*b3d0*/  @P1 LDC R3, c[0x0][0x434] ;  /* 0x00010d00ff031b82 */ /* 0x000e260000000800 */
[----:B------:R-:W-:-:S05]  /*b3e0*/  @P1 LOP3.LUT R22, R22, 0x800, RZ, 0xfc, !PT ;  /* 0x0000080016161812 */ /* 0x000fca00078efcff */
[----:B------:R-:W1:Y:S08]  /*b3f0*/  @P1 LDC R2, c[0x0][0x438] ;  /* 0x00010e00ff021b82 */ /* 0x000e700000000800 */
[----:B------:R-:W2:Y:S01]  /*b400*/  @!P0 LDC.64 R4, c[0x0][0x428] ;  /* 0x00010a00ff048b82 */ /* 0x000ea20000000a00 */
[----:B0-----:R-:W-:-:S05]  /*b410*/  @P1 IMAD.HI.U32 R3, R35, R3, RZ ;  /* 0x0000000323031227 */ /* 0x001fca00078e00ff */
[----:B-1----:R-:W-:-:S04]  /*b420*/  @P1 SHF.R.U32.HI R6, RZ, R2, R3 ;  /* 0x00000002ff061219 */ /* 0x002fc80000011603 */
[--C-:B------:R-:W-:Y:S01]  /*b430*/  @!P0 SHF.R.S32.HI R3, RZ, 0x1f, R6.reuse ;  /* 0x0000001fff038819 */ /* 0x100fe20000011406 */
[----:B------:R-:W-:Y:S02]  /*b440*/  @!P0 IMAD.MOV.U32 R2, RZ, RZ, R6 ;  /* 0x000000ffff028224 */ /* 0x000fe400078e0006 */
[-C--:B--2---:R-:W-:Y:S02]  /*b450*/  @!P0 IMAD R8, R32, R4.reuse, RZ ;  /* 0x0000000420088224 */ /* 0x084fe400078e02ff */
[----:B------:R-:W-:-:S04]  /*b460*/  @!P0 IMAD.WIDE.U32 R2, R28, R4, R2 ;  /* 0x000000041c028225 */ /* 0x000fc800078e0002 */
[----:B------:R-:W-:Y:S02]  /*b470*/  @!P0 IMAD R8, R28, R5, R8 ;  /* 0x000000051c088224 */ /* 0x000fe400078e0208 */
[----:B------:R-:W0:Y:S02]  /*b480*/  @!P0 LDC.64 R4, c[0x0][0x418] ;  /* 0x00010600ff048b82 */ /* 0x000e240000000a00 */
[----:B------:R-:W-:Y:S01]  /*b490*/  @!P0 IMAD.IADD R8, R3, 0x1, R8 ;  /* 0x0000000103088824 */ /* 0x000fe200078e0208 */
[----:B------:R-:W-:Y:S02]  /*b4a0*/  SEL R3, RZ, 0x1, P6 ;  /* 0x00000001ff037807 */ /* 0x000fe40003000000 */
[----:B0-----:R-:W-:-:S04]  /*b4b0*/  @!P0 LEA R4, P1, R2, R4, 0x2 ;  /* 0x0000000402048211 */ /* 0x001fc800078210ff */
[----:B------:R-:W-:Y:S02]  /*b4c0*/  @!P0 LEA.HI.X R5, R2, R5, R8, 0x2, P1 ;  /* 0x0000000502058211 */ /* 0x000fe400008f1408 */
[----:B------:R-:W-:-:S03]  /*b4d0*/  LOP3.LUT P1, RZ, R22, 0x40, RZ, 0xc0, !PT ;  /* 0x0000004016ff7812 */ /* 0x000fc6000782c0ff */
[----:B------:R0:W5:Y:S01]  /*b4e0*/  @!P0 LDG.E R34, desc[UR50][R4.64] ;  /* 0x0000003204228981 */ /* 0x000162000c1e1900 */
[----:B------:R-:W-:Y:S02]  /*b4f0*/  SEL R2, RZ, 0xffffffff, P1 ;  /* 0xffffffffff027807 */ /* 0x000fe40000800000 */
[----:B------:R-:W-:Y:S02]  /*b500*/  ISETP.GT.U32.AND P1, PT, R9, 0x3f, PT ;  /* 0x0000003f0900780c */ /* 0x000fe40003f24070 */
[----:B------:R-:W-:Y:S01]  /*b510*/  LOP3.LUT R22, R22, 0xfffffbff, RZ, 0xc0, !PT ;  /* 0xfffffbff16167812 */ /* 0x000fe200078ec0ff */
[----:B------:R-:W-:Y:S01]  /*b520*/  IMAD.SHL.U32 R2, R2, 0x2, RZ ;  /* 0x0000000202027824 */ /* 0x000fe200078e00ff */
[----:B------:R-:W-:Y:S02]  /*b530*/  SHF.R.S32.HI R26, RZ, 0x1f, R18 ;  /* 0x0000001fff1a7819 */ /* 0x000fe40000011412 */
[----:B0-----:R-:W-:Y:S02]  /*b540*/  SEL R4, RZ, 0x8, P4 ;  /* 0x00000008ff047807 */ /* 0x001fe40002000000 */
[----:B------:R-:W-:-:S02]  /*b550*/  LOP3.LUT R2, R2, 0x2, R3, 0xe2, !PT ;  /* 0x0000000202027812 */ /* 0x000fc400078ee203 */
[----:B------:R-:W-:-:S04]  /*b560*/  SEL R3, RZ, 0x4, P5 ;  /* 0x00000004ff037807 */ /* 0x000fc80002800000 */
[----:B------:R-:W-:Y:S02]  /*b570*/  LOP3.LUT R2, R4, R2, R3, 0xfe, !PT ;  /* 0x0000000204027212 */ /* 0x000fe400078efe03 */
[----:B------:R-:W-:Y:S02]  /*b580*/  SEL R3, RZ, 0x10, P3 ;  /* 0x00000010ff037807 */ /* 0x000fe40001800000 */
[----:B------:R-:W-:-:S04]  /*b590*/  SEL R4, RZ, 0x20, P2 ;  /* 0x00000020ff047807 */ /* 0x000fc80001000000 */
[----:B------:R-:W-:-:S04]  /*b5a0*/  LOP3.LUT R2, R4, R2, R3, 0xfe, !PT ;  /* 0x0000000204027212 */ /* 0x000fc800078efe03 */
[----:B------:R-:W-:Y:S01]  /*b5b0*/  LOP3.LUT R10, R2, R0, RZ, 0xfc, !PT ;  /* 0x00000000020a7212 */ /* 0x000fe200078efcff */
[----:B------:R-:W-:Y:S02]  /*b5c0*/  IMAD.MOV R0, RZ, RZ, -R6 ;  /* 0x000000ffff007224 */ /* 0x000fe400078e0a06 */
[----:B------:R-:W-:Y:S02]  /*b5d0*/  IMAD.U32 R2, RZ, RZ, UR36 ;  /* 0x00000024ff027e24 */ /* 0x000fe4000f8e00ff */
[----:B------:R-:W-:Y:S01]  /*b5e0*/  IMAD R35, R20, R0, R35 ;  /* 0x0000000014237224 */ /* 0x000fe200078e0223 */
[----:B------:R-:W-:Y:S01]  /*b5f0*/  LOP3.LUT R0, R10, R7, RZ, 0xfc, !PT ;  /* 0x000000070a007212 */ /* 0x000fe200078efcff */
[----:B------:R0:W-:Y:S01]  /*b600*/  STL [R1+0x28], R10 ;  /* 0x0000280a01007387 */ /* 0x0001e20000100800 */
[----:B------:R-:W-:-:S03]  /*b610*/  ISETP.NE.AND P0, PT, R2, 0x3, PT ;  /* 0x000000030200780c */ /* 0x000fc60003f05270 */
[----:B------:R0:W-:Y:S10]  /*b620*/  STL [R1+0x4], R0 ;  /* 0x0000040001007387 */ /* 0x0001f40000100800 */
[----:B------:R-:W-:-:S04]  /*b630*/  @P0 LOP3.LUT R22, R22, 0x400, RZ, 0xfc, !PT ;  /* 0x0000040016160812 */ /* 0x000fc800078efcff */
[----:B------:R-:W-:-:S04]  /*b640*/  LOP3.LUT R22, R22, 0xfffffffe, RZ, 0xc0, !PT ;  /* 0xfffffffe16167812 */ /* 0x000fc800078ec0ff */
[----:B------:R-:W-:Y:S01]  /*b650*/  @P1 LOP3.LUT R22, R22, 0x1, RZ, 0xfc, !PT ;  /* 0x0000000116161812 */ /* 0x000fe200078efcff */
[----:B0-----:R-:W-:Y:S06]  /*b660*/  @!P0 BRA `(.L_x_3648) ;  /* 0x0000000000048947 */ /* 0x001fec0003800000 */
[----:B------:R-:W-:Y:S01]  /*b670*/  BPT.TRAP 0x1 ;  /* 0x000000040000795c */ /* 0x000fe20000300000 */
.L_x_3648:
[----:B------:R-:W-:Y:S01]  /*b680*/  IMAD R27, R24, 0x8, R23 ;  /* 0x00000008181b7824 */ /* 0x000fe200078e0217 */
[----:B------:R-:W-:Y:S01]  /*b690*/  SHF.L.U32 R0, R25, 0x1f, RZ ;  /* 0x0000001f19007819 */ /* 0x000fe200000006ff */
[----:B------:R-:W-:Y:S03]  /*b6a0*/  BSSY B0, `(.L_x_3649) ;  /* 0x0000003000007945 */ /* 0x000fe60003800000 */
[----:B------:R-:W0:Y:S02]  /*b6b0*/  SYNCS.PHASECHK.TRANS64.TRYWAIT P0, [R27+URZ+0x28c40], R0 ;  /* 0x028c40001b0075a7 */ /* 0x000e24000800017f */
[----:B0-----:R-:W-:Y:S05]  /*b6c0*/  @!P0 BRA `(.L_x_3650) ;  /* 0x0000003800dc8947 */ /* 0x001fea0003800000 */
.L_x_3715:
[----:B------:R-:W-:Y:S05]  /*b6d0*/  BSYNC B0 ;  /* 0x0000000000007941 */ /* 0x000fea0003800000 */
.L_x_3649:
[----:B0-----:R-:W-:Y:S01]  /*b6e0*/  SHF.R.S32.HI R0, RZ, 0x1f, R35 ;  /* 0x0000001fff007819 */ /* 0x001fe20000011423 */
[----:B------:R-:W-:Y:S01]  /*b6f0*/  ULDC.64 UR4, c[0x0][0x300] ;  /* 0x0000c00000047ab9 */ /* 0x000fe20000000a00 */
[----:B-----5:R-:W-:Y:S01]  /*b700*/  SHF.R.S32.HI R4, RZ, 0x1f, R34 ;  /* 0x0000001fff047819 */ /* 0x020fe20000011422 */
[----:B------:R-:W-:Y:S01]  /*b710*/  IMAD.WIDE.U32 R2, R35, UR4, RZ ;  /* 0x0000000423027c25 */ /* 0x000fe2000f8e00ff */
[----:B------:R-:W-:Y:S01]  /*b720*/  IADD3 R29, -R37, R36, -R29 ;  /* 0x00000024251d7210 */ /* 0x000fe20007ffe91d */
[----:B------:R0:W-:Y:S01]  /*b730*/  STL [R1+0x1c], R0 ;  /* 0x00001c0001007387 */ /* 0x0001e20000100800 */
[----:B------:R-:W-:-:S03]  /*b740*/  LOP3.LUT R22, R22, 0xfffffffd, RZ, 0xc0, !PT ;  /* 0xfffffffd16167812 */ /* 0x000fc600078ec0ff */
[----:B------:R1:W-:Y:S01]  /*b750*/  STL [R1+0x20], R4 ;  /* 0x0000200401007387 */ /* 0x0003e20000100800 */
[----:B0-----:R-:W-:-:S04]  /*b760*/  IMAD R0, R0, UR4, RZ ;  /* 0x0000000400007c24 */ /* 0x001fc8000f8e02ff */
[----:B------:R-:W-:Y:S01]  /*b770*/  IMAD R0, R35, UR5, R0 ;  /* 0x0000000523007c24 */ /* 0x000fe2000f8e0200 */
[----:B------:R-:W-:-:S03]  /*b780*/  ULDC.64 UR4, c[0x0][0x310] ;  /* 0x0000c40000047ab9 */ /* 0x000fc60000000a00 */
[----:B------:R-:W-:Y:S02]  /*b790*/  IMAD.IADD R3, R3, 0x1, R0 ;  /* 0x0000000103037824 */ /* 0x000fe400078e0200 */
[----:B------:R-:W-:Y:S02]  /*b7a0*/  IMAD R0, R4, UR4, RZ ;  /* 0x0000000404007c24 */ /* 0x000fe4000f8e02ff */
[----:B-1----:R-:W0:Y:S01]  /*b7b0*/  S2R R4, SR_TID.X ;  /* 0x0000000000047919 */ /* 0x002e220000002100 */
[----:B------:R-:W-:-:S04]  /*b7c0*/  IMAD.WIDE.U32 R2, R34, UR4, R2 ;  /* 0x0000000422027c25 */ /* 0x000fc8000f8e0002 */
[----:B------:R-:W-:Y:S01]  /*b7d0*/  IMAD R0, R34, UR5, R0 ;  /* 0x0000000522007c24 */ /* 0x000fe2000f8e0200 */
[----:B------:R-:W-:-:S04]  /*b7e0*/  ULDC.64 UR4, c[0x0][0x308] ;  /* 0x0000c20000047ab9 */ /* 0x000fc80000000a00 */
[----:B------:R-:W-:Y:S01]  /*b7f0*/  IADD3 R3, R3, R0, RZ ;  /* 0x0000000003037210 */ /* 0x000fe20007ffe0ff */
[----:B------:R-:W-:-:S04]  /*b800*/  IMAD R0, R26, UR4, RZ ;  /* 0x000000041a007c24 */ /* 0x000fc8000f8e02ff */
[C---:B------:R-:W-:Y:S02]  /*b810*/  IMAD R0, R18.reuse, UR5, R0 ;  /* 0x0000000512007c24 */ /* 0x040fe4000f8e0200 */
[----:B------:R-:W-:Y:S01]  /*b820*/  IMAD.WIDE.U32 R2, R18, UR4, R2 ;  /* 0x0000000412027c25 */ /* 0x000fe2000f8e0002 */
[----:B------:R-:W-:-:S03]  /*b830*/  ULDC.64 UR4, c[0x0][0x2e8] ;  /* 0x0000ba0000047ab9 */ /* 0x000fc60000000a00 */
[----:B------:R-:W-:Y:S01]  /*b840*/  IMAD.IADD R5, R3, 0x1, R0 ;  /* 0x0000000103057824 */ /* 0x000fe200078e0200 */
[----:B------:R-:W-:Y:S01]  /*b850*/  LEA R0, P0, R2, UR4, 0x1 ;  /* 0x0000000402007c11 */ /* 0x000fe2000f8008ff */
[----:B------:R-:W-:-:S03]  /*b860*/  ULDC UR4, c[0x0][0x2f4] ;  /* 0x0000bd0000047ab9 */ /* 0x000fc60000000800 */
[----:B------:R-:W-:Y:S01]  /*b870*/  LEA.HI.X R5, R2, UR5, R5, 0x1, P0 ;  /* 0x0000000502057c11 */ /* 0x000fe200080f0c05 */
[----:B------:R-:W-:Y:S01]  /*b880*/  UMOV UR5, 0xffffffff ;  /* 0xffffffff00057882 */ /* 0x000fe20000000000 */
[----:B------:R-:W-:Y:S01]  /*b890*/  ISETP.GE.AND P0, PT, R29, 0x1, PT ;  /* 0x000000011d00780c */ /* 0x000fe20003f06270 */
[----:B0-----:R-:W-:Y:S02]  /*b8a0*/  IMAD.SHL.U32 R7, R4, 0x8, RZ ;  /* 0x0000000804077824 */ /* 0x001fe400078e00ff */
[----:B------:R-:W-:-:S03]  /*b8b0*/  IMAD R4, R24, 0x1000, R33 ;  /* 0x0000100018047824 */ /* 0x000fc600078e0221 */
[----:B------:R-:W-:-:S04]  /*b8c0*/  LOP3.LUT R7, R7, 0x38, RZ, 0xc0, !PT ;  /* 0x0000003807077812 */ /* 0x000fc800078ec0ff */
[----:B------:R-:W-:-:S13]  /*b8d0*/  ISETP.GE.AND P2, PT, R7, UR4, PT ;  /* 0x0000000407007c0c */ /* 0x000fda000bf46270 */
[----:B------:R-:W-:Y:S01]  /*b8e0*/  @P2 LOP3.LUT R22, R22, 0x2, RZ, 0xfc, !PT ;  /* 0x0000000216162812 */ /* 0x000fe200078efcff */
[----:B------:R-:W-:Y:S06]  /*b8f0*/  BRA.DIV UR5, `(.L_x_3651) ;  /* 0x0000003a05647947 */ /* 0x000fec000b800000 */
[----:B------:R-:W0:Y:S01]  /*b900*/  SHFL.IDX PT, R3, R0, RZ, 0x181f ;  /* 0x00181fff00037589 */ /* 0x000e2200000e0000 */
[----:B------:R-:W-:-:S03]  /*b910*/  @P0 IMAD R6, R4, 0x2, R23 ;  /* 0x0000000204060824 */ /* 0x000fc600078e0217 */
[----:B------:R-:W1:Y:S01]  /*b920*/  SHFL.IDX PT, R2, R5, RZ, 0x181f ;  /* 0x00181fff05027589 */ /* 0x000e6200000e0000 */
        /* <DEDUP_REMOVED lines=16> */
[----:B------:R0:W-:Y:S01]  /*ba30*/  @P0 LDGSTS.E.BYPASS.LTC128B.128 [R6+0x22c00], desc[UR50][R2.64], !P2 ;  /* 0x22c0000002060fae */ /* 0x0001e2000d101d72 */
[----:B------:R-:W-:-:S03]  /*ba40*/  ISETP.GE.AND P0, PT, R29, 0x21, PT ;  /* 0x000000211d00780c */ /* 0x000fc60003f06270 */
[----:B0-----:R-:W0:Y:S10]  /*ba50*/  SHFL.IDX PT, R3, R0, 0x2, 0x181f ;  /* 0x00581f0000037f89 */ /* 0x001e3400000e0000 */
[----:B------:R-:W-:Y:S01]  /*ba60*/  @P0 LEA R6, R4, R23, 0x1 ;  /* 0x0000001704060211 */ /* 0x000fe200078e08ff */
        /* <DEDUP_REMOVED lines=9> */
.L_x_3725:
[----:B------:R-:W-:-:S13]  /*bb00*/  ISETP.GE.AND P0, PT, R29, 0x31, PT ;  /* 0x000000311d00780c */ /* 0x000fda0003f06270 */
[----:B0-----:R-:W-:Y:S01]  /*bb10*/  @P0 LEA R2, P1, R7, R0, 0x1 ;  /* 0x0000000007020211 */ /* 0x001fe200078208ff */
[----:B------:R-:W-:-:S04]  /*bb20*/  @P0 IMAD R4, R4, 0x2, R23 ;  /* 0x0000000204040824 */ /* 0x000fc800078e0217 */
[----:B------:R-:W-:-:S05]  /*bb30*/  @P0 IMAD.X R3, RZ, RZ, R5, P1 ;  /* 0x000000ffff030224 */ /* 0x000fca00008e0605 */
[----:B------:R-:W-:Y:S01]  /*bb40*/  @!PT LDS RZ, [RZ] ;  /* 0x00000000fffff984 */ /* 0x000fe20000000800 */
[----:B------:R-:W-:Y:S01]  /*bb50*/  @!PT LDS RZ, [RZ] ;  /* 0x00000000fffff984 */ /* 0x000fe20000000800 */
[----:B------:R-:W-:Y:S01]  /*bb60*/  @!PT LDS RZ, [RZ] ;  /* 0x00000000fffff984 */ /* 0x000fe20000000800 */
[----:B------:R0:W-:Y:S01]  /*bb70*/  @P0 LDGSTS.E.BYPASS.LTC128B.128 [R4+0x23c00], desc[UR50][R2.64], !P2 ;  /* 0x23c0000002040fae */ /* 0x0001e2000d101d72 */
[----:B------:R-:W-:Y:S01]  /*bb80*/  PLOP3.LUT P0, PT, PT, PT, PT, 0x80, 0x0 ;  /* 0x000000000000781c */ /* 0x000fe20003f0f070 */
[----:B------:R-:W-:-:S12]  /*bb90*/  NOP ;  /* 0x0000000000007918 */ /* 0x000fd80000000000 */
.L_x_3652:
[----:B------:R-:W-:Y:S02]  /*bba0*/  PLOP3.LUT P1, PT, P1, P0, PT, 0xa2, 0x0 ;  /* 0x000000000000781c */ /* 0x000fe40000f21472 */
[----:B------:R-:W-:-:S08]  /*bbb0*/  @P0 R2UR P1, UR4, R27 ;  /* 0x000000001b0402ca */ /* 0x000fd00000020000 */
[----:B------:R-:W-:-:S05]  /*bbc0*/  @P0 PLOP3.LUT P0, PT, P1, PT, PT, 0x80, 0x0 ;  /* 0x000000000000081c */ /* 0x000fca0000f0f070 */
[----:B------:R-:W-:Y:S01]  /*bbd0*/  @!P1 SYNCS.ARRIVE.TRANS64.RED.A0T1 RZ, [UR4+0x28c30], RZ ;  /* 0x028c30ffffff99a7 */ /* 0x000fe20008200404 */
[----:B------:R-:W-:Y:S07]  /*bbe0*/  @!P1 ARRIVES.LDGSTSBAR.64.TRANSCNT [UR4+0x28c30] ;  /* 0x028c3000ff0099b0 */ /* 0x000fee0008000a84 */
[----:B------:R-:W-:Y:S05]  /*bbf0*/  @P0 BRA.U.ANY `(.L_x_3652) ;  /* 0xfffffffd00e80947 */ /* 0x000fea000393ffff */
[----:B------:R-:W-:Y:S01]  /*bc00*/  NOP ;  /* 0x0000000000007918 */ /* 0x000fe20000000000 */
[----:B------:R-:W-:-:S05]  /*bc10*/  IMAD.U32 R0, RZ, RZ, UR36 ;  /* 0x00000024ff007e24 */ /* 0x000fca000f8e00ff */
[----:B------:R-:W-:-:S13]  /*bc20*/  ISETP.NE.AND P2, PT, R0, 0x3, PT ;  /* 0x000000030000780c */ /* 0x000fda0003f45270 */
[----:B------:R-:W-:Y:S05]  /*bc30*/  @!P2 BRA `(.L_x_3653) ;  /* 0x000000000004a947 */ /* 0x000fea0003800000 */
[----:B------:R-:W-:Y:S01]  /*bc40*/  BPT.TRAP 0x1 ;  /* 0x000000040000795c */ /* 0x000fe20000300000 */
.L_x_3653:
[----:B------:R1:W5:Y:S01]  /*bc50*/  LDL.LU R0, [R1+0x8] ;  /* 0x0000080001007983 */ /* 0x0003620000300800 */
[----:B------:R-:W-:Y:S01]  /*bc60*/  LOP3.LUT P0, RZ, R22, 0x100, RZ, 0xc0, !PT ;  /* 0x0000010016ff7812 */ /* 0x000fe2000780c0ff */
[----:B------:R1:W-:Y:S02]  /*bc70*/  SYNCS.ARRIVE.TRANS64.A1T0 RZ, [R27+URZ+0x28c30], RZ ;  /* 0x028c30ff1bff79a7 */ /* 0x0003e4000810003f */
[----:B0-----:R1:W5:Y:S04]  /*bc80*/  LDL.LU R4, [R1] ;  /* 0x0000000001047983 */ /* 0x0013680000300800 */
[----:B------:R1:W5:Y:S01]  /*bc90*/  LDL R3, [R1+0x4] ;  /* 0x0000040001037983 */ /* 0x0003620000100800 */
[----:B------:R-:W-:-:S07]  /*bca0*/  SEL R2, R30, RZ, !P0 ;  /* 0x000000ff1e027207 */ /* 0x000fce0004000000 */
[----:B------:R-:W-:Y:S05]  /*bcb0*/  WARPSYNC.ALL ;  /* 0x0000000000007948 */ /* 0x000fea0003800000 */
[----:B------:R0:W-:Y:S01]  /*bcc0*/  STL [R1+0x18], R2 ;  /* 0x0000180201007387 */ /* 0x0001e20000100800 */
[----:B------:R-:W-:Y:S01]  /*bcd0*/  ULDC.64 UR4, c[0x0][0x298] ;  /* 0x0000a60000047ab9 */ /* 0x000fe20000000a00 */
[----:B------:R-:W-:Y:S01]  /*bce0*/  BSSY B6, `(.L_x_3654) ;  /* 0x0000020000067945 */ /* 0x000fe20003800000 */
[----:B0-----:R-:W-:Y:S01]  /*bcf0*/  VIADD R2, R23, 0x20400 ;  /* 0x0002040017027836 */ /* 0x001fe20000000000 */
[----:B------:R-:W-:Y:S01]  /*bd00*/  BAR.SYNC.DEFER_BLOCKING 0x8, 0x100 ;  /* 0x0204000000007b1d */ /* 0x000fe20000010000 */
[----:B-----5:R-:W-:-:S03]  /*bd10*/  SEL R0, R0, RZ, !P0 ;  /* 0x000000ff00007207 */ /* 0x020fc60004000000 */
[----:B------:R-:W-:Y:S02]  /*bd20*/  LOP3.LUT P0, RZ, R2, 0x3ff, RZ, 0xc0, !PT ;  /* 0x000003ff02ff7812 */ /* 0x000fe4000780c0ff */
[----:B------:R0:W-:Y:S01]  /*bd30*/  STL [R1+0x8], R0 ;  /* 0x0000080001007387 */ /* 0x0001e20000100800 */
[----:B------:R-:W-:-:S04]  /*bd40*/  PRMT R30, R3, 0x8880, RZ ;  /* 0x00008880031e7816 */ /* 0x000fc800000000ff */
[----:B------:R-:W-:Y:S02]  /*bd50*/  PRMT R30, R30, 0x7710, RZ ;  /* 0x000077101e1e7816 */ /* 0x000fe400000000ff */
[----:B0-----:R-:W-:-:S05]  /*bd60*/  SHF.R.S32.HI R0, RZ, 0x1f, R4 ;  /* 0x0000001fff007819 */ /* 0x001fca0000011404 */
[----:B------:R-:W-:-:S04]  /*bd70*/  IMAD R0, R0, UR4, RZ ;  /* 0x0000000400007c24 */ /* 0x000fc8000f8e02ff */
[C---:B------:R-:W-:Y:S02]  /*bd80*/  IMAD R0, R4.reuse, UR5, R0 ;  /* 0x0000000504007c24 */ /* 0x040fe4000f8e0200 */
[----:B------:R-:W-:-:S04]  /*bd90*/  IMAD.WIDE.U32 R4, R4, UR4, RZ ;  /* 0x0000000404047c25 */ /* 0x000fc8000f8e00ff */
[----:B------:R-:W-:Y:S01]  /*bda0*/  IMAD.IADD R0, R5, 0x1, R0 ;  /* 0x0000000105007824 */ /* 0x000fe200078e0200 */
[----:B------:R0:W-:Y:S04]  /*bdb0*/  STL.64 [R1+0x10], R4 ;  /* 0x0000100401007387 */ /* 0x0001e80000100a00 */
[----:B------:R0:W-:Y:S01]  /*bdc0*/  STL [R1], R0 ;  /* 0x0000000001007387 */ /* 0x0001e20000100800 */
        /* <DEDUP_REMOVED lines=17> */
.L_x_3655:
[----:B------:R-:W-:Y:S05]  /*bee0*/  BSYNC B6 ;  /* 0x0000000000067941 */ /* 0x000fea0003800000 */
.L_x_3654:
[----:B0-----:R-:W2:Y:S01]  /*bef0*/  LDL.LU R0, [R1] ;  /* 0x0000000001007983 */ /* 0x001ea20000300800 */
[----:B------:R-:W-:Y:S01]  /*bf00*/  ULDC.64 UR4, c[0x0][0x2d8] ;  /* 0x0000b60000047ab9 */ /* 0x000fe20000000a00 */
[----:B------:R-:W0:Y:S02]  /*bf10*/  LDC R7, c[0x0][0x448] ;  /* 0x00011200ff077b82 */ /* 0x000e240000000800 */
[----:B------:R-:W2:Y:S04]  /*bf20*/  LDL.LU.64 R2, [R1+0x10] ;  /* 0x0000100001027983 */ /* 0x000ea80000300a00 */
[----:B------:R-:W3:Y:S04]  /*bf30*/  LDL.LU R21, [R1+0x8] ;  /* 0x0000080001157983 */ /* 0x000ee80000300800 */
[----:B------:R-:W4:Y:S04]  /*bf40*/  LDL.LU R20, [R1+0x18] ;  /* 0x0000180001147983 */ /* 0x000f280000300800 */
[----:B------:R0:W5:Y:S04]  /*bf50*/  LDL R10, [R1+0xc] ;  /* 0x00000c00010a7983 */ /* 0x0001680000100800 */
[----:B------:R0:W5:Y:S02]  /*bf60*/  LDL R8, [R1+0x2c] ;  /* 0x00002c0001087983 */ /* 0x0001640000100800 */
[----:B0-----:R-:W-:-:S13]  /*bf70*/  ISETP.NE.AND P0, PT, R7, 0x1, PT ;  /* 0x000000010700780c */ /* 0x001fda0003f05270 */
[----:B------:R-:W0:Y:S01]  /*bf80*/  @P0 LDC R6, c[0x0][0x44c] ;  /* 0x00011300ff060b82 */ /* 0x000e220000000800 */
[----:B------:R-:W1:Y:S02]  /*bf90*/  S2R R9, SR_TID.X ;  /* 0x0000000000097919 */ /* 0x000e640000002100 */
[----:B-1----:R-:W-:-:S05]  /*bfa0*/  IMAD.SHL.U32 R9, R9, 0x8, RZ ;  /* 0x0000000809097824 */ /* 0x002fca00078e00ff */
[----:B------:R-:W-:Y:S01]  /*bfb0*/  LOP3.LUT R9, R9, 0x38, RZ, 0xc0, !PT ;  /* 0x0000003809097812 */ /* 0x000fe200078ec0ff */
[----:B--2---:R-:W-:Y:S02]  /*bfc0*/  IMAD.MOV.U32 R3, RZ, RZ, R0 ;  /* 0x000000ffff037224 */ /* 0x004fe400078e0000 */
[----:B------:R-:W-:Y:S02]  /*bfd0*/  IMAD R0, R26, UR4, RZ ;  /* 0x000000041a007c24 */ /* 0x000fe4000f8e02ff */
[----:B------:R-:W-:-:S04]  /*bfe0*/  IMAD.WIDE.U32 R2, R18, UR4, R2 ;  /* 0x0000000412027c25 */ /* 0x000fc8000f8e0002 */
[----:B------:R-:W-:Y:S01]  /*bff0*/  IMAD R0, R18, UR5, R0 ;  /* 0x0000000512007c24 */ /* 0x000fe2000f8e0200 */
[----:B------:R-:W-:-:S03]  /*c000*/  ULDC.64 UR4, c[0x0][0x2e0] ;  /* 0x0000b80000047ab9 */ /* 0x000fc60000000a00 */
[----:B------:R-:W-:Y:S02]  /*c010*/  IMAD.IADD R3, R3, 0x1, R0 ;  /* 0x0000000103037824 */ /* 0x000fe400078e0200 */
[----:B---3--:R-:W-:Y:S02]  /*c020*/  IMAD R0, R21, UR4, RZ ;  /* 0x0000000415007c24 */ /* 0x008fe4000f8e02ff */
[----:B----4-:R-:W-:-:S04]  /*c030*/  IMAD.WIDE.U32 R2, R20, UR4, R2 ;  /* 0x0000000414027c25 */ /* 0x010fc8000f8e0002 */
[----:B------:R-:W-:Y:S01]  /*c040*/  IMAD R0, R20, UR5, R0 ;  /* 0x0000000514007c24 */ /* 0x000fe2000f8e0200 */
[----:B------:R-:W-:Y:S01]  /*c050*/  ULDC.64 UR4, c[0x0][0x2d0] ;  /* 0x0000b40000047ab9 */ /* 0x000fe20000000a00 */
[----:B------:R-:W1:Y:S02]  /*c060*/  S2R R20, SR_TID.X ;  /* 0x0000000000147919 */ /* 0x000e640000002100 */
[----:B------:R-:W-:Y:S02]  /*c070*/  IMAD.IADD R3, R3, 0x1, R0 ;  /* 0x0000000103037824 */ /* 0x000fe400078e0200 */
[----:B------:R-:W2:Y:S01]  /*c080*/  @P0 LDC R0, c[0x0][0x450] ;  /* 0x00011400ff000b82 */ /* 0x000ea20000000800 */
[----:B-1----:R-:W-:-:S04]  /*c090*/  SHF.L.U32 R20, R20, 0x4, RZ ;  /* 0x0000000414147819 */ /* 0x002fc800000006ff */
[----:B------:R-:W-:-:S05]  /*c0a0*/  LOP3.LUT R20, R37, 0x70, R20, 0xf8, !PT ;  /* 0x0000007025147812 */ /* 0x000fca00078ef814 */
[----:B------:R-:W-:-:S04]  /*c0b0*/  IMAD R5, R17, 0x40, R20 ;  /* 0x0000004011057824 */ /* 0x000fc800078e0214 */
[----:B0-----:R-:W-:-:S04]  /*c0c0*/  @P0 IMAD.HI.U32 R6, R5, R6, RZ ;  /* 0x0000000605060227 */ /* 0x001fc800078e00ff */
[----:B------:R-:W-:Y:S01]  /*c0d0*/  IMAD.MOV.U32 R4, RZ, RZ, R5 ;  /* 0x000000ffff047224 */ /* 0x000fe200078e0005 */
[----:B--2---:R-:W-:-:S05]  /*c0e0*/  @P0 SHF.R.U32.HI R4, RZ, R0, R6 ;  /* 0x00000000ff040219 */ /* 0x004fca0000011606 */
        /* <DEDUP_REMOVED lines=15> */
[----:B------:R-:W-:-:S04]  /*c1e0*/  ULDC UR4, c[0x0][0x2b8] ;  /* 0x0000ae0000047ab9 */ /* 0x000fc80000000800 */
[----:B------:R-:W-:Y:S01]  /*c1f0*/  LEA.HI.X R4, R2, UR5, R4, 0x1, P0 ;  /* 0x0000000502047c11 */ /* 0x000fe200080f0c04 */
[----:B------:R-:W-:Y:S01]  /*c200*/  UMOV UR5, 0xffffffff ;  /* 0xffffffff00057882 */ /* 0x000fe20000000000 */
[----:B------:R-:W-:Y:S02]  /*c210*/  ISETP.GE.AND P1, PT, R9, UR4, PT ;  /* 0x0000000409007c0c */ /* 0x000fe4000bf26270 */
[----:B------:R-:W-:Y:S11]  /*c220*/  BRA.DIV UR5, `(.L_x_3656) ;  /* 0x0000003605687947 */ /* 0x000ff6000b800000 */
[----:B------:R-:W0:Y:S01]  /*c230*/  SHFL.IDX PT, R3, R0, RZ, 0x181f ;  /* 0x00181fff00037589 */ /* 0x000e2200000e0000 */
[----:B-----5:R-:W-:Y:S02]  /*c240*/  IMAD R5, R10, R7, RZ ;  /* 0x000000070a057224 */ /* 0x020fe400078e02ff */
[----:B------:R-:W-:Y:S01]  /*c250*/  IMAD R17, R17, 0x40, R37 ;  /* 0x0000004011117824 */ /* 0x000fe200078e0225 */
[----:B------:R-:W1:Y:S04]  /*c260*/  SHFL.IDX PT, R2, R4, RZ, 0x181f ;  /* 0x00181fff04027589 */ /* 0x000e6800000e0000 */
[----:B------:R-:W-:-:S13]  /*c270*/  ISETP.GE.AND P0, PT, R17, R5, PT ;  /* 0x000000051100720c */ /* 0x000fda0003f06270 */
[----:B0-----:R-:W-:-:S05]  /*c280*/  @!P0 LEA R3, P2, R9, R3, 0x1 ;  /* 0x0000000309038211 */ /* 0x001fca00078408ff */
[----:B-1----:R-:W-:-:S05]  /*c290*/  @!P0 IMAD.X R2, RZ, RZ, R2, P2 ;  /* 0x000000ffff028224 */ /* 0x002fca00010e0602 */
[----:B------:R-:W-:-:S04]  /*c2a0*/  @!P0 LOP3.LUT R3, R3, R2, RZ, 0x3c, !PT ;  /* 0x0000000203038212 */ /* 0x000fc800078e3cff */
[----:B------:R-:W-:-:S04]  /*c2b0*/  @!P0 LOP3.LUT R2, R3, R2, RZ, 0x3c, !PT ;  /* 0x0000000203028212 */ /* 0x000fc800078e3cff */
[----:B------:R-:W-:-:S05]  /*c2c0*/  @!P0 LOP3.LUT R3, R3, R2, RZ, 0x3c, !PT ;  /* 0x0000000203038212 */ /* 0x000fca00078e3cff */
[----:B------:R-:W-:Y:S01]  /*c2d0*/  @!PT LDS RZ, [RZ] ;  /* 0x00000000fffff984 */ /* 0x000fe20000000800 */
[----:B------:R0:W-:Y:S02]  /*c2e0*/  @!P0 LDGSTS.E.BYPASS.LTC128B.128 [R8+0x20400], desc[UR50][R2.64], !P1 ;  /* 0x2040000002088fae */ /* 0x0001e4000c901d72 */
[----:B0-----:R-:W-:Y:S02]  /*c2f0*/  IADD3 R2, R17, 0x10, RZ ;  /* 0x0000001011027810 */ /* 0x001fe40007ffe0ff */
[----:B------:R-:W0:Y:S02]  /*c300*/  SHFL.IDX PT, R3, R0, 0x1, 0x181f ;  /* 0x00381f0000037f89 */ /* 0x000e2400000e0000 */
[----:B------:R-:W-:Y:S02]  /*c310*/  ISETP.GE.AND P0, PT, R2, R5, PT ;  /* 0x000000050200720c */ /* 0x000fe40003f06270 */
[----:B------:R-:W1:Y:S11]  /*c320*/  SHFL.IDX PT, R2, R4, 0x1, 0x181f ;  /* 0x00381f0004027f89 */ /* 0x000e7600000e0000 */
[----:B0-----:R-:W-:-:S05]  /*c330*/  @!P0 LEA R3, P2, R9, R3, 0x1 ;  /* 0x0000000309038211 */ /* 0x001fca00078408ff */
[----:B-1----:R-:W-:-:S05]  /*c340*/  @!P0 IMAD.X R2, RZ, RZ, R2, P2 ;  /* 0x000000ffff028224 */ /* 0x002fca00010e0602 */
[----:B------:R-:W-:-:S04]  /*c350*/  @!P0 LOP3.LUT R3, R3, R2, RZ, 0x3c, !PT ;  /* 0x0000000203038212 */ /* 0x000fc800078e3cff */
[----:B------:R-:W-:-:S04]  /*c360*/  @!P0 LOP3.LUT R2, R3, R2, RZ, 0x3c, !PT ;  /* 0x0000000203028212 */ /* 0x000fc800078e3cff */
[----:B------:R-:W-:-:S05]  /*c370*/  @!P0 LOP3.LUT R3, R3, R2, RZ, 0x3c, !PT ;  /* 0x0000000203038212 */ /* 0x000fca00078e3cff */
[----:B------:R0:W-:Y:S02]  /*c380*/  @!P0 LDGSTS.E.BYPASS.LTC128B.128 [R8+0x20c00], desc[UR50][R2.64], !P1 ;  /* 0x20c0000002088fae */ /* 0x0001e4000c901d72 */
[----:B0-----:R-:W-:Y:S02]  /*c390*/  VIADD R2, R17, 0x20 ;  /* 0x0000002011027836 */ /* 0x001fe40000000000 */
[----:B------:R-:W0:Y:S03]  /*c3a0*/  SHFL.IDX PT, R3, R0, 0x2, 0x181f ;  /* 0x00581f0000037f89 */ /* 0x000e2600000e0000 */
[----:B------:R-:W-:Y:S01]  /*c3b0*/  ISETP.GE.AND P0, PT, R2, R5, PT ;  /* 0x000000050200720c */ /* 0x000fe20003f06270 */
[----:B------:R-:W-:Y:S04]  /*c3c0*/  SHFL.IDX PT, R0, R0, 0x3, 0x181f ;  /* 0x00781f0000007f89 */ /* 0x000fe800000e0000 */
[----:B------:R-:W1:Y:S04]  /*c3d0*/  SHFL.IDX PT, R2, R4, 0x2, 0x181f ;  /* 0x00581f0004027f89 */ /* 0x000e6800000e0000 */
[----:B------:R-:W2:Y:S04]  /*c3e0*/  SHFL.IDX PT, R4, R4, 0x3, 0x181f ;  /* 0x00781f0004047f89 */ /* 0x000ea800000e0000 */
[----:B0-----:R-:W-:-:S05]  /*c3f0*/  @!P0 LEA R3, P2, R9, R3, 0x1 ;  /* 0x0000000309038211 */ /* 0x001fca00078408ff */
[----:B-1----:R-:W-:-:S05]  /*c400*/  @!P0 IMAD.X R2, RZ, RZ, R2, P2 ;  /* 0x000000ffff028224 */ /* 0x002fca00010e0602 */
[----:B------:R-:W-:-:S04]  /*c410*/  @!P0 LOP3.LUT R3, R3, R2, RZ, 0x3c, !PT ;  /* 0x0000000203038212 */ /* 0x000fc800078e3cff */
[----:B------:R-:W-:-:S04]  /*c420*/  @!P0 LOP3.LUT R2, R3, R2, RZ, 0x3c, !PT ;  /* 0x0000000203028212 */ /* 0x000fc800078e3cff */
[----:B------:R-:W-:-:S05]  /*c430*/  @!P0 LOP3.LUT R3, R3, R2, RZ, 0x3c, !PT ;  /* 0x0000000203038212 */ /* 0x000fca00078e3cff */
[----:B--2---:R0:W-:Y:S02]  /*c440*/  @!P0 LDGSTS.E.BYPASS.LTC128B.128 [R8+0x21400], desc[UR50][R2.64], !P1 ;  /* 0x2140000002088fae */ /* 0x0041e4000c901d72 */
.L_x_3734:
[----:B------:R-:W-:-:S05]  /*c450*/  VIADD R17, R17, 0x30 ;  /* 0x0000003011117836 */ /* 0x000fca0000000000 */
[----:B------:R-:W-:-:S13]  /*c460*/  ISETP.GE.AND P0, PT, R17, R5, PT ;  /* 0x000000051100720c */ /* 0x000fda0003f06270 */
[----:B01----:R-:W-:-:S05]  /*c470*/  @!P0 LEA R2, P2, R9, R0, 0x1 ;  /* 0x0000000009028211 */ /* 0x003fca00078408ff */
[----:B------:R-:W-:-:S05]  /*c480*/  @!P0 IMAD.X R3, RZ, RZ, R4, P2 ;  /* 0x000000ffff038224 */ /* 0x000fca00010e0604 */
[----:B------:R-:W-:Y:S01]  /*c490*/  @!PT LDS RZ, [RZ] ;  /* 0x00000000fffff984 */ /* 0x000fe20000000800 */
[----:B------:R-:W-:Y:S01]  /*c4a0*/  @!PT LDS RZ, [RZ] ;  /* 0x00000000fffff984 */ /* 0x000fe20000000800 */
[----:B------:R-:W-:Y:S01]  /*c4b0*/  @!PT LDS RZ, [RZ] ;  /* 0x00000000fffff984 */ /* 0x000fe20000000800 */
[----:B------:R0:W-:Y:S01]  /*c4c0*/  @!P0 LDGSTS.E.BYPASS.LTC128B.128 [R8+0x21c00], desc[UR50][R2.64], !P1 ;  /* 0x21c0000002088fae */ /* 0x0001e2000c901d72 */
[----:B------:R-:W-:Y:S01]  /*c4d0*/  PLOP3.LUT P0, PT, PT, PT, PT, 0x80, 0x0 ;  /* 0x000000000000781c */ /* 0x000fe20003f0f070 */
[----:B------:R-:W-:-:S12]  /*c4e0*/  NOP ;  /* 0x0000000000007918 */ /* 0x000fd80000000000 */
.L_x_3657:
        /* <DEDUP_REMOVED lines=18> */
.L_x_3735:
[----:B------:R-:W-:Y:S05]  /*c610*/  BSYNC B0 ;  /* 0x0000000000007941 */ /* 0x000fea0003800000 */
.L_x_3658:
[----:B------:R-:W-:-:S05]  /*c620*/  IMAD.U32 R2, RZ, RZ, UR36 ;  /* 0x00000024ff027e24 */ /* 0x000fca000f8e00ff */
[----:B------:R-:W-:-:S13]  /*c630*/  ISETP.NE.AND P0, PT, R2, 0x3, PT ;  /* 0x000000030200780c */ /* 0x000fda0003f05270 */
[----:B------:R-:W-:Y:S05]  /*c640*/  @!P0 BRA `(.L_x_3660) ;  /* 0x0000000000048947 */ /* 0x000fea0003800000 */
[----:B------:R-:W-:Y:S01]  /*c650*/  BPT.TRAP 0x1 ;  /* 0x000000040000795c */ /* 0x000fe20000300000 */
.L_x_3660:
[----:B0-----:R-:W-:Y:S01]  /*c660*/  SHF.L.U32 R0, R25, 0x1f, RZ ;  /* 0x0000001f19007819 */ /* 0x001fe200000006ff */
[----:B------:R-:W-:Y:S03]  /*c670*/  BSSY B0, `(.L_x_3661) ;  /* 0x0000003000007945 */ /* 0x000fe60003800000 */
[----:B------:R-:W0:Y:S02]  /*c680*/  SYNCS.PHASECHK.TRANS64.TRYWAIT P0, [R27+URZ+0x28c60], R0 ;  /* 0x028c60001b0075a7 */ /* 0x000e24000800017f */
[----:B0-----:R-:W-:Y:S05]  /*c690*/  @!P0 BRA `(.L_x_3662) ;  /* 0x0000003400a48947 */ /* 0x001fea0003800000 */
.L_x_3736:
[----:B------:R-:W-:Y:S05]  /*c6a0*/  BSYNC B0 ;  /* 0x0000000000007941 */ /* 0x000fea0003800000 */
.L_x_3661:
[----:B------:R-:W0:Y:S01]  /*c6b0*/  LDL.LU R2, [R1+0x1c] ;  /* 0x00001c0001027983 */ /* 0x000e220000300800 */
[----:B------:R-:W-:-:S03]  /*c6c0*/  ULDC.64 UR4, c[0x0][0x328] ;  /* 0x0000ca0000047ab9 */ /* 0x000fc60000000a00 */
[----:B------:R-:W2:Y:S01]  /*c6d0*/  LDL.LU R4, [R1+0x20] ;  /* 0x0000200001047983 */ /* 0x000ea20000300800 */
[----:B------:R-:W-:Y:S02]  /*c6e0*/  IMAD R5, R24, 0x8000, R33 ;  /* 0x0000800018057824 */ /* 0x000fe400078e0221 */
[----:B0-----:R-:W-:Y:S02]  /*c6f0*/  IMAD R0, R2, UR4, RZ ;  /* 0x0000000402007c24 */ /* 0x001fe4000f8e02ff */
[----:B------:R-:W-:-:S04]  /*c700*/  IMAD.WIDE.U32 R2, R35, UR4, RZ ;  /* 0x0000000423027c25 */ /* 0x000fc8000f8e00ff */
[----:B------:R-:W-:Y:S01]  /*c710*/  IMAD R0, R35, UR5, R0 ;  /* 0x0000000523007c24 */ /* 0x000fe2000f8e0200 */
[----:B------:R-:W-:-:S04]  /*c720*/  ULDC.64 UR4, c[0x0][0x338] ;  /* 0x0000ce0000047ab9 */ /* 0x000fc80000000a00 */
[----:B------:R-:W-:Y:S01]  /*c730*/  IADD3 R3, R3, R0, RZ ;  /* 0x0000000003037210 */ /* 0x000fe20007ffe0ff */
[----:B--2---:R-:W-:Y:S02]  /*c740*/  IMAD R0, R4, UR4, RZ ;  /* 0x0000000404007c24 */ /* 0x004fe4000f8e02ff */
        /* <DEDUP_REMOVED lines=13> */
[----:B------:R-:W2:Y:S01]  /*c820*/  LDL R3, [R1+0x4] ;  /* 0x0000040001037983 */ /* 0x000ea20000100800 */
[----:B------:R-:W-:Y:S01]  /*c830*/  IMAD R5, R5, 0x2, R23 ;  /* 0x0000000205057824 */ /* 0x000fe200078e0217 */
[C---:B------:R-:W-:Y:S01]  /*c840*/  LOP3.LUT P5, RZ, R30.reuse, 0x2, RZ, 0xc0, !PT ;  /* 0x000000021eff7812 */ /* 0x040fe200078ac0ff */
[----:B------:R-:W0:Y:S01]  /*c850*/  S2R R7, SR_TID.X ;  /* 0x0000000000077919 */ /* 0x000e220000002100 */
[C---:B------:R-:W-:Y:S02]  /*c860*/  LOP3.LUT P4, RZ, R30.reuse, 0x4, RZ, 0xc0, !PT ;  /* 0x000000041eff7812 */ /* 0x040fe4000788c0ff */
[----:B------:R-:W-:Y:S01]  /*c870*/  LOP3.LUT P3, RZ, R30, 0x8, RZ, 0xc0, !PT ;  /* 0x000000081eff7812 */ /* 0x000fe2000786c0ff */
[----:B------:R-:W1:Y:S01]  /*c880*/  SHFL.IDX PT, R2, R4, RZ, 0x181f ;  /* 0x00181fff04027589 */ /* 0x000e6200000e0000 */
[----:B------:R-:W-:Y:S02]  /*c890*/  LOP3.LUT R22, R22, 0xfffffeff, RZ, 0xc0, !PT ;  /* 0xfffffeff16167812 */ /* 0x000fe400078ec0ff */
[----:B------:R-:W-:Y:S01]  /*c8a0*/  LOP3.LUT P2, RZ, R30, 0x10, RZ, 0xc0, !PT ;  /* 0x000000101eff7812 */ /* 0x000fe2000784c0ff */
[----:B0-----:R-:W-:-:S05]  /*c8b0*/  IMAD.SHL.U32 R7, R7, 0x8, RZ ;  /* 0x0000000807077824 */ /* 0x001fca00078e00ff */
[----:B------:R-:W-:-:S05]  /*c8c0*/  LOP3.LUT R7, R7, 0x38, RZ, 0xc0, !PT ;  /* 0x0000003807077812 */ /* 0x000fca00078ec0ff */
[----:B------:R-:W-:Y:S01]  /*c8d0*/  IMAD.SHL.U32 R0, R7, 0x2, RZ ;  /* 0x0000000207007824 */ /* 0x000fe200078e00ff */
[----:B------:R-:W-:-:S04]  /*c8e0*/  LOP3.LUT R7, R30, 0x1, RZ, 0xc0, !PT ;  /* 0x000000011e077812 */ /* 0x000fc800078ec0ff */
[----:B-1----:R-:W-:Y:S02]  /*c8f0*/  IADD3 R2, P0, R2, R0, RZ ;  /* 0x0000000002027210 */ /* 0x002fe40007f1e0ff */
[----:B------:R-:W-:-:S13]  /*c900*/  ISETP.NE.U32.AND P1, PT, R7, 0x1, PT ;  /* 0x000000010700780c */ /* 0x000fda0003f25070 */
[----:B------:R-:W-:-:S04]  /*c910*/  @P1 LOP3.LUT R22, R22, 0x100, RZ, 0xfc, !PT ;  /* 0x0000010016161812 */ /* 0x000fc800078efcff */
[----:B------:R-:W-:Y:S01]  /*c920*/  LOP3.LUT R22, R22, 0xfffffdff, RZ, 0xc0, !PT ;  /* 0xfffffdff16167812 */ /* 0x000fe200078ec0ff */
[----:B--2---:R-:W-:Y:S02]  /*c930*/  IMAD.MOV.U32 R8, RZ, RZ, R3 ;  /* 0x000000ffff087224 */ /* 0x004fe400078e0003 */
[----:B------:R-:W0:Y:S03]  /*c940*/  SHFL.IDX PT, R3, R6, RZ, 0x181f ;  /* 0x00181fff06037589 */ /* 0x000e2600000e0000 */
[----:B------:R-:W-:Y:S01]  /*c950*/  PRMT R7, R8, 0x8880, RZ ;  /* 0x0000888008077816 */ /* 0x000fe200000000ff */
[----:B0-----:R-:W-:Y:S01]  /*c960*/  IMAD.X R3, RZ, RZ, R3, P0 ;  /* 0x000000ffff037224 */ /* 0x001fe200000e0603 */
[----:B------:R-:W-:Y:S02]  /*c970*/  ISETP.LT.OR P0, PT, R29, 0x1, P1 ;  /* 0x000000011d00780c */ /* 0x000fe40000f01670 */
[----:B------:R-:W-:-:S04]  /*c980*/  LOP3.LUT P1, RZ, R30, 0x20, RZ, 0xc0, !PT ;  /* 0x000000201eff7812 */ /* 0x000fc8000782c0ff */
[----:B------:R-:W-:-:S07]  /*c990*/  ISETP.LT.OR P6, PT, R29, 0x1, !P1 ;  /* 0x000000011d00780c */ /* 0x000fce0004fc1670 */
[----:B------:R-:W-:Y:S01]  /*c9a0*/  @!PT LDS RZ, [RZ] ;  /* 0x00000000fffff984 */ /* 0x000fe20000000800 */
[----:B------:R-:W-:Y:S01]  /*c9b0*/  LDGSTS.E.BYPASS.LTC128B.128 [R5+0x400], desc[UR50][R2.64], !P0 ;  /* 0x0040000002057fae */ /* 0x000fe2000c101d72 */
[----:B------:R-:W-:-:S13]  /*c9c0*/  ISETP.LT.OR P0, PT, R29, 0x1, !P5 ;  /* 0x000000011d00780c */ /* 0x000fda0006f01670 */
[----:B------:R-:W-:Y:S01]  /*c9d0*/  LDGSTS.E.BYPASS.LTC128B.128 [R5+0x2400], desc[UR50][R2.64+0x80], !P0 ;  /* 0x0240008002057fae */ /* 0x000fe2000c101d72 */
[----:B------:R-:W-:-:S13]  /*c9e0*/  ISETP.LT.OR P0, PT, R29, 0x1, !P4 ;  /* 0x000000011d00780c */ /* 0x000fda0006701670 */
[----:B------:R-:W-:Y:S01]  /*c9f0*/  LDGSTS.E.BYPASS.LTC128B.128 [R5+0x4400], desc[UR50][R2.64+0x100], !P0 ;  /* 0x0440010002057fae */ /* 0x000fe2000c101d72 */
[----:B------:R-:W-:-:S13]  /*ca00*/  ISETP.LT.OR P0, PT, R29, 0x1, !P3 ;  /* 0x000000011d00780c */ /* 0x000fda0005f01670 */
[----:B------:R-:W-:Y:S01]  /*ca10*/  LDGSTS.E.BYPASS.LTC128B.128 [R5+0x6400], desc[UR50][R2.64+0x180], !P0 ;  /* 0x0640018002057fae */ /* 0x000fe2000c101d72 */
[----:B------:R-:W-:-:S13]  /*ca20*/  ISETP.LT.OR P0, PT, R29, 0x1, !P2 ;  /* 0x000000011d00780c */ /* 0x000fda0005701670 */
[----:B------:R-:W-:Y:S01]  /*ca30*/  LDGSTS.E.BYPASS.LTC128B.128 [R5+0x8400], desc[UR50][R2.64+0x200], !P0 ;  /* 0x0840020002057fae */ /* 0x000fe2000c101d72 */
[----:B------:R-:W-:-:S03]  /*ca40*/  LOP3.LUT P0, RZ, R30, 0x40, RZ, 0xc0, !PT ;  /* 0x000000401eff7812 */ /* 0x000fc6000780c0ff */
[----:B------:R-:W-:Y:S01]  /*ca50*/  LDGSTS.E.BYPASS.LTC128B.128 [R5+0xa400], desc[UR50][R2.64+0x280], !P6 ;  /* 0x0a40028002057fae */ /* 0x000fe2000f101d72 */
[----:B------:R-:W-:-:S13]  /*ca60*/  ISETP.LT.OR P6, PT, R29, 0x1, !P0 ;  /* 0x000000011d00780c */ /* 0x000fda00047c1670 */
[----:B------:R-:W-:Y:S01]  /*ca70*/  LDGSTS.E.BYPASS.LTC128B.128 [R5+0xc400], desc[UR50][R2.64+0x300], !P6 ;  /* 0x0c40030002057fae */ /* 0x000fe2000f101d72 */
[----:B------:R-:W-:-:S03]  /*ca80*/  ISETP.GT.AND P6, PT, R7, -0x1, PT ;  /* 0xffffffff0700780c */ /* 0x000fc60003fc4270 */
[----:B------:R-:W-:Y:S10]  /*ca90*/  SHFL.IDX PT, R7, R6, 0x2, 0x181f ;  /* 0x00581f0006077f89 */ /* 0x000ff400000e0000 */
[----:B------:R-:W-:-:S02]  /*caa0*/  @P6 LOP3.LUT R22, R22, 0x200, RZ, 0xfc, !PT ;  /* 0x0000020016166812 */ /* 0x000fc400078efcff */
[----:B------:R-:W-:-:S13]  /*cab0*/  ISETP.LT.OR P6, PT, R29, 0x1, P6 ;  /* 0x000000011d00780c */ /* 0x000fda00037c1670 */
[----:B------:R0:W-:Y:S04]  /*cac0*/  LDGSTS.E.BYPASS.LTC128B.128 [R5+0xe400], desc[UR50][R2.64+0x380], !P6 ;  /* 0x0e40038002057fae */ /* 0x0001e8000f101d72 */
[----:B0-----:R-:W0:Y:S04]  /*cad0*/  SHFL.IDX PT, R2, R4, 0x1, 0x181f ;  /* 0x00381f0004027f89 */ /* 0x001e2800000e0000 */
[----:B------:R-:W1:Y:S04]  /*cae0*/  SHFL.IDX PT, R3, R6, 0x1, 0x181f ;  /* 0x00381f0006037f89 */ /* 0x000e6800000e0000 */
[----:B------:R-:W-:Y:S01]  /*caf0*/  SHFL.IDX PT, R6, R6, 0x3, 0x181f ;  /* 0x00781f0006067f89 */ /* 0x000fe200000e0000 */
[----:B0-----:R-:W-:-:S04]  /*cb00*/  IADD3 R2, P6, R2, R0, RZ ;  /* 0x0000000002027210 */ /* 0x001fc80007fde0ff */
[----:B-1----:R-:W-:Y:S02]  /*cb10*/  IADD3.X R3, RZ, R3, RZ, P6, !PT ;  /* 0x00000003ff037210 */ /* 0x002fe400037fe4ff */
[----:B------:R-:W-:-:S04]  /*cb20*/  LOP3.LUT P6, RZ, R22, 0x100, RZ, 0xc0, !PT ;  /* 0x0000010016ff7812 */ /* 0x000fc800078cc0ff */
[----:B------:R-:W-:-:S13]  /*cb30*/  ISETP.LT.OR P6, PT, R29, 0x11, P6 ;  /* 0x000000111d00780c */ /* 0x000fda00037c1670 */
        /* <DEDUP_REMOVED lines=13> */
[----:B------:R-:W-:-:S04]  /*cc10*/  LOP3.LUT P6, RZ, R22, 0x200, RZ, 0xc0, !PT ;  /* 0x0000020016ff7812 */ /* 0x000fc800078cc0ff */
[----:B------:R-:W-:-:S13]  /*cc20*/  ISETP.LT.OR P6, PT, R29, 0x11, P6 ;  /* 0x000000111d00780c */ /* 0x000fda00037c1670 */
[----:B------:R0:W-:Y:S04]  /*cc30*/  LDGSTS.E.BYPASS.LTC128B.128 [R5+0xec00], desc[UR50][R2.64+0x380], !P6 ;  /* 0x0ec0038002057fae */ /* 0x0001e8000f101d72 */
[----:B0-----:R-:W0:Y:S02]  /*cc40*/  SHFL.IDX PT, R2, R4, 0x2, 0x181f ;  /* 0x00581f0004027f89 */ /* 0x001e2400000e0000 */
[----:B0-----:R-:W-:-:S05]  /*cc50*/  IADD3 R2, P6, R2, R0, RZ ;  /* 0x0000000002027210 */ /* 0x001fca0007fde0ff */
[----:B------:R-:W-:Y:S01]  /*cc60*/  IMAD.X R3, RZ, RZ, R7, P6 ;  /* 0x000000ffff037224 */ /* 0x000fe200030e0607 */
        /* <DEDUP_REMOVED lines=18> */
[----:B0-----:R0:W1:Y:S02]  /*cd90*/  SHFL.IDX PT, R2, R4, 0x3, 0x181f ;  /* 0x00781f0004027f89 */ /* 0x00106400000e0000 */
.L_x_3746:
[C---:B------:R-:W-:Y:S02]  /*cda0*/  LOP3.LUT P6, RZ, R22.reuse, 0x100, RZ, 0xc0, !PT ;  /* 0x0000010016ff7812 */ /* 0x040fe400078cc0ff */
[----:B------:R-:W-:Y:S02]  /*cdb0*/  LOP3.LUT R22, R22, 0xffffefff, RZ, 0xc0, !PT ;  /* 0xffffefff16167812 */ /* 0x000fe400078ec0ff */
[C---:B------:R-:W-:Y:S02]  /*cdc0*/  ISETP.LT.OR P6, PT, R29.reuse, 0x31, P6 ;  /* 0x000000311d00780c */ /* 0x040fe400037c1670 */
[----:B------:R-:W-:-:S11]  /*cdd0*/  ISETP.LT.OR P5, PT, R29, 0x31, !P5 ;  /* 0x000000311d00780c */ /* 0x000fd60006fa1670 */
[----:B------:R-:W-:Y:S02]  /*cde0*/  @P6 LOP3.LUT R22, R22, 0x1000, RZ, 0xfc, !PT ;  /* 0x0000100016166812 */ /* 0x000fe400078efcff */
[C---:B------:R-:W-:Y:S02]  /*cdf0*/  ISETP.LT.OR P6, PT, R29.reuse, 0x31, !P4 ;  /* 0x000000311d00780c */ /* 0x040fe400067c1670 */
[----:B------:R-:W-:Y:S02]  /*ce00*/  LOP3.LUT R22, R22, 0xffffbfff, RZ, 0xc0, !PT ;  /* 0xffffbfff16167812 */ /* 0x000fe400078ec0ff */
[C---:B------:R-:W-:Y:S02]  /*ce10*/  ISETP.LT.OR P4, PT, R29.reuse, 0x31, !P2 ;  /* 0x000000311d00780c */ /* 0x040fe40005781670 */
[----:B------:R-:W-:Y:S02]  /*ce20*/  LOP3.LUT R22, R22, 0xfffffeff, RZ, 0xc0, !PT ;  /* 0xfffffeff16167812 */ /* 0x000fe400078ec0ff */
[----:B------:R-:W-:-:S02]  /*ce30*/  ISETP.LT.OR P2, PT, R29, 0x31, !P0 ;  /* 0x000000311d00780c */ /* 0x000fc40004741670 */
[----:B------:R-:W-:Y:S02]  /*ce40*/  @P5 LOP3.LUT R22, R22, 0x100, RZ, 0xfc, !PT ;  /* 0x0000010016165812 */ /* 0x000fe400078efcff */
[----:B-1----:R-:W-:Y:S02]  /*ce50*/  IADD3 R2, P0, R2, R0, RZ ;  /* 0x0000000002027210 */ /* 0x002fe40007f1e0ff */
[----:B------:R-:W-:Y:S02]  /*ce60*/  @P6 LOP3.LUT R22, R22, 0x4000, RZ, 0xfc, !PT ;  /* 0x0000400016166812 */ /* 0x000fe400078efcff */
[----:B------:R-:W-:Y:S01]  /*ce70*/  ISETP.LT.OR P5, PT, R29, 0x31, !P3 ;  /* 0x000000311d00780c */ /* 0x000fe20005fa1670 */
[----:B------:R-:W-:Y:S01]  /*ce80*/  IMAD.X R3, RZ, RZ, R6, P0 ;  /* 0x000000ffff037224 */ /* 0x000fe200000e0606 */
[C---:B------:R-:W-:Y:S02]  /*ce90*/  LOP3.LUT P6, RZ, R22.reuse, 0x1000, RZ, 0xc0, !PT ;  /* 0x0000100016ff7812 */ /* 0x040fe400078cc0ff */
[----:B------:R-:W-:-:S02]  /*cea0*/  LOP3.LUT P0, RZ, R22, 0x100, RZ, 0xc0, !PT ;  /* 0x0000010016ff7812 */ /* 0x000fc4000780c0ff */
[----:B------:R-:W-:Y:S02]  /*ceb0*/  ISETP.LT.OR P3, PT, R29, 0x31, !P1 ;  /* 0x000000311d00780c */ /* 0x000fe40004f61670 */
[----:B------:R-:W-:-:S04]  /*cec0*/  LOP3.LUT P1, RZ, R22, 0x200, RZ, 0xc0, !PT ;  /* 0x0000020016ff7812 */ /* 0x000fc8000782c0ff */
[----:B------:R-:W-:-:S03]  /*ced0*/  ISETP.LT.OR P1, PT, R29, 0x31, P1 ;  /* 0x000000311d00780c */ /* 0x000fc60000f21670 */
[----:B------:R-:W-:Y:S01]  /*cee0*/  @!PT LDS RZ, [RZ] ;  /* 0x00000000fffff984 */ /* 0x000fe20000000800 */
[----:B------:R-:W-:Y:S01]  /*cef0*/  @!PT LDS RZ, [RZ] ;  /* 0x00000000fffff984 */ /* 0x000fe20000000800 */
[----:B------:R-:W-:Y:S01]  /*cf00*/  @!PT LDS RZ, [RZ] ;  /* 0x00000000fffff984 */ /* 0x000fe20000000800 */
[----:B------:R1:W-:Y:S01]  /*cf10*/  LDGSTS.E.BYPASS.LTC128B.128 [R5+0x1c00], desc[UR50][R2.64], !P6 ;  /* 0x01c0000002057fae */ /* 0x0003e2000f101d72 */
[----:B------:R-:W-:-:S03]  /*cf20*/  LOP3.LUT P6, RZ, R22, 0x4000, RZ, 0xc0, !PT ;  /* 0x0000400016ff7812 */ /* 0x000fc600078cc0ff */
        /* <DEDUP_REMOVED lines=9> */
.L_x_3664:
        /* <DEDUP_REMOVED lines=11> */
.L_x_3665:
[----:B------:R-:W-:Y:S01]  /*d070*/  ISETP.GE.AND P0, PT, R36, 0x41, PT ;  /* 0x000000412400780c */ /* 0x000fe20003f06270 */
[----:B------:R1:W-:Y:S01]  /*d080*/  SYNCS.ARRIVE.TRANS64.A1T0 RZ, [R27+URZ+0x28c50], RZ ;  /* 0x028c50ff1bff79a7 */ /* 0x0003e2000810003f */
[----:B------:R-:W-:Y:S11]  /*d090*/  BSSY B0, `(.L_x_3666) ;  /* 0x00000f5000007945 */ /* 0x000ff60003800000 */
[----:B-1----:R-:W-:Y:S05]  /*d0a0*/  @!P0 BRA `(.L_x_3667) ;  /* 0x0000000c00cc8947 */ /* 0x002fea0003800000 */
[----:B0-----:R-:W2:Y:S04]  /*d0b0*/  LDL.LU R4, [R1+0x28] ;  /* 0x0000280001047983 */ /* 0x001ea80000300800 */
[----:B------:R-:W3:Y:S04]  /*d0c0*/  LDL.LU R3, [R1+0x4] ;  /* 0x0000040001037983 */ /* 0x000ee80000300800 */
[----:B------:R-:W4:Y:S01]  /*d0d0*/  LDL.LU R2, [R1+0x30] ;  /* 0x0000300001027983 */ /* 0x000f220000300800 */
[----:B--2---:R-:W-:Y:S02]  /*d0e0*/  LOP3.LUT R30, R4, 0x40, RZ, 0xc0, !PT ;  /* 0x00000040041e7812 */ /* 0x004fe400078ec0ff */
[----:B---3--:R-:W-:-:S02]  /*d0f0*/  LOP3.LUT R29, R3, 0x80, RZ, 0xc0, !PT ;  /* 0x00000080031d7812 */ /* 0x008fc400078ec0ff */
[----:B------:R-:W-:Y:S01]  /*d100*/  SHF.R.U32.HI R30, RZ, 0x2, R30 ;  /* 0x00000002ff1e7819 */ /* 0x000fe2000001161e */
[----:B----4-:R-:W-:Y:S01]  /*d110*/  VIADD R7, R2, 0xfffffffe ;  /* 0xfffffffe02077836 */ /* 0x010fe20000000000 */
[----:B------:R-:W-:-:S07]  /*d120*/  SHF.R.U32.HI R29, RZ, 0x3, R29 ;  /* 0x00000003ff1d7819 */ /* 0x000fce000001161d */
.L_x_3680:
[----:B------:R-:W0:Y:S01]  /*d130*/  S2R R2, SR_TID.X ;  /* 0x0000000000027919 */ /* 0x000e220000002100 */
[----:B-1----:R-:W1:Y:S01]  /*d140*/  LDC R3, c[0x0][0x430] ;  /* 0x00010c00ff037b82 */ /* 0x002e620000000800 */
[----:B--23--:R-:W-:Y:S01]  /*d150*/  IMAD R6, R7, 0x40, R31 ;  /* 0x0000004007067824 */ /* 0x00cfe200078e021f */
[----:B------:R-:W-:Y:S05]  /*d160*/  YIELD ;  /* 0x0000000000007946 */ /* 0x000fea0003800000 */
[----:B------:R-:W-:Y:S01]  /*d170*/  IMAD.U32 R11, RZ, RZ, UR36 ;  /* 0x00000024ff0b7e24 */ /* 0x000fe2000f8e00ff */
[----:B------:R-:W-:Y:S01]  /*d180*/  ULDC UR4, c[0x0][0x430] ;  /* 0x00010c0000047ab9 */ /* 0x000fe20000000800 */
[----:B------:R-:W-:Y:S01]  /*d190*/  VIADD R24, R24, 0x1 ;  /* 0x0000000118187836 */ /* 0x000fe20000000000 */
[----:B-1----:R-:W-:Y:S01]  /*d1a0*/  ISETP.NE.AND P0, PT, R3, 0x1, PT ;  /* 0x000000010300780c */ /* 0x002fe20003f05270 */
[----:B0-----:R-:W-:-:S05]  /*d1b0*/  IMAD.SHL.U32 R4, R2, 0x10, RZ ;  /* 0x0000001002047824 */ /* 0x001fca00078e00ff */
[----:B------:R-:W-:-:S07]  /*d1c0*/  LOP3.LUT R4, R37, 0x70, R4, 0xf8, !PT ;  /* 0x0000007025047812 */ /* 0x000fce00078ef804 */
[----:B------:R-:W0:Y:S01]  /*d1d0*/  @P0 LDC R3, c[0x0][0x434] ;  /* 0x00010d00ff030b82 */ /* 0x000e220000000800 */
[C---:B------:R-:W-:Y:S01]  /*d1e0*/  ISETP.GT.U32.AND P1, PT, R4.reuse, 0x3f, PT ;  /* 0x0000003f0400780c */ /* 0x040fe20003f24070 */
[----:B------:R-:W-:-:S06]  /*d1f0*/  IMAD.IADD R6, R4, 0x1, R6 ;  /* 0x0000000104067824 */ /* 0x000fcc00078e0206 */
[----:B------:R-:W1:Y:S01]  /*d200*/  @P0 LDC R2, c[0x0][0x438] ;  /* 0x00010e00ff020b82 */ /* 0x000e620000000800 */
[----:B------:R-:W-:-:S07]  /*d210*/  IMAD.MOV.U32 R10, RZ, RZ, R6 ;  /* 0x000000ffff0a7224 */ /* 0x000fce00078e0006 */
[----:B------:R-:W2:Y:S01]  /*d220*/  @!P1 LDC.64 R4, c[0x0][0x428] ;  /* 0x00010a00ff049b82 */ /* 0x000ea20000000a00 */
[----:B0-----:R-:W-:-:S07]  /*d230*/  @P0 IMAD.HI.U32 R3, R6, R3, RZ ;  /* 0x0000000306030227 */ /* 0x001fce00078e00ff */
[----:B------:R-:W0:Y:S01]  /*d240*/  @!P1 LDC.64 R8, c[0x0][0x418] ;  /* 0x00010600ff089b82 */ /* 0x000e220000000a00 */
[----:B-1----:R-:W-:-:S04]  /*d250*/  @P0 SHF.R.U32.HI R10, RZ, R2, R3 ;  /* 0x00000002ff0a0219 */ /* 0x002fc80000011603 */
[----:B------:R-:W-:Y:S02]  /*d260*/  @!P1 SHF.R.S32.HI R3, RZ, 0x1f, R10 ;  /* 0x0000001fff039819 */ /* 0x000fe4000001140a */
[----:B------:R-:W-:-:S05]  /*d270*/  @!P1 MOV R2, R10 ;  /* 0x0000000a00029202 */ /* 0x000fca0000000f00 */
[----:B--2---:R-:W-:-:S04]  /*d280*/  @!P1 IMAD.WIDE.U32 R2, R28, R4, R2 ;  /* 0x000000041c029225 */ /* 0x004fc800078e0002 */
[----:B------:R-:W-:Y:S01]  /*d290*/  @!P1 IMAD R4, R32, R4, RZ ;  /* 0x0000000420049224 */ /* 0x000fe200078e02ff */
[----:B0-----:R-:W-:-:S03]  /*d2a0*/  @!P1 LEA R8, P0, R2, R8, 0x2 ;  /* 0x0000000802089211 */ /* 0x001fc600078010ff */
[----:B------:R-:W-:Y:S02]  /*d2b0*/  @!P1 IMAD R5, R28, R5, R4 ;  /* 0x000000051c059224 */ /* 0x000fe400078e0204 */
[----:B------:R-:W-:Y:S02]  /*d2c0*/  IMAD.MOV.U32 R4, RZ, RZ, RZ ;  /* 0x000000ffff047224 */ /* 0x000fe400078e00ff */
[----:B------:R-:W-:Y:S02]  /*d2d0*/  @!P1 IMAD.IADD R3, R5, 0x1, R3 ;  /* 0x0000000105039824 */ /* 0x000fe400078e0203 */
[----:B------:R-:W-:-:S03]  /*d2e0*/  IMAD.MOV R5, RZ, RZ, -R10 ;  /* 0x000000ffff057224 */ /* 0x000fc600078e0a0a */
[----:B------:R-:W-:Y:S01]  /*d2f0*/  @!P1 LEA.HI.X R9, R2, R9, R3, 0x2, P0 ;  /* 0x0000000902099211 */ /* 0x000fe200000f1403 */
[----:B------:R-:W-:Y:S01]  /*d300*/  IMAD R5, R5, UR4, R6 ;  /* 0x0000000405057c24 */ /* 0x000fe2000f8e0206 */
[----:B------:R-:W-:-:S03]  /*d310*/  ISETP.NE.AND P0, PT, R24, 0x2, PT ;  /* 0x000000021800780c */ /* 0x000fc60003f05270 */
[----:B------:R0:W5:Y:S01]  /*d320*/  @!P1 LDG.E R4, desc[UR50][R8.64] ;  /* 0x0000003208049981 */ /* 0x000162000c1e1900 */
[----:B------:R-:W-:Y:S02]  /*d330*/  ISETP.NE.AND P1, PT, R11, 0x3, PT ;  /* 0x000000030b00780c */ /* 0x000fe40003f25270 */
[----:B------:R-:W-:Y:S02]  /*d340*/  SEL R2, RZ, 0x1, P0 ;  /* 0x00000001ff027807 */ /* 0x000fe40000000000 */
[----:B------:R-:W-:Y:S02]  /*d350*/  SEL R24, R24, RZ, P0 ;  /* 0x000000ff18187207 */ /* 0x000fe40000000000 */
[----:B------:R-:W-:Y:S01]  /*d360*/  LOP3.LUT R25, R25, R2, RZ, 0x3c, !PT ;  /* 0x0000000219197212 */ /* 0x000fe200078e3cff */
[----:B------:R-:W-:Y:S02]  /*d370*/  IMAD.MOV.U32 R2, RZ, RZ, R7 ;  /* 0x000000ffff027224 */ /* 0x000fe400078e0007 */
[----:B------:R-:W-:-:S03]  /*d380*/  VIADD R7, R7, 0xffffffff ;  /* 0xffffffff07077836 */ /* 0x000fc60000000000 */
[----:B------:R-:W-:Y:S01]  /*d390*/  ISETP.GT.AND P3, PT, R2, RZ, PT ;  /* 0x000000ff0200720c */ /* 0x000fe20003f64270 */
[----:B0-----:R-:W-:-:S12]  /*d3a0*/  @!P1 BRA `(.L_x_3668) ;  /* 0x0000000000049947 */ /* 0x001fd80003800000 */
[----:B------:R-:W-:Y:S01]  /*d3b0*/  BPT.TRAP 0x1 ;  /* 0x000000040000795c */ /* 0x000fe20000300000 */
.L_x_3668:
[----:B------:R-:W-:Y:S01]  /*d3c0*/  IMAD R6, R24, 0x8, R23 ;  /* 0x0000000818067824 */ /* 0x000fe200078e0217 */
[----:B------:R-:W-:Y:S01]  /*d3d0*/  SHF.L.U32 R17, R25, 0x1f, RZ ;  /* 0x0000001f19117819 */ /* 0x000fe200000006ff */
[----:B------:R-:W-:Y:S01]  /*d3e0*/  BSSY B1, `(.L_x_3669) ;  /* 0x0000004000017945 */ /* 0x000fe20003800000 */
[----:B------:R-:W-:Y:S02]  /*d3f0*/  SHF.R.S32.HI R9, RZ, 0x1f, R5 ;  /* 0x0000001fff097819 */ /* 0x000fe40000011405 */
[----:B------:R-:W0:Y:S02]  /*d400*/  SYNCS.PHASECHK.TRANS64.TRYWAIT P0, [R6+URZ+0x28c40], R17 ;  /* 0x028c4011060075a7 */ /* 0x000e24000800017f */
[----:B0-----:R-:W-:Y:S05]  /*d410*/  @!P0 BRA `(.L_x_3670) ;  /* 0x0000003000848947 */ /* 0x001fea0003800000 */
.L_x_3747:
[----:B------:R-:W-:Y:S05]  /*d420*/  BSYNC B1 ;  /* 0x0000000000017941 */ /* 0x000fea0003800000 */
.L_x_3669:
[----:B------:R-:W-:Y:S01]  /*d430*/  ULDC.64 UR4, c[0x0][0x300] ;  /* 0x0000c00000047ab9 */ /* 0x000fe20000000a00 */
[----:B-----5:R-:W-:Y:S01]  /*d440*/  SHF.R.S32.HI R10, RZ, 0x1f, R4 ;  /* 0x0000001fff0a7819 */ /* 0x020fe20000011404 */
[----:B------:R-:W-:Y:S01]  /*d450*/  IMAD R8, R9, UR4, RZ ;  /* 0x0000000409087c24 */ /* 0x000fe2000f8e02ff */
[----:B------:R-:W-:Y:S01]  /*d460*/  LOP3.LUT P1, RZ, R22, 0x2, RZ, 0xc0, !PT ;  /* 0x0000000216ff7812 */ /* 0x000fe2000782c0ff */
[----:B------:R-:W-:-:S04]  /*d470*/  IMAD.WIDE.U32 R2, R5, UR4, RZ ;  /* 0x0000000405027c25 */ /* 0x000fc8000f8e00ff */
[----:B------:R-:W-:Y:S01]  /*d480*/  IMAD R8, R5, UR5, R8 ;  /* 0x0000000505087c24 */ /* 0x000fe2000f8e0208 */
[----:B------:R-:W-:-:S04]  /*d490*/  ULDC.64 UR4, c[0x0][0x310] ;  /* 0x0000c40000047ab9 */ /* 0x000fc80000000a00 */
[----:B------:R-:W-:Y:S01]  /*d4a0*/  IADD3 R3, R3, R8, RZ ;  /* 0x0000000803037210 */ /* 0x000fe20007ffe0ff */
[----:B------:R-:W-:-:S04]  /*d4b0*/  IMAD R8, R10, UR4, RZ ;  /* 0x000000040a087c24 */ /* 0x000fc8000f8e02ff */
        /* <DEDUP_REMOVED lines=14> */
[----:B------:R-:W1:Y:S01]  /*d5a0*/  SHFL.IDX PT, R2, R20, RZ, 0x181f ;  /* 0x00181fff14027589 */ /* 0x000e6200000e0000 */
[----:B------:R-:W-:-:S03]  /*d5b0*/  IMAD R21, R8, 0x2, R23 ;  /* 0x0000000208157824 */ /* 0x000fc600078e0217 */
[----:B------:R-:W2:Y:S01]  /*d5c0*/  SHFL.IDX PT, R3, R27, RZ, 0x181f ;  /* 0x00181fff1b037589 */ /* 0x000ea200000e0000 */
[----:B-1----:R-:W-:-:S05]  /*d5d0*/  IADD3 R2, P0, R2, R0, RZ ;  /* 0x0000000002027210 */ /* 0x002fca0007f1e0ff */
[----:B--2---:R-:W-:-:S05]  /*d5e0*/  IMAD.X R3, RZ, RZ, R3, P0 ;  /* 0x000000ffff037224 */ /* 0x004fca00000e0603 */
[----:B------:R-:W-:Y:S01]  /*d5f0*/  @!PT LDS RZ, [RZ] ;  /* 0x00000000fffff984 */ /* 0x000fe20000000800 */
[----:B------:R1:W-:Y:S04]  /*d600*/  LDGSTS.E.BYPASS.LTC128B.128 [R21+0x22400], desc[UR50][R2.64], !P1 ;  /* 0x2240000002157fae */ /* 0x0003e8000c901d72 */
[----:B-1----:R-:W1:Y:S04]  /*d610*/  SHFL.IDX PT, R2, R20, 0x1, 0x181f ;  /* 0x00381f0014027f89 */ /* 0x002e6800000e0000 */
[----:B------:R-:W2:Y:S01]  /*d620*/  SHFL.IDX PT, R3, R27, 0x1, 0x181f ;  /* 0x00381f001b037f89 */ /* 0x000ea200000e0000 */
[----:B-1----:R-:W-:-:S05]  /*d630*/  IADD3 R2, P0, R2, R0, RZ ;  /* 0x0000000002027210 */ /* 0x002fca0007f1e0ff */
[----:B--2---:R-:W-:-:S05]  /*d640*/  IMAD.X R3, RZ, RZ, R3, P0 ;  /* 0x000000ffff037224 */ /* 0x004fca00000e0603 */
[----:B------:R1:W-:Y:S04]  /*d650*/  LDGSTS.E.BYPASS.LTC128B.128 [R21+0x22c00], desc[UR50][R2.64], !P1 ;  /* 0x22c0000002157fae */ /* 0x0003e8000c901d72 */
[----:B-1----:R-:W1:Y:S04]  /*d660*/  SHFL.IDX PT, R2, R20, 0x2, 0x181f ;  /* 0x00581f0014027f89 */ /* 0x002e6800000e0000 */
[----:B------:R-:W2:Y:S04]  /*d670*/  SHFL.IDX PT, R3, R27, 0x2, 0x181f ;  /* 0x00581f001b037f89 */ /* 0x000ea800000e0000 */
[----:B------:R-:W3:Y:S01]  /*d680*/  SHFL.IDX PT, R27, R27, 0x3, 0x181f ;  /* 0x00781f001b1b7f89 */ /* 0x000ee200000e0000 */
[----:B-1----:R-:W-:-:S05]  /*d690*/  IADD3 R2, P0, R2, R0, RZ ;  /* 0x0000000002027210 */ /* 0x002fca0007f1e0ff */
[----:B--2---:R-:W-:-:S05]  /*d6a0*/  IMAD.X R3, RZ, RZ, R3, P0 ;  /* 0x000000ffff037224 */ /* 0x004fca00000e0603 */
[----:B------:R1:W-:Y:S04]  /*d6b0*/  LDGSTS.E.BYPASS.LTC128B.128 [R21+0x23400], desc[UR50][R2.64], !P1 ;  /* 0x2340000002157fae */ /* 0x0003e8000c901d72 */
[----:B-1-3--:R1:W2:Y:S02]  /*d6c0*/  SHFL.IDX PT, R2, R20, 0x3, 0x181f ;  /* 0x00781f0014027f89 */ /* 0x00a2a400000e0000 */
.L_x_3757:
        /* <DEDUP_REMOVED lines=8> */
.L_x_3672:
[----:B------:R-:W-:Y:S02]  /*d750*/  PLOP3.LUT P1, PT, P1, P0, PT, 0xa2, 0x0 ;  /* 0x000000000000781c */ /* 0x000fe40000f21472 */
[----:B------:R-:W-:-:S08]  /*d760*/  @P0 R2UR P1, UR4, R6 ;  /* 0x00000000060402ca */ /* 0x000fd00000020000 */
[----:B------:R-:W-:-:S05]  /*d770*/  @P0 PLOP3.LUT P0, PT, P1, PT, PT, 0x80, 0x0 ;  /* 0x000000000000081c */ /* 0x000fca0000f0f070 */
[----:B------:R-:W-:Y:S01]  /*d780*/  @!P1 SYNCS.ARRIVE.TRANS64.RED.A0T1 RZ, [UR4+0x28c30], RZ ;  /* 0x028c30ffffff99a7 */ /* 0x000fe20008200404 */
[----:B------:R-:W-:Y:S07]  /*d790*/  @!P1 ARRIVES.LDGSTSBAR.64.TRANSCNT [UR4+0x28c30] ;  /* 0x028c3000ff0099b0 */ /* 0x000fee0008000a84 */
[----:B------:R-:W-:Y:S05]  /*d7a0*/  @P0 BRA.U.ANY `(.L_x_3672) ;  /* 0xfffffffd00e80947 */ /* 0x000fea000393ffff */
[----:B------:R-:W-:Y:S01]  /*d7b0*/  NOP ;  /* 0x0000000000007918 */ /* 0x000fe20000000000 */
[----:B--2---:R-:W-:-:S04]  /*d7c0*/  MOV R2, UR36 ;  /* 0x0000002400027c02 */ /* 0x004fc80008000f00 */
[----:B------:R-:W-:-:S13]  /*d7d0*/  ISETP.NE.AND P2, PT, R2, 0x3, PT ;  /* 0x000000030200780c */ /* 0x000fda0003f45270 */
[----:B------:R-:W-:Y:S05]  /*d7e0*/  @!P2 BRA `(.L_x_3673) ;  /* 0x000000000004a947 */ /* 0x000fea0003800000 */
[----:B------:R-:W-:Y:S01]  /*d7f0*/  BPT.TRAP 0x1 ;  /* 0x000000040000795c */ /* 0x000fe20000300000 */
.L_x_3673:
[----:B------:R2:W-:Y:S01]  /*d800*/  SYNCS.ARRIVE.TRANS64.A1T0 RZ, [R6+URZ+0x28c30], RZ ;  /* 0x028c30ff06ff79a7 */ /* 0x0005e2000810003f */
[----:B------:R-:W-:Y:S05]  /*d810*/  @!P2 BRA `(.L_x_3674) ;  /* 0x000000000004a947 */ /* 0x000fea0003800000 */
[----:B------:R-:W-:Y:S01]  /*d820*/  BPT.TRAP 0x1 ;  /* 0x000000040000795c */ /* 0x000fe20000300000 */
.L_x_3674:
[----:B------:R-:W3:Y:S01]  /*d830*/  SYNCS.PHASECHK.TRANS64.TRYWAIT P0, [R6+URZ+0x28c60], R17 ;  /* 0x028c6011060075a7 */ /* 0x000ee2000800017f */
[----:B------:R-:W-:Y:S04]  /*d840*/  BSSY B1, `(.L_x_3675) ;  /* 0x0000002000017945 */ /* 0x000fe80003800000 */
[----:B---3--:R-:W-:Y:S05]  /*d850*/  @!P0 BRA `(.L_x_3676) ;  /* 0x0000003000a48947 */ /* 0x008fea0003800000 */
.L_x_3758:
[----:B------:R-:W-:Y:S05]  /*d860*/  BSYNC B1 ;  /* 0x0000000000017941 */ /* 0x000fea0003800000 */
.L_x_3675:
[----:B------:R-:W-:Y:S01]  /*d870*/  ULDC.64 UR4, c[0x0][0x328] ;  /* 0x0000ca0000047ab9 */ /* 0x000fe20000000a00 */
[C---:B------:R-:W-:Y:S01]  /*d880*/  LOP3.LUT P5, RZ, R22.reuse, 0x8, RZ, 0xc0, !PT ;  /* 0x0000000816ff7812 */ /* 0x040fe200078ac0ff */
[----:B------:R-:W-:Y:S01]  /*d890*/  IMAD R9, R9, UR4, RZ ;  /* 0x0000000409097c24 */ /* 0x000fe2000f8e02ff */
[----:B------:R-:W-:Y:S01]  /*d8a0*/  LOP3.LUT P4, RZ, R22, 0x4, RZ, 0xc0, !PT ;  /* 0x0000000416ff7812 */ /* 0x000fe2000788c0ff */
[----:B------:R-:W-:-:S04]  /*d8b0*/  IMAD.WIDE.U32 R2, R5, UR4, RZ ;  /* 0x0000000405027c25 */ /* 0x000fc8000f8e00ff */
[----:B------:R-:W-:Y:S01]  /*d8c0*/  IMAD R9, R5, UR5, R9 ;  /* 0x0000000505097c24 */ /* 0x000fe2000f8e0209 */
[----:B------:R-:W-:Y:S01]  /*d8d0*/  ULDC.64 UR4, c[0x0][0x338] ;  /* 0x0000ce0000047ab9 */ /* 0x000fe20000000a00 */
[----:B0--3--:R-:W-:Y:S02]  /*d8e0*/  IMAD R17, R24, 0x7000, R8 ;  /* 0x0000700018117824 */ /* 0x009fe400078e0208 */
        /* <DEDUP_REMOVED lines=16> */
[C---:B------:R-:W-:Y:S01]  /*d9f0*/  LOP3.LUT P1, RZ, R22.reuse, 0x80, RZ, 0xc0, !PT ;  /* 0x0000008016ff7812 */ /* 0x040fe2000782c0ff */
[----:B------:R-:W-:Y:S01]  /*da00*/  IMAD R17, R17, 0x2, R23 ;  /* 0x0000000211117824 */ /* 0x000fe200078e0217 */
[C---:B------:R-:W-:Y:S01]  /*da10*/  LOP3.LUT P2, RZ, R22.reuse, 0x40, RZ, 0xc0, !PT ;  /* 0x0000004016ff7812 */ /* 0x040fe2000784c0ff */
[----:B------:R-:W3:Y:S01]  /*da20*/  SHFL.IDX PT, R3, R10, RZ, 0x181f ;  /* 0x00181fff0a037589 */ /* 0x000ee200000e0000 */
[----:B------:R-:W-:-:S03]  /*da30*/  LOP3.LUT R22, R22, 0xffffbfff, RZ, 0xc0, !PT ;  /* 0xffffbfff16167812 */ /* 0x000fc600078ec0ff */
[----:B------:R-:W4:Y:S01]  /*da40*/  SHFL.IDX PT, R14, R9, 0x1, 0x181f ;  /* 0x00381f00090e7f89 */ /* 0x000f2200000e0000 */
[----:B------:R-:W-:-:S03]  /*da50*/  @P3 LOP3.LUT R22, R22, 0x4000, RZ, 0xfc, !PT ;  /* 0x0000400016163812 */ /* 0x000fc600078efcff */
[----:B------:R-:W5:Y:S01]  /*da60*/  SHFL.IDX PT, R5, R10, 0x1, 0x181f ;  /* 0x00381f000a057f89 */ /* 0x000f6200000e0000 */
[C---:B------:R-:W-:Y:S02]  /*da70*/  LOP3.LUT P3, RZ, R22.reuse, 0x20, RZ, 0xc0, !PT ;  /* 0x0000002016ff7812 */ /* 0x040fe4000786c0ff */
[C---:B------:R-:W-:Y:S01]  /*da80*/  LOP3.LUT P6, RZ, R22.reuse, 0x10, RZ, 0xc0, !PT ;  /* 0x0000001016ff7812 */ /* 0x040fe200078cc0ff */
[----:B------:R-:W-:Y:S01]  /*da90*/  SHFL.IDX PT, R8, R10, 0x2, 0x181f ;  /* 0x00581f000a087f89 */ /* 0x000fe200000e0000 */
[----:B------:R-:W-:-:S03]  /*daa0*/  LOP3.LUT R22, R22, 0xfffeffff, RZ, 0xc0, !PT ;  /* 0xfffeffff16167812 */ /* 0x000fc600078ec0ff */
[----:B------:R-:W-:Y:S01]  /*dab0*/  SHFL.IDX PT, R10, R10, 0x3, 0x181f ;  /* 0x00781f000a0a7f89 */ /* 0x000fe200000e0000 */
[----:B0-----:R-:W-:-:S05]  /*dac0*/  IADD3 R2, P0, R2, R0, RZ ;  /* 0x0000000002027210 */ /* 0x001fca0007f1e0ff */
[----:B------:R-:W-:Y:S01]  /*dad0*/  @P3 LOP3.LUT R22, R22, 0x10000, RZ, 0xfc, !PT ;  /* 0x0001000016163812 */ /* 0x000fe200078efcff */
[----:B---3--:R-:W-:Y:S01]  /*dae0*/  IMAD.X R3, RZ, RZ, R3, P0 ;  /* 0x000000ffff037224 */ /* 0x008fe200000e0603 */
[----:B------:R-:W-:-:S04]  /*daf0*/  ISETP.NE.U32.AND P0, PT, R30, RZ, PT ;  /* 0x000000ff1e00720c */ /* 0x000fc80003f05070 */
[----:B------:R-:W-:Y:S01]  /*db00*/  LDGSTS.E.BYPASS.LTC128B.128 [R17+0x400], desc[UR50][R2.64], !P1 ;  /* 0x0040000002117fae */ /* 0x000fe2000c901d72 */
[----:B------:R-:W-:-:S03]  /*db10*/  ISETP.NE.U32.AND P1, PT, R29, RZ, PT ;  /* 0x000000ff1d00720c */ /* 0x000fc60003f25070 */
[----:B------:R-:W-:Y:S01]  /*db20*/  LDGSTS.E.BYPASS.LTC128B.128 [R17+0x2400], desc[UR50][R2.64+0x80], !P2 ;  /* 0x0240008002117fae */ /* 0x000fe2000d101d72 */
[----:B----4-:R-:W-:-:S03]  /*db30*/  IADD3 R4, P2, R14, R0, RZ ;  /* 0x000000000e047210 */ /* 0x010fc60007f5e0ff */
[----:B------:R-:W-:Y:S01]  /*db40*/  LDGSTS.E.BYPASS.LTC128B.128 [R17+0x4400], desc[UR50][R2.64+0x100], !P3 ;  /* 0x0440010002117fae */ /* 0x000fe2000d901d72 */
[C---:B------:R-:W-:Y:S01]  /*db50*/  LOP3.LUT P3, RZ, R22.reuse, 0x80, RZ, 0xc0, !PT ;  /* 0x0000008016ff7812 */ /* 0x040fe2000786c0ff */
[----:B-----5:R-:W-:Y:S01]  /*db60*/  IMAD.X R5, RZ, RZ, R5, P2 ;  /* 0x000000ffff057224 */ /* 0x020fe200010e0605 */
[C---:B------:R-:W-:Y:S01]  /*db70*/  LOP3.LUT P2, RZ, R22.reuse, 0x40, RZ, 0xc0, !PT ;  /* 0x0000004016ff7812 */ /* 0x040fe2000784c0ff */
[----:B------:R-:W-:Y:S04]  /*db80*/  LDGSTS.E.BYPASS.LTC128B.128 [R17+0x6400], desc[UR50][R2.64+0x180], !P6 ;  /* 0x0640018002117fae */ /* 0x000fe8000f101d72 */
[----:B------:R-:W-:Y:S04]  /*db90*/  LDGSTS.E.BYPASS.LTC128B.128 [R17+0x8400], desc[UR50][R2.64+0x200], !P5 ;  /* 0x0840020002117fae */ /* 0x000fe8000e901d72 */
[----:B------:R-:W-:Y:S04]  /*dba0*/  LDGSTS.E.BYPASS.LTC128B.128 [R17+0xa400], desc[UR50][R2.64+0x280], !P4 ;  /* 0x0a40028002117fae */ /* 0x000fe8000e101d72 */
[----:B------:R-:W0:Y:S04]  /*dbb0*/  SHFL.IDX PT, R14, R9, 0x2, 0x181f ;  /* 0x00581f00090e7f89 */ /* 0x000e2800000e0000 */
[----:B------:R-:W-:Y:S04]  /*dbc0*/  LDGSTS.E.BYPASS.LTC128B.128 [R17+0xc400], desc[UR50][R2.64+0x300], P0 ;  /* 0x0c40030002117fae */ /* 0x000fe80008101d72 */
[----:B------:R0:W-:Y:S04]  /*dbd0*/  LDGSTS.E.BYPASS.LTC128B.128 [R17+0xe400], desc[UR50][R2.64+0x380], P1 ;  /* 0x0e40038002117fae */ /* 0x0001e80008901d72 */
[----:B------:R3:W-:Y:S01]  /*dbe0*/  LDGSTS.E.BYPASS.LTC128B.128 [R17+0xc00], desc[UR50][R4.64], !P3 ;  /* 0x00c0000004117fae */ /* 0x0007e2000d901d72 */
[----:B------:R-:W-:-:S02]  /*dbf0*/  LOP3.LUT P3, RZ, R22, 0x10000, RZ, 0xc0, !PT ;  /* 0x0001000016ff7812 */ /* 0x000fc4000786c0ff */
[----:B------:R-:W-:Y:S01]  /*dc00*/  LOP3.LUT R22, R22, 0xffff7fff, RZ, 0xc0, !PT ;  /* 0xffff7fff16167812 */ /* 0x000fe200078ec0ff */
[----:B------:R3:W-:Y:S01]  /*dc10*/  LDGSTS.E.BYPASS.LTC128B.128 [R17+0x2c00], desc[UR50][R4.64+0x80], !P2 ;  /* 0x02c0008004117fae */ /* 0x0007e2000d101d72 */
[----:B0-----:R-:W-:-:S09]  /*dc20*/  IADD3 R2, P2, R14, R0, RZ ;  /* 0x000000000e027210 */ /* 0x001fd20007f5e0ff */
[----:B------:R-:W-:Y:S01]  /*dc30*/  @P3 LOP3.LUT R22, R22, 0x8000, RZ, 0xfc, !PT ;  /* 0x0000800016163812 */ /* 0x000fe200078efcff */
[----:B------:R3:W-:Y:S01]  /*dc40*/  LDGSTS.E.BYPASS.LTC128B.128 [R17+0x4c00], desc[UR50][R4.64+0x100], !P3 ;  /* 0x04c0010004117fae */ /* 0x0007e2000d901d72 */
[----:B------:R-:W-:Y:S02]  /*dc50*/  IMAD.X R3, RZ, RZ, R8, P2 ;  /* 0x000000ffff037224 */ /* 0x000fe400010e0608 */
[C---:B------:R-:W-:Y:S01]  /*dc60*/  LOP3.LUT P3, RZ, R22.reuse, 0x80, RZ, 0xc0, !PT ;  /* 0x0000008016ff7812 */ /* 0x040fe2000786c0ff */
[----:B------:R3:W-:Y:S01]  /*dc70*/  LDGSTS.E.BYPASS.LTC128B.128 [R17+0x6c00], desc[UR50][R4.64+0x180], !P6 ;  /* 0x06c0018004117fae */ /* 0x0007e2000f101d72 */
[----:B------:R-:W-:-:S03]  /*dc80*/  LOP3.LUT P2, RZ, R22, 0x40, RZ, 0xc0, !PT ;  /* 0x0000004016ff7812 */ /* 0x000fc6000784c0ff */
[----:B------:R3:W-:Y:S04]  /*dc90*/  LDGSTS.E.BYPASS.LTC128B.128 [R17+0x8c00], desc[UR50][R4.64+0x200], !P5 ;  /* 0x08c0020004117fae */ /* 0x0007e8000e901d72 */
[----:B------:R3:W-:Y:S04]  /*dca0*/  LDGSTS.E.BYPASS.LTC128B.128 [R17+0xac00], desc[UR50][R4.64+0x280], !P4 ;  /* 0x0ac0028004117fae */ /* 0x0007e8000e101d72 */
[----:B------:R3:W-:Y:S04]  /*dcb0*/  LDGSTS.E.BYPASS.LTC128B.128 [R17+0xcc00], desc[UR50][R4.64+0x300], P0 ;  /* 0x0cc0030004117fae */ /* 0x0007e80008101d72 */
[----:B------:R3:W-:Y:S04]  /*dcc0*/  LDGSTS.E.BYPASS.LTC128B.128 [R17+0xec00], desc[UR50][R4.64+0x380], P1 ;  /* 0x0ec0038004117fae */ /* 0x0007e80008901d72 */
[----:B------:R3:W-:Y:S01]  /*dcd0*/  LDGSTS.E.BYPASS.LTC128B.128 [R17+0x1400], desc[UR50][R2.64], !P3 ;  /* 0x0140000002117fae */ /* 0x0007e2000d901d72 */
[----:B------:R-:W-:-:S03]  /*dce0*/  LOP3.LUT P3, RZ, R22, 0x8000, RZ, 0xc0, !PT ;  /* 0x0000800016ff7812 */ /* 0x000fc6000786c0ff */
[----:B------:R3:W-:Y:S04]  /*dcf0*/  LDGSTS.E.BYPASS.LTC128B.128 [R17+0x3400], desc[UR50][R2.64+0x80], !P2 ;  /* 0x0340008002117fae */ /* 0x0007e8000d101d72 */
[----:B------:R3:W0:Y:S06]  /*dd00*/  SHFL.IDX PT, R14, R9, 0x3, 0x181f ;  /* 0x00781f00090e7f89 */ /* 0x00062c00000e0000 */
[----:B------:R3:W-:Y:S01]  /*dd10*/  LDGSTS.E.BYPASS.LTC128B.128 [R17+0x5400], desc[UR50][R2.64+0x100], !P3 ;  /* 0x0540010002117fae */ /* 0x0007e2000d901d72 */
[----:B------:R-:W-:-:S03]  /*dd20*/  LOP3.LUT P3, RZ, R22, 0x4000, RZ, 0xc0, !PT ;  /* 0x0000400016ff7812 */ /* 0x000fc6000786c0ff */
[----:B------:R3:W-:Y:S04]  /*dd30*/  LDGSTS.E.BYPASS.LTC128B.128 [R17+0x7400], desc[UR50][R2.64+0x180], !P6 ;  /* 0x0740018002117fae */ /* 0x0007e8000f101d72 */
[----:B------:R3:W-:Y:S04]  /*dd40*/  LDGSTS.E.BYPASS.LTC128B.128 [R17+0x9400], desc[UR50][R2.64+0x200], !P5 ;  /* 0x0940020002117fae */ /* 0x0007e8000e901d72 */
[----:B------:R3:W-:Y:S04]  /*dd50*/  LDGSTS.E.BYPASS.LTC128B.128 [R17+0xb400], desc[UR50][R2.64+0x280], !P4 ;  /* 0x0b40028002117fae */ /* 0x0007e8000e101d72 */
[----:B------:R3:W-:Y:S04]  /*dd60*/  LDGSTS.E.BYPASS.LTC128B.128 [R17+0xd400], desc[UR50][R2.64+0x300], P0 ;  /* 0x0d40030002117fae */ /* 0x0007e80008101d72 */
[----:B0-----:R3:W-:Y:S02]  /*dd70*/  LDGSTS.E.BYPASS.LTC128B.128 [R17+0xf400], desc[UR50][R2.64+0x380], P1 ;  /* 0x0f40038002117fae */ /* 0x0017e40008901d72 */
.L_x_3768:
[----:B------:R-:W-:Y:S02]  /*dd80*/  LOP3.LUT R22, R22, 0xffff7fff, RZ, 0xc0, !PT ;  /* 0xffff7fff16167812 */ /* 0x000fe400078ec0ff */
[----:B---3--:R-:W-:Y:S02]  /*dd90*/  IADD3 R2, P2, R14, R0, RZ ;  /* 0x000000000e027210 */ /* 0x008fe40007f5e0ff */
[----:B------:R-:W-:-:S03]  /*dda0*/  @P1 LOP3.LUT R22, R22, 0x8000, RZ, 0xfc, !PT ;  /* 0x0000800016161812 */ /* 0x000fc600078efcff */
[----:B------:R-:W-:Y:S01]  /*ddb0*/  IMAD.X R3, RZ, RZ, R10, P2 ;  /* 0x000000ffff037224 */ /* 0x000fe200010e060a */
[C---:B------:R-:W-:Y:S02]  /*ddc0*/  LOP3.LUT P1, RZ, R22.reuse, 0x80, RZ, 0xc0, !PT ;  /* 0x0000008016ff7812 */ /* 0x040fe4000782c0ff */
[----:B------:R-:W-:-:S04]  /*ddd0*/  LOP3.LUT R22, R22, 0xffffbfff, RZ, 0xc0, !PT ;  /* 0xffffbfff16167812 */ /* 0x000fc800078ec0ff */
[----:B------:R-:W-:-:S04]  /*dde0*/  @P3 LOP3.LUT R22, R22, 0x4000, RZ, 0xfc, !PT ;  /* 0x0000400016163812 */ /* 0x000fc800078efcff */
[C---:B------:R-:W-:Y:S02]  /*ddf0*/  LOP3.LUT P3, RZ, R22.reuse, 0x40, RZ, 0xc0, !PT ;  /* 0x0000004016ff7812 */ /* 0x040fe4000786c0ff */
[C---:B------:R-:W-:Y:S01]  /*de00*/  LOP3.LUT P2, RZ, R22.reuse, 0x20, RZ, 0xc0, !PT ;  /* 0x0000002016ff7812 */ /* 0x040fe2000784c0ff */
[----:B------:R-:W-:Y:S01]  /*de10*/  @!PT LDS RZ, [RZ] ;  /* 0x00000000fffff984 */ /* 0x000fe20000000800 */
[----:B------:R-:W-:Y:S01]  /*de20*/  @!PT LDS RZ, [RZ] ;  /* 0x00000000fffff984 */ /* 0x000fe20000000800 */
[----:B------:R-:W-:Y:S01]  /*de30*/  @!PT LDS RZ, [RZ] ;  /* 0x00000000fffff984 */ /* 0x000fe20000000800 */
[----:B------:R0:W-:Y:S01]  /*de40*/  LDGSTS.E.BYPASS.LTC128B.128 [R17+0x1c00], desc[UR50][R2.64], !P1 ;  /* 0x01c0000002117fae */ /* 0x0001e2000c901d72 */
[C---:B------:R-:W-:Y:S02]  /*de50*/  LOP3.LUT P6, RZ, R22.reuse, 0x10, RZ, 0xc0, !PT ;  /* 0x0000001016ff7812 */ /* 0x040fe400078cc0ff */
[----:B------:R-:W-:-:S07]  /*de60*/  LOP3.LUT P1, RZ, R22, 0x8000, RZ, 0xc0, !PT ;  /* 0x0000800016ff7812 */ /* 0x000fce000782c0ff */
[----:B------:R0:W-:Y:S01]  /*de70*/  LDGSTS.E.BYPASS.LTC128B.128 [R17+0x3c00], desc[UR50][R2.64+0x80], !P3 ;  /* 0x03c0008002117fae */ /* 0x0001e2000d901d72 */
[----:B------:R-:W-:-:S03]  /*de80*/  LOP3.LUT P3, RZ, R22, 0x4000, RZ, 0xc0, !PT ;  /* 0x0000400016ff7812 */ /* 0x000fc6000786c0ff */
        /* <DEDUP_REMOVED lines=8> */
.L_x_3678:
[----:B------:R-:W-:Y:S02]  /*df10*/  PLOP3.LUT P1, PT, P1, P0, PT, 0xa2, 0x0 ;  /* 0x000000000000781c */ /* 0x000fe40000f21472 */
[----:B------:R-:W-:-:S08]  /*df20*/  @P0 R2UR P1, UR4, R6 ;  /* 0x00000000060402ca */ /* 0x000fd00000020000 */
[----:B------:R-:W-:-:S05]  /*df30*/  @P0 PLOP3.LUT P0, PT, P1, PT, PT, 0x80, 0x0 ;  /* 0x000000000000081c */ /* 0x000fca0000f0f070 */
[----:B------:R-:W-:Y:S01]  /*df40*/  @!P1 SYNCS.ARRIVE.TRANS64.RED.A0T1 RZ, [UR4+0x28c50], RZ ;  /* 0x028c50ffffff99a7 */ /* 0x000fe20008200404 */
[----:B------:R-:W-:Y:S07]  /*df50*/  @!P1 ARRIVES.LDGSTSBAR.64.TRANSCNT [UR4+0x28c50] ;  /* 0x028c5000ff0099b0 */ /* 0x000fee0008000a84 */
[----:B------:R-:W-:Y:S05]  /*df60*/  @P0 BRA.U.ANY `(.L_x_3678) ;  /* 0xfffffffd00e80947 */ /* 0x000fea000393ffff */
[----:B------:R-:W-:Y:S01]  /*df70*/  NOP ;  /* 0x0000000000007918 */ /* 0x000fe20000000000 */
[----:B0-----:R-:W-:-:S04]  /*df80*/  MOV R2, UR36 ;  /* 0x0000002400027c02 */ /* 0x001fc80008000f00 */
[----:B------:R-:W-:-:S13]  /*df90*/  ISETP.NE.AND P2, PT, R2, 0x3, PT ;  /* 0x000000030200780c */ /* 0x000fda0003f45270 */
[----:B------:R-:W-:Y:S05]  /*dfa0*/  @!P2 BRA `(.L_x_3679) ;  /* 0x000000000004a947 */ /* 0x000fea0003800000 */
[----:B------:R-:W-:Y:S01]  /*dfb0*/  BPT.TRAP 0x1 ;  /* 0x000000040000795c */ /* 0x000fe20000300000 */
.L_x_3679:
[----:B------:R3:W-:Y:S01]  /*dfc0*/  SYNCS.ARRIVE.TRANS64.A1T0 RZ, [R6+URZ+0x28c50], RZ ;  /* 0x028c50ff06ff79a7 */ /* 0x0007e2000810003f */
[----:B------:R-:W-:Y:S05]  /*dfd0*/  @P3 BRA `(.L_x_3680) ;  /* 0xfffffff000543947 */ /* 0x000fea000383ffff */
.L_x_3667:
[----:B------:R-:W-:Y:S05]  /*dfe0*/  BSYNC B0 ;  /* 0x0000000000007941 */ /* 0x000fea0003800000 */
.L_x_3666:
[----:B------:R-:W4:Y:S01]  /*dff0*/  S2R R2, SR_TID.X ;  /* 0x0000000000027919 */ /* 0x000f220000002100 */
[----:B------:R-:W-:Y:S01]  /*e000*/  VIADD R24, R24, 0x1 ;  /* 0x0000000118187836 */ /* 0x000fe20000000000 */
[----:B------:R-:W-:Y:S04]  /*e010*/  BSSY B0, `(.L_x_3681) ;  /* 0x0000013000007945 */ /* 0x000fe80003800000 */
[----:B------:R-:W-:-:S04]  /*e020*/  ISETP.NE.AND P0, PT, R24, 0x2, PT ;  /* 0x000000021800780c */ /* 0x000fc80003f05270 */
[----:B------:R-:W-:-:S04]  /*e030*/  SEL R0, RZ, 0x1, P0 ;  /* 0x00000001ff007807 */ /* 0x000fc80000000000 */
[----:B------:R-:W-:Y:S02]  /*e040*/  LOP3.LUT R25, R25, R0, RZ, 0x3c, !PT ;  /* 0x0000000019197212 */ /* 0x000fe400078e3cff */
[----:B----4-:R-:W-:-:S04]  /*e050*/  LOP3.LUT R2, R2, 0x7f, RZ, 0xc0, !PT ;  /* 0x0000007f02027812 */ /* 0x010fc800078ec0ff */
[----:B------:R-:W-:-:S13]  /*e060*/  ISETP.NE.AND P1, PT, R2, RZ, PT ;  /* 0x000000ff0200720c */ /* 0x000fda0003f25270 */
[----:B------:R-:W-:Y:S05]  /*e070*/  @P1 BRA `(.L_x_3682) ;  /* 0x0000000000301947 */ /* 0x000fea0003800000 */
[----:B------:R-:W4:Y:S01]  /*e080*/  S2R R5, SR_LANEID ;  /* 0x0000000000057919 */ /* 0x000f220000000000 */
[----:B------:R-:W-:Y:S01]  /*e090*/  VOTEU.ANY UR4, UPT, PT ;  /* 0x0000000000047886 */ /* 0x000fe200038e0100 */
[----:B------:R-:W5:Y:S01]  /*e0a0*/  LDC.64 R2, c[0x0][0xc60] ;  /* 0x00031800ff027b82 */ /* 0x000f620000000a00 */
[----:B------:R-:W4:Y:S02]  /*e0b0*/  FLO.U32 R0, UR4 ;  /* 0x0000000400007d00 */ /* 0x000f2400080e0000 */
[----:B----4-:R-:W-:-:S06]  /*e0c0*/  ISETP.EQ.U32.AND P1, PT, R0, R5, PT ;  /* 0x000000050000720c */ /* 0x010fcc0003f22070 */
[----:B------:R-:W5:Y:S07]  /*e0d0*/  POPC R5, UR4 ;  /* 0x0000000400057d09 */ /* 0x000f6e0008000000 */
[----:B-----5:R-:W4:Y:S01]  /*e0e0*/  @P1 ATOMG.E.ADD.STRONG.GPU PT, R3, desc[UR50][R2.64], R5 ;  /* 0x00000005020319a8 */ /* 0x020f2200081ee1f2 */
[----:B0-----:R-:W0:Y:S02]  /*e0f0*/  S2R R4, SR_LTMASK ;  /* 0x0000000000047919 */ /* 0x001e240000003900 */
[----:B0-----:R-:W-:-:S04]  /*e100*/  LOP3.LUT R4, R4, UR4, RZ, 0xc0, !PT ;  /* 0x0000000404047c12 */ /* 0x001fc8000f8ec0ff */
[----:B------:R-:W0:Y:S01]  /*e110*/  POPC R7, R4 ;  /* 0x0000000400077309 */ /* 0x000e220000000000 */
[----:B----4-:R-:W0:Y:S02]  /*e120*/  SHFL.IDX PT, R0, R3, R0, 0x1f ;  /* 0x00001f0003007589 */ /* 0x010e2400000e0000 */
[----:B0-----:R-:W-:-:S07]  /*e130*/  IADD3 R16, R0, UR37, R7 ;  /* 0x0000002500107c10 */ /* 0x001fce000fffe007 */
.L_x_3682:
[----:B------:R-:W-:Y:S05]  /*e140*/  BSYNC B0 ;  /* 0x0000000000007941 */ /* 0x000fea0003800000 */
.L_x_3681:
[----:B------:R-:W-:-:S07]  /*e150*/  SEL R24, R24, RZ, P0 ;  /* 0x000000ff18187207 */ /* 0x000fce0000000000 */
.L_x_3641:
[----:B------:R-:W-:Y:S05]  /*e160*/  BSYNC B7 ;  /* 0x0000000000077941 */ /* 0x000fea0003800000 */
.L_x_3639:
[----:B------:R-:W-:-:S13]  /*e170*/  LOP3.LUT P0, RZ, R22, 0x2000, RZ, 0xc0, !PT ;  /* 0x0000200016ff7812 */ /* 0x000fda000780c0ff */
[----:B------:R-:W-:Y:S05]  /*e180*/  @!P0 BRA `(.L_x_3683) ;  /* 0x0000000000248947 */ /* 0x000fea0003800000 */
[----:B------:R-:W-:Y:S05]  /*e190*/  WARPSYNC.ALL ;  /* 0x0000000000007948 */ /* 0x000fea0003800000 */
[----:B------:R-:W4:Y:S08]  /*e1a0*/  S2UR UR5, SR_CgaCtaId ;  /* 0x00000000000579c3 */ /* 0x000f300000008800 */
[----:B------:R-:W-:Y:S06]  /*e1b0*/  BAR.SYNC.DEFER_BLOCKING 0x5, 0x180 ;  /* 0x0146000000007b1d */ /* 0x000fec0000010000 */
[----:B------:R-:W-:-:S02]  /*e1c0*/  UMOV UR4, 0x400 ;  /* 0x0000040000047882 */ /* 0x000fc40000000000 */
[----:B----4-:R-:W-:-:S06]  /*e1d0*/  ULEA UR4, UR5, UR4, 0x18 ;  /* 0x0000000405047291 */ /* 0x010fcc000f8ec03f */
[----:B------:R-:W-:-:S05]  /*e1e0*/  IMAD.U32 R23, RZ, RZ, UR4 ;  /* 0x00000004ff177e24 */ /* 0x000fca000f8e00ff */
[----:B------:R4:W0:Y:S01]  /*e1f0*/  LDS.128 R16, [R23+0x28cd0] ;  /* 0x028cd00017107984 */ /* 0x0008220000000c00 */
[----:B------:R-:W-:Y:S06]  /*e200*/  BAR.ARV 0x4, 0x180 ;  /* 0x0106000000007b1d */ /* 0x000fec0000002000 */
[----:B------:R-:W-:Y:S05]  /*e210*/  BRA `(.L_x_3684) ;  /* 0x0000000800407947 */ /* 0x000fea0003800000 */
.L_x_3683:
[----:B------:R-:W4:Y:S01]  /*e220*/  S2R R0, SR_TID.X ;  /* 0x0000000000007919 */ /* 0x000f220000002100 */
[----:B------:R-:W-:Y:S01]  /*e230*/  UMOV UR4, 0xffffffff ;  /* 0xffffffff00047882 */ /* 0x000fe20000000000 */
[----:B----4-:R-:W-:-:S04]  /*e240*/  LOP3.LUT R8, R0, 0x1f, RZ, 0xc0, !PT ;  /* 0x0000001f00087812 */ /* 0x010fc800078ec0ff */
[----:B------:R-:W-:Y:S01]  /*e250*/  ISETP.NE.AND P0, PT, R8, 0x1f, PT ;  /* 0x0000001f0800780c */ /* 0x000fe20003f05270 */
[----:B------:R-:W-:-:S12]  /*e260*/  BRA.DIV UR4, `(.L_x_3685) ;  /* 0x0000003204107947 */ /* 0x000fd8000b800000 */
[----:B------:R-:W-:Y:S01]  /*e270*/  IMAD.IADD R5, R19, 0x1, R8 ;  /* 0x0000000113057824 */ /* 0x000fe200078e0208 */
[----:B------:R-:W-:-:S04]  /*e280*/  ULDC UR4, c[0x0][0xc3c] ;  /* 0x00030f0000047ab9 */ /* 0x000fc80000000800 */
[----:B------:R-:W-:-:S13]  /*e290*/  ISETP.GE.OR P1, PT, R5, UR4, !P0 ;  /* 0x0000000405007c0c */ /* 0x000fda000c726670 */
[----:B------:R-:W4:Y:S02]  /*e2a0*/  @!P1 LDC.64 R2, c[0x0][0xc80] ;  /* 0x00032000ff029b82 */ /* 0x000f240000000a00 */
[----:B----4-:R-:W-:-:S06]  /*e2b0*/  @!P1 IMAD.WIDE R2, R5, 0x4, R2 ;  /* 0x0000000405029825 */ /* 0x010fcc00078e0202 */
[----:B------:R-:W4:Y:S01]  /*e2c0*/  @!P1 LDG.E R2, desc[UR50][R2.64] ;  /* 0x0000003202029981 */ /* 0x000f22000c1e1900 */
[----:B------:R-:W-:Y:S01]  /*e2d0*/  IMAD.MOV.U32 R5, RZ, RZ, RZ ;  /* 0x000000ffff057224 */ /* 0x000fe200078e00ff */
[C---:B------:R-:W-:Y:S02]  /*e2e0*/  ISETP.GE.U32.AND P2, PT, R8.reuse, 0x2, PT ;  /* 0x000000020800780c */ /* 0x040fe40003f46070 */
[C---:B------:R-:W-:Y:S01]  /*e2f0*/  ISETP.GE.U32.AND P3, PT, R8.reuse, 0x4, PT ;  /* 0x000000040800780c */ /* 0x040fe20003f66070 */
[----:B------:R-:W-:Y:S01]  /*e300*/  SHFL.IDX PT, R0, R16, RZ, 0x1f ;  /* 0x00001fff10007589 */ /* 0x000fe200000e0000 */
[C---:B------:R-:W-:Y:S02]  /*e310*/  ISETP.GE.U32.AND P4, PT, R8.reuse, 0x8, PT ;  /* 0x000000080800780c */ /* 0x040fe40003f86070 */
[C---:B------:R-:W-:Y:S01]  /*e320*/  ISETP.GE.U32.AND P5, PT, R8.reuse, 0x10, PT ;  /* 0x000000100800780c */ /* 0x040fe20003fa6070 */
[----:B0-----:R-:W-:Y:S01]  /*e330*/  SHFL.IDX PT, R4, R16, 0x1, 0x1f ;  /* 0x00201f0010047f89 */ /* 0x001fe200000e0000 */
[----:B----4-:R-:W-:Y:S01]  /*e340*/  @!P1 IMAD.MOV.U32 R5, RZ, RZ, R2 ;  /* 0x000000ffff059224 */ /* 0x010fe200078e0002 */
[----:B------:R-:W-:-:S04]  /*e350*/  ISETP.NE.AND P1, PT, R8, RZ, PT ;  /* 0x000000ff0800720c */ /* 0x000fc80003f25270 */
[----:B------:R-:W2:Y:S02]  /*e360*/  SHFL.UP PT, R14, R5, 0x1, RZ ;  /* 0x04200000050e7989 */ /* 0x000ea400000e00ff */
[----:B--23--:R-:W-:-:S05]  /*e370*/  SEL R6, R14, RZ, P1 ;  /* 0x000000ff0e067207 */ /* 0x00cfca0000800000 */
        /* <DEDUP_REMOVED lines=13> */
[----:B------:R0:W2:Y:S02]  /*e450*/  SHFL.IDX PT, R14, R2, 0x1f, 0x1f ;  /* 0x03e01f00020e7f89 */ /* 0x0000a400000e0000 */
.L_x_3778:
[----:B------:R-:W-:Y:S02]  /*e460*/  ULDC UR4, c[0x0][0xc38] ;  /* 0x00030e0000047ab9 */ /* 0x000fe40000000800 */
[----:B------:R-:W-:-:S04]  /*e470*/  IMAD.U32 R7, RZ, RZ, UR4 ;  /* 0x00000004ff077e24 */ /* 0x000fc8000f8e00ff */
[----:B--2---:R-:W-:-:S04]  /*e480*/  IMAD R14, R14, R7, RZ ;  /* 0x000000070e0e7224 */ /* 0x004fc800078e02ff */
[----:B------:R-:W-:-:S05]  /*e490*/  IMAD.IADD R9, R4, 0x1, R14 ;  /* 0x0000000104097824 */ /* 0x000fca00078e020e */
[----:B------:R-:W-:-:S13]  /*e4a0*/  ISETP.GT.AND P6, PT, R9, R0, PT ;  /* 0x000000000900720c */ /* 0x000fda0003fc4270 */
[----:B------:R-:W-:Y:S05]  /*e4b0*/  @P6 BRA `(.L_x_3686) ;  /* 0x00000000009c6947 */ /* 0x000fea0003800000 */
.L_x_3691:
        /* <DEDUP_REMOVED lines=14> */
.L_x_3689:
[----:B------:R-:W-:Y:S05]  /*e5a0*/  BSYNC B0 ;  /* 0x0000000000007941 */ /* 0x000fea0003800000 */
.L_x_3688:
        /* <DEDUP_REMOVED lines=18> */
.L_x_3786:
[----:B------:R-:W-:Y:S02]  /*e6d0*/  ULDC UR4, c[0x0][0xc38] ;  /* 0x00030e0000047ab9 */ /* 0x000fe40000000800 */
[----:B------:R-:W-:-:S04]  /*e6e0*/  IMAD.U32 R7, RZ, RZ, UR4 ;  /* 0x00000004ff077e24 */ /* 0x000fc8000f8e00ff */
[----:B--2---:R-:W-:-:S04]  /*e6f0*/  IMAD R14, R14, R7, RZ ;  /* 0x000000070e0e7224 */ /* 0x004fc800078e02ff */
[----:B------:R-:W-:-:S05]  /*e700*/  IMAD.IADD R9, R14, 0x1, R9 ;  /* 0x000000010e097824 */ /* 0x000fca00078e0209 */
[----:B------:R-:W-:-:S13]  /*e710*/  ISETP.GT.AND P6, PT, R9, R0, PT ;  /* 0x000000000900720c */ /* 0x000fda0003fc4270 */
[----:B------:R-:W-:Y:S05]  /*e720*/  @!P6 BRA `(.L_x_3691) ;  /* 0xfffffffc0064e947 */ /* 0x000fea000383ffff */
.L_x_3686:
        /* <DEDUP_REMOVED lines=8> */
.L_x_3790:
[----:B------:R-:W-:Y:S01]  /*e7b0*/  ISETP.NE.AND P0, PT, R3, RZ, PT ;  /* 0x000000ff0300720c */ /* 0x000fe20003f05270 */
[----:B------:R-:W-:-:S12]  /*e7c0*/  IMAD.MOV.U32 R14, RZ, RZ, RZ ;  /* 0x000000ffff0e7224 */ /* 0x000fd800078e00ff */
[----:B------:R-:W-:Y:S05]  /*e7d0*/  @!P0 BRA `(.L_x_3693) ;  /* 0x0000000000108947 */ /* 0x000fea0003800000 */
[----:B------:R-:W-:Y:S01]  /*e7e0*/  UMOV UR4, 0xffffffff ;  /* 0xffffffff00047882 */ /* 0x000fe20000000000 */
[----:B------:R-:W-:Y:S02]  /*e7f0*/  VIADD R12, R4, 0xffffffff ;  /* 0xffffffff040c7836 */ /* 0x000fe40000000000 */
[----:B------:R-:W-:Y:S05]  /*e800*/  BRA.DIV UR4, `(.L_x_3694) ;  /* 0x0000003204d07947 */ /* 0x000fea000b800000 */
[----:B------:R4:W0:Y:S02]  /*e810*/  SHFL.IDX PT, R14, R2, R12, 0x1f ;  /* 0x00001f0c020e7589 */ /* 0x00082400000e0000 */
.L_x_3693:
[----:B---3--:R-:W-:Y:S01]  /*e820*/  IABS R6, R5 ;  /* 0x0000000500067213 */ /* 0x008fe20000000000 */
[----:B0-----:R-:W-:Y:S01]  /*e830*/  IMAD R16, R14, R7, R16 ;  /* 0x000000070e107224 */ /* 0x001fe200078e0210 */
[----:B------:R-:W-:Y:S02]  /*e840*/  IADD3 R19, R4, R19, RZ ;  /* 0x0000001304137210 */ /* 0x000fe40007ffe0ff */
[----:B------:R-:W0:Y:S01]  /*e850*/  I2F.RP R8, R6 ;  /* 0x0000000600087306 */ /* 0x000e220000209400 */
[----:B------:R-:W-:-:S05]  /*e860*/  IMAD.IADD R10, R0, 0x1, -R16 ;  /* 0x00000001000a7824 */ /* 0x000fca00078e0a10 */
[----:B------:R-:W-:Y:S02]  /*e870*/  IABS R0, R10 ;  /* 0x0000000a00007213 */ /* 0x000fe40000000000 */
[----:B0-----:R-:W4:Y:S02]  /*e880*/  MUFU.RCP R8, R8 ;  /* 0x0000000800087308 */ /* 0x001f240000001000 */
[----:B----4-:R-:W-:-:S06]  /*e890*/  VIADD R2, R8, 0xffffffe ;  /* 0x0ffffffe08027836 */ /* 0x010fcc0000000000 */
[----:B------:R0:W3:Y:S02]  /*e8a0*/  F2I.FTZ.U32.TRUNC.NTZ R3, R2 ;  /* 0x0000000200037305 */ /* 0x0000e4000021f000 */
[----:B0-----:R-:W-:Y:S01]  /*e8b0*/  IMAD.MOV.U32 R2, RZ, RZ, RZ ;  /* 0x000000ffff027224 */ /* 0x001fe200078e00ff */
[----:B---3--:R-:W-:-:S05]  /*e8c0*/  IADD3 R7, RZ, -R3, RZ ;  /* 0x80000003ff077210 */ /* 0x008fca0007ffe0ff */
[----:B------:R-:W-:-:S04]  /*e8d0*/  IMAD R7, R7, R6, RZ ;  /* 0x0000000607077224 */ /* 0x000fc800078e02ff */
[----:B------:R-:W-:Y:S01]  /*e8e0*/  IMAD.HI.U32 R3, R3, R7, R2 ;  /* 0x0000000703037227 */ /* 0x000fe200078e0002 */
[----:B------:R-:W-:-:S05]  /*e8f0*/  IABS R7, R5 ;  /* 0x0000000500077213 */ /* 0x000fca0000000000 */
[----:B------:R-:W-:Y:S02]  /*e900*/  IMAD.MOV R7, RZ, RZ, -R7 ;  /* 0x000000ffff077224 */ /* 0x000fe400078e0a07 */
        /* <DEDUP_REMOVED lines=16> */
.L_x_3687:
[----:B------:R-:W-:Y:S01]  /*ea10*/  UMOV UR4, URZ ;  /* 0x0000003f00047c82 */ /* 0x000fe20008000000 */
[----:B------:R-:W-:Y:S01]  /*ea20*/  UMOV UR5, URZ ;  /* 0x0000003f00057c82 */ /* 0x000fe20008000000 */
[----:B------:R-:W-:Y:S01]  /*ea30*/  ULDC UR6, c[0x0][0xc3c] ;  /* 0x00030f0000067ab9 */ /* 0x000fe20000000800 */
[----:B------:R-:W-:Y:S02]  /*ea40*/  IMAD.MOV.U32 R16, RZ, RZ, R0 ;  /* 0x000000ffff107224 */ /* 0x000fe400078e0000 */
[----:B------:R-:W-:Y:S02]  /*ea50*/  IMAD.U32 R17, RZ, RZ, UR4 ;  /* 0x00000004ff117e24 */ /* 0x000fe4000f8e00ff */
[----:B------:R-:W-:Y:S02]  /*ea60*/  IMAD.U32 R18, RZ, RZ, UR5 ;  /* 0x00000005ff127e24 */ /* 0x000fe4000f8e00ff */
[----:B------:R-:W-:-:S07]  /*ea70*/  IMAD.U32 R19, RZ, RZ, UR6 ;  /* 0x00000006ff137e24 */ /* 0x000fce000f8e00ff */
.L_x_3695:
        /* <DEDUP_REMOVED lines=10> */
.L_x_3684:
[----:B------:R-:W-:Y:S02]  /*eb20*/  ULDC UR4, c[0x0][0xc3c] ;  /* 0x00030f0000047ab9 */ /* 0x000fe40000000800 */
[----:B0-----:R-:W-:-:S13]  /*eb30*/  ISETP.GE.AND P0, PT, R19, UR4, PT ;  /* 0x0000000413007c0c */ /* 0x001fda000bf06270 */
[----:B------:R-:W-:Y:S05]  /*eb40*/  @!P0 BRA `(.L_x_3696) ;  /* 0xffffffb800c48947 */ /* 0x000fea000383ffff */
[----:B------:R-:W-:Y:S05]  /*eb50*/  BSYNC B8 ;  /* 0x0000000000087941 */ /* 0x000fea0003800000 */
.L_x_3635:
[----:B-1----:R-:W5:Y:S01]  /*eb60*/  LDL.LU R0, [R1+0x24] ;  /* 0x0000240001007983 */ /* 0x002f620000300800 */
[----:B------:R-:W-:Y:S01]  /*eb70*/  BSSY B0, `(.L_x_3697) ;  /* 0x000000b000007945 */ /* 0x000fe20003800000 */
[----:B------:R-:W0:Y:S01]  /*eb80*/  S2R R5, SR_CgaCtaId ;  /* 0x0000000000057919 */ /* 0x000e220000008800 */
[----:B-----5:R-:W-:-:S05]  /*eb90*/  VIADD R0, R0, 0x1 ;  /* 0x0000000100007836 */ /* 0x020fca0000000000 */
[----:B------:R-:W-:-:S04]  /*eba0*/  LEA.HI R2, R0, R0, RZ, 0x1 ;  /* 0x0000000000027211 */ /* 0x000fc800078f08ff */
[----:B------:R-:W-:Y:S02]  /*ebb0*/  LOP3.LUT R3, R2, 0xfffffffe, RZ, 0xc0, !PT ;  /* 0xfffffffe02037812 */ /* 0x000fe400078ec0ff */
[----:B------:R-:W-:-:S03]  /*ebc0*/  MOV R2, 0x400 ;  /* 0x0000040000027802 */ /* 0x000fc60000000f00 */
[----:B------:R-:W-:Y:S01]  /*ebd0*/  IMAD.IADD R0, R0, 0x1, -R3 ;  /* 0x0000000100007824 */ /* 0x000fe200078e0a03 */
[----:B0-----:R-:W-:-:S04]  /*ebe0*/  LEA R5, R5, R2, 0x18 ;  /* 0x0000000205057211 */ /* 0x001fc800078ec0ff */
[----:B------:R-:W-:-:S04]  /*ebf0*/  SHF.L.U32 R0, R0, 0x1f, RZ ;  /* 0x0000001f00007819 */ /* 0x000fc800000006ff */
[----:B------:R-:W0:Y:S02]  /*ec00*/  SYNCS.PHASECHK.TRANS64.TRYWAIT P0, [R5+URZ+0x28c20], R0 ;  /* 0x028c2000050075a7 */ /* 0x000e24000800017f */
[----:B0-----:R-:W-:Y:S05]  /*ec10*/  @!P0 BRA `(.L_x_3698) ;  /* 0x0000002c00f08947 */ /* 0x001fea0003800000 */
.L_x_3793:
[----:B------:R-:W-:Y:S05]  /*ec20*/  BSYNC B0 ;  /* 0x0000000000007941 */ /* 0x000fea0003800000 */
.L_x_3697:
[----:B------:R-:W-:-:S03]  /*ec30*/  UMOV UR4, 0xffffffff ;  /* 0xffffffff00047882 */ /* 0x000fc60000000000 */
[----:B------:R-:W-:Y:S05]  /*ec40*/  BRA.DIV UR4, `(.L_x_3699) ;  /* 0x0000002e04f87947 */ /* 0x000fea000b800000 */
[----:B0-----:R-:W0:Y:S02]  /*ec50*/  S2R R0, SR_TID.X ;  /* 0x0000000000007919 */ /* 0x001e240000002100 */
[----:B0-----:R-:W-:-:S04]  /*ec60*/  SHF.R.U32.HI R0, RZ, 0x5, R0 ;  /* 0x00000005ff007819 */ /* 0x001fc80000011600 */
[----:B------:R-:W-:-:S05]  /*ec70*/  LOP3.LUT R0, R0, 0x3, RZ, 0xc0, !PT ;  /* 0x0000000300007812 */ /* 0x000fca00078ec0ff */
[----:B------:R0:W1:Y:S02]  /*ec80*/  SHFL.IDX PT, R14, R0, RZ, 0x1f ;  /* 0x00001fff000e7589 */ /* 0x00006400000e0000 */
.L_x_3796:
[----:B-1----:R-:W-:Y:S01]  /*ec90*/  ISETP.NE.AND P0, PT, R14, RZ, PT ;  /* 0x000000ff0e00720c */ /* 0x002fe20003f05270 */
[----:B------:R-:W-:-:S12]  /*eca0*/  BSSY B0, `(.L_x_3700) ;  /* 0x0000024000007945 */ /* 0x000fd80003800000 */
[----:B------:R-:W-:Y:S05]  /*ecb0*/  @P0 BRA `(.L_x_3701) ;  /* 0x0000000000880947 */ /* 0x000fea0003800000 */
[----:B------:R-:W-:-:S03]  /*ecc0*/  UMOV UR4, 0xffffffff ;  /* 0xffffffff00047882 */ /* 0x000fc60000000000 */
[----:B------:R-:W-:Y:S05]  /*ecd0*/  BRA.DIV UR4, `(.L_x_3702) ;  /* 0x0000003204087947 */ /* 0x000fea000b800000 */
[----:B------:R-:W-:-:S13]  /*ece0*/  ELECT P6, URZ, PT ;  /* 0x00000000003f782f */ /* 0x000fda00038c0000 */
.L_x_3799:
[----:B------:R-:W-:Y:S05]  /*ecf0*/  @!P6 BRA `(.L_x_3701) ;  /* 0x000000000078e947 */ /* 0x000fea0003800000 */
[----:B------:R-:W-:-:S06]  /*ed00*/  ULOP3.LUT UR4, UR39, 0x2, URZ, 0xfc, !UPT ;  /* 0x0000000227047892 */ /* 0x000fcc000f8efc3f */
[----:B0-----:R-:W-:-:S05]  /*ed10*/  IMAD.U32 R0, RZ, RZ, UR4 ;  /* 0x00000004ff007e24 */ /* 0x001fca000f8e00ff */
[----:B------:R-:W-:-:S13]  /*ed20*/  ISETP.NE.AND P0, PT, R0, 0x3, PT ;  /* 0x000000030000780c */ /* 0x000fda0003f05270 */
[----:B------:R-:W-:Y:S05]  /*ed30*/  @!P0 BRA `(.L_x_3703) ;  /* 0x0000000000048947 */ /* 0x000fea0003800000 */
[----:B------:R-:W-:Y:S01]  /*ed40*/  BPT.TRAP 0x1 ;  /* 0x000000040000795c */ /* 0x000fe20000300000 */
.L_x_3703:
[C---:B------:R-:W-:Y:S01]  /*ed50*/  LEA R3, R24.reuse, R5, 0x3 ;  /* 0x0000000518037211 */ /* 0x040fe200078e18ff */
[----:B------:R-:W-:Y:S01]  /*ed60*/  VIADD R24, R24, 0x1 ;  /* 0x0000000118187836 */ /* 0x000fe20000000000 */
[----:B------:R-:W-:-:S04]  /*ed70*/  SHF.L.U32 R2, R25, 0x1f, RZ ;  /* 0x0000001f19027819 */ /* 0x000fc800000006ff */
[----:B------:R-:W0:Y:S01]  /*ed80*/  SYNCS.PHASECHK.TRANS64.TRYWAIT P1, [R3+URZ+0x28c40], R2 ;  /* 0x028c4002030075a7 */ /* 0x000e22000802017f */
[----:B------:R-:W-:-:S04]  /*ed90*/  ISETP.NE.AND P2, PT, R24, 0x2, PT ;  /* 0x000000021800780c */ /* 0x000fc80003f45270 */
[----:B------:R-:W-:Y:S01]  /*eda0*/  SEL R0, RZ, 0x1, P2 ;  /* 0x00000001ff007807 */ /* 0x000fe20001000000 */
[----:B0-----:R-:W-:Y:S08]  /*edb0*/  @!P1 BRA `(.L_x_3704) ;  /* 0x0000002c00f09947 */ /* 0x001ff00003800000 */
.L_x_3800:
[----:B------:R-:W-:Y:S02]  /*edc0*/  SEL R24, R24, RZ, P2 ;  /* 0x000000ff18187207 */ /* 0x000fe40001000000 */
[----:B------:R-:W-:Y:S01]  /*edd0*/  LOP3.LUT R0, R25, R0, RZ, 0x3c, !PT ;  /* 0x0000000019007212 */ /* 0x000fe200078e3cff */
[----:B------:R-:W-:Y:S06]  /*ede0*/  @!P0 BRA `(.L_x_3705) ;  /* 0x0000000000048947 */ /* 0x000fec0003800000 */
[----:B------:R-:W-:Y:S01]  /*edf0*/  BPT.TRAP 0x1 ;  /* 0x000000040000795c */ /* 0x000fe20000300000 */
.L_x_3705:
[----:B------:R-:W-:Y:S01]  /*ee00*/  IMAD R5, R24, 0x8, R5 ;  /* 0x0000000818057824 */ /* 0x000fe200078e0205 */
[----:B------:R-:W-:-:S04]  /*ee10*/  SHF.L.U32 R0, R0, 0x1f, RZ ;  /* 0x0000001f00007819 */ /* 0x000fc800000006ff */
[----:B------:R-:W1:Y:S02]  /*ee20*/  SYNCS.PHASECHK.TRANS64.TRYWAIT P1, [R5+URZ+0x28c40], R0 ;  /* 0x028c4000050075a7 */ /* 0x000e64000802017f */
[----:B-1----:R-:W-:Y:S05]  /*ee30*/  @!P1 BRA `(.L_x_3706) ;  /* 0x0000002c00e49947 */ /* 0x002fea0003800000 */
.L_x_3801:
[----:B------:R-:W-:Y:S05]  /*ee40*/  @!P0 BRA `(.L_x_3707) ;  /* 0x0000000000048947 */ /* 0x000fea0003800000 */
[----:B------:R-:W-:Y:S01]  /*ee50*/  BPT.TRAP 0x1 ;  /* 0x000000040000795c */ /* 0x000fe20000300000 */
.L_x_3707:
[----:B------:R-:W5:Y:S02]  /*ee60*/  SYNCS.PHASECHK.TRANS64.TRYWAIT P1, [R3+URZ+0x28c60], R2 ;  /* 0x028c6002030075a7 */ /* 0x000f64000802017f */
[----:B-----5:R-:W-:Y:S05]  /*ee70*/  @!P1 BRA `(.L_x_3708) ;  /* 0x0000002c00e89947 */ /* 0x020fea0003800000 */
.L_x_3802:
[----:B------:R-:W-:Y:S05]  /*ee80*/  @!P0 BRA `(.L_x_3709) ;  /* 0x0000000000048947 */ /* 0x000fea0003800000 */
[----:B------:R-:W-:Y:S01]  /*ee90*/  BPT.TRAP 0x1 ;  /* 0x000000040000795c */ /* 0x000fe20000300000 */
.L_x_3709:
[----:B------:R0:W0:Y:S02]  /*eea0*/  SYNCS.PHASECHK.TRANS64.TRYWAIT P0, [R5+URZ+0x28c60], R0 ;  /* 0x028c6000050075a7 */ /* 0x000024000800017f */
[----:B0-----:R-:W-:Y:S05]  /*eeb0*/  @!P0 NANOSLEEP.SYNCS 0x989680 ;  /* 0x009896800000895d */ /* 0x001fea0003900000 */
[----:B------:R-:W0:Y:S02]  /*eec0*/  @!P0 SYNCS.PHASECHK.TRANS64 P0, [R5+URZ+0x28c60], R0 ;  /* 0x028c6000050085a7 */ /* 0x000e24000800007f */
[----:B0-----:R-:W-:Y:S05]  /*eed0*/  @!P0 BRA `(.L_x_3709) ;  /* 0xfffffffc00f08947 */ /* 0x001fea000383ffff */
.L_x_3701:
[----:B------:R-:W-:Y:S05]  /*eee0*/  BSYNC B0 ;  /* 0x0000000000007941 */ /* 0x000fea0003800000 */
.L_x_3700:
[----:B------:R-:W-:Y:S05]  /*eef0*/  EXIT ;  /* 0x000000000000794d */ /* 0x000fea0003800000 */
.L_x_3580:
[----:B0-----:R-:W-:-:S04]  /*ef00*/  IMAD.U32 R3, RZ, RZ, UR16 ;  /* 0x00000010ff037e24 */ /* 0x001fc8000f8e00ff */
[----:B------:R0:W1:Y:S03]  /*ef10*/  SYNCS.PHASECHK.TRANS64.TRYWAIT P1, [R3+URZ+0x28c50], R0 ;  /* 0x028c5000030075a7 */ /* 0x000066000802017f */
[----:B-1----:R-:W-:Y:S05]  /*ef20*/  @!P1 NANOSLEEP.SYNCS 0x989680 ;  /* 0x009896800000995d */ /* 0x002fea0003900000 */
[----:B------:R-:W1:Y:S02]  /*ef30*/  @!P1 SYNCS.PHASECHK.TRANS64 P1, [R3+URZ+0x28c50], R0 ;  /* 0x028c5000030095a7 */ /* 0x000e64000802007f */
[----:B-1----:R-:W-:Y:S05]  /*ef40*/  @!P1 BRA `(.L_x_3580) ;  /* 0xfffffffc00ec9947 */ /* 0x002fea000383ffff */
[----:B------:R-:W-:Y:S05]  /*ef50*/  BRA `(.L_x_3710) ;  /* 0xffffff2800647947 */ /* 0x000fea000383ffff */
.L_x_3586:
[----:B-1----:R-:W-:-:S04]  /*ef60*/  IMAD.U32 R4, RZ, RZ, UR21 ;  /* 0x00000015ff047e24 */ /* 0x002fc8000f8e00ff */
[----:B------:R1:W2:Y:S03]  /*ef70*/  SYNCS.PHASECHK.TRANS64.TRYWAIT P1, [R4+URZ+0x28c50], R3 ;  /* 0x028c5003040075a7 */ /* 0x0002a6000802017f */
[----:B--2---:R-:W-:Y:S05]  /*ef80*/  @!P1 NANOSLEEP.SYNCS 0x989680 ;  /* 0x009896800000995d */ /* 0x004fea0003900000 */
[----:B------:R-:W2:Y:S02]  /*ef90*/  @!P1 SYNCS.PHASECHK.TRANS64 P1, [R4+URZ+0x28c50], R3 ;  /* 0x028c5003040095a7 */ /* 0x000ea4000802007f */
[----:B--2---:R-:W-:Y:S05]  /*efa0*/  @!P1 BRA `(.L_x_3586) ;  /* 0xfffffffc00ec9947 */ /* 0x004fea000383ffff */
[----:B------:R-:W-:Y:S05]  /*efb0*/  BRA `(.L_x_3585) ;  /* 0xffffff34006c7947 */ /* 0x000fea000383ffff */
.L_x_3590:
[----:B0-----:R-:W-:-:S04]  /*efc0*/  IMAD.U32 R3, RZ, RZ, UR41 ;  /* 0x00000029ff037e24 */ /* 0x001fc8000f8e00ff */
[----:B------:R0:W1:Y:S03]  /*efd0*/  SYNCS.PHASECHK.TRANS64.TRYWAIT P1, [R3+URZ+0x28c00], R0 ;  /* 0x028c0000030075a7 */ /* 0x000066000802017f */
[----:B-1----:R-:W-:Y:S05]  /*efe0*/  @!P1 NANOSLEEP.SYNCS 0x989680 ;  /* 0x009896800000995d */ /* 0x002fea0003900000 */
[----:B------:R-:W1:Y:S02]  /*eff0*/  @!P1 SYNCS.PHASECHK.TRANS64 P1, [R3+URZ+0x28c00], R0 ;  /* 0x028c0000030095a7 */ /* 0x000e64000802007f */
[----:B-1----:R-:W-:Y:S05]  /*f000*/  @!P1 BRA `(.L_x_3590) ;  /* 0xfffffffc00ec9947 */ /* 0x002fea000383ffff */
[----:B------:R-:W-:Y:S05]  /*f010*/  BRA `(.L_x_3711) ;  /* 0xffffff4000c47947 */ /* 0x000fea000383ffff */
.L_x_3594:
[----:B--2---:R2:W3:Y:S02]  /*f020*/  SYNCS.PHASECHK.TRANS64.TRYWAIT P1, [R7+URZ+0x28c30], R8 ;  /* 0x028c3008070075a7 */ /* 0x0044e4000802017f */
[----:B---3--:R-:W-:Y:S05]  /*f030*/  @!P1 NANOSLEEP.SYNCS 0x989680 ;  /* 0x009896800000995d */ /* 0x008fea0003900000 */
[----:B------:R-:W3:Y:S02]  /*f040*/  @!P1 SYNCS.PHASECHK.TRANS64 P1, [R7+URZ+0x28c30], R8 ;  /* 0x028c3008070095a7 */ /* 0x000ee4000802007f */
[----:B---3--:R-:W-:Y:S05]  /*f050*/  @!P1 BRA `(.L_x_3594) ;  /* 0xfffffffc00f09947 */ /* 0x008fea000383ffff */
[----:B------:R-:W-:Y:S05]  /*f060*/  BRA `(.L_x_3593) ;  /* 0xffffff4000e07947 */ /* 0x000fea000383ffff */
.L_x_3599:
[----:B----4-:R4:W0:Y:S02]  /*f070*/  SYNCS.PHASECHK.TRANS64.TRYWAIT P1, [R7+URZ+0x28c50], R8 ;  /* 0x028c5008070075a7 */ /* 0x010824000802017f */
[----:B0-----:R-:W-:Y:S05]  /*f080*/  @!P1 NANOSLEEP.SYNCS 0x989680 ;  /* 0x009896800000995d */ /* 0x001fea0003900000 */
[----:B------:R-:W0:Y:S02]  /*f090*/  @!P1 SYNCS.PHASECHK.TRANS64 P1, [R7+URZ+0x28c50], R8 ;  /* 0x028c5008070095a7 */ /* 0x000e24000802007f */
[----:B0-----:R-:W-:Y:S05]  /*f0a0*/  @!P1 BRA `(.L_x_3599) ;  /* 0xfffffffc00f09947 */ /* 0x001fea000383ffff */
[----:B------:R-:W-:Y:S05]  /*f0b0*/  BRA `(.L_x_3598) ;  /* 0xffffff5000f47947 */ /* 0x000fea000383ffff */
.L_x_3605:
[----:B--2---:R-:W-:-:S04]  /*f0c0*/  IMAD.U32 R4, RZ, RZ, UR21 ;  /* 0x00000015ff047e24 */ /* 0x004fc8000f8e00ff */
[----:B------:R2:W3:Y:S03]  /*f0d0*/  SYNCS.PHASECHK.TRANS64.TRYWAIT P2, [R4+URZ+0x28c30], R7 ;  /* 0x028c3007040075a7 */ /* 0x0004e6000804017f */
[----:B---3--:R-:W-:Y:S05]  /*f0e0*/  @!P2 NANOSLEEP.SYNCS 0x989680 ;  /* 0x009896800000a95d */ /* 0x008fea0003900000 */
[----:B------:R-:W3:Y:S02]  /*f0f0*/  @!P2 SYNCS.PHASECHK.TRANS64 P2, [R4+URZ+0x28c30], R7 ;  /* 0x028c30070400a5a7 */ /* 0x000ee4000804007f */
[----:B---3--:R-:W-:Y:S05]  /*f100*/  @!P2 BRA `(.L_x_3605) ;  /* 0xfffffffc00eca947 */ /* 0x008fea000383ffff */
[----:B------:R-:W-:Y:S05]  /*f110*/  BRA `(.L_x_3604) ;  /* 0xffffff5400e07947 */ /* 0x000fea000383ffff */
.L_x_3610:
[----:B--2---:R-:W-:-:S04]  /*f120*/  IMAD.U32 R8, RZ, RZ, UR21 ;  /* 0x00000015ff087e24 */ /* 0x004fc8000f8e00ff */
[----:B------:R2:W4:Y:S03]  /*f130*/  SYNCS.PHASECHK.TRANS64.TRYWAIT P2, [R8+URZ+0x28c50], R7 ;  /* 0x028c5007080075a7 */ /* 0x000526000804017f */
[----:B----4-:R-:W-:Y:S05]  /*f140*/  @!P2 NANOSLEEP.SYNCS 0x989680 ;  /* 0x009896800000a95d */ /* 0x010fea0003900000 */
[----:B------:R-:W4:Y:S02]  /*f150*/  @!P2 SYNCS.PHASECHK.TRANS64 P2, [R8+URZ+0x28c50], R7 ;  /* 0x028c50070800a5a7 */ /* 0x000f24000804007f */
[----:B----4-:R-:W-:Y:S05]  /*f160*/  @!P2 BRA `(.L_x_3610) ;  /* 0xfffffffc00eca947 */ /* 0x010fea000383ffff */
[----:B------:R-:W-:Y:S05]  /*f170*/  BRA `(.L_x_3609) ;  /* 0xffffff6c00147947 */ /* 0x000fea000383ffff */
.L_x_3647:
[----:B------:R-:W-:Y:S01]  /*f180*/  SHF.R.U32.HI R2, RZ, 0x5, R2 ;  /* 0x00000005ff027819 */ /* 0x000fe20000011602 */
[----:B------:R-:W-:Y:S01]  /*f190*/  BSSY B0, `(.L_x_3712) ;  /* 0x0000009000007945 */ /* 0x000fe20003800000 */
[----:B------:R-:W-:Y:S01]  /*f1a0*/  MOV R12, RZ ;  /* 0x000000ff000c7202 */ /* 0x000fe20000000f00 */
[----:B------:R-:W-:Y:S01]  /*f1b0*/  IMAD.MOV.U32 R11, RZ, RZ, 0x1f ;  /* 0x0000001fff0b7424 */ /* 0x000fe200078e00ff */
[----:B------:R-:W-:Y:S01]  /*f1c0*/  LOP3.LUT R2, R2, 0x3, RZ, 0xc0, !PT ;  /* 0x0000000302027812 */ /* 0x000fe200078ec0ff */
[----:B------:R-:W-:-:S04]  /*f1d0*/  IMAD.MOV.U32 R15, RZ, RZ, -0x1 ;  /* 0xffffffffff0f7424 */ /* 0x000fc800078e00ff */
[----:B------:R-:W-:-:S07]  /*f1e0*/  IMAD.MOV.U32 R13, RZ, RZ, R2 ;  /* 0x000000ffff0d7224 */ /* 0x000fce00078e0002 */
[----:B0----5:R-:W-:Y:S05]  /*f1f0*/  WARPSYNC.COLLECTIVE R15, `(.L_x_3713) ;  /* 0x000000000f087348 */ /* 0x021fea0003c00000 */
[----:B------:R1:W2:Y:S02]  /*f200*/  SHFL.IDX P6, R14, R13, R12, R11 ;  /* 0x0000000c0d0e7389 */ /* 0x0002a400000c000b */
[----:B012--5:R-:W-:Y:S01]  /*f210*/  ENDCOLLECTIVE ;  /* 0x000000000000791b */ /* 0x027fe20003800000 */
.L_x_3713:
[----:B------:R-:W-:Y:S05]  /*f220*/  BSYNC B0 ;  /* 0x0000000000007941 */ /* 0x000fea0003800000 */
.L_x_3712:
[----:B------:R-:W-:Y:S05]  /*f230*/  BRA `(.L_x_3714) ;  /* 0xffffffc000407947 */ /* 0x000fea000383ffff */
.L_x_3650:
[----:B0-----:R0:W1:Y:S02]  /*f240*/  SYNCS.PHASECHK.TRANS64.TRYWAIT P0, [R27+URZ+0x28c40], R0 ;  /* 0x028c40001b0075a7 */ /* 0x001064000800017f */
[----:B-1----:R-:W-:Y:S05]  /*f250*/  @!P0 NANOSLEEP.SYNCS 0x989680 ;  /* 0x009896800000895d */ /* 0x002fea0003900000 */
[----:B------:R-:W1:Y:S02]  /*f260*/  @!P0 SYNCS.PHASECHK.TRANS64 P0, [R27+URZ+0x28c40], R0 ;  /* 0x028c40001b0085a7 */ /* 0x000e64000800007f */
[----:B-1----:R-:W-:Y:S05]  /*f270*/  @!P0 BRA `(.L_x_3650) ;  /* 0xfffffffc00f08947 */ /* 0x002fea000383ffff */
[----:B------:R-:W-:Y:S05]  /*f280*/  BRA `(.L_x_3715) ;  /* 0xffffffc400107947 */ /* 0x000fea000383ffff */
.L_x_3651:
        /* <DEDUP_REMOVED lines=8> */
.L_x_3717:
[----:B------:R-:W-:Y:S05]  /*f310*/  BSYNC B0 ;  /* 0x0000000000007941 */ /* 0x000fea0003800000 */
.L_x_3716:
        /* <DEDUP_REMOVED lines=9> */
.L_x_3718:
[----:B------:R-:W-:Y:S02]  /*f3b0*/  IMAD.MOV.U32 R13, RZ, RZ, R5 ;  /* 0x000000ffff0d7224 */ /* 0x000fe400078e0005 */
[----:B------:R-:W-:Y:S02]  /*f3c0*/  IMAD.MOV.U32 R12, RZ, RZ, 0x1 ;  /* 0x00000001ff0c7424 */ /* 0x000fe400078e00ff */
[----:B------:R-:W-:-:S07]  /*f3d0*/  IMAD.MOV.U32 R3, RZ, RZ, R14 ;  /* 0x000000ffff037224 */ /* 0x000fce00078e000e */
[----:B------:R-:W-:Y:S05]  /*f3e0*/  WARPSYNC.COLLECTIVE R15, `(.L_x_3719) ;  /* 0x000000000f087348 */ /* 0x000fea0003c00000 */
[----:B------:R0:W1:Y:S02]  /*f3f0*/  SHFL.IDX P6, R14, R13, R12, R11 ;  /* 0x0000000c0d0e7389 */ /* 0x00006400000c000b */
[----:B01----:R-:W-:Y:S01]  /*f400*/  ENDCOLLECTIVE ;  /* 0x000000000000791b */ /* 0x003fe20003800000 */
.L_x_3719:
        /* <DEDUP_REMOVED lines=15> */
.L_x_3720:
[----:B------:R-:W-:Y:S02]  /*f500*/  @P0 IMAD R6, R4, 0x2, R23 ;  /* 0x0000000204060824 */ /* 0x000fe400078e0217 */
[----:B------:R-:W-:Y:S02]  /*f510*/  IMAD.MOV.U32 R13, RZ, RZ, R5 ;  /* 0x000000ffff0d7224 */ /* 0x000fe400078e0005 */
[----:B------:R-:W-:Y:S02]  /*f520*/  IMAD.MOV.U32 R12, RZ, RZ, 0x2 ;  /* 0x00000002ff0c7424 */ /* 0x000fe400078e00ff */
[----:B------:R-:W-:-:S07]  /*f530*/  IMAD.MOV.U32 R3, RZ, RZ, R14 ;  /* 0x000000ffff037224 */ /* 0x000fce00078e000e */
[----:B------:R-:W-:Y:S05]  /*f540*/  WARPSYNC.COLLECTIVE R15, `(.L_x_3721) ;  /* 0x000000000f087348 */ /* 0x000fea0003c00000 */
[----:B------:R0:W1:Y:S02]  /*f550*/  SHFL.IDX P6, R14, R13, R12, R11 ;  /* 0x0000000c0d0e7389 */ /* 0x00006400000c000b */
[----:B01----:R-:W-:Y:S01]  /*f560*/  ENDCOLLECTIVE ;  /* 0x000000000000791b */ /* 0x003fe20003800000 */
.L_x_3721:
        /* <DEDUP_REMOVED lines=15> */
.L_x_3722:
[----:B------:R-:W-:Y:S02]  /*f660*/  @P0 IMAD R6, R4, 0x2, R23 ;  /* 0x0000000204060824 */ /* 0x000fe400078e0217 */
[----:B------:R-:W-:Y:S02]  /*f670*/  IMAD.MOV.U32 R13, RZ, RZ, R5 ;  /* 0x000000ffff0d7224 */ /* 0x000fe400078e0005 */
[----:B------:R-:W-:Y:S02]  /*f680*/  IMAD.MOV.U32 R12, RZ, RZ, 0x3 ;  /* 0x00000003ff0c7424 */ /* 0x000fe400078e00ff */
[----:B------:R-:W-:-:S07]  /*f690*/  IMAD.MOV.U32 R3, RZ, RZ, R14 ;  /* 0x000000ffff037224 */ /* 0x000fce00078e000e */
[----:B------:R-:W-:Y:S05]  /*f6a0*/  WARPSYNC.COLLECTIVE R15, `(.L_x_3723) ;  /* 0x000000000f087348 */ /* 0x000fea0003c00000 */
[----:B------:R0:W1:Y:S02]  /*f6b0*/  SHFL.IDX P6, R14, R13, R12, R11 ;  /* 0x0000000c0d0e7389 */ /* 0x00006400000c000b */
[----:B01----:R-:W-:Y:S01]  /*f6c0*/  ENDCOLLECTIVE ;  /* 0x000000000000791b */ /* 0x003fe20003800000 */
.L_x_3723:
[----:B------:R-:W-:-:S04]  /*f6d0*/  @P0 LEA R3, P1, R7, R3, 0x1 ;  /* 0x0000000307030211 */ /* 0x000fc800078208ff */
[----:B------:R-:W-:-:S04]  /*f6e0*/  @P0 IADD3.X R2, RZ, R2, RZ, P1, !PT ;  /* 0x00000002ff020210 */ /* 0x000fc80000ffe4ff */
[----:B------:R-:W-:Y:S01]  /*f6f0*/  @P0 LOP3.LUT R3, R3, R2, RZ, 0x3c, !PT ;  /* 0x0000000203030212 */ /* 0x000fe200078e3cff */
[----:B------:R-:W-:-:S03]  /*f700*/  IMAD.MOV.U32 R13, RZ, RZ, R0 ;  /* 0x000000ffff0d7224 */ /* 0x000fc600078e0000 */
[----:B------:R-:W-:-:S04]  /*f710*/  @P0 LOP3.LUT R2, R3, R2, RZ, 0x3c, !PT ;  /* 0x0000000203020212 */ /* 0x000fc800078e3cff */
[----:B------:R-:W-:Y:S01]  /*f720*/  @P0 LOP3.LUT R3, R3, R2, RZ, 0x3c, !PT ;  /* 0x0000000203030212 */ /* 0x000fe200078e3cff */
[----:B------:R-:W-:-:S04]  /*f730*/  IMAD.MOV.U32 R5, RZ, RZ, R14 ;  /* 0x000000ffff057224 */ /* 0x000fc800078e000e */
[----:B------:R-:W-:Y:S01]  /*f740*/  @!PT LDS RZ, [RZ] ;  /* 0x00000000fffff984 */ /* 0x000fe20000000800 */
[----:B------:R-:W-:Y:S01]  /*f750*/  @!PT LDS RZ, [RZ] ;  /* 0x00000000fffff984 */ /* 0x000fe20000000800 */
[----:B------:R-:W-:Y:S01]  /*f760*/  @!PT LDS RZ, [RZ] ;  /* 0x00000000fffff984 */ /* 0x000fe20000000800 */
[----:B------:R0:W-:Y:S03]  /*f770*/  @P0 LDGSTS.E.BYPASS.LTC128B.128 [R6+0x23400], desc[UR50][R2.64], !P2 ;  /* 0x2340000002060fae */ /* 0x0001e6000d101d72 */
[----:B0-----:R-:W-:Y:S05]  /*f780*/  WARPSYNC.COLLECTIVE R15, `(.L_x_3724) ;  /* 0x000000000f087348 */ /* 0x001fea0003c00000 */
[----:B------:R1:W2:Y:S02]  /*f790*/  SHFL.IDX P6, R14, R13, R12, R11 ;  /* 0x0000000c0d0e7389 */ /* 0x0002a400000c000b */
[----:B012---:R-:W-:Y:S01]  /*f7a0*/  ENDCOLLECTIVE ;  /* 0x000000000000791b */ /* 0x007fe20003800000 */
.L_x_3724:
[----:B------:R-:W-:Y:S01]  /*f7b0*/  IMAD.MOV.U32 R0, RZ, RZ, R14 ;  /* 0x000000ffff007224 */ /* 0x000fe200078e000e */
[----:B------:R-:W-:Y:S06]  /*f7c0*/  BRA `(.L_x_3725) ;  /* 0xffffffc000cc7947 */ /* 0x000fec000383ffff */
.L_x_3656:
[----:B------:R-:W-:Y:S01]  /*f7d0*/  IMAD.MOV.U32 R13, RZ, RZ, R4 ;  /* 0x000000ffff0d7224 */ /* 0x000fe200078e0004 */
[----:B------:R-:W-:Y:S01]  /*f7e0*/  MOV R11, 0x181f ;  /* 0x0000181f000b7802 */ /* 0x000fe20000000f00 */
[----:B------:R-:W-:Y:S02]  /*f7f0*/  IMAD.MOV.U32 R12, RZ, RZ, RZ ;  /* 0x000000ffff0c7224 */ /* 0x000fe400078e00ff */
[----:B------:R-:W-:Y:S02]  /*f800*/  IMAD.MOV.U32 R15, RZ, RZ, -0x1 ;  /* 0xffffffffff0f7424 */ /* 0x000fe400078e00ff */
[----:B-----5:R-:W-:Y:S02]  /*f810*/  IMAD R5, R10, R7, RZ ;  /* 0x000000070a057224 */ /* 0x020fe400078e02ff */
[----:B------:R-:W-:-:S07]  /*f820*/  IMAD R17, R17, 0x40, R37 ;  /* 0x0000004011117824 */ /* 0x000fce00078e0225 */
[----:B------:R-:W-:Y:S05]  /*f830*/  WARPSYNC.COLLECTIVE R15, `(.L_x_3726) ;  /* 0x000000000f087348 */ /* 0x000fea0003c00000 */
[----:B------:R0:W1:Y:S02]  /*f840*/  SHFL.IDX P6, R14, R13, R12, R11 ;  /* 0x0000000c0d0e7389 */ /* 0x00006400000c000b */
[----:B01----:R-:W-:Y:S01]  /*f850*/  ENDCOLLECTIVE ;  /* 0x000000000000791b */ /* 0x003fe20003800000 */
.L_x_3726:
[C---:B------:R-:W-:Y:S01]  /*f860*/  VIADD R6, R17.reuse, 0x10 ;  /* 0x0000001011067836 */ /* 0x040fe20000000000 */
[----:B------:R-:W-:Y:S01]  /*f870*/  ISETP.GE.AND P0, PT, R17, R5, PT ;  /* 0x000000051100720c */ /* 0x000fe20003f06270 */
[----:B------:R-:W-:Y:S02]  /*f880*/  IMAD.MOV.U32 R13, RZ, RZ, R0 ;  /* 0x000000ffff0d7224 */ /* 0x000fe400078e0000 */
[----:B------:R-:W-:-:S10]  /*f890*/  IMAD.MOV.U32 R2, RZ, RZ, R14 ;  /* 0x000000ffff027224 */ /* 0x000fd400078e000e */
[----:B------:R-:W-:Y:S05]  /*f8a0*/  WARPSYNC.COLLECTIVE R15, `(.L_x_3727) ;  /* 0x000000000f087348 */ /* 0x000fea0003c00000 */
[----:B------:R0:W1:Y:S02]  /*f8b0*/  SHFL.IDX P6, R14, R13, R12, R11 ;  /* 0x0000000c0d0e7389 */ /* 0x00006400000c000b */
[----:B01----:R-:W-:Y:S01]  /*f8c0*/  ENDCOLLECTIVE ;  /* 0x000000000000791b */ /* 0x003fe20003800000 */
.L_x_3727:
[----:B------:R-:W-:Y:S01]  /*f8d0*/  IMAD.MOV.U32 R13, RZ, RZ, R4 ;  /* 0x000000ffff0d7224 */ /* 0x000fe200078e0004 */
[----:B------:R-:W-:Y:S01]  /*f8e0*/  MOV R12, 0x1 ;  /* 0x00000001000c7802 */ /* 0x000fe20000000f00 */
[----:B------:R-:W-:-:S07]  /*f8f0*/  IMAD.MOV.U32 R3, RZ, RZ, R14 ;  /* 0x000000ffff037224 */ /* 0x000fce00078e000e */
[----:B------:R-:W-:Y:S05]  /*f900*/  WARPSYNC.COLLECTIVE R15, `(.L_x_3728) ;  /* 0x000000000f087348 */ /* 0x000fea0003c00000 */
[----:B------:R0:W1:Y:S02]  /*f910*/  SHFL.IDX P6, R14, R13, R12, R11 ;  /* 0x0000000c0d0e7389 */ /* 0x00006400000c000b */
[----:B01----:R-:W-:Y:S01]  /*f920*/  ENDCOLLECTIVE ;  /* 0x000000000000791b */ /* 0x003fe20003800000 */
.L_x_3728:
        /* <DEDUP_REMOVED lines=9> */
[----:B------:R0:W-:Y:S01]  /*f9c0*/  @!P0 LDGSTS.E.BYPASS.LTC128B.128 [R8+0x20400], desc[UR50][R2.64], !P1 ;  /* 0x2040000002088fae */ /* 0x0001e2000c901d72 */
[----:B------:R-:W-:Y:S01]  /*f9d0*/  ISETP.GE.AND P0, PT, R6, R5, PT ;  /* 0x000000050600720c */ /* 0x000fe20003f06270 */
[----:B0-----:R-:W-:-:S12]  /*f9e0*/  IMAD.MOV.U32 R2, RZ, RZ, R14 ;  /* 0x000000ffff027224 */ /* 0x001fd800078e000e */
[----:B------:R-:W-:Y:S05]  /*f9f0*/  WARPSYNC.COLLECTIVE R15, `(.L_x_3729) ;  /* 0x000000000f087348 */ /* 0x000fea0003c00000 */
[----:B------:R0:W1:Y:S02]  /*fa00*/  SHFL.IDX P6, R14, R13, R12, R11 ;  /* 0x0000000c0d0e7389 */ /* 0x00006400000c000b */
[----:B01----:R-:W-:Y:S01]  /*fa10*/  ENDCOLLECTIVE ;  /* 0x000000000000791b */ /* 0x003fe20003800000 */
.L_x_3729:
[----:B------:R-:W-:Y:S02]  /*fa20*/  IMAD.MOV.U32 R13, RZ, RZ, R4 ;  /* 0x000000ffff0d7224 */ /* 0x000fe400078e0004 */
[----:B------:R-:W-:Y:S02]  /*fa30*/  IMAD.MOV.U32 R12, RZ, RZ, 0x2 ;  /* 0x00000002ff0c7424 */ /* 0x000fe400078e00ff */
[----:B------:R-:W-:-:S07]  /*fa40*/  IMAD.MOV.U32 R3, RZ, RZ, R14 ;  /* 0x000000ffff037224 */ /* 0x000fce00078e000e */
[----:B------:R-:W-:Y:S05]  /*fa50*/  WARPSYNC.COLLECTIVE R15, `(.L_x_3730) ;  /* 0x000000000f087348 */ /* 0x000fea0003c00000 */
[----:B------:R0:W1:Y:S02]  /*fa60*/  SHFL.IDX P6, R14, R13, R12, R11 ;  /* 0x0000000c0d0e7389 */ /* 0x00006400000c000b */
[----:B01----:R-:W-:Y:S01]  /*fa70*/  ENDCOLLECTIVE ;  /* 0x000000000000791b */ /* 0x003fe20003800000 */
.L_x_3730:
[----:B------:R-:W-:-:S05]  /*fa80*/  @!P0 LEA R3, P2, R9, R3, 0x1 ;  /* 0x0000000309038211 */ /* 0x000fca00078408ff */
[----:B------:R-:W-:-:S05]  /*fa90*/  @!P0 IMAD.X R2, RZ, RZ, R2, P2 ;  /* 0x000000ffff028224 */ /* 0x000fca00010e0602 */
[----:B------:R-:W-:Y:S02]  /*faa0*/  @!P0 LOP3.LUT R3, R3, R2, RZ, 0x3c, !PT ;  /* 0x0000000203038212 */ /* 0x000fe400078e3cff */
[----:B------:R-:W-:Y:S02]  /*fab0*/  MOV R13, R0 ;  /* 0x00000000000d7202 */ /* 0x000fe40000000f00 */
[----:B------:R-:W-:-:S04]  /*fac0*/  @!P0 LOP3.LUT R2, R3, R2, RZ, 0x3c, !PT ;  /* 0x0000000203028212 */ /* 0x000fc800078e3cff */
[----:B------:R-:W-:-:S05]  /*fad0*/  @!P0 LOP3.LUT R3, R3, R2, RZ, 0x3c, !PT ;  /* 0x0000000203038212 */ /* 0x000fca00078e3cff */
[----:B------:R-:W-:Y:S01]  /*fae0*/  @!PT LDS RZ, [RZ] ;  /* 0x00000000fffff984 */ /* 0x000fe20000000800 */
[----:B------:R-:W-:Y:S01]  /*faf0*/  @!PT LDS RZ, [RZ] ;  /* 0x00000000fffff984 */ /* 0x000fe20000000800 */
[----:B------:R-:W-:Y:S01]  /*fb00*/  @!PT LDS RZ, [RZ] ;  /* 0x00000000fffff984 */ /* 0x000fe20000000800 */
[----:B------:R0:W-:Y:S02]  /*fb10*/  @!P0 LDGSTS.E.BYPASS.LTC128B.128 [R8+0x20c00], desc[UR50][R2.64], !P1 ;  /* 0x20c0000002088fae */ /* 0x0001e4000c901d72 */
[----:B0-----:R-:W-:-:S05]  /*fb20*/  VIADD R2, R17, 0x20 ;  /* 0x0000002011027836 */ /* 0x001fca0000000000 */
[----:B------:R-:W-:Y:S01]  /*fb30*/  ISETP.GE.AND P0, PT, R2, R5, PT ;  /* 0x000000050200720c */ /* 0x000fe20003f06270 */
[----:B------:R-:W-:-:S12]  /*fb40*/  IMAD.MOV.U32 R2, RZ, RZ, R14 ;  /* 0x000000ffff027224 */ /* 0x000fd800078e000e */
[----:B------:R-:W-:Y:S05]  /*fb50*/  WARPSYNC.COLLECTIVE R15, `(.L_x_3731) ;  /* 0x000000000f087348 */ /* 0x000fea0003c00000 */
[----:B------:R0:W1:Y:S02]  /*fb60*/  SHFL.IDX P6, R14, R13, R12, R11 ;  /* 0x0000000c0d0e7389 */ /* 0x00006400000c000b */
[----:B01----:R-:W-:Y:S01]  /*fb70*/  ENDCOLLECTIVE ;  /* 0x000000000000791b */ /* 0x003fe20003800000 */
.L_x_3731:
[----:B------:R-:W-:Y:S02]  /*fb80*/  IMAD.MOV.U32 R13, RZ, RZ, R4 ;  /* 0x000000ffff0d7224 */ /* 0x000fe400078e0004 */
[----:B------:R-:W-:Y:S02]  /*fb90*/  IMAD.MOV.U32 R12, RZ, RZ, 0x3 ;  /* 0x00000003ff0c7424 */ /* 0x000fe400078e00ff */
[----:B------:R-:W-:-:S07]  /*fba0*/  IMAD.MOV.U32 R3, RZ, RZ, R14 ;  /* 0x000000ffff037224 */ /* 0x000fce00078e000e */
[----:B------:R-:W-:Y:S05]  /*fbb0*/  WARPSYNC.COLLECTIVE R15, `(.L_x_3732) ;  /* 0x000000000f087348 */ /* 0x000fea0003c00000 */
[----:B------:R0:W1:Y:S02]  /*fbc0*/  SHFL.IDX P6, R14, R13, R12, R11 ;  /* 0x0000000c0d0e7389 */ /* 0x00006400000c000b */
[----:B01----:R-:W-:Y:S01]  /*fbd0*/  ENDCOLLECTIVE ;  /* 0x000000000000791b */ /* 0x003fe20003800000 */
.L_x_3732:
[----:B------:R-:W-:-:S05]  /*fbe0*/  @!P0 LEA R3, P2, R9, R3, 0x1 ;  /* 0x0000000309038211 */ /* 0x000fca00078408ff */
[----:B------:R-:W-:-:S05]  /*fbf0*/  @!P0 IMAD.X R2, RZ, RZ, R2, P2 ;  /* 0x000000ffff028224 */ /* 0x000fca00010e0602 */
[----:B------:R-:W-:Y:S01]  /*fc00*/  @!P0 LOP3.LUT R3, R3, R2, RZ, 0x3c, !PT ;  /* 0x0000000203038212 */ /* 0x000fe200078e3cff */
[----:B------:R-:W-:-:S03]  /*fc10*/  IMAD.MOV.U32 R13, RZ, RZ, R0 ;  /* 0x000000ffff0d7224 */ /* 0x000fc600078e0000 */
[----:B------:R-:W-:-:S04]  /*fc20*/  @!P0 LOP3.LUT R2, R3, R2, RZ, 0x3c, !PT ;  /* 0x0000000203028212 */ /* 0x000fc800078e3cff */
[----:B------:R-:W-:Y:S01]  /*fc30*/  @!P0 LOP3.LUT R3, R3, R2, RZ, 0x3c, !PT ;  /* 0x0000000203038212 */ /* 0x000fe200078e3cff */
[----:B------:R-:W-:-:S07]  /*fc40*/  IMAD.MOV.U32 R4, RZ, RZ, R14 ;  /* 0x000000ffff047224 */ /* 0x000fce00078e000e */
[----:B------:R-:W-:Y:S05]  /*fc50*/  WARPSYNC.COLLECTIVE R15, `(.L_x_3733) ;  /* 0x000000000f087348 */ /* 0x000fea0003c00000 */
[----:B------:R0:W1:Y:S02]  /*fc60*/  SHFL.IDX P6, R14, R13, R12, R11 ;  /* 0x0000000c0d0e7389 */ /* 0x00006400000c000b */
[----:B01----:R-:W-:Y:S01]  /*fc70*/  ENDCOLLECTIVE ;  /* 0x000000000000791b */ /* 0x003fe20003800000 */
.L_x_3733:
[----:B------:R-:W-:Y:S01]  /*fc80*/  @!PT LDS RZ, [RZ] ;  /* 0x00000000fffff984 */ /* 0x000fe20000000800 */
[----:B------:R-:W-:Y:S01]  /*fc90*/  @!PT LDS RZ, [RZ] ;  /* 0x00000000fffff984 */ /* 0x000fe20000000800 */
[----:B------:R-:W-:Y:S01]  /*fca0*/  @!PT LDS RZ, [RZ] ;  /* 0x00000000fffff984 */ /* 0x000fe20000000800 */
[----:B------:R1:W-:Y:S01]  /*fcb0*/  @!P0 LDGSTS.E.BYPASS.LTC128B.128 [R8+0x21400], desc[UR50][R2.64], !P1 ;  /* 0x2140000002088fae */ /* 0x0003e2000c901d72 */
[----:B------:R-:W-:Y:S01]  /*fcc0*/  IMAD.MOV.U32 R0, RZ, RZ, R14 ;  /* 0x000000ffff007224 */ /* 0x000fe200078e000e */
[----:B------:R-:W-:Y:S06]  /*fcd0*/  BRA `(.L_x_3734) ;  /* 0xffffffc400dc7947 */ /* 0x000fec000383ffff */
.L_x_3659:
[----:B0-----:R0:W1:Y:S02]  /*fce0*/  SYNCS.PHASECHK.TRANS64.TRYWAIT P0, [R23+URZ+0x28c20], R0 ;  /* 0x028c2000170075a7 */ /* 0x001064000800017f */
[----:B-1----:R-:W-:Y:S05]  /*fcf0*/  @!P0 NANOSLEEP.SYNCS 0x989680 ;  /* 0x009896800000895d */ /* 0x002fea0003900000 */
[----:B------:R-:W1:Y:S02]  /*fd00*/  @!P0 SYNCS.PHASECHK.TRANS64 P0, [R23+URZ+0x28c20], R0 ;  /* 0x028c2000170085a7 */ /* 0x000e64000800007f */
[----:B-1----:R-:W-:Y:S05]  /*fd10*/  @!P0 BRA `(.L_x_3659) ;  /* 0xfffffffc00f08947 */ /* 0x002fea000383ffff */
[----:B------:R-:W-:Y:S05]  /*fd20*/  BRA `(.L_x_3735) ;  /* 0xffffffc800387947 */ /* 0x000fea000383ffff */
.L_x_3662:
[----:B0-----:R0:W1:Y:S02]  /*fd30*/  SYNCS.PHASECHK.TRANS64.TRYWAIT P0, [R27+URZ+0x28c60], R0 ;  /* 0x028c60001b0075a7 */ /* 0x001064000800017f */
[----:B-1----:R-:W-:Y:S05]  /*fd40*/  @!P0 NANOSLEEP.SYNCS 0x989680 ;  /* 0x009896800000895d */ /* 0x002fea0003900000 */
[----:B------:R-:W1:Y:S02]  /*fd50*/  @!P0 SYNCS.PHASECHK.TRANS64 P0, [R27+URZ+0x28c60], R0 ;  /* 0x028c60001b0085a7 */ /* 0x000e64000800007f */
[----:B-1----:R-:W-:Y:S05]  /*fd60*/  @!P0 BRA `(.L_x_3662) ;  /* 0xfffffffc00f08947 */ /* 0x002fea000383ffff */
[----:B------:R-:W-:Y:S05]  /*fd70*/  BRA `(.L_x_3736) ;  /* 0xffffffc800487947 */ /* 0x000fea000383ffff */
.L_x_3663:
        /* <DEDUP_REMOVED lines=8> */
.L_x_3738:
[----:B------:R-:W-:Y:S05]  /*fe00*/  BSYNC B0 ;  /* 0x0000000000007941 */ /* 0x000fea0003800000 */
.L_x_3737:
[----:B------:R0:W5:Y:S01]  /*fe10*/  LDL R8, [R1+0x4] ;  /* 0x0000040001087983 */ /* 0x0001620000100800 */
[----:B------:R-:W-:Y:S01]  /*fe20*/  IMAD.MOV.U32 R13, RZ, RZ, R4 ;  /* 0x000000ffff0d7224 */ /* 0x000fe200078e0004 */
[C---:B------:R-:W-:Y:S01]  /*fe30*/  LOP3.LUT P5, RZ, R30.reuse, 0x2, RZ, 0xc0, !PT ;  /* 0x000000021eff7812 */ /* 0x040fe200078ac0ff */
[----:B------:R-:W-:Y:S01]  /*fe40*/  IMAD.MOV.U32 R12, RZ, RZ, RZ ;  /* 0x000000ffff0c7224 */ /* 0x000fe200078e00ff */
[----:B------:R-:W1:Y:S01]  /*fe50*/  S2R R7, SR_TID.X ;  /* 0x0000000000077919 */ /* 0x000e620000002100 */
[----:B------:R-:W-:Y:S01]  /*fe60*/  IMAD.MOV.U32 R11, RZ, RZ, 0x181f ;  /* 0x0000181fff0b7424 */ /* 0x000fe200078e00ff */
[C---:B------:R-:W-:Y:S01]  /*fe70*/  LOP3.LUT P4, RZ, R30.reuse, 0x4, RZ, 0xc0, !PT ;  /* 0x000000041eff7812 */ /* 0x040fe2000788c0ff */
[----:B------:R-:W-:Y:S01]  /*fe80*/  IMAD.MOV.U32 R15, RZ, RZ, -0x1 ;  /* 0xffffffffff0f7424 */ /* 0x000fe200078e00ff */
[----:B------:R-:W-:Y:S01]  /*fe90*/  LOP3.LUT P3, RZ, R30, 0x8, RZ, 0xc0, !PT ;  /* 0x000000081eff7812 */ /* 0x000fe2000786c0ff */
[----:B------:R-:W-:Y:S01]  /*fea0*/  IMAD.MOV.U32 R3, RZ, RZ, R14 ;  /* 0x000000ffff037224 */ /* 0x000fe200078e000e */
[----:B------:R-:W-:Y:S01]  /*feb0*/  LOP3.LUT R22, R22, 0xfffffeff, RZ, 0xc0, !PT ;  /* 0xfffffeff16167812 */ /* 0x000fe200078ec0ff */
[----:B0-----:R-:W-:-:S10]  /*fec0*/  IMAD R5, R5, 0x2, R23 ;  /* 0x0000000205057824 */ /* 0x001fd400078e0217 */
[----:B-1---5:R-:W-:Y:S05]  /*fed0*/  WARPSYNC.COLLECTIVE R15, `(.L_x_3739) ;  /* 0x000000000f087348 */ /* 0x022fea0003c00000 */
[----:B------:R0:W2:Y:S02]  /*fee0*/  SHFL.IDX P6, R14, R13, R12, R11 ;  /* 0x0000000c0d0e7389 */ /* 0x0000a400000c000b */
[----:B012--5:R-:W-:Y:S01]  /*fef0*/  ENDCOLLECTIVE ;  /* 0x000000000000791b */ /* 0x027fe20003800000 */
.L_x_3739:
[----:B------:R-:W-:Y:S01]  /*ff00*/  LOP3.LUT P2, RZ, R30, 0x10, RZ, 0xc0, !PT ;  /* 0x000000101eff7812 */ /* 0x000fe2000784c0ff */
[----:B------:R-:W-:Y:S02]  /*ff10*/  IMAD.MOV.U32 R13, RZ, RZ, R6 ;  /* 0x000000ffff0d7224 */ /* 0x000fe400078e0006 */
[----:B------:R-:W-:Y:S02]  /*ff20*/  IMAD.MOV.U32 R12, RZ, RZ, 0x1 ;  /* 0x00000001ff0c7424 */ /* 0x000fe400078e00ff */
[----:B------:R-:W-:Y:S01]  /*ff30*/  IMAD.SHL.U32 R7, R7, 0x8, RZ ;  /* 0x0000000807077824 */ /* 0x000fe200078e00ff */
[----:B------:R-:W-:-:S04]  /*ff40*/  MOV R2, R14 ;  /* 0x0000000e00027202 */ /* 0x000fc80000000f00 */
[----:B------:R-:W-:-:S05]  /*ff50*/  LOP3.LUT R7, R7, 0x38, RZ, 0xc0, !PT ;  /* 0x0000003807077812 */ /* 0x000fca00078ec0ff */
[----:B------:R-:W-:Y:S01]  /*ff60*/  IMAD.SHL.U32 R0, R7, 0x2, RZ ;  /* 0x0000000207007824 */ /* 0x000fe200078e00ff */
[----:B------:R-:W-:-:S04]  /*ff70*/  LOP3.LUT R7, R30, 0x1, RZ, 0xc0, !PT ;  /* 0x000000011e077812 */ /* 0x000fc800078ec0ff */
[----:B------:R-:W-:Y:S02]  /*ff80*/  IADD3 R2, P0, R2, R0, RZ ;  /* 0x0000000002027210 */ /* 0x000fe40007f1e0ff */
[----:B------:R-:W-:-:S03]  /*ff90*/  ISETP.NE.U32.AND P1, PT, R7, 0x1, PT ;  /* 0x000000010700780c */ /* 0x000fc60003f25070 */
[----:B------:R-:W-:Y:S01]  /*ffa0*/  IMAD.X R3, RZ, RZ, R3, P0 ;  /* 0x000000ffff037224 */ /* 0x000fe200000e0603 */
[----:B------:R-:W-:-:S09]  /*ffb0*/  ISETP.LT.OR P0, PT, R29, 0x1, P1 ;  /* 0x000000011d00780c */ /* 0x000fd20000f01670 */
[----:B------:R-:W-:Y:S02]  /*ffc0*/  @P1 LOP3.LUT R22, R22, 0x100, RZ, 0xfc, !PT ;  /* 0x0000010016161812 */ /* 0x000fe400078efcff */
[----:B------:R-:W-:Y:S02]  /*ffd0*/  LOP3.LUT P1, RZ, R30, 0x20, RZ, 0xc0, !PT ;  /* 0x000000201eff7812 */ /* 0x000fe4000782c0ff */
[----:B------:R-:W-:Y:S01]  /*ffe0*/  @!PT LDS RZ, [RZ] ;  /* 0x00000000fffff984 */ /* 0x000fe20000000800 */
[----:B------:R-:W-:Y:S01]  /*fff0*/  @!PT LDS RZ, [RZ] ;  /* 0x00000000fffff984 */ /* 0x000fe20000000800 */
[----:B------:R-:W-:Y:S01]  /*10000*/  @!PT LDS RZ, [RZ] ;  /* 0x00000000fffff984 */ /* 0x000fe20000000800 */
[----:B------:R0:W-:Y:S01]  /*10010*/  LDGSTS.E.BYPASS.LTC128B.128 [R5+0x400], desc[UR50][R2.64], !P0 ;  /* 0x0040000002057fae */ /* 0x0001e2000c101d72 */
[C---:B------:R-:W-:Y:S02]  /*10020*/  ISETP.LT.OR P0, PT, R29.reuse, 0x1, !P5 ;  /* 0x000000011d00780c */ /* 0x040fe40006f01670 */
[----:B------:R-:W-:Y:S02]  /*10030*/  ISETP.LT.OR P6, PT, R29, 0x1, !P1 ;  /* 0x000000011d00780c */ /* 0x000fe40004fc1670 */
[----:B------:R-:W-:-:S09]  /*10040*/  LOP3.LUT R22, R22, 0xfffffdff, RZ, 0xc0, !PT ;  /* 0xfffffdff16167812 */ /* 0x000fd200078ec0ff */
[----:B------:R0:W-:Y:S01]  /*10050*/  LDGSTS.E.BYPASS.LTC128B.128 [R5+0x2400], desc[UR50][R2.64+0x80], !P0 ;  /* 0x0240008002057fae */ /* 0x0001e2000c101d72 */
[----:B------:R-:W-:-:S13]  /*10060*/  ISETP.LT.OR P0, PT, R29, 0x1, !P4 ;  /* 0x000000011d00780c */ /* 0x000fda0006701670 */
[----:B------:R0:W-:Y:S01]  /*10070*/  LDGSTS.E.BYPASS.LTC128B.128 [R5+0x4400], desc[UR50][R2.64+0x100], !P0 ;  /* 0x0440010002057fae */ /* 0x0001e2000c101d72 */
[----:B------:R-:W-:-:S13]  /*10080*/  ISETP.LT.OR P0, PT, R29, 0x1, !P3 ;  /* 0x000000011d00780c */ /* 0x000fda0005f01670 */
[----:B------:R0:W-:Y:S01]  /*10090*/  LDGSTS.E.BYPASS.LTC128B.128 [R5+0x6400], desc[UR50][R2.64+0x180], !P0 ;  /* 0x0640018002057fae */ /* 0x0001e2000c101d72 */
[----:B------:R-:W-:-:S13]  /*100a0*/  ISETP.LT.OR P0, PT, R29, 0x1, !P2 ;  /* 0x000000011d00780c */ /* 0x000fda0005701670 */
[----:B------:R0:W-:Y:S01]  /*100b0*/  LDGSTS.E.BYPASS.LTC128B.128 [R5+0x8400], desc[UR50][R2.64+0x200], !P0 ;  /* 0x0840020002057fae */ /* 0x0001e2000c101d72 */
[----:B------:R-:W-:-:S03]  /*100c0*/  LOP3.LUT P0, RZ, R30, 0x40, RZ, 0xc0, !PT ;  /* 0x000000401eff7812 */ /* 0x000fc6000780c0ff */
[----:B------:R0:W-:Y:S01]  /*100d0*/  LDGSTS.E.BYPASS.LTC128B.128 [R5+0xa400], desc[UR50][R2.64+0x280], !P6 ;  /* 0x0a40028002057fae */ /* 0x0001e2000f101d72 */
[----:B------:R-:W-:-:S13]  /*100e0*/  ISETP.LT.OR P6, PT, R29, 0x1, !P0 ;  /* 0x000000011d00780c */ /* 0x000fda00047c1670 */
[----:B------:R0:W-:Y:S01]  /*100f0*/  LDGSTS.E.BYPASS.LTC128B.128 [R5+0xc400], desc[UR50][R2.64+0x300], !P6 ;  /* 0x0c40030002057fae */ /* 0x0001e2000f101d72 */
[----:B------:R-:W-:-:S04]  /*10100*/  PRMT R7, R8, 0x8880, RZ ;  /* 0x0000888008077816 */ /* 0x000fc800000000ff */
[----:B------:R-:W-:-:S13]  /*10110*/  ISETP.GT.AND P6, PT, R7, -0x1, PT ;  /* 0xffffffff0700780c */ /* 0x000fda0003fc4270 */
[----:B------:R-:W-:Y:S02]  /*10120*/  @P6 LOP3.LUT R22, R22, 0x200, RZ, 0xfc, !PT ;  /* 0x0000020016166812 */ /* 0x000fe400078efcff */
[----:B------:R-:W-:-:S13]  /*10130*/  ISETP.LT.OR P6, PT, R29, 0x1, P6 ;  /* 0x000000011d00780c */ /* 0x000fda00037c1670 */
[----:B------:R0:W-:Y:S02]  /*10140*/  LDGSTS.E.BYPASS.LTC128B.128 [R5+0xe400], desc[UR50][R2.64+0x380], !P6 ;  /* 0x0e40038002057fae */ /* 0x0001e4000f101d72 */
[----:B0-----:R-:W-:Y:S05]  /*10150*/  WARPSYNC.COLLECTIVE R15, `(.L_x_3740) ;  /* 0x000000000f087348 */ /* 0x001fea0003c00000 */
[----:B------:R1:W2:Y:S02]  /*10160*/  SHFL.IDX P6, R14, R13, R12, R11 ;  /* 0x0000000c0d0e7389 */ /* 0x0002a400000c000b */
[----:B012---:R-:W-:Y:S01]  /*10170*/  ENDCOLLECTIVE ;  /* 0x000000000000791b */ /* 0x007fe20003800000 */
.L_x_3740:
[----:B------:R-:W-:Y:S02]  /*10180*/  IMAD.MOV.U32 R13, RZ, RZ, R4 ;  /* 0x000000ffff0d7224 */ /* 0x000fe400078e0004 */
[----:B------:R-:W-:-:S07]  /*10190*/  IMAD.MOV.U32 R3, RZ, RZ, R14 ;  /* 0x000000ffff037224 */ /* 0x000fce00078e000e */
[----:B------:R-:W-:Y:S05]  /*101a0*/  WARPSYNC.COLLECTIVE R15, `(.L_x_3741) ;  /* 0x000000000f087348 */ /* 0x000fea0003c00000 */
[----:B------:R0:W1:Y:S02]  /*101b0*/  SHFL.IDX P6, R14, R13, R12, R11 ;  /* 0x0000000c0d0e7389 */ /* 0x00006400000c000b */
[----:B01----:R-:W-:Y:S01]  /*101c0*/  ENDCOLLECTIVE ;  /* 0x000000000000791b */ /* 0x003fe20003800000 */
.L_x_3741:
[----:B------:R-:W-:Y:S02]  /*101d0*/  IMAD.MOV.U32 R13, RZ, RZ, R6 ;  /* 0x000000ffff0d7224 */ /* 0x000fe400078e0006 */
[----:B------:R-:W-:Y:S02]  /*101e0*/  IMAD.MOV.U32 R12, RZ, RZ, 0x2 ;  /* 0x00000002ff0c7424 */ /* 0x000fe400078e00ff */
[----:B------:R-:W-:-:S05]  /*101f0*/  IMAD.MOV.U32 R2, RZ, RZ, R14 ;  /* 0x000000ffff027224 */ /* 0x000fca00078e000e */
[----:B------:R-:W-:-:S04]  /*10200*/  IADD3 R2, P6, R2, R0, RZ ;  /* 0x0000000002027210 */ /* 0x000fc80007fde0ff */
[----:B------:R-:W-:Y:S02]  /*10210*/  IADD3.X R3, RZ, R3, RZ, P6, !PT ;  /* 0x00000003ff037210 */ /* 0x000fe400037fe4ff */
[----:B------:R-:W-:-:S04]  /*10220*/  LOP3.LUT P6, RZ, R22, 0x100, RZ, 0xc0, !PT ;  /* 0x0000010016ff7812 */ /* 0x000fc800078cc0ff */
[----:B------:R-:W-:-:S13]  /*10230*/  ISETP.LT.OR P6, PT, R29, 0x11, P6 ;  /* 0x000000111d00780c */ /* 0x000fda00037c1670 */
[----:B------:R-:W-:Y:S01]  /*10240*/  @!PT LDS RZ, [RZ] ;  /* 0x00000000fffff984 */ /* 0x000fe20000000800 */
[----:B------:R-:W-:Y:S01]  /*10250*/  @!PT LDS RZ, [RZ] ;  /* 0x00000000fffff984 */ /* 0x000fe20000000800 */
[----:B------:R-:W-:Y:S01]  /*10260*/  @!PT LDS RZ, [RZ] ;  /* 0x00000000fffff984 */ /* 0x000fe20000000800 */
[----:B------:R0:W-:Y:S01]  /*10270*/  LDGSTS.E.BYPASS.LTC128B.128 [R5+0xc00], desc[UR50][R2.64], !P6 ;  /* 0x00c0000002057fae */ /* 0x0001e2000f101d72 */
[----:B------:R-:W-:-:S13]  /*10280*/  ISETP.LT.OR P6, PT, R29, 0x11, !P5 ;  /* 0x000000111d00780c */ /* 0x000fda0006fc1670 */
        /* <DEDUP_REMOVED lines=11> */
[----:B------:R-:W-:-:S04]  /*10340*/  LOP3.LUT P6, RZ, R22, 0x200, RZ, 0xc0, !PT ;  /* 0x0000020016ff7812 */ /* 0x000fc800078cc0ff */
[----:B------:R-:W-:-:S13]  /*10350*/  ISETP.LT.OR P6, PT, R29, 0x11, P6 ;  /* 0x000000111d00780c */ /* 0x000fda00037c1670 */
[----:B------:R0:W-:Y:S02]  /*10360*/  LDGSTS.E.BYPASS.LTC128B.128 [R5+0xec00], desc[UR50][R2.64+0x380], !P6 ;  /* 0x0ec0038002057fae */ /* 0x0001e4000f101d72 */
[----:B0-----:R-:W-:Y:S05]  /*10370*/  WARPSYNC.COLLECTIVE R15, `(.L_x_3742) ;  /* 0x000000000f087348 */ /* 0x001fea0003c00000 */
[----:B------:R1:W2:Y:S02]  /*10380*/  SHFL.IDX P6, R14, R13, R12, R11 ;  /* 0x0000000c0d0e7389 */ /* 0x0002a400000c000b */
[----:B012---:R-:W-:Y:S01]  /*10390*/  ENDCOLLECTIVE ;  /* 0x000000000000791b */ /* 0x007fe20003800000 */
.L_x_3742:
[----:B------:R-:W-:Y:S02]  /*103a0*/  IMAD.MOV.U32 R13, RZ, RZ, R4 ;  /* 0x000000ffff0d7224 */ /* 0x000fe400078e0004 */
[----:B------:R-:W-:-:S07]  /*103b0*/  IMAD.MOV.U32 R7, RZ, RZ, R14 ;  /* 0x000000ffff077224 */ /* 0x000fce00078e000e */
[----:B------:R-:W-:Y:S05]  /*103c0*/  WARPSYNC.COLLECTIVE R15, `(.L_x_3743) ;  /* 0x000000000f087348 */ /* 0x000fea0003c00000 */
[----:B------:R0:W1:Y:S02]  /*103d0*/  SHFL.IDX P6, R14, R13, R12, R11 ;  /* 0x0000000c0d0e7389 */ /* 0x00006400000c000b */
[----:B01----:R-:W-:Y:S01]  /*103e0*/  ENDCOLLECTIVE ;  /* 0x000000000000791b */ /* 0x003fe20003800000 */
.L_x_3743:
[----:B------:R-:W-:Y:S02]  /*103f0*/  IMAD.MOV.U32 R13, RZ, RZ, R6 ;  /* 0x000000ffff0d7224 */ /* 0x000fe400078e0006 */
[----:B------:R-:W-:Y:S02]  /*10400*/  IMAD.MOV.U32 R12, RZ, RZ, 0x3 ;  /* 0x00000003ff0c7424 */ /* 0x000fe400078e00ff */
[----:B------:R-:W-:-:S05]  /*10410*/  IMAD.MOV.U32 R2, RZ, RZ, R14 ;  /* 0x000000ffff027224 */ /* 0x000fca00078e000e */
[----:B------:R-:W-:-:S05]  /*10420*/  IADD3 R2, P6, R2, R0, RZ ;  /* 0x0000000002027210 */ /* 0x000fca0007fde0ff */
[----:B------:R-:W-:Y:S01]  /*10430*/  IMAD.X R3, RZ, RZ, R7, P6 ;  /* 0x000000ffff037224 */ /* 0x000fe200030e0607 */
        /* <DEDUP_REMOVED lines=24> */
.L_x_3744:
[----:B------:R-:W-:Y:S01]  /*105c0*/  IMAD.MOV.U32 R13, RZ, RZ, R4 ;  /* 0x000000ffff0d7224 */ /* 0x000fe200078e0004 */
[----:B------:R-:W-:-:S07]  /*105d0*/  MOV R6, R14 ;  /* 0x0000000e00067202 */ /* 0x000fce0000000f00 */
[----:B------:R-:W-:Y:S05]  /*105e0*/  WARPSYNC.COLLECTIVE R15, `(.L_x_3745) ;  /* 0x000000000f087348 */ /* 0x000fea0003c00000 */
[----:B------:R0:W1:Y:S02]  /*105f0*/  SHFL.IDX P6, R14, R13, R12, R11 ;  /* 0x0000000c0d0e7389 */ /* 0x00006400000c000b */
[----:B01----:R-:W-:Y:S01]  /*10600*/  ENDCOLLECTIVE ;  /* 0x000000000000791b */ /* 0x003fe20003800000 */
.L_x_3745:
[----:B------:R-:W-:Y:S01]  /*10610*/  IMAD.MOV.U32 R2, RZ, RZ, R14 ;  /* 0x000000ffff027224 */ /* 0x000fe200078e000e */
[----:B------:R-:W-:Y:S06]  /*10620*/  BRA `(.L_x_3746) ;  /* 0xffffffc400dc7947 */ /* 0x000fec000383ffff */
.L_x_3670:
[----:B0-----:R0:W1:Y:S02]  /*10630*/  SYNCS.PHASECHK.TRANS64.TRYWAIT P0, [R6+URZ+0x28c40], R17 ;  /* 0x028c4011060075a7 */ /* 0x001064000800017f */
[----:B-1----:R-:W-:Y:S05]  /*10640*/  @!P0 NANOSLEEP.SYNCS 0x989680 ;  /* 0x009896800000895d */ /* 0x002fea0003900000 */
[----:B------:R-:W1:Y:S02]  /*10650*/  @!P0 SYNCS.PHASECHK.TRANS64 P0, [R6+URZ+0x28c40], R17 ;  /* 0x028c4011060085a7 */ /* 0x000e64000800007f */
[----:B-1----:R-:W-:Y:S05]  /*10660*/  @!P0 BRA `(.L_x_3670) ;  /* 0xfffffffc00f08947 */ /* 0x002fea000383ffff */
[----:B------:R-:W-:Y:S05]  /*10670*/  BRA `(.L_x_3747) ;  /* 0xffffffcc00687947 */ /* 0x000fea000383ffff */
.L_x_3671:
        /* <DEDUP_REMOVED lines=8> */
.L_x_3749:
[----:B------:R-:W-:Y:S05]  /*10700*/  BSYNC B1 ;  /* 0x0000000000017941 */ /* 0x000fea0003800000 */
.L_x_3748:
[----:B------:R-:W-:Y:S01]  /*10710*/  IMAD.MOV.U32 R13, RZ, RZ, R20 ;  /* 0x000000ffff0d7224 */ /* 0x000fe200078e0014 */
[----:B------:R-:W-:Y:S01]  /*10720*/  MOV R12, RZ ;  /* 0x000000ff000c7202 */ /* 0x000fe20000000f00 */
[----:B------:R-:W-:Y:S02]  /*10730*/  IMAD.MOV.U32 R11, RZ, RZ, 0x181f ;  /* 0x0000181fff0b7424 */ /* 0x000fe400078e00ff */
[----:B------:R-:W-:Y:S02]  /*10740*/  IMAD.MOV.U32 R15, RZ, RZ, -0x1 ;  /* 0xffffffffff0f7424 */ /* 0x000fe400078e00ff */
[----:B------:R-:W-:Y:S02]  /*10750*/  IMAD.MOV.U32 R3, RZ, RZ, R14 ;  /* 0x000000ffff037224 */ /* 0x000fe400078e000e */
[----:B------:R-:W-:-:S07]  /*10760*/  IMAD R21, R8, 0x2, R23 ;  /* 0x0000000208157824 */ /* 0x000fce00078e0217 */
[----:B------:R-:W-:Y:S05]  /*10770*/  WARPSYNC.COLLECTIVE R15, `(.L_x_3750) ;  /* 0x000000000f087348 */ /* 0x000fea0003c00000 */
[----:B------:R0:W1:Y:S02]  /*10780*/  SHFL.IDX P6, R14, R13, R12, R11 ;  /* 0x0000000c0d0e7389 */ /* 0x00006400000c000b */
[----:B01----:R-:W-:Y:S01]  /*10790*/  ENDCOLLECTIVE ;  /* 0x000000000000791b */ /* 0x003fe20003800000 */
.L_x_3750:
[----:B------:R-:W-:Y:S02]  /*107a0*/  IMAD.MOV.U32 R13, RZ, RZ, R27 ;  /* 0x000000ffff0d7224 */ /* 0x000fe400078e001b */
[----:B------:R-:W-:Y:S02]  /*107b0*/  IMAD.MOV.U32 R12, RZ, RZ, 0x1 ;  /* 0x00000001ff0c7424 */ /* 0x000fe400078e00ff */
[----:B------:R-:W-:-:S07]  /*107c0*/  IMAD.MOV.U32 R2, RZ, RZ, R14 ;  /* 0x000000ffff027224 */ /* 0x000fce00078e000e */
[----:B------:R-:W-:Y:S05]  /*107d0*/  WARPSYNC.COLLECTIVE R15, `(.L_x_3751) ;  /* 0x000000000f087348 */ /* 0x000fea0003c00000 */
[----:B------:R0:W1:Y:S02]  /*107e0*/  SHFL.IDX P6, R14, R13, R12, R11 ;  /* 0x0000000c0d0e7389 */ /* 0x00006400000c000b */
[----:B01----:R-:W-:Y:S01]  /*107f0*/  ENDCOLLECTIVE ;  /* 0x000000000000791b */ /* 0x003fe20003800000 */
.L_x_3751:
[----:B------:R-:W-:-:S05]  /*10800*/  IADD3 R2, P0, R2, R0, RZ ;  /* 0x0000000002027210 */ /* 0x000fca0007f1e0ff */
[----:B------:R-:W-:-:S05]  /*10810*/  IMAD.X R3, RZ, RZ, R3, P0 ;  /* 0x000000ffff037224 */ /* 0x000fca00000e0603 */
[----:B------:R-:W-:Y:S01]  /*10820*/  @!PT LDS RZ, [RZ] ;  /* 0x00000000fffff984 */ /* 0x000fe20000000800 */
[----:B------:R-:W-:Y:S01]  /*10830*/  @!PT LDS RZ, [RZ] ;  /* 0x00000000fffff984 */ /* 0x000fe20000000800 */
[----:B------:R-:W-:Y:S01]  /*10840*/  @!PT LDS RZ, [RZ] ;  /* 0x00000000fffff984 */ /* 0x000fe20000000800 */
[----:B------:R0:W-:Y:S01]  /*10850*/  LDGSTS.E.BYPASS.LTC128B.128 [R21+0x22400], desc[UR50][R2.64], !P1 ;  /* 0x2240000002157fae */ /* 0x0001e2000c901d72 */
[----:B------:R-:W-:Y:S01]  /*10860*/  MOV R13, R20 ;  /* 0x00000014000d7202 */ /* 0x000fe20000000f00 */
[----:B0-----:R-:W-:-:S07]  /*10870*/  IMAD.MOV.U32 R3, RZ, RZ, R14 ;  /* 0x000000ffff037224 */ /* 0x001fce00078e000e */
[----:B------:R-:W-:Y:S05]  /*10880*/  WARPSYNC.COLLECTIVE R15, `(.L_x_3752) ;  /* 0x000000000f087348 */ /* 0x000fea0003c00000 */
[----:B------:R0:W1:Y:S02]  /*10890*/  SHFL.IDX P6, R14, R13, R12, R11 ;  /* 0x0000000c0d0e7389 */ /* 0x00006400000c000b */
[----:B01----:R-:W-:Y:S01]  /*108a0*/  ENDCOLLECTIVE ;  /* 0x000000000000791b */ /* 0x003fe20003800000 */
.L_x_3752:
[----:B------:R-:W-:Y:S02]  /*108b0*/  IMAD.MOV.U32 R13, RZ, RZ, R27 ;  /* 0x000000ffff0d7224 */ /* 0x000fe400078e001b */
[----:B------:R-:W-:Y:S02]  /*108c0*/  IMAD.MOV.U32 R12, RZ, RZ, 0x2 ;  /* 0x00000002ff0c7424 */ /* 0x000fe400078e00ff */
[----:B------:R-:W-:-:S07]  /*108d0*/  IMAD.MOV.U32 R2, RZ, RZ, R14 ;  /* 0x000000ffff027224 */ /* 0x000fce00078e000e */
[----:B------:R-:W-:Y:S05]  /*108e0*/  WARPSYNC.COLLECTIVE R15, `(.L_x_3753) ;  /* 0x000000000f087348 */ /* 0x000fea0003c00000 */
[----:B------:R0:W1:Y:S02]  /*108f0*/  SHFL.IDX P6, R14, R13, R12, R11 ;  /* 0x0000000c0d0e7389 */ /* 0x00006400000c000b */
[----:B01----:R-:W-:Y:S01]  /*10900*/  ENDCOLLECTIVE ;  /* 0x000000000000791b */ /* 0x003fe20003800000 */
.L_x_3753:
        /* <DEDUP_REMOVED lines=11> */
.L_x_3754:
[----:B------:R-:W-:Y:S01]  /*109c0*/  MOV R13, R27 ;  /* 0x0000001b000d7202 */ /* 0x000fe20000000f00 */
[----:B------:R-:W-:Y:S02]  /*109d0*/  IMAD.MOV.U32 R12, RZ, RZ, 0x3 ;  /* 0x00000003ff0c7424 */ /* 0x000fe400078e00ff */
[----:B------:R-:W-:-:S07]  /*109e0*/  IMAD.MOV.U32 R2, RZ, RZ, R14 ;  /* 0x000000ffff027224 */ /* 0x000fce00078e000e */
[----:B------:R-:W-:Y:S05]  /*109f0*/  WARPSYNC.COLLECTIVE R15, `(.L_x_3755) ;  /* 0x000000000f087348 */ /* 0x000fea0003c00000 */
[----:B------:R0:W1:Y:S02]  /*10a00*/  SHFL.IDX P6, R14, R13, R12, R11 ;  /* 0x0000000c0d0e7389 */ /* 0x00006400000c000b */
[----:B01----:R-:W-:Y:S01]  /*10a10*/  ENDCOLLECTIVE ;  /* 0x000000000000791b */ /* 0x003fe20003800000 */
.L_x_3755:
        /* <DEDUP_REMOVED lines=11> */
.L_x_3756:
[----:B------:R-:W-:Y:S01]  /*10ad0*/  IMAD.MOV.U32 R2, RZ, RZ, R14 ;  /* 0x000000ffff027224 */ /* 0x000fe200078e000e */
[----:B------:R-:W-:Y:S06]  /*10ae0*/  BRA `(.L_x_3757) ;  /* 0xffffffc800f87947 */ /* 0x000fec000383ffff */
.L_x_3676:
[----:B---3--:R3:W4:Y:S02]  /*10af0*/  SYNCS.PHASECHK.TRANS64.TRYWAIT P0, [R6+URZ+0x28c60], R17 ;  /* 0x028c6011060075a7 */ /* 0x008724000800017f */
[----:B----4-:R-:W-:Y:S05]  /*10b00*/  @!P0 NANOSLEEP.SYNCS 0x989680 ;  /* 0x009896800000895d */ /* 0x010fea0003900000 */
[----:B------:R-:W4:Y:S02]  /*10b10*/  @!P0 SYNCS.PHASECHK.TRANS64 P0, [R6+URZ+0x28c60], R17 ;  /* 0x028c6011060085a7 */ /* 0x000f24000800007f */
[----:B----4-:R-:W-:Y:S05]  /*10b20*/  @!P0 BRA `(.L_x_3676) ;  /* 0xfffffffc00f08947 */ /* 0x010fea000383ffff */
[----:B------:R-:W-:Y:S05]  /*10b30*/  BRA `(.L_x_3758) ;  /* 0xffffffcc00487947 */ /* 0x000fea000383ffff */
.L_x_3677:
[----:B------:R-:W-:Y:S01]  /*10b40*/  BSSY B1, `(.L_x_3759) ;  /* 0x0000008000017945 */ /* 0x000fe20003800000 */
[----:B------:R-:W-:Y:S02]  /*10b50*/  IMAD.MOV.U32 R13, RZ, RZ, R10 ;  /* 0x000000ffff0d7224 */ /* 0x000fe400078e000a */
[----:B------:R-:W-:Y:S02]  /*10b60*/  IMAD.MOV.U32 R12, RZ, RZ, RZ ;  /* 0x000000ffff0c7224 */ /* 0x000fe400078e00ff */
[----:B------:R-:W-:Y:S02]  /*10b70*/  IMAD.MOV.U32 R11, RZ, RZ, 0x181f ;  /* 0x0000181fff0b7424 */ /* 0x000fe400078e00ff */
[----:B------:R-:W-:-:S07]  /*10b80*/  IMAD.MOV.U32 R15, RZ, RZ, -0x1 ;  /* 0xffffffffff0f7424 */ /* 0x000fce00078e00ff */
[----:B-12---:R-:W-:Y:S05]  /*10b90*/  WARPSYNC.COLLECTIVE R15, `(.L_x_3760) ;  /* 0x000000000f087348 */ /* 0x006fea0003c00000 */
[----:B------:R0:W3:Y:S02]  /*10ba0*/  SHFL.IDX P6, R14, R13, R12, R11 ;  /* 0x0000000c0d0e7389 */ /* 0x0000e400000c000b */
[----:B0123--:R-:W-:Y:S01]  /*10bb0*/  ENDCOLLECTIVE ;  /* 0x000000000000791b */ /* 0x00ffe20003800000 */
.L_x_3760:
[----:B------:R-:W-:Y:S05]  /*10bc0*/  BSYNC B1 ;  /* 0x0000000000017941 */ /* 0x000fea0003800000 */
.L_x_3759:
[----:B------:R-:W-:Y:S01]  /*10bd0*/  IMAD.MOV.U32 R13, RZ, RZ, R9 ;  /* 0x000000ffff0d7224 */ /* 0x000fe200078e0009 */
[----:B------:R-:W-:Y:S01]  /*10be0*/  MOV R3, R14 ;  /* 0x0000000e00037202 */ /* 0x000fe20000000f00 */
[----:B------:R-:W-:Y:S01]  /*10bf0*/  IMAD.MOV.U32 R12, RZ, RZ, RZ ;  /* 0x000000ffff0c7224 */ /* 0x000fe200078e00ff */
[C---:B------:R-:W-:Y:S01]  /*10c00*/  LOP3.LUT P2, RZ, R22.reuse, 0x40, RZ, 0xc0, !PT ;  /* 0x0000004016ff7812 */ /* 0x040fe2000784c0ff */
[----:B------:R-:W-:Y:S01]  /*10c10*/  IMAD.MOV.U32 R11, RZ, RZ, 0x181f ;  /* 0x0000181fff0b7424 */ /* 0x000fe200078e00ff */
[C---:B------:R-:W-:Y:S01]  /*10c20*/  LOP3.LUT P1, RZ, R22.reuse, 0x20, RZ, 0xc0, !PT ;  /* 0x0000002016ff7812 */ /* 0x040fe2000782c0ff */
[----:B------:R-:W-:Y:S01]  /*10c30*/  IMAD.MOV.U32 R15, RZ, RZ, -0x1 ;  /* 0xffffffffff0f7424 */ /* 0x000fe200078e00ff */
[----:B------:R-:W-:Y:S01]  /*10c40*/  LOP3.LUT R22, R22, 0xffffbfff, RZ, 0xc0, !PT ;  /* 0xffffbfff16167812 */ /* 0x000fe200078ec0ff */
[----:B------:R-:W-:-:S10]  /*10c50*/  IMAD R17, R17, 0x2, R23 ;  /* 0x0000000211117824 */ /* 0x000fd400078e0217 */
[----:B------:R-:W-:Y:S05]  /*10c60*/  WARPSYNC.COLLECTIVE R15, `(.L_x_3761) ;  /* 0x000000000f087348 */ /* 0x000fea0003c00000 */
[----:B------:R0:W1:Y:S02]  /*10c70*/  SHFL.IDX P6, R14, R13, R12, R11 ;  /* 0x0000000c0d0e7389 */ /* 0x00006400000c000b */
[----:B01----:R-:W-:Y:S01]  /*10c80*/  ENDCOLLECTIVE ;  /* 0x000000000000791b */ /* 0x003fe20003800000 */
.L_x_3761:
[----:B------:R-:W-:-:S04]  /*10c90*/  @P3 LOP3.LUT R22, R22, 0x4000, RZ, 0xfc, !PT ;  /* 0x0000400016163812 */ /* 0x000fc800078efcff */
[C---:B------:R-:W-:Y:S01]  /*10ca0*/  LOP3.LUT P3, RZ, R22.reuse, 0x10, RZ, 0xc0, !PT ;  /* 0x0000001016ff7812 */ /* 0x040fe2000786c0ff */
[----:B------:R-:W-:Y:S01]  /*10cb0*/  IMAD.MOV.U32 R13, RZ, RZ, R10 ;  /* 0x000000ffff0d7224 */ /* 0x000fe200078e000a */
[----:B------:R-:W-:Y:S01]  /*10cc0*/  MOV R12, 0x1 ;  /* 0x00000001000c7802 */ /* 0x000fe20000000f00 */
[----:B------:R-:W-:Y:S01]  /*10cd0*/  IMAD.MOV.U32 R2, RZ, RZ, R14 ;  /* 0x000000ffff027224 */ /* 0x000fe200078e000e */
[C---:B------:R-:W-:Y:S02]  /*10ce0*/  LOP3.LUT P6, RZ, R22.reuse, 0x80, RZ, 0xc0, !PT ;  /* 0x0000008016ff7812 */ /* 0x040fe400078cc0ff */
[----:B------:R-:W-:Y:S02]  /*10cf0*/  LOP3.LUT R22, R22, 0xfffeffff, RZ, 0xc0, !PT ;  /* 0xfffeffff16167812 */ /* 0x000fe400078ec0ff */
[----:B------:R-:W-:-:S05]  /*10d00*/  IADD3 R2, P0, R2, R0, RZ ;  /* 0x0000000002027210 */ /* 0x000fca0007f1e0ff */
[----:B------:R-:W-:Y:S01]  /*10d10*/  @P3 LOP3.LUT R22, R22, 0x10000, RZ, 0xfc, !PT ;  /* 0x0001000016163812 */ /* 0x000fe200078efcff */
[----:B------:R-:W-:Y:S01]  /*10d20*/  IMAD.X R3, RZ, RZ, R3, P0 ;  /* 0x000000ffff037224 */ /* 0x000fe200000e0603 */
[----:B------:R-:W-:-:S04]  /*10d30*/  ISETP.NE.U32.AND P0, PT, R30, RZ, PT ;  /* 0x000000ff1e00720c */ /* 0x000fc80003f05070 */
[----:B------:R-:W-:Y:S01]  /*10d40*/  @!PT LDS RZ, [RZ] ;  /* 0x00000000fffff984 */ /* 0x000fe20000000800 */
[----:B------:R-:W-:Y:S01]  /*10d50*/  @!PT LDS RZ, [RZ] ;  /* 0x00000000fffff984 */ /* 0x000fe20000000800 */
[----:B------:R-:W-:Y:S01]  /*10d60*/  @!PT LDS RZ, [RZ] ;  /* 0x00000000fffff984 */ /* 0x000fe20000000800 */
[----:B------:R0:W-:Y:S09]  /*10d70*/  LDGSTS.E.BYPASS.LTC128B.128 [R17+0x400], desc[UR50][R2.64], !P6 ;  /* 0x0040000002117fae */ /* 0x0001f2000f101d72 */
[----:B0-----:R-:W-:Y:S05]  /*10d80*/  WARPSYNC.COLLECTIVE R15, `(.L_x_3762) ;  /* 0x000000000f087348 */ /* 0x001fea0003c00000 */
[----:B------:R1:W2:Y:S02]  /*10d90*/  SHFL.IDX P6, R14, R13, R12, R11 ;  /* 0x0000000c0d0e7389 */ /* 0x0002a400000c000b */
[----:B012---:R-:W-:Y:S01]  /*10da0*/  ENDCOLLECTIVE ;  /* 0x000000000000791b */ /* 0x007fe20003800000 */
.L_x_3762:
[----:B------:R-:W-:Y:S01]  /*10db0*/  @!PT LDS RZ, [RZ] ;  /* 0x00000000fffff984 */ /* 0x000fe20000000800 */
[----:B------:R-:W-:Y:S01]  /*10dc0*/  @!PT LDS RZ, [RZ] ;  /* 0x00000000fffff984 */ /* 0x000fe20000000800 */
[----:B------:R-:W-:Y:S01]  /*10dd0*/  @!PT LDS RZ, [RZ] ;  /* 0x00000000fffff984 */ /* 0x000fe20000000800 */
[----:B------:R0:W-:Y:S04]  /*10de0*/  LDGSTS.E.BYPASS.LTC128B.128 [R17+0x2400], desc[UR50][R2.64+0x80], !P2 ;  /* 0x0240008002117fae */ /* 0x0001e8000d101d72 */
[----:B------:R0:W-:Y:S01]  /*10df0*/  LDGSTS.E.BYPASS.LTC128B.128 [R17+0x4400], desc[UR50][R2.64+0x100], !P1 ;  /* 0x0440010002117fae */ /* 0x0001e2000c901d72 */
[----:B------:R-:W-:-:S03]  /*10e00*/  ISETP.NE.U32.AND P1, PT, R29, RZ, PT ;  /* 0x000000ff1d00720c */ /* 0x000fc60003f25070 */
[----:B------:R0:W-:Y:S01]  /*10e10*/  LDGSTS.E.BYPASS.LTC128B.128 [R17+0x6400], desc[UR50][R2.64+0x180], !P3 ;  /* 0x0640018002117fae */ /* 0x0001e2000d901d72 */
[----:B------:R-:W-:Y:S01]  /*10e20*/  LOP3.LUT P3, RZ, R22, 0x80, RZ, 0xc0, !PT ;  /* 0x0000008016ff7812 */ /* 0x000fe2000786c0ff */
[----:B------:R-:W-:Y:S02]  /*10e30*/  IMAD.MOV.U32 R13, RZ, RZ, R9 ;  /* 0x000000ffff0d7224 */ /* 0x000fe400078e0009 */
[----:B------:R0:W-:Y:S04]  /*10e40*/  LDGSTS.E.BYPASS.LTC128B.128 [R17+0x8400], desc[UR50][R2.64+0x200], !P5 ;  /* 0x0840020002117fae */ /* 0x0001e8000e901d72 */
[----:B------:R0:W-:Y:S01]  /*10e50*/  LDGSTS.E.BYPASS.LTC128B.128 [R17+0xa400], desc[UR50][R2.64+0x280], !P4 ;  /* 0x0a40028002117fae */ /* 0x0001e2000e101d72 */
[----:B------:R-:W-:-:S03]  /*10e60*/  IMAD.MOV.U32 R5, RZ, RZ, R14 ;  /* 0x000000ffff057224 */ /* 0x000fc600078e000e */
[----:B------:R0:W-:Y:S04]  /*10e70*/  LDGSTS.E.BYPASS.LTC128B.128 [R17+0xc400], desc[UR50][R2.64+0x300], P0 ;  /* 0x0c40030002117fae */ /* 0x0001e80008101d72 */
[----:B0-----:R-:W-:Y:S05]  /*10e80*/  WARPSYNC.COLLECTIVE R15, `(.L_x_3763) ;  /* 0x000000000f087348 */ /* 0x001fea0003c00000 */
[----:B------:R1:W2:Y:S02]  /*10e90*/  SHFL.IDX P6, R14, R13, R12, R11 ;  /* 0x0000000c0d0e7389 */ /* 0x0002a400000c000b */
[----:B012---:R-:W-:Y:S01]  /*10ea0*/  ENDCOLLECTIVE ;  /* 0x000000000000791b */ /* 0x007fe20003800000 */
.L_x_3763:
[----:B------:R-:W-:Y:S01]  /*10eb0*/  @!PT LDS RZ, [RZ] ;  /* 0x00000000fffff984 */ /* 0x000fe20000000800 */
[----:B------:R-:W-:Y:S01]  /*10ec0*/  @!PT LDS RZ, [RZ] ;  /* 0x00000000fffff984 */ /* 0x000fe20000000800 */
[----:B------:R-:W-:Y:S01]  /*10ed0*/  @!PT LDS RZ, [RZ] ;  /* 0x00000000fffff984 */ /* 0x000fe20000000800 */
[----:B------:R0:W-:Y:S01]  /*10ee0*/  LDGSTS.E.BYPASS.LTC128B.128 [R17+0xe400], desc[UR50][R2.64+0x380], P1 ;  /* 0x0e40038002117fae */ /* 0x0001e20008901d72 */
[----:B------:R-:W-:Y:S02]  /*10ef0*/  IMAD.MOV.U32 R13, RZ, RZ, R10 ;  /* 0x000000ffff0d7224 */ /* 0x000fe400078e000a */
[----:B------:R-:W-:Y:S01]  /*10f00*/  IMAD.MOV.U32 R12, RZ, RZ, 0x2 ;  /* 0x00000002ff0c7424 */ /* 0x000fe200078e00ff */
[----:B0-----:R-:W-:Y:S02]  /*10f10*/  IADD3 R2, P2, R14, R0, RZ ;  /* 0x000000000e027210 */ /* 0x001fe40007f5e0ff */
[----:B------:R-:W-:-:S03]  /*10f20*/  LOP3.LUT P6, RZ, R22, 0x20, RZ, 0xc0, !PT ;  /* 0x0000002016ff7812 */ /* 0x000fc600078cc0ff */
[----:B------:R-:W-:Y:S01]  /*10f30*/  IMAD.X R3, RZ, RZ, R5, P2 ;  /* 0x000000ffff037224 */ /* 0x000fe200010e0605 */
[----:B------:R-:W-:-:S04]  /*10f40*/  LOP3.LUT P2, RZ, R22, 0x40, RZ, 0xc0, !PT ;  /* 0x0000004016ff7812 */ /* 0x000fc8000784c0ff */
[----:B------:R0:W-:Y:S01]  /*10f50*/  LDGSTS.E.BYPASS.LTC128B.128 [R17+0xc00], desc[UR50][R2.64], !P3 ;  /* 0x00c0000002117fae */ /* 0x0001e2000d901d72 */
[C---:B------:R-:W-:Y:S02]  /*10f60*/  LOP3.LUT P3, RZ, R22.reuse, 0x10000, RZ, 0xc0, !PT ;  /* 0x0001000016ff7812 */ /* 0x040fe4000786c0ff */
[----:B------:R-:W-:-:S06]  /*10f70*/  LOP3.LUT R22, R22, 0xffff7fff, RZ, 0xc0, !PT ;  /* 0xffff7fff16167812 */ /* 0x000fcc00078ec0ff */
[----:B------:R0:W-:Y:S04]  /*10f80*/  LDGSTS.E.BYPASS.LTC128B.128 [R17+0x2c00], desc[UR50][R2.64+0x80], !P2 ;  /* 0x02c0008002117fae */ /* 0x0001e8000d101d72 */
[----:B------:R0:W-:Y:S01]  /*10f90*/  LDGSTS.E.BYPASS.LTC128B.128 [R17+0x4c00], desc[UR50][R2.64+0x100], !P6 ;  /* 0x04c0010002117fae */ /* 0x0001e2000f101d72 */
[----:B------:R-:W-:-:S07]  /*10fa0*/  @P3 LOP3.LUT R22, R22, 0x8000, RZ, 0xfc, !PT ;  /* 0x0000800016163812 */ /* 0x000fce00078efcff */
[----:B0-----:R-:W-:Y:S05]  /*10fb0*/  WARPSYNC.COLLECTIVE R15, `(.L_x_3764) ;  /* 0x000000000f087348 */ /* 0x001fea0003c00000 */
[----:B------:R1:W2:Y:S02]  /*10fc0*/  SHFL.IDX P6, R14, R13, R12, R11 ;  /* 0x0000000c0d0e7389 */ /* 0x0002a400000c000b */
[----:B012---:R-:W-:Y:S01]  /*10fd0*/  ENDCOLLECTIVE ;  /* 0x000000000000791b */ /* 0x007fe20003800000 */
.L_x_3764:
[----:B------:R-:W-:Y:S01]  /*10fe0*/  @!PT LDS RZ, [RZ] ;  /* 0x00000000fffff984 */ /* 0x000fe20000000800 */
[----:B------:R-:W-:Y:S01]  /*10ff0*/  @!PT LDS RZ, [RZ] ;  /* 0x00000000fffff984 */ /* 0x000fe20000000800 */
[----:B------:R-:W-:Y:S01]  /*11000*/  @!PT LDS RZ, [RZ] ;  /* 0x00000000fffff984 */ /* 0x000fe20000000800 */
[----:B------:R0:W-:Y:S01]  /*11010*/  LDGSTS.E.BYPASS.LTC128B.128 [R17+0x6c00], desc[UR50][R2.64+0x180], !P3 ;  /* 0x06c0018002117fae */ /* 0x0001e2000d901d72 */
[----:B------:R-:W-:-:S03]  /*11020*/  LOP3.LUT P3, RZ, R22, 0x80, RZ, 0xc0, !PT ;  /* 0x0000008016ff7812 */ /* 0x000fc6000786c0ff */
        /* <DEDUP_REMOVED lines=9> */
.L_x_3765:
[----:B------:R-:W-:Y:S01]  /*110c0*/  MOV R13, R10 ;  /* 0x0000000a000d7202 */ /* 0x000fe20000000f00 */
        /* <DEDUP_REMOVED lines=9> */
[----:B------:R-:W-:-:S08]  /*11160*/  LOP3.LUT P3, RZ, R22, 0x8000, RZ, 0xc0, !PT ;  /* 0x0000800016ff7812 */ /* 0x000fd0000786c0ff */
[----:B------:R0:W-:Y:S04]  /*11170*/  LDGSTS.E.BYPASS.LTC128B.128 [R17+0x3400], desc[UR50][R2.64+0x80], !P2 ;  /* 0x0340008002117fae */ /* 0x0001e8000d101d72 */
[----:B------:R0:W-:Y:S02]  /*11180*/  LDGSTS.E.BYPASS.LTC128B.128 [R17+0x5400], desc[UR50][R2.64+0x100], !P6 ;  /* 0x0540010002117fae */ /* 0x0001e4000f101d72 */
[----:B0-----:R-:W-:Y:S05]  /*11190*/  WARPSYNC.COLLECTIVE R15, `(.L_x_3766) ;  /* 0x000000000f087348 */ /* 0x001fea0003c00000 */
[----:B------:R1:W2:Y:S02]  /*111a0*/  SHFL.IDX P6, R14, R13, R12, R11 ;  /* 0x0000000c0d0e7389 */ /* 0x0002a400000c000b */
[----:B012---:R-:W-:Y:S01]  /*111b0*/  ENDCOLLECTIVE ;  /* 0x000000000000791b */ /* 0x007fe20003800000 */
.L_x_3766:
        /* <DEDUP_REMOVED lines=14> */
.L_x_3767:
[----:B------:R-:W-:Y:S05]  /*112a0*/  BRA `(.L_x_3768) ;  /* 0xffffffc800b47947 */ /* 0x000fea000383ffff */
.L_x_3685:
[----:B------:R-:W-:Y:S01]  /*112b0*/  BSSY B0, `(.L_x_3769) ;  /* 0x0000008000007945 */ /* 0x000fe20003800000 */
[----:B------:R-:W-:Y:S02]  /*112c0*/  IMAD.MOV.U32 R13, RZ, RZ, R16 ;  /* 0x000000ffff0d7224 */ /* 0x000fe400078e0010 */
[----:B------:R-:W-:Y:S02]  /*112d0*/  IMAD.MOV.U32 R12, RZ, RZ, RZ ;  /* 0x000000ffff0c7224 */ /* 0x000fe400078e00ff */
[----:B------:R-:W-:Y:S02]  /*112e0*/  IMAD.MOV.U32 R11, RZ, RZ, 0x1f ;  /* 0x0000001fff0b7424 */ /* 0x000fe400078e00ff */
[----:B------:R-:W-:-:S07]  /*112f0*/  IMAD.MOV.U32 R15, RZ, RZ, -0x1 ;  /* 0xffffffffff0f7424 */ /* 0x000fce00078e00ff */
[----:B0123--:R-:W-:Y:S05]  /*11300*/  WARPSYNC.COLLECTIVE R15, `(.L_x_3770) ;  /* 0x000000000f087348 */ /* 0x00ffea0003c00000 */
[----:B------:R4:W0:Y:S02]  /*11310*/  SHFL.IDX P6, R14, R13, R12, R11 ;  /* 0x0000000c0d0e7389 */ /* 0x00082400000c000b */
[----:B01234-:R-:W-:Y:S01]  /*11320*/  ENDCOLLECTIVE ;  /* 0x000000000000791b */ /* 0x01ffe20003800000 */
.L_x_3770:
[----:B------:R-:W-:Y:S05]  /*11330*/  BSYNC B0 ;  /* 0x0000000000007941 */ /* 0x000fea0003800000 */
.L_x_3769:
[----:B------:R-:W-:Y:S01]  /*11340*/  MOV R13, R16 ;  /* 0x00000010000d7202 */ /* 0x000fe20000000f00 */
        /* <DEDUP_REMOVED lines=8> */
.L_x_3771:
[----:B------:R-:W-:Y:S02]  /*113d0*/  ULDC UR4, c[0x0][0xc3c] ;  /* 0x00030f0000047ab9 */ /* 0x000fe40000000800 */
[----:B------:R-:W-:-:S13]  /*113e0*/  ISETP.GE.OR P1, PT, R5, UR4, !P0 ;  /* 0x0000000405007c0c */ /* 0x000fda000c726670 */
[----:B------:R-:W0:Y:S01]  /*113f0*/  @!P1 LDC.64 R2, c[0x0][0xc80] ;  /* 0x00032000ff029b82 */ /* 0x000e220000000a00 */
[----:B------:R-:W-:Y:S01]  /*11400*/  MOV R11, RZ ;  /* 0x000000ff000b7202 */ /* 0x000fe20000000f00 */
        /* <DEDUP_REMOVED lines=14> */
.L_x_3772:
[----:B------:R-:W-:Y:S01]  /*114f0*/  IMAD.MOV.U32 R12, RZ, RZ, 0x2 ;  /* 0x00000002ff0c7424 */ /* 0x000fe200078e00ff */
[----:B------:R-:W-:-:S05]  /*11500*/  SEL R6, R14, RZ, P1 ;  /* 0x000000ff0e067207 */ /* 0x000fca0000800000 */
[----:B------:R-:W-:-:S04]  /*11510*/  IMAD.IADD R6, R5, 0x1, R6 ;  /* 0x0000000105067824 */ /* 0x000fc800078e0206 */
[----:B------:R-:W-:-:S07]  /*11520*/  IMAD.MOV.U32 R13, RZ, RZ, R6 ;  /* 0x000000ffff0d7224 */ /* 0x000fce00078e0006 */
[----:B------:R-:W-:Y:S05]  /*11530*/  WARPSYNC.COLLECTIVE R15, `(.L_x_3773) ;  /* 0x000000000f087348 */ /* 0x000fea0003c00000 */
[----:B------:R0:W1:Y:S02]  /*11540*/  SHFL.UP P6, R14, R13, R12, R11 ;  /* 0x0400000c0d0e7389 */ /* 0x00006400000c000b */
[----:B01----:R-:W-:Y:S01]  /*11550*/  ENDCOLLECTIVE ;  /* 0x000000000000791b */ /* 0x003fe20003800000 */
.L_x_3773:
[----:B------:R-:W-:Y:S01]  /*11560*/  IMAD.MOV.U32 R12, RZ, RZ, 0x4 ;  /* 0x00000004ff0c7424 */ /* 0x000fe200078e00ff */
[----:B------:R-:W-:-:S05]  /*11570*/  SEL R7, R14, RZ, P2 ;  /* 0x000000ff0e077207 */ /* 0x000fca0001000000 */
[----:B------:R-:W-:-:S04]  /*11580*/  IMAD.IADD R7, R6, 0x1, R7 ;  /* 0x0000000106077824 */ /* 0x000fc800078e0207 */
[----:B------:R-:W-:-:S07]  /*11590*/  IMAD.MOV.U32 R13, RZ, RZ, R7 ;  /* 0x000000ffff0d7224 */ /* 0x000fce00078e0007 */
[----:B------:R-:W-:Y:S05]  /*115a0*/  WARPSYNC.COLLECTIVE R15, `(.L_x_3774) ;  /* 0x000000000f087348 */ /* 0x000fea0003c00000 */
[----:B------:R0:W1:Y:S02]  /*115b0*/  SHFL.UP P6, R14, R13, R12, R11 ;  /* 0x0400000c0d0e7389 */ /* 0x00006400000c000b */
[----:B01----:R-:W-:Y:S01]  /*115c0*/  ENDCOLLECTIVE ;  /* 0x000000000000791b */ /* 0x003fe20003800000 */
.L_x_3774:
[----:B------:R-:W-:Y:S02]  /*115d0*/  MOV R12, 0x8 ;  /* 0x00000008000c7802 */ /* 0x000fe40000000f00 */
[----:B------:R-:W-:-:S05]  /*115e0*/  SEL R2, R14, RZ, P3 ;  /* 0x000000ff0e027207 */ /* 0x000fca0001800000 */
[----:B------:R-:W-:-:S04]  /*115f0*/  IMAD.IADD R2, R7, 0x1, R2 ;  /* 0x0000000107027824 */ /* 0x000fc800078e0202 */
[----:B------:R-:W-:-:S07]  /*11600*/  IMAD.MOV.U32 R13, RZ, RZ, R2 ;  /* 0x000000ffff0d7224 */ /* 0x000fce00078e0002 */
[----:B------:R-:W-:Y:S05]  /*11610*/  WARPSYNC.COLLECTIVE R15, `(.L_x_3775) ;  /* 0x000000000f087348 */ /* 0x000fea0003c00000 */
[----:B------:R0:W1:Y:S02]  /*11620*/  SHFL.UP P6, R14, R13, R12, R11 ;  /* 0x0400000c0d0e7389 */ /* 0x00006400000c000b */
[----:B01----:R-:W-:Y:S01]  /*11630*/  ENDCOLLECTIVE ;  /* 0x000000000000791b */ /* 0x003fe20003800000 */
.L_x_3775:
[----:B------:R-:W-:Y:S01]  /*11640*/  IMAD.MOV.U32 R12, RZ, RZ, 0x10 ;  /* 0x00000010ff0c7424 */ /* 0x000fe200078e00ff */
[----:B------:R-:W-:-:S05]  /*11650*/  SEL R3, R14, RZ, P4 ;  /* 0x000000ff0e037207 */ /* 0x000fca0002000000 */
[----:B------:R-:W-:-:S04]  /*11660*/  IMAD.IADD R3, R2, 0x1, R3 ;  /* 0x0000000102037824 */ /* 0x000fc800078e0203 */
[----:B------:R-:W-:-:S07]  /*11670*/  IMAD.MOV.U32 R13, RZ, RZ, R3 ;  /* 0x000000ffff0d7224 */ /* 0x000fce00078e0003 */
[----:B------:R-:W-:Y:S05]  /*11680*/  WARPSYNC.COLLECTIVE R15, `(.L_x_3776) ;  /* 0x000000000f087348 */ /* 0x000fea0003c00000 */
[----:B------:R0:W1:Y:S02]  /*11690*/  SHFL.UP P6, R14, R13, R12, R11 ;  /* 0x0400000c0d0e7389 */ /* 0x00006400000c000b */
[----:B01----:R-:W-:Y:S01]  /*116a0*/  ENDCOLLECTIVE ;  /* 0x000000000000791b */ /* 0x003fe20003800000 */
.L_x_3776:
        /* <DEDUP_REMOVED lines=8> */
.L_x_3777:
[----:B------:R-:W-:Y:S05]  /*11730*/  BRA `(.L_x_3778) ;  /* 0xffffffcc00487947 */ /* 0x000fea000383ffff */
.L_x_3690:
        /* <DEDUP_REMOVED lines=8> */
.L_x_3780:
[----:B------:R-:W-:Y:S05]  /*117c0*/  BSYNC B0 ;  /* 0x0000000000007941 */ /* 0x000fea0003800000 */
.L_x_3779:
        /* <DEDUP_REMOVED lines=8> */
.L_x_3781:
[----:B------:R-:W-:Y:S02]  /*11850*/  MOV R12, 0x4 ;  /* 0x00000004000c7802 */ /* 0x000fe40000000f00 */
[----:B------:R-:W-:-:S05]  /*11860*/  SEL R2, R14, RZ, P2 ;  /* 0x000000ff0e027207 */ /* 0x000fca0001000000 */
[----:B------:R-:W-:-:S04]  /*11870*/  IMAD.IADD R2, R13, 0x1, R2 ;  /* 0x000000010d027824 */ /* 0x000fc800078e0202 */
[----:B------:R-:W-:-:S07]  /*11880*/  IMAD.MOV.U32 R13, RZ, RZ, R2 ;  /* 0x000000ffff0d7224 */ /* 0x000fce00078e0002 */
[----:B------:R-:W-:Y:S05]  /*11890*/  WARPSYNC.COLLECTIVE R15, `(.L_x_3782) ;  /* 0x000000000f087348 */ /* 0x000fea0003c00000 */
[----:B------:R0:W1:Y:S02]  /*118a0*/  SHFL.UP P6, R14, R13, R12, R11 ;  /* 0x0400000c0d0e7389 */ /* 0x00006400000c000b */
[----:B01----:R-:W-:Y:S01]  /*118b0*/  ENDCOLLECTIVE ;  /* 0x000000000000791b */ /* 0x003fe20003800000 */
.L_x_3782:
[----:B------:R-:W-:Y:S01]  /*118c0*/  IMAD.MOV.U32 R12, RZ, RZ, 0x8 ;  /* 0x00000008ff0c7424 */ /* 0x000fe200078e00ff */
[----:B------:R-:W-:-:S05]  /*118d0*/  SEL R3, R14, RZ, P3 ;  /* 0x000000ff0e037207 */ /* 0x000fca0001800000 */
[----:B------:R-:W-:-:S04]  /*118e0*/  IMAD.IADD R3, R2, 0x1, R3 ;  /* 0x0000000102037824 */ /* 0x000fc800078e0203 */
[----:B------:R-:W-:-:S07]  /*118f0*/  IMAD.MOV.U32 R13, RZ, RZ, R3 ;  /* 0x000000ffff0d7224 */ /* 0x000fce00078e0003 */
[----:B------:R-:W-:Y:S05]  /*11900*/  WARPSYNC.COLLECTIVE R15, `(.L_x_3783) ;  /* 0x000000000f087348 */ /* 0x000fea0003c00000 */
[----:B------:R0:W1:Y:S02]  /*11910*/  SHFL.UP P6, R14, R13, R12, R11 ;  /* 0x0400000c0d0e7389 */ /* 0x00006400000c000b */
[----:B01----:R-:W-:Y:S01]  /*11920*/  ENDCOLLECTIVE ;  /* 0x000000000000791b */ /* 0x003fe20003800000 */
.L_x_3783:
[----:B------:R-:W-:Y:S01]  /*11930*/  IMAD.MOV.U32 R12, RZ, RZ, 0x10 ;  /* 0x00000010ff0c7424 */ /* 0x000fe200078e00ff */
[----:B------:R-:W-:-:S05]  /*11940*/  SEL R4, R14, RZ, P4 ;  /* 0x000000ff0e047207 */ /* 0x000fca0002000000 */
[----:B------:R-:W-:-:S04]  /*11950*/  IMAD.IADD R4, R3, 0x1, R4 ;  /* 0x0000000103047824 */ /* 0x000fc800078e0204 */
[----:B------:R-:W-:-:S07]  /*11960*/  IMAD.MOV.U32 R13, RZ, RZ, R4 ;  /* 0x000000ffff0d7224 */ /* 0x000fce00078e0004 */
[----:B------:R-:W-:Y:S05]  /*11970*/  WARPSYNC.COLLECTIVE R15, `(.L_x_3784) ;  /* 0x000000000f087348 */ /* 0x000fea0003c00000 */
[----:B------:R0:W1:Y:S02]  /*11980*/  SHFL.UP P6, R14, R13, R12, R11 ;  /* 0x0400000c0d0e7389 */ /* 0x00006400000c000b */
[----:B01----:R-:W-:Y:S01]  /*11990*/  ENDCOLLECTIVE ;  /* 0x000000000000791b */ /* 0x003fe20003800000 */
.L_x_3784:
[----:B------:R-:W-:Y:S01]  /*119a0*/  MOV R12, 0x1f ;  /* 0x0000001f000c7802 */ /* 0x000fe20000000f00 */
[----:B------:R-:W-:Y:S01]  /*119b0*/  IMAD.MOV.U32 R11, RZ, RZ, 0x1f ;  /* 0x0000001fff0b7424 */ /* 0x000fe200078e00ff */
[----:B------:R-:W-:-:S05]  /*119c0*/  SEL R3, R14, RZ, P5 ;  /* 0x000000ff0e037207 */ /* 0x000fca0002800000 */
[----:B------:R-:W-:-:S04]  /*119d0*/  IMAD.IADD R2, R4, 0x1, R3 ;  /* 0x0000000104027824 */ /* 0x000fc800078e0203 */
[----:B------:R-:W-:-:S07]  /*119e0*/  IMAD.MOV.U32 R13, RZ, RZ, R2 ;  /* 0x000000ffff0d7224 */ /* 0x000fce00078e0002 */
[----:B------:R-:W-:Y:S05]  /*119f0*/  WARPSYNC.COLLECTIVE R15, `(.L_x_3785) ;  /* 0x000000000f087348 */ /* 0x000fea0003c00000 */
[----:B------:R0:W1:Y:S02]  /*11a00*/  SHFL.IDX P6, R14, R13, R12, R11 ;  /* 0x0000000c0d0e7389 */ /* 0x00006400000c000b */
[----:B01----:R-:W-:Y:S01]  /*11a10*/  ENDCOLLECTIVE ;  /* 0x000000000000791b */ /* 0x003fe20003800000 */
.L_x_3785:
[----:B------:R-:W-:Y:S05]  /*11a20*/  BRA `(.L_x_3786) ;  /* 0xffffffcc00287947 */ /* 0x000fea000383ffff */
.L_x_3692:
[----:B------:R-:W-:Y:S01]  /*11a30*/  BSSY B0, `(.L_x_3787) ;  /* 0x0000006000007945 */ /* 0x000fe20003800000 */
[----:B------:R-:W-:Y:S01]  /*11a40*/  PLOP3.LUT P6, PT, P6, PT, PT, 0x8, 0x0 ;  /* 0x000000000000781c */ /* 0x000fe200037ce170 */
[----:B------:R-:W-:-:S12]  /*11a50*/  IMAD.MOV.U32 R15, RZ, RZ, -0x1 ;  /* 0xffffffffff0f7424 */ /* 0x000fd800078e00ff */
[----:B01----:R-:W-:Y:S05]  /*11a60*/  WARPSYNC.COLLECTIVE R15, `(.L_x_3788) ;  /* 0x000000000f087348 */ /* 0x003fea0003c00000 */
[----:B------:R-:W-:Y:S01]  /*11a70*/  VOTE.ANY R14, PT, P6 ;  /* 0x00000000000e7806 */ /* 0x000fe200030e0100 */
[----:B01----:R-:W-:Y:S06]  /*11a80*/  ENDCOLLECTIVE ;  /* 0x000000000000791b */ /* 0x003fec0003800000 */
.L_x_3788:
[----:B------:R-:W-:Y:S05]  /*11a90*/  BSYNC B0 ;  /* 0x0000000000007941 */ /* 0x000fea0003800000 */
.L_x_3787:
        /* <DEDUP_REMOVED lines=9> */
.L_x_3789:
[----:B------:R-:W-:Y:S01]  /*11b30*/  IMAD.MOV.U32 R5, RZ, RZ, R14 ;  /* 0x000000ffff057224 */ /* 0x000fe200078e000e */
[----:B------:R-:W-:Y:S06]  /*11b40*/  BRA `(.L_x_3790) ;  /* 0xffffffcc00187947 */ /* 0x000fec000383ffff */
.L_x_3694:
[----:B------:R-:W-:Y:S01]  /*11b50*/  BSSY B0, `(.L_x_3791) ;  /* 0x0000007000007945 */ /* 0x000fe20003800000 */
[----:B------:R-:W-:Y:S01]  /*11b60*/  MOV R13, R2 ;  /* 0x00000002000d7202 */ /* 0x000fe20000000f00 */
[----:B------:R-:W-:Y:S02]  /*11b70*/  IMAD.MOV.U32 R11, RZ, RZ, 0x1f ;  /* 0x0000001fff0b7424 */ /* 0x000fe400078e00ff */
[----:B------:R-:W-:-:S07]  /*11b80*/  IMAD.MOV.U32 R15, RZ, RZ, -0x1 ;  /* 0xffffffffff0f7424 */ /* 0x000fce00078e00ff */
[----:B0123--:R-:W-:Y:S05]  /*11b90*/  WARPSYNC.COLLECTIVE R15, `(.L_x_3792) ;  /* 0x000000000f087348 */ /* 0x00ffea0003c00000 */
[----:B------:R4:W0:Y:S02]  /*11ba0*/  SHFL.IDX P6, R14, R13, R12, R11 ;  /* 0x0000000c0d0e7389 */ /* 0x00082400000c000b */
[----:B01234-:R-:W-:Y:S01]  /*11bb0*/  ENDCOLLECTIVE ;  /* 0x000000000000791b */ /* 0x01ffe20003800000 */
.L_x_3792:
[----:B------:R-:W-:Y:S05]  /*11bc0*/  BSYNC B0 ;  /* 0x0000000000007941 */ /* 0x000fea0003800000 */
.L_x_3791:
[----:B------:R-:W-:Y:S05]  /*11bd0*/  BRA `(.L_x_3693) ;  /* 0xffffffcc00107947 */ /* 0x000fea000383ffff */
.L_x_3698:
[----:B0-----:R0:W1:Y:S02]  /*11be0*/  SYNCS.PHASECHK.TRANS64.TRYWAIT P0, [R5+URZ+0x28c20], R0 ;  /* 0x028c2000050075a7 */ /* 0x001064000800017f */
[----:B-1----:R-:W-:Y:S05]  /*11bf0*/  @!P0 NANOSLEEP.SYNCS 0x989680 ;  /* 0x009896800000895d */ /* 0x002fea0003900000 */
[----:B------:R-:W1:Y:S02]  /*11c00*/  @!P0 SYNCS.PHASECHK.TRANS64 P0, [R5+URZ+0x28c20], R0 ;  /* 0x028c2000050085a7 */ /* 0x000e64000800007f */
[----:B-1----:R-:W-:Y:S05]  /*11c10*/  @!P0 BRA `(.L_x_3698) ;  /* 0xfffffffc00f08947 */ /* 0x002fea000383ffff */
[----:B------:R-:W-:Y:S05]  /*11c20*/  BRA `(.L_x_3793) ;  /* 0xffffffcc00fc7947 */ /* 0x000fea000383ffff */
.L_x_3699:
        /* <DEDUP_REMOVED lines=8> */
[----:B0-234-:R-:W-:Y:S05]  /*11cb0*/  WARPSYNC.COLLECTIVE R15, `(.L_x_3795) ;  /* 0x000000000f087348 */ /* 0x01dfea0003c00000 */
[----:B------:R1:W0:Y:S02]  /*11cc0*/  SHFL.IDX P6, R14, R13, R12, R11 ;  /* 0x0000000c0d0e7389 */ /* 0x00022400000c000b */
[----:B01234-:R-:W-:Y:S01]  /*11cd0*/  ENDCOLLECTIVE ;  /* 0x000000000000791b */ /* 0x01ffe20003800000 */
.L_x_3795:
[----:B------:R-:W-:Y:S05]  /*11ce0*/  BSYNC B0 ;  /* 0x0000000000007941 */ /* 0x000fea0003800000 */
.L_x_3794:
[----:B------:R-:W-:Y:S05]  /*11cf0*/  BRA `(.L_x_3796) ;  /* 0xffffffcc00e47947 */ /* 0x000fea000383ffff */
.L_x_3702:
[----:B------:R-:W-:Y:S01]  /*11d00*/  BSSY B1, `(.L_x_3797) ;  /* 0x0000006000017945 */ /* 0x000fe20003800000 */
[----:B------:R-:W-:-:S07]  /*11d10*/  IMAD.MOV.U32 R15, RZ, RZ, -0x1 ;  /* 0xffffffffff0f7424 */ /* 0x000fce00078e00ff */
[----:B0-234-:R-:W-:Y:S05]  /*11d20*/  WARPSYNC.COLLECTIVE R15, `(.L_x_3798) ;  /* 0x000000000f0c7348 */ /* 0x01dfea0003c00000 */
[----:B------:R-:W-:Y:S02]  /*11d30*/  ELECT P6, UR62, PT ;  /* 0x00000000003e782f */ /* 0x000fe400038c0000 */
[----:B------:R-:W-:Y:S01]  /*11d40*/  MOV R14, UR62 ;  /* 0x0000003e000e7c02 */ /* 0x000fe20008000f00 */
[----:B0-234-:R-:W-:Y:S10]  /*11d50*/  ENDCOLLECTIVE ;  /* 0x000000000000791b */ /* 0x01dff40003800000 */
.L_x_3798:
[----:B------:R-:W-:Y:S05]  /*11d60*/  BSYNC B1 ;  /* 0x0000000000017941 */ /* 0x000fea0003800000 */
.L_x_3797:
[----:B------:R-:W-:Y:S05]  /*11d70*/  BRA `(.L_x_3799) ;  /* 0xffffffcc00dc7947 */ /* 0x000fea000383ffff */
.L_x_3704:
[----:B0-----:R0:W1:Y:S02]  /*11d80*/  SYNCS.PHASECHK.TRANS64.TRYWAIT P1, [R3+URZ+0x28c40], R2 ;  /* 0x028c4002030075a7 */ /* 0x001064000802017f */
[----:B-1----:R-:W-:Y:S05]  /*11d90*/  @!P1 NANOSLEEP.SYNCS 0x989680 ;  /* 0x009896800000995d */ /* 0x002fea0003900000 */
[----:B------:R-:W1:Y:S02]  /*11da0*/  @!P1 SYNCS.PHASECHK.TRANS64 P1, [R3+URZ+0x28c40], R2 ;  /* 0x028c4002030095a7 */ /* 0x000e64000802007f */
[----:B-1----:R-:W-:Y:S05]  /*11db0*/  @!P1 BRA `(.L_x_3704) ;  /* 0xfffffffc00f09947 */ /* 0x002fea000383ffff */
[----:B------:R-:W-:Y:S05]  /*11dc0*/  BRA `(.L_x_3800) ;  /* 0xffffffcc00fc7947 */ /* 0x000fea000383ffff */
.L_x_3706:
[----:B-1----:R1:W0:Y:S02]  /*11dd0*/  SYNCS.PHASECHK.TRANS64.TRYWAIT P1, [R5+URZ+0x28c40], R0 ;  /* 0x028c4000050075a7 */ /* 0x002224000802017f */
[----:B0-----:R-:W-:Y:S05]  /*11de0*/  @!P1 NANOSLEEP.SYNCS 0x989680 ;  /* 0x009896800000995d */ /* 0x001fea0003900000 */
[----:B------:R-:W0:Y:S02]  /*11df0*/  @!P1 SYNCS.PHASECHK.TRANS64 P1, [R5+URZ+0x28c40], R0 ;  /* 0x028c4000050095a7 */ /* 0x000e24000802007f */
[----:B0-----:R-:W-:Y:S05]  /*11e00*/  @!P1 BRA `(.L_x_3706) ;  /* 0xfffffffc00f09947 */ /* 0x001fea000383ffff */
[----:B------:R-:W-:Y:S05]  /*11e10*/  BRA `(.L_x_3801) ;  /* 0xffffffd000087947 */ /* 0x000fea000383ffff */
.L_x_3708:
[----:B------:R0:W0:Y:S02]  /*11e20*/  SYNCS.PHASECHK.TRANS64.TRYWAIT P1, [R3+URZ+0x28c60], R2 ;  /* 0x028c6002030075a7 */ /* 0x000024000802017f */
[----:B0-----:R-:W-:Y:S05]  /*11e30*/  @!P1 NANOSLEEP.SYNCS 0x989680 ;  /* 0x009896800000995d */ /* 0x001fea0003900000 */
[----:B------:R-:W0:Y:S02]  /*11e40*/  @!P1 SYNCS.PHASECHK.TRANS64 P1, [R3+URZ+0x28c60], R2 ;  /* 0x028c6002030095a7 */ /* 0x000e24000802007f */
[----:B0-----:R-:W-:Y:S05]  /*11e50*/  @!P1 BRA `(.L_x_3708) ;  /* 0xfffffffc00f09947 */ /* 0x001fea000383ffff */
[----:B------:R-:W-:Y:S05]  /*11e60*/  BRA `(.L_x_3802) ;  /* 0xffffffd000047947 */ /* 0x000fea000383ffff */
.L_x_3803:
        /* <DEDUP_REMOVED lines=9> */
.L_x_15532:


//--------------------- .text._ZN7cutlass13device_kernelIN5flash11enable_sm90INS1_16FlashAttnFwdSm90INS1_25CollectiveMainloopFwdSm90ILi2EN4cute5tupleIJNS5_1CILi1EEES8_S8_EEENS6_IJNS7_ILi64EEESA_SA_EEELi512ENS_10bfloat16_tEfNS_4arch4Sm90ELb0ELb0ELb0ELb1ELb1ELb1ELb0ELb0ELb0ELb1ELb0ELb0EEENS1_21CollectiveEpilogueFwdINS6_IJSA_NS7_ILi512EEESA_EEES9_SC_SE_Li256ELb1ELb1ELb0ELb0EEENS1_36VarlenDynamicPersistentTileSchedulerILi64ELi64ELi256ELi128ELb0ELb1ELb1ELb0ELb1ELb1EEEEEEEEEvNT_6ParamsE --------------------------
	.section	.text._ZN7cutlass13device_kernelIN5flash11enable_sm90INS1_16FlashAttnFwdSm90INS1_25CollectiveMainloopFwdSm90ILi2EN4cute5tupleIJNS5_1CILi1EEES8_S8_EEENS6_IJNS7_ILi64EEESA_SA_EEELi512ENS_10bfloat16_tEfNS_4arch4Sm90ELb0ELb0ELb0ELb1ELb1ELb1ELb0ELb0ELb0ELb1ELb0ELb0EEENS1_21CollectiveEpilogueFwdINS6_IJSA_NS7_ILi512EEESA_EEES9_SC_SE_Li256ELb1ELb1ELb0ELb0EEENS1_36VarlenDynamicPersistentTileSchedulerILi64ELi64ELi256ELi128ELb0ELb1ELb1ELb0ELb1ELb1EEEEEEEEEvNT_6ParamsE,"ax",@progbits
	.align	128
.text._ZN7cutlass13device_kernelIN5flash11enable_sm90INS1_16FlashAttnFwdSm90INS1_25CollectiveMainloopFwdSm90ILi2EN4cute5tupleIJNS5_1CILi1EEES8_S8_EEENS6_IJNS7_ILi64EEESA_SA_EEELi512ENS_10bfloat16_tEfNS_4arch4Sm90ELb0ELb0ELb0ELb1ELb1ELb1ELb0ELb0ELb0ELb1ELb0ELb0EEENS1_21CollectiveEpilogueFwdINS6_IJSA_NS7_ILi512EEESA_EEES9_SC_SE_Li256ELb1ELb1ELb0ELb0EEENS1_36VarlenDynamicPersistentTileSchedulerILi64ELi64ELi256ELi128ELb0ELb1ELb1ELb0ELb1ELb1EEEEEEEEEvNT_6ParamsE:
        .type           _ZN7cutlass13device_kernelIN5flash11enable_sm90INS1_16FlashAttnFwdSm90INS1_25CollectiveMainloopFwdSm90ILi2EN4cute5tupleIJNS5_1CILi1EEES8_S8_EEENS6_IJNS7_ILi64EEESA_SA_EEELi512ENS_10bfloat16_tEfNS_4arch4Sm90ELb0ELb0ELb0ELb1ELb1ELb1ELb0ELb0ELb0ELb1ELb0ELb0EEENS1_21CollectiveEpilogueFwdINS6_IJSA_NS7_ILi512EEESA_EEES9_SC_SE_Li256ELb1ELb1ELb0ELb0EEENS1_36VarlenDynamicPersistentTileSchedulerILi64ELi64ELi256ELi128ELb0ELb1ELb1ELb0ELb1ELb1EEEEEEEEEvNT_6ParamsE,@function
        .size           _ZN7cutlass13device_kernelIN5flash11enable_sm90INS1_16FlashAttnFwdSm90INS1_25CollectiveMainloopFwdSm90ILi2EN4cute5tupleIJNS5_1CILi1EEES8_S8_EEENS6_IJNS7_ILi64EEESA_SA_EEELi512ENS_10bfloat16_tEfNS_4arch4Sm90ELb0ELb0ELb0ELb1ELb1ELb1ELb0ELb0ELb0ELb1ELb0ELb0EEENS1_21CollectiveEpilogueFwdINS6_IJSA_NS7_ILi512EEESA_EEES9_SC_SE_Li256ELb1ELb1ELb0ELb0EEENS1_36VarlenDynamicPersistentTileSchedulerILi64ELi64ELi256ELi128ELb0ELb1ELb1ELb0ELb1ELb1EEEEEEEEEvNT_6ParamsE,(.L_x_15533 - _ZN7cutlass13device_kernelIN5flash11enable_sm90INS1_16FlashAttnFwdSm90INS1_25CollectiveMainloopFwdSm90ILi2EN4cute5tupleIJNS5_1CILi1EEES8_S8_EEENS6_IJNS7_ILi64EEESA_SA_EEELi512ENS_10bfloat16_tEfNS_4arch4Sm90ELb0ELb0ELb0ELb1ELb1ELb1ELb0ELb0ELb0ELb1ELb0ELb0EEENS1_21CollectiveEpilogueFwdINS6_IJSA_NS7_ILi512EEESA_EEES9_SC_SE_Li256ELb1ELb1ELb0ELb0EEENS1_36VarlenDynamicPersistentTileSchedulerILi64ELi64ELi256ELi128ELb0ELb1ELb1ELb0ELb1ELb1EEEEEEEEEvNT_6ParamsE)
        .other          _ZN7cutlass13device_kernelIN5flash11enable_sm90INS1_16FlashAttnFwdSm90INS1_25CollectiveMainloopFwdSm90ILi2EN4cute5tupleIJNS5_1CILi1EEES8_S8_EEENS6_IJNS7_ILi64EEESA_SA_EEELi512ENS_10bfloat16_tEfNS_4arch4Sm90ELb0ELb0ELb0ELb1ELb1ELb1ELb0ELb0ELb0ELb1ELb0ELb0EEENS1_21CollectiveEpilogueFwdINS6_IJSA_NS7_ILi512EEESA_EEES9_SC_SE_Li256ELb1ELb1ELb0ELb0EEENS1_36VarlenDynamicPersistentTileSchedulerILi64ELi64ELi256ELi128ELb0ELb1ELb1ELb0ELb1ELb1EEEEEEEEEvNT_6ParamsE,@"STO_CUDA_ENTRY STV_DEFAULT"
_ZN7cutlass13device_kernelIN5flash11enable_sm90INS1_16FlashAttnFwdSm90INS1_25CollectiveMainloopFwdSm90ILi2EN4cute5tupleIJNS5_1CILi1EEES8_S8_EEENS6_IJNS7_ILi64EEESA_SA_EEELi512ENS_10bfloat16_tEfNS_4arch4Sm90ELb0ELb0ELb0ELb1ELb1ELb1ELb0ELb0ELb0ELb1ELb0ELb0EEENS1_21CollectiveEpilogueFwdINS6_IJSA_NS7_ILi512EEESA_EEES9_SC_SE_Li256ELb1ELb1ELb0ELb0EEENS1_36VarlenDynamicPersistentTileSchedulerILi64ELi64ELi256ELi128ELb0ELb1ELb1ELb0ELb1ELb1EEEEEEEEEvNT_6ParamsE:
[----:B------:R-:W0:Y:S02]  /*0000*/  LDC R1, c[0x0][0x28] ;  /* 0x00000a00ff017b82 */ /* 0x000e240000000800 */
[----:B0-----:R-:W-:Y:S01]  /*0010*/  VIADD R1, R1, 0xffffffa0 ;  /* 0xffffffa001017836 */ /* 0x001fe20000000000 */
[----:B------:R-:W0:Y:S01]  /*0020*/  S2R R0, SR_TID.X ;  /* 0x0000000000007919 */ /* 0x000e220000002100 */
[----:B------:R-:W-:Y:S01]  /*0030*/  ELECT P0, URZ, PT ;  /* 0x00000000003f782f */ /* 0x000fe20003800000 */
[----:B------:R-:W-:Y:S01]  /*0040*/  BSSY B0, `(.L_x_3804) ;  /* 0x000000d000007945 */ /* 0x000fe20003800000 */
[----:B0-----:R-:W-:-:S05]  /*0050*/  SHF.R.U32.HI R2, RZ, 0x5, R0 ;  /* 0x00000005ff027819 */ /* 0x001fca0000011600 */
[----:B------:R-:W0:Y:S02]  /*0060*/  SHFL.IDX PT, R3, R2, RZ, 0x1f ;  /* 0x00001fff02037589 */ /* 0x000e2400000e0000 */
[----:B0-----:R-:W-:-:S13]  /*0070*/  ISETP.EQ.AND P0, PT, R3, RZ, P0 ;  /* 0x000000ff0300720c */ /* 0x001fda0000702270 */
        /* <DEDUP_REMOVED lines=9> */
.L_x_3805:
[----:B------:R-:W-:Y:S05]  /*0110*/  BSYNC B0 ;  /* 0x0000000000007941 */ /* 0x000fea0003800000 */
.L_x_3804:
[----:B------:R-:W-:Y:S01]  /*0120*/  SHF.R.U32.HI R4, RZ, 0x7, R0 ;  /* 0x00000007ff047819 */ /* 0x000fe20000011600 */
[----:B------:R-:W-:Y:S01]  /*0130*/  VOTEU.ANY UP0, P0 ;  /* 0x00000000003f7886 */ /* 0x000fe20000000100 */
[----:B------:R-:W0:Y:S01]  /*0140*/  SHFL.IDX PT, R3, R2, RZ, 0x1f ;  /* 0x00001fff02037589 */ /* 0x000e2200000e0000 */
[----:B------:R-:W-:Y:S01]  /*0150*/  UMOV UR4, 0x80 ;  /* 0x0000008000047882 */ /* 0x000fe20000000000 */
[----:B------:R-:W-:Y:S01]  /*0160*/  UMOV UR7, 0x100 ;  /* 0x0000010000077882 */ /* 0x000fe20000000000 */
[----:B------:R-:W-:Y:S01]  /*0170*/  VOTEU.ANY UP1, P0 ;  /* 0x00000000003f7886 */ /* 0x000fe20000020100 */
[----:B------:R-:W1:Y:S01]  /*0180*/  SHFL.IDX PT, R4, R4, RZ, 0x1f ;  /* 0x00001fff04047589 */ /* 0x000e6200000e0000 */
[----:B------:R-:W2:Y:S01]  /*0190*/  @UP0 S2UR UR8, SR_CgaCtaId ;  /* 0x00000000000809c3 */ /* 0x000ea20000008800 */
[----:B------:R-:W-:Y:S01]  /*01a0*/  @UP0 UMOV UR6, 0x400 ;  /* 0x0000040000060882 */ /* 0x000fe20000000000 */
[----:B------:R-:W-:-:S04]  /*01b0*/  @UP0 UIADD3 UR4, -UR4, 0x100000, URZ ;  /* 0x0010000004040890 */ /* 0x000fc8000fffe13f */
[----:B------:R-:W-:Y:S02]  /*01c0*/  @UP0 USHF.L.U32 UR5, UR4, 0xb, URZ ;  /* 0x0000000b04050899 */ /* 0x000fe4000800063f */
[----:B------:R-:W-:Y:S01]  /*01d0*/  @UP0 USHF.L.U32 UR4, UR4, 0x1, URZ ;  /* 0x0000000104040899 */ /* 0x000fe2000800063f */
[----:B0-----:R-:W-:Y:S01]  /*01e0*/  ISETP.NE.AND P1, PT, R3, RZ, PT ;  /* 0x000000ff0300720c */ /* 0x001fe20003f25270 */
[----:B-1----:R0:W-:Y:S01]  /*01f0*/  STL [R1+0x50], R4 ;  /* 0x0000500401007387 */ /* 0x0021e20000100800 */
[----:B--2---:R-:W-:Y:S02]  /*0200*/  @UP0 ULEA UR8, UR8, UR6, 0x18 ;  /* 0x0000000608080291 */ /* 0x004fe4000f8ec03f */
[----:B------:R-:W-:-:S04]  /*0210*/  @UP0 UIADD3 UR6, -UR7, 0x100000, URZ ;  /* 0x0010000007060890 */ /* 0x000fc8000fffe13f */
[----:B------:R-:W-:Y:S02]  /*0220*/  @UP0 USHF.L.U32 UR7, UR6, 0xb, URZ ;  /* 0x0000000b06070899 */ /* 0x000fe4000800063f */
[----:B------:R-:W-:Y:S01]  /*0230*/  @UP0 USHF.L.U32 UR6, UR6, 0x1, URZ ;  /* 0x0000000106060899 */ /* 0x000fe2000800063f */
[----:B------:R-:W-:Y:S01]  /*0240*/  VOTEU.ANY UP0, P0 ;  /* 0x00000000003f7886 */ /* 0x000fe20000000100 */
[----:B------:R-:W1:Y:S04]  /*0250*/  FENCE.VIEW.ASYNC.S ;  /* 0x00000000000073c6 */ /* 0x000e680000000000 */
[----:B-1----:R0:W1:Y:S06]  /*0260*/  @UP0 SYNCS.EXCH.64 URZ, [UR8+0x28c00], UR4 ;  /* 0x028c0004083f05b2 */ /* 0x00206c0008000100 */
[----:B------:R0:W2:Y:S02]  /*0270*/  @UP1 SYNCS.EXCH.64 URZ, [UR8+0x28c20], UR6 ;  /* 0x028c2006083f15b2 */ /* 0x0000a40008000100 */
        /* <DEDUP_REMOVED lines=10> */
[----:B0-----:R0:W3:Y:S01]  /*0320*/  SYNCS.EXCH.64 URZ, [UR6+0x28c30], UR4 ;  /* 0x028c3004063f75b2 */ /* 0x0010e20008000100 */
[----:B------:R0:W4:Y:S01]  /*0330*/  SYNCS.EXCH.64 URZ, [UR6+0x28c40], UR4 ;  /* 0x028c4004063f75b2 */ /* 0x0001220008000100 */
[----:B------:R0:W0:Y:S01]  /*0340*/  SYNCS.EXCH.64 URZ, [UR6+0x28c38], UR4 ;  /* 0x028c3804063f75b2 */ /* 0x0000220008000100 */
[----:B------:R0:W0:Y:S01]  /*0350*/  SYNCS.EXCH.64 URZ, [UR6+0x28c48], UR4 ;  /* 0x028c4804063f75b2 */ /* 0x0000220008000100 */
[----:B------:R-:W-:Y:S01]  /*0360*/  NOP ;  /* 0x0000000000007918 */ /* 0x000fe20000000000 */
.L_x_3806:
        /* <DEDUP_REMOVED lines=22> */
.L_x_3807:
        /* <DEDUP_REMOVED lines=18> */
.L_x_3808:
        /* <DEDUP_REMOVED lines=22> */
.L_x_3809:
        /* <DEDUP_REMOVED lines=22> */
.L_x_3810:
[----:B------:R-:W-:Y:S01]  /*08b0*/  ISETP.NE.AND P0, PT, R4, RZ, PT ;  /* 0x000000ff0400720c */ /* 0x000fe20003f05270 */
[----:B------:R-:W-:Y:S01]  /*08c0*/  IMAD.MOV.U32 R37, RZ, RZ, 0x1 ;  /* 0x00000001ff257424 */ /* 0x000fe200078e00ff */
[----:B------:R-:W-:Y:S01]  /*08d0*/  NOP ;  /* 0x0000000000007918 */ /* 0x000fe20000000000 */
[----:B------:R-:W-:Y:S01]  /*08e0*/  ULDC.64 UR40, c[0x0][0x208] ;  /* 0x0000820000287ab9 */ /* 0x000fe20000000a00 */
[----:B------:R-:W-:Y:S02]  /*08f0*/  BSSY B9, `(.L_x_3811) ;  /* 0x0001656000097945 */ /* 0x000fe40003800000 */
[----:B------:R-:W-:Y:S01]  /*0900*/  SEL R37, R37, 0x2, !P0 ;  /* 0x0000000225257807 */ /* 0x000fe20004000000 */
[----:B01234-:R-:W-:Y:S06]  /*0910*/  BAR.SYNC.DEFER_BLOCKING 0x0 ;  /* 0x0000000000007b1d */ /* 0x01ffec0000010000 */
[----:B------:R-:W-:Y:S05]  /*0920*/  @!P0 BRA `(.L_x_3812) ;  /* 0x000000f400388947 */ /* 0x000fea0003800000 */
.L_x_3813:
[----:B------:R-:W-:-:S08]  /*0930*/  NOP ;  /* 0x0000000000007918 */ /* 0x000fd00000000000 */
[----:B------:R-:W0:Y:S02]  /*0940*/  USETMAXREG.TRY_ALLOC.CTAPOOL UP0, 0xe8 ;  /* 0x000000e8000079c8 */ /* 0x000e240008000600 */
[----:B0-----:R-:W-:-:S13]  /*0950*/  PLOP3.LUT P0, PT, PT, PT, UP0, 0x80, 0x0 ;  /* 0x000000000000781c */ /* 0x001fda0003f0f008 */
[----:B------:R-:W-:Y:S05]  /*0960*/  @!P0 BRA `(.L_x_3813) ;  /* 0xfffffffc00f08947 */ /* 0x000fea000383ffff */
[----:B------:R-:W-:Y:S01]  /*0970*/  SHF.R.U32.HI R2, RZ, 0x7, R0 ;  /* 0x00000007ff027819 */ /* 0x000fe20000011600 */
[----:B------:R-:W0:Y:S03]  /*0980*/  S2UR UR4, SR_CgaCtaId ;  /* 0x00000000000479c3 */ /* 0x000e260000008800 */
[----:B------:R-:W-:Y:S02]  /*0990*/  ISETP.NE.AND P0, PT, R2, 0x1, PT ;  /* 0x000000010200780c */ /* 0x000fe40003f05270 */
[----:B------:R-:W-:-:S11]  /*09a0*/  MOV R2, 0x400 ;  /* 0x0000040000027802 */ /* 0x000fd60000000f00 */
[----:B------:R-:W-:Y:S06]  /*09b0*/  @!P0 BAR.ARV 0x8, 0x100 ;  /* 0x0204000000008b1d */ /* 0x000fec0000002000 */
[----:B------:R-:W-:Y:S01]  /*09c0*/  ISETP.GE.U32.AND P0, PT, R0, 0x100, PT ;  /* 0x000001000000780c */ /* 0x000fe20003f06070 */
[----:B0-----:R-:W-:Y:S01]  /*09d0*/  IMAD.U32 R193, RZ, RZ, UR4 ;  /* 0x00000004ffc17e24 */ /* 0x001fe2000f8e00ff */
[----:B------:R-:W-:-:S04]  /*09e0*/  ULDC UR4, c[0x0][0xc3c] ;  /* 0x00030f0000047ab9 */ /* 0x000fc80000000800 */
[----:B------:R-:W-:-:S07]  /*09f0*/  LEA R2, R193, R2, 0x18 ;  /* 0x00000002c1027211 */ /* 0x000fce00078ec0ff */
[----:B------:R-:W-:Y:S08]  /*0a00*/  @P0 BAR.ARV 0xf, 0x100 ;  /* 0x03c4000000000b1d */ /* 0x000ff00000002000 */
[----:B------:R-:W-:Y:S06]  /*0a10*/  BAR.SYNC.DEFER_BLOCKING 0x5, 0x180 ;  /* 0x0146000000007b1d */ /* 0x000fec0000010000 */
[----:B------:R-:W0:Y:S02]  /*0a20*/  LDS.128 R24, [R2+0x28cd0] ;  /* 0x028cd00002187984 */ /* 0x000e240000000c00 */
[----:B------:R-:W-:Y:S06]  /*0a30*/  BAR.ARV 0x4, 0x180 ;  /* 0x0106000000007b1d */ /* 0x000fec0000002000 */
[----:B0-----:R-:W-:-:S13]  /*0a40*/  ISETP.GE.AND P0, PT, R27, UR4, PT ;  /* 0x000000041b007c0c */ /* 0x001fda000bf06270 */
[----:B------:R-:W-:Y:S05]  /*0a50*/  @P0 BRA `(.L_x_3814) ;  /* 0x0000016000fc0947 */ /* 0x000fea0003800000 */
[----:B------:R-:W-:Y:S01]  /*0a60*/  VIADD R19, R0, 0xffffff80 ;  /* 0xffffff8000137836 */ /* 0x000fe20000000000 */
[----:B------:R-:W-:Y:S01]  /*0a70*/  LOP3.LUT R186, R37, 0x1, RZ, 0xfc, !PT ;  /* 0x0000000125ba7812 */ /* 0x000fe200078efcff */
[----:B------:R-:W-:Y:S01]  /*0a80*/  IMAD.MOV.U32 R219, RZ, RZ, 0x20 ;  /* 0x00000020ffdb7424 */ /* 0x000fe200078e00ff */
[----:B------:R-:W-:Y:S01]  /*0a90*/  CS2R R22, SRZ ;  /* 0x0000000000167805 */ /* 0x000fe2000001ff00 */
[----:B------:R-:W-:Y:S01]  /*0aa0*/  IMAD.MOV.U32 R187, RZ, RZ, RZ ;  /* 0x000000ffffbb7224 */ /* 0x000fe200078e00ff */
[----:B------:R-:W-:Y:S01]  /*0ab0*/  SHF.R.S32.HI R0, RZ, 0x1f, R19 ;  /* 0x0000001fff007819 */ /* 0x000fe20000011413 */
[----:B------:R-:W-:-:S03]  /*0ac0*/  IMAD.MOV.U32 R18, RZ, RZ, RZ ;  /* 0x000000ffff127224 */ /* 0x000fc600078e00ff */
[CC--:B------:R-:W-:Y:S02]  /*0ad0*/  LEA.HI R3, R0.reuse, R19.reuse, RZ, 0x7 ;  /* 0x0000001300037211 */ /* 0x0c0fe400078f38ff */
[-C--:B------:R-:W-:Y:S02]  /*0ae0*/  LEA.HI R6, R0, R19.reuse, RZ, 0x4 ;  /* 0x0000001300067211 */ /* 0x080fe400078f20ff */
[----:B------:R-:W-:Y:S02]  /*0af0*/  LOP3.LUT R4, R3, 0xffffff80, RZ, 0xc0, !PT ;  /* 0xffffff8003047812 */ /* 0x000fe400078ec0ff */
[----:B------:R-:W-:Y:S02]  /*0b00*/  LOP3.LUT R5, R6, 0xfffffff0, RZ, 0xc0, !PT ;  /* 0xfffffff006057812 */ /* 0x000fe400078ec0ff */
[----:B------:R-:W-:Y:S01]  /*0b10*/  LEA.HI R7, R0, R19, RZ, 0x5 ;  /* 0x0000001300077211 */ /* 0x000fe200078f28ff */
[C---:B------:R-:W-:Y:S01]  /*0b20*/  IMAD.IADD R4, R19.reuse, 0x1, -R4 ;  /* 0x0000000113047824 */ /* 0x040fe200078e0a04 */
[----:B------:R-:W-:Y:S01]  /*0b30*/  SHF.R.S32.HI R11, RZ, 0x4, R6 ;  /* 0x00000004ff0b7819 */ /* 0x000fe20000011406 */
[----:B------:R-:W-:Y:S01]  /*0b40*/  IMAD.IADD R9, R19, 0x1, -R5 ;  /* 0x0000000113097824 */ /* 0x000fe200078e0a05 */
[----:B------:R-:W-:-:S02]  /*0b50*/  SHF.R.S32.HI R213, RZ, 0x5, R7 ;  /* 0x00000005ffd57819 */ /* 0x000fc40000011407 */
[----:B------:R-:W-:Y:S02]  /*0b60*/  SHF.R.S32.HI R5, RZ, 0x1f, R4 ;  /* 0x0000001fff057819 */ /* 0x000fe40000011404 */
[----:B------:R-:W-:Y:S02]  /*0b70*/  SHF.R.S32.HI R12, RZ, 0x1f, R7 ;  /* 0x0000001fff0c7819 */ /* 0x000fe40000011407 */
[----:B------:R-:W-:Y:S02]  /*0b80*/  SHF.R.S32.HI R8, RZ, 0x1f, R9 ;  /* 0x0000001fff087819 */ /* 0x000fe40000011409 */
[----:B------:R-:W-:Y:S02]  /*0b90*/  LEA.HI R7, R6, R11, RZ, 0x1 ;  /* 0x0000000b06077211 */ /* 0x000fe400078f08ff */
[----:B------:R-:W-:Y:S02]  /*0ba0*/  LEA.HI R6, R5, R4, RZ, 0x2 ;  /* 0x0000000405067211 */ /* 0x000fe400078f10ff */
[----:B------:R-:W-:-:S02]  /*0bb0*/  LEA.HI R13, R12, R213, RZ, 0x2 ;  /* 0x000000d50c0d7211 */ /* 0x000fc400078f10ff */
[----:B------:R-:W-:Y:S02]  /*0bc0*/  LEA.HI R10, R8, R9, RZ, 0x3 ;  /* 0x00000009080a7211 */ /* 0x000fe400078f18ff */
[----:B------:R-:W-:Y:S02]  /*0bd0*/  LOP3.LUT R14, R7, 0x1ffffffe, RZ, 0xc0, !PT ;  /* 0x1ffffffe070e7812 */ /* 0x000fe400078ec0ff */
[--C-:B------:R-:W-:Y:S02]  /*0be0*/  SHF.R.S32.HI R7, RZ, 0x2, R6.reuse ;  /* 0x00000002ff077819 */ /* 0x100fe40000011406 */
[----:B------:R-:W-:Y:S01]  /*0bf0*/  SHF.R.S32.HI R8, RZ, 0x1f, R6 ;  /* 0x0000001fff087819 */ /* 0x000fe20000011406 */
[----:B------:R-:W-:Y:S01]  /*0c00*/  IMAD.IADD R14, R11, 0x1, -R14 ;  /* 0x000000010b0e7824 */ /* 0x000fe200078e0a0e */
[----:B------:R-:W-:Y:S02]  /*0c10*/  SHF.R.S32.HI R15, RZ, 0x7, R3 ;  /* 0x00000007ff0f7819 */ /* 0x000fe40000011403 */
[----:B------:R-:W-:Y:S01]  /*0c20*/  LOP3.LUT R16, R13, 0x3ffffc, RZ, 0xc0, !PT ;  /* 0x003ffffc0d107812 */ /* 0x000fe200078ec0ff */
[----:B------:R-:W-:Y:S01]  /*0c30*/  IMAD.SHL.U32 R14, R14, 0x8, RZ ;  /* 0x000000080e0e7824 */ /* 0x000fe200078e00ff */
[----:B------:R-:W-:Y:S01]  /*0c40*/  LEA.HI R8, R8, R7, RZ, 0x3 ;  /* 0x0000000708087211 */ /* 0x000fe200078f18ff */
[----:B------:R-:W-:Y:S01]  /*0c50*/  IMAD R13, R15, 0x100, R9 ;  /* 0x000001000f0d7824 */ /* 0x000fe200078e0209 */
[----:B------:R-:W-:Y:S01]  /*0c60*/  LOP3.LUT R12, R10, 0xfffffff8, RZ, 0xc0, !PT ;  /* 0xfffffff80a0c7812 */ /* 0x000fe200078ec0ff */
[----:B------:R-:W-:Y:S01]  /*0c70*/  IMAD.IADD R16, R213, 0x1, -R16 ;  /* 0x00000001d5107824 */ /* 0x000fe200078e0a10 */
[----:B------:R-:W-:Y:S01]  /*0c80*/  LOP3.LUT R8, R8, 0xfffffff8, RZ, 0xc0, !PT ;  /* 0xfffffff808087812 */ /* 0x000fe200078ec0ff */
[----:B------:R-:W-:Y:S01]  /*0c90*/  IMAD.SHL.U32 R10, R10, 0x40, RZ ;  /* 0x000000400a0a7824 */ /* 0x000fe200078e00ff */
[----:B------:R-:W-:Y:S01]  /*0ca0*/  LEA.HI R5, R5, R4, RZ, 0x5 ;  /* 0x0000000405057211 */ /* 0x000fe200078f28ff */
[----:B------:R-:W-:Y:S01]  /*0cb0*/  IMAD R13, R16, 0x10, R13 ;  /* 0x00000010100d7824 */ /* 0x000fe200078e020d */
[----:B------:R-:W-:Y:S01]  /*0cc0*/  LEA.HI R3, R3, R15, RZ, 0x1 ;  /* 0x0000000f03037211 */ /* 0x000fe200078f08ff */
[----:B------:R-:W-:Y:S01]  /*0cd0*/  IMAD.IADD R8, R7, 0x1, -R8 ;  /* 0x0000000107087824 */ /* 0x000fe200078e0a08 */
[----:B------:R-:W-:Y:S01]  /*0ce0*/  SHF.R.S32.HI R5, RZ, 0x5, R5 ;  /* 0x00000005ff057819 */ /* 0x000fe20000011405 */
[----:B------:R-:W-:Y:S01]  /*0cf0*/  IMAD.U32 R7, R13, 0x40, R14 ;  /* 0x000000400d077824 */ /* 0x000fe200078e000e */
[----:B------:R-:W-:Y:S01]  /*0d00*/  LOP3.LUT R10, R10, 0x7ffffe00, RZ, 0xc0, !PT ;  /* 0x7ffffe000a0a7812 */ /* 0x000fe200078ec0ff */
[----:B------:R-:W-:Y:S01]  /*0d10*/  IMAD.IADD R12, R9, 0x1, -R12 ;  /* 0x00000001090c7824 */ /* 0x000fe200078e0a0c */
[----:B------:R-:W-:Y:S01]  /*0d20*/  LOP3.LUT R3, R3, 0xfffffe, RZ, 0xc0, !PT ;  /* 0x00fffffe03037812 */ /* 0x000fe200078ec0ff */
[----:B------:R-:W-:Y:S01]  /*0d30*/  IMAD R198, R5, 0x10, R8 ;  /* 0x0000001005c67824 */ /* 0x000fe200078e0208 */
[----:B------:R0:W-:Y:S01]  /*0d40*/  STL [R1+0x5c], R7 ;  /* 0x00005c0701007387 */ /* 0x0001e20000100800 */
[C---:B------:R-:W-:Y:S01]  /*0d50*/  IMAD.SHL.U32 R9, R12.reuse, 0x40, RZ ;  /* 0x000000400c097824 */ /* 0x040fe200078e00ff */
[----:B------:R-:W-:Y:S01]  /*0d60*/  R2P PR, R12, 0x6 ;  /* 0x000000060c007804 */ /* 0x000fe20000000000 */
[----:B------:R-:W-:Y:S01]  /*0d70*/  IMAD R10, R213, 0x400, R10 ;  /* 0x00000400d50a7824 */ /* 0x000fe200078e020a */
[----:B------:R-:W-:Y:S01]  /*0d80*/  STL [R1+0x34], RZ ;  /* 0x000034ff01007387 */ /* 0x000fe20000100800 */
[----:B------:R-:W-:Y:S01]  /*0d90*/  IMAD.IADD R3, R15, 0x1, -R3 ;  /* 0x000000010f037824 */ /* 0x000fe200078e0a03 */
[----:B------:R-:W-:-:S02]  /*0da0*/  LOP3.LUT R9, R9, 0x1c0, RZ, 0xc0, !PT ;  /* 0x000001c009097812 */ /* 0x000fc400078ec0ff */
[----:B------:R-:W-:Y:S01]  /*0db0*/  SEL R219, R219, 0xffffffe0, !P1 ;  /* 0xffffffe0dbdb7807 */ /* 0x000fe20004800000 */
[----:B------:R-:W-:Y:S01]  /*0dc0*/  IMAD.SHL.U32 R216, R3, 0x100, RZ ;  /* 0x0000010003d87824 */ /* 0x000fe200078e00ff */
[----:B0-----:R-:W-:Y:S02]  /*0dd0*/  LOP3.LUT R7, R6, 0x7ffffffc, RZ, 0xc0, !PT ;  /* 0x7ffffffc06077812 */ /* 0x001fe400078ec0ff */
[----:B------:R-:W-:Y:S02]  /*0de0*/  LOP3.LUT R14, R9, 0x8, R14, 0xf8, !PT ;  /* 0x00000008090e7812 */ /* 0x000fe400078ef80e */
[----:B------:R-:W-:Y:S01]  /*0df0*/  SHF.R.U32.HI R9, RZ, 0x3, R9 ;  /* 0x00000003ff097819 */ /* 0x000fe20000011609 */
[----:B------:R-:W-:Y:S01]  /*0e00*/  IMAD.IADD R7, R4, 0x1, -R7 ;  /* 0x0000000104077824 */ /* 0x000fe200078e0a07 */
[CC--:B------:R-:W-:Y:S02]  /*0e10*/  LEA.HI R4, R0.reuse, R19.reuse, RZ, 0x3 ;  /* 0x0000001300047211 */ /* 0x0c0fe400078f18ff */
[----:B------:R-:W-:Y:S01]  /*0e20*/  LEA.HI R0, R0, R19, RZ, 0x2 ;  /* 0x0000001300007211 */ /* 0x000fe200078f10ff */
[----:B------:R-:W-:Y:S01]  /*0e30*/  IMAD.SHL.U32 R214, R7, 0x2, RZ ;  /* 0x0000000207d67824 */ /* 0x000fe200078e00ff */
[----:B------:R-:W-:-:S02]  /*0e40*/  SHF.R.S32.HI R5, RZ, 0x3, R4 ;  /* 0x00000003ff057819 */ /* 0x000fc40000011404 */
[----:B------:R-:W-:Y:S02]  /*0e50*/  LOP3.LUT R4, R4, 0xfffffff8, RZ, 0xc0, !PT ;  /* 0xfffffff804047812 */ /* 0x000fe400078ec0ff */
[----:B------:R-:W-:Y:S02]  /*0e60*/  LOP3.LUT R9, R14, R9, RZ, 0x3c, !PT ;  /* 0x000000090e097212 */ /* 0x000fe400078e3cff */
[----:B------:R-:W-:Y:S01]  /*0e70*/  SHF.R.S32.HI R192, RZ, 0x2, R0 ;  /* 0x00000002ffc07819 */ /* 0x000fe20000011400 */
[----:B------:R-:W-:Y:S01]  /*0e80*/  IMAD.IADD R11, R19, 0x1, -R4 ;  /* 0x00000001130b7824 */ /* 0x000fe200078e0a04 */
[----:B------:R-:W-:Y:S01]  /*0e90*/  SHF.R.S32.HI R5, RZ, 0x1f, R0 ;  /* 0x0000001fff057819 */ /* 0x000fe20000011400 */
[----:B------:R-:W-:Y:S01]  /*0ea0*/  IMAD.IADD R9, R10, 0x1, R9 ;  /* 0x000000010a097824 */ /* 0x000fe200078e0209 */
[----:B------:R-:W-:Y:S01]  /*0eb0*/  LOP3.LUT R0, R0, 0xfffffffc, RZ, 0xc0, !PT ;  /* 0xfffffffc00007812 */ /* 0x000fe200078ec0ff */
[----:B------:R-:W-:Y:S01]  /*0ec0*/  IMAD.SHL.U32 R196, R11, 0x8, RZ ;  /* 0x000000080bc47824 */ /* 0x000fe200078e00ff */
[----:B------:R-:W-:Y:S01]  /*0ed0*/  LEA.HI R5, R5, R192, RZ, 0x3 ;  /* 0x000000c005057211 */ /* 0x000fe200078f18ff */
[----:B------:R-:W-:-:S02]  /*0ee0*/  VIADD R10, R192, 0x20 ;  /* 0x00000020c00a7836 */ /* 0x000fc40000000000 */
[----:B------:R-:W-:Y:S01]  /*0ef0*/  IMAD.IADD R8, R19, 0x1, -R0 ;  /* 0x0000000113087824 */ /* 0x000fe200078e0a00 */
[C---:B------:R-:W-:Y:S01]  /*0f00*/  IADD3 R20, R196.reuse, 0x140, RZ ;  /* 0x00000140c4147810 */ /* 0x040fe20007ffe0ff */
[C---:B------:R-:W-:Y:S01]  /*0f10*/  VIADD R29, R196.reuse, 0x40 ;  /* 0x00000040c41d7836 */ /* 0x040fe20000000000 */
[----:B------:R-:W-:Y:S01]  /*0f20*/  SHF.R.S32.HI R6, RZ, 0x1f, R10 ;  /* 0x0000001fff067819 */ /* 0x000fe2000001140a */
[----:B------:R-:W-:Y:S01]  /*0f30*/  VIADD R28, R196, 0x80 ;  /* 0x00000080c41c7836 */ /* 0x000fe20000000000 */
[----:B------:R-:W-:Y:S01]  /*0f40*/  LEA.HI R0, R8, R8, RZ, 0x1 ;  /* 0x0000000808007211 */ /* 0x000fe200078f08ff */
[C---:B------:R-:W-:Y:S01]  /*0f50*/  VIADD R24, R196.reuse, 0xc0 ;  /* 0x000000c0c4187836 */ /* 0x040fe20000000000 */
[----:B------:R-:W-:Y:S01]  /*0f60*/  SHF.R.S32.HI R30, RZ, 0x1f, R29 ;  /* 0x0000001fff1e7819 */ /* 0x000fe2000001141d */
[----:B------:R-:W-:Y:S01]  /*0f70*/  VIADD R21, R196, 0x100 ;  /* 0x00000100c4157836 */ /* 0x000fe20000000000 */
[----:B------:R-:W-:Y:S01]  /*0f80*/  SHF.R.S32.HI R29, RZ, 0x1f, R28 ;  /* 0x0000001fff1d7819 */ /* 0x000fe2000001141c */
[----:B------:R-:W-:Y:S01]  /*0f90*/  IMAD.SHL.U32 R4, R10, 0x40, RZ ;  /* 0x000000400a047824 */ /* 0x000fe200078e00ff */
[----:B------:R-:W-:Y:S01]  /*0fa0*/  LOP3.LUT R0, R0, 0x1ffffffe, RZ, 0xc0, !PT ;  /* 0x1ffffffe00007812 */ /* 0x000fe200078ec0ff */
[----:B------:R-:W-:Y:S01]  /*0fb0*/  IMAD.SHL.U32 R184, R8, 0x4, RZ ;  /* 0x0000000408b87824 */ /* 0x000fe200078e00ff */
[----:B------:R-:W-:Y:S01]  /*0fc0*/  LEA.HI R6, R6, R10, RZ, 0x3 ;  /* 0x0000000a06067211 */ /* 0x000fe200078f18ff */
[----:B------:R-:W-:Y:S01]  /*0fd0*/  IMAD.SHL.U32 R16, R8, 0x8, RZ ;  /* 0x0000000808107824 */ /* 0x000fe200078e00ff */
[----:B------:R-:W-:Y:S01]  /*0fe0*/  SHF.R.S32.HI R28, RZ, 0x1f, R24 ;  /* 0x0000001fff1c7819 */ /* 0x000fe20000011418 */
[C---:B------:R-:W-:Y:S01]  /*0ff0*/  VIADD R15, R196.reuse, 0x180 ;  /* 0x00000180c40f7836 */ /* 0x040fe20000000000 */
[----:B------:R-:W-:Y:S01]  /*1000*/  SHF.R.S32.HI R24, RZ, 0x1f, R21 ;  /* 0x0000001fff187819 */ /* 0x000fe20000011415 */
[----:B------:R-:W-:Y:S01]  /*1010*/  VIADD R14, R196, 0x1c0 ;  /* 0x000001c0c40e7836 */ /* 0x000fe20000000000 */
[----:B------:R-:W-:Y:S01]  /*1020*/  LOP3.LUT R5, R5, 0xfffffff8, RZ, 0xc0, !PT ;  /* 0xfffffff805057812 */ /* 0x000fe200078ec0ff */
[----:B------:R-:W-:Y:S01]  /*1030*/  VIADD R197, R184, 0x10 ;  /* 0x00000010b8c57836 */ /* 0x000fe20000000000 */
[----:B------:R-:W-:Y:S01]  /*1040*/  LOP3.LUT R4, R4, 0x1c0, RZ, 0xc0, !PT ;  /* 0x000001c004047812 */ /* 0x000fe200078ec0ff */
[C---:B------:R-:W-:Y:S01]  /*1050*/  VIADD R201, R16.reuse, 0x160 ;  /* 0x0000016010c97836 */ /* 0x040fe20000000000 */
[----:B------:R-:W-:Y:S01]  /*1060*/  SHF.R.S32.HI R21, RZ, 0x1f, R20 ;  /* 0x0000001fff157819 */ /* 0x000fe20000011414 */
[----:B------:R-:W-:Y:S01]  /*1070*/  VIADD R200, R16, 0x180 ;  /* 0x0000018010c87836 */ /* 0x000fe20000000000 */
[----:B------:R-:W-:Y:S01]  /*1080*/  SHF.R.S32.HI R20, RZ, 0x1f, R15 ;  /* 0x0000001fff147819 */ /* 0x000fe2000001140f */
[----:B------:R-:W-:Y:S01]  /*1090*/  IMAD.IADD R3, R8, 0x1, -R0 ;  /* 0x0000000108037824 */ /* 0x000fe200078e0a00 */
[----:B------:R-:W-:Y:S01]  /*10a0*/  SHF.R.S32.HI R15, RZ, 0x1f, R14 ;  /* 0x0000001fff0f7819 */ /* 0x000fe2000001140e */
[----:B------:R-:W-:Y:S01]  /*10b0*/  IMAD.SHL.U32 R6, R6, 0x40, RZ ;  /* 0x0000004006067824 */ /* 0x000fe200078e00ff */
[----:B------:R-:W-:Y:S01]  /*10c0*/  LOP3.LUT R0, R4, 0x38, R16, 0xf8, !PT ;  /* 0x0000003804007812 */ /* 0x000fe200078ef810 */
[----:B------:R-:W-:Y:S01]  /*10d0*/  IMAD.SHL.U32 R14, R197, 0x2, RZ ;  /* 0x00000002c50e7824 */ /* 0x000fe200078e00ff */
[----:B------:R-:W-:Y:S01]  /*10e0*/  SHF.R.U32.HI R13, RZ, 0x3, R4 ;  /* 0x00000003ff0d7819 */ /* 0x000fe20000011604 */
[----:B------:R-:W-:Y:S01]  /*10f0*/  IMAD.IADD R194, R192, 0x1, -R5 ;  /* 0x00000001c0c27824 */ /* 0x000fe200078e0a05 */
[----:B------:R-:W-:Y:S01]  /*1100*/  SHF.R.S32.HI R4, RZ, 0x1f, R201 ;  /* 0x0000001fff047819 */ /* 0x000fe200000114c9 */
[C---:B------:R-:W-:Y:S01]  /*1110*/  VIADD R199, R16.reuse, 0x1a0 ;  /* 0x000001a010c77836 */ /* 0x040fe20000000000 */
[----:B------:R-:W-:Y:S01]  /*1120*/  SHF.R.S32.HI R5, RZ, 0x1f, R200 ;  /* 0x0000001fff057819 */ /* 0x000fe200000114c8 */
[----:B------:R-:W-:Y:S01]  /*1130*/  VIADD R212, R16, 0x1c0 ;  /* 0x000001c010d47836 */ /* 0x000fe20000000000 */
[----:B------:R-:W-:Y:S01]  /*1140*/  LOP3.LUT R6, R6, 0xfffffe00, RZ, 0xc0, !PT ;  /* 0xfffffe0006067812 */ /* 0x000fe200078ec0ff */
[----:B------:R-:W-:Y:S01]  /*1150*/  VIADD R211, R16, 0x1e0 ;  /* 0x000001e010d37836 */ /* 0x000fe20000000000 */
[----:B------:R0:W-:Y:S01]  /*1160*/  STL [R1+0x48], R14 ;  /* 0x0000480e01007387 */ /* 0x0001e20000100800 */
[----:B------:R-:W-:Y:S01]  /*1170*/  SHF.R.S32.HI R8, RZ, 0x1f, R199 ;  /* 0x0000001fff087819 */ /* 0x000fe200000114c7 */
[----:B------:R-:W-:Y:S01]  /*1180*/  IMAD R217, R9, 0x2, R2 ;  /* 0x0000000209d97824 */ /* 0x000fe200078e0202 */
[----:B------:R-:W-:Y:S01]  /*1190*/  SHF.L.U64.HI R5, R200, 0x1, R5 ;  /* 0x00000001c8057819 */ /* 0x000fe20000010205 */
[----:B------:R-:W-:Y:S01]  /*11a0*/  STL [R1+0x54], R6 ;  /* 0x0000540601007387 */ /* 0x000fe20000100800 */
[----:B------:R-:W-:Y:S01]  /*11b0*/  SHF.R.S32.HI R11, RZ, 0x1f, R212 ;  /* 0x0000001fff0b7819 */ /* 0x000fe200000114d4 */
[C---:B------:R-:W-:Y:S01]  /*11c0*/  VIADD R210, R16.reuse, 0x40 ;  /* 0x0000004010d27836 */ /* 0x040fe20000000000 */
[----:B------:R-:W-:Y:S01]  /*11d0*/  SHF.R.S32.HI R10, RZ, 0x1f, R211 ;  /* 0x0000001fff0a7819 */ /* 0x000fe200000114d3 */
[C---:B------:R-:W-:Y:S01]  /*11e0*/  VIADD R209, R16.reuse, 0x60 ;  /* 0x0000006010d17836 */ /* 0x040fe20000000000 */
[----:B------:R-:W-:Y:S01]  /*11f0*/  SHF.R.S32.HI R12, RZ, 0x1f, R197 ;  /* 0x0000001fff0c7819 */ /* 0x000fe200000114c5 */
[C---:B------:R-:W-:Y:S01]  /*1200*/  VIADD R208, R16.reuse, 0x80 ;  /* 0x0000008010d07836 */ /* 0x040fe20000000000 */
[----:B0-----:R-:W-:Y:S01]  /*1210*/  SHF.L.U64.HI R14, R201, 0x1, R4 ;  /* 0x00000001c90e7819 */ /* 0x001fe20000010204 */
[C---:B------:R-:W-:Y:S01]  /*1220*/  VIADD R207, R16.reuse, 0xa0 ;  /* 0x000000a010cf7836 */ /* 0x040fe20000000000 */
[----:B------:R-:W-:Y:S01]  /*1230*/  SHF.L.U64.HI R4, R199, 0x1, R8 ;  /* 0x00000001c7047819 */ /* 0x000fe20000010208 */
[----:B------:R-:W-:Y:S01]  /*1240*/  VIADD R206, R16, 0xc0 ;  /* 0x000000c010ce7836 */ /* 0x000fe20000000000 */
[----:B------:R-:W-:Y:S01]  /*1250*/  SHF.L.U64.HI R8, R212, 0x1, R11 ;  /* 0x00000001d4087819 */ /* 0x000fe2000001020b */
[----:B------:R-:W-:Y:S01]  /*1260*/  STL [R1], R14 ;  /* 0x0000000e01007387 */ /* 0x000fe20000100800 */
[C---:B------:R-:W-:Y:S01]  /*1270*/  VIADD R205, R16.reuse, 0xe0 ;  /* 0x000000e010cd7836 */ /* 0x040fe20000000000 */
[----:B------:R-:W-:Y:S01]  /*1280*/  SHF.R.S32.HI R221, RZ, 0x1f, R210 ;  /* 0x0000001fffdd7819 */ /* 0x000fe200000114d2 */
[C---:B------:R-:W-:Y:S01]  /*1290*/  VIADD R204, R16.reuse, 0x100 ;  /* 0x0000010010cc7836 */ /* 0x040fe20000000000 */
[----:B------:R0:W-:Y:S01]  /*12a0*/  STL [R1+0x4], R5 ;  /* 0x0000040501007387 */ /* 0x0001e20000100800 */
[C---:B------:R-:W-:Y:S01]  /*12b0*/  VIADD R203, R16.reuse, 0x120 ;  /* 0x0000012010cb7836 */ /* 0x040fe20000000000 */
[----:B------:R-:W-:Y:S01]  /*12c0*/  SHF.R.S32.HI R222, RZ, 0x1f, R209 ;  /* 0x0000001fffde7819 */ /* 0x000fe200000114d1 */
[C---:B------:R-:W-:Y:S01]  /*12d0*/  VIADD R202, R16.reuse, 0x140 ;  /* 0x0000014010ca7836 */ /* 0x040fe20000000000 */
[----:B------:R1:W-:Y:S01]  /*12e0*/  STL [R1+0x8], R4 ;  /* 0x0000080401007387 */ /* 0x0003e20000100800 */
[C---:B------:R-:W-:Y:S01]  /*12f0*/  VIADD R220, R217.reuse, 0x26800 ;  /* 0x00026800d9dc7836 */ /* 0x040fe20000000000 */
[----:B------:R-:W-:Y:S01]  /*1300*/  SHF.R.S32.HI R223, RZ, 0x1f, R208 ;  /* 0x0000001fffdf7819 */ /* 0x000fe200000114d0 */
[----:B------:R-:W-:Y:S01]  /*1310*/  VIADD R19, R16, 0x20 ;  /* 0x0000002010137836 */ /* 0x000fe20000000000 */
[----:B------:R-:W-:Y:S01]  /*1320*/  STL [R1+0xc], R8 ;  /* 0x00000c0801007387 */ /* 0x000fe20000100800 */
[----:B------:R-:W-:Y:S01]  /*1330*/  VIADD R218, R217, 0x26840 ;  /* 0x00026840d9da7836 */ /* 0x000fe20000000000 */
[----:B0-----:R-:W-:Y:S01]  /*1340*/  SHF.L.U64.HI R5, R211, 0x1, R10 ;  /* 0x00000001d3057819 */ /* 0x001fe2000001020a */
[C---:B------:R-:W-:Y:S01]  /*1350*/  @P2 VIADD R218, R220.reuse, 0xffffffc0 ;  /* 0xffffffc0dcda2836 */ /* 0x040fe20000000000 */
[----:B------:R-:W-:Y:S01]  /*1360*/  SHF.R.S32.HI R224, RZ, 0x1f, R207 ;  /* 0x0000001fffe07819 */ /* 0x000fe200000114cf */
[----:B------:R-:W-:Y:S01]  /*1370*/  IMAD.IADD R220, R220, 0x1, R219 ;  /* 0x00000001dcdc7824 */ /* 0x000fe200078e02db */
[----:B-1----:R-:W-:Y:S01]  /*1380*/  SHF.L.U64.HI R4, R197, 0x1, R12 ;  /* 0x00000001c5047819 */ /* 0x002fe2000001020c */
[----:B------:R0:W-:Y:S01]  /*1390*/  STL [R1+0x10], R5 ;  /* 0x0000100501007387 */ /* 0x0001e20000100800 */
[----:B------:R-:W-:Y:S01]  /*13a0*/  SHF.R.S32.HI R225, RZ, 0x1f, R206 ;  /* 0x0000001fffe17819 */ /* 0x000fe200000114ce */
[----:B------:R-:W-:Y:S01]  /*13b0*/  IMAD.IADD R219, R219, 0x1, R218 ;  /* 0x00000001dbdb7824 */ /* 0x000fe200078e02da */
[----:B------:R-:W-:Y:S01]  /*13c0*/  SHF.R.S32.HI R226, RZ, 0x1f, R205 ;  /* 0x0000001fffe27819 */ /* 0x000fe200000114cd */
[----:B------:R1:W-:Y:S01]  /*13d0*/  STL [R1+0x44], R4 ;  /* 0x0000440401007387 */ /* 0x0003e20000100800 */
[----:B------:R-:W-:-:S02]  /*13e0*/  SHF.R.S32.HI R227, RZ, 0x1f, R204 ;  /* 0x0000001fffe37819 */ /* 0x000fc400000114cc */
[----:B------:R-:W-:Y:S02]  /*13f0*/  SHF.R.S32.HI R228, RZ, 0x1f, R203 ;  /* 0x0000001fffe47819 */ /* 0x000fe400000114cb */
[----:B------:R-:W-:Y:S02]  /*1400*/  SHF.R.S32.HI R229, RZ, 0x1f, R202 ;  /* 0x0000001fffe57819 */ /* 0x000fe400000114ca */
[----:B0-----:R-:W-:Y:S01]  /*1410*/  LOP3.LUT R5, R6, R0, R13, 0xf6, !PT ;  /* 0x0000000006057212 */ /* 0x001fe200078ef60d */
[----:B------:R-:W-:Y:S01]  /*1420*/  IMAD R0, R3, 0x8, R198 ;  /* 0x0000000803007824 */ /* 0x000fe200078e02c6 */
[----:B------:R-:W-:Y:S02]  /*1430*/  SHF.R.S32.HI R17, RZ, 0x1f, R16 ;  /* 0x0000001fff117819 */ /* 0x000fe40000011410 */
[----:B------:R-:W-:Y:S01]  /*1440*/  SHF.R.S32.HI R195, RZ, 0x1f, R19 ;  /* 0x0000001fffc37819 */ /* 0x000fe20000011413 */
[----:B-1----:R-:W-:Y:S01]  /*1450*/  IMAD R4, R5, 0x2, R2 ;  /* 0x0000000205047824 */ /* 0x002fe200078e0202 */
[----:B------:R-:W-:-:S02]  /*1460*/  SHF.L.U64.HI R221, R210, 0x1, R221 ;  /* 0x00000001d2dd7819 */ /* 0x000fc400000102dd */
[----:B------:R-:W-:Y:S02]  /*1470*/  SHF.L.U64.HI R222, R209, 0x1, R222 ;  /* 0x00000001d1de7819 */ /* 0x000fe400000102de */
[----:B------:R0:W-:Y:S01]  /*1480*/  STL [R1+0x4c], R4 ;  /* 0x00004c0401007387 */ /* 0x0001e20000100800 */
[----:B------:R-:W-:Y:S02]  /*1490*/  SHF.L.U64.HI R223, R208, 0x1, R223 ;  /* 0x00000001d0df7819 */ /* 0x000fe400000102df */
[----:B------:R-:W-:Y:S01]  /*14a0*/  SHF.L.U64.HI R224, R207, 0x1, R224 ;  /* 0x00000001cfe07819 */ /* 0x000fe200000102e0 */
[----:B------:R0:W-:Y:S01]  /*14b0*/  STL [R1+0x58], R0 ;  /* 0x0000580001007387 */ /* 0x0001e20000100800 */
[----:B------:R-:W-:Y:S02]  /*14c0*/  SHF.L.U64.HI R225, R206, 0x1, R225 ;  /* 0x00000001cee17819 */ /* 0x000fe400000102e1 */
[----:B------:R-:W-:Y:S02]  /*14d0*/  SHF.L.U64.HI R226, R205, 0x1, R226 ;  /* 0x00000001cde27819 */ /* 0x000fe400000102e2 */
[----:B------:R-:W-:-:S02]  /*14e0*/  SHF.L.U64.HI R227, R204, 0x1, R227 ;  /* 0x00000001cce37819 */ /* 0x000fc400000102e3 */
[----:B------:R-:W-:Y:S02]  /*14f0*/  SHF.L.U64.HI R228, R203, 0x1, R228 ;  /* 0x00000001cbe47819 */ /* 0x000fe400000102e4 */
[----:B------:R-:W-:-:S07]  /*1500*/  SHF.L.U64.HI R229, R202, 0x1, R229 ;  /* 0x00000001cae57819 */ /* 0x000fce00000102e5 */
.L_x_3942:
        /* <DEDUP_REMOVED lines=8> */
[----:B------:R-:W-:Y:S02]  /*1590*/  ISETP.NE.U32.AND P1, PT, RZ, UR8, PT ;  /* 0x00000008ff007c0c */ /* 0x000fe4000bf25070 */
[----:B------:R-:W-:Y:S02]  /*15a0*/  ISETP.NE.AND.EX P2, PT, RZ, UR5, PT, P2 ;  /* 0x00000005ff007c0c */ /* 0x000fe4000bf45320 */
[----:B------:R-:W-:Y:S02]  /*15b0*/  ISETP.NE.AND.EX P1, PT, RZ, UR9, PT, P1 ;  /* 0x00000009ff007c0c */ /* 0x000fe4000bf25310 */
[----:B------:R-:W-:-:S04]  /*15c0*/  ISETP.NE.U32.AND P0, PT, RZ, UR6, PT ;  /* 0x00000006ff007c0c */ /* 0x000fc8000bf05070 */
[----:B------:R-:W-:Y:S02]  /*15d0*/  ISETP.NE.AND.EX P0, PT, RZ, UR7, PT, P0 ;  /* 0x00000007ff007c0c */ /* 0x000fe4000bf05300 */
[----:B--2---:R-:W-:Y:S01]  /*15e0*/  SHF.R.S32.HI R3, RZ, 0x1f, R0 ;  /* 0x0000001fff037819 */ /* 0x004fe20000011400 */
[----:B------:R-:W-:Y:S02]  /*15f0*/  STL [R1+0x20], R0 ;  /* 0x0000200001007387 */ /* 0x000fe40000100800 */
[C---:B------:R-:W-:Y:S01]  /*1600*/  @P2 LEA R4, P3, R0.reuse, UR4, 0x2 ;  /* 0x0000000400042c11 */ /* 0x040fe2000f8610ff */
[C---:B------:R-:W-:Y:S01]  /*1610*/  IMAD.SHL.U32 R31, R0.reuse, 0x4, RZ ;  /* 0x00000004001f7824 */ /* 0x040fe200078e00ff */
[C-C-:B------:R-:W-:Y:S01]  /*1620*/  SHF.L.U64.HI R30, R0.reuse, 0x2, R3.reuse ;  /* 0x00000002001e7819 */ /* 0x140fe20000010203 */
[----:B------:R0:W-:Y:S01]  /*1630*/  STL [R1+0x40], R3 ;  /* 0x0000400301007387 */ /* 0x0001e20000100800 */
[----:B------:R-:W-:Y:S01]  /*1640*/  @P2 LEA.HI.X R5, R0, UR5, R3, 0x2, P3 ;  /* 0x0000000500052c11 */ /* 0x000fe200098f1403 */
[----:B------:R-:W-:Y:S01]  /*1650*/  ULDC UR4, c[0x0][0x288] ;  /* 0x0000a20000047ab9 */ /* 0x000fe20000000800 */
[----:B------:R-:W-:Y:S01]  /*1660*/  IADD3 R8, P4, R31, UR6, RZ ;  /* 0x000000061f087c10 */ /* 0x000fe2000ff9e0ff */
[----:B-1----:R1:W-:Y:S01]  /*1670*/  STL [R1+0x18], R31 ;  /* 0x0000181f01007387 */ /* 0x0023e20000100800 */
[----:B0-----:R-:W-:-:S02]  /*1680*/  IMAD.MOV.U32 R3, RZ, RZ, RZ ;  /* 0x000000ffff037224 */ /* 0x001fc400078e00ff */
[----:B------:R-:W-:Y:S01]  /*1690*/  IADD3.X R9, R30, UR7, RZ, P4, !PT ;  /* 0x000000071e097c10 */ /* 0x000fe2000a7fe4ff */
[----:B------:R-:W-:Y:S01]  /*16a0*/  IMAD.U32 R27, RZ, RZ, UR4 ;  /* 0x00000004ff1b7e24 */ /* 0x000fe2000f8e00ff */
[----:B------:R1:W-:Y:S01]  /*16b0*/  STL [R1+0x1c], R30 ;  /* 0x00001c1e01007387 */ /* 0x0003e20000100800 */
[----:B------:R-:W-:-:S03]  /*16c0*/  ULDC.64 UR4, c[0x0][0x418] ;  /* 0x0001060000047ab9 */ /* 0x000fc60000000a00 */
[----:B------:R1:W5:Y:S01]  /*16d0*/  @P2 LDG.E R3, desc[UR40][R4.64] ;  /* 0x0000002804032981 */ /* 0x000362000c1e1900 */
[----:B------:R-:W-:-:S03]  /*16e0*/  @P1 IADD3 R6, P2, R31, UR8, RZ ;  /* 0x000000081f061c10 */ /* 0x000fc6000ff5e0ff */
[----:B------:R1:W5:Y:S01]  /*16f0*/  @P0 LDG.E R29, desc[UR40][R8.64] ;  /* 0x00000028081d0981 */ /* 0x000362000c1e1900 */
[----:B---3--:R-:W-:-:S03]  /*1700*/  @P1 IADD3.X R7, R30, UR9, RZ, P2, !PT ;  /* 0x000000091e071c10 */ /* 0x008fc600097fe4ff */
[----:B------:R1:W-:Y:S01]  /*1710*/  STL [R1+0x38], R25 ;  /* 0x0000381901007387 */ /* 0x0003e20000100800 */
[----:B------:R-:W-:Y:S01]  /*1720*/  UISETP.NE.U32.AND UP0, UPT, UR4, URZ, UPT ;  /* 0x0000003f0400728c */ /* 0x000fe2000bf05070 */
[----:B------:R-:W-:Y:S02]  /*1730*/  ULDC.64 UR8, c[0x0][0xa20] ;  /* 0x0002880000087ab9 */ /* 0x000fe40000000a00 */
[----:B------:R1:W5:Y:S01]  /*1740*/  @P1 LDG.E R27, desc[UR40][R6.64] ;  /* 0x00000028061b1981 */ /* 0x000362000c1e1900 */
[----:B------:R-:W-:Y:S01]  /*1750*/  UISETP.NE.AND.EX UP0, UPT, UR5, URZ, UPT, UP0 ;  /* 0x0000003f0500728c */ /* 0x000fe2000bf05300 */
[----:B------:R-:W-:Y:S01]  /*1760*/  ISETP.NE.U32.AND P2, PT, RZ, UR8, PT ;  /* 0x00000008ff007c0c */ /* 0x000fe2000bf45070 */
[----:B------:R-:W-:Y:S01]  /*1770*/  ULDC UR4, c[0x0][0x424] ;  /* 0x0001090000047ab9 */ /* 0x000fe20000000800 */
[----:B------:R1:W-:Y:S01]  /*1780*/  STL [R1+0x14], R26 ;  /* 0x0000141a01007387 */ /* 0x0003e20000100800 */
[----:B------:R-:W-:Y:S01]  /*1790*/  USEL UR4, UR4, 0x1, UP0 ;  /* 0x0000000104047887 */ /* 0x000fe20008000000 */
[----:B------:R-:W-:Y:S01]  /*17a0*/  ISETP.NE.AND.EX P2, PT, RZ, UR9, PT, P2 ;  /* 0x00000009ff007c0c */ /* 0x000fe2000bf45320 */
[----:B------:R-:W-:Y:S01]  /*17b0*/  ULDC UR5, c[0x0][0x2f0] ;  /* 0x0000bc0000057ab9 */ /* 0x000fe20000000800 */
[----:B------:R-:W-:Y:S01]  /*17c0*/  IMAD.MOV.U32 R41, RZ, RZ, R0 ;  /* 0x000000ffff297224 */ /* 0x000fe200078e0000 */
[----:B------:R-:W-:-:S03]  /*17d0*/  UIMAD UR4, UR4, UR5, URZ ;  /* 0x00000005040472a4 */ /* 0x000fc6000f8e023f */
[----:B------:R-:W-:Y:S01]  /*17e0*/  ULDC UR5, c[0x0][0x348] ;  /* 0x0000d20000057ab9 */ /* 0x000fe20000000800 */
[----:B------:R-:W-:Y:S08]  /*17f0*/  @P1 BRA `(.L_x_3815) ;  /* 0x0000000000241947 */ /* 0x000ff00003800000 */
[----:B------:R-:W-:Y:S02]  /*1800*/  ULDC.64 UR6, c[0x0][0xa00] ;  /* 0x0002800000067ab9 */ /* 0x000fe40000000a00 */
[----:B------:R-:W-:-:S04]  /*1810*/  ISETP.NE.U32.AND P1, PT, RZ, UR6, PT ;  /* 0x00000006ff007c0c */ /* 0x000fc8000bf25070 */
[----:B------:R-:W-:-:S13]  /*1820*/  ISETP.NE.AND.EX P1, PT, RZ, UR7, PT, P1 ;  /* 0x00000007ff007c0c */ /* 0x000fda000bf25310 */
[----:B------:R-:W-:Y:S05]  /*1830*/  @!P1 BRA `(.L_x_3815) ;  /* 0x0000000000149947 */ /* 0x000fea0003800000 */
[----:B-1----:R-:W0:Y:S02]  /*1840*/  LDC.64 R4, c[0x0][0xa00] ;  /* 0x00028000ff047b82 */ /* 0x002e240000000a00 */
[----:B0-----:R-:W-:-:S05]  /*1850*/  IMAD.WIDE R4, R41, 0x4, R4 ;  /* 0x0000000429047825 */ /* 0x001fca00078e0204 */
[----:B-----5:R-:W2:Y:S04]  /*1860*/  LDG.E R27, desc[UR40][R4.64] ;  /* 0x00000028041b7981 */ /* 0x020ea8000c1e1900 */
[----:B------:R-:W2:Y:S02]  /*1870*/  LDG.E R0, desc[UR40][R4.64+0x4] ;  /* 0x0000042804007981 */ /* 0x000ea4000c1e1900 */
[----:B--2---:R-:W-:-:S07]  /*1880*/  IMAD.IADD R27, R0, 0x1, -R27 ;  /* 0x00000001001b7824 */ /* 0x004fce00078e0a1b */
.L_x_3815:
[----:B------:R-:W-:Y:S02]  /*1890*/  IMAD.U32 R40, RZ, RZ, UR5 ;  /* 0x00000005ff287e24 */ /* 0x000fe4000f8e00ff */
[----:B------:R-:W-:Y:S01]  /*18a0*/  IMAD.U32 R28, RZ, RZ, UR4 ;  /* 0x00000004ff1c7e24 */ /* 0x000fe2000f8e00ff */
[----:B------:R-:W-:Y:S06]  /*18b0*/  @!P2 BRA `(.L_x_3816) ;  /* 0x000000000010a947 */ /* 0x000fec0003800000 */
[----:B-1----:R-:W-:-:S04]  /*18c0*/  IADD3 R4, P0, R31, UR8, RZ ;  /* 0x000000081f047c10 */ /* 0x002fc8000ff1e0ff */
[----:B------:R-:W-:-:S05]  /*18d0*/  IADD3.X R5, R30, UR9, RZ, P0, !PT ;  /* 0x000000091e057c10 */ /* 0x000fca00087fe4ff */
[----:B------:R0:W5:Y:S01]  /*18e0*/  LDG.E R28, desc[UR40][R4.64] ;  /* 0x00000028041c7981 */ /* 0x000162000c1e1900 */
[----:B------:R-:W-:Y:S05]  /*18f0*/  BRA `(.L_x_3817) ;  /* 0x0000000000107947 */ /* 0x000fea0003800000 */
.L_x_3816:
[----:B------:R-:W-:Y:S05]  /*1900*/  @!P0 BRA `(.L_x_3817) ;  /* 0x00000000000c8947 */ /* 0x000fea0003800000 */
[----:B-1----:R-:W2:Y:S04]  /*1910*/  LDG.E R5, desc[UR40][R8.64] ;  /* 0x0000002808057981 */ /* 0x002ea8000c1e1900 */
[----:B------:R-:W2:Y:S02]  /*1920*/  LDG.E R28, desc[UR40][R8.64+0x4] ;  /* 0x00000428081c7981 */ /* 0x000ea4000c1e1900 */
[----:B--2---:R-:W-:-:S07]  /*1930*/  IMAD.IADD R28, R28, 0x1, -R5 ;  /* 0x000000011c1c7824 */ /* 0x004fce00078e0a05 */
.L_x_3817:
[----:B------:R-:W-:Y:S02]  /*1940*/  ULDC.64 UR4, c[0x0][0xa10] ;  /* 0x0002840000047ab9 */ /* 0x000fe40000000a00 */
[----:B------:R-:W-:-:S04]  /*1950*/  ISETP.NE.U32.AND P0, PT, RZ, UR4, PT ;  /* 0x00000004ff007c0c */ /* 0x000fc8000bf05070 */
[----:B------:R-:W-:Y:S01]  /*1960*/  ISETP.NE.AND.EX P0, PT, RZ, UR5, PT, P0 ;  /* 0x00000005ff007c0c */ /* 0x000fe2000bf05300 */
[----:B------:R-:W-:-:S12]  /*1970*/  ULDC.64 UR4, c[0x0][0xa30] ;  /* 0x00028c0000047ab9 */ /* 0x000fd80000000a00 */
[----:B01----:R-:W0:Y:S02]  /*1980*/  @P0 LDC.64 R4, c[0x0][0xa10] ;  /* 0x00028400ff040b82 */ /* 0x003e240000000a00 */
[----:B0-----:R-:W-:-:S05]  /*1990*/  @P0 IMAD.WIDE R4, R41, 0x4, R4 ;  /* 0x0000000429040825 */ /* 0x001fca00078e0204 */
[----:B------:R-:W2:Y:S04]  /*19a0*/  @P0 LDG.E R0, desc[UR40][R4.64] ;  /* 0x0000002804000981 */ /* 0x000ea8000c1e1900 */
[----:B------:R-:W2:Y:S01]  /*19b0*/  @P0 LDG.E R9, desc[UR40][R4.64+0x4] ;  /* 0x0000042804090981 */ /* 0x000ea2000c1e1900 */
[----:B------:R-:W-:Y:S01]  /*19c0*/  ISETP.NE.U32.AND P1, PT, RZ, UR4, PT ;  /* 0x00000004ff007c0c */ /* 0x000fe2000bf25070 */
[----:B-----5:R-:W-:-:S03]  /*19d0*/  IMAD.MOV.U32 R24, RZ, RZ, R28 ;  /* 0x000000ffff187224 */ /* 0x020fc600078e001c */
[----:B------:R-:W-:-:S13]  /*19e0*/  ISETP.NE.AND.EX P1, PT, RZ, UR5, PT, P1 ;  /* 0x00000005ff007c0c */ /* 0x000fda000bf25310 */
[----:B------:R-:W-:-:S04]  /*19f0*/  @P1 IADD3 R6, P2, R31, UR4, RZ ;  /* 0x000000041f061c10 */ /* 0x000fc8000ff5e0ff */
[----:B------:R-:W-:-:S05]  /*1a00*/  @P1 IADD3.X R7, R30, UR5, RZ, P2, !PT ;  /* 0x000000051e071c10 */ /* 0x000fca00097fe4ff */
[----:B------:R0:W5:Y:S01]  /*1a10*/  @P1 LDG.E R24, desc[UR40][R6.64] ;  /* 0x0000002806181981 */ /* 0x000162000c1e1900 */
[----:B------:R-:W-:Y:S01]  /*1a20*/  IMAD.IADD R11, R28, 0x1, -R3 ;  /* 0x000000011c0b7824 */ /* 0x000fe200078e0a03 */
[----:B------:R-:W-:-:S03]  /*1a30*/  PLOP3.LUT P3, PT, PT, PT, PT, 0x80, 0x0 ;  /* 0x000000000000781c */ /* 0x000fc60003f6f070 */
[----:B------:R-:W-:-:S05]  /*1a40*/  IMAD.MOV R39, RZ, RZ, -R11 ;  /* 0x000000ffff277224 */ /* 0x000fca00078e0a0b */
[----:B------:R-:W-:Y:S01]  /*1a50*/  VIMNMX R39, RZ, R39, !PT ;  /* 0x00000027ff277248 */ /* 0x000fe20007fe0100 */
[----:B--2---:R-:W-:-:S04]  /*1a60*/  @P0 IMAD.IADD R40, R9, 0x1, -R0 ;  /* 0x0000000109280824 */ /* 0x004fc800078e0a00 */
[----:B------:R-:W-:-:S04]  /*1a70*/  IMAD.IADD R168, R11, 0x1, R40 ;  /* 0x000000010ba87824 */ /* 0x000fc800078e0228 */
[----:B------:R-:W-:-:S05]  /*1a80*/  VIADD R0, R168, 0x3f ;  /* 0x0000003fa8007836 */ /* 0x000fca0000000000 */
[----:B------:R-:W-:-:S04]  /*1a90*/  SHF.R.S32.HI R3, RZ, 0x1f, R0 ;  /* 0x0000001fff037819 */ /* 0x000fc80000011400 */
[----:B------:R-:W-:-:S04]  /*1aa0*/  LEA.HI R3, R3, R0, RZ, 0x6 ;  /* 0x0000000003037211 */ /* 0x000fc800078f30ff */
[----:B------:R-:W-:Y:S02]  /*1ab0*/  LOP3.LUT R5, R3, 0xffffffc0, RZ, 0xc0, !PT ;  /* 0xffffffc003057812 */ /* 0x000fe400078ec0ff */
[----:B------:R-:W-:Y:S02]  /*1ac0*/  SHF.R.S32.HI R215, RZ, 0x6, R3 ;  /* 0x00000006ffd77819 */ /* 0x000fe40000011403 */
[----:B------:R-:W-:-:S04]  /*1ad0*/  VIADDMNMX R0, R5, -R11, R40, PT ;  /* 0x8000000b05007246 */ /* 0x000fc80003800128 */
[----:B------:R-:W-:Y:S02]  /*1ae0*/  ISETP.GT.AND P0, PT, R0, R39, PT ;  /* 0x000000270000720c */ /* 0x000fe40003f04270 */
[----:B------:R-:W-:-:S05]  /*1af0*/  SHF.R.U32.HI R39, RZ, 0x6, R39 ;  /* 0x00000006ff277819 */ /* 0x000fca0000011627 */
[----:B------:R-:W-:-:S06]  /*1b00*/  IMAD.MOV.U32 R38, RZ, RZ, R39 ;  /* 0x000000ffff267224 */ /* 0x000fcc00078e0027 */
[----:B------:R-:W-:-:S05]  /*1b10*/  @P0 VIADD R0, R0, 0x3f ;  /* 0x0000003f00000836 */ /* 0x000fca0000000000 */
[----:B------:R-:W-:-:S04]  /*1b20*/  @P0 SHF.R.S32.HI R5, RZ, 0x1f, R0 ;  /* 0x0000001fff050819 */ /* 0x000fc80000011400 */
[----:B------:R-:W-:-:S04]  /*1b30*/  @P0 LEA.HI R5, R5, R0, RZ, 0x6 ;  /* 0x0000000005050211 */ /* 0x000fc800078f30ff */
[----:B------:R-:W-:-:S04]  /*1b40*/  @P0 SHF.R.S32.HI R38, RZ, 0x6, R5 ;  /* 0x00000006ff260819 */ /* 0x000fc80000011405 */
        /* <DEDUP_REMOVED lines=22> */
.L_x_3820:
[----:B------:R-:W-:Y:S05]  /*1cb0*/  BSYNC B6 ;  /* 0x0000000000067941 */ /* 0x000fea0003800000 */
.L_x_3819:
        /* <DEDUP_REMOVED lines=19> */
[----:B-1---5:R-:W-:Y:S05]  /*1df0*/  CALL.ABS.NOINC R14 ;  /* 0x000000000e007343 */ /* 0x022fea0003c00000 */
.L_x_3822:
[----:B------:R-:W-:Y:S05]  /*1e00*/  BSYNC B6 ;  /* 0x0000000000067941 */ /* 0x000fea0003800000 */
.L_x_3821:
[----:B------:R-:W-:Y:S01]  /*1e10*/  ULDC.64 UR4, c[0x0][0x9f8] ;  /* 0x00027e0000047ab9 */ /* 0x000fe20000000a00 */
[----:B------:R-:W0:Y:S01]  /*1e20*/  LDC.64 R4, c[0x0][0x3f8] ;  /* 0x0000fe00ff047b82 */ /* 0x000e220000000a00 */
[----:B------:R-:W-:-:S04]  /*1e30*/  ISETP.NE.U32.AND P0, PT, RZ, UR4, PT ;  /* 0x00000004ff007c0c */ /* 0x000fc8000bf05070 */
[----:B------:R-:W-:-:S03]  /*1e40*/  ISETP.NE.AND.EX P0, PT, RZ, UR5, PT, P0 ;  /* 0x00000005ff007c0c */ /* 0x000fc6000bf05300 */
[----:B------:R-:W1:Y:S08]  /*1e50*/  LDC.64 R46, c[0x0][0x408] ;  /* 0x00010200ff2e7b82 */ /* 0x000e700000000a00 */
[----:B------:R-:W2:Y:S02]  /*1e60*/  LDC R51, c[0x0][0x3f4] ;  /* 0x0000fd00ff337b82 */ /* 0x000ea40000000800 */
[----:B------:R-:W-:Y:S01]  /*1e70*/  @P0 IADD3 R6, P1, R31, UR4, RZ ;  /* 0x000000041f060c10 */ /* 0x000fe2000ff3e0ff */
[----:B------:R-:W3:Y:S01]  /*1e80*/  S2R R12, SR_TID.X ;  /* 0x00000000000c7919 */ /* 0x000ee20000002100 */
[----:B------:R-:W-:-:S02]  /*1e90*/  SHF.R.S32.HI R3, RZ, 0x1f, R192 ;  /* 0x0000001fff037819 */ /* 0x000fc400000114c0 */
[----:B------:R-:W-:Y:S01]  /*1ea0*/  SHF.R.S32.HI R185, RZ, 0x1f, R184 ;  /* 0x0000001fffb97819 */ /* 0x000fe200000114b8 */
[----:B------:R-:W-:Y:S01]  /*1eb0*/  IMAD.SHL.U32 R44, R194, 0x40, RZ ;  /* 0x00000040c22c7824 */ /* 0x000fe200078e00ff */
[----:B------:R-:W-:Y:S01]  /*1ec0*/  @P0 IADD3.X R7, R30, UR5, RZ, P1, !PT ;  /* 0x000000051e070c10 */ /* 0x000fe20008ffe4ff */
[-C--:B0-----:R-:W-:Y:S01]  /*1ed0*/  IMAD.WIDE.U32 R32, R192, R4.reuse, R16 ;  /* 0x00000004c0207225 */ /* 0x081fe200078e0010 */
[----:B------:R-:W-:Y:S01]  /*1ee0*/  SHF.L.U64.HI R42, R4, 0x6, R5 ;  /* 0x00000006042a7819 */ /* 0x000fe20000010205 */
[----:B------:R-:W-:Y:S02]  /*1ef0*/  ULDC UR4, c[0x0][0x2f4] ;  /* 0x0000bd0000047ab9 */ /* 0x000fe40000000800 */
[----:B------:R0:W4:Y:S01]  /*1f00*/  @P0 LDG.E R41, desc[UR40][R6.64] ;  /* 0x0000002806290981 */ /* 0x000122000c1e1900 */
[C---:B------:R-:W-:Y:S01]  /*1f10*/  IMAD R0, R3.reuse, R4, RZ ;  /* 0x0000000403007224 */ /* 0x040fe200078e02ff */
[----:B------:R-:W-:Y:S01]  /*1f20*/  LOP3.LUT R44, R44, 0x1c0, RZ, 0xc0, !PT ;  /* 0x000001c02c2c7812 */ /* 0x000fe200078ec0ff */
[----:B-1----:R-:W-:Y:S01]  /*1f30*/  IMAD R3, R3, R46, RZ ;  /* 0x0000002e03037224 */ /* 0x002fe200078e02ff */
[----:B------:R-:W1:Y:S01]  /*1f40*/  S2R R30, SR_TID.X ;  /* 0x00000000001e7919 */ /* 0x000e620000002100 */
[----:B------:R-:W-:Y:S01]  /*1f50*/  IMAD R9, R192, R5, R0 ;  /* 0x00000005c0097224 */ /* 0x000fe200078e0200 */
[----:B------:R-:W-:Y:S01]  /*1f60*/  SHF.L.U64.HI R45, R46, 0x6, R47 ;  /* 0x000000062e2d7819 */ /* 0x000fe2000001022f */
[----:B------:R-:W-:Y:S01]  /*1f70*/  IMAD.WIDE.U32 R20, R192, R4, R184 ;  /* 0x00000004c0147225 */ /* 0x000fe200078e00b8 */
[----:B------:R-:W-:-:S02]  /*1f80*/  ISETP.GE.AND P2, PT, R16, UR4, PT ;  /* 0x0000000410007c0c */ /* 0x000fc4000bf46270 */
[----:B0----5:R-:W-:Y:S01]  /*1f90*/  SHF.R.S32.HI R7, RZ, 0x1f, R24 ;  /* 0x0000001fff077819 */ /* 0x021fe20000011418 */
[----:B------:R-:W-:Y:S01]  /*1fa0*/  IMAD R11, R192, R47, R3 ;  /* 0x0000002fc00b7224 */ /* 0x000fe200078e0203 */
[C---:B--2---:R-:W-:Y:S01]  /*1fb0*/  ISETP.GE.AND P0, PT, R16.reuse, R51, PT ;  /* 0x000000331000720c */ /* 0x044fe20003f06270 */
[----:B------:R-:W-:Y:S01]  /*1fc0*/  IMAD.IADD R21, R21, 0x1, R9 ;  /* 0x0000000115157824 */ /* 0x000fe200078e0209 */
[----:B------:R-:W-:Y:S01]  /*1fd0*/  SHF.R.S32.HI R48, RZ, 0x1f, R26 ;  /* 0x0000001fff307819 */ /* 0x000fe2000001141a */
[----:B------:R-:W-:Y:S01]  /*1fe0*/  IMAD R8, R7, R4, RZ ;  /* 0x0000000407087224 */ /* 0x000fe200078e02ff */
[----:B------:R-:W-:Y:S01]  /*1ff0*/  SEL R3, R51, RZ, P0 ;  /* 0x000000ff33037207 */ /* 0x000fe20000000000 */
[----:B------:R-:W-:Y:S01]  /*2000*/  IMAD.IADD R33, R9, 0x1, R33 ;  /* 0x0000000109217824 */ /* 0x000fe200078e0221 */
[----:B------:R-:W-:Y:S01]  /*2010*/  ISETP.GE.AND P1, PT, R19, UR4, PT ;  /* 0x0000000413007c0c */ /* 0x000fe2000bf26270 */
[----:B------:R-:W-:Y:S01]  /*2020*/  IMAD R7, R7, R46, RZ ;  /* 0x0000002e07077224 */ /* 0x000fe200078e02ff */
[----:B------:R-:W-:Y:S01]  /*2030*/  P2R R63, PR, RZ, 0x4 ;  /* 0x00000004ff3f7803 */ /* 0x000fe20000000000 */
[----:B------:R-:W-:Y:S01]  /*2040*/  IMAD.IADD R3, R16, 0x1, R3 ;  /* 0x0000000110037824 */ /* 0x000fe200078e0203 */
[----:B---3--:R-:W-:Y:S01]  /*2050*/  SHF.R.U32.HI R12, RZ, 0x7, R12 ;  /* 0x00000007ff0c7819 */ /* 0x008fe2000001160c */
[----:B------:R-:W-:-:S03]  /*2060*/  IMAD.WIDE.U32 R20, R24, R4, R20 ;  /* 0x0000000418147225 */ /* 0x000fc600078e0014 */
[----:B------:R-:W-:Y:S01]  /*2070*/  SHF.R.S32.HI R6, RZ, 0x1f, R3 ;  /* 0x0000001fff067819 */ /* 0x000fe20000011403 */
[----:B------:R-:W-:-:S03]  /*2080*/  IMAD.WIDE.U32 R32, R24, R4, R32 ;  /* 0x0000000418207225 */ /* 0x000fc600078e0020 */
[----:B------:R-:W-:Y:S01]  /*2090*/  LEA.HI R3, R6, R3, RZ, 0x3 ;  /* 0x0000000306037211 */ /* 0x000fe200078f18ff */
[----:B------:R-:W-:Y:S01]  /*20a0*/  IMAD.SHL.U32 R43, R4, 0x40, RZ ;  /* 0x00000040042b7824 */ /* 0x000fe200078e00ff */
[----:B------:R-:W-:Y:S01]  /*20b0*/  LOP3.LUT R4, R44, 0x18, R16, 0xf8, !PT ;  /* 0x000000182c047812 */ /* 0x000fe200078ef810 */
[----:B------:R-:W-:Y:S01]  /*20c0*/  IMAD R7, R24, R47, R7 ;  /* 0x0000002f18077224 */ /* 0x000fe200078e0207 */
[----:B------:R-:W-:Y:S01]  /*20d0*/  SHF.R.U32.HI R47, RZ, 0x3, R44 ;  /* 0x00000003ff2f7819 */ /* 0x000fe2000001162c */
[-C--:B------:R-:W-:Y:S01]  /*20e0*/  IMAD.WIDE.U32 R34, R192, R46.reuse, R184 ;  /* 0x0000002ec0227225 */ /* 0x080fe200078e00b8 */
[----:B------:R-:W-:Y:S02]  /*20f0*/  LOP3.LUT R56, R3, 0xfffffff8, RZ, 0xc0, !PT ;  /* 0xfffffff803387812 */ /* 0x000fe400078ec0ff */
[----:B------:R-:W-:Y:S01]  /*2100*/  LOP3.LUT R4, R4, R47, RZ, 0x3c, !PT ;  /* 0x0000002f04047212 */ /* 0x000fe200078e3cff */
[----:B-1----:R-:W-:Y:S01]  /*2110*/  VIADD R30, R30, 0xffffff80 ;  /* 0xffffff801e1e7836 */ /* 0x002fe20000000000 */
[----:B------:R-:W-:Y:S01]  /*2120*/  SHF.R.S32.HI R61, RZ, 0x1f, R56 ;  /* 0x0000001fff3d7819 */ /* 0x000fe20000011438 */
[----:B------:R-:W-:-:S03]  /*2130*/  IMAD.WIDE.U32 R36, R192, R46, R16 ;  /* 0x0000002ec0247225 */ /* 0x000fc600078e0010 */
[----:B------:R-:W-:Y:S01]  /*2140*/  SHF.R.S32.HI R10, RZ, 0x1f, R30 ;  /* 0x0000001fff0a7819 */ /* 0x000fe2000001141e */
[----:B------:R-:W-:Y:S01]  /*2150*/  IMAD R52, R213, 0x200, R4 ;  /* 0x00000200d5347824 */ /* 0x000fe200078e0204 */
[----:B------:R-:W-:Y:S01]  /*2160*/  LOP3.LUT R4, R44, 0x38, R3, 0xf8, !PT ;  /* 0x000000382c047812 */ /* 0x000fe200078ef803 */
[----:B------:R-:W-:Y:S01]  /*2170*/  IMAD.IADD R35, R35, 0x1, R11 ;  /* 0x0000000123237824 */ /* 0x000fe200078e020b */
[----:B------:R-:W-:Y:S01]  /*2180*/  LEA.HI R10, R10, R30, RZ, 0x2 ;  /* 0x0000001e0a0a7211 */ /* 0x000fe200078f10ff */
[----:B------:R-:W-:Y:S01]  /*2190*/  IMAD.IADD R37, R11, 0x1, R37 ;  /* 0x000000010b257824 */ /* 0x000fe200078e0225 */
[----:B------:R-:W-:Y:S01]  /*21a0*/  LOP3.LUT R4, R4, R47, RZ, 0x3c, !PT ;  /* 0x0000002f04047212 */ /* 0x000fe200078e3cff */
[----:B------:R-:W-:Y:S01]  /*21b0*/  IMAD R9, R24, R5, R8 ;  /* 0x0000000518097224 */ /* 0x000fe200078e0208 */
[----:B------:R-:W-:Y:S01]  /*21c0*/  LOP3.LUT R10, R10, 0xfffffffc, RZ, 0xc0, !PT ;  /* 0xfffffffc0a0a7812 */ /* 0x000fe200078ec0ff */
[----:B------:R-:W-:-:S04]  /*21d0*/  IMAD.WIDE.U32 R34, R24, R46, R34 ;  /* 0x0000002e18227225 */ /* 0x000fc800078e0022 */
[----:B------:R-:W-:-:S04]  /*21e0*/  IMAD.WIDE.U32 R36, R24, R46, R36 ;  /* 0x0000002e18247225 */ /* 0x000fc800078e0024 */
[----:B------:R-:W-:Y:S02]  /*21f0*/  IMAD.IADD R10, R30, 0x1, -R10 ;  /* 0x000000011e0a7824 */ /* 0x000fe400078e0a0a */
[----:B------:R-:W-:Y:S02]  /*2200*/  IMAD.IADD R0, R29, 0x1, R28 ;  /* 0x000000011d007824 */ /* 0x000fe400078e021c */
[----:B------:R-:W-:Y:S02]  /*2210*/  IMAD.SHL.U32 R46, R46, 0x40, RZ ;  /* 0x000000402e2e7824 */ /* 0x000fe400078e00ff */
[----:B------:R-:W-:Y:S02]  /*2220*/  VIADD R49, R12, 0x8 ;  /* 0x000000080c317836 */ /* 0x000fe40000000000 */
[----:B------:R-:W-:Y:S02]  /*2230*/  IMAD R50, R10, 0x40, R192 ;  /* 0x000000400a327824 */ /* 0x000fe400078e02c0 */
[----:B------:R-:W-:-:S02]  /*2240*/  IMAD.SHL.U32 R51, R51, 0x2, RZ ;  /* 0x0000000233337824 */ /* 0x000fc400078e00ff */
[----:B------:R-:W-:Y:S02]  /*2250*/  IMAD.IADD R53, R21, 0x1, R9 ;  /* 0x0000000115357824 */ /* 0x000fe400078e0209 */
[----:B------:R-:W-:Y:S02]  /*2260*/  IMAD.IADD R54, R9, 0x1, R33 ;  /* 0x0000000109367824 */ /* 0x000fe400078e0221 */
[----:B------:R-:W-:Y:S02]  /*2270*/  IMAD.IADD R55, R35, 0x1, R7 ;  /* 0x0000000123377824 */ /* 0x000fe400078e0207 */
[----:B------:R-:W-:Y:S02]  /*2280*/  IMAD.IADD R57, R7, 0x1, R37 ;  /* 0x0000000107397824 */ /* 0x000fe400078e0225 */
[----:B------:R-:W-:Y:S01]  /*2290*/  IMAD R62, R213, 0x200, R4 ;  /* 0x00000200d53e7824 */ /* 0x000fe200078e0204 */
[----:B----4-:R-:W-:-:S07]  /*22a0*/  SHF.R.S32.HI R60, RZ, 0x1f, R41 ;  /* 0x0000001fff3c7819 */ /* 0x010fce0000011429 */
.L_x_3855:
[----:B0-----:R-:W0:Y:S01]  /*22b0*/  LDC R66, c[0x0][0x430] ;  /* 0x00010c00ff427b82 */ /* 0x001e220000000800 */
[----:B------:R-:W-:Y:S02]  /*22c0*/  VIADD R38, R38, 0xffffffff ;  /* 0xffffffff26267836 */ /* 0x000fe40000000000 */
[----:B------:R-:W-:Y:S02]  /*22d0*/  IMAD.MOV.U32 R65, RZ, RZ, RZ ;  /* 0x000000ffff417224 */ /* 0x000fe400078e00ff */
        /* <DEDUP_REMOVED lines=8> */
[----:B--2---:R-:W2:Y:S08]  /*2360*/  @!P2 LDC.64 R4, c[0x0][0x418] ;  /* 0x00010600ff04ab82 */ /* 0x004eb00000000a00 */
[----:B------:R-:W3:Y:S08]  /*2370*/  @P3 LDC R9, c[0x0][0x434] ;  /* 0x00010d00ff093b82 */ /* 0x000ef00000000800 */
[----:B------:R-:W4:Y:S01]  /*2380*/  @P3 LDC R10, c[0x0][0x438] ;  /* 0x00010e00ff0a3b82 */ /* 0x000f220000000800 */
[----:B---3--:R-:W-:-:S05]  /*2390*/  @P3 IMAD.HI.U32 R9, R12, R9, RZ ;  /* 0x000000090c093227 */ /* 0x008fca00078e00ff */
[----:B----4-:R-:W-:Y:S01]  /*23a0*/  @P3 SHF.R.U32.HI R8, RZ, R10, R9 ;  /* 0x0000000aff083219 */ /* 0x010fe20000011609 */
[----:B0-----:R-:W-:-:S03]  /*23b0*/  @!P2 IMAD R10, R60, R6, RZ ;  /* 0x000000063c0aa224 */ /* 0x001fc600078e02ff */
[----:B------:R-:W-:Y:S01]  /*23c0*/  @!P2 SHF.R.S32.HI R9, RZ, 0x1f, R8 ;  /* 0x0000001fff09a819 */ /* 0x000fe20000011408 */
[C---:B------:R-:W-:Y:S02]  /*23d0*/  @!P2 IMAD R11, R41.reuse, R7, R10 ;  /* 0x00000007290ba224 */ /* 0x040fe400078e020a */
[----:B------:R-:W-:-:S04]  /*23e0*/  @!P2 IMAD.WIDE.U32 R6, R41, R6, R8 ;  /* 0x000000062906a225 */ /* 0x000fc800078e0008 */
[----:B------:R-:W-:Y:S01]  /*23f0*/  @!P2 IMAD.IADD R7, R7, 0x1, R11 ;  /* 0x000000010707a824 */ /* 0x000fe200078e020b */
[----:B--2---:R-:W-:-:S04]  /*2400*/  @!P2 LEA R4, P3, R6, R4, 0x2 ;  /* 0x000000040604a211 */ /* 0x004fc800078610ff */
[----:B------:R-:W-:Y:S02]  /*2410*/  @!P2 LEA.HI.X R5, R6, R5, R7, 0x2, P3 ;  /* 0x000000050605a211 */ /* 0x000fe400018f1407 */
[----:B-1----:R-:W-:Y:S01]  /*2420*/  ISETP.GE.AND P3, PT, R77, 0x1, PT ;  /* 0x000000014d00780c */ /* 0x002fe20003f66270 */
[----:B------:R-:W-:Y:S02]  /*2430*/  IMAD.MOV R7, RZ, RZ, -R8 ;  /* 0x000000ffff077224 */ /* 0x000fe400078e0a08 */
[----:B------:R-:W-:Y:S01]  /*2440*/  IMAD.SHL.U32 R73, R22, 0x1000, RZ ;  /* 0x0000100016497824 */ /* 0x000fe200078e00ff */
[----:B------:R-:W-:Y:S05]  /*2450*/  YIELD ;  /* 0x0000000000007946 */ /* 0x000fea0003800000 */
[----:B------:R-:W-:Y:S01]  /*2460*/  IMAD R66, R66, R7, R12 ;  /* 0x0000000742427224 */ /* 0x000fe200078e020c */
[----:B------:R-:W-:Y:S01]  /*2470*/  BSSY B0, `(.L_x_3823) ;  /* 0x00001bb000007945 */ /* 0x000fe20003800000 */
[----:B------:R-:W-:Y:S01]  /*2480*/  IMAD.IADD R7, R52, 0x1, R73 ;  /* 0x0000000134077824 */ /* 0x000fe200078e0249 */
[----:B------:R0:W5:Y:S01]  /*2490*/  @!P2 LDG.E R65, desc[UR40][R4.64] ;  /* 0x000000280441a981 */ /* 0x000162000c1e1900 */
[----:B------:R-:W-:-:S02]  /*24a0*/  ISETP.GT.AND P2, PT, R38, R39, PT ;  /* 0x000000272600720c */ /* 0x000fc40003f44270 */
[----:B------:R-:W-:Y:S01]  /*24b0*/  IMAD R72, R7, 0x2, R2 ;  /* 0x0000000207487824 */ /* 0x000fe200078e0202 */
[----:B------:R-:W-:Y:S10]  /*24c0*/  @!P3 BRA `(.L_x_3824) ;  /* 0x0000001400fcb947 */ /* 0x000ff40003800000 */
[----:B------:R-:W-:Y:S01]  /*24d0*/  SHF.R.S32.HI R68, RZ, 0x1f, R66 ;  /* 0x0000001fff447819 */ /* 0x000fe20000011442 */
[----:B------:R-:W-:Y:S01]  /*24e0*/  ULDC.64 UR4, c[0x0][0x300] ;  /* 0x0000c00000047ab9 */ /* 0x000fe20000000a00 */
[----:B-----5:R-:W-:Y:S01]  /*24f0*/  SHF.R.S32.HI R67, RZ, 0x1f, R65 ;  /* 0x0000001fff437819 */ /* 0x020fe20000011441 */
[----:B0-----:R-:W-:Y:S01]  /*2500*/  IMAD.WIDE.U32 R4, R66, UR4, RZ ;  /* 0x0000000442047c25 */ /* 0x001fe2000f8e00ff */
[----:B------:R-:W-:Y:S01]  /*2510*/  ULDC.U8 UR6, c[0x0][0x410] ;  /* 0x0001040000067ab9 */ /* 0x000fe20000000000 */
[----:B------:R-:W-:Y:S02]  /*2520*/  SHF.R.S32.HI R15, RZ, 0x1f, R38 ;  /* 0x0000001fff0f7819 */ /* 0x000fe40000011426 */
[----:B------:R-:W-:Y:S01]  /*2530*/  IMAD R7, R68, UR4, RZ ;  /* 0x0000000444077c24 */ /* 0x000fe2000f8e02ff */
[----:B------:R-:W-:Y:S01]  /*2540*/  ISETP.NE.AND P3, PT, RZ, UR6, PT ;  /* 0x00000006ff007c0c */ /* 0x000fe2000bf65270 */
[----:B------:R-:W-:Y:S02]  /*2550*/  IMAD R8, R42, R38, RZ ;  /* 0x000000262a087224 */ /* 0x000fe400078e02ff */
[----:B------:R-:W-:Y:S01]  /*2560*/  IMAD R7, R66, UR5, R7 ;  /* 0x0000000542077c24 */ /* 0x000fe2000f8e0207 */
[----:B------:R-:W-:Y:S01]  /*2570*/  ULDC.64 UR4, c[0x0][0x310] ;  /* 0x0000c40000047ab9 */ /* 0x000fe20000000a00 */
[----:B------:R-:W-:-:S02]  /*2580*/  IMAD R11, R15, R43, R8 ;  /* 0x0000002b0f0b7224 */ /* 0x000fc400078e0208 */
[----:B------:R-:W-:Y:S02]  /*2590*/  IMAD R6, R67, UR4, RZ ;  /* 0x0000000443067c24 */ /* 0x000fe4000f8e02ff */
        /* <DEDUP_REMOVED lines=11> */
[----:B------:R-:W-:-:S03]  /*2650*/  IMAD.WIDE.U32 R4, R43, R38, RZ ;  /* 0x000000262b047225 */ /* 0x000fc600078e00ff */
[----:B------:R-:W-:Y:S01]  /*2660*/  LEA.HI.X R70, R6, UR5, R7, 0x1, P4 ;  /* 0x0000000506467c11 */ /* 0x000fe2000a0f0c07 */
[----:B------:R-:W-:Y:S01]  /*2670*/  IMAD.IADD R11, R5, 0x1, R11 ;  /* 0x00000001050b7824 */ /* 0x000fe200078e020b */
[----:B------:R-:W-:Y:S07]  /*2680*/  @!P3 BRA `(.L_x_3825) ;  /* 0x0000000800ccb947 */ /* 0x000fee0003800000 */
[----:B------:R-:W-:Y:S01]  /*2690*/  IMAD R69, R38, -0x40, R40 ;  /* 0xffffffc026457824 */ /* 0x000fe200078e0228 */
[----:B------:R-:W-:Y:S01]  /*26a0*/  BSSY B1, `(.L_x_3826) ;  /* 0x000001e000017945 */ /* 0x000fe20003800000 */
[----:B------:R-:W-:Y:S02]  /*26b0*/  CS2R R8, SRZ ;  /* 0x0000000000087805 */ /* 0x000fe4000001ff00 */
[----:B------:R-:W-:Y:S02]  /*26c0*/  CS2R R30, SRZ ;  /* 0x00000000001e7805 */ /* 0x000fe4000001ff00 */
[----:B------:R-:W-:Y:S02]  /*26d0*/  CS2R R28, SRZ ;  /* 0x00000000001c7805 */ /* 0x000fe4000001ff00 */
[----:B------:R-:W-:Y:S02]  /*26e0*/  VIMNMX R69, R69, 0x40, PT ;  /* 0x0000004045457848 */ /* 0x000fe40003fe0100 */
[----:B------:R-:W-:-:S02]  /*26f0*/  CS2R R58, SRZ ;  /* 0x00000000003a7805 */ /* 0x000fc4000001ff00 */
[----:B------:R-:W-:-:S13]  /*2700*/  ISETP.GE.AND P4, PT, R192, R69, PT ;  /* 0x00000045c000720c */ /* 0x000fda0003f86270 */
[----:B------:R-:W-:Y:S05]  /*2710*/  @P4 BRA `(.L_x_3827) ;  /* 0x0000000000584947 */ /* 0x000fea0003800000 */
[----:B------:R-:W-:Y:S01]  /*2720*/  IMAD.MOV.U32 R6, RZ, RZ, R34 ;  /* 0x000000ffff067224 */ /* 0x000fe200078e0022 */
[----:B------:R-:W-:Y:S01]  /*2730*/  ULDC.64 UR4, c[0x0][0x3e8] ;  /* 0x0000fa0000047ab9 */ /* 0x000fe20000000a00 */
[----:B------:R-:W-:Y:S01]  /*2740*/  IMAD.MOV.U32 R7, RZ, RZ, R55 ;  /* 0x000000ffff077224 */ /* 0x000fe200078e0037 */
[----:B------:R-:W-:Y:S01]  /*2750*/  ULDC.64 UR6, c[0x0][0x400] ;  /* 0x0001000000067ab9 */ /* 0x000fe20000000a00 */
[----:B------:R-:W-:Y:S01]  /*2760*/  IMAD R5, R45, R38, RZ ;  /* 0x000000262d057224 */ /* 0x000fe200078e02ff */
[----:B------:R-:W-:Y:S01]  /*2770*/  CS2R R28, SRZ ;  /* 0x00000000001c7805 */ /* 0x000fe2000001ff00 */
[----:B------:R-:W-:Y:S01]  /*2780*/  IMAD.WIDE.U32 R8, R38, R46, R6 ;  /* 0x0000002e26087225 */ /* 0x000fe200078e0006 */
[----:B------:R-:W-:-:S03]  /*2790*/  IADD3 R7, P3, R20, R4, RZ ;  /* 0x0000000414077210 */ /* 0x000fc60007f7e0ff */
[----:B------:R-:W-:Y:S01]  /*27a0*/  IMAD R5, R15, R46, R5 ;  /* 0x0000002e0f057224 */ /* 0x000fe200078e0205 */
[----:B------:R-:W-:Y:S01]  /*27b0*/  LEA R4, P5, R8, UR6, 0x1 ;  /* 0x0000000608047c11 */ /* 0x000fe2000f8a08ff */
[----:B------:R-:W-:Y:S01]  /*27c0*/  IMAD.X R10, R11, 0x1, R53, P3 ;  /* 0x000000010b0a7824 */ /* 0x000fe200018e0635 */
[----:B------:R-:W-:Y:S01]  /*27d0*/  LEA R6, P3, R7, UR4, 0x1 ;  /* 0x0000000407067c11 */ /* 0x000fe2000f8608ff */
[----:B------:R-:W-:-:S03]  /*27e0*/  IMAD.IADD R5, R9, 0x1, R5 ;  /* 0x0000000109057824 */ /* 0x000fc600078e0205 */
[----:B------:R-:W-:Y:S02]  /*27f0*/  LEA.HI.X R7, R7, UR5, R10, 0x1, P3 ;  /* 0x0000000507077c11 */ /* 0x000fe400098f0c0a */
[----:B------:R-:W-:Y:S02]  /*2800*/  LEA.HI.X R5, R8, UR7, R5, 0x1, P5 ;  /* 0x0000000708057c11 */ /* 0x000fe4000a8f0c05 */
[----:B------:R-:W-:Y:S02]  /*2810*/  CS2R R8, SRZ ;  /* 0x0000000000087805 */ /* 0x000fe4000001ff00 */
[-C--:B------:R-:W-:Y:S02]  /*2820*/  ISETP.GE.AND P5, PT, R184, R77.reuse, PT ;  /* 0x0000004db800720c */ /* 0x080fe40003fa6270 */
[----:B------:R-:W-:-:S11]  /*2830*/  ISETP.GE.AND P3, PT, R197, R77, PT ;  /* 0x0000004dc500720c */ /* 0x000fd60003f66270 */
[----:B------:R0:W5:Y:S04]  /*2840*/  @!P5 LDG.E.64 R30, desc[UR40][R6.64] ;  /* 0x00000028061ed981 */ /* 0x000168000c1e1b00 */
[----:B------:R0:W5:Y:S04]  /*2850*/  @!P3 LDG.E.64 R8, desc[UR40][R6.64+0x20] ;  /* 0x000020280608b981 */ /* 0x000168000c1e1b00 */
[----:B------:R0:W5:Y:S04]  /*2860*/  @!P5 LDG.E.64 R58, desc[UR40][R4.64] ;  /* 0x00000028043ad981 */ /* 0x000168000c1e1b00 */
[----:B------:R0:W5:Y:S02]  /*2870*/  @!P3 LDG.E.64 R28, desc[UR40][R4.64+0x20] ;  /* 0x00002028041cb981 */ /* 0x000164000c1e1b00 */
.L_x_3827:
[----:B------:R-:W-:Y:S05]  /*2880*/  BSYNC B1 ;  /* 0x0000000000017941 */ /* 0x000fea0003800000 */
.L_x_3826:
[----:B------:R-:W-:Y:S01]  /*2890*/  ISETP.NE.AND P3, PT, R186, 0x3, PT ;  /* 0x00000003ba00780c */ /* 0x000fe20003f65270 */
[----:B0----5:R-:W-:Y:S02]  /*28a0*/  IMAD.MOV.U32 R4, RZ, RZ, R8 ;  /* 0x000000ffff047224 */ /* 0x021fe400078e0008 */
[----:B------:R-:W-:Y:S02]  /*28b0*/  IMAD.MOV.U32 R5, RZ, RZ, R9 ;  /* 0x000000ffff057224 */ /* 0x000fe400078e0009 */
[----:B------:R-:W-:Y:S02]  /*28c0*/  IMAD.MOV.U32 R6, RZ, RZ, R30 ;  /* 0x000000ffff067224 */ /* 0x000fe400078e001e */
        /* <DEDUP_REMOVED lines=11> */
[----:B------:R-:W-:Y:S06]  /*2980*/  @!P3 BRA `(.L_x_3828) ;  /* 0x000000000004b947 */ /* 0x000fec0003800000 */
[----:B------:R-:W-:Y:S01]  /*2990*/  BPT.TRAP 0x1 ;  /* 0x000000040000795c */ /* 0x000fe20000300000 */
.L_x_3828:
[----:B------:R-:W-:Y:S01]  /*29a0*/  IMAD R64, R22, 0x8, R2 ;  /* 0x0000000816407824 */ /* 0x000fe200078e0202 */
[----:B------:R-:W-:Y:S01]  /*29b0*/  SHF.L.U32 R75, R187, 0x1f, RZ ;  /* 0x0000001fbb4b7819 */ /* 0x000fe200000006ff */
[----:B------:R-:W-:Y:S03]  /*29c0*/  BSSY B1, `(.L_x_3829) ;  /* 0x0000003000017945 */ /* 0x000fe60003800000 */
[----:B------:R-:W0:Y:S02]  /*29d0*/  SYNCS.PHASECHK.TRANS64.TRYWAIT P5, [R64+URZ+0x28c90], R75 ;  /* 0x028c904b400075a7 */ /* 0x000e2400080a017f */
[----:B0-----:R-:W-:Y:S05]  /*29e0*/  @!P5 BRA `(.L_x_3830) ;  /* 0x000001440020d947 */ /* 0x001fea0003800000 */
.L_x_4071:
[----:B------:R-:W-:Y:S05]  /*29f0*/  BSYNC B1 ;  /* 0x0000000000017941 */ /* 0x000fea0003800000 */
.L_x_3829:
[----:B------:R-:W-:-:S03]  /*2a00*/  UMOV UR4, 0xffffffff ;  /* 0xffffffff00047882 */ /* 0x000fc60000000000 */
[----:B------:R-:W-:Y:S05]  /*2a10*/  BRA.DIV UR4, `(.L_x_3831) ;  /* 0x0000014604287947 */ /* 0x000fea000b800000 */
[----:B------:R-:W1:Y:S04]  /*2a20*/  SHFL.IDX PT, R70, R70, RZ, 0x1c1f ;  /* 0x001c1fff46467589 */ /* 0x000e6800000e0000 */
[----:B------:R2:W3:Y:S02]  /*2a30*/  SHFL.IDX PT, R14, R71, RZ, 0x1c1f ;  /* 0x001c1fff470e7589 */ /* 0x0004e400000e0000 */
.L_x_4075:
[----:B------:R-:W-:Y:S05]  /*2a40*/  @P4 BRA `(.L_x_3832) ;  /* 0x0000001400744947 */ /* 0x000fea0003800000 */
[----:B------:R-:W-:Y:S01]  /*2a50*/  ISETP.NE.AND P5, PT, R63, RZ, PT ;  /* 0x000000ff3f00720c */ /* 0x000fe20003fa5270 */
[----:B------:R-:W-:-:S12]  /*2a60*/  BSSY B1, `(.L_x_3833) ;  /* 0x0000038000017945 */ /* 0x000fd80003800000 */
[----:B------:R-:W-:Y:S05]  /*2a70*/  @P5 BRA `(.L_x_3834) ;  /* 0x0000000000d85947 */ /* 0x000fea0003800000 */
[----:B------:R4:W0:Y:S01]  /*2a80*/  LDS.128 R4, [R72+0x22400] ;  /* 0x0224000048047984 */ /* 0x0008220000000c00 */
[----:B------:R-:W-:Y:S01]  /*2a90*/  ISETP.GE.AND P5, PT, R184, R77, PT ;  /* 0x0000004db800720c */ /* 0x000fe20003fa6270 */
[----:B------:R-:W-:Y:S01]  /*2aa0*/  BSSY B2, `(.L_x_3835) ;  /* 0x0000032000027945 */ /* 0x000fe20003800000 */
[----:B---3--:R-:W-:-:S04]  /*2ab0*/  LEA R10, P4, R16, R14, 0x1 ;  /* 0x0000000e100a7211 */ /* 0x008fc800078808ff */
[----:B-1----:R-:W-:-:S07]  /*2ac0*/  LEA.HI.X R11, R16, R70, R17, 0x1, P4 ;  /* 0x00000046100b7211 */ /* 0x002fce00020f0c11 */
[----:B----4-:R-:W-:Y:S05]  /*2ad0*/  @P5 BRA `(.L_x_3836) ;  /* 0x0000000000b85947 */ /* 0x010fea0003800000 */
[----:B------:R-:W-:Y:S01]  /*2ae0*/  SHF.R.U32.HI R76, RZ, 0x10, R59 ;  /* 0x00000010ff4c7819 */ /* 0x000fe2000001163b */
[----:B0-----:R-:W-:Y:S01]  /*2af0*/  IMAD.U32 R15, R7, 0x10000, RZ ;  /* 0x00010000070f7824 */ /* 0x001fe200078e00ff */
[----:B--2---:R-:W-:Y:S01]  /*2b00*/  SHF.R.U32.HI R71, RZ, 0x10, R31 ;  /* 0x00000010ff477819 */ /* 0x004fe2000001161f */
[----:B------:R-:W-:Y:S01]  /*2b10*/  IMAD.U32 R12, R6, 0x10000, RZ ;  /* 0x00010000060c7824 */ /* 0x000fe200078e00ff */
[----:B------:R-:W-:Y:S02]  /*2b20*/  SHF.R.U64 R72, R58, 0x10, R59 ;  /* 0x000000103a487819 */ /* 0x000fe4000000123b */
[----:B------:R-:W-:Y:S02]  /*2b30*/  SHF.R.U64 R74, R30, 0x10, R31 ;  /* 0x000000101e4a7819 */ /* 0x000fe4000000121f */
[----:B------:R-:W-:Y:S02]  /*2b40*/  PRMT R76, R81, 0x5432, R76 ;  /* 0x00005432514c7816 */ /* 0x000fe4000000004c */
[----:B------:R-:W-:-:S02]  /*2b50*/  PRMT R59, R78, 0x5410, R71 ;  /* 0x000054104e3b7816 */ /* 0x000fc40000000047 */
[----:B------:R-:W-:Y:S02]  /*2b60*/  PRMT R72, R79, 0x5432, R72 ;  /* 0x000054324f487816 */ /* 0x000fe40000000048 */
[----:B------:R-:W-:Y:S01]  /*2b70*/  LOP3.LUT R13, R6, 0xffff0000, RZ, 0xc0, !PT ;  /* 0xffff0000060d7812 */ /* 0x000fe200078ec0ff */
[----:B------:R-:W-:Y:S01]  /*2b80*/  IMAD.U32 R71, R59, 0x10000, RZ ;  /* 0x000100003b477824 */ /* 0x000fe200078e00ff */
[----:B------:R-:W-:Y:S02]  /*2b90*/  LOP3.LUT R30, R7, 0xffff0000, RZ, 0xc0, !PT ;  /* 0xffff0000071e7812 */ /* 0x000fe400078ec0ff */
[----:B------:R-:W-:Y:S01]  /*2ba0*/  PRMT R31, R78, 0x5432, R74 ;  /* 0x000054324e1f7816 */ /* 0x000fe2000000004a */
[----:B------:R-:W-:Y:S01]  /*2bb0*/  IMAD.U32 R78, R76, 0x10000, RZ ;  /* 0x000100004c4e7824 */ /* 0x000fe200078e00ff */
[----:B------:R-:W-:Y:S02]  /*2bc0*/  LOP3.LUT R7, R5, 0xffff0000, RZ, 0xc0, !PT ;  /* 0xffff000005077812 */ /* 0x000fe400078ec0ff */
[----:B------:R-:W-:Y:S01]  /*2bd0*/  LOP3.LUT R74, R72, 0xffff0000, RZ, 0xc0, !PT ;  /* 0xffff0000484a7812 */ /* 0x000fe200078ec0ff */
[----:B------:R-:W-:Y:S01]  /*2be0*/  FMUL.FTZ R81, R13, R78 ;  /* 0x0000004e0d517220 */ /* 0x000fe20000410000 */
[----:B------:R-:W-:Y:S01]  /*2bf0*/  SHF.L.U32 R6, R5, 0x10, RZ ;  /* 0x0000001005067819 */ /* 0x000fe200000006ff */
[-C--:B------:R-:W-:Y:S01]  /*2c00*/  FMUL.FTZ R13, R13, R71.reuse ;  /* 0x000000470d0d7220 */ /* 0x080fe20000410000 */
[----:B------:R-:W-:Y:S01]  /*2c10*/  LOP3.LUT R58, R31, 0xffff0000, RZ, 0xc0, !PT ;  /* 0xffff00001f3a7812 */ /* 0x000fe200078ec0ff */
[----:B------:R-:W-:Y:S01]  /*2c20*/  FMUL.FTZ R79, R7, R74 ;  /* 0x0000004a074f7220 */ /* 0x000fe20000410000 */
[----:B------:R-:W-:Y:S01]  /*2c30*/  LOP3.LUT R76, R76, 0xffff0000, RZ, 0xc0, !PT ;  /* 0xffff00004c4c7812 */ /* 0x000fe200078ec0ff */
[----:B------:R-:W-:Y:S01]  /*2c40*/  IMAD.U32 R5, R4, 0x10000, RZ ;  /* 0x0001000004057824 */ /* 0x000fe200078e00ff */
[----:B------:R-:W-:Y:S01]  /*2c50*/  LOP3.LUT R59, R59, 0xffff0000, RZ, 0xc0, !PT ;  /* 0xffff00003b3b7812 */ /* 0x000fe200078ec0ff */
[----:B------:R-:W-:Y:S01]  /*2c60*/  FFMA.FTZ R81, R12, R71, -R81 ;  /* 0x000000470c517223 */ /* 0x000fe20000010851 */
[-C--:B------:R-:W-:Y:S01]  /*2c70*/  FMUL.FTZ R7, R7, R58.reuse ;  /* 0x0000003a07077220 */ /* 0x080fe20000410000 */
[----:B------:R-:W-:Y:S01]  /*2c80*/  LOP3.LUT R4, R4, 0xffff0000, RZ, 0xc0, !PT ;  /* 0xffff000004047812 */ /* 0x000fe200078ec0ff */
[----:B------:R-:W-:Y:S01]  /*2c90*/  FFMA.FTZ R79, R6, R58, -R79 ;  /* 0x0000003a064f7223 */ /* 0x000fe2000001084f */
[----:B------:R-:W-:Y:S01]  /*2ca0*/  FFMA.FTZ R12, R12, R78, R13 ;  /* 0x0000004e0c0c7223 */ /* 0x000fe2000001000d */
[----:B------:R-:W-:-:S02]  /*2cb0*/  IMAD.U32 R72, R72, 0x10000, RZ ;  /* 0x0001000048487824 */ /* 0x000fc400078e00ff */
[C---:B------:R-:W-:Y:S01]  /*2cc0*/  FMUL.FTZ R58, R30.reuse, R76 ;  /* 0x0000004c1e3a7220 */ /* 0x040fe20000410000 */
[----:B------:R-:W-:Y:S02]  /*2cd0*/  IMAD.U32 R31, R31, 0x10000, RZ ;  /* 0x000100001f1f7824 */ /* 0x000fe400078e00ff */
[----:B------:R-:W-:Y:S01]  /*2ce0*/  FMUL.FTZ R13, R30, R59 ;  /* 0x0000003b1e0d7220 */ /* 0x000fe20000410000 */
[----:B------:R-:W-:Y:S01]  /*2cf0*/  FFMA.FTZ R74, R6, R74, R7 ;  /* 0x0000004a064a7223 */ /* 0x000fe20000010007 */
        /* <DEDUP_REMOVED lines=11> */
[----:B------:R-:W-:-:S07]  /*2db0*/  IMAD.MOV.U32 R7, RZ, RZ, R13 ;  /* 0x000000ffff077224 */ /* 0x000fce00078e000d */
.L_x_3836:
[----:B------:R-:W-:Y:S05]  /*2dc0*/  BSYNC B2 ;  /* 0x0000000000027941 */ /* 0x000fea0003800000 */
.L_x_3835:
[----:B0-----:R4:W-:Y:S02]  /*2dd0*/  ST.E.128 desc[UR40][R10.64], R4 ;  /* 0x000000040a007985 */ /* 0x0019e4000c101d28 */
.L_x_3834:
[----:B------:R-:W-:Y:S05]  /*2de0*/  BSYNC B1 ;  /* 0x0000000000017941 */ /* 0x000fea0003800000 */
.L_x_3833:
[----:B------:R-:W-:Y:S05]  /*2df0*/  @P1 BRA `(.L_x_3832) ;  /* 0x0000001000881947 */ /* 0x000fea0003800000 */
[----:B----4-:R-:W-:Y:S01]  /*2e00*/  IMAD.MOV.U32 R4, RZ, RZ, 0x20 ;  /* 0x00000020ff047424 */ /* 0x010fe200078e00ff */
[----:B------:R-:W-:Y:S01]  /*2e10*/  LOP3.LUT P4, RZ, R194, 0x4, RZ, 0xc0, !PT ;  /* 0x00000004c2ff7812 */ /* 0x000fe2000788c0ff */
[----:B------:R-:W-:Y:S01]  /*2e20*/  BSSY B1, `(.L_x_3837) ;  /* 0x0000037000017945 */ /* 0x000fe20003800000 */
[----:B------:R-:W-:Y:S02]  /*2e30*/  ISETP.GE.AND P5, PT, R197, R77, PT ;  /* 0x0000004dc500720c */ /* 0x000fe40003fa6270 */
[----:B------:R-:W-:Y:S02]  /*2e40*/  SEL R4, R4, 0xffffffe0, !P4 ;  /* 0xffffffe004047807 */ /* 0x000fe40006000000 */
[C---:B---3--:R-:W-:Y:S02]  /*2e50*/  LEA R10, P4, R19.reuse, R14, 0x1 ;  /* 0x0000000e130a7211 */ /* 0x048fe400078808ff */
[----:B------:R-:W-:Y:S02]  /*2e60*/  IADD3 R73, R4, R52, R73 ;  /* 0x0000003404497210 */ /* 0x000fe40007ffe049 */
[----:B-1----:R-:W-:-:S03]  /*2e70*/  LEA.HI.X R11, R19, R70, R195, 0x1, P4 ;  /* 0x00000046130b7211 */ /* 0x002fc600020f0cc3 */
[----:B------:R-:W-:-:S06]  /*2e80*/  IMAD R4, R73, 0x2, R2 ;  /* 0x0000000249047824 */ /* 0x000fcc00078e0202 */
[----:B------:R-:W1:Y:S01]  /*2e90*/  LDS.128 R4, [R4+0x22400] ;  /* 0x0224000004047984 */ /* 0x000e620000000c00 */
[----:B------:R-:W-:Y:S05]  /*2ea0*/  @P5 BRA `(.L_x_3838) ;  /* 0x0000000000b85947 */ /* 0x000fea0003800000 */
[----:B------:R-:W-:Y:S01]  /*2eb0*/  SHF.R.U64 R14, R8, 0x10, R9 ;  /* 0x00000010080e7819 */ /* 0x000fe20000001209 */
[----:B-1----:R-:W-:Y:S01]  /*2ec0*/  IMAD.U32 R12, R7, 0x10000, RZ ;  /* 0x00010000070c7824 */ /* 0x002fe200078e00ff */
[--C-:B------:R-:W-:Y:S01]  /*2ed0*/  SHF.R.U64 R30, R28, 0x10, R29.reuse ;  /* 0x000000101c1e7819 */ /* 0x100fe2000000121d */
[----:B------:R-:W-:Y:S01]  /*2ee0*/  IMAD.U32 R8, R6, 0x10000, RZ ;  /* 0x0001000006087824 */ /* 0x000fe200078e00ff */
        /* <DEDUP_REMOVED lines=8> */
[----:B------:R-:W-:Y:S01]  /*2f70*/  LOP3.LUT R7, R5, 0xffff0000, RZ, 0xc0, !PT ;  /* 0xffff000005077812 */ /* 0x000fe200078ec0ff */
[----:B------:R-:W-:Y:S01]  /*2f80*/  IMAD.U32 R29, R28, 0x10000, RZ ;  /* 0x000100001c1d7824 */ /* 0x000fe200078e00ff */
[C---:B------:R-:W-:Y:S01]  /*2f90*/  LOP3.LUT R31, R30.reuse, 0xffff0000, RZ, 0xc0, !PT ;  /* 0xffff00001e1f7812 */ /* 0x040fe200078ec0ff */
[----:B------:R-:W-:Y:S01]  /*2fa0*/  IMAD.U32 R30, R30, 0x10000, RZ ;  /* 0x000100001e1e7824 */ /* 0x000fe200078e00ff */
[C---:B------:R-:W-:Y:S01]  /*2fb0*/  LOP3.LUT R15, R14.reuse, 0xffff0000, RZ, 0xc0, !PT ;  /* 0xffff00000e0f7812 */ /* 0x040fe200078ec0ff */
[----:B------:R-:W-:Y:S01]  /*2fc0*/  IMAD.U32 R14, R14, 0x10000, RZ ;  /* 0x000100000e0e7824 */ /* 0x000fe200078e00ff */
[----:B------:R-:W-:Y:S01]  /*2fd0*/  LOP3.LUT R9, R6, 0xffff0000, RZ, 0xc0, !PT ;  /* 0xffff000006097812 */ /* 0x000fe200078ec0ff */
[C---:B--2---:R-:W-:Y:S01]  /*2fe0*/  FMUL.FTZ R71, R7.reuse, R31 ;  /* 0x0000001f07477220 */ /* 0x044fe20000410000 */
[----:B------:R-:W-:Y:S01]  /*2ff0*/  LOP3.LUT R58, R58, 0xffff0000, RZ, 0xc0, !PT ;  /* 0xffff00003a3a7812 */ /* 0x000fe200078ec0ff */
[----:B------:R-:W-:Y:S01]  /*3000*/  FMUL.FTZ R70, R7, R15 ;  /* 0x0000000f07467220 */ /* 0x000fe20000410000 */
[----:B------:R-:W-:Y:S01]  /*3010*/  LOP3.LUT R28, R28, 0xffff0000, RZ, 0xc0, !PT ;  /* 0xffff00001c1c7812 */ /* 0x000fe200078ec0ff */
[C---:B------:R-:W-:Y:S01]  /*3020*/  FMUL.FTZ R7, R9.reuse, R59 ;  /* 0x0000003b09077220 */ /* 0x040fe20000410000 */
[----:B------:R-:W-:Y:S01]  /*3030*/  FMUL.FTZ R9, R9, R29 ;  /* 0x0000001d09097220 */ /* 0x000fe20000410000 */
[----:B------:R-:W-:-:S02]  /*3040*/  IMAD.U32 R6, R5, 0x10000, RZ ;  /* 0x0001000005067824 */ /* 0x000fc400078e00ff */
[----:B------:R-:W-:Y:S01]  /*3050*/  FFMA.FTZ R29, R8, R29, -R7 ;  /* 0x0000001d081d7223 */ /* 0x000fe20000010807 */
[----:B------:R-:W-:Y:S02]  /*3060*/  IMAD.U32 R5, R4, 0x10000, RZ ;  /* 0x0001000004057824 */ /* 0x000fe400078e00ff */
[----:B------:R-:W-:Y:S01]  /*3070*/  FFMA.FTZ R8, R8, R59, R9 ;  /* 0x0000003b08087223 */ /* 0x000fe20000010009 */
[----:B------:R-:W-:Y:S01]  /*3080*/  LOP3.LUT R4, R4, 0xffff0000, RZ, 0xc0, !PT ;  /* 0xffff000004047812 */ /* 0x000fe200078ec0ff */
[C---:B------:R-:W-:Y:S01]  /*3090*/  FMUL.FTZ R9, R13.reuse, R58 ;  /* 0x0000003a0d097220 */ /* 0x040fe20000410000 */
[-C--:B------:R-:W-:Y:S01]  /*30a0*/  FMUL.FTZ R13, R13, R28.reuse ;  /* 0x0000001c0d0d7220 */ /* 0x080fe20000410000 */
[C---:B------:R-:W-:Y:S01]  /*30b0*/  FFMA.FTZ R71, R6.reuse, R15, -R71 ;  /* 0x0000000f06477223 */ /* 0x040fe20000010847 */
[----:B------:R-:W-:Y:S01]  /*30c0*/  FFMA.FTZ R70, R6, R31, R70 ;  /* 0x0000001f06467223 */ /* 0x000fe20000010046 */
[----:B------:R-:W-:Y:S01]  /*30d0*/  FFMA.FTZ R9, R12, R28, -R9 ;  /* 0x0000001c0c097223 */ /* 0x000fe20000010809 */
[C---:B------:R-:W-:Y:S01]  /*30e0*/  FMUL.FTZ R6, R4.reuse, R30 ;  /* 0x0000001e04067220 */ /* 0x040fe20000410000 */
[----:B------:R-:W-:Y:S01]  /*30f0*/  FMUL.FTZ R7, R4, R14 ;  /* 0x0000000e04077220 */ /* 0x000fe20000410000 */
[----:B------:R-:W-:Y:S01]  /*3100*/  FFMA.FTZ R12, R12, R58, R13 ;  /* 0x0000003a0c0c7223 */ /* 0x000fe2000001000d */
[----:B------:R-:W-:Y:S01]  /*3110*/  F2FP.BF16.F32.PACK_AB R8, R8, R29 ;  /* 0x0000001d0808723e */ /* 0x000fe200000010ff */
[C---:B------:R-:W-:Y:S01]  /*3120*/  FFMA.FTZ R6, R5.reuse, R14, -R6 ;  /* 0x0000000e05067223 */ /* 0x040fe20000010806 */
[----:B------:R-:W-:Y:S01]  /*3130*/  FFMA.FTZ R7, R5, R30, R7 ;  /* 0x0000001e05077223 */ /* 0x000fe20000010007 */
[----:B------:R-:W-:-:S02]  /*3140*/  F2FP.BF16.F32.PACK_AB R5, R70, R71 ;  /* 0x000000474605723e */ /* 0x000fc400000010ff */
[----:B------:R-:W-:Y:S02]  /*3150*/  F2FP.BF16.F32.PACK_AB R9, R12, R9 ;  /* 0x000000090c09723e */ /* 0x000fe400000010ff */
[----:B------:R-:W-:Y:S01]  /*3160*/  F2FP.BF16.F32.PACK_AB R4, R7, R6 ;  /* 0x000000060704723e */ /* 0x000fe200000010ff */
[----:B------:R-:W-:Y:S02]  /*3170*/  IMAD.MOV.U32 R6, RZ, RZ, R8 ;  /* 0x000000ffff067224 */ /* 0x000fe400078e0008 */
[----:B------:R-:W-:-:S07]  /*3180*/  IMAD.MOV.U32 R7, RZ, RZ, R9 ;  /* 0x000000ffff077224 */ /* 0x000fce00078e0009 */
.L_x_3838:
[----:B------:R-:W-:Y:S05]  /*3190*/  BSYNC B1 ;  /* 0x0000000000017941 */ /* 0x000fea0003800000 */
.L_x_3837:
[----:B-1----:R1:W-:Y:S01]  /*31a0*/  ST.E.128 desc[UR40][R10.64], R4 ;  /* 0x000000040a007985 */ /* 0x0023e2000c101d28 */
[----:B------:R-:W-:Y:S05]  /*31b0*/  BRA `(.L_x_3832) ;  /* 0x0000000c00987947 */ /* 0x000fea0003800000 */
.L_x_3825:
[----:B------:R-:W-:-:S05]  /*31c0*/  IMAD R69, R38, -0x40, R40 ;  /* 0xffffffc026457824 */ /* 0x000fca00078e0228 */
[----:B------:R-:W-:-:S04]  /*31d0*/  VIMNMX R69, R69, 0x40, PT ;  /* 0x0000004045457848 */ /* 0x000fc80003fe0100 */
[----:B------:R-:W-:-:S04]  /*31e0*/  ISETP.GE.AND P4, PT, R192, R69, PT ;  /* 0x00000045c000720c */ /* 0x000fc80003f86270 */
[----:B------:R-:W-:-:S13]  /*31f0*/  ISETP.GE.OR P3, PT, R16, R77, P4 ;  /* 0x0000004d1000720c */ /* 0x000fda0002766670 */
[----:B------:R-:W0:Y:S01]  /*3200*/  @!P3 LDC.64 R12, c[0x0][0x3e8] ;  /* 0x0000fa00ff0cbb82 */ /* 0x000e220000000a00 */
[----:B------:R-:W-:Y:S01]  /*3210*/  @!P3 IADD3 R6, P5, R32, R4, RZ ;  /* 0x000000042006b210 */ /* 0x000fe20007fbe0ff */
[----:B------:R-:W-:Y:S02]  /*3220*/  @!P3 IMAD R4, R45, R38, RZ ;  /* 0x000000262d04b224 */ /* 0x000fe400078e02ff */
[----:B------:R-:W-:Y:S02]  /*3230*/  @!P3 IMAD.MOV.U32 R5, RZ, RZ, R57 ;  /* 0x000000ffff05b224 */ /* 0x000fe400078e0039 */
[----:B------:R-:W-:Y:S02]  /*3240*/  @!P3 IMAD R15, R15, R46, R4 ;  /* 0x0000002e0f0fb224 */ /* 0x000fe400078e0204 */
[----:B------:R-:W1:Y:S01]  /*3250*/  @!P3 LDC.64 R8, c[0x0][0x400] ;  /* 0x00010000ff08bb82 */ /* 0x000e620000000a00 */
[----:B------:R-:W-:Y:S02]  /*3260*/  @!P3 IMAD.X R7, R11, 0x1, R54, P5 ;  /* 0x000000010b07b824 */ /* 0x000fe400028e0636 */
[----:B------:R-:W-:-:S04]  /*3270*/  @!P3 IMAD.MOV.U32 R4, RZ, RZ, R36 ;  /* 0x000000ffff04b224 */ /* 0x000fc800078e0024 */
[----:B------:R-:W-:Y:S01]  /*3280*/  @!P3 IMAD.WIDE.U32 R10, R38, R46, R4 ;  /* 0x0000002e260ab225 */ /* 0x000fe200078e0004 */
[----:B------:R-:W-:-:S03]  /*3290*/  CS2R R4, SRZ ;  /* 0x0000000000047805 */ /* 0x000fc6000001ff00 */
[----:B------:R-:W-:Y:S01]  /*32a0*/  @!P3 IMAD.IADD R11, R15, 0x1, R11 ;  /* 0x000000010f0bb824 */ /* 0x000fe200078e020b */
[----:B0-----:R-:W-:-:S04]  /*32b0*/  @!P3 LEA R12, P5, R6, R12, 0x1 ;  /* 0x0000000c060cb211 */ /* 0x001fc800078a08ff */
[----:B------:R-:W-:Y:S02]  /*32c0*/  @!P3 LEA.HI.X R13, R6, R13, R7, 0x1, P5 ;  /* 0x0000000d060db211 */ /* 0x000fe400028f0c07 */
[----:B------:R-:W-:Y:S02]  /*32d0*/  CS2R R6, SRZ ;  /* 0x0000000000067805 */ /* 0x000fe4000001ff00 */
[C---:B-1----:R-:W-:Y:S02]  /*32e0*/  @!P3 LEA R8, P5, R10.reuse, R8, 0x1 ;  /* 0x000000080a08b211 */ /* 0x042fe400078a08ff */
[----:B------:R-:W-:Y:S02]  /*32f0*/  CS2R R30, SRZ ;  /* 0x00000000001e7805 */ /* 0x000fe4000001ff00 */
[----:B------:R-:W-:Y:S01]  /*3300*/  CS2R R28, SRZ ;  /* 0x00000000001c7805 */ /* 0x000fe2000001ff00 */
[----:B------:R-:W2:Y:S01]  /*3310*/  @!P3 LDG.E.128 R4, desc[UR40][R12.64] ;  /* 0x000000280c04b981 */ /* 0x000ea2000c1e1d00 */
[----:B------:R-:W-:-:S05]  /*3320*/  @!P3 LEA.HI.X R9, R10, R9, R11, 0x1, P5 ;  /* 0x000000090a09b211 */ /* 0x000fca00028f0c0b */
[----:B------:R-:W3:Y:S01]  /*3330*/  @!P3 LDG.E.128 R28, desc[UR40][R8.64] ;  /* 0x00000028081cb981 */ /* 0x000ee2000c1e1d00 */
[----:B------:R-:W-:Y:S02]  /*3340*/  ISETP.NE.AND P3, PT, R186, 0x3, PT ;  /* 0x00000003ba00780c */ /* 0x000fe40003f65270 */
[----:B------:R-:W-:Y:S01]  /*3350*/  ISETP.GE.AND P5, PT, R16, R77, PT ;  /* 0x0000004d1000720c */ /* 0x000fe20003fa6270 */
[----:B--2---:R-:W-:Y:S02]  /*3360*/  IMAD.MOV.U32 R10, RZ, RZ, R4 ;  /* 0x000000ffff0a7224 */ /* 0x004fe400078e0004 */
[----:B------:R-:W-:Y:S02]  /*3370*/  IMAD.MOV.U32 R11, RZ, RZ, R5 ;  /* 0x000000ffff0b7224 */ /* 0x000fe400078e0005 */
[----:B------:R-:W-:Y:S02]  /*3380*/  IMAD.MOV.U32 R14, RZ, RZ, R6 ;  /* 0x000000ffff0e7224 */ /* 0x000fe400078e0006 */
[----:B------:R-:W-:Y:S01]  /*3390*/  IMAD.MOV.U32 R15, RZ, RZ, R7 ;  /* 0x000000ffff0f7224 */ /* 0x000fe200078e0007 */
[----:B------:R-:W-:Y:S01]  /*33a0*/  PRMT R79, R10, 0x5410, R11 ;  /* 0x000054100a4f7816 */ /* 0x000fe2000000000b */
[----:B---3--:R-:W-:Y:S01]  /*33b0*/  IMAD.MOV.U32 R8, RZ, RZ, R30 ;  /* 0x000000ffff087224 */ /* 0x008fe200078e001e */
[----:B------:R-:W-:Y:S01]  /*33c0*/  PRMT R83, R83, 0x5410, R14 ;  /* 0x0000541053537816 */ /* 0x000fe2000000000e */
[----:B------:R-:W-:Y:S01]  /*33d0*/  IMAD.MOV.U32 R9, RZ, RZ, R31 ;  /* 0x000000ffff097224 */ /* 0x000fe200078e001f */
[----:B------:R-:W-:Y:S01]  /*33e0*/  PRMT R87, R87, 0x5410, R15 ;  /* 0x0000541057577816 */ /* 0x000fe2000000000f */
[----:B------:R-:W-:-:S02]  /*33f0*/  IMAD.MOV.U32 R10, RZ, RZ, R28 ;  /* 0x000000ffff0a7224 */ /* 0x000fc400078e001c */
[----:B------:R-:W-:Y:S01]  /*3400*/  IMAD.MOV.U32 R11, RZ, RZ, R29 ;  /* 0x000000ffff0b7224 */ /* 0x000fe200078e001d */
[----:B------:R-:W-:Y:S02]  /*3410*/  PRMT R82, R9, 0x5410, R8 ;  /* 0x0000541009527816 */ /* 0x000fe40000000008 */
[----:B------:R-:W-:Y:S02]  /*3420*/  PRMT R86, R86, 0x5410, R10 ;  /* 0x0000541056567816 */ /* 0x000fe4000000000a */
[----:B------:R-:W-:Y:S01]  /*3430*/  PRMT R83, R11, 0x7610, R83 ;  /* 0x000076100b537816 */ /* 0x000fe20000000053 */
[----:B------:R-:W-:Y:S06]  /*3440*/  @!P3 BRA `(.L_x_3839) ;  /* 0x000000000004b947 */ /* 0x000fec0003800000 */
[----:B------:R-:W-:Y:S01]  /*3450*/  BPT.TRAP 0x1 ;  /* 0x000000040000795c */ /* 0x000fe20000300000 */
.L_x_3839:
[----:B------:R-:W-:Y:S01]  /*3460*/  IMAD R64, R22, 0x8, R2 ;  /* 0x0000000816407824 */ /* 0x000fe200078e0202 */
[----:B------:R-:W-:Y:S01]  /*3470*/  SHF.L.U32 R75, R187, 0x1f, RZ ;  /* 0x0000001fbb4b7819 */ /* 0x000fe200000006ff */
[----:B------:R-:W-:Y:S03]  /*3480*/  BSSY B1, `(.L_x_3840) ;  /* 0x0000003000017945 */ /* 0x000fe60003800000 */
[----:B------:R-:W0:Y:S02]  /*3490*/  SYNCS.PHASECHK.TRANS64.TRYWAIT P6, [R64+URZ+0x28c90], R75 ;  /* 0x028c904b400075a7 */ /* 0x000e2400080c017f */
[----:B0-----:R-:W-:Y:S05]  /*34a0*/  @!P6 BRA `(.L_x_3841) ;  /* 0x0000013800cce947 */ /* 0x001fea0003800000 */
.L_x_4076:
[----:B------:R-:W-:Y:S05]  /*34b0*/  BSYNC B1 ;  /* 0x0000000000017941 */ /* 0x000fea0003800000 */
.L_x_3840:
[----:B------:R-:W-:-:S03]  /*34c0*/  UMOV UR4, 0xffffffff ;  /* 0xffffffff00047882 */ /* 0x000fc60000000000 */
[----:B------:R-:W-:Y:S05]  /*34d0*/  BRA.DIV UR4, `(.L_x_3842) ;  /* 0x0000013a04d47947 */ /* 0x000fea000b800000 */
[----:B------:R-:W1:Y:S04]  /*34e0*/  SHFL.IDX PT, R70, R70, RZ, 0x1c1f ;  /* 0x001c1fff46467589 */ /* 0x000e6800000e0000 */
[----:B------:R-:W2:Y:S02]  /*34f0*/  SHFL.IDX PT, R71, R71, RZ, 0x1c1f ;  /* 0x001c1fff47477589 */ /* 0x000ea400000e0000 */
.L_x_4080:
[----:B------:R-:W3:Y:S02]  /*3500*/  LDC R72, c[0x0][0x2f4] ;  /* 0x0000bd00ff487b82 */ /* 0x000ee40000000800 */
[----:B---3--:R-:W-:-:S13]  /*3510*/  ISETP.GE.OR P4, PT, R16, R72, P4 ;  /* 0x000000481000720c */ /* 0x008fda0002786670 */
[----:B------:R-:W-:Y:S05]  /*3520*/  @P4 BRA `(.L_x_3832) ;  /* 0x0000000800bc4947 */ /* 0x000fea0003800000 */
[----:B------:R-:W-:Y:S01]  /*3530*/  IMAD.IADD R8, R72, 0x1, -R51 ;  /* 0x0000000148087824 */ /* 0x000fe200078e0a33 */
[C---:B--2---:R-:W-:Y:S01]  /*3540*/  LEA R58, P4, R56.reuse, R71, 0x1 ;  /* 0x00000047383a7211 */ /* 0x044fe200078808ff */
[----:B------:R-:W-:Y:S03]  /*3550*/  BSSY B1, `(.L_x_3843) ;  /* 0x000006e000017945 */ /* 0x000fe60003800000 */
[----:B------:R-:W-:Y:S02]  /*3560*/  SEL R8, R51, R8, !P0 ;  /* 0x0000000833087207 */ /* 0x000fe40004000000 */
[----:B-1----:R-:W-:Y:S02]  /*3570*/  LEA.HI.X R59, R56, R70, R61, 0x1, P4 ;  /* 0x00000046383b7211 */ /* 0x002fe400020f0c3d */
[----:B------:R-:W-:-:S04]  /*3580*/  SHF.R.S32.HI R9, RZ, 0x1f, R8 ;  /* 0x0000001fff097819 */ /* 0x000fc80000011408 */
[----:B------:R-:W-:-:S04]  /*3590*/  LEA.HI R9, R9, R8, RZ, 0x4 ;  /* 0x0000000809097211 */ /* 0x000fc800078f20ff */
[----:B------:R-:W-:Y:S01]  /*35a0*/  SHF.R.S32.HI R8, RZ, 0x4, R9 ;  /* 0x00000004ff087819 */ /* 0x000fe20000011409 */
[----:B------:R-:W-:-:S03]  /*35b0*/  IMAD.IADD R9, R62, 0x1, R73 ;  /* 0x000000013e097824 */ /* 0x000fc600078e0249 */
[----:B------:R-:W-:Y:S01]  /*35c0*/  LEA.HI.SX32 R8, R3, R8, 0x1d ;  /* 0x0000000803087211 */ /* 0x000fe200078feaff */
[----:B------:R-:W-:-:S04]  /*35d0*/  IMAD R9, R9, 0x2, R2 ;  /* 0x0000000209097824 */ /* 0x000fc800078e0202 */
[----:B------:R-:W-:-:S05]  /*35e0*/  IMAD.SHL.U32 R77, R8, 0x8, RZ ;  /* 0x00000008084d7824 */ /* 0x000fca00078e00ff */
[----:B------:R-:W-:-:S04]  /*35f0*/  LOP3.LUT R8, R44, 0x38, R77, 0xf8, !PT ;  /* 0x000000382c087812 */ /* 0x000fc800078ef84d */
[----:B------:R-:W-:-:S05]  /*3600*/  LOP3.LUT R8, R8, R47, RZ, 0x3c, !PT ;  /* 0x0000002f08087212 */ /* 0x000fca00078e3cff */
[----:B------:R-:W-:-:S04]  /*3610*/  IMAD R8, R213, 0x200, R8 ;  /* 0x00000200d5087824 */ /* 0x000fc800078e0208 */
[----:B------:R-:W-:Y:S02]  /*3620*/  IMAD.IADD R73, R73, 0x1, R8 ;  /* 0x0000000149497824 */ /* 0x000fe400078e0208 */
[----:B------:R-:W1:Y:S02]  /*3630*/  LDS.128 R8, [R9+0x22400] ;  /* 0x0224000009087984 */ /* 0x000e640000000c00 */
[----:B------:R-:W-:-:S05]  /*3640*/  IMAD R73, R73, 0x2, R2 ;  /* 0x0000000249497824 */ /* 0x000fca00078e0202 */
[----:B------:R2:W3:Y:S01]  /*3650*/  LDS.128 R12, [R73+0x22400] ;  /* 0x02240000490c7984 */ /* 0x0004e20000000c00 */
[----:B------:R-:W-:Y:S05]  /*3660*/  @P5 BRA `(.L_x_3844) ;  /* 0x0000000400705947 */ /* 0x000fea0003800000 */
[----:B------:R-:W-:Y:S02]  /*3670*/  SHF.R.U32.HI R74, RZ, 0x10, R5 ;  /* 0x00000010ff4a7819 */ /* 0x000fe40000011605 */
[----:B------:R-:W-:Y:S02]  /*3680*/  SHF.R.U32.HI R81, RZ, 0x10, R29 ;  /* 0x00000010ff517819 */ /* 0x000fe4000001161d */
[----:B--2---:R-:W-:Y:S01]  /*3690*/  SHF.R.U64 R73, R4, 0x10, R5 ;  /* 0x0000001004497819 */ /* 0x004fe20000001205 */
[----:B-1----:R-:W-:Y:S01]  /*36a0*/  IMAD.U32 R5, R8, 0x10000, RZ ;  /* 0x0001000008057824 */ /* 0x002fe200078e00ff */
[----:B------:R-:W-:Y:S01]  /*36b0*/  SHF.R.U64 R76, R6, 0x10, R7 ;  /* 0x00000010064c7819 */ /* 0x000fe20000001207 */
[----:B------:R-:W-:Y:S01]  /*36c0*/  IMAD.U32 R6, R9, 0x10000, RZ ;  /* 0x0001000009067824 */ /* 0x000fe200078e00ff */
[----:B------:R-:W-:Y:S01]  /*36d0*/  PRMT R74, R79, 0x5432, R74 ;  /* 0x000054324f4a7816 */ /* 0x000fe2000000004a */
[----:B------:R-:W-:Y:S01]  /*36e0*/  IMAD.U32 R4, R10, 0x10000, RZ ;  /* 0x000100000a047824 */ /* 0x000fe200078e00ff */
[----:B------:R-:W-:-:S02]  /*36f0*/  PRMT R81, R83, 0x5410, R81 ;  /* 0x0000541053517816 */ /* 0x000fc40000000051 */
[--C-:B------:R-:W-:Y:S01]  /*3700*/  SHF.R.U64 R84, R30, 0x10, R31.reuse ;  /* 0x000000101e547819 */ /* 0x100fe2000000121f */
[----:B---3--:R-:W-:Y:S01]  /*3710*/  IMAD.U32 R30, R15, 0x10000, RZ ;  /* 0x000100000f1e7824 */ /* 0x008fe200078e00ff */
[----:B------:R-:W-:Y:S02]  /*3720*/  SHF.R.U32.HI R85, RZ, 0x10, R31 ;  /* 0x00000010ff557819 */ /* 0x000fe4000001161f */
[----:B------:R-:W-:Y:S02]  /*3730*/  SHF.R.U32.HI R78, RZ, 0x10, R7 ;  /* 0x00000010ff4e7819 */ /* 0x000fe40000011607 */
[----:B------:R-:W-:Y:S01]  /*3740*/  SHF.R.U64 R80, R28, 0x10, R29 ;  /* 0x000000101c507819 */ /* 0x000fe2000000121d */
[----:B------:R-:W-:Y:S01]  /*3750*/  IMAD.U32 R28, R13, 0x10000, RZ ;  /* 0x000100000d1c7824 */ /* 0x000fe200078e00ff */
[----:B------:R-:W-:Y:S01]  /*3760*/  PRMT R73, R79, 0x5410, R73 ;  /* 0x000054104f497816 */ /* 0x000fe20000000049 */
[----:B------:R-:W-:Y:S01]  /*3770*/  IMAD.U32 R79, R74, 0x10000, RZ ;  /* 0x000100004a4f7824 */ /* 0x000fe200078e00ff */
[----:B------:R-:W-:Y:S01]  /*3780*/  PRMT R76, R83, 0x5432, R76 ;  /* 0x00005432534c7816 */ /* 0x000fe2000000004c */
[----:B------:R-:W-:Y:S01]  /*3790*/  IMAD.U32 R83, R81, 0x10000, RZ ;  /* 0x0001000051537824 */ /* 0x000fe200078e00ff */
[----:B------:R-:W-:-:S02]  /*37a0*/  PRMT R84, R82, 0x5432, R84 ;  /* 0x0000543252547816 */ /* 0x000fc40000000054 */
[----:B------:R-:W-:Y:S02]  /*37b0*/  PRMT R85, R82, 0x5410, R85 ;  /* 0x0000541052557816 */ /* 0x000fe40000000055 */
[----:B------:R-:W-:Y:S01]  /*37c0*/  LOP3.LUT R29, R13, 0xffff0000, RZ, 0xc0, !PT ;  /* 0xffff00000d1d7812 */ /* 0x000fe200078ec0ff */
[----:B------:R-:W-:Y:S01]  /*37d0*/  IMAD.U32 R13, R12, 0x10000, RZ ;  /* 0x000100000c0d7824 */ /* 0x000fe200078e00ff */
[----:B------:R-:W-:Y:S01]  /*37e0*/  PRMT R78, R87, 0x5432, R78 ;  /* 0x00005432574e7816 */ /* 0x000fe2000000004e */
[C---:B------:R-:W-:Y:S01]  /*37f0*/  FMUL.FTZ R87, R28.reuse, R83 ;  /* 0x000000531c577220 */ /* 0x040fe20000410000 */
[----:B------:R-:W-:Y:S01]  /*3800*/  LOP3.LUT R82, R81, 0xffff0000, RZ, 0xc0, !PT ;  /* 0xffff000051527812 */ /* 0x000fe200078ec0ff */
[-C--:B------:R-:W-:Y:S01]  /*3810*/  FMUL.FTZ R81, R28, R79.reuse ;  /* 0x0000004f1c517220 */ /* 0x080fe20000410000 */
[----:B------:R-:W-:Y:S01]  /*3820*/  LOP3.LUT R7, R9, 0xffff0000, RZ, 0xc0, !PT ;  /* 0xffff000009077812 */ /* 0x000fe200078ec0ff */
[----:B------:R-:W-:Y:S01]  /*3830*/  FFMA.FTZ R87, R6, R79, -R87 ;  /* 0x0000004f06577223 */ /* 0x000fe20000010857 */
[----:B------:R-:W-:Y:S01]  /*3840*/  PRMT R80, R86, 0x5432, R80 ;  /* 0x0000543256507816 */ /* 0x000fe20000000050 */
[----:B------:R-:W-:Y:S01]  /*3850*/  FMUL.FTZ R86, R29, R82 ;  /* 0x000000521d567220 */ /* 0x000fe20000410000 */
[----:B------:R-:W-:Y:S01]  /*3860*/  LOP3.LUT R74, R74, 0xffff0000, RZ, 0xc0, !PT ;  /* 0xffff00004a4a7812 */ /* 0x000fe200078ec0ff */
[----:B------:R-:W-:Y:S01]  /*3870*/  FFMA.FTZ R81, R6, R83, R81 ;  /* 0x0000005306517223 */ /* 0x000fe20000010051 */
[----:B------:R-:W-:Y:S01]  /*3880*/  SHF.L.U32 R6, R78, 0x10, RZ ;  /* 0x000000104e067819 */ /* 0x000fe200000006ff */
[----:B------:R-:W-:Y:S01]  /*3890*/  IMAD.U32 R28, R85, 0x10000, RZ ;  /* 0x00010000551c7824 */ /* 0x000fe200078e00ff */
[----:B------:R-:W-:Y:S01]  /*38a0*/  LOP3.LUT R31, R15, 0xffff0000, RZ, 0xc0, !PT ;  /* 0xffff00000f1f7812 */ /* 0x000fe200078ec0ff */
[-C--:B------:R-:W-:Y:S01]  /*38b0*/  FMUL.FTZ R88, R29, R74.reuse ;  /* 0x0000004a1d587220 */ /* 0x080fe20000410000 */
[----:B------:R-:W-:Y:S01]  /*38c0*/  FFMA.FTZ R86, R7, R74, -R86 ;  /* 0x0000004a07567223 */ /* 0x000fe20000010856 */
[----:B------:R-:W-:Y:S01]  /*38d0*/  LOP3.LUT R74, R85, 0xffff0000, RZ, 0xc0, !PT ;  /* 0xffff0000554a7812 */ /* 0x000fe200078ec0ff */
[----:B------:R-:W-:-:S02]  /*38e0*/  IMAD.U32 R9, R11, 0x10000, RZ ;  /* 0x000100000b097824 */ /* 0x000fc400078e00ff */
[C---:B------:R-:W-:Y:S01]  /*38f0*/  FMUL.FTZ R90, R30.reuse, R28 ;  /* 0x0000001c1e5a7220 */ /* 0x040fe20000410000 */
[----:B------:R-:W-:Y:S01]  /*3900*/  FMUL.FTZ R29, R30, R6 ;  /* 0x000000061e1d7220 */ /* 0x000fe20000410000 */
[----:B------:R-:W-:Y:S01]  /*3910*/  LOP3.LUT R78, R78, 0xffff0000, RZ, 0xc0, !PT ;  /* 0xffff00004e4e7812 */ /* 0x000fe200078ec0ff */
[----:B------:R-:W-:Y:S01]  /*3920*/  FMUL.FTZ R30, R31, R74 ;  /* 0x0000004a1f1e7220 */ /* 0x000fe20000410000 */
[----:B------:R-:W-:Y:S01]  /*3930*/  LOP3.LUT R11, R11, 0xffff0000, RZ, 0xc0, !PT ;  /* 0xffff00000b0b7812 */ /* 0x000fe200078ec0ff */
[C---:B------:R-:W-:Y:S01]  /*3940*/  FFMA.FTZ R90, R9.reuse, R6, -R90 ;  /* 0x00000006095a7223 */ /* 0x040fe2000001085a */
[----:B------:R-:W-:Y:S01]  /*3950*/  FFMA.FTZ R79, R9, R28, R29 ;  /* 0x0000001c094f7223 */ /* 0x000fe2000001001d */
[----:B------:R-:W-:Y:S01]  /*3960*/  LOP3.LUT R12, R12, 0xffff0000, RZ, 0xc0, !PT ;  /* 0xffff00000c0c7812 */ /* 0x000fe200078ec0ff */
[C---:B------:R-:W-:Y:S01]  /*3970*/  IMAD.U32 R28, R80.reuse, 0x10000, RZ ;  /* 0x00010000501c7824 */ /* 0x040fe200078e00ff */
[----:B------:R-:W-:Y:S01]  /*3980*/  LOP3.LUT R9, R80, 0xffff0000, RZ, 0xc0, !PT ;  /* 0xffff000050097812 */ /* 0x000fe200078ec0ff */
[----:B------:R-:W-:Y:S01]  /*3990*/  FFMA.FTZ R88, R7, R82, R88 ;  /* 0x0000005207587223 */ /* 0x000fe20000010058 */
[----:B------:R-:W-:-:S02]  /*39a0*/  IMAD.U32 R6, R73, 0x10000, RZ ;  /* 0x0001000049067824 */ /* 0x000fc400078e00ff */
[-C--:B------:R-:W-:Y:S01]  /*39b0*/  FMUL.FTZ R82, R31, R78.reuse ;  /* 0x0000004e1f527220 */ /* 0x080fe20000410000 */
[----:B------:R-:W-:Y:S01]  /*39c0*/  FFMA.FTZ R31, R11, R78, -R30 ;  /* 0x0000004e0b1f7223 */ /* 0x000fe2000001081e */
[----:B------:R-:W-:Y:S01]  /*39d0*/  LOP3.LUT R73, R73, 0xffff0000, RZ, 0xc0, !PT ;  /* 0xffff000049497812 */ /* 0x000fe200078ec0ff */
[C---:B------:R-:W-:Y:S01]  /*39e0*/  FMUL.FTZ R30, R13.reuse, R28 ;  /* 0x0000001c0d1e7220 */ /* 0x040fe20000410000 */
[----:B------:R-:W-:Y:S01]  /*39f0*/  LOP3.LUT R8, R8, 0xffff0000, RZ, 0xc0, !PT ;  /* 0xffff000008087812 */ /* 0x000fe200078ec0ff */
[----:B------:R-:W-:Y:S01]  /*3a00*/  FMUL.FTZ R13, R13, R6 ;  /* 0x000000060d0d7220 */ /* 0x000fe20000410000 */
[----:B------:R-:W-:Y:S01]  /*3a10*/  FMUL.FTZ R7, R12, R9 ;  /* 0x000000090c077220 */ /* 0x000fe20000410000 */
[----:B------:R-:W-:Y:S02]  /*3a20*/  IMAD.U32 R15, R14, 0x10000, RZ ;  /* 0x000100000e0f7824 */ /* 0x000fe400078e00ff */
[----:B------:R-:W-:Y:S01]  /*3a30*/  FFMA.FTZ R82, R11, R74, R82 ;  /* 0x0000004a0b527223 */ /* 0x000fe20000010052 */
[C---:B------:R-:W-:Y:S01]  /*3a40*/  FFMA.FTZ R30, R5.reuse, R6, -R30 ;  /* 0x00000006051e7223 */ /* 0x040fe2000001081e */
[-C--:B------:R-:W-:Y:S01]  /*3a50*/  FMUL.FTZ R29, R12, R73.reuse ;  /* 0x000000490c1d7220 */ /* 0x080fe20000410000 */
[----:B------:R-:W-:Y:S01]  /*3a60*/  LOP3.LUT R14, R14, 0xffff0000, RZ, 0xc0, !PT ;  /* 0xffff00000e0e7812 */ /* 0x000fe200078ec0ff */
[----:B------:R-:W-:Y:S01]  /*3a70*/  FFMA.FTZ R13, R5, R28, R13 ;  /* 0x0000001c050d7223 */ /* 0x000fe2000001000d */
[----:B------:R-:W-:Y:S01]  /*3a80*/  FFMA.FTZ R73, R8, R73, -R7 ;  /* 0x0000004908497223 */ /* 0x000fe20000010807 */
[C---:B------:R-:W-:Y:S01]  /*3a90*/  IMAD.U32 R6, R84.reuse, 0x10000, RZ ;  /* 0x0001000054067824 */ /* 0x040fe200078e00ff */
[----:B------:R-:W-:Y:S01]  /*3aa0*/  LOP3.LUT R11, R84, 0xffff0000, RZ, 0xc0, !PT ;  /* 0xffff0000540b7812 */ /* 0x000fe200078ec0ff */
[C---:B------:R-:W-:Y:S01]  /*3ab0*/  IMAD.U32 R5, R76.reuse, 0x10000, RZ ;  /* 0x000100004c057824 */ /* 0x040fe200078e00ff */
[----:B------:R-:W-:Y:S01]  /*3ac0*/  LOP3.LUT R7, R76, 0xffff0000, RZ, 0xc0, !PT ;  /* 0xffff00004c077812 */ /* 0x000fe200078ec0ff */
[----:B------:R-:W-:Y:S01]  /*3ad0*/  FFMA.FTZ R8, R8, R9, R29 ;  /* 0x0000000908087223 */ /* 0x000fe2000001001d */
[CC--:B------:R-:W-:Y:S01]  /*3ae0*/  FMUL.FTZ R9, R15.reuse, R6.reuse ;  /* 0x000000060f097220 */ /* 0x0c0fe20000410000 */
[----:B------:R-:W-:Y:S01]  /*3af0*/  LOP3.LUT R10, R10, 0xffff0000, RZ, 0xc0, !PT ;  /* 0xffff00000a0a7812 */ /* 0x000fe200078ec0ff */
        /* <DEDUP_REMOVED lines=19> */
.L_x_3844:
[----:B------:R-:W-:Y:S05]  /*3c30*/  BSYNC B1 ;  /* 0x0000000000017941 */ /* 0x000fea0003800000 */
.L_x_3843:
[----:B-1----:R1:W-:Y:S01]  /*3c40*/  ST.E.128 desc[UR40][R58.64], R8 ;  /* 0x000000083a007985 */ /* 0x0023e2000c101d28 */
[----:B------:R-:W-:Y:S01]  /*3c50*/  ISETP.GE.AND P4, PT, R77, R72, PT ;  /* 0x000000484d00720c */ /* 0x000fe20003f86270 */
[----:B------:R-:W-:Y:S02]  /*3c60*/  IMAD.MOV.U32 R4, RZ, RZ, R71 ;  /* 0x000000ffff047224 */ /* 0x000fe400078e0047 */
[----:B------:R-:W-:-:S10]  /*3c70*/  IMAD.MOV.U32 R5, RZ, RZ, R70 ;  /* 0x000000ffff057224 */ /* 0x000fd400078e0046 */
[----:B------:R-:W-:Y:S05]  /*3c80*/  @P4 BRA `(.L_x_3832) ;  /* 0x0000000000e44947 */ /* 0x000fea0003800000 */
[----:B------:R-:W-:-:S05]  /*3c90*/  IMAD.WIDE R4, R77, 0x2, R4 ;  /* 0x000000024d047825 */ /* 0x000fca00078e0204 */
[----:B---3--:R3:W-:Y:S01]  /*3ca0*/  ST.E.128 desc[UR40][R4.64], R12 ;  /* 0x0000000c04007985 */ /* 0x0087e2000c101d28 */
[----:B------:R-:W-:Y:S05]  /*3cb0*/  BRA `(.L_x_3832) ;  /* 0x0000000000d87947 */ /* 0x000fea0003800000 */
.L_x_3824:
[----:B------:R-:W-:-:S13]  /*3cc0*/  ISETP.NE.AND P3, PT, R186, 0x3, PT ;  /* 0x00000003ba00780c */ /* 0x000fda0003f65270 */
[----:B------:R-:W-:Y:S05]  /*3cd0*/  @!P3 BRA `(.L_x_3845) ;  /* 0x000000000004b947 */ /* 0x000fea0003800000 */
[----:B------:R-:W-:Y:S01]  /*3ce0*/  BPT.TRAP 0x1 ;  /* 0x000000040000795c */ /* 0x000fe20000300000 */
.L_x_3845:
[----:B------:R-:W-:Y:S01]  /*3cf0*/  IMAD R64, R22, 0x8, R2 ;  /* 0x0000000816407824 */ /* 0x000fe200078e0202 */
[----:B------:R-:W-:Y:S01]  /*3d00*/  SHF.L.U32 R75, R187, 0x1f, RZ ;  /* 0x0000001fbb4b7819 */ /* 0x000fe200000006ff */
[----:B------:R-:W-:Y:S01]  /*3d10*/  BSSY B1, `(.L_x_3846) ;  /* 0x0000004000017945 */ /* 0x000fe20003800000 */
[----:B------:R-:W-:Y:S02]  /*3d20*/  SHF.R.S32.HI R68, RZ, 0x1f, R66 ;  /* 0x0000001fff447819 */ /* 0x000fe40000011442 */
[----:B------:R-:W1:Y:S02]  /*3d30*/  SYNCS.PHASECHK.TRANS64.TRYWAIT P4, [R64+URZ+0x28c90], R75 ;  /* 0x028c904b400075a7 */ /* 0x000e64000808017f */
[----:B-1----:R-:W-:Y:S05]  /*3d40*/  @!P4 BRA `(.L_x_3847) ;  /* 0x000001340004c947 */ /* 0x002fea0003800000 */
.L_x_4081:
[----:B------:R-:W-:Y:S05]  /*3d50*/  BSYNC B1 ;  /* 0x0000000000017941 */ /* 0x000fea0003800000 */
.L_x_3846:
[----:B------:R-:W-:Y:S01]  /*3d60*/  ULDC.64 UR4, c[0x0][0x300] ;  /* 0x0000c00000047ab9 */ /* 0x000fe20000000a00 */
[----:B-----5:R-:W-:Y:S01]  /*3d70*/  SHF.R.S32.HI R67, RZ, 0x1f, R65 ;  /* 0x0000001fff437819 */ /* 0x020fe20000011441 */
[----:B------:R-:W-:Y:S02]  /*3d80*/  IMAD R7, R68, UR4, RZ ;  /* 0x0000000444077c24 */ /* 0x000fe4000f8e02ff */
[----:B0-----:R-:W-:-:S04]  /*3d90*/  IMAD.WIDE.U32 R4, R66, UR4, RZ ;  /* 0x0000000442047c25 */ /* 0x001fc8000f8e00ff */
        /* <DEDUP_REMOVED lines=9> */
[----:B------:R-:W-:-:S02]  /*3e30*/  ISETP.GT.AND P4, PT, R69, R192, PT ;  /* 0x000000c04500720c */ /* 0x000fc40003f84270 */
        /* <DEDUP_REMOVED lines=10> */
[----:B------:R0:W2:Y:S04]  /*3ee0*/  SHFL.IDX PT, R10, R13, RZ, 0x1c1f ;  /* 0x001c1fff0d0a7589 */ /* 0x0000a800000e0000 */
[----:B------:R0:W3:Y:S02]  /*3ef0*/  SHFL.IDX PT, R14, R6, RZ, 0x1c1f ;  /* 0x001c1fff060e7589 */ /* 0x0000e400000e0000 */
.L_x_4085:
[----:B------:R-:W-:Y:S05]  /*3f00*/  @!P4 BRA `(.L_x_3832) ;  /* 0x000000000044c947 */ /* 0x000fea0003800000 */
[----:B------:R-:W-:Y:S02]  /*3f10*/  ULDC UR4, c[0x0][0x2f4] ;  /* 0x0000bd0000047ab9 */ /* 0x000fe40000000800 */
[----:B------:R-:W-:-:S13]  /*3f20*/  ISETP.GE.AND P4, PT, R16, UR4, PT ;  /* 0x0000000410007c0c */ /* 0x000fda000bf86270 */
[----:B0-----:R-:W0:Y:S01]  /*3f30*/  @!P4 LDS.128 R4, [R72+0x22400] ;  /* 0x022400004804c984 */ /* 0x001e220000000c00 */
[----:B---3--:R-:W-:-:S04]  /*3f40*/  @!P4 LEA R8, P5, R16, R14, 0x1 ;  /* 0x0000000e1008c211 */ /* 0x008fc800078a08ff */
[----:B--2---:R-:W-:-:S05]  /*3f50*/  @!P4 LEA.HI.X R9, R16, R10, R17, 0x1, P5 ;  /* 0x0000000a1009c211 */ /* 0x004fca00028f0c11 */
[----:B0-----:R4:W-:Y:S01]  /*3f60*/  @!P4 ST.E.128 desc[UR40][R8.64], R4 ;  /* 0x000000040800c985 */ /* 0x0019e2000c101d28 */
[----:B------:R-:W-:-:S13]  /*3f70*/  ISETP.GE.AND P4, PT, R19, UR4, PT ;  /* 0x0000000413007c0c */ /* 0x000fda000bf86270 */
[----:B------:R-:W-:Y:S05]  /*3f80*/  @P4 BRA `(.L_x_3832) ;  /* 0x0000000000244947 */ /* 0x000fea0003800000 */
[----:B------:R-:W-:Y:S01]  /*3f90*/  LOP3.LUT P4, RZ, R194, 0x4, RZ, 0xc0, !PT ;  /* 0x00000004c2ff7812 */ /* 0x000fe2000788c0ff */
[----:B----4-:R-:W-:-:S12]  /*3fa0*/  VIADD R4, R52, 0x20 ;  /* 0x0000002034047836 */ /* 0x010fd80000000000 */
[----:B------:R-:W-:Y:S01]  /*3fb0*/  @P4 VIADD R4, R52, 0xffffffe0 ;  /* 0xffffffe034044836 */ /* 0x000fe20000000000 */
[----:B------:R-:W-:-:S03]  /*3fc0*/  LEA R8, P4, R19, R14, 0x1 ;  /* 0x0000000e13087211 */ /* 0x000fc600078808ff */
[----:B------:R-:W-:Y:S01]  /*3fd0*/  IMAD.IADD R73, R73, 0x1, R4 ;  /* 0x0000000149497824 */ /* 0x000fe200078e0204 */
[----:B------:R-:W-:-:S03]  /*3fe0*/  LEA.HI.X R9, R19, R10, R195, 0x1, P4 ;  /* 0x0000000a13097211 */ /* 0x000fc600020f0cc3 */
[----:B------:R-:W-:-:S06]  /*3ff0*/  IMAD R4, R73, 0x2, R2 ;  /* 0x0000000249047824 */ /* 0x000fcc00078e0202 */
[----:B------:R-:W0:Y:S04]  /*4000*/  LDS.128 R4, [R4+0x22400] ;  /* 0x0224000004047984 */ /* 0x000e280000000c00 */
[----:B0-----:R0:W-:Y:S02]  /*4010*/  ST.E.128 desc[UR40][R8.64], R4 ;  /* 0x0000000408007985 */ /* 0x0011e4000c101d28 */
.L_x_3832:
[----:B------:R-:W-:Y:S05]  /*4020*/  BSYNC B0 ;  /* 0x0000000000007941 */ /* 0x000fea0003800000 */
.L_x_3823:
[----:B01-34-:R-:W0:Y:S01]  /*4030*/  S2R R4, SR_TID.X ;  /* 0x0000000000047919 */ /* 0x01be220000002100 */
[----:B------:R-:W-:Y:S01]  /*4040*/  @!PT LDS RZ, [RZ] ;  /* 0x00000000fffff984 */ /* 0x000fe20000000800 */
[----:B------:R-:W-:Y:S01]  /*4050*/  @!PT LDS RZ, [RZ] ;  /* 0x00000000fffff984 */ /* 0x000fe20000000800 */
[----:B------:R-:W-:Y:S01]  /*4060*/  @!PT LDS RZ, [RZ] ;  /* 0x00000000fffff984 */ /* 0x000fe20000000800 */
[----:B------:R-:W-:Y:S01]  /*4070*/  @!PT LDS RZ, [RZ] ;  /* 0x00000000fffff984 */ /* 0x000fe20000000800 */
[----:B------:R1:W-:Y:S06]  /*4080*/  MEMBAR.ALL.CTA ;  /* 0x0000000000007992 */ /* 0x0003ec0000008000 */
[----:B-1----:R-:W1:Y:S01]  /*4090*/  FENCE.VIEW.ASYNC.S ;  /* 0x00000000000073c6 */ /* 0x002e620000000000 */
[----:B------:R-:W-:Y:S05]  /*40a0*/  WARPSYNC.ALL ;  /* 0x0000000000007948 */ /* 0x000fea0003800000 */
[----:B------:R-:W-:Y:S01]  /*40b0*/  BSSY B0, `(.L_x_3849) ;  /* 0x0000009000007945 */ /* 0x000fe20003800000 */
[----:B0-----:R-:W-:Y:S01]  /*40c0*/  LOP3.LUT R4, R4, 0x7f, RZ, 0xc0, !PT ;  /* 0x0000007f04047812 */ /* 0x001fe200078ec0ff */
[----:B-1----:R0:W-:Y:S03]  /*40d0*/  BAR.SYNC.DEFER_BLOCKING R49, 0x80 ;  /* 0x000200310000751d */ /* 0x0021e60000010000 */
[----:B------:R-:W-:-:S13]  /*40e0*/  ISETP.NE.AND P4, PT, R4, RZ, PT ;  /* 0x000000ff0400720c */ /* 0x000fda0003f85270 */
[----:B------:R-:W-:-:S05]  /*40f0*/  @!P4 VIADD R4, R64, 0x28ca0 ;  /* 0x00028ca04004c836 */ /* 0x000fca0000000000 */
[----:B------:R-:W-:-:S04]  /*4100*/  @!P4 PRMT R4, RZ, 0x654, R4 ;  /* 0x00000654ff04c816 */ /* 0x000fc80000000004 */
[----:B------:R0:W-:Y:S01]  /*4110*/  @!P4 SYNCS.ARRIVE.TRANS64.RED.A1T0 RZ, [R4+URZ], RZ ;  /* 0x000000ff04ffc9a7 */ /* 0x0001e2000810043f */
[----:B------:R-:W-:Y:S05]  /*4120*/  @!P3 BRA `(.L_x_3850) ;  /* 0x000000000004b947 */ /* 0x000fea0003800000 */
[----:B------:R-:W-:Y:S01]  /*4130*/  BPT.TRAP 0x1 ;  /* 0x000000040000795c */ /* 0x000fe20000300000 */
.L_x_3850:
[----:B------:R-:W-:Y:S05]  /*4140*/  BSYNC B0 ;  /* 0x0000000000007941 */ /* 0x000fea0003800000 */
.L_x_3849:
[----:B------:R-:W1:Y:S01]  /*4150*/  SYNCS.PHASECHK.TRANS64.TRYWAIT P3, [R64+URZ+0x28cb0], R75 ;  /* 0x028cb04b400075a7 */ /* 0x000e62000806017f */
[----:B------:R-:W-:Y:S04]  /*4160*/  BSSY B0, `(.L_x_3851) ;  /* 0x0000002000007945 */ /* 0x000fe80003800000 */
[----:B-1----:R-:W-:Y:S05]  /*4170*/  @!P3 BRA `(.L_x_3852) ;  /* 0x000001300050b947 */ /* 0x002fea0003800000 */
.L_x_4086:
[----:B------:R-:W-:Y:S05]  /*4180*/  BSYNC B0 ;  /* 0x0000000000007941 */ /* 0x000fea0003800000 */
.L_x_3851:
[----:B------:R-:W-:Y:S01]  /*4190*/  ULDC.64 UR4, c[0x0][0x328] ;  /* 0x0000ca0000047ab9 */ /* 0x000fe20000000a00 */
[----:B------:R-:W-:Y:S01]  /*41a0*/  BSSY B0, `(.L_x_3853) ;  /* 0x0000072000007945 */ /* 0x000fe20003800000 */
[----:B------:R-:W-:Y:S02]  /*41b0*/  IMAD R7, R68, UR4, RZ ;  /* 0x0000000444077c24 */ /* 0x000fe4000f8e02ff */
[----:B0-----:R-:W-:-:S04]  /*41c0*/  IMAD.WIDE.U32 R4, R66, UR4, RZ ;  /* 0x0000000442047c25 */ /* 0x001fc8000f8e00ff */
[----:B------:R-:W-:Y:S01]  /*41d0*/  IMAD R7, R66, UR5, R7 ;  /* 0x0000000542077c24 */ /* 0x000fe2000f8e0207 */
[----:B------:R-:W-:Y:S02]  /*41e0*/  ULDC.64 UR4, c[0x0][0x338] ;  /* 0x0000ce0000047ab9 */ /* 0x000fe40000000a00 */
        /* <DEDUP_REMOVED lines=11> */
[----:B------:R-:W-:-:S04]  /*42a0*/  LEA R11, P3, R4, UR4, 0x1 ;  /* 0x00000004040b7c11 */ /* 0x000fc8000f8608ff */
[----:B--2---:R-:W-:Y:S02]  /*42b0*/  LEA.HI.X R10, R4, UR5, R5, 0x1, P3 ;  /* 0x00000005040a7c11 */ /* 0x004fe400098f0c05 */
[----:B------:R-:W-:Y:S01]  /*42c0*/  ISETP.GT.AND P3, PT, R69, R192, PT ;  /* 0x000000c04500720c */ /* 0x000fe20003f64270 */
[----:B------:R-:W0:Y:S04]  /*42d0*/  SHFL.IDX PT, R11, R11, RZ, 0x1c1f ;  /* 0x001c1fff0b0b7589 */ /* 0x000e2800000e0000 */
[----:B------:R-:W2:Y:S08]  /*42e0*/  SHFL.IDX PT, R10, R10, RZ, 0x1c1f ;  /* 0x001c1fff0a0a7589 */ /* 0x000eb000000e0000 */
[----:B------:R-:W-:Y:S05]  /*42f0*/  @!P3 BRA `(.L_x_3854) ;  /* 0x000000040070b947 */ /* 0x000fea0003800000 */
[----:B------:R-:W-:Y:S01]  /*4300*/  ULDC UR4, c[0x0][0x320] ;  /* 0x0000c80000047ab9 */ /* 0x000fe20000000800 */
[----:B------:R-:W3:Y:S01]  /*4310*/  LDL R30, [R1] ;  /* 0x00000000011e7983 */ /* 0x000ee20000100800 */
[----:B------:R-:W-:Y:S01]  /*4320*/  ISETP.GE.AND P5, PT, R16, UR4, PT ;  /* 0x0000000410007c0c */ /* 0x000fe2000bfa6270 */
[----:B------:R-:W-:Y:S02]  /*4330*/  IMAD R9, R22, 0x8000, R52 ;  /* 0x0000800016097824 */ /* 0x000fe400078e0234 */
[----:B------:R-:W4:Y:S02]  /*4340*/  LDL R29, [R1+0x4] ;  /* 0x00000400011d7983 */ /* 0x000f240000100800 */
[C---:B------:R-:W-:Y:S02]  /*4350*/  IMAD R12, R9.reuse, 0x2, R2 ;  /* 0x00000002090c7824 */ /* 0x040fe400078e0202 */
[----:B------:R-:W5:Y:S04]  /*4360*/  LDL R28, [R1+0x8] ;  /* 0x00000800011c7983 */ /* 0x000f680000100800 */
[----:B------:R-:W5:Y:S04]  /*4370*/  LDL R15, [R1+0xc] ;  /* 0x00000c00010f7983 */ /* 0x000f680000100800 */
[----:B------:R-:W1:Y:S01]  /*4380*/  @!P5 LDS.128 R4, [R12+0x400] ;  /* 0x000400000c04d984 */ /* 0x000e620000000c00 */
[----:B------:R-:W-:Y:S01]  /*4390*/  LOP3.LUT P3, RZ, R194, 0x4, RZ, 0xc0, !PT ;  /* 0x00000004c2ff7812 */ /* 0x000fe2000786c0ff */
[----:B------:R-:W-:-:S02]  /*43a0*/  VIADD R13, R9, 0x20 ;  /* 0x00000020090d7836 */ /* 0x000fc40000000000 */
[----:B------:R-:W5:Y:S10]  /*43b0*/  LDL R14, [R1+0x10] ;  /* 0x00001000010e7983 */ /* 0x000f740000100800 */
[----:B------:R-:W-:Y:S01]  /*43c0*/  @P3 VIADD R13, R9, 0xffffffe0 ;  /* 0xffffffe0090d3836 */ /* 0x000fe20000000000 */
[----:B0-----:R-:W-:-:S03]  /*43d0*/  @!P5 LEA R8, P3, R16, R11, 0x1 ;  /* 0x0000000b1008d211 */ /* 0x001fc600078608ff */
[----:B------:R-:W-:Y:S01]  /*43e0*/  IMAD R13, R13, 0x2, R2 ;  /* 0x000000020d0d7824 */ /* 0x000fe200078e0202 */
[----:B--2---:R-:W-:Y:S02]  /*43f0*/  @!P5 LEA.HI.X R9, R16, R10, R17, 0x1, P3 ;  /* 0x0000000a1009d211 */ /* 0x004fe400018f0c11 */
[----:B------:R-:W-:-:S03]  /*4400*/  ISETP.GE.AND P3, PT, R19, UR4, PT ;  /* 0x0000000413007c0c */ /* 0x000fc6000bf66270 */
[----:B-1----:R0:W-:Y:S10]  /*4410*/  @!P5 ST.E.128 desc[UR40][R8.64], R4 ;  /* 0x000000040800d985 */ /* 0x0021f4000c101d28 */
[----:B------:R-:W1:Y:S01]  /*4420*/  @!P3 LDS.128 R4, [R13+0x400] ;  /* 0x000400000d04b984 */ /* 0x000e620000000c00 */
[----:B0-----:R-:W-:-:S04]  /*4430*/  @!P3 LEA R8, P5, R19, R11, 0x1 ;  /* 0x0000000b1308b211 */ /* 0x001fc800078a08ff */
[----:B------:R-:W-:Y:S02]  /*4440*/  @!P3 LEA.HI.X R9, R19, R10, R195, 0x1, P5 ;  /* 0x0000000a1309b211 */ /* 0x000fe400028f0cc3 */
[----:B------:R-:W-:-:S03]  /*4450*/  ISETP.GE.AND P5, PT, R210, UR4, PT ;  /* 0x00000004d2007c0c */ /* 0x000fc6000bfa6270 */
[----:B-1----:R0:W-:Y:S10]  /*4460*/  @!P3 ST.E.128 desc[UR40][R8.64], R4 ;  /* 0x000000040800b985 */ /* 0x0021f4000c101d28 */
[----:B------:R-:W1:Y:S01]  /*4470*/  @!P5 LDS.128 R4, [R12+0x2400] ;  /* 0x002400000c04d984 */ /* 0x000e620000000c00 */
[----:B0-----:R-:W-:-:S05]  /*4480*/  @!P5 LEA R8, P3, R210, R11, 0x1 ;  /* 0x0000000bd208d211 */ /* 0x001fca00078608ff */
[----:B------:R-:W-:Y:S01]  /*4490*/  @!P5 IMAD.X R9, R10, 0x1, R221, P3 ;  /* 0x000000010a09d824 */ /* 0x000fe200018e06dd */
[----:B------:R-:W-:-:S04]  /*44a0*/  ISETP.GE.AND P3, PT, R209, UR4, PT ;  /* 0x00000004d1007c0c */ /* 0x000fc8000bf66270 */
[----:B-1----:R0:W-:Y:S09]  /*44b0*/  @!P5 ST.E.128 desc[UR40][R8.64], R4 ;  /* 0x000000040800d985 */ /* 0x0021f2000c101d28 */
        /* <DEDUP_REMOVED lines=42> */
[----:B---3--:R-:W-:Y:S01]  /*4760*/  @!P3 IMAD.X R9, R10, 0x1, R30, P5 ;  /* 0x000000010a09b824 */ /* 0x008fe200028e061e */
[----:B------:R-:W-:-:S04]  /*4770*/  ISETP.GE.AND P5, PT, R200, UR4, PT ;  /* 0x00000004c8007c0c */ /* 0x000fc8000bfa6270 */
[----:B-1----:R0:W-:Y:S09]  /*4780*/  @!P3 ST.E.128 desc[UR40][R8.64], R4 ;  /* 0x000000040800b985 */ /* 0x0021f2000c101d28 */
[----:B------:R-:W1:Y:S01]  /*4790*/  @!P5 LDS.128 R4, [R12+0xc400] ;  /* 0x00c400000c04d984 */ /* 0x000e620000000c00 */
[----:B0-----:R-:W-:-:S05]  /*47a0*/  @!P5 LEA R8, P3, R200, R11, 0x1 ;  /* 0x0000000bc808d211 */ /* 0x001fca00078608ff */
[----:B----4-:R-:W-:Y:S01]  /*47b0*/  @!P5 IMAD.X R9, R10, 0x1, R29, P3 ;  /* 0x000000010a09d824 */ /* 0x010fe200018e061d */
[----:B------:R-:W-:-:S04]  /*47c0*/  ISETP.GE.AND P3, PT, R199, UR4, PT ;  /* 0x00000004c7007c0c */ /* 0x000fc8000bf66270 */
[----:B-1----:R0:W-:Y:S09]  /*47d0*/  @!P5 ST.E.128 desc[UR40][R8.64], R4 ;  /* 0x000000040800d985 */ /* 0x0021f2000c101d28 */
[----:B------:R-:W1:Y:S01]  /*47e0*/  @!P3 LDS.128 R4, [R13+0xc400] ;  /* 0x00c400000d04b984 */ /* 0x000e620000000c00 */
[----:B0-----:R-:W-:-:S05]  /*47f0*/  @!P3 LEA R8, P5, R199, R11, 0x1 ;  /* 0x0000000bc708b211 */ /* 0x001fca00078a08ff */
[----:B-----5:R-:W-:Y:S01]  /*4800*/  @!P3 IMAD.X R9, R10, 0x1, R28, P5 ;  /* 0x000000010a09b824 */ /* 0x020fe200028e061c */
        /* <DEDUP_REMOVED lines=9> */
[----:B------:R-:W-:-:S05]  /*48a0*/  @!P3 IMAD.X R9, R10, 0x1, R14, P5 ;  /* 0x000000010a09b824 */ /* 0x000fca00028e060e */
[----:B-1----:R3:W-:Y:S03]  /*48b0*/  @!P3 ST.E.128 desc[UR40][R8.64], R4 ;  /* 0x000000040800b985 */ /* 0x0027e6000c101d28 */
.L_x_3854:
[----:B------:R-:W-:Y:S05]  /*48c0*/  BSYNC B0 ;  /* 0x0000000000007941 */ /* 0x000fea0003800000 */
.L_x_3853:
[----:B------:R-:W-:Y:S01]  /*48d0*/  @!PT LDS RZ, [RZ] ;  /* 0x00000000fffff984 */ /* 0x000fe20000000800 */
[----:B------:R-:W-:Y:S01]  /*48e0*/  @!PT LDS RZ, [RZ] ;  /* 0x00000000fffff984 */ /* 0x000fe20000000800 */
[----:B------:R-:W-:Y:S01]  /*48f0*/  @!PT LDS RZ, [RZ] ;  /* 0x00000000fffff984 */ /* 0x000fe20000000800 */
[----:B------:R-:W-:Y:S01]  /*4900*/  @!PT LDS RZ, [RZ] ;  /* 0x00000000fffff984 */ /* 0x000fe20000000800 */
[----:B------:R4:W-:Y:S06]  /*4910*/  MEMBAR.ALL.CTA ;  /* 0x0000000000007992 */ /* 0x0009ec0000008000 */
[----:B----4-:R-:W4:Y:S01]  /*4920*/  FENCE.VIEW.ASYNC.S ;  /* 0x00000000000073c6 */ /* 0x010f220000000000 */
[----:B-1----:R-:W-:Y:S01]  /*4930*/  @!P4 VIADD R64, R64, 0x28cc0 ;  /* 0x00028cc04040c836 */ /* 0x002fe20000000000 */
[----:B----4-:R1:W-:Y:S04]  /*4940*/  BAR.SYNC.DEFER_BLOCKING R49, 0x80 ;  /* 0x000200310000751d */ /* 0x0103e80000010000 */
[----:B------:R-:W-:Y:S01]  /*4950*/  @!P4 PRMT R64, RZ, 0x654, R64 ;  /* 0x00000654ff40c816 */ /* 0x000fe20000000040 */
[----:B------:R-:W-:Y:S01]  /*4960*/  VIADD R22, R22, 0x1 ;  /* 0x0000000116167836 */ /* 0x000fe20000000000 */
[----:B------:R-:W-:-:S02]  /*4970*/  PLOP3.LUT P3, PT, PT, PT, PT, 0x8, 0x0 ;  /* 0x000000000000781c */ /* 0x000fc40003f6e170 */
[----:B------:R1:W-:Y:S02]  /*4980*/  @!P4 SYNCS.ARRIVE.TRANS64.RED.A1T0 RZ, [R64+URZ], RZ ;  /* 0x000000ff40ffc9a7 */ /* 0x0003e4000810043f */
[----:B------:R-:W-:-:S04]  /*4990*/  ISETP.NE.AND P4, PT, R22, 0x2, PT ;  /* 0x000000021600780c */ /* 0x000fc80003f85270 */
[----:B---3--:R-:W-:Y:S02]  /*49a0*/  SEL R4, RZ, 0x1, P4 ;  /* 0x00000001ff047807 */ /* 0x008fe40002000000 */
[----:B------:R-:W-:Y:S02]  /*49b0*/  SEL R22, R22, RZ, P4 ;  /* 0x000000ff16167207 */ /* 0x000fe40002000000 */
[----:B------:R-:W-:Y:S01]  /*49c0*/  LOP3.LUT R187, R187, R4, RZ, 0x3c, !PT ;  /* 0x00000004bbbb7212 */ /* 0x000fe200078e3cff */
[----:B-1----:R-:W-:Y:S06]  /*49d0*/  @P2 BRA `(.L_x_3855) ;  /* 0xffffffd800342947 */ /* 0x002fec000383ffff */
.L_x_3818:
[----:B------:R-:W3:Y:S01]  /*49e0*/  LDL R4, [R1+0x50] ;  /* 0x0000500001047983 */ /* 0x000ee20000100800 */
[----:B------:R-:W-:Y:S01]  /*49f0*/  BSSY B0, `(.L_x_3856) ;  /* 0x0000047000007945 */ /* 0x000fe20003800000 */
[----:B------:R-:W-:Y:S01]  /*4a00*/  IMAD.MOV.U32 R0, RZ, RZ, RZ ;  /* 0x000000ffff007224 */ /* 0x000fe200078e00ff */
        /* <DEDUP_REMOVED lines=30> */
[----:B------:R-:W-:-:S02]  /*4bf0*/  CS2R R94, SRZ ;  /* 0x00000000005e7805 */ /* 0x000fc4000001ff00 */
[----:B------:R-:W-:Y:S01]  /*4c00*/  CS2R R92, SRZ ;  /* 0x00000000005c7805 */ /* 0x000fe2000001ff00 */
[----:B------:R-:W-:Y:S01]  /*4c10*/  IMAD.MOV.U32 R91, RZ, RZ, RZ ;  /* 0x000000ffff5b7224 */ /* 0x000fe200078e00ff */
[----:B------:R-:W-:Y:S01]  /*4c20*/  CS2R R88, SRZ ;  /* 0x0000000000587805 */ /* 0x000fe2000001ff00 */
[----:B------:R-:W-:Y:S01]  /*4c30*/  IMAD.MOV.U32 R37, RZ, RZ, RZ ;  /* 0x000000ffff257224 */ /* 0x000fe200078e00ff */
[----:B------:R-:W-:Y:S02]  /*4c40*/  CS2R R86, SRZ ;  /* 0x0000000000567805 */ /* 0x000fe4000001ff00 */
[----:B------:R-:W-:Y:S01]  /*4c50*/  CS2R R84, SRZ ;  /* 0x0000000000547805 */ /* 0x000fe2000001ff00 */
[----:B------:R-:W-:Y:S01]  /*4c60*/  IMAD.MOV.U32 R83, RZ, RZ, RZ ;  /* 0x000000ffff537224 */ /* 0x000fe200078e00ff */
[----:B------:R-:W-:Y:S01]  /*4c70*/  CS2R R80, SRZ ;  /* 0x0000000000507805 */ /* 0x000fe2000001ff00 */
[----:B------:R-:W-:Y:S01]  /*4c80*/  IMAD.MOV.U32 R33, RZ, RZ, RZ ;  /* 0x000000ffff217224 */ /* 0x000fe200078e00ff */
[----:B------:R-:W-:-:S02]  /*4c90*/  CS2R R78, SRZ ;  /* 0x00000000004e7805 */ /* 0x000fc4000001ff00 */
[----:B------:R-:W-:Y:S02]  /*4ca0*/  CS2R R76, SRZ ;  /* 0x00000000004c7805 */ /* 0x000fe4000001ff00 */
[----:B------:R-:W-:Y:S02]  /*4cb0*/  MOV R75, RZ ;  /* 0x000000ff004b7202 */ /* 0x000fe40000000f00 */
[----:B------:R-:W-:Y:S02]  /*4cc0*/  CS2R R28, SRZ ;  /* 0x00000000001c7805 */ /* 0x000fe4000001ff00 */
[----:B------:R-:W-:Y:S01]  /*4cd0*/  CS2R R72, SRZ ;  /* 0x0000000000487805 */ /* 0x000fe2000001ff00 */
[----:B------:R-:W-:Y:S01]  /*4ce0*/  IMAD.MOV.U32 R71, RZ, RZ, RZ ;  /* 0x000000ffff477224 */ /* 0x000fe200078e00ff */
[----:B------:R-:W-:Y:S01]  /*4cf0*/  CS2R R68, SRZ ;  /* 0x0000000000447805 */ /* 0x000fe2000001ff00 */
[----:B------:R-:W-:Y:S01]  /*4d00*/  IMAD.MOV.U32 R15, RZ, RZ, RZ ;  /* 0x000000ffff0f7224 */ /* 0x000fe200078e00ff */
[----:B------:R-:W-:Y:S01]  /*4d10*/  CS2R R12, SRZ ;  /* 0x00000000000c7805 */ /* 0x000fe2000001ff00 */
[----:B------:R-:W-:Y:S01]  /*4d20*/  IMAD.MOV.U32 R67, RZ, RZ, RZ ;  /* 0x000000ffff437224 */ /* 0x000fe200078e00ff */
[----:B------:R-:W-:-:S02]  /*4d30*/  CS2R R64, SRZ ;  /* 0x0000000000407805 */ /* 0x000fc4000001ff00 */
[----:B------:R-:W-:Y:S01]  /*4d40*/  CS2R R62, SRZ ;  /* 0x00000000003e7805 */ /* 0x000fe2000001ff00 */
[----:B------:R-:W-:Y:S01]  /*4d50*/  IMAD.MOV.U32 R155, RZ, RZ, RZ ;  /* 0x000000ffff9b7224 */ /* 0x000fe200078e00ff */
[----:B------:R-:W-:Y:S02]  /*4d60*/  CS2R R156, SRZ ;  /* 0x00000000009c7805 */ /* 0x000fe4000001ff00 */
[----:B------:R-:W-:Y:S02]  /*4d70*/  CS2R R58, SRZ ;  /* 0x00000000003a7805 */ /* 0x000fe4000001ff00 */
[----:B------:R-:W-:Y:S02]  /*4d80*/  CS2R R158, SRZ ;  /* 0x00000000009e7805 */ /* 0x000fe4000001ff00 */
[----:B------:R-:W-:Y:S02]  /*4d90*/  CS2R R54, SRZ ;  /* 0x0000000000367805 */ /* 0x000fe4000001ff00 */
[----:B------:R-:W-:-:S02]  /*4da0*/  CS2R R160, SRZ ;  /* 0x0000000000a07805 */ /* 0x000fc4000001ff00 */
[----:B------:R-:W-:Y:S01]  /*4db0*/  CS2R R50, SRZ ;  /* 0x0000000000327805 */ /* 0x000fe2000001ff00 */
[----:B------:R-:W-:Y:S01]  /*4dc0*/  IMAD.MOV.U32 R162, RZ, RZ, RZ ;  /* 0x000000ffffa27224 */ /* 0x000fe200078e00ff */
[----:B------:R-:W-:Y:S02]  /*4dd0*/  CS2R R46, SRZ ;  /* 0x00000000002e7805 */ /* 0x000fe4000001ff00 */
[----:B------:R-:W-:Y:S01]  /*4de0*/  CS2R R42, SRZ ;  /* 0x00000000002a7805 */ /* 0x000fe2000001ff00 */
[----:B------:R-:W-:Y:S02]  /*4df0*/  IMAD.MOV.U32 R153, RZ, RZ, RZ ;  /* 0x000000ffff997224 */ /* 0x000fe400078e00ff */
[----:B------:R-:W-:Y:S02]  /*4e00*/  IMAD.MOV.U32 R39, RZ, RZ, RZ ;  /* 0x000000ffff277224 */ /* 0x000fe400078e00ff */
[----:B0-----:R-:W-:Y:S01]  /*4e10*/  IMAD.MOV.U32 R11, RZ, RZ, RZ ;  /* 0x000000ffff0b7224 */ /* 0x001fe200078e00ff */
[----:B---3--:R-:W-:Y:S01]  /*4e20*/  ISETP.NE.AND P0, PT, R4, 0x1, PT ;  /* 0x000000010400780c */ /* 0x008fe20003f05270 */
[----:B------:R-:W-:-:S12]  /*4e30*/  @P3 BRA `(.L_x_3857) ;  /* 0x0000000000083947 */ /* 0x000fd80003800000 */
[----:B------:R-:W0:Y:S02]  /*4e40*/  FENCE.VIEW.ASYNC.G ;  /* 0x00000000000073c6 */ /* 0x000e240000000100 */
[----:B0-----:R-:W-:Y:S06]  /*4e50*/  BAR.ARV 0xc, 0x180 ;  /* 0x0306000000007b1d */ /* 0x001fec0000002000 */
.L_x_3857:
[----:B------:R-:W-:Y:S05]  /*4e60*/  BSYNC B0 ;  /* 0x0000000000007941 */ /* 0x000fea0003800000 */
.L_x_3856:
[----:B------:R-:W-:Y:S01]  /*4e70*/  BSSY B7, `(.L_x_3858) ;  /* 0x00007ca000077945 */ /* 0x000fe20003800000 */
[----:B------:R-:W-:Y:S01]  /*4e80*/  IMAD.MOV.U32 R14, RZ, RZ, RZ ;  /* 0x000000ffff0e7224 */ /* 0x000fe200078e00ff */
[----:B------:R-:W-:Y:S01]  /*4e90*/  CS2R R8, SRZ ;  /* 0x0000000000087805 */ /* 0x000fe2000001ff00 */
[----:B------:R-:W-:Y:S01]  /*4ea0*/  IMAD.MOV.U32 R36, RZ, RZ, RZ ;  /* 0x000000ffff247224 */ /* 0x000fe200078e00ff */
[----:B------:R-:W-:Y:S01]  /*4eb0*/  CS2R R6, SRZ ;  /* 0x0000000000067805 */ /* 0x000fe2000001ff00 */
[----:B------:R-:W-:Y:S02]  /*4ec0*/  IMAD.MOV.U32 R35, RZ, RZ, RZ ;  /* 0x000000ffff237224 */ /* 0x000fe400078e00ff */
[----:B--2---:R-:W-:Y:S02]  /*4ed0*/  IMAD.MOV.U32 R10, RZ, RZ, RZ ;  /* 0x000000ffff0a7224 */ /* 0x004fe400078e00ff */
[----:B------:R-:W-:Y:S02]  /*4ee0*/  IMAD.MOV.U32 R32, RZ, RZ, RZ ;  /* 0x000000ffff207224 */ /* 0x000fe400078e00ff */
[----:B------:R-:W-:-:S02]  /*4ef0*/  IMAD.MOV.U32 R31, RZ, RZ, RZ ;  /* 0x000000ffff1f7224 */ /* 0x000fc400078e00ff */
[----:B------:R-:W-:Y:S02]  /*4f00*/  IMAD.MOV.U32 R152, RZ, RZ, RZ ;  /* 0x000000ffff987224 */ /* 0x000fe400078e00ff */
[----:B------:R-:W-:Y:S02]  /*4f10*/  IMAD.MOV.U32 R154, RZ, RZ, RZ ;  /* 0x000000ffff9a7224 */ /* 0x000fe400078e00ff */
[----:B------:R-:W-:Y:S02]  /*4f20*/  IMAD.MOV.U32 R3, RZ, RZ, RZ ;  /* 0x000000ffff037224 */ /* 0x000fe400078e00ff */
[----:B------:R-:W-:Y:S01]  /*4f30*/  IMAD.MOV.U32 R5, RZ, RZ, RZ ;  /* 0x000000ffff057224 */ /* 0x000fe200078e00ff */
[----:B------:R-:W-:Y:S06]  /*4f40*/  @!P0 BRA `(.L_x_3859) ;  /* 0x0000001800b88947 */ /* 0x000fec0003800000 */
[----:B------:R-:W-:Y:S02]  /*4f50*/  ISETP.GE.AND P1, PT, R168, 0x1, PT ;  /* 0x00000001a800780c */ /* 0x000fe40003f26270 */
[----:B------:R-:W-:-:S11]  /*4f60*/  PLOP3.LUT P0, PT, PT, PT, PT, 0x80, 0x0 ;  /* 0x000000000000781c */ /* 0x000fd60003f0f070 */
[----:B------:R-:W-:Y:S05]  /*4f70*/  @!P1 BRA `(.L_x_3860) ;  /* 0x0000007800e49947 */ /* 0x000fea0003800000 */
[----:B------:R-:W0:Y:S01]  /*4f80*/  S2R R26, SR_TID.X ;  /* 0x00000000001a7919 */ /* 0x000e220000002100 */
[----:B------:R-:W-:Y:S01]  /*4f90*/  ISETP.NE.AND P0, PT, R186, 0x3, PT ;  /* 0x00000003ba00780c */ /* 0x000fe20003f05270 */
[----:B0-----:R-:W-:-:S05]  /*4fa0*/  VIADD R26, R26, 0xffffff80 ;  /* 0xffffff801a1a7836 */ /* 0x001fca0000000000 */
[----:B------:R-:W-:-:S04]  /*4fb0*/  SHF.R.S32.HI R4, RZ, 0x1f, R26 ;  /* 0x0000001fff047819 */ /* 0x000fc8000001141a */
[----:B------:R-:W-:-:S04]  /*4fc0*/  LEA.HI R4, R4, R26, RZ, 0x7 ;  /* 0x0000001a04047211 */ /* 0x000fc800078f38ff */
[----:B------:R-:W-:-:S05]  /*4fd0*/  SHF.R.S32.HI R4, RZ, 0x7, R4 ;  /* 0x00000007ff047819 */ /* 0x000fca0000011404 */
[----:B------:R-:W0:Y:S02]  /*4fe0*/  SHFL.IDX PT, R0, R4, RZ, 0x1f ;  /* 0x00001fff04007589 */ /* 0x000e2400000e0000 */
[----:B0-----:R-:W-:-:S04]  /*4ff0*/  LEA.HI R3, R0, R0, RZ, 0x1 ;  /* 0x0000000000037211 */ /* 0x001fc800078f08ff */
[----:B------:R-:W-:-:S05]  /*5000*/  LOP3.LUT R3, R3, 0x1fffe, RZ, 0xc0, !PT ;  /* 0x0001fffe03037812 */ /* 0x000fca00078ec0ff */
[----:B------:R-:W-:-:S04]  /*5010*/  IMAD.IADD R3, R0, 0x1, -R3 ;  /* 0x0000000100037824 */ /* 0x000fc800078e0a03 */
[----:B------:R-:W-:-:S04]  /*5020*/  IMAD R3, R3, 0x8000, R2 ;  /* 0x0000800003037824 */ /* 0x000fc800078e0202 */
[----:B------:R-:W-:-:S05]  /*5030*/  VIADD R3, R3, 0x400 ;  /* 0x0000040003037836 */ /* 0x000fca0000000000 */
[----:B------:R-:W-:-:S04]  /*5040*/  SHF.R.U32.HI R3, RZ, 0x4, R3 ;  /* 0x00000004ff037819 */ /* 0x000fc80000011603 */
[----:B------:R-:W-:-:S04]  /*5050*/  LOP3.LUT R0, R3, 0x3fff, RZ, 0xc0, !PT ;  /* 0x00003fff03007812 */ /* 0x000fc800078ec0ff */
[----:B------:R-:W-:Y:S01]  /*5060*/  LOP3.LUT R0, R0, 0x2000000, RZ, 0xfc, !PT ;  /* 0x0200000000007812 */ /* 0x000fe200078efcff */
[----:B------:R-:W-:Y:S06]  /*5070*/  @!P0 BRA `(.L_x_3861) ;  /* 0x0000000000048947 */ /* 0x000fec0003800000 */
[----:B------:R-:W-:Y:S01]  /*5080*/  BPT.TRAP 0x1 ;  /* 0x000000040000795c */ /* 0x000fe20000300000 */
.L_x_3861:
[----:B------:R-:W-:Y:S01]  /*5090*/  IMAD R3, R18, 0x8, R2 ;  /* 0x0000000812037824 */ /* 0x000fe200078e0202 */
[----:B------:R-:W-:Y:S01]  /*50a0*/  SHF.L.U32 R6, R23, 0x1f, RZ ;  /* 0x0000001f17067819 */ /* 0x000fe200000006ff */
[----:B------:R-:W-:Y:S01]  /*50b0*/  VIADD R4, R2, 0x26800 ;  /* 0x0002680002047836 */ /* 0x000fe20000000000 */
[----:B------:R-:W-:Y:S02]  /*50c0*/  BSSY B0, `(.L_x_3862) ;  /* 0x0000008000007945 */ /* 0x000fe40003800000 */
[----:B------:R-:W0:Y:S02]  /*50d0*/  SYNCS.PHASECHK.TRANS64.TRYWAIT P1, [R3+URZ+0x28c50], R6 ;  /* 0x028c5006030075a7 */ /* 0x000e24000802017f */
[----:B------:R-:W-:Y:S01]  /*50e0*/  SHF.R.U32.HI R5, RZ, 0x4, R4 ;  /* 0x00000004ff057819 */ /* 0x000fe20000011604 */
[----:B------:R-:W-:-:S03]  /*50f0*/  IMAD R4, R18, 0x1000, R0 ;  /* 0x0000100012047824 */ /* 0x000fc600078e0200 */
[----:B------:R-:W-:-:S04]  /*5100*/  LOP3.LUT R5, R5, 0x3fff, RZ, 0xc0, !PT ;  /* 0x00003fff05057812 */ /* 0x000fc800078ec0ff */
[----:B------:R-:W-:Y:S01]  /*5110*/  LOP3.LUT R10, R5, 0x10000, RZ, 0xfc, !PT ;  /* 0x00010000050a7812 */ /* 0x000fe200078efcff */
[----:B------:R-:W-:Y:S01]  /*5120*/  IMAD.MOV.U32 R5, RZ, RZ, 0x40000040 ;  /* 0x40000040ff057424 */ /* 0x000fe200078e00ff */
[----:B0-----:R-:W-:Y:S06]  /*5130*/  @!P1 BRA `(.L_x_3863) ;  /* 0x0000012000749947 */ /* 0x001fec0003800000 */
.L_x_4087:
[----:B------:R-:W-:Y:S05]  /*5140*/  BSYNC B0 ;  /* 0x0000000000007941 */ /* 0x000fea0003800000 */
.L_x_3862:
[----:B------:R-:W-:Y:S01]  /*5150*/  BAR.SYNC.DEFER_BLOCKING 0xe, 0x100 ;  /* 0x0384000000007b1d */ /* 0x000fe20000010000 */
[----:B------:R-:W-:Y:S01]  /*5160*/  IMAD.MOV.U32 R11, RZ, RZ, 0x40000040 ;  /* 0x40000040ff0b7424 */ /* 0x000fe200078e00ff */
[C---:B------:R-:W-:Y:S01]  /*5170*/  R2UR UR6, R4.reuse ;  /* 0x00000000040672ca */ /* 0x040fe200000e0000 */
[----:B0-----:R-:W-:Y:S01]  /*5180*/  VIADD R6, R4, 0x80 ;  /* 0x0000008004067836 */ /* 0x001fe20000000000 */
[----:B------:R-:W-:Y:S01]  /*5190*/  R2UR UR7, R5 ;  /* 0x00000000050772ca */ /* 0x000fe200000e0000 */
[----:B------:R-:W-:Y:S01]  /*51a0*/  IMAD.MOV.U32 R7, RZ, RZ, 0x40000040 ;  /* 0x40000040ff077424 */ /* 0x000fe200078e00ff */
[C---:B------:R-:W-:Y:S01]  /*51b0*/  R2UR UR4, R10.reuse ;  /* 0x000000000a0472ca */ /* 0x040fe200000e0000 */
[----:B------:R-:W-:Y:S01]  /*51c0*/  VIADD R8, R10, 0x2 ;  /* 0x000000020a087836 */ /* 0x000fe20000000000 */
[----:B------:R-:W-:Y:S01]  /*51d0*/  R2UR UR5, R11 ;  /* 0x000000000b0572ca */ /* 0x000fe200000e0000 */
[----:B------:R-:W-:Y:S02]  /*51e0*/  IMAD.MOV.U32 R9, RZ, RZ, 0x40000040 ;  /* 0x40000040ff097424 */ /* 0x000fe400078e00ff */
[----:B------:R-:W-:-:S05]  /*51f0*/  IMAD.MOV.U32 R5, RZ, RZ, 0x40000040 ;  /* 0x40000040ff057424 */ /* 0x000fca00078e00ff */
[----:B------:R-:W-:Y:S01]  /*5200*/  R2UR UR15, R5 ;  /* 0x00000000050f72ca */ /* 0x000fe200000e0000 */
[----:B------:R-:W-:-:S05]  /*5210*/  IMAD.MOV.U32 R5, RZ, RZ, 0x40000040 ;  /* 0x40000040ff057424 */ /* 0x000fca00078e00ff */
[----:B------:R-:W-:Y:S01]  /*5220*/  R2UR UR13, R5 ;  /* 0x00000000050d72ca */ /* 0x000fe200000e0000 */
[----:B-----5:R-:W-:-:S06]  /*5230*/  WARPGROUP.ARRIVE ;  /* 0x00000000000079c5 */ /* 0x020fcc0000000000 */
[----:B------:R-:W-:Y:S01]  /*5240*/  HGMMA.64x256x16.F32.BF16 R24, gdesc[UR4].tnspB, RZ, !UPT, gsb0 ;  /* 0x43e00000041879f0 */ /* 0x000fe2000c0018ff */
[----:B------:R-:W-:Y:S01]  /*5250*/  R2UR UR6, R6 ;  /* 0x00000000060672ca */ /* 0x000fe200000e0000 */
[----:B------:R-:W-:Y:S01]  /*5260*/  VIADD R6, R4, 0x100 ;  /* 0x0000010004067836 */ /* 0x000fe20000000000 */
[----:B------:R-:W-:Y:S01]  /*5270*/  R2UR UR7, R7 ;  /* 0x00000000070772ca */ /* 0x000fe200000e0000 */
[----:B------:R-:W-:Y:S01]  /*5280*/  IMAD.MOV.U32 R7, RZ, RZ, 0x40000040 ;  /* 0x40000040ff077424 */ /* 0x000fe200078e00ff */
[----:B------:R-:W-:Y:S01]  /*5290*/  R2UR UR4, R8 ;  /* 0x00000000080472ca */ /* 0x000fe200000e0000 */
[----:B------:R-:W-:Y:S01]  /*52a0*/  VIADD R4, R4, 0x180 ;  /* 0x0000018004047836 */ /* 0x000fe20000000000 */
[----:B------:R-:W-:Y:S02]  /*52b0*/  R2UR UR5, R9 ;  /* 0x00000000090572ca */ /* 0x000fe400000e0000 */
[----:B------:R-:W-:Y:S01]  /*52c0*/  R2UR UR10, R6 ;  /* 0x00000000060a72ca */ /* 0x000fe200000e0000 */
[----:B------:R-:W-:Y:S01]  /*52d0*/  VIADD R6, R10, 0x4 ;  /* 0x000000040a067836 */ /* 0x000fe20000000000 */
[----:B------:R-:W-:Y:S01]  /*52e0*/  R2UR UR11, R7 ;  /* 0x00000000070b72ca */ /* 0x000fe200000e0000 */
[----:B------:R-:W-:Y:S01]  /*52f0*/  IMAD.MOV.U32 R7, RZ, RZ, 0x40000040 ;  /* 0x40000040ff077424 */ /* 0x000fe200078e00ff */
[----:B------:R-:W-:Y:S01]  /*5300*/  R2UR UR14, R4 ;  /* 0x00000000040e72ca */ /* 0x000fe200000e0000 */
[----:B------:R-:W-:Y:S01]  /*5310*/  VIADD R4, R10, 0x6 ;  /* 0x000000060a047836 */ /* 0x000fe20000000000 */
[----:B------:R-:W-:-:S02]  /*5320*/  R2UR UR8, R6 ;  /* 0x00000000060872ca */ /* 0x000fc400000e0000 */
[----:B------:R-:W-:Y:S02]  /*5330*/  R2UR UR9, R7 ;  /* 0x00000000070972ca */ /* 0x000fe400000e0000 */
[----:B------:R-:W-:Y:S01]  /*5340*/  R2UR UR12, R4 ;  /* 0x00000000040c72ca */ /* 0x000fe200000e0000 */
[----:B------:R-:W-:Y:S02]  /*5350*/  WARPGROUP.DEPBAR.LE gsb0, 0x0 ;  /* 0x00008000000079c5 */ /* 0x000fe40000010000 */
        /* <DEDUP_REMOVED lines=14> */
.L_x_3864:
[----:B------:R-:W-:Y:S01]  /*5440*/  ISETP.GE.AND P1, PT, R168, 0x41, PT ;  /* 0x00000041a800780c */ /* 0x000fe20003f26270 */
[----:B------:R-:W-:Y:S01]  /*5450*/  VIADD R10, R3, 0x28c60 ;  /* 0x00028c60030a7836 */ /* 0x000fe20000000000 */
[----:B------:R-:W-:Y:S04]  /*5460*/  BSSY B0, `(.L_x_3865) ;  /* 0x00000cd000007945 */ /* 0x000fe80003800000 */
[----:B------:R-:W-:-:S04]  /*5470*/  PRMT R10, R193, 0x654, R10 ;  /* 0x00000654c10a7816 */ /* 0x000fc8000000000a */
[----:B------:R0:W-:Y:S03]  /*5480*/  SYNCS.ARRIVE.TRANS64.RED.A1T0 RZ, [R10+URZ], RZ ;  /* 0x000000ff0aff79a7 */ /* 0x0001e6000810043f */
[----:B------:R-:W-:Y:S05]  /*5490*/  @!P1 BRA `(.L_x_3866) ;  /* 0x0000000c00249947 */ /* 0x000fea0003800000 */
[----:B------:R-:W-:-:S07]  /*54a0*/  VIADD R215, R215, 0xfffffffe ;  /* 0xfffffffed7d77836 */ /* 0x000fce0000000000 */
.L_x_3873:
[----:B------:R-:W-:Y:S01]  /*54b0*/  BAR.SYNC.DEFER_BLOCKING 0xe, 0x100 ;  /* 0x0384000000007b1d */ /* 0x000fe20000010000 */
[C---:B------:R-:W-:Y:S01]  /*54c0*/  IMAD R3, R18.reuse, 0x40, R198 ;  /* 0x0000004012037824 */ /* 0x040fe200078e02c6 */
[----:B------:R-:W-:Y:S01]  /*54d0*/  ISETP.GT.AND P2, PT, R215, RZ, PT ;  /* 0x000000ffd700720c */ /* 0x000fe20003f44270 */
[----:B------:R-:W-:Y:S02]  /*54e0*/  VIADD R18, R18, 0x1 ;  /* 0x0000000112127836 */ /* 0x000fe40000000000 */
[----:B------:R-:W-:Y:S02]  /*54f0*/  IMAD R3, R3, 0x4, R2 ;  /* 0x0000000403037824 */ /* 0x000fe400078e0202 */
[----:B------:R-:W-:Y:S01]  /*5500*/  VIADD R215, R215, 0xffffffff ;  /* 0xffffffffd7d77836 */ /* 0x000fe20000000000 */
[----:B------:R-:W-:-:S04]  /*5510*/  ISETP.NE.AND P1, PT, R18, 0x2, PT ;  /* 0x000000021200780c */ /* 0x000fc80003f25270 */
[----:B------:R-:W-:Y:S01]  /*5520*/  SEL R18, R18, RZ, P1 ;  /* 0x000000ff12127207 */ /* 0x000fe20000800000 */
[----:B01----:R-:W0:Y:S04]  /*5530*/  LDS R10, [R3+0x28800] ;  /* 0x02880000030a7984 */ /* 0x003e280000000800 */
        /* <DEDUP_REMOVED lines=130> */
[----:B------:R-:W-:Y:S01]  /*5d60*/  LOP3.LUT R23, R23, R10, RZ, 0x3c, !PT ;  /* 0x0000000a17177212 */ /* 0x000fe200078e3cff */
[----:B------:R-:W-:Y:S06]  /*5d70*/  @!P0 BRA `(.L_x_3867) ;  /* 0x0000000000048947 */ /* 0x000fec0003800000 */
[----:B------:R-:W-:Y:S01]  /*5d80*/  BPT.TRAP 0x1 ;  /* 0x000000040000795c */ /* 0x000fe20000300000 */
.L_x_3867:
[----:B------:R-:W-:Y:S01]  /*5d90*/  IMAD R3, R18, 0x8, R2 ;  /* 0x0000000812037824 */ /* 0x000fe200078e0202 */
[----:B------:R-:W-:-:S04]  /*5da0*/  SHF.L.U32 R10, R23, 0x1f, RZ ;  /* 0x0000001f170a7819 */ /* 0x000fc800000006ff */
[----:B------:R0:W1:Y:S01]  /*5db0*/  SYNCS.PHASECHK.TRANS64.TRYWAIT P1, [R3+URZ+0x28c50], R10 ;  /* 0x028c500a030075a7 */ /* 0x000062000802017f */
[----:B------:R-:W-:Y:S05]  /*5dc0*/  @!P0 BRA `(.L_x_3868) ;  /* 0x0000000000048947 */ /* 0x000fea0003800000 */
[----:B------:R-:W-:Y:S01]  /*5dd0*/  BPT.TRAP 0x1 ;  /* 0x000000040000795c */ /* 0x000fe20000300000 */
.L_x_3868:
[----:B------:R-:W-:Y:S04]  /*5de0*/  BSSY B1, `(.L_x_3869) ;  /* 0x0000004000017945 */ /* 0x000fe80003800000 */
[----:B-1----:R-:W-:Y:S05]  /*5df0*/  @P1 BRA `(.L_x_3870) ;  /* 0x0000000000081947 */ /* 0x002fea0003800000 */
[----:B------:R-:W1:Y:S02]  /*5e00*/  SYNCS.PHASECHK.TRANS64.TRYWAIT P1, [R3+URZ+0x28c50], R10 ;  /* 0x028c500a030075a7 */ /* 0x000e64000802017f */
[----:B-1----:R-:W-:Y:S05]  /*5e10*/  @!P1 BRA `(.L_x_3871) ;  /* 0x0000011400509947 */ /* 0x002fea0003800000 */
.L_x_3870:
[----:B------:R-:W-:Y:S05]  /*5e20*/  BSYNC B1 ;  /* 0x0000000000017941 */ /* 0x000fea0003800000 */
.L_x_3869:
[----:B01----:R-:W-:Y:S01]  /*5e30*/  IMAD R10, R18, 0x1000, R0 ;  /* 0x00001000120a7824 */ /* 0x003fe200078e0200 */
[----:B------:R-:W-:Y:S01]  /*5e40*/  WARPGROUP.ARRIVE ;  /* 0x00000000000079c5 */ /* 0x000fe20000000000 */
[----:B------:R-:W-:Y:S01]  /*5e50*/  IMAD.MOV.U32 R11, RZ, RZ, 0x40000040 ;  /* 0x40000040ff0b7424 */ /* 0x000fe200078e00ff */
[----:B------:R-:W-:Y:S01]  /*5e60*/  R2UR UR8, R8 ;  /* 0x00000000080872ca */ /* 0x000fe200000e0000 */
[C---:B------:R-:W-:Y:S01]  /*5e70*/  VIADD R12, R10.reuse, 0x80 ;  /* 0x000000800a0c7836 */ /* 0x040fe20000000000 */
[----:B------:R-:W-:Y:S01]  /*5e80*/  R2UR UR6, R10 ;  /* 0x000000000a0672ca */ /* 0x000fe200000e0000 */
[----:B------:R-:W-:Y:S01]  /*5e90*/  IMAD.MOV.U32 R13, RZ, RZ, 0x40000040 ;  /* 0x40000040ff0d7424 */ /* 0x000fe200078e00ff */
[C---:B------:R-:W-:Y:S02]  /*5ea0*/  R2UR UR7, R11.reuse ;  /* 0x000000000b0772ca */ /* 0x040fe400000e0000 */
[----:B------:R-:W-:Y:S02]  /*5eb0*/  R2UR UR10, R12 ;  /* 0x000000000c0a72ca */ /* 0x000fe400000e0000 */
[C---:B------:R-:W-:Y:S01]  /*5ec0*/  IADD3 R12, R10.reuse, 0x100, RZ ;  /* 0x000001000a0c7810 */ /* 0x040fe20007ffe0ff */
[----:B------:R-:W-:Y:S01]  /*5ed0*/  VIADD R10, R10, 0x180 ;  /* 0x000001800a0a7836 */ /* 0x000fe20000000000 */
[----:B------:R-:W-:-:S02]  /*5ee0*/  R2UR UR5, R11 ;  /* 0x000000000b0572ca */ /* 0x000fc400000e0000 */
[----:B------:R-:W-:Y:S02]  /*5ef0*/  R2UR UR11, R13 ;  /* 0x000000000d0b72ca */ /* 0x000fe400000e0000 */
[----:B------:R-:W-:Y:S01]  /*5f00*/  R2UR UR18, R10 ;  /* 0x000000000a1272ca */ /* 0x000fe200000e0000 */
[----:B------:R-:W-:Y:S01]  /*5f10*/  VIADD R10, R2, 0x26800 ;  /* 0x00026800020a7836 */ /* 0x000fe20000000000 */
[----:B------:R-:W-:Y:S02]  /*5f20*/  R2UR UR9, R9 ;  /* 0x00000000090972ca */ /* 0x000fe400000e0000 */
[----:B------:R-:W-:Y:S02]  /*5f30*/  R2UR UR14, R12 ;  /* 0x000000000c0e72ca */ /* 0x000fe400000e0000 */
[----:B------:R-:W-:Y:S02]  /*5f40*/  SHF.R.U32.HI R10, RZ, 0x4, R10 ;  /* 0x00000004ff0a7819 */ /* 0x000fe4000001160a */
[----:B------:R-:W-:-:S02]  /*5f50*/  R2UR UR15, R13 ;  /* 0x000000000d0f72ca */ /* 0x000fc400000e0000 */
[----:B------:R-:W-:Y:S02]  /*5f60*/  LOP3.LUT R10, R10, 0x3fff, RZ, 0xc0, !PT ;  /* 0x00003fff0a0a7812 */ /* 0x000fe400078ec0ff */
[----:B------:R-:W-:Y:S02]  /*5f70*/  R2UR UR12, R6 ;  /* 0x00000000060c72ca */ /* 0x000fe400000e0000 */
[----:B------:R-:W-:Y:S02]  /*5f80*/  LOP3.LUT R10, R10, 0x10000, RZ, 0xfc, !PT ;  /* 0x000100000a0a7812 */ /* 0x000fe400078efcff */
[----:B------:R-:W-:Y:S02]  /*5f90*/  R2UR UR13, R7 ;  /* 0x00000000070d72ca */ /* 0x000fe400000e0000 */
[----:B------:R-:W-:Y:S02]  /*5fa0*/  R2UR UR4, R10 ;  /* 0x000000000a0472ca */ /* 0x000fe400000e0000 */
[----:B------:R-:W-:-:S02]  /*5fb0*/  R2UR UR19, R11 ;  /* 0x000000000b1372ca */ /* 0x000fc400000e0000 */
[----:B------:R-:W-:Y:S02]  /*5fc0*/  R2UR UR16, R4 ;  /* 0x00000000041072ca */ /* 0x000fe400000e0000 */
[----:B------:R-:W-:-:S07]  /*5fd0*/  R2UR UR17, R5 ;  /* 0x00000000051172ca */ /* 0x000fce00000e0000 */
        /* <DEDUP_REMOVED lines=17> */
.L_x_3872:
[----:B------:R-:W-:-:S05]  /*60f0*/  VIADD R10, R3, 0x28c60 ;  /* 0x00028c60030a7836 */ /* 0x000fca0000000000 */
[----:B------:R-:W-:-:S04]  /*6100*/  PRMT R10, R193, 0x654, R10 ;  /* 0x00000654c10a7816 */ /* 0x000fc8000000000a */
[----:B------:R1:W-:Y:S01]  /*6110*/  SYNCS.ARRIVE.TRANS64.RED.A1T0 RZ, [R10+URZ], RZ ;  /* 0x000000ff0aff79a7 */ /* 0x0003e2000810043f */
[----:B------:R-:W-:Y:S05]  /*6120*/  @P2 BRA `(.L_x_3873) ;  /* 0xfffffff000e02947 */ /* 0x000fea000383ffff */
.L_x_3866:
[----:B------:R-:W-:Y:S05]  /*6130*/  BSYNC B0 ;  /* 0x0000000000007941 */ /* 0x000fea0003800000 */
.L_x_3865:
[----:B------:R-:W-:Y:S01]  /*6140*/  BAR.SYNC.DEFER_BLOCKING 0xe, 0x100 ;  /* 0x0384000000007b1d */ /* 0x000fe20000010000 */
[C---:B------:R-:W-:Y:S01]  /*6150*/  IMAD R3, R18.reuse, 0x40, R198 ;  /* 0x0000004012037824 */ /* 0x040fe200078e02c6 */
[----:B------:R-:W-:Y:S01]  /*6160*/  PLOP3.LUT P0, PT, PT, PT, PT, 0x8, 0x0 ;  /* 0x000000000000781c */ /* 0x000fe20003f0e170 */
[----:B------:R-:W-:Y:S02]  /*6170*/  VIADD R18, R18, 0x1 ;  /* 0x0000000112127836 */ /* 0x000fe40000000000 */
[----:B------:R-:W-:Y:S02]  /*6180*/  IMAD R3, R3, 0x4, R2 ;  /* 0x0000000403037824 */ /* 0x000fe400078e0202 */
[----:B------:R-:W-:Y:S01]  /*6190*/  IMAD.MOV.U32 R21, RZ, RZ, RZ ;  /* 0x000000ffff157224 */ /* 0x000fe200078e00ff */
[----:B------:R-:W-:-:S04]  /*61a0*/  ISETP.NE.AND P1, PT, R18, 0x2, PT ;  /* 0x000000021200780c */ /* 0x000fc80003f25270 */
[----:B------:R-:W-:Y:S01]  /*61b0*/  SEL R18, R18, RZ, P1 ;  /* 0x000000ff12127207 */ /* 0x000fe20000800000 */
[----:B------:R-:W2:Y:S04]  /*61c0*/  LDS R2, [R3+0x28800] ;  /* 0x0288000003027984 */ /* 0x000ea80000000800 */
[----:B------:R-:W3:Y:S01]  /*61d0*/  LDS R0, [R3+0x28820] ;  /* 0x0288200003007984 */ /* 0x000ee20000000800 */
[-C--:B--2---:R-:W-:Y:S01]  /*61e0*/  FMUL.FTZ R152, R29, R2.reuse ;  /* 0x000000021d987220 */ /* 0x084fe20000410000 */
[-C--:B01----:R-:W-:Y:S01]  /*61f0*/  FMUL.FTZ R10, R33, R2.reuse ;  /* 0x00000002210a7220 */ /* 0x083fe20000410000 */
[-C--:B------:R-:W-:Y:S01]  /*6200*/  FMUL.FTZ R14, R37, R2.reuse ;  /* 0x00000002250e7220 */ /* 0x080fe20000410000 */
[----:B------:R-:W-:Y:S01]  /*6210*/  FMUL.FTZ R20, R41, R2 ;  /* 0x0000000229147220 */ /* 0x000fe20000410000 */
[-C--:B---3--:R-:W-:Y:S01]  /*6220*/  FMUL.FTZ R5, R26, R0.reuse ;  /* 0x000000001a057220 */ /* 0x088fe20000410000 */
        /* <DEDUP_REMOVED lines=64> */
[-C--:B------:R-:W-:Y:S01]  /*6630*/  FMUL.FTZ R154, R28, R2.reuse ;  /* 0x000000021c9a7220 */ /* 0x080fe20000410000 */
[-C--:B------:R-:W-:Y:S01]  /*6640*/  FMUL.FTZ R153, R40, R2.reuse ;  /* 0x0000000228997220 */ /* 0x080fe20000410000 */
[----:B------:R-:W-:Y:S01]  /*6650*/  FMUL.FTZ R8, R24, R2 ;  /* 0x0000000218087220 */ /* 0x000fe20000410000 */
[----:B------:R-:W-:Y:S01]  /*6660*/  LOP3.LUT R23, R23, R0, RZ, 0x3c, !PT ;  /* 0x0000000017177212 */ /* 0x000fe200078e3cff */
        /* <DEDUP_REMOVED lines=60> */
.L_x_3859:
[----:B------:R-:W-:Y:S02]  /*6a30*/  ISETP.GE.AND P1, PT, R168, 0x1, PT ;  /* 0x00000001a800780c */ /* 0x000fe40003f26270 */
[----:B------:R-:W-:-:S11]  /*6a40*/  PLOP3.LUT P0, PT, PT, PT, PT, 0x80, 0x0 ;  /* 0x000000000000781c */ /* 0x000fd60003f0f070 */
[----:B------:R-:W-:Y:S05]  /*6a50*/  @!P1 BRA `(.L_x_3860) ;  /* 0x00000060002c9947 */ /* 0x000fea0003800000 */
[----:B------:R-:W0:Y:S01]  /*6a60*/  S2R R26, SR_TID.X ;  /* 0x00000000001a7919 */ /* 0x000e220000002100 */
[----:B------:R-:W-:Y:S01]  /*6a70*/  BSSY B6, `(.L_x_3874) ;  /* 0x0000020000067945 */ /* 0x000fe20003800000 */
[----:B0-----:R-:W-:-:S05]  /*6a80*/  VIADD R26, R26, 0xffffff80 ;  /* 0xffffff801a1a7836 */ /* 0x001fca0000000000 */
[----:B------:R-:W-:-:S04]  /*6a90*/  SHF.R.S32.HI R4, RZ, 0x1f, R26 ;  /* 0x0000001fff047819 */ /* 0x000fc8000001141a */
[----:B------:R-:W-:-:S04]  /*6aa0*/  LEA.HI R4, R4, R26, RZ, 0x7 ;  /* 0x0000001a04047211 */ /* 0x000fc800078f38ff */
[----:B------:R-:W-:-:S05]  /*6ab0*/  SHF.R.S32.HI R4, RZ, 0x7, R4 ;  /* 0x00000007ff047819 */ /* 0x000fca0000011404 */
[----:B------:R-:W0:Y:S02]  /*6ac0*/  SHFL.IDX PT, R0, R4, RZ, 0x1f ;  /* 0x00001fff04007589 */ /* 0x000e2400000e0000 */
[----:B0-----:R-:W-:-:S04]  /*6ad0*/  LEA.HI R3, R0, R0, RZ, 0x1 ;  /* 0x0000000000037211 */ /* 0x001fc800078f08ff */
[----:B------:R-:W-:-:S05]  /*6ae0*/  LOP3.LUT R3, R3, 0x1fffe, RZ, 0xc0, !PT ;  /* 0x0001fffe03037812 */ /* 0x000fca00078ec0ff */
[----:B------:R-:W-:Y:S02]  /*6af0*/  IMAD.IADD R3, R0, 0x1, -R3 ;  /* 0x0000000100037824 */ /* 0x000fe400078e0a03 */
[----:B------:R-:W-:Y:S02]  /*6b00*/  VIADD R0, R2, 0x26800 ;  /* 0x0002680002007836 */ /* 0x000fe40000000000 */
[----:B------:R-:W-:-:S03]  /*6b10*/  IMAD R3, R3, 0x8000, R2 ;  /* 0x0000800003037824 */ /* 0x000fc600078e0202 */
[----:B------:R-:W-:Y:S01]  /*6b20*/  LOP3.LUT P0, RZ, R0, 0x3ff, RZ, 0xc0, !PT ;  /* 0x000003ff00ff7812 */ /* 0x000fe2000780c0ff */
[----:B------:R-:W-:-:S05]  /*6b30*/  VIADD R3, R3, 0x400 ;  /* 0x0000040003037836 */ /* 0x000fca0000000000 */
[----:B------:R-:W-:-:S04]  /*6b40*/  SHF.R.U32.HI R3, RZ, 0x4, R3 ;  /* 0x00000004ff037819 */ /* 0x000fc80000011603 */
[----:B------:R-:W-:-:S03]  /*6b50*/  LOP3.LUT R56, R3, 0x3fff, RZ, 0xc0, !PT ;  /* 0x00003fff03387812 */ /* 0x000fc600078ec0ff */
        /* <DEDUP_REMOVED lines=17> */
.L_x_3875:
[----:B------:R-:W-:Y:S05]  /*6c70*/  BSYNC B6 ;  /* 0x0000000000067941 */ /* 0x000fea0003800000 */
.L_x_3874:
[----:B------:R-:W-:Y:S02]  /*6c80*/  ULDC UR4, c[0x0][0x3f4] ;  /* 0x0000fd0000047ab9 */ /* 0x000fe40000000800 */
[----:B------:R-:W-:-:S13]  /*6c90*/  ISETP.LT.AND P0, PT, RZ, UR4, PT ;  /* 0x00000004ff007c0c */ /* 0x000fda000bf01270 */
[----:B------:R-:W-:Y:S05]  /*6ca0*/  @P0 BRA `(.L_x_3876) ;  /* 0x0000000000400947 */ /* 0x000fea0003800000 */
[----:B------:R-:W2:Y:S02]  /*6cb0*/  LDL R20, [R1+0x34] ;  /* 0x0000340001147983 */ /* 0x000ea40000100800 */
[----:B--2---:R-:W-:-:S04]  /*6cc0*/  LEA.HI R0, R20, R20, RZ, 0x1 ;  /* 0x0000001414007211 */ /* 0x004fc800078f08ff */
        /* <DEDUP_REMOVED lines=8> */
.L_x_3879:
[----:B-1----:R1:W2:Y:S02]  /*6d50*/  SYNCS.PHASECHK.TRANS64.TRYWAIT P0, [R2+URZ+0x28c00], R3 ;  /* 0x028c0003020075a7 */ /* 0x0022a4000800017f */
[----:B--2---:R-:W-:Y:S05]  /*6d60*/  @!P0 NANOSLEEP.SYNCS 0x989680 ;  /* 0x009896800000895d */ /* 0x004fea0003900000 */
[----:B------:R-:W2:Y:S02]  /*6d70*/  @!P0 SYNCS.PHASECHK.TRANS64 P0, [R2+URZ+0x28c00], R3 ;  /* 0x028c0003020085a7 */ /* 0x000ea4000800007f */
[----:B--2---:R-:W-:Y:S05]  /*6d80*/  @!P0 BRA `(.L_x_3879) ;  /* 0xfffffffc00f08947 */ /* 0x004fea000383ffff */
.L_x_3878:
[----:B------:R-:W-:Y:S05]  /*6d90*/  BSYNC B0 ;  /* 0x0000000000007941 */ /* 0x000fea0003800000 */
.L_x_3877:
[----:B------:R-:W-:Y:S05]  /*6da0*/  BRA `(.L_x_3880) ;  /* 0x0000002000b87947 */ /* 0x000fea0003800000 */
.L_x_3876:
[----:B-----5:R-:W-:Y:S01]  /*6db0*/  SHF.R.S32.HI R0, RZ, 0x1f, R24 ;  /* 0x0000001fff007819 */ /* 0x020fe20000011418 */
[----:B------:R-:W-:Y:S01]  /*6dc0*/  VIADD R4, R2, 0x20400 ;  /* 0x0002040002047836 */ /* 0x000fe20000000000 */
[----:B------:R-:W-:Y:S01]  /*6dd0*/  ULDC.64 UR4, c[0x0][0x3f8] ;  /* 0x0000fe0000047ab9 */ /* 0x000fe20000000a00 */
[----:B------:R-:W-:Y:S01]  /*6de0*/  ULDC.64 UR6, c[0x0][0x408] ;  /* 0x0001020000067ab9 */ /* 0x000fe20000000a00 */
[----:B------:R-:W-:Y:S01]  /*6df0*/  BSSY B6, `(.L_x_3881) ;  /* 0x0000021000067945 */ /* 0x000fe20003800000 */
[----:B------:R-:W-:Y:S01]  /*6e00*/  IMAD R3, R0, UR4, RZ ;  /* 0x0000000400037c24 */ /* 0x000fe2000f8e02ff */
[----:B------:R-:W-:Y:S01]  /*6e10*/  LOP3.LUT P0, RZ, R4, 0x3ff, RZ, 0xc0, !PT ;  /* 0x000003ff04ff7812 */ /* 0x000fe2000780c0ff */
[----:B------:R-:W-:Y:S02]  /*6e20*/  IMAD R9, R0, UR6, RZ ;  /* 0x0000000600097c24 */ /* 0x000fe4000f8e02ff */
[----:B------:R-:W-:-:S04]  /*6e30*/  IMAD.WIDE.U32 R4, R24, UR4, RZ ;  /* 0x0000000418047c25 */ /* 0x000fc8000f8e00ff */
[C---:B------:R-:W-:Y:S01]  /*6e40*/  IMAD R3, R24.reuse, UR5, R3 ;  /* 0x0000000518037c24 */ /* 0x040fe2000f8e0203 */
[----:B------:R-:W-:Y:S01]  /*6e50*/  ULDC.64 UR4, c[0x0][0x3e8] ;  /* 0x0000fa0000047ab9 */ /* 0x000fe20000000a00 */
[----:B------:R-:W-:-:S04]  /*6e60*/  IMAD.WIDE.U32 R6, R24, UR6, RZ ;  /* 0x0000000618067c25 */ /* 0x000fc8000f8e00ff */
[----:B------:R-:W-:Y:S01]  /*6e70*/  IMAD R9, R24, UR7, R9 ;  /* 0x0000000718097c24 */ /* 0x000fe2000f8e0209 */
[----:B------:R-:W-:Y:S01]  /*6e80*/  ULDC.64 UR6, c[0x0][0x400] ;  /* 0x0001000000067ab9 */ /* 0x000fe20000000a00 */
[----:B------:R-:W-:Y:S01]  /*6e90*/  IMAD.IADD R3, R3, 0x1, R5 ;  /* 0x0000000103037824 */ /* 0x000fe200078e0205 */
[----:B------:R-:W-:Y:S01]  /*6ea0*/  LEA R24, P1, R4, UR4, 0x1 ;  /* 0x0000000404187c11 */ /* 0x000fe2000f8208ff */
[----:B------:R-:W-:Y:S01]  /*6eb0*/  IMAD.IADD R29, R9, 0x1, R7 ;  /* 0x00000001091d7824 */ /* 0x000fe200078e0207 */
[----:B------:R-:W-:Y:S02]  /*6ec0*/  LEA R28, P2, R6, UR6, 0x1 ;  /* 0x00000006061c7c11 */ /* 0x000fe4000f8408ff */
[----:B------:R-:W-:Y:S02]  /*6ed0*/  LEA.HI.X R26, R4, UR5, R3, 0x1, P1 ;  /* 0x00000005041a7c11 */ /* 0x000fe400088f0c03 */
[----:B------:R-:W-:Y:S01]  /*6ee0*/  LEA.HI.X R29, R6, UR7, R29, 0x1, P2 ;  /* 0x00000007061d7c11 */ /* 0x000fe200090f0c1d */
[----:B------:R-:W-:Y:S08]  /*6ef0*/  @!P0 BRA `(.L_x_3882) ;  /* 0x0000000000408947 */ /* 0x000ff00003800000 */
        /* <DEDUP_REMOVED lines=16> */
.L_x_3882:
[----:B------:R-:W-:Y:S05]  /*7000*/  BSYNC B6 ;  /* 0x0000000000067941 */ /* 0x000fea0003800000 */
.L_x_3881:
        /* <DEDUP_REMOVED lines=10> */
[----:B------:R0:W4:Y:S02]  /*70b0*/  SHFL.IDX PT, R14, R28, RZ, 0x1c1f ;  /* 0x001c1fff1c0e7589 */ /* 0x00012400000e0000 */
.L_x_4093:
[----:B------:R-:W5:Y:S01]  /*70c0*/  LDL R7, [R1+0x34] ;  /* 0x0000340001077983 */ /* 0x000f620000100800 */
[----:B------:R-:W-:Y:S01]  /*70d0*/  ULDC UR4, c[0x0][0x448] ;  /* 0x0001120000047ab9 */ /* 0x000fe20000000800 */
[----:B------:R-:W-:Y:S01]  /*70e0*/  BSSY B1, `(.L_x_3886) ;  /* 0x0000022000017945 */ /* 0x000fe20003800000 */
[----:B0-----:R-:W-:Y:S01]  /*70f0*/  IMAD R24, R27, UR4, RZ ;  /* 0x000000041b187c24 */ /* 0x001fe2000f8e02ff */
[----:B------:R-:W-:Y:S02]  /*7100*/  CS2R R10, SRZ ;  /* 0x00000000000a7805 */ /* 0x000fe4000001ff00 */
[----:B------:R-:W-:Y:S02]  /*7110*/  CS2R R12, SRZ ;  /* 0x00000000000c7805 */ /* 0x000fe4000001ff00 */
[----:B------:R-:W-:Y:S02]  /*7120*/  CS2R R8, SRZ ;  /* 0x0000000000087805 */ /* 0x000fe4000001ff00 */
[----:B------:R-:W-:Y:S01]  /*7130*/  ISETP.GE.AND P0, PT, R4, R24, PT ;  /* 0x000000180400720c */ /* 0x000fe20003f06270 */
[----:B------:R-:W-:-:S05]  /*7140*/  IMAD.SHL.U32 R4, R194, 0x40, RZ ;  /* 0x00000040c2047824 */ /* 0x000fca00078e00ff */
[----:B------:R-:W-:Y:S02]  /*7150*/  LOP3.LUT R31, R4, 0x1c0, RZ, 0xc0, !PT ;  /* 0x000001c0041f7812 */ /* 0x000fe400078ec0ff */
[----:B-----5:R-:W-:-:S04]  /*7160*/  LEA.HI R6, R7, R7, RZ, 0x1 ;  /* 0x0000000707067211 */ /* 0x020fc800078f08ff */
[----:B------:R-:W-:-:S05]  /*7170*/  LOP3.LUT R6, R6, 0xfffffffe, RZ, 0xc0, !PT ;  /* 0xfffffffe06067812 */ /* 0x000fca00078ec0ff */
[----:B------:R-:W-:-:S05]  /*7180*/  IMAD.IADD R6, R7, 0x1, -R6 ;  /* 0x0000000107067824 */ /* 0x000fca00078e0a06 */
[----:B------:R-:W-:Y:S02]  /*7190*/  SHF.L.U32 R29, R6, 0x1f, RZ ;  /* 0x0000001f061d7819 */ /* 0x000fe400000006ff */
[----:B------:R-:W-:Y:S01]  /*71a0*/  CS2R R6, SRZ ;  /* 0x0000000000067805 */ /* 0x000fe2000001ff00 */
[----:B------:R-:W-:Y:S06]  /*71b0*/  @P0 BRA `(.L_x_3887) ;  /* 0x0000000000500947 */ /* 0x000fec0003800000 */
[----:B------:R-:W4:Y:S01]  /*71c0*/  LDL R30, [R1+0x48] ;  /* 0x00004800011e7983 */ /* 0x000f220000100800 */
[----:B------:R-:W-:-:S03]  /*71d0*/  ULDC UR4, c[0x0][0x3f4] ;  /* 0x0000fd0000047ab9 */ /* 0x000fc60000000800 */
[----:B------:R-:W4:Y:S01]  /*71e0*/  LDL R28, [R1+0x44] ;  /* 0x00004400011c7983 */ /* 0x000f220000100800 */
[----:B------:R-:W-:Y:S01]  /*71f0*/  ISETP.GE.AND P3, PT, R197, UR4, PT ;  /* 0x00000004c5007c0c */ /* 0x000fe2000bf66270 */
[----:B--2---:R-:W-:Y:S01]  /*7200*/  IMAD.MOV.U32 R8, RZ, RZ, R0 ;  /* 0x000000ffff087224 */ /* 0x004fe200078e0000 */
[----:B------:R-:W-:Y:S01]  /*7210*/  ISETP.GE.AND P2, PT, R184, UR4, PT ;  /* 0x00000004b8007c0c */ /* 0x000fe2000bf46270 */
[----:B-1----:R-:W-:Y:S02]  /*7220*/  IMAD.MOV.U32 R9, RZ, RZ, R3 ;  /* 0x000000ffff097224 */ /* 0x002fe400078e0003 */
[----:B---3--:R-:W-:Y:S01]  /*7230*/  IMAD.MOV.U32 R15, RZ, RZ, R5 ;  /* 0x000000ffff0f7224 */ /* 0x008fe200078e0005 */
[----:B------:R-:W-:-:S09]  /*7240*/  CS2R R10, SRZ ;  /* 0x00000000000a7805 */ /* 0x000fd2000001ff00 */
[----:B------:R-:W-:Y:S01]  /*7250*/  @!P2 IMAD.WIDE R20, R184, 0x2, R8 ;  /* 0x00000002b814a825 */ /* 0x000fe200078e0208 */
[----:B------:R-:W-:-:S04]  /*7260*/  CS2R R8, SRZ ;  /* 0x0000000000087805 */ /* 0x000fc8000001ff00 */
[----:B------:R0:W5:Y:S01]  /*7270*/  @!P2 LD.E.64 R12, desc[UR40][R20.64] ;  /* 0x00000028140ca980 */ /* 0x000162000c101b00 */
[-C--:B----4-:R-:W-:Y:S02]  /*7280*/  @!P3 IADD3 R26, P0, R0, R30.reuse, RZ ;  /* 0x0000001e001ab210 */ /* 0x090fe40007f1e0ff */
[----:B------:R-:W-:Y:S01]  /*7290*/  @!P3 IADD3 R4, P1, R14, R30, RZ ;  /* 0x0000001e0e04b210 */ /* 0x000fe20007f3e0ff */
[----:B------:R-:W-:-:S04]  /*72a0*/  @!P2 IMAD.WIDE R14, R184, 0x2, R14 ;  /* 0x00000002b80ea825 */ /* 0x000fc800078e020e */
[--C-:B------:R-:W-:Y:S01]  /*72b0*/  @!P3 IMAD.X R27, R3, 0x1, R28.reuse, P0 ;  /* 0x00000001031bb824 */ /* 0x100fe200000e061c */
[----:B------:R0:W5:Y:S01]  /*72c0*/  @!P2 LD.E.64 R6, desc[UR40][R14.64] ;  /* 0x000000280e06a980 */ /* 0x000162000c101b00 */
[----:B------:R-:W-:-:S03]  /*72d0*/  @!P3 IMAD.X R5, R5, 0x1, R28, P1 ;  /* 0x000000010505b824 */ /* 0x000fc600008e061c */
[----:B------:R0:W5:Y:S04]  /*72e0*/  @!P3 LD.E.64 R10, desc[UR40][R26.64] ;  /* 0x000000281a0ab980 */ /* 0x000168000c101b00 */
[----:B------:R0:W5:Y:S02]  /*72f0*/  @!P3 LD.E.64 R8, desc[UR40][R4.64] ;  /* 0x000000280408b980 */ /* 0x000164000c101b00 */
.L_x_3887:
[----:B------:R-:W-:Y:S05]  /*7300*/  BSYNC B1 ;  /* 0x0000000000017941 */ /* 0x000fea0003800000 */
.L_x_3886:
[----:B------:R-:W4:Y:S01]  /*7310*/  SYNCS.PHASECHK.TRANS64.TRYWAIT P0, [R2+URZ+0x28c00], R29 ;  /* 0x028c001d020075a7 */ /* 0x000f22000800017f */
[----:B-1----:R-:W-:Y:S01]  /*7320*/  LOP3.LUT R3, R31, 0x18, R16, 0xf8, !PT ;  /* 0x000000181f037812 */ /* 0x002fe200078ef810 */
[----:B--2---:R-:W-:Y:S01]  /*7330*/  IMAD R0, R25, -0x40, R24 ;  /* 0xffffffc019007824 */ /* 0x004fe200078e0218 */
[----:B0-----:R-:W-:Y:S01]  /*7340*/  SHF.R.U32.HI R4, RZ, 0x3, R31 ;  /* 0x00000003ff047819 */ /* 0x001fe2000001161f */
[----:B---3-5:R-:W-:Y:S01]  /*7350*/  IMAD.MOV.U32 R5, RZ, RZ, R12 ;  /* 0x000000ffff057224 */ /* 0x028fe200078e000c */
[--C-:B------:R-:W-:Y:S01]  /*7360*/  SHF.R.U64 R26, R12, 0x10, R13.reuse ;  /* 0x000000100c1a7819 */ /* 0x100fe2000000120d */
[----:B----4-:R-:W-:Y:S01]  /*7370*/  IMAD.MOV.U32 R14, RZ, RZ, R13 ;  /* 0x000000ffff0e7224 */ /* 0x010fe200078e000d */
[----:B------:R-:W-:Y:S01]  /*7380*/  LOP3.LUT R28, R3, R4, RZ, 0x3c, !PT ;  /* 0x00000004031c7212 */ /* 0x000fe200078e3cff */
[----:B------:R-:W-:Y:S01]  /*7390*/  IMAD.MOV.U32 R4, RZ, RZ, R11 ;  /* 0x000000ffff047224 */ /* 0x000fe200078e000b */
[----:B------:R-:W-:Y:S01]  /*73a0*/  SHF.R.U32.HI R25, RZ, 0x10, R13 ;  /* 0x00000010ff197819 */ /* 0x000fe2000001160d */
[----:B------:R-:W-:Y:S01]  /*73b0*/  IMAD.MOV.U32 R12, RZ, RZ, R6 ;  /* 0x000000ffff0c7224 */ /* 0x000fe200078e0006 */
[----:B------:R-:W-:Y:S01]  /*73c0*/  SHF.R.U64 R24, R10, 0x10, R11 ;  /* 0x000000100a187819 */ /* 0x000fe2000000120b */
[----:B------:R-:W-:Y:S01]  /*73d0*/  IMAD.MOV.U32 R13, RZ, RZ, R7 ;  /* 0x000000ffff0d7224 */ /* 0x000fe200078e0007 */
[----:B------:R-:W-:Y:S01]  /*73e0*/  SHF.R.U32.HI R21, RZ, 0x10, R11 ;  /* 0x00000010ff157819 */ /* 0x000fe2000001160b */
[----:B------:R-:W-:Y:S01]  /*73f0*/  IMAD.MOV.U32 R11, RZ, RZ, R8 ;  /* 0x000000ffff0b7224 */ /* 0x000fe200078e0008 */
[--C-:B------:R-:W-:Y:S01]  /*7400*/  SHF.R.U64 R15, R6, 0x10, R7.reuse ;  /* 0x00000010060f7819 */ /* 0x100fe20000001207 */
[----:B------:R-:W-:Y:S01]  /*7410*/  IMAD.MOV.U32 R3, RZ, RZ, R10 ;  /* 0x000000ffff037224 */ /* 0x000fe200078e000a */
[----:B------:R-:W-:Y:S01]  /*7420*/  SHF.R.U32.HI R20, RZ, 0x10, R7 ;  /* 0x00000010ff147819 */ /* 0x000fe20000011607 */
[----:B------:R-:W-:Y:S01]  /*7430*/  BSSY B1, `(.L_x_3888) ;  /* 0x0000011000017945 */ /* 0x000fe20003800000 */
[----:B------:R-:W-:-:S02]  /*7440*/  SHF.R.U64 R8, R8, 0x10, R9 ;  /* 0x0000001008087819 */ /* 0x000fc40000001209 */
[----:B------:R-:W-:Y:S02]  /*7450*/  MOV R6, R9 ;  /* 0x0000000900067202 */ /* 0x000fe40000000f00 */
[----:B------:R-:W-:Y:S01]  /*7460*/  SHF.R.U32.HI R7, RZ, 0x10, R9 ;  /* 0x00000010ff077819 */ /* 0x000fe20000011609 */
[----:B------:R-:W-:Y:S01]  /*7470*/  IMAD R9, R213, 0x200, R28 ;  /* 0x00000200d5097824 */ /* 0x000fe200078e021c */
[----:B------:R-:W-:Y:S02]  /*7480*/  VIMNMX R35, R0, 0x40, PT ;  /* 0x0000004000237848 */ /* 0x000fe40003fe0100 */
[----:B------:R-:W-:Y:S01]  /*7490*/  PRMT R31, R5, 0x5410, R26 ;  /* 0x00005410051f7816 */ /* 0x000fe2000000001a */
[----:B------:R-:W-:Y:S01]  /*74a0*/  IMAD R10, R9, 0x2, R2 ;  /* 0x00000002090a7824 */ /* 0x000fe200078e0202 */
[----:B------:R-:W-:Y:S02]  /*74b0*/  PRMT R9, R3, 0x5410, R24 ;  /* 0x0000541003097816 */ /* 0x000fe40000000018 */
[----:B------:R-:W-:Y:S01]  /*74c0*/  PRMT R3, R4, 0x5410, R21 ;  /* 0x0000541004037816 */ /* 0x000fe20000000015 */
[----:B------:R-:W-:Y:S01]  /*74d0*/  VIADD R4, R10, 0x20400 ;  /* 0x000204000a047836 */ /* 0x000fe20000000000 */
[----:B------:R-:W-:Y:S01]  /*74e0*/  LOP3.LUT P2, RZ, R194, 0x4, RZ, 0xc0, !PT ;  /* 0x00000004c2ff7812 */ /* 0x000fe2000784c0ff */
[----:B------:R-:W-:Y:S01]  /*74f0*/  VIADD R0, R10, 0x20440 ;  /* 0x000204400a007836 */ /* 0x000fe20000000000 */
[----:B------:R-:W-:-:S02]  /*7500*/  ISETP.GE.AND P1, PT, R192, R35, PT ;  /* 0x00000023c000720c */ /* 0x000fc40003f26270 */
[----:B------:R-:W-:Y:S02]  /*7510*/  PRMT R32, R14, 0x5410, R25 ;  /* 0x000054100e207816 */ /* 0x000fe40000000019 */
[----:B------:R-:W-:Y:S01]  /*7520*/  PRMT R33, R12, 0x5410, R15 ;  /* 0x000054100c217816 */ /* 0x000fe2000000000f */
[----:B------:R-:W-:Y:S08]  /*7530*/  @!P0 BRA `(.L_x_3889) ;  /* 0x00000100000c8947 */ /* 0x000ff00003800000 */
.L_x_4094:
[----:B------:R-:W-:Y:S05]  /*7540*/  BSYNC B1 ;  /* 0x0000000000017941 */ /* 0x000fea0003800000 */
.L_x_3888:
[----:B------:R-:W-:Y:S01]  /*7550*/  BSSY B1, `(.L_x_3890) ;  /* 0x0000059000017945 */ /* 0x000fe20003800000 */
[----:B------:R-:W-:Y:S01]  /*7560*/  PRMT R11, R11, 0x5410, R8 ;  /* 0x000054100b0b7816 */ /* 0x000fe20000000008 */
[----:B------:R-:W-:Y:S01]  /*7570*/  @P2 VIADD R0, R4, 0xffffffc0 ;  /* 0xffffffc004002836 */ /* 0x000fe20000000000 */
[----:B------:R-:W-:Y:S02]  /*7580*/  PRMT R34, R13, 0x5410, R20 ;  /* 0x000054100d227816 */ /* 0x000fe40000000014 */
[----:B------:R-:W-:Y:S01]  /*7590*/  PRMT R8, R6, 0x5410, R7 ;  /* 0x0000541006087816 */ /* 0x000fe20000000007 */
[----:B------:R-:W-:Y:S06]  /*75a0*/  @P1 BRA `(.L_x_3891) ;  /* 0x00000004004c1947 */ /* 0x000fec0003800000 */
[----:B------:R-:W1:Y:S01]  /*75b0*/  LDC R4, c[0x0][0x3f4] ;  /* 0x0000fd00ff047b82 */ /* 0x000e620000000800 */
[----:B------:R-:W-:Y:S01]  /*75c0*/  BSSY B2, `(.L_x_3892) ;  /* 0x000002a000027945 */ /* 0x000fe20003800000 */
[-C--:B-1----:R-:W-:Y:S02]  /*75d0*/  ISETP.GE.AND P0, PT, R184, R4.reuse, PT ;  /* 0x00000004b800720c */ /* 0x082fe40003f06270 */
[----:B------:R-:W-:-:S11]  /*75e0*/  ISETP.GE.AND P1, PT, R197, R4, PT ;  /* 0x00000004c500720c */ /* 0x000fd60003f26270 */
[----:B------:R-:W-:Y:S05]  /*75f0*/  @P0 BRA `(.L_x_3893) ;  /* 0x0000000000980947 */ /* 0x000fea0003800000 */
[----:B------:R-:W1:Y:S01]  /*7600*/  LDS.128 R4, [R10+0x20400] ;  /* 0x020400000a047984 */ /* 0x000e620000000c00 */
        /* <DEDUP_REMOVED lines=27> */
[-C--:B0-----:R-:W-:Y:S01]  /*77c0*/  FMUL.FTZ R29, R7, R4.reuse ;  /* 0x00000004071d7220 */ /* 0x081fe20000410000 */
        /* <DEDUP_REMOVED lines=9> */
.L_x_3893:
[----:B------:R-:W-:Y:S05]  /*7860*/  BSYNC B2 ;  /* 0x0000000000027941 */ /* 0x000fea0003800000 */
.L_x_3892:
[----:B------:R-:W-:Y:S05]  /*7870*/  @P1 BRA `(.L_x_3891) ;  /* 0x0000000000981947 */ /* 0x000fea0003800000 */
[----:B-1----:R-:W1:Y:S01]  /*7880*/  LDS.128 R4, [R0] ;  /* 0x0000000000047984 */ /* 0x002e620000000c00 */
        /* <DEDUP_REMOVED lines=37> */
.L_x_3891:
[----:B------:R-:W-:Y:S05]  /*7ae0*/  BSYNC B1 ;  /* 0x0000000000017941 */ /* 0x000fea0003800000 */
.L_x_3890:
[----:B-12---:R-:W-:-:S05]  /*7af0*/  VIADD R4, R192, 0x20 ;  /* 0x00000020c0047836 */ /* 0x006fca0000000000 */
[----:B------:R-:W-:-:S13]  /*7b00*/  ISETP.GE.AND P0, PT, R4, R35, PT ;  /* 0x000000230400720c */ /* 0x000fda0003f06270 */
[----:B------:R-:W-:Y:S05]  /*7b10*/  @P0 BRA `(.L_x_3894) ;  /* 0x0000001400380947 */ /* 0x000fea0003800000 */
        /* <DEDUP_REMOVED lines=10> */
[C---:B------:R-:W-:Y:S01]  /*7bc0*/  IMAD.U32 R28, R34.reuse, 0x10000, RZ ;  /* 0x00010000221c7824 */ /* 0x040fe200078e00ff */
[----:B0-----:R-:W-:Y:S02]  /*7bd0*/  LOP3.LUT R29, R34, 0xffff0000, RZ, 0xc0, !PT ;  /* 0xffff0000221d7812 */ /* 0x001fe400078ec0ff */
[----:B------:R-:W-:Y:S01]  /*7be0*/  LOP3.LUT R27, R32, 0xffff0000, RZ, 0xc0, !PT ;  /* 0xffff0000201b7812 */ /* 0x000fe200078ec0ff */
[C---:B-1----:R-:W-:Y:S01]  /*7bf0*/  IMAD.U32 R12, R4.reuse, 0x10000, RZ ;  /* 0x00010000040c7824 */ /* 0x042fe200078e00ff */
[----:B------:R-:W-:Y:S01]  /*7c00*/  LOP3.LUT R4, R4, 0xffff0000, RZ, 0xc0, !PT ;  /* 0xffff000004047812 */ /* 0x000fe200078ec0ff */
[C---:B------:R-:W-:Y:S01]  /*7c10*/  IMAD.U32 R13, R5.reuse, 0x10000, RZ ;  /* 0x00010000050d7824 */ /* 0x040fe200078e00ff */
[----:B------:R-:W-:Y:S01]  /*7c20*/  LOP3.LUT R5, R5, 0xffff0000, RZ, 0xc0, !PT ;  /* 0xffff000005057812 */ /* 0x000fe200078ec0ff */
[C---:B------:R-:W-:Y:S01]  /*7c30*/  IMAD.U32 R14, R6.reuse, 0x10000, RZ ;  /* 0x00010000060e7824 */ /* 0x040fe200078e00ff */
[----:B------:R-:W-:Y:S01]  /*7c40*/  LOP3.LUT R6, R6, 0xffff0000, RZ, 0xc0, !PT ;  /* 0xffff000006067812 */ /* 0x000fe200078ec0ff */
[-C--:B------:R-:W-:Y:S01]  /*7c50*/  FMUL.FTZ R21, R26, R4.reuse ;  /* 0x000000041a157220 */ /* 0x080fe20000410000 */
[C---:B------:R-:W-:Y:S01]  /*7c60*/  FMUL.FTZ R25, R24.reuse, R4 ;  /* 0x0000000418197220 */ /* 0x040fe20000410000 */
[C---:B------:R-:W-:Y:S01]  /*7c70*/  IMAD.U32 R15, R7.reuse, 0x10000, RZ ;  /* 0x00010000070f7824 */ /* 0x040fe200078e00ff */
[----:B------:R-:W-:Y:S01]  /*7c80*/  LOP3.LUT R7, R7, 0xffff0000, RZ, 0xc0, !PT ;  /* 0xffff000007077812 */ /* 0x000fe200078ec0ff */
[-C--:B------:R-:W-:Y:S01]  /*7c90*/  FFMA.FTZ R4, R24, R12.reuse, -R21 ;  /* 0x0000000c18047223 */ /* 0x080fe20000010815 */
[----:B------:R-:W-:Y:S01]  /*7ca0*/  FFMA.FTZ R25, R26, R12, R25 ;  /* 0x0000000c1a197223 */ /* 0x000fe20000010019 */
[-C--:B------:R-:W-:Y:S01]  /*7cb0*/  FMUL.FTZ R20, R33, R5.reuse ;  /* 0x0000000521147220 */ /* 0x080fe20000410000 */
[----:B------:R-:W-:Y:S01]  /*7cc0*/  FMUL.FTZ R12, R31, R5 ;  /* 0x000000051f0c7220 */ /* 0x000fe20000410000 */
[----:B------:R-:W-:-:S02]  /*7cd0*/  IMAD.U32 R26, R32, 0x10000, RZ ;  /* 0x00010000201a7824 */ /* 0x000fc400078e00ff */
[----:B------:R-:W-:Y:S01]  /*7ce0*/  FMUL.FTZ R24, R27, R7 ;  /* 0x000000071b187220 */ /* 0x000fe20000410000 */
[-C--:B------:R-:W-:Y:S01]  /*7cf0*/  FFMA.FTZ R5, R31, R13.reuse, -R20 ;  /* 0x0000000d1f057223 */ /* 0x080fe20000010814 */
[----:B------:R-:W-:Y:S01]  /*7d00*/  FFMA.FTZ R12, R33, R13, R12 ;  /* 0x0000000d210c7223 */ /* 0x000fe2000001000c */
[-C--:B------:R-:W-:Y:S01]  /*7d10*/  FMUL.FTZ R13, R28, R6.reuse ;  /* 0x000000061c0d7220 */ /* 0x080fe20000410000 */
[C---:B------:R-:W-:Y:S01]  /*7d20*/  FMUL.FTZ R21, R26.reuse, R6 ;  /* 0x000000061a157220 */ /* 0x040fe20000410000 */
[C---:B------:R-:W-:Y:S01]  /*7d30*/  FMUL.FTZ R20, R29.reuse, R7 ;  /* 0x000000071d147220 */ /* 0x040fe20000410000 */
[-C--:B------:R-:W-:Y:S01]  /*7d40*/  FFMA.FTZ R24, R29, R15.reuse, R24 ;  /* 0x0000000f1d187223 */ /* 0x080fe20000010018 */
[-C--:B------:R-:W-:Y:S01]  /*7d50*/  FFMA.FTZ R6, R26, R14.reuse, -R13 ;  /* 0x0000000e1a067223 */ /* 0x080fe2000001080d */
[----:B------:R-:W-:Y:S01]  /*7d60*/  FFMA.FTZ R21, R28, R14, R21 ;  /* 0x0000000e1c157223 */ /* 0x000fe20000010015 */
[----:B------:R-:W-:Y:S01]  /*7d70*/  FFMA.FTZ R7, R27, R15, -R20 ;  /* 0x0000000f1b077223 */ /* 0x000fe20000010814 */
[----:B------:R-:W-:-:S02]  /*7d80*/  F2FP.BF16.F32.PACK_AB R4, R25, R4 ;  /* 0x000000041904723e */ /* 0x000fc400000010ff */
[----:B------:R-:W-:Y:S02]  /*7d90*/  F2FP.BF16.F32.PACK_AB R5, R12, R5 ;  /* 0x000000050c05723e */ /* 0x000fe400000010ff */
[----:B------:R-:W-:Y:S02]  /*7da0*/  F2FP.BF16.F32.PACK_AB R6, R21, R6 ;  /* 0x000000061506723e */ /* 0x000fe400000010ff */
[----:B------:R-:W-:-:S05]  /*7db0*/  F2FP.BF16.F32.PACK_AB R7, R24, R7 ;  /* 0x000000071807723e */ /* 0x000fca00000010ff */
[----:B------:R1:W-:Y:S02]  /*7dc0*/  STS.128 [R10+0x21400], R4 ;  /* 0x021400040a007388 */ /* 0x0003e40000000c00 */
.L_x_3896:
[----:B------:R-:W-:Y:S05]  /*7dd0*/  BSYNC B1 ;  /* 0x0000000000017941 */ /* 0x000fea0003800000 */
.L_x_3895:
[----:B------:R-:W-:Y:S05]  /*7de0*/  @P1 BRA `(.L_x_3894) ;  /* 0x0000001000841947 */ /* 0x000fea0003800000 */
[----:B-1----:R-:W1:Y:S01]  /*7df0*/  LDS.128 R4, [R0+0x1000] ;  /* 0x0010000000047984 */ /* 0x002e620000000c00 */
        /* <DEDUP_REMOVED lines=16> */
[----:B------:R-:W-:Y:S01]  /*7f00*/  FFMA.FTZ R4, R14, R10, -R13 ;  /* 0x0000000a0e047223 */ /* 0x000fe2000001080d */
[C---:B------:R-:W-:Y:S01]  /*7f10*/  FMUL.FTZ R13, R20.reuse, R5 ;  /* 0x00000005140d7220 */ /* 0x040fe20000410000 */
[----:B------:R-:W-:Y:S01]  /*7f20*/  FFMA.FTZ R5, R20, R12, -R21 ;  /* 0x0000000c14057223 */ /* 0x000fe20000010815 */
[----:B------:R-:W-:Y:S01]  /*7f30*/  IMAD.U32 R21, R3, 0x10000, RZ ;  /* 0x0001000003157824 */ /* 0x000fe200078e00ff */
[----:B------:R-:W-:Y:S01]  /*7f40*/  LOP3.LUT R7, R7, 0xffff0000, RZ, 0xc0, !PT ;  /* 0xffff000007077812 */ /* 0x000fe200078ec0ff */
[----:B------:R-:W-:Y:S01]  /*7f50*/  FFMA.FTZ R15, R24, R10, R15 ;  /* 0x0000000a180f7223 */ /* 0x000fe2000001000f */
[----:B------:R-:W-:Y:S01]  /*7f60*/  LOP3.LUT R3, R3, 0xffff0000, RZ, 0xc0, !PT ;  /* 0xffff000003037812 */ /* 0x000fe200078ec0ff */
[-C--:B------:R-:W-:Y:S01]  /*7f70*/  FMUL.FTZ R8, R25, R6.reuse ;  /* 0x0000000619087220 */ /* 0x080fe20000410000 */
[----:B------:R-:W-:Y:S01]  /*7f80*/  FMUL.FTZ R10, R21, R6 ;  /* 0x00000006150a7220 */ /* 0x000fe20000410000 */
[-C--:B------:R-:W-:Y:S01]  /*7f90*/  FMUL.FTZ R14, R27, R7.reuse ;  /* 0x000000071b0e7220 */ /* 0x080fe20000410000 */
[----:B------:R-:W-:Y:S01]  /*7fa0*/  FFMA.FTZ R12, R26, R12, R13 ;  /* 0x0000000c1a0c7223 */ /* 0x000fe2000001000d */
[----:B------:R-:W-:Y:S01]  /*7fb0*/  FMUL.FTZ R20, R3, R7 ;  /* 0x0000000703147220 */ /* 0x000fe20000410000 */
[-C--:B------:R-:W-:Y:S01]  /*7fc0*/  FFMA.FTZ R6, R21, R9.reuse, -R8 ;  /* 0x0000000915067223 */ /* 0x080fe20000010808 */
[----:B------:R-:W-:Y:S01]  /*7fd0*/  FFMA.FTZ R9, R25, R9, R10 ;  /* 0x0000000919097223 */ /* 0x000fe2000001000a */
[-C--:B------:R-:W-:Y:S01]  /*7fe0*/  FFMA.FTZ R7, R3, R11.reuse, -R14 ;  /* 0x0000000b03077223 */ /* 0x080fe2000001080e */
[----:B------:R-:W-:Y:S01]  /*7ff0*/  FFMA.FTZ R20, R27, R11, R20 ;  /* 0x0000000b1b147223 */ /* 0x000fe20000010014 */
[----:B------:R-:W-:-:S02]  /*8000*/  F2FP.BF16.F32.PACK_AB R4, R15, R4 ;  /* 0x000000040f04723e */ /* 0x000fc400000010ff */
[----:B------:R-:W-:Y:S02]  /*8010*/  F2FP.BF16.F32.PACK_AB R5, R12, R5 ;  /* 0x000000050c05723e */ /* 0x000fe400000010ff */
[----:B------:R-:W-:Y:S02]  /*8020*/  F2FP.BF16.F32.PACK_AB R6, R9, R6 ;  /* 0x000000060906723e */ /* 0x000fe400000010ff */
[----:B------:R-:W-:-:S05]  /*8030*/  F2FP.BF16.F32.PACK_AB R7, R20, R7 ;  /* 0x000000071407723e */ /* 0x000fca00000010ff */
[----:B------:R3:W-:Y:S01]  /*8040*/  STS.128 [R0+0x1000], R4 ;  /* 0x0010000400007388 */ /* 0x0007e20000000c00 */
[----:B------:R-:W-:Y:S05]  /*8050*/  BRA `(.L_x_3894) ;  /* 0x0000000c00e87947 */ /* 0x000fea0003800000 */
.L_x_3884:
[----:B------:R-:W-:-:S03]  /*8060*/  UMOV UR4, 0xffffffff ;  /* 0xffffffff00047882 */ /* 0x000fc60000000000 */
[----:B------:R-:W-:Y:S05]  /*8070*/  BRA.DIV UR4, `(.L_x_3897) ;  /* 0x000000f604507947 */ /* 0x000fea000b800000 */
[----:B------:R0:W1:Y:S04]  /*8080*/  SHFL.IDX PT, R0, R26, RZ, 0x1c1f ;  /* 0x001c1fff1a007589 */ /* 0x00006800000e0000 */
[----:B------:R0:W2:Y:S04]  /*8090*/  SHFL.IDX PT, R3, R24, RZ, 0x1c1f ;  /* 0x001c1fff18037589 */ /* 0x0000a800000e0000 */
[----:B------:R0:W3:Y:S04]  /*80a0*/  SHFL.IDX PT, R20, R29, RZ, 0x1c1f ;  /* 0x001c1fff1d147589 */ /* 0x0000e800000e0000 */
[----:B------:R0:W4:Y:S02]  /*80b0*/  SHFL.IDX PT, R14, R28, RZ, 0x1c1f ;  /* 0x001c1fff1c0e7589 */ /* 0x00012400000e0000 */
.L_x_4100:
[----:B------:R-:W5:Y:S01]  /*80c0*/  LDL R6, [R1+0x34] ;  /* 0x0000340001067983 */ /* 0x000f620000100800 */
[----:B------:R-:W-:Y:S01]  /*80d0*/  ULDC UR4, c[0x0][0x448] ;  /* 0x0001120000047ab9 */ /* 0x000fe20000000800 */
[----:B------:R-:W1:Y:S01]  /*80e0*/  LDC R21, c[0x0][0x3f4] ;  /* 0x0000fd00ff157b82 */ /* 0x000e620000000800 */
[----:B0-----:R-:W-:Y:S01]  /*80f0*/  IMAD R24, R27, UR4, RZ ;  /* 0x000000041b187c24 */ /* 0x001fe2000f8e02ff */
[----:B------:R-:W-:Y:S01]  /*8100*/  BSSY B1, `(.L_x_3898) ;  /* 0x0000017000017945 */ /* 0x000fe20003800000 */
[----:B------:R-:W-:Y:S02]  /*8110*/  CS2R R8, SRZ ;  /* 0x0000000000087805 */ /* 0x000fe4000001ff00 */
[----:B------:R-:W-:Y:S02]  /*8120*/  CS2R R10, SRZ ;  /* 0x00000000000a7805 */ /* 0x000fe4000001ff00 */
[----:B------:R-:W-:Y:S02]  /*8130*/  ISETP.GE.AND P0, PT, R4, R24, PT ;  /* 0x000000180400720c */ /* 0x000fe40003f06270 */
[----:B-----5:R-:W-:-:S04]  /*8140*/  LEA.HI R5, R6, R6, RZ, 0x1 ;  /* 0x0000000606057211 */ /* 0x020fc800078f08ff */
[----:B------:R-:W-:-:S05]  /*8150*/  LOP3.LUT R5, R5, 0xfffffffe, RZ, 0xc0, !PT ;  /* 0xfffffffe05057812 */ /* 0x000fca00078ec0ff */
[----:B------:R-:W-:Y:S01]  /*8160*/  IMAD.IADD R27, R6, 0x1, -R5 ;  /* 0x00000001061b7824 */ /* 0x000fe200078e0a05 */
[----:B------:R-:W-:Y:S02]  /*8170*/  CS2R R4, SRZ ;  /* 0x0000000000047805 */ /* 0x000fe4000001ff00 */
[----:B------:R-:W-:Y:S02]  /*8180*/  CS2R R6, SRZ ;  /* 0x0000000000067805 */ /* 0x000fe4000001ff00 */
[----:B------:R-:W-:Y:S01]  /*8190*/  SHF.L.U32 R27, R27, 0x1f, RZ ;  /* 0x0000001f1b1b7819 */ /* 0x000fe200000006ff */
[----:B-1----:R-:W-:Y:S06]  /*81a0*/  @P0 BRA `(.L_x_3899) ;  /* 0x0000000000300947 */ /* 0x002fec0003800000 */
[----:B------:R-:W-:Y:S01]  /*81b0*/  ULDC UR4, c[0x0][0x3f4] ;  /* 0x0000fd0000047ab9 */ /* 0x000fe20000000800 */
[C---:B------:R-:W-:Y:S01]  /*81c0*/  IMAD.SHL.U32 R15, R16.reuse, 0x2, RZ ;  /* 0x00000002100f7824 */ /* 0x040fe200078e00ff */
[C---:B------:R-:W-:Y:S02]  /*81d0*/  ISETP.GE.AND P2, PT, R16.reuse, UR4, PT ;  /* 0x0000000410007c0c */ /* 0x040fe4000bf46270 */
[----:B------:R-:W-:Y:S02]  /*81e0*/  SHF.L.U64.HI R5, R16, 0x1, R17 ;  /* 0x0000000110057819 */ /* 0x000fe40000010211 */
[-C--:B--2---:R-:W-:Y:S02]  /*81f0*/  IADD3 R12, P0, R3, R15.reuse, RZ ;  /* 0x0000000f030c7210 */ /* 0x084fe40007f1e0ff */
[----:B----4-:R-:W-:-:S03]  /*8200*/  IADD3 R14, P1, R14, R15, RZ ;  /* 0x0000000f0e0e7210 */ /* 0x010fc60007f3e0ff */
[--C-:B------:R-:W-:Y:S02]  /*8210*/  IMAD.X R13, R0, 0x1, R5.reuse, P0 ;  /* 0x00000001000d7824 */ /* 0x100fe400000e0605 */
[----:B---3--:R-:W-:Y:S01]  /*8220*/  IMAD.X R15, R20, 0x1, R5, P1 ;  /* 0x00000001140f7824 */ /* 0x008fe200008e0605 */
[----:B------:R-:W-:Y:S01]  /*8230*/  CS2R R4, SRZ ;  /* 0x0000000000047805 */ /* 0x000fe2000001ff00 */
[----:B------:R-:W-:Y:S06]  /*8240*/  @P2 BRA `(.L_x_3899) ;  /* 0x0000000000082947 */ /* 0x000fec0003800000 */
[----:B------:R0:W5:Y:S04]  /*8250*/  LD.E.128 R4, desc[UR40][R12.64] ;  /* 0x000000280c047980 */ /* 0x000168000c101d00 */
[----:B------:R0:W5:Y:S02]  /*8260*/  LD.E.128 R8, desc[UR40][R14.64] ;  /* 0x000000280e087980 */ /* 0x000164000c101d00 */
.L_x_3899:
[----:B------:R-:W-:Y:S05]  /*8270*/  BSYNC B1 ;  /* 0x0000000000017941 */ /* 0x000fea0003800000 */
.L_x_3898:
[----:B------:R-:W1:Y:S01]  /*8280*/  SYNCS.PHASECHK.TRANS64.TRYWAIT P1, [R2+URZ+0x28c00], R27 ;  /* 0x028c001b020075a7 */ /* 0x000e62000802017f */
[----:B------:R-:W-:Y:S01]  /*8290*/  IMAD R0, R25, -0x40, R24 ;  /* 0xffffffc019007824 */ /* 0x000fe200078e0218 */
[--C-:B-----5:R-:W-:Y:S01]  /*82a0*/  SHF.R.U32.HI R29, RZ, 0x10, R7.reuse ;  /* 0x00000010ff1d7819 */ /* 0x120fe20000011607 */
[----:B--2---:R-:W-:Y:S01]  /*82b0*/  IMAD.MOV.U32 R3, RZ, RZ, R6 ;  /* 0x000000ffff037224 */ /* 0x004fe200078e0006 */
[--C-:B------:R-:W-:Y:S01]  /*82c0*/  SHF.R.U64 R6, R6, 0x10, R7.reuse ;  /* 0x0000001006067819 */ /* 0x100fe20000001207 */
[----:B0---4-:R-:W-:Y:S01]  /*82d0*/  IMAD.MOV.U32 R14, RZ, RZ, R7 ;  /* 0x000000ffff0e7224 */ /* 0x011fe200078e0007 */
[--C-:B------:R-:W-:Y:S01]  /*82e0*/  SHF.R.U64 R25, R8, 0x10, R9.reuse ;  /* 0x0000001008197819 */ /* 0x100fe20000001209 */
[--C-:B------:R-:W-:Y:S01]  /*82f0*/  IMAD.MOV.U32 R12, RZ, RZ, R9.reuse ;  /* 0x000000ffff0c7224 */ /* 0x100fe200078e0009 */
[----:B------:R-:W-:Y:S01]  /*8300*/  SHF.R.U32.HI R7, RZ, 0x10, R9 ;  /* 0x00000010ff077819 */ /* 0x000fe20000011609 */
[----:B---3--:R-:W-:Y:S01]  /*8310*/  IMAD.MOV.U32 R20, RZ, RZ, R4 ;  /* 0x000000ffff147224 */ /* 0x008fe200078e0004 */
[----:B------:R-:W-:Y:S01]  /*8320*/  VIMNMX R9, R0, 0x40, PT ;  /* 0x0000004000097848 */ /* 0x000fe20003fe0100 */
[--C-:B------:R-:W-:Y:S01]  /*8330*/  IMAD.MOV.U32 R15, RZ, RZ, R5.reuse ;  /* 0x000000ffff0f7224 */ /* 0x100fe200078e0005 */
[--C-:B------:R-:W-:Y:S01]  /*8340*/  SHF.R.U64 R31, R4, 0x10, R5.reuse ;  /* 0x00000010041f7819 */ /* 0x100fe20000001205 */
[----:B------:R-:W-:Y:S01]  /*8350*/  IMAD.MOV.U32 R24, RZ, RZ, R8 ;  /* 0x000000ffff187224 */ /* 0x000fe200078e0008 */
[----:B------:R-:W-:Y:S01]  /*8360*/  SHF.R.U32.HI R26, RZ, 0x10, R5 ;  /* 0x00000010ff1a7819 */ /* 0x000fe20000011605 */
[----:B------:R-:W-:Y:S01]  /*8370*/  IMAD.MOV.U32 R13, RZ, RZ, R10 ;  /* 0x000000ffff0d7224 */ /* 0x000fe200078e000a */
[----:B------:R-:W-:Y:S01]  /*8380*/  ISETP.GE.AND P0, PT, R16, R21, PT ;  /* 0x000000151000720c */ /* 0x000fe20003f06270 */
[--C-:B------:R-:W-:Y:S01]  /*8390*/  IMAD.MOV.U32 R0, RZ, RZ, R11.reuse ;  /* 0x000000ffff007224 */ /* 0x100fe200078e000b */
[----:B------:R-:W-:Y:S01]  /*83a0*/  SHF.R.U64 R4, R10, 0x10, R11 ;  /* 0x000000100a047819 */ /* 0x000fe2000000120b */
[----:B------:R-:W-:Y:S01]  /*83b0*/  BSSY B1, `(.L_x_3900) ;  /* 0x000000e000017945 */ /* 0x000fe20003800000 */
[----:B------:R-:W-:-:S02]  /*83c0*/  IADD3 R28, R192, 0x20, RZ ;  /* 0x00000020c01c7810 */ /* 0x000fc40007ffe0ff */
[----:B------:R-:W-:Y:S02]  /*83d0*/  SHF.R.U32.HI R5, RZ, 0x10, R11 ;  /* 0x00000010ff057819 */ /* 0x000fe4000001160b */
[-C--:B------:R-:W-:Y:S02]  /*83e0*/  ISETP.GE.OR P2, PT, R192, R9.reuse, P0 ;  /* 0x00000009c000720c */ /* 0x080fe40000746670 */
[----:B------:R-:W-:Y:S02]  /*83f0*/  PRMT R20, R20, 0x5410, R31 ;  /* 0x0000541014147816 */ /* 0x000fe4000000001f */
[----:B------:R-:W-:Y:S02]  /*8400*/  ISETP.GE.OR P0, PT, R28, R9, P0 ;  /* 0x000000091c00720c */ /* 0x000fe40000706670 */
[----:B------:R-:W-:Y:S02]  /*8410*/  PRMT R15, R15, 0x5410, R26 ;  /* 0x000054100f0f7816 */ /* 0x000fe4000000001a */
[----:B------:R-:W-:-:S02]  /*8420*/  PRMT R3, R3, 0x5410, R6 ;  /* 0x0000541003037816 */ /* 0x000fc40000000006 */
[----:B------:R-:W-:Y:S02]  /*8430*/  PRMT R14, R14, 0x5410, R29 ;  /* 0x000054100e0e7816 */ /* 0x000fe4000000001d */
[----:B------:R-:W-:Y:S02]  /*8440*/  PRMT R24, R24, 0x5410, R25 ;  /* 0x0000541018187816 */ /* 0x000fe40000000019 */
[----:B------:R-:W-:Y:S02]  /*8450*/  PRMT R12, R12, 0x5410, R7 ;  /* 0x000054100c0c7816 */ /* 0x000fe40000000007 */
[----:B------:R-:W-:Y:S02]  /*8460*/  PRMT R13, R13, 0x5410, R4 ;  /* 0x000054100d0d7816 */ /* 0x000fe40000000004 */
[----:B------:R-:W-:Y:S01]  /*8470*/  PRMT R0, R0, 0x5410, R5 ;  /* 0x0000541000007816 */ /* 0x000fe20000000005 */
[----:B-1----:R-:W-:Y:S06]  /*8480*/  @!P1 BRA `(.L_x_3901) ;  /* 0x000000f000bc9947 */ /* 0x002fec0003800000 */
.L_x_4101:
[----:B------:R-:W-:Y:S05]  /*8490*/  BSYNC B1 ;  /* 0x0000000000017941 */ /* 0x000fea0003800000 */
.L_x_3900:
[----:B------:R-:W-:Y:S04]  /*84a0*/  BSSY B1, `(.L_x_3902) ;  /* 0x000005a000017945 */ /* 0x000fe80003800000 */
[----:B------:R-:W-:Y:S05]  /*84b0*/  @P2 BRA `(.L_x_3903) ;  /* 0x0000000400602947 */ /* 0x000fea0003800000 */
[----:B------:R-:W-:Y:S01]  /*84c0*/  IMAD.SHL.U32 R4, R194, 0x40, RZ ;  /* 0x00000040c2047824 */ /* 0x000fe200078e00ff */
[----:B------:R-:W-:Y:S01]  /*84d0*/  LOP3.LUT R33, R24, 0xffff0000, RZ, 0xc0, !PT ;  /* 0xffff000018217812 */ /* 0x000fe200078ec0ff */
[----:B------:R-:W-:Y:S02]  /*84e0*/  IMAD.IADD R5, R16, 0x1, R21 ;  /* 0x0000000110057824 */ /* 0x000fe400078e0215 */
[----:B------:R-:W-:Y:S01]  /*84f0*/  IMAD.U32 R36, R24, 0x10000, RZ ;  /* 0x0001000018247824 */ /* 0x000fe200078e00ff */
[----:B------:R-:W-:Y:S01]  /*8500*/  LOP3.LUT R6, R4, 0x1c0, RZ, 0xc0, !PT ;  /* 0x000001c004067812 */ /* 0x000fe200078ec0ff */
[----:B------:R-:W-:-:S03]  /*8510*/  IMAD.U32 R34, R20, 0x10000, RZ ;  /* 0x0001000014227824 */ /* 0x000fc600078e00ff */
[C---:B------:R-:W-:Y:S02]  /*8520*/  LOP3.LUT R4, R6.reuse, 0x38, R16, 0xf8, !PT ;  /* 0x0000003806047812 */ /* 0x040fe400078ef810 */
[----:B------:R-:W-:Y:S02]  /*8530*/  SHF.R.U32.HI R7, RZ, 0x3, R6 ;  /* 0x00000003ff077819 */ /* 0x000fe40000011606 */
[----:B------:R-:W-:Y:S02]  /*8540*/  LOP3.LUT R6, R6, 0x38, R5, 0xf8, !PT ;  /* 0x0000003806067812 */ /* 0x000fe400078ef805 */
[-C--:B------:R-:W-:Y:S02]  /*8550*/  LOP3.LUT R4, R4, R7.reuse, RZ, 0x3c, !PT ;  /* 0x0000000704047212 */ /* 0x080fe400078e3cff */
[----:B------:R-:W-:-:S03]  /*8560*/  LOP3.LUT R6, R6, R7, RZ, 0x3c, !PT ;  /* 0x0000000706067212 */ /* 0x000fc600078e3cff */
[C---:B------:R-:W-:Y:S02]  /*8570*/  IMAD R5, R213.reuse, 0x200, R4 ;  /* 0x00000200d5057824 */ /* 0x040fe400078e0204 */
[----:B------:R-:W-:Y:S02]  /*8580*/  IMAD R9, R213, 0x200, R6 ;  /* 0x00000200d5097824 */ /* 0x000fe400078e0206 */
[--C-:B------:R-:W-:Y:S02]  /*8590*/  IMAD R42, R5, 0x2, R2.reuse ;  /* 0x00000002052a7824 */ /* 0x100fe400078e0202 */
[----:B------:R-:W-:-:S03]  /*85a0*/  IMAD R44, R9, 0x2, R2 ;  /* 0x00000002092c7824 */ /* 0x000fc600078e0202 */
[----:B------:R-:W1:Y:S04]  /*85b0*/  LDS.128 R4, [R42+0x20400] ;  /* 0x020400002a047984 */ /* 0x000e680000000c00 */
[----:B------:R-:W2:Y:S01]  /*85c0*/  LDS.128 R8, [R44+0x20400] ;  /* 0x020400002c087984 */ /* 0x000ea20000000c00 */
[C---:B-1----:R-:W-:Y:S01]  /*85d0*/  IMAD.U32 R25, R4.reuse, 0x10000, RZ ;  /* 0x0001000004197824 */ /* 0x042fe200078e00ff */
[----:B------:R-:W-:Y:S01]  /*85e0*/  LOP3.LUT R4, R4, 0xffff0000, RZ, 0xc0, !PT ;  /* 0xffff000004047812 */ /* 0x000fe200078ec0ff */
[C---:B0-----:R-:W-:Y:S01]  /*85f0*/  IMAD.U32 R27, R6.reuse, 0x10000, RZ ;  /* 0x00010000061b7824 */ /* 0x041fe200078e00ff */
[----:B------:R-:W-:Y:S01]  /*8600*/  LOP3.LUT R6, R6, 0xffff0000, RZ, 0xc0, !PT ;  /* 0xffff000006067812 */ /* 0x000fe200078ec0ff */
[C---:B--2---:R-:W-:Y:S01]  /*8610*/  IMAD.U32 R29, R8.reuse, 0x10000, RZ ;  /* 0x00010000081d7824 */ /* 0x044fe200078e00ff */
[----:B------:R-:W-:Y:S01]  /*8620*/  LOP3.LUT R8, R8, 0xffff0000, RZ, 0xc0, !PT ;  /* 0xffff000008087812 */ /* 0x000fe200078ec0ff */
[C---:B------:R-:W-:Y:S01]  /*8630*/  IMAD.U32 R31, R10.reuse, 0x10000, RZ ;  /* 0x000100000a1f7824 */ /* 0x040fe200078e00ff */
[----:B------:R-:W-:Y:S01]  /*8640*/  LOP3.LUT R10, R10, 0xffff0000, RZ, 0xc0, !PT ;  /* 0xffff00000a0a7812 */ /* 0x000fe200078ec0ff */
[C---:B------:R-:W-:Y:S01]  /*8650*/  FMUL.FTZ R38, R29.reuse, R36 ;  /* 0x000000241d267220 */ /* 0x040fe20000410000 */
[-C--:B------:R-:W-:Y:S01]  /*8660*/  FMUL.FTZ R40, R29, R34.reuse ;  /* 0x000000221d287220 */ /* 0x080fe20000410000 */
[----:B------:R-:W-:Y:S01]  /*8670*/  LOP3.LUT R29, R20, 0xffff0000, RZ, 0xc0, !PT ;  /* 0xffff0000141d7812 */ /* 0x000fe200078ec0ff */
[----:B------:R-:W-:Y:S01]  /*8680*/  FMUL.FTZ R35, R8, R33 ;  /* 0x0000002108237220 */ /* 0x000fe20000410000 */
[----:B------:R-:W-:Y:S01]  /*8690*/  FFMA.FTZ R37, R25, R34, -R38 ;  /* 0x0000002219257223 */ /* 0x000fe20000010826 */
[----:B------:R-:W-:-:S02]  /*86a0*/  IMAD.U32 R38, R13, 0x10000, RZ ;  /* 0x000100000d267824 */ /* 0x000fc400078e00ff */
[----:B------:R-:W-:Y:S01]  /*86b0*/  FFMA.FTZ R40, R25, R36, R40 ;  /* 0x0000002419287223 */ /* 0x000fe20000010028 */
[----:B------:R-:W-:Y:S02]  /*86c0*/  IMAD.U32 R34, R3, 0x10000, RZ ;  /* 0x0001000003227824 */ /* 0x000fe400078e00ff */
[-C--:B------:R-:W-:Y:S01]  /*86d0*/  FMUL.FTZ R25, R8, R29.reuse ;  /* 0x0000001d08197220 */ /* 0x080fe20000410000 */
[----:B------:R-:W-:Y:S01]  /*86e0*/  FFMA.FTZ R36, R4, R29, -R35 ;  /* 0x0000001d04247223 */ /* 0x000fe20000010823 */
[----:B------:R-:W-:Y:S01]  /*86f0*/  FMUL.FTZ R8, R31, R38 ;  /* 0x000000261f087220 */ /* 0x000fe20000410000 */
[----:B------:R-:W-:Y:S01]  /*8700*/  LOP3.LUT R35, R13, 0xffff0000, RZ, 0xc0, !PT ;  /* 0xffff00000d237812 */ /* 0x000fe200078ec0ff */
[-C--:B------:R-:W-:Y:S01]  /*8710*/  FMUL.FTZ R31, R31, R34.reuse ;  /* 0x000000221f1f7220 */ /* 0x080fe20000410000 */
[----:B------:R-:W-:Y:S01]  /*8720*/  LOP3.LUT R29, R3, 0xffff0000, RZ, 0xc0, !PT ;  /* 0xffff0000031d7812 */ /* 0x000fe200078ec0ff */
[----:B------:R-:W-:Y:S01]  /*8730*/  FFMA.FTZ R34, R27, R34, -R8 ;  /* 0x000000221b227223 */ /* 0x000fe20000010808 */
[----:B------:R-:W-:-:S02]  /*8740*/  IMAD.U32 R30, R9, 0x10000, RZ ;  /* 0x00010000091e7824 */ /* 0x000fc400078e00ff */
[----:B------:R-:W-:Y:S01]  /*8750*/  FFMA.FTZ R38, R27, R38, R31 ;  /* 0x000000261b267223 */ /* 0x000fe2000001001f */
[----:B------:R-:W-:Y:S01]  /*8760*/  FMUL.FTZ R27, R10, R35 ;  /* 0x000000230a1b7220 */ /* 0x000fe20000410000 */
[----:B------:R-:W-:Y:S02]  /*8770*/  IMAD.U32 R31, R12, 0x10000, RZ ;  /* 0x000100000c1f7824 */ /* 0x000fe400078e00ff */
[----:B------:R-:W-:Y:S01]  /*8780*/  FFMA.FTZ R33, R4, R33, R25 ;  /* 0x0000002104217223 */ /* 0x000fe20000010019 */
[----:B------:R-:W-:Y:S02]  /*8790*/  IMAD.U32 R26, R5, 0x10000, RZ ;  /* 0x00010000051a7824 */ /* 0x000fe400078e00ff */
[-C--:B------:R-:W-:Y:S01]  /*87a0*/  FMUL.FTZ R43, R10, R29.reuse ;  /* 0x0000001d0a2b7220 */ /* 0x080fe20000410000 */
[----:B------:R-:W-:Y:S02]  /*87b0*/  IMAD.U32 R25, R15, 0x10000, RZ ;  /* 0x000100000f197824 */ /* 0x000fe400078e00ff */
[----:B------:R-:W-:Y:S01]  /*87c0*/  FFMA.FTZ R41, R6, R29, -R27 ;  /* 0x0000001d06297223 */ /* 0x000fe2000001081b */
[----:B------:R-:W-:Y:S01]  /*87d0*/  FMUL.FTZ R39, R30, R31 ;  /* 0x0000001f1e277220 */ /* 0x000fe20000410000 */
[----:B------:R-:W-:-:S02]  /*87e0*/  IMAD.U32 R32, R11, 0x10000, RZ ;  /* 0x000100000b207824 */ /* 0x000fc400078e00ff */
[----:B------:R-:W-:Y:S01]  /*87f0*/  FMUL.FTZ R30, R30, R25 ;  /* 0x000000191e1e7220 */ /* 0x000fe20000410000 */
[----:B------:R-:W-:Y:S02]  /*8800*/  IMAD.U32 R29, R0, 0x10000, RZ ;  /* 0x00010000001d7824 */ /* 0x000fe400078e00ff */
[----:B------:R-:W-:Y:S01]  /*8810*/  FFMA.FTZ R43, R6, R35, R43 ;  /* 0x00000023062b7223 */ /* 0x000fe2000001002b */
[----:B------:R-:W-:Y:S02]  /*8820*/  IMAD.U32 R27, R14, 0x10000, RZ ;  /* 0x000100000e1b7824 */ /* 0x000fe400078e00ff */
[----:B------:R-:W-:Y:S01]  /*8830*/  FFMA.FTZ R39, R26, R25, -R39 ;  /* 0x000000191a277223 */ /* 0x000fe20000010827 */
[----:B------:R-:W-:Y:S01]  /*8840*/  IMAD.U32 R28, R7, 0x10000, RZ ;  /* 0x00010000071c7824 */ /* 0x000fe200078e00ff */
[----:B------:R-:W-:Y:S01]  /*8850*/  LOP3.LUT R9, R9, 0xffff0000, RZ, 0xc0, !PT ;  /* 0xffff000009097812 */ /* 0x000fe200078ec0ff */
[C---:B------:R-:W-:Y:S01]  /*8860*/  FMUL.FTZ R35, R32.reuse, R29 ;  /* 0x0000001d20237220 */ /* 0x040fe20000410000 */
        /* <DEDUP_REMOVED lines=12> */
[----:B------:R-:W-:Y:S01]  /*8930*/  LOP3.LUT R7, R7, 0xffff0000, RZ, 0xc0, !PT ;  /* 0xffff000007077812 */ /* 0x000fe200078ec0ff */
[----:B------:R-:W-:Y:S01]  /*8940*/  FMUL.FTZ R9, R9, R4 ;  /* 0x0000000409097220 */ /* 0x000fe20000410000 */
[----:B------:R-:W-:Y:S01]  /*8950*/  FMUL.FTZ R11, R11, R6 ;  /* 0x000000060b0b7220 */ /* 0x000fe20000410000 */
[----:B------:R-:W-:Y:S01]  /*8960*/  FFMA.FTZ R26, R5, R4, -R26 ;  /* 0x00000004051a7223 */ /* 0x000fe2000001081a */
[----:B------:R-:W-:Y:S01]  /*8970*/  F2FP.BF16.F32.PACK_AB R4, R36, R37 ;  /* 0x000000252404723e */ /* 0x000fe200000010ff */
[----:B------:R-:W-:Y:S01]  /*8980*/  FFMA.FTZ R28, R7, R6, -R28 ;  /* 0x00000006071c7223 */ /* 0x000fe2000001081c */
[----:B------:R-:W-:Y:S01]  /*8990*/  FFMA.FTZ R9, R5, R8, R9 ;  /* 0x0000000805097223 */ /* 0x000fe20000010009 */
[----:B------:R-:W-:Y:S01]  /*89a0*/  FFMA.FTZ R32, R7, R10, R11 ;  /* 0x0000000a07207223 */ /* 0x000fe2000001000b */
[----:B------:R-:W-:-:S02]  /*89b0*/  F2FP.BF16.F32.PACK_AB R6, R41, R34 ;  /* 0x000000222906723e */ /* 0x000fc400000010ff */
[----:B------:R-:W-:Y:S02]  /*89c0*/  F2FP.BF16.F32.PACK_AB R5, R26, R39 ;  /* 0x000000271a05723e */ /* 0x000fe400000010ff */
[----:B------:R-:W-:Y:S02]  /*89d0*/  F2FP.BF16.F32.PACK_AB R7, R28, R35 ;  /* 0x000000231c07723e */ /* 0x000fe400000010ff */
[----:B------:R-:W-:Y:S02]  /*89e0*/  F2FP.BF16.F32.PACK_AB R8, R33, R40 ;  /* 0x000000282108723e */ /* 0x000fe400000010ff */
[----:B------:R-:W-:Y:S01]  /*89f0*/  F2FP.BF16.F32.PACK_AB R10, R43, R38 ;  /* 0x000000262b0a723e */ /* 0x000fe200000010ff */
[----:B------:R1:W-:Y:S01]  /*8a00*/  STS.128 [R42+0x20400], R4 ;  /* 0x020400042a007388 */ /* 0x0003e20000000c00 */
[----:B------:R-:W-:Y:S02]  /*8a10*/  F2FP.BF16.F32.PACK_AB R9, R9, R30 ;  /* 0x0000001e0909723e */ /* 0x000fe400000010ff */
[----:B------:R-:W-:-:S05]  /*8a20*/  F2FP.BF16.F32.PACK_AB R11, R32, R25 ;  /* 0x00000019200b723e */ /* 0x000fca00000010ff */
[----:B------:R1:W-:Y:S02]  /*8a30*/  STS.128 [R44+0x20400], R8 ;  /* 0x020400082c007388 */ /* 0x0003e40000000c00 */
.L_x_3903:
[----:B------:R-:W-:Y:S05]  /*8a40*/  BSYNC B1 ;  /* 0x0000000000017941 */ /* 0x000fea0003800000 */
.L_x_3902:
[----:B------:R-:W-:Y:S05]  /*8a50*/  @P0 BRA `(.L_x_3894) ;  /* 0x0000000400680947 */ /* 0x000fea0003800000 */
[----:B-1----:R-:W2:Y:S01]  /*8a60*/  LDL R5, [R1+0x54] ;  /* 0x0000540001057983 */ /* 0x002ea20000100800 */
[C---:B------:R-:W-:Y:S02]  /*8a70*/  VIADD R6, R192.reuse, 0x20 ;  /* 0x00000020c0067836 */ /* 0x040fe40000000000 */
[----:B------:R-:W-:Y:S01]  /*8a80*/  VIADD R7, R192, 0x20 ;  /* 0x00000020c0077836 */ /* 0x000fe20000000000 */
[----:B------:R-:W3:Y:S01]  /*8a90*/  LDL R42, [R1+0x4c] ;  /* 0x00004c00012a7983 */ /* 0x000ee20000100800 */
[----:B------:R-:W-:Y:S02]  /*8aa0*/  IMAD.SHL.U32 R6, R6, 0x40, RZ ;  /* 0x0000004006067824 */ /* 0x000fe400078e00ff */
[----:B------:R-:W-:Y:S02]  /*8ab0*/  IMAD.SHL.U32 R7, R7, 0x40, RZ ;  /* 0x0000004007077824 */ /* 0x000fe400078e00ff */
[----:B------:R-:W-:Y:S01]  /*8ac0*/  IMAD.IADD R4, R16, 0x1, R21 ;  /* 0x0000000110047824 */ /* 0x000fe200078e0215 */
[----:B------:R-:W-:-:S02]  /*8ad0*/  LOP3.LUT R6, R6, 0x1c0, RZ, 0xc0, !PT ;  /* 0x000001c006067812 */ /* 0x000fc400078ec0ff */
[----:B------:R-:W-:Y:S02]  /*8ae0*/  LOP3.LUT R7, R7, 0x1c0, RZ, 0xc0, !PT ;  /* 0x000001c007077812 */ /* 0x000fe400078ec0ff */
[----:B------:R-:W-:Y:S02]  /*8af0*/  SHF.R.U32.HI R6, RZ, 0x3, R6 ;  /* 0x00000003ff067819 */ /* 0x000fe40000011606 */
[----:B------:R-:W-:-:S04]  /*8b00*/  LOP3.LUT R4, R7, 0x38, R4, 0xf8, !PT ;  /* 0x0000003807047812 */ /* 0x000fc800078ef804 */
[----:B------:R-:W-:Y:S01]  /*8b10*/  LOP3.LUT R4, R4, R6, RZ, 0x3c, !PT ;  /* 0x0000000604047212 */ /* 0x000fe200078e3cff */
[----:B------:R-:W-:Y:S02]  /*8b20*/  IMAD.U32 R35, R24, 0x10000, RZ ;  /* 0x0001000018237824 */ /* 0x000fe400078e00ff */
[----:B------:R-:W-:Y:S01]  /*8b30*/  IMAD.U32 R33, R20, 0x10000, RZ ;  /* 0x0001000014217824 */ /* 0x000fe200078e00ff */
[----:B------:R-:W-:Y:S01]  /*8b40*/  LOP3.LUT R38, R24, 0xffff0000, RZ, 0xc0, !PT ;  /* 0xffff000018267812 */ /* 0x000fe200078ec0ff */
[----:B------:R-:W-:Y:S01]  /*8b50*/  IMAD.U32 R40, R12, 0x10000, RZ ;  /* 0x000100000c287824 */ /* 0x000fe200078e00ff */
[----:B------:R-:W-:Y:S01]  /*8b60*/  LOP3.LUT R20, R20, 0xffff0000, RZ, 0xc0, !PT ;  /* 0xffff000014147812 */ /* 0x000fe200078ec0ff */
[----:B------:R-:W-:Y:S02]  /*8b70*/  IMAD.U32 R36, R15, 0x10000, RZ ;  /* 0x000100000f247824 */ /* 0x000fe400078e00ff */
[----:B------:R-:W-:Y:S02]  /*8b80*/  IMAD.U32 R37, R3, 0x10000, RZ ;  /* 0x0001000003257824 */ /* 0x000fe400078e00ff */
[----:B------:R-:W-:Y:S01]  /*8b90*/  IMAD.U32 R39, R13, 0x10000, RZ ;  /* 0x000100000d277824 */ /* 0x000fe200078e00ff */
[----:B------:R-:W-:-:S02]  /*8ba0*/  LOP3.LUT R41, R0, 0xffff0000, RZ, 0xc0, !PT ;  /* 0xffff000000297812 */ /* 0x000fc400078ec0ff */
[----:B------:R-:W-:Y:S01]  /*8bb0*/  LOP3.LUT R15, R15, 0xffff0000, RZ, 0xc0, !PT ;  /* 0xffff00000f0f7812 */ /* 0x000fe200078ec0ff */
[----:B--2---:R-:W-:-:S04]  /*8bc0*/  IMAD.IADD R9, R5, 0x1, R4 ;  /* 0x0000000105097824 */ /* 0x004fc800078e0204 */
[----:B------:R-:W-:Y:S01]  /*8bd0*/  IMAD R21, R9, 0x2, R2 ;  /* 0x0000000209157824 */ /* 0x000fe200078e0202 */
[----:B---3--:R-:W1:Y:S04]  /*8be0*/  LDS.128 R4, [R42+0x20400] ;  /* 0x020400002a047984 */ /* 0x008e680000000c00 */
[----:B------:R-:W2:Y:S01]  /*8bf0*/  LDS.128 R8, [R21+0x20400] ;  /* 0x0204000015087984 */ /* 0x000ea20000000c00 */
[----:B-1----:R-:W-:Y:S02]  /*8c00*/  IMAD.U32 R25, R4, 0x10000, RZ ;  /* 0x0001000004197824 */ /* 0x002fe400078e00ff */
[C---:B--2---:R-:W-:Y:S01]  /*8c10*/  IMAD.U32 R29, R8.reuse, 0x10000, RZ ;  /* 0x00010000081d7824 */ /* 0x044fe200078e00ff */
[----:B------:R-:W-:Y:S01]  /*8c20*/  LOP3.LUT R8, R8, 0xffff0000, RZ, 0xc0, !PT ;  /* 0xffff000008087812 */ /* 0x000fe200078ec0ff */
[----:B------:R-:W-:-:S02]  /*8c30*/  IMAD.U32 R30, R9, 0x10000, RZ ;  /* 0x00010000091e7824 */ /* 0x000fc400078e00ff */
[-C--:B------:R-:W-:Y:S01]  /*8c40*/  FMUL.FTZ R34, R35, R29.reuse ;  /* 0x0000001d23227220 */ /* 0x080fe20000410000 */
[----:B------:R-:W-:Y:S01]  /*8c50*/  FMUL.FTZ R24, R33, R29 ;  /* 0x0000001d21187220 */ /* 0x000fe20000410000 */
[----:B------:R-:W-:Y:S01]  /*8c60*/  LOP3.LUT R4, R4, 0xffff0000, RZ, 0xc0, !PT ;  /* 0xffff000004047812 */ /* 0x000fe200078ec0ff */
[----:B------:R-:W-:Y:S02]  /*8c70*/  IMAD.U32 R26, R5, 0x10000, RZ ;  /* 0x00010000051a7824 */ /* 0x000fe400078e00ff */
[-C--:B------:R-:W-:Y:S01]  /*8c80*/  FFMA.FTZ R34, R33, R25.reuse, -R34 ;  /* 0x0000001921227223 */ /* 0x080fe20000010822 */
[----:B------:R-:W-:Y:S01]  /*8c90*/  FFMA.FTZ R24, R35, R25, R24 ;  /* 0x0000001923187223 */ /* 0x000fe20000010018 */
[----:B------:R-:W-:Y:S01]  /*8ca0*/  FMUL.FTZ R29, R38, R8 ;  /* 0x00000008261d7220 */ /* 0x000fe20000410000 */
[-C--:B------:R-:W-:Y:S01]  /*8cb0*/  FMUL.FTZ R33, R40, R30.reuse ;  /* 0x0000001e28217220 */ /* 0x080fe20000410000 */
[----:B------:R-:W-:Y:S01]  /*8cc0*/  FMUL.FTZ R35, R36, R30 ;  /* 0x0000001e24237220 */ /* 0x000fe20000410000 */
[----:B------:R-:W-:-:S02]  /*8cd0*/  IMAD.U32 R31, R10, 0x10000, RZ ;  /* 0x000100000a1f7824 */ /* 0x000fc400078e00ff */
[C---:B------:R-:W-:Y:S01]  /*8ce0*/  FMUL.FTZ R25, R20.reuse, R8 ;  /* 0x0000000814197220 */ /* 0x040fe20000410000 */
[----:B------:R-:W-:Y:S01]  /*8cf0*/  FFMA.FTZ R29, R20, R4, -R29 ;  /* 0x00000004141d7223 */ /* 0x000fe2000001081d */
[-C--:B------:R-:W-:Y:S01]  /*8d00*/  FFMA.FTZ R33, R36, R26.reuse, -R33 ;  /* 0x0000001a24217223 */ /* 0x080fe20000010821 */
[----:B------:R-:W-:Y:S01]  /*8d10*/  FFMA.FTZ R35, R40, R26, R35 ;  /* 0x0000001a28237223 */ /* 0x000fe20000010023 */
[----:B0-----:R-:W-:Y:S01]  /*8d20*/  IMAD.U32 R27, R6, 0x10000, RZ ;  /* 0x00010000061b7824 */ /* 0x001fe200078e00ff */
[----:B------:R-:W-:Y:S01]  /*8d30*/  LOP3.LUT R10, R10, 0xffff0000, RZ, 0xc0, !PT ;  /* 0xffff00000a0a7812 */ /* 0x000fe200078ec0ff */
[----:B------:R-:W-:Y:S01]  /*8d40*/  FFMA.FTZ R25, R38, R4, R25 ;  /* 0x0000000426197223 */ /* 0x000fe20000010019 */
[----:B------:R-:W-:Y:S01]  /*8d50*/  LOP3.LUT R20, R3, 0xffff0000, RZ, 0xc0, !PT ;  /* 0xffff000003147812 */ /* 0x000fe200078ec0ff */
[-C--:B------:R-:W-:Y:S01]  /*8d60*/  FMUL.FTZ R8, R37, R31.reuse ;  /* 0x0000001f25087220 */ /* 0x080fe20000410000 */
[----:B------:R-:W-:Y:S01]  /*8d70*/  LOP3.LUT R26, R13, 0xffff0000, RZ, 0xc0, !PT ;  /* 0xffff00000d1a7812 */ /* 0x000fe200078ec0ff */
[----:B------:R-:W-:Y:S01]  /*8d80*/  FMUL.FTZ R4, R39, R31 ;  /* 0x0000001f27047220 */ /* 0x000fe20000410000 */
[----:B------:R-:W-:-:S02]  /*8d90*/  IMAD.U32 R32, R11, 0x10000, RZ ;  /* 0x000100000b207824 */ /* 0x000fc400078e00ff */
[----:B------:R-:W-:Y:S01]  /*8da0*/  IMAD.U32 R30, R0, 0x10000, RZ ;  /* 0x00010000001e7824 */ /* 0x000fe200078e00ff */
[----:B------:R-:W-:Y:S01]  /*8db0*/  LOP3.LUT R6, R6, 0xffff0000, RZ, 0xc0, !PT ;  /* 0xffff000006067812 */ /* 0x000fe200078ec0ff */
[-C--:B------:R-:W-:Y:S01]  /*8dc0*/  FFMA.FTZ R8, R39, R27.reuse, R8 ;  /* 0x0000001b27087223 */ /* 0x080fe20000010008 */
[----:B------:R-:W-:Y:S01]  /*8dd0*/  LOP3.LUT R9, R9, 0xffff0000, RZ, 0xc0, !PT ;  /* 0xffff000009097812 */ /* 0x000fe200078ec0ff */
[----:B------:R-:W-:Y:S01]  /*8de0*/  FFMA.FTZ R3, R37, R27, -R4 ;  /* 0x0000001b25037223 */ /* 0x000fe20000010804 */
[----:B------:R-:W-:Y:S01]  /*8df0*/  LOP3.LUT R11, R11, 0xffff0000, RZ, 0xc0, !PT ;  /* 0xffff00000b0b7812 */ /* 0x000fe200078ec0ff */
[-C--:B------:R-:W-:Y:S01]  /*8e00*/  FMUL.FTZ R13, R26, R10.reuse ;  /* 0x0000000a1a0d7220 */ /* 0x080fe20000410000 */
[----:B------:R-:W-:Y:S01]  /*8e10*/  FMUL.FTZ R31, R20, R10 ;  /* 0x0000000a141f7220 */ /* 0x000fe20000410000 */
[----:B------:R-:W-:Y:S01]  /*8e20*/  LOP3.LUT R39, R12, 0xffff0000, RZ, 0xc0, !PT ;  /* 0xffff00000c277812 */ /* 0x000fe200078ec0ff */
[----:B------:R-:W-:Y:S02]  /*8e30*/  IMAD.U32 R28, R7, 0x10000, RZ ;  /* 0x00010000071c7824 */ /* 0x000fe400078e00ff */
[----:B------:R-:W-:Y:S01]  /*8e40*/  FMUL.FTZ R27, R30, R32 ;  /* 0x000000201e1b7220 */ /* 0x000fe20000410000 */
[C---:B------:R-:W-:Y:S01]  /*8e50*/  IMAD.U32 R4, R14.reuse, 0x10000, RZ ;  /* 0x000100000e047824 */ /* 0x040fe200078e00ff */
[----:B------:R-:W-:Y:S01]  /*8e60*/  LOP3.LUT R37, R14, 0xffff0000, RZ, 0xc0, !PT ;  /* 0xffff00000e257812 */ /* 0x000fe200078ec0ff */
[-C--:B------:R-:W-:Y:S01]  /*8e70*/  FFMA.FTZ R10, R20, R6.reuse, -R13 ;  /* 0x00000006140a7223 */ /* 0x080fe2000001080d */
[----:B------:R-:W-:Y:S01]  /*8e80*/  LOP3.LUT R5, R5, 0xffff0000, RZ, 0xc0, !PT ;  /* 0xffff000005057812 */ /* 0x000fe200078ec0ff */
[----:B------:R-:W-:Y:S01]  /*8e90*/  FFMA.FTZ R31, R26, R6, R31 ;  /* 0x000000061a1f7223 */ /* 0x000fe2000001001f */
[----:B------:R-:W-:Y:S01]  /*8ea0*/  LOP3.LUT R7, R7, 0xffff0000, RZ, 0xc0, !PT ;  /* 0xffff000007077812 */ /* 0x000fe200078ec0ff */
[C---:B------:R-:W-:Y:S01]  /*8eb0*/  FMUL.FTZ R13, R4.reuse, R32 ;  /* 0x00000020040d7220 */ /* 0x040fe20000410000 */
[-C--:B------:R-:W-:Y:S01]  /*8ec0*/  FFMA.FTZ R27, R4, R28.reuse, -R27 ;  /* 0x0000001c041b7223 */ /* 0x080fe2000001081b */
        /* <DEDUP_REMOVED lines=17> */
[----:B------:R2:W-:Y:S04]  /*8fe0*/  STS.128 [R42+0x20400], R4 ;  /* 0x020400042a007388 */ /* 0x0005e80000000c00 */
[----:B------:R2:W-:Y:S02]  /*8ff0*/  STS.128 [R21+0x20400], R8 ;  /* 0x0204000815007388 */ /* 0x0005e40000000c00 */
.L_x_3894:
[----:B------:R-:W-:Y:S05]  /*9000*/  BSYNC B0 ;  /* 0x0000000000007941 */ /* 0x000fea0003800000 */
.L_x_3883:
[----:B------:R-:W-:Y:S01]  /*9010*/  @!PT LDS RZ, [RZ] ;  /* 0x00000000fffff984 */ /* 0x000fe20000000800 */
[----:B------:R-:W-:Y:S01]  /*9020*/  @!PT LDS RZ, [RZ] ;  /* 0x00000000fffff984 */ /* 0x000fe20000000800 */
[----:B------:R-:W-:Y:S01]  /*9030*/  @!PT LDS RZ, [RZ] ;  /* 0x00000000fffff984 */ /* 0x000fe20000000800 */
[----:B------:R-:W-:Y:S01]  /*9040*/  @!PT LDS RZ, [RZ] ;  /* 0x00000000fffff984 */ /* 0x000fe20000000800 */
[----:B------:R4:W-:Y:S06]  /*9050*/  MEMBAR.ALL.CTA ;  /* 0x0000000000007992 */ /* 0x0009ec0000008000 */
[----:B----4-:R-:W4:Y:S01]  /*9060*/  FENCE.VIEW.ASYNC.S ;  /* 0x00000000000073c6 */ /* 0x010f220000000000 */
[----:B------:R-:W-:Y:S05]  /*9070*/  WARPSYNC.ALL ;  /* 0x0000000000007948 */ /* 0x000fea0003800000 */
[----:B----4-:R-:W-:Y:S06]  /*9080*/  BAR.SYNC.DEFER_BLOCKING 0xd, 0x80 ;  /* 0x0342000000007b1d */ /* 0x010fec0000010000 */
.L_x_3880:
[----:B------:R-:W-:-:S13]  /*9090*/  ISETP.NE.AND P0, PT, R186, 0x3, PT ;  /* 0x00000003ba00780c */ /* 0x000fda0003f05270 */
[----:B------:R-:W-:Y:S05]  /*90a0*/  @!P0 BRA `(.L_x_3904) ;  /* 0x0000000000048947 */ /* 0x000fea0003800000 */
[----:B------:R-:W-:Y:S01]  /*90b0*/  BPT.TRAP 0x1 ;  /* 0x000000040000795c */ /* 0x000fe20000300000 */
.L_x_3904:
[----:B------:R-:W-:Y:S01]  /*90c0*/  IMAD R14, R18, 0x8, R2 ;  /* 0x00000008120e7824 */ /* 0x000fe200078e0202 */
[----:B------:R-:W-:-:S04]  /*90d0*/  SHF.L.U32 R15, R23, 0x1f, RZ ;  /* 0x0000001f170f7819 */ /* 0x000fc800000006ff */
[----:B------:R4:W0:Y:S01]  /*90e0*/  SYNCS.PHASECHK.TRANS64.TRYWAIT P1, [R14+URZ+0x28c30], R15 ;  /* 0x028c300f0e0075a7 */ /* 0x000822000802017f */
[----:B------:R-:W-:Y:S05]  /*90f0*/  @!P0 BRA `(.L_x_3905) ;  /* 0x0000000000048947 */ /* 0x000fea0003800000 */
[----:B------:R-:W-:Y:S01]  /*9100*/  BPT.TRAP 0x1 ;  /* 0x000000040000795c */ /* 0x000fe20000300000 */
.L_x_3905:
[C---:B---3--:R-:W-:Y:S02]  /*9110*/  VIADD R0, R2.reuse, 0x22400 ;  /* 0x0002240002007836 */ /* 0x048fe40000000000 */
[----:B01----:R-:W-:-:S03]  /*9120*/  VIADD R3, R2, 0x20400 ;  /* 0x0002040002037836 */ /* 0x003fc60000000000 */
[----:B------:R-:W-:Y:S02]  /*9130*/  SHF.R.U32.HI R0, RZ, 0x4, R0 ;  /* 0x00000004ff007819 */ /* 0x000fe40000011600 */
[----:B------:R-:W-:Y:S02]  /*9140*/  SHF.R.U32.HI R3, RZ, 0x4, R3 ;  /* 0x00000004ff037819 */ /* 0x000fe40000011603 */
[----:B------:R-:W-:Y:S02]  /*9150*/  LOP3.LUT R0, R0, 0x3fff, RZ, 0xc0, !PT ;  /* 0x00003fff00007812 */ /* 0x000fe400078ec0ff */
[----:B------:R-:W-:Y:S02]  /*9160*/  LOP3.LUT R3, R3, 0x3fff, RZ, 0xc0, !PT ;  /* 0x00003fff03037812 */ /* 0x000fe400078ec0ff */
[----:B------:R-:W-:Y:S01]  /*9170*/  LOP3.LUT R13, R0, 0x10000, RZ, 0xfc, !PT ;  /* 0x00010000000d7812 */ /* 0x000fe200078efcff */
[----:B------:R-:W-:Y:S06]  /*9180*/  @P1 BRA `(.L_x_3906) ;  /* 0x0000000000081947 */ /* 0x000fec0003800000 */
[----:B------:R-:W0:Y:S02]  /*9190*/  SYNCS.PHASECHK.TRANS64.TRYWAIT P1, [R14+URZ+0x28c30], R15 ;  /* 0x028c300f0e0075a7 */ /* 0x000e24000802017f */
[----:B0-----:R-:W-:Y:S05]  /*91a0*/  @!P1 BRA `(.L_x_3907) ;  /* 0x000000e400889947 */ /* 0x001fea0003800000 */
.L_x_3906:
[----:B--2---:R-:W-:Y:S01]  /*91b0*/  IMAD R10, R18, 0x200, R13 ;  /* 0x00000200120a7824 */ /* 0x004fe200078e020d */
[----:B------:R-:W-:Y:S01]  /*91c0*/  LOP3.LUT R4, R3, 0x10000, RZ, 0xfc, !PT ;  /* 0x0001000003047812 */ /* 0x000fe200078efcff */
[----:B------:R-:W-:Y:S01]  /*91d0*/  IMAD.MOV.U32 R5, RZ, RZ, 0x40000040 ;  /* 0x40000040ff057424 */ /* 0x000fe200078e00ff */
[----:B------:R-:W-:Y:S01]  /*91e0*/  MOV R11, 0x40000040 ;  /* 0x40000040000b7802 */ /* 0x000fe20000000f00 */
[----:B------:R-:W-:Y:S05]  /*91f0*/  WARPSYNC.ALL ;  /* 0x0000000000007948 */ /* 0x000fea0003800000 */
[C---:B------:R-:W-:Y:S01]  /*9200*/  R2UR UR4, R4.reuse ;  /* 0x00000000040472ca */ /* 0x040fe200000e0000 */
[----:B-----5:R-:W-:Y:S01]  /*9210*/  WARPGROUP.ARRIVE ;  /* 0x00000000000079c5 */ /* 0x020fe20000000000 */
[----:B------:R-:W-:Y:S01]  /*9220*/  R2UR UR5, R5 ;  /* 0x00000000050572ca */ /* 0x000fe200000e0000 */
[----:B------:R-:W-:Y:S01]  /*9230*/  VIADD R8, R4, 0x2 ;  /* 0x0000000204087836 */ /* 0x000fe20000000000 */
[C---:B------:R-:W-:Y:S01]  /*9240*/  R2UR UR6, R10.reuse ;  /* 0x000000000a0672ca */ /* 0x040fe200000e0000 */
[----:B------:R-:W-:Y:S01]  /*9250*/  VIADD R6, R10, 0x2 ;  /* 0x000000020a067836 */ /* 0x000fe20000000000 */
[----:B------:R-:W-:Y:S01]  /*9260*/  R2UR UR7, R11 ;  /* 0x000000000b0772ca */ /* 0x000fe200000e0000 */
[----:B------:R-:W-:-:S02]  /*9270*/  IMAD.MOV.U32 R9, RZ, RZ, 0x40000040 ;  /* 0x40000040ff097424 */ /* 0x000fc400078e00ff */
[----:B------:R-:W-:Y:S02]  /*9280*/  IMAD.MOV.U32 R7, RZ, RZ, 0x40000040 ;  /* 0x40000040ff077424 */ /* 0x000fe400078e00ff */
[C---:B------:R-:W-:Y:S02]  /*9290*/  VIADD R20, R10.reuse, 0x4 ;  /* 0x000000040a147836 */ /* 0x040fe40000000000 */
[----:B------:R-:W-:Y:S02]  /*92a0*/  IMAD.MOV.U32 R21, RZ, RZ, 0x40000040 ;  /* 0x40000040ff157424 */ /* 0x000fe400078e00ff */
[----:B------:R-:W-:Y:S02]  /*92b0*/  VIADD R10, R10, 0x6 ;  /* 0x000000060a0a7836 */ /* 0x000fe40000000000 */
[----:B------:R-:W-:Y:S02]  /*92c0*/  IMAD.MOV.U32 R5, RZ, RZ, 0x40000040 ;  /* 0x40000040ff057424 */ /* 0x000fe400078e00ff */
[----:B------:R-:W-:Y:S01]  /*92d0*/  HGMMA.64x64x16.F32.BF16 R24, gdesc[UR4], RZ, !UPT, gsb0 ;  /* 0x00e00000041879f0 */ /* 0x000fe2000c0018ff */
[----:B------:R-:W-:Y:S01]  /*92e0*/  R2UR UR4, R8 ;  /* 0x00000000080472ca */ /* 0x000fe200000e0000 */
[----:B------:R-:W-:Y:S01]  /*92f0*/  IMAD.MOV.U32 R11, RZ, RZ, 0x40000040 ;  /* 0x40000040ff0b7424 */ /* 0x000fe200078e00ff */
[----:B------:R-:W-:-:S02]  /*9300*/  R2UR UR5, R9 ;  /* 0x00000000090572ca */ /* 0x000fc400000e0000 */
[----:B------:R-:W-:Y:S01]  /*9310*/  R2UR UR6, R6 ;  /* 0x00000000060672ca */ /* 0x000fe200000e0000 */
[C---:B------:R-:W-:Y:S01]  /*9320*/  VIADD R6, R4.reuse, 0x4 ;  /* 0x0000000404067836 */ /* 0x040fe20000000000 */
[----:B------:R-:W-:Y:S01]  /*9330*/  R2UR UR7, R7 ;  /* 0x00000000070772ca */ /* 0x000fe200000e0000 */
[----:B------:R-:W-:Y:S02]  /*9340*/  IMAD.MOV.U32 R7, RZ, RZ, 0x40000040 ;  /* 0x40000040ff077424 */ /* 0x000fe400078e00ff */
[----:B------:R-:W-:Y:S01]  /*9350*/  VIADD R4, R4, 0x6 ;  /* 0x0000000604047836 */ /* 0x000fe20000000000 */
[----:B------:R-:W-:Y:S02]  /*9360*/  WARPGROUP.DEPBAR.LE gsb0, 0x0 ;  /* 0x00008000000079c5 */ /* 0x000fe40000010000 */
[----:B------:R-:W-:-:S07]  /*9370*/  WARPGROUP.ARRIVE ;  /* 0x00000000000079c5 */ /* 0x000fce0000000000 */
[----:B------:R-:W-:Y:S01]  /*9380*/  HGMMA.64x64x16.F32.BF16 R24, gdesc[UR4], R24, gsb0 ;  /* 0x00e00000041879f0 */ /* 0x000fe20008001818 */
[----:B------:R-:W-:Y:S02]  /*9390*/  R2UR UR4, R6 ;  /* 0x00000000060472ca */ /* 0x000fe400000e0000 */
[----:B------:R-:W-:Y:S02]  /*93a0*/  R2UR UR5, R7 ;  /* 0x00000000070572ca */ /* 0x000fe400000e0000 */
[----:B------:R-:W-:Y:S02]  /*93b0*/  R2UR UR6, R20 ;  /* 0x00000000140672ca */ /* 0x000fe400000e0000 */
[----:B------:R-:W-:Y:S01]  /*93c0*/  R2UR UR7, R21 ;  /* 0x00000000150772ca */ /* 0x000fe200000e0000 */
[----:B------:R-:W-:Y:S02]  /*93d0*/  WARPGROUP.DEPBAR.LE gsb0, 0x0 ;  /* 0x00008000000079c5 */ /* 0x000fe40000010000 */
[----:B------:R-:W-:-:S10]  /*93e0*/  WARPGROUP.ARRIVE ;  /* 0x00000000000079c5 */ /* 0x000fd40000000000 */
[----:B------:R-:W-:Y:S01]  /*93f0*/  HGMMA.64x64x16.F32.BF16 R24, gdesc[UR4], R24, gsb0 ;  /* 0x00e00000041879f0 */ /* 0x000fe20008001818 */
[----:B------:R-:W-:Y:S02]  /*9400*/  R2UR UR4, R4 ;  /* 0x00000000040472ca */ /* 0x000fe400000e0000 */
[----:B------:R-:W-:Y:S02]  /*9410*/  R2UR UR5, R5 ;  /* 0x00000000050572ca */ /* 0x000fe400000e0000 */
[----:B------:R-:W-:Y:S02]  /*9420*/  R2UR UR6, R10 ;  /* 0x000000000a0672ca */ /* 0x000fe400000e0000 */
[----:B------:R-:W-:Y:S01]  /*9430*/  R2UR UR7, R11 ;  /* 0x000000000b0772ca */ /* 0x000fe200000e0000 */
[----:B------:R-:W-:Y:S02]  /*9440*/  WARPGROUP.DEPBAR.LE gsb0, 0x0 ;  /* 0x00008000000079c5 */ /* 0x000fe40000010000 */
[----:B------:R-:W-:-:S10]  /*9450*/  WARPGROUP.ARRIVE ;  /* 0x00000000000079c5 */ /* 0x000fd40000000000 */
[----:B------:R-:W-:Y:S03]  /*9460*/  HGMMA.64x64x16.F32.BF16 R24, gdesc[UR4], R24, gsb0 ;  /* 0x00e00000041879f0 */ /* 0x000fe60008001818 */
[----:B------:R-:W-:Y:S02]  /*9470*/  WARPGROUP.DEPBAR.LE gsb0, 0x0 ;  /* 0x00008000000079c5 */ /* 0x000fe40000010000 */
[----:B------:R-:W-:Y:S05]  /*9480*/  @!P0 BRA `(.L_x_3908) ;  /* 0x0000000000048947 */ /* 0x000fea0003800000 */
[----:B------:R-:W-:Y:S01]  /*9490*/  BPT.TRAP 0x1 ;  /* 0x000000040000795c */ /* 0x000fe20000300000 */
.L_x_3908:
[----:B------:R-:W-:Y:S01]  /*94a0*/  IMAD R3, R215, -0x40, R168 ;  /* 0xffffffc0d7037824 */ /* 0x000fe200078e02a8 */
[----:B------:R-:W-:-:S04]  /*94b0*/  ULDC UR4, c[0x0][0x988] ;  /* 0x0002620000047ab9 */ /* 0x000fc80000000800 */
[----:B------:R-:W-:-:S04]  /*94c0*/  IADD3 R3, -R214, 0x40, R3 ;  /* 0x00000040d6037810 */ /* 0x000fc80007ffe103 */
        /* <DEDUP_REMOVED lines=19> */
[C---:B------:R-:W-:Y:S02]  /*9600*/  ISETP.GT.AND P4, PT, R3.reuse, 0x19, PT ;  /* 0x000000190300780c */ /* 0x040fe40003f84270 */
        /* <DEDUP_REMOVED lines=38> */
[----:B------:R-:W-:Y:S02]  /*9870*/  FMNMX.FTZ R3, R30, R3, !PT ;  /* 0x000000031e037209 */ /* 0x000fe40007810000 */
[----:B------:R-:W-:Y:S01]  /*9880*/  FSEL R46, R46, -INF , P1 ;  /* 0xff8000002e2e7808 */ /* 0x000fe20000800000 */
[----:B------:R-:W1:Y:S01]  /*9890*/  SHFL.BFLY PT, R0, R21, 0x2, 0x1f ;  /* 0x0c401f0015007f89 */ /* 0x000e6200000e0000 */
        /* <DEDUP_REMOVED lines=9> */
[----:B------:R-:W-:-:S04]  /*9930*/  FMNMX.FTZ R11, R40, R11, !PT ;  /* 0x0000000b280b7209 */ /* 0x000fc80007810000 */
[----:B------:R-:W-:Y:S02]  /*9940*/  FMNMX.FTZ R11, R42, R11, !PT ;  /* 0x0000000b2a0b7209 */ /* 0x000fe40007810000 */
[----:B-1----:R-:W-:Y:S02]  /*9950*/  FMNMX.FTZ R29, R21, R0, !PT ;  /* 0x00000000151d7209 */ /* 0x002fe40007810000 */
[----:B------:R-:W-:-:S03]  /*9960*/  FMNMX.FTZ R11, R44, R11, !PT ;  /* 0x0000000b2c0b7209 */ /* 0x000fc60007810000 */
[----:B------:R-:W1:Y:S01]  /*9970*/  SHFL.BFLY PT, R0, R29, 0x1, 0x1f ;  /* 0x0c201f001d007f89 */ /* 0x000e6200000e0000 */
[----:B------:R-:W-:-:S04]  /*9980*/  FMNMX.FTZ R11, R46, R11, !PT ;  /* 0x0000000b2e0b7209 */ /* 0x000fc80007810000 */
[----:B------:R-:W-:-:S04]  /*9990*/  FMNMX.FTZ R11, R48, R11, !PT ;  /* 0x0000000b300b7209 */ /* 0x000fc80007810000 */
[----:B------:R-:W-:Y:S02]  /*99a0*/  FMNMX.FTZ R11, R50, R11, !PT ;  /* 0x0000000b320b7209 */ /* 0x000fe40007810000 */
[----:B-1----:R-:W-:-:S04]  /*99b0*/  FMNMX.FTZ R0, R29, R0, !PT ;  /* 0x000000001d007209 */ /* 0x002fc80007810000 */
[C---:B------:R-:W-:Y:S01]  /*99c0*/  FSETP.NEU.FTZ.AND P1, PT, R0.reuse, -INF , PT ;  /* 0xff8000000000780b */ /* 0x040fe20003f3d000 */
[----:B------:R-:W-:-:S05]  /*99d0*/  FMUL.FTZ R21, R0, R3 ;  /* 0x0000000300157220 */ /* 0x000fca0000410000 */
[----:B------:R-:W-:-:S05]  /*99e0*/  FSEL R29, R21, RZ, P1 ;  /* 0x000000ff151d7208 */ /* 0x000fca0000800000 */
[-CC-:B------:R-:W-:Y:S01]  /*99f0*/  FFMA.FTZ R21, R24, R3.reuse, -R29.reuse ;  /* 0x0000000318157223 */ /* 0x180fe2000001081d */
[----:B------:R-:W-:Y:S01]  /*9a00*/  FSEL R24, R51, -INF , P4 ;  /* 0xff80000033187808 */ /* 0x000fe20002000000 */
[-CC-:B------:R-:W-:Y:S01]  /*9a10*/  FFMA.FTZ R31, R20, R3.reuse, -R29.reuse ;  /* 0x00000003141f7223 */ /* 0x180fe2000001081d */
[--C-:B------:R-:W-:Y:S01]  /*9a20*/  FFMA.FTZ R25, R25, R3, -R29.reuse ;  /* 0x0000000319197223 */ /* 0x100fe2000001081d */
[----:B------:R-:W-:Y:S01]  /*9a30*/  MUFU.EX2 R152, R21 ;  /* 0x0000001500987308 */ /* 0x000fe20000000800 */
        /* <DEDUP_REMOVED lines=11> */
[-CC-:B------:R-:W-:Y:S01]  /*9af0*/  FFMA.FTZ R66, R66, R3.reuse, -R29.reuse ;  /* 0x0000000342427223 */ /* 0x180fe2000001081d */
[-CC-:B------:R-:W-:Y:S01]  /*9b00*/  FFMA.FTZ R68, R68, R3.reuse, -R29.reuse ;  /* 0x0000000344447223 */ /* 0x180fe2000001081d */
[----:B------:R-:W2:Y:S01]  /*9b10*/  SHFL.BFLY PT, R20, R11, 0x2, 0x1f ;  /* 0x0c401f000b147f89 */ /* 0x000ea200000e0000 */
[-CC-:B------:R-:W-:Y:S01]  /*9b20*/  FFMA.FTZ R70, R70, R3.reuse, -R29.reuse ;  /* 0x0000000346467223 */ /* 0x180fe2000001081d */
[----:B------:R-:W-:Y:S01]  /*9b30*/  MUFU.EX2 R28, R28 ;  /* 0x0000001c001c7308 */ /* 0x000fe20000000800 */
[-CC-:B------:R-:W-:Y:S01]  /*9b40*/  FFMA.FTZ R72, R72, R3.reuse, -R29.reuse ;  /* 0x0000000348487223 */ /* 0x180fe2000001081d */
[-CC-:B------:R-:W-:Y:S01]  /*9b50*/  FFMA.FTZ R52, R52, R3.reuse, -R29.reuse ;  /* 0x0000000334347223 */ /* 0x180fe2000001081d */
[----:B------:R-:W-:-:S05]  /*9b60*/  FFMA.FTZ R29, R76, R3, -R29 ;  /* 0x000000034c1d7223 */ /* 0x000fca000001081d */
[----:B------:R-:W3:Y:S01]  /*9b70*/  MUFU.EX2 R31, R31 ;  /* 0x0000001f001f7308 */ /* 0x000ee20000000800 */
[----:B-1----:R-:W-:Y:S01]  /*9b80*/  FADD.FTZ R43, R152, R25 ;  /* 0x00000019982b7221 */ /* 0x002fe20000010000 */
[----:B------:R-:W-:-:S06]  /*9b90*/  F2FP.BF16.F32.PACK_AB R152, R25, R152 ;  /* 0x000000981998723e */ /* 0x000fcc00000010ff */
[----:B------:R-:W-:Y:S01]  /*9ba0*/  MUFU.EX2 R32, R32 ;  /* 0x0000002000207308 */ /* 0x000fe20000000800 */
[----:B--2---:R-:W-:-:S07]  /*9bb0*/  FMNMX.FTZ R21, R11, R20, !PT ;  /* 0x000000140b157209 */ /* 0x004fce0007810000 */
[----:B------:R-:W1:Y:S01]  /*9bc0*/  MUFU.EX2 R33, R58 ;  /* 0x0000003a00217308 */ /* 0x000e620000000800 */
[----:B---3--:R-:W-:Y:S01]  /*9bd0*/  F2FP.BF16.F32.PACK_AB R154, R31, R28 ;  /* 0x0000001c1f9a723e */ /* 0x008fe200000010ff */
[----:B------:R-:W2:Y:S06]  /*9be0*/  SHFL.BFLY PT, R20, R21, 0x1, 0x1f ;  /* 0x0c201f0015147f89 */ /* 0x000eac00000e0000 */
[----:B------:R-:W-:Y:S08]  /*9bf0*/  MUFU.EX2 R36, R36 ;  /* 0x0000002400247308 */ /* 0x000ff00000000800 */
[----:B------:R-:W3:Y:S01]  /*9c00*/  MUFU.EX2 R35, R60 ;  /* 0x0000003c00237308 */ /* 0x000ee20000000800 */
[----:B-1----:R-:W-:-:S07]  /*9c10*/  F2FP.BF16.F32.PACK_AB R156, R33, R32 ;  /* 0x00000020219c723e */ /* 0x002fce00000010ff */
[----:B------:R-:W-:Y:S01]  /*9c20*/  MUFU.EX2 R62, R62 ;  /* 0x0000003e003e7308 */ /* 0x000fe20000000800 */
[----:B--2---:R-:W-:-:S04]  /*9c30*/  FMNMX.FTZ R20, R21, R20, !PT ;  /* 0x0000001415147209 */ /* 0x004fc80007810000 */
[C---:B------:R-:W-:Y:S01]  /*9c40*/  FSETP.NEU.FTZ.AND P1, PT, R20.reuse, -INF , PT ;  /* 0xff8000001400780b */ /* 0x040fe20003f3d000 */
[----:B------:R-:W-:Y:S02]  /*9c50*/  FMUL.FTZ R39, R20, R3 ;  /* 0x0000000314277220 */ /* 0x000fe40000410000 */
[----:B------:R-:W1:Y:S01]  /*9c60*/  MUFU.EX2 R11, R64 ;  /* 0x00000040000b7308 */ /* 0x000e620000000800 */
[----:B---3--:R-:W-:Y:S02]  /*9c70*/  F2FP.BF16.F32.PACK_AB R158, R35, R36 ;  /* 0x00000024239e723e */ /* 0x008fe400000010ff */
        /* <DEDUP_REMOVED lines=18> */
[-CC-:B------:R-:W-:Y:S01]  /*9da0*/  FFMA.FTZ R54, R54, R3.reuse, -R39.reuse ;  /* 0x0000000336367223 */ /* 0x180fe20000010827 */
[----:B------:R-:W-:Y:S01]  /*9db0*/  FFMA.FTZ R39, R74, R3, -R39 ;  /* 0x000000034a277223 */ /* 0x000fe20000010827 */
[----:B-1----:R-:W-:-:S05]  /*9dc0*/  F2FP.BF16.F32.PACK_AB R160, R11, R62 ;  /* 0x0000003e0ba0723e */ /* 0x002fca00000010ff */
[----:B------:R-:W1:Y:S08]  /*9dd0*/  MUFU.EX2 R30, R30 ;  /* 0x0000001e001e7308 */ /* 0x000e700000000800 */
[----:B------:R3:W5:Y:S01]  /*9de0*/  MUFU.EX2 R155, R10 ;  /* 0x0000000a009b7308 */ /* 0x0007620000000800 */
[----:B--2---:R-:W-:-:S07]  /*9df0*/  F2FP.BF16.F32.PACK_AB R153, R27, R26 ;  /* 0x0000001a1b99723e */ /* 0x004fce00000010ff */
[----:B------:R-:W2:Y:S01]  /*9e00*/  MUFU.EX2 R34, R34 ;  /* 0x0000002200227308 */ /* 0x000ea20000000800 */
[----:B---3--:R-:W-:-:S05]  /*9e10*/  VIADD R10, R14, 0x28c40 ;  /* 0x00028c400e0a7836 */ /* 0x008fca0000000000 */
[----:B------:R-:W-:Y:S02]  /*9e20*/  PRMT R10, R193, 0x654, R10 ;  /* 0x00000654c10a7816 */ /* 0x000fe4000000000a */
[----:B------:R3:W0:Y:S02]  /*9e30*/  MUFU.EX2 R157, R12 ;  /* 0x0000000c009d7308 */ /* 0x0006240000000800 */
[----:B------:R2:W-:Y:S06]  /*9e40*/  SYNCS.ARRIVE.TRANS64.RED.A1T0 RZ, [R10+URZ], RZ ;  /* 0x000000ff0aff79a7 */ /* 0x0005ec000810043f */
[----:B------:R-:W4:Y:S01]  /*9e50*/  MUFU.EX2 R38, R38 ;  /* 0x0000002600267308 */ /* 0x000f220000000800 */
[----:B---3--:R-:W-:Y:S01]  /*9e60*/  FADD.FTZ R12, R28, R43 ;  /* 0x0000002b1c0c7221 */ /* 0x008fe20000010000 */
[----:B------:R-:W-:-:S03]  /*9e70*/  FADD.FTZ R43, R26, R27 ;  /* 0x0000001b1a2b7221 */ /* 0x000fc60000010000 */
[----:B------:R-:W-:Y:S01]  /*9e80*/  FADD.FTZ R45, R31, R12 ;  /* 0x0000000c1f2d7221 */ /* 0x000fe20000010000 */
[----:B-1----:R-:W-:Y:S02]  /*9e90*/  FADD.FTZ R12, R30, R43 ;  /* 0x0000002b1e0c7221 */ /* 0x002fe40000010000 */
[----:B------:R1:W3:Y:S08]  /*9ea0*/  MUFU.EX2 R159, R40 ;  /* 0x00000028009f7308 */ /* 0x0002f00000000800 */
[----:B------:R-:W3:Y:S01]  /*9eb0*/  MUFU.EX2 R42, R42 ;  /* 0x0000002a002a7308 */ /* 0x000ee20000000800 */
[----:B-1----:R-:W-:Y:S01]  /*9ec0*/  FADD.FTZ R40, R32, R45 ;  /* 0x0000002d20287221 */ /* 0x002fe20000010000 */
[C---:B-----5:R-:W-:Y:S01]  /*9ed0*/  FADD.FTZ R45, R155.reuse, R12 ;  /* 0x0000000c9b2d7221 */ /* 0x060fe20000010000 */
[----:B------:R-:W-:Y:S01]  /*9ee0*/  F2FP.BF16.F32.PACK_AB R155, R155, R30 ;  /* 0x0000001e9b9b723e */ /* 0x000fe200000010ff */
[----:B------:R-:W-:Y:S01]  /*9ef0*/  BAR.SYNC.DEFER_BLOCKING 0xf, 0x100 ;  /* 0x03c4000000007b1d */ /* 0x000fe20000010000 */
[----:B------:R-:W-:Y:S01]  /*9f00*/  FADD.FTZ R47, R33, R40 ;  /* 0x00000028212f7221 */ /* 0x000fe20000010000 */
[----:B--2---:R-:W-:-:S03]  /*9f10*/  FADD.FTZ R10, R34, R45 ;  /* 0x0000002d220a7221 */ /* 0x004fc60000010000 */
[----:B------:R-:W-:Y:S01]  /*9f20*/  FADD.FTZ R12, R36, R47 ;  /* 0x0000002f240c7221 */ /* 0x000fe20000010000 */
[----:B------:R-:W1:Y:S01]  /*9f30*/  MUFU.EX2 R161, R44 ;  /* 0x0000002c00a17308 */ /* 0x000e620000000800 */
[C---:B0-----:R-:W-:Y:S01]  /*9f40*/  FADD.FTZ R25, R157.reuse, R10 ;  /* 0x0000000a9d197221 */ /* 0x041fe20000010000 */
[----:B------:R-:W-:Y:S01]  /*9f50*/  F2FP.BF16.F32.PACK_AB R157, R157, R34 ;  /* 0x000000229d9d723e */ /* 0x000fe200000010ff */
[----:B------:R-:W-:Y:S02]  /*9f60*/  FADD.FTZ R45, R35, R12 ;  /* 0x0000000c232d7221 */ /* 0x000fe40000010000 */
[----:B----4-:R-:W-:Y:S02]  /*9f70*/  FADD.FTZ R10, R38, R25 ;  /* 0x00000019260a7221 */ /* 0x010fe40000010000 */
[----:B------:R-:W-:Y:S01]  /*9f80*/  FADD.FTZ R12, R62, R45 ;  /* 0x0000002d3e0c7221 */ /* 0x000fe20000010000 */
[----:B------:R-:W0:Y:S01]  /*9f90*/  MUFU.EX2 R46, R46 ;  /* 0x0000002e002e7308 */ /* 0x000e220000000800 */
[C---:B---3--:R-:W-:Y:S01]  /*9fa0*/  FADD.FTZ R25, R159.reuse, R10 ;  /* 0x0000000a9f197221 */ /* 0x048fe20000010000 */
[----:B------:R-:W-:Y:S01]  /*9fb0*/  F2FP.BF16.F32.PACK_AB R159, R159, R38 ;  /* 0x000000269f9f723e */ /* 0x000fe200000010ff */
[----:B------:R-:W-:-:S02]  /*9fc0*/  FADD.FTZ R31, R11, R12 ;  /* 0x0000000c0b1f7221 */ /* 0x000fc40000010000 */
[----:B------:R-:W-:-:S03]  /*9fd0*/  FADD.FTZ R10, R42, R25 ;  /* 0x000000192a0a7221 */ /* 0x000fc60000010000 */
[----:B------:R-:W2:Y:S01]  /*9fe0*/  MUFU.EX2 R37, R68 ;  /* 0x0000004400257308 */ /* 0x000ea20000000800 */
[C---:B-1----:R-:W-:Y:S01]  /*9ff0*/  FADD.FTZ R11, R161.reuse, R10 ;  /* 0x0000000aa10b7221 */ /* 0x042fe20000010000 */
[----:B------:R-:W-:Y:S01]  /*a000*/  FADD.FTZ R10, R66, R31 ;  /* 0x0000001f420a7221 */ /* 0x000fe20000010000 */
[----:B------:R-:W-:Y:S01]  /*a010*/  F2FP.BF16.F32.PACK_AB R161, R161, R42 ;  /* 0x0000002aa1a1723e */ /* 0x000fe200000010ff */
[----:B------:R1:W-:Y:S04]  /*a020*/  STSM.16.M88.4 [R217+0x26800], R152 ;  /* 0x02680098d9007844 */ /* 0x0003e80000000200 */
[----:B------:R-:W3:Y:S01]  /*a030*/  MUFU.EX2 R41, R48 ;  /* 0x0000003000297308 */ /* 0x000ee20000000800 */
[----:B0-----:R-:W-:Y:S01]  /*a040*/  FADD.FTZ R12, R46, R11 ;  /* 0x0000000b2e0c7221 */ /* 0x001fe20000010000 */
[----:B------:R1:W-:Y:S06]  /*a050*/  STSM.16.M88.4 [R220], R156 ;  /* 0x0000009cdc007844 */ /* 0x0003ec0000000200 */
[----:B------:R-:W-:Y:S01]  /*a060*/  MUFU.EX2 R70, R70 ;  /* 0x0000004600467308 */ /* 0x000fe20000000800 */
[C---:B--2---:R-:W-:Y:S01]  /*a070*/  F2FP.BF16.F32.PACK_AB R162, R37.reuse, R66 ;  /* 0x0000004225a2723e */ /* 0x044fe200000010ff */
[----:B------:R-:W-:-:S06]  /*a080*/  FADD.FTZ R37, R37, R10 ;  /* 0x0000000a25257221 */ /* 0x000fcc0000010000 */
[----:B------:R-:W0:Y:S01]  /*a090*/  MUFU.EX2 R21, R72 ;  /* 0x0000004800157308 */ /* 0x000e220000000800 */
[C---:B---3--:R-:W-:Y:S01]  /*a0a0*/  F2FP.BF16.F32.PACK_AB R163, R41.reuse, R46 ;  /* 0x0000002e29a3723e */ /* 0x048fe200000010ff */
[----:B------:R-:W-:-:S04]  /*a0b0*/  FADD.FTZ R41, R41, R12 ;  /* 0x0000000c29297221 */ /* 0x000fc80000010000 */
[----:B------:R1:W-:Y:S02]  /*a0c0*/  STSM.16.M88.4 [R218], R160 ;  /* 0x000000a0da007844 */ /* 0x0003e40000000200 */
        /* <DEDUP_REMOVED lines=9> */
[----:B------:R-:W-:Y:S02]  /*a160*/  FADD.FTZ R43, R43, R50 ;  /* 0x000000322b2b7221 */ /* 0x000fe40000010000 */
[----:B------:R-:W-:Y:S01]  /*a170*/  MUFU.EX2 R54, R54 ;  /* 0x0000003600367308 */ /* 0x000fe20000000800 */
[----:B0-----:R-:W-:-:S07]  /*a180*/  FADD.FTZ R10, R52, R21 ;  /* 0x00000015340a7221 */ /* 0x001fce0000010000 */
[----:B------:R-:W0:Y:S01]  /*a190*/  MUFU.EX2 R39, R39 ;  /* 0x0000002700277308 */ /* 0x000e220000000800 */
[C---:B---3--:R-:W-:Y:S01]  /*a1a0*/  F2FP.BF16.F32.PACK_AB R166, R29.reuse, R52 ;  /* 0x000000341da6723e */ /* 0x048fe200000010ff */
[----:B------:R-:W-:Y:S01]  /*a1b0*/  FADD.FTZ R10, R29, R10 ;  /* 0x0000000a1d0a7221 */ /* 0x000fe20000010000 */
[----:B0-----:R-:W-:Y:S01]  /*a1c0*/  F2FP.BF16.F32.PACK_AB R167, R39, R54 ;  /* 0x0000003627a7723e */ /* 0x001fe200000010ff */
[----:B------:R-:W-:-:S04]  /*a1d0*/  FADD.FTZ R54, R54, R43 ;  /* 0x0000002b36367221 */ /* 0x000fc80000010000 */
[----:B------:R1:W-:Y:S01]  /*a1e0*/  STSM.16.M88.4 [R219], R164 ;  /* 0x000000a4db007844 */ /* 0x0003e20000000200 */
[----:B------:R-:W-:Y:S01]  /*a1f0*/  FADD.FTZ R11, R39, R54 ;  /* 0x00000036270b7221 */ /* 0x000fe20000010000 */
[----:B------:R-:W-:Y:S06]  /*a200*/  @!P0 BRA `(.L_x_3909) ;  /* 0x0000000000048947 */ /* 0x000fec0003800000 */
[----:B------:R-:W-:Y:S01]  /*a210*/  BPT.TRAP 0x1 ;  /* 0x000000040000795c */ /* 0x000fe20000300000 */
.L_x_3909:
[----:B------:R0:W2:Y:S01]  /*a220*/  SYNCS.PHASECHK.TRANS64.TRYWAIT P1, [R14+URZ+0x28c50], R15 ;  /* 0x028c500f0e0075a7 */ /* 0x0000a2000802017f */
[----:B------:R-:W-:Y:S05]  /*a230*/  @!P0 BRA `(.L_x_3910) ;  /* 0x0000000000048947 */ /* 0x000fea0003800000 */
[----:B------:R-:W-:Y:S01]  /*a240*/  BPT.TRAP 0x1 ;  /* 0x000000040000795c */ /* 0x000fe20000300000 */
.L_x_3910:
[----:B------:R-:W-:Y:S01]  /*a250*/  LOP3.LUT R12, R56, 0x2000000, RZ, 0xfc, !PT ;  /* 0x02000000380c7812 */ /* 0x000fe200078efcff */
[----:B------:R-:W-:Y:S01]  /*a260*/  ULDC UR36, c[0x0][0x988] ;  /* 0x0002620000247ab9 */ /* 0x000fe20000000800 */
[----:B------:R-:W-:Y:S01]  /*a270*/  BSSY B0, `(.L_x_3911) ;  /* 0x0000006000007945 */ /* 0x000fe20003800000 */
[----:B------:R-:W-:Y:S02]  /*a280*/  IMAD.MOV.U32 R25, RZ, RZ, 0x40000040 ;  /* 0x40000040ff197424 */ /* 0x000fe400078e00ff */
[----:B------:R-:W-:Y:S01]  /*a290*/  IMAD R24, R18, 0x1000, R12 ;  /* 0x0000100012187824 */ /* 0x000fe200078e020c */
[----:B--2---:R-:W-:Y:S06]  /*a2a0*/  @P1 BRA `(.L_x_3912) ;  /* 0x0000000000081947 */ /* 0x004fec0003800000 */
[----:B------:R-:W2:Y:S02]  /*a2b0*/  SYNCS.PHASECHK.TRANS64.TRYWAIT P1, [R14+URZ+0x28c50], R15 ;  /* 0x028c500f0e0075a7 */ /* 0x000ea4000802017f */
[----:B--2---:R-:W-:Y:S05]  /*a2c0*/  @!P1 BRA `(.L_x_3913) ;  /* 0x000000d400549947 */ /* 0x004fea0003800000 */
.L_x_3912:
[----:B------:R-:W-:Y:S05]  /*a2d0*/  BSYNC B0 ;  /* 0x0000000000007941 */ /* 0x000fea0003800000 */
.L_x_3911:
[C---:B------:R-:W-:Y:S01]  /*a2e0*/  R2UR UR6, R24.reuse ;  /* 0x00000000180672ca */ /* 0x040fe200000e0000 */
[C---:B------:R-:W-:Y:S01]  /*a2f0*/  VIADD R26, R24.reuse, 0x80 ;  /* 0x00000080181a7836 */ /* 0x040fe20000000000 */
[----:B------:R-:W-:Y:S01]  /*a300*/  R2UR UR7, R25 ;  /* 0x00000000190772ca */ /* 0x000fe200000e0000 */
[C---:B------:R-:W-:Y:S02]  /*a310*/  VIADD R28, R24.reuse, 0x100 ;  /* 0x00000100181c7836 */ /* 0x040fe40000000000 */
[----:B------:R-:W-:Y:S01]  /*a320*/  VIADD R24, R24, 0x180 ;  /* 0x0000018018187836 */ /* 0x000fe20000000000 */
[----:B------:R-:W-:Y:S01]  /*a330*/  R2UR UR10, R26 ;  /* 0x000000001a0a72ca */ /* 0x000fe200000e0000 */
[----:B------:R-:W-:Y:S01]  /*a340*/  IMAD.MOV.U32 R27, RZ, RZ, 0x40000040 ;  /* 0x40000040ff1b7424 */ /* 0x000fe200078e00ff */
[----:B------:R-:W-:Y:S01]  /*a350*/  R2UR UR14, R28 ;  /* 0x000000001c0e72ca */ /* 0x000fe200000e0000 */
[----:B------:R-:W-:Y:S01]  /*a360*/  IMAD.MOV.U32 R29, RZ, RZ, 0x40000040 ;  /* 0x40000040ff1d7424 */ /* 0x000fe200078e00ff */
[----:B------:R-:W-:Y:S01]  /*a370*/  R2UR UR18, R24 ;  /* 0x00000000181272ca */ /* 0x000fe200000e0000 */
[----:B------:R-:W-:Y:S01]  /*a380*/  IMAD.MOV.U32 R25, RZ, RZ, 0x40000040 ;  /* 0x40000040ff197424 */ /* 0x000fe200078e00ff */
[----:B------:R-:W-:-:S02]  /*a390*/  R2UR UR11, R27 ;  /* 0x000000001b0b72ca */ /* 0x000fc400000e0000 */
[----:B------:R-:W-:Y:S02]  /*a3a0*/  R2UR UR15, R29 ;  /* 0x000000001d0f72ca */ /* 0x000fe400000e0000 */
[----:B------:R-:W-:Y:S02]  /*a3b0*/  R2UR UR19, R25 ;  /* 0x00000000191372ca */ /* 0x000fe400000e0000 */
[----:B------:R-:W-:-:S06]  /*a3c0*/  WARPGROUP.ARRIVE ;  /* 0x00000000000079c5 */ /* 0x000fcc0000000000 */
[----:B------:R-:W-:Y:S03]  /*a3d0*/  HGMMA.64x256x16.F32.BF16 R24, R152, gdesc[UR4].tnspB, RZ, !UPT, gsb0 ;  /* 0x43e0000498187df0 */ /* 0x000fe6000c0018ff */
[----:B------:R-:W-:Y:S02]  /*a3e0*/  WARPGROUP.DEPBAR.LE gsb0, 0x0 ;  /* 0x00008000000079c5 */ /* 0x000fe40000010000 */
[----:B------:R-:W-:-:S15]  /*a3f0*/  WARPGROUP.ARRIVE ;  /* 0x00000000000079c5 */ /* 0x000fde0000000000 */
[----:B------:R-:W-:-:S08]  /*a400*/  NOP ;  /* 0x0000000000007918 */ /* 0x000fd00000000000 */
[----:B------:R-:W-:Y:S03]  /*a410*/  HGMMA.64x256x16.F32.BF16 R24, R156, gdesc[UR8].tnspB, R24, gsb0 ;  /* 0x43e000089c187df0 */ /* 0x000fe60008001818 */
        /* <DEDUP_REMOVED lines=14> */
[----:B---3--:R-:W3:Y:S02]  /*a500*/  FENCE.VIEW.ASYNC.S ;  /* 0x00000000000073c6 */ /* 0x008ee40000000000 */
[----:B---3--:R-:W-:Y:S01]  /*a510*/  NOP ;  /* 0x0000000000007918 */ /* 0x008fe20000000000 */
[----:B------:R-:W-:Y:S06]  /*a520*/  BAR.ARV 0xe, 0x100 ;  /* 0x0384000000007b1d */ /* 0x000fec0000002000 */
[----:B------:R-:W-:Y:S05]  /*a530*/  @!P0 BRA `(.L_x_3914) ;  /* 0x0000000000048947 */ /* 0x000fea0003800000 */
[----:B------:R-:W-:Y:S01]  /*a540*/  BPT.TRAP 0x1 ;  /* 0x000000040000795c */ /* 0x000fe20000300000 */
.L_x_3914:
[----:B------:R-:W-:Y:S01]  /*a550*/  ISETP.GE.AND P1, PT, R168, 0x41, PT ;  /* 0x00000041a800780c */ /* 0x000fe20003f26270 */
[----:B0-2---:R-:W-:Y:S01]  /*a560*/  VIADD R14, R14, 0x28c60 ;  /* 0x00028c600e0e7836 */ /* 0x005fe20000000000 */
[----:B------:R-:W-:Y:S04]  /*a570*/  BSSY B0, `(.L_x_3915) ;  /* 0x00001af000007945 */ /* 0x000fe80003800000 */
[----:B------:R-:W-:-:S04]  /*a580*/  PRMT R14, R193, 0x654, R14 ;  /* 0x00000654c10e7816 */ /* 0x000fc8000000000e */
[----:B------:R0:W-:Y:S03]  /*a590*/  SYNCS.ARRIVE.TRANS64.RED.A1T0 RZ, [R14+URZ], RZ ;  /* 0x000000ff0eff79a7 */ /* 0x0001e6000810043f */
[----:B------:R-:W-:Y:S05]  /*a5a0*/  @!P1 BRA `(.L_x_3916) ;  /* 0x0000001800ac9947 */ /* 0x000fea0003800000 */
[----:B------:R-:W-:Y:S02]  /*a5b0*/  VIADD R215, R215, 0xfffffffe ;  /* 0xfffffffed7d77836 */ /* 0x000fe40000000000 */
[----:B------:R-:W-:Y:S02]  /*a5c0*/  IMAD.MOV.U32 R15, RZ, RZ, R20 ;  /* 0x000000ffff0f7224 */ /* 0x000fe400078e0014 */
[----:B------:R-:W-:Y:S02]  /*a5d0*/  IMAD.MOV.U32 R188, RZ, RZ, R0 ;  /* 0x000000ffffbc7224 */ /* 0x000fe400078e0000 */
[----:B------:R-:W-:-:S07]  /*a5e0*/  IMAD.MOV.U32 R189, RZ, RZ, R18 ;  /* 0x000000ffffbd7224 */ /* 0x000fce00078e0012 */
.L_x_3929:
[----:B------:R-:W-:Y:S02]  /*a5f0*/  VIADD R18, R189, 0x1 ;  /* 0x00000001bd127836 */ /* 0x000fe40000000000 */
[----:B------:R-:W-:Y:S02]  /*a600*/  IMAD.MOV.U32 R0, RZ, RZ, R215 ;  /* 0x000000ffff007224 */ /* 0x000fe400078e00d7 */
[----:B------:R-:W-:Y:S01]  /*a610*/  VIADD R215, R215, 0xffffffff ;  /* 0xffffffffd7d77836 */ /* 0x000fe20000000000 */
[----:B------:R-:W-:Y:S02]  /*a620*/  ISETP.NE.AND P2, PT, R18, 0x2, PT ;  /* 0x000000021200780c */ /* 0x000fe40003f45270 */
[----:B------:R-:W-:Y:S02]  /*a630*/  ISETP.GT.AND P1, PT, R0, RZ, PT ;  /* 0x000000ff0000720c */ /* 0x000fe40003f24270 */
[----:B------:R-:W-:Y:S02]  /*a640*/  SEL R0, RZ, 0x1, P2 ;  /* 0x00000001ff007807 */ /* 0x000fe40001000000 */
[----:B------:R-:W-:-:S02]  /*a650*/  SEL R18, R18, RZ, P2 ;  /* 0x000000ff12127207 */ /* 0x000fc40001000000 */
[----:B------:R-:W-:Y:S01]  /*a660*/  LOP3.LUT R23, R23, R0, RZ, 0x3c, !PT ;  /* 0x0000000017177212 */ /* 0x000fe200078e3cff */
[----:B--2---:R-:W-:Y:S06]  /*a670*/  @!P0 BRA `(.L_x_3917) ;  /* 0x0000000000048947 */ /* 0x004fec0003800000 */
[----:B------:R-:W-:Y:S01]  /*a680*/  BPT.TRAP 0x1 ;  /* 0x000000040000795c */ /* 0x000fe20000300000 */
.L_x_3917:
[----:B------:R-:W-:Y:S01]  /*a690*/  IMAD R21, R18, 0x8, R2 ;  /* 0x0000000812157824 */ /* 0x000fe200078e0202 */
[----:B0-----:R-:W-:-:S04]  /*a6a0*/  SHF.L.U32 R14, R23, 0x1f, RZ ;  /* 0x0000001f170e7819 */ /* 0x001fc800000006ff */
[----:B------:R0:W2:Y:S01]  /*a6b0*/  SYNCS.PHASECHK.TRANS64.TRYWAIT P2, [R21+URZ+0x28c30], R14 ;  /* 0x028c300e150075a7 */ /* 0x0000a2000804017f */
[----:B------:R-:W-:Y:S05]  /*a6c0*/  @!P0 BRA `(.L_x_3918) ;  /* 0x0000000000048947 */ /* 0x000fea0003800000 */
[----:B------:R-:W-:Y:S01]  /*a6d0*/  BPT.TRAP 0x1 ;  /* 0x000000040000795c */ /* 0x000fe20000300000 */
.L_x_3918:
[----:B------:R-:W-:Y:S01]  /*a6e0*/  VIADD R0, R2, 0x20400 ;  /* 0x0002040002007836 */ /* 0x000fe20000000000 */
[----:B------:R-:W-:Y:S01]  /*a6f0*/  BSSY B1, `(.L_x_3919) ;  /* 0x0000009000017945 */ /* 0x000fe20003800000 */
[----:B-1----:R-:W-:Y:S02]  /*a700*/  IMAD R156, R18, 0x200, R13 ;  /* 0x00000200129c7824 */ /* 0x002fe400078e020d */
[----:B------:R-:W-:Y:S01]  /*a710*/  IMAD.MOV.U32 R157, RZ, RZ, 0x40000040 ;  /* 0x40000040ff9d7424 */ /* 0x000fe200078e00ff */
[----:B------:R-:W-:-:S04]  /*a720*/  SHF.R.U32.HI R0, RZ, 0x4, R0 ;  /* 0x00000004ff007819 */ /* 0x000fc80000011600 */
[----:B------:R-:W-:-:S04]  /*a730*/  LOP3.LUT R0, R0, 0x3fff, RZ, 0xc0, !PT ;  /* 0x00003fff00007812 */ /* 0x000fc800078ec0ff */
[----:B------:R-:W-:Y:S01]  /*a740*/  LOP3.LUT R152, R0, 0x10000, RZ, 0xfc, !PT ;  /* 0x0001000000987812 */ /* 0x000fe200078efcff */
[----:B--2---:R-:W-:Y:S06]  /*a750*/  @P2 BRA `(.L_x_3920) ;  /* 0x0000000000082947 */ /* 0x004fec0003800000 */
[----:B------:R-:W1:Y:S02]  /*a760*/  SYNCS.PHASECHK.TRANS64.TRYWAIT P2, [R21+URZ+0x28c30], R14 ;  /* 0x028c300e150075a7 */ /* 0x000e64000804017f */
[----:B-1----:R-:W-:Y:S05]  /*a770*/  @!P2 BRA `(.L_x_3921) ;  /* 0x000000d0003ca947 */ /* 0x002fea0003800000 */
.L_x_3920:
[----:B------:R-:W-:Y:S05]  /*a780*/  BSYNC B1 ;  /* 0x0000000000017941 */ /* 0x000fea0003800000 */
.L_x_3919:
[----:B------:R-:W-:Y:S01]  /*a790*/  IMAD.MOV.U32 R153, RZ, RZ, 0x40000040 ;  /* 0x40000040ff997424 */ /* 0x000fe200078e00ff */
[----:B------:R-:W-:Y:S01]  /*a7a0*/  R2UR UR4, R152 ;  /* 0x00000000980472ca */ /* 0x000fe200000e0000 */
[C---:B------:R-:W-:Y:S01]  /*a7b0*/  VIADD R154, R156.reuse, 0x2 ;  /* 0x000000029c9a7836 */ /* 0x040fe20000000000 */
[C---:B------:R-:W-:Y:S01]  /*a7c0*/  R2UR UR6, R156.reuse ;  /* 0x000000009c0672ca */ /* 0x040fe200000e0000 */
[C---:B------:R-:W-:Y:S01]  /*a7d0*/  VIADD R152, R156.reuse, 0x4 ;  /* 0x000000049c987836 */ /* 0x040fe20000000000 */
[----:B------:R-:W-:Y:S01]  /*a7e0*/  R2UR UR7, R157 ;  /* 0x000000009d0772ca */ /* 0x000fe200000e0000 */
[----:B------:R-:W-:Y:S01]  /*a7f0*/  VIADD R156, R156, 0x6 ;  /* 0x000000069c9c7836 */ /* 0x000fe20000000000 */
[----:B------:R-:W-:Y:S01]  /*a800*/  R2UR UR5, R153 ;  /* 0x00000000990572ca */ /* 0x000fe200000e0000 */
[----:B------:R-:W-:Y:S01]  /*a810*/  IMAD.MOV.U32 R155, RZ, RZ, 0x40000040 ;  /* 0x40000040ff9b7424 */ /* 0x000fe200078e00ff */
[----:B------:R-:W-:Y:S01]  /*a820*/  R2UR UR10, R154 ;  /* 0x000000009a0a72ca */ /* 0x000fe200000e0000 */
[----:B------:R-:W-:Y:S01]  /*a830*/  IMAD.MOV.U32 R157, RZ, RZ, 0x40000040 ;  /* 0x40000040ff9d7424 */ /* 0x000fe200078e00ff */
[----:B------:R-:W-:-:S02]  /*a840*/  R2UR UR14, R152 ;  /* 0x00000000980e72ca */ /* 0x000fc400000e0000 */
[----:B------:R-:W-:Y:S02]  /*a850*/  R2UR UR11, R155 ;  /* 0x000000009b0b72ca */ /* 0x000fe400000e0000 */
[----:B------:R-:W-:Y:S02]  /*a860*/  R2UR UR15, R153 ;  /* 0x00000000990f72ca */ /* 0x000fe400000e0000 */
[----:B------:R-:W-:Y:S02]  /*a870*/  R2UR UR18, R156 ;  /* 0x000000009c1272ca */ /* 0x000fe400000e0000 */
[----:B------:R-:W-:Y:S02]  /*a880*/  R2UR UR19, R157 ;  /* 0x000000009d1372ca */ /* 0x000fe400000e0000 */
[----:B------:R-:W-:Y:S01]  /*a890*/  WARPGROUP.ARRIVE ;  /* 0x00000000000079c5 */ /* 0x000fe20000000000 */
[----:B------:R-:W-:Y:S02]  /*a8a0*/  R2UR UR8, R8 ;  /* 0x00000000080872ca */ /* 0x000fe400000e0000 */
[----:B------:R-:W-:-:S02]  /*a8b0*/  R2UR UR9, R9 ;  /* 0x00000000090972ca */ /* 0x000fc400000e0000 */
[----:B------:R-:W-:Y:S01]  /*a8c0*/  R2UR UR12, R6 ;  /* 0x00000000060c72ca */ /* 0x000fe200000e0000 */
[----:B------:R-:W-:Y:S01]  /*a8d0*/  HGMMA.64x64x16.F32.BF16 R152, gdesc[UR4], RZ, !UPT, gsb0 ;  /* 0x00e00000049879f0 */ /* 0x000fe2000c0018ff */
[----:B------:R-:W-:Y:S02]  /*a8e0*/  R2UR UR13, R7 ;  /* 0x00000000070d72ca */ /* 0x000fe400000e0000 */
[----:B------:R-:W-:Y:S02]  /*a8f0*/  R2UR UR16, R4 ;  /* 0x00000000041072ca */ /* 0x000fe400000e0000 */
[----:B------:R-:W-:Y:S01]  /*a900*/  R2UR UR17, R5 ;  /* 0x00000000051172ca */ /* 0x000fe200000e0000 */
        /* <DEDUP_REMOVED lines=12> */
.L_x_3922:
        /* <DEDUP_REMOVED lines=16> */
[----:B------:R-:W2:Y:S02]  /*aad0*/  SHFL.BFLY PT, R3, R0, 0x2, 0x1f ;  /* 0x0c401f0000037f89 */ /* 0x000ea400000e0000 */
[----:B--2---:R-:W-:-:S05]  /*aae0*/  FMNMX.FTZ R0, R0, R3, !PT ;  /* 0x0000000300007209 */ /* 0x004fca0007810000 */
[----:B------:R-:W2:Y:S02]  /*aaf0*/  SHFL.BFLY PT, R3, R0, 0x1, 0x1f ;  /* 0x0c201f0000037f89 */ /* 0x000ea400000e0000 */
[----:B--2---:R-:W-:Y:S01]  /*ab00*/  FMNMX.FTZ R0, R0, R3, !PT ;  /* 0x0000000300007209 */ /* 0x004fe20007810000 */
[----:B------:R-:W-:-:S04]  /*ab10*/  IMAD.U32 R3, RZ, RZ, UR36 ;  /* 0x00000024ff037e24 */ /* 0x000fc8000f8e00ff */
[C---:B------:R-:W-:Y:S01]  /*ab20*/  FMUL.FTZ R20, R0.reuse, R3 ;  /* 0x0000000300147220 */ /* 0x040fe20000410000 */
[----:B------:R-:W-:-:S03]  /*ab30*/  FADD.FTZ R188, -R0, R188 ;  /* 0x000000bc00bc7221 */ /* 0x000fc60000010100 */
        /* <DEDUP_REMOVED lines=16> */
[----:B------:R-:W-:-:S02]  /*ac40*/  IMAD.MOV R20, RZ, RZ, -R216 ;  /* 0x000000ffff147224 */ /* 0x000fc400078e0ad8 */
[----:B------:R-:W-:Y:S01]  /*ac50*/  FMUL.FTZ R188, R188, R3 ;  /* 0x00000003bcbc7220 */ /* 0x000fe20000410000 */
[----:B------:R-:W-:Y:S02]  /*ac60*/  MUFU.EX2 R152, R152 ;  /* 0x0000009800987308 */ /* 0x000fe40000000800 */
[----:B------:R-:W-:Y:S01]  /*ac70*/  ISETP.NE.AND P2, PT, R214, R20, PT ;  /* 0x00000014d600720c */ /* 0x000fe20003f45270 */
[----:B------:R-:W-:-:S05]  /*ac80*/  VIADD R20, R21, 0x28c40 ;  /* 0x00028c4015147836 */ /* 0x000fca0000000000 */
[----:B------:R-:W2:Y:S01]  /*ac90*/  MUFU.EX2 R164, R188 ;  /* 0x000000bc00a47308 */ /* 0x000ea20000000800 */
[----:B------:R-:W-:-:S04]  /*aca0*/  PRMT R20, R193, 0x654, R20 ;  /* 0x00000654c1147816 */ /* 0x000fc80000000014 */
[----:B------:R3:W-:Y:S03]  /*acb0*/  SYNCS.ARRIVE.TRANS64.RED.A1T0 RZ, [R20+URZ], RZ ;  /* 0x000000ff14ff79a7 */ /* 0x0007e6000810043f */
[----:B------:R-:W4:Y:S01]  /*acc0*/  MUFU.EX2 R153, R153 ;  /* 0x0000009900997308 */ /* 0x000f220000000800 */
[----:B---3--:R-:W-:-:S07]  /*acd0*/  FMNMX.FTZ R20, R154, R15, !PT ;  /* 0x0000000f9a147209 */ /* 0x008fce0007810000 */
[----:B------:R-:W3:Y:S01]  /*ace0*/  MUFU.EX2 R156, R156 ;  /* 0x0000009c009c7308 */ /* 0x000ee20000000800 */
[----:B------:R-:W-:Y:S01]  /*acf0*/  FMNMX.FTZ R20, R155, R20, !PT ;  /* 0x000000149b147209 */ /* 0x000fe20007810000 */
[----:B--2---:R-:W-:Y:S01]  /*ad00*/  FFMA.FTZ R10, R164, R10, R152 ;  /* 0x0000000aa40a7223 */ /* 0x004fe20000010098 */
[-C--:B------:R-:W-:Y:S01]  /*ad10*/  FMUL.FTZ R24, R24, R164.reuse ;  /* 0x000000a418187220 */ /* 0x080fe20000410000 */
[----:B------:R-:W-:Y:S01]  /*ad20*/  FMUL.FTZ R25, R25, R164 ;  /* 0x000000a419197220 */ /* 0x000fe20000410000 */
[----:B------:R-:W-:Y:S01]  /*ad30*/  FMNMX.FTZ R20, R158, R20, !PT ;  /* 0x000000149e147209 */ /* 0x000fe20007810000 */
[-C--:B------:R-:W-:Y:S01]  /*ad40*/  FMUL.FTZ R28, R28, R164.reuse ;  /* 0x000000a41c1c7220 */ /* 0x080fe20000410000 */
[----:B------:R-:W-:Y:S01]  /*ad50*/  FMUL.FTZ R29, R29, R164 ;  /* 0x000000a41d1d7220 */ /* 0x000fe20000410000 */
[----:B------:R-:W2:Y:S01]  /*ad60*/  MUFU.EX2 R157, R157 ;  /* 0x0000009d009d7308 */ /* 0x000ea20000000800 */
[----:B------:R-:W-:Y:S01]  /*ad70*/  FMNMX.FTZ R20, R159, R20, !PT ;  /* 0x000000149f147209 */ /* 0x000fe20007810000 */
[C---:B----4-:R-:W-:Y:S01]  /*ad80*/  FADD.FTZ R10, R153.reuse, R10 ;  /* 0x0000000a990a7221 */ /* 0x050fe20000010000 */
[----:B------:R-:W-:Y:S01]  /*ad90*/  F2FP.BF16.F32.PACK_AB R188, R153, R152 ;  /* 0x0000009899bc723e */ /* 0x000fe200000010ff */
[----:B------:R-:W-:Y:S01]  /*ada0*/  FMUL.FTZ R32, R32, R164 ;  /* 0x000000a420207220 */ /* 0x000fe20000410000 */
[----:B------:R-:W-:Y:S01]  /*adb0*/  FMNMX.FTZ R20, R162, R20, !PT ;  /* 0x00000014a2147209 */ /* 0x000fe20007810000 */
[-C--:B------:R-:W-:Y:S01]  /*adc0*/  FMUL.FTZ R33, R33, R164.reuse ;  /* 0x000000a421217220 */ /* 0x080fe20000410000 */
[----:B------:R-:W-:Y:S01]  /*add0*/  FMUL.FTZ R36, R36, R164 ;  /* 0x000000a424247220 */ /* 0x000fe20000410000 */
[----:B------:R-:W4:Y:S01]  /*ade0*/  MUFU.EX2 R152, R160 ;  /* 0x000000a000987308 */ /* 0x000f220000000800 */
[----:B------:R-:W-:Y:S01]  /*adf0*/  FMNMX.FTZ R20, R163, R20, !PT ;  /* 0x00000014a3147209 */ /* 0x000fe20007810000 */
[----:B---3--:R-:W-:Y:S01]  /*ae00*/  FADD.FTZ R10, R156, R10 ;  /* 0x0000000a9c0a7221 */ /* 0x008fe20000010000 */
[-C--:B------:R-:W-:Y:S01]  /*ae10*/  FMUL.FTZ R37, R37, R164.reuse ;  /* 0x000000a425257220 */ /* 0x080fe20000410000 */
[----:B------:R-:W-:Y:S01]  /*ae20*/  FMUL.FTZ R40, R40, R164 ;  /* 0x000000a428287220 */ /* 0x000fe20000410000 */
[----:B------:R-:W-:Y:S01]  /*ae30*/  FMNMX.FTZ R20, R166, R20, !PT ;  /* 0x00000014a6147209 */ /* 0x000fe20007810000 */
[-C--:B------:R-:W-:Y:S01]  /*ae40*/  FMUL.FTZ R41, R41, R164.reuse ;  /* 0x000000a429297220 */ /* 0x080fe20000410000 */
[----:B------:R-:W-:Y:S01]  /*ae50*/  FMUL.FTZ R44, R44, R164 ;  /* 0x000000a42c2c7220 */ /* 0x000fe20000410000 */
[----:B------:R-:W3:Y:S01]  /*ae60*/  MUFU.EX2 R191, R191 ;  /* 0x000000bf00bf7308 */ /* 0x000ee20000000800 */
[----:B------:R-:W-:Y:S01]  /*ae70*/  FMNMX.FTZ R20, R167, R20, !PT ;  /* 0x00000014a7147209 */ /* 0x000fe20007810000 */
[C---:B--2---:R-:W-:Y:S01]  /*ae80*/  FADD.FTZ R10, R157.reuse, R10 ;  /* 0x0000000a9d0a7221 */ /* 0x044fe20000010000 */
[----:B------:R-:W-:Y:S01]  /*ae90*/  F2FP.BF16.F32.PACK_AB R190, R157, R156 ;  /* 0x0000009c9dbe723e */ /* 0x000fe200000010ff */
[----:B------:R-:W-:Y:S01]  /*aea0*/  FMUL.FTZ R45, R45, R164 ;  /* 0x000000a42d2d7220 */ /* 0x000fe20000410000 */
[----:B------:R-:W-:Y:S01]  /*aeb0*/  FMNMX.FTZ R20, R170, R20, !PT ;  /* 0x00000014aa147209 */ /* 0x000fe20007810000 */
[-C--:B------:R-:W-:Y:S01]  /*aec0*/  FMUL.FTZ R48, R48, R164.reuse ;  /* 0x000000a430307220 */ /* 0x080fe20000410000 */
[----:B------:R-:W-:Y:S01]  /*aed0*/  FMUL.FTZ R49, R49, R164 ;  /* 0x000000a431317220 */ /* 0x000fe20000410000 */
[----:B------:R-:W2:Y:S01]  /*aee0*/  MUFU.EX2 R161, R161 ;  /* 0x000000a100a17308 */ /* 0x000ea20000000800 */
[----:B------:R-:W-:Y:S01]  /*aef0*/  FMNMX.FTZ R20, R171, R20, !PT ;  /* 0x00000014ab147209 */ /* 0x000fe20007810000 */
[----:B----4-:R-:W-:Y:S01]  /*af00*/  FADD.FTZ R10, R152, R10 ;  /* 0x0000000a980a7221 */ /* 0x010fe20000010000 */
[-C--:B------:R-:W-:Y:S01]  /*af10*/  FMUL.FTZ R52, R52, R164.reuse ;  /* 0x000000a434347220 */ /* 0x080fe20000410000 */
[----:B------:R-:W-:Y:S01]  /*af20*/  FMUL.FTZ R53, R53, R164 ;  /* 0x000000a435357220 */ /* 0x000fe20000410000 */
[----:B------:R-:W-:Y:S01]  /*af30*/  FMNMX.FTZ R20, R174, R20, !PT ;  /* 0x00000014ae147209 */ /* 0x000fe20007810000 */
[-C--:B------:R-:W-:Y:S01]  /*af40*/  FMUL.FTZ R56, R56, R164.reuse ;  /* 0x000000a438387220 */ /* 0x080fe20000410000 */
[----:B------:R-:W-:Y:S01]  /*af50*/  FMUL.FTZ R57, R57, R164 ;  /* 0x000000a439397220 */ /* 0x000fe20000410000 */
[----:B------:R-:W4:Y:S01]  /*af60*/  MUFU.EX2 R165, R165 ;  /* 0x000000a500a57308 */ /* 0x000f220000000800 */
[----:B------:R-:W-:Y:S01]  /*af70*/  FMNMX.FTZ R20, R175, R20, !PT ;  /* 0x00000014af147209 */ /* 0x000fe20007810000 */
[C---:B---3--:R-:W-:Y:S01]  /*af80*/  FADD.FTZ R10, R191.reuse, R10 ;  /* 0x0000000abf0a7221 */ /* 0x048fe20000010000 */
[----:B------:R-:W-:Y:S01]  /*af90*/  F2FP.BF16.F32.PACK_AB R152, R191, R152 ;  /* 0x00000098bf98723e */ /* 0x000fe200000010ff */
[----:B------:R-:W-:Y:S01]  /*afa0*/  FMUL.FTZ R60, R60, R164 ;  /* 0x000000a43c3c7220 */ /* 0x000fe20000410000 */
[----:B------:R-:W-:Y:S01]  /*afb0*/  FMNMX.FTZ R20, R178, R20, !PT ;  /* 0x00000014b2147209 */ /* 0x000fe20007810000 */
[-C--:B------:R-:W-:Y:S01]  /*afc0*/  FMUL.FTZ R61, R61, R164.reuse ;  /* 0x000000a43d3d7220 */ /* 0x080fe20000410000 */
[----:B------:R-:W-:Y:S01]  /*afd0*/  FMUL.FTZ R64, R64, R164 ;  /* 0x000000a440407220 */ /* 0x000fe20000410000 */
[----:B------:R-:W3:Y:S01]  /*afe0*/  MUFU.EX2 R156, R168 ;  /* 0x000000a8009c7308 */ /* 0x000ee20000000800 */
[----:B------:R-:W-:Y:S01]  /*aff0*/  FMNMX.FTZ R20, R179, R20, !PT ;  /* 0x00000014b3147209 */ /* 0x000fe20007810000 */
[----:B--2---:R-:W-:Y:S01]  /*b000*/  FADD.FTZ R10, R161, R10 ;  /* 0x0000000aa10a7221 */ /* 0x004fe20000010000 */
[-C--:B------:R-:W-:Y:S01]  /*b010*/  FMUL.FTZ R65, R65, R164.reuse ;  /* 0x000000a441417220 */ /* 0x080fe20000410000 */
        /* <DEDUP_REMOVED lines=8> */
[-C--:B------:R-:W-:Y:S01]  /*b0a0*/  FMUL.FTZ R76, R76, R164.reuse ;  /* 0x000000a44c4c7220 */ /* 0x080fe20000410000 */
[-C--:B------:R-:W-:Y:S01]  /*b0b0*/  FMUL.FTZ R77, R77, R164.reuse ;  /* 0x000000a44d4d7220 */ /* 0x080fe20000410000 */
[----:B------:R-:W4:Y:S01]  /*b0c0*/  SHFL.BFLY PT, R153, R20, 0x2, 0x1f ;  /* 0x0c401f0014997f89 */ /* 0x000f2200000e0000 */
[-C--:B------:R-:W-:Y:S01]  /*b0d0*/  FMUL.FTZ R80, R80, R164.reuse ;  /* 0x000000a450507220 */ /* 0x080fe20000410000 */
[----:B------:R-:W5:Y:S01]  /*b0e0*/  MUFU.EX2 R172, R172 ;  /* 0x000000ac00ac7308 */ /* 0x000f620000000800 */
        /* <DEDUP_REMOVED lines=16> */
[----:B-----5:R-:W-:Y:S01]  /*b1f0*/  FADD.FTZ R10, R172, R10 ;  /* 0x0000000aac0a7221 */ /* 0x020fe20000010000 */
[-C--:B------:R-:W-:Y:S01]  /*b200*/  FMUL.FTZ R104, R104, R164.reuse ;  /* 0x000000a468687220 */ /* 0x080fe20000410000 */
[-C--:B------:R-:W-:Y:S01]  /*b210*/  FMUL.FTZ R105, R105, R164.reuse ;  /* 0x000000a469697220 */ /* 0x080fe20000410000 */
[-C--:B------:R-:W-:Y:S01]  /*b220*/  FMUL.FTZ R108, R108, R164.reuse ;  /* 0x000000a46c6c7220 */ /* 0x080fe20000410000 */
[-C--:B------:R-:W-:Y:S01]  /*b230*/  FMUL.FTZ R109, R109, R164.reuse ;  /* 0x000000a46d6d7220 */ /* 0x080fe20000410000 */
[----:B----4-:R-:W-:Y:S01]  /*b240*/  FMNMX.FTZ R20, R20, R153, !PT ;  /* 0x0000009914147209 */ /* 0x010fe20007810000 */
[-C--:B------:R-:W-:Y:S01]  /*b250*/  FMUL.FTZ R112, R112, R164.reuse ;  /* 0x000000a470707220 */ /* 0x080fe20000410000 */
[----:B------:R-:W4:Y:S01]  /*b260*/  MUFU.EX2 R177, R177 ;  /* 0x000000b100b17308 */ /* 0x000f220000000800 */
[----:B---3--:R-:W-:Y:S01]  /*b270*/  FADD.FTZ R10, R173, R10 ;  /* 0x0000000aad0a7221 */ /* 0x008fe20000010000 */
[-C--:B------:R-:W-:Y:S01]  /*b280*/  FMUL.FTZ R113, R113, R164.reuse ;  /* 0x000000a471717220 */ /* 0x080fe20000410000 */
[----:B------:R-:W3:Y:S01]  /*b290*/  SHFL.BFLY PT, R153, R20, 0x1, 0x1f ;  /* 0x0c201f0014997f89 */ /* 0x000ee200000e0000 */
[-C--:B------:R-:W-:Y:S01]  /*b2a0*/  FMUL.FTZ R116, R116, R164.reuse ;  /* 0x000000a474747220 */ /* 0x080fe20000410000 */
[-C--:B------:R-:W-:Y:S01]  /*b2b0*/  FMUL.FTZ R117, R117, R164.reuse ;  /* 0x000000a475757220 */ /* 0x080fe20000410000 */
[-C--:B------:R-:W-:Y:S01]  /*b2c0*/  FMUL.FTZ R120, R120, R164.reuse ;  /* 0x000000a478787220 */ /* 0x080fe20000410000 */
[-C--:B------:R-:W-:Y:S01]  /*b2d0*/  FMUL.FTZ R121, R121, R164.reuse ;  /* 0x000000a479797220 */ /* 0x080fe20000410000 */
[----:B------:R-:W5:Y:S01]  /*b2e0*/  MUFU.EX2 R180, R180 ;  /* 0x000000b400b47308 */ /* 0x000f620000000800 */
[----:B--2---:R-:W-:Y:S01]  /*b2f0*/  FADD.FTZ R10, R160, R10 ;  /* 0x0000000aa00a7221 */ /* 0x004fe20000010000 */
[-C--:B------:R-:W-:Y:S01]  /*b300*/  FMUL.FTZ R124, R124, R164.reuse ;  /* 0x000000a47c7c7220 */ /* 0x080fe20000410000 */
[-C--:B------:R-:W-:Y:S01]  /*b310*/  FMUL.FTZ R125, R125, R164.reuse ;  /* 0x000000a47d7d7220 */ /* 0x080fe20000410000 */
[-C--:B------:R-:W-:Y:S01]  /*b320*/  FMUL.FTZ R128, R128, R164.reuse ;  /* 0x000000a480807220 */ /* 0x080fe20000410000 */
[-C--:B------:R-:W-:Y:S01]  /*b330*/  FMUL.FTZ R129, R129, R164.reuse ;  /* 0x000000a481817220 */ /* 0x080fe20000410000 */
[-C--:B------:R-:W-:Y:S01]  /*b340*/  FMUL.FTZ R132, R132, R164.reuse ;  /* 0x000000a484847220 */ /* 0x080fe20000410000 */
[----:B------:R-:W-:Y:S01]  /*b350*/  FMUL.FTZ R133, R133, R164 ;  /* 0x000000a485857220 */ /* 0x000fe20000410000 */
[----:B------:R-:W2:Y:S01]  /*b360*/  MUFU.EX2 R181, R181 ;  /* 0x000000b500b57308 */ /* 0x000ea20000000800 */
[C---:B----4-:R-:W-:Y:S01]  /*b370*/  FADD.FTZ R10, R177.reuse, R10 ;  /* 0x0000000ab10a7221 */ /* 0x050fe20000010000 */
[----:B------:R-:W-:Y:S01]  /*b380*/  F2FP.BF16.F32.PACK_AB R160, R177, R160 ;  /* 0x000000a0b1a0723e */ /* 0x000fe200000010ff */
[-C--:B------:R-:W-:Y:S01]  /*b390*/  FMUL.FTZ R136, R136, R164.reuse ;  /* 0x000000a488887220 */ /* 0x080fe20000410000 */
[-C--:B------:R-:W-:Y:S01]  /*b3a0*/  FMUL.FTZ R137, R137, R164.reuse ;  /* 0x000000a489897220 */ /* 0x080fe20000410000 */
[-C--:B------:R-:W-:Y:S01]  /*b3b0*/  FMUL.FTZ R140, R140, R164.reuse ;  /* 0x000000a48c8c7220 */ /* 0x080fe20000410000 */
[-C--:B------:R-:W-:Y:S01]  /*b3c0*/  FMUL.FTZ R141, R141, R164.reuse ;  /* 0x000000a48d8d7220 */ /* 0x080fe20000410000 */
[-C--:B------:R-:W-:Y:S01]  /*b3d0*/  FMUL.FTZ R144, R144, R164.reuse ;  /* 0x000000a490907220 */ /* 0x080fe20000410000 */
[-C--:B------:R-:W-:Y:S01]  /*b3e0*/  FMUL.FTZ R145, R145, R164.reuse ;  /* 0x000000a491917220 */ /* 0x080fe20000410000 */
[----:B-----5:R-:W-:Y:S01]  /*b3f0*/  FADD.FTZ R10, R180, R10 ;  /* 0x0000000ab40a7221 */ /* 0x020fe20000010000 */
[----:B------:R-:W-:Y:S01]  /*b400*/  FMUL.FTZ R148, R148, R164 ;  /* 0x000000a494947220 */ /* 0x000fe20000410000 */
[----:B---3--:R-:W-:Y:S01]  /*b410*/  FMNMX.FTZ R20, R20, R153, !PT ;  /* 0x0000009914147209 */ /* 0x008fe20007810000 */
[----:B------:R-:W-:-:S02]  /*b420*/  @!P2 IMAD R153, R189, 0x40, R198 ;  /* 0x00000040bd99a824 */ /* 0x000fc400078e02c6 */
[----:B------:R-:W-:Y:S02]  /*b430*/  FMUL.FTZ R149, R149, R164 ;  /* 0x000000a495957220 */ /* 0x000fe40000410000 */
[----:B------:R-:W-:Y:S01]  /*b440*/  FADD.FTZ R15, -R20, R15 ;  /* 0x0000000f140f7221 */ /* 0x000fe20000010100 */
[----:B------:R-:W-:Y:S02]  /*b450*/  @!P2 IMAD R153, R153, 0x4, R2 ;  /* 0x000000049999a824 */ /* 0x000fe400078e0202 */
[----:B--2---:R-:W-:Y:S01]  /*b460*/  FADD.FTZ R10, R181, R10 ;  /* 0x0000000ab50a7221 */ /* 0x004fe20000010000 */
[----:B------:R-:W-:Y:S02]  /*b470*/  FMUL.FTZ R15, R15, R3 ;  /* 0x000000030f0f7220 */ /* 0x000fe40000410000 */
[----:B------:R-:W-:Y:S04]  /*b480*/  @!P2 STS [R153+0x28800], R164 ;  /* 0x028800a49900a388 */ /* 0x000fe80000000800 */
[----:B------:R-:W2:Y:S02]  /*b490*/  MUFU.EX2 R15, R15 ;  /* 0x0000000f000f7308 */ /* 0x000ea40000000800 */
[----:B--2---:R2:W-:Y:S01]  /*b4a0*/  @!P2 STS [R153+0x28820], R15 ;  /* 0x0288200f9900a388 */ /* 0x0045e20000000800 */
        /* <DEDUP_REMOVED lines=9> */
[----:B--2---:R-:W-:Y:S01]  /*b540*/  FMUL.FTZ R153, R20, R3 ;  /* 0x0000000314997220 */ /* 0x004fe20000410000 */
[-C--:B------:R-:W-:Y:S01]  /*b550*/  FMUL.FTZ R43, R43, R15.reuse ;  /* 0x0000000f2b2b7220 */ /* 0x080fe20000410000 */
[-C--:B------:R-:W-:Y:S01]  /*b560*/  FMUL.FTZ R46, R46, R15.reuse ;  /* 0x0000000f2e2e7220 */ /* 0x080fe20000410000 */
[----:B------:R-:W-:Y:S01]  /*b570*/  FMUL.FTZ R47, R47, R15 ;  /* 0x0000000f2f2f7220 */ /* 0x000fe20000410000 */
        /* <DEDUP_REMOVED lines=17> */
[----:B------:R-:W-:Y:S01]  /*b690*/  FFMA.FTZ R183, R183, R3, -R153 ;  /* 0x00000003b7b77223 */ /* 0x000fe20000010899 */
[-C--:B------:R-:W-:Y:S01]  /*b6a0*/  FMUL.FTZ R50, R50, R15.reuse ;  /* 0x0000000f32327220 */ /* 0x080fe20000410000 */
[-C--:B------:R-:W-:Y:S01]  /*b6b0*/  FMUL.FTZ R51, R51, R15.reuse ;  /* 0x0000000f33337220 */ /* 0x080fe20000410000 */
[-C--:B------:R-:W-:Y:S01]  /*b6c0*/  FMUL.FTZ R54, R54, R15.reuse ;  /* 0x0000000f36367220 */ /* 0x080fe20000410000 */
[----:B------:R-:W-:Y:S01]  /*b6d0*/  FMUL.FTZ R55, R55, R15 ;  /* 0x0000000f37377220 */ /* 0x000fe20000410000 */
[----:B------:R-:W4:Y:S01]  /*b6e0*/  MUFU.EX2 R191, R191 ;  /* 0x000000bf00bf7308 */ /* 0x000f220000000800 */
[----:B--2---:R-:W-:Y:S01]  /*b6f0*/  FFMA.FTZ R11, R15, R11, R189 ;  /* 0x0000000b0f0b7223 */ /* 0x004fe200000100bd */
[-C--:B------:R-:W-:Y:S01]  /*b700*/  FMUL.FTZ R58, R58, R15.reuse ;  /* 0x0000000f3a3a7220 */ /* 0x080fe20000410000 */
[-C--:B------:R-:W-:Y:S01]  /*b710*/  FMUL.FTZ R59, R59, R15.reuse ;  /* 0x0000000f3b3b7220 */ /* 0x080fe20000410000 */
[-C--:B------:R-:W-:Y:S01]  /*b720*/  FMUL.FTZ R62, R62, R15.reuse ;  /* 0x0000000f3e3e7220 */ /* 0x080fe20000410000 */
[-C--:B------:R-:W-:Y:S01]  /*b730*/  FMUL.FTZ R63, R63, R15.reuse ;  /* 0x0000000f3f3f7220 */ /* 0x080fe20000410000 */
[-C--:B------:R-:W-:Y:S01]  /*b740*/  FMUL.FTZ R66, R66, R15.reuse ;  /* 0x0000000f42427220 */ /* 0x080fe20000410000 */
[----:B------:R-:W-:Y:S01]  /*b750*/  FMUL.FTZ R67, R67, R15 ;  /* 0x0000000f43437220 */ /* 0x000fe20000410000 */
[----:B------:R-:W2:Y:S01]  /*b760*/  MUFU.EX2 R155, R155 ;  /* 0x0000009b009b7308 */ /* 0x000ea20000000800 */
        /* <DEDUP_REMOVED lines=8> */
[----:B----4-:R-:W-:Y:S01]  /*b7f0*/  FADD.FTZ R153, R191, R153 ;  /* 0x00000099bf997221 */ /* 0x010fe20000010000 */
[-C--:B------:R-:W-:Y:S01]  /*b800*/  FMUL.FTZ R79, R79, R15.reuse ;  /* 0x0000000f4f4f7220 */ /* 0x080fe20000410000 */
[-C--:B------:R-:W-:Y:S01]  /*b810*/  FMUL.FTZ R82, R82, R15.reuse ;  /* 0x0000000f52527220 */ /* 0x080fe20000410000 */
[-C--:B------:R-:W-:Y:S01]  /*b820*/  FMUL.FTZ R83, R83, R15.reuse ;  /* 0x0000000f53537220 */ /* 0x080fe20000410000 */
[-C--:B------:R-:W-:Y:S01]  /*b830*/  FMUL.FTZ R86, R86, R15.reuse ;  /* 0x0000000f56567220 */ /* 0x080fe20000410000 */
[-C--:B------:R-:W-:Y:S01]  /*b840*/  FMUL.FTZ R87, R87, R15.reuse ;  /* 0x0000000f57577220 */ /* 0x080fe20000410000 */
[----:B------:R-:W-:Y:S01]  /*b850*/  FMUL.FTZ R90, R90, R15 ;  /* 0x0000000f5a5a7220 */ /* 0x000fe20000410000 */
[----:B------:R-:W4:Y:S01]  /*b860*/  MUFU.EX2 R162, R162 ;  /* 0x000000a200a27308 */ /* 0x000f220000000800 */
[C---:B--2---:R-:W-:Y:S01]  /*b870*/  FADD.FTZ R153, R155.reuse, R153 ;  /* 0x000000999b997221 */ /* 0x044fe20000010000 */
[----:B------:R-:W-:Y:S01]  /*b880*/  F2FP.BF16.F32.PACK_AB R191, R155, R191 ;  /* 0x000000bf9bbf723e */ /* 0x000fe200000010ff */
[----:B------:R-:W-:Y:S01]  /*b890*/  BAR.SYNC.DEFER_BLOCKING 0xf, 0x100 ;  /* 0x03c4000000007b1d */ /* 0x000fe20000010000 */
[-C--:B------:R-:W-:Y:S01]  /*b8a0*/  FMUL.FTZ R91, R91, R15.reuse ;  /* 0x0000000f5b5b7220 */ /* 0x080fe20000410000 */
[-C--:B------:R-:W-:Y:S01]  /*b8b0*/  FMUL.FTZ R94, R94, R15.reuse ;  /* 0x0000000f5e5e7220 */ /* 0x080fe20000410000 */
[-C--:B------:R-:W-:Y:S01]  /*b8c0*/  FMUL.FTZ R95, R95, R15.reuse ;  /* 0x0000000f5f5f7220 */ /* 0x080fe20000410000 */
[-C--:B------:R-:W-:Y:S01]  /*b8d0*/  FMUL.FTZ R98, R98, R15.reuse ;  /* 0x0000000f62627220 */ /* 0x080fe20000410000 */
[-C--:B------:R-:W-:Y:S01]  /*b8e0*/  FMUL.FTZ R99, R99, R15.reuse ;  /* 0x0000000f63637220 */ /* 0x080fe20000410000 */
[----:B------:R-:W2:Y:S01]  /*b8f0*/  MUFU.EX2 R157, R157 ;  /* 0x0000009d009d7308 */ /* 0x000ea20000000800 */
[----:B---3--:R-:W-:Y:S01]  /*b900*/  FADD.FTZ R153, R158, R153 ;  /* 0x000000999e997221 */ /* 0x008fe20000010000 */
[-C--:B------:R-:W-:Y:S01]  /*b910*/  FMUL.FTZ R102, R102, R15.reuse ;  /* 0x0000000f66667220 */ /* 0x080fe20000410000 */
        /* <DEDUP_REMOVED lines=12> */
[----:B------:R-:W-:Y:S01]  /*b9e0*/  FMUL.FTZ R122, R122, R15 ;  /* 0x0000000f7a7a7220 */ /* 0x000fe20000410000 */
[----:B------:R-:W4:Y:S01]  /*b9f0*/  MUFU.EX2 R159, R159 ;  /* 0x0000009f009f7308 */ /* 0x000f220000000800 */
[----:B--2---:R-:W-:Y:S01]  /*ba00*/  FADD.FTZ R155, R157, R154 ;  /* 0x0000009a9d9b7221 */ /* 0x004fe20000010000 */
[----:B------:R-:W-:Y:S01]  /*ba10*/  F2FP.BF16.F32.PACK_AB R154, R165, R161 ;  /* 0x000000a1a59a723e */ /* 0x000fe200000010ff */
[----:B------:R2:W-:Y:S01]  /*ba20*/  STSM.16.M88.4 [R217+0x26800], R188 ;  /* 0x026800bcd9007844 */ /* 0x0005e20000000200 */
[-C--:B------:R-:W-:Y:S01]  /*ba30*/  FMUL.FTZ R123, R123, R15.reuse ;  /* 0x0000000f7b7b7220 */ /* 0x080fe20000410000 */
[-C--:B------:R-:W-:Y:S01]  /*ba40*/  FMUL.FTZ R126, R126, R15.reuse ;  /* 0x0000000f7e7e7220 */ /* 0x080fe20000410000 */
[-C--:B------:R-:W-:Y:S01]  /*ba50*/  FMUL.FTZ R127, R127, R15.reuse ;  /* 0x0000000f7f7f7220 */ /* 0x080fe20000410000 */
[----:B------:R-:W-:Y:S01]  /*ba60*/  FMUL.FTZ R130, R130, R15 ;  /* 0x0000000f82827220 */ /* 0x000fe20000410000 */
[----:B------:R-:W5:Y:S01]  /*ba70*/  MUFU.EX2 R166, R166 ;  /* 0x000000a600a67308 */ /* 0x000f620000000800 */
[C---:B---3--:R-:W-:Y:S01]  /*ba80*/  FADD.FTZ R158, R163.reuse, R155 ;  /* 0x0000009ba39e7221 */ /* 0x048fe20000010000 */
[----:B------:R-:W-:Y:S01]  /*ba90*/  F2FP.BF16.F32.PACK_AB R155, R163, R157 ;  /* 0x0000009da39b723e */ /* 0x000fe200000010ff */
[-C--:B------:R-:W-:Y:S01]  /*baa0*/  FMUL.FTZ R131, R131, R15.reuse ;  /* 0x0000000f83837220 */ /* 0x080fe20000410000 */
[-C--:B------:R-:W-:Y:S01]  /*bab0*/  FMUL.FTZ R134, R134, R15.reuse ;  /* 0x0000000f86867220 */ /* 0x080fe20000410000 */
[-C--:B------:R-:W-:Y:S01]  /*bac0*/  FMUL.FTZ R135, R135, R15.reuse ;  /* 0x0000000f87877220 */ /* 0x080fe20000410000 */
[-C--:B------:R-:W-:Y:S01]  /*bad0*/  FMUL.FTZ R138, R138, R15.reuse ;  /* 0x0000000f8a8a7220 */ /* 0x080fe20000410000 */
[----:B------:R2:W-:Y:S01]  /*bae0*/  STSM.16.M88.4 [R220], R152 ;  /* 0x00000098dc007844 */ /* 0x0005e20000000200 */
        /* <DEDUP_REMOVED lines=9> */
[C---:B-----5:R-:W-:Y:S01]  /*bb80*/  FADD.FTZ R158, R166.reuse, R158 ;  /* 0x0000009ea69e7221 */ /* 0x060fe20000010000 */
[----:B------:R-:W-:Y:S01]  /*bb90*/  F2FP.BF16.F32.PACK_AB R157, R166, R159 ;  /* 0x0000009fa69d723e */ /* 0x000fe200000010ff */
[----:B------:R-:W-:-:S05]  /*bba0*/  FMUL.FTZ R151, R151, R15 ;  /* 0x0000000f97977220 */ /* 0x000fca0000410000 */
[----:B------:R-:W5:Y:S01]  /*bbb0*/  MUFU.EX2 R178, R178 ;  /* 0x000000b200b27308 */ /* 0x000f620000000800 */
[----:B---3--:R-:W-:Y:S01]  /*bbc0*/  FADD.FTZ R159, R11, R158 ;  /* 0x0000009e0b9f7221 */ /* 0x008fe20000010000 */
[----:B------:R-:W-:-:S06]  /*bbd0*/  F2FP.BF16.F32.PACK_AB R158, R173, R172 ;  /* 0x000000acad9e723e */ /* 0x000fcc00000010ff */
[----:B------:R-:W3:Y:S01]  /*bbe0*/  MUFU.EX2 R161, R179 ;  /* 0x000000b300a17308 */ /* 0x000ee20000000800 */
[C---:B----4-:R-:W-:Y:S01]  /*bbf0*/  FADD.FTZ R162, R175.reuse, R159 ;  /* 0x0000009fafa27221 */ /* 0x050fe20000010000 */
[----:B------:R-:W-:-:S05]  /*bc00*/  F2FP.BF16.F32.PACK_AB R159, R175, R11 ;  /* 0x0000000baf9f723e */ /* 0x000fca00000010ff */
[----:B------:R2:W-:Y:S01]  /*bc10*/  STSM.16.M88.4 [R218], R156 ;  /* 0x0000009cda007844 */ /* 0x0005e20000000200 */
[----:B------:R-:W4:Y:S01]  /*bc20*/  MUFU.EX2 R163, R182 ;  /* 0x000000b600a37308 */ /* 0x000f220000000800 */
[----:B-----5:R-:W-:-:S07]  /*bc30*/  FADD.FTZ R162, R178, R162 ;  /* 0x000000a2b2a27221 */ /* 0x020fce0000010000 */
[----:B------:R-:W5:Y:S01]  /*bc40*/  MUFU.EX2 R183, R183 ;  /* 0x000000b700b77308 */ /* 0x000f620000000800 */
[C---:B---3--:R-:W-:Y:S01]  /*bc50*/  FADD.FTZ R162, R161.reuse, R162 ;  /* 0x000000a2a1a27221 */ /* 0x048fe20000010000 */
[----:B------:R-:W-:-:S03]  /*bc60*/  F2FP.BF16.F32.PACK_AB R161, R161, R178 ;  /* 0x000000b2a1a1723e */ /* 0x000fc600000010ff */
[----:B----4-:R-:W-:Y:S01]  /*bc70*/  FADD.FTZ R11, R163, R162 ;  /* 0x000000a2a30b7221 */ /* 0x010fe20000010000 */
[----:B------:R-:W-:Y:S02]  /*bc80*/  F2FP.BF16.F32.PACK_AB R162, R181, R180 ;  /* 0x000000b4b5a2723e */ /* 0x000fe400000010ff */
[C---:B-----5:R-:W-:Y:S01]  /*bc90*/  F2FP.BF16.F32.PACK_AB R163, R183.reuse, R163 ;  /* 0x000000a3b7a3723e */ /* 0x060fe200000010ff */
[----:B------:R-:W-:-:S04]  /*bca0*/  FADD.FTZ R11, R183, R11 ;  /* 0x0000000bb70b7221 */ /* 0x000fc80000010000 */
[----:B------:R2:W-:Y:S01]  /*bcb0*/  STSM.16.M88.4 [R219], R160 ;  /* 0x000000a0db007844 */ /* 0x0005e20000000200 */
[----:B------:R-:W-:Y:S05]  /*bcc0*/  @!P0 BRA `(.L_x_3923) ;  /* 0x0000000000048947 */ /* 0x000fea0003800000 */
[----:B------:R-:W-:Y:S01]  /*bcd0*/  BPT.TRAP 0x1 ;  /* 0x000000040000795c */ /* 0x000fe20000300000 */
.L_x_3923:
[----:B------:R3:W4:Y:S01]  /*bce0*/  SYNCS.PHASECHK.TRANS64.TRYWAIT P2, [R21+URZ+0x28c50], R14 ;  /* 0x028c500e150075a7 */ /* 0x000722000804017f */
[----:B------:R-:W-:Y:S05]  /*bcf0*/  @!P0 BRA `(.L_x_3924) ;  /* 0x0000000000048947 */ /* 0x000fea0003800000 */
[----:B------:R-:W-:Y:S01]  /*bd00*/  BPT.TRAP 0x1 ;  /* 0x000000040000795c */ /* 0x000fe20000300000 */
.L_x_3924:
[----:B------:R-:W-:Y:S04]  /*bd10*/  BSSY B1, `(.L_x_3925) ;  /* 0x0000004000017945 */ /* 0x000fe80003800000 */
[----:B----4-:R-:W-:Y:S05]  /*bd20*/  @P2 BRA `(.L_x_3926) ;  /* 0x0000000000082947 */ /* 0x010fea0003800000 */
[----:B------:R-:W4:Y:S02]  /*bd30*/  SYNCS.PHASECHK.TRANS64.TRYWAIT P2, [R21+URZ+0x28c50], R14 ;  /* 0x028c500e150075a7 */ /* 0x000f24000804017f */
[----:B----4-:R-:W-:Y:S05]  /*bd40*/  @!P2 BRA `(.L_x_3927) ;  /* 0x000000b800dca947 */ /* 0x010fea0003800000 */
.L_x_3926:
[----:B------:R-:W-:Y:S05]  /*bd50*/  BSYNC B1 ;  /* 0x0000000000017941 */ /* 0x000fea0003800000 */
.L_x_3925:
[----:B01-34-:R-:W-:Y:S01]  /*bd60*/  IMAD R14, R18, 0x1000, R12 ;  /* 0x00001000120e7824 */ /* 0x01bfe200078e020c */
[----:B------:R-:W-:Y:S01]  /*bd70*/  WARPGROUP.ARRIVE ;  /* 0x00000000000079c5 */ /* 0x000fe20000000000 */
[----:B------:R-:W-:Y:S02]  /*bd80*/  IMAD.MOV.U32 R15, RZ, RZ, 0x40000040 ;  /* 0x40000040ff0f7424 */ /* 0x000fe400078e00ff */
[C---:B------:R-:W-:Y:S01]  /*bd90*/  VIADD R164, R14.reuse, 0x80 ;  /* 0x000000800ea47836 */ /* 0x040fe20000000000 */
[----:B------:R-:W-:Y:S01]  /*bda0*/  R2UR UR6, R14 ;  /* 0x000000000e0672ca */ /* 0x000fe200000e0000 */
[----:B------:R-:W-:Y:S01]  /*bdb0*/  IMAD.MOV.U32 R165, RZ, RZ, 0x40000040 ;  /* 0x40000040ffa57424 */ /* 0x000fe200078e00ff */
[----:B------:R-:W-:Y:S01]  /*bdc0*/  R2UR UR7, R15 ;  /* 0x000000000f0772ca */ /* 0x000fe200000e0000 */
[----:B------:R-:W-:-:S12]  /*bdd0*/  IMAD.MOV.U32 R15, RZ, RZ, 0x40000040 ;  /* 0x40000040ff0f7424 */ /* 0x000fd800078e00ff */
[----:B------:R-:W-:Y:S01]  /*bde0*/  HGMMA.64x256x16.F32.BF16 R24, R188, gdesc[UR4].tnspB, R24, gsb0 ;  /* 0x43e00004bc187df0 */ /* 0x000fe20008001818 */
[----:B------:R-:W-:Y:S02]  /*bdf0*/  R2UR UR6, R164 ;  /* 0x00000000a40672ca */ /* 0x000fe400000e0000 */
[----:B------:R-:W-:Y:S01]  /*be00*/  R2UR UR7, R165 ;  /* 0x00000000a50772ca */ /* 0x000fe200000e0000 */
[----:B------:R-:W-:Y:S02]  /*be10*/  WARPGROUP.DEPBAR.LE gsb0, 0x0 ;  /* 0x00008000000079c5 */ /* 0x000fe40000010000 */
[----:B------:R-:W-:-:S15]  /*be20*/  WARPGROUP.ARRIVE ;  /* 0x00000000000079c5 */ /* 0x000fde0000000000 */
[----:B------:R-:W-:-:S07]  /*be30*/  NOP ;  /* 0x0000000000007918 */ /* 0x000fce0000000000 */
[----:B------:R-:W-:Y:S03]  /*be40*/  HGMMA.64x256x16.F32.BF16 R24, R152, gdesc[UR4].tnspB, R24, gsb0 ;  /* 0x43e0000498187df0 */ /* 0x000fe60008001818 */
[----:B------:R-:W-:Y:S02]  /*be50*/  WARPGROUP.DEPBAR.LE gsb0, 0x0 ;  /* 0x00008000000079c5 */ /* 0x000fe40000010000 */
[C---:B--2---:R-:W-:Y:S01]  /*be60*/  VIADD R152, R14.reuse, 0x100 ;  /* 0x000001000e987836 */ /* 0x044fe20000000000 */
[----:B------:R-:W-:Y:S01]  /*be70*/  MOV R153, 0x40000040 ;  /* 0x4000004000997802 */ /* 0x000fe20000000f00 */
[----:B------:R-:W-:Y:S01]  /*be80*/  WARPGROUP.ARRIVE ;  /* 0x00000000000079c5 */ /* 0x000fe20000000000 */
[----:B------:R-:W-:Y:S02]  /*be90*/  VIADD R14, R14, 0x180 ;  /* 0x000001800e0e7836 */ /* 0x000fe40000000000 */
[----:B------:R-:W-:-:S02]  /*bea0*/  R2UR UR6, R152 ;  /* 0x00000000980672ca */ /* 0x000fc400000e0000 */
[----:B------:R-:W-:-:S15]  /*beb0*/  R2UR UR7, R153 ;  /* 0x00000000990772ca */ /* 0x000fde00000e0000 */
[----:B------:R-:W-:-:S01]  /*bec0*/  NOP ;  /* 0x0000000000007918 */ /* 0x000fc20000000000 */
        /* <DEDUP_REMOVED lines=16> */
[----:B------:R-:W-:Y:S05]  /*bfd0*/  @!P0 BRA `(.L_x_3928) ;  /* 0x0000000000048947 */ /* 0x000fea0003800000 */
[----:B------:R-:W-:Y:S01]  /*bfe0*/  BPT.TRAP 0x1 ;  /* 0x000000040000795c */ /* 0x000fe20000300000 */
.L_x_3928:
[----:B------:R-:W-:Y:S02]  /*bff0*/  VIADD R21, R21, 0x28c60 ;  /* 0x00028c6015157836 */ /* 0x000fe40000000000 */
[----:B------:R-:W-:Y:S02]  /*c000*/  IMAD.MOV.U32 R15, RZ, RZ, R20 ;  /* 0x000000ffff0f7224 */ /* 0x000fe400078e0014 */
[----:B------:R-:W-:Y:S01]  /*c010*/  IMAD.MOV.U32 R188, RZ, RZ, R0 ;  /* 0x000000ffffbc7224 */ /* 0x000fe200078e0000 */
[----:B------:R-:W-:Y:S01]  /*c020*/  PRMT R21, R193, 0x654, R21 ;  /* 0x00000654c1157816 */ /* 0x000fe20000000015 */
[----:B------:R-:W-:-:S03]  /*c030*/  IMAD.MOV.U32 R189, RZ, RZ, R18 ;  /* 0x000000ffffbd7224 */ /* 0x000fc600078e0012 */
[----:B------:R2:W-:Y:S01]  /*c040*/  SYNCS.ARRIVE.TRANS64.RED.A1T0 RZ, [R21+URZ], RZ ;  /* 0x000000ff15ff79a7 */ /* 0x0005e2000810043f */
[----:B------:R-:W-:Y:S05]  /*c050*/  @P1 BRA `(.L_x_3929) ;  /* 0xffffffe400641947 */ /* 0x000fea000383ffff */
.L_x_3916:
[----:B------:R-:W-:Y:S05]  /*c060*/  BSYNC B0 ;  /* 0x0000000000007941 */ /* 0x000fea0003800000 */
.L_x_3915:
[----:B-1----:R-:W3:Y:S01]  /*c070*/  LDL.LU R163, [R1+0x34] ;  /* 0x0000340001a37983 */ /* 0x002ee20000300800 */
[----:B--2---:R-:W-:-:S03]  /*c080*/  IMAD.MOV.U32 R21, RZ, RZ, -0x800000 ;  /* 0xff800000ff157424 */ /* 0x004fc600078e00ff */
[----:B------:R-:W1:Y:S04]  /*c090*/  SHFL.BFLY PT, R5, R10, 0x2, 0x1f ;  /* 0x0c401f000a057f89 */ /* 0x000e6800000e0000 */
[----:B------:R-:W2:Y:S01]  /*c0a0*/  SHFL.BFLY PT, R6, R11, 0x2, 0x1f ;  /* 0x0c401f000b067f89 */ /* 0x000ea200000e0000 */
[----:B-1----:R-:W-:Y:S01]  /*c0b0*/  FADD.FTZ R4, R5, R10 ;  /* 0x0000000a05047221 */ /* 0x002fe20000010000 */
[----:B--2---:R-:W-:-:S04]  /*c0c0*/  FADD.FTZ R6, R6, R11 ;  /* 0x0000000b06067221 */ /* 0x004fc80000010000 */
[----:B------:R-:W1:Y:S04]  /*c0d0*/  SHFL.BFLY PT, R5, R4, 0x1, 0x1f ;  /* 0x0c201f0004057f89 */ /* 0x000e6800000e0000 */
[----:B------:R-:W2:Y:S01]  /*c0e0*/  SHFL.BFLY PT, R7, R6, 0x1, 0x1f ;  /* 0x0c201f0006077f89 */ /* 0x000ea200000e0000 */
[----:B-1----:R-:W-:Y:S01]  /*c0f0*/  FADD.FTZ R5, R4, R5 ;  /* 0x0000000504057221 */ /* 0x002fe20000010000 */
[----:B--2---:R-:W-:Y:S01]  /*c100*/  FADD.FTZ R7, R6, R7 ;  /* 0x0000000706077221 */ /* 0x004fe20000010000 */
[----:B------:R-:W-:Y:S08]  /*c110*/  BAR.ARV 0x8, 0x100 ;  /* 0x0204000000007b1d */ /* 0x000ff00000002000 */
[----:B------:R-:W-:Y:S01]  /*c120*/  BAR.SYNC.DEFER_BLOCKING 0xf, 0x100 ;  /* 0x03c4000000007b1d */ /* 0x000fe20000010000 */
[----:B------:R-:W-:-:S02]  /*c130*/  FSETP.NE.FTZ.AND P0, PT, R5, RZ, PT ;  /* 0x000000ff0500720b */ /* 0x000fc40003f15000 */
[----:B------:R-:W-:-:S11]  /*c140*/  FSETP.NE.FTZ.AND P1, PT, R7, RZ, PT ;  /* 0x000000ff0700720b */ /* 0x000fd60003f35000 */
[----:B------:R-:W1:Y:S01]  /*c150*/  @P0 MUFU.LG2 R8, R5 ;  /* 0x0000000500080308 */ /* 0x000e620000000c00 */
[C---:B------:R-:W-:Y:S01]  /*c160*/  @P0 FMUL.FTZ R9, R3.reuse, 0.69314718246459960938 ;  /* 0x3f31721803090820 */ /* 0x040fe20000410000 */
[----:B------:R-:W-:-:S06]  /*c170*/  @P1 FMUL.FTZ R4, R3, 0.69314718246459960938 ;  /* 0x3f31721803041820 */ /* 0x000fcc0000410000 */
[----:B------:R-:W2:Y:S01]  /*c180*/  @P1 MUFU.LG2 R10, R7 ;  /* 0x00000007000a1308 */ /* 0x000ea20000000c00 */
[----:B-1----:R-:W-:-:S04]  /*c190*/  @P0 FMUL.FTZ R8, R8, 0.69314718246459960938 ;  /* 0x3f31721808080820 */ /* 0x002fc80000410000 */
[----:B------:R-:W-:Y:S01]  /*c1a0*/  @P0 FFMA.FTZ R21, R9, R0, R8 ;  /* 0x0000000009150223 */ /* 0x000fe20000010008 */
[----:B------:R-:W-:Y:S02]  /*c1b0*/  IMAD.MOV.U32 R0, RZ, RZ, -0x800000 ;  /* 0xff800000ff007424 */ /* 0x000fe400078e00ff */
[----:B--2---:R-:W-:-:S04]  /*c1c0*/  @P1 FMUL.FTZ R3, R10, 0.69314718246459960938 ;  /* 0x3f3172180a031820 */ /* 0x004fc80000410000 */
[----:B------:R-:W-:Y:S01]  /*c1d0*/  @P1 FFMA.FTZ R0, R4, R20, R3 ;  /* 0x0000001404001223 */ /* 0x000fe20000010003 */
[----:B------:R-:W-:Y:S02]  /*c1e0*/  IMAD.MOV R3, RZ, RZ, -R216 ;  /* 0x000000ffff037224 */ /* 0x000fe400078e0ad8 */
[----:B------:R-:W-:-:S03]  /*c1f0*/  IMAD.MOV.U32 R4, RZ, RZ, RZ ;  /* 0x000000ffff047224 */ /* 0x000fc600078e00ff */
[----:B------:R-:W-:Y:S01]  /*c200*/  ISETP.NE.AND P2, PT, R214, R3, PT ;  /* 0x00000003d600720c */ /* 0x000fe20003f45270 */
[----:B------:R-:W-:Y:S02]  /*c210*/  IMAD.MOV.U32 R3, RZ, RZ, RZ ;  /* 0x000000ffff037224 */ /* 0x000fe400078e00ff */
[----:B------:R-:W1:Y:S08]  /*c220*/  @P1 MUFU.RCP R4, R7 ;  /* 0x0000000700041308 */ /* 0x000e700000001000 */
[----:B------:R1:W2:Y:S01]  /*c230*/  @P0 MUFU.RCP R3, R5 ;  /* 0x0000000500030308 */ /* 0x0002a20000001000 */
[----:B------:R-:W-:Y:S01]  /*c240*/  PLOP3.LUT P0, PT, PT, PT, PT, 0x8, 0x0 ;  /* 0x000000000000781c */ /* 0x000fe20003f0e170 */
[----:B------:R-:W-:-:S02]  /*c250*/  @!P2 IMAD R9, R18, 0x40, R198 ;  /* 0x000000401209a824 */ /* 0x000fc400078e02c6 */
[----:B------:R-:W-:Y:S02]  /*c260*/  VIADD R18, R18, 0x1 ;  /* 0x0000000112127836 */ /* 0x000fe40000000000 */
[----:B------:R-:W-:-:S03]  /*c270*/  @!P2 IMAD R9, R9, 0x4, R2 ;  /* 0x000000040909a824 */ /* 0x000fc600078e0202 */
[----:B------:R-:W-:Y:S01]  /*c280*/  ISETP.NE.AND P1, PT, R18, 0x2, PT ;  /* 0x000000021200780c */ /* 0x000fe20003f25270 */
[-C--:B-1----:R-:W-:Y:S01]  /*c290*/  FMUL.FTZ R5, R26, R4.reuse ;  /* 0x000000041a057220 */ /* 0x082fe20000410000 */
[----:B------:R-:W-:Y:S01]  /*c2a0*/  @!P2 STS [R9+0x28820], R4 ;  /* 0x028820040900a388 */ /* 0x000fe20000000800 */
[-C--:B------:R-:W-:Y:S01]  /*c2b0*/  FMUL.FTZ R7, R30, R4.reuse ;  /* 0x000000041e077220 */ /* 0x080fe20000410000 */
[----:B------:R-:W-:Y:S01]  /*c2c0*/  SEL R2, RZ, 0x1, P1 ;  /* 0x00000001ff027807 */ /* 0x000fe20000800000 */
[-C--:B------:R-:W-:Y:S01]  /*c2d0*/  FMUL.FTZ R31, R31, R4.reuse ;  /* 0x000000041f1f7220 */ /* 0x080fe20000410000 */
[-C--:B------:R-:W-:Y:S01]  /*c2e0*/  FMUL.FTZ R35, R35, R4.reuse ;  /* 0x0000000423237220 */ /* 0x080fe20000410000 */
[-C--:B------:R-:W-:Y:S01]  /*c2f0*/  FMUL.FTZ R11, R38, R4.reuse ;  /* 0x00000004260b7220 */ /* 0x080fe20000410000 */
        /* <DEDUP_REMOVED lines=124> */
[----:B------:R-:W-:-:S02]  /*cac0*/  LOP3.LUT R23, R23, R2, RZ, 0x3c, !PT ;  /* 0x0000000217177212 */ /* 0x000fc400078e3cff */
[----:B------:R-:W-:Y:S01]  /*cad0*/  SEL R18, R18, RZ, P1 ;  /* 0x000000ff12127207 */ /* 0x000fe20000800000 */
[----:B---3--:R-:W-:-:S05]  /*cae0*/  VIADD R163, R163, 0x1 ;  /* 0x00000001a3a37836 */ /* 0x008fca0000000000 */
[----:B------:R0:W-:Y:S01]  /*caf0*/  STL [R1+0x34], R163 ;  /* 0x000034a301007387 */ /* 0x0001e20000100800 */
[----:B------:R-:W-:Y:S06]  /*cb00*/  BAR.ARV 0xe, 0x100 ;  /* 0x0384000000007b1d */ /* 0x000fec0000002000 */
.L_x_3860:
[----:B------:R-:W-:Y:S05]  /*cb10*/  BSYNC B7 ;  /* 0x0000000000077941 */ /* 0x000fea0003800000 */
.L_x_3858:
[----:B------:R-:W1:Y:S08]  /*cb20*/  S2UR UR4, SR_CgaCtaId ;  /* 0x00000000000479c3 */ /* 0x000e700000008800 */
[----:B------:R-:W-:Y:S01]  /*cb30*/  BAR.SYNC.DEFER_BLOCKING 0x5, 0x180 ;  /* 0x0146000000007b1d */ /* 0x000fe20000010000 */
[----:B------:R-:W-:-:S05]  /*cb40*/  MOV R2, 0x400 ;  /* 0x0000040000027802 */ /* 0x000fca0000000f00 */
[----:B------:R-:W-:Y:S01]  /*cb50*/  BSSY B0, `(.L_x_3930) ;  /* 0x0000327000007945 */ /* 0x000fe20003800000 */
[----:B-1----:R-:W-:-:S05]  /*cb60*/  IMAD.U32 R193, RZ, RZ, UR4 ;  /* 0x00000004ffc17e24 */ /* 0x002fca000f8e00ff */
[----:B------:R-:W-:-:S05]  /*cb70*/  LEA R2, R193, R2, 0x18 ;  /* 0x00000002c1027211 */ /* 0x000fca00078ec0ff */
[----:B-----5:R1:W2:Y:S01]  /*cb80*/  LDS.128 R24, [R2+0x28cd0] ;  /* 0x028cd00002187984 */ /* 0x0202a20000000c00 */
[----:B------:R-:W-:Y:S06]  /*cb90*/  BAR.ARV 0x4, 0x180 ;  /* 0x0106000000007b1d */ /* 0x000fec0000002000 */
[----:B------:R-:W-:Y:S05]  /*cba0*/  @P0 BRA `(.L_x_3931) ;  /* 0x0000002000a00947 */ /* 0x000fea0003800000 */
[----:B------:R-:W3:Y:S01]  /*cbb0*/  LDL R30, [R1+0x5c] ;  /* 0x00005c00011e7983 */ /* 0x000ee20000100800 */
[----:B------:R-:W-:Y:S01]  /*cbc0*/  F2FP.BF16.F32.PACK_AB R5, R3, R5 ;  /* 0x000000050305723e */ /* 0x000fe200000010ff */
[----:B------:R-:W-:Y:S01]  /*cbd0*/  ULDC.64 UR4, c[0x0][0xc00] ;  /* 0x0003000000047ab9 */ /* 0x000fe20000000a00 */
[----:B------:R-:W-:Y:S01]  /*cbe0*/  F2FP.BF16.F32.PACK_AB R4, R6, R8 ;  /* 0x000000080604723e */ /* 0x000fe200000010ff */
[----:B------:R-:W4:Y:S04]  /*cbf0*/  LDL.LU R70, [R1+0x18] ;  /* 0x0000180001467983 */ /* 0x000f280000300800 */
[----:B------:R-:W4:Y:S01]  /*cc00*/  LDL.LU R66, [R1+0x1c] ;  /* 0x00001c0001427983 */ /* 0x000f220000300800 */
[----:B------:R-:W0:Y:S01]  /*cc10*/  S2R R49, SR_SWINHI ;  /* 0x0000000000317919 */ /* 0x000e220000002f00 */
[----:B------:R-:W-:-:S02]  /*cc20*/  F2FP.BF16.F32.PACK_AB R7, R31, R7 ;  /* 0x000000071f07723e */ /* 0x000fc400000010ff */
[----:B------:R-:W-:Y:S02]  /*cc30*/  F2FP.BF16.F32.PACK_AB R6, R152, R154 ;  /* 0x0000009a9806723e */ /* 0x000fe400000010ff */
[----:B------:R-:W-:Y:S02]  /*cc40*/  MOV R44, R2 ;  /* 0x00000002002c7202 */ /* 0x000fe40000000f00 */
[----:B0-----:R-:W-:Y:S02]  /*cc50*/  MOV R45, R49 ;  /* 0x00000031002d7202 */ /* 0x001fe40000000f00 */
        /* <DEDUP_REMOVED lines=12> */
[----:B------:R-:W-:Y:S01]  /*cd20*/  F2FP.BF16.F32.PACK_AB R41, R99, R41 ;  /* 0x000000296329723e */ /* 0x000fe200000010ff */
[----:B------:R-:W-:Y:S01]  /*cd30*/  BAR.SYNC.DEFER_BLOCKING 0x1, 0x100 ;  /* 0x0044000000007b1d */ /* 0x000fe20000010000 */
[----:B---3--:R-:W-:-:S03]  /*cd40*/  IMAD.WIDE R48, R30, 0x2, R44 ;  /* 0x000000021e307825 */ /* 0x008fc600078e022c */
[----:B------:R-:W-:Y:S01]  /*cd50*/  LOP3.LUT R3, R48, 0x380, RZ, 0xc0, !PT ;  /* 0x0000038030037812 */ /* 0x000fe200078ec0ff */
[----:B------:R-:W-:-:S03]  /*cd60*/  IMAD.MOV.U32 R31, RZ, RZ, R49 ;  /* 0x000000ffff1f7224 */ /* 0x000fc600078e0031 */
[----:B------:R-:W-:-:S04]  /*cd70*/  SHF.R.U64 R3, R3, 0x3, RZ ;  /* 0x0000000303037819 */ /* 0x000fc800000012ff */
[----:B------:R-:W-:Y:S02]  /*cd80*/  LOP3.LUT R30, R3, R48, RZ, 0x3c, !PT ;  /* 0x00000030031e7212 */ /* 0x000fe400078e3cff */
[----:B--2---:R-:W-:Y:S02]  /*cd90*/  IADD3 R24, P0, R48, 0x20, RZ ;  /* 0x0000002030187810 */ /* 0x004fe40007f1e0ff */
[----:B------:R-:W-:-:S05]  /*cda0*/  MOV R30, R30 ;  /* 0x0000001e001e7202 */ /* 0x000fca0000000f00 */
[----:B------:R0:W-:Y:S01]  /*cdb0*/  STSM.16.M88.4 [R30], R4 ;  /* 0x000000041e007844 */ /* 0x0001e20000000200 */
[----:B------:R-:W-:Y:S01]  /*cdc0*/  LOP3.LUT R3, R24, 0x380, RZ, 0xc0, !PT ;  /* 0x0000038018037812 */ /* 0x000fe200078ec0ff */
[----:B0-----:R-:W-:Y:S01]  /*cdd0*/  IMAD.X R5, RZ, RZ, R49, P0 ;  /* 0x000000ffff057224 */ /* 0x001fe200000e0631 */
[----:B------:R-:W-:-:S04]  /*cde0*/  IADD3 R7, P0, R48, 0x40, RZ ;  /* 0x0000004030077810 */ /* 0x000fc80007f1e0ff */
[----:B------:R-:W-:-:S04]  /*cdf0*/  LOP3.LUT R6, R7, 0x380, RZ, 0xc0, !PT ;  /* 0x0000038007067812 */ /* 0x000fc800078ec0ff */
[----:B------:R-:W-:Y:S02]  /*ce00*/  SHF.R.U64 R6, R6, 0x3, RZ ;  /* 0x0000000306067819 */ /* 0x000fe400000012ff */
[----:B------:R-:W-:Y:S02]  /*ce10*/  SHF.R.U64 R3, R3, 0x3, RZ ;  /* 0x0000000303037819 */ /* 0x000fe400000012ff */
[----:B------:R-:W-:Y:S01]  /*ce20*/  LOP3.LUT R6, R6, R7, RZ, 0x3c, !PT ;  /* 0x0000000706067212 */ /* 0x000fe200078e3cff */
[----:B------:R-:W-:Y:S01]  /*ce30*/  IMAD.X R7, RZ, RZ, R49, P0 ;  /* 0x000000ffff077224 */ /* 0x000fe200000e0631 */
[----:B------:R-:W-:Y:S02]  /*ce40*/  LOP3.LUT R4, R3, R24, RZ, 0x3c, !PT ;  /* 0x0000001803047212 */ /* 0x000fe400078e3cff */
[----:B------:R-:W-:Y:S02]  /*ce50*/  IADD3 R53, P6, R48, 0x2040, RZ ;  /* 0x0000204030357810 */ /* 0x000fe40007fde0ff */
[----:B------:R-:W-:-:S02]  /*ce60*/  MOV R3, R6 ;  /* 0x0000000600037202 */ /* 0x000fc40000000f00 */
[----:B------:R-:W-:Y:S02]  /*ce70*/  F2FP.BF16.F32.PACK_AB R7, R47, R46 ;  /* 0x0000002e2f07723e */ /* 0x000fe400000010ff */
[C---:B------:R-:W-:Y:S02]  /*ce80*/  IADD3 R47, P5, R48.reuse, 0x2060, RZ ;  /* 0x00002060302f7810 */ /* 0x040fe40007fbe0ff */
[C---:B------:R-:W-:Y:S02]  /*ce90*/  IADD3 R57, P2, R48.reuse, 0x2020, RZ ;  /* 0x0000202030397810 */ /* 0x040fe40007f5e0ff */
[C---:B------:R-:W-:Y:S02]  /*cea0*/  IADD3 R39, P3, R48.reuse, 0x2000, RZ ;  /* 0x0000200030277810 */ /* 0x040fe40007f7e0ff */
[----:B------:R-:W-:Y:S02]  /*ceb0*/  IADD3 R61, P4, R48, 0x60, RZ ;  /* 0x00000060303d7810 */ /* 0x000fe40007f9e0ff */
[----:B------:R-:W-:-:S02]  /*cec0*/  LOP3.LUT R52, R53, 0x380, RZ, 0xc0, !PT ;  /* 0x0000038035347812 */ /* 0x000fc400078ec0ff */
[----:B------:R-:W-:Y:S02]  /*ced0*/  LOP3.LUT R46, R47, 0x380, RZ, 0xc0, !PT ;  /* 0x000003802f2e7812 */ /* 0x000fe400078ec0ff */
[----:B------:R-:W-:Y:S02]  /*cee0*/  LOP3.LUT R56, R57, 0x380, RZ, 0xc0, !PT ;  /* 0x0000038039387812 */ /* 0x000fe400078ec0ff */
[----:B------:R-:W-:Y:S02]  /*cef0*/  MOV R24, R4 ;  /* 0x0000000400187202 */ /* 0x000fe40000000f00 */
[----:B------:R-:W-:Y:S02]  /*cf00*/  LOP3.LUT R38, R39, 0x380, RZ, 0xc0, !PT ;  /* 0x0000038027267812 */ /* 0x000fe400078ec0ff */
[----:B------:R-:W-:Y:S02]  /*cf10*/  F2FP.BF16.F32.PACK_AB R4, R20, R153 ;  /* 0x000000991404723e */ /* 0x000fe400000010ff */
[----:B------:R-:W-:-:S02]  /*cf20*/  F2FP.BF16.F32.PACK_AB R5, R43, R42 ;  /* 0x0000002a2b05723e */ /* 0x000fc400000010ff */
[----:B------:R-:W-:Y:S02]  /*cf30*/  F2FP.BF16.F32.PACK_AB R6, R12, R28 ;  /* 0x0000001c0c06723e */ /* 0x000fe400000010ff */
[----:B------:R-:W-:Y:S02]  /*cf40*/  LOP3.LUT R60, R61, 0x380, RZ, 0xc0, !PT ;  /* 0x000003803d3c7812 */ /* 0x000fe400078ec0ff */
[----:B------:R-:W-:Y:S02]  /*cf50*/  SHF.R.U64 R52, R52, 0x3, RZ ;  /* 0x0000000334347819 */ /* 0x000fe400000012ff */
[----:B------:R-:W-:Y:S02]  /*cf60*/  SHF.R.U64 R46, R46, 0x3, RZ ;  /* 0x000000032e2e7819 */ /* 0x000fe400000012ff */
[----:B------:R-:W-:Y:S01]  /*cf70*/  SHF.R.U64 R56, R56, 0x3, RZ ;  /* 0x0000000338387819 */ /* 0x000fe200000012ff */
[----:B------:R0:W-:Y:S01]  /*cf80*/  STSM.16.M88.4 [R24], R8 ;  /* 0x0000000818007844 */ /* 0x0001e20000000200 */
[----:B------:R-:W-:-:S02]  /*cf90*/  SHF.R.U64 R38, R38, 0x3, RZ ;  /* 0x0000000326267819 */ /* 0x000fc400000012ff */
[----:B------:R-:W-:Y:S01]  /*cfa0*/  SHF.R.U64 R60, R60, 0x3, RZ ;  /* 0x000000033c3c7819 */ /* 0x000fe200000012ff */
[----:B------:R2:W-:Y:S01]  /*cfb0*/  STSM.16.M88.4 [R3], R4 ;  /* 0x0000000403007844 */ /* 0x0005e20000000200 */
        /* <DEDUP_REMOVED lines=11> */
[C---:B0-----:R-:W-:Y:S02]  /*d070*/  IADD3 R9, P0, R48.reuse, 0x4020, RZ ;  /* 0x0000402030097810 */ /* 0x041fe40007f1e0ff */
[C---:B------:R-:W-:Y:S02]  /*d080*/  IADD3 R11, P2, R48.reuse, 0x6000, RZ ;  /* 0x00006000300b7810 */ /* 0x040fe40007f5e0ff */
[C---:B--2---:R-:W-:Y:S02]  /*d090*/  IADD3 R6, P6, R48.reuse, 0x6020, RZ ;  /* 0x0000602030067810 */ /* 0x044fe40007fde0ff */
        /* <DEDUP_REMOVED lines=32> */
[----:B------:R-:W-:Y:S02]  /*d2a0*/  MOV R38, R38 ;  /* 0x0000002600267202 */ /* 0x000fe40000000f00 */
[----:B------:R-:W-:Y:S02]  /*d2b0*/  MOV R39, R46 ;  /* 0x0000002e00277202 */ /* 0x000fe40000000f00 */
[----:B------:R-:W-:Y:S02]  /*d2c0*/  MOV R36, R52 ;  /* 0x0000003400247202 */ /* 0x000fe40000000f00 */
[----:B------:R-:W-:Y:S02]  /*d2d0*/  MOV R20, R6 ;  /* 0x0000000600147202 */ /* 0x000fe40000000f00 */
[----:B------:R-:W-:Y:S02]  /*d2e0*/  MOV R46, R4 ;  /* 0x00000004002e7202 */ /* 0x000fe40000000f00 */
[----:B------:R-:W-:-:S02]  /*d2f0*/  MOV R60, R60 ;  /* 0x0000003c003c7202 */ /* 0x000fc40000000f00 */
[----:B------:R-:W-:Y:S02]  /*d300*/  MOV R24, R8 ;  /* 0x0000000800187202 */ /* 0x000fe40000000f00 */
[----:B------:R-:W-:Y:S02]  /*d310*/  MOV R53, R10 ;  /* 0x0000000a00357202 */ /* 0x000fe40000000f00 */
[----:B------:R-:W-:Y:S02]  /*d320*/  F2FP.BF16.F32.PACK_AB R4, R160, R162 ;  /* 0x000000a2a004723e */ /* 0x000fe400000010ff */
[----:B------:R-:W-:Y:S02]  /*d330*/  F2FP.BF16.F32.PACK_AB R5, R51, R50 ;  /* 0x000000323305723e */ /* 0x000fe400000010ff */
[----:B------:R-:W-:Y:S02]  /*d340*/  F2FP.BF16.F32.PACK_AB R6, R158, R161 ;  /* 0x000000a19e06723e */ /* 0x000fe400000010ff */
[----:B------:R-:W-:-:S02]  /*d350*/  F2FP.BF16.F32.PACK_AB R7, R55, R54 ;  /* 0x000000363707723e */ /* 0x000fc400000010ff */
[----:B------:R-:W-:Y:S02]  /*d360*/  LOP3.LUT R3, R48, 0x380, RZ, 0xc0, !PT ;  /* 0x0000038030037812 */ /* 0x000fe400078ec0ff */
[----:B------:R-:W-:Y:S02]  /*d370*/  F2FP.BF16.F32.PACK_AB R8, R156, R159 ;  /* 0x0000009f9c08723e */ /* 0x000fe400000010ff */
[----:B------:R-:W-:Y:S02]  /*d380*/  F2FP.BF16.F32.PACK_AB R9, R59, R58 ;  /* 0x0000003a3b09723e */ /* 0x000fe400000010ff */
[----:B------:R-:W-:Y:S02]  /*d390*/  F2FP.BF16.F32.PACK_AB R10, R155, R157 ;  /* 0x0000009d9b0a723e */ /* 0x000fe400000010ff */
[----:B------:R-:W-:Y:S02]  /*d3a0*/  F2FP.BF16.F32.PACK_AB R11, R63, R62 ;  /* 0x0000003e3f0b723e */ /* 0x000fe400000010ff */
[----:B------:R-:W-:-:S02]  /*d3b0*/  MOV R56, R56 ;  /* 0x0000003800387202 */ /* 0x000fc40000000f00 */
[----:B------:R-:W-:Y:S02]  /*d3c0*/  MOV R52, R30 ;  /* 0x0000001e00347202 */ /* 0x000fe40000000f00 */
[----:B------:R-:W-:Y:S02]  /*d3d0*/  F2FP.BF16.F32.PACK_AB R12, R65, R64 ;  /* 0x00000040410c723e */ /* 0x000fe400000010ff */
[----:B------:R-:W-:Y:S02]  /*d3e0*/  MOV R47, R34 ;  /* 0x00000022002f7202 */ /* 0x000fe40000000f00 */
[----:B------:R-:W-:Y:S02]  /*d3f0*/  F2FP.BF16.F32.PACK_AB R28, R73, R72 ;  /* 0x00000048491c723e */ /* 0x000fe400000010ff */
[----:B------:R-:W-:Y:S02]  /*d400*/  F2FP.BF16.F32.PACK_AB R30, R77, R76 ;  /* 0x0000004c4d1e723e */ /* 0x000fe400000010ff */
[----:B------:R-:W-:Y:S01]  /*d410*/  F2FP.BF16.F32.PACK_AB R31, R79, R78 ;  /* 0x0000004e4f1f723e */ /* 0x000fe200000010ff */
[----:B------:R-:W-:Y:S01]  /*d420*/  STSM.16.M88.4 [R60], R4 ;  /* 0x000000043c007844 */ /* 0x000fe20000000200 */
[----:B------:R-:W-:-:S02]  /*d430*/  F2FP.BF16.F32.PACK_AB R34, R85, R84 ;  /* 0x000000545522723e */ /* 0x000fc400000010ff */
[----:B------:R-:W-:Y:S01]  /*d440*/  F2FP.BF16.F32.PACK_AB R35, R87, R86 ;  /* 0x000000565723723e */ /* 0x000fe200000010ff */
[----:B------:R0:W-:Y:S01]  /*d450*/  STSM.16.M88.4 [R38], R8 ;  /* 0x0000000826007844 */ /* 0x0001e20000000200 */
[----:B------:R-:W-:-:S03]  /*d460*/  SHF.R.U64 R3, R3, 0x3, RZ ;  /* 0x0000000303037819 */ /* 0x000fc600000012ff */
[----:B------:R-:W-:Y:S01]  /*d470*/  STSM.16.M88.4 [R56], R12 ;  /* 0x0000000c38007844 */ /* 0x000fe20000000200 */
[----:B------:R-:W-:-:S03]  /*d480*/  LOP3.LUT R48, R3, R48, RZ, 0x3c, !PT ;  /* 0x0000003003307212 */ /* 0x000fc600078e3cff */
[----:B------:R2:W-:Y:S01]  /*d490*/  STSM.16.M88.4 [R36], R28 ;  /* 0x0000001c24007844 */ /* 0x0005e20000000200 */
[----:B------:R-:W-:-:S03]  /*d4a0*/  MOV R3, R42 ;  /* 0x0000002a00037202 */ /* 0x000fc60000000f00 */
[----:B------:R3:W-:Y:S01]  /*d4b0*/  STSM.16.M88.4 [R39], R32 ;  /* 0x0000002027007844 */ /* 0x0007e20000000200 */
[----:B------:R-:W-:Y:S02]  /*d4c0*/  F2FP.BF16.F32.PACK_AB R42, R101, R100 ;  /* 0x00000064652a723e */ /* 0x000fe400000010ff */
[----:B------:R-:W-:Y:S02]  /*d4d0*/  F2FP.BF16.F32.PACK_AB R43, R103, R102 ;  /* 0x00000066672b723e */ /* 0x000fe400000010ff */
[----:B0-----:R-:W-:Y:S02]  /*d4e0*/  F2FP.BF16.F32.PACK_AB R38, R93, R92 ;  /* 0x0000005c5d26723e */ /* 0x001fe400000010ff */
[----:B------:R-:W-:Y:S02]  /*d4f0*/  F2FP.BF16.F32.PACK_AB R4, R105, R104 ;  /* 0x000000686904723e */ /* 0x000fe400000010ff */
[----:B------:R-:W-:Y:S02]  /*d500*/  F2FP.BF16.F32.PACK_AB R5, R107, R106 ;  /* 0x0000006a6b05723e */ /* 0x000fe400000010ff */
[----:B--2---:R-:W-:-:S02]  /*d510*/  F2FP.BF16.F32.PACK_AB R36, R89, R88 ;  /* 0x000000585924723e */ /* 0x004fc400000010ff */
[----:B------:R-:W-:Y:S02]  /*d520*/  F2FP.BF16.F32.PACK_AB R6, R109, R108 ;  /* 0x0000006c6d06723e */ /* 0x000fe400000010ff */
[----:B---3--:R-:W-:Y:S02]  /*d530*/  F2FP.BF16.F32.PACK_AB R39, R95, R94 ;  /* 0x0000005e5f27723e */ /* 0x008fe400000010ff */
[----:B------:R-:W-:Y:S02]  /*d540*/  F2FP.BF16.F32.PACK_AB R7, R111, R110 ;  /* 0x0000006e6f07723e */ /* 0x000fe400000010ff */
[----:B------:R-:W-:Y:S02]  /*d550*/  F2FP.BF16.F32.PACK_AB R8, R113, R112 ;  /* 0x000000707108723e */ /* 0x000fe400000010ff */
[----:B------:R-:W-:Y:S02]  /*d560*/  F2FP.BF16.F32.PACK_AB R9, R115, R114 ;  /* 0x000000727309723e */ /* 0x000fe400000010ff */
[----:B------:R-:W-:-:S02]  /*d570*/  F2FP.BF16.F32.PACK_AB R10, R117, R116 ;  /* 0x00000074750a723e */ /* 0x000fc400000010ff */
[----:B------:R-:W-:Y:S01]  /*d580*/  F2FP.BF16.F32.PACK_AB R11, R119, R118 ;  /* 0x00000076770b723e */ /* 0x000fe200000010ff */
[----:B------:R-:W-:Y:S01]  /*d590*/  STSM.16.M88.4 [R3], R36 ;  /* 0x0000002403007844 */ /* 0x000fe20000000200 */
[----:B------:R-:W-:-:S03]  /*d5a0*/  IMAD.X R49, RZ, RZ, R49, P1 ;  /* 0x000000ffff317224 */ /* 0x000fc600008e0631 */
[----:B------:R-:W-:Y:S01]  /*d5b0*/  STSM.16.M88.4 [R24], R40 ;  /* 0x0000002818007844 */ /* 0x000fe20000000200 */
[----:B------:R-:W-:-:S03]  /*d5c0*/  F2FP.BF16.F32.PACK_AB R12, R121, R120 ;  /* 0x00000078790c723e */ /* 0x000fc600000010ff */
[----:B------:R-:W-:Y:S01]  /*d5d0*/  STSM.16.M88.4 [R47], R4 ;  /* 0x000000042f007844 */ /* 0x000fe20000000200 */
[----:B------:R-:W-:Y:S02]  /*d5e0*/  F2FP.BF16.F32.PACK_AB R13, R123, R122 ;  /* 0x0000007a7b0d723e */ /* 0x000fe400000010ff */
[----:B------:R-:W-:Y:S01]  /*d5f0*/  F2FP.BF16.F32.PACK_AB R14, R125, R124 ;  /* 0x0000007c7d0e723e */ /* 0x000fe200000010ff */
[----:B------:R4:W-:Y:S01]  /*d600*/  STSM.16.M88.4 [R52], R8 ;  /* 0x0000000834007844 */ /* 0x0009e20000000200 */
[----:B------:R-:W-:Y:S02]  /*d610*/  F2FP.BF16.F32.PACK_AB R15, R127, R126 ;  /* 0x0000007e7f0f723e */ /* 0x000fe400000010ff */
[----:B------:R-:W-:Y:S02]  /*d620*/  ISETP.NE.U32.AND P0, PT, RZ, UR4, PT ;  /* 0x00000004ff007c0c */ /* 0x000fe4000bf05070 */
[----:B------:R-:W-:Y:S02]  /*d630*/  F2FP.BF16.F32.PACK_AB R28, R129, R128 ;  /* 0x00000080811c723e */ /* 0x000fe400000010ff */
[----:B------:R-:W-:-:S02]  /*d640*/  F2FP.BF16.F32.PACK_AB R29, R131, R130 ;  /* 0x00000082831d723e */ /* 0x000fc400000010ff */
[----:B------:R-:W-:Y:S02]  /*d650*/  F2FP.BF16.F32.PACK_AB R30, R133, R132 ;  /* 0x00000084851e723e */ /* 0x000fe400000010ff */
[----:B------:R-:W-:Y:S02]  /*d660*/  F2FP.BF16.F32.PACK_AB R31, R135, R134 ;  /* 0x00000086871f723e */ /* 0x000fe400000010ff */
[----:B------:R-:W-:Y:S02]  /*d670*/  F2FP.BF16.F32.PACK_AB R32, R137, R136 ;  /* 0x000000888920723e */ /* 0x000fe400000010ff */
[----:B----4-:R-:W-:Y:S02]  /*d680*/  IADD3 R8, P1, R70, UR4, RZ ;  /* 0x0000000446087c10 */ /* 0x010fe4000ff3e0ff */
[----:B------:R-:W-:Y:S02]  /*d690*/  F2FP.BF16.F32.PACK_AB R33, R139, R138 ;  /* 0x0000008a8b21723e */ /* 0x000fe400000010ff */
[----:B------:R-:W-:-:S02]  /*d6a0*/  F2FP.BF16.F32.PACK_AB R34, R141, R140 ;  /* 0x0000008c8d22723e */ /* 0x000fc400000010ff */
[----:B------:R-:W-:Y:S02]  /*d6b0*/  F2FP.BF16.F32.PACK_AB R35, R143, R142 ;  /* 0x0000008e8f23723e */ /* 0x000fe400000010ff */
[----:B------:R-:W-:Y:S02]  /*d6c0*/  MOV R48, R48 ;  /* 0x0000003000307202 */ /* 0x000fe40000000f00 */
[----:B------:R-:W-:Y:S02]  /*d6d0*/  F2FP.BF16.F32.PACK_AB R4, R145, R144 ;  /* 0x000000909104723e */ /* 0x000fe400000010ff */
[----:B------:R-:W-:Y:S02]  /*d6e0*/  F2FP.BF16.F32.PACK_AB R5, R147, R146 ;  /* 0x000000929305723e */ /* 0x000fe400000010ff */
[----:B------:R-:W-:Y:S02]  /*d6f0*/  F2FP.BF16.F32.PACK_AB R6, R149, R148 ;  /* 0x000000949506723e */ /* 0x000fe400000010ff */
[----:B------:R-:W-:Y:S01]  /*d700*/  F2FP.BF16.F32.PACK_AB R7, R151, R150 ;  /* 0x000000969707723e */ /* 0x000fe200000010ff */
[----:B------:R-:W-:Y:S01]  /*d710*/  STSM.16.M88.4 [R53], R12 ;  /* 0x0000000c35007844 */ /* 0x000fe20000000200 */
[----:B------:R-:W-:-:S02]  /*d720*/  ISETP.NE.AND.EX P0, PT, RZ, UR5, PT, P0 ;  /* 0x00000005ff007c0c */ /* 0x000fc4000bf05300 */
[----:B------:R-:W-:Y:S01]  /*d730*/  IADD3.X R9, R66, UR5, RZ, P1, !PT ;  /* 0x0000000542097c10 */ /* 0x000fe20008ffe4ff */
[----:B------:R-:W-:Y:S01]  /*d740*/  ULDC.64 UR4, c[0x0][0xc08] ;  /* 0x0003020000047ab9 */ /* 0x000fe20000000a00 */
[----:B------:R-:W-:Y:S01]  /*d750*/  STSM.16.M88.4 [R20], R28 ;  /* 0x0000001c14007844 */ /* 0x000fe20000000200 */
[----:B------:R-:W-:-:S03]  /*d760*/  ISETP.NE.U32.AND P6, PT, RZ, UR4, PT ;  /* 0x00000004ff007c0c */ /* 0x000fc6000bfc5070 */
[----:B------:R-:W-:Y:S01]  /*d770*/  STSM.16.M88.4 [R46], R32 ;  /* 0x000000202e007844 */ /* 0x000fe20000000200 */
[----:B------:R-:W-:-:S03]  /*d780*/  ISETP.NE.AND.EX P6, PT, RZ, UR5, PT, P6 ;  /* 0x00000005ff007c0c */ /* 0x000fc6000bfc5360 */
[----:B------:R0:W-:Y:S01]  /*d790*/  STSM.16.M88.4 [R48], R4 ;  /* 0x0000000430007844 */ /* 0x0001e20000000200 */
[----:B------:R-:W-:Y:S01]  /*d7a0*/  IMAD.MOV.U32 R24, RZ, RZ, RZ ;  /* 0x000000ffff187224 */ /* 0x000fe200078e00ff */
[----:B------:R-:W-:Y:S08]  /*d7b0*/  BAR.SYNC.DEFER_BLOCKING 0x1, 0x100 ;  /* 0x0044000000007b1d */ /* 0x000ff00000010000 */
[----:B0-----:R-:W-:Y:S01]  /*d7c0*/  @P6 IADD3 R4, P4, R70, UR4, RZ ;  /* 0x0000000446046c10 */ /* 0x001fe2000ff9e0ff */
[----:B------:R-:W-:-:S02]  /*d7d0*/  ULDC UR4, c[0x0][0xa88] ;  /* 0x0002a20000047ab9 */ /* 0x000fc40000000800 */
[----:B------:R-:W-:Y:S01]  /*d7e0*/  IMAD.U32 R3, RZ, RZ, UR4 ;  /* 0x00000004ff037e24 */ /* 0x000fe2000f8e00ff */
[----:B------:R-:W-:Y:S01]  /*d7f0*/  @P6 IADD3.X R5, R66, UR5, RZ, P4, !PT ;  /* 0x0000000542056c10 */ /* 0x000fe2000a7fe4ff */
[----:B------:R0:W5:Y:S04]  /*d800*/  @P0 LDG.E R24, desc[UR40][R8.64] ;  /* 0x0000002808180981 */ /* 0x000168000c1e1900 */
[----:B------:R0:W5:Y:S01]  /*d810*/  @P6 LDG.E R3, desc[UR40][R4.64] ;  /* 0x0000002804036981 */ /* 0x000162000c1e1900 */
[----:B------:R-:W2:Y:S02]  /*d820*/  S2R R90, SR_TID.X ;  /* 0x00000000005a7919 */ /* 0x000ea40000002100 */
[----:B--2---:R-:W-:-:S05]  /*d830*/  VIADD R90, R90, 0xffffff80 ;  /* 0xffffff805a5a7836 */ /* 0x004fca0000000000 */
[----:B------:R-:W-:-:S04]  /*d840*/  SHF.R.S32.HI R98, RZ, 0x1f, R90 ;  /* 0x0000001fff627819 */ /* 0x000fc8000001145a */
[----:B------:R-:W-:-:S04]  /*d850*/  LEA.HI R98, R98, R90, RZ, 0x3 ;  /* 0x0000005a62627211 */ /* 0x000fc800078f18ff */
[----:B------:R-:W-:-:S05]  /*d860*/  SHF.R.S32.HI R98, RZ, 0x3, R98 ;  /* 0x00000003ff627819 */ /* 0x000fca0000011462 */
[----:B------:R-:W-:-:S04]  /*d870*/  IMAD R15, R98, 0x40, R196 ;  /* 0x00000040620f7824 */ /* 0x000fc800078e02c4 */
[----:B------:R-:W-:-:S03]  /*d880*/  IMAD.WIDE R14, R15, 0x2, R44 ;  /* 0x000000020f0e7825 */ /* 0x000fc600078e022c */
[C---:B------:R-:W-:Y:S02]  /*d890*/  IADD3 R11, P1, R14.reuse, 0x1000, RZ ;  /* 0x000010000e0b7810 */ /* 0x040fe40007f3e0ff */
[C---:B------:R-:W-:Y:S02]  /*d8a0*/  IADD3 R13, P2, R14.reuse, 0x2000, RZ ;  /* 0x000020000e0d7810 */ /* 0x040fe40007f5e0ff */
[C---:B------:R-:W-:Y:S02]  /*d8b0*/  IADD3 R29, P3, R14.reuse, 0x3000, RZ ;  /* 0x000030000e1d7810 */ /* 0x040fe40007f7e0ff */
[----:B------:R-:W-:Y:S02]  /*d8c0*/  IADD3 R33, P4, R14, 0x4000, RZ ;  /* 0x000040000e217810 */ /* 0x000fe40007f9e0ff */
        /* <DEDUP_REMOVED lines=8> */
[----:B------:R-:W-:Y:S02]  /*d950*/  IADD3 R37, P5, R14, 0x5000, RZ ;  /* 0x000050000e257810 */ /* 0x000fe40007fbe0ff */
        /* <DEDUP_REMOVED lines=8> */
[----:B------:R-:W-:-:S02]  /*d9e0*/  P2R R6, PR, RZ, 0x20 ;  /* 0x00000020ff067803 */ /* 0x000fc40000000000 */
[C---:B------:R-:W-:Y:S02]  /*d9f0*/  IADD3 R41, P1, R14.reuse, 0x6000, RZ ;  /* 0x000060000e297810 */ /* 0x040fe40007f3e0ff */
[C---:B------:R-:W-:Y:S02]  /*da00*/  IADD3 R45, P2, R14.reuse, 0x7000, RZ ;  /* 0x000070000e2d7810 */ /* 0x040fe40007f5e0ff */
[C---:B------:R-:W-:Y:S02]  /*da10*/  IADD3 R49, P3, R14.reuse, 0x8000, RZ ;  /* 0x000080000e317810 */ /* 0x040fe40007f7e0ff */
[C---:B------:R-:W-:Y:S02]  /*da20*/  IADD3 R53, P4, R14.reuse, 0x9000, RZ ;  /* 0x000090000e357810 */ /* 0x040fe40007f9e0ff */
[----:B------:R-:W-:Y:S02]  /*da30*/  IADD3 R57, P5, R14, 0xa000, RZ ;  /* 0x0000a0000e397810 */ /* 0x000fe40007fbe0ff */
[----:B------:R-:W-:-:S02]  /*da40*/  LOP3.LUT R36, R37, 0x380, RZ, 0xc0, !PT ;  /* 0x0000038025247812 */ /* 0x000fc400078ec0ff */
[----:B------:R-:W-:Y:S02]  /*da50*/  LOP3.LUT R40, R41, 0x380, RZ, 0xc0, !PT ;  /* 0x0000038029287812 */ /* 0x000fe400078ec0ff */
[----:B------:R-:W-:Y:S02]  /*da60*/  LOP3.LUT R44, R45, 0x380, RZ, 0xc0, !PT ;  /* 0x000003802d2c7812 */ /* 0x000fe400078ec0ff */
[----:B------:R-:W-:Y:S02]  /*da70*/  LOP3.LUT R48, R49, 0x380, RZ, 0xc0, !PT ;  /* 0x0000038031307812 */ /* 0x000fe400078ec0ff */
[----:B------:R-:W-:Y:S02]  /*da80*/  LOP3.LUT R52, R53, 0x380, RZ, 0xc0, !PT ;  /* 0x0000038035347812 */ /* 0x000fe400078ec0ff */
[----:B------:R-:W-:Y:S02]  /*da90*/  LOP3.LUT R56, R57, 0x380, RZ, 0xc0, !PT ;  /* 0x0000038039387812 */ /* 0x000fe400078ec0ff */
[----:B------:R-:W-:-:S02]  /*daa0*/  SHF.R.U64 R36, R36, 0x3, RZ ;  /* 0x0000000324247819 */ /* 0x000fc400000012ff */
[----:B------:R-:W-:Y:S02]  /*dab0*/  SHF.R.U64 R40, R40, 0x3, RZ ;  /* 0x0000000328287819 */ /* 0x000fe400000012ff */
[----:B------:R-:W-:Y:S02]  /*dac0*/  SHF.R.U64 R44, R44, 0x3, RZ ;  /* 0x000000032c2c7819 */ /* 0x000fe400000012ff */
[----:B------:R-:W-:Y:S02]  /*dad0*/  SHF.R.U64 R48, R48, 0x3, RZ ;  /* 0x0000000330307819 */ /* 0x000fe400000012ff */
[----:B------:R-:W-:Y:S02]  /*dae0*/  SHF.R.U64 R52, R52, 0x3, RZ ;  /* 0x0000000334347819 */ /* 0x000fe400000012ff */
[----:B------:R-:W-:Y:S02]  /*daf0*/  SHF.R.U64 R56, R56, 0x3, RZ ;  /* 0x0000000338387819 */ /* 0x000fe400000012ff */
[----:B------:R-:W-:-:S02]  /*db00*/  LOP3.LUT R36, R36, R37, RZ, 0x3c, !PT ;  /* 0x0000002524247212 */ /* 0x000fc400078e3cff */
[----:B------:R-:W-:Y:S02]  /*db10*/  LOP3.LUT R40, R40, R41, RZ, 0x3c, !PT ;  /* 0x0000002928287212 */ /* 0x000fe400078e3cff */
[----:B------:R-:W-:Y:S02]  /*db20*/  LOP3.LUT R44, R44, R45, RZ, 0x3c, !PT ;  /* 0x0000002d2c2c7212 */ /* 0x000fe400078e3cff */
[----:B------:R-:W-:Y:S02]  /*db30*/  LOP3.LUT R48, R48, R49, RZ, 0x3c, !PT ;  /* 0x0000003130307212 */ /* 0x000fe400078e3cff */
[----:B------:R-:W-:Y:S02]  /*db40*/  LOP3.LUT R52, R52, R53, RZ, 0x3c, !PT ;  /* 0x0000003534347212 */ /* 0x000fe400078e3cff */
[----:B------:R-:W-:Y:S01]  /*db50*/  LOP3.LUT R56, R56, R57, RZ, 0x3c, !PT ;  /* 0x0000003938387212 */ /* 0x000fe200078e3cff */
[----:B0-----:R-:W-:Y:S06]  /*db60*/  @P6 BRA `(.L_x_3932) ;  /* 0x0000000000106947 */ /* 0x001fec0003800000 */
[----:B------:R-:W-:Y:S05]  /*db70*/  @!P0 BRA `(.L_x_3932) ;  /* 0x00000000000c8947 */ /* 0x000fea0003800000 */
[----:B------:R-:W2:Y:S04]  /*db80*/  LDG.E R4, desc[UR40][R8.64] ;  /* 0x0000002808047981 */ /* 0x000ea8000c1e1900 */
[----:B-----5:R-:W2:Y:S02]  /*db90*/  LDG.E R3, desc[UR40][R8.64+0x4] ;  /* 0x0000042808037981 */ /* 0x020ea4000c1e1900 */
[----:B--2---:R-:W-:-:S07]  /*dba0*/  IMAD.IADD R3, R3, 0x1, -R4 ;  /* 0x0000000103037824 */ /* 0x004fce00078e0a04 */
.L_x_3932:
[----:B------:R-:W2:Y:S01]  /*dbb0*/  LDL.LU R9, [R1+0x20] ;  /* 0x0000200001097983 */ /* 0x000ea20000300800 */
[----:B------:R-:W-:-:S03]  /*dbc0*/  ISETP.NE.AND P6, PT, R6, RZ, PT ;  /* 0x000000ff0600720c */ /* 0x000fc60003fc5270 */
[----:B------:R-:W3:Y:S01]  /*dbd0*/  LDL.LU R8, [R1+0x40] ;  /* 0x0000400001087983 */ /* 0x000ee20000300800 */
[----:B------:R-:W0:Y:S01]  /*dbe0*/  S2R R5, SR_TID.X ;  /* 0x0000000000057919 */ /* 0x000e220000002100 */
[--C-:B------:R-:W-:Y:S02]  /*dbf0*/  IMAD.X R57, RZ, RZ, R15.reuse, P5 ;  /* 0x000000ffff397224 */ /* 0x100fe400028e060f */
[----:B------:R-:W-:Y:S01]  /*dc00*/  IMAD.X R37, RZ, RZ, R15, P6 ;  /* 0x000000ffff257224 */ /* 0x000fe200030e060f */
[----:B------:R-:W4:Y:S04]  /*dc10*/  LDL R88, [R1+0x14] ;  /* 0x0000140001587983 */ /* 0x000f280000100800 */
[----:B------:R0:W5:Y:S02]  /*dc20*/  LDL R86, [R1+0x38] ;  /* 0x0000380001567983 */ /* 0x0001640000100800 */
[----:B0-----:R-:W-:-:S05]  /*dc30*/  VIADD R5, R5, 0xffffff80 ;  /* 0xffffff8005057836 */ /* 0x001fca0000000000 */
[----:B------:R-:W-:-:S04]  /*dc40*/  SHF.R.S32.HI R4, RZ, 0x1f, R5 ;  /* 0x0000001fff047819 */ /* 0x000fc80000011405 */
[----:B------:R-:W-:-:S04]  /*dc50*/  LEA.HI R4, R4, R5, RZ, 0x7 ;  /* 0x0000000504047211 */ /* 0x000fc800078f38ff */
[----:B------:R-:W-:-:S06]  /*dc60*/  SHF.R.S32.HI R4, RZ, 0x7, R4 ;  /* 0x00000007ff047819 */ /* 0x000fcc0000011404 */
[----:B------:R-:W0:Y:S01]  /*dc70*/  SHFL.IDX PT, R4, R4, RZ, 0x1f ;  /* 0x00001fff04047589 */ /* 0x000e2200000e0000 */
[--C-:B------:R-:W-:Y:S01]  /*dc80*/  IMAD.X R41, RZ, RZ, R15.reuse, P1 ;  /* 0x000000ffff297224 */ /* 0x100fe200008e060f */
[C---:B------:R-:W-:Y:S01]  /*dc90*/  IADD3 R61, P6, R14.reuse, 0xb000, RZ ;  /* 0x0000b0000e3d7810 */ /* 0x040fe20007fde0ff */
[--C-:B------:R-:W-:Y:S01]  /*dca0*/  IMAD.X R45, RZ, RZ, R15.reuse, P2 ;  /* 0x000000ffff2d7224 */ /* 0x100fe200010e060f */
[C---:B------:R-:W-:Y:S01]  /*dcb0*/  IADD3 R65, P1, R14.reuse, 0xc000, RZ ;  /* 0x0000c0000e417810 */ /* 0x040fe20007f3e0ff */
[--C-:B------:R-:W-:Y:S01]  /*dcc0*/  IMAD.X R49, RZ, RZ, R15.reuse, P3 ;  /* 0x000000ffff317224 */ /* 0x100fe200018e060f */
[C---:B------:R-:W-:Y:S01]  /*dcd0*/  IADD3 R69, P2, R14.reuse, 0xd000, RZ ;  /* 0x0000d0000e457810 */ /* 0x040fe20007f5e0ff */
[----:B------:R-:W-:Y:S01]  /*dce0*/  IMAD.X R53, RZ, RZ, R15, P4 ;  /* 0x000000ffff357224 */ /* 0x000fe200020e060f */
[C---:B------:R-:W-:Y:S02]  /*dcf0*/  IADD3 R73, P3, R14.reuse, 0xe000, RZ ;  /* 0x0000e0000e497810 */ /* 0x040fe40007f7e0ff */
[----:B------:R-:W-:-:S02]  /*dd00*/  IADD3 R7, P4, R14, 0xf000, RZ ;  /* 0x0000f0000e077810 */ /* 0x000fc40007f9e0ff */
[----:B------:R-:W-:Y:S02]  /*dd10*/  LOP3.LUT R60, R61, 0x380, RZ, 0xc0, !PT ;  /* 0x000003803d3c7812 */ /* 0x000fe400078ec0ff */
[----:B------:R-:W-:Y:S02]  /*dd20*/  LOP3.LUT R64, R65, 0x380, RZ, 0xc0, !PT ;  /* 0x0000038041407812 */ /* 0x000fe400078ec0ff */
[----:B------:R-:W-:Y:S02]  /*dd30*/  LOP3.LUT R68, R69, 0x380, RZ, 0xc0, !PT ;  /* 0x0000038045447812 */ /* 0x000fe400078ec0ff */
[----:B------:R-:W-:Y:S02]  /*dd40*/  LOP3.LUT R72, R73, 0x380, RZ, 0xc0, !PT ;  /* 0x0000038049487812 */ /* 0x000fe400078ec0ff */
[----:B0-----:R-:W-:Y:S02]  /*dd50*/  ISETP.NE.AND P5, PT, R4, RZ, PT ;  /* 0x000000ff0400720c */ /* 0x001fe40003fa5270 */
[----:B------:R-:W-:-:S02]  /*dd60*/  LOP3.LUT R5, R14, 0x380, RZ, 0xc0, !PT ;  /* 0x000003800e057812 */ /* 0x000fc400078ec0ff */
[----:B------:R-:W-:Y:S02]  /*dd70*/  LOP3.LUT R6, R7, 0x380, RZ, 0xc0, !PT ;  /* 0x0000038007067812 */ /* 0x000fe400078ec0ff */
[----:B------:R-:W-:Y:S02]  /*dd80*/  SHF.R.U64 R60, R60, 0x3, RZ ;  /* 0x000000033c3c7819 */ /* 0x000fe400000012ff */
[----:B------:R-:W-:Y:S02]  /*dd90*/  SHF.R.U64 R64, R64, 0x3, RZ ;  /* 0x0000000340407819 */ /* 0x000fe400000012ff */
[----:B------:R-:W-:Y:S02]  /*dda0*/  SHF.R.U64 R68, R68, 0x3, RZ ;  /* 0x0000000344447819 */ /* 0x000fe400000012ff */
[----:B------:R-:W-:Y:S02]  /*ddb0*/  SHF.R.U64 R72, R72, 0x3, RZ ;  /* 0x0000000348487819 */ /* 0x000fe400000012ff */
[----:B------:R-:W-:-:S02]  /*ddc0*/  SHF.R.U64 R5, R5, 0x3, RZ ;  /* 0x0000000305057819 */ /* 0x000fc400000012ff */
[----:B------:R-:W-:Y:S01]  /*ddd0*/  SHF.R.U64 R6, R6, 0x3, RZ ;  /* 0x0000000306067819 */ /* 0x000fe200000012ff */
[--C-:B------:R-:W-:Y:S01]  /*dde0*/  IMAD.X R77, RZ, RZ, R15.reuse, P4 ;  /* 0x000000ffff4d7224 */ /* 0x100fe200020e060f */
[----:B------:R-:W-:Y:S01]  /*ddf0*/  LOP3.LUT R60, R60, R61, RZ, 0x3c, !PT ;  /* 0x0000003d3c3c7212 */ /* 0x000fe200078e3cff */
[--C-:B------:R-:W-:Y:S01]  /*de00*/  IMAD.X R61, RZ, RZ, R15.reuse, P6 ;  /* 0x000000ffff3d7224 */ /* 0x100fe200030e060f */
[----:B------:R-:W-:Y:S01]  /*de10*/  LOP3.LUT R64, R64, R65, RZ, 0x3c, !PT ;  /* 0x0000004140407212 */ /* 0x000fe200078e3cff */
[--C-:B------:R-:W-:Y:S01]  /*de20*/  IMAD.X R65, RZ, RZ, R15.reuse, P1 ;  /* 0x000000ffff417224 */ /* 0x100fe200008e060f */
[----:B------:R-:W-:Y:S02]  /*de30*/  LOP3.LUT R68, R68, R69, RZ, 0x3c, !PT ;  /* 0x0000004544447212 */ /* 0x000fe400078e3cff */
[----:B------:R-:W-:Y:S01]  /*de40*/  LOP3.LUT R72, R72, R73, RZ, 0x3c, !PT ;  /* 0x0000004948487212 */ /* 0x000fe200078e3cff */
[--C-:B------:R-:W-:Y:S01]  /*de50*/  IMAD.X R73, RZ, RZ, R15.reuse, P3 ;  /* 0x000000ffff497224 */ /* 0x100fe200018e060f */
[----:B------:R-:W-:Y:S01]  /*de60*/  LOP3.LUT R4, R5, R14, RZ, 0x3c, !PT ;  /* 0x0000000e05047212 */ /* 0x000fe200078e3cff */
[----:B------:R-:W-:Y:S01]  /*de70*/  IMAD.MOV.U32 R5, RZ, RZ, R15 ;  /* 0x000000ffff057224 */ /* 0x000fe200078e000f */
[----:B------:R-:W-:-:S02]  /*de80*/  IADD3.X R69, RZ, R15, RZ, P2, !PT ;  /* 0x0000000fff457210 */ /* 0x000fc400017fe4ff */
[----:B------:R-:W-:Y:S02]  /*de90*/  LOP3.LUT R76, R6, R7, RZ, 0x3c, !PT ;  /* 0x00000007064c7212 */ /* 0x000fe400078e3cff */
[----:B-----5:R-:W-:Y:S02]  /*dea0*/  SHF.R.S32.HI R83, RZ, 0x1f, R24 ;  /* 0x0000001fff537819 */ /* 0x020fe40000011418 */
[----:B--2---:R-:W-:Y:S02]  /*deb0*/  SEL R81, R9, RZ, !P0 ;  /* 0x000000ff09517207 */ /* 0x004fe40004000000 */
[----:B---3--:R-:W-:Y:S02]  /*dec0*/  SEL R80, R8, RZ, !P0 ;  /* 0x000000ff08507207 */ /* 0x008fe40004000000 */
[----:B----4-:R-:W-:Y:S01]  /*ded0*/  SHF.R.S32.HI R82, RZ, 0x1f, R88 ;  /* 0x0000001fff527819 */ /* 0x010fe20000011458 */
[----:B------:R-:W-:Y:S06]  /*dee0*/  @P5 BRA `(.L_x_3933) ;  /* 0x0000000000bc5947 */ /* 0x000fec0003800000 */
[----:B------:R-:W2:Y:S01]  /*def0*/  LDL R8, [R1+0x58] ;  /* 0x0000580001087983 */ /* 0x000ea20000100800 */
[----:B------:R-:W0:Y:S01]  /*df00*/  LDC R20, c[0x0][0xbe8] ;  /* 0x0002fa00ff147b82 */ /* 0x000e220000000800 */
[----:B------:R-:W-:Y:S01]  /*df10*/  ULDC.64 UR4, c[0x0][0xb90] ;  /* 0x0002e40000047ab9 */ /* 0x000fe20000000a00 */
[----:B------:R-:W-:Y:S02]  /*df20*/  IMAD.MOV.U32 R6, RZ, RZ, R24 ;  /* 0x000000ffff067224 */ /* 0x000fe400078e0018 */
[----:B------:R-:W-:Y:S02]  /*df30*/  IMAD.MOV.U32 R7, RZ, RZ, R83 ;  /* 0x000000ffff077224 */ /* 0x000fe400078e0053 */
[----:B------:R-:W-:Y:S02]  /*df40*/  IMAD.MOV R35, RZ, RZ, -R216 ;  /* 0x000000ffff237224 */ /* 0x000fe400078e0ad8 */
[----:B------:R-:W-:-:S04]  /*df50*/  IMAD.WIDE.U32 R6, R88, UR4, R6 ;  /* 0x0000000458067c25 */ /* 0x000fc8000f8e0006 */
[----:B------:R-:W-:Y:S01]  /*df60*/  IMAD R34, R86, 0x40, R198 ;  /* 0x0000004056227824 */ /* 0x000fe200078e02c6 */
[----:B0-----:R-:W-:-:S13]  /*df70*/  ISETP.NE.AND P0, PT, R20, 0x1, PT ;  /* 0x000000011400780c */ /* 0x001fda0003f05270 */
[----:B------:R-:W0:Y:S08]  /*df80*/  @P0 LDC R9, c[0x0][0xbec] ;  /* 0x0002fb00ff090b82 */ /* 0x000e300000000800 */
[----:B------:R-:W3:Y:S01]  /*df90*/  @P0 LDC R31, c[0x0][0xbf0] ;  /* 0x0002fc00ff1f0b82 */ /* 0x000ee20000000800 */
[----:B--2---:R-:W-:Y:S02]  /*dfa0*/  IMAD R14, R86, 0x40, R8 ;  /* 0x00000040560e7824 */ /* 0x004fe400078e0208 */
[----:B------:R-:W-:-:S04]  /*dfb0*/  IMAD R8, R82, UR4, RZ ;  /* 0x0000000452087c24 */ /* 0x000fc8000f8e02ff */
[----:B------:R-:W-:Y:S01]  /*dfc0*/  IMAD R15, R88, UR5, R8 ;  /* 0x00000005580f7c24 */ /* 0x000fe2000f8e0208 */
[----:B------:R-:W-:Y:S01]  /*dfd0*/  ULDC.64 UR4, c[0x0][0xb98] ;  /* 0x0002e60000047ab9 */ /* 0x000fe20000000a00 */
[----:B0-----:R-:W-:-:S04]  /*dfe0*/  @P0 IMAD.HI.U32 R8, R14, R9, RZ ;  /* 0x000000090e080227 */ /* 0x001fc800078e00ff */
[----:B------:R-:W-:Y:S01]  /*dff0*/  IMAD.MOV.U32 R9, RZ, RZ, R14 ;  /* 0x000000ffff097224 */ /* 0x000fe200078e000e */
[----:B---3--:R-:W-:Y:S01]  /*e000*/  @P0 SHF.R.U32.HI R9, RZ, R31, R8 ;  /* 0x0000001fff090219 */ /* 0x008fe20000011608 */
[----:B------:R-:W-:Y:S02]  /*e010*/  IMAD.IADD R7, R7, 0x1, R15 ;  /* 0x0000000107077824 */ /* 0x000fe400078e020f */
[----:B------:R-:W-:Y:S01]  /*e020*/  IMAD R8, R80, UR4, RZ ;  /* 0x0000000450087c24 */ /* 0x000fe2000f8e02ff */
[--C-:B------:R-:W-:Y:S01]  /*e030*/  SHF.R.S32.HI R31, RZ, 0x1f, R9.reuse ;  /* 0x0000001fff1f7819 */ /* 0x100fe20000011409 */
[----:B------:R-:W-:Y:S02]  /*e040*/  IMAD.MOV R15, RZ, RZ, -R9 ;  /* 0x000000ffff0f7224 */ /* 0x000fe400078e0a09 */
[----:B------:R-:W-:-:S04]  /*e050*/  IMAD.WIDE.U32 R6, R81, UR4, R6 ;  /* 0x0000000451067c25 */ /* 0x000fc8000f8e0006 */
[----:B------:R-:W-:Y:S01]  /*e060*/  IMAD R15, R20, R15, R14 ;  /* 0x0000000f140f7224 */ /* 0x000fe200078e020e */
[----:B------:R-:W-:Y:S01]  /*e070*/  IADD3 R6, P0, R9, R6, RZ ;  /* 0x0000000609067210 */ /* 0x000fe20007f1e0ff */
[----:B------:R-:W-:Y:S01]  /*e080*/  IMAD R14, R81, UR5, R8 ;  /* 0x00000005510e7c24 */ /* 0x000fe2000f8e0208 */
[----:B------:R-:W-:Y:S02]  /*e090*/  ULDC.64 UR4, c[0x0][0xb88] ;  /* 0x0002e20000047ab9 */ /* 0x000fe40000000a00 */
[----:B------:R-:W-:Y:S02]  /*e0a0*/  SHF.R.S32.HI R8, RZ, 0x1f, R15 ;  /* 0x0000001fff087819 */ /* 0x000fe4000001140f */
[----:B------:R-:W-:Y:S01]  /*e0b0*/  IADD3.X R7, R31, R7, R14, P0, !PT ;  /* 0x000000071f077210 */ /* 0x000fe200007fe40e */
[----:B------:R-:W-:Y:S02]  /*e0c0*/  IMAD R31, R3, R20, RZ ;  /* 0x00000014031f7224 */ /* 0x000fe400078e02ff */
[----:B------:R-:W-:-:S02]  /*e0d0*/  IMAD R8, R8, UR4, RZ ;  /* 0x0000000408087c24 */ /* 0x000fc4000f8e02ff */
[----:B------:R-:W-:-:S04]  /*e0e0*/  IMAD.WIDE.U32 R6, R15, UR4, R6 ;  /* 0x000000040f067c25 */ /* 0x000fc8000f8e0006 */
[----:B------:R-:W-:Y:S01]  /*e0f0*/  IMAD R15, R15, UR5, R8 ;  /* 0x000000050f0f7c24 */ /* 0x000fe2000f8e0208 */
[----:B------:R-:W-:Y:S01]  /*e100*/  ULDC.64 UR4, c[0x0][0xb50] ;  /* 0x0002d40000047ab9 */ /* 0x000fe20000000a00 */
[----:B------:R-:W-:Y:S02]  /*e110*/  VIADD R14, R34, 0x8 ;  /* 0x00000008220e7836 */ /* 0x000fe40000000000 */
[----:B------:R-:W-:Y:S01]  /*e120*/  IMAD.IADD R7, R7, 0x1, R15 ;  /* 0x0000000107077824 */ /* 0x000fe200078e020f */
[----:B------:R-:W-:-:S04]  /*e130*/  LEA R15, P0, R6, UR4, 0x2 ;  /* 0x00000004060f7c11 */ /* 0x000fc8000f8010ff */
[----:B------:R-:W-:Y:S01]  /*e140*/  LEA.HI.X R30, R6, UR5, R7, 0x2, P0 ;  /* 0x00000005061e7c11 */ /* 0x000fe200080f1407 */
[----:B------:R-:W-:Y:S01]  /*e150*/  SHFL.IDX PT, R8, R15, 0x1, 0x1c1f ;  /* 0x003c1f000f087f89 */ /* 0x000fe200000e0000 */
[----:B------:R-:W-:-:S03]  /*e160*/  ISETP.NE.AND P0, PT, R214, R35, PT ;  /* 0x00000023d600720c */ /* 0x000fc60003f05270 */
[----:B------:R-:W-:Y:S01]  /*e170*/  SHFL.IDX PT, R6, R15, RZ, 0x1c1f ;  /* 0x001c1fff0f067589 */ /* 0x000fe200000e0000 */
[-C--:B------:R-:W-:Y:S02]  /*e180*/  ISETP.GE.OR P1, PT, R34, R31.reuse, P0 ;  /* 0x0000001f2200720c */ /* 0x080fe40000726670 */
[----:B------:R-:W-:Y:S01]  /*e190*/  ISETP.GE.OR P0, PT, R14, R31, P0 ;  /* 0x0000001f0e00720c */ /* 0x000fe20000706670 */
[----:B------:R-:W0:Y:S04]  /*e1a0*/  SHFL.IDX PT, R7, R30, RZ, 0x1c1f ;  /* 0x001c1fff1e077589 */ /* 0x000e2800000e0000 */
[----:B------:R-:W2:Y:S06]  /*e1b0*/  SHFL.IDX PT, R9, R30, 0x1, 0x1c1f ;  /* 0x003c1f001e097f89 */ /* 0x000eac00000e0000 */
[----:B0-----:R0:W-:Y:S04]  /*e1c0*/  @!P1 ST.E desc[UR40][R6.64], R21 ;  /* 0x0000001506009985 */ /* 0x0011e8000c101928 */
[----:B--2---:R0:W-:Y:S02]  /*e1d0*/  @!P0 ST.E desc[UR40][R8.64], R0 ;  /* 0x0000000008008985 */ /* 0x0041e4000c101928 */
.L_x_3933:
[----:B------:R-:W2:Y:S01]  /*e1e0*/  LDC R84, c[0x0][0xbe8] ;  /* 0x0002fa00ff547b82 */ /* 0x000ea20000000800 */
[----:B------:R-:W-:Y:S01]  /*e1f0*/  ULDC.64 UR4, c[0x0][0xaa0] ;  /* 0x0002a80000047ab9 */ /* 0x000fe20000000a00 */
[----:B0-----:R-:W-:Y:S01]  /*e200*/  SHF.R.S32.HI R0, RZ, 0x1f, R90 ;  /* 0x0000001fff007819 */ /* 0x001fe2000001145a */
[----:B------:R-:W-:Y:S01]  /*e210*/  IMAD R83, R83, UR4, RZ ;  /* 0x0000000453537c24 */ /* 0x000fe2000f8e02ff */
[----:B------:R-:W5:Y:S04]  /*e220*/  LD.E.128 R4, desc[UR40][R4.64] ;  /* 0x0000002804047980 */ /* 0x000f68000c101d00 */
[----:B------:R-:W0:Y:S01]  /*e230*/  LDC R85, c[0x0][0xac8] ;  /* 0x0002b200ff557b82 */ /* 0x000e220000000800 */
[----:B------:R-:W5:Y:S04]  /*e240*/  LD.E.128 R8, desc[UR40][R10.64] ;  /* 0x000000280a087980 */ /* 0x000f68000c101d00 */
[----:B------:R-:W5:Y:S04]  /*e250*/  LD.E.128 R12, desc[UR40][R12.64] ;  /* 0x000000280c0c7980 */ /* 0x000f68000c101d00 */
[----:B------:R-:W5:Y:S04]  /*e260*/  LD.E.128 R28, desc[UR40][R28.64] ;  /* 0x000000281c1c7980 */ /* 0x000f68000c101d00 */
[----:B------:R-:W5:Y:S01]  /*e270*/  LD.E.128 R32, desc[UR40][R32.64] ;  /* 0x0000002820207980 */ /* 0x000f62000c101d00 */
[----:B--2---:R-:W-:Y:S01]  /*e280*/  ISETP.NE.AND P1, PT, R84, 0x1, PT ;  /* 0x000000015400780c */ /* 0x004fe20003f25270 */
[----:B------:R-:W-:Y:S01]  /*e290*/  IMAD R83, R24, UR5, R83 ;  /* 0x0000000518537c24 */ /* 0x000fe2000f8e0253 */
[----:B------:R-:W-:Y:S01]  /*e2a0*/  LEA.HI R0, R0, R90, RZ, 0x3 ;  /* 0x0000005a00007211 */ /* 0x000fe200078f18ff */
[----:B------:R-:W-:Y:S01]  /*e2b0*/  IMAD.WIDE.U32 R20, R24, UR4, RZ ;  /* 0x0000000418147c25 */ /* 0x000fe2000f8e00ff */
[----:B------:R-:W-:Y:S01]  /*e2c0*/  ULDC.64 UR4, c[0x0][0xae8] ;  /* 0x0002ba0000047ab9 */ /* 0x000fe20000000a00 */
[----:B------:R-:W5:Y:S01]  /*e2d0*/  LD.E.128 R36, desc[UR40][R36.64] ;  /* 0x0000002824247980 */ /* 0x000f62000c101d00 */
[----:B------:R-:W-:-:S03]  /*e2e0*/  LOP3.LUT R0, R0, 0xfffffff8, RZ, 0xc0, !PT ;  /* 0xfffffff800007812 */ /* 0x000fc600078ec0ff */
[----:B------:R-:W5:Y:S04]  /*e2f0*/  LD.E.128 R40, desc[UR40][R40.64] ;  /* 0x0000002828287980 */ /* 0x000f68000c101d00 */
[----:B------:R-:W2:Y:S01]  /*e300*/  @P1 LDC R87, c[0x0][0xbec] ;  /* 0x0002fb00ff571b82 */ /* 0x000ea20000000800 */
[----:B------:R-:W-:Y:S01]  /*e310*/  IMAD.IADD R21, R21, 0x1, R83 ;  /* 0x0000000115157824 */ /* 0x000fe200078e0253 */
[----:B------:R-:W5:Y:S01]  /*e320*/  LD.E.128 R44, desc[UR40][R44.64] ;  /* 0x000000282c2c7980 */ /* 0x000f62000c101d00 */
[----:B------:R-:W-:-:S03]  /*e330*/  IMAD R82, R82, UR4, RZ ;  /* 0x0000000452527c24 */ /* 0x000fc6000f8e02ff */
[----:B------:R-:W5:Y:S02]  /*e340*/  LD.E.128 R48, desc[UR40][R48.64] ;  /* 0x0000002830307980 */ /* 0x000f64000c101d00 */
[----:B------:R-:W3:Y:S01]  /*e350*/  @P1 LDC R89, c[0x0][0xbf0] ;  /* 0x0002fc00ff591b82 */ /* 0x000ee20000000800 */
[C---:B------:R-:W-:Y:S01]  /*e360*/  IMAD R83, R88.reuse, UR5, R82 ;  /* 0x0000000558537c24 */ /* 0x040fe2000f8e0252 */
[----:B------:R-:W5:Y:S01]  /*e370*/  LD.E.128 R52, desc[UR40][R52.64] ;  /* 0x0000002834347980 */ /* 0x000f62000c101d00 */
[----:B------:R-:W-:Y:S01]  /*e380*/  IMAD.WIDE.U32 R20, R88, UR4, R20 ;  /* 0x0000000458147c25 */ /* 0x000fe2000f8e0014 */
[----:B------:R-:W-:Y:S02]  /*e390*/  ULDC.64 UR4, c[0x0][0xaf0] ;  /* 0x0002bc0000047ab9 */ /* 0x000fe40000000a00 */
[----:B------:R-:W5:Y:S01]  /*e3a0*/  LD.E.128 R56, desc[UR40][R56.64] ;  /* 0x0000002838387980 */ /* 0x000f62000c101d00 */
[----:B------:R-:W-:Y:S02]  /*e3b0*/  IMAD.IADD R0, R90, 0x1, -R0 ;  /* 0x000000015a007824 */ /* 0x000fe400078e0a00 */
[----:B------:R-:W-:Y:S01]  /*e3c0*/  IMAD R80, R80, UR4, RZ ;  /* 0x0000000450507c24 */ /* 0x000fe2000f8e02ff */
[----:B------:R-:W5:Y:S01]  /*e3d0*/  LD.E.128 R60, desc[UR40][R60.64] ;  /* 0x000000283c3c7980 */ /* 0x000f62000c101d00 */
[----:B------:R-:W-:-:S02]  /*e3e0*/  IMAD R0, R0, 0x20, R98 ;  /* 0x0000002000007824 */ /* 0x000fc400078e0262 */
[----:B------:R-:W-:Y:S01]  /*e3f0*/  IMAD.IADD R21, R21, 0x1, R83 ;  /* 0x0000000115157824 */ /* 0x000fe200078e0253 */
[----:B------:R-:W5:Y:S01]  /*e400*/  LD.E.128 R64, desc[UR40][R64.64] ;  /* 0x0000002840407980 */ /* 0x000f62000c101d00 */
[----:B------:R-:W-:Y:S02]  /*e410*/  IMAD R83, R81, UR5, R80 ;  /* 0x0000000551537c24 */ /* 0x000fe4000f8e0250 */
[----:B------:R-:W-:Y:S01]  /*e420*/  VIADD R101, R196, 0x40 ;  /* 0x00000040c4657836 */ /* 0x000fe20000000000 */
[----:B------:R-:W5:Y:S01]  /*e430*/  LD.E.128 R68, desc[UR40][R68.64] ;  /* 0x0000002844447980 */ /* 0x000f62000c101d00 */
[----:B------:R-:W-:Y:S02]  /*e440*/  IMAD R80, R86, 0x40, R0 ;  /* 0x0000004056507824 */ /* 0x000fe400078e0200 */
[----:B------:R-:W-:Y:S01]  /*e450*/  VIADD R99, R196, 0x80 ;  /* 0x00000080c4637836 */ /* 0x000fe20000000000 */
[----:B0-----:R-:W-:Y:S01]  /*e460*/  ISETP.GE.AND P0, PT, R101, R85, PT ;  /* 0x000000556500720c */ /* 0x001fe20003f06270 */
[----:B--2---:R-:W-:Y:S01]  /*e470*/  @P1 IMAD.HI.U32 R0, R80, R87, RZ ;  /* 0x0000005750001227 */ /* 0x004fe200078e00ff */
[----:B------:R-:W5:Y:S02]  /*e480*/  LD.E.128 R72, desc[UR40][R72.64] ;  /* 0x0000002848487980 */ /* 0x000f64000c101d00 */
[----:B------:R-:W-:Y:S01]  /*e490*/  SEL R24, RZ, 0xffffffff, P0 ;  /* 0xffffffffff187807 */ /* 0x000fe20000000000 */
[----:B------:R-:W-:Y:S01]  /*e4a0*/  IMAD.WIDE.U32 R20, R81, UR4, R20 ;  /* 0x0000000451147c25 */ /* 0x000fe2000f8e0014 */
[----:B------:R-:W-:Y:S01]  /*e4b0*/  ISETP.GE.AND P0, PT, R99, R85, PT ;  /* 0x000000556300720c */ /* 0x000fe20003f06270 */
[----:B------:R-:W-:Y:S01]  /*e4c0*/  ULDC.64 UR4, c[0x0][0xae0] ;  /* 0x0002b80000047ab9 */ /* 0x000fe20000000a00 */
[----:B------:R-:W5:Y:S01]  /*e4d0*/  LD.E.128 R76, desc[UR40][R76.64] ;  /* 0x000000284c4c7980 */ /* 0x000f62000c101d00 */
[----:B------:R-:W-:Y:S01]  /*e4e0*/  IMAD.MOV.U32 R81, RZ, RZ, R80 ;  /* 0x000000ffff517224 */ /* 0x000fe200078e0050 */
[----:B---3--:R-:W-:Y:S01]  /*e4f0*/  @P1 SHF.R.U32.HI R81, RZ, R89, R0 ;  /* 0x00000059ff511219 */ /* 0x008fe20000011600 */
[C---:B------:R-:W-:Y:S01]  /*e500*/  VIADD R97, R196.reuse, 0xc0 ;  /* 0x000000c0c4617836 */ /* 0x040fe20000000000 */
[-C--:B------:R-:W-:Y:S01]  /*e510*/  ISETP.GE.AND P1, PT, R196, R85.reuse, PT ;  /* 0x00000055c400720c */ /* 0x080fe20003f26270 */
[----:B------:R-:W-:Y:S01]  /*e520*/  IMAD.SHL.U32 R87, R24, 0x2, RZ ;  /* 0x0000000218577824 */ /* 0x000fe200078e00ff */
[----:B------:R-:W-:Y:S01]  /*e530*/  SEL R24, RZ, 0xffffffff, P0 ;  /* 0xffffffffff187807 */ /* 0x000fe20000000000 */
[----:B------:R-:W-:Y:S01]  /*e540*/  VIADD R95, R196, 0x100 ;  /* 0x00000100c45f7836 */ /* 0x000fe20000000000 */
[----:B------:R-:W-:Y:S01]  /*e550*/  SEL R0, RZ, 0x1, P1 ;  /* 0x00000001ff007807 */ /* 0x000fe20000800000 */
[----:B------:R-:W-:Y:S01]  /*e560*/  IMAD.IADD R21, R21, 0x1, R83 ;  /* 0x0000000115157824 */ /* 0x000fe200078e0253 */
[----:B------:R-:W-:Y:S01]  /*e570*/  ISETP.GE.AND P0, PT, R97, R85, PT ;  /* 0x000000556100720c */ /* 0x000fe20003f06270 */
[--C-:B------:R-:W-:Y:S01]  /*e580*/  IMAD.MOV R83, RZ, RZ, -R81.reuse ;  /* 0x000000ffff537224 */ /* 0x100fe200078e0a51 */
[----:B------:R-:W-:Y:S01]  /*e590*/  LOP3.LUT R0, R87, 0x2, R0, 0xe2, !PT ;  /* 0x0000000257007812 */ /* 0x000fe200078ee200 */
[----:B------:R-:W-:Y:S01]  /*e5a0*/  IMAD.SHL.U32 R87, R24, 0x4, RZ ;  /* 0x0000000418577824 */ /* 0x000fe200078e00ff */
[----:B------:R-:W-:Y:S01]  /*e5b0*/  SEL R24, RZ, 0xffffffff, P0 ;  /* 0xffffffffff187807 */ /* 0x000fe20000000000 */
[----:B------:R-:W-:Y:S01]  /*e5c0*/  IMAD R83, R84, R83, R80 ;  /* 0x0000005354537224 */ /* 0x000fe200078e0250 */
[-C--:B------:R-:W-:Y:S01]  /*e5d0*/  ISETP.GE.AND P0, PT, R95, R85.reuse, PT ;  /* 0x000000555f00720c */ /* 0x080fe20003f06270 */
[----:B------:R-:W-:Y:S01]  /*e5e0*/  VIADD R93, R196, 0x140 ;  /* 0x00000140c45d7836 */ /* 0x000fe20000000000 */
[----:B------:R-:W-:Y:S01]  /*e5f0*/  SHF.R.S32.HI R80, RZ, 0x1f, R81 ;  /* 0x0000001fff507819 */ /* 0x000fe20000011451 */
[----:B------:R-:W-:Y:S01]  /*e600*/  @!PT LDS RZ, [RZ] ;  /* 0x00000000fffff984 */ /* 0x000fe20000000800 */
[----:B------:R-:W-:Y:S01]  /*e610*/  @!PT LDS RZ, [RZ] ;  /* 0x00000000fffff984 */ /* 0x000fe20000000800 */
[----:B------:R-:W-:Y:S01]  /*e620*/  @!PT LDS RZ, [RZ] ;  /* 0x00000000fffff984 */ /* 0x000fe20000000800 */
[----:B------:R-:W-:Y:S01]  /*e630*/  @!PT LDS RZ, [RZ] ;  /* 0x00000000fffff984 */ /* 0x000fe20000000800 */
[----:B------:R0:W-:Y:S06]  /*e640*/  MEMBAR.ALL.CTA ;  /* 0x0000000000007992 */ /* 0x0001ec0000008000 */
[----:B0-----:R-:W0:Y:S01]  /*e650*/  FENCE.VIEW.ASYNC.S ;  /* 0x00000000000073c6 */ /* 0x001e220000000000 */
[----:B------:R-:W-:Y:S01]  /*e660*/  LOP3.LUT R0, R87, 0x4, R0, 0xe2, !PT ;  /* 0x0000000457007812 */ /* 0x000fe200078ee200 */
[----:B------:R-:W-:Y:S01]  /*e670*/  IMAD.SHL.U32 R87, R24, 0x8, RZ ;  /* 0x0000000818577824 */ /* 0x000fe200078e00ff */
[----:B------:R-:W-:Y:S01]  /*e680*/  SEL R24, RZ, 0xffffffff, P0 ;  /* 0xffffffffff187807 */ /* 0x000fe20000000000 */
[----:B------:R-:W-:Y:S01]  /*e690*/  IMAD R80, R80, UR4, RZ ;  /* 0x0000000450507c24 */ /* 0x000fe2000f8e02ff */
[-C--:B------:R-:W-:Y:S01]  /*e6a0*/  ISETP.GE.AND P0, PT, R93, R85.reuse, PT ;  /* 0x000000555d00720c */ /* 0x080fe20003f06270 */
[----:B------:R-:W-:Y:S01]  /*e6b0*/  VIADD R91, R196, 0x180 ;  /* 0x00000180c45b7836 */ /* 0x000fe20000000000 */
[----:B------:R-:W-:Y:S01]  /*e6c0*/  LOP3.LUT R0, R87, 0x8, R0, 0xe2, !PT ;  /* 0x0000000857007812 */ /* 0x000fe200078ee200 */
[----:B------:R-:W-:Y:S01]  /*e6d0*/  IMAD.SHL.U32 R89, R24, 0x10, RZ ;  /* 0x0000001018597824 */ /* 0x000fe200078e00ff */
[----:B------:R-:W-:Y:S01]  /*e6e0*/  SEL R24, RZ, 0xffffffff, P0 ;  /* 0xffffffffff187807 */ /* 0x000fe20000000000 */
[C---:B------:R-:W-:Y:S01]  /*e6f0*/  IMAD R87, R81.reuse, UR5, R80 ;  /* 0x0000000551577c24 */ /* 0x040fe2000f8e0250 */
[----:B------:R-:W-:Y:S01]  /*e700*/  SHF.R.S32.HI R80, RZ, 0x1f, R83 ;  /* 0x0000001fff507819 */ /* 0x000fe20000011453 */
[----:B------:R-:W-:Y:S01]  /*e710*/  IMAD.WIDE.U32 R20, R81, UR4, R20 ;  /* 0x0000000451147c25 */ /* 0x000fe2000f8e0014 */
[----:B------:R-:W-:Y:S01]  /*e720*/  ULDC.64 UR4, c[0x0][0xad8] ;  /* 0x0002b60000047ab9 */ /* 0x000fe20000000a00 */
[----:B------:R-:W-:Y:S01]  /*e730*/  LOP3.LUT R0, R89, 0x10, R0, 0xe2, !PT ;  /* 0x0000001059007812 */ /* 0x000fe200078ee200 */
[----:B------:R-:W-:Y:S01]  /*e740*/  BSSY B1, `(.L_x_3934) ;  /* 0x0000048000017945 */ /* 0x000fe20003800000 */
[----:B------:R-:W-:Y:S01]  /*e750*/  IMAD.SHL.U32 R81, R24, 0x20, RZ ;  /* 0x0000002018517824 */ /* 0x000fe200078e00ff */
[----:B------:R-:W-:Y:S01]  /*e760*/  ISETP.GE.AND P0, PT, R91, R85, PT ;  /* 0x000000555b00720c */ /* 0x000fe20003f06270 */
[----:B------:R-:W-:-:S02]  /*e770*/  IMAD.IADD R21, R21, 0x1, R87 ;  /* 0x0000000115157824 */ /* 0x000fc400078e0257 */
[----:B------:R-:W-:Y:S01]  /*e780*/  IMAD R80, R80, UR4, RZ ;  /* 0x0000000450507c24 */ /* 0x000fe2000f8e02ff */
[----:B------:R-:W-:Y:S01]  /*e790*/  LOP3.LUT R0, R81, 0x20, R0, 0xe2, !PT ;  /* 0x0000002051007812 */ /* 0x000fe200078ee200 */
[----:B------:R-:W-:Y:S01]  /*e7a0*/  IMAD R88, R3, R84, RZ ;  /* 0x0000005403587224 */ /* 0x000fe200078e02ff */
[----:B------:R-:W-:Y:S01]  /*e7b0*/  SEL R3, RZ, 0x40, P0 ;  /* 0x00000040ff037807 */ /* 0x000fe20000000000 */
[----:B------:R-:W-:Y:S02]  /*e7c0*/  IMAD R87, R86, 0x40, R98 ;  /* 0x0000004056577824 */ /* 0x000fe400078e0262 */
[C---:B------:R-:W-:Y:S01]  /*e7d0*/  IMAD R81, R83.reuse, UR5, R80 ;  /* 0x0000000553517c24 */ /* 0x040fe2000f8e0250 */
[----:B------:R-:W-:Y:S01]  /*e7e0*/  LOP3.LUT R3, R0, R3, RZ, 0xfc, !PT ;  /* 0x0000000300037212 */ /* 0x000fe200078efcff */
[----:B------:R-:W-:Y:S01]  /*e7f0*/  IMAD.WIDE.U32 R20, R83, UR4, R20 ;  /* 0x0000000453147c25 */ /* 0x000fe2000f8e0014 */
[----:B------:R-:W-:Y:S01]  /*e800*/  ISETP.GE.AND P1, PT, R87, R88, PT ;  /* 0x000000585700720c */ /* 0x000fe20003f26270 */
[----:B------:R-:W-:-:S02]  /*e810*/  ULDC.64 UR4, c[0x0][0xa80] ;  /* 0x0002a00000047ab9 */ /* 0x000fc40000000a00 */
[----:B------:R-:W-:Y:S01]  /*e820*/  VIADD R90, R196, 0x1c0 ;  /* 0x000001c0c45a7836 */ /* 0x000fe20000000000 */
[----:B------:R-:W-:Y:S01]  /*e830*/  LEA R84, P2, R20, UR4, 0x1 ;  /* 0x0000000414547c11 */ /* 0x000fe2000f8408ff */
[----:B------:R-:W-:Y:S02]  /*e840*/  IMAD.IADD R21, R21, 0x1, R81 ;  /* 0x0000000115157824 */ /* 0x000fe400078e0251 */
[----:B------:R-:W-:Y:S01]  /*e850*/  VIADD R0, R2, 0x28c20 ;  /* 0x00028c2002007836 */ /* 0x000fe20000000000 */
[----:B------:R-:W-:Y:S01]  /*e860*/  ISETP.GE.AND P0, PT, R90, R85, PT ;  /* 0x000000555a00720c */ /* 0x000fe20003f06270 */
[----:B------:R-:W-:Y:S01]  /*e870*/  VIADD R89, R196, 0x1c0 ;  /* 0x000001c0c4597836 */ /* 0x000fe20000000000 */
[----:B------:R-:W-:Y:S01]  /*e880*/  LEA.HI.X R86, R20, UR5, R21, 0x1, P2 ;  /* 0x0000000514567c11 */ /* 0x000fe200090f0c15 */
[C---:B------:R-:W-:Y:S01]  /*e890*/  VIADD R92, R196.reuse, 0x180 ;  /* 0x00000180c45c7836 */ /* 0x040fe20000000000 */
[----:B------:R-:W-:Y:S01]  /*e8a0*/  PRMT R0, RZ, 0x654, R0 ;  /* 0x00000654ff007816 */ /* 0x000fe20000000000 */
[C---:B------:R-:W-:Y:S01]  /*e8b0*/  VIADD R94, R196.reuse, 0x140 ;  /* 0x00000140c45e7836 */ /* 0x040fe20000000000 */
[----:B------:R-:W-:Y:S01]  /*e8c0*/  SEL R24, RZ, 0x80, P0 ;  /* 0x00000080ff187807 */ /* 0x000fe20000000000 */
[C---:B------:R-:W-:Y:S01]  /*e8d0*/  VIADD R96, R196.reuse, 0x100 ;  /* 0x00000100c4607836 */ /* 0x040fe20000000000 */
[----:B0-----:R0:W-:Y:S01]  /*e8e0*/  SYNCS.ARRIVE.TRANS64.RED.A1T0 RZ, [R0+URZ], RZ ;  /* 0x000000ff00ff79a7 */ /* 0x0011e2000810043f */
[C---:B------:R-:W-:Y:S01]  /*e8f0*/  VIADD R98, R196.reuse, 0xc0 ;  /* 0x000000c0c4627836 */ /* 0x040fe20000000000 */
[----:B------:R0:W2:Y:S01]  /*e900*/  SHFL.IDX PT, R20, R84, RZ, 0x181f ;  /* 0x00181fff54147589 */ /* 0x0000a200000e0000 */
[C---:B------:R-:W-:Y:S01]  /*e910*/  VIADD R100, R196.reuse, 0x80 ;  /* 0x00000080c4647836 */ /* 0x040fe20000000000 */
[----:B------:R-:W-:Y:S01]  /*e920*/  LOP3.LUT R24, R3, R24, RZ, 0xfc, !PT ;  /* 0x0000001803187212 */ /* 0x000fe200078efcff */
[----:B------:R-:W-:Y:S01]  /*e930*/  VIADD R102, R196, 0x40 ;  /* 0x00000040c4667836 */ /* 0x000fe20000000000 */
[----:B------:R0:W3:Y:S01]  /*e940*/  SHFL.IDX PT, R21, R86, RZ, 0x181f ;  /* 0x00181fff56157589 */ /* 0x0000e200000e0000 */
[----:B------:R-:W-:-:S02]  /*e950*/  SHF.R.S32.HI R89, RZ, 0x1f, R89 ;  /* 0x0000001fff597819 */ /* 0x000fc40000011459 */
[----:B------:R-:W-:Y:S02]  /*e960*/  SHF.R.S32.HI R92, RZ, 0x1f, R92 ;  /* 0x0000001fff5c7819 */ /* 0x000fe4000001145c */
[----:B------:R-:W-:Y:S02]  /*e970*/  SHF.R.S32.HI R94, RZ, 0x1f, R94 ;  /* 0x0000001fff5e7819 */ /* 0x000fe4000001145e */
[----:B------:R-:W-:Y:S02]  /*e980*/  SHF.R.S32.HI R96, RZ, 0x1f, R96 ;  /* 0x0000001fff607819 */ /* 0x000fe40000011460 */
[----:B------:R-:W-:Y:S02]  /*e990*/  SHF.R.S32.HI R98, RZ, 0x1f, R98 ;  /* 0x0000001fff627819 */ /* 0x000fe40000011462 */
[----:B------:R-:W-:Y:S02]  /*e9a0*/  SHF.R.S32.HI R100, RZ, 0x1f, R100 ;  /* 0x0000001fff647819 */ /* 0x000fe40000011464 */
[----:B------:R-:W-:Y:S01]  /*e9b0*/  SHF.R.S32.HI R102, RZ, 0x1f, R102 ;  /* 0x0000001fff667819 */ /* 0x000fe20000011466 */
[----:B0-----:R-:W-:Y:S06]  /*e9c0*/  @P1 BRA `(.L_x_3935) ;  /* 0x00000000007c1947 */ /* 0x001fec0003800000 */
[-C--:B------:R-:W-:Y:S02]  /*e9d0*/  ISETP.GE.AND P1, PT, R101, R85.reuse, PT ;  /* 0x000000556500720c */ /* 0x080fe40003f26270 */
[-C--:B------:R-:W-:Y:S02]  /*e9e0*/  ISETP.GE.AND P0, PT, R196, R85.reuse, PT ;  /* 0x00000055c400720c */ /* 0x080fe40003f06270 */
[-C--:B------:R-:W-:Y:S02]  /*e9f0*/  ISETP.GE.AND P5, PT, R99, R85.reuse, PT ;  /* 0x000000556300720c */ /* 0x080fe40003fa6270 */
[----:B------:R-:W-:-:S07]  /*ea00*/  ISETP.GE.AND P3, PT, R97, R85, PT ;  /* 0x000000556100720c */ /* 0x000fce0003f66270 */
[C---:B--2---:R-:W-:Y:S02]  /*ea10*/  @!P1 LEA R80, P2, R101.reuse, R20, 0x1 ;  /* 0x0000001465509211 */ /* 0x044fe400078408ff */
[----:B---3--:R-:W-:Y:S02]  /*ea20*/  @!P0 IMAD.WIDE R82, R196, 0x2, R20 ;  /* 0x00000002c4528825 */ /* 0x008fe400078e0214 */
[----:B------:R-:W-:Y:S02]  /*ea30*/  @!P1 LEA.HI.X R81, R101, R21, R102, 0x1, P2 ;  /* 0x0000001565519211 */ /* 0x000fe400010f0c66 */
[----:B------:R-:W-:Y:S01]  /*ea40*/  ISETP.GE.AND P2, PT, R95, R85, PT ;  /* 0x000000555f00720c */ /* 0x000fe20003f46270 */
[----:B-----5:R0:W-:Y:S01]  /*ea50*/  @!P0 ST.E.128 desc[UR40][R82.64], R4 ;  /* 0x0000000452008985 */ /* 0x0201e2000c101d28 */
[----:B------:R-:W-:-:S03]  /*ea60*/  LOP3.LUT P0, RZ, R3, 0x40, RZ, 0xc0, !PT ;  /* 0x0000004003ff7812 */ /* 0x000fc6000780c0ff */
[----:B------:R2:W-:Y:S01]  /*ea70*/  @!P1 ST.E.128 desc[UR40][R80.64], R12 ;  /* 0x0000000c50009985 */ /* 0x0005e2000c101d28 */
[----:B------:R-:W-:Y:S02]  /*ea80*/  ISETP.GE.AND P1, PT, R93, R85, PT ;  /* 0x000000555d00720c */ /* 0x000fe40003f26270 */
[-C--:B0-----:R-:W-:Y:S02]  /*ea90*/  @!P5 LEA R4, P4, R99, R20.reuse, 0x1 ;  /* 0x000000146304d211 */ /* 0x081fe400078808ff */
[-C--:B------:R-:W-:Y:S02]  /*eaa0*/  @!P3 LEA R6, P6, R97, R20.reuse, 0x1 ;  /* 0x000000146106b211 */ /* 0x080fe400078c08ff */
[-C--:B------:R-:W-:Y:S02]  /*eab0*/  @!P5 LEA.HI.X R5, R99, R21.reuse, R100, 0x1, P4 ;  /* 0x000000156305d211 */ /* 0x080fe400020f0c64 */
[----:B------:R-:W-:Y:S02]  /*eac0*/  LOP3.LUT P4, RZ, R24, 0x80, RZ, 0xc0, !PT ;  /* 0x0000008018ff7812 */ /* 0x000fe4000788c0ff */
[----:B------:R-:W-:Y:S01]  /*ead0*/  @!P3 LEA.HI.X R7, R97, R21, R98, 0x1, P6 ;  /* 0x000000156107b211 */ /* 0x000fe200030f0c62 */
[----:B------:R0:W-:Y:S01]  /*eae0*/  @!P5 ST.E.128 desc[UR40][R4.64], R32 ;  /* 0x000000200400d985 */ /* 0x0001e2000c101d28 */
[----:B------:R-:W-:-:S02]  /*eaf0*/  @!P2 LEA R82, P5, R95, R20, 0x1 ;  /* 0x000000145f52a211 */ /* 0x000fc400078a08ff */
[-C--:B--2---:R-:W-:Y:S01]  /*eb00*/  @!P1 LEA R12, P6, R93, R20.reuse, 0x1 ;  /* 0x000000145d0c9211 */ /* 0x084fe200078c08ff */
[----:B------:R0:W-:Y:S01]  /*eb10*/  @!P3 ST.E.128 desc[UR40][R6.64], R40 ;  /* 0x000000280600b985 */ /* 0x0001e2000c101d28 */
[-C--:B------:R-:W-:Y:S02]  /*eb20*/  @P0 LEA R14, P3, R91, R20.reuse, 0x1 ;  /* 0x000000145b0e0211 */ /* 0x080fe400078608ff */
[-C--:B------:R-:W-:Y:S02]  /*eb30*/  @!P2 LEA.HI.X R83, R95, R21.reuse, R96, 0x1, P5 ;  /* 0x000000155f53a211 */ /* 0x080fe400028f0c60 */
[-C--:B------:R-:W-:Y:S02]  /*eb40*/  @!P1 LEA.HI.X R13, R93, R21.reuse, R94, 0x1, P6 ;  /* 0x000000155d0d9211 */ /* 0x080fe400030f0c5e */
[----:B------:R-:W-:Y:S01]  /*eb50*/  @P4 LEA R20, P5, R90, R20, 0x1 ;  /* 0x000000145a144211 */ /* 0x000fe200078a08ff */
[----:B------:R0:W-:Y:S01]  /*eb60*/  @!P2 ST.E.128 desc[UR40][R82.64], R48 ;  /* 0x000000305200a985 */ /* 0x0001e2000c101d28 */
[----:B------:R-:W-:-:S02]  /*eb70*/  @P0 LEA.HI.X R15, R91, R21, R92, 0x1, P3 ;  /* 0x000000155b0f0211 */ /* 0x000fc400018f0c5c */
[----:B------:R-:W-:Y:S01]  /*eb80*/  @P4 LEA.HI.X R21, R90, R21, R89, 0x1, P5 ;  /* 0x000000155a154211 */ /* 0x000fe200028f0c59 */
[----:B------:R0:W-:Y:S04]  /*eb90*/  @!P1 ST.E.128 desc[UR40][R12.64], R56 ;  /* 0x000000380c009985 */ /* 0x0001e8000c101d28 */
[----:B------:R0:W-:Y:S04]  /*eba0*/  @P0 ST.E.128 desc[UR40][R14.64], R64 ;  /* 0x000000400e000985 */ /* 0x0001e8000c101d28 */
[----:B------:R0:W-:Y:S02]  /*ebb0*/  @P4 ST.E.128 desc[UR40][R20.64], R72 ;  /* 0x0000004814004985 */ /* 0x0001e4000c101d28 */
.L_x_3935:
[----:B------:R-:W-:Y:S05]  /*ebc0*/  BSYNC B1 ;  /* 0x0000000000017941 */ /* 0x000fea0003800000 */
.L_x_3934:
[----:B------:R-:W-:Y:S01]  /*ebd0*/  VIADD R0, R87, 0x20 ;  /* 0x0000002057007836 */ /* 0x000fe20000000000 */
[----:B0----5:R0:W4:Y:S04]  /*ebe0*/  SHFL.IDX PT, R5, R86, 0x1, 0x181f ;  /* 0x00381f0056057f89 */ /* 0x02112800000e0000 */
[----:B------:R-:W-:Y:S01]  /*ebf0*/  ISETP.GE.AND P0, PT, R0, R88, PT ;  /* 0x000000580000720c */ /* 0x000fe20003f06270 */
[----:B------:R0:W0:-:S12]  /*ec00*/  SHFL.IDX PT, R4, R84, 0x1, 0x181f ;  /* 0x00381f0054047f89 */ /* 0x00001800000e0000 */
[----:B------:R-:W-:Y:S05]  /*ec10*/  @P0 BRA `(.L_x_3936) ;  /* 0x0000001000680947 */ /* 0x000fea0003800000 */
[-C--:B------:R-:W-:Y:S02]  /*ec20*/  ISETP.GE.AND P5, PT, R101, R85.reuse, PT ;  /* 0x000000556500720c */ /* 0x080fe40003fa6270 */
[-C--:B------:R-:W-:Y:S02]  /*ec30*/  ISETP.GE.AND P6, PT, R196, R85.reuse, PT ;  /* 0x00000055c400720c */ /* 0x080fe40003fc6270 */
[-C--:B------:R-:W-:Y:S02]  /*ec40*/  ISETP.GE.AND P3, PT, R99, R85.reuse, PT ;  /* 0x000000556300720c */ /* 0x080fe40003f66270 */
[-C--:B------:R-:W-:Y:S02]  /*ec50*/  ISETP.GE.AND P2, PT, R97, R85.reuse, PT ;  /* 0x000000556100720c */ /* 0x080fe40003f46270 */
[-C--:B------:R-:W-:Y:S02]  /*ec60*/  ISETP.GE.AND P1, PT, R95, R85.reuse, PT ;  /* 0x000000555f00720c */ /* 0x080fe40003f26270 */
[----:B------:R-:W-:-:S03]  /*ec70*/  ISETP.GE.AND P0, PT, R93, R85, PT ;  /* 0x000000555d00720c */ /* 0x000fc60003f06270 */
[CC--:B0-----:R-:W-:Y:S02]  /*ec80*/  @!P5 LEA R12, P4, R101.reuse, R4.reuse, 0x1 ;  /* 0x00000004650cd211 */ /* 0x0c1fe400078808ff */
[----:B----4-:R-:W-:Y:S02]  /*ec90*/  @!P6 IMAD.WIDE R6, R196, 0x2, R4 ;  /* 0x00000002c406e825 */ /* 0x010fe400078e0204 */
[----:B------:R-:W-:Y:S02]  /*eca0*/  @!P5 LEA.HI.X R13, R101, R5, R102, 0x1, P4 ;  /* 0x00000005650dd211 */ /* 0x000fe400020f0c66 */
[----:B------:R-:W-:Y:S01]  /*ecb0*/  LOP3.LUT P4, RZ, R3, 0x40, RZ, 0xc0, !PT ;  /* 0x0000004003ff7812 */ /* 0x000fe2000788c0ff */
[----:B------:R0:W-:Y:S01]  /*ecc0*/  @!P6 ST.E.128 desc[UR40][R6.64], R8 ;  /* 0x000000080600e985 */ /* 0x0001e2000c101d28 */
[----:B------:R-:W-:-:S03]  /*ecd0*/  @!P3 LEA R14, P6, R99, R4, 0x1 ;  /* 0x00000004630eb211 */ /* 0x000fc600078c08ff */
[----:B------:R4:W-:Y:S01]  /*ece0*/  @!P5 ST.E.128 desc[UR40][R12.64], R28 ;  /* 0x0000001c0c00d985 */ /* 0x0009e2000c101d28 */
[-C--:B------:R-:W-:Y:S02]  /*ecf0*/  @!P3 LEA.HI.X R15, R99, R5.reuse, R100, 0x1, P6 ;  /* 0x00000005630fb211 */ /* 0x080fe400030f0c64 */
[-C--:B--2---:R-:W-:Y:S02]  /*ed00*/  @!P2 LEA R20, P5, R97, R4.reuse, 0x1 ;  /* 0x000000046114a211 */ /* 0x084fe400078a08ff */
[-C--:B------:R-:W-:Y:S01]  /*ed10*/  @!P1 LEA R32, P6, R95, R4.reuse, 0x1 ;  /* 0x000000045f209211 */ /* 0x080fe200078c08ff */
[----:B------:R4:W-:Y:S01]  /*ed20*/  @!P3 ST.E.128 desc[UR40][R14.64], R36 ;  /* 0x000000240e00b985 */ /* 0x0009e2000c101d28 */
[----:B------:R-:W-:Y:S02]  /*ed30*/  @!P0 LEA R34, P3, R93, R4, 0x1 ;  /* 0x000000045d228211 */ /* 0x000fe400078608ff */
[-C--:B---3--:R-:W-:Y:S02]  /*ed40*/  @!P2 LEA.HI.X R21, R97, R5.reuse, R98, 0x1, P5 ;  /* 0x000000056115a211 */ /* 0x088fe400028f0c62 */
[----:B------:R-:W-:-:S02]  /*ed50*/  @!P1 LEA.HI.X R33, R95, R5, R96, 0x1, P6 ;  /* 0x000000055f219211 */ /* 0x000fc400030f0c60 */
[----:B------:R-:W-:Y:S01]  /*ed60*/  @!P0 LEA.HI.X R35, R93, R5, R94, 0x1, P3 ;  /* 0x000000055d238211 */ /* 0x000fe200018f0c5e */
[----:B------:R4:W-:Y:S01]  /*ed70*/  @!P2 ST.E.128 desc[UR40][R20.64], R44 ;  /* 0x0000002c1400a985 */ /* 0x0009e2000c101d28 */
[----:B0-----:R-:W-:-:S03]  /*ed80*/  @P4 LEA R6, P5, R91, R4, 0x1 ;  /* 0x000000045b064211 */ /* 0x001fc600078a08ff */
[----:B------:R4:W-:Y:S01]  /*ed90*/  @!P1 ST.E.128 desc[UR40][R32.64], R52 ;  /* 0x0000003420009985 */ /* 0x0009e2000c101d28 */
[----:B------:R-:W-:-:S03]  /*eda0*/  @P4 LEA.HI.X R7, R91, R5, R92, 0x1, P5 ;  /* 0x000000055b074211 */ /* 0x000fc600028f0c5c */
[----:B------:R4:W-:Y:S01]  /*edb0*/  @!P0 ST.E.128 desc[UR40][R34.64], R60 ;  /* 0x0000003c22008985 */ /* 0x0009e2000c101d28 */
[----:B------:R-:W-:-:S03]  /*edc0*/  LOP3.LUT P0, RZ, R24, 0x80, RZ, 0xc0, !PT ;  /* 0x0000008018ff7812 */ /* 0x000fc6000780c0ff */
[----:B------:R4:W-:Y:S10]  /*edd0*/  @P4 ST.E.128 desc[UR40][R6.64], R68 ;  /* 0x0000004406004985 */ /* 0x0009f4000c101d28 */
[----:B------:R-:W-:Y:S05]  /*ede0*/  @!P0 BRA `(.L_x_3936) ;  /* 0x0000000c00f48947 */ /* 0x000fea0003800000 */
[----:B------:R-:W-:-:S04]  /*edf0*/  LEA R4, P0, R90, R4, 0x1 ;  /* 0x000000045a047211 */ /* 0x000fc800078008ff */
[----:B------:R-:W-:-:S05]  /*ee00*/  LEA.HI.X R5, R90, R5, R89, 0x1, P0 ;  /* 0x000000055a057211 */ /* 0x000fca00000f0c59 */
[----:B------:R0:W-:Y:S01]  /*ee10*/  ST.E.128 desc[UR40][R4.64], R76 ;  /* 0x0000004c04007985 */ /* 0x0001e2000c101d28 */
[----:B------:R-:W-:Y:S05]  /*ee20*/  BRA `(.L_x_3936) ;  /* 0x0000000c00e47947 */ /* 0x000fea0003800000 */
.L_x_3931:
[----:B------:R-:W3:Y:S01]  /*ee30*/  LDL.LU R6, [R1+0x18] ;  /* 0x0000180001067983 */ /* 0x000ee20000300800 */
[----:B------:R-:W-:Y:S01]  /*ee40*/  ULDC.64 UR4, c[0x0][0xc00] ;  /* 0x0003000000047ab9 */ /* 0x000fe20000000a00 */
[----:B------:R-:W-:Y:S01]  /*ee50*/  IMAD.MOV.U32 R3, RZ, RZ, RZ ;  /* 0x000000ffff037224 */ /* 0x000fe200078e00ff */
[----:B------:R-:W4:Y:S01]  /*ee60*/  LDC R29, c[0x0][0xbe8] ;  /* 0x0002fa00ff1d7b82 */ /* 0x000f220000000800 */
[----:B------:R-:W2:Y:S01]  /*ee70*/  LDL.LU R0, [R1+0x1c] ;  /* 0x00001c0001007983 */ /* 0x000ea20000300800 */
[----:B------:R-:W-:-:S04]  /*ee80*/  ISETP.NE.U32.AND P0, PT, RZ, UR4, PT ;  /* 0x00000004ff007c0c */ /* 0x000fc8000bf05070 */
[----:B------:R-:W-:Y:S02]  /*ee90*/  ISETP.NE.AND.EX P0, PT, RZ, UR5, PT, P0 ;  /* 0x00000005ff007c0c */ /* 0x000fe4000bf05300 */
[----:B---3--:R-:W-:-:S04]  /*eea0*/  IADD3 R4, P1, R6, UR4, RZ ;  /* 0x0000000406047c10 */ /* 0x008fc8000ff3e0ff */
[----:B--2---:R-:W-:Y:S01]  /*eeb0*/  IADD3.X R5, R0, UR5, RZ, P1, !PT ;  /* 0x0000000500057c10 */ /* 0x004fe20008ffe4ff */
[----:B------:R-:W-:Y:S02]  /*eec0*/  ULDC.64 UR4, c[0x0][0xc08] ;  /* 0x0003020000047ab9 */ /* 0x000fe40000000a00 */
[----:B------:R-:W-:-:S04]  /*eed0*/  ISETP.NE.U32.AND P1, PT, RZ, UR4, PT ;  /* 0x00000004ff007c0c */ /* 0x000fc8000bf25070 */
[----:B------:R2:W5:Y:S01]  /*eee0*/  @P0 LDG.E R3, desc[UR40][R4.64] ;  /* 0x0000002804030981 */ /* 0x000562000c1e1900 */
[----:B------:R-:W-:Y:S01]  /*eef0*/  ISETP.NE.AND.EX P1, PT, RZ, UR5, PT, P1 ;  /* 0x00000005ff007c0c */ /* 0x000fe2000bf25310 */
[----:B------:R-:W3:-:S12]  /*ef00*/  S2R R24, SR_TID.X ;  /* 0x0000000000187919 */ /* 0x000ed80000002100 */
[----:B------:R-:W-:Y:S01]  /*ef10*/  @P1 IADD3 R6, P2, R6, UR4, RZ ;  /* 0x0000000406061c10 */ /* 0x000fe2000ff5e0ff */
[----:B------:R-:W-:-:S03]  /*ef20*/  ULDC UR4, c[0x0][0xa88] ;  /* 0x0002a20000047ab9 */ /* 0x000fc60000000800 */
[----:B------:R-:W-:Y:S01]  /*ef30*/  @P1 IADD3.X R7, R0, UR5, RZ, P2, !PT ;  /* 0x0000000500071c10 */ /* 0x000fe200097fe4ff */
[----:B------:R-:W-:-:S06]  /*ef40*/  IMAD.U32 R0, RZ, RZ, UR4 ;  /* 0x00000004ff007e24 */ /* 0x000fcc000f8e00ff */
[----:B------:R2:W5:Y:S01]  /*ef50*/  @P1 LDG.E R0, desc[UR40][R6.64] ;  /* 0x0000002806001981 */ /* 0x000562000c1e1900 */
[----:B---3--:R-:W-:-:S05]  /*ef60*/  VIADD R24, R24, 0xffffff80 ;  /* 0xffffff8018187836 */ /* 0x008fca0000000000 */
[----:B------:R-:W-:Y:S01]  /*ef70*/  ISETP.GE.AND P2, PT, R24, 0x40, PT ;  /* 0x000000401800780c */ /* 0x000fe20003f46270 */
[----:B--2-4-:R-:W-:-:S12]  /*ef80*/  @P1 BRA `(.L_x_3937) ;  /* 0x0000000000101947 */ /* 0x014fd80003800000 */
[----:B------:R-:W-:Y:S05]  /*ef90*/  @!P0 BRA `(.L_x_3937) ;  /* 0x00000000000c8947 */ /* 0x000fea0003800000 */
[----:B------:R-:W2:Y:S04]  /*efa0*/  LDG.E R7, desc[UR40][R4.64] ;  /* 0x0000002804077981 */ /* 0x000ea8000c1e1900 */
[----:B-----5:R-:W2:Y:S02]  /*efb0*/  LDG.E R0, desc[UR40][R4.64+0x4] ;  /* 0x0000042804007981 */ /* 0x020ea4000c1e1900 */
[----:B--2---:R-:W-:-:S07]  /*efc0*/  IMAD.IADD R0, R0, 0x1, -R7 ;  /* 0x0000000100007824 */ /* 0x004fce00078e0a07 */
.L_x_3937:
[----:B------:R-:W2:Y:S04]  /*efd0*/  LDL.LU R5, [R1+0x20] ;  /* 0x0000200001057983 */ /* 0x000ea80000300800 */
[----:B------:R-:W3:Y:S04]  /*efe0*/  LDL.LU R4, [R1+0x40] ;  /* 0x0000400001047983 */ /* 0x000ee80000300800 */
[----:B------:R-:W4:Y:S04]  /*eff0*/  LDL R28, [R1+0x14] ;  /* 0x00001400011c7983 */ /* 0x000f280000100800 */
[----:B------:R0:W5:Y:S01]  /*f000*/  LDL R20, [R1+0x38] ;  /* 0x0000380001147983 */ /* 0x0001620000100800 */
[----:B------:R-:W-:Y:S01]  /*f010*/  BSSY B1, `(.L_x_3938) ;  /* 0x000002e000017945 */ /* 0x000fe20003800000 */
[----:B-----5:R-:W-:-:S02]  /*f020*/  SHF.R.S32.HI R10, RZ, 0x1f, R3 ;  /* 0x0000001fff0a7819 */ /* 0x020fc40000011403 */
[----:B--2---:R-:W-:Y:S02]  /*f030*/  SEL R15, R5, RZ, !P0 ;  /* 0x000000ff050f7207 */ /* 0x004fe40004000000 */
[----:B---3--:R-:W-:Y:S02]  /*f040*/  SEL R14, R4, RZ, !P0 ;  /* 0x000000ff040e7207 */ /* 0x008fe40004000000 */
[----:B----4-:R-:W-:Y:S01]  /*f050*/  SHF.R.S32.HI R13, RZ, 0x1f, R28 ;  /* 0x0000001fff0d7819 */ /* 0x010fe2000001141c */
[----:B0-----:R-:W-:Y:S06]  /*f060*/  @P2 BRA `(.L_x_3939) ;  /* 0x0000000000a02947 */ /* 0x001fec0003800000 */
[----:B------:R-:W0:Y:S01]  /*f070*/  S2R R4, SR_TID.X ;  /* 0x0000000000047919 */ /* 0x000e220000002100 */
[----:B------:R-:W2:Y:S02]  /*f080*/  LDC R11, c[0x0][0xbe8] ;  /* 0x0002fa00ff0b7b82 */ /* 0x000ea40000000800 */
[----:B--2---:R-:W-:Y:S01]  /*f090*/  IMAD R5, R0, R11, RZ ;  /* 0x0000000b00057224 */ /* 0x004fe200078e02ff */
[----:B0-----:R-:W-:-:S05]  /*f0a0*/  LEA R4, R20, R4, 0x6 ;  /* 0x0000000414047211 */ /* 0x001fca00078e30ff */
        /* <DEDUP_REMOVED lines=10> */
[----:B------:R-:W0:Y:S08]  /*f150*/  @P0 LDC R9, c[0x0][0xbec] ;  /* 0x0002fb00ff090b82 */ /* 0x000e300000000800 */
[----:B------:R-:W2:Y:S01]  /*f160*/  @P0 LDC R21, c[0x0][0xbf0] ;  /* 0x0002fc00ff150b82 */ /* 0x000ea20000000800 */
[----:B0-----:R-:W-:-:S04]  /*f170*/  @P0 IMAD.HI.U32 R6, R12, R9, RZ ;  /* 0x000000090c060227 */ /* 0x001fc800078e00ff */
[----:B------:R-:W-:Y:S01]  /*f180*/  IMAD R9, R28, UR5, R8 ;  /* 0x000000051c097c24 */ /* 0x000fe2000f8e0208 */
[----:B------:R-:W-:Y:S01]  /*f190*/  ULDC.64 UR4, c[0x0][0xb98] ;  /* 0x0002e60000047ab9 */ /* 0x000fe20000000a00 */
[----:B--2---:R-:W-:Y:S02]  /*f1a0*/  @P0 SHF.R.U32.HI R7, RZ, R21, R6 ;  /* 0x00000015ff070219 */ /* 0x004fe40000011606 */
        /* <DEDUP_REMOVED lines=20> */
.L_x_3939:
[----:B------:R-:W-:Y:S05]  /*f2f0*/  BSYNC B1 ;  /* 0x0000000000017941 */ /* 0x000fea0003800000 */
.L_x_3938:
[----:B------:R-:W-:Y:S01]  /*f300*/  ISETP.NE.AND P0, PT, R29, 0x1, PT ;  /* 0x000000011d00780c */ /* 0x000fe20003f05270 */
[----:B------:R-:W2:Y:S01]  /*f310*/  LDC R21, c[0x0][0xac8] ;  /* 0x0002b200ff157b82 */ /* 0x000ea20000000800 */
[----:B------:R-:W-:Y:S01]  /*f320*/  ULDC.64 UR4, c[0x0][0xaa0] ;  /* 0x0002a80000047ab9 */ /* 0x000fe20000000a00 */
[--C-:B------:R-:W-:Y:S01]  /*f330*/  SHF.R.S32.HI R8, RZ, 0x1f, R24.reuse ;  /* 0x0000001fff087819 */ /* 0x100fe20000011418 */
[----:B0-----:R-:W-:Y:S01]  /*f340*/  IMAD R6, R10, UR4, RZ ;  /* 0x000000040a067c24 */ /* 0x001fe2000f8e02ff */
[----:B------:R-:W-:Y:S01]  /*f350*/  SHF.R.S32.HI R12, RZ, 0x1f, R24 ;  /* 0x0000001fff0c7819 */ /* 0x000fe20000011418 */
[C---:B------:R-:W-:Y:S01]  /*f360*/  IMAD.WIDE.U32 R4, R3.reuse, UR4, RZ ;  /* 0x0000000403047c25 */ /* 0x040fe2000f8e00ff */
[-C--:B------:R-:W-:Y:S01]  /*f370*/  LEA.HI R8, R8, R24.reuse, RZ, 0x3 ;  /* 0x0000001808087211 */ /* 0x080fe200078f18ff */
[----:B------:R-:W-:Y:S01]  /*f380*/  BSSY B1, `(.L_x_3940) ;  /* 0x000007f000017945 */ /* 0x000fe20003800000 */
[----:B------:R-:W-:Y:S01]  /*f390*/  LEA.HI R12, R12, R24, RZ, 0x3 ;  /* 0x000000180c0c7211 */ /* 0x000fe200078f18ff */
[----:B------:R-:W-:Y:S01]  /*f3a0*/  IMAD R3, R3, UR5, R6 ;  /* 0x0000000503037c24 */ /* 0x000fe2000f8e0206 */
[----:B------:R-:W-:Y:S01]  /*f3b0*/  LOP3.LUT R8, R8, 0xfffffff8, RZ, 0xc0, !PT ;  /* 0xfffffff808087812 */ /* 0x000fe200078ec0ff */
[----:B------:R-:W-:Y:S01]  /*f3c0*/  ULDC.64 UR4, c[0x0][0xae8] ;  /* 0x0002ba0000047ab9 */ /* 0x000fe20000000a00 */
[----:B------:R-:W0:Y:S01]  /*f3d0*/  @P0 LDC R7, c[0x0][0xbec] ;  /* 0x0002fb00ff070b82 */ /* 0x000e220000000800 */
[----:B------:R-:W-:Y:S01]  /*f3e0*/  IMAD.IADD R5, R5, 0x1, R3 ;  /* 0x0000000105057824 */ /* 0x000fe200078e0203 */
[----:B------:R-:W-:Y:S01]  /*f3f0*/  SHF.R.S32.HI R12, RZ, 0x3, R12 ;  /* 0x00000003ff0c7819 */ /* 0x000fe2000001140c */
[----:B------:R-:W-:-:S02]  /*f400*/  IMAD R3, R13, UR4, RZ ;  /* 0x000000040d037c24 */ /* 0x000fc4000f8e02ff */
[----:B------:R-:W-:Y:S02]  /*f410*/  VIADD R43, R196, 0x40 ;  /* 0x00000040c42b7836 */ /* 0x000fe40000000000 */
[----:B------:R-:W-:Y:S01]  /*f420*/  IMAD.IADD R8, R24, 0x1, -R8 ;  /* 0x0000000118087824 */ /* 0x000fe200078e0a08 */
[----:B------:R-:W3:Y:S01]  /*f430*/  @P0 LDC R9, c[0x0][0xbf0] ;  /* 0x0002fc00ff090b82 */ /* 0x000ee20000000800 */
[C---:B------:R-:W-:Y:S02]  /*f440*/  IMAD R3, R28.reuse, UR5, R3 ;  /* 0x000000051c037c24 */ /* 0x040fe4000f8e0203 */
[----:B------:R-:W-:Y:S01]  /*f450*/  IMAD.WIDE.U32 R4, R28, UR4, R4 ;  /* 0x000000041c047c25 */ /* 0x000fe2000f8e0004 */
[-C--:B--2---:R-:W-:Y:S01]  /*f460*/  ISETP.GE.AND P1, PT, R43, R21.reuse, PT ;  /* 0x000000152b00720c */ /* 0x084fe20003f26270 */
[----:B------:R-:W-:Y:S01]  /*f470*/  ULDC.64 UR4, c[0x0][0xaf0] ;  /* 0x0002bc0000047ab9 */ /* 0x000fe20000000a00 */
[----:B------:R-:W-:Y:S01]  /*f480*/  ISETP.GE.AND P2, PT, R196, R21, PT ;  /* 0x00000015c400720c */ /* 0x000fe20003f46270 */
[----:B------:R-:W-:Y:S01]  /*f490*/  IMAD R6, R8, 0x20, R12 ;  /* 0x0000002008067824 */ /* 0x000fe200078e020c */
[----:B------:R-:W-:Y:S01]  /*f4a0*/  SEL R10, RZ, 0xffffffff, P1 ;  /* 0xffffffffff0a7807 */ /* 0x000fe20000800000 */
[----:B------:R-:W-:-:S02]  /*f4b0*/  IMAD.IADD R5, R5, 0x1, R3 ;  /* 0x0000000105057824 */ /* 0x000fc400078e0203 */
[----:B------:R-:W-:Y:S02]  /*f4c0*/  IMAD R3, R14, UR4, RZ ;  /* 0x000000040e037c24 */ /* 0x000fe4000f8e02ff */
[----:B------:R-:W-:Y:S02]  /*f4d0*/  IMAD R8, R20, 0x40, R6 ;  /* 0x0000004014087824 */ /* 0x000fe400078e0206 */
[----:B------:R-:W-:Y:S02]  /*f4e0*/  VIADD R41, R196, 0x80 ;  /* 0x00000080c4297836 */ /* 0x000fe40000000000 */
[C---:B------:R-:W-:Y:S02]  /*f4f0*/  IMAD R3, R15.reuse, UR5, R3 ;  /* 0x000000050f037c24 */ /* 0x040fe4000f8e0203 */
[----:B------:R-:W-:Y:S01]  /*f500*/  IMAD.WIDE.U32 R4, R15, UR4, R4 ;  /* 0x000000040f047c25 */ /* 0x000fe2000f8e0004 */
[----:B------:R-:W-:-:S03]  /*f510*/  ULDC.64 UR4, c[0x0][0xae0] ;  /* 0x0002b80000047ab9 */ /* 0x000fc60000000a00 */
[----:B0-----:R-:W-:Y:S01]  /*f520*/  @P0 IMAD.HI.U32 R6, R8, R7, RZ ;  /* 0x0000000708060227 */ /* 0x001fe200078e00ff */
[----:B------:R-:W-:Y:S02]  /*f530*/  SEL R7, RZ, 0x1, P2 ;  /* 0x00000001ff077807 */ /* 0x000fe40001000000 */
[----:B------:R-:W-:Y:S01]  /*f540*/  ISETP.GE.AND P2, PT, R41, R21, PT ;  /* 0x000000152900720c */ /* 0x000fe20003f46270 */
[----:B------:R-:W-:Y:S02]  /*f550*/  IMAD.SHL.U32 R10, R10, 0x2, RZ ;  /* 0x000000020a0a7824 */ /* 0x000fe400078e00ff */
[C---:B------:R-:W-:Y:S02]  /*f560*/  VIADD R39, R196.reuse, 0xc0 ;  /* 0x000000c0c4277836 */ /* 0x040fe40000000000 */
[----:B------:R-:W-:Y:S02]  /*f570*/  IMAD.IADD R5, R5, 0x1, R3 ;  /* 0x0000000105057824 */ /* 0x000fe400078e0203 */
[----:B------:R-:W-:Y:S01]  /*f580*/  IMAD.MOV.U32 R3, RZ, RZ, R8 ;  /* 0x000000ffff037224 */ /* 0x000fe200078e0008 */
[----:B---3--:R-:W-:Y:S01]  /*f590*/  @P0 SHF.R.U32.HI R3, RZ, R9, R6 ;  /* 0x00000009ff030219 */ /* 0x008fe20000011606 */
[----:B------:R-:W-:Y:S01]  /*f5a0*/  VIADD R37, R196, 0x100 ;  /* 0x00000100c4257836 */ /* 0x000fe20000000000 */
[----:B------:R-:W-:Y:S01]  /*f5b0*/  LOP3.LUT R9, R10, 0x2, R7, 0xe2, !PT ;  /* 0x000000020a097812 */ /* 0x000fe200078ee207 */
[----:B------:R-:W-:Y:S01]  /*f5c0*/  IMAD R31, R0, R29, RZ ;  /* 0x0000001d001f7224 */ /* 0x000fe200078e02ff */
[----:B------:R-:W-:Y:S01]  /*f5d0*/  ISETP.GE.AND P1, PT, R39, R21, PT ;  /* 0x000000152700720c */ /* 0x000fe20003f26270 */
[----:B------:R-:W-:Y:S01]  /*f5e0*/  IMAD.MOV R7, RZ, RZ, -R3 ;  /* 0x000000ffff077224 */ /* 0x000fe200078e0a03 */
[----:B------:R-:W-:Y:S01]  /*f5f0*/  SEL R10, RZ, 0xffffffff, P2 ;  /* 0xffffffffff0a7807 */ /* 0x000fe20001000000 */
[----:B------:R-:W-:Y:S01]  /*f600*/  IMAD.WIDE.U32 R4, R3, UR4, R4 ;  /* 0x0000000403047c25 */ /* 0x000fe2000f8e0004 */
[----:B------:R-:W-:-:S02]  /*f610*/  SHF.R.S32.HI R6, RZ, 0x1f, R3 ;  /* 0x0000001fff067819 */ /* 0x000fc40000011403 */
[----:B------:R-:W-:Y:S01]  /*f620*/  SEL R11, RZ, 0xffffffff, P1 ;  /* 0xffffffffff0b7807 */ /* 0x000fe20000800000 */
[----:B------:R-:W-:Y:S01]  /*f630*/  IMAD.SHL.U32 R10, R10, 0x4, RZ ;  /* 0x000000040a0a7824 */ /* 0x000fe200078e00ff */
[----:B------:R-:W-:Y:S01]  /*f640*/  ISETP.GE.AND P0, PT, R37, R21, PT ;  /* 0x000000152500720c */ /* 0x000fe20003f06270 */
[----:B------:R-:W-:Y:S02]  /*f650*/  IMAD R6, R6, UR4, RZ ;  /* 0x0000000406067c24 */ /* 0x000fe4000f8e02ff */
[----:B------:R-:W-:Y:S01]  /*f660*/  IMAD.SHL.U32 R11, R11, 0x8, RZ ;  /* 0x000000080b0b7824 */ /* 0x000fe200078e00ff */
[----:B------:R-:W-:Y:S01]  /*f670*/  LOP3.LUT R0, R10, 0x4, R9, 0xe2, !PT ;  /* 0x000000040a007812 */ /* 0x000fe200078ee209 */
[----:B------:R-:W-:Y:S02]  /*f680*/  IMAD R7, R29, R7, R8 ;  /* 0x000000071d077224 */ /* 0x000fe400078e0208 */
[----:B------:R-:W-:Y:S01]  /*f690*/  IMAD R9, R3, UR5, R6 ;  /* 0x0000000503097c24 */ /* 0x000fe2000f8e0206 */
[----:B------:R-:W-:Y:S01]  /*f6a0*/  SEL R6, RZ, 0xffffffff, P0 ;  /* 0xffffffffff067807 */ /* 0x000fe20000000000 */
[----:B------:R-:W-:Y:S01]  /*f6b0*/  VIADD R35, R196, 0x140 ;  /* 0x00000140c4237836 */ /* 0x000fe20000000000 */
[----:B------:R-:W-:Y:S01]  /*f6c0*/  LOP3.LUT R3, R11, 0x8, R0, 0xe2, !PT ;  /* 0x000000080b037812 */ /* 0x000fe200078ee200 */
[----:B------:R-:W-:Y:S01]  /*f6d0*/  ULDC.64 UR4, c[0x0][0xad8] ;  /* 0x0002b60000047ab9 */ /* 0x000fe20000000a00 */
[----:B------:R-:W-:Y:S01]  /*f6e0*/  SHF.R.S32.HI R0, RZ, 0x1f, R7 ;  /* 0x0000001fff007819 */ /* 0x000fe20000011407 */
[----:B------:R-:W-:Y:S01]  /*f6f0*/  IMAD.SHL.U32 R6, R6, 0x10, RZ ;  /* 0x0000001006067824 */ /* 0x000fe200078e00ff */
[----:B------:R-:W-:Y:S01]  /*f700*/  ISETP.GE.AND P0, PT, R35, R21, PT ;  /* 0x000000152300720c */ /* 0x000fe20003f06270 */
[----:B------:R-:W-:-:S02]  /*f710*/  VIADD R33, R196, 0x180 ;  /* 0x00000180c4217836 */ /* 0x000fc40000000000 */
[----:B------:R-:W-:Y:S01]  /*f720*/  IMAD R0, R0, UR4, RZ ;  /* 0x0000000400007c24 */ /* 0x000fe2000f8e02ff */
[----:B------:R-:W-:Y:S01]  /*f730*/  LOP3.LUT R6, R6, 0x10, R3, 0xe2, !PT ;  /* 0x0000001006067812 */ /* 0x000fe200078ee203 */
[----:B------:R-:W-:Y:S01]  /*f740*/  IMAD.IADD R5, R5, 0x1, R9 ;  /* 0x0000000105057824 */ /* 0x000fe200078e0209 */
[----:B------:R-:W-:Y:S01]  /*f750*/  SEL R8, RZ, 0xffffffff, P0 ;  /* 0xffffffffff087807 */ /* 0x000fe20000000000 */
[----:B------:R-:W-:Y:S01]  /*f760*/  IMAD R3, R7, UR5, R0 ;  /* 0x0000000507037c24 */ /* 0x000fe2000f8e0200 */
[----:B------:R-:W-:Y:S01]  /*f770*/  ISETP.GE.AND P0, PT, R33, R21, PT ;  /* 0x000000152100720c */ /* 0x000fe20003f06270 */
[----:B------:R-:W-:Y:S02]  /*f780*/  IMAD R0, R20, 0x40, R12 ;  /* 0x0000004014007824 */ /* 0x000fe400078e020c */
[----:B------:R-:W-:Y:S01]  /*f790*/  IMAD.WIDE.U32 R4, R7, UR4, R4 ;  /* 0x0000000407047c25 */ /* 0x000fe2000f8e0004 */
[----:B------:R-:W-:Y:S01]  /*f7a0*/  SEL R7, RZ, 0x40, P0 ;  /* 0x00000040ff077807 */ /* 0x000fe20000000000 */
[----:B------:R-:W-:Y:S01]  /*f7b0*/  ULDC.64 UR4, c[0x0][0xa80] ;  /* 0x0002a00000047ab9 */ /* 0x000fe20000000a00 */
[----:B------:R-:W-:Y:S01]  /*f7c0*/  ISETP.GE.AND P0, PT, R0, R31, PT ;  /* 0x0000001f0000720c */ /* 0x000fe20003f06270 */
[----:B------:R-:W-:Y:S01]  /*f7d0*/  IMAD.SHL.U32 R9, R8, 0x20, RZ ;  /* 0x0000002008097824 */ /* 0x000fe200078e00ff */
[----:B------:R-:W-:Y:S01]  /*f7e0*/  LEA R20, P1, R4, UR4, 0x1 ;  /* 0x0000000404147c11 */ /* 0x000fe2000f8208ff */
[----:B------:R-:W-:-:S02]  /*f7f0*/  VIADD R30, R196, 0x1c0 ;  /* 0x000001c0c41e7836 */ /* 0x000fc40000000000 */
[----:B------:R-:W-:Y:S01]  /*f800*/  IMAD.IADD R3, R5, 0x1, R3 ;  /* 0x0000000105037824 */ /* 0x000fe200078e0203 */
[----:B------:R-:W-:Y:S01]  /*f810*/  LOP3.LUT R6, R9, 0x20, R6, 0xe2, !PT ;  /* 0x0000002009067812 */ /* 0x000fe200078ee206 */
[----:B------:R-:W-:Y:S01]  /*f820*/  VIADD R32, R196, 0x1c0 ;  /* 0x000001c0c4207836 */ /* 0x000fe20000000000 */
[----:B------:R-:W-:Y:S01]  /*f830*/  ISETP.GE.AND P2, PT, R30, R21, PT ;  /* 0x000000151e00720c */ /* 0x000fe20003f46270 */
[----:B------:R-:W-:Y:S01]  /*f840*/  VIADD R34, R196, 0x180 ;  /* 0x00000180c4227836 */ /* 0x000fe20000000000 */
[----:B------:R-:W-:Y:S01]  /*f850*/  LEA.HI.X R3, R4, UR5, R3, 0x1, P1 ;  /* 0x0000000504037c11 */ /* 0x000fe200088f0c03 */
[----:B------:R-:W-:Y:S01]  /*f860*/  VIADD R36, R196, 0x140 ;  /* 0x00000140c4247836 */ /* 0x000fe20000000000 */
[----:B------:R-:W-:Y:S01]  /*f870*/  LOP3.LUT R24, R6, R7, RZ, 0xfc, !PT ;  /* 0x0000000706187212 */ /* 0x000fe200078efcff */
[C---:B------:R-:W-:Y:S01]  /*f880*/  VIADD R38, R196.reuse, 0x100 ;  /* 0x00000100c4267836 */ /* 0x040fe20000000000 */
[----:B------:R-:W-:Y:S01]  /*f890*/  SEL R5, RZ, 0x80, P2 ;  /* 0x00000080ff057807 */ /* 0x000fe20001000000 */
[C---:B------:R-:W-:Y:S01]  /*f8a0*/  VIADD R40, R196.reuse, 0xc0 ;  /* 0x000000c0c4287836 */ /* 0x040fe20000000000 */
[----:B------:R0:W2:Y:S01]  /*f8b0*/  SHFL.IDX PT, R6, R20, RZ, 0x181f ;  /* 0x00181fff14067589 */ /* 0x0000a200000e0000 */
[----:B------:R-:W-:Y:S01]  /*f8c0*/  VIADD R42, R196, 0x80 ;  /* 0x00000080c42a7836 */ /* 0x000fe20000000000 */
        /* <DEDUP_REMOVED lines=15> */
[CC--:B--2---:R-:W-:Y:S02]  /*f9c0*/  @!P2 LEA R8, P0, R43.reuse, R6.reuse, 0x1 ;  /* 0x000000062b08a211 */ /* 0x0c4fe400078008ff */
[----:B---3--:R-:W-:Y:S02]  /*f9d0*/  @!P1 IMAD.WIDE R4, R196, 0x2, R6 ;  /* 0x00000002c4049825 */ /* 0x008fe400078e0206 */
[----:B------:R-:W-:Y:S02]  /*f9e0*/  @!P2 LEA.HI.X R9, R43, R7, R44, 0x1, P0 ;  /* 0x000000072b09a211 */ /* 0x000fe400000f0c2c */
[----:B------:R-:W-:Y:S01]  /*f9f0*/  @!P5 LEA R10, P4, R41, R6, 0x1 ;  /* 0x00000006290ad211 */ /* 0x000fe200078808ff */
[----:B------:R-:W-:Y:S01]  /*fa00*/  @!P1 ST.E.128 desc[UR40][R4.64], RZ ;  /* 0x000000ff04009985 */ /* 0x000fe2000c101d28 */
[-C--:B------:R-:W-:Y:S02]  /*fa10*/  ISETP.GE.AND P1, PT, R35, R21.reuse, PT ;  /* 0x000000152300720c */ /* 0x080fe40003f26270 */
[----:B------:R-:W-:Y:S01]  /*fa20*/  LOP3.LUT P0, RZ, R24, 0x40, RZ, 0xc0, !PT ;  /* 0x0000004018ff7812 */ /* 0x000fe2000780c0ff */
[----:B------:R0:W-:Y:S01]  /*fa30*/  @!P2 ST.E.128 desc[UR40][R8.64], RZ ;  /* 0x000000ff0800a985 */ /* 0x0001e2000c101d28 */
[----:B------:R-:W-:-:S02]  /*fa40*/  ISETP.GE.AND P2, PT, R37, R21, PT ;  /* 0x000000152500720c */ /* 0x000fc40003f46270 */
[-C--:B------:R-:W-:Y:S02]  /*fa50*/  @!P5 LEA.HI.X R11, R41, R7.reuse, R42, 0x1, P4 ;  /* 0x00000007290bd211 */ /* 0x080fe400020f0c2a */
[----:B------:R-:W-:Y:S02]  /*fa60*/  LOP3.LUT P4, RZ, R28, 0x80, RZ, 0xc0, !PT ;  /* 0x000000801cff7812 */ /* 0x000fe4000788c0ff */
[CC--:B------:R-:W-:Y:S01]  /*fa70*/  @!P3 LEA R12, P6, R39.reuse, R6.reuse, 0x1 ;  /* 0x00000006270cb211 */ /* 0x0c0fe200078c08ff */
[----:B------:R4:W-:Y:S03]  /*fa80*/  @!P5 ST.E.128 desc[UR40][R10.64], RZ ;  /* 0x000000ff0a00d985 */ /* 0x0009e6000c101d28 */
[----:B------:R-:W-:Y:S02]  /*fa90*/  @!P3 LEA.HI.X R13, R39, R7, R40, 0x1, P6 ;  /* 0x00000007270db211 */ /* 0x000fe400030f0c28 */
[----:B0-----:R-:W-:-:S02]  /*faa0*/  @!P1 LEA R8, P6, R35, R6, 0x1 ;  /* 0x0000000623089211 */ /* 0x001fc400078c08ff */
        /* <DEDUP_REMOVED lines=12> */
.L_x_3941:
[----:B------:R-:W-:Y:S05]  /*fb70*/  BSYNC B1 ;  /* 0x0000000000017941 */ /* 0x000fea0003800000 */
.L_x_3940:
[----:B------:R-:W-:Y:S01]  /*fb80*/  VIADD R0, R0, 0x20 ;  /* 0x0000002000007836 */ /* 0x000fe20000000000 */
[----:B---34-:R0:W3:Y:S04]  /*fb90*/  SHFL.IDX PT, R7, R3, 0x1, 0x181f ;  /* 0x00381f0003077f89 */ /* 0x0180e800000e0000 */
[----:B------:R-:W-:Y:S01]  /*fba0*/  ISETP.GE.AND P0, PT, R0, R31, PT ;  /* 0x0000001f0000720c */ /* 0x000fe20003f06270 */
[----:B--2---:R0:W2:-:S12]  /*fbb0*/  SHFL.IDX PT, R6, R20, 0x1, 0x181f ;  /* 0x00381f0014067f89 */ /* 0x00409800000e0000 */
[----:B0-----:R-:W-:Y:S05]  /*fbc0*/  @P0 BRA `(.L_x_3936) ;  /* 0x00000000007c0947 */ /* 0x001fea0003800000 */
[-C--:B------:R-:W-:Y:S02]  /*fbd0*/  ISETP.GE.AND P6, PT, R196, R21.reuse, PT ;  /* 0x00000015c400720c */ /* 0x080fe40003fc6270 */
[-C--:B------:R-:W-:Y:S02]  /*fbe0*/  ISETP.GE.AND P5, PT, R43, R21.reuse, PT ;  /* 0x000000152b00720c */ /* 0x080fe40003fa6270 */
[-C--:B------:R-:W-:Y:S02]  /*fbf0*/  ISETP.GE.AND P4, PT, R41, R21.reuse, PT ;  /* 0x000000152900720c */ /* 0x080fe40003f86270 */
[-C--:B------:R-:W-:Y:S02]  /*fc00*/  ISETP.GE.AND P3, PT, R39, R21.reuse, PT ;  /* 0x000000152700720c */ /* 0x080fe40003f66270 */
[-C--:B------:R-:W-:Y:S02]  /*fc10*/  ISETP.GE.AND P2, PT, R37, R21.reuse, PT ;  /* 0x000000152500720c */ /* 0x080fe40003f46270 */
[----:B------:R-:W-:-:S03]  /*fc20*/  ISETP.GE.AND P1, PT, R35, R21, PT ;  /* 0x000000152300720c */ /* 0x000fc60003f26270 */
[----:B--23--:R-:W-:Y:S02]  /*fc30*/  @!P6 IMAD.WIDE R4, R196, 0x2, R6 ;  /* 0x00000002c404e825 */ /* 0x00cfe400078e0206 */
[----:B------:R-:W-:-:S03]  /*fc40*/  @!P5 LEA R8, P0, R43, R6, 0x1 ;  /* 0x000000062b08d211 */ /* 0x000fc600078008ff */
[----:B------:R0:W-:Y:S01]  /*fc50*/  @!P6 ST.E.128 desc[UR40][R4.64], RZ ;  /* 0x000000ff0400e985 */ /* 0x0001e2000c101d28 */
[-C--:B------:R-:W-:Y:S02]  /*fc60*/  @!P4 LEA R10, P6, R41, R6.reuse, 0x1 ;  /* 0x00000006290ac211 */ /* 0x080fe400078c08ff */
[-C--:B------:R-:W-:Y:S02]  /*fc70*/  @!P5 LEA.HI.X R9, R43, R7.reuse, R44, 0x1, P0 ;  /* 0x000000072b09d211 */ /* 0x080fe400000f0c2c */
[----:B------:R-:W-:Y:S02]  /*fc80*/  LOP3.LUT P0, RZ, R24, 0x40, RZ, 0xc0, !PT ;  /* 0x0000004018ff7812 */ /* 0x000fe4000780c0ff */
[----:B------:R-:W-:Y:S01]  /*fc90*/  @!P4 LEA.HI.X R11, R41, R7, R42, 0x1, P6 ;  /* 0x00000007290bc211 */ /* 0x000fe200030f0c2a */
[----:B------:R2:W-:Y:S01]  /*fca0*/  @!P5 ST.E.128 desc[UR40][R8.64], RZ ;  /* 0x000000ff0800d985 */ /* 0x0005e2000c101d28 */
[----:B------:R-:W-:Y:S02]  /*fcb0*/  LOP3.LUT P6, RZ, R28, 0x80, RZ, 0xc0, !PT ;  /* 0x000000801cff7812 */ /* 0x000fe400078cc0ff */
[-C--:B------:R-:W-:Y:S01]  /*fcc0*/  @!P3 LEA R12, P5, R39, R6.reuse, 0x1 ;  /* 0x00000006270cb211 */ /* 0x080fe200078a08ff */
[----:B------:R2:W-:Y:S01]  /*fcd0*/  @!P4 ST.E.128 desc[UR40][R10.64], RZ ;  /* 0x000000ff0a00c985 */ /* 0x0005e2000c101d28 */
[----:B------:R-:W-:-:S02]  /*fce0*/  @!P2 LEA R14, P4, R37, R6, 0x1 ;  /* 0x00000006250ea211 */ /* 0x000fc400078808ff */
[-C--:B------:R-:W-:Y:S02]  /*fcf0*/  @!P3 LEA.HI.X R13, R39, R7.reuse, R40, 0x1, P5 ;  /* 0x00000007270db211 */ /* 0x080fe400028f0c28 */
[-C--:B0-----:R-:W-:Y:S02]  /*fd00*/  @!P1 LEA R4, P5, R35, R6.reuse, 0x1 ;  /* 0x0000000623049211 */ /* 0x081fe400078a08ff */
[-C--:B------:R-:W-:Y:S01]  /*fd10*/  @!P2 LEA.HI.X R15, R37, R7.reuse, R38, 0x1, P4 ;  /* 0x00000007250fa211 */ /* 0x080fe200020f0c26 */
[----:B------:R2:W-:Y:S01]  /*fd20*/  @!P3 ST.E.128 desc[UR40][R12.64], RZ ;  /* 0x000000ff0c00b985 */ /* 0x0005e2000c101d28 */
[-C--:B------:R-:W-:Y:S02]  /*fd30*/  @P0 LEA R20, P3, R33, R6.reuse, 0x1 ;  /* 0x0000000621140211 */ /* 0x080fe400078608ff */
[----:B------:R-:W-:Y:S01]  /*fd40*/  @P6 LEA R6, P4, R30, R6, 0x1 ;  /* 0x000000061e066211 */ /* 0x000fe200078808ff */
[----:B------:R2:W-:Y:S01]  /*fd50*/  @!P2 ST.E.128 desc[UR40][R14.64], RZ ;  /* 0x000000ff0e00a985 */ /* 0x0005e2000c101d28 */
[----:B------:R-:W-:-:S02]  /*fd60*/  @!P1 LEA.HI.X R5, R35, R7, R36, 0x1, P5 ;  /* 0x0000000723059211 */ /* 0x000fc400028f0c24 */
[-C--:B------:R-:W-:Y:S02]  /*fd70*/  @P0 LEA.HI.X R21, R33, R7.reuse, R34, 0x1, P3 ;  /* 0x0000000721150211 */ /* 0x080fe400018f0c22 */
[----:B------:R-:W-:Y:S01]  /*fd80*/  @P6 LEA.HI.X R7, R30, R7, R32, 0x1, P4 ;  /* 0x000000071e076211 */ /* 0x000fe200020f0c20 */
[----:B------:R2:W-:Y:S04]  /*fd90*/  @!P1 ST.E.128 desc[UR40][R4.64], RZ ;  /* 0x000000ff04009985 */ /* 0x0005e8000c101d28 */
[----:B------:R2:W-:Y:S04]  /*fda0*/  @P0 ST.E.128 desc[UR40][R20.64], RZ ;  /* 0x000000ff14000985 */ /* 0x0005e8000c101d28 */
[----:B------:R2:W-:Y:S02]  /*fdb0*/  @P6 ST.E.128 desc[UR40][R6.64], RZ ;  /* 0x000000ff06006985 */ /* 0x0005e4000c101d28 */
.L_x_3936:
[----:B------:R-:W-:Y:S05]  /*fdc0*/  BSYNC B0 ;  /* 0x0000000000007941 */ /* 0x000fea0003800000 */
.L_x_3930:
[----:B------:R-:W-:Y:S02]  /*fdd0*/  ULDC UR4, c[0x0][0xc3c] ;  /* 0x00030f0000047ab9 */ /* 0x000fe40000000800 */
[----:B------:R-:W-:-:S13]  /*fde0*/  ISETP.GE.AND P0, PT, R27, UR4, PT ;  /* 0x000000041b007c0c */ /* 0x000fda000bf06270 */
[----:B------:R-:W-:Y:S05]  /*fdf0*/  @!P0 BRA `(.L_x_3942) ;  /* 0xffffff1400c48947 */ /* 0x000fea000383ffff */
[----:B------:R-:W-:Y:S05]  /*fe00*/  BRA `(.L_x_3814) ;  /* 0x0000007000107947 */ /* 0x000fea0003800000 */
.L_x_3812:
[----:B------:R-:W-:-:S08]  /*fe10*/  NOP ;  /* 0x0000000000007918 */ /* 0x000fd00000000000 */
[----:B------:R-:W0:-:S00]  /*fe20*/  USETMAXREG.DEALLOC.CTAPOOL 0x28 ;  /* 0x00000028000079c8 */ /* 0x000e0000080e0500 */
        /* <DEDUP_REMOVED lines=14> */
.L_x_3943:
        /* <DEDUP_REMOVED lines=41> */
.L_x_3949:
[----:B------:R-:W-:Y:S01]  /*101a0*/  UIADD3 UR4, UR4, 0x1f, URZ ;  /* 0x0000001f04047890 */ /* 0x000fe2000fffe03f */
[----:B------:R-:W-:-:S05]  /*101b0*/  IMAD.U32 R19, RZ, RZ, UR7 ;  /* 0x00000007ff137e24 */ /* 0x000fca000f8e00ff */
[----:B0-----:R-:W-:-:S13]  /*101c0*/  ISETP.LE.AND P6, PT, R10, UR4, PT ;  /* 0x000000040a007c0c */ /* 0x001fda000bfc3270 */
[----:B------:R-:W-:Y:S05]  /*101d0*/  @P6 BRA `(.L_x_3946) ;  /* 0x0000000400246947 */ /* 0x000fea0003800000 */
[----:B------:R-:W-:Y:S01]  /*101e0*/  IADD3 R7, R5, UR4, RZ ;  /* 0x0000000405077c10 */ /* 0x000fe2000fffe0ff */
[----:B------:R-:W-:Y:S01]  /*101f0*/  BSSY B0, `(.L_x_3947) ;  /* 0x0000007000007945 */ /* 0x000fe20003800000 */
[----:B------:R-:W-:Y:S02]  /*10200*/  IMAD.MOV.U32 R4, RZ, RZ, RZ ;  /* 0x000000ffff047224 */ /* 0x000fe400078e00ff */
[----:B------:R-:W-:-:S13]  /*10210*/  ISETP.GE.OR P6, PT, R7, R10, !P0 ;  /* 0x0000000a0700720c */ /* 0x000fda00047c6670 */
[----:B------:R-:W-:Y:S05]  /*10220*/  @P6 BRA `(.L_x_3948) ;  /* 0x00000000000c6947 */ /* 0x000fea0003800000 */
[----:B------:R-:W0:Y:S02]  /*10230*/  LDC.64 R2, c[0x0][0xc80] ;  /* 0x00032000ff027b82 */ /* 0x000e240000000a00 */
[----:B0-----:R-:W-:-:S05]  /*10240*/  IMAD.WIDE R2, R7, 0x4, R2 ;  /* 0x0000000407027825 */ /* 0x001fca00078e0202 */
[----:B------:R0:W5:Y:S02]  /*10250*/  LDG.E R4, desc[UR40][R2.64] ;  /* 0x0000002802047981 */ /* 0x000164000c1e1900 */
.L_x_3948:
[----:B------:R-:W-:Y:S05]  /*10260*/  BSYNC B0 ;  /* 0x0000000000007941 */ /* 0x000fea0003800000 */
.L_x_3947:
        /* <DEDUP_REMOVED lines=21> */
.L_x_3945:
        /* <DEDUP_REMOVED lines=15> */
.L_x_3950:
[----:B---3--:R-:W-:Y:S01]  /*104b0*/  IMAD R16, R16, UR5, R9 ;  /* 0x0000000510107c24 */ /* 0x008fe2000f8e0209 */
[----:B0-----:R-:W-:Y:S01]  /*104c0*/  IABS R2, R4 ;  /* 0x0000000400027213 */ /* 0x001fe20000000000 */
[----:B-12---:R-:W-:Y:S02]  /*104d0*/  IMAD.MOV R7, RZ, RZ, -R3 ;  /* 0x000000ffff077224 */ /* 0x006fe400078e0a03 */
[----:B------:R-:W-:Y:S01]  /*104e0*/  VIADD R19, R19, UR4 ;  /* 0x0000000413137c36 */ /* 0x000fe20008000000 */
[----:B------:R-:W-:Y:S01]  /*104f0*/  IADD3 R9, -R16, UR6, RZ ;  /* 0x0000000610097c10 */ /* 0x000fe2000fffe1ff */
        /* <DEDUP_REMOVED lines=23> */
.L_x_3946:
[----:B------:R-:W-:Y:S02]  /*10670*/  IMAD.MOV.U32 R17, RZ, RZ, RZ ;  /* 0x000000ffff117224 */ /* 0x000fe400078e00ff */
[----:B------:R-:W-:Y:S02]  /*10680*/  IMAD.U32 R16, RZ, RZ, UR6 ;  /* 0x00000006ff107e24 */ /* 0x000fe4000f8e00ff */
[----:B------:R-:W-:-:S07]  /*10690*/  IMAD.MOV.U32 R18, RZ, RZ, RZ ;  /* 0x000000ffff127224 */ /* 0x000fce00078e00ff */
.L_x_3951:
[----:B------:R-:W-:-:S13]  /*106a0*/  ISETP.NE.AND P0, PT, R5, RZ, PT ;  /* 0x000000ff0500720c */ /* 0x000fda0003f05270 */
[----:B------:R-:W0:Y:S01]  /*106b0*/  @!P0 S2R R3, SR_CgaCtaId ;  /* 0x0000000000038919 */ /* 0x000e220000008800 */
[----:B------:R-:W-:-:S04]  /*106c0*/  @!P0 MOV R2, 0x400 ;  /* 0x0000040000028802 */ /* 0x000fc80000000f00 */
[----:B0-----:R-:W-:-:S05]  /*106d0*/  @!P0 LEA R2, R3, R2, 0x18 ;  /* 0x0000000203028211 */ /* 0x001fca00078ec0ff */
[----:B------:R1:W-:Y:S01]  /*106e0*/  @!P0 STS.128 [R2+0x28cd0], R16 ;  /* 0x028cd01002008388 */ /* 0x0003e20000000c00 */
[----:B------:R-:W-:Y:S06]  /*106f0*/  BAR.ARV 0x5, 0x180 ;  /* 0x0146000000007b1d */ /* 0x000fec0000002000 */
.L_x_3944:
[----:B------:R2:W-:Y:S01]  /*10700*/  STL [R1+0x1c], RZ ;  /* 0x00001cff01007387 */ /* 0x0005e20000100800 */
[----:B------:R-:W-:Y:S01]  /*10710*/  ULDC UR4, c[0x0][0xc3c] ;  /* 0x00030f0000047ab9 */ /* 0x000fe20000000800 */
[----:B------:R-:W-:Y:S01]  /*10720*/  IMAD.MOV.U32 R26, RZ, RZ, 0x1 ;  /* 0x00000001ff1a7424 */ /* 0x000fe200078e00ff */
[----:B0-----:R-:W-:Y:S01]  /*10730*/  ISETP.GE.AND P0, PT, R19, UR4, PT ;  /* 0x0000000413007c0c */ /* 0x001fe2000bf06270 */
[----:B------:R-:W-:-:S12]  /*10740*/  IMAD.MOV.U32 R25, RZ, RZ, RZ ;  /* 0x000000ffff197224 */ /* 0x000fd800078e00ff */
[----:B--2---:R-:W-:Y:S05]  /*10750*/  @P0 BRA `(.L_x_3952) ;  /* 0x0000006000e40947 */ /* 0x004fea0003800000 */
[----:B------:R-:W0:Y:S01]  /*10760*/  S2UR UR5, SR_CgaCtaId ;  /* 0x00000000000579c3 */ /* 0x000e220000008800 */
[C---:B-1----:R-:W-:Y:S01]  /*10770*/  IMAD.SHL.U32 R2, R0.reuse, 0x8, RZ ;  /* 0x0000000800027824 */ /* 0x042fe200078e00ff */
[----:B------:R-:W-:Y:S01]  /*10780*/  LOP3.LUT R5, R0, 0x7f, RZ, 0xc0, !PT ;  /* 0x0000007f00057812 */ /* 0x000fe200078ec0ff */
[----:B------:R-:W-:Y:S01]  /*10790*/  UMOV UR4, 0x400 ;  /* 0x0000040000047882 */ /* 0x000fe20000000000 */
[----:B------:R1:W-:Y:S01]  /*107a0*/  STL [R1+0x1c], RZ ;  /* 0x00001cff01007387 */ /* 0x0003e20000100800 */
[----:B------:R-:W-:Y:S01]  /*107b0*/  BSSY B8, `(.L_x_3952) ;  /* 0x0000633000087945 */ /* 0x000fe20003800000 */
[C---:B------:R-:W-:Y:S01]  /*107c0*/  LOP3.LUT R3, R2.reuse, 0x1f8, RZ, 0xc0, !PT ;  /* 0x000001f802037812 */ /* 0x040fe200078ec0ff */
[----:B------:R-:W-:Y:S01]  /*107d0*/  IMAD.SHL.U32 R35, R5, 0x8, RZ ;  /* 0x0000000805237824 */ /* 0x000fe200078e00ff */
[----:B------:R-:W-:Y:S01]  /*107e0*/  LOP3.LUT R2, R2, 0x38, RZ, 0xc0, !PT ;  /* 0x0000003802027812 */ /* 0x000fe200078ec0ff */
[----:B------:R-:W-:Y:S01]  /*107f0*/  IMAD.MOV.U32 R28, RZ, RZ, 0x1 ;  /* 0x00000001ff1c7424 */ /* 0x000fe200078e00ff */
[----:B------:R-:W-:Y:S01]  /*10800*/  LOP3.LUT R4, R3, 0x38, R0, 0x78, !PT ;  /* 0x0000003803047812 */ /* 0x000fe200078e7800 */
[----:B------:R-:W-:Y:S01]  /*10810*/  IMAD.SHL.U32 R0, R0, 0x10, RZ ;  /* 0x0000001000007824 */ /* 0x000fe200078e00ff */
[----:B------:R-:W-:-:S02]  /*10820*/  SHF.R.U32.HI R3, RZ, 0x3, R5 ;  /* 0x00000003ff037819 */ /* 0x000fc40000011605 */
[----:B------:R-:W-:Y:S02]  /*10830*/  CS2R R24, SRZ ;  /* 0x0000000000187805 */ /* 0x000fe4000001ff00 */
[----:B------:R-:W-:Y:S01]  /*10840*/  LOP3.LUT R35, R4, 0x200, R35, 0xf8, !PT ;  /* 0x0000020004237812 */ /* 0x000fe200078ef823 */
[----:B------:R-:W-:Y:S01]  /*10850*/  IMAD.MOV.U32 R26, RZ, RZ, 0x1 ;  /* 0x00000001ff1a7424 */ /* 0x000fe200078e00ff */
[----:B------:R-:W-:Y:S01]  /*10860*/  LOP3.LUT R0, R3, 0x70, R0, 0xf8, !PT ;  /* 0x0000007003007812 */ /* 0x000fe200078ef800 */
[----:B------:R-:W-:Y:S01]  /*10870*/  ULDC.64 UR38, c[0x0][0x198] ;  /* 0x0000660000267ab9 */ /* 0x000fe20000000a00 */
[C---:B------:R-:W-:Y:S01]  /*10880*/  LOP3.LUT R0, R2.reuse, 0xc0, RZ, 0xfc, !PT ;  /* 0x000000c002007812 */ /* 0x040fe200078efcff */
[----:B------:R-:W-:Y:S01]  /*10890*/  ULDC UR36, c[0x0][0xc] ;  /* 0x0000030000247ab9 */ /* 0x000fe20000000800 */
[C---:B------:R-:W-:Y:S02]  /*108a0*/  LOP3.LUT R0, R2.reuse, 0x140, RZ, 0xfc, !PT ;  /* 0x0000014002007812 */ /* 0x040fe400078efcff */
[----:B------:R-:W-:Y:S01]  /*108b0*/  LOP3.LUT R3, R2, 0x40, RZ, 0xfc, !PT ;  /* 0x0000004002037812 */ /* 0x000fe200078efcff */
[----:B0-----:R-:W-:Y:S01]  /*108c0*/  ULEA UR4, UR5, UR4, 0x18 ;  /* 0x0000000405047291 */ /* 0x001fe2000f8ec03f */
[----:B------:R-:W-:-:S02]  /*108d0*/  LOP3.LUT R4, R37, 0x2, RZ, 0xfc, !PT ;  /* 0x0000000225047812 */ /* 0x000fc400078efcff */
[C---:B------:R-:W-:Y:S02]  /*108e0*/  LOP3.LUT R3, R2.reuse, 0x100, RZ, 0xfc, !PT ;  /* 0x0000010002037812 */ /* 0x040fe400078efcff */
[C---:B------:R-:W-:Y:S01]  /*108f0*/  LOP3.LUT R4, R2.reuse, 0x80, RZ, 0xfc, !PT ;  /* 0x0000008002047812 */ /* 0x040fe200078efcff */
[----:B------:R-:W-:Y:S01]  /*10900*/  IMAD.U32 R23, RZ, RZ, UR4 ;  /* 0x00000004ff177e24 */ /* 0x000fe2000f8e00ff */
[C---:B------:R-:W-:Y:S02]  /*10910*/  LOP3.LUT R3, R2.reuse, 0x180, RZ, 0xfc, !PT ;  /* 0x0000018002037812 */ /* 0x040fe400078efcff */
[----:B------:R-:W-:Y:S01]  /*10920*/  LOP3.LUT R2, R2, 0x1c0, RZ, 0xfc, !PT ;  /* 0x000001c002027812 */ /* 0x000fe200078efcff */
[----:B------:R-:W-:-:S05]  /*10930*/  IMAD R0, R35, 0x2, R23 ;  /* 0x0000000223007824 */ /* 0x000fca00078e0217 */
[----:B------:R1:W-:Y:S02]  /*10940*/  STL [R1+0x34], R0 ;  /* 0x0000340001007387 */ /* 0x0003e40000100800 */
.L_x_4059:
[----:B0-----:R-:W0:Y:S02]  /*10950*/  LDC.64 R32, c[0x0][0xc88] ;  /* 0x00032200ff207b82 */ /* 0x001e240000000a00 */
[----:B0-----:R-:W-:-:S06]  /*10960*/  IMAD.WIDE R32, R19, 0x4, R32 ;  /* 0x0000000413207825 */ /* 0x001fcc00078e0220 */
[----:B-1----:R0:W1:Y:S01]  /*10970*/  LDG.E R32, desc[UR40][R32.64] ;  /* 0x0000002820207981 */ /* 0x002062000c1e1900 */
[----:B------:R-:W-:Y:S05]  /*10980*/  YIELD ;  /* 0x0000000000007946 */ /* 0x000fea0003800000 */
[----:B------:R-:W-:Y:S01]  /*10990*/  ULDC.64 UR4, c[0x0][0xa28] ;  /* 0x00028a0000047ab9 */ /* 0x000fe20000000a00 */
[----:B--23--:R-:W-:Y:S01]  /*109a0*/  IMAD.MOV.U32 R6, RZ, RZ, RZ ;  /* 0x000000ffff067224 */ /* 0x00cfe200078e00ff */
[----:B------:R-:W-:Y:S01]  /*109b0*/  ISETP.NE.U32.AND P0, PT, RZ, UR4, PT ;  /* 0x00000004ff007c0c */ /* 0x000fe2000bf05070 */
[----:B------:R-:W-:Y:S01]  /*109c0*/  ULDC.64 UR8, c[0x0][0xa18] ;  /* 0x0002860000087ab9 */ /* 0x000fe20000000a00 */
[----:B0-----:R-:W-:Y:S01]  /*109d0*/  IMAD.MOV.U32 R33, RZ, RZ, RZ ;  /* 0x000000ffff217224 */ /* 0x001fe200078e00ff */
[----:B------:R-:W-:Y:S01]  /*109e0*/  ULDC.64 UR6, c[0x0][0xa10] ;  /* 0x0002840000067ab9 */ /* 0x000fe20000000a00 */
[----:B------:R-:W-:-:S02]  /*109f0*/  ISETP.NE.AND.EX P0, PT, RZ, UR5, PT, P0 ;  /* 0x00000005ff007c0c */ /* 0x000fc4000bf05300 */
[----:B-1----:R-:W-:-:S11]  /*10a00*/  SHF.R.S32.HI R0, RZ, 0x1f, R32 ;  /* 0x0000001fff007819 */ /* 0x002fd60000011420 */
        /* <DEDUP_REMOVED lines=8> */
[----:B------:R-:W-:Y:S01]  /*10a90*/  ISETP.NE.U32.AND P2, PT, RZ, UR8, PT ;  /* 0x00000008ff007c0c */ /* 0x000fe2000bf45070 */
[----:B0-----:R-:W-:Y:S01]  /*10aa0*/  IMAD.MOV.U32 R0, RZ, RZ, RZ ;  /* 0x000000ffff007224 */ /* 0x001fe200078e00ff */
[----:B------:R-:W-:Y:S02]  /*10ab0*/  ISETP.NE.AND.EX P0, PT, RZ, UR5, PT, P0 ;  /* 0x00000005ff007c0c */ /* 0x000fe4000bf05300 */
[----:B------:R-:W-:Y:S02]  /*10ac0*/  ISETP.NE.AND.EX P2, PT, RZ, UR9, PT, P2 ;  /* 0x00000009ff007c0c */ /* 0x000fe4000bf45320 */
[----:B------:R-:W-:Y:S02]  /*10ad0*/  ISETP.NE.U32.AND P1, PT, RZ, UR6, PT ;  /* 0x00000006ff007c0c */ /* 0x000fe4000bf25070 */
[----:B-1----:R-:W-:-:S02]  /*10ae0*/  IADD3 R2, P3, R27, UR4, RZ ;  /* 0x000000041b027c10 */ /* 0x002fc4000ff7e0ff */
[----:B------:R-:W-:Y:S02]  /*10af0*/  ISETP.NE.AND.EX P1, PT, RZ, UR7, PT, P1 ;  /* 0x00000007ff007c0c */ /* 0x000fe4000bf25310 */
[----:B------:R-:W-:Y:S02]  /*10b00*/  IADD3.X R3, R29, UR5, RZ, P3, !PT ;  /* 0x000000051d037c10 */ /* 0x000fe40009ffe4ff */
[----:B------:R-:W-:-:S03]  /*10b10*/  IADD3 R4, P4, R27, UR6, RZ ;  /* 0x000000061b047c10 */ /* 0x000fc6000ff9e0ff */
[----:B------:R-:W2:Y:S01]  /*10b20*/  @P0 LDG.E R6, desc[UR40][R2.64] ;  /* 0x0000002802060981 */ /* 0x000ea2000c1e1900 */
[----:B------:R-:W-:Y:S01]  /*10b30*/  ULDC UR4, c[0x0][0x288] ;  /* 0x0000a20000047ab9 */ /* 0x000fe20000000800 */
[----:B------:R-:W-:Y:S01]  /*10b40*/  IADD3.X R5, R29, UR7, RZ, P4, !PT ;  /* 0x000000071d057c10 */ /* 0x000fe2000a7fe4ff */
[----:B------:R-:W-:Y:S01]  /*10b50*/  IMAD.U32 R8, RZ, RZ, UR4 ;  /* 0x00000004ff087e24 */ /* 0x000fe2000f8e00ff */
[----:B------:R-:W-:-:S03]  /*10b60*/  ULDC.64 UR4, c[0x0][0x418] ;  /* 0x0001060000047ab9 */ /* 0x000fc60000000a00 */
[----:B------:R-:W5:Y:S04]  /*10b70*/  @P1 LDG.E R0, desc[UR40][R4.64] ;  /* 0x0000002804001981 */ /* 0x000f68000c1e1900 */
[----:B--2---:R0:W-:Y:S02]  /*10b80*/  STL [R1+0xc], R6 ;  /* 0x00000c0601007387 */ /* 0x0041e40000100800 */
[----:B0-----:R-:W-:-:S04]  /*10b90*/  @P2 IADD3 R6, P3, R27, UR8, RZ ;  /* 0x000000081b062c10 */ /* 0x001fc8000ff7e0ff */
[----:B------:R-:W-:-:S05]  /*10ba0*/  @P2 IADD3.X R7, R29, UR9, RZ, P3, !PT ;  /* 0x000000091d072c10 */ /* 0x000fca0009ffe4ff */
[----:B------:R0:W2:Y:S01]  /*10bb0*/  @P2 LDG.E R8, desc[UR40][R6.64] ;  /* 0x0000002806082981 */ /* 0x0000a2000c1e1900 */
        /* <DEDUP_REMOVED lines=9> */
[----:B--2---:R0:W-:Y:S01]  /*10c50*/  STL [R1+0x18], R8 ;  /* 0x0000180801007387 */ /* 0x0041e20000100800 */
[----:B------:R-:W-:Y:S05]  /*10c60*/  @P2 BRA `(.L_x_3953) ;  /* 0x0000000000142947 */ /* 0x000fea0003800000 */
[----:B------:R-:W-:Y:S05]  /*10c70*/  @!P0 BRA `(.L_x_3953) ;  /* 0x0000000000108947 */ /* 0x000fea0003800000 */
[----:B0-----:R-:W2:Y:S04]  /*10c80*/  LDG.E R8, desc[UR40][R2.64] ;  /* 0x0000002802087981 */ /* 0x001ea8000c1e1900 */
[----:B------:R-:W2:Y:S02]  /*10c90*/  LDG.E R2, desc[UR40][R2.64+0x4] ;  /* 0x0000042802027981 */ /* 0x000ea4000c1e1900 */
[----:B--2---:R-:W-:-:S05]  /*10ca0*/  IMAD.IADD R2, R2, 0x1, -R8 ;  /* 0x0000000102027824 */ /* 0x004fca00078e0a08 */
[----:B------:R1:W-:Y:S02]  /*10cb0*/  STL [R1+0x18], R2 ;  /* 0x0000180201007387 */ /* 0x0003e40000100800 */
.L_x_3953:
        /* <DEDUP_REMOVED lines=9> */
.L_x_3954:
[----:B------:R-:W-:Y:S02]  /*10d50*/  ULDC.64 UR4, c[0x0][0xa08] ;  /* 0x0002820000047ab9 */ /* 0x000fe40000000a00 */
[----:B------:R-:W-:-:S04]  /*10d60*/  ISETP.NE.U32.AND P0, PT, RZ, UR4, PT ;  /* 0x00000004ff007c0c */ /* 0x000fc8000bf05070 */
[----:B------:R-:W-:-:S13]  /*10d70*/  ISETP.NE.AND.EX P0, PT, RZ, UR5, PT, P0 ;  /* 0x00000005ff007c0c */ /* 0x000fda000bf05300 */
[----:B------:R-:W-:Y:S05]  /*10d80*/  @!P0 BRA `(.L_x_3955) ;  /* 0x0000000000148947 */ /* 0x000fea0003800000 */
[----:B-1----:R-:W1:Y:S02]  /*10d90*/  LDC.64 R2, c[0x0][0xa08] ;  /* 0x00028200ff027b82 */ /* 0x002e640000000a00 */
[----:B-1----:R-:W-:-:S05]  /*10da0*/  IMAD.WIDE R2, R30, 0x4, R2 ;  /* 0x000000041e027825 */ /* 0x002fca00078e0202 */
[----:B------:R-:W2:Y:S04]  /*10db0*/  LDG.E R7, desc[UR40][R2.64] ;  /* 0x0000002802077981 */ /* 0x000ea8000c1e1900 */
[----:B------:R-:W2:Y:S02]  /*10dc0*/  LDG.E R2, desc[UR40][R2.64+0x4] ;  /* 0x0000042802027981 */ /* 0x000ea4000c1e1900 */
[----:B--2---:R-:W-:-:S07]  /*10dd0*/  IMAD.IADD R7, R2, 0x1, -R7 ;  /* 0x0000000102077824 */ /* 0x004fce00078e0a07 */
.L_x_3955:
[----:B-1----:R-:W2:Y:S04]  /*10de0*/  @P1 LDG.E R2, desc[UR40][R4.64] ;  /* 0x0000002804021981 */ /* 0x002ea8000c1e1900 */
[----:B------:R-:W2:Y:S01]  /*10df0*/  @P1 LDG.E R4, desc[UR40][R4.64+0x4] ;  /* 0x0000042804041981 */ /* 0x000ea2000c1e1900 */
[----:B-----5:R-:W-:Y:S01]  /*10e00*/  IMAD.IADD R7, R7, 0x1, -R33 ;  /* 0x0000000107077824 */ /* 0x020fe200078e0a21 */
[----:B------:R-:W-:Y:S01]  /*10e10*/  BSSY B0, `(.L_x_3956) ;  /* 0x00001ae000007945 */ /* 0x000fe20003800000 */
[----:B--2---:R-:W-:-:S04]  /*10e20*/  @P1 IMAD.IADD R6, R4, 0x1, -R2 ;  /* 0x0000000104061824 */ /* 0x004fc800078e0a02 */
[----:B------:R-:W-:-:S04]  /*10e30*/  IMAD.IADD R3, R7, 0x1, R6 ;  /* 0x0000000107037824 */ /* 0x000fc800078e0206 */
[----:B------:R-:W-:Y:S01]  /*10e40*/  VIADD R2, R3, 0x3f ;  /* 0x0000003f03027836 */ /* 0x000fe20000000000 */
[----:B------:R1:W-:Y:S04]  /*10e50*/  STL [R1+0x4], R3 ;  /* 0x0000040301007387 */ /* 0x0003e80000100800 */
[----:B-1----:R-:W-:-:S04]  /*10e60*/  SHF.R.S32.HI R3, RZ, 0x1f, R2 ;  /* 0x0000001fff037819 */ /* 0x002fc80000011402 */
[----:B------:R-:W-:Y:S02]  /*10e70*/  LEA.HI R4, R3, R2, RZ, 0x6 ;  /* 0x0000000203047211 */ /* 0x000fe400078f30ff */
[----:B------:R-:W-:Y:S02]  /*10e80*/  IADD3 R2, -R7, RZ, RZ ;  /* 0x000000ff07027210 */ /* 0x000fe40007ffe1ff */
[----:B------:R-:W-:Y:S01]  /*10e90*/  LOP3.LUT R31, R4, 0xffffffc0, RZ, 0xc0, !PT ;  /* 0xffffffc0041f7812 */ /* 0x000fe200078ec0ff */
[----:B------:R1:W-:Y:S01]  /*10ea0*/  STL [R1+0x3c], R4 ;  /* 0x00003c0401007387 */ /* 0x0003e20000100800 */
[----:B------:R-:W-:Y:S02]  /*10eb0*/  VIMNMX R5, RZ, R2, !PT ;  /* 0x00000002ff057248 */ /* 0x000fe40007fe0100 */
[----:B------:R-:W-:-:S04]  /*10ec0*/  VIADDMNMX R6, R31, -R7, R6, PT ;  /* 0x800000071f067246 */ /* 0x000fc80003800106 */
[----:B------:R-:W-:Y:S02]  /*10ed0*/  ISETP.GT.AND P0, PT, R6, R5, PT ;  /* 0x000000050600720c */ /* 0x000fe40003f04270 */
[----:B------:R-:W-:-:S11]  /*10ee0*/  SHF.R.U32.HI R5, RZ, 0x6, R5 ;  /* 0x00000006ff057819 */ /* 0x000fd60000011605 */
[----:B------:R-:W-:-:S05]  /*10ef0*/  @P0 VIADD R2, R6, 0x3f ;  /* 0x0000003f06020836 */ /* 0x000fca0000000000 */
[----:B------:R-:W-:-:S04]  /*10f00*/  @P0 SHF.R.S32.HI R3, RZ, 0x1f, R2 ;  /* 0x0000001fff030819 */ /* 0x000fc80000011402 */
[----:B------:R-:W-:Y:S01]  /*10f10*/  @P0 LEA.HI R3, R3, R2, RZ, 0x6 ;  /* 0x0000000203030211 */ /* 0x000fe200078f30ff */
[----:B------:R-:W-:-:S03]  /*10f20*/  IMAD.MOV.U32 R2, RZ, RZ, R5 ;  /* 0x000000ffff027224 */ /* 0x000fc600078e0005 */
[----:B------:R-:W-:Y:S02]  /*10f30*/  @P0 SHF.R.S32.HI R2, RZ, 0x6, R3 ;  /* 0x00000006ff020819 */ /* 0x000fe40000011403 */
[----:B------:R-:W-:Y:S02]  /*10f40*/  PLOP3.LUT P0, PT, PT, PT, PT, 0x80, 0x0 ;  /* 0x000000000000781c */ /* 0x000fe40003f0f070 */
[----:B------:R-:W-:-:S13]  /*10f50*/  ISETP.GT.AND P2, PT, R2, R5, PT ;  /* 0x000000050200720c */ /* 0x000fda0003f44270 */
[----:B-1----:R-:W-:Y:S05]  /*10f60*/  @!P2 BRA `(.L_x_3957) ;  /* 0x000000180060a947 */ /* 0x002fea0003800000 */
[----:B------:R-:W-:Y:S01]  /*10f70*/  UMOV UR4, 0xffffffff ;  /* 0xffffffff00047882 */ /* 0x000fe20000000000 */
[----:B------:R-:W-:Y:S02]  /*10f80*/  SEL R4, R30, RZ, !P1 ;  /* 0x000000ff1e047207 */ /* 0x000fe40004800000 */
[----:B------:R-:W-:Y:S05]  /*10f90*/  BRA.DIV UR4, `(.L_x_3958) ;  /* 0x0000006a045c7947 */ /* 0x000fea000b800000 */
[----:B------:R-:W1:Y:S02]  /*10fa0*/  S2R R3, SR_TID.X ;  /* 0x0000000000037919 */ /* 0x000e640000002100 */
[----:B-1----:R-:W-:-:S04]  /*10fb0*/  SHF.R.U32.HI R3, RZ, 0x5, R3 ;  /* 0x00000005ff037819 */ /* 0x002fc80000011603 */
[----:B------:R-:W-:-:S05]  /*10fc0*/  LOP3.LUT R3, R3, 0x3, RZ, 0xc0, !PT ;  /* 0x0000000303037812 */ /* 0x000fca00078ec0ff */
[----:B------:R1:W2:Y:S02]  /*10fd0*/  SHFL.IDX PT, R14, R3, RZ, 0x1f ;  /* 0x00001fff030e7589 */ /* 0x0002a400000e0000 */
.L_x_4104:
[----:B--2---:R-:W-:Y:S02]  /*10fe0*/  ISETP.NE.AND P0, PT, R14, RZ, PT ;  /* 0x000000ff0e00720c */ /* 0x004fe40003f05270 */
[----:B------:R-:W-:-:S11]  /*10ff0*/  PLOP3.LUT P6, PT, PT, PT, PT, 0x8, 0x0 ;  /* 0x000000000000781c */ /* 0x000fd60003fce170 */
[----:B------:R-:W-:Y:S05]  /*11000*/  @P0 BRA `(.L_x_3959) ;  /* 0x00000000000c0947 */ /* 0x000fea0003800000 */
[----:B------:R-:W-:-:S03]  /*11010*/  UMOV UR4, 0xffffffff ;  /* 0xffffffff00047882 */ /* 0x000fc60000000000 */
[----:B------:R-:W-:Y:S05]  /*11020*/  BRA.DIV UR4, `(.L_x_3960) ;  /* 0x0000006a046c7947 */ /* 0x000fea000b800000 */
[----:B------:R-:W-:-:S13]  /*11030*/  ELECT P6, URZ, PT ;  /* 0x00000000003f782f */ /* 0x000fda00038c0000 */
.L_x_3959:
[----:B-1----:R-:W2:Y:S01]  /*11040*/  LDL R3, [R1+0x1c] ;  /* 0x00001c0001037983 */ /* 0x002ea20000100800 */
[----:B------:R-:W-:Y:S01]  /*11050*/  BSSY B1, `(.L_x_3961) ;  /* 0x0000008000017945 */ /* 0x000fe20003800000 */
[----:B--2---:R-:W-:-:S05]  /*11060*/  VIADD R3, R3, 0x1 ;  /* 0x0000000103037836 */ /* 0x004fca0000000000 */
[----:B------:R-:W-:-:S04]  /*11070*/  LEA.HI R6, R3, R3, RZ, 0x1 ;  /* 0x0000000303067211 */ /* 0x000fc800078f08ff */
[----:B------:R-:W-:-:S05]  /*11080*/  LOP3.LUT R6, R6, 0xfffffffe, RZ, 0xc0, !PT ;  /* 0xfffffffe06067812 */ /* 0x000fca00078ec0ff */
[----:B------:R-:W-:-:S05]  /*11090*/  IMAD.IADD R3, R3, 0x1, -R6 ;  /* 0x0000000103037824 */ /* 0x000fca00078e0a06 */
[----:B------:R-:W-:-:S04]  /*110a0*/  SHF.L.U32 R3, R3, 0x1f, RZ ;  /* 0x0000001f03037819 */ /* 0x000fc800000006ff */
[----:B------:R-:W1:Y:S02]  /*110b0*/  SYNCS.PHASECHK.TRANS64.TRYWAIT P0, [R23+URZ+0x28c20], R3 ;  /* 0x028c2003170075a7 */ /* 0x000e64000800017f */
[----:B-1----:R-:W-:Y:S05]  /*110c0*/  @!P0 BRA `(.L_x_3962) ;  /* 0x0000006800648947 */ /* 0x002fea0003800000 */
.L_x_4107:
[----:B------:R-:W-:Y:S05]  /*110d0*/  BSYNC B1 ;  /* 0x0000000000017941 */ /* 0x000fea0003800000 */
.L_x_3961:
        /* <DEDUP_REMOVED lines=10> */
.L_x_4108:
[----:B------:R-:W-:Y:S05]  /*11180*/  BSYNC B2 ;  /* 0x0000000000027941 */ /* 0x000fea0003800000 */
.L_x_3965:
        /* <DEDUP_REMOVED lines=9> */
.L_x_3968:
[----:B------:R-:W-:Y:S05]  /*11220*/  BSYNC B2 ;  /* 0x0000000000027941 */ /* 0x000fea0003800000 */
.L_x_3967:
        /* <DEDUP_REMOVED lines=10> */
[----:B------:R-:W-:Y:S01]  /*112d0*/  VIADD R9, R3, 0x28c90 ;  /* 0x00028c9003097836 */ /* 0x000fe20000000000 */
[----:B------:R-:W-:-:S09]  /*112e0*/  UMOV UR7, 0x12f00000 ;  /* 0x12f0000000077882 */ /* 0x000fd20000000000 */
.L_x_3969:
        /* <DEDUP_REMOVED lines=13> */
.L_x_4109:
[----:B------:R-:W-:Y:S05]  /*113c0*/  BSYNC B2 ;  /* 0x0000000000027941 */ /* 0x000fea0003800000 */
.L_x_3970:
        /* <DEDUP_REMOVED lines=11> */
.L_x_3973:
[----:B------:R-:W-:Y:S05]  /*11480*/  BSYNC B2 ;  /* 0x0000000000027941 */ /* 0x000fea0003800000 */
.L_x_3972:
        /* <DEDUP_REMOVED lines=9> */
.L_x_3974:
        /* <DEDUP_REMOVED lines=12> */
[----:B------:R-:W-:Y:S01]  /*115e0*/  R2UR UR7, R11 ;  /* 0x000000000b0772ca */ /* 0x000fe200000e0000 */
[----:B------:R-:W-:Y:S01]  /*115f0*/  UMOV UR10, 0x40 ;  /* 0x00000040000a7882 */ /* 0x000fe20000000000 */
[----:B------:R-:W-:-:S13]  /*11600*/  PLOP3.LUT P0, PT, PT, PT, PT, 0x80, 0x0 ;  /* 0x000000000000781c */ /* 0x000fda0003f0f070 */
.L_x_3975:
        /* <DEDUP_REMOVED lines=15> */
.L_x_3976:
        /* <DEDUP_REMOVED lines=15> */
.L_x_3977:
        /* <DEDUP_REMOVED lines=15> */
.L_x_3978:
        /* <DEDUP_REMOVED lines=15> */
.L_x_3979:
        /* <DEDUP_REMOVED lines=15> */
.L_x_3980:
        /* <DEDUP_REMOVED lines=15> */
.L_x_3981:
        /* <DEDUP_REMOVED lines=10> */
.L_x_3964:
[----:B------:R-:W-:Y:S05]  /*11c50*/  BSYNC B1 ;  /* 0x0000000000017941 */ /* 0x000fea0003800000 */
.L_x_3963:
        /* <DEDUP_REMOVED lines=9> */
.L_x_4001:
[----:B------:R-:W-:Y:S05]  /*11cf0*/  YIELD ;  /* 0x0000000000007946 */ /* 0x000fea0003800000 */
[----:B------:R-:W-:Y:S04]  /*11d00*/  BSSY B1, `(.L_x_3982) ;  /* 0x00000b6000017945 */ /* 0x000fe80003800000 */
[----:B------:R-:W-:Y:S05]  /*11d10*/  @!P6 BRA `(.L_x_3983) ;  /* 0x0000000800d0e947 */ /* 0x000fea0003800000 */
[----:B------:R-:W-:Y:S01]  /*11d20*/  IMAD R6, R24, 0x8, R23 ;  /* 0x0000000818067824 */ /* 0x000fe200078e0217 */
[----:B------:R-:W-:Y:S01]  /*11d30*/  SHF.L.U32 R2, R28, 0x1f, RZ ;  /* 0x0000001f1c027819 */ /* 0x000fe200000006ff */
[----:B-1----:R-:W1:Y:S01]  /*11d40*/  S2R R3, SR_TID.X ;  /* 0x0000000000037919 */ /* 0x002e620000002100 */
[----:B------:R-:W-:Y:S02]  /*11d50*/  BSSY B2, `(.L_x_3984) ;  /* 0x0000005000027945 */ /* 0x000fe40003800000 */
[----:B------:R-:W2:Y:S01]  /*11d60*/  SYNCS.PHASECHK.TRANS64.TRYWAIT P1, [R6+URZ+0x28ca0], R2 ;  /* 0x028ca002060075a7 */ /* 0x000ea2000802017f */
[----:B-1----:R-:W-:-:S04]  /*11d70*/  LOP3.LUT R3, R3, 0x7f, RZ, 0xc0, !PT ;  /* 0x0000007f03037812 */ /* 0x002fc800078ec0ff */
[----:B------:R-:W-:Y:S01]  /*11d80*/  ISETP.NE.AND P2, PT, R3, RZ, PT ;  /* 0x000000ff0300720c */ /* 0x000fe20003f45270 */
[----:B--2---:R-:W-:-:S12]  /*11d90*/  @!P1 BRA `(.L_x_3985) ;  /* 0x0000005c006c9947 */ /* 0x004fd80003800000 */
.L_x_4110:
[----:B------:R-:W-:Y:S05]  /*11da0*/  BSYNC B2 ;  /* 0x0000000000027941 */ /* 0x000fea0003800000 */
.L_x_3984:
[----:B------:R-:W-:Y:S04]  /*11db0*/  BSSY B2, `(.L_x_3986) ;  /* 0x0000009000027945 */ /* 0x000fe80003800000 */
[----:B------:R-:W-:Y:S05]  /*11dc0*/  @P2 BRA `(.L_x_3987) ;  /* 0x00000000001c2947 */ /* 0x000fea0003800000 */
[----:B------:R-:W2:Y:S01]  /*11dd0*/  S2R R7, SR_TID.X ;  /* 0x0000000000077919 */ /* 0x000ea20000002100 */
[----:B------:R-:W-:-:S04]  /*11de0*/  IMAD.MOV.U32 R3, RZ, RZ, 0x2000 ;  /* 0x00002000ff037424 */ /* 0x000fc800078e00ff */
[----:B------:R3:W-:Y:S01]  /*11df0*/  SYNCS.ARRIVE.TRANS64 RZ, [R6+URZ+0x28c90], R3 ;  /* 0x028c900306ff79a7 */ /* 0x0007e2000800003f */
[----:B--2---:R-:W-:-:S04]  /*11e00*/  LOP3.LUT R7, R7, 0x1f, RZ, 0xc0, !PT ;  /* 0x0000001f07077812 */ /* 0x004fc800078ec0ff */
[----:B------:R-:W-:-:S13]  /*11e10*/  ISETP.NE.AND P1, PT, R7, RZ, PT ;  /* 0x000000ff0700720c */ /* 0x000fda0003f25270 */
[----:B---3--:R-:W-:Y:S05]  /*11e20*/  @!P1 BRA `(.L_x_3987) ;  /* 0x0000000000049947 */ /* 0x008fea0003800000 */
[----:B------:R-:W-:Y:S01]  /*11e30*/  BPT.TRAP 0x1 ;  /* 0x000000040000795c */ /* 0x000fe20000300000 */
.L_x_3987:
[----:B------:R-:W-:Y:S05]  /*11e40*/  BSYNC B2 ;  /* 0x0000000000027941 */ /* 0x000fea0003800000 */
.L_x_3986:
        /* <DEDUP_REMOVED lines=11> */
.L_x_3988:
        /* <DEDUP_REMOVED lines=13> */
.L_x_4111:
[----:B------:R-:W-:Y:S05]  /*11fd0*/  BSYNC B2 ;  /* 0x0000000000027941 */ /* 0x000fea0003800000 */
.L_x_3989:
        /* <DEDUP_REMOVED lines=11> */
.L_x_3992:
[----:B------:R-:W-:Y:S05]  /*12090*/  BSYNC B2 ;  /* 0x0000000000027941 */ /* 0x000fea0003800000 */
.L_x_3991:
[----:B------:R-:W-:Y:S01]  /*120a0*/  R2UR UR6, R2 ;  /* 0x00000000020672ca */ /* 0x000fe200000e0000 */
[----:B------:R-:W-:Y:S01]  /*120b0*/  IMAD R7, R24, 0x10000, R23 ;  /* 0x0001000018077824 */ /* 0x000fe200078e0217 */
[----:B------:R-:W-:Y:S01]  /*120c0*/  R2UR UR7, R3 ;  /* 0x00000000030772ca */ /* 0x000fe200000e0000 */
[----:B------:R-:W-:Y:S01]  /*120d0*/  UIADD3 UR4, UP0, UR38, 0x670, URZ ;  /* 0x0000067026047890 */ /* 0x000fe2000ff1e03f */
[----:B------:R-:W-:Y:S01]  /*120e0*/  R2UR UR10, R10 ;  /* 0x000000000a0a72ca */ /* 0x000fe200000e0000 */
[----:B------:R-:W-:Y:S01]  /*120f0*/  VIADD R6, R6, 0x28cb0 ;  /* 0x00028cb006067836 */ /* 0x000fe20000000000 */
[----:B------:R-:W-:Y:S01]  /*12100*/  PLOP3.LUT P1, PT, PT, PT, PT, 0x80, 0x0 ;  /* 0x000000000000781c */ /* 0x000fe20003f2f070 */
[----:B------:R-:W-:Y:S01]  /*12110*/  VIADD R10, R7, 0x400 ;  /* 0x00000400070a7836 */ /* 0x000fe20000000000 */
[----:B------:R-:W-:-:S12]  /*12120*/  UIADD3.X UR5, URZ, UR39, URZ, UP0, !UPT ;  /* 0x000000273f057290 */ /* 0x000fd800087fe43f */
.L_x_3993:
        /* <DEDUP_REMOVED lines=15> */
.L_x_3994:
        /* <DEDUP_REMOVED lines=15> */
.L_x_3995:
        /* <DEDUP_REMOVED lines=15> */
.L_x_3996:
        /* <DEDUP_REMOVED lines=15> */
.L_x_3997:
        /* <DEDUP_REMOVED lines=15> */
.L_x_3998:
        /* <DEDUP_REMOVED lines=15> */
.L_x_3999:
        /* <DEDUP_REMOVED lines=15> */
.L_x_4000:
        /* <DEDUP_REMOVED lines=10> */
.L_x_3983:
[----:B------:R-:W-:Y:S05]  /*12860*/  BSYNC B1 ;  /* 0x0000000000017941 */ /* 0x000fea0003800000 */
.L_x_3982:
        /* <DEDUP_REMOVED lines=8> */
.L_x_3957:
[----:B------:R-:W-:Y:S05]  /*128f0*/  BSYNC B0 ;  /* 0x0000000000007941 */ /* 0x000fea0003800000 */
.L_x_3956:
[----:B------:R-:W2:Y:S01]  /*12900*/  LDL R2, [R1+0x4] ;  /* 0x0000040001027983 */ /* 0x000ea20000100800 */
[----:B------:R-:W-:Y:S05]  /*12910*/  @!P0 WARPSYNC.ALL ;  /* 0x0000000000008948 */ /* 0x000fea0003800000 */
[----:B------:R-:W-:Y:S06]  /*12920*/  @!P0 BAR.SYNC.DEFER_BLOCKING 0xc, 0x180 ;  /* 0x0306000000008b1d */ /* 0x000fec0000010000 */
[----:B------:R-:W-:Y:S01]  /*12930*/  BSSY B7, `(.L_x_4002) ;  /* 0x000037c000077945 */ /* 0x000fe20003800000 */
[----:B--2---:R-:W-:-:S13]  /*12940*/  ISETP.GT.AND P0, PT, R2, RZ, PT ;  /* 0x000000ff0200720c */ /* 0x004fda0003f04270 */
[----:B------:R-:W-:Y:S05]  /*12950*/  @P0 BRA `(.L_x_4003) ;  /* 0x0000000000440947 */ /* 0x000fea0003800000 */
[----:B------:R-:W2:Y:S02]  /*12960*/  S2R R2, SR_TID.X ;  /* 0x0000000000027919 */ /* 0x000ea40000002100 */
[----:B--2---:R-:W-:-:S04]  /*12970*/  LOP3.LUT R2, R2, 0x7f, RZ, 0xc0, !PT ;  /* 0x0000007f02027812 */ /* 0x004fc800078ec0ff */
[----:B------:R-:W-:-:S13]  /*12980*/  ISETP.NE.AND P0, PT, R2, RZ, PT ;  /* 0x000000ff0200720c */ /* 0x000fda0003f05270 */
[----:B------:R-:W-:Y:S05]  /*12990*/  @P0 BRA `(.L_x_4004) ;  /* 0x0000003400d40947 */ /* 0x000fea0003800000 */
[----:B------:R-:W2:Y:S01]  /*129a0*/  S2R R5, SR_LANEID ;  /* 0x0000000000057919 */ /* 0x000ea20000000000 */
[----:B------:R-:W-:Y:S01]  /*129b0*/  VOTEU.ANY UR4, UPT, PT ;  /* 0x0000000000047886 */ /* 0x000fe200038e0100 */
[----:B-1----:R-:W1:Y:S01]  /*129c0*/  LDC.64 R2, c[0x0][0xc60] ;  /* 0x00031800ff027b82 */ /* 0x002e620000000a00 */
[----:B------:R-:W2:Y:S02]  /*129d0*/  FLO.U32 R0, UR4 ;  /* 0x0000000400007d00 */ /* 0x000ea400080e0000 */
[----:B--2---:R-:W-:-:S06]  /*129e0*/  ISETP.EQ.U32.AND P0, PT, R0, R5, PT ;  /* 0x000000050000720c */ /* 0x004fcc0003f02070 */
[----:B------:R-:W1:Y:S07]  /*129f0*/  POPC R5, UR4 ;  /* 0x0000000400057d09 */ /* 0x000e6e0008000000 */
[----:B-1----:R-:W2:Y:S01]  /*12a00*/  @P0 ATOMG.E.ADD.STRONG.GPU PT, R3, desc[UR40][R2.64], R5 ;  /* 0x00000005020309a8 */ /* 0x002ea200081ee1e8 */
[----:B------:R-:W1:Y:S02]  /*12a10*/  S2R R4, SR_LTMASK ;  /* 0x0000000000047919 */ /* 0x000e640000003900 */
[----:B-1----:R-:W-:-:S04]  /*12a20*/  LOP3.LUT R4, R4, UR4, RZ, 0xc0, !PT ;  /* 0x0000000404047c12 */ /* 0x002fc8000f8ec0ff */
[----:B------:R-:W1:Y:S01]  /*12a30*/  POPC R7, R4 ;  /* 0x0000000400077309 */ /* 0x000e620000000000 */
[----:B--2---:R-:W1:Y:S02]  /*12a40*/  SHFL.IDX PT, R0, R3, R0, 0x1f ;  /* 0x00001f0003007589 */ /* 0x004e6400000e0000 */
[----:B-1----:R-:W-:Y:S01]  /*12a50*/  IADD3 R16, R0, UR36, R7 ;  /* 0x0000002400107c10 */ /* 0x002fe2000fffe007 */
[----:B------:R-:W-:Y:S06]  /*12a60*/  BRA `(.L_x_4004) ;  /* 0x0000003400a07947 */ /* 0x000fec0003800000 */
.L_x_4003:
[----:B------:R-:W-:Y:S01]  /*12a70*/  IADD3 R0, R23, 0x22400, RZ ;  /* 0x0002240017007810 */ /* 0x000fe20007ffe0ff */
[----:B------:R-:W-:Y:S03]  /*12a80*/  BSSY B6, `(.L_x_4005) ;  /* 0x0000013000067945 */ /* 0x000fe60003800000 */
[----:B------:R-:W-:-:S13]  /*12a90*/  LOP3.LUT P0, RZ, R0, 0x3ff, RZ, 0xc0, !PT ;  /* 0x000003ff00ff7812 */ /* 0x000fda000780c0ff */
[----:B------:R-:W-:Y:S05]  /*12aa0*/  @!P0 BRA `(.L_x_4006) ;  /* 0x0000000000408947 */ /* 0x000fea0003800000 */
[----:B------:R-:W-:Y:S01]  /*12ab0*/  MOV R2, 0x0 ;  /* 0x0000000000027802 */ /* 0x000fe20000000f00 */
[----:B------:R-:W-:Y:S01]  /*12ac0*/  ULDC.64 UR6, c[0x4][0xf0] ;  /* 0x01003c0000067ab9 */ /* 0x000fe20000000a00 */
[----:B------:R-:W-:Y:S01]  /*12ad0*/  ULDC.64 UR8, c[0x4][0xf8] ;  /* 0x01003e0000087ab9 */ /* 0x000fe20000000a00 */
[----:B------:R-:W-:Y:S01]  /*12ae0*/  ULDC.64 UR4, c[0x4][0x40] ;  /* 0x0100100000047ab9 */ /* 0x000fe20000000a00 */
[----:B------:R-:W-:Y:S02]  /*12af0*/  IMAD.U32 R4, RZ, RZ, UR6 ;  /* 0x00000006ff047e24 */ /* 0x000fe4000f8e00ff */
[----:B-1----:R-:W1:Y:S01]  /*12b00*/  LDC.64 R2, c[0x4][R2] ;  /* 0x0100000002027b82 */ /* 0x002e620000000a00 */
[----:B------:R-:W-:Y:S02]  /*12b10*/  IMAD.U32 R5, RZ, RZ, UR7 ;  /* 0x00000007ff057e24 */ /* 0x000fe4000f8e00ff */
[----:B------:R-:W-:Y:S02]  /*12b20*/  IMAD.U32 R6, RZ, RZ, UR8 ;  /* 0x00000008ff067e24 */ /* 0x000fe4000f8e00ff */
[----:B------:R-:W-:-:S02]  /*12b30*/  IMAD.U32 R7, RZ, RZ, UR9 ;  /* 0x00000009ff077e24 */ /* 0x000fc4000f8e00ff */
[----:B------:R-:W-:Y:S02]  /*12b40*/  IMAD.U32 R10, RZ, RZ, UR4 ;  /* 0x00000004ff0a7e24 */ /* 0x000fe4000f8e00ff */
[----:B------:R-:W-:Y:S02]  /*12b50*/  IMAD.U32 R11, RZ, RZ, UR5 ;  /* 0x00000005ff0b7e24 */ /* 0x000fe4000f8e00ff */
[----:B0-----:R-:W-:Y:S02]  /*12b60*/  IMAD.MOV.U32 R8, RZ, RZ, 0x70 ;  /* 0x00000070ff087424 */ /* 0x001fe400078e00ff */
[----:B------:R-:W-:Y:S02]  /*12b70*/  IMAD.MOV.U32 R12, RZ, RZ, 0x1 ;  /* 0x00000001ff0c7424 */ /* 0x000fe400078e00ff */
[----:B------:R-:W-:-:S07]  /*12b80*/  IMAD.MOV.U32 R13, RZ, RZ, RZ ;  /* 0x000000ffff0d7224 */ /* 0x000fce00078e00ff */
[----:B------:R-:W-:-:S07]  /*12b90*/  LEPC R20, `(.L_x_4006) ;  /* 0x000000001014794e */ /* 0x000fce0000000000 */
[----:B-1----:R-:W-:Y:S05]  /*12ba0*/  CALL.ABS.NOINC R2 ;  /* 0x0000000002007343 */ /* 0x002fea0003c00000 */
.L_x_4006:
[----:B------:R-:W-:Y:S05]  /*12bb0*/  BSYNC B6 ;  /* 0x0000000000067941 */ /* 0x000fea0003800000 */
.L_x_4005:
        /* <DEDUP_REMOVED lines=8> */
[----:B-1----:R1:W2:Y:S01]  /*12c40*/  LDC.64 R2, c[0x4][R34] ;  /* 0x0100000022027b82 */ /* 0x0022a20000000a00 */
[----:B------:R-:W-:Y:S02]  /*12c50*/  IMAD.U32 R4, RZ, RZ, UR6 ;  /* 0x00000006ff047e24 */ /* 0x000fe4000f8e00ff */
[----:B------:R-:W-:Y:S02]  /*12c60*/  IMAD.U32 R5, RZ, RZ, UR7 ;  /* 0x00000007ff057e24 */ /* 0x000fe4000f8e00ff */
[----:B------:R-:W-:Y:S02]  /*12c70*/  IMAD.U32 R6, RZ, RZ, UR8 ;  /* 0x00000008ff067e24 */ /* 0x000fe4000f8e00ff */
[----:B------:R-:W-:-:S02]  /*12c80*/  IMAD.U32 R7, RZ, RZ, UR9 ;  /* 0x00000009ff077e24 */ /* 0x000fc4000f8e00ff */
[----:B------:R-:W-:Y:S02]  /*12c90*/  IMAD.U32 R10, RZ, RZ, UR4 ;  /* 0x00000004ff0a7e24 */ /* 0x000fe4000f8e00ff */
[----:B------:R-:W-:Y:S02]  /*12ca0*/  IMAD.U32 R11, RZ, RZ, UR5 ;  /* 0x00000005ff0b7e24 */ /* 0x000fe4000f8e00ff */
[----:B0-----:R-:W-:Y:S02]  /*12cb0*/  IMAD.MOV.U32 R8, RZ, RZ, 0x70 ;  /* 0x00000070ff087424 */ /* 0x001fe400078e00ff */
[----:B------:R-:W-:Y:S02]  /*12cc0*/  IMAD.MOV.U32 R12, RZ, RZ, 0x1 ;  /* 0x00000001ff0c7424 */ /* 0x000fe400078e00ff */
[----:B-1----:R-:W-:-:S07]  /*12cd0*/  IMAD.MOV.U32 R13, RZ, RZ, RZ ;  /* 0x000000ffff0d7224 */ /* 0x002fce00078e00ff */
[----:B------:R-:W-:-:S07]  /*12ce0*/  LEPC R20, `(.L_x_4009) ;  /* 0x000000001014794e */ /* 0x000fce0000000000 */
[----:B--2---:R-:W-:Y:S05]  /*12cf0*/  CALL.ABS.NOINC R2 ;  /* 0x0000000002007343 */ /* 0x004fea0003c00000 */
.L_x_4009:
        /* <DEDUP_REMOVED lines=15> */
.L_x_4008:
[----:B------:R-:W-:Y:S05]  /*12df0*/  BSYNC B6 ;  /* 0x0000000000067941 */ /* 0x000fea0003800000 */
.L_x_4007:
[----:B------:R-:W2:Y:S01]  /*12e00*/  LDL R34, [R1+0x4] ;  /* 0x0000040001227983 */ /* 0x000ea20000100800 */
[----:B------:R-:W-:Y:S01]  /*12e10*/  ULDC.64 UR4, c[0x0][0x9f8] ;  /* 0x00027e0000047ab9 */ /* 0x000fe20000000a00 */
[----:B------:R-:W3:Y:S01]  /*12e20*/  LDC R10, c[0x0][0x430] ;  /* 0x00010c00ff0a7b82 */ /* 0x000ee20000000800 */
[----:B------:R-:W-:Y:S01]  /*12e30*/  ISETP.NE.U32.AND P0, PT, RZ, UR4, PT ;  /* 0x00000004ff007c0c */ /* 0x000fe2000bf05070 */
[----:B------:R-:W4:Y:S03]  /*12e40*/  S2R R20, SR_TID.X ;  /* 0x0000000000147919 */ /* 0x000f260000002100 */
[----:B------:R-:W-:-:S13]  /*12e50*/  ISETP.NE.AND.EX P0, PT, RZ, UR5, PT, P0 ;  /* 0x00000005ff007c0c */ /* 0x000fda000bf05300 */
[----:B------:R-:W-:Y:S01]  /*12e60*/  @P0 IADD3 R2, P1, R27, UR4, RZ ;  /* 0x000000041b020c10 */ /* 0x000fe2000ff3e0ff */
[----:B------:R-:W0:Y:S01]  /*12e70*/  S2R R11, SR_TID.X ;  /* 0x00000000000b7919 */ /* 0x000e220000002100 */
[----:B------:R-:W-:Y:S02]  /*12e80*/  ULDC UR4, c[0x0][0x320] ;  /* 0x0000c80000047ab9 */ /* 0x000fe40000000800 */
[----:B-1----:R-:W-:-:S05]  /*12e90*/  @P0 IADD3.X R3, R29, UR5, RZ, P1, !PT ;  /* 0x000000051d030c10 */ /* 0x002fca0008ffe4ff */
[----:B------:R1:W2:Y:S01]  /*12ea0*/  @P0 LDG.E R30, desc[UR40][R2.64] ;  /* 0x00000028021e0981 */ /* 0x0002a2000c1e1900 */
[----:B----4-:R-:W-:-:S04]  /*12eb0*/  LOP3.LUT R20, R20, 0x7f, RZ, 0xc0, !PT ;  /* 0x0000007f14147812 */ /* 0x010fc800078ec0ff */
[----:B------:R-:W-:Y:S02]  /*12ec0*/  SHF.R.U32.HI R21, RZ, 0x3, R20 ;  /* 0x00000003ff157819 */ /* 0x000fe40000011614 */
[----:B------:R-:W4:Y:S02]  /*12ed0*/  S2R R20, SR_TID.X ;  /* 0x0000000000147919 */ /* 0x000f240000002100 */
[----:B----4-:R-:W-:-:S05]  /*12ee0*/  IMAD.SHL.U32 R20, R20, 0x10, RZ ;  /* 0x0000001014147824 */ /* 0x010fca00078e00ff */
[----:B------:R-:W-:Y:S02]  /*12ef0*/  LOP3.LUT R20, R21, 0x70, R20, 0xf8, !PT ;  /* 0x0000007015147812 */ /* 0x000fe400078ef814 */
[----:B------:R-:W4:Y:S01]  /*12f00*/  S2R R21, SR_TID.X ;  /* 0x0000000000157919 */ /* 0x000f220000002100 */
[----:B---3--:R-:W-:Y:S01]  /*12f10*/  ISETP.NE.AND P1, PT, R10, 0x1, PT ;  /* 0x000000010a00780c */ /* 0x008fe20003f25270 */
[----:B------:R-:W-:-:S12]  /*12f20*/  VIADD R31, R31, 0xffffffc0 ;  /* 0xffffffc01f1f7836 */ /* 0x000fd80000000000 */
[----:B------:R-:W3:Y:S08]  /*12f30*/  @P1 LDC R0, c[0x0][0x434] ;  /* 0x00010d00ff001b82 */ /* 0x000ef00000000800 */
[----:B-1----:R-:W1:Y:S01]  /*12f40*/  @P1 LDC R2, c[0x0][0x438] ;  /* 0x00010e00ff021b82 */ /* 0x002e620000000800 */
[----:B----4-:R-:W-:-:S05]  /*12f50*/  IMAD.SHL.U32 R21, R21, 0x8, RZ ;  /* 0x0000000815157824 */ /* 0x010fca00078e00ff */
[----:B------:R-:W-:-:S04]  /*12f60*/  LOP3.LUT R21, R21, 0x38, RZ, 0xc0, !PT ;  /* 0x0000003815157812 */ /* 0x000fc800078ec0ff */
[----:B------:R-:W-:-:S04]  /*12f70*/  LOP3.LUT R21, R21, 0x40, RZ, 0xfc, !PT ;  /* 0x0000004015157812 */ /* 0x000fc800078efcff */
[----:B------:R-:W-:Y:S02]  /*12f80*/  ISETP.GE.AND P2, PT, R21, UR4, PT ;  /* 0x0000000415007c0c */ /* 0x000fe4000bf46270 */
[----:B------:R-:W4:Y:S01]  /*12f90*/  S2R R21, SR_TID.X ;  /* 0x0000000000157919 */ /* 0x000f220000002100 */
[----:B------:R-:W-:Y:S02]  /*12fa0*/  IMAD.IADD R3, R20, 0x1, R31 ;  /* 0x0000000114037824 */ /* 0x000fe400078e021f */
[----:B0-----:R-:W-:Y:S02]  /*12fb0*/  IMAD.SHL.U32 R11, R11, 0x8, RZ ;  /* 0x000000080b0b7824 */ /* 0x001fe400078e00ff */
[----:B------:R-:W-:-:S03]  /*12fc0*/  IMAD.IADD R8, R3, 0x1, R33 ;  /* 0x0000000103087824 */ /* 0x000fc600078e0221 */
[----:B------:R-:W-:Y:S02]  /*12fd0*/  LOP3.LUT R11, R11, 0x38, RZ, 0xc0, !PT ;  /* 0x000000380b0b7812 */ /* 0x000fe400078ec0ff */
[----:B------:R-:W-:-:S04]  /*12fe0*/  LOP3.LUT R22, R22, 0xffffffbf, RZ, 0xc0, !PT ;  /* 0xffffffbf16167812 */ /* 0x000fc800078ec0ff */
[----:B------:R-:W-:Y:S01]  /*12ff0*/  @P2 LOP3.LUT R22, R22, 0x40, RZ, 0xfc, !PT ;  /* 0x0000004016162812 */ /* 0x000fe200078efcff */
[----:B------:R-:W0:Y:S01]  /*13000*/  S2R R12, SR_TID.X ;  /* 0x00000000000c7919 */ /* 0x000e220000002100 */
[----:B------:R-:W-:Y:S02]  /*13010*/  SEL R9, RZ, 0xffffffff, P2 ;  /* 0xffffffffff097807 */ /* 0x000fe40001000000 */
[----:B------:R-:W-:Y:S01]  /*13020*/  LOP3.LUT R22, R22, 0xffffff7f, RZ, 0xc0, !PT ;  /* 0xffffff7f16167812 */ /* 0x000fe200078ec0ff */
[----:B----4-:R-:W-:-:S05]  /*13030*/  IMAD.SHL.U32 R21, R21, 0x8, RZ ;  /* 0x0000000815157824 */ /* 0x010fca00078e00ff */
[----:B------:R-:W-:Y:S01]  /*13040*/  LOP3.LUT R21, R21, 0x38, RZ, 0xc0, !PT ;  /* 0x0000003815157812 */ /* 0x000fe200078ec0ff */
[----:B------:R-:W-:Y:S02]  /*13050*/  IMAD.SHL.U32 R9, R9, 0x2, RZ ;  /* 0x0000000209097824 */ /* 0x000fe400078e00ff */
[----:B------:R-:W-:Y:S02]  /*13060*/  IMAD.MOV.U32 R36, RZ, RZ, RZ ;  /* 0x000000ffff247224 */ /* 0x000fe400078e00ff */
[----:B0-----:R-:W-:-:S05]  /*13070*/  IMAD.SHL.U32 R12, R12, 0x8, RZ ;  /* 0x000000080c0c7824 */ /* 0x001fca00078e00ff */
[----:B------:R-:W-:-:S04]  /*13080*/  LOP3.LUT R12, R12, 0x38, RZ, 0xc0, !PT ;  /* 0x000000380c0c7812 */ /* 0x000fc800078ec0ff */
[----:B------:R-:W-:Y:S01]  /*13090*/  LOP3.LUT R12, R12, 0x180, RZ, 0xfc, !PT ;  /* 0x000001800c0c7812 */ /* 0x000fe200078efcff */
[----:B------:R-:W-:Y:S01]  /*130a0*/  UMOV UR5, 0xffffffff ;  /* 0xffffffff00057882 */ /* 0x000fe20000000000 */
[----:B--2---:R-:W-:Y:S01]  /*130b0*/  ISETP.GE.AND P0, PT, R3, R34, PT ;  /* 0x000000220300720c */ /* 0x004fe20003f06270 */
[----:B---3--:R-:W-:-:S03]  /*130c0*/  @P1 IMAD.HI.U32 R3, R8, R0, RZ ;  /* 0x0000000008031227 */ /* 0x008fc600078e00ff */
[----:B------:R-:W-:Y:S01]  /*130d0*/  ISETP.GT.U32.OR P0, PT, R20, 0x3f, P0 ;  /* 0x0000003f1400780c */ /* 0x000fe20000704470 */
[----:B------:R-:W-:Y:S01]  /*130e0*/  IMAD.MOV.U32 R0, RZ, RZ, R8 ;  /* 0x000000ffff007224 */ /* 0x000fe200078e0008 */
[----:B-1----:R-:W-:Y:S02]  /*130f0*/  @P1 SHF.R.U32.HI R0, RZ, R2, R3 ;  /* 0x00000002ff001219 */ /* 0x002fe40000011603 */
[----:B------:R-:W-:Y:S02]  /*13100*/  ISETP.GE.AND P1, PT, R11, UR4, PT ;  /* 0x000000040b007c0c */ /* 0x000fe4000bf26270 */
[C---:B------:R-:W-:Y:S02]  /*13110*/  LOP3.LUT R34, R21.reuse, 0x80, RZ, 0xfc, !PT ;  /* 0x0000008015227812 */ /* 0x040fe400078efcff */
[----:B------:R-:W-:Y:S02]  /*13120*/  LOP3.LUT R21, R21, 0xc0, RZ, 0xfc, !PT ;  /* 0x000000c015157812 */ /* 0x000fe400078efcff */
[----:B------:R-:W-:-:S03]  /*13130*/  SEL R4, RZ, 0x1, P1 ;  /* 0x00000001ff047807 */ /* 0x000fc60000800000 */
[----:B------:R-:W0:Y:S04]  /*13140*/  @!P0 LDC.64 R2, c[0x0][0x428] ;  /* 0x00010a00ff028b82 */ /* 0x000e280000000a00 */
[----:B------:R-:W-:Y:S02]  /*13150*/  @P1 LOP3.LUT R22, R22, 0x80, RZ, 0xfc, !PT ;  /* 0x0000008016161812 */ /* 0x000fe400078efcff */
[----:B------:R-:W-:Y:S02]  /*13160*/  ISETP.GE.AND P1, PT, R21, UR4, PT ;  /* 0x0000000415007c0c */ /* 0x000fe4000bf26270 */
[----:B------:R-:W1:Y:S01]  /*13170*/  S2R R21, SR_TID.X ;  /* 0x0000000000157919 */ /* 0x000e620000002100 */
[----:B------:R-:W-:Y:S02]  /*13180*/  LOP3.LUT R9, R9, 0x2, R4, 0xe2, !PT ;  /* 0x0000000209097812 */ /* 0x000fe400078ee204 */
[----:B------:R-:W-:Y:S01]  /*13190*/  ISETP.GE.AND P2, PT, R34, UR4, PT ;  /* 0x0000000422007c0c */ /* 0x000fe2000bf46270 */
[----:B------:R-:W2:Y:S01]  /*131a0*/  @!P0 LDC.64 R4, c[0x0][0x418] ;  /* 0x00010600ff048b82 */ /* 0x000ea20000000a00 */
[----:B------:R-:W-:-:S02]  /*131b0*/  SEL R7, RZ, 0x8, P1 ;  /* 0x00000008ff077807 */ /* 0x000fc40000800000 */
[----:B------:R-:W-:Y:S02]  /*131c0*/  SEL R6, RZ, 0x4, P2 ;  /* 0x00000004ff067807 */ /* 0x000fe40001000000 */
[----:B------:R-:W-:Y:S02]  /*131d0*/  SHF.R.S32.HI R34, RZ, 0x1f, R30 ;  /* 0x0000001fff227819 */ /* 0x000fe4000001141e */
[----:B------:R-:W-:Y:S01]  /*131e0*/  LOP3.LUT R9, R7, R9, R6, 0xfe, !PT ;  /* 0x0000000907097212 */ /* 0x000fe200078efe06 */
[--C-:B------:R-:W-:Y:S01]  /*131f0*/  @!P0 IMAD.MOV.U32 R6, RZ, RZ, R0.reuse ;  /* 0x000000ffff068224 */ /* 0x100fe200078e0000 */
[----:B------:R-:W-:Y:S02]  /*13200*/  @!P0 SHF.R.S32.HI R7, RZ, 0x1f, R0 ;  /* 0x0000001fff078819 */ /* 0x000fe40000011400 */
[----:B------:R-:W-:Y:S01]  /*13210*/  LOP3.LUT R22, R22, 0xffffffdf, RZ, 0xc0, !PT ;  /* 0xffffffdf16167812 */ /* 0x000fe200078ec0ff */
[----:B0-----:R-:W-:-:S03]  /*13220*/  @!P0 IMAD.WIDE.U32 R6, R30, R2, R6 ;  /* 0x000000021e068225 */ /* 0x001fc600078e0006 */
[----:B------:R-:W-:Y:S01]  /*13230*/  @P2 LOP3.LUT R22, R22, 0x20, RZ, 0xfc, !PT ;  /* 0x0000002016162812 */ /* 0x000fe200078efcff */
[----:B------:R-:W-:-:S03]  /*13240*/  @!P0 IMAD R2, R34, R2, RZ ;  /* 0x0000000222028224 */ /* 0x000fc600078e02ff */
[----:B------:R-:W-:Y:S01]  /*13250*/  LOP3.LUT R22, R22, 0xffffffef, RZ, 0xc0, !PT ;  /* 0xffffffef16167812 */ /* 0x000fe200078ec0ff */
[----:B------:R-:W-:-:S03]  /*13260*/  @!P0 IMAD R3, R30, R3, R2 ;  /* 0x000000031e038224 */ /* 0x000fc600078e0202 */
[----:B------:R-:W-:Y:S02]  /*13270*/  @P1 LOP3.LUT R22, R22, 0x10, RZ, 0xfc, !PT ;  /* 0x0000001016161812 */ /* 0x000fe400078efcff */
[----:B--2---:R-:W-:Y:S01]  /*13280*/  @!P0 LEA R4, P1, R6, R4, 0x2 ;  /* 0x0000000406048211 */ /* 0x004fe200078210ff */
[----:B------:R-:W-:Y:S02]  /*13290*/  @!P0 IMAD.IADD R3, R7, 0x1, R3 ;  /* 0x0000000107038824 */ /* 0x000fe400078e0203 */
[----:B-1----:R-:W-:-:S03]  /*132a0*/  IMAD.SHL.U32 R21, R21, 0x8, RZ ;  /* 0x0000000815157824 */ /* 0x002fc600078e00ff */
[----:B------:R-:W-:Y:S02]  /*132b0*/  @!P0 LEA.HI.X R5, R6, R5, R3, 0x2, P1 ;  /* 0x0000000506058211 */ /* 0x000fe400008f1403 */
[----:B------:R-:W-:-:S03]  /*132c0*/  LOP3.LUT R21, R21, 0x38, RZ, 0xc0, !PT ;  /* 0x0000003815157812 */ /* 0x000fc600078ec0ff */
[----:B------:R0:W5:Y:S01]  /*132d0*/  @!P0 LDG.E R36, desc[UR40][R4.64] ;  /* 0x0000002804248981 */ /* 0x000162000c1e1900 */
[----:B------:R-:W-:Y:S02]  /*132e0*/  ISETP.GE.AND P0, PT, R12, UR4, PT ;  /* 0x000000040c007c0c */ /* 0x000fe4000bf06270 */
[C---:B------:R-:W-:Y:S02]  /*132f0*/  LOP3.LUT R13, R21.reuse, 0x100, RZ, 0xfc, !PT ;  /* 0x00000100150d7812 */ /* 0x040fe400078efcff */
[----:B------:R-:W-:Y:S02]  /*13300*/  LOP3.LUT R12, R21, 0x140, RZ, 0xfc, !PT ;  /* 0x00000140150c7812 */ /* 0x000fe400078efcff */
[----:B------:R-:W-:Y:S02]  /*13310*/  ISETP.GE.AND P3, PT, R13, UR4, PT ;  /* 0x000000040d007c0c */ /* 0x000fe4000bf66270 */
[----:B------:R-:W-:Y:S02]  /*13320*/  ISETP.GE.AND P2, PT, R12, UR4, PT ;  /* 0x000000040c007c0c */ /* 0x000fe4000bf46270 */
[----:B0-----:R-:W-:-:S02]  /*13330*/  SEL R4, RZ, 0x10, P3 ;  /* 0x00000010ff047807 */ /* 0x001fc40001800000 */
[----:B------:R-:W-:Y:S01]  /*13340*/  SEL R5, RZ, 0x20, P2 ;  /* 0x00000020ff057807 */ /* 0x000fe20001000000 */
[----:B------:R-:W-:Y:S01]  /*13350*/  IMAD.MOV R0, RZ, RZ, -R0 ;  /* 0x000000ffff007224 */ /* 0x000fe200078e0a00 */
[----:B------:R-:W-:Y:S02]  /*13360*/  SEL R3, RZ, 0x40, P0 ;  /* 0x00000040ff037807 */ /* 0x000fe40000000000 */
[----:B------:R-:W-:Y:S01]  /*13370*/  LOP3.LUT R4, R5, R9, R4, 0xfe, !PT ;  /* 0x0000000905047212 */ /* 0x000fe200078efe04 */
[----:B------:R-:W-:-:S03]  /*13380*/  IMAD R0, R10, R0, R8 ;  /* 0x000000000a007224 */ /* 0x000fc600078e0208 */
[----:B------:R-:W-:Y:S02]  /*13390*/  LOP3.LUT R3, R4, R3, RZ, 0xfc, !PT ;  /* 0x0000000304037212 */ /* 0x000fe400078efcff */
[----:B------:R-:W-:Y:S02]  /*133a0*/  LOP3.LUT R14, R21, 0x1c0, RZ, 0xfc, !PT ;  /* 0x000001c0150e7812 */ /* 0x000fe400078efcff */
[----:B------:R-:W-:Y:S01]  /*133b0*/  LOP3.LUT R22, R22, 0xfffffff7, RZ, 0xc0, !PT ;  /* 0xfffffff716167812 */ /* 0x000fe200078ec0ff */
[----:B------:R0:W-:Y:S01]  /*133c0*/  STL [R1+0x38], R3 ;  /* 0x0000380301007387 */ /* 0x0001e20000100800 */
[----:B------:R-:W-:Y:S01]  /*133d0*/  ISETP.GE.AND P0, PT, R14, UR4, PT ;  /* 0x000000040e007c0c */ /* 0x000fe2000bf06270 */
[----:B------:R-:W-:Y:S02]  /*133e0*/  ULDC UR4, c[0x0][0x2f4] ;  /* 0x0000bd0000047ab9 */ /* 0x000fe40000000800 */
[----:B------:R0:W-:Y:S01]  /*133f0*/  STL [R1], R0 ;  /* 0x0000000001007387 */ /* 0x0001e20000100800 */
[----:B------:R-:W-:-:S02]  /*13400*/  @P3 LOP3.LUT R22, R22, 0x8, RZ, 0xfc, !PT ;  /* 0x0000000816163812 */ /* 0x000fc400078efcff */
[----:B------:R-:W-:Y:S02]  /*13410*/  SEL R2, RZ, 0x80, P0 ;  /* 0x00000080ff027807 */ /* 0x000fe40000000000 */
[----:B------:R-:W-:Y:S02]  /*13420*/  ISETP.GE.AND P0, PT, R11, UR4, PT ;  /* 0x000000040b007c0c */ /* 0x000fe4000bf06270 */
[----:B------:R-:W-:-:S04]  /*13430*/  LOP3.LUT R22, R22, 0xfffffffb, RZ, 0xc0, !PT ;  /* 0xfffffffb16167812 */ /* 0x000fc800078ec0ff */
[----:B------:R-:W-:-:S04]  /*13440*/  @P2 LOP3.LUT R22, R22, 0x4, RZ, 0xfc, !PT ;  /* 0x0000000416162812 */ /* 0x000fc800078efcff */
[----:B------:R-:W-:-:S04]  /*13450*/  LOP3.LUT R22, R22, 0xfffffffd, RZ, 0xc0, !PT ;  /* 0xfffffffd16167812 */ /* 0x000fc800078ec0ff */
[----:B------:R-:W-:Y:S01]  /*13460*/  @P0 LOP3.LUT R22, R22, 0x2, RZ, 0xfc, !PT ;  /* 0x0000000216160812 */ /* 0x000fe200078efcff */
[----:B0-----:R-:W-:Y:S06]  /*13470*/  BRA.DIV UR5, `(.L_x_4010) ;  /* 0x0000004605dc7947 */ /* 0x001fec000b800000 */
.L_x_4114:
[----:B------:R-:W-:Y:S02]  /*13480*/  LOP3.LUT R2, R3, R2, RZ, 0xfc, !PT ;  /* 0x0000000203027212 */ /* 0x000fe400078efcff */
[----:B------:R-:W-:Y:S02]  /*13490*/  LOP3.LUT R0, R37, 0x2, RZ, 0xfc, !PT ;  /* 0x0000000225007812 */ /* 0x000fe400078efcff */
[----:B------:R-:W-:Y:S01]  /*134a0*/  ISETP.GT.U32.AND P1, PT, R20, 0x3f, PT ;  /* 0x0000003f1400780c */ /* 0x000fe20003f24070 */
[----:B------:R0:W-:Y:S01]  /*134b0*/  STL [R1+0x10], R2 ;  /* 0x0000100201007387 */ /* 0x0001e20000100800 */
[----:B------:R-:W-:Y:S02]  /*134c0*/  ISETP.NE.AND P0, PT, R0, 0x3, PT ;  /* 0x000000030000780c */ /* 0x000fe40003f05270 */
[----:B------:R-:W-:Y:S02]  /*134d0*/  LOP3.LUT R22, R22, 0xfffffeff, RZ, 0xc0, !PT ;  /* 0xfffffeff16167812 */ /* 0x000fe400078ec0ff */
[----:B------:R-:W-:-:S02]  /*134e0*/  SHF.R.S32.HI R29, RZ, 0x1f, R18 ;  /* 0x0000001fff1d7819 */ /* 0x000fc40000011412 */
[----:B------:R-:W-:-:S05]  /*134f0*/  LOP3.LUT R22, R22, 0xfffffffe, RZ, 0xc0, !PT ;  /* 0xfffffffe16167812 */ /* 0x000fca00078ec0ff */
[----:B------:R-:W-:-:S04]  /*13500*/  @P1 LOP3.LUT R22, R22, 0x1, RZ, 0xfc, !PT ;  /* 0x0000000116161812 */ /* 0x000fc800078efcff */
[----:B------:R-:W-:Y:S01]  /*13510*/  @P0 LOP3.LUT R22, R22, 0x100, RZ, 0xfc, !PT ;  /* 0x0000010016160812 */ /* 0x000fe200078efcff */
[----:B0-----:R-:W-:Y:S06]  /*13520*/  @!P0 BRA `(.L_x_4011) ;  /* 0x0000000000048947 */ /* 0x001fec0003800000 */
[----:B------:R-:W-:Y:S01]  /*13530*/  BPT.TRAP 0x1 ;  /* 0x000000040000795c */ /* 0x000fe20000300000 */
.L_x_4011:
[----:B------:R-:W-:Y:S01]  /*13540*/  IMAD R27, R25, 0x8, R23 ;  /* 0x00000008191b7824 */ /* 0x000fe200078e0217 */
[----:B------:R-:W-:Y:S01]  /*13550*/  SHF.L.U32 R0, R26, 0x1f, RZ ;  /* 0x0000001f1a007819 */ /* 0x000fe200000006ff */
[----:B------:R-:W-:Y:S03]  /*13560*/  BSSY B0, `(.L_x_4012) ;  /* 0x0000003000007945 */ /* 0x000fe60003800000 */
[----:B------:R-:W0:Y:S02]  /*13570*/  SYNCS.PHASECHK.TRANS64.TRYWAIT P0, [R27+URZ+0x28c40], R0 ;  /* 0x028c40001b0075a7 */ /* 0x000e24000800017f */
[----:B0-----:R-:W-:Y:S05]  /*13580*/  @!P0 BRA `(.L_x_4013) ;  /* 0x0000004400cc8947 */ /* 0x001fea0003800000 */
.L_x_4115:
[----:B------:R-:W-:Y:S05]  /*13590*/  BSYNC B0 ;  /* 0x0000000000007941 */ /* 0x000fea0003800000 */
.L_x_4012:
[----:B------:R-:W0:Y:S01]  /*135a0*/  LDL R2, [R1] ;  /* 0x0000000001027983 */ /* 0x000e220000100800 */
[----:B------:R-:W-:-:S03]  /*135b0*/  ULDC.64 UR4, c[0x0][0x300] ;  /* 0x0000c00000047ab9 */ /* 0x000fc60000000a00 */
[----:B------:R-:W2:Y:S01]  /*135c0*/  LDL R6, [R1+0x4] ;  /* 0x0000040001067983 */ /* 0x000ea20000100800 */
[----:B-----5:R-:W-:Y:S02]  /*135d0*/  SHF.R.S32.HI R4, RZ, 0x1f, R36 ;  /* 0x0000001fff047819 */ /* 0x020fe40000011424 */
[----:B------:R-:W-:Y:S01]  /*135e0*/  LOP3.LUT P2, RZ, R22, 0x2, RZ, 0xc0, !PT ;  /* 0x0000000216ff7812 */ /* 0x000fe2000784c0ff */
[----:B------:R-:W1:Y:S02]  /*135f0*/  S2R R7, SR_TID.X ;  /* 0x0000000000077919 */ /* 0x000e640000002100 */
        /* <DEDUP_REMOVED lines=11> */
[----:B-1----:R-:W0:Y:S01]  /*136b0*/  S2R R4, SR_TID.X ;  /* 0x0000000000047919 */ /* 0x002e220000002100 */
[----:B------:R-:W-:-:S04]  /*136c0*/  IMAD.WIDE.U32 R2, R36, UR4, R2 ;  /* 0x0000000424027c25 */ /* 0x000fc8000f8e0002 */
[----:B------:R-:W-:Y:S01]  /*136d0*/  IMAD R0, R36, UR5, R0 ;  /* 0x0000000524007c24 */ /* 0x000fe2000f8e0200 */
[----:B------:R-:W-:-:S03]  /*136e0*/  ULDC.64 UR4, c[0x0][0x308] ;  /* 0x0000c20000047ab9 */ /* 0x000fc60000000a00 */
[----:B------:R-:W-:Y:S02]  /*136f0*/  IMAD.IADD R3, R3, 0x1, R0 ;  /* 0x0000000103037824 */ /* 0x000fe400078e0200 */
[----:B------:R-:W-:Y:S02]  /*13700*/  IMAD R0, R29, UR4, RZ ;  /* 0x000000041d007c24 */ /* 0x000fe4000f8e02ff */
[----:B------:R-:W-:-:S04]  /*13710*/  IMAD.WIDE.U32 R2, R18, UR4, R2 ;  /* 0x0000000412027c25 */ /* 0x000fc8000f8e0002 */
[----:B------:R-:W-:Y:S01]  /*13720*/  IMAD R0, R18, UR5, R0 ;  /* 0x0000000512007c24 */ /* 0x000fe2000f8e0200 */
[----:B------:R-:W-:Y:S01]  /*13730*/  ULDC.64 UR4, c[0x0][0x2e8] ;  /* 0x0000ba0000047ab9 */ /* 0x000fe20000000a00 */
[----:B0-----:R-:W-:-:S04]  /*13740*/  LOP3.LUT R4, R4, 0x7f, RZ, 0xc0, !PT ;  /* 0x0000007f04047812 */ /* 0x001fc800078ec0ff */
[----:B------:R-:W-:Y:S01]  /*13750*/  SHF.R.U32.HI R5, RZ, 0x3, R4 ;  /* 0x00000003ff057819 */ /* 0x000fe20000011604 */
[----:B------:R-:W-:Y:S01]  /*13760*/  IMAD.IADD R4, R3, 0x1, R0 ;  /* 0x0000000103047824 */ /* 0x000fe200078e0200 */
[C---:B------:R-:W-:Y:S01]  /*13770*/  LEA R0, P0, R2.reuse, UR4, 0x1 ;  /* 0x0000000402007c11 */ /* 0x040fe2000f8008ff */
[----:B------:R-:W-:Y:S01]  /*13780*/  UMOV UR4, 0xffffffff ;  /* 0xffffffff00047882 */ /* 0x000fe20000000000 */
[----:B--2---:R-:W-:Y:S01]  /*13790*/  IADD3 R31, -R5, R6, -R31 ;  /* 0x00000006051f7210 */ /* 0x004fe20007ffe91f */
[----:B------:R-:W-:Y:S01]  /*137a0*/  IMAD R5, R25, 0x1000, R35 ;  /* 0x0000100019057824 */ /* 0x000fe200078e0223 */
[----:B------:R-:W-:Y:S02]  /*137b0*/  LEA.HI.X R4, R2, UR5, R4, 0x1, P0 ;  /* 0x0000000502047c11 */ /* 0x000fe400080f0c04 */
[----:B------:R-:W-:Y:S01]  /*137c0*/  ISETP.GE.AND P0, PT, R31, 0x1, PT ;  /* 0x000000011f00780c */ /* 0x000fe20003f06270 */
[----:B------:R-:W-:-:S12]  /*137d0*/  BRA.DIV UR4, `(.L_x_4014) ;  /* 0x00000046044c7947 */ /* 0x000fd8000b800000 */
[----:B------:R-:W0:Y:S01]  /*137e0*/  SHFL.IDX PT, R3, R0, RZ, 0x181f ;  /* 0x00181fff00037589 */ /* 0x000e2200000e0000 */
[----:B------:R-:W-:-:S03]  /*137f0*/  @P0 IMAD R6, R5, 0x2, R23 ;  /* 0x0000000205060824 */ /* 0x000fc600078e0217 */
[----:B------:R-:W1:Y:S01]  /*13800*/  SHFL.IDX PT, R2, R4, RZ, 0x181f ;  /* 0x00181fff04027589 */ /* 0x000e6200000e0000 */
[----:B0-----:R-:W-:-:S04]  /*13810*/  @P0 LEA R3, P1, R7, R3, 0x1 ;  /* 0x0000000307030211 */ /* 0x001fc800078208ff */
[----:B-1----:R-:W-:-:S04]  /*13820*/  @P0 IADD3.X R2, RZ, R2, RZ, P1, !PT ;  /* 0x00000002ff020210 */ /* 0x002fc80000ffe4ff */
        /* <DEDUP_REMOVED lines=17> */
[----:B------:R-:W-:Y:S01]  /*13940*/  @P0 IMAD R6, R5, 0x2, R23 ;  /* 0x0000000205060824 */ /* 0x000fe200078e0217 */
        /* <DEDUP_REMOVED lines=9> */
.L_x_4125:
[----:B------:R-:W-:-:S13]  /*139e0*/  ISETP.GE.AND P0, PT, R31, 0x31, PT ;  /* 0x000000311f00780c */ /* 0x000fda0003f06270 */
[----:B01----:R-:W-:Y:S01]  /*139f0*/  @P0 LEA R2, P1, R7, R0, 0x1 ;  /* 0x0000000007020211 */ /* 0x003fe200078208ff */
        /* <DEDUP_REMOVED lines=8> */
.L_x_4015:
        /* <DEDUP_REMOVED lines=11> */
.L_x_4016:
[----:B------:R1:W5:Y:S01]  /*13b30*/  LDL.LU R0, [R1+0x14] ;  /* 0x0000140001007983 */ /* 0x0003620000300800 */
[----:B------:R1:W-:Y:S03]  /*13b40*/  SYNCS.ARRIVE.TRANS64.A1T0 RZ, [R27+URZ+0x28c30], RZ ;  /* 0x028c30ff1bff79a7 */ /* 0x0003e6000810003f */
[----:B------:R1:W5:Y:S04]  /*13b50*/  LDL.LU R4, [R1+0xc] ;  /* 0x00000c0001047983 */ /* 0x0003680000300800 */
[----:B0-----:R1:W5:Y:S02]  /*13b60*/  LDL R3, [R1+0x10] ;  /* 0x0000100001037983 */ /* 0x0013640000100800 */
[----:B------:R-:W-:Y:S05]  /*13b70*/  WARPSYNC.ALL ;  /* 0x0000000000007948 */ /* 0x000fea0003800000 */
[----:B------:R-:W-:Y:S01]  /*13b80*/  ULDC.64 UR4, c[0x0][0xa00] ;  /* 0x0002800000047ab9 */ /* 0x000fe20000000a00 */
[----:B------:R-:W-:Y:S01]  /*13b90*/  BSSY B6, `(.L_x_4017) ;  /* 0x0000025000067945 */ /* 0x000fe20003800000 */
[----:B------:R-:W-:Y:S01]  /*13ba0*/  BAR.SYNC.DEFER_BLOCKING 0x8, 0x100 ;  /* 0x0204000000007b1d */ /* 0x000fe20000010000 */
[----:B------:R-:W-:-:S04]  /*13bb0*/  ISETP.NE.U32.AND P0, PT, RZ, UR4, PT ;  /* 0x00000004ff007c0c */ /* 0x000fc8000bf05070 */
[----:B------:R-:W-:Y:S01]  /*13bc0*/  ISETP.NE.AND.EX P0, PT, RZ, UR5, PT, P0 ;  /* 0x00000005ff007c0c */ /* 0x000fe2000bf05300 */
[----:B------:R-:W-:-:S03]  /*13bd0*/  ULDC.64 UR4, c[0x0][0x298] ;  /* 0x0000a60000047ab9 */ /* 0x000fc60000000a00 */
[----:B------:R-:W-:-:S05]  /*13be0*/  SEL R5, R32, RZ, !P0 ;  /* 0x000000ff20057207 */ /* 0x000fca0004000000 */
[----:B------:R0:W-:Y:S01]  /*13bf0*/  STL [R1+0x28], R5 ;  /* 0x0000280501007387 */ /* 0x0001e20000100800 */
[----:B-----5:R-:W-:Y:S02]  /*13c00*/  SEL R2, R0, RZ, !P0 ;  /* 0x000000ff00027207 */ /* 0x020fe40004000000 */
[----:B------:R-:W-:-:S03]  /*13c10*/  SHF.R.S32.HI R0, RZ, 0x1f, R4 ;  /* 0x0000001fff007819 */ /* 0x000fc60000011404 */
[----:B------:R2:W-:Y:S01]  /*13c20*/  STL [R1+0x14], R2 ;  /* 0x0000140201007387 */ /* 0x0005e20000100800 */
[----:B------:R-:W-:Y:S01]  /*13c30*/  PRMT R32, R3, 0x8880, RZ ;  /* 0x0000888003207816 */ /* 0x000fe200000000ff */
[----:B------:R-:W-:-:S03]  /*13c40*/  IMAD R0, R0, UR4, RZ ;  /* 0x0000000400007c24 */ /* 0x000fc6000f8e02ff */
[----:B------:R-:W-:Y:S01]  /*13c50*/  PRMT R32, R32, 0x7710, RZ ;  /* 0x0000771020207816 */ /* 0x000fe200000000ff */
[C---:B------:R-:W-:Y:S02]  /*13c60*/  IMAD R0, R4.reuse, UR5, R0 ;  /* 0x0000000504007c24 */ /* 0x040fe4000f8e0200 */
[----:B0-----:R-:W-:-:S04]  /*13c70*/  IMAD.WIDE.U32 R4, R4, UR4, RZ ;  /* 0x0000000404047c25 */ /* 0x001fc8000f8e00ff */
[----:B------:R-:W-:Y:S01]  /*13c80*/  IMAD.IADD R0, R5, 0x1, R0 ;  /* 0x0000000105007824 */ /* 0x000fe200078e0200 */
[----:B------:R0:W-:Y:S01]  /*13c90*/  STL.64 [R1+0x20], R4 ;  /* 0x0000200401007387 */ /* 0x0001e20000100a00 */
[----:B--2---:R-:W-:-:S03]  /*13ca0*/  VIADD R2, R23, 0x20400 ;  /* 0x0002040017027836 */ /* 0x004fc60000000000 */
[----:B------:R0:W-:Y:S02]  /*13cb0*/  STL [R1+0xc], R0 ;  /* 0x00000c0001007387 */ /* 0x0001e40000100800 */
[----:B------:R-:W-:-:S13]  /*13cc0*/  LOP3.LUT P0, RZ, R2, 0x3ff, RZ, 0xc0, !PT ;  /* 0x000003ff02ff7812 */ /* 0x000fda000780c0ff */
        /* <DEDUP_REMOVED lines=17> */
.L_x_4018:
[----:B------:R-:W-:Y:S05]  /*13de0*/  BSYNC B6 ;  /* 0x0000000000067941 */ /* 0x000fea0003800000 */
.L_x_4017:
[----:B------:R-:W2:Y:S01]  /*13df0*/  LDL.LU R0, [R1+0xc] ;  /* 0x00000c0001007983 */ /* 0x000ea20000300800 */
[----:B------:R-:W-:Y:S01]  /*13e00*/  ULDC.64 UR4, c[0x0][0x2d8] ;  /* 0x0000b60000047ab9 */ /* 0x000fe20000000a00 */
[----:B------:R-:W0:Y:S02]  /*13e10*/  LDC R7, c[0x0][0x448] ;  /* 0x00011200ff077b82 */ /* 0x000e240000000800 */
[----:B------:R-:W2:Y:S04]  /*13e20*/  LDL.LU.64 R2, [R1+0x20] ;  /* 0x0000200001027983 */ /* 0x000ea80000300a00 */
[----:B------:R-:W3:Y:S04]  /*13e30*/  LDL.LU R20, [R1+0x14] ;  /* 0x0000140001147983 */ /* 0x000ee80000300800 */
[----:B------:R-:W4:Y:S04]  /*13e40*/  LDL.LU R21, [R1+0x28] ;  /* 0x0000280001157983 */ /* 0x000f280000300800 */
[----:B------:R0:W5:Y:S02]  /*13e50*/  LDL R8, [R1+0x34] ;  /* 0x0000340001087983 */ /* 0x0001640000100800 */
[----:B0-----:R-:W-:-:S13]  /*13e60*/  ISETP.NE.AND P0, PT, R7, 0x1, PT ;  /* 0x000000010700780c */ /* 0x001fda0003f05270 */
[----:B------:R-:W0:Y:S08]  /*13e70*/  @P0 LDC R5, c[0x0][0x44c] ;  /* 0x00011300ff050b82 */ /* 0x000e300000000800 */
[----:B------:R-:W1:Y:S01]  /*13e80*/  @P0 LDC R6, c[0x0][0x450] ;  /* 0x00011400ff060b82 */ /* 0x000e620000000800 */
[----:B--2---:R-:W-:Y:S02]  /*13e90*/  IMAD.MOV.U32 R3, RZ, RZ, R0 ;  /* 0x000000ffff037224 */ /* 0x004fe400078e0000 */
[----:B------:R-:W-:-:S02]  /*13ea0*/  IMAD R0, R29, UR4, RZ ;  /* 0x000000041d007c24 */ /* 0x000fc4000f8e02ff */
[----:B------:R-:W-:-:S04]  /*13eb0*/  IMAD.WIDE.U32 R2, R18, UR4, R2 ;  /* 0x0000000412027c25 */ /* 0x000fc8000f8e0002 */
[----:B------:R-:W-:Y:S01]  /*13ec0*/  IMAD R0, R18, UR5, R0 ;  /* 0x0000000512007c24 */ /* 0x000fe2000f8e0200 */
[----:B------:R-:W-:-:S03]  /*13ed0*/  ULDC.64 UR4, c[0x0][0x2e0] ;  /* 0x0000b80000047ab9 */ /* 0x000fc60000000a00 */
[----:B------:R-:W-:Y:S02]  /*13ee0*/  IMAD.IADD R3, R3, 0x1, R0 ;  /* 0x0000000103037824 */ /* 0x000fe400078e0200 */
[----:B---3--:R-:W-:Y:S02]  /*13ef0*/  IMAD R0, R20, UR4, RZ ;  /* 0x0000000414007c24 */ /* 0x008fe4000f8e02ff */
[----:B------:R-:W2:Y:S01]  /*13f00*/  S2R R20, SR_TID.X ;  /* 0x0000000000147919 */ /* 0x000ea20000002100 */
[----:B----4-:R-:W-:-:S04]  /*13f10*/  IMAD.WIDE.U32 R2, R21, UR4, R2 ;  /* 0x0000000415027c25 */ /* 0x010fc8000f8e0002 */
[----:B------:R-:W-:Y:S01]  /*13f20*/  IMAD R0, R21, UR5, R0 ;  /* 0x0000000515007c24 */ /* 0x000fe2000f8e0200 */
[----:B------:R-:W3:Y:S01]  /*13f30*/  S2R R9, SR_TID.X ;  /* 0x0000000000097919 */ /* 0x000ee20000002100 */
[----:B------:R-:W-:Y:S02]  /*13f40*/  ULDC.64 UR4, c[0x0][0x2d0] ;  /* 0x0000b40000047ab9 */ /* 0x000fe40000000a00 */
[----:B------:R-:W-:Y:S01]  /*13f50*/  IMAD.IADD R3, R3, 0x1, R0 ;  /* 0x0000000103037824 */ /* 0x000fe200078e0200 */
[----:B--2---:R-:W-:-:S04]  /*13f60*/  LOP3.LUT R20, R20, 0x7f, RZ, 0xc0, !PT ;  /* 0x0000007f14147812 */ /* 0x004fc800078ec0ff */
[----:B------:R-:W-:Y:S02]  /*13f70*/  SHF.R.U32.HI R21, RZ, 0x3, R20 ;  /* 0x00000003ff157819 */ /* 0x000fe40000011614 */
[----:B------:R-:W2:Y:S02]  /*13f80*/  S2R R20, SR_TID.X ;  /* 0x0000000000147919 */ /* 0x000ea40000002100 */
[----:B--2---:R-:W-:-:S05]  /*13f90*/  IMAD.SHL.U32 R20, R20, 0x10, RZ ;  /* 0x0000001014147824 */ /* 0x004fca00078e00ff */
[----:B------:R-:W-:-:S05]  /*13fa0*/  LOP3.LUT R20, R21, 0x70, R20, 0xf8, !PT ;  /* 0x0000007015147812 */ /* 0x000fca00078ef814 */
[----:B------:R-:W-:Y:S02]  /*13fb0*/  IMAD R0, R17, 0x40, R20 ;  /* 0x0000004011007824 */ /* 0x000fe400078e0214 */
[----:B------:R2:W5:Y:S02]  /*13fc0*/  LDL R20, [R1+0x18] ;  /* 0x0000180001147983 */ /* 0x0005640000100800 */
[----:B0-----:R-:W-:-:S04]  /*13fd0*/  @P0 IMAD.HI.U32 R5, R0, R5, RZ ;  /* 0x0000000500050227 */ /* 0x001fc800078e00ff */
[----:B------:R-:W-:Y:S01]  /*13fe0*/  IMAD.MOV.U32 R4, RZ, RZ, R0 ;  /* 0x000000ffff047224 */ /* 0x000fe200078e0000 */
[----:B-1----:R-:W-:Y:S01]  /*13ff0*/  @P0 SHF.R.U32.HI R4, RZ, R6, R5 ;  /* 0x00000006ff040219 */ /* 0x002fe20000011605 */
[----:B------:R-:W0:Y:S04]  /*14000*/  S2R R21, SR_TID.X ;  /* 0x0000000000157919 */ /* 0x000e280000002100 */
        /* <DEDUP_REMOVED lines=12> */
[----:B------:R-:W-:Y:S01]  /*140d0*/  ULDC.64 UR4, c[0x0][0x280] ;  /* 0x0000a00000047ab9 */ /* 0x000fe20000000a00 */
[----:B---3--:R-:W-:Y:S01]  /*140e0*/  IMAD.SHL.U32 R9, R9, 0x8, RZ ;  /* 0x0000000809097824 */ /* 0x008fe200078e00ff */
[C---:B------:R-:W-:Y:S01]  /*140f0*/  LEA R0, P0, R2.reuse, UR4, 0x1 ;  /* 0x0000000402007c11 */ /* 0x040fe2000f8008ff */
[----:B------:R-:W-:Y:S01]  /*14100*/  IMAD.IADD R3, R3, 0x1, R4 ;  /* 0x0000000103037824 */ /* 0x000fe200078e0204 */
[----:B------:R-:W-:Y:S02]  /*14110*/  ULDC UR4, c[0x0][0x2b8] ;  /* 0x0000ae0000047ab9 */ /* 0x000fe40000000800 */
[----:B------:R-:W-:Y:S02]  /*14120*/  LOP3.LUT R9, R9, 0x38, RZ, 0xc0, !PT ;  /* 0x0000003809097812 */ /* 0x000fe400078ec0ff */
[----:B------:R-:W-:Y:S01]  /*14130*/  LEA.HI.X R2, R2, UR5, R3, 0x1, P0 ;  /* 0x0000000502027c11 */ /* 0x000fe200080f0c03 */
[----:B------:R-:W-:Y:S01]  /*14140*/  UMOV UR5, 0xffffffff ;  /* 0xffffffff00057882 */ /* 0x000fe20000000000 */
[----:B0-----:R-:W-:-:S02]  /*14150*/  LOP3.LUT R21, R21, 0x7f, RZ, 0xc0, !PT ;  /* 0x0000007f15157812 */ /* 0x001fc400078ec0ff */
[----:B------:R-:W-:Y:S02]  /*14160*/  ISETP.GE.AND P1, PT, R9, UR4, PT ;  /* 0x0000000409007c0c */ /* 0x000fe4000bf26270 */
[----:B------:R-:W-:Y:S01]  /*14170*/  SHF.R.U32.HI R10, RZ, 0x3, R21 ;  /* 0x00000003ff0a7819 */ /* 0x000fe20000011615 */
[----:B--2---:R-:W-:Y:S10]  /*14180*/  BRA.DIV UR5, `(.L_x_4019) ;  /* 0x0000004205307947 */ /* 0x004ff4000b800000 */
        /* <DEDUP_REMOVED lines=12> */
[----:B0-----:R-:W-:Y:S02]  /*14250*/  VIADD R4, R17, 0x10 ;  /* 0x0000001011047836 */ /* 0x001fe40000000000 */
[----:B------:R-:W0:Y:S03]  /*14260*/  SHFL.IDX PT, R5, R0, 0x1, 0x181f ;  /* 0x00381f0000057f89 */ /* 0x000e2600000e0000 */
        /* <DEDUP_REMOVED lines=12> */
[----:B------:R-:W1:Y:S08]  /*14330*/  SHFL.IDX PT, R4, R2, 0x2, 0x181f ;  /* 0x00581f0002047f89 */ /* 0x000e7000000e0000 */
[----:B0-----:R-:W-:-:S05]  /*14340*/  @!P0 LEA R5, P2, R9, R5, 0x1 ;  /* 0x0000000509058211 */ /* 0x001fca00078408ff */
[----:B-1----:R-:W-:-:S05]  /*14350*/  @!P0 IMAD.X R4, RZ, RZ, R4, P2 ;  /* 0x000000ffff048224 */ /* 0x002fca00010e0604 */
[----:B------:R-:W-:-:S04]  /*14360*/  @!P0 LOP3.LUT R5, R5, R4, RZ, 0x3c, !PT ;  /* 0x0000000405058212 */ /* 0x000fc800078e3cff */
[----:B------:R-:W-:-:S04]  /*14370*/  @!P0 LOP3.LUT R4, R5, R4, RZ, 0x3c, !PT ;  /* 0x0000000405048212 */ /* 0x000fc800078e3cff */
[----:B------:R-:W-:-:S05]  /*14380*/  @!P0 LOP3.LUT R5, R5, R4, RZ, 0x3c, !PT ;  /* 0x0000000405058212 */ /* 0x000fca00078e3cff */
[----:B------:R0:W-:Y:S04]  /*14390*/  @!P0 LDGSTS.E.BYPASS.LTC128B.128 [R8+0x21400], desc[UR40][R4.64], !P1 ;  /* 0x2140000004088fae */ /* 0x0001e8000c901d68 */
[----:B0-----:R0:W1:Y:S02]  /*143a0*/  SHFL.IDX PT, R4, R2, 0x3, 0x181f ;  /* 0x00781f0002047f89 */ /* 0x00106400000e0000 */
.L_x_4134:
[----:B------:R-:W-:-:S05]  /*143b0*/  VIADD R17, R17, 0x30 ;  /* 0x0000003011117836 */ /* 0x000fca0000000000 */
[----:B------:R-:W-:-:S13]  /*143c0*/  ISETP.GE.AND P0, PT, R17, R3, PT ;  /* 0x000000031100720c */ /* 0x000fda0003f06270 */
[----:B0-----:R-:W-:-:S05]  /*143d0*/  @!P0 LEA R2, P2, R9, R0, 0x1 ;  /* 0x0000000009028211 */ /* 0x001fca00078408ff */
[----:B-1----:R-:W-:-:S05]  /*143e0*/  @!P0 IMAD.X R3, RZ, RZ, R4, P2 ;  /* 0x000000ffff038224 */ /* 0x002fca00010e0604 */
[----:B------:R-:W-:Y:S01]  /*143f0*/  @!PT LDS RZ, [RZ] ;  /* 0x00000000fffff984 */ /* 0x000fe20000000800 */
[----:B------:R-:W-:Y:S01]  /*14400*/  @!PT LDS RZ, [RZ] ;  /* 0x00000000fffff984 */ /* 0x000fe20000000800 */
[----:B------:R-:W-:Y:S01]  /*14410*/  @!PT LDS RZ, [RZ] ;  /* 0x00000000fffff984 */ /* 0x000fe20000000800 */
[----:B------:R0:W-:Y:S01]  /*14420*/  @!P0 LDGSTS.E.BYPASS.LTC128B.128 [R8+0x21c00], desc[UR40][R2.64], !P1 ;  /* 0x21c0000002088fae */ /* 0x0001e2000c901d68 */
[----:B------:R-:W-:Y:S01]  /*14430*/  PLOP3.LUT P0, PT, PT, PT, PT, 0x80, 0x0 ;  /* 0x000000000000781c */ /* 0x000fe20003f0f070 */
[----:B------:R-:W-:-:S12]  /*14440*/  NOP ;  /* 0x0000000000007918 */ /* 0x000fd80000000000 */
.L_x_4020:
        /* <DEDUP_REMOVED lines=18> */
.L_x_4135:
[----:B------:R-:W-:Y:S05]  /*14570*/  BSYNC B0 ;  /* 0x0000000000007941 */ /* 0x000fea0003800000 */
.L_x_4021:
[----:B------:R-:W-:-:S04]  /*14580*/  LOP3.LUT R2, R37, 0x2, RZ, 0xfc, !PT ;  /* 0x0000000225027812 */ /* 0x000fc800078efcff */
[----:B------:R-:W-:-:S13]  /*14590*/  ISETP.NE.AND P0, PT, R2, 0x3, PT ;  /* 0x000000030200780c */ /* 0x000fda0003f05270 */
[----:B------:R-:W-:Y:S05]  /*145a0*/  @!P0 BRA `(.L_x_4023) ;  /* 0x0000000000048947 */ /* 0x000fea0003800000 */
[----:B------:R-:W-:Y:S01]  /*145b0*/  BPT.TRAP 0x1 ;  /* 0x000000040000795c */ /* 0x000fe20000300000 */
.L_x_4023:
[----:B0-----:R-:W-:Y:S01]  /*145c0*/  SHF.L.U32 R0, R26, 0x1f, RZ ;  /* 0x0000001f1a007819 */ /* 0x001fe200000006ff */
[----:B------:R-:W-:Y:S03]  /*145d0*/  BSSY B0, `(.L_x_4024) ;  /* 0x0000003000007945 */ /* 0x000fe60003800000 */
[----:B------:R-:W0:Y:S02]  /*145e0*/  SYNCS.PHASECHK.TRANS64.TRYWAIT P0, [R27+URZ+0x28c60], R0 ;  /* 0x028c60001b0075a7 */ /* 0x000e24000800017f */
[----:B0-----:R-:W-:Y:S05]  /*145f0*/  @!P0 BRA `(.L_x_4025) ;  /* 0x00000040006c8947 */ /* 0x001fea0003800000 */
.L_x_4136:
[----:B------:R-:W-:Y:S05]  /*14600*/  BSYNC B0 ;  /* 0x0000000000007941 */ /* 0x000fea0003800000 */
.L_x_4024:
[----:B------:R-:W0:Y:S01]  /*14610*/  LDL.LU R3, [R1+0x2c] ;  /* 0x00002c0001037983 */ /* 0x000e220000300800 */
[----:B------:R-:W-:-:S03]  /*14620*/  ULDC.64 UR4, c[0x0][0x328] ;  /* 0x0000ca0000047ab9 */ /* 0x000fc60000000a00 */
[----:B------:R-:W2:Y:S04]  /*14630*/  LDL.LU R2, [R1] ;  /* 0x0000000001027983 */ /* 0x000ea80000300800 */
[----:B------:R-:W3:Y:S01]  /*14640*/  LDL.LU R4, [R1+0x30] ;  /* 0x0000300001047983 */ /* 0x000ee20000300800 */
        /* <DEDUP_REMOVED lines=66> */
[----:B0-----:R-:W-:-:S05]  /*14a70*/  IADD3 R2, P6, R2, R0, RZ ;  /* 0x0000000002027210 */ /* 0x001fca0007fde0ff */
[----:B-1----:R-:W-:Y:S01]  /*14a80*/  IMAD.X R3, RZ, RZ, R3, P6 ;  /* 0x000000ffff037224 */ /* 0x002fe200030e0603 */
        /* <DEDUP_REMOVED lines=40> */
.L_x_4146:
        /* <DEDUP_REMOVED lines=13> */
[----:B------:R-:W-:Y:S02]  /*14de0*/  IADD3.X R3, RZ, R6, RZ, P0, !PT ;  /* 0x00000006ff037210 */ /* 0x000fe400007fe4ff */
[----:B------:R-:W-:Y:S02]  /*14df0*/  LOP3.LUT P6, RZ, R22, 0x800, RZ, 0xc0, !PT ;  /* 0x0000080016ff7812 */ /* 0x000fe400078cc0ff */
[----:B------:R-:W-:-:S02]  /*14e00*/  ISETP.LT.OR P5, PT, R31, 0x31, !P3 ;  /* 0x000000311f00780c */ /* 0x000fc40005fa1670 */
[C---:B------:R-:W-:Y:S02]  /*14e10*/  LOP3.LUT P0, RZ, R22.reuse, 0x200, RZ, 0xc0, !PT ;  /* 0x0000020016ff7812 */ /* 0x040fe4000780c0ff */
[----:B------:R-:W-:Y:S02]  /*14e20*/  ISETP.LT.OR P3, PT, R31, 0x31, !P1 ;  /* 0x000000311f00780c */ /* 0x000fe40004f61670 */
[----:B------:R-:W-:-:S04]  /*14e30*/  LOP3.LUT P1, RZ, R22, 0x400, RZ, 0xc0, !PT ;  /* 0x0000040016ff7812 */ /* 0x000fc8000782c0ff */
[----:B------:R-:W-:Y:S01]  /*14e40*/  ISETP.LT.OR P1, PT, R31, 0x31, P1 ;  /* 0x000000311f00780c */ /* 0x000fe20000f21670 */
        /* <DEDUP_REMOVED lines=14> */
.L_x_4027:
        /* <DEDUP_REMOVED lines=11> */
.L_x_4028:
[----:B------:R-:W2:Y:S01]  /*14fe0*/  LDL.LU R2, [R1+0x4] ;  /* 0x0000040001027983 */ /* 0x000ea20000300800 */
[----:B------:R1:W-:Y:S01]  /*14ff0*/  SYNCS.ARRIVE.TRANS64.A1T0 RZ, [R27+URZ+0x28c50], RZ ;  /* 0x028c50ff1bff79a7 */ /* 0x0003e2000810003f */
[----:B------:R-:W-:Y:S01]  /*15000*/  BSSY B0, `(.L_x_4029) ;  /* 0x00000f7000007945 */ /* 0x000fe20003800000 */
[----:B--2---:R-:W-:-:S13]  /*15010*/  ISETP.GE.AND P0, PT, R2, 0x41, PT ;  /* 0x000000410200780c */ /* 0x004fda0003f06270 */
[----:B-1----:R-:W-:Y:S05]  /*15020*/  @!P0 BRA `(.L_x_4030) ;  /* 0x0000000c00d08947 */ /* 0x002fea0003800000 */
[----:B------:R-:W2:Y:S04]  /*15030*/  LDL.LU R4, [R1+0x38] ;  /* 0x0000380001047983 */ /* 0x000ea80000300800 */
[----:B------:R-:W3:Y:S04]  /*15040*/  LDL.LU R3, [R1+0x10] ;  /* 0x0000100001037983 */ /* 0x000ee80000300800 */
[----:B------:R-:W4:Y:S01]  /*15050*/  LDL.LU R2, [R1+0x3c] ;  /* 0x00003c0001027983 */ /* 0x000f220000300800 */
[----:B--2---:R-:W-:Y:S02]  /*15060*/  LOP3.LUT R32, R4, 0x40, RZ, 0xc0, !PT ;  /* 0x0000004004207812 */ /* 0x004fe400078ec0ff */
[----:B---3--:R-:W-:-:S02]  /*15070*/  LOP3.LUT R31, R3, 0x80, RZ, 0xc0, !PT ;  /* 0x00000080031f7812 */ /* 0x008fc400078ec0ff */
[----:B------:R-:W-:Y:S02]  /*15080*/  SHF.R.U32.HI R32, RZ, 0x2, R32 ;  /* 0x00000002ff207819 */ /* 0x000fe40000011620 */
[----:B----4-:R-:W-:Y:S02]  /*15090*/  LEA.HI.SX32 R7, R2, 0xfffffffe, 0x1a ;  /* 0xfffffffe02077811 */ /* 0x010fe400078fd2ff */
[----:B------:R-:W-:-:S07]  /*150a0*/  SHF.R.U32.HI R31, RZ, 0x3, R31 ;  /* 0x00000003ff1f7819 */ /* 0x000fce000001161f */
.L_x_4043:
[----:B-1----:R-:W1:Y:S01]  /*150b0*/  S2R R2, SR_TID.X ;  /* 0x0000000000027919 */ /* 0x002e620000002100 */
[----:B0-----:R-:W0:Y:S01]  /*150c0*/  LDC R5, c[0x0][0x430] ;  /* 0x00010c00ff057b82 */ /* 0x001e220000000800 */
[----:B------:R-:W-:Y:S01]  /*150d0*/  IMAD R4, R7, 0x40, R33 ;  /* 0x0000004007047824 */ /* 0x000fe200078e0221 */
[----:B------:R-:W-:Y:S01]  /*150e0*/  LOP3.LUT R10, R37, 0x2, RZ, 0xfc, !PT ;  /* 0x00000002250a7812 */ /* 0x000fe200078efcff */
[----:B--2---:R-:W2:Y:S01]  /*150f0*/  S2R R8, SR_TID.X ;  /* 0x0000000000087919 */ /* 0x004ea20000002100 */
[----:B------:R-:W-:Y:S01]  /*15100*/  VIADD R25, R25, 0x1 ;  /* 0x0000000119197836 */ /* 0x000fe20000000000 */
[----:B0-----:R-:W-:Y:S02]  /*15110*/  ISETP.NE.AND P0, PT, R5, 0x1, PT ;  /* 0x000000010500780c */ /* 0x001fe40003f05270 */
[----:B-1----:R-:W-:Y:S01]  /*15120*/  LOP3.LUT R2, R2, 0x7f, RZ, 0xc0, !PT ;  /* 0x0000007f02027812 */ /* 0x002fe200078ec0ff */
[----:B--2---:R-:W-:-:S03]  /*15130*/  IMAD.SHL.U32 R8, R8, 0x10, RZ ;  /* 0x0000001008087824 */ /* 0x004fc600078e00ff */
[----:B------:R-:W-:-:S07]  /*15140*/  SHF.R.U32.HI R2, RZ, 0x3, R2 ;  /* 0x00000003ff027819 */ /* 0x000fce0000011602 */
[----:B---3--:R-:W0:Y:S01]  /*15150*/  @P0 LDC R6, c[0x0][0x434] ;  /* 0x00010d00ff060b82 */ /* 0x008e220000000800 */
[----:B------:R-:W-:-:S04]  /*15160*/  LOP3.LUT R8, R2, 0x70, R8, 0xf8, !PT ;  /* 0x0000007002087812 */ /* 0x000fc800078ef808 */
[----:B------:R-:W-:-:S03]  /*15170*/  ISETP.GT.U32.AND P1, PT, R8, 0x3f, PT ;  /* 0x0000003f0800780c */ /* 0x000fc60003f24070 */
[----:B------:R-:W1:Y:S01]  /*15180*/  @P0 LDC R3, c[0x0][0x438] ;  /* 0x00010e00ff030b82 */ /* 0x000e620000000800 */
[----:B------:R-:W-:-:S04]  /*15190*/  IMAD.IADD R4, R8, 0x1, R4 ;  /* 0x0000000108047824 */ /* 0x000fc800078e0204 */
[----:B------:R-:W-:-:S05]  /*151a0*/  IMAD.MOV.U32 R2, RZ, RZ, R4 ;  /* 0x000000ffff027224 */ /* 0x000fca00078e0004 */
[----:B------:R-:W2:Y:S01]  /*151b0*/  @!P1 LDC.64 R8, c[0x0][0x428] ;  /* 0x00010a00ff089b82 */ /* 0x000ea20000000a00 */
[----:B0-----:R-:W-:-:S05]  /*151c0*/  @P0 IMAD.HI.U32 R6, R4, R6, RZ ;  /* 0x0000000604060227 */ /* 0x001fca00078e00ff */
[----:B-1----:R-:W-:-:S05]  /*151d0*/  @P0 SHF.R.U32.HI R2, RZ, R3, R6 ;  /* 0x00000003ff020219 */ /* 0x002fca0000011606 */
[----:B------:R-:W-:-:S04]  /*151e0*/  IMAD.MOV R3, RZ, RZ, -R2 ;  /* 0x000000ffff037224 */ /* 0x000fc800078e0a02 */
[----:B------:R-:W-:Y:S01]  /*151f0*/  IMAD R5, R5, R3, R4 ;  /* 0x0000000305057224 */ /* 0x000fe200078e0204 */
[--C-:B------:R-:W-:Y:S01]  /*15200*/  @!P1 SHF.R.S32.HI R3, RZ, 0x1f, R2.reuse ;  /* 0x0000001fff039819 */ /* 0x100fe20000011402 */
[-C--:B--2---:R-:W-:Y:S02]  /*15210*/  @!P1 IMAD R4, R34, R8.reuse, RZ ;  /* 0x0000000822049224 */ /* 0x084fe400078e02ff */
[----:B------:R-:W-:-:S04]  /*15220*/  @!P1 IMAD.WIDE.U32 R2, R30, R8, R2 ;  /* 0x000000081e029225 */ /* 0x000fc800078e0002 */
[----:B------:R-:W-:Y:S02]  /*15230*/  @!P1 IMAD R4, R30, R9, R4 ;  /* 0x000000091e049224 */ /* 0x000fe400078e0204 */
[----:B------:R-:W0:Y:S02]  /*15240*/  @!P1 LDC.64 R8, c[0x0][0x418] ;  /* 0x00010600ff089b82 */ /* 0x000e240000000a00 */
[----:B------:R-:W-:Y:S02]  /*15250*/  @!P1 IMAD.IADD R3, R4, 0x1, R3 ;  /* 0x0000000104039824 */ /* 0x000fe400078e0203 */
[----:B------:R-:W-:Y:S01]  /*15260*/  IMAD.MOV.U32 R4, RZ, RZ, RZ ;  /* 0x000000ffff047224 */ /* 0x000fe200078e00ff */
[----:B0-----:R-:W-:-:S04]  /*15270*/  @!P1 LEA R8, P0, R2, R8, 0x2 ;  /* 0x0000000802089211 */ /* 0x001fc800078010ff */
[----:B------:R-:W-:Y:S02]  /*15280*/  @!P1 LEA.HI.X R9, R2, R9, R3, 0x2, P0 ;  /* 0x0000000902099211 */ /* 0x000fe400000f1403 */
[----:B------:R-:W-:-:S03]  /*15290*/  ISETP.NE.AND P0, PT, R25, 0x2, PT ;  /* 0x000000021900780c */ /* 0x000fc60003f05270 */
[----:B------:R0:W5:Y:S01]  /*152a0*/  @!P1 LDG.E R4, desc[UR40][R8.64] ;  /* 0x0000002808049981 */ /* 0x000162000c1e1900 */
[----:B------:R-:W-:Y:S02]  /*152b0*/  ISETP.NE.AND P1, PT, R10, 0x3, PT ;  /* 0x000000030a00780c */ /* 0x000fe40003f25270 */
[----:B------:R-:W-:Y:S01]  /*152c0*/  SEL R2, RZ, 0x1, P0 ;  /* 0x00000001ff027807 */ /* 0x000fe20000000000 */
[----:B------:R-:W-:Y:S05]  /*152d0*/  YIELD ;  /* 0x0000000000007946 */ /* 0x000fea0003800000 */
[----:B------:R-:W-:Y:S01]  /*152e0*/  LOP3.LUT R26, R26, R2, RZ, 0x3c, !PT ;  /* 0x000000021a1a7212 */ /* 0x000fe200078e3cff */
[----:B------:R-:W-:Y:S01]  /*152f0*/  IMAD.MOV.U32 R2, RZ, RZ, R7 ;  /* 0x000000ffff027224 */ /* 0x000fe200078e0007 */
[----:B------:R-:W-:Y:S01]  /*15300*/  SEL R25, R25, RZ, P0 ;  /* 0x000000ff19197207 */ /* 0x000fe20000000000 */
[----:B------:R-:W-:-:S03]  /*15310*/  VIADD R7, R7, 0xffffffff ;  /* 0xffffffff07077836 */ /* 0x000fc60000000000 */
[----:B------:R-:W-:Y:S01]  /*15320*/  ISETP.GT.AND P3, PT, R2, RZ, PT ;  /* 0x000000ff0200720c */ /* 0x000fe20003f64270 */
[----:B0-----:R-:W-:-:S12]  /*15330*/  @!P1 BRA `(.L_x_4031) ;  /* 0x0000000000049947 */ /* 0x001fd80003800000 */
[----:B------:R-:W-:Y:S01]  /*15340*/  BPT.TRAP 0x1 ;  /* 0x000000040000795c */ /* 0x000fe20000300000 */
.L_x_4031:
[----:B------:R-:W-:Y:S01]  /*15350*/  IMAD R6, R25, 0x8, R23 ;  /* 0x0000000819067824 */ /* 0x000fe200078e0217 */
[----:B------:R-:W-:Y:S01]  /*15360*/  SHF.L.U32 R17, R26, 0x1f, RZ ;  /* 0x0000001f1a117819 */ /* 0x000fe200000006ff */
[----:B------:R-:W-:Y:S01]  /*15370*/  BSSY B1, `(.L_x_4032) ;  /* 0x0000004000017945 */ /* 0x000fe20003800000 */
[----:B------:R-:W-:Y:S02]  /*15380*/  SHF.R.S32.HI R9, RZ, 0x1f, R5 ;  /* 0x0000001fff097819 */ /* 0x000fe40000011405 */
[----:B------:R-:W0:Y:S02]  /*15390*/  SYNCS.PHASECHK.TRANS64.TRYWAIT P0, [R6+URZ+0x28c40], R17 ;  /* 0x028c4011060075a7 */ /* 0x000e24000800017f */
[----:B0-----:R-:W-:Y:S05]  /*153a0*/  @!P0 BRA `(.L_x_4033) ;  /* 0x0000003c00408947 */ /* 0x001fea0003800000 */
.L_x_4147:
[----:B------:R-:W-:Y:S05]  /*153b0*/  BSYNC B1 ;  /* 0x0000000000017941 */ /* 0x000fea0003800000 */
.L_x_4032:
        /* <DEDUP_REMOVED lines=42> */
.L_x_4157:
        /* <DEDUP_REMOVED lines=8> */
.L_x_4035:
[----:B------:R-:W-:Y:S02]  /*156e0*/  PLOP3.LUT P1, PT, P1, P0, PT, 0xa2, 0x0 ;  /* 0x000000000000781c */ /* 0x000fe40000f21472 */
[----:B------:R-:W-:-:S08]  /*156f0*/  @P0 R2UR P1, UR4, R6 ;  /* 0x00000000060402ca */ /* 0x000fd00000020000 */
[----:B------:R-:W-:-:S05]  /*15700*/  @P0 PLOP3.LUT P0, PT, P1, PT, PT, 0x80, 0x0 ;  /* 0x000000000000081c */ /* 0x000fca0000f0f070 */
[----:B------:R-:W-:Y:S01]  /*15710*/  @!P1 SYNCS.ARRIVE.TRANS64.RED.A0T1 RZ, [UR4+0x28c30], RZ ;  /* 0x028c30ffffff99a7 */ /* 0x000fe20008200404 */
[----:B------:R-:W-:Y:S07]  /*15720*/  @!P1 ARRIVES.LDGSTSBAR.64.TRANSCNT [UR4+0x28c30] ;  /* 0x028c3000ff0099b0 */ /* 0x000fee0008000a84 */
[----:B------:R-:W-:Y:S05]  /*15730*/  @P0 BRA.U.ANY `(.L_x_4035) ;  /* 0xfffffffd00e80947 */ /* 0x000fea000393ffff */
[----:B------:R-:W-:Y:S01]  /*15740*/  NOP ;  /* 0x0000000000007918 */ /* 0x000fe20000000000 */
[----:B--2---:R-:W-:-:S04]  /*15750*/  LOP3.LUT R2, R37, 0x2, RZ, 0xfc, !PT ;  /* 0x0000000225027812 */ /* 0x004fc800078efcff */
[----:B------:R-:W-:-:S13]  /*15760*/  ISETP.NE.AND P2, PT, R2, 0x3, PT ;  /* 0x000000030200780c */ /* 0x000fda0003f45270 */
[----:B------:R-:W-:Y:S05]  /*15770*/  @!P2 BRA `(.L_x_4036) ;  /* 0x000000000004a947 */ /* 0x000fea0003800000 */
[----:B------:R-:W-:Y:S01]  /*15780*/  BPT.TRAP 0x1 ;  /* 0x000000040000795c */ /* 0x000fe20000300000 */
.L_x_4036:
[----:B------:R2:W-:Y:S01]  /*15790*/  SYNCS.ARRIVE.TRANS64.A1T0 RZ, [R6+URZ+0x28c30], RZ ;  /* 0x028c30ff06ff79a7 */ /* 0x0005e2000810003f */
[----:B------:R-:W-:Y:S05]  /*157a0*/  @!P2 BRA `(.L_x_4037) ;  /* 0x000000000004a947 */ /* 0x000fea0003800000 */
[----:B------:R-:W-:Y:S01]  /*157b0*/  BPT.TRAP 0x1 ;  /* 0x000000040000795c */ /* 0x000fe20000300000 */
.L_x_4037:
[----:B------:R-:W3:Y:S01]  /*157c0*/  SYNCS.PHASECHK.TRANS64.TRYWAIT P0, [R6+URZ+0x28c60], R17 ;  /* 0x028c6011060075a7 */ /* 0x000ee2000800017f */
[----:B------:R-:W-:Y:S04]  /*157d0*/  BSSY B1, `(.L_x_4038) ;  /* 0x0000002000017945 */ /* 0x000fe80003800000 */
[----:B---3--:R-:W-:Y:S05]  /*157e0*/  @!P0 BRA `(.L_x_4039) ;  /* 0x0000003c00608947 */ /* 0x008fea0003800000 */
.L_x_4158:
[----:B------:R-:W-:Y:S05]  /*157f0*/  BSYNC B1 ;  /* 0x0000000000017941 */ /* 0x000fea0003800000 */
.L_x_4038:
        /* <DEDUP_REMOVED lines=81> */
.L_x_4168:
        /* <DEDUP_REMOVED lines=25> */
.L_x_4041:
        /* <DEDUP_REMOVED lines=11> */
.L_x_4042:
[----:B------:R3:W-:Y:S01]  /*15f50*/  SYNCS.ARRIVE.TRANS64.A1T0 RZ, [R6+URZ+0x28c50], RZ ;  /* 0x028c50ff06ff79a7 */ /* 0x0007e2000810003f */
[----:B------:R-:W-:Y:S05]  /*15f60*/  @P3 BRA `(.L_x_4043) ;  /* 0xfffffff000503947 */ /* 0x000fea000383ffff */
.L_x_4030:
[----:B------:R-:W-:Y:S05]  /*15f70*/  BSYNC B0 ;  /* 0x0000000000007941 */ /* 0x000fea0003800000 */
.L_x_4029:
        /* <DEDUP_REMOVED lines=9> */
[----:B0-----:R-:W0:Y:S01]  /*16010*/  S2R R5, SR_LANEID ;  /* 0x0000000000057919 */ /* 0x001e220000000000 */
[----:B------:R-:W-:Y:S01]  /*16020*/  VOTEU.ANY UR4, UPT, PT ;  /* 0x0000000000047886 */ /* 0x000fe200038e0100 */
[----:B------:R-:W4:Y:S01]  /*16030*/  LDC.64 R2, c[0x0][0xc60] ;  /* 0x00031800ff027b82 */ /* 0x000f220000000a00 */
[----:B------:R-:W0:Y:S02]  /*16040*/  FLO.U32 R0, UR4 ;  /* 0x0000000400007d00 */ /* 0x000e2400080e0000 */
[----:B0-----:R-:W-:-:S06]  /*16050*/  ISETP.EQ.U32.AND P1, PT, R0, R5, PT ;  /* 0x000000050000720c */ /* 0x001fcc0003f22070 */
[----:B------:R-:W4:Y:S07]  /*16060*/  POPC R5, UR4 ;  /* 0x0000000400057d09 */ /* 0x000f2e0008000000 */
[----:B----4-:R-:W4:Y:S01]  /*16070*/  @P1 ATOMG.E.ADD.STRONG.GPU PT, R3, desc[UR40][R2.64], R5 ;  /* 0x00000005020319a8 */ /* 0x010f2200081ee1e8 */
[----:B------:R-:W0:Y:S02]  /*16080*/  S2R R4, SR_LTMASK ;  /* 0x0000000000047919 */ /* 0x000e240000003900 */
[----:B0-----:R-:W-:-:S04]  /*16090*/  LOP3.LUT R4, R4, UR4, RZ, 0xc0, !PT ;  /* 0x0000000404047c12 */ /* 0x001fc8000f8ec0ff */
[----:B------:R-:W0:Y:S01]  /*160a0*/  POPC R7, R4 ;  /* 0x0000000400077309 */ /* 0x000e220000000000 */
[----:B----4-:R-:W0:Y:S02]  /*160b0*/  SHFL.IDX PT, R0, R3, R0, 0x1f ;  /* 0x00001f0003007589 */ /* 0x010e2400000e0000 */
[----:B0-----:R-:W-:-:S07]  /*160c0*/  IADD3 R16, R0, UR36, R7 ;  /* 0x0000002400107c10 */ /* 0x001fce000fffe007 */
.L_x_4045:
[----:B------:R-:W-:Y:S05]  /*160d0*/  BSYNC B0 ;  /* 0x0000000000007941 */ /* 0x000fea0003800000 */
.L_x_4044:
[----:B------:R-:W-:-:S07]  /*160e0*/  SEL R25, R25, RZ, P0 ;  /* 0x000000ff19197207 */ /* 0x000fce0000000000 */
.L_x_4004:
[----:B------:R-:W-:Y:S05]  /*160f0*/  BSYNC B7 ;  /* 0x0000000000077941 */ /* 0x000fea0003800000 */
.L_x_4002:
[----:B------:R-:W-:-:S13]  /*16100*/  LOP3.LUT P0, RZ, R22, 0x1000, RZ, 0xc0, !PT ;  /* 0x0000100016ff7812 */ /* 0x000fda000780c0ff */
[----:B------:R-:W-:Y:S05]  /*16110*/  @!P0 BRA `(.L_x_4046) ;  /* 0x0000000000248947 */ /* 0x000fea0003800000 */
[----:B------:R-:W-:Y:S05]  /*16120*/  WARPSYNC.ALL ;  /* 0x0000000000007948 */ /* 0x000fea0003800000 */
[----:B------:R-:W4:Y:S08]  /*16130*/  S2UR UR5, SR_CgaCtaId ;  /* 0x00000000000579c3 */ /* 0x000f300000008800 */
[----:B------:R-:W-:Y:S06]  /*16140*/  BAR.SYNC.DEFER_BLOCKING 0x5, 0x180 ;  /* 0x0146000000007b1d */ /* 0x000fec0000010000 */
[----:B------:R-:W-:-:S02]  /*16150*/  UMOV UR4, 0x400 ;  /* 0x0000040000047882 */ /* 0x000fc40000000000 */
[----:B----4-:R-:W-:-:S06]  /*16160*/  ULEA UR4, UR5, UR4, 0x18 ;  /* 0x0000000405047291 */ /* 0x010fcc000f8ec03f */
[----:B-1----:R-:W-:-:S05]  /*16170*/  IMAD.U32 R23, RZ, RZ, UR4 ;  /* 0x00000004ff177e24 */ /* 0x002fca000f8e00ff */
[----:B------:R1:W4:Y:S01]  /*16180*/  LDS.128 R16, [R23+0x28cd0] ;  /* 0x028cd00017107984 */ /* 0x0003220000000c00 */
[----:B------:R-:W-:Y:S06]  /*16190*/  BAR.ARV 0x4, 0x180 ;  /* 0x0106000000007b1d */ /* 0x000fec0000002000 */
[----:B------:R-:W-:Y:S05]  /*161a0*/  BRA `(.L_x_4047) ;  /* 0x0000000800407947 */ /* 0x000fea0003800000 */
.L_x_4046:
[----:B0-----:R-:W0:Y:S01]  /*161b0*/  S2R R8, SR_TID.X ;  /* 0x0000000000087919 */ /* 0x001e220000002100 */
[----:B------:R-:W-:Y:S01]  /*161c0*/  UMOV UR4, 0xffffffff ;  /* 0xffffffff00047882 */ /* 0x000fe20000000000 */
[----:B0-----:R-:W-:-:S04]  /*161d0*/  LOP3.LUT R8, R8, 0x1f, RZ, 0xc0, !PT ;  /* 0x0000001f08087812 */ /* 0x001fc800078ec0ff */
[----:B------:R-:W-:Y:S01]  /*161e0*/  ISETP.NE.AND P0, PT, R8, 0x1f, PT ;  /* 0x0000001f0800780c */ /* 0x000fe20003f05270 */
[----:B------:R-:W-:-:S12]  /*161f0*/  BRA.DIV UR4, `(.L_x_4048) ;  /* 0x0000003a04cc7947 */ /* 0x000fd8000b800000 */
[----:B------:R-:W-:Y:S01]  /*16200*/  IMAD.IADD R5, R19, 0x1, R8 ;  /* 0x0000000113057824 */ /* 0x000fe200078e0208 */
[----:B------:R-:W-:-:S04]  /*16210*/  ULDC UR4, c[0x0][0xc3c] ;  /* 0x00030f0000047ab9 */ /* 0x000fc80000000800 */
[----:B------:R-:W-:-:S13]  /*16220*/  ISETP.GE.OR P1, PT, R5, UR4, !P0 ;  /* 0x0000000405007c0c */ /* 0x000fda000c726670 */
[----:B-1----:R-:W0:Y:S02]  /*16230*/  @!P1 LDC.64 R2, c[0x0][0xc80] ;  /* 0x00032000ff029b82 */ /* 0x002e240000000a00 */
[----:B0-----:R-:W-:-:S06]  /*16240*/  @!P1 IMAD.WIDE R2, R5, 0x4, R2 ;  /* 0x0000000405029825 */ /* 0x001fcc00078e0202 */
[----:B------:R0:W4:Y:S01]  /*16250*/  @!P1 LDG.E R3, desc[UR40][R2.64] ;  /* 0x0000002802039981 */ /* 0x000122000c1e1900 */
[C---:B------:R-:W-:Y:S02]  /*16260*/  ISETP.GE.U32.AND P2, PT, R8.reuse, 0x2, PT ;  /* 0x000000020800780c */ /* 0x040fe40003f46070 */
[C---:B------:R-:W-:Y:S01]  /*16270*/  ISETP.GE.U32.AND P3, PT, R8.reuse, 0x4, PT ;  /* 0x000000040800780c */ /* 0x040fe20003f66070 */
[----:B------:R-:W-:Y:S01]  /*16280*/  SHFL.IDX PT, R0, R16, RZ, 0x1f ;  /* 0x00001fff10007589 */ /* 0x000fe200000e0000 */
[C---:B------:R-:W-:Y:S02]  /*16290*/  ISETP.GE.U32.AND P4, PT, R8.reuse, 0x8, PT ;  /* 0x000000080800780c */ /* 0x040fe40003f86070 */
[C---:B------:R-:W-:Y:S01]  /*162a0*/  ISETP.GE.U32.AND P5, PT, R8.reuse, 0x10, PT ;  /* 0x000000100800780c */ /* 0x040fe20003fa6070 */
[----:B------:R-:W-:Y:S01]  /*162b0*/  SHFL.IDX PT, R4, R16, 0x1, 0x1f ;  /* 0x00201f0010047f89 */ /* 0x000fe200000e0000 */
[----:B0-----:R-:W-:Y:S02]  /*162c0*/  IMAD.MOV.U32 R2, RZ, RZ, RZ ;  /* 0x000000ffff027224 */ /* 0x001fe400078e00ff */
[----:B----4-:R-:W-:Y:S01]  /*162d0*/  @!P1 IMAD.MOV.U32 R2, RZ, RZ, R3 ;  /* 0x000000ffff029224 */ /* 0x010fe200078e0003 */
[----:B------:R-:W-:-:S04]  /*162e0*/  ISETP.NE.AND P1, PT, R8, RZ, PT ;  /* 0x000000ff0800720c */ /* 0x000fc80003f25270 */
[----:B------:R-:W0:Y:S02]  /*162f0*/  SHFL.UP PT, R14, R2, 0x1, RZ ;  /* 0x04200000020e7989 */ /* 0x000e2400000e00ff */
[----:B0-----:R-:W-:-:S05]  /*16300*/  SEL R5, R14, RZ, P1 ;  /* 0x000000ff0e057207 */ /* 0x001fca0000800000 */
[----:B------:R-:W-:-:S05]  /*16310*/  IMAD.IADD R5, R2, 0x1, R5 ;  /* 0x0000000102057824 */ /* 0x000fca00078e0205 */
        /* <DEDUP_REMOVED lines=13> */
.L_x_4178:
[----:B------:R-:W-:Y:S02]  /*163f0*/  ULDC UR4, c[0x0][0xc38] ;  /* 0x00030e0000047ab9 */ /* 0x000fe40000000800 */
[----:B------:R-:W-:-:S04]  /*16400*/  IMAD.U32 R16, RZ, RZ, UR4 ;  /* 0x00000004ff107e24 */ /* 0x000fc8000f8e00ff */
[----:B-1----:R-:W-:-:S04]  /*16410*/  IMAD R5, R14, R16, RZ ;  /* 0x000000100e057224 */ /* 0x002fc800078e02ff */
[----:B------:R-:W-:-:S05]  /*16420*/  IMAD.IADD R4, R4, 0x1, R5 ;  /* 0x0000000104047824 */ /* 0x000fca00078e0205 */
[----:B------:R-:W-:-:S13]  /*16430*/  ISETP.GT.AND P6, PT, R4, R0, PT ;  /* 0x000000000400720c */ /* 0x000fda0003fc4270 */
[----:B------:R-:W-:Y:S05]  /*16440*/  @P6 BRA `(.L_x_4049) ;  /* 0x00000000009c6947 */ /* 0x000fea0003800000 */
.L_x_4054:
[----:B------:R-:W1:Y:S01]  /*16450*/  LDC R6, c[0x0][0xc3c] ;  /* 0x00030f00ff067b82 */ /* 0x000e620000000800 */
[----:B------:R-:W-:-:S05]  /*16460*/  VIADD R19, R19, 0x1f ;  /* 0x0000001f13137836 */ /* 0x000fca0000000000 */
[----:B-1----:R-:W-:-:S13]  /*16470*/  ISETP.GE.AND P6, PT, R19, R6, PT ;  /* 0x000000061300720c */ /* 0x002fda0003fc6270 */
[----:B------:R-:W-:Y:S05]  /*16480*/  @P6 BRA `(.L_x_4050) ;  /* 0x0000000400446947 */ /* 0x000fea0003800000 */
[----:B------:R-:W1:Y:S01]  /*16490*/  S2R R2, SR_TID.X ;  /* 0x0000000000027919 */ /* 0x000e620000002100 */
[----:B------:R-:W-:Y:S01]  /*164a0*/  BSSY B0, `(.L_x_4051) ;  /* 0x0000009000007945 */ /* 0x000fe20003800000 */
[----:B-1----:R-:W-:-:S05]  /*164b0*/  LOP3.LUT R2, R2, 0x1f, RZ, 0xc0, !PT ;  /* 0x0000001f02027812 */ /* 0x002fca00078ec0ff */
[----:B------:R-:W-:Y:S02]  /*164c0*/  IMAD.IADD R5, R19, 0x1, R2 ;  /* 0x0000000113057824 */ /* 0x000fe400078e0202 */
[----:B------:R-:W-:-:S03]  /*164d0*/  IMAD.MOV.U32 R2, RZ, RZ, RZ ;  /* 0x000000ffff027224 */ /* 0x000fc600078e00ff */
[----:B------:R-:W-:-:S13]  /*164e0*/  ISETP.GE.OR P6, PT, R5, R6, !P0 ;  /* 0x000000060500720c */ /* 0x000fda00047c6670 */
[----:B------:R-:W-:Y:S05]  /*164f0*/  @P6 BRA `(.L_x_4052) ;  /* 0x00000000000c6947 */ /* 0x000fea0003800000 */
[----:B0-----:R-:W0:Y:S02]  /*16500*/  LDC.64 R2, c[0x0][0xc80] ;  /* 0x00032000ff027b82 */ /* 0x001e240000000a00 */
[----:B0-----:R-:W-:-:S06]  /*16510*/  IMAD.WIDE R2, R5, 0x4, R2 ;  /* 0x0000000405027825 */ /* 0x001fcc00078e0202 */
[----:B------:R1:W5:Y:S02]  /*16520*/  LDG.E R2, desc[UR40][R2.64] ;  /* 0x0000002802027981 */ /* 0x000364000c1e1900 */
.L_x_4052:
[----:B------:R-:W-:Y:S05]  /*16530*/  BSYNC B0 ;  /* 0x0000000000007941 */ /* 0x000fea0003800000 */
.L_x_4051:
[----:B------:R-:W-:-:S03]  /*16540*/  UMOV UR4, 0xffffffff ;  /* 0xffffffff00047882 */ /* 0x000fc60000000000 */
[----:B------:R-:W-:Y:S05]  /*16550*/  BRA.DIV UR4, `(.L_x_4053) ;  /* 0x0000003e04187947 */ /* 0x000fea000b800000 */
[----:B-----5:R-:W2:Y:S02]  /*16560*/  SHFL.UP PT, R14, R2, 0x1, RZ ;  /* 0x04200000020e7989 */ /* 0x020ea400000e00ff */
[----:B--2---:R-:W-:-:S05]  /*16570*/  SEL R13, R14, RZ, P1 ;  /* 0x000000ff0e0d7207 */ /* 0x004fca0000800000 */
[----:B------:R-:W-:-:S05]  /*16580*/  IMAD.IADD R13, R2, 0x1, R13 ;  /* 0x00000001020d7824 */ /* 0x000fca00078e020d */
[----:B------:R-:W2:Y:S02]  /*16590*/  SHFL.UP PT, R14, R13, 0x2, RZ ;  /* 0x044000000d0e7989 */ /* 0x000ea400000e00ff */
[----:B--2---:R-:W-:-:S05]  /*165a0*/  SEL R14, R14, RZ, P2 ;  /* 0x000000ff0e0e7207 */ /* 0x004fca0001000000 */
[----:B01----:R-:W-:-:S05]  /*165b0*/  IMAD.IADD R3, R13, 0x1, R14 ;  /* 0x000000010d037824 */ /* 0x003fca00078e020e */
        /* <DEDUP_REMOVED lines=10> */
.L_x_4186:
[----:B------:R-:W-:Y:S02]  /*16660*/  ULDC UR4, c[0x0][0xc38] ;  /* 0x00030e0000047ab9 */ /* 0x000fe40000000800 */
[----:B------:R-:W-:-:S04]  /*16670*/  IMAD.U32 R16, RZ, RZ, UR4 ;  /* 0x00000004ff107e24 */ /* 0x000fc8000f8e00ff */
[----:B-1----:R-:W-:-:S05]  /*16680*/  IMAD R5, R14, R16, RZ ;  /* 0x000000100e057224 */ /* 0x002fca00078e02ff */
[----:B------:R-:W-:-:S04]  /*16690*/  IADD3 R4, R5, R4, RZ ;  /* 0x0000000405047210 */ /* 0x000fc80007ffe0ff */
[----:B------:R-:W-:-:S13]  /*166a0*/  ISETP.GT.AND P6, PT, R4, R0, PT ;  /* 0x000000000400720c */ /* 0x000fda0003fc4270 */
[----:B------:R-:W-:Y:S05]  /*166b0*/  @!P6 BRA `(.L_x_4054) ;  /* 0xfffffffc0064e947 */ /* 0x000fea000383ffff */
.L_x_4049:
        /* <DEDUP_REMOVED lines=8> */
.L_x_4190:
[----:B------:R-:W-:Y:S01]  /*16740*/  ISETP.NE.AND P0, PT, R6, RZ, PT ;  /* 0x000000ff0600720c */ /* 0x000fe20003f05270 */
[----:B------:R-:W-:-:S12]  /*16750*/  IMAD.MOV.U32 R14, RZ, RZ, RZ ;  /* 0x000000ffff0e7224 */ /* 0x000fd800078e00ff */
[----:B------:R-:W-:Y:S05]  /*16760*/  @!P0 BRA `(.L_x_4056) ;  /* 0x0000000000108947 */ /* 0x000fea0003800000 */
[----:B------:R-:W-:Y:S01]  /*16770*/  UMOV UR4, 0xffffffff ;  /* 0xffffffff00047882 */ /* 0x000fe20000000000 */
[----:B------:R-:W-:Y:S02]  /*16780*/  VIADD R12, R4, 0xffffffff ;  /* 0xffffffff040c7836 */ /* 0x000fe40000000000 */
[----:B------:R-:W-:Y:S05]  /*16790*/  BRA.DIV UR4, `(.L_x_4057) ;  /* 0x0000003e048c7947 */ /* 0x000fea000b800000 */
[----:B------:R3:W4:Y:S02]  /*167a0*/  SHFL.IDX PT, R14, R3, R12, 0x1f ;  /* 0x00001f0c030e7589 */ /* 0x00072400000e0000 */
.L_x_4056:
[----:B--2---:R-:W-:Y:S01]  /*167b0*/  IABS R6, R17 ;  /* 0x0000001100067213 */ /* 0x004fe20000000000 */
[----:B----4-:R-:W-:Y:S02]  /*167c0*/  IMAD R16, R14, R16, R5 ;  /* 0x000000100e107224 */ /* 0x010fe400078e0205 */
[----:B------:R-:W-:Y:S01]  /*167d0*/  IMAD.IADD R19, R4, 0x1, R19 ;  /* 0x0000000104137824 */ /* 0x000fe200078e0213 */
[----:B------:R-:W2:Y:S01]  /*167e0*/  I2F.RP R7, R6 ;  /* 0x0000000600077306 */ /* 0x000ea20000209400 */
[----:B------:R-:W-:-:S07]  /*167f0*/  IMAD.IADD R0, R0, 0x1, -R16 ;  /* 0x0000000100007824 */ /* 0x000fce00078e0a10 */
[----:B--2---:R-:W1:Y:S02]  /*16800*/  MUFU.RCP R7, R7 ;  /* 0x0000000700077308 */ /* 0x004e640000001000 */
[----:B-1----:R-:W-:-:S06]  /*16810*/  VIADD R2, R7, 0xffffffe ;  /* 0x0ffffffe07027836 */ /* 0x002fcc0000000000 */
[----:B0--3--:R0:W1:Y:S02]  /*16820*/  F2I.FTZ.U32.TRUNC.NTZ R3, R2 ;  /* 0x0000000200037305 */ /* 0x009064000021f000 */
[----:B0-----:R-:W-:Y:S02]  /*16830*/  IMAD.MOV.U32 R2, RZ, RZ, RZ ;  /* 0x000000ffff027224 */ /* 0x001fe400078e00ff */
[----:B-1----:R-:W-:-:S04]  /*16840*/  IMAD.MOV R5, RZ, RZ, -R3 ;  /* 0x000000ffff057224 */ /* 0x002fc800078e0a03 */
[----:B------:R-:W-:-:S04]  /*16850*/  IMAD R5, R5, R6, RZ ;  /* 0x0000000605057224 */ /* 0x000fc800078e02ff */
[----:B------:R-:W-:Y:S01]  /*16860*/  IMAD.HI.U32 R3, R3, R5, R2 ;  /* 0x0000000503037227 */ /* 0x000fe200078e0002 */
[----:B------:R-:W-:Y:S02]  /*16870*/  IABS R5, R17 ;  /* 0x0000001100057213 */ /* 0x000fe40000000000 */
[----:B------:R-:W-:-:S03]  /*16880*/  IABS R2, R0 ;  /* 0x0000000000027213 */ /* 0x000fc60000000000 */
        /* <DEDUP_REMOVED lines=17> */
.L_x_4050:
[----:B------:R-:W-:Y:S01]  /*169a0*/  UMOV UR4, URZ ;  /* 0x0000003f00047c82 */ /* 0x000fe20008000000 */
[----:B------:R-:W-:Y:S01]  /*169b0*/  UMOV UR5, URZ ;  /* 0x0000003f00057c82 */ /* 0x000fe20008000000 */
[----:B------:R-:W-:Y:S01]  /*169c0*/  ULDC UR6, c[0x0][0xc3c] ;  /* 0x00030f0000067ab9 */ /* 0x000fe20000000800 */
[----:B------:R-:W-:Y:S02]  /*169d0*/  IMAD.MOV.U32 R16, RZ, RZ, R0 ;  /* 0x000000ffff107224 */ /* 0x000fe400078e0000 */
[----:B------:R-:W-:Y:S02]  /*169e0*/  IMAD.U32 R17, RZ, RZ, UR4 ;  /* 0x00000004ff117e24 */ /* 0x000fe4000f8e00ff */
[----:B------:R-:W-:Y:S02]  /*169f0*/  IMAD.U32 R18, RZ, RZ, UR5 ;  /* 0x00000005ff127e24 */ /* 0x000fe4000f8e00ff */
[----:B------:R-:W-:-:S07]  /*16a00*/  IMAD.U32 R19, RZ, RZ, UR6 ;  /* 0x00000006ff137e24 */ /* 0x000fce000f8e00ff */
.L_x_4058:
[----:B------:R-:W1:Y:S01]  /*16a10*/  S2R R0, SR_TID.X ;  /* 0x0000000000007919 */ /* 0x000e620000002100 */
[----:B------:R-:W-:Y:S05]  /*16a20*/  WARPSYNC.ALL ;  /* 0x0000000000007948 */ /* 0x000fea0003800000 */
[----:B------:R-:W-:Y:S01]  /*16a30*/  BAR.SYNC.DEFER_BLOCKING 0x4, 0x180 ;  /* 0x0106000000007b1d */ /* 0x000fe20000010000 */
[----:B-1----:R-:W-:-:S04]  /*16a40*/  LOP3.LUT R0, R0, 0x1f, RZ, 0xc0, !PT ;  /* 0x0000001f00007812 */ /* 0x002fc800078ec0ff */
[----:B------:R-:W-:-:S13]  /*16a50*/  ISETP.NE.AND P0, PT, R0, RZ, PT ;  /* 0x000000ff0000720c */ /* 0x000fda0003f05270 */
[----:B0-----:R-:W0:Y:S01]  /*16a60*/  @!P0 S2R R3, SR_CgaCtaId ;  /* 0x0000000000038919 */ /* 0x001e220000008800 */
[----:B------:R-:W-:-:S04]  /*16a70*/  @!P0 MOV R0, 0x400 ;  /* 0x0000040000008802 */ /* 0x000fc80000000f00 */
[----:B0-----:R-:W-:-:S05]  /*16a80*/  @!P0 LEA R23, R3, R0, 0x18 ;  /* 0x0000000003178211 */ /* 0x001fca00078ec0ff */
[----:B------:R0:W-:Y:S01]  /*16a90*/  @!P0 STS.128 [R23+0x28cd0], R16 ;  /* 0x028cd01017008388 */ /* 0x0001e20000000c00 */
[----:B------:R-:W-:Y:S06]  /*16aa0*/  BAR.ARV 0x5, 0x180 ;  /* 0x0146000000007b1d */ /* 0x000fec0000002000 */
.L_x_4047:
[----:B------:R-:W-:Y:S02]  /*16ab0*/  ULDC UR4, c[0x0][0xc3c] ;  /* 0x00030f0000047ab9 */ /* 0x000fe40000000800 */
[----:B----4-:R-:W-:-:S13]  /*16ac0*/  ISETP.GE.AND P0, PT, R19, UR4, PT ;  /* 0x0000000413007c0c */ /* 0x010fda000bf06270 */
[----:B------:R-:W-:Y:S05]  /*16ad0*/  @!P0 BRA `(.L_x_4059) ;  /* 0xffffff9c009c8947 */ /* 0x000fea000383ffff */
[----:B------:R-:W-:Y:S05]  /*16ae0*/  BSYNC B8 ;  /* 0x0000000000087941 */ /* 0x000fea0003800000 */
.L_x_3952:
[----:B------:R-:W4:Y:S01]  /*16af0*/  LDL.LU R0, [R1+0x1c] ;  /* 0x00001c0001007983 */ /* 0x000f220000300800 */
[----:B------:R-:W-:Y:S01]  /*16b00*/  BSSY B0, `(.L_x_4060) ;  /* 0x000000b000007945 */ /* 0x000fe20003800000 */
[----:B0-----:R-:W0:Y:S01]  /*16b10*/  S2R R5, SR_CgaCtaId ;  /* 0x0000000000057919 */ /* 0x001e220000008800 */
[----:B----4-:R-:W-:-:S05]  /*16b20*/  VIADD R0, R0, 0x1 ;  /* 0x0000000100007836 */ /* 0x010fca0000000000 */
[----:B-1----:R-:W-:-:S04]  /*16b30*/  LEA.HI R2, R0, R0, RZ, 0x1 ;  /* 0x0000000000027211 */ /* 0x002fc800078f08ff */
[----:B------:R-:W-:Y:S02]  /*16b40*/  LOP3.LUT R3, R2, 0xfffffffe, RZ, 0xc0, !PT ;  /* 0xfffffffe02037812 */ /* 0x000fe400078ec0ff */
[----:B------:R-:W-:-:S03]  /*16b50*/  MOV R2, 0x400 ;  /* 0x0000040000027802 */ /* 0x000fc60000000f00 */
[----:B------:R-:W-:Y:S01]  /*16b60*/  IMAD.IADD R0, R0, 0x1, -R3 ;  /* 0x0000000100007824 */ /* 0x000fe200078e0a03 */
[----:B0-----:R-:W-:-:S04]  /*16b70*/  LEA R4, R5, R2, 0x18 ;  /* 0x0000000205047211 */ /* 0x001fc800078ec0ff */
[----:B------:R-:W-:-:S04]  /*16b80*/  SHF.L.U32 R0, R0, 0x1f, RZ ;  /* 0x0000001f00007819 */ /* 0x000fc800000006ff */
[----:B------:R-:W0:Y:S02]  /*16b90*/  SYNCS.PHASECHK.TRANS64.TRYWAIT P0, [R4+URZ+0x28c20], R0 ;  /* 0x028c2000040075a7 */ /* 0x000e24000800017f */
[----:B0-----:R-:W-:Y:S05]  /*16ba0*/  @!P0 BRA `(.L_x_4061) ;  /* 0x0000003800ac8947 */ /* 0x001fea0003800000 */
.L_x_4193:
[----:B------:R-:W-:Y:S05]  /*16bb0*/  BSYNC B0 ;  /* 0x0000000000007941 */ /* 0x000fea0003800000 */
.L_x_4060:
[----:B------:R-:W-:-:S03]  /*16bc0*/  UMOV UR4, 0xffffffff ;  /* 0xffffffff00047882 */ /* 0x000fc60000000000 */
[----:B------:R-:W-:Y:S05]  /*16bd0*/  BRA.DIV UR4, `(.L_x_4062) ;  /* 0x0000003a04b47947 */ /* 0x000fea000b800000 */
[----:B0-----:R-:W0:Y:S02]  /*16be0*/  S2R R0, SR_TID.X ;  /* 0x0000000000007919 */ /* 0x001e240000002100 */
[----:B0-----:R-:W-:-:S04]  /*16bf0*/  SHF.R.U32.HI R0, RZ, 0x5, R0 ;  /* 0x00000005ff007819 */ /* 0x001fc80000011600 */
[----:B------:R-:W-:-:S05]  /*16c00*/  LOP3.LUT R0, R0, 0x3, RZ, 0xc0, !PT ;  /* 0x0000000300007812 */ /* 0x000fca00078ec0ff */
[----:B------:R0:W1:Y:S02]  /*16c10*/  SHFL.IDX PT, R14, R0, RZ, 0x1f ;  /* 0x00001fff000e7589 */ /* 0x00006400000e0000 */
.L_x_4196:
[----:B-1----:R-:W-:-:S13]  /*16c20*/  ISETP.NE.AND P0, PT, R14, RZ, PT ;  /* 0x000000ff0e00720c */ /* 0x002fda0003f05270 */
[----:B------:R-:W-:Y:S05]  /*16c30*/  @P0 BRA `(.L_x_3814) ;  /* 0x0000000000840947 */ /* 0x000fea0003800000 */
[----:B------:R-:W-:-:S03]  /*16c40*/  UMOV UR4, 0xffffffff ;  /* 0xffffffff00047882 */ /* 0x000fc60000000000 */
[----:B------:R-:W-:Y:S05]  /*16c50*/  BRA.DIV UR4, `(.L_x_4063) ;  /* 0x0000003a04c87947 */ /* 0x000fea000b800000 */
[----:B------:R-:W-:-:S13]  /*16c60*/  ELECT P6, URZ, PT ;  /* 0x00000000003f782f */ /* 0x000fda00038c0000 */
.L_x_4199:
[----:B------:R-:W-:Y:S05]  /*16c70*/  @!P6 BRA `(.L_x_3814) ;  /* 0x000000000074e947 */ /* 0x000fea0003800000 */
[----:B------:R-:W-:-:S04]  /*16c80*/  LOP3.LUT R37, R37, 0x2, RZ, 0xfc, !PT ;  /* 0x0000000225257812 */ /* 0x000fc800078efcff */
[----:B------:R-:W-:-:S13]  /*16c90*/  ISETP.NE.AND P0, PT, R37, 0x3, PT ;  /* 0x000000032500780c */ /* 0x000fda0003f05270 */
[----:B------:R-:W-:Y:S05]  /*16ca0*/  @!P0 BRA `(.L_x_4064) ;  /* 0x0000000000048947 */ /* 0x000fea0003800000 */
[----:B------:R-:W-:Y:S01]  /*16cb0*/  BPT.TRAP 0x1 ;  /* 0x000000040000795c */ /* 0x000fe20000300000 */
.L_x_4064:
[C---:B------:R-:W-:Y:S01]  /*16cc0*/  IMAD R5, R25.reuse, 0x8, R4 ;  /* 0x0000000819057824 */ /* 0x040fe200078e0204 */
[----:B0-----:R-:W-:Y:S01]  /*16cd0*/  SHF.L.U32 R0, R26, 0x1f, RZ ;  /* 0x0000001f1a007819 */ /* 0x001fe200000006ff */
[----:B------:R-:W-:-:S03]  /*16ce0*/  VIADD R25, R25, 0x1 ;  /* 0x0000000119197836 */ /* 0x000fc60000000000 */
[----:B------:R-:W0:Y:S02]  /*16cf0*/  SYNCS.PHASECHK.TRANS64.TRYWAIT P1, [R5+URZ+0x28c40], R0 ;  /* 0x028c4000050075a7 */ /* 0x000e24000802017f */
[----:B------:R-:W-:-:S04]  /*16d00*/  ISETP.NE.AND P2, PT, R25, 0x2, PT ;  /* 0x000000021900780c */ /* 0x000fc80003f45270 */
[----:B------:R-:W-:Y:S01]  /*16d10*/  SEL R3, RZ, 0x1, P2 ;  /* 0x00000001ff037807 */ /* 0x000fe20001000000 */
[----:B0-----:R-:W-:Y:S08]  /*16d20*/  @!P1 BRA `(.L_x_4065) ;  /* 0x0000003800b49947 */ /* 0x001ff00003800000 */
.L_x_4200:
[----:B------:R-:W-:Y:S02]  /*16d30*/  SEL R25, R25, RZ, P2 ;  /* 0x000000ff19197207 */ /* 0x000fe40001000000 */
[----:B------:R-:W-:Y:S01]  /*16d40*/  LOP3.LUT R2, R26, R3, RZ, 0x3c, !PT ;  /* 0x000000031a027212 */ /* 0x000fe200078e3cff */
[----:B------:R-:W-:Y:S06]  /*16d50*/  @!P0 BRA `(.L_x_4066) ;  /* 0x0000000000048947 */ /* 0x000fec0003800000 */
[----:B------:R-:W-:Y:S01]  /*16d60*/  BPT.TRAP 0x1 ;  /* 0x000000040000795c */ /* 0x000fe20000300000 */
.L_x_4066:
[----:B------:R-:W-:Y:S01]  /*16d70*/  IMAD R25, R25, 0x8, R4 ;  /* 0x0000000819197824 */ /* 0x000fe200078e0204 */
[----:B------:R-:W-:-:S04]  /*16d80*/  SHF.L.U32 R2, R2, 0x1f, RZ ;  /* 0x0000001f02027819 */ /* 0x000fc800000006ff */
[----:B------:R-:W1:Y:S02]  /*16d90*/  SYNCS.PHASECHK.TRANS64.TRYWAIT P1, [R25+URZ+0x28c40], R2 ;  /* 0x028c4002190075a7 */ /* 0x000e64000802017f */
[----:B-1----:R-:W-:Y:S05]  /*16da0*/  @!P1 BRA `(.L_x_4067) ;  /* 0x0000003800a89947 */ /* 0x002fea0003800000 */
.L_x_4201:
[----:B------:R-:W-:Y:S05]  /*16db0*/  @!P0 BRA `(.L_x_4068) ;  /* 0x0000000000048947 */ /* 0x000fea0003800000 */
[----:B------:R-:W-:Y:S01]  /*16dc0*/  BPT.TRAP 0x1 ;  /* 0x000000040000795c */ /* 0x000fe20000300000 */
.L_x_4068:
[----:B------:R-:W4:Y:S02]  /*16dd0*/  SYNCS.PHASECHK.TRANS64.TRYWAIT P1, [R5+URZ+0x28c60], R0 ;  /* 0x028c6000050075a7 */ /* 0x000f24000802017f */
[----:B----4-:R-:W-:Y:S05]  /*16de0*/  @!P1 BRA `(.L_x_4069) ;  /* 0x0000003800ac9947 */ /* 0x010fea0003800000 */
.L_x_4202:
[----:B------:R-:W-:Y:S05]  /*16df0*/  @!P0 BRA `(.L_x_4070) ;  /* 0x0000000000048947 */ /* 0x000fea0003800000 */
[----:B------:R-:W-:Y:S01]  /*16e00*/  BPT.TRAP 0x1 ;  /* 0x000000040000795c */ /* 0x000fe20000300000 */
.L_x_4070:
[----:B------:R0:W0:Y:S02]  /*16e10*/  SYNCS.PHASECHK.TRANS64.TRYWAIT P0, [R25+URZ+0x28c60], R2 ;  /* 0x028c6002190075a7 */ /* 0x000024000800017f */
[----:B0-----:R-:W-:Y:S05]  /*16e20*/  @!P0 NANOSLEEP.SYNCS 0x989680 ;  /* 0x009896800000895d */ /* 0x001fea0003900000 */
[----:B------:R-:W0:Y:S02]  /*16e30*/  @!P0 SYNCS.PHASECHK.TRANS64 P0, [R25+URZ+0x28c60], R2 ;  /* 0x028c6002190085a7 */ /* 0x000e24000800007f */
[----:B0-----:R-:W-:Y:S05]  /*16e40*/  @!P0 BRA `(.L_x_4070) ;  /* 0xfffffffc00f08947 */ /* 0x001fea000383ffff */
.L_x_3814:
[----:B------:R-:W-:Y:S05]  /*16e50*/  BSYNC B9 ;  /* 0x0000000000097941 */ /* 0x000fea0003800000 */
.L_x_3811:
[----:B------:R-:W-:Y:S05]  /*16e60*/  EXIT ;  /* 0x000000000000794d */ /* 0x000fea0003800000 */
.L_x_3830:
[----:B0-----:R0:W1:Y:S02]  /*16e70*/  SYNCS.PHASECHK.TRANS64.TRYWAIT P5, [R64+URZ+0x28c90], R75 ;  /* 0x028c904b400075a7 */ /* 0x00106400080a017f */
[----:B-1----:R-:W-:Y:S05]  /*16e80*/  @!P5 NANOSLEEP.SYNCS 0x989680 ;  /* 0x009896800000d95d */ /* 0x002fea0003900000 */
[----:B------:R-:W1:Y:S02]  /*16e90*/  @!P5 SYNCS.PHASECHK.TRANS64 P5, [R64+URZ+0x28c90], R75 ;  /* 0x028c904b4000d5a7 */ /* 0x000e6400080a007f */
[----:B-1----:R-:W-:Y:S05]  /*16ea0*/  @!P5 BRA `(.L_x_3830) ;  /* 0xfffffffc00f0d947 */ /* 0x002fea000383ffff */
[----:B------:R-:W-:Y:S05]  /*16eb0*/  BRA `(.L_x_4071) ;  /* 0xfffffeb800cc7947 */ /* 0x000fea000383ffff */
.L_x_3831:
        /* <DEDUP_REMOVED lines=8> */
.L_x_4073:
[----:B------:R-:W-:Y:S05]  /*16f40*/  BSYNC B1 ;  /* 0x0000000000017941 */ /* 0x000fea0003800000 */
.L_x_4072:
        /* <DEDUP_REMOVED lines=8> */
.L_x_4074:
[----:B------:R-:W-:Y:S05]  /*16fd0*/  BRA `(.L_x_4075) ;  /* 0xfffffeb800987947 */ /* 0x000fea000383ffff */
.L_x_3841:
[----:B0-----:R0:W1:Y:S02]  /*16fe0*/  SYNCS.PHASECHK.TRANS64.TRYWAIT P6, [R64+URZ+0x28c90], R75 ;  /* 0x028c904b400075a7 */ /* 0x00106400080c017f */
[----:B-1----:R-:W-:Y:S05]  /*16ff0*/  @!P6 NANOSLEEP.SYNCS 0x989680 ;  /* 0x009896800000e95d */ /* 0x002fea0003900000 */
[----:B------:R-:W1:Y:S02]  /*17000*/  @!P6 SYNCS.PHASECHK.TRANS64 P6, [R64+URZ+0x28c90], R75 ;  /* 0x028c904b4000e5a7 */ /* 0x000e6400080c007f */
[----:B-1----:R-:W-:Y:S05]  /*17010*/  @!P6 BRA `(.L_x_3841) ;  /* 0xfffffffc00f0e947 */ /* 0x002fea000383ffff */
[----:B------:R-:W-:Y:S05]  /*17020*/  BRA `(.L_x_4076) ;  /* 0xfffffec400207947 */ /* 0x000fea000383ffff */
.L_x_3842:
        /* <DEDUP_REMOVED lines=8> */
.L_x_4078:
[----:B------:R-:W-:Y:S05]  /*170b0*/  BSYNC B1 ;  /* 0x0000000000017941 */ /* 0x000fea0003800000 */
.L_x_4077:
        /* <DEDUP_REMOVED lines=8> */
.L_x_4079:
[----:B------:R-:W-:Y:S01]  /*17140*/  IMAD.MOV.U32 R71, RZ, RZ, R14 ;  /* 0x000000ffff477224 */ /* 0x000fe200078e000e */
[----:B------:R-:W-:Y:S06]  /*17150*/  BRA `(.L_x_4080) ;  /* 0xfffffec000e87947 */ /* 0x000fec000383ffff */
.L_x_3847:
[----:B-1----:R1:W2:Y:S02]  /*17160*/  SYNCS.PHASECHK.TRANS64.TRYWAIT P4, [R64+URZ+0x28c90], R75 ;  /* 0x028c904b400075a7 */ /* 0x0022a4000808017f */
[----:B--2---:R-:W-:Y:S05]  /*17170*/  @!P4 NANOSLEEP.SYNCS 0x989680 ;  /* 0x009896800000c95d */ /* 0x004fea0003900000 */
[----:B------:R-:W2:Y:S02]  /*17180*/  @!P4 SYNCS.PHASECHK.TRANS64 P4, [R64+URZ+0x28c90], R75 ;  /* 0x028c904b4000c5a7 */ /* 0x000ea4000808007f */
[----:B--2---:R-:W-:Y:S05]  /*17190*/  @!P4 BRA `(.L_x_3847) ;  /* 0xfffffffc00f0c947 */ /* 0x004fea000383ffff */
[----:B------:R-:W-:Y:S05]  /*171a0*/  BRA `(.L_x_4081) ;  /* 0xfffffec800e87947 */ /* 0x000fea000383ffff */
.L_x_3848:
[----:B------:R-:W-:Y:S01]  /*171b0*/  BSSY B1, `(.L_x_4082) ;  /* 0x0000007000017945 */ /* 0x000fe20003800000 */
[----:B------:R-:W-:Y:S02]  /*171c0*/  IMAD.MOV.U32 R12, RZ, RZ, RZ ;  /* 0x000000ffff0c7224 */ /* 0x000fe400078e00ff */
[----:B------:R-:W-:Y:S02]  /*171d0*/  IMAD.MOV.U32 R11, RZ, RZ, 0x1c1f ;  /* 0x00001c1fff0b7424 */ /* 0x000fe400078e00ff */
[----:B------:R-:W-:-:S07]  /*171e0*/  IMAD.MOV.U32 R15, RZ, RZ, -0x1 ;  /* 0xffffffffff0f7424 */ /* 0x000fce00078e00ff */
[----:B-1----:R-:W-:Y:S05]  /*171f0*/  WARPSYNC.COLLECTIVE R15, `(.L_x_4083) ;  /* 0x000000000f087348 */ /* 0x002fea0003c00000 */
[----:B------:R0:W2:Y:S02]  /*17200*/  SHFL.IDX P6, R14, R13, R12, R11 ;  /* 0x0000000c0d0e7389 */ /* 0x0000a400000c000b */
[----:B012---:R-:W-:Y:S01]  /*17210*/  ENDCOLLECTIVE ;  /* 0x000000000000791b */ /* 0x007fe20003800000 */
.L_x_4083:
[----:B------:R-:W-:Y:S05]  /*17220*/  BSYNC B1 ;  /* 0x0000000000017941 */ /* 0x000fea0003800000 */
.L_x_4082:
        /* <DEDUP_REMOVED lines=8> */
.L_x_4084:
[----:B------:R-:W-:Y:S05]  /*172b0*/  BRA `(.L_x_4085) ;  /* 0xfffffecc00107947 */ /* 0x000fea000383ffff */
.L_x_3852:
[----:B-1----:R1:W3:Y:S02]  /*172c0*/  SYNCS.PHASECHK.TRANS64.TRYWAIT P3, [R64+URZ+0x28cb0], R75 ;  /* 0x028cb04b400075a7 */ /* 0x0022e4000806017f */
[----:B---3--:R-:W-:Y:S05]  /*172d0*/  @!P3 NANOSLEEP.SYNCS 0x989680 ;  /* 0x009896800000b95d */ /* 0x008fea0003900000 */
[----:B------:R-:W3:Y:S02]  /*172e0*/  @!P3 SYNCS.PHASECHK.TRANS64 P3, [R64+URZ+0x28cb0], R75 ;  /* 0x028cb04b4000b5a7 */ /* 0x000ee4000806007f */
[----:B---3--:R-:W-:Y:S05]  /*172f0*/  @!P3 BRA `(.L_x_3852) ;  /* 0xfffffffc00f0b947 */ /* 0x008fea000383ffff */
[----:B------:R-:W-:Y:S05]  /*17300*/  BRA `(.L_x_4086) ;  /* 0xfffffecc009c7947 */ /* 0x000fea000383ffff */
.L_x_3863:
[----:B0-----:R0:W1:Y:S02]  /*17310*/  SYNCS.PHASECHK.TRANS64.TRYWAIT P1, [R3+URZ+0x28c50], R6 ;  /* 0x028c5006030075a7 */ /* 0x001064000802017f */
[----:B-1----:R-:W-:Y:S05]  /*17320*/  @!P1 NANOSLEEP.SYNCS 0x989680 ;  /* 0x009896800000995d */ /* 0x002fea0003900000 */
[----:B------:R-:W1:Y:S02]  /*17330*/  @!P1 SYNCS.PHASECHK.TRANS64 P1, [R3+URZ+0x28c50], R6 ;  /* 0x028c5006030095a7 */ /* 0x000e64000802007f */
[----:B-1----:R-:W-:Y:S05]  /*17340*/  @!P1 BRA `(.L_x_3863) ;  /* 0xfffffffc00f09947 */ /* 0x002fea000383ffff */
[----:B------:R-:W-:Y:S05]  /*17350*/  BRA `(.L_x_4087) ;  /* 0xfffffedc00787947 */ /* 0x000fea000383ffff */
.L_x_3871:
[----:B-1----:R1:W2:Y:S02]  /*17360*/  SYNCS.PHASECHK.TRANS64.TRYWAIT P1, [R3+URZ+0x28c50], R10 ;  /* 0x028c500a030075a7 */ /* 0x0022a4000802017f */
[----:B--2---:R-:W-:Y:S05]  /*17370*/  @!P1 NANOSLEEP.SYNCS 0x989680 ;  /* 0x009896800000995d */ /* 0x004fea0003900000 */
[----:B------:R-:W2:Y:S02]  /*17380*/  @!P1 SYNCS.PHASECHK.TRANS64 P1, [R3+URZ+0x28c50], R10 ;  /* 0x028c500a030095a7 */ /* 0x000ea4000802007f */
[----:B--2---:R-:W-:Y:S05]  /*17390*/  @!P1 BRA `(.L_x_3871) ;  /* 0xfffffffc00f09947 */ /* 0x004fea000383ffff */
[----:B------:R-:W-:Y:S05]  /*173a0*/  BRA `(.L_x_3870) ;  /* 0xfffffee8009c7947 */ /* 0x000fea000383ffff */
.L_x_3885:
        /* <DEDUP_REMOVED lines=8> */
.L_x_4089:
[----:B------:R-:W-:Y:S05]  /*17430*/  BSYNC B1 ;  /* 0x0000000000017941 */ /* 0x000fea0003800000 */
.L_x_4088:
        /* <DEDUP_REMOVED lines=8> */
.L_x_4090:
[----:B------:R-:W-:Y:S02]  /*174c0*/  IMAD.MOV.U32 R13, RZ, RZ, R29 ;  /* 0x000000ffff0d7224 */ /* 0x000fe400078e001d */
[----:B------:R-:W-:-:S07]  /*174d0*/  IMAD.MOV.U32 R0, RZ, RZ, R14 ;  /* 0x000000ffff007224 */ /* 0x000fce00078e000e */
[----:B------:R-:W-:Y:S05]  /*174e0*/  WARPSYNC.COLLECTIVE R15, `(.L_x_4091) ;  /* 0x000000000f087348 */ /* 0x000fea0003c00000 */
[----:B------:R0:W1:Y:S02]  /*174f0*/  SHFL.IDX P6, R14, R13, R12, R11 ;  /* 0x0000000c0d0e7389 */ /* 0x00006400000c000b */
[----:B01----:R-:W-:Y:S01]  /*17500*/  ENDCOLLECTIVE ;  /* 0x000000000000791b */ /* 0x003fe20003800000 */
.L_x_4091:
[----:B------:R-:W-:Y:S02]  /*17510*/  IMAD.MOV.U32 R13, RZ, RZ, R28 ;  /* 0x000000ffff0d7224 */ /* 0x000fe400078e001c */
[----:B------:R-:W-:-:S07]  /*17520*/  IMAD.MOV.U32 R5, RZ, RZ, R14 ;  /* 0x000000ffff057224 */ /* 0x000fce00078e000e */
[----:B------:R-:W-:Y:S05]  /*17530*/  WARPSYNC.COLLECTIVE R15, `(.L_x_4092) ;  /* 0x000000000f087348 */ /* 0x000fea0003c00000 */
[----:B------:R0:W1:Y:S02]  /*17540*/  SHFL.IDX P6, R14, R13, R12, R11 ;  /* 0x0000000c0d0e7389 */ /* 0x00006400000c000b */
[----:B01----:R-:W-:Y:S01]  /*17550*/  ENDCOLLECTIVE ;  /* 0x000000000000791b */ /* 0x003fe20003800000 */
.L_x_4092:
[----:B------:R-:W-:Y:S05]  /*17560*/  BRA `(.L_x_4093) ;  /* 0xfffffef800d47947 */ /* 0x000fea000383ffff */
.L_x_3889:
[----:B0-----:R0:W1:Y:S02]  /*17570*/  SYNCS.PHASECHK.TRANS64.TRYWAIT P0, [R2+URZ+0x28c00], R29 ;  /* 0x028c001d020075a7 */ /* 0x001064000800017f */
[----:B-1----:R-:W-:Y:S05]  /*17580*/  @!P0 NANOSLEEP.SYNCS 0x989680 ;  /* 0x009896800000895d */ /* 0x002fea0003900000 */
[----:B------:R-:W1:Y:S02]  /*17590*/  @!P0 SYNCS.PHASECHK.TRANS64 P0, [R2+URZ+0x28c00], R29 ;  /* 0x028c001d020085a7 */ /* 0x000e64000800007f */
[----:B-1----:R-:W-:Y:S05]  /*175a0*/  @!P0 BRA `(.L_x_3889) ;  /* 0xfffffffc00f08947 */ /* 0x002fea000383ffff */
[----:B------:R-:W-:Y:S05]  /*175b0*/  BRA `(.L_x_4094) ;  /* 0xfffffefc00e07947 */ /* 0x000fea000383ffff */
.L_x_3897:
        /* <DEDUP_REMOVED lines=8> */
.L_x_4096:
[----:B------:R-:W-:Y:S05]  /*17640*/  BSYNC B1 ;  /* 0x0000000000017941 */ /* 0x000fea0003800000 */
.L_x_4095:
        /* <DEDUP_REMOVED lines=8> */
.L_x_4097:
[----:B------:R-:W-:Y:S02]  /*176d0*/  IMAD.MOV.U32 R13, RZ, RZ, R29 ;  /* 0x000000ffff0d7224 */ /* 0x000fe400078e001d */
[----:B------:R-:W-:-:S07]  /*176e0*/  IMAD.MOV.U32 R3, RZ, RZ, R14 ;  /* 0x000000ffff037224 */ /* 0x000fce00078e000e */
[----:B------:R-:W-:Y:S05]  /*176f0*/  WARPSYNC.COLLECTIVE R15, `(.L_x_4098) ;  /* 0x000000000f087348 */ /* 0x000fea0003c00000 */
[----:B------:R0:W1:Y:S02]  /*17700*/  SHFL.IDX P6, R14, R13, R12, R11 ;  /* 0x0000000c0d0e7389 */ /* 0x00006400000c000b */
[----:B01----:R-:W-:Y:S01]  /*17710*/  ENDCOLLECTIVE ;  /* 0x000000000000791b */ /* 0x003fe20003800000 */
.L_x_4098:
[----:B------:R-:W-:Y:S02]  /*17720*/  IMAD.MOV.U32 R13, RZ, RZ, R28 ;  /* 0x000000ffff0d7224 */ /* 0x000fe400078e001c */
[----:B------:R-:W-:-:S07]  /*17730*/  IMAD.MOV.U32 R20, RZ, RZ, R14 ;  /* 0x000000ffff147224 */ /* 0x000fce00078e000e */
[----:B------:R-:W-:Y:S05]  /*17740*/  WARPSYNC.COLLECTIVE R15, `(.L_x_4099) ;  /* 0x000000000f087348 */ /* 0x000fea0003c00000 */
[----:B------:R0:W1:Y:S02]  /*17750*/  SHFL.IDX P6, R14, R13, R12, R11 ;  /* 0x0000000c0d0e7389 */ /* 0x00006400000c000b */
[----:B01----:R-:W-:Y:S01]  /*17760*/  ENDCOLLECTIVE ;  /* 0x000000000000791b */ /* 0x003fe20003800000 */
.L_x_4099:
[----:B------:R-:W-:Y:S05]  /*17770*/  BRA `(.L_x_4100) ;  /* 0xffffff0800507947 */ /* 0x000fea000383ffff */
.L_x_3901:
[----:B0-----:R0:W1:Y:S02]  /*17780*/  SYNCS.PHASECHK.TRANS64.TRYWAIT P1, [R2+URZ+0x28c00], R27 ;  /* 0x028c001b020075a7 */ /* 0x001064000802017f */
[----:B-1----:R-:W-:Y:S05]  /*17790*/  @!P1 NANOSLEEP.SYNCS 0x989680 ;  /* 0x009896800000995d */ /* 0x002fea0003900000 */
[----:B------:R-:W1:Y:S02]  /*177a0*/  @!P1 SYNCS.PHASECHK.TRANS64 P1, [R2+URZ+0x28c00], R27 ;  /* 0x028c001b020095a7 */ /* 0x000e64000802007f */
[----:B-1----:R-:W-:Y:S05]  /*177b0*/  @!P1 BRA `(.L_x_3901) ;  /* 0xfffffffc00f09947 */ /* 0x002fea000383ffff */
[----:B------:R-:W-:Y:S05]  /*177c0*/  BRA `(.L_x_4101) ;  /* 0xffffff0c00307947 */ /* 0x000fea000383ffff */
.L_x_3907:
[----:B0-----:R0:W1:Y:S02]  /*177d0*/  SYNCS.PHASECHK.TRANS64.TRYWAIT P1, [R14+URZ+0x28c30], R15 ;  /* 0x028c300f0e0075a7 */ /* 0x001064000802017f */
[----:B-1----:R-:W-:Y:S05]  /*177e0*/  @!P1 NANOSLEEP.SYNCS 0x989680 ;  /* 0x009896800000995d */ /* 0x002fea0003900000 */
[----:B------:R-:W1:Y:S02]  /*177f0*/  @!P1 SYNCS.PHASECHK.TRANS64 P1, [R14+URZ+0x28c30], R15 ;  /* 0x028c300f0e0095a7 */ /* 0x000e64000802007f */
[----:B-1----:R-:W-:Y:S05]  /*17800*/  @!P1 BRA `(.L_x_3907) ;  /* 0xfffffffc00f09947 */ /* 0x002fea000383ffff */
[----:B------:R-:W-:Y:S05]  /*17810*/  BRA `(.L_x_3906) ;  /* 0xffffff1800647947 */ /* 0x000fea000383ffff */
.L_x_3913:
[----:B--2---:R2:W3:Y:S02]  /*17820*/  SYNCS.PHASECHK.TRANS64.TRYWAIT P1, [R14+URZ+0x28c50], R15 ;  /* 0x028c500f0e0075a7 */ /* 0x0044e4000802017f */
[----:B---3--:R-:W-:Y:S05]  /*17830*/  @!P1 NANOSLEEP.SYNCS 0x989680 ;  /* 0x009896800000995d */ /* 0x008fea0003900000 */
[----:B------:R-:W3:Y:S02]  /*17840*/  @!P1 SYNCS.PHASECHK.TRANS64 P1, [R14+URZ+0x28c50], R15 ;  /* 0x028c500f0e0095a7 */ /* 0x000ee4000802007f */
[----:B---3--:R-:W-:Y:S05]  /*17850*/  @!P1 BRA `(.L_x_3913) ;  /* 0xfffffffc00f09947 */ /* 0x008fea000383ffff */
[----:B------:R-:W-:Y:S05]  /*17860*/  BRA `(.L_x_3912) ;  /* 0xffffff2800987947 */ /* 0x000fea000383ffff */
.L_x_3921:
[----:B-1----:R1:W2:Y:S02]  /*17870*/  SYNCS.PHASECHK.TRANS64.TRYWAIT P2, [R21+URZ+0x28c30], R14 ;  /* 0x028c300e150075a7 */ /* 0x0022a4000804017f */
[----:B--2---:R-:W-:Y:S05]  /*17880*/  @!P2 NANOSLEEP.SYNCS 0x989680 ;  /* 0x009896800000a95d */ /* 0x004fea0003900000 */
[----:B------:R-:W2:Y:S02]  /*17890*/  @!P2 SYNCS.PHASECHK.TRANS64 P2, [R21+URZ+0x28c30], R14 ;  /* 0x028c300e1500a5a7 */ /* 0x000ea4000804007f */
[----:B--2---:R-:W-:Y:S05]  /*178a0*/  @!P2 BRA `(.L_x_3921) ;  /* 0xfffffffc00f0a947 */ /* 0x004fea000383ffff */
[----:B------:R-:W-:Y:S05]  /*178b0*/  BRA `(.L_x_3920) ;  /* 0xffffff2c00b07947 */ /* 0x000fea000383ffff */
.L_x_3927:
[----:B----4-:R4:W0:Y:S02]  /*178c0*/  SYNCS.PHASECHK.TRANS64.TRYWAIT P2, [R21+URZ+0x28c50], R14 ;  /* 0x028c500e150075a7 */ /* 0x010824000804017f */
[----:B0-----:R-:W-:Y:S05]  /*178d0*/  @!P2 NANOSLEEP.SYNCS 0x989680 ;  /* 0x009896800000a95d */ /* 0x001fea0003900000 */
[----:B------:R-:W0:Y:S02]  /*178e0*/  @!P2 SYNCS.PHASECHK.TRANS64 P2, [R21+URZ+0x28c50], R14 ;  /* 0x028c500e1500a5a7 */ /* 0x000e24000804007f */
[----:B0-----:R-:W-:Y:S05]  /*178f0*/  @!P2 BRA `(.L_x_3927) ;  /* 0xfffffffc00f0a947 */ /* 0x001fea000383ffff */
[----:B------:R-:W-:Y:S05]  /*17900*/  BRA `(.L_x_3926) ;  /* 0xffffff4400107947 */ /* 0x000fea000383ffff */
.L_x_3958:
[----:B0-----:R-:W0:Y:S01]  /*17910*/  S2R R8, SR_TID.X ;  /* 0x0000000000087919 */ /* 0x001e220000002100 */
[----:B------:R-:W-:Y:S01]  /*17920*/  BSSY B1, `(.L_x_4102) ;  /* 0x000000a000017945 */ /* 0x000fe20003800000 */
[----:B------:R-:W-:Y:S02]  /*17930*/  IMAD.MOV.U32 R12, RZ, RZ, RZ ;  /* 0x000000ffff0c7224 */ /* 0x000fe400078e00ff */
[----:B------:R-:W-:Y:S02]  /*17940*/  IMAD.MOV.U32 R11, RZ, RZ, 0x1f ;  /* 0x0000001fff0b7424 */ /* 0x000fe400078e00ff */
[----:B------:R-:W-:Y:S01]  /*17950*/  IMAD.MOV.U32 R15, RZ, RZ, -0x1 ;  /* 0xffffffffff0f7424 */ /* 0x000fe200078e00ff */
[----:B0-----:R-:W-:-:S04]  /*17960*/  SHF.R.U32.HI R8, RZ, 0x5, R8 ;  /* 0x00000005ff087819 */ /* 0x001fc80000011608 */
[----:B------:R-:W-:-:S05]  /*17970*/  LOP3.LUT R8, R8, 0x3, RZ, 0xc0, !PT ;  /* 0x0000000308087812 */ /* 0x000fca00078ec0ff */
[----:B------:R-:W-:-:S07]  /*17980*/  IMAD.MOV.U32 R13, RZ, RZ, R8 ;  /* 0x000000ffff0d7224 */ /* 0x000fce00078e0008 */
[----:B------:R-:W-:Y:S05]  /*17990*/  WARPSYNC.COLLECTIVE R15, `(.L_x_4103) ;  /* 0x000000000f087348 */ /* 0x000fea0003c00000 */
[----:B------:R0:W1:Y:S02]  /*179a0*/  SHFL.IDX P6, R14, R13, R12, R11 ;  /* 0x0000000c0d0e7389 */ /* 0x00006400000c000b */
[----:B01----:R-:W-:Y:S01]  /*179b0*/  ENDCOLLECTIVE ;  /* 0x000000000000791b */ /* 0x003fe20003800000 */
.L_x_4103:
[----:B------:R-:W-:Y:S05]  /*179c0*/  BSYNC B1 ;  /* 0x0000000000017941 */ /* 0x000fea0003800000 */
.L_x_4102:
[----:B------:R-:W-:Y:S05]  /*179d0*/  BRA `(.L_x_4104) ;  /* 0xffffff9400807947 */ /* 0x000fea000383ffff */
.L_x_3960:
[----:B------:R-:W-:Y:S01]  /*179e0*/  BSSY B1, `(.L_x_4105) ;  /* 0x0000006000017945 */ /* 0x000fe20003800000 */
[----:B------:R-:W-:-:S07]  /*179f0*/  IMAD.MOV.U32 R15, RZ, RZ, -0x1 ;  /* 0xffffffffff0f7424 */ /* 0x000fce00078e00ff */
[----:B01----:R-:W-:Y:S05]  /*17a00*/  WARPSYNC.COLLECTIVE R15, `(.L_x_4106) ;  /* 0x000000000f0c7348 */ /* 0x003fea0003c00000 */
[----:B------:R-:W-:Y:S02]  /*17a10*/  ELECT P6, UR62, PT ;  /* 0x00000000003e782f */ /* 0x000fe400038c0000 */
[----:B------:R-:W-:Y:S01]  /*17a20*/  MOV R14, UR62 ;  /* 0x0000003e000e7c02 */ /* 0x000fe20008000f00 */
[----:B01----:R-:W-:Y:S10]  /*17a30*/  ENDCOLLECTIVE ;  /* 0x000000000000791b */ /* 0x003ff40003800000 */
.L_x_4106:
[----:B------:R-:W-:Y:S05]  /*17a40*/  BSYNC B1 ;  /* 0x0000000000017941 */ /* 0x000fea0003800000 */
.L_x_4105:
[----:B------:R-:W-:Y:S05]  /*17a50*/  BRA `(.L_x_3959) ;  /* 0xffffff9400787947 */ /* 0x000fea000383ffff */
.L_x_3962:
[----:B-1----:R1:W2:Y:S02]  /*17a60*/  SYNCS.PHASECHK.TRANS64.TRYWAIT P0, [R23+URZ+0x28c20], R3 ;  /* 0x028c2003170075a7 */ /* 0x0022a4000800017f */
[----:B--2---:R-:W-:Y:S05]  /*17a70*/  @!P0 NANOSLEEP.SYNCS 0x989680 ;  /* 0x009896800000895d */ /* 0x004fea0003900000 */
[----:B------:R-:W2:Y:S02]  /*17a80*/  @!P0 SYNCS.PHASECHK.TRANS64 P0, [R23+URZ+0x28c20], R3 ;  /* 0x028c2003170085a7 */ /* 0x000ea4000800007f */
[----:B--2---:R-:W-:Y:S05]  /*17a90*/  @!P0 BRA `(.L_x_3962) ;  /* 0xfffffffc00f08947 */ /* 0x004fea000383ffff */
[----:B------:R-:W-:Y:S05]  /*17aa0*/  BRA `(.L_x_4107) ;  /* 0xffffff9400887947 */ /* 0x000fea000383ffff */
.L_x_3966:
[----:B-1----:R1:W2:Y:S02]  /*17ab0*/  SYNCS.PHASECHK.TRANS64.TRYWAIT P0, [R3+URZ+0x28ca0], R6 ;  /* 0x028ca006030075a7 */ /* 0x0022a4000800017f */
[----:B--2---:R-:W-:Y:S05]  /*17ac0*/  @!P0 NANOSLEEP.SYNCS 0x989680 ;  /* 0x009896800000895d */ /* 0x004fea0003900000 */
[----:B------:R-:W2:Y:S02]  /*17ad0*/  @!P0 SYNCS.PHASECHK.TRANS64 P0, [R3+URZ+0x28ca0], R6 ;  /* 0x028ca006030085a7 */ /* 0x000ea4000800007f */
[----:B--2---:R-:W-:Y:S05]  /*17ae0*/  @!P0 BRA `(.L_x_3966) ;  /* 0xfffffffc00f08947 */ /* 0x004fea000383ffff */
[----:B------:R-:W-:Y:S05]  /*17af0*/  BRA `(.L_x_4108) ;  /* 0xffffff9400a07947 */ /* 0x000fea000383ffff */
.L_x_3971:
[----:B0-----:R0:W2:Y:S02]  /*17b00*/  SYNCS.PHASECHK.TRANS64.TRYWAIT P0, [R3+URZ+0x28cc0], R6 ;  /* 0x028cc006030075a7 */ /* 0x0010a4000800017f */
[----:B--2---:R-:W-:Y:S05]  /*17b10*/  @!P0 NANOSLEEP.SYNCS 0x989680 ;  /* 0x009896800000895d */ /* 0x004fea0003900000 */
[----:B------:R-:W2:Y:S02]  /*17b20*/  @!P0 SYNCS.PHASECHK.TRANS64 P0, [R3+URZ+0x28cc0], R6 ;  /* 0x028cc006030085a7 */ /* 0x000ea4000800007f */
[----:B--2---:R-:W-:Y:S05]  /*17b30*/  @!P0 BRA `(.L_x_3971) ;  /* 0xfffffffc00f08947 */ /* 0x004fea000383ffff */
[----:B------:R-:W-:Y:S05]  /*17b40*/  BRA `(.L_x_4109) ;  /* 0xffffff98001c7947 */ /* 0x000fea000383ffff */
.L_x_3985:
[----:B-1----:R1:W2:Y:S02]  /*17b50*/  SYNCS.PHASECHK.TRANS64.TRYWAIT P1, [R6+URZ+0x28ca0], R2 ;  /* 0x028ca002060075a7 */ /* 0x0022a4000802017f */
[----:B--2---:R-:W-:Y:S05]  /*17b60*/  @!P1 NANOSLEEP.SYNCS 0x989680 ;  /* 0x009896800000995d */ /* 0x004fea0003900000 */
[----:B------:R-:W2:Y:S02]  /*17b70*/  @!P1 SYNCS.PHASECHK.TRANS64 P1, [R6+URZ+0x28ca0], R2 ;  /* 0x028ca002060095a7 */ /* 0x000ea4000802007f */
[----:B--2---:R-:W-:Y:S05]  /*17b80*/  @!P1 BRA `(.L_x_3985) ;  /* 0xfffffffc00f09947 */ /* 0x004fea000383ffff */
[----:B------:R-:W-:Y:S05]  /*17b90*/  BRA `(.L_x_4110) ;  /* 0xffffffa000807947 */ /* 0x000fea000383ffff */
.L_x_3990:
[----:B0-----:R0:W2:Y:S02]  /*17ba0*/  SYNCS.PHASECHK.TRANS64.TRYWAIT P1, [R6+URZ+0x28cc0], R2 ;  /* 0x028cc002060075a7 */ /* 0x0010a4000802017f */
[----:B--2---:R-:W-:Y:S05]  /*17bb0*/  @!P1 NANOSLEEP.SYNCS 0x989680 ;  /* 0x009896800000995d */ /* 0x004fea0003900000 */
[----:B------:R-:W2:Y:S02]  /*17bc0*/  @!P1 SYNCS.PHASECHK.TRANS64 P1, [R6+URZ+0x28cc0], R2 ;  /* 0x028cc002060095a7 */ /* 0x000ea4000802007f */
[----:B--2---:R-:W-:Y:S05]  /*17bd0*/  @!P1 BRA `(.L_x_3990) ;  /* 0xfffffffc00f09947 */ /* 0x004fea000383ffff */
[----:B------:R-:W-:Y:S05]  /*17be0*/  BRA `(.L_x_4111) ;  /* 0xffffffa000f87947 */ /* 0x000fea000383ffff */
.L_x_4010:
[----:B------:R-:W0:Y:S01]  /*17bf0*/  S2R R11, SR_TID.X ;  /* 0x00000000000b7919 */ /* 0x000e220000002100 */
[----:B------:R-:W-:Y:S01]  /*17c00*/  BSSY B0, `(.L_x_4112) ;  /* 0x000000a000007945 */ /* 0x000fe20003800000 */
[----:B------:R-:W-:Y:S02]  /*17c10*/  IMAD.MOV.U32 R12, RZ, RZ, RZ ;  /* 0x000000ffff0c7224 */ /* 0x000fe400078e00ff */
[----:B------:R-:W-:Y:S01]  /*17c20*/  IMAD.MOV.U32 R15, RZ, RZ, -0x1 ;  /* 0xffffffffff0f7424 */ /* 0x000fe200078e00ff */
[----:B0-----:R-:W-:-:S04]  /*17c30*/  SHF.R.U32.HI R11, RZ, 0x5, R11 ;  /* 0x00000005ff0b7819 */ /* 0x001fc8000001160b */
[----:B------:R-:W-:-:S05]  /*17c40*/  LOP3.LUT R11, R11, 0x3, RZ, 0xc0, !PT ;  /* 0x000000030b0b7812 */ /* 0x000fca00078ec0ff */
[----:B------:R-:W-:Y:S02]  /*17c50*/  IMAD.MOV.U32 R13, RZ, RZ, R11 ;  /* 0x000000ffff0d7224 */ /* 0x000fe400078e000b */
[----:B------:R-:W-:-:S07]  /*17c60*/  IMAD.MOV.U32 R11, RZ, RZ, 0x1f ;  /* 0x0000001fff0b7424 */ /* 0x000fce00078e00ff */
[----:B-----5:R-:W-:Y:S05]  /*17c70*/  WARPSYNC.COLLECTIVE R15, `(.L_x_4113) ;  /* 0x000000000f087348 */ /* 0x020fea0003c00000 */
[----:B------:R0:W1:Y:S02]  /*17c80*/  SHFL.IDX P6, R14, R13, R12, R11 ;  /* 0x0000000c0d0e7389 */ /* 0x00006400000c000b */
[----:B01---5:R-:W-:Y:S01]  /*17c90*/  ENDCOLLECTIVE ;  /* 0x000000000000791b */ /* 0x023fe20003800000 */
.L_x_4113:
[----:B------:R-:W-:Y:S05]  /*17ca0*/  BSYNC B0 ;  /* 0x0000000000007941 */ /* 0x000fea0003800000 */
.L_x_4112:
[----:B------:R-:W-:Y:S05]  /*17cb0*/  BRA `(.L_x_4114) ;  /* 0xffffffb400f07947 */ /* 0x000fea000383ffff */
.L_x_4013:
[----:B0-----:R0:W1:Y:S02]  /*17cc0*/  SYNCS.PHASECHK.TRANS64.TRYWAIT P0, [R27+URZ+0x28c40], R0 ;  /* 0x028c40001b0075a7 */ /* 0x001064000800017f */
[----:B-1----:R-:W-:Y:S05]  /*17cd0*/  @!P0 NANOSLEEP.SYNCS 0x989680 ;  /* 0x009896800000895d */ /* 0x002fea0003900000 */
[----:B------:R-:W1:Y:S02]  /*17ce0*/  @!P0 SYNCS.PHASECHK.TRANS64 P0, [R27+URZ+0x28c40], R0 ;  /* 0x028c40001b0085a7 */ /* 0x000e64000800007f */
[----:B-1----:R-:W-:Y:S05]  /*17cf0*/  @!P0 BRA `(.L_x_4013) ;  /* 0xfffffffc00f08947 */ /* 0x002fea000383ffff */
[----:B------:R-:W-:Y:S05]  /*17d00*/  BRA `(.L_x_4115) ;  /* 0xffffffb800207947 */ /* 0x000fea000383ffff */
.L_x_4014:
        /* <DEDUP_REMOVED lines=8> */
.L_x_4117:
[----:B------:R-:W-:Y:S05]  /*17d90*/  BSYNC B0 ;  /* 0x0000000000007941 */ /* 0x000fea0003800000 */
.L_x_4116:
        /* <DEDUP_REMOVED lines=9> */
.L_x_4118:
[----:B------:R-:W-:Y:S01]  /*17e30*/  IMAD.MOV.U32 R13, RZ, RZ, R4 ;  /* 0x000000ffff0d7224 */ /* 0x000fe200078e0004 */
[----:B------:R-:W-:Y:S01]  /*17e40*/  MOV R12, 0x1 ;  /* 0x00000001000c7802 */ /* 0x000fe20000000f00 */
[----:B------:R-:W-:-:S07]  /*17e50*/  IMAD.MOV.U32 R3, RZ, RZ, R14 ;  /* 0x000000ffff037224 */ /* 0x000fce00078e000e */
[----:B------:R-:W-:Y:S05]  /*17e60*/  WARPSYNC.COLLECTIVE R15, `(.L_x_4119) ;  /* 0x000000000f087348 */ /* 0x000fea0003c00000 */
[----:B------:R0:W1:Y:S02]  /*17e70*/  SHFL.IDX P6, R14, R13, R12, R11 ;  /* 0x0000000c0d0e7389 */ /* 0x00006400000c000b */
[----:B01----:R-:W-:Y:S01]  /*17e80*/  ENDCOLLECTIVE ;  /* 0x000000000000791b */ /* 0x003fe20003800000 */
.L_x_4119:
        /* <DEDUP_REMOVED lines=15> */
.L_x_4120:
[----:B------:R-:W-:Y:S02]  /*17f80*/  @P0 IMAD R6, R5, 0x2, R23 ;  /* 0x0000000205060824 */ /* 0x000fe400078e0217 */
[----:B------:R-:W-:Y:S02]  /*17f90*/  IMAD.MOV.U32 R13, RZ, RZ, R4 ;  /* 0x000000ffff0d7224 */ /* 0x000fe400078e0004 */
[----:B------:R-:W-:Y:S02]  /*17fa0*/  IMAD.MOV.U32 R12, RZ, RZ, 0x2 ;  /* 0x00000002ff0c7424 */ /* 0x000fe400078e00ff */
[----:B------:R-:W-:-:S07]  /*17fb0*/  IMAD.MOV.U32 R3, RZ, RZ, R14 ;  /* 0x000000ffff037224 */ /* 0x000fce00078e000e */
[----:B------:R-:W-:Y:S05]  /*17fc0*/  WARPSYNC.COLLECTIVE R15, `(.L_x_4121) ;  /* 0x000000000f087348 */ /* 0x000fea0003c00000 */
[----:B------:R0:W1:Y:S02]  /*17fd0*/  SHFL.IDX P6, R14, R13, R12, R11 ;  /* 0x0000000c0d0e7389 */ /* 0x00006400000c000b */
[----:B01----:R-:W-:Y:S01]  /*17fe0*/  ENDCOLLECTIVE ;  /* 0x000000000000791b */ /* 0x003fe20003800000 */
.L_x_4121:
        /* <DEDUP_REMOVED lines=15> */
.L_x_4122:
[----:B------:R-:W-:Y:S02]  /*180e0*/  @P0 IMAD R6, R5, 0x2, R23 ;  /* 0x0000000205060824 */ /* 0x000fe400078e0217 */
[----:B------:R-:W-:Y:S02]  /*180f0*/  IMAD.MOV.U32 R13, RZ, RZ, R4 ;  /* 0x000000ffff0d7224 */ /* 0x000fe400078e0004 */
[----:B------:R-:W-:Y:S02]  /*18100*/  IMAD.MOV.U32 R12, RZ, RZ, 0x3 ;  /* 0x00000003ff0c7424 */ /* 0x000fe400078e00ff */
[----:B------:R-:W-:-:S07]  /*18110*/  IMAD.MOV.U32 R3, RZ, RZ, R14 ;  /* 0x000000ffff037224 */ /* 0x000fce00078e000e */
[----:B------:R-:W-:Y:S05]  /*18120*/  WARPSYNC.COLLECTIVE R15, `(.L_x_4123) ;  /* 0x000000000f087348 */ /* 0x000fea0003c00000 */
[----:B------:R0:W1:Y:S02]  /*18130*/  SHFL.IDX P6, R14, R13, R12, R11 ;  /* 0x0000000c0d0e7389 */ /* 0x00006400000c000b */
[----:B01----:R-:W-:Y:S01]  /*18140*/  ENDCOLLECTIVE ;  /* 0x000000000000791b */ /* 0x003fe20003800000 */
.L_x_4123:
        /* <DEDUP_REMOVED lines=10> */
.L_x_4124:
[----:B------:R-:W-:Y:S01]  /*181f0*/  @!PT LDS RZ, [RZ] ;  /* 0x00000000fffff984 */ /* 0x000fe20000000800 */
[----:B------:R-:W-:Y:S01]  /*18200*/  @!PT LDS RZ, [RZ] ;  /* 0x00000000fffff984 */ /* 0x000fe20000000800 */
[----:B------:R-:W-:Y:S01]  /*18210*/  @!PT LDS RZ, [RZ] ;  /* 0x00000000fffff984 */ /* 0x000fe20000000800 */
[----:B------:R0:W-:Y:S01]  /*18220*/  @P0 LDGSTS.E.BYPASS.LTC128B.128 [R6+0x23400], desc[UR40][R2.64], !P2 ;  /* 0x2340000002060fae */ /* 0x0001e2000d101d68 */
[----:B------:R-:W-:Y:S01]  /*18230*/  IMAD.MOV.U32 R0, RZ, RZ, R14 ;  /* 0x000000ffff007224 */ /* 0x000fe200078e000e */
[----:B------:R-:W-:Y:S06]  /*18240*/  BRA `(.L_x_4125) ;  /* 0xffffffb400e47947 */ /* 0x000fec000383ffff */
.L_x_4019:
[----:B------:R-:W-:Y:S02]  /*18250*/  IMAD.MOV.U32 R13, RZ, RZ, R2 ;  /* 0x000000ffff0d7224 */ /* 0x000fe400078e0002 */
[----:B------:R-:W-:Y:S02]  /*18260*/  IMAD.MOV.U32 R12, RZ, RZ, RZ ;  /* 0x000000ffff0c7224 */ /* 0x000fe400078e00ff */
[----:B------:R-:W-:Y:S02]  /*18270*/  IMAD.MOV.U32 R11, RZ, RZ, 0x181f ;  /* 0x0000181fff0b7424 */ /* 0x000fe400078e00ff */
[----:B------:R-:W-:Y:S02]  /*18280*/  IMAD.MOV.U32 R15, RZ, RZ, -0x1 ;  /* 0xffffffffff0f7424 */ /* 0x000fe400078e00ff */
[----:B-----5:R-:W-:Y:S02]  /*18290*/  IMAD R3, R20, R7, RZ ;  /* 0x0000000714037224 */ /* 0x020fe400078e02ff */
[----:B------:R-:W-:-:S07]  /*182a0*/  IMAD R17, R17, 0x40, R10 ;  /* 0x0000004011117824 */ /* 0x000fce00078e020a */
[----:B------:R-:W-:Y:S05]  /*182b0*/  WARPSYNC.COLLECTIVE R15, `(.L_x_4126) ;  /* 0x000000000f087348 */ /* 0x000fea0003c00000 */
[----:B------:R0:W1:Y:S02]  /*182c0*/  SHFL.IDX P6, R14, R13, R12, R11 ;  /* 0x0000000c0d0e7389 */ /* 0x00006400000c000b */
[----:B01----:R-:W-:Y:S01]  /*182d0*/  ENDCOLLECTIVE ;  /* 0x000000000000791b */ /* 0x003fe20003800000 */
.L_x_4126:
[C---:B------:R-:W-:Y:S01]  /*182e0*/  VIADD R6, R17.reuse, 0x10 ;  /* 0x0000001011067836 */ /* 0x040fe20000000000 */
[----:B------:R-:W-:Y:S01]  /*182f0*/  ISETP.GE.AND P0, PT, R17, R3, PT ;  /* 0x000000031100720c */ /* 0x000fe20003f06270 */
[----:B------:R-:W-:Y:S02]  /*18300*/  IMAD.MOV.U32 R13, RZ, RZ, R0 ;  /* 0x000000ffff0d7224 */ /* 0x000fe400078e0000 */
[----:B------:R-:W-:-:S10]  /*18310*/  IMAD.MOV.U32 R4, RZ, RZ, R14 ;  /* 0x000000ffff047224 */ /* 0x000fd400078e000e */
[----:B------:R-:W-:Y:S05]  /*18320*/  WARPSYNC.COLLECTIVE R15, `(.L_x_4127) ;  /* 0x000000000f087348 */ /* 0x000fea0003c00000 */
[----:B------:R0:W1:Y:S02]  /*18330*/  SHFL.IDX P6, R14, R13, R12, R11 ;  /* 0x0000000c0d0e7389 */ /* 0x00006400000c000b */
[----:B01----:R-:W-:Y:S01]  /*18340*/  ENDCOLLECTIVE ;  /* 0x000000000000791b */ /* 0x003fe20003800000 */
.L_x_4127:
[----:B------:R-:W-:Y:S02]  /*18350*/  IMAD.MOV.U32 R13, RZ, RZ, R2 ;  /* 0x000000ffff0d7224 */ /* 0x000fe400078e0002 */
[----:B------:R-:W-:Y:S02]  /*18360*/  IMAD.MOV.U32 R12, RZ, RZ, 0x1 ;  /* 0x00000001ff0c7424 */ /* 0x000fe400078e00ff */
[----:B------:R-:W-:-:S07]  /*18370*/  IMAD.MOV.U32 R5, RZ, RZ, R14 ;  /* 0x000000ffff057224 */ /* 0x000fce00078e000e */
[----:B------:R-:W-:Y:S05]  /*18380*/  WARPSYNC.COLLECTIVE R15, `(.L_x_4128) ;  /* 0x000000000f087348 */ /* 0x000fea0003c00000 */
[----:B------:R0:W1:Y:S02]  /*18390*/  SHFL.IDX P6, R14, R13, R12, R11 ;  /* 0x0000000c0d0e7389 */ /* 0x00006400000c000b */
[----:B01----:R-:W-:Y:S01]  /*183a0*/  ENDCOLLECTIVE ;  /* 0x000000000000791b */ /* 0x003fe20003800000 */
.L_x_4128:
        /* <DEDUP_REMOVED lines=15> */
.L_x_4129:
[----:B------:R-:W-:Y:S02]  /*184a0*/  IMAD.MOV.U32 R13, RZ, RZ, R2 ;  /* 0x000000ffff0d7224 */ /* 0x000fe400078e0002 */
[----:B------:R-:W-:Y:S02]  /*184b0*/  IMAD.MOV.U32 R12, RZ, RZ, 0x2 ;  /* 0x00000002ff0c7424 */ /* 0x000fe400078e00ff */
[----:B------:R-:W-:-:S07]  /*184c0*/  IMAD.MOV.U32 R5, RZ, RZ, R14 ;  /* 0x000000ffff057224 */ /* 0x000fce00078e000e */
[----:B------:R-:W-:Y:S05]  /*184d0*/  WARPSYNC.COLLECTIVE R15, `(.L_x_4130) ;  /* 0x000000000f087348 */ /* 0x000fea0003c00000 */
[----:B------:R0:W1:Y:S02]  /*184e0*/  SHFL.IDX P6, R14, R13, R12, R11 ;  /* 0x0000000c0d0e7389 */ /* 0x00006400000c000b */
[----:B01----:R-:W-:Y:S01]  /*184f0*/  ENDCOLLECTIVE ;  /* 0x000000000000791b */ /* 0x003fe20003800000 */
.L_x_4130:
        /* <DEDUP_REMOVED lines=16> */
.L_x_4131:
[----:B------:R-:W-:Y:S02]  /*18600*/  IMAD.MOV.U32 R13, RZ, RZ, R2 ;  /* 0x000000ffff0d7224 */ /* 0x000fe400078e0002 */
[----:B------:R-:W-:Y:S02]  /*18610*/  IMAD.MOV.U32 R12, RZ, RZ, 0x3 ;  /* 0x00000003ff0c7424 */ /* 0x000fe400078e00ff */
[----:B------:R-:W-:-:S07]  /*18620*/  IMAD.MOV.U32 R5, RZ, RZ, R14 ;  /* 0x000000ffff057224 */ /* 0x000fce00078e000e */
[----:B------:R-:W-:Y:S05]  /*18630*/  WARPSYNC.COLLECTIVE R15, `(.L_x_4132) ;  /* 0x000000000f087348 */ /* 0x000fea0003c00000 */
[----:B------:R0:W1:Y:S02]  /*18640*/  SHFL.IDX P6, R14, R13, R12, R11 ;  /* 0x0000000c0d0e7389 */ /* 0x00006400000c000b */
[----:B01----:R-:W-:Y:S01]  /*18650*/  ENDCOLLECTIVE ;  /* 0x000000000000791b */ /* 0x003fe20003800000 */
.L_x_4132:
        /* <DEDUP_REMOVED lines=10> */
[----:B0-----:R-:W-:-:S07]  /*18700*/  IMAD.MOV.U32 R4, RZ, RZ, R14 ;  /* 0x000000ffff047224 */ /* 0x001fce00078e000e */
[----:B------:R-:W-:Y:S05]  /*18710*/  WARPSYNC.COLLECTIVE R15, `(.L_x_4133) ;  /* 0x000000000f087348 */ /* 0x000fea0003c00000 */
[----:B------:R0:W1:Y:S02]  /*18720*/  SHFL.IDX P6, R14, R13, R12, R11 ;  /* 0x0000000c0d0e7389 */ /* 0x00006400000c000b */
[----:B01----:R-:W-:Y:S01]  /*18730*/  ENDCOLLECTIVE ;  /* 0x000000000000791b */ /* 0x003fe20003800000 */
.L_x_4133:
[----:B------:R-:W-:Y:S01]  /*18740*/  IMAD.MOV.U32 R0, RZ, RZ, R14 ;  /* 0x000000ffff007224 */ /* 0x000fe200078e000e */
[----:B------:R-:W-:Y:S06]  /*18750*/  BRA `(.L_x_4134) ;  /* 0xffffffbc00147947 */ /* 0x000fec000383ffff */
.L_x_4022:
[----:B0-----:R0:W1:Y:S02]  /*18760*/  SYNCS.PHASECHK.TRANS64.TRYWAIT P0, [R23+URZ+0x28c20], R0 ;  /* 0x028c2000170075a7 */ /* 0x001064000800017f */
[----:B-1----:R-:W-:Y:S05]  /*18770*/  @!P0 NANOSLEEP.SYNCS 0x989680 ;  /* 0x009896800000895d */ /* 0x002fea0003900000 */
[----:B------:R-:W1:Y:S02]  /*18780*/  @!P0 SYNCS.PHASECHK.TRANS64 P0, [R23+URZ+0x28c20], R0 ;  /* 0x028c2000170085a7 */ /* 0x000e64000800007f */
[----:B-1----:R-:W-:Y:S05]  /*18790*/  @!P0 BRA `(.L_x_4022) ;  /* 0xfffffffc00f08947 */ /* 0x002fea000383ffff */
[----:B------:R-:W-:Y:S05]  /*187a0*/  BRA `(.L_x_4135) ;  /* 0xffffffbc00707947 */ /* 0x000fea000383ffff */
.L_x_4025:
[----:B0-----:R0:W1:Y:S02]  /*187b0*/  SYNCS.PHASECHK.TRANS64.TRYWAIT P0, [R27+URZ+0x28c60], R0 ;  /* 0x028c60001b0075a7 */ /* 0x001064000800017f */
[----:B-1----:R-:W-:Y:S05]  /*187c0*/  @!P0 NANOSLEEP.SYNCS 0x989680 ;  /* 0x009896800000895d */ /* 0x002fea0003900000 */
[----:B------:R-:W1:Y:S02]  /*187d0*/  @!P0 SYNCS.PHASECHK.TRANS64 P0, [R27+URZ+0x28c60], R0 ;  /* 0x028c60001b0085a7 */ /* 0x000e64000800007f */
[----:B-1----:R-:W-:Y:S05]  /*187e0*/  @!P0 BRA `(.L_x_4025) ;  /* 0xfffffffc00f08947 */ /* 0x002fea000383ffff */
[----:B------:R-:W-:Y:S05]  /*187f0*/  BRA `(.L_x_4136) ;  /* 0xffffffbc00807947 */ /* 0x000fea000383ffff */
.L_x_4026:
        /* <DEDUP_REMOVED lines=8> */
.L_x_4138:
[----:B------:R-:W-:Y:S05]  /*18880*/  BSYNC B0 ;  /* 0x0000000000007941 */ /* 0x000fea0003800000 */
.L_x_4137:
[----:B------:R0:W5:Y:S01]  /*18890*/  LDL R8, [R1+0x10] ;  /* 0x0000100001087983 */ /* 0x0001620000100800 */
[----:B------:R-:W-:Y:S01]  /*188a0*/  IMAD.MOV.U32 R13, RZ, RZ, R5 ;  /* 0x000000ffff0d7224 */ /* 0x000fe200078e0005 */
[----:B------:R-:W-:Y:S01]  /*188b0*/  MOV R3, R14 ;  /* 0x0000000e00037202 */ /* 0x000fe20000000f00 */
[----:B------:R-:W-:Y:S01]  /*188c0*/  IMAD.MOV.U32 R12, RZ, RZ, RZ ;  /* 0x000000ffff0c7224 */ /* 0x000fe200078e00ff */
[----:B------:R-:W1:Y:S01]  /*188d0*/  S2R R7, SR_TID.X ;  /* 0x0000000000077919 */ /* 0x000e620000002100 */
[----:B------:R-:W-:Y:S01]  /*188e0*/  IMAD.MOV.U32 R11, RZ, RZ, 0x181f ;  /* 0x0000181fff0b7424 */ /* 0x000fe200078e00ff */
[C---:B------:R-:W-:Y:S01]  /*188f0*/  LOP3.LUT P5, RZ, R32.reuse, 0x2, RZ, 0xc0, !PT ;  /* 0x0000000220ff7812 */ /* 0x040fe200078ac0ff */
[----:B------:R-:W-:Y:S01]  /*18900*/  IMAD.MOV.U32 R15, RZ, RZ, -0x1 ;  /* 0xffffffffff0f7424 */ /* 0x000fe200078e00ff */
[----:B------:R-:W-:Y:S01]  /*18910*/  LOP3.LUT P4, RZ, R32, 0x4, RZ, 0xc0, !PT ;  /* 0x0000000420ff7812 */ /* 0x000fe2000788c0ff */
[----:B------:R-:W-:Y:S01]  /*18920*/  IMAD R4, R4, 0x2, R23 ;  /* 0x0000000204047824 */ /* 0x000fe200078e0217 */
[----:B0-----:R-:W-:-:S13]  /*18930*/  LOP3.LUT P3, RZ, R32, 0x8, RZ, 0xc0, !PT ;  /* 0x0000000820ff7812 */ /* 0x001fda000786c0ff */
[----:B-1---5:R-:W-:Y:S05]  /*18940*/  WARPSYNC.COLLECTIVE R15, `(.L_x_4139) ;  /* 0x000000000f087348 */ /* 0x022fea0003c00000 */
[----:B------:R0:W2:Y:S02]  /*18950*/  SHFL.IDX P6, R14, R13, R12, R11 ;  /* 0x0000000c0d0e7389 */ /* 0x0000a400000c000b */
[----:B012--5:R-:W-:Y:S01]  /*18960*/  ENDCOLLECTIVE ;  /* 0x000000000000791b */ /* 0x027fe20003800000 */
.L_x_4139:
[----:B------:R-:W-:Y:S02]  /*18970*/  LOP3.LUT R22, R22, 0xfffffdff, RZ, 0xc0, !PT ;  /* 0xfffffdff16167812 */ /* 0x000fe400078ec0ff */
[----:B------:R-:W-:Y:S01]  /*18980*/  LOP3.LUT P2, RZ, R32, 0x10, RZ, 0xc0, !PT ;  /* 0x0000001020ff7812 */ /* 0x000fe2000784c0ff */
[----:B------:R-:W-:Y:S02]  /*18990*/  IMAD.MOV.U32 R13, RZ, RZ, R6 ;  /* 0x000000ffff0d7224 */ /* 0x000fe400078e0006 */
[----:B------:R-:W-:Y:S02]  /*189a0*/  IMAD.MOV.U32 R12, RZ, RZ, 0x1 ;  /* 0x00000001ff0c7424 */ /* 0x000fe400078e00ff */
[----:B------:R-:W-:Y:S02]  /*189b0*/  IMAD.SHL.U32 R7, R7, 0x8, RZ ;  /* 0x0000000807077824 */ /* 0x000fe400078e00ff */
[----:B------:R-:W-:-:S03]  /*189c0*/  IMAD.MOV.U32 R2, RZ, RZ, R14 ;  /* 0x000000ffff027224 */ /* 0x000fc600078e000e */
        /* <DEDUP_REMOVED lines=35> */
.L_x_4140:
[----:B------:R-:W-:Y:S02]  /*18c00*/  IMAD.MOV.U32 R13, RZ, RZ, R5 ;  /* 0x000000ffff0d7224 */ /* 0x000fe400078e0005 */
[----:B------:R-:W-:-:S07]  /*18c10*/  IMAD.MOV.U32 R3, RZ, RZ, R14 ;  /* 0x000000ffff037224 */ /* 0x000fce00078e000e */
[----:B------:R-:W-:Y:S05]  /*18c20*/  WARPSYNC.COLLECTIVE R15, `(.L_x_4141) ;  /* 0x000000000f087348 */ /* 0x000fea0003c00000 */
[----:B------:R0:W1:Y:S02]  /*18c30*/  SHFL.IDX P6, R14, R13, R12, R11 ;  /* 0x0000000c0d0e7389 */ /* 0x00006400000c000b */
[----:B01----:R-:W-:Y:S01]  /*18c40*/  ENDCOLLECTIVE ;  /* 0x000000000000791b */ /* 0x003fe20003800000 */
.L_x_4141:
        /* <DEDUP_REMOVED lines=29> */
.L_x_4142:
[----:B------:R-:W-:Y:S02]  /*18e20*/  IMAD.MOV.U32 R13, RZ, RZ, R5 ;  /* 0x000000ffff0d7224 */ /* 0x000fe400078e0005 */
[----:B------:R-:W-:-:S07]  /*18e30*/  IMAD.MOV.U32 R7, RZ, RZ, R14 ;  /* 0x000000ffff077224 */ /* 0x000fce00078e000e */
[----:B------:R-:W-:Y:S05]  /*18e40*/  WARPSYNC.COLLECTIVE R15, `(.L_x_4143) ;  /* 0x000000000f087348 */ /* 0x000fea0003c00000 */
[----:B------:R0:W1:Y:S02]  /*18e50*/  SHFL.IDX P6, R14, R13, R12, R11 ;  /* 0x0000000c0d0e7389 */ /* 0x00006400000c000b */
[----:B01----:R-:W-:Y:S01]  /*18e60*/  ENDCOLLECTIVE ;  /* 0x000000000000791b */ /* 0x003fe20003800000 */
.L_x_4143:
        /* <DEDUP_REMOVED lines=29> */
.L_x_4144:
[----:B------:R-:W-:Y:S02]  /*19040*/  IMAD.MOV.U32 R13, RZ, RZ, R5 ;  /* 0x000000ffff0d7224 */ /* 0x000fe400078e0005 */
[----:B------:R-:W-:-:S07]  /*19050*/  IMAD.MOV.U32 R6, RZ, RZ, R14 ;  /* 0x000000ffff067224 */ /* 0x000fce00078e000e */
[----:B------:R-:W-:Y:S05]  /*19060*/  WARPSYNC.COLLECTIVE R15, `(.L_x_4145) ;  /* 0x000000000f087348 */ /* 0x000fea0003c00000 */
[----:B------:R0:W1:Y:S02]  /*19070*/  SHFL.IDX P6, R14, R13, R12, R11 ;  /* 0x0000000c0d0e7389 */ /* 0x00006400000c000b */
[----:B01----:R-:W-:Y:S01]  /*19080*/  ENDCOLLECTIVE ;  /* 0x000000000000791b */ /* 0x003fe20003800000 */
.L_x_4145:
[----:B------:R-:W-:Y:S01]  /*19090*/  IMAD.MOV.U32 R2, RZ, RZ, R14 ;  /* 0x000000ffff027224 */ /* 0x000fe200078e000e */
[----:B------:R-:W-:Y:S06]  /*190a0*/  BRA `(.L_x_4146) ;  /* 0xffffffbc00187947 */ /* 0x000fec000383ffff */
.L_x_4033:
[----:B0-----:R0:W1:Y:S02]  /*190b0*/  SYNCS.PHASECHK.TRANS64.TRYWAIT P0, [R6+URZ+0x28c40], R17 ;  /* 0x028c4011060075a7 */ /* 0x001064000800017f */
[----:B-1----:R-:W-:Y:S05]  /*190c0*/  @!P0 NANOSLEEP.SYNCS 0x989680 ;  /* 0x009896800000895d */ /* 0x002fea0003900000 */
[----:B------:R-:W1:Y:S02]  /*190d0*/  @!P0 SYNCS.PHASECHK.TRANS64 P0, [R6+URZ+0x28c40], R17 ;  /* 0x028c4011060085a7 */ /* 0x000e64000800007f */
[----:B-1----:R-:W-:Y:S05]  /*190e0*/  @!P0 BRA `(.L_x_4033) ;  /* 0xfffffffc00f08947 */ /* 0x002fea000383ffff */
[----:B------:R-:W-:Y:S05]  /*190f0*/  BRA `(.L_x_4147) ;  /* 0xffffffc000ac7947 */ /* 0x000fea000383ffff */
.L_x_4034:
        /* <DEDUP_REMOVED lines=8> */
.L_x_4149:
[----:B------:R-:W-:Y:S05]  /*19180*/  BSYNC B1 ;  /* 0x0000000000017941 */ /* 0x000fea0003800000 */
.L_x_4148:
        /* <DEDUP_REMOVED lines=9> */
.L_x_4150:
[----:B------:R-:W-:Y:S02]  /*19220*/  IMAD.MOV.U32 R13, RZ, RZ, R27 ;  /* 0x000000ffff0d7224 */ /* 0x000fe400078e001b */
[----:B------:R-:W-:Y:S02]  /*19230*/  IMAD.MOV.U32 R12, RZ, RZ, 0x1 ;  /* 0x00000001ff0c7424 */ /* 0x000fe400078e00ff */
[----:B------:R-:W-:-:S07]  /*19240*/  IMAD.MOV.U32 R2, RZ, RZ, R14 ;  /* 0x000000ffff027224 */ /* 0x000fce00078e000e */
[----:B------:R-:W-:Y:S05]  /*19250*/  WARPSYNC.COLLECTIVE R15, `(.L_x_4151) ;  /* 0x000000000f087348 */ /* 0x000fea0003c00000 */
[----:B------:R0:W1:Y:S02]  /*19260*/  SHFL.IDX P6, R14, R13, R12, R11 ;  /* 0x0000000c0d0e7389 */ /* 0x00006400000c000b */
[----:B01----:R-:W-:Y:S01]  /*19270*/  ENDCOLLECTIVE ;  /* 0x000000000000791b */ /* 0x003fe20003800000 */
.L_x_4151:
        /* <DEDUP_REMOVED lines=11> */
.L_x_4152:
[----:B------:R-:W-:Y:S02]  /*19330*/  IMAD.MOV.U32 R13, RZ, RZ, R27 ;  /* 0x000000ffff0d7224 */ /* 0x000fe400078e001b */
[----:B------:R-:W-:Y:S02]  /*19340*/  IMAD.MOV.U32 R12, RZ, RZ, 0x2 ;  /* 0x00000002ff0c7424 */ /* 0x000fe400078e00ff */
[----:B------:R-:W-:-:S07]  /*19350*/  IMAD.MOV.U32 R2, RZ, RZ, R14 ;  /* 0x000000ffff027224 */ /* 0x000fce00078e000e */
[----:B------:R-:W-:Y:S05]  /*19360*/  WARPSYNC.COLLECTIVE R15, `(.L_x_4153) ;  /* 0x000000000f087348 */ /* 0x000fea0003c00000 */
[----:B------:R0:W1:Y:S02]  /*19370*/  SHFL.IDX P6, R14, R13, R12, R11 ;  /* 0x0000000c0d0e7389 */ /* 0x00006400000c000b */
[----:B01----:R-:W-:Y:S01]  /*19380*/  ENDCOLLECTIVE ;  /* 0x000000000000791b */ /* 0x003fe20003800000 */
.L_x_4153:
        /* <DEDUP_REMOVED lines=11> */
.L_x_4154:
[----:B------:R-:W-:Y:S02]  /*19440*/  IMAD.MOV.U32 R13, RZ, RZ, R27 ;  /* 0x000000ffff0d7224 */ /* 0x000fe400078e001b */
[----:B------:R-:W-:Y:S02]  /*19450*/  IMAD.MOV.U32 R12, RZ, RZ, 0x3 ;  /* 0x00000003ff0c7424 */ /* 0x000fe400078e00ff */
[----:B------:R-:W-:-:S07]  /*19460*/  IMAD.MOV.U32 R2, RZ, RZ, R14 ;  /* 0x000000ffff027224 */ /* 0x000fce00078e000e */
[----:B------:R-:W-:Y:S05]  /*19470*/  WARPSYNC.COLLECTIVE R15, `(.L_x_4155) ;  /* 0x000000000f087348 */ /* 0x000fea0003c00000 */
[----:B------:R0:W1:Y:S02]  /*19480*/  SHFL.IDX P6, R14, R13, R12, R11 ;  /* 0x0000000c0d0e7389 */ /* 0x00006400000c000b */
[----:B01----:R-:W-:Y:S01]  /*19490*/  ENDCOLLECTIVE ;  /* 0x000000000000791b */ /* 0x003fe20003800000 */
.L_x_4155:
        /* <DEDUP_REMOVED lines=11> */
.L_x_4156:
[----:B------:R-:W-:Y:S01]  /*19550*/  IMAD.MOV.U32 R2, RZ, RZ, R14 ;  /* 0x000000ffff027224 */ /* 0x000fe200078e000e */
[----:B------:R-:W-:Y:S06]  /*19560*/  BRA `(.L_x_4157) ;  /* 0xffffffc0003c7947 */ /* 0x000fec000383ffff */
.L_x_4039:
[----:B---3--:R3:W4:Y:S02]  /*19570*/  SYNCS.PHASECHK.TRANS64.TRYWAIT P0, [R6+URZ+0x28c60], R17 ;  /* 0x028c6011060075a7 */ /* 0x008724000800017f */
[----:B----4-:R-:W-:Y:S05]  /*19580*/  @!P0 NANOSLEEP.SYNCS 0x989680 ;  /* 0x009896800000895d */ /* 0x010fea0003900000 */
[----:B------:R-:W4:Y:S02]  /*19590*/  @!P0 SYNCS.PHASECHK.TRANS64 P0, [R6+URZ+0x28c60], R17 ;  /* 0x028c6011060085a7 */ /* 0x000f24000800007f */
[----:B----4-:R-:W-:Y:S05]  /*195a0*/  @!P0 BRA `(.L_x_4039) ;  /* 0xfffffffc00f08947 */ /* 0x010fea000383ffff */
[----:B------:R-:W-:Y:S05]  /*195b0*/  BRA `(.L_x_4158) ;  /* 0xffffffc0008c7947 */ /* 0x000fea000383ffff */
.L_x_4040:
        /* <DEDUP_REMOVED lines=8> */
.L_x_4160:
[----:B------:R-:W-:Y:S05]  /*19640*/  BSYNC B1 ;  /* 0x0000000000017941 */ /* 0x000fea0003800000 */
.L_x_4159:
[----:B------:R-:W-:Y:S01]  /*19650*/  IMAD.MOV.U32 R13, RZ, RZ, R9 ;  /* 0x000000ffff0d7224 */ /* 0x000fe200078e0009 */
[C---:B------:R-:W-:Y:S01]  /*19660*/  LOP3.LUT P2, RZ, R22.reuse, 0x40, RZ, 0xc0, !PT ;  /* 0x0000004016ff7812 */ /* 0x040fe2000784c0ff */
[----:B------:R-:W-:Y:S01]  /*19670*/  IMAD.MOV.U32 R12, RZ, RZ, RZ ;  /* 0x000000ffff0c7224 */ /* 0x000fe200078e00ff */
[C---:B------:R-:W-:Y:S01]  /*19680*/  LOP3.LUT P1, RZ, R22.reuse, 0x20, RZ, 0xc0, !PT ;  /* 0x0000002016ff7812 */ /* 0x040fe2000782c0ff */
[----:B------:R-:W-:Y:S01]  /*19690*/  IMAD.MOV.U32 R11, RZ, RZ, 0x181f ;  /* 0x0000181fff0b7424 */ /* 0x000fe200078e00ff */
[----:B------:R-:W-:Y:S01]  /*196a0*/  LOP3.LUT R22, R22, 0xffffdfff, RZ, 0xc0, !PT ;  /* 0xffffdfff16167812 */ /* 0x000fe200078ec0ff */
[----:B------:R-:W-:Y:S02]  /*196b0*/  IMAD.MOV.U32 R15, RZ, RZ, -0x1 ;  /* 0xffffffffff0f7424 */ /* 0x000fe400078e00ff */
[----:B------:R-:W-:Y:S01]  /*196c0*/  IMAD.MOV.U32 R3, RZ, RZ, R14 ;  /* 0x000000ffff037224 */ /* 0x000fe200078e000e */
[----:B------:R-:W-:Y:S01]  /*196d0*/  @P3 LOP3.LUT R22, R22, 0x2000, RZ, 0xfc, !PT ;  /* 0x0000200016163812 */ /* 0x000fe200078efcff */
[----:B------:R-:W-:-:S07]  /*196e0*/  IMAD R17, R17, 0x2, R23 ;  /* 0x0000000211117824 */ /* 0x000fce00078e0217 */
[----:B------:R-:W-:Y:S05]  /*196f0*/  WARPSYNC.COLLECTIVE R15, `(.L_x_4161) ;  /* 0x000000000f087348 */ /* 0x000fea0003c00000 */
[----:B------:R0:W1:Y:S02]  /*19700*/  SHFL.IDX P6, R14, R13, R12, R11 ;  /* 0x0000000c0d0e7389 */ /* 0x00006400000c000b */
[----:B01----:R-:W-:Y:S01]  /*19710*/  ENDCOLLECTIVE ;  /* 0x000000000000791b */ /* 0x003fe20003800000 */
.L_x_4161:
[C---:B------:R-:W-:Y:S01]  /*19720*/  LOP3.LUT P3, RZ, R22.reuse, 0x10, RZ, 0xc0, !PT ;  /* 0x0000001016ff7812 */ /* 0x040fe2000786c0ff */
[----:B------:R-:W-:Y:S02]  /*19730*/  IMAD.MOV.U32 R13, RZ, RZ, R10 ;  /* 0x000000ffff0d7224 */ /* 0x000fe400078e000a */
[----:B------:R-:W-:Y:S02]  /*19740*/  IMAD.MOV.U32 R12, RZ, RZ, 0x1 ;  /* 0x00000001ff0c7424 */ /* 0x000fe400078e00ff */
[----:B------:R-:W-:Y:S01]  /*19750*/  IMAD.MOV.U32 R2, RZ, RZ, R14 ;  /* 0x000000ffff027224 */ /* 0x000fe200078e000e */
[C---:B------:R-:W-:Y:S02]  /*19760*/  LOP3.LUT P6, RZ, R22.reuse, 0x80, RZ, 0xc0, !PT ;  /* 0x0000008016ff7812 */ /* 0x040fe400078cc0ff */
[----:B------:R-:W-:Y:S02]  /*19770*/  LOP3.LUT R22, R22, 0xffff7fff, RZ, 0xc0, !PT ;  /* 0xffff7fff16167812 */ /* 0x000fe400078ec0ff */
[----:B------:R-:W-:-:S03]  /*19780*/  IADD3 R2, P0, R2, R0, RZ ;  /* 0x0000000002027210 */ /* 0x000fc60007f1e0ff */
[----:B------:R-:W-:Y:S02]  /*19790*/  @P3 LOP3.LUT R22, R22, 0x8000, RZ, 0xfc, !PT ;  /* 0x0000800016163812 */ /* 0x000fe400078efcff */
        /* <DEDUP_REMOVED lines=9> */
.L_x_4162:
        /* <DEDUP_REMOVED lines=16> */
.L_x_4163:
        /* <DEDUP_REMOVED lines=19> */
.L_x_4164:
        /* <DEDUP_REMOVED lines=14> */
.L_x_4165:
        /* <DEDUP_REMOVED lines=16> */
.L_x_4166:
        /* <DEDUP_REMOVED lines=14> */
.L_x_4167:
[----:B------:R-:W-:Y:S05]  /*19d20*/  BRA `(.L_x_4168) ;  /* 0xffffffbc00f87947 */ /* 0x000fea000383ffff */
.L_x_4048:
[----:B------:R-:W-:Y:S01]  /*19d30*/  BSSY B0, `(.L_x_4169) ;  /* 0x0000008000007945 */ /* 0x000fe20003800000 */
[----:B------:R-:W-:Y:S02]  /*19d40*/  IMAD.MOV.U32 R13, RZ, RZ, R16 ;  /* 0x000000ffff0d7224 */ /* 0x000fe400078e0010 */
[----:B------:R-:W-:Y:S02]  /*19d50*/  IMAD.MOV.U32 R12, RZ, RZ, RZ ;  /* 0x000000ffff0c7224 */ /* 0x000fe400078e00ff */
[----:B------:R-:W-:Y:S02]  /*19d60*/  IMAD.MOV.U32 R11, RZ, RZ, 0x1f ;  /* 0x0000001fff0b7424 */ /* 0x000fe400078e00ff */
[----:B------:R-:W-:-:S07]  /*19d70*/  IMAD.MOV.U32 R15, RZ, RZ, -0x1 ;  /* 0xffffffffff0f7424 */ /* 0x000fce00078e00ff */
[----:B-123--:R-:W-:Y:S05]  /*19d80*/  WARPSYNC.COLLECTIVE R15, `(.L_x_4170) ;  /* 0x000000000f087348 */ /* 0x00efea0003c00000 */
[----:B------:R0:W4:Y:S02]  /*19d90*/  SHFL.IDX P6, R14, R13, R12, R11 ;  /* 0x0000000c0d0e7389 */ /* 0x00012400000c000b */
[----:B01234-:R-:W-:Y:S01]  /*19da0*/  ENDCOLLECTIVE ;  /* 0x000000000000791b */ /* 0x01ffe20003800000 */
.L_x_4170:
[----:B------:R-:W-:Y:S05]  /*19db0*/  BSYNC B0 ;  /* 0x0000000000007941 */ /* 0x000fea0003800000 */
.L_x_4169:
        /* <DEDUP_REMOVED lines=9> */
.L_x_4171:
[----:B------:R-:W-:Y:S02]  /*19e50*/  ULDC UR4, c[0x0][0xc3c] ;  /* 0x00030f0000047ab9 */ /* 0x000fe40000000800 */
[----:B------:R-:W-:-:S13]  /*19e60*/  ISETP.GE.OR P1, PT, R5, UR4, !P0 ;  /* 0x0000000405007c0c */ /* 0x000fda000c726670 */
[----:B------:R-:W0:Y:S01]  /*19e70*/  @!P1 LDC.64 R2, c[0x0][0xc80] ;  /* 0x00032000ff029b82 */ /* 0x000e220000000a00 */
[----:B------:R-:W-:Y:S02]  /*19e80*/  IMAD.MOV.U32 R11, RZ, RZ, RZ ;  /* 0x000000ffff0b7224 */ /* 0x000fe400078e00ff */
[----:B------:R-:W-:Y:S02]  /*19e90*/  IMAD.MOV.U32 R4, RZ, RZ, R14 ;  /* 0x000000ffff047224 */ /* 0x000fe400078e000e */
[----:B0-----:R-:W-:-:S06]  /*19ea0*/  @!P1 IMAD.WIDE R2, R5, 0x4, R2 ;  /* 0x0000000405029825 */ /* 0x001fcc00078e0202 */
[----:B------:R0:W2:Y:S01]  /*19eb0*/  @!P1 LDG.E R3, desc[UR40][R2.64] ;  /* 0x0000002802039981 */ /* 0x0000a2000c1e1900 */
[C---:B------:R-:W-:Y:S02]  /*19ec0*/  ISETP.GE.U32.AND P2, PT, R8.reuse, 0x2, PT ;  /* 0x000000020800780c */ /* 0x040fe40003f46070 */
[C---:B------:R-:W-:Y:S02]  /*19ed0*/  ISETP.GE.U32.AND P3, PT, R8.reuse, 0x4, PT ;  /* 0x000000040800780c */ /* 0x040fe40003f66070 */
[C---:B------:R-:W-:Y:S02]  /*19ee0*/  ISETP.GE.U32.AND P4, PT, R8.reuse, 0x8, PT ;  /* 0x000000080800780c */ /* 0x040fe40003f86070 */
[C---:B------:R-:W-:Y:S01]  /*19ef0*/  ISETP.GE.U32.AND P5, PT, R8.reuse, 0x10, PT ;  /* 0x000000100800780c */ /* 0x040fe20003fa6070 */
[----:B0-----:R-:W-:Y:S02]  /*19f00*/  IMAD.MOV.U32 R2, RZ, RZ, RZ ;  /* 0x000000ffff027224 */ /* 0x001fe400078e00ff */
[----:B--2---:R-:W-:Y:S01]  /*19f10*/  @!P1 IMAD.MOV.U32 R2, RZ, RZ, R3 ;  /* 0x000000ffff029224 */ /* 0x004fe200078e0003 */
[----:B------:R-:W-:-:S03]  /*19f20*/  ISETP.NE.AND P1, PT, R8, RZ, PT ;  /* 0x000000ff0800720c */ /* 0x000fc60003f25270 */
[----:B------:R-:W-:-:S10]  /*19f30*/  IMAD.MOV.U32 R13, RZ, RZ, R2 ;  /* 0x000000ffff0d7224 */ /* 0x000fd400078e0002 */
[----:B------:R-:W-:Y:S05]  /*19f40*/  WARPSYNC.COLLECTIVE R15, `(.L_x_4172) ;  /* 0x000000000f087348 */ /* 0x000fea0003c00000 */
[----:B------:R0:W1:Y:S02]  /*19f50*/  SHFL.UP P6, R14, R13, R12, R11 ;  /* 0x0400000c0d0e7389 */ /* 0x00006400000c000b */
[----:B01----:R-:W-:Y:S01]  /*19f60*/  ENDCOLLECTIVE ;  /* 0x000000000000791b */ /* 0x003fe20003800000 */
.L_x_4172:
[----:B------:R-:W-:Y:S01]  /*19f70*/  IMAD.MOV.U32 R12, RZ, RZ, 0x2 ;  /* 0x00000002ff0c7424 */ /* 0x000fe200078e00ff */
[----:B------:R-:W-:-:S05]  /*19f80*/  SEL R5, R14, RZ, P1 ;  /* 0x000000ff0e057207 */ /* 0x000fca0000800000 */
[----:B------:R-:W-:-:S04]  /*19f90*/  IMAD.IADD R5, R2, 0x1, R5 ;  /* 0x0000000102057824 */ /* 0x000fc800078e0205 */
[----:B------:R-:W-:-:S07]  /*19fa0*/  IMAD.MOV.U32 R13, RZ, RZ, R5 ;  /* 0x000000ffff0d7224 */ /* 0x000fce00078e0005 */
[----:B------:R-:W-:Y:S05]  /*19fb0*/  WARPSYNC.COLLECTIVE R15, `(.L_x_4173) ;  /* 0x000000000f087348 */ /* 0x000fea0003c00000 */
[----:B------:R0:W1:Y:S02]  /*19fc0*/  SHFL.UP P6, R14, R13, R12, R11 ;  /* 0x0400000c0d0e7389 */ /* 0x00006400000c000b */
[----:B01----:R-:W-:Y:S01]  /*19fd0*/  ENDCOLLECTIVE ;  /* 0x000000000000791b */ /* 0x003fe20003800000 */
.L_x_4173:
[----:B------:R-:W-:Y:S01]  /*19fe0*/  IMAD.MOV.U32 R12, RZ, RZ, 0x4 ;  /* 0x00000004ff0c7424 */ /* 0x000fe200078e00ff */
[----:B------:R-:W-:-:S04]  /*19ff0*/  SEL R6, R14, RZ, P2 ;  /* 0x000000ff0e067207 */ /* 0x000fc80001000000 */
[----:B------:R-:W-:-:S05]  /*1a000*/  IADD3 R6, R5, R6, RZ ;  /* 0x0000000605067210 */ /* 0x000fca0007ffe0ff */
[----:B------:R-:W-:-:S07]  /*1a010*/  IMAD.MOV.U32 R13, RZ, RZ, R6 ;  /* 0x000000ffff0d7224 */ /* 0x000fce00078e0006 */
[----:B------:R-:W-:Y:S05]  /*1a020*/  WARPSYNC.COLLECTIVE R15, `(.L_x_4174) ;  /* 0x000000000f087348 */ /* 0x000fea0003c00000 */
[----:B------:R0:W1:Y:S02]  /*1a030*/  SHFL.UP P6, R14, R13, R12, R11 ;  /* 0x0400000c0d0e7389 */ /* 0x00006400000c000b */
[----:B01----:R-:W-:Y:S01]  /*1a040*/  ENDCOLLECTIVE ;  /* 0x000000000000791b */ /* 0x003fe20003800000 */
.L_x_4174:
[----:B------:R-:W-:Y:S01]  /*1a050*/  IMAD.MOV.U32 R12, RZ, RZ, 0x8 ;  /* 0x00000008ff0c7424 */ /* 0x000fe200078e00ff */
[----:B------:R-:W-:-:S05]  /*1a060*/  SEL R7, R14, RZ, P3 ;  /* 0x000000ff0e077207 */ /* 0x000fca0001800000 */
[----:B------:R-:W-:-:S04]  /*1a070*/  IMAD.IADD R7, R6, 0x1, R7 ;  /* 0x0000000106077824 */ /* 0x000fc800078e0207 */
[----:B------:R-:W-:-:S07]  /*1a080*/  IMAD.MOV.U32 R13, RZ, RZ, R7 ;  /* 0x000000ffff0d7224 */ /* 0x000fce00078e0007 */
[----:B------:R-:W-:Y:S05]  /*1a090*/  WARPSYNC.COLLECTIVE R15, `(.L_x_4175) ;  /* 0x000000000f087348 */ /* 0x000fea0003c00000 */
[----:B------:R0:W1:Y:S02]  /*1a0a0*/  SHFL.UP P6, R14, R13, R12, R11 ;  /* 0x0400000c0d0e7389 */ /* 0x00006400000c000b */
[----:B01----:R-:W-:Y:S01]  /*1a0b0*/  ENDCOLLECTIVE ;  /* 0x000000000000791b */ /* 0x003fe20003800000 */
.L_x_4175:
[----:B------:R-:W-:Y:S01]  /*1a0c0*/  IMAD.MOV.U32 R12, RZ, RZ, 0x10 ;  /* 0x00000010ff0c7424 */ /* 0x000fe200078e00ff */
[----:B------:R-:W-:-:S05]  /*1a0d0*/  SEL R14, R14, RZ, P4 ;  /* 0x000000ff0e0e7207 */ /* 0x000fca0002000000 */
[----:B------:R-:W-:-:S04]  /*1a0e0*/  IMAD.IADD R5, R7, 0x1, R14 ;  /* 0x0000000107057824 */ /* 0x000fc800078e020e */
[----:B------:R-:W-:-:S07]  /*1a0f0*/  IMAD.MOV.U32 R13, RZ, RZ, R5 ;  /* 0x000000ffff0d7224 */ /* 0x000fce00078e0005 */
[----:B------:R-:W-:Y:S05]  /*1a100*/  WARPSYNC.COLLECTIVE R15, `(.L_x_4176) ;  /* 0x000000000f087348 */ /* 0x000fea0003c00000 */
[----:B------:R0:W1:Y:S02]  /*1a110*/  SHFL.UP P6, R14, R13, R12, R11 ;  /* 0x0400000c0d0e7389 */ /* 0x00006400000c000b */
[----:B01----:R-:W-:Y:S01]  /*1a120*/  ENDCOLLECTIVE ;  /* 0x000000000000791b */ /* 0x003fe20003800000 */
.L_x_4176:
        /* <DEDUP_REMOVED lines=8> */
.L_x_4177:
[----:B------:R-:W-:Y:S05]  /*1a1b0*/  BRA `(.L_x_4178) ;  /* 0xffffffc0008c7947 */ /* 0x000fea000383ffff */
.L_x_4053:
        /* <DEDUP_REMOVED lines=8> */
.L_x_4180:
[----:B------:R-:W-:Y:S05]  /*1a240*/  BSYNC B0 ;  /* 0x0000000000007941 */ /* 0x000fea0003800000 */
.L_x_4179:
        /* <DEDUP_REMOVED lines=8> */
.L_x_4181:
[----:B------:R-:W-:Y:S01]  /*1a2d0*/  IMAD.MOV.U32 R12, RZ, RZ, 0x4 ;  /* 0x00000004ff0c7424 */ /* 0x000fe200078e00ff */
[----:B------:R-:W-:-:S05]  /*1a2e0*/  SEL R14, R14, RZ, P2 ;  /* 0x000000ff0e0e7207 */ /* 0x000fca0001000000 */
[----:B------:R-:W-:-:S04]  /*1a2f0*/  IMAD.IADD R3, R13, 0x1, R14 ;  /* 0x000000010d037824 */ /* 0x000fc800078e020e */
[----:B------:R-:W-:-:S07]  /*1a300*/  IMAD.MOV.U32 R13, RZ, RZ, R3 ;  /* 0x000000ffff0d7224 */ /* 0x000fce00078e0003 */
[----:B------:R-:W-:Y:S05]  /*1a310*/  WARPSYNC.COLLECTIVE R15, `(.L_x_4182) ;  /* 0x000000000f087348 */ /* 0x000fea0003c00000 */
[----:B------:R0:W1:Y:S02]  /*1a320*/  SHFL.UP P6, R14, R13, R12, R11 ;  /* 0x0400000c0d0e7389 */ /* 0x00006400000c000b */
[----:B01----:R-:W-:Y:S01]  /*1a330*/  ENDCOLLECTIVE ;  /* 0x000000000000791b */ /* 0x003fe20003800000 */
.L_x_4182:
[----:B------:R-:W-:Y:S01]  /*1a340*/  IMAD.MOV.U32 R12, RZ, RZ, 0x8 ;  /* 0x00000008ff0c7424 */ /* 0x000fe200078e00ff */
[----:B------:R-:W-:-:S05]  /*1a350*/  SEL R14, R14, RZ, P3 ;  /* 0x000000ff0e0e7207 */ /* 0x000fca0001800000 */
[----:B------:R-:W-:-:S04]  /*1a360*/  IMAD.IADD R5, R3, 0x1, R14 ;  /* 0x0000000103057824 */ /* 0x000fc800078e020e */
[----:B------:R-:W-:-:S07]  /*1a370*/  IMAD.MOV.U32 R13, RZ, RZ, R5 ;  /* 0x000000ffff0d7224 */ /* 0x000fce00078e0005 */
[----:B------:R-:W-:Y:S05]  /*1a380*/  WARPSYNC.COLLECTIVE R15, `(.L_x_4183) ;  /* 0x000000000f087348 */ /* 0x000fea0003c00000 */
[----:B------:R0:W1:Y:S02]  /*1a390*/  SHFL.UP P6, R14, R13, R12, R11 ;  /* 0x0400000c0d0e7389 */ /* 0x00006400000c000b */
[----:B01----:R-:W-:Y:S01]  /*1a3a0*/  ENDCOLLECTIVE ;  /* 0x000000000000791b */ /* 0x003fe20003800000 */
.L_x_4183:
[----:B------:R-:W-:Y:S01]  /*1a3b0*/  IMAD.MOV.U32 R12, RZ, RZ, 0x10 ;  /* 0x00000010ff0c7424 */ /* 0x000fe200078e00ff */
[----:B------:R-:W-:-:S05]  /*1a3c0*/  SEL R6, R14, RZ, P4 ;  /* 0x000000ff0e067207 */ /* 0x000fca0002000000 */
[----:B------:R-:W-:-:S04]  /*1a3d0*/  IMAD.IADD R6, R5, 0x1, R6 ;  /* 0x0000000105067824 */ /* 0x000fc800078e0206 */
[----:B------:R-:W-:-:S07]  /*1a3e0*/  IMAD.MOV.U32 R13, RZ, RZ, R6 ;  /* 0x000000ffff0d7224 */ /* 0x000fce00078e0006 */
[----:B------:R-:W-:Y:S05]  /*1a3f0*/  WARPSYNC.COLLECTIVE R15, `(.L_x_4184) ;  /* 0x000000000f087348 */ /* 0x000fea0003c00000 */
[----:B------:R0:W1:Y:S02]  /*1a400*/  SHFL.UP P6, R14, R13, R12, R11 ;  /* 0x0400000c0d0e7389 */ /* 0x00006400000c000b */
[----:B01----:R-:W-:Y:S01]  /*1a410*/  ENDCOLLECTIVE ;  /* 0x000000000000791b */ /* 0x003fe20003800000 */
.L_x_4184:
        /* <DEDUP_REMOVED lines=8> */
.L_x_4185:
[----:B------:R-:W-:Y:S05]  /*1a4a0*/  BRA `(.L_x_4186) ;  /* 0xffffffc0006c7947 */ /* 0x000fea000383ffff */
.L_x_4055:
[----:B------:R-:W-:Y:S01]  /*1a4b0*/  BSSY B0, `(.L_x_4187) ;  /* 0x0000006000007945 */ /* 0x000fe20003800000 */
[----:B------:R-:W-:Y:S01]  /*1a4c0*/  PLOP3.LUT P6, PT, P6, PT, PT, 0x8, 0x0 ;  /* 0x000000000000781c */ /* 0x000fe200037ce170 */
[----:B------:R-:W-:-:S12]  /*1a4d0*/  IMAD.MOV.U32 R15, RZ, RZ, -0x1 ;  /* 0xffffffffff0f7424 */ /* 0x000fd800078e00ff */
[----:B0-----:R-:W-:Y:S05]  /*1a4e0*/  WARPSYNC.COLLECTIVE R15, `(.L_x_4188) ;  /* 0x000000000f087348 */ /* 0x001fea0003c00000 */
[----:B------:R-:W-:Y:S01]  /*1a4f0*/  VOTE.ANY R14, PT, P6 ;  /* 0x00000000000e7806 */ /* 0x000fe200030e0100 */
[----:B0-----:R-:W-:Y:S06]  /*1a500*/  ENDCOLLECTIVE ;  /* 0x000000000000791b */ /* 0x001fec0003800000 */
.L_x_4188:
[----:B------:R-:W-:Y:S05]  /*1a510*/  BSYNC B0 ;  /* 0x0000000000007941 */ /* 0x000fea0003800000 */
.L_x_4187:
        /* <DEDUP_REMOVED lines=9> */
.L_x_4189:
[----:B------:R-:W-:Y:S01]  /*1a5b0*/  IMAD.MOV.U32 R17, RZ, RZ, R14 ;  /* 0x000000ffff117224 */ /* 0x000fe200078e000e */
[----:B------:R-:W-:Y:S06]  /*1a5c0*/  BRA `(.L_x_4190) ;  /* 0xffffffc0005c7947 */ /* 0x000fec000383ffff */
.L_x_4057:
[----:B------:R-:W-:Y:S01]  /*1a5d0*/  BSSY B0, `(.L_x_4191) ;  /* 0x0000007000007945 */ /* 0x000fe20003800000 */
[----:B------:R-:W-:Y:S02]  /*1a5e0*/  IMAD.MOV.U32 R13, RZ, RZ, R3 ;  /* 0x000000ffff0d7224 */ /* 0x000fe400078e0003 */
[----:B------:R-:W-:Y:S02]  /*1a5f0*/  IMAD.MOV.U32 R11, RZ, RZ, 0x1f ;  /* 0x0000001fff0b7424 */ /* 0x000fe400078e00ff */
[----:B------:R-:W-:-:S07]  /*1a600*/  IMAD.MOV.U32 R15, RZ, RZ, -0x1 ;  /* 0xffffffffff0f7424 */ /* 0x000fce00078e00ff */
[----:B012---:R-:W-:Y:S05]  /*1a610*/  WARPSYNC.COLLECTIVE R15, `(.L_x_4192) ;  /* 0x000000000f087348 */ /* 0x007fea0003c00000 */
[----:B------:R3:W4:Y:S02]  /*1a620*/  SHFL.IDX P6, R14, R13, R12, R11 ;  /* 0x0000000c0d0e7389 */ /* 0x00072400000c000b */
[----:B01234-:R-:W-:Y:S01]  /*1a630*/  ENDCOLLECTIVE ;  /* 0x000000000000791b */ /* 0x01ffe20003800000 */
.L_x_4192:
[----:B------:R-:W-:Y:S05]  /*1a640*/  BSYNC B0 ;  /* 0x0000000000007941 */ /* 0x000fea0003800000 */
.L_x_4191:
[----:B------:R-:W-:Y:S05]  /*1a650*/  BRA `(.L_x_4056) ;  /* 0xffffffc000547947 */ /* 0x000fea000383ffff */
.L_x_4061:
[----:B0-----:R0:W1:Y:S02]  /*1a660*/  SYNCS.PHASECHK.TRANS64.TRYWAIT P0, [R4+URZ+0x28c20], R0 ;  /* 0x028c2000040075a7 */ /* 0x001064000800017f */
[----:B-1----:R-:W-:Y:S05]  /*1a670*/  @!P0 NANOSLEEP.SYNCS 0x989680 ;  /* 0x009896800000895d */ /* 0x002fea0003900000 */
[----:B------:R-:W1:Y:S02]  /*1a680*/  @!P0 SYNCS.PHASECHK.TRANS64 P0, [R4+URZ+0x28c20], R0 ;  /* 0x028c2000040085a7 */ /* 0x000e64000800007f */
[----:B-1----:R-:W-:Y:S05]  /*1a690*/  @!P0 BRA `(.L_x_4061) ;  /* 0xfffffffc00f08947 */ /* 0x002fea000383ffff */
[----:B------:R-:W-:Y:S05]  /*1a6a0*/  BRA `(.L_x_4193) ;  /* 0xffffffc400407947 */ /* 0x000fea000383ffff */
.L_x_4062:
        /* <DEDUP_REMOVED lines=8> */
[----:B0-23--:R-:W-:Y:S05]  /*1a730*/  WARPSYNC.COLLECTIVE R15, `(.L_x_4195) ;  /* 0x000000000f087348 */ /* 0x00dfea0003c00000 */
[----:B------:R1:W4:Y:S02]  /*1a740*/  SHFL.IDX P6, R14, R13, R12, R11 ;  /* 0x0000000c0d0e7389 */ /* 0x00032400000c000b */
[----:B01234-:R-:W-:Y:S01]  /*1a750*/  ENDCOLLECTIVE ;  /* 0x000000000000791b */ /* 0x01ffe20003800000 */
.L_x_4195:
[----:B------:R-:W-:Y:S05]  /*1a760*/  BSYNC B0 ;  /* 0x0000000000007941 */ /* 0x000fea0003800000 */
.L_x_4194:
[----:B------:R-:W-:Y:S05]  /*1a770*/  BRA `(.L_x_4196) ;  /* 0xffffffc400287947 */ /* 0x000fea000383ffff */
.L_x_4063:
[----:B------:R-:W-:Y:S01]  /*1a780*/  BSSY B0, `(.L_x_4197) ;  /* 0x0000006000007945 */ /* 0x000fe20003800000 */
[----:B------:R-:W-:-:S07]  /*1a790*/  IMAD.MOV.U32 R15, RZ, RZ, -0x1 ;  /* 0xffffffffff0f7424 */ /* 0x000fce00078e00ff */
[----:B0-23--:R-:W-:Y:S05]  /*1a7a0*/  WARPSYNC.COLLECTIVE R15, `(.L_x_4198) ;  /* 0x000000000f0c7348 */ /* 0x00dfea0003c00000 */
[----:B------:R-:W-:Y:S02]  /*1a7b0*/  ELECT P6, UR62, PT ;  /* 0x00000000003e782f */ /* 0x000fe400038c0000 */
[----:B------:R-:W-:Y:S01]  /*1a7c0*/  MOV R14, UR62 ;  /* 0x0000003e000e7c02 */ /* 0x000fe20008000f00 */
[----:B0-23--:R-:W-:Y:S10]  /*1a7d0*/  ENDCOLLECTIVE ;  /* 0x000000000000791b */ /* 0x00dff40003800000 */
.L_x_4198:
[----:B------:R-:W-:Y:S05]  /*1a7e0*/  BSYNC B0 ;  /* 0x0000000000007941 */ /* 0x000fea0003800000 */
.L_x_4197:
[----:B------:R-:W-:Y:S05]  /*1a7f0*/  BRA `(.L_x_4199) ;  /* 0xffffffc4001c7947 */ /* 0x000fea000383ffff */
.L_x_4065:
[----:B0-----:R0:W1:Y:S02]  /*1a800*/  SYNCS.PHASECHK.TRANS64.TRYWAIT P1, [R5+URZ+0x28c40], R0 ;  /* 0x028c4000050075a7 */ /* 0x001064000802017f */
[----:B-1----:R-:W-:Y:S05]  /*1a810*/  @!P1 NANOSLEEP.SYNCS 0x989680 ;  /* 0x009896800000995d */ /* 0x002fea0003900000 */
[----:B------:R-:W1:Y:S02]  /*1a820*/  @!P1 SYNCS.PHASECHK.TRANS64 P1, [R5+URZ+0x28c40], R0 ;  /* 0x028c4000050095a7 */ /* 0x000e64000802007f */
[----:B-1----:R-:W-:Y:S05]  /*1a830*/  @!P1 BRA `(.L_x_4065) ;  /* 0xfffffffc00f09947 */ /* 0x002fea000383ffff */
[----:B------:R-:W-:Y:S05]  /*1a840*/  BRA `(.L_x_4200) ;  /* 0xffffffc400387947 */ /* 0x000fea000383ffff */
.L_x_4067:
[----:B-1----:R1:W4:Y:S02]  /*1a850*/  SYNCS.PHASECHK.TRANS64.TRYWAIT P1, [R25+URZ+0x28c40], R2 ;  /* 0x028c4002190075a7 */ /* 0x002324000802017f */
[----:B----4-:R-:W-:Y:S05]  /*1a860*/  @!P1 NANOSLEEP.SYNCS 0x989680 ;  /* 0x009896800000995d */ /* 0x010fea0003900000 */
[----:B------:R-:W4:Y:S02]  /*1a870*/  @!P1 SYNCS.PHASECHK.TRANS64 P1, [R25+URZ+0x28c40], R2 ;  /* 0x028c4002190095a7 */ /* 0x000f24000802007f */
[----:B----4-:R-:W-:Y:S05]  /*1a880*/  @!P1 BRA `(.L_x_4067) ;  /* 0xfffffffc00f09947 */ /* 0x010fea000383ffff */
[----:B------:R-:W-:Y:S05]  /*1a890*/  BRA `(.L_x_4201) ;  /* 0xffffffc400447947 */ /* 0x000fea000383ffff */
.L_x_4069:
[----:B----4-:R4:W0:Y:S02]  /*1a8a0*/  SYNCS.PHASECHK.TRANS64.TRYWAIT P1, [R5+URZ+0x28c60], R0 ;  /* 0x028c6000050075a7 */ /* 0x010824000802017f */
[----:B0-----:R-:W-:Y:S05]  /*1a8b0*/  @!P1 NANOSLEEP.SYNCS 0x989680 ;  /* 0x009896800000995d */ /* 0x001fea0003900000 */
[----:B------:R-:W0:Y:S02]  /*1a8c0*/  @!P1 SYNCS.PHASECHK.TRANS64 P1, [R5+URZ+0x28c60], R0 ;  /* 0x028c6000050095a7 */ /* 0x000e24000802007f */
[----:B0-----:R-:W-:Y:S05]  /*1a8d0*/  @!P1 BRA `(.L_x_4069) ;  /* 0xfffffffc00f09947 */ /* 0x001fea000383ffff */
[----:B------:R-:W-:Y:S05]  /*1a8e0*/  BRA `(.L_x_4202) ;  /* 0xffffffc400407947 */ /* 0x000fea000383ffff */
.L_x_4203:
        /* <DEDUP_REMOVED lines=9> */
.L_x_15533:


//--------------------- .text._ZN7cutlass13device_kernelIN5flash11enable_sm90INS1_16FlashAttnFwdSm90INS1_25CollectiveMainloopFwdSm90ILi2EN4cute5tupleIJNS5_1CILi1EEES8_S8_EEENS6_IJNS7_ILi64EEESA_SA_EEELi512ENS_10bfloat16_tEfNS_4arch4Sm90ELb0ELb0ELb0ELb1ELb1ELb0ELb1ELb0ELb0ELb1ELb0ELb0EEENS1_21CollectiveEpilogueFwdINS6_IJSA_NS7_ILi512EEESA_EEES9_SC_SE_Li256ELb1ELb1ELb0ELb0EEENS1_36VarlenDynamicPersistentTileSchedulerILi64ELi64ELi256ELi128ELb0ELb1ELb1ELb0ELb1ELb1EEEEEEEEEvNT_6ParamsE --------------------------
	.section	.text._ZN7cutlass13device_kernelIN5flash11enable_sm90INS1_16FlashAttnFwdSm90INS1_25CollectiveMainloopFwdSm90ILi2EN4cute5tupleIJNS5_1CILi1EEES8_S8_EEENS6_IJNS7_ILi64EEESA_SA_EEELi512ENS_10bfloat16_tEfNS_4arch4Sm90ELb0ELb0ELb0ELb1ELb1ELb0ELb1ELb0ELb0ELb1ELb0ELb0EEENS1_21CollectiveEpilogueFwdINS6_IJSA_NS7_ILi512EEESA_EEES9_SC_SE_Li256ELb1ELb1ELb0ELb0EEENS1_36VarlenDynamicPersistentTileSchedulerILi64ELi64ELi256ELi128ELb0ELb1ELb1ELb0ELb1ELb1EEEEEEEEEvNT_6ParamsE,"ax",@progbits
	.align	128
.text._ZN7cutlass13device_kernelIN5flash11enable_sm90INS1_16FlashAttnFwdSm90INS1_25CollectiveMainloopFwdSm90ILi2EN4cute5tupleIJNS5_1CILi1EEES8_S8_EEENS6_IJNS7_ILi64EEESA_SA_EEELi512ENS_10bfloat16_tEfNS_4arch4Sm90ELb0ELb0ELb0ELb1ELb1ELb0ELb1ELb0ELb0ELb1ELb0ELb0EEENS1_21CollectiveEpilogueFwdINS6_IJSA_NS7_ILi512EEESA_EEES9_SC_SE_Li256ELb1ELb1ELb0ELb0EEENS1_36VarlenDynamicPersistentTileSchedulerILi64ELi64ELi256ELi128ELb0ELb1ELb1ELb0ELb1ELb1EEEEEEEEEvNT_6ParamsE:
        .type           _ZN7cutlass13device_kernelIN5flash11enable_sm90INS1_16FlashAttnFwdSm90INS1_25CollectiveMainloopFwdSm90ILi2EN4cute5tupleIJNS5_1CILi1EEES8_S8_EEENS6_IJNS7_ILi64EEESA_SA_EEELi512ENS_10bfloat16_tEfNS_4arch4Sm90ELb0ELb0ELb0ELb1ELb1ELb0ELb1ELb0ELb0ELb1ELb0ELb0EEENS1_21CollectiveEpilogueFwdINS6_IJSA_NS7_ILi512EEESA_EEES9_SC_SE_Li256ELb1ELb1ELb0ELb0EEENS1_36VarlenDynamicPersistentTileSchedulerILi64ELi64ELi256ELi128ELb0ELb1ELb1ELb0ELb1ELb1EEEEEEEEEvNT_6ParamsE,@function
        .size           _ZN7cutlass13device_kernelIN5flash11enable_sm90INS1_16FlashAttnFwdSm90INS1_25CollectiveMainloopFwdSm90ILi2EN4cute5tupleIJNS5_1CILi1EEES8_S8_EEENS6_IJNS7_ILi64EEESA_SA_EEELi512ENS_10bfloat16_tEfNS_4arch4Sm90ELb0ELb0ELb0ELb1ELb1ELb0ELb1ELb0ELb0ELb1ELb0ELb0EEENS1_21CollectiveEpilogueFwdINS6_IJSA_NS7_ILi512EEESA_EEES9_SC_SE_Li256ELb1ELb1ELb0ELb0EEENS1_36VarlenDynamicPersistentTileSchedulerILi64ELi64ELi256ELi128ELb0ELb1ELb1ELb0ELb1ELb1EEEEEEEEEvNT_6ParamsE,(.L_x_15534 - _ZN7cutlass13device_kernelIN5flash11enable_sm90INS1_16FlashAttnFwdSm90INS1_25CollectiveMainloopFwdSm90ILi2EN4cute5tupleIJNS5_1CILi1EEES8_S8_EEENS6_IJNS7_ILi64EEESA_SA_EEELi512ENS_10bfloat16_tEfNS_4arch4Sm90ELb0ELb0ELb0ELb1ELb1ELb0ELb1ELb0ELb0ELb1ELb0ELb0EEENS1_21CollectiveEpilogueFwdINS6_IJSA_NS7_ILi512EEESA_EEES9_SC_SE_Li256ELb1ELb1ELb0ELb0EEENS1_36VarlenDynamicPersistentTileSchedulerILi64ELi64ELi256ELi128ELb0ELb1ELb1ELb0ELb1ELb1EEEEEEEEEvNT_6ParamsE)
        .other          _ZN7cutlass13device_kernelIN5flash11enable_sm90INS1_16FlashAttnFwdSm90INS1_25CollectiveMainloopFwdSm90ILi2EN4cute5tupleIJNS5_1CILi1EEES8_S8_EEENS6_IJNS7_ILi64EEESA_SA_EEELi512ENS_10bfloat16_tEfNS_4arch4Sm90ELb0ELb0ELb0ELb1ELb1ELb0ELb1ELb0ELb0ELb1ELb0ELb0EEENS1_21CollectiveEpilogueFwdINS6_IJSA_NS7_ILi512EEESA_EEES9_SC_SE_Li256ELb1ELb1ELb0ELb0EEENS1_36VarlenDynamicPersistentTileSchedulerILi64ELi64ELi256ELi128ELb0ELb1ELb1ELb0ELb1ELb1EEEEEEEEEvNT_6ParamsE,@"STO_CUDA_ENTRY STV_DEFAULT"
_ZN7cutlass13device_kernelIN5flash11enable_sm90INS1_16FlashAttnFwdSm90INS1_25CollectiveMainloopFwdSm90ILi2EN4cute5tupleIJNS5_1CILi1EEES8_S8_EEENS6_IJNS7_ILi64EEESA_SA_EEELi512ENS_10bfloat16_tEfNS_4arch4Sm90ELb0ELb0ELb0ELb1ELb1ELb0ELb1ELb0ELb0ELb1ELb0ELb0EEENS1_21CollectiveEpilogueFwdINS6_IJSA_NS7_ILi512EEESA_EEES9_SC_SE_Li256ELb1ELb1ELb0ELb0EEENS1_36VarlenDynamicPersistentTileSchedulerILi64ELi64ELi256ELi128ELb0ELb1ELb1ELb0ELb1ELb1EEEEEEEEEvNT_6ParamsE:
        /* <DEDUP_REMOVED lines=11> */
[----:B------:R-:W-:-:S11]  /*00b0*/  ISETP.NE.AND P1, PT, R2, RZ, PT ;  /* 0x000000ff0200720c */ /* 0x000fd60003f25270 */
[----:B------:R-:W-:Y:S01]  /*00c0*/  VOTEU.ALL UP0, P0 ;  /* 0x00000000003f7886 */ /* 0x000fe20000000000 */
[----:B------:R-:W-:Y:S01]  /*00d0*/  VOTEU.ALL UP1, P0 ;  /* 0x00000000003f7886 */ /* 0x000fe20000020000 */
[----:B------:R-:W-:-:S03]  /*00e0*/  VOTEU.ALL UP2, P0 ;  /* 0x00000000003f7886 */ /* 0x000fc60000040000 */
[----:B------:R-:W0:Y:S01]  /*00f0*/  @!UP0 S2UR UR8, SR_CgaCtaId ;  /* 0x00000000000889c3 */ /* 0x000e220000008800 */
[----:B------:R-:W-:Y:S01]  /*0100*/  @!UP0 UMOV UR6, 0x400 ;  /* 0x0000040000068882 */ /* 0x000fe20000000000 */
[----:B------:R-:W-:-:S04]  /*0110*/  @!UP0 UIADD3 UR4, -UR4, 0x100000, URZ ;  /* 0x0010000004048890 */ /* 0x000fc8000fffe13f */
[----:B------:R-:W-:Y:S02]  /*0120*/  @!UP0 USHF.L.U32 UR5, UR4, 0xb, URZ ;  /* 0x0000000b04058899 */ /* 0x000fe4000800063f */
[----:B------:R-:W-:Y:S02]  /*0130*/  @!UP0 USHF.L.U32 UR4, UR4, 0x1, URZ ;  /* 0x0000000104048899 */ /* 0x000fe4000800063f */
[----:B0-----:R-:W-:Y:S02]  /*0140*/  @!UP0 ULEA UR8, UR8, UR6, 0x18 ;  /* 0x0000000608088291 */ /* 0x001fe4000f8ec03f */
[----:B------:R-:W-:-:S04]  /*0150*/  @!UP0 UIADD3 UR6, -UR7, 0x100000, URZ ;  /* 0x0010000007068890 */ /* 0x000fc8000fffe13f */
[----:B------:R-:W-:Y:S02]  /*0160*/  @!UP0 USHF.L.U32 UR7, UR6, 0xb, URZ ;  /* 0x0000000b06078899 */ /* 0x000fe4000800063f */
[----:B------:R-:W-:Y:S01]  /*0170*/  @!UP0 USHF.L.U32 UR6, UR6, 0x1, URZ ;  /* 0x0000000106068899 */ /* 0x000fe2000800063f */
[----:B------:R-:W-:-:S05]  /*0180*/  VOTEU.ALL UP0, P0 ;  /* 0x00000000003f7886 */ /* 0x000fca0000000000 */
[----:B------:R0:W2:Y:S01]  /*0190*/  @!UP0 SYNCS.EXCH.64 URZ, [UR8+0x38800], UR4 ;  /* 0x03880004083f85b2 */ /* 0x0000a20008000100 */
[----:B------:R0:W3:Y:S05]  /*01a0*/  @!UP1 SYNCS.EXCH.64 URZ, [UR8+0x38810], UR4 ;  /* 0x03881004083f95b2 */ /* 0x0000ea0008000100 */
[----:B------:R0:W4:Y:S02]  /*01b0*/  @!UP2 SYNCS.EXCH.64 URZ, [UR8+0x38820], UR6 ;  /* 0x03882006083fa5b2 */ /* 0x0001240008000100 */
        /* <DEDUP_REMOVED lines=11> */
[----:B------:R0:W0:Y:S01]  /*0270*/  SYNCS.EXCH.64 URZ, [UR6+0x38840], UR4 ;  /* 0x03884004063f75b2 */ /* 0x0000220008000100 */
[----:B------:R0:W0:Y:S01]  /*0280*/  SYNCS.EXCH.64 URZ, [UR6+0x38838], UR4 ;  /* 0x03883804063f75b2 */ /* 0x0000220008000100 */
[----:B------:R0:W0:Y:S01]  /*0290*/  SYNCS.EXCH.64 URZ, [UR6+0x38848], UR4 ;  /* 0x03884804063f75b2 */ /* 0x0000220008000100 */
[----:B------:R-:W-:Y:S01]  /*02a0*/  NOP ;  /* 0x0000000000007918 */ /* 0x000fe20000000000 */
.L_x_4204:
        /* <DEDUP_REMOVED lines=22> */
.L_x_4205:
        /* <DEDUP_REMOVED lines=18> */
.L_x_4206:
        /* <DEDUP_REMOVED lines=22> */
.L_x_4207:
        /* <DEDUP_REMOVED lines=23> */
.L_x_4208:
        /* <DEDUP_REMOVED lines=8> */
.L_x_4210:
        /* <DEDUP_REMOVED lines=23> */
[----:B------:R-:W-:Y:S01]  /*09f0*/  IMAD.MOV.U32 R196, RZ, RZ, RZ ;  /* 0x000000ffffc47224 */ /* 0x000fe200078e00ff */
[----:B------:R-:W-:Y:S01]  /*0a00*/  SHF.R.S32.HI R3, RZ, 0x1f, R202 ;  /* 0x0000001fff037819 */ /* 0x000fe200000114ca */
[----:B------:R-:W-:Y:S01]  /*0a10*/  ULOP3.LUT UR41, UR38, 0x1, URZ, 0xfc, !UPT ;  /* 0x0000000126297892 */ /* 0x000fe2000f8efc3f */
[----:B------:R-:W-:Y:S02]  /*0a20*/  UMOV UR36, URZ ;  /* 0x0000003f00247c82 */ /* 0x000fe40008000000 */
[CC--:B------:R-:W-:Y:S02]  /*0a30*/  LEA.HI R2, R3.reuse, R202.reuse, RZ, 0x4 ;  /* 0x000000ca03027211 */ /* 0x0c0fe400078f20ff */
[----:B------:R-:W-:-:S02]  /*0a40*/  LEA.HI R4, R3, R202, RZ, 0x5 ;  /* 0x000000ca03047211 */ /* 0x000fc400078f28ff */
[----:B------:R-:W-:Y:S02]  /*0a50*/  SHF.R.S32.HI R5, RZ, 0x4, R2 ;  /* 0x00000004ff057819 */ /* 0x000fe40000011402 */
[C---:B------:R-:W-:Y:S02]  /*0a60*/  LOP3.LUT R7, R2.reuse, 0xfffffff0, RZ, 0xc0, !PT ;  /* 0xfffffff002077812 */ /* 0x040fe400078ec0ff */
[----:B------:R-:W-:Y:S02]  /*0a70*/  LEA.HI R0, R2, R5, RZ, 0x1 ;  /* 0x0000000502007211 */ /* 0x000fe400078f08ff */
[--C-:B------:R-:W-:Y:S01]  /*0a80*/  SHF.R.S32.HI R11, RZ, 0x5, R4.reuse ;  /* 0x00000005ff0b7819 */ /* 0x100fe20000011404 */
[----:B------:R-:W-:Y:S01]  /*0a90*/  IMAD.IADD R6, R202, 0x1, -R7 ;  /* 0x00000001ca067824 */ /* 0x000fe200078e0a07 */
[----:B------:R-:W-:Y:S02]  /*0aa0*/  LOP3.LUT R0, R0, 0x1ffffffe, RZ, 0xc0, !PT ;  /* 0x1ffffffe00007812 */ /* 0x000fe400078ec0ff */
[----:B------:R-:W-:-:S02]  /*0ab0*/  SHF.R.S32.HI R4, RZ, 0x1f, R4 ;  /* 0x0000001fff047819 */ /* 0x000fc40000011404 */
[----:B------:R-:W-:Y:S01]  /*0ac0*/  SHF.R.S32.HI R7, RZ, 0x1f, R6 ;  /* 0x0000001fff077819 */ /* 0x000fe20000011406 */
[----:B------:R-:W-:Y:S01]  /*0ad0*/  IMAD.IADD R8, R5, 0x1, -R0 ;  /* 0x0000000105087824 */ /* 0x000fe200078e0a00 */
[CC--:B------:R-:W-:Y:S02]  /*0ae0*/  LEA.HI R5, R3.reuse, R202.reuse, RZ, 0x2 ;  /* 0x000000ca03057211 */ /* 0x0c0fe400078f10ff */
[----:B------:R-:W-:Y:S02]  /*0af0*/  LEA.HI R0, R3, R202, RZ, 0x7 ;  /* 0x000000ca03007211 */ /* 0x000fe400078f38ff */
[----:B------:R-:W-:Y:S02]  /*0b00*/  LOP3.LUT R9, R5, 0xfffffffc, RZ, 0xc0, !PT ;  /* 0xfffffffc05097812 */ /* 0x000fe400078ec0ff */
[----:B------:R-:W-:Y:S02]  /*0b10*/  LOP3.LUT R5, R0, 0xffffff80, RZ, 0xc0, !PT ;  /* 0xffffff8000057812 */ /* 0x000fe400078ec0ff */
[----:B------:R-:W-:Y:S01]  /*0b20*/  LEA.HI R4, R4, R11, RZ, 0x2 ;  /* 0x0000000b04047211 */ /* 0x000fe200078f10ff */
[C---:B------:R-:W-:Y:S01]  /*0b30*/  IMAD.IADD R12, R202.reuse, 0x1, -R9 ;  /* 0x00000001ca0c7824 */ /* 0x040fe200078e0a09 */
[----:B------:R-:W-:Y:S01]  /*0b40*/  SHF.R.S32.HI R197, RZ, 0x7, R0 ;  /* 0x00000007ffc57819 */ /* 0x000fe20000011400 */
[----:B------:R-:W-:Y:S01]  /*0b50*/  IMAD.IADD R5, R202, 0x1, -R5 ;  /* 0x00000001ca057824 */ /* 0x000fe200078e0a05 */
[----:B------:R-:W-:-:S02]  /*0b60*/  LOP3.LUT R4, R4, 0x3ffffc, RZ, 0xc0, !PT ;  /* 0x003ffffc04047812 */ /* 0x000fc400078ec0ff */
[----:B------:R-:W-:Y:S01]  /*0b70*/  LEA.HI R9, R12, R12, RZ, 0x1 ;  /* 0x0000000c0c097211 */ /* 0x000fe200078f08ff */
[----:B------:R-:W-:Y:S01]  /*0b80*/  IMAD R15, R197, 0x100, R6 ;  /* 0x00000100c50f7824 */ /* 0x000fe200078e0206 */
[----:B------:R-:W-:Y:S01]  /*0b90*/  SHF.R.S32.HI R2, RZ, 0x1f, R5 ;  /* 0x0000001fff027819 */ /* 0x000fe20000011405 */
[----:B------:R-:W-:Y:S01]  /*0ba0*/  IMAD.IADD R10, R11, 0x1, -R4 ;  /* 0x000000010b0a7824 */ /* 0x000fe200078e0a04 */
[----:B------:R-:W-:Y:S02]  /*0bb0*/  LEA.HI R7, R7, R6, RZ, 0x3 ;  /* 0x0000000607077211 */ /* 0x000fe400078f18ff */
[----:B------:R-:W-:Y:S01]  /*0bc0*/  LEA.HI R4, R2, R5, RZ, 0x2 ;  /* 0x0000000502047211 */ /* 0x000fe200078f10ff */
[----:B------:R-:W-:Y:S01]  /*0bd0*/  IMAD R16, R10, 0x10, R15 ;  /* 0x000000100a107824 */ /* 0x000fe200078e020f */
[----:B------:R-:W-:Y:S02]  /*0be0*/  LOP3.LUT R13, R9, 0x1ffffffe, RZ, 0xc0, !PT ;  /* 0x1ffffffe090d7812 */ /* 0x000fe400078ec0ff */
[----:B------:R-:W-:-:S02]  /*0bf0*/  LOP3.LUT R9, R7, 0xfffffff8, RZ, 0xc0, !PT ;  /* 0xfffffff807097812 */ /* 0x000fc400078ec0ff */
[----:B------:R-:W-:Y:S01]  /*0c00*/  LOP3.LUT R10, R4, 0x7ffffffc, RZ, 0xc0, !PT ;  /* 0x7ffffffc040a7812 */ /* 0x000fe200078ec0ff */
[----:B------:R-:W-:Y:S01]  /*0c10*/  IMAD.IADD R200, R12, 0x1, -R13 ;  /* 0x000000010cc87824 */ /* 0x000fe200078e0a0d */
[----:B------:R-:W-:Y:S01]  /*0c20*/  LEA.HI R3, R3, R202, RZ, 0x3 ;  /* 0x000000ca03037211 */ /* 0x000fe200078f18ff */
[----:B------:R-:W-:Y:S01]  /*0c30*/  IMAD.IADD R9, R6, 0x1, -R9 ;  /* 0x0000000106097824 */ /* 0x000fe200078e0a09 */
[----:B------:R-:W-:Y:S01]  /*0c40*/  LEA.HI R6, R2, R5, RZ, 0x5 ;  /* 0x0000000502067211 */ /* 0x000fe200078f28ff */
[----:B------:R-:W-:Y:S01]  /*0c50*/  IMAD.IADD R18, R5, 0x1, -R10 ;  /* 0x0000000105127824 */ /* 0x000fe200078e0a0a */
[--C-:B------:R-:W-:Y:S01]  /*0c60*/  SHF.R.S32.HI R2, RZ, 0x2, R4.reuse ;  /* 0x00000002ff027819 */ /* 0x100fe20000011404 */
[----:B------:R-:W-:Y:S01]  /*0c70*/  IMAD.SHL.U32 R10, R7, 0x40, RZ ;  /* 0x00000040070a7824 */ /* 0x000fe200078e00ff */
[----:B------:R-:W-:Y:S01]  /*0c80*/  SHF.R.S32.HI R5, RZ, 0x1f, R4 ;  /* 0x0000001fff057819 */ /* 0x000fe20000011404 */
[----:B------:R-:W-:Y:S01]  /*0c90*/  IMAD.SHL.U32 R4, R9, 0x40, RZ ;  /* 0x0000004009047824 */ /* 0x000fe200078e00ff */
[----:B------:R-:W-:Y:S01]  /*0ca0*/  SHF.R.S32.HI R6, RZ, 0x5, R6 ;  /* 0x00000005ff067819 */ /* 0x000fe20000011406 */
[----:B------:R-:W-:Y:S01]  /*0cb0*/  IMAD.SHL.U32 R7, R8, 0x8, RZ ;  /* 0x0000000808077824 */ /* 0x000fe200078e00ff */
[----:B------:R-:W-:Y:S01]  /*0cc0*/  LEA.HI R5, R5, R2, RZ, 0x3 ;  /* 0x0000000205057211 */ /* 0x000fe200078f18ff */
[----:B------:R-:W-:Y:S01]  /*0cd0*/  IMAD.SHL.U32 R18, R18, 0x2, RZ ;  /* 0x0000000212127824 */ /* 0x000fe200078e00ff */
[----:B------:R-:W-:Y:S01]  /*0ce0*/  LOP3.LUT R4, R4, 0x1c0, RZ, 0xc0, !PT ;  /* 0x000001c004047812 */ /* 0x000fe200078ec0ff */
[----:B------:R-:W-:Y:S01]  /*0cf0*/  IMAD.U32 R201, R16, 0x40, R7 ;  /* 0x0000004010c97824 */ /* 0x000fe200078e0007 */
[----:B------:R-:W-:-:S02]  /*0d00*/  LOP3.LUT R5, R5, 0xfffffff8, RZ, 0xc0, !PT ;  /* 0xfffffff805057812 */ /* 0x000fc400078ec0ff */
[----:B------:R-:W-:Y:S02]  /*0d10*/  LOP3.LUT R7, R4, 0x8, R7, 0xf8, !PT ;  /* 0x0000000804077812 */ /* 0x000fe400078ef807 */
[----:B------:R-:W-:Y:S01]  /*0d20*/  LOP3.LUT R10, R10, 0x7ffffe00, RZ, 0xc0, !PT ;  /* 0x7ffffe000a0a7812 */ /* 0x000fe200078ec0ff */
[----:B------:R-:W-:Y:S01]  /*0d30*/  IMAD.IADD R5, R2, 0x1, -R5 ;  /* 0x0000000102057824 */ /* 0x000fe200078e0a05 */
[----:B------:R-:W-:Y:S01]  /*0d40*/  SHF.R.U32.HI R4, RZ, 0x3, R4 ;  /* 0x00000003ff047819 */ /* 0x000fe20000011604 */
[----:B------:R-:W-:Y:S01]  /*0d50*/  IMAD.MOV.U32 R2, RZ, RZ, RZ ;  /* 0x000000ffff027224 */ /* 0x000fe200078e00ff */
[----:B------:R-:W-:Y:S01]  /*0d60*/  R2P PR, R9, 0x6 ;  /* 0x0000000609007804 */ /* 0x000fe20000000000 */
[----:B------:R-:W-:Y:S01]  /*0d70*/  IMAD R10, R11, 0x400, R10 ;  /* 0x000004000b0a7824 */ /* 0x000fe200078e020a */
[----:B------:R-:W-:Y:S01]  /*0d80*/  LOP3.LUT R7, R7, R4, RZ, 0x3c, !PT ;  /* 0x0000000407077212 */ /* 0x000fe200078e3cff */
[----:B------:R-:W-:Y:S01]  /*0d90*/  IMAD R17, R6, 0x10, R5 ;  /* 0x0000001006117824 */ /* 0x000fe200078e0205 */
[----:B------:R-:W-:Y:S01]  /*0da0*/  LOP3.LUT R5, R3, 0xfffffff8, RZ, 0xc0, !PT ;  /* 0xfffffff803057812 */ /* 0x000fe200078ec0ff */
[----:B------:R-:W-:Y:S01]  /*0db0*/  IMAD.MOV.U32 R6, RZ, RZ, R14 ;  /* 0x000000ffff067224 */ /* 0x000fe200078e000e */
[----:B------:R-:W-:Y:S01]  /*0dc0*/  LEA.HI R0, R0, R197, RZ, 0x1 ;  /* 0x000000c500007211 */ /* 0x000fe200078f08ff */
[----:B------:R-:W-:Y:S01]  /*0dd0*/  IMAD.IADD R7, R10, 0x1, R7 ;  /* 0x000000010a077824 */ /* 0x000fe200078e0207 */
[----:B------:R-:W-:Y:S01]  /*0de0*/  SEL R184, R184, 0xffffffe0, !P1 ;  /* 0xffffffe0b8b87807 */ /* 0x000fe20004800000 */
[----:B------:R-:W-:Y:S01]  /*0df0*/  IMAD.IADD R194, R202, 0x1, -R5 ;  /* 0x00000001cac27824 */ /* 0x000fe200078e0a05 */
[----:B------:R-:W-:Y:S01]  /*0e00*/  LOP3.LUT R0, R0, 0xfffffe, RZ, 0xc0, !PT ;  /* 0x00fffffe00007812 */ /* 0x000fe200078ec0ff */
[----:B------:R-:W-:Y:S01]  /*0e10*/  IMAD R200, R200, 0x8, R17 ;  /* 0x00000008c8c87824 */ /* 0x000fe200078e0211 */
[----:B------:R-:W-:Y:S01]  /*0e20*/  LEA R22, R7, UR40, 0x1 ;  /* 0x0000002807167c11 */ /* 0x000fe2000f8e08ff */
[----:B------:R-:W-:Y:S01]  /*0e30*/  IMAD.SHL.U32 R16, R194, 0x8, RZ ;  /* 0x00000008c2107824 */ /* 0x000fe200078e00ff */
[----:B------:R-:W-:Y:S01]  /*0e40*/  SHF.R.S32.HI R195, RZ, 0x3, R3 ;  /* 0x00000003ffc37819 */ /* 0x000fe20000011403 */
[----:B------:R-:W-:-:S02]  /*0e50*/  IMAD.IADD R0, R197, 0x1, -R0 ;  /* 0x00000001c5007824 */ /* 0x000fc400078e0a00 */
[----:B------:R-:W-:Y:S02]  /*0e60*/  VIADD R185, R22, 0x36400 ;  /* 0x0003640016b97836 */ /* 0x000fe40000000000 */
[C---:B------:R-:W-:Y:S02]  /*0e70*/  VIADD R192, R16.reuse, 0x40 ;  /* 0x0000004010c07836 */ /* 0x040fe40000000000 */
[C---:B------:R-:W-:Y:S02]  /*0e80*/  VIADD R191, R16.reuse, 0x80 ;  /* 0x0000008010bf7836 */ /* 0x040fe40000000000 */
[C---:B------:R-:W-:Y:S01]  /*0e90*/  VIADD R190, R16.reuse, 0xc0 ;  /* 0x000000c010be7836 */ /* 0x040fe20000000000 */
[----:B------:R-:W-:Y:S01]  /*0ea0*/  SHF.R.S32.HI R209, RZ, 0x1f, R192 ;  /* 0x0000001fffd17819 */ /* 0x000fe200000114c0 */
[C---:B------:R-:W-:Y:S01]  /*0eb0*/  VIADD R189, R16.reuse, 0x100 ;  /* 0x0000010010bd7836 */ /* 0x040fe20000000000 */
[----:B------:R-:W-:Y:S01]  /*0ec0*/  SHF.R.S32.HI R208, RZ, 0x1f, R191 ;  /* 0x0000001fffd07819 */ /* 0x000fe200000114bf */
[C---:B------:R-:W-:Y:S01]  /*0ed0*/  VIADD R188, R16.reuse, 0x140 ;  /* 0x0000014010bc7836 */ /* 0x040fe20000000000 */
[----:B------:R-:W-:Y:S01]  /*0ee0*/  SHF.R.S32.HI R207, RZ, 0x1f, R190 ;  /* 0x0000001fffcf7819 */ /* 0x000fe200000114be */
[C---:B------:R-:W-:Y:S01]  /*0ef0*/  VIADD R199, R16.reuse, 0x180 ;  /* 0x0000018010c77836 */ /* 0x040fe20000000000 */
[----:B------:R-:W-:Y:S01]  /*0f00*/  SHF.R.S32.HI R206, RZ, 0x1f, R189 ;  /* 0x0000001fffce7819 */ /* 0x000fe200000114bd */
[----:B------:R-:W-:Y:S01]  /*0f10*/  VIADD R198, R16, 0x1c0 ;  /* 0x000001c010c67836 */ /* 0x000fe20000000000 */
[----:B------:R-:W-:Y:S01]  /*0f20*/  SHF.R.S32.HI R205, RZ, 0x1f, R188 ;  /* 0x0000001fffcd7819 */ /* 0x000fe200000114bc */
[----:B------:R-:W-:Y:S01]  /*0f30*/  VIADD R23, R22, 0x36440 ;  /* 0x0003644016177836 */ /* 0x000fe20000000000 */
[----:B------:R-:W-:Y:S01]  /*0f40*/  SHF.R.S32.HI R204, RZ, 0x1f, R199 ;  /* 0x0000001fffcc7819 */ /* 0x000fe200000114c7 */
[C---:B------:R-:W-:Y:S01]  /*0f50*/  @P2 VIADD R23, R185.reuse, 0xffffffc0 ;  /* 0xffffffc0b9172836 */ /* 0x040fe20000000000 */
[----:B------:R-:W-:Y:S01]  /*0f60*/  SHF.R.S32.HI R203, RZ, 0x1f, R198 ;  /* 0x0000001fffcb7819 */ /* 0x000fe200000114c6 */
[----:B------:R-:W-:-:S02]  /*0f70*/  IMAD.IADD R185, R185, 0x1, R184 ;  /* 0x00000001b9b97824 */ /* 0x000fc400078e02b8 */
[----:B------:R-:W-:Y:S02]  /*0f80*/  IMAD.SHL.U32 R19, R0, 0x100, RZ ;  /* 0x0000010000137824 */ /* 0x000fe400078e00ff */
[----:B------:R-:W-:-:S07]  /*0f90*/  IMAD.IADD R184, R184, 0x1, R23 ;  /* 0x00000001b8b87824 */ /* 0x000fce00078e0217 */
.L_x_4255:
[----:B------:R-:W-:Y:S01]  /*0fa0*/  ULDC.64 UR6, c[0x0][0xd88] ;  /* 0x0003620000067ab9 */ /* 0x000fe20000000a00 */
[----:B0-----:R-:W-:Y:S01]  /*0fb0*/  IMAD.MOV.U32 R3, RZ, RZ, RZ ;  /* 0x000000ffff037224 */ /* 0x001fe200078e00ff */
[----:B------:R-:W-:Y:S01]  /*0fc0*/  UIMAD.WIDE UR6, UR5, 0x4, UR6 ;  /* 0x00000004050678a5 */ /* 0x000fe2000f8e0206 */
[----:B------:R-:W-:Y:S02]  /*0fd0*/  ULDC.64 UR8, c[0x0][0xb18] ;  /* 0x0002c60000087ab9 */ /* 0x000fe40000000a00 */
[----:B------:R-:W-:-:S03]  /*0fe0*/  ULDC UR5, c[0x0][0x424] ;  /* 0x0001090000057ab9 */ /* 0x000fc60000000800 */
[----:B------:R-:W-:Y:S02]  /*0ff0*/  IMAD.U32 R186, RZ, RZ, UR6 ;  /* 0x00000006ffba7e24 */ /* 0x000fe4000f8e00ff */
[----:B------:R-:W-:Y:S01]  /*1000*/  IMAD.U32 R187, RZ, RZ, UR7 ;  /* 0x00000007ffbb7e24 */ /* 0x000fe2000f8e00ff */
[----:B------:R-:W-:-:S04]  /*1010*/  ULDC.64 UR6, c[0x0][0xb20] ;  /* 0x0002c80000067ab9 */ /* 0x000fc80000000a00 */
[----:B--2---:R-:W2:Y:S01]  /*1020*/  LDG.E R186, desc[UR44][R186.64] ;  /* 0x0000002cbaba7981 */ /* 0x004ea2000c1e1900 */
[----:B------:R-:W-:-:S04]  /*1030*/  ISETP.NE.U32.AND P0, PT, RZ, UR6, PT ;  /* 0x00000006ff007c0c */ /* 0x000fc8000bf05070 */
[----:B------:R-:W-:Y:S02]  /*1040*/  ISETP.NE.AND.EX P0, PT, RZ, UR7, PT, P0 ;  /* 0x00000007ff007c0c */ /* 0x000fe4000bf05300 */
[----:B--2---:R-:W-:-:S11]  /*1050*/  SHF.R.S32.HI R193, RZ, 0x1f, R186 ;  /* 0x0000001fffc17819 */ /* 0x004fd600000114ba */
[----:B----4-:R-:W-:-:S04]  /*1060*/  @P0 LEA R4, P1, R186, UR6, 0x2 ;  /* 0x00000006ba040c11 */ /* 0x010fc8000f8210ff */
[----:B------:R-:W-:Y:S01]  /*1070*/  @P0 LEA.HI.X R5, R186, UR7, R193, 0x2, P1 ;  /* 0x00000007ba050c11 */ /* 0x000fe200088f14c1 */
[----:B------:R-:W-:-:S04]  /*1080*/  ULDC.64 UR6, c[0x0][0x418] ;  /* 0x0001060000067ab9 */ /* 0x000fc80000000a00 */
[----:B------:R0:W5:Y:S01]  /*1090*/  @P0 LDG.E R3, desc[UR44][R4.64] ;  /* 0x0000002c04030981 */ /* 0x000162000c1e1900 */
[----:B------:R-:W-:Y:S01]  /*10a0*/  ISETP.NE.U32.AND P0, PT, RZ, UR8, PT ;  /* 0x00000008ff007c0c */ /* 0x000fe2000bf05070 */
[----:B------:R-:W-:-:S03]  /*10b0*/  UISETP.NE.U32.AND UP0, UPT, UR6, URZ, UPT ;  /* 0x0000003f0600728c */ /* 0x000fc6000bf05070 */
[----:B------:R-:W-:Y:S01]  /*10c0*/  ISETP.NE.AND.EX P0, PT, RZ, UR9, PT, P0 ;  /* 0x00000009ff007c0c */ /* 0x000fe2000bf05300 */
[----:B------:R-:W-:Y:S01]  /*10d0*/  UISETP.NE.AND.EX UP0, UPT, UR7, URZ, UPT, UP0 ;  /* 0x0000003f0700728c */ /* 0x000fe2000bf05300 */
[----:B------:R-:W-:-:S03]  /*10e0*/  ULDC UR6, c[0x0][0x2f0] ;  /* 0x0000bc0000067ab9 */ /* 0x000fc60000000800 */
[----:B------:R-:W-:-:S04]  /*10f0*/  USEL UR5, UR5, 0x1, UP0 ;  /* 0x0000000105057887 */ /* 0x000fc80008000000 */
[----:B------:R-:W-:-:S04]  /*1100*/  UIMAD UR5, UR5, UR6, URZ ;  /* 0x00000006050572a4 */ /* 0x000fc8000f8e023f */
[C---:B0-----:R-:W-:Y:S02]  /*1110*/  @P0 LEA R4, P1, R186.reuse, UR8, 0x2 ;  /* 0x00000008ba040c11 */ /* 0x041fe4000f8210ff */
[----:B------:R-:W-:Y:S02]  /*1120*/  IMAD.U32 R168, RZ, RZ, UR5 ;  /* 0x00000005ffa87e24 */ /* 0x000fe4000f8e00ff */
[----:B------:R-:W-:-:S05]  /*1130*/  @P0 LEA.HI.X R5, R186, UR9, R193, 0x2, P1 ;  /* 0x00000009ba050c11 */ /* 0x000fca00088f14c1 */
[----:B------:R0:W5:Y:S01]  /*1140*/  @P0 LDG.E R168, desc[UR44][R4.64] ;  /* 0x0000002c04a80981 */ /* 0x000162000c1e1900 */
[----:B------:R-:W-:Y:S01]  /*1150*/  UMOV UR42, UR4 ;  /* 0x00000004002a7c82 */ /* 0x000fe20008000000 */
[----:B-1-3--:R-:W-:Y:S05]  /*1160*/  @P0 BRA `(.L_x_4211) ;  /* 0x0000000000240947 */ /* 0x00afea0003800000 */
        /* <DEDUP_REMOVED lines=9> */
.L_x_4211:
[----:B------:R-:W-:Y:S01]  /*1200*/  UISETP.NE.AND UP0, UPT, UR37, 0x1, UPT ;  /* 0x000000012500788c */ /* 0x000fe2000bf05270 */
[----:B-----5:R-:W-:Y:S01]  /*1210*/  IMAD.IADD R168, R168, 0x1, -R3 ;  /* 0x00000001a8a87824 */ /* 0x020fe200078e0a03 */
[----:B------:R-:W-:Y:S01]  /*1220*/  CS2R R164, SRZ ;  /* 0x0000000000a47805 */ /* 0x000fe2000001ff00 */
[----:B------:R-:W-:Y:S01]  /*1230*/  IMAD.MOV.U32 R187, RZ, RZ, R6 ;  /* 0x000000ffffbb7224 */ /* 0x000fe200078e0006 */
[----:B------:R-:W-:Y:S01]  /*1240*/  CS2R R150, SRZ ;  /* 0x0000000000967805 */ /* 0x000fe2000001ff00 */
[----:B------:R-:W-:Y:S01]  /*1250*/  VIADD R0, R168, 0x3f ;  /* 0x0000003fa8007836 */ /* 0x000fe20000000000 */
[----:B------:R-:W-:Y:S02]  /*1260*/  PLOP3.LUT P0, PT, PT, PT, UP0, 0x80, 0x0 ;  /* 0x000000000000781c */ /* 0x000fe40003f0f008 */
[----:B------:R-:W-:Y:S02]  /*1270*/  CS2R R148, SRZ ;  /* 0x0000000000947805 */ /* 0x000fe4000001ff00 */
[----:B------:R-:W-:-:S02]  /*1280*/  CS2R R146, SRZ ;  /* 0x0000000000927805 */ /* 0x000fc4000001ff00 */
[----:B------:R-:W-:Y:S02]  /*1290*/  CS2R R144, SRZ ;  /* 0x0000000000907805 */ /* 0x000fe4000001ff00 */
[----:B------:R-:W-:Y:S02]  /*12a0*/  SHF.R.S32.HI R3, RZ, 0x1f, R0 ;  /* 0x0000001fff037819 */ /* 0x000fe40000011400 */
[----:B------:R-:W-:Y:S02]  /*12b0*/  CS2R R142, SRZ ;  /* 0x00000000008e7805 */ /* 0x000fe4000001ff00 */
[----:B------:R-:W-:Y:S02]  /*12c0*/  CS2R R140, SRZ ;  /* 0x00000000008c7805 */ /* 0x000fe4000001ff00 */
[----:B------:R-:W-:Y:S02]  /*12d0*/  CS2R R138, SRZ ;  /* 0x00000000008a7805 */ /* 0x000fe4000001ff00 */
[----:B------:R-:W-:Y:S01]  /*12e0*/  LEA.HI R3, R3, R0, RZ, 0x6 ;  /* 0x0000000003037211 */ /* 0x000fe200078f30ff */
        /* <DEDUP_REMOVED lines=54> */
[----:B------:R-:W-:Y:S01]  /*1650*/  IMAD.MOV.U32 R31, RZ, RZ, RZ ;  /* 0x000000ffff1f7224 */ /* 0x000fe200078e00ff */
[----:B------:R-:W-:Y:S02]  /*1660*/  CS2R R10, SRZ ;  /* 0x00000000000a7805 */ /* 0x000fe4000001ff00 */
[----:B------:R-:W-:Y:S01]  /*1670*/  CS2R R174, SRZ ;  /* 0x0000000000ae7805 */ /* 0x000fe2000001ff00 */
[----:B------:R-:W-:Y:S01]  /*1680*/  IMAD.MOV.U32 R27, RZ, RZ, RZ ;  /* 0x000000ffff1b7224 */ /* 0x000fe200078e00ff */
[----:B------:R-:W-:-:S02]  /*1690*/  CS2R R8, SRZ ;  /* 0x0000000000087805 */ /* 0x000fc4000001ff00 */
[----:B------:R-:W-:Y:S01]  /*16a0*/  SHF.R.S32.HI R176, RZ, 0x6, R3 ;  /* 0x00000006ffb07819 */ /* 0x000fe20000011403 */
[----:B------:R-:W-:Y:S06]  /*16b0*/  @!P0 BRA `(.L_x_4212) ;  /* 0x0000001400d88947 */ /* 0x000fec0003800000 */
[----:B------:R-:W-:Y:S02]  /*16c0*/  ISETP.GE.AND P1, PT, R168, 0x1, PT ;  /* 0x00000001a800780c */ /* 0x000fe40003f26270 */
[----:B------:R-:W-:-:S11]  /*16d0*/  PLOP3.LUT P0, PT, PT, PT, PT, 0x80, 0x0 ;  /* 0x000000000000781c */ /* 0x000fd60003f0f070 */
[----:B------:R-:W-:Y:S05]  /*16e0*/  @!P1 BRA `(.L_x_4213) ;  /* 0x0000007000c89947 */ /* 0x000fea0003800000 */
[----:B------:R-:W1:Y:S01]  /*16f0*/  SHFL.IDX PT, R3, R197, RZ, 0x1f ;  /* 0x00001fffc5037589 */ /* 0x000e6200000e0000 */
[----:B------:R-:W-:Y:S01]  /*1700*/  UMOV UR7, 0x40000040 ;  /* 0x4000004000077882 */ /* 0x000fe20000000000 */
[----:B------:R-:W-:Y:S01]  /*1710*/  UMOV UR13, 0x40000040 ;  /* 0x40000040000d7882 */ /* 0x000fe20000000000 */
[----:B------:R-:W-:Y:S01]  /*1720*/  UMOV UR15, 0x40000040 ;  /* 0x40000040000f7882 */ /* 0x000fe20000000000 */
[----:B------:R-:W-:Y:S01]  /*1730*/  BAR.SYNC.DEFER_BLOCKING 0xe, 0x100 ;  /* 0x0384000000007b1d */ /* 0x000fe20000010000 */
[----:B------:R-:W-:-:S05]  /*1740*/  UISETP.NE.AND UP0, UPT, UR41, 0x3, UPT ;  /* 0x000000032900788c */ /* 0x000fca000bf05270 */
[----:B------:R-:W-:Y:S01]  /*1750*/  UMOV UR17, 0x40000040 ;  /* 0x4000004000117882 */ /* 0x000fe20000000000 */
[----:B------:R-:W-:Y:S01]  /*1760*/  UMOV UR19, 0x40000040 ;  /* 0x4000004000137882 */ /* 0x000fe20000000000 */
[----:B------:R-:W-:Y:S01]  /*1770*/  UMOV UR9, 0x40000040 ;  /* 0x4000004000097882 */ /* 0x000fe20000000000 */
[----:B------:R-:W-:Y:S01]  /*1780*/  UMOV UR11, 0x40000040 ;  /* 0x40000040000b7882 */ /* 0x000fe20000000000 */
[----:B------:R-:W-:Y:S02]  /*1790*/  PLOP3.LUT P1, PT, PT, PT, UP0, 0x80, 0x0 ;  /* 0x000000000000781c */ /* 0x000fe40003f2f008 */
[----:B-1----:R-:W-:Y:S01]  /*17a0*/  R2UR UR4, R3 ;  /* 0x00000000030472ca */ /* 0x002fe200000e0000 */
        /* <DEDUP_REMOVED lines=15> */
[----:B------:R-:W-:Y:S01]  /*18a0*/  ULEA UR6, UR36, UR20, 0xc ;  /* 0x0000001424067291 */ /* 0x000fe2000f8e603f */
[----:B------:R-:W-:Y:S01]  /*18b0*/  UMOV UR5, 0x40000040 ;  /* 0x4000004000057882 */ /* 0x000fe20000000000 */
[----:B------:R-:W-:Y:S02]  /*18c0*/  UIADD3 UR8, UR4, 0x6, URZ ;  /* 0x0000000604087890 */ /* 0x000fe4000fffe03f */
[----:B------:R-:W-:Y:S02]  /*18d0*/  UIADD3 UR14, UR6, 0x80, URZ ;  /* 0x00000080060e7890 */ /* 0x000fe4000fffe03f */
[----:B------:R-:W-:-:S03]  /*18e0*/  UIADD3 UR18, UR6, 0x100, URZ ;  /* 0x0000010006127890 */ /* 0x000fc6000fffe03f */
[----:B------:R-:W-:Y:S01]  /*18f0*/  HGMMA.64x256x16.F32.BF16 R24, gdesc[UR4].tnspB, RZ, !UPT, gsb0 ;  /* 0x43e00000041879f0 */ /* 0x000fe2000c0018ff */
[----:B------:R-:W-:Y:S02]  /*1900*/  UIADD3 UR10, UR6, 0x180, URZ ;  /* 0x00000180060a7890 */ /* 0x000fe4000fffe03f */
        /* <DEDUP_REMOVED lines=16> */
.L_x_4214:
[----:B------:R-:W-:Y:S01]  /*1a10*/  ULEA UR6, UR36, UR40, 0x3 ;  /* 0x0000002824067291 */ /* 0x000fe2000f8e183f */
[----:B------:R-:W-:-:S03]  /*1a20*/  ISETP.GE.AND P0, PT, R168, 0x41, PT ;  /* 0x00000041a800780c */ /* 0x000fc60003f06270 */
[----:B------:R-:W-:-:S04]  /*1a30*/  UIADD3 UR6, UR6, 0x38860, URZ ;  /* 0x0003886006067890 */ /* 0x000fc8000fffe03f */
[----:B------:R-:W-:-:S09]  /*1a40*/  UPRMT UR6, UR39, 0x654, UR6 ;  /* 0x0000065427067896 */ /* 0x000fd20008000006 */
[----:B------:R-:W-:Y:S01]  /*1a50*/  SYNCS.ARRIVE.TRANS64.RED.A1T0 RZ, [UR6], RZ ;  /* 0x000000ffffff79a7 */ /* 0x000fe20008100406 */
[----:B------:R-:W-:Y:S05]  /*1a60*/  @!P0 BRA `(.L_x_4215) ;  /* 0x0000000800b48947 */ /* 0x000fea0003800000 */
[----:B------:R-:W-:-:S07]  /*1a70*/  VIADD R176, R176, 0xfffffffe ;  /* 0xfffffffeb0b07836 */ /* 0x000fce0000000000 */
.L_x_4217:
[----:B------:R-:W-:Y:S01]  /*1a80*/  BAR.SYNC.DEFER_BLOCKING 0xe, 0x100 ;  /* 0x0384000000007b1d */ /* 0x000fe20000010000 */
[----:B0-----:R-:W-:Y:S01]  /*1a90*/  IMAD.U32 R4, RZ, RZ, UR36 ;  /* 0x00000024ff047e24 */ /* 0x001fe2000f8e00ff */
        /* <DEDUP_REMOVED lines=146> */
[----:B------:R-:W-:Y:S01]  /*23c0*/  HGMMA.64x256x16.F32.BF16 R24, gdesc[UR4].tnspB, R24, gsb0 ;  /* 0x43e00000041879f0 */ /* 0x000fe20008001818 */
[----:B------:R-:W-:-:S06]  /*23d0*/  USEL UR6, URZ, 0x1, UP0 ;  /* 0x000000013f067887 */ /* 0x000fcc0008000000 */
[----:B------:R-:W-:Y:S01]  /*23e0*/  LOP3.LUT R2, R2, UR6, RZ, 0x3c, !PT ;  /* 0x0000000602027c12 */ /* 0x000fe2000f8e3cff */
[----:B------:R-:W-:Y:S02]  /*23f0*/  WARPGROUP.DEPBAR.LE gsb0, 0x0 ;  /* 0x00008000000079c5 */ /* 0x000fe40000010000 */
[----:B------:R-:W-:-:S15]  /*2400*/  WARPGROUP.ARRIVE ;  /* 0x00000000000079c5 */ /* 0x000fde0000000000 */
[----:B------:R-:W-:-:S03]  /*2410*/  NOP ;  /* 0x0000000000007918 */ /* 0x000fc60000000000 */
        /* <DEDUP_REMOVED lines=13> */
.L_x_4216:
[----:B------:R-:W-:-:S04]  /*24f0*/  ULEA UR6, UR36, UR40, 0x3 ;  /* 0x0000002824067291 */ /* 0x000fc8000f8e183f */
[----:B------:R-:W-:-:S04]  /*2500*/  UIADD3 UR6, UR6, 0x38860, URZ ;  /* 0x0003886006067890 */ /* 0x000fc8000fffe03f */
[----:B------:R-:W-:-:S09]  /*2510*/  UPRMT UR6, UR39, 0x654, UR6 ;  /* 0x0000065427067896 */ /* 0x000fd20008000006 */
[----:B------:R-:W-:Y:S01]  /*2520*/  SYNCS.ARRIVE.TRANS64.RED.A1T0 RZ, [UR6], RZ ;  /* 0x000000ffffff79a7 */ /* 0x000fe20008100406 */
[----:B------:R-:W-:Y:S05]  /*2530*/  @P0 BRA `(.L_x_4217) ;  /* 0xfffffff400500947 */ /* 0x000fea000383ffff */
.L_x_4215:
[----:B------:R-:W-:Y:S01]  /*2540*/  BAR.SYNC.DEFER_BLOCKING 0xe, 0x100 ;  /* 0x0384000000007b1d */ /* 0x000fe20000010000 */
[----:B0-----:R-:W-:Y:S01]  /*2550*/  IMAD.U32 R4, RZ, RZ, UR36 ;  /* 0x00000024ff047e24 */ /* 0x001fe2000f8e00ff */
[----:B------:R-:W-:Y:S01]  /*2560*/  UIADD3 UR36, UR36, 0x1, URZ ;  /* 0x0000000124247890 */ /* 0x000fe2000fffe03f */
[----:B------:R-:W-:Y:S02]  /*2570*/  PLOP3.LUT P0, PT, PT, PT, PT, 0x8, 0x0 ;  /* 0x000000000000781c */ /* 0x000fe40003f0e170 */
        /* <DEDUP_REMOVED lines=138> */
.L_x_4212:
[----:B------:R-:W-:Y:S02]  /*2e20*/  ISETP.GE.AND P1, PT, R168, 0x1, PT ;  /* 0x00000001a800780c */ /* 0x000fe40003f26270 */
[----:B------:R-:W-:-:S11]  /*2e30*/  PLOP3.LUT P0, PT, PT, PT, PT, 0x80, 0x0 ;  /* 0x000000000000781c */ /* 0x000fd60003f0f070 */
[----:B------:R-:W-:Y:S05]  /*2e40*/  @!P1 BRA `(.L_x_4213) ;  /* 0x0000005800f09947 */ /* 0x000fea0003800000 */
[----:B------:R-:W1:Y:S02]  /*2e50*/  SHFL.IDX PT, R0, R197, RZ, 0x1f ;  /* 0x00001fffc5007589 */ /* 0x000e6400000e0000 */
[----:B-1----:R-:W-:-:S13]  /*2e60*/  R2UR UR4, R0 ;  /* 0x00000000000472ca */ /* 0x002fda00000e0000 */
        /* <DEDUP_REMOVED lines=14> */
[----:B0-----:R-:W-:Y:S01]  /*2f50*/  IMAD.U32 R4, RZ, RZ, UR4 ;  /* 0x00000004ff047e24 */ /* 0x001fe2000f8e00ff */
        /* <DEDUP_REMOVED lines=12> */
.L_x_4218:
[----:B------:R-:W-:-:S04]  /*3020*/  LEA.HI R0, R196, R196, RZ, 0x1 ;  /* 0x000000c4c4007211 */ /* 0x000fc800078f08ff */
[----:B------:R-:W-:Y:S01]  /*3030*/  LOP3.LUT R3, R0, 0xfffffffe, RZ, 0xc0, !PT ;  /* 0xfffffffe00037812 */ /* 0x000fe200078ec0ff */
[----:B------:R-:W-:-:S04]  /*3040*/  IMAD.U32 R0, RZ, RZ, UR41 ;  /* 0x00000029ff007e24 */ /* 0x000fc8000f8e00ff */
[----:B------:R-:W-:Y:S01]  /*3050*/  IMAD.IADD R3, R196, 0x1, -R3 ;  /* 0x00000001c4037824 */ /* 0x000fe200078e0a03 */
[----:B------:R-:W-:-:S04]  /*3060*/  ISETP.NE.AND P0, PT, R0, 0x3, PT ;  /* 0x000000030000780c */ /* 0x000fc80003f05270 */
[----:B------:R-:W-:-:S04]  /*3070*/  SHF.L.U32 R3, R3, 0x1f, RZ ;  /* 0x0000001f03037819 */ /* 0x000fc800000006ff */
[----:B------:R-:W1:Y:S02]  /*3080*/  SYNCS.PHASECHK.TRANS64.TRYWAIT P1, [UR40+0x38800], R3 ;  /* 0x03880003ff0075a7 */ /* 0x000e640008020168 */
[----:B-1----:R-:W-:Y:S05]  /*3090*/  @!P1 BRA `(.L_x_4219) ;  /* 0x000000e800a89947 */ /* 0x002fea0003800000 */
.L_x_4346:
[----:B------:R-:W-:Y:S05]  /*30a0*/  @!P0 BRA `(.L_x_4220) ;  /* 0x0000000000048947 */ /* 0x000fea0003800000 */
[----:B------:R-:W-:Y:S01]  /*30b0*/  BPT.TRAP 0x1 ;  /* 0x000000040000795c */ /* 0x000fe20000300000 */
.L_x_4220:
[----:B------:R-:W-:Y:S01]  /*30c0*/  IMAD.U32 R7, RZ, RZ, UR36 ;  /* 0x00000024ff077e24 */ /* 0x000fe2000f8e00ff */
[----:B0-----:R-:W-:-:S04]  /*30d0*/  SHF.L.U32 R4, R2, 0x1f, RZ ;  /* 0x0000001f02047819 */ /* 0x001fc800000006ff */
[----:B------:R-:W-:-:S04]  /*30e0*/  LEA R7, R7, UR40, 0x3 ;  /* 0x0000002807077c11 */ /* 0x000fc8000f8e18ff */
[----:B------:R0:W2:Y:S01]  /*30f0*/  SYNCS.PHASECHK.TRANS64.TRYWAIT P1, [R7+URZ+0x38830], R4 ;  /* 0x03883004070075a7 */ /* 0x0000a2000802017f */
[----:B------:R-:W-:Y:S05]  /*3100*/  @!P0 BRA `(.L_x_4221) ;  /* 0x0000000000048947 */ /* 0x000fea0003800000 */
[----:B------:R-:W-:Y:S01]  /*3110*/  BPT.TRAP 0x1 ;  /* 0x000000040000795c */ /* 0x000fe20000300000 */
.L_x_4221:
[----:B--2---:R-:W-:Y:S05]  /*3120*/  @P1 BRA `(.L_x_4222) ;  /* 0x0000000000081947 */ /* 0x004fea0003800000 */
[----:B------:R-:W2:Y:S02]  /*3130*/  SYNCS.PHASECHK.TRANS64.TRYWAIT P1, [R7+URZ+0x38830], R4 ;  /* 0x03883004070075a7 */ /* 0x000ea4000802017f */
[----:B--2---:R-:W-:Y:S05]  /*3140*/  @!P1 BRA `(.L_x_4223) ;  /* 0x000000e800949947 */ /* 0x004fea0003800000 */
.L_x_4222:
[----:B------:R-:W-:-:S04]  /*3150*/  UIADD3 UR4, UR40, 0x22400, URZ ;  /* 0x0002240028047890 */ /* 0x000fc8000fffe03f */
[----:B------:R-:W-:-:S04]  /*3160*/  USHF.R.U32.HI UR4, URZ, 0x4, UR4 ;  /* 0x000000043f047899 */ /* 0x000fc80008011604 */
[----:B------:R-:W-:-:S06]  /*3170*/  ULOP3.LUT UR4, UR4, 0x3fff, URZ, 0xc0, !UPT ;  /* 0x00003fff04047892 */ /* 0x000fcc000f8ec03f */
[----:B-1----:R-:W-:Y:S01]  /*3180*/  IMAD.U32 R0, RZ, RZ, UR4 ;  /* 0x00000004ff007e24 */ /* 0x002fe2000f8e00ff */
        /* <DEDUP_REMOVED lines=34> */
[----:B------:R-:W1:Y:S02]  /*33b0*/  SYNCS.PHASECHK.TRANS64.TRYWAIT P1, [UR40+0x38810], R3 ;  /* 0x03881003ff0075a7 */ /* 0x000e640008020168 */
[----:B-1----:R-:W-:Y:S05]  /*33c0*/  @!P1 BRA `(.L_x_4224) ;  /* 0x000000e800089947 */ /* 0x002fea0003800000 */
.L_x_4347:
[----:B------:R-:W-:Y:S05]  /*33d0*/  @!P0 BRA `(.L_x_4225) ;  /* 0x0000000000048947 */ /* 0x000fea0003800000 */
[----:B------:R-:W-:Y:S01]  /*33e0*/  BPT.TRAP 0x1 ;  /* 0x000000040000795c */ /* 0x000fe20000300000 */
.L_x_4225:
[----:B------:R3:W4:Y:S01]  /*33f0*/  SYNCS.PHASECHK.TRANS64.TRYWAIT P1, [R7+URZ+0x38850], R4 ;  /* 0x03885004070075a7 */ /* 0x000722000802017f */
[----:B------:R-:W-:Y:S05]  /*3400*/  @!P0 BRA `(.L_x_4226) ;  /* 0x0000000000048947 */ /* 0x000fea0003800000 */
[----:B------:R-:W-:Y:S01]  /*3410*/  BPT.TRAP 0x1 ;  /* 0x000000040000795c */ /* 0x000fe20000300000 */
.L_x_4226:
[----:B----4-:R-:W-:Y:S05]  /*3420*/  @P1 BRA `(.L_x_4227) ;  /* 0x0000000000081947 */ /* 0x010fea0003800000 */
[----:B------:R-:W4:Y:S02]  /*3430*/  SYNCS.PHASECHK.TRANS64.TRYWAIT P1, [R7+URZ+0x38850], R4 ;  /* 0x03885004070075a7 */ /* 0x000f24000802017f */
[----:B----4-:R-:W-:Y:S05]  /*3440*/  @!P1 BRA `(.L_x_4228) ;  /* 0x000000e800009947 */ /* 0x010fea0003800000 */
.L_x_4227:
[----:B------:R-:W-:Y:S01]  /*3450*/  UIADD3 UR4, UR40, 0x400, URZ ;  /* 0x0000040028047890 */ /* 0x000fe2000fffe03f */
[----:B------:R-:W-:Y:S01]  /*3460*/  WARPGROUP.ARRIVE ;  /* 0x00000000000079c5 */ /* 0x000fe20000000000 */
[----:B------:R-:W-:-:S05]  /*3470*/  UIADD3 UR5, UR40, 0x26400, URZ ;  /* 0x0002640028057890 */ /* 0x000fca000fffe03f */
[----:B-1----:R-:W1:Y:S01]  /*3480*/  S2R R3, SR_TID.X ;  /* 0x0000000000037919 */ /* 0x002e620000002100 */
        /* <DEDUP_REMOVED lines=18> */
[----:B-1----:R-:W-:-:S06]  /*35b0*/  SHF.R.U32.HI R3, RZ, 0x7, R3 ;  /* 0x00000007ff037819 */ /* 0x002fcc0000011603 */
[----:B------:R-:W1:Y:S02]  /*35c0*/  SHFL.IDX PT, R3, R3, RZ, 0x1f ;  /* 0x00001fff03037589 */ /* 0x000e6400000e0000 */
[----:B-1----:R-:W-:-:S13]  /*35d0*/  R2UR UR7, R3 ;  /* 0x00000000030772ca */ /* 0x002fda00000e0000 */
        /* <DEDUP_REMOVED lines=251> */
.L_x_4229:
[----:B------:R-:W-:Y:S01]  /*4590*/  IMAD R3, R176, -0x40, R168 ;  /* 0xffffffc0b0037824 */ /* 0x000fe200078e02a8 */
[----:B------:R-:W-:Y:S01]  /*45a0*/  ULDC UR18, c[0x0][0xa80] ;  /* 0x0002a00000127ab9 */ /* 0x000fe20000000800 */
[----:B------:R-:W-:Y:S01]  /*45b0*/  R2UR UR5, R7 ;  /* 0x00000000070572ca */ /* 0x000fe200000e0000 */
[----:B------:R-:W-:Y:S02]  /*45c0*/  ULOP3.LUT UR43, UR43, 0x2000000, URZ, 0xfc, !UPT ;  /* 0x020000002b2b7892 */ /* 0x000fe4000f8efc3f */
[----:B------:R-:W-:Y:S01]  /*45d0*/  IADD3 R3, -R18, 0x40, R3 ;  /* 0x0000004012037810 */ /* 0x000fe20007ffe103 */
[----:B------:R-:W-:Y:S01]  /*45e0*/  UMOV UR11, 0x40000040 ;  /* 0x40000040000b7882 */ /* 0x000fe20000000000 */
[----:B------:R-:W-:Y:S02]  /*45f0*/  ULEA UR10, UR36, UR43, 0xc ;  /* 0x0000002b240a7291 */ /* 0x000fe4000f8e603f */
[C---:B------:R-:W-:Y:S01]  /*4600*/  ISETP.GT.AND P5, PT, R3.reuse, RZ, PT ;  /* 0x000000ff0300720c */ /* 0x040fe20003fa4270 */
[----:B------:R-:W-:Y:S01]  /*4610*/  UMOV UR15, 0x40000040 ;  /* 0x40000040000f7882 */ /* 0x000fe20000000000 */
[C---:B------:R-:W-:Y:S01]  /*4620*/  ISETP.GT.AND P4, PT, R3.reuse, 0x1, PT ;  /* 0x000000010300780c */ /* 0x040fe20003f84270 */
[----:B------:R-:W-:Y:S01]  /*4630*/  UIADD3 UR14, UR10, 0x80, URZ ;  /* 0x000000800a0e7890 */ /* 0x000fe2000fffe03f */
[----:B------:R-:W-:-:S02]  /*4640*/  ISETP.GT.AND P3, PT, R3, 0x8, PT ;  /* 0x000000080300780c */ /* 0x000fc40003f64270 */
[----:B------:R-:W-:Y:S01]  /*4650*/  FSEL R24, R24, -INF , P5 ;  /* 0xff80000018187808 */ /* 0x000fe20002800000 */
[----:B------:R-:W-:Y:S01]  /*4660*/  UIADD3 UR5, UR5, 0x38840, URZ ;  /* 0x0003884005057890 */ /* 0x000fe2000fffe03f */
[----:B------:R-:W-:Y:S02]  /*4670*/  FSEL R25, R25, -INF , P4 ;  /* 0xff80000019197808 */ /* 0x000fe40002000000 */
[C---:B------:R-:W-:Y:S01]  /*4680*/  ISETP.GT.AND P2, PT, R3.reuse, 0x9, PT ;  /* 0x000000090300780c */ /* 0x040fe20003f44270 */
[----:B------:R-:W-:Y:S01]  /*4690*/  UPRMT UR5, UR39, 0x654, UR5 ;  /* 0x0000065427057896 */ /* 0x000fe20008000005 */
[----:B------:R-:W-:Y:S02]  /*46a0*/  FSEL R28, R28, -INF , P3 ;  /* 0xff8000001c1c7808 */ /* 0x000fe40001800000 */
[----:B------:R-:W-:Y:S02]  /*46b0*/  FMNMX.FTZ R5, R24, R25, !PT ;  /* 0x0000001918057209 */ /* 0x000fe40007810000 */
[----:B------:R-:W-:-:S02]  /*46c0*/  ISETP.GT.AND P1, PT, R3, 0x10, PT ;  /* 0x000000100300780c */ /* 0x000fc40003f24270 */
[----:B------:R-:W-:Y:S02]  /*46d0*/  FSEL R29, R29, -INF , P2 ;  /* 0xff8000001d1d7808 */ /* 0x000fe40001000000 */
[----:B0-234-:R-:W-:Y:S01]  /*46e0*/  FMNMX.FTZ R4, R28, R5, !PT ;  /* 0x000000051c047209 */ /* 0x01dfe20007810000 */
[----:B------:R-:W-:Y:S01]  /*46f0*/  SYNCS.ARRIVE.TRANS64.RED.A1T0 RZ, [UR5], RZ ;  /* 0x000000ffffff79a7 */ /* 0x000fe20008100405 */
        /* <DEDUP_REMOVED lines=40> */
[----:B------:R-:W-:Y:S01]  /*4980*/  BAR.SYNC.DEFER_BLOCKING 0xf, 0x100 ;  /* 0x03c4000000007b1d */ /* 0x000fe20000010000 */
[----:B------:R-:W-:-:S02]  /*4990*/  ISETP.GT.AND P2, PT, R3, 0x39, PT ;  /* 0x000000390300780c */ /* 0x000fc40003f44270 */
[----:B------:R-:W-:Y:S02]  /*49a0*/  FSEL R52, R52, -INF , P3 ;  /* 0xff80000034347808 */ /* 0x000fe40001800000 */
[----:B------:R-:W-:Y:S02]  /*49b0*/  FMNMX.FTZ R3, R49, R4, !PT ;  /* 0x0000000431037209 */ /* 0x000fe40007810000 */
[----:B------:R-:W-:Y:S02]  /*49c0*/  FSEL R53, R53, -INF , P2 ;  /* 0xff80000035357808 */ /* 0x000fe40001000000 */
[----:B------:R-:W-:Y:S02]  /*49d0*/  FMNMX.FTZ R4, R52, R3, !PT ;  /* 0x0000000334047209 */ /* 0x000fe40007810000 */
[----:B------:R-:W-:Y:S02]  /*49e0*/  FSEL R46, R46, -INF , P1 ;  /* 0xff8000002e2e7808 */ /* 0x000fe40000800000 */
[----:B------:R-:W-:-:S02]  /*49f0*/  FMNMX.FTZ R6, R53, R4, !PT ;  /* 0x0000000435067209 */ /* 0x000fc40007810000 */
[----:B------:R-:W-:Y:S02]  /*4a00*/  FSEL R47, R47, -INF , P6 ;  /* 0xff8000002f2f7808 */ /* 0x000fe40003000000 */
[----:B------:R-:W-:Y:S01]  /*4a10*/  FSEL R50, R50, -INF , P5 ;  /* 0xff80000032327808 */ /* 0x000fe20002800000 */
[----:B------:R-:W0:Y:S01]  /*4a20*/  SHFL.BFLY PT, R3, R6, 0x2, 0x1f ;  /* 0x0c401f0006037f89 */ /* 0x000e2200000e0000 */
[----:B------:R-:W-:Y:S02]  /*4a30*/  FSEL R51, R51, -INF , P4 ;  /* 0xff80000033337808 */ /* 0x000fe40002000000 */
[----:B------:R-:W-:Y:S02]  /*4a40*/  FSEL R54, R54, -INF , P3 ;  /* 0xff80000036367808 */ /* 0x000fe40001800000 */
[----:B------:R-:W-:Y:S02]  /*4a50*/  FSEL R55, R55, -INF , P2 ;  /* 0xff80000037377808 */ /* 0x000fe40001000000 */
[----:B0-----:R-:W-:-:S02]  /*4a60*/  FMNMX.FTZ R8, R6, R3, !PT ;  /* 0x0000000306087209 */ /* 0x001fc40007810000 */
[----:B------:R-:W-:-:S03]  /*4a70*/  FMNMX.FTZ R3, R26, R27, !PT ;  /* 0x0000001b1a037209 */ /* 0x000fc60007810000 */
[----:B------:R-:W0:Y:S01]  /*4a80*/  SHFL.BFLY PT, R5, R8, 0x1, 0x1f ;  /* 0x0c201f0008057f89 */ /* 0x000e2200000e0000 */
        /* <DEDUP_REMOVED lines=32> */
[----:B------:R-:W-:Y:S01]  /*4c90*/  FFMA.FTZ R172, R53, UR18, -R56 ;  /* 0x0000001235ac7c23 */ /* 0x000fe20008010838 */
[----:B------:R-:W-:Y:S02]  /*4ca0*/  MUFU.EX2 R5, R5 ;  /* 0x0000000500057308 */ /* 0x000fe40000000800 */
[----:B------:R-:W0:Y:S06]  /*4cb0*/  SHFL.BFLY PT, R15, R4, 0x2, 0x1f ;  /* 0x0c401f00040f7f89 */ /* 0x000e2c00000e0000 */
[----:B------:R-:W1:Y:S08]  /*4cc0*/  MUFU.EX2 R6, R6 ;  /* 0x0000000600067308 */ /* 0x000e700000000800 */
[----:B------:R-:W-:Y:S08]  /*4cd0*/  MUFU.EX2 R8, R8 ;  /* 0x0000000800087308 */ /* 0x000ff00000000800 */
[----:B------:R-:W2:Y:S01]  /*4ce0*/  MUFU.EX2 R9, R9 ;  /* 0x0000000900097308 */ /* 0x000ea20000000800 */
[----:B-1----:R-:W-:Y:S01]  /*4cf0*/  F2FP.BF16.F32.PACK_AB R152, R6, R5 ;  /* 0x000000050698723e */ /* 0x002fe200000010ff */
[----:B------:R-:W-:Y:S01]  /*4d00*/  FADD.FTZ R5, R5, R6 ;  /* 0x0000000605057221 */ /* 0x000fe20000010000 */
[----:B0-----:R-:W-:Y:S01]  /*4d10*/  FMNMX.FTZ R24, R4, R15, !PT ;  /* 0x0000000f04187209 */ /* 0x001fe20007810000 */
[----:B------:R-:W-:-:S04]  /*4d20*/  FFMA.FTZ R15, R41, UR18, -R56 ;  /* 0x00000012290f7c23 */ /* 0x000fc80008010838 */
[----:B------:R-:W0:Y:S01]  /*4d30*/  SHFL.BFLY PT, R25, R24, 0x1, 0x1f ;  /* 0x0c201f0018197f89 */ /* 0x000e2200000e0000 */
[----:B------:R-:W-:Y:S08]  /*4d40*/  MUFU.EX2 R10, R10 ;  /* 0x0000000a000a7308 */ /* 0x000ff00000000800 */
[----:B------:R-:W1:Y:S01]  /*4d50*/  MUFU.EX2 R11, R11 ;  /* 0x0000000b000b7308 */ /* 0x000e620000000800 */
[----:B--2---:R-:W-:Y:S01]  /*4d60*/  F2FP.BF16.F32.PACK_AB R154, R9, R8 ;  /* 0x00000008099a723e */ /* 0x004fe200000010ff */
[----:B------:R-:W-:-:S04]  /*4d70*/  FADD.FTZ R8, R8, R5 ;  /* 0x0000000508087221 */ /* 0x000fc80000010000 */
[----:B------:R-:W-:Y:S02]  /*4d80*/  FADD.FTZ R9, R9, R8 ;  /* 0x0000000809097221 */ /* 0x000fe40000010000 */
[----:B------:R-:W-:Y:S01]  /*4d90*/  MUFU.EX2 R12, R12 ;  /* 0x0000000c000c7308 */ /* 0x000fe20000000800 */
[----:B0-----:R-:W-:-:S07]  /*4da0*/  FMNMX.FTZ R4, R24, R25, !PT ;  /* 0x0000001918047209 */ /* 0x001fce0007810000 */
[----:B------:R-:W0:Y:S01]  /*4db0*/  MUFU.EX2 R13, R13 ;  /* 0x0000000d000d7308 */ /* 0x000e220000000800 */
[C---:B-1----:R-:W-:Y:S01]  /*4dc0*/  F2FP.BF16.F32.PACK_AB R156, R11.reuse, R10 ;  /* 0x0000000a0b9c723e */ /* 0x042fe200000010ff */
[----:B------:R-:W-:Y:S01]  /*4dd0*/  FADD.FTZ R10, R10, R9 ;  /* 0x000000090a0a7221 */ /* 0x000fe20000010000 */
[C---:B------:R-:W-:Y:S01]  /*4de0*/  FSETP.NEU.FTZ.AND P1, PT, R4.reuse, -INF , PT ;  /* 0xff8000000400780b */ /* 0x040fe20003f3d000 */
[----:B------:R-:W-:Y:S02]  /*4df0*/  FMUL.FTZ R24, R4, UR18 ;  /* 0x0000001204187c20 */ /* 0x000fe40008410000 */
[----:B------:R-:W-:Y:S02]  /*4e00*/  FADD.FTZ R11, R11, R10 ;  /* 0x0000000a0b0b7221 */ /* 0x000fe40000010000 */
[----:B------:R-:W-:Y:S01]  /*4e10*/  MUFU.EX2 R14, R14 ;  /* 0x0000000e000e7308 */ /* 0x000fe20000000800 */
[----:B------:R-:W-:-:S05]  /*4e20*/  FSEL R24, R24, RZ, P1 ;  /* 0x000000ff18187208 */ /* 0x000fca0000800000 */
[--C-:B------:R-:W-:Y:S01]  /*4e30*/  FFMA.FTZ R173, R26, UR18, -R24.reuse ;  /* 0x000000121aad7c23 */ /* 0x100fe20008010818 */
        /* <DEDUP_REMOVED lines=14> */
[----:B------:R-:W-:Y:S01]  /*4f20*/  FFMA.FTZ R216, R55, UR18, -R24 ;  /* 0x0000001237d87c23 */ /* 0x000fe20008010818 */
[----:B------:R-:W-:Y:S01]  /*4f30*/  MUFU.EX2 R173, R173 ;  /* 0x000000ad00ad7308 */ /* 0x000fe20000000800 */
[----:B0-----:R-:W-:Y:S01]  /*4f40*/  F2FP.BF16.F32.PACK_AB R158, R13, R12 ;  /* 0x0000000c0d9e723e */ /* 0x001fe200000010ff */
[----:B------:R-:W-:-:S04]  /*4f50*/  FADD.FTZ R12, R12, R11 ;  /* 0x0000000b0c0c7221 */ /* 0x000fc80000010000 */
[----:B------:R-:W-:Y:S02]  /*4f60*/  FADD.FTZ R13, R13, R12 ;  /* 0x0000000c0d0d7221 */ /* 0x000fe40000010000 */
[----:B------:R-:W0:Y:S08]  /*4f70*/  MUFU.EX2 R174, R174 ;  /* 0x000000ae00ae7308 */ /* 0x000e300000000800 */
        /* <DEDUP_REMOVED lines=15> */
[----:B------:R-:W0:Y:S08]  /*5070*/  MUFU.EX2 R15, R15 ;  /* 0x0000000f000f7308 */ /* 0x000e300000000800 */
[----:B------:R-:W-:Y:S01]  /*5080*/  MUFU.EX2 R20, R20 ;  /* 0x0000001400147308 */ /* 0x000fe20000000800 */
[----:B--2---:R-:W-:Y:S01]  /*5090*/  F2FP.BF16.F32.PACK_AB R159, R182, R179 ;  /* 0x000000b3b69f723e */ /* 0x004fe200000010ff */
[----:B------:R-:W-:-:S04]  /*50a0*/  FADD.FTZ R179, R179, R180 ;  /* 0x000000b4b3b37221 */ /* 0x000fc80000010000 */
[----:B------:R1:W-:Y:S01]  /*50b0*/  STSM.16.M88.4 [R185], R156 ;  /* 0x0000009cb9007844 */ /* 0x0003e20000000200 */
[----:B------:R-:W-:Y:S01]  /*50c0*/  FADD.FTZ R182, R182, R179 ;  /* 0x000000b3b6b67221 */ /* 0x000fe20000010000 */
        /* <DEDUP_REMOVED lines=20> */
[----:B------:R-:W2:Y:S08]  /*5210*/  MUFU.EX2 R171, R171 ;  /* 0x000000ab00ab7308 */ /* 0x000eb00000000800 */
[----:B------:R-:W3:Y:S01]  /*5220*/  MUFU.EX2 R172, R172 ;  /* 0x000000ac00ac7308 */ /* 0x000ee20000000800 */
[----:B0-----:R-:W-:Y:S01]  /*5230*/  F2FP.BF16.F32.PACK_AB R164, R170, R169 ;  /* 0x000000a9aaa4723e */ /* 0x001fe200000010ff */
[----:B------:R-:W-:-:S04]  /*5240*/  FADD.FTZ R169, R169, R20 ;  /* 0x00000014a9a97221 */ /* 0x000fc80000010000 */
[----:B------:R-:W-:Y:S02]  /*5250*/  FADD.FTZ R170, R170, R169 ;  /* 0x000000a9aaaa7221 */ /* 0x000fe40000010000 */
[----:B------:R-:W-:Y:S02]  /*5260*/  MUFU.EX2 R211, R211 ;  /* 0x000000d300d37308 */ /* 0x000fe40000000800 */
[----:B--2---:R-:W-:-:S06]  /*5270*/  FADD.FTZ R5, R171, R170 ;  /* 0x000000aaab057221 */ /* 0x004fcc0000010000 */
[----:B------:R-:W0:Y:S01]  /*5280*/  MUFU.EX2 R214, R214 ;  /* 0x000000d600d67308 */ /* 0x000e220000000800 */
[C---:B---3--:R-:W-:Y:S01]  /*5290*/  F2FP.BF16.F32.PACK_AB R166, R172.reuse, R171 ;  /* 0x000000abaca6723e */ /* 0x048fe200000010ff */
[----:B------:R-:W-:-:S06]  /*52a0*/  FADD.FTZ R5, R172, R5 ;  /* 0x00000005ac057221 */ /* 0x000fcc0000010000 */
[----:B------:R-:W-:Y:S08]  /*52b0*/  MUFU.EX2 R213, R213 ;  /* 0x000000d500d57308 */ /* 0x000ff00000000800 */
[----:B------:R-:W2:Y:S01]  /*52c0*/  MUFU.EX2 R216, R216 ;  /* 0x000000d800d87308 */ /* 0x000ea20000000800 */
[----:B0-----:R-:W-:Y:S01]  /*52d0*/  F2FP.BF16.F32.PACK_AB R165, R214, R211 ;  /* 0x000000d3d6a5723e */ /* 0x001fe200000010ff */
[----:B------:R-:W-:-:S04]  /*52e0*/  FADD.FTZ R211, R211, R212 ;  /* 0x000000d4d3d37221 */ /* 0x000fc80000010000 */
[----:B------:R-:W-:Y:S01]  /*52f0*/  FADD.FTZ R214, R214, R211 ;  /* 0x000000d3d6d67221 */ /* 0x000fe20000010000 */
[----:B--2---:R-:W-:-:S03]  /*5300*/  F2FP.BF16.F32.PACK_AB R167, R216, R213 ;  /* 0x000000d5d8a7723e */ /* 0x004fc600000010ff */
[----:B------:R-:W-:Y:S02]  /*5310*/  FADD.FTZ R213, R213, R214 ;  /* 0x000000d6d5d57221 */ /* 0x000fe40000010000 */
[----:B------:R1:W-:Y:S01]  /*5320*/  STSM.16.M88.4 [R184], R164 ;  /* 0x000000a4b8007844 */ /* 0x0003e20000000200 */
[----:B------:R-:W-:Y:S01]  /*5330*/  WARPGROUP.ARRIVE ;  /* 0x00000000000079c5 */ /* 0x000fe20000000000 */
[----:B------:R-:W-:-:S05]  /*5340*/  FADD.FTZ R6, R216, R213 ;  /* 0x000000d5d8067221 */ /* 0x000fca0000010000 */
        /* <DEDUP_REMOVED lines=24> */
.L_x_4230:
        /* <DEDUP_REMOVED lines=10> */
.L_x_4242:
        /* <DEDUP_REMOVED lines=9> */
.L_x_4232:
[----:B------:R-:W-:Y:S01]  /*5600*/  ULEA UR5, UR36, UR40, 0x3 ;  /* 0x0000002824057291 */ /* 0x000fe2000f8e183f */
[----:B------:R-:W-:-:S08]  /*5610*/  SHF.L.U32 R3, R2, 0x1f, RZ ;  /* 0x0000001f02037819 */ /* 0x000fd000000006ff */
[----:B------:R0:W1:Y:S01]  /*5620*/  SYNCS.PHASECHK.TRANS64.TRYWAIT P2, [UR5+0x38830], R3 ;  /* 0x03883003ff0075a7 */ /* 0x0000620008040145 */
[----:B------:R-:W-:Y:S05]  /*5630*/  @!P0 BRA `(.L_x_4233) ;  /* 0x0000000000048947 */ /* 0x000fea0003800000 */
[----:B------:R-:W-:Y:S01]  /*5640*/  BPT.TRAP 0x1 ;  /* 0x000000040000795c */ /* 0x000fe20000300000 */
.L_x_4233:
[----:B-1----:R-:W-:Y:S05]  /*5650*/  @P2 BRA `(.L_x_4234) ;  /* 0x0000000000082947 */ /* 0x002fea0003800000 */
[----:B------:R-:W1:Y:S02]  /*5660*/  SYNCS.PHASECHK.TRANS64.TRYWAIT P2, [UR5+0x38830], R3 ;  /* 0x03883003ff0075a7 */ /* 0x000e640008040145 */
[----:B-1----:R-:W-:Y:S05]  /*5670*/  @!P2 BRA `(.L_x_4235) ;  /* 0x000000c40088a947 */ /* 0x002fea0003800000 */
.L_x_4234:
        /* <DEDUP_REMOVED lines=28> */
.L_x_4236:
[----:B------:R2:W3:Y:S01]  /*5840*/  SYNCS.PHASECHK.TRANS64.TRYWAIT P2, [UR5+0x38850], R3 ;  /* 0x03885003ff0075a7 */ /* 0x0004e20008040145 */
[----:B------:R-:W-:Y:S05]  /*5850*/  @!P0 BRA `(.L_x_4237) ;  /* 0x0000000000048947 */ /* 0x000fea0003800000 */
[----:B------:R-:W-:Y:S01]  /*5860*/  BPT.TRAP 0x1 ;  /* 0x000000040000795c */ /* 0x000fe20000300000 */
.L_x_4237:
[----:B---3--:R-:W-:Y:S05]  /*5870*/  @P2 BRA `(.L_x_4238) ;  /* 0x0000000000082947 */ /* 0x008fea0003800000 */
[----:B------:R-:W3:Y:S02]  /*5880*/  SYNCS.PHASECHK.TRANS64.TRYWAIT P2, [UR5+0x38850], R3 ;  /* 0x03885003ff0075a7 */ /* 0x000ee40008040145 */
[----:B---3--:R-:W-:Y:S05]  /*5890*/  @!P2 BRA `(.L_x_4239) ;  /* 0x000000c40018a947 */ /* 0x008fea0003800000 */
.L_x_4238:
        /* <DEDUP_REMOVED lines=17> */
[----:B------:R-:W-:Y:S01]  /*59b0*/  UIADD3 UR22, UR10, 0x2, URZ ;  /* 0x000000020a167890 */ /* 0x000fe2000fffe03f */
[----:B------:R-:W-:Y:S01]  /*59c0*/  UMOV UR20, UR18 ;  /* 0x0000001200147c82 */ /* 0x000fe20008000000 */
[----:B------:R-:W-:Y:S01]  /*59d0*/  UMOV UR21, 0x40000040 ;  /* 0x4000004000157882 */ /* 0x000fe20000000000 */
[----:B------:R-:W-:Y:S01]  /*59e0*/  UMOV UR23, 0x40000040 ;  /* 0x4000004000177882 */ /* 0x000fe20000000000 */
[----:B------:R-:W-:Y:S01]  /*59f0*/  UIADD3 UR18, UR10, 0x800, URZ ;  /* 0x000008000a127890 */ /* 0x000fe2000fffe03f */
        /* <DEDUP_REMOVED lines=254> */
.L_x_4240:
[----:B------:R-:W-:Y:S01]  /*69e0*/  FMNMX.FTZ R4, R152, R8, !PT ;  /* 0x0000000898047209 */ /* 0x000fe20007810000 */
[----:B------:R-:W-:Y:S01]  /*69f0*/  ULDC UR18, c[0x0][0xa80] ;  /* 0x0002a00000127ab9 */ /* 0x000fe20000000800 */
[----:B------:R-:W-:Y:S02]  /*6a00*/  UIADD3 UR10, UR5, 0x38840, URZ ;  /* 0x00038840050a7890 */ /* 0x000fe4000fffe03f */
[----:B------:R-:W-:Y:S01]  /*6a10*/  FMNMX.FTZ R3, R153, R4, !PT ;  /* 0x0000000499037209 */ /* 0x000fe20007810000 */
[----:B------:R-:W-:Y:S02]  /*6a20*/  ULEA UR14, UR36, UR43, 0xc ;  /* 0x0000002b240e7291 */ /* 0x000fe4000f8e603f */
[----:B------:R-:W-:Y:S01]  /*6a30*/  UPRMT UR10, UR39, 0x654, UR10 ;  /* 0x00000654270a7896 */ /* 0x000fe2000800000a */
[----:B------:R-:W-:Y:S01]  /*6a40*/  FMNMX.FTZ R4, R156, R3, !PT ;  /* 0x000000039c047209 */ /* 0x000fe20007810000 */
[----:B------:R-:W-:Y:S01]  /*6a50*/  UMOV UR15, 0x40000040 ;  /* 0x40000040000f7882 */ /* 0x000fe20000000000 */
[----:B------:R-:W-:-:S02]  /*6a60*/  UMOV UR11, 0x40000040 ;  /* 0x40000040000b7882 */ /* 0x000fc40000000000 */
[----:B------:R-:W-:-:S04]  /*6a70*/  FMNMX.FTZ R3, R157, R4, !PT ;  /* 0x000000049d037209 */ /* 0x000fc80007810000 */
[----:B------:R-:W-:Y:S01]  /*6a80*/  FMNMX.FTZ R4, R160, R3, !PT ;  /* 0x00000003a0047209 */ /* 0x000fe20007810000 */
[----:B------:R-:W-:Y:S01]  /*6a90*/  SYNCS.ARRIVE.TRANS64.RED.A1T0 RZ, [UR10], RZ ;  /* 0x000000ffffff79a7 */ /* 0x000fe2000810040a */
[----:B------:R-:W-:Y:S02]  /*6aa0*/  UIADD3 UR10, UR14, 0x80, URZ ;  /* 0x000000800e0a7890 */ /* 0x000fe4000fffe03f */
        /* <DEDUP_REMOVED lines=41> */
[----:B------:R-:W-:Y:S01]  /*6d40*/  FMUL.FTZ R8, R8, UR18 ;  /* 0x0000001208087c20 */ /* 0x000fe20008410000 */
[--C-:B------:R-:W-:Y:S01]  /*6d50*/  FFMA.FTZ R11, R156, UR18, -R210.reuse ;  /* 0x000000129c0b7c23 */ /* 0x100fe200080108d2 */
[--C-:B------:R-:W-:Y:S01]  /*6d60*/  FFMA.FTZ R12, R157, UR18, -R210.reuse ;  /* 0x000000129d0c7c23 */ /* 0x100fe200080108d2 */
[----:B------:R-:W-:Y:S01]  /*6d70*/  FMNMX.FTZ R4, R182, R13, !PT ;  /* 0x0000000db6047209 */ /* 0x000fe20007810000 */
[--C-:B------:R-:W-:Y:S01]  /*6d80*/  FFMA.FTZ R13, R160, UR18, -R210.reuse ;  /* 0x00000012a00d7c23 */ /* 0x100fe200080108d2 */
[--C-:B------:R-:W-:Y:S01]  /*6d90*/  FFMA.FTZ R14, R161, UR18, -R210.reuse ;  /* 0x00000012a10e7c23 */ /* 0x100fe200080108d2 */
[----:B------:R-:W0:Y:S01]  /*6da0*/  MUFU.EX2 R8, R8 ;  /* 0x0000000800087308 */ /* 0x000e220000000800 */
[----:B------:R-:W-:Y:S01]  /*6db0*/  FMNMX.FTZ R4, R183, R4, !PT ;  /* 0x00000004b7047209 */ /* 0x000fe20007810000 */
[--C-:B------:R-:W-:Y:S01]  /*6dc0*/  FFMA.FTZ R15, R164, UR18, -R210.reuse ;  /* 0x00000012a40f7c23 */ /* 0x100fe200080108d2 */
[----:B------:R-:W-:-:S03]  /*6dd0*/  FFMA.FTZ R20, R165, UR18, -R210 ;  /* 0x00000012a5147c23 */ /* 0x000fc600080108d2 */
[----:B------:R-:W1:Y:S02]  /*6de0*/  SHFL.BFLY PT, R153, R4, 0x2, 0x1f ;  /* 0x0c401f0004997f89 */ /* 0x000e6400000e0000 */
[----:B------:R-:W-:Y:S08]  /*6df0*/  MUFU.EX2 R9, R9 ;  /* 0x0000000900097308 */ /* 0x000ff00000000800 */
[----:B------:R-:W-:Y:S01]  /*6e00*/  MUFU.EX2 R10, R10 ;  /* 0x0000000a000a7308 */ /* 0x000fe20000000800 */
[-C--:B0-----:R-:W-:Y:S01]  /*6e10*/  FMUL.FTZ R24, R24, R8.reuse ;  /* 0x0000000818187220 */ /* 0x081fe20000410000 */
        /* <DEDUP_REMOVED lines=12> */
[----:B-1----:R-:W-:Y:S01]  /*6ee0*/  FMNMX.FTZ R153, R4, R153, !PT ;  /* 0x0000009904997209 */ /* 0x002fe20007810000 */
[-C--:B------:R-:W-:Y:S01]  /*6ef0*/  FMUL.FTZ R48, R48, R8.reuse ;  /* 0x0000000830307220 */ /* 0x080fe20000410000 */
[----:B------:R-:W-:Y:S01]  /*6f00*/  MUFU.EX2 R12, R12 ;  /* 0x0000000c000c7308 */ /* 0x000fe20000000800 */
[-C--:B------:R-:W-:Y:S01]  /*6f10*/  FMUL.FTZ R49, R49, R8.reuse ;  /* 0x0000000831317220 */ /* 0x080fe20000410000 */
[-C--:B------:R-:W-:Y:S01]  /*6f20*/  FMUL.FTZ R52, R52, R8.reuse ;  /* 0x0000000834347220 */ /* 0x080fe20000410000 */
[----:B------:R-:W0:Y:S01]  /*6f30*/  SHFL.BFLY PT, R4, R153, 0x1, 0x1f ;  /* 0x0c201f0099047f89 */ /* 0x000e2200000e0000 */
        /* <DEDUP_REMOVED lines=22> */
[----:B------:R-:W-:Y:S01]  /*70a0*/  FMUL.FTZ R92, R92, R8 ;  /* 0x000000085c5c7220 */ /* 0x000fe20000410000 */
[----:B0-----:R-:W-:Y:S01]  /*70b0*/  FMNMX.FTZ R4, R153, R4, !PT ;  /* 0x0000000499047209 */ /* 0x001fe20007810000 */
[----:B------:R-:W-:-:S02]  /*70c0*/  IMAD.MOV R153, RZ, RZ, -R19 ;  /* 0x000000ffff997224 */ /* 0x000fc400078e0a13 */
[-C--:B------:R-:W-:Y:S01]  /*70d0*/  FMUL.FTZ R93, R93, R8.reuse ;  /* 0x000000085d5d7220 */ /* 0x080fe20000410000 */
[-C--:B------:R-:W-:Y:S01]  /*70e0*/  FMUL.FTZ R96, R96, R8.reuse ;  /* 0x0000000860607220 */ /* 0x080fe20000410000 */
[-C--:B------:R-:W-:Y:S01]  /*70f0*/  FMUL.FTZ R97, R97, R8.reuse ;  /* 0x0000000861617220 */ /* 0x080fe20000410000 */
[----:B------:R-:W-:Y:S01]  /*7100*/  FADD.FTZ R152, -R4, R211 ;  /* 0x000000d304987221 */ /* 0x000fe20000010100 */
[----:B------:R-:W-:Y:S01]  /*7110*/  ISETP.NE.AND P2, PT, R18, R153, PT ;  /* 0x000000991200720c */ /* 0x000fe20003f45270 */
[----:B------:R-:W-:Y:S01]  /*7120*/  MUFU.EX2 R20, R20 ;  /* 0x0000001400147308 */ /* 0x000fe20000000800 */
[----:B-1----:R-:W-:Y:S01]  /*7130*/  F2FP.BF16.F32.PACK_AB R156, R14, R13 ;  /* 0x0000000d0e9c723e */ /* 0x002fe200000010ff */
[----:B------:R-:W-:Y:S01]  /*7140*/  FMUL.FTZ R181, R152, UR18 ;  /* 0x0000001298b57c20 */ /* 0x000fe20008410000 */
[----:B------:R-:W-:Y:S01]  /*7150*/  FMUL.FTZ R152, R4, UR18 ;  /* 0x0000001204987c20 */ /* 0x000fe20008410000 */
[-C--:B------:R-:W-:Y:S01]  /*7160*/  FMUL.FTZ R100, R100, R8.reuse ;  /* 0x0000000864647220 */ /* 0x080fe20000410000 */
[-C--:B------:R-:W-:Y:S01]  /*7170*/  FMUL.FTZ R101, R101, R8.reuse ;  /* 0x0000000865657220 */ /* 0x080fe20000410000 */
[----:B------:R-:W-:Y:S01]  /*7180*/  FMUL.FTZ R104, R104, R8 ;  /* 0x0000000868687220 */ /* 0x000fe20000410000 */
[----:B------:R-:W-:Y:S01]  /*7190*/  FFMA.FTZ R210, R154, UR18, -R152 ;  /* 0x000000129ad27c23 */ /* 0x000fe20008010898 */
[----:B------:R-:W0:Y:S01]  /*71a0*/  MUFU.EX2 R181, R181 ;  /* 0x000000b500b57308 */ /* 0x000e220000000800 */
[----:B------:R-:W-:-:S02]  /*71b0*/  IMAD.U32 R154, RZ, RZ, UR7 ;  /* 0x00000007ff9a7e24 */ /* 0x000fc4000f8e00ff */
[--C-:B------:R-:W-:Y:S01]  /*71c0*/  FFMA.FTZ R211, R155, UR18, -R152.reuse ;  /* 0x000000129bd37c23 */ /* 0x100fe20008010898 */
[--C-:B------:R-:W-:Y:S01]  /*71d0*/  FFMA.FTZ R212, R158, UR18, -R152.reuse ;  /* 0x000000129ed47c23 */ /* 0x100fe20008010898 */
[--C-:B------:R-:W-:Y:S01]  /*71e0*/  FFMA.FTZ R213, R159, UR18, -R152.reuse ;  /* 0x000000129fd57c23 */ /* 0x100fe20008010898 */
[----:B------:R-:W-:Y:S02]  /*71f0*/  @!P2 IMAD R153, R154, 0x40, R17 ;  /* 0x000000409a99a824 */ /* 0x000fe400078e0211 */
[--C-:B------:R-:W-:Y:S01]  /*7200*/  FFMA.FTZ R214, R162, UR18, -R152.reuse ;  /* 0x00000012a2d67c23 */ /* 0x100fe20008010898 */
[--C-:B------:R-:W-:Y:S01]  /*7210*/  FFMA.FTZ R215, R163, UR18, -R152.reuse ;  /* 0x00000012a3d77c23 */ /* 0x100fe20008010898 */
[--C-:B------:R-:W-:Y:S01]  /*7220*/  FFMA.FTZ R216, R166, UR18, -R152.reuse ;  /* 0x00000012a6d87c23 */ /* 0x100fe20008010898 */
[--C-:B------:R-:W-:Y:S01]  /*7230*/  FFMA.FTZ R217, R167, UR18, -R152.reuse ;  /* 0x00000012a7d97c23 */ /* 0x100fe20008010898 */
[----:B------:R-:W-:Y:S01]  /*7240*/  @!P2 LEA R153, R153, UR40, 0x2 ;  /* 0x000000289999ac11 */ /* 0x000fe2000f8e10ff */
        /* <DEDUP_REMOVED lines=17> */
[----:B------:R-:W0:Y:S01]  /*7360*/  MUFU.EX2 R211, R211 ;  /* 0x000000d300d37308 */ /* 0x000e220000000800 */
        /* <DEDUP_REMOVED lines=60> */
[----:B------:R-:W-:Y:S01]  /*7730*/  FMUL.FTZ R117, R117, R8 ;  /* 0x0000000875757220 */ /* 0x000fe20000410000 */
        /* <DEDUP_REMOVED lines=39> */
[----:B------:R-:W-:Y:S01]  /*79b0*/  FMUL.FTZ R149, R149, R8 ;  /* 0x0000000895957220 */ /* 0x000fe20000410000 */
[-C--:B------:R-:W-:Y:S01]  /*79c0*/  FMUL.FTZ R150, R150, R181.reuse ;  /* 0x000000b596967220 */ /* 0x080fe20000410000 */
[----:B------:R-:W-:Y:S01]  /*79d0*/  FMUL.FTZ R151, R151, R181 ;  /* 0x000000b597977220 */ /* 0x000fe20000410000 */
[----:B------:R-:W-:Y:S01]  /*79e0*/  MUFU.EX2 R174, R174 ;  /* 0x000000ae00ae7308 */ /* 0x000fe20000000800 */
[----:B------:R1:W-:Y:S01]  /*79f0*/  STSM.16.M88.4 [R22+0x36400], R152 ;  /* 0x0364009816007844 */ /* 0x0003e20000000200 */
[----:B------:R-:W-:Y:S01]  /*7a00*/  FFMA.FTZ R5, R8, R5, R9 ;  /* 0x0000000508057223 */ /* 0x000fe20000010009 */
[----:B------:R-:W-:-:S02]  /*7a10*/  FFMA.FTZ R6, R181, R6, R210 ;  /* 0x00000006b5067223 */ /* 0x000fc400000100d2 */
[----:B------:R1:W-:Y:S01]  /*7a20*/  STSM.16.M88.4 [R185], R156 ;  /* 0x0000009cb9007844 */ /* 0x0003e20000000200 */
[----:B------:R-:W-:Y:S01]  /*7a30*/  FADD.FTZ R10, R10, R5 ;  /* 0x000000050a0a7221 */ /* 0x000fe20000010000 */
        /* <DEDUP_REMOVED lines=31> */
[----:B------:R-:W-:-:S04]  /*7c30*/  FADD.FTZ R173, R173, R172 ;  /* 0x000000acadad7221 */ /* 0x000fc80000010000 */
[----:B------:R-:W-:Y:S01]  /*7c40*/  FADD.FTZ R176, R176, R173 ;  /* 0x000000adb0b07221 */ /* 0x000fe20000010000 */
[----:B------:R-:W0:Y:S01]  /*7c50*/  MUFU.EX2 R179, R179 ;  /* 0x000000b300b37308 */ /* 0x000e220000000800 */
[----:B--2---:R-:W-:Y:S02]  /*7c60*/  F2FP.BF16.F32.PACK_AB R166, R180, R177 ;  /* 0x000000b1b4a6723e */ /* 0x004fe400000010ff */
[----:B------:R-:W-:-:S04]  /*7c70*/  FADD.FTZ R5, R177, R176 ;  /* 0x000000b0b1057221 */ /* 0x000fc80000010000 */
[----:B------:R-:W-:Y:S01]  /*7c80*/  FADD.FTZ R5, R180, R5 ;  /* 0x00000005b4057221 */ /* 0x000fe20000010000 */
[----:B------:R-:W2:Y:S08]  /*7c90*/  MUFU.EX2 R182, R182 ;  /* 0x000000b600b67308 */ /* 0x000eb00000000800 */
[----:B------:R-:W3:Y:S01]  /*7ca0*/  MUFU.EX2 R183, R183 ;  /* 0x000000b700b77308 */ /* 0x000ee20000000800 */
[----:B0-----:R-:W-:Y:S01]  /*7cb0*/  F2FP.BF16.F32.PACK_AB R165, R179, R178 ;  /* 0x000000b2b3a5723e */ /* 0x001fe200000010ff */
[----:B------:R-:W-:-:S04]  /*7cc0*/  FADD.FTZ R178, R178, R175 ;  /* 0x000000afb2b27221 */ /* 0x000fc80000010000 */
[----:B------:R-:W-:-:S04]  /*7cd0*/  FADD.FTZ R179, R179, R178 ;  /* 0x000000b2b3b37221 */ /* 0x000fc80000010000 */
[----:B--2---:R-:W-:Y:S01]  /*7ce0*/  FADD.FTZ R6, R182, R179 ;  /* 0x000000b3b6067221 */ /* 0x004fe20000010000 */
[----:B---3--:R-:W-:-:S03]  /*7cf0*/  F2FP.BF16.F32.PACK_AB R167, R183, R182 ;  /* 0x000000b6b7a7723e */ /* 0x008fc600000010ff */
[----:B------:R-:W-:Y:S02]  /*7d00*/  FADD.FTZ R6, R183, R6 ;  /* 0x00000006b7067221 */ /* 0x000fe40000010000 */
[----:B------:R1:W-:Y:S01]  /*7d10*/  STSM.16.M88.4 [R184], R164 ;  /* 0x000000a4b8007844 */ /* 0x0003e20000000200 */
[----:B------:R-:W-:-:S06]  /*7d20*/  WARPGROUP.ARRIVE ;  /* 0x00000000000079c5 */ /* 0x000fcc0000000000 */
        /* <DEDUP_REMOVED lines=28> */
.L_x_4241:
[----:B------:R-:W-:Y:S01]  /*7ef0*/  UIADD3 UR5, UR5, 0x38860, URZ ;  /* 0x0003886005057890 */ /* 0x000fe2000fffe03f */
[----:B------:R-:W-:Y:S01]  /*7f00*/  IMAD.MOV.U32 R211, RZ, RZ, R4 ;  /* 0x000000ffffd37224 */ /* 0x000fe200078e0004 */
[----:B------:R-:W-:Y:S01]  /*7f10*/  UMOV UR7, UR36 ;  /* 0x0000002400077c82 */ /* 0x000fe20008000000 */
[----:B------:R-:W-:Y:S01]  /*7f20*/  IMAD.MOV.U32 R8, RZ, RZ, R3 ;  /* 0x000000ffff087224 */ /* 0x000fe200078e0003 */
[----:B------:R-:W-:-:S09]  /*7f30*/  UPRMT UR5, UR39, 0x654, UR5 ;  /* 0x0000065427057896 */ /* 0x000fd20008000005 */
[----:B------:R-:W-:Y:S01]  /*7f40*/  SYNCS.ARRIVE.TRANS64.RED.A1T0 RZ, [UR5], RZ ;  /* 0x000000ffffff79a7 */ /* 0x000fe20008100405 */
[----:B------:R-:W-:Y:S05]  /*7f50*/  @P1 BRA `(.L_x_4242) ;  /* 0xffffffd400841947 */ /* 0x000fea000383ffff */
.L_x_4231:
[----:B------:R-:W0:Y:S01]  /*7f60*/  SHFL.BFLY PT, R0, R5, 0x2, 0x1f ;  /* 0x0c401f0005007f89 */ /* 0x000e2200000e0000 */
[----:B------:R-:W-:Y:S02]  /*7f70*/  IMAD.U32 R11, RZ, RZ, UR18 ;  /* 0x00000012ff0b7e24 */ /* 0x000fe4000f8e00ff */
[----:B------:R-:W-:Y:S01]  /*7f80*/  IMAD.MOV.U32 R165, RZ, RZ, -0x800000 ;  /* 0xff800000ffa57424 */ /* 0x000fe200078e00ff */
[----:B------:R-:W1:Y:S01]  /*7f90*/  SHFL.BFLY PT, R9, R6, 0x2, 0x1f ;  /* 0x0c401f0006097f89 */ /* 0x000e6200000e0000 */
[----:B------:R-:W-:Y:S01]  /*7fa0*/  VIADD R196, R196, 0x1 ;  /* 0x00000001c4c47836 */ /* 0x000fe20000000000 */
[----:B------:R-:W-:Y:S08]  /*7fb0*/  BAR.ARV 0x8, 0x100 ;  /* 0x0204000000007b1d */ /* 0x000ff00000002000 */
[----:B------:R-:W-:Y:S01]  /*7fc0*/  BAR.SYNC.DEFER_BLOCKING 0xf, 0x100 ;  /* 0x03c4000000007b1d */ /* 0x000fe20000010000 */
[----:B0-----:R-:W-:Y:S01]  /*7fd0*/  FADD.FTZ R8, R0, R5 ;  /* 0x0000000500087221 */ /* 0x001fe20000010000 */
[----:B------:R-:W-:-:S02]  /*7fe0*/  IMAD.MOV.U32 R0, RZ, RZ, RZ ;  /* 0x000000ffff007224 */ /* 0x000fc400078e00ff */
[----:B------:R-:W-:Y:S02]  /*7ff0*/  IMAD.MOV.U32 R5, RZ, RZ, RZ ;  /* 0x000000ffff057224 */ /* 0x000fe400078e00ff */
[----:B-1----:R-:W-:Y:S01]  /*8000*/  FADD.FTZ R9, R9, R6 ;  /* 0x0000000609097221 */ /* 0x002fe20000010000 */
[----:B------:R-:W0:Y:S01]  /*8010*/  SHFL.BFLY PT, R7, R8, 0x1, 0x1f ;  /* 0x0c201f0008077f89 */ /* 0x000e2200000e0000 */
[----:B------:R-:W-:Y:S01]  /*8020*/  IMAD.U32 R6, RZ, RZ, UR36 ;  /* 0x00000024ff067e24 */ /* 0x000fe2000f8e00ff */
[----:B------:R-:W-:Y:S02]  /*8030*/  UIADD3 UR36, UR36, 0x1, URZ ;  /* 0x0000000124247890 */ /* 0x000fe4000fffe03f */
[----:B------:R-:W1:Y:S02]  /*8040*/  SHFL.BFLY PT, R10, R9, 0x1, 0x1f ;  /* 0x0c201f00090a7f89 */ /* 0x000e6400000e0000 */
[----:B------:R-:W-:-:S04]  /*8050*/  UISETP.NE.AND UP0, UPT, UR36, 0x2, UPT ;  /* 0x000000022400788c */ /* 0x000fc8000bf05270 */
[----:B------:R-:W-:Y:S02]  /*8060*/  USEL UR4, URZ, 0x1, UP0 ;  /* 0x000000013f047887 */ /* 0x000fe40008000000 */
[----:B------:R-:W-:-:S04]  /*8070*/  USEL UR36, UR36, URZ, UP0 ;  /* 0x0000003f24247287 */ /* 0x000fc80008000000 */
[----:B------:R-:W-:Y:S01]  /*8080*/  LOP3.LUT R2, R2, UR4, RZ, 0x3c, !PT ;  /* 0x0000000402027c12 */ /* 0x000fe2000f8e3cff */
[----:B0-----:R-:W-:Y:S01]  /*8090*/  FADD.FTZ R20, R8, R7 ;  /* 0x0000000708147221 */ /* 0x001fe20000010000 */
[----:B------:R-:W-:-:S04]  /*80a0*/  IMAD.MOV R7, RZ, RZ, -R19 ;  /* 0x000000ffff077224 */ /* 0x000fc800078e0a13 */
[----:B------:R-:W-:Y:S02]  /*80b0*/  FSETP.NE.FTZ.AND P1, PT, R20, RZ, PT ;  /* 0x000000ff1400720b */ /* 0x000fe40003f35000 */
[----:B------:R-:W-:Y:S01]  /*80c0*/  ISETP.NE.AND P0, PT, R18, R7, PT ;  /* 0x000000071200720c */ /* 0x000fe20003f05270 */
[----:B-1----:R-:W-:Y:S01]  /*80d0*/  FADD.FTZ R7, R9, R10 ;  /* 0x0000000a09077221 */ /* 0x002fe20000010000 */
[----:B------:R-:W-:-:S04]  /*80e0*/  IMAD.U32 R9, RZ, RZ, UR18 ;  /* 0x00000012ff097e24 */ /* 0x000fc8000f8e00ff */
[----:B------:R-:W-:-:S05]  /*80f0*/  FSETP.NE.FTZ.AND P2, PT, R7, RZ, PT ;  /* 0x000000ff0700720b */ /* 0x000fca0003f55000 */
[----:B------:R-:W0:Y:S02]  /*8100*/  @P1 MUFU.RCP R0, R20 ;  /* 0x0000001400001308 */ /* 0x000e240000001000 */
[----:B------:R-:W-:-:S05]  /*8110*/  @!P0 IMAD R6, R6, 0x40, R17 ;  /* 0x0000004006068824 */ /* 0x000fca00078e0211 */
[----:B------:R-:W-:Y:S01]  /*8120*/  @!P0 LEA R6, R6, UR40, 0x2 ;  /* 0x0000002806068c11 */ /* 0x000fe2000f8e10ff */
[----:B------:R-:W1:Y:S08]  /*8130*/  @P2 MUFU.RCP R5, R7 ;  /* 0x0000000700052308 */ /* 0x000e700000001000 */
[----:B------:R-:W2:Y:S01]  /*8140*/  @P1 MUFU.LG2 R20, R20 ;  /* 0x0000001400141308 */ /* 0x000ea20000000c00 */
[----:B0-----:R-:W-:Y:S01]  /*8150*/  @!P0 STS [R6+0x38400], R0 ;  /* 0x0384000006008388 */ /* 0x001fe20000000800 */
[-C--:B------:R-:W-:Y:S01]  /*8160*/  FMUL.FTZ R169, R37, R0.reuse ;  /* 0x0000000025a97220 */ /* 0x080fe20000410000 */
[-C--:B------:R-:W-:Y:S01]  /*8170*/  FMUL.FTZ R175, R24, R0.reuse ;  /* 0x0000000018af7220 */ /* 0x080fe20000410000 */
[-C--:B------:R-:W-:Y:S01]  /*8180*/  FMUL.FTZ R174, R28, R0.reuse ;  /* 0x000000001cae7220 */ /* 0x080fe20000410000 */
[-C--:B------:R-:W-:Y:S01]  /*8190*/  FMUL.FTZ R173, R32, R0.reuse ;  /* 0x0000000020ad7220 */ /* 0x080fe20000410000 */
[-C--:B------:R-:W-:Y:S01]  /*81a0*/  FMUL.FTZ R8, R25, R0.reuse ;  /* 0x0000000019087220 */ /* 0x080fe20000410000 */
[-C--:B------:R-:W-:Y:S01]  /*81b0*/  FMUL.FTZ R10, R29, R0.reuse ;  /* 0x000000001d0a7220 */ /* 0x080fe20000410000 */
[----:B------:R0:W3:Y:S01]  /*81c0*/  @P2 MUFU.LG2 R21, R7 ;  /* 0x0000000700152308 */ /* 0x0000e20000000c00 */
        /* <DEDUP_REMOVED lines=8> */
[----:B--2---:R-:W-:Y:S01]  /*8250*/  @P1 FMUL.FTZ R37, R20, 0.69314718246459960938 ;  /* 0x3f31721814251820 */ /* 0x004fe20000410000 */
[----:B0-----:R-:W-:Y:S01]  /*8260*/  @P2 FMUL.FTZ R7, R11, 0.69314718246459960938 ;  /* 0x3f3172180b072820 */ /* 0x001fe20000410000 */
[----:B-1----:R-:W-:Y:S01]  /*8270*/  @P1 FMUL.FTZ R6, R9, 0.69314718246459960938 ;  /* 0x3f31721809061820 */ /* 0x002fe20000410000 */
[-C--:B------:R-:W-:Y:S01]  /*8280*/  FMUL.FTZ R24, R49, R0.reuse ;  /* 0x0000000031187220 */ /* 0x080fe20000410000 */
[-C--:B------:R-:W-:Y:S01]  /*8290*/  FMUL.FTZ R164, R52, R0.reuse ;  /* 0x0000000034a47220 */ /* 0x080fe20000410000 */
[-C--:B------:R-:W-:Y:S01]  /*82a0*/  FMUL.FTZ R160, R53, R0.reuse ;  /* 0x0000000035a07220 */ /* 0x080fe20000410000 */
[-C--:B------:R-:W-:Y:S01]  /*82b0*/  FMUL.FTZ R163, R56, R0.reuse ;  /* 0x0000000038a37220 */ /* 0x080fe20000410000 */
[-C--:B------:R-:W-:Y:S01]  /*82c0*/  FMUL.FTZ R28, R57, R0.reuse ;  /* 0x00000000391c7220 */ /* 0x080fe20000410000 */
        /* <DEDUP_REMOVED lines=47> */
[----:B------:R-:W-:-:S02]  /*85c0*/  IMAD.MOV.U32 R0, RZ, RZ, -0x800000 ;  /* 0xff800000ff007424 */ /* 0x000fc400078e00ff */
        /* <DEDUP_REMOVED lines=68> */
.L_x_4213:
[----:B------:R-:W1:Y:S08]  /*8a10*/  S2UR UR39, SR_CgaCtaId ;  /* 0x00000000002779c3 */ /* 0x000e700000008800 */
[----:B------:R-:W-:Y:S06]  /*8a20*/  BAR.SYNC.DEFER_BLOCKING 0x5, 0x180 ;  /* 0x0146000000007b1d */ /* 0x000fec0000010000 */
[----:B------:R-:W-:Y:S01]  /*8a30*/  UMOV UR40, 0x400 ;  /* 0x0000040000287882 */ /* 0x000fe20000000000 */
[----:B------:R-:W-:Y:S01]  /*8a40*/  BSSY B0, `(.L_x_4243) ;  /* 0x00002e1000007945 */ /* 0x000fe20003800000 */
[----:B-1----:R-:W-:-:S09]  /*8a50*/  ULEA UR40, UR39, UR40, 0x18 ;  /* 0x0000002827287291 */ /* 0x002fd2000f8ec03f */
[----:B0-----:R-:W0:Y:S02]  /*8a60*/  LDS.128 R4, [UR40+0x388d0] ;  /* 0x0388d028ff047984 */ /* 0x001e240008000c00 */
[----:B0-----:R-:W-:Y:S02]  /*8a70*/  R2UR UR4, R5 ;  /* 0x00000000050472ca */ /* 0x001fe400000e0000 */
        /* <DEDUP_REMOVED lines=23> */
[----:B------:R-:W-:Y:S01]  /*8bf0*/  ULDC.64 UR6, c[0x0][0xd08] ;  /* 0x0003420000067ab9 */ /* 0x000fe20000000a00 */
[----:B------:R-:W-:Y:S01]  /*8c00*/  F2FP.BF16.F32.PACK_AB R33, R67, R33 ;  /* 0x000000214321723e */ /* 0x000fe200000010ff */
[----:B------:R-:W-:Y:S01]  /*8c10*/  IMAD.WIDE R122, R201, 0x2, R176 ;  /* 0x00000002c97a7825 */ /* 0x000fe200078e02b0 */
[----:B------:R-:W-:-:S02]  /*8c20*/  F2FP.BF16.F32.PACK_AB R73, R75, R74 ;  /* 0x0000004a4b49723e */ /* 0x000fc400000010ff */
[----:B------:R-:W-:Y:S02]  /*8c30*/  F2FP.BF16.F32.PACK_AB R80, R81, R80 ;  /* 0x000000505150723e */ /* 0x000fe400000010ff */
[C---:B------:R-:W-:Y:S02]  /*8c40*/  IADD3 R179, P1, R122.reuse, 0x20, RZ ;  /* 0x000000207ab37810 */ /* 0x040fe40007f3e0ff */
[----:B------:R-:W-:Y:S02]  /*8c50*/  IADD3 R211, P3, R122, 0x2000, RZ ;  /* 0x000020007ad37810 */ /* 0x000fe40007f7e0ff */
[----:B------:R-:W-:Y:S01]  /*8c60*/  LOP3.LUT R20, R179, 0x380, RZ, 0xc0, !PT ;  /* 0x00000380b3147812 */ /* 0x000fe200078ec0ff */
[--C-:B------:R-:W-:Y:S01]  /*8c70*/  IMAD.X R21, RZ, RZ, R123.reuse, P1 ;  /* 0x000000ffff157224 */ /* 0x100fe200008e067b */
[----:B------:R-:W-:Y:S01]  /*8c80*/  LOP3.LUT R44, R211, 0x380, RZ, 0xc0, !PT ;  /* 0x00000380d32c7812 */ /* 0x000fe200078ec0ff */
[----:B------:R-:W-:Y:S01]  /*8c90*/  IMAD.X R45, RZ, RZ, R123, P3 ;  /* 0x000000ffff2d7224 */ /* 0x000fe200018e067b */
[----:B------:R-:W-:-:S02]  /*8ca0*/  SHF.R.U64 R20, R20, 0x3, RZ ;  /* 0x0000000314147819 */ /* 0x000fc400000012ff */
[----:B------:R-:W-:Y:S02]  /*8cb0*/  IADD3 R48, P6, R122, 0x2020, RZ ;  /* 0x000020207a307810 */ /* 0x000fe40007fde0ff */
[----:B------:R-:W-:Y:S02]  /*8cc0*/  SHF.R.U64 R44, R44, 0x3, RZ ;  /* 0x000000032c2c7819 */ /* 0x000fe400000012ff */
[C---:B------:R-:W-:Y:S01]  /*8cd0*/  IADD3 R60, P1, R122.reuse, 0x4000, RZ ;  /* 0x000040007a3c7810 */ /* 0x040fe20007f3e0ff */
[--C-:B------:R-:W-:Y:S01]  /*8ce0*/  IMAD.X R49, RZ, RZ, R123.reuse, P6 ;  /* 0x000000ffff317224 */ /* 0x100fe200030e067b */
[C---:B------:R-:W-:Y:S02]  /*8cf0*/  IADD3 R181, P0, R122.reuse, 0x40, RZ ;  /* 0x000000407ab57810 */ /* 0x040fe40007f1e0ff */
[----:B------:R-:W-:Y:S01]  /*8d00*/  IADD3 R183, P4, R122, 0x60, RZ ;  /* 0x000000607ab77810 */ /* 0x000fe20007f9e0ff */
[--C-:B------:R-:W-:Y:S01]  /*8d10*/  IMAD.X R61, RZ, RZ, R123.reuse, P1 ;  /* 0x000000ffff3d7224 */ /* 0x100fe200008e067b */
[----:B------:R-:W-:Y:S01]  /*8d20*/  LOP3.LUT R20, R20, R179, RZ, 0x3c, !PT ;  /* 0x000000b314147212 */ /* 0x000fe200078e3cff */
[--C-:B------:R-:W-:Y:S01]  /*8d30*/  IMAD.X R37, RZ, RZ, R123.reuse, P0 ;  /* 0x000000ffff257224 */ /* 0x100fe200000e067b */
[----:B------:R-:W-:Y:S01]  /*8d40*/  LOP3.LUT R44, R44, R211, RZ, 0x3c, !PT ;  /* 0x000000d32c2c7212 */ /* 0x000fe200078e3cff */
[----:B------:R-:W-:Y:S01]  /*8d50*/  IMAD.X R41, RZ, RZ, R123, P4 ;  /* 0x000000ffff297224 */ /* 0x000fe200020e067b */
[----:B------:R-:W-:-:S02]  /*8d60*/  LOP3.LUT R179, R48, 0x380, RZ, 0xc0, !PT ;  /* 0x0000038030b37812 */ /* 0x000fc400078ec0ff */
[----:B------:R-:W-:Y:S02]  /*8d70*/  LOP3.LUT R211, R60, 0x380, RZ, 0xc0, !PT ;  /* 0x000003803cd37812 */ /* 0x000fe400078ec0ff */
[----:B------:R-:W-:Y:S02]  /*8d80*/  LOP3.LUT R40, R183, 0x380, RZ, 0xc0, !PT ;  /* 0x00000380b7287812 */ /* 0x000fe400078ec0ff */
[----:B------:R-:W-:Y:S02]  /*8d90*/  LOP3.LUT R36, R181, 0x380, RZ, 0xc0, !PT ;  /* 0x00000380b5247812 */ /* 0x000fe400078ec0ff */
[----:B------:R-:W-:Y:S02]  /*8da0*/  SHF.R.U64 R179, R179, 0x3, RZ ;  /* 0x00000003b3b37819 */ /* 0x000fe400000012ff */
[----:B------:R-:W-:Y:S02]  /*8db0*/  IADD3 R26, P0, R122, 0x4020, RZ ;  /* 0x000040207a1a7810 */ /* 0x000fe40007f1e0ff */
[----:B------:R-:W-:-:S02]  /*8dc0*/  SHF.R.U64 R211, R211, 0x3, RZ ;  /* 0x00000003d3d37819 */ /* 0x000fc400000012ff */
[C---:B------:R-:W-:Y:S01]  /*8dd0*/  IADD3 R30, P6, R122.reuse, 0x6000, RZ ;  /* 0x000060007a1e7810 */ /* 0x040fe20007fde0ff */
[--C-:B------:R-:W-:Y:S01]  /*8de0*/  IMAD.X R99, RZ, RZ, R123.reuse, P0 ;  /* 0x000000ffff637224 */ /* 0x100fe200000e067b */
[C---:B------:R-:W-:Y:S02]  /*8df0*/  LOP3.LUT R5, R122.reuse, 0x380, RZ, 0xc0, !PT ;  /* 0x000003807a057812 */ /* 0x040fe400078ec0ff */
[C---:B------:R-:W-:Y:S01]  /*8e00*/  IADD3 R52, P5, R122.reuse, 0x2040, RZ ;  /* 0x000020407a347810 */ /* 0x040fe20007fbe0ff */
[--C-:B------:R-:W-:Y:S01]  /*8e10*/  IMAD.X R111, RZ, RZ, R123.reuse, P6 ;  /* 0x000000ffff6f7224 */ /* 0x100fe200030e067b */
[----:B------:R-:W-:Y:S02]  /*8e20*/  IADD3 R56, P2, R122, 0x2060, RZ ;  /* 0x000020607a387810 */ /* 0x000fe40007f5e0ff */
[----:B------:R-:W-:Y:S01]  /*8e30*/  SHF.R.U64 R40, R40, 0x3, RZ ;  /* 0x0000000328287819 */ /* 0x000fe200000012ff */
[--C-:B------:R-:W-:Y:S01]  /*8e40*/  IMAD.X R53, RZ, RZ, R123.reuse, P5 ;  /* 0x000000ffff357224 */ /* 0x100fe200028e067b */
[----:B------:R-:W-:Y:S01]  /*8e50*/  SHF.R.U64 R36, R36, 0x3, RZ ;  /* 0x0000000324247819 */ /* 0x000fe200000012ff */
[----:B------:R-:W-:Y:S01]  /*8e60*/  IMAD.X R57, RZ, RZ, R123, P2 ;  /* 0x000000ffff397224 */ /* 0x000fe200010e067b */
[----:B------:R-:W-:-:S02]  /*8e70*/  LOP3.LUT R48, R179, R48, RZ, 0x3c, !PT ;  /* 0x00000030b3307212 */ /* 0x000fc400078e3cff */
[----:B------:R-:W-:Y:S02]  /*8e80*/  LOP3.LUT R60, R211, R60, RZ, 0x3c, !PT ;  /* 0x0000003cd33c7212 */ /* 0x000fe400078e3cff */
[----:B------:R-:W-:Y:S02]  /*8e90*/  LOP3.LUT R179, R26, 0x380, RZ, 0xc0, !PT ;  /* 0x000003801ab37812 */ /* 0x000fe400078ec0ff */
[----:B------:R-:W-:Y:S02]  /*8ea0*/  IADD3 R4, P1, R122, 0x6060, RZ ;  /* 0x000060607a047810 */ /* 0x000fe40007f3e0ff */
[----:B------:R-:W-:Y:S02]  /*8eb0*/  LOP3.LUT R211, R30, 0x380, RZ, 0xc0, !PT ;  /* 0x000003801ed37812 */ /* 0x000fe400078ec0ff */
[----:B------:R-:W-:Y:S02]  /*8ec0*/  SHF.R.U64 R5, R5, 0x3, RZ ;  /* 0x0000000305057819 */ /* 0x000fe400000012ff */
[----:B------:R-:W-:-:S02]  /*8ed0*/  LOP3.LUT R40, R40, R183, RZ, 0x3c, !PT ;  /* 0x000000b728287212 */ /* 0x000fc400078e3cff */
[----:B------:R-:W-:Y:S02]  /*8ee0*/  LOP3.LUT R36, R36, R181, RZ, 0x3c, !PT ;  /* 0x000000b524247212 */ /* 0x000fe400078e3cff */
[----:B------:R-:W-:Y:S02]  /*8ef0*/  LOP3.LUT R183, R56, 0x380, RZ, 0xc0, !PT ;  /* 0x0000038038b77812 */ /* 0x000fe400078ec0ff */
[C---:B------:R-:W-:Y:S02]  /*8f00*/  IADD3 R102, P4, R122.reuse, 0x4040, RZ ;  /* 0x000040407a667810 */ /* 0x040fe40007f9e0ff */
[C---:B------:R-:W-:Y:S02]  /*8f10*/  IADD3 R106, P3, R122.reuse, 0x4060, RZ ;  /* 0x000040607a6a7810 */ /* 0x040fe40007f7e0ff */
[C---:B------:R-:W-:Y:S01]  /*8f20*/  IADD3 R3, P5, R122.reuse, 0x6020, RZ ;  /* 0x000060207a037810 */ /* 0x040fe20007fbe0ff */
[--C-:B------:R-:W-:Y:S01]  /*8f30*/  IMAD.X R103, RZ, RZ, R123.reuse, P4 ;  /* 0x000000ffff677224 */ /* 0x100fe200020e067b */
[----:B------:R-:W-:Y:S01]  /*8f40*/  IADD3 R7, P2, R122, 0x6040, RZ ;  /* 0x000060407a077810 */ /* 0x000fe20007f5e0ff */
[--C-:B------:R-:W-:Y:S01]  /*8f50*/  IMAD.X R107, RZ, RZ, R123.reuse, P3 ;  /* 0x000000ffff6b7224 */ /* 0x100fe200018e067b */
[----:B------:R-:W-:Y:S01]  /*8f60*/  LOP3.LUT R181, R52, 0x380, RZ, 0xc0, !PT ;  /* 0x0000038034b57812 */ /* 0x000fe200078ec0ff */
[--C-:B------:R-:W-:Y:S01]  /*8f70*/  IMAD.X R115, RZ, RZ, R123.reuse, P5 ;  /* 0x000000ffff737224 */ /* 0x100fe200028e067b */
[----:B------:R-:W-:Y:S01]  /*8f80*/  SHF.R.U64 R179, R179, 0x3, RZ ;  /* 0x00000003b3b37819 */ /* 0x000fe200000012ff */
[----:B------:R-:W-:Y:S01]  /*8f90*/  IMAD.X R119, RZ, RZ, R123, P2 ;  /* 0x000000ffff777224 */ /* 0x000fe200010e067b */
[----:B------:R-:W-:-:S02]  /*8fa0*/  SHF.R.U64 R211, R211, 0x3, RZ ;  /* 0x00000003d3d37819 */ /* 0x000fc400000012ff */
[----:B------:R-:W-:Y:S02]  /*8fb0*/  LOP3.LUT R27, R4, 0x380, RZ, 0xc0, !PT ;  /* 0x00000380041b7812 */ /* 0x000fe400078ec0ff */
[----:B------:R-:W-:Y:S01]  /*8fc0*/  LOP3.LUT R122, R5, R122, RZ, 0x3c, !PT ;  /* 0x0000007a057a7212 */ /* 0x000fe200078e3cff */
[----:B------:R-:W-:Y:S01]  /*8fd0*/  IMAD.X R5, RZ, RZ, R123, P1 ;  /* 0x000000ffff057224 */ /* 0x000fe200008e067b */
[----:B------:R-:W-:Y:S02]  /*8fe0*/  SHF.R.U64 R183, R183, 0x3, RZ ;  /* 0x00000003b7b77819 */ /* 0x000fe400000012ff */
[----:B------:R-:W-:Y:S02]  /*8ff0*/  SHF.R.U64 R181, R181, 0x3, RZ ;  /* 0x00000003b5b57819 */ /* 0x000fe400000012ff */
[----:B------:R-:W-:Y:S02]  /*9000*/  LOP3.LUT R98, R179, R26, RZ, 0x3c, !PT ;  /* 0x0000001ab3627212 */ /* 0x000fe400078e3cff */
[----:B------:R-:W-:-:S02]  /*9010*/  LOP3.LUT R110, R211, R30, RZ, 0x3c, !PT ;  /* 0x0000001ed36e7212 */ /* 0x000fc400078e3cff */
[----:B------:R-:W-:Y:S02]  /*9020*/  LOP3.LUT R26, R3, 0x380, RZ, 0xc0, !PT ;  /* 0x00000380031a7812 */ /* 0x000fe400078ec0ff */
[----:B------:R-:W-:Y:S02]  /*9030*/  SHF.R.U64 R27, R27, 0x3, RZ ;  /* 0x000000031b1b7819 */ /* 0x000fe400000012ff */
[----:B------:R-:W-:Y:S02]  /*9040*/  MOV R123, R122 ;  /* 0x0000007a007b7202 */ /* 0x000fe40000000f00 */
[----:B------:R-:W-:Y:S02]  /*9050*/  LOP3.LUT R30, R7, 0x380, RZ, 0xc0, !PT ;  /* 0x00000380071e7812 */ /* 0x000fe400078ec0ff */
[----:B------:R-:W-:Y:S01]  /*9060*/  LOP3.LUT R56, R183, R56, RZ, 0x3c, !PT ;  /* 0x00000038b7387212 */ /* 0x000fe200078e3cff */
[----:B------:R0:W-:Y:S01]  /*9070*/  STSM.16.M88.4 [R123], R8 ;  /* 0x000000087b007844 */ /* 0x0001e20000000200 */
[----:B------:R-:W-:-:S02]  /*9080*/  LOP3.LUT R52, R181, R52, RZ, 0x3c, !PT ;  /* 0x00000034b5347212 */ /* 0x000fc400078e3cff */
[----:B------:R-:W-:Y:S02]  /*9090*/  LOP3.LUT R183, R106, 0x380, RZ, 0xc0, !PT ;  /* 0x000003806ab77812 */ /* 0x000fe400078ec0ff */
[----:B------:R-:W-:Y:S02]  /*90a0*/  LOP3.LUT R181, R102, 0x380, RZ, 0xc0, !PT ;  /* 0x0000038066b57812 */ /* 0x000fe400078ec0ff */
[----:B------:R-:W-:Y:S02]  /*90b0*/  SHF.R.U64 R26, R26, 0x3, RZ ;  /* 0x000000031a1a7819 */ /* 0x000fe400000012ff */
[----:B------:R-:W-:Y:S02]  /*90c0*/  LOP3.LUT R4, R27, R4, RZ, 0x3c, !PT ;  /* 0x000000041b047212 */ /* 0x000fe400078e3cff */
[----:B------:R-:W-:Y:S02]  /*90d0*/  SHF.R.U64 R30, R30, 0x3, RZ ;  /* 0x000000031e1e7819 */ /* 0x000fe400000012ff */
[----:B------:R-:W-:-:S02]  /*90e0*/  SHF.R.U64 R183, R183, 0x3, RZ ;  /* 0x00000003b7b77819 */ /* 0x000fc400000012ff */
[----:B------:R-:W-:Y:S02]  /*90f0*/  MOV R122, R20 ;  /* 0x00000014007a7202 */ /* 0x000fe40000000f00 */
[----:B0-----:R-:W-:Y:S02]  /*9100*/  F2FP.BF16.F32.PACK_AB R8, R171, R173 ;  /* 0x000000adab08723e */ /* 0x001fe400000010ff */
[----:B------:R-:W-:Y:S02]  /*9110*/  F2FP.BF16.F32.PACK_AB R9, R35, R34 ;  /* 0x000000222309723e */ /* 0x000fe400000010ff */
[----:B------:R-:W-:Y:S02]  /*9120*/  F2FP.BF16.F32.PACK_AB R10, R169, R172 ;  /* 0x000000aca90a723e */ /* 0x000fe400000010ff */
[----:B------:R-:W-:Y:S02]  /*9130*/  F2FP.BF16.F32.PACK_AB R11, R39, R38 ;  /* 0x00000026270b723e */ /* 0x000fe400000010ff */
[----:B------:R-:W-:-:S02]  /*9140*/  SHF.R.U64 R181, R181, 0x3, RZ ;  /* 0x00000003b5b57819 */ /* 0x000fc400000012ff */
[----:B------:R-:W-:Y:S01]  /*9150*/  LOP3.LUT R114, R26, R3, RZ, 0x3c, !PT ;  /* 0x000000031a727212 */ /* 0x000fe200078e3cff */
[----:B------:R0:W-:Y:S01]  /*9160*/  STSM.16.M88.4 [R122], R8 ;  /* 0x000000087a007844 */ /* 0x0001e20000000200 */
[----:B------:R-:W-:Y:S02]  /*9170*/  MOV R36, R36 ;  /* 0x0000002400247202 */ /* 0x000fe40000000f00 */
[----:B------:R-:W-:Y:S02]  /*9180*/  LOP3.LUT R118, R30, R7, RZ, 0x3c, !PT ;  /* 0x000000071e767212 */ /* 0x000fe400078e3cff */
[----:B------:R-:W-:Y:S01]  /*9190*/  MOV R40, R40 ;  /* 0x0000002800287202 */ /* 0x000fe20000000f00 */
[----:B------:R-:W-:Y:S01]  /*91a0*/  STSM.16.M88.4 [R36], R12 ;  /* 0x0000000c24007844 */ /* 0x000fe20000000200 */
[----:B------:R-:W-:Y:S02]  /*91b0*/  F2FP.BF16.F32.PACK_AB R26, R160, R164 ;  /* 0x000000a4a01a723e */ /* 0x000fe400000010ff */
[----:B------:R-:W-:-:S02]  /*91c0*/  F2FP.BF16.F32.PACK_AB R27, R55, R54 ;  /* 0x00000036371b723e */ /* 0x000fc400000010ff */
[----:B------:R-:W-:Y:S02]  /*91d0*/  MOV R21, R4 ;  /* 0x0000000400157202 */ /* 0x000fe40000000f00 */
[----:B------:R-:W-:Y:S01]  /*91e0*/  MOV R44, R44 ;  /* 0x0000002c002c7202 */ /* 0x000fe20000000f00 */
[----:B------:R-:W1:Y:S01]  /*91f0*/  LDC.64 R4, c[0x0][0xd00] ;  /* 0x00034000ff047b82 */ /* 0x000e620000000a00 */
[----:B------:R-:W-:Y:S01]  /*9200*/  F2FP.BF16.F32.PACK_AB R30, R32, R158 ;  /* 0x0000009e201e723e */ /* 0x000fe200000010ff */
[----:B------:R-:W-:Y:S01]  /*9210*/  STSM.16.M88.4 [R40], R24 ;  /* 0x0000001828007844 */ /* 0x000fe20000000200 */
[----:B------:R-:W-:Y:S02]  /*9220*/  LOP3.LUT R106, R183, R106, RZ, 0x3c, !PT ;  /* 0x0000006ab76a7212 */ /* 0x000fe400078e3cff */
[----:B------:R-:W-:Y:S01]  /*9230*/  MOV R48, R48 ;  /* 0x0000003000307202 */ /* 0x000fe20000000f00 */
[----:B------:R-:W-:Y:S01]  /*9240*/  STSM.16.M88.4 [R44], R28 ;  /* 0x0000001c2c007844 */ /* 0x000fe20000000200 */
[----:B------:R-:W-:Y:S01]  /*9250*/  F2FP.BF16.F32.PACK_AB R32, R65, R152 ;  /* 0x000000984120723e */ /* 0x000fe200000010ff */
[----:B0-----:R-:W0:Y:S01]  /*9260*/  LDC.64 R8, c[0x0][0xd00] ;  /* 0x00034000ff087b82 */ /* 0x001e220000000a00 */
[----:B------:R-:W-:-:S02]  /*9270*/  F2FP.BF16.F32.PACK_AB R34, R69, R68 ;  /* 0x000000444522723e */ /* 0x000fc400000010ff */
[----:B------:R-:W-:Y:S02]  /*9280*/  F2FP.BF16.F32.PACK_AB R35, R71, R70 ;  /* 0x000000464723723e */ /* 0x000fe400000010ff */
[----:B------:R-:W-:Y:S02]  /*9290*/  LOP3.LUT R102, R181, R102, RZ, 0x3c, !PT ;  /* 0x00000066b5667212 */ /* 0x000fe400078e3cff */
[----:B------:R-:W-:Y:S01]  /*92a0*/  MOV R52, R52 ;  /* 0x0000003400347202 */ /* 0x000fe20000000f00 */
[----:B------:R-:W-:Y:S01]  /*92b0*/  STSM.16.M88.4 [R48], R32 ;  /* 0x0000002030007844 */ /* 0x000fe20000000200 */
[----:B------:R-:W-:Y:S02]  /*92c0*/  F2FP.BF16.F32.PACK_AB R74, R77, R76 ;  /* 0x0000004c4d4a723e */ /* 0x000fe400000010ff */
[----:B------:R-:W-:Y:S02]  /*92d0*/  F2FP.BF16.F32.PACK_AB R75, R79, R78 ;  /* 0x0000004e4f4b723e */ /* 0x000fe400000010ff */
[----:B------:R-:W-:-:S02]  /*92e0*/  F2FP.BF16.F32.PACK_AB R81, R83, R82 ;  /* 0x000000525351723e */ /* 0x000fc400000010ff */
[----:B------:R-:W-:Y:S01]  /*92f0*/  F2FP.BF16.F32.PACK_AB R88, R89, R88 ;  /* 0x000000585958723e */ /* 0x000fe200000010ff */
[----:B------:R-:W-:Y:S01]  /*9300*/  STSM.16.M88.4 [R52], R72 ;  /* 0x0000004834007844 */ /* 0x000fe20000000200 */
[----:B------:R-:W-:Y:S02]  /*9310*/  MOV R56, R56 ;  /* 0x0000003800387202 */ /* 0x000fe40000000f00 */
[----:B------:R-:W-:Y:S02]  /*9320*/  F2FP.BF16.F32.PACK_AB R82, R85, R84 ;  /* 0x000000545552723e */ /* 0x000fe400000010ff */
[----:B------:R-:W-:Y:S02]  /*9330*/  F2FP.BF16.F32.PACK_AB R83, R87, R86 ;  /* 0x000000565753723e */ /* 0x000fe400000010ff */
[----:B------:R-:W-:Y:S01]  /*9340*/  F2FP.BF16.F32.PACK_AB R89, R91, R90 ;  /* 0x0000005a5b59723e */ /* 0x000fe200000010ff */
[----:B0-----:R-:W-:Y:S01]  /*9350*/  IMAD.WIDE R8, R186, 0x4, R8 ;  /* 0x00000004ba087825 */ /* 0x001fe200078e0208 */
[----:B------:R-:W-:Y:S01]  /*9360*/  MOV R60, R60 ;  /* 0x0000003c003c7202 */ /* 0x000fe20000000f00 */
[----:B------:R-:W-:Y:S01]  /*9370*/  STSM.16.M88.4 [R56], R80 ;  /* 0x0000005038007844 */ /* 0x000fe20000000200 */
[----:B------:R-:W-:-:S02]  /*9380*/  MOV R7, R98 ;  /* 0x0000006200077202 */ /* 0x000fc40000000f00 */
[----:B------:R-:W-:Y:S02]  /*9390*/  F2FP.BF16.F32.PACK_AB R90, R93, R92 ;  /* 0x0000005c5d5a723e */ /* 0x000fe400000010ff */
[----:B------:R-:W-:Y:S02]  /*93a0*/  F2FP.BF16.F32.PACK_AB R91, R95, R94 ;  /* 0x0000005e5f5b723e */ /* 0x000fe400000010ff */
[----:B------:R-:W-:Y:S02]  /*93b0*/  F2FP.BF16.F32.PACK_AB R96, R97, R96 ;  /* 0x000000606160723e */ /* 0x000fe400000010ff */
[----:B------:R-:W-:Y:S01]  /*93c0*/  MOV R20, R106 ;  /* 0x0000006a00147202 */ /* 0x000fe20000000f00 */
[----:B------:R-:W-:Y:S01]  /*93d0*/  STSM.16.M88.4 [R60], R88 ;  /* 0x000000583c007844 */ /* 0x000fe20000000200 */
[----:B------:R-:W-:Y:S02]  /*93e0*/  F2FP.BF16.F32.PACK_AB R97, R46, R42 ;  /* 0x0000002a2e61723e */ /* 0x000fe400000010ff */
[----:B------:R-:W-:-:S02]  /*93f0*/  F2FP.BF16.F32.PACK_AB R98, R101, R100 ;  /* 0x000000646562723e */ /* 0x000fc400000010ff */
[----:B------:R-:W-:Y:S02]  /*9400*/  F2FP.BF16.F32.PACK_AB R99, R58, R50 ;  /* 0x000000323a63723e */ /* 0x000fe400000010ff */
[----:B------:R-:W-:Y:S02]  /*9410*/  F2FP.BF16.F32.PACK_AB R104, R105, R104 ;  /* 0x000000686968723e */ /* 0x000fe400000010ff */
[----:B------:R-:W-:Y:S01]  /*9420*/  MOV R102, R102 ;  /* 0x0000006600667202 */ /* 0x000fe20000000f00 */
[----:B------:R-:W-:Y:S01]  /*9430*/  STSM.16.M88.4 [R7], R96 ;  /* 0x0000006007007844 */ /* 0x000fe20000000200 */
[----:B------:R-:W-:Y:S02]  /*9440*/  MOV R3, R114 ;  /* 0x0000007200037202 */ /* 0x000fe40000000f00 */
[----:B------:R-:W-:Y:S02]  /*9450*/  F2FP.BF16.F32.PACK_AB R105, R66, R64 ;  /* 0x000000404269723e */ /* 0x000fe400000010ff */
[----:B------:R-:W-:-:S02]  /*9460*/  F2FP.BF16.F32.PACK_AB R106, R109, R108 ;  /* 0x0000006c6d6a723e */ /* 0x000fc400000010ff */
[----:B------:R-:W-:Y:S02]  /*9470*/  F2FP.BF16.F32.PACK_AB R107, R154, R153 ;  /* 0x000000999a6b723e */ /* 0x000fe400000010ff */
[----:B------:R-:W-:Y:S02]  /*9480*/  F2FP.BF16.F32.PACK_AB R112, R113, R112 ;  /* 0x000000707170723e */ /* 0x000fe400000010ff */
[----:B------:R-:W-:Y:S01]  /*9490*/  F2FP.BF16.F32.PACK_AB R113, R156, R155 ;  /* 0x0000009b9c71723e */ /* 0x000fe200000010ff */
        /* <DEDUP_REMOVED lines=9> */
[----:B------:R-:W-:Y:S02]  /*9530*/  F2FP.BF16.F32.PACK_AB R123, R127, R126 ;  /* 0x0000007e7f7b723e */ /* 0x000fe400000010ff */
[----:B------:R-:W-:-:S02]  /*9540*/  F2FP.BF16.F32.PACK_AB R129, R131, R130 ;  /* 0x000000828381723e */ /* 0x000fc400000010ff */
[----:B------:R-:W-:Y:S01]  /*9550*/  F2FP.BF16.F32.PACK_AB R136, R137, R136 ;  /* 0x000000888988723e */ /* 0x000fe200000010ff */
[----:B------:R-:W-:Y:S01]  /*9560*/  STSM.16.M88.4 [R110], R120 ;  /* 0x000000786e007844 */ /* 0x000fe20000000200 */
[----:B------:R-:W-:Y:S02]  /*9570*/  F2FP.BF16.F32.PACK_AB R130, R133, R132 ;  /* 0x000000848582723e */ /* 0x000fe400000010ff */
[----:B------:R-:W-:Y:S02]  /*9580*/  F2FP.BF16.F32.PACK_AB R131, R135, R134 ;  /* 0x000000868783723e */ /* 0x000fe400000010ff */
[----:B------:R-:W-:Y:S02]  /*9590*/  F2FP.BF16.F32.PACK_AB R137, R139, R138 ;  /* 0x0000008a8b89723e */ /* 0x000fe400000010ff */
[----:B------:R-:W-:Y:S01]  /*95a0*/  F2FP.BF16.F32.PACK_AB R144, R145, R144 ;  /* 0x000000909190723e */ /* 0x000fe200000010ff */
[----:B------:R0:W-:Y:S01]  /*95b0*/  STSM.16.M88.4 [R3], R128 ;  /* 0x0000008003007844 */ /* 0x0001e20000000200 */
[----:B------:R-:W-:-:S02]  /*95c0*/  MOV R118, R118 ;  /* 0x0000007600767202 */ /* 0x000fc40000000f00 */
[----:B------:R-:W-:Y:S02]  /*95d0*/  F2FP.BF16.F32.PACK_AB R138, R141, R140 ;  /* 0x0000008c8d8a723e */ /* 0x000fe400000010ff */
[----:B------:R-:W-:Y:S02]  /*95e0*/  F2FP.BF16.F32.PACK_AB R139, R143, R142 ;  /* 0x0000008e8f8b723e */ /* 0x000fe400000010ff */
[----:B------:R-:W-:Y:S02]  /*95f0*/  F2FP.BF16.F32.PACK_AB R145, R147, R146 ;  /* 0x000000929391723e */ /* 0x000fe400000010ff */
[----:B------:R-:W-:Y:S01]  /*9600*/  F2FP.BF16.F32.PACK_AB R146, R149, R148 ;  /* 0x000000949592723e */ /* 0x000fe200000010ff */
[----:B------:R2:W-:Y:S01]  /*9610*/  STSM.16.M88.4 [R118], R136 ;  /* 0x0000008876007844 */ /* 0x0005e20000000200 */
[----:B------:R-:W-:Y:S02]  /*9620*/  F2FP.BF16.F32.PACK_AB R147, R151, R150 ;  /* 0x000000969793723e */ /* 0x000fe400000010ff */
[----:B------:R-:W-:-:S02]  /*9630*/  ISETP.NE.U32.AND P6, PT, RZ, UR6, PT ;  /* 0x00000006ff007c0c */ /* 0x000fc4000bfc5070 */
[----:B-1----:R-:W-:Y:S01]  /*9640*/  ISETP.NE.U32.AND P0, PT, R4, RZ, PT ;  /* 0x000000ff0400720c */ /* 0x002fe20003f05070 */
[----:B------:R2:W-:Y:S01]  /*9650*/  STSM.16.M88.4 [R21], R144 ;  /* 0x0000009015007844 */ /* 0x0005e20000000200 */
[----:B------:R-:W-:Y:S01]  /*9660*/  BAR.SYNC.DEFER_BLOCKING 0x1, 0x100 ;  /* 0x0044000000007b1d */ /* 0x000fe20000010000 */
[----:B------:R-:W-:Y:S01]  /*9670*/  ISETP.NE.AND.EX P6, PT, RZ, UR7, PT, P6 ;  /* 0x00000007ff007c0c */ /* 0x000fe2000bfc5360 */
[----:B------:R-:W-:Y:S01]  /*9680*/  IMAD.MOV.U32 R4, RZ, RZ, RZ ;  /* 0x000000ffff047224 */ /* 0x000fe200078e00ff */
[----:B------:R-:W-:-:S11]  /*9690*/  ISETP.NE.AND.EX P0, PT, R5, RZ, PT, P0 ;  /* 0x000000ff0500720c */ /* 0x000fd60003f05300 */
[C---:B------:R-:W-:Y:S01]  /*96a0*/  @P6 LEA R10, P4, R186.reuse, UR6, 0x2 ;  /* 0x00000006ba0a6c11 */ /* 0x040fe2000f8810ff */
[----:B------:R-:W-:Y:S02]  /*96b0*/  ULDC UR6, c[0x0][0xb88] ;  /* 0x0002e20000067ab9 */ /* 0x000fe40000000800 */
[----:B0-----:R-:W-:Y:S01]  /*96c0*/  IMAD.U32 R3, RZ, RZ, UR6 ;  /* 0x00000006ff037e24 */ /* 0x001fe2000f8e00ff */
[----:B------:R-:W-:Y:S01]  /*96d0*/  @P6 LEA.HI.X R11, R186, UR7, R193, 0x2, P4 ;  /* 0x00000007ba0b6c11 */ /* 0x000fe2000a0f14c1 */
[----:B------:R2:W5:Y:S01]  /*96e0*/  @P0 LDG.E R4, desc[UR44][R8.64] ;  /* 0x0000002c08040981 */ /* 0x000562000c1e1900 */
[----:B------:R-:W-:-:S03]  /*96f0*/  IMAD R5, R195, 0x40, R16 ;  /* 0x00000040c3057824 */ /* 0x000fc600078e0210 */
[----:B------:R2:W5:Y:S01]  /*9700*/  @P6 LDG.E R3, desc[UR44][R10.64] ;  /* 0x0000002c0a036981 */ /* 0x000562000c1e1900 */
        /* <DEDUP_REMOVED lines=46> */
[----:B--2---:R-:W-:Y:S06]  /*99f0*/  @P6 BRA `(.L_x_4245) ;  /* 0x0000000000106947 */ /* 0x004fec0003800000 */
[----:B------:R-:W-:Y:S05]  /*9a00*/  @!P0 BRA `(.L_x_4245) ;  /* 0x00000000000c8947 */ /* 0x000fea0003800000 */
[----:B------:R-:W2:Y:S04]  /*9a10*/  LDG.E R10, desc[UR44][R8.64] ;  /* 0x0000002c080a7981 */ /* 0x000ea8000c1e1900 */
[----:B-----5:R-:W2:Y:S02]  /*9a20*/  LDG.E R3, desc[UR44][R8.64+0x4] ;  /* 0x0000042c08037981 */ /* 0x020ea4000c1e1900 */
[----:B--2---:R-:W-:-:S07]  /*9a30*/  IMAD.IADD R3, R3, 0x1, -R10 ;  /* 0x0000000103037824 */ /* 0x004fce00078e0a0a */
.L_x_4245:
[----:B------:R-:W-:Y:S01]  /*9a40*/  ISETP.NE.AND P6, PT, R5, RZ, PT ;  /* 0x000000ff0500720c */ /* 0x000fe20003fc5270 */
[--C-:B------:R-:W-:Y:S01]  /*9a50*/  IMAD.X R57, RZ, RZ, R177.reuse, P5 ;  /* 0x000000ffff397224 */ /* 0x100fe200028e06b1 */
[----:B------:R-:W0:Y:S01]  /*9a60*/  SHFL.IDX PT, R5, R197, RZ, 0x1f ;  /* 0x00001fffc5057589 */ /* 0x000e2200000e0000 */
[--C-:B------:R-:W-:Y:S01]  /*9a70*/  IMAD.X R41, RZ, RZ, R177.reuse, P1 ;  /* 0x000000ffff297224 */ /* 0x100fe200008e06b1 */
[C---:B------:R-:W-:Y:S01]  /*9a80*/  IADD3 R65, P1, R176.reuse, 0xc000, RZ ;  /* 0x0000c000b0417810 */ /* 0x040fe20007f3e0ff */
[--C-:B------:R-:W-:Y:S01]  /*9a90*/  IMAD.X R37, RZ, RZ, R177.reuse, P6 ;  /* 0x000000ffff257224 */ /* 0x100fe200030e06b1 */
[C---:B------:R-:W-:Y:S01]  /*9aa0*/  IADD3 R61, P6, R176.reuse, 0xb000, RZ ;  /* 0x0000b000b03d7810 */ /* 0x040fe20007fde0ff */
[--C-:B------:R-:W-:Y:S01]  /*9ab0*/  IMAD.X R45, RZ, RZ, R177.reuse, P2 ;  /* 0x000000ffff2d7224 */ /* 0x100fe200010e06b1 */
[C---:B------:R-:W-:Y:S01]  /*9ac0*/  IADD3 R69, P2, R176.reuse, 0xd000, RZ ;  /* 0x0000d000b0457810 */ /* 0x040fe20007f5e0ff */
[--C-:B------:R-:W-:Y:S01]  /*9ad0*/  IMAD.X R49, RZ, RZ, R177.reuse, P3 ;  /* 0x000000ffff317224 */ /* 0x100fe200018e06b1 */
[C---:B------:R-:W-:Y:S01]  /*9ae0*/  IADD3 R73, P3, R176.reuse, 0xe000, RZ ;  /* 0x0000e000b0497810 */ /* 0x040fe20007f7e0ff */
[----:B------:R-:W-:Y:S01]  /*9af0*/  IMAD.X R53, RZ, RZ, R177, P4 ;  /* 0x000000ffff357224 */ /* 0x000fe200020e06b1 */
[----:B------:R-:W-:-:S02]  /*9b00*/  IADD3 R8, P4, R176, 0xf000, RZ ;  /* 0x0000f000b0087810 */ /* 0x000fc40007f9e0ff */
[----:B------:R-:W-:Y:S02]  /*9b10*/  LOP3.LUT R60, R61, 0x380, RZ, 0xc0, !PT ;  /* 0x000003803d3c7812 */ /* 0x000fe400078ec0ff */
[----:B------:R-:W-:Y:S01]  /*9b20*/  LOP3.LUT R64, R65, 0x380, RZ, 0xc0, !PT ;  /* 0x0000038041407812 */ /* 0x000fe200078ec0ff */
[----:B------:R-:W-:Y:S01]  /*9b30*/  IMAD.X R77, RZ, RZ, R177, P4 ;  /* 0x000000ffff4d7224 */ /* 0x000fe200020e06b1 */
[----:B------:R-:W-:Y:S02]  /*9b40*/  LOP3.LUT R68, R69, 0x380, RZ, 0xc0, !PT ;  /* 0x0000038045447812 */ /* 0x000fe400078ec0ff */
[----:B------:R-:W-:Y:S02]  /*9b50*/  LOP3.LUT R72, R73, 0x380, RZ, 0xc0, !PT ;  /* 0x0000038049487812 */ /* 0x000fe400078ec0ff */
[----:B------:R-:W-:Y:S02]  /*9b60*/  LOP3.LUT R7, R176, 0x380, RZ, 0xc0, !PT ;  /* 0x00000380b0077812 */ /* 0x000fe400078ec0ff */
[----:B------:R-:W-:-:S02]  /*9b70*/  SHF.R.U64 R60, R60, 0x3, RZ ;  /* 0x000000033c3c7819 */ /* 0x000fc400000012ff */
[----:B0-----:R-:W-:Y:S02]  /*9b80*/  ISETP.NE.AND P5, PT, R5, RZ, PT ;  /* 0x000000ff0500720c */ /* 0x001fe40003fa5270 */
[----:B------:R-:W-:Y:S02]  /*9b90*/  LOP3.LUT R5, R8, 0x380, RZ, 0xc0, !PT ;  /* 0x0000038008057812 */ /* 0x000fe400078ec0ff */
[----:B------:R-:W-:Y:S02]  /*9ba0*/  SHF.R.U64 R64, R64, 0x3, RZ ;  /* 0x0000000340407819 */ /* 0x000fe400000012ff */
[----:B------:R-:W-:Y:S02]  /*9bb0*/  SHF.R.U64 R68, R68, 0x3, RZ ;  /* 0x0000000344447819 */ /* 0x000fe400000012ff */
[----:B------:R-:W-:Y:S02]  /*9bc0*/  SHF.R.U64 R72, R72, 0x3, RZ ;  /* 0x0000000348487819 */ /* 0x000fe400000012ff */
[----:B------:R-:W-:-:S02]  /*9bd0*/  SHF.R.U64 R7, R7, 0x3, RZ ;  /* 0x0000000307077819 */ /* 0x000fc400000012ff */
        /* <DEDUP_REMOVED lines=9> */
[----:B------:R-:W-:-:S02]  /*9c70*/  LOP3.LUT R176, R7, R176, RZ, 0x3c, !PT ;  /* 0x000000b007b07212 */ /* 0x000fc400078e3cff */
[----:B------:R-:W-:Y:S02]  /*9c80*/  LOP3.LUT R76, R5, R8, RZ, 0x3c, !PT ;  /* 0x00000008054c7212 */ /* 0x000fe400078e3cff */
[----:B------:R-:W-:Y:S02]  /*9c90*/  SHF.R.S32.HI R80, RZ, 0x1f, R187 ;  /* 0x0000001fff507819 */ /* 0x000fe400000114bb */
[----:B------:R-:W-:Y:S02]  /*9ca0*/  SEL R81, R186, RZ, !P0 ;  /* 0x000000ffba517207 */ /* 0x000fe40004000000 */
[----:B------:R-:W-:Y:S02]  /*9cb0*/  SEL R193, R193, RZ, !P0 ;  /* 0x000000ffc1c17207 */ /* 0x000fe40004000000 */
[----:B-----5:R-:W-:Y:S01]  /*9cc0*/  SHF.R.S32.HI R21, RZ, 0x1f, R4 ;  /* 0x0000001fff157819 */ /* 0x020fe20000011404 */
[----:B------:R-:W-:Y:S06]  /*9cd0*/  @P5 BRA `(.L_x_4246) ;  /* 0x0000000000bc5947 */ /* 0x000fec0003800000 */
[----:B------:R-:W0:Y:S01]  /*9ce0*/  LDC R14, c[0x0][0xce8] ;  /* 0x00033a00ff0e7b82 */ /* 0x000e220000000800 */
[----:B------:R-:W-:Y:S01]  /*9cf0*/  IMAD.U32 R5, RZ, RZ, UR42 ;  /* 0x0000002aff057e24 */ /* 0x000fe2000f8e00ff */
[----:B------:R-:W-:Y:S02]  /*9d00*/  ULDC.64 UR6, c[0x0][0xc90] ;  /* 0x0003240000067ab9 */ /* 0x000fe40000000a00 */
[----:B------:R-:W-:Y:S02]  /*9d10*/  IMAD R10, R80, UR6, RZ ;  /* 0x00000006500a7c24 */ /* 0x000fe4000f8e02ff */
[----:B------:R-:W-:Y:S02]  /*9d20*/  IMAD R26, R5, 0x40, R200 ;  /* 0x00000040051a7824 */ /* 0x000fe400078e02c8 */
[----:B------:R-:W-:Y:S02]  /*9d30*/  IMAD.MOV.U32 R5, RZ, RZ, R21 ;  /* 0x000000ffff057224 */ /* 0x000fe400078e0015 */
[----:B------:R-:W-:-:S02]  /*9d40*/  IMAD R11, R187, UR7, R10 ;  /* 0x00000007bb0b7c24 */ /* 0x000fc4000f8e020a */
[----:B------:R-:W-:Y:S01]  /*9d50*/  IMAD.WIDE.U32 R8, R187, UR6, R4 ;  /* 0x00000006bb087c25 */ /* 0x000fe2000f8e0004 */
[----:B------:R-:W-:-:S03]  /*9d60*/  ULDC.64 UR6, c[0x0][0xc98] ;  /* 0x0003260000067ab9 */ /* 0x000fc60000000a00 */
[----:B------:R-:W-:Y:S02]  /*9d70*/  IMAD.MOV.U32 R5, RZ, RZ, R26 ;  /* 0x000000ffff057224 */ /* 0x000fe400078e001a */
[----:B------:R-:W-:Y:S02]  /*9d80*/  IMAD.IADD R9, R9, 0x1, R11 ;  /* 0x0000000109097824 */ /* 0x000fe400078e020b */
[----:B------:R-:W-:Y:S02]  /*9d90*/  IMAD R10, R193, UR6, RZ ;  /* 0x00000006c10a7c24 */ /* 0x000fe4000f8e02ff */
[----:B------:R-:W-:Y:S01]  /*9da0*/  IMAD.WIDE.U32 R8, R81, UR6, R8 ;  /* 0x0000000651087c25 */ /* 0x000fe2000f8e0008 */
[----:B0-----:R-:W-:-:S03]  /*9db0*/  ISETP.NE.AND P0, PT, R14, 0x1, PT ;  /* 0x000000010e00780c */ /* 0x001fc60003f05270 */
[----:B------:R-:W-:Y:S01]  /*9dc0*/  IMAD R10, R81, UR7, R10 ;  /* 0x00000007510a7c24 */ /* 0x000fe2000f8e020a */
[----:B------:R-:W-:-:S09]  /*9dd0*/  ULDC.64 UR6, c[0x0][0xc88] ;  /* 0x0003220000067ab9 */ /* 0x000fd20000000a00 */
[----:B------:R-:W0:Y:S08]  /*9de0*/  @P0 LDC R7, c[0x0][0xcec] ;  /* 0x00033b00ff070b82 */ /* 0x000e300000000800 */
[----:B------:R-:W1:Y:S01]  /*9df0*/  @P0 LDC R20, c[0x0][0xcf0] ;  /* 0x00033c00ff140b82 */ /* 0x000e620000000800 */
[----:B0-----:R-:W-:-:S05]  /*9e00*/  @P0 IMAD.HI.U32 R7, R26, R7, RZ ;  /* 0x000000071a070227 */ /* 0x001fca00078e00ff */
[----:B-1----:R-:W-:Y:S01]  /*9e10*/  @P0 SHF.R.U32.HI R5, RZ, R20, R7 ;  /* 0x00000014ff050219 */ /* 0x002fe20000011607 */
[----:B------:R-:W-:-:S03]  /*9e20*/  IMAD.U32 R20, RZ, RZ, UR42 ;  /* 0x0000002aff147e24 */ /* 0x000fc6000f8e00ff */
[--C-:B------:R-:W-:Y:S01]  /*9e30*/  SHF.R.S32.HI R11, RZ, 0x1f, R5.reuse ;  /* 0x0000001fff0b7819 */ /* 0x100fe20000011405 */
[----:B------:R-:W-:Y:S01]  /*9e40*/  IMAD.MOV R7, RZ, RZ, -R5 ;  /* 0x000000ffff077224 */ /* 0x000fe200078e0a05 */
[----:B------:R-:W-:Y:S01]  /*9e50*/  IADD3 R8, P0, R5, R8, RZ ;  /* 0x0000000805087210 */ /* 0x000fe20007f1e0ff */
[----:B------:R-:W-:Y:S02]  /*9e60*/  IMAD R27, R20, 0x40, R17 ;  /* 0x00000040141b7824 */ /* 0x000fe400078e0211 */
[----:B------:R-:W-:Y:S01]  /*9e70*/  IMAD R7, R14, R7, R26 ;  /* 0x000000070e077224 */ /* 0x000fe200078e021a */
[----:B------:R-:W-:Y:S01]  /*9e80*/  IADD3.X R9, R11, R9, R10, P0, !PT ;  /* 0x000000090b097210 */ /* 0x000fe200007fe40a */
[----:B------:R-:W-:-:S03]  /*9e90*/  IMAD R14, R3, R14, RZ ;  /* 0x0000000e030e7224 */ /* 0x000fc600078e02ff */
[----:B------:R-:W-:Y:S01]  /*9ea0*/  SHF.R.S32.HI R5, RZ, 0x1f, R7 ;  /* 0x0000001fff057819 */ /* 0x000fe20000011407 */
[----:B------:R-:W-:-:S04]  /*9eb0*/  IMAD.WIDE.U32 R8, R7, UR6, R8 ;  /* 0x0000000607087c25 */ /* 0x000fc8000f8e0008 */
[----:B------:R-:W-:-:S04]  /*9ec0*/  IMAD R10, R5, UR6, RZ ;  /* 0x00000006050a7c24 */ /* 0x000fc8000f8e02ff */
[----:B------:R-:W-:Y:S01]  /*9ed0*/  IMAD R5, R7, UR7, R10 ;  /* 0x0000000707057c24 */ /* 0x000fe2000f8e020a */
[----:B------:R-:W-:Y:S02]  /*9ee0*/  ULDC.64 UR6, c[0x0][0xc50] ;  /* 0x0003140000067ab9 */ /* 0x000fe40000000a00 */
[----:B------:R-:W-:Y:S01]  /*9ef0*/  LEA R7, P0, R8, UR6, 0x2 ;  /* 0x0000000608077c11 */ /* 0x000fe2000f8010ff */
[----:B------:R-:W-:-:S04]  /*9f00*/  IMAD.IADD R5, R9, 0x1, R5 ;  /* 0x0000000109057824 */ /* 0x000fc800078e0205 */
[----:B------:R-:W-:Y:S01]  /*9f10*/  SHFL.IDX PT, R10, R7, 0x1, 0x1c1f ;  /* 0x003c1f00070a7f89 */ /* 0x000fe200000e0000 */
[----:B------:R-:W-:Y:S01]  /*9f20*/  LEA.HI.X R15, R8, UR7, R5, 0x2, P0 ;  /* 0x00000007080f7c11 */ /* 0x000fe200080f1405 */
[----:B------:R-:W-:Y:S02]  /*9f30*/  IMAD.MOV R5, RZ, RZ, -R19 ;  /* 0x000000ffff057224 */ /* 0x000fe400078e0a13 */
[----:B------:R-:W-:Y:S03]  /*9f40*/  SHFL.IDX PT, R8, R7, RZ, 0x1c1f ;  /* 0x001c1fff07087589 */ /* 0x000fe600000e0000 */
[----:B------:R-:W-:Y:S01]  /*9f50*/  ISETP.NE.AND P0, PT, R18, R5, PT ;  /* 0x000000051200720c */ /* 0x000fe20003f05270 */
[----:B------:R-:W0:Y:S01]  /*9f60*/  SHFL.IDX PT, R9, R15, RZ, 0x1c1f ;  /* 0x001c1fff0f097589 */ /* 0x000e2200000e0000 */
[C---:B------:R-:W-:Y:S02]  /*9f70*/  VIADD R5, R27.reuse, 0x8 ;  /* 0x000000081b057836 */ /* 0x040fe40000000000 */
[-C--:B------:R-:W-:Y:S01]  /*9f80*/  ISETP.GE.OR P1, PT, R27, R14.reuse, P0 ;  /* 0x0000000e1b00720c */ /* 0x080fe20000726670 */
[----:B------:R-:W1:Y:S02]  /*9f90*/  SHFL.IDX PT, R11, R15, 0x1, 0x1c1f ;  /* 0x003c1f000f0b7f89 */ /* 0x000e6400000e0000 */
[----:B------:R-:W-:-:S10]  /*9fa0*/  ISETP.GE.OR P0, PT, R5, R14, P0 ;  /* 0x0000000e0500720c */ /* 0x000fd40000706670 */
[----:B0-----:R0:W-:Y:S04]  /*9fb0*/  @!P1 ST.E desc[UR44][R8.64], R0 ;  /* 0x0000000008009985 */ /* 0x0011e8000c10192c */
[----:B-1----:R0:W-:Y:S02]  /*9fc0*/  @!P0 ST.E desc[UR44][R10.64], R165 ;  /* 0x000000a50a008985 */ /* 0x0021e4000c10192c */
.L_x_4246:
[----:B------:R-:W1:Y:S01]  /*9fd0*/  LDC R84, c[0x0][0xce8] ;  /* 0x00033a00ff547b82 */ /* 0x000e620000000800 */
[----:B------:R-:W-:Y:S01]  /*9fe0*/  ULDC UR10, c[0x0][0xbc8] ;  /* 0x0002f200000a7ab9 */ /* 0x000fe20000000800 */
[----:B------:R-:W-:Y:S01]  /*9ff0*/  ULDC.64 UR6, c[0x0][0xba0] ;  /* 0x0002e80000067ab9 */ /* 0x000fe20000000a00 */
[----:B------:R-:W-:Y:S01]  /*a000*/  ISETP.GE.AND P0, PT, R192, UR10, PT ;  /* 0x0000000ac0007c0c */ /* 0x000fe2000bf06270 */
[----:B------:R-:W-:Y:S01]  /*a010*/  IMAD.U32 R87, RZ, RZ, UR42 ;  /* 0x0000002aff577e24 */ /* 0x000fe2000f8e00ff */
[----:B------:R-:W-:Y:S01]  /*a020*/  ISETP.GE.AND P1, PT, R16, UR10, PT ;  /* 0x0000000a10007c0c */ /* 0x000fe2000bf26270 */
[----:B0-----:R0:W5:Y:S01]  /*a030*/  LD.E.128 R8, desc[UR44][R176.64] ;  /* 0x0000002cb0087980 */ /* 0x001162000c101d00 */
[----:B------:R-:W-:-:S03]  /*a040*/  SEL R7, RZ, 0xffffffff, P0 ;  /* 0xffffffffff077807 */ /* 0x000fc60000000000 */
[----:B------:R-:W5:Y:S01]  /*a050*/  LD.E.128 R12, desc[UR44][R12.64] ;  /* 0x0000002c0c0c7980 */ /* 0x000f62000c101d00 */
[----:B------:R-:W-:Y:S01]  /*a060*/  SEL R0, RZ, 0x1, P1 ;  /* 0x00000001ff007807 */ /* 0x000fe20000800000 */
[----:B------:R-:W-:Y:S01]  /*a070*/  IMAD.SHL.U32 R7, R7, 0x2, RZ ;  /* 0x0000000207077824 */ /* 0x000fe200078e00ff */
[----:B------:R-:W-:Y:S01]  /*a080*/  ULDC.64 UR8, c[0x0][0xb80] ;  /* 0x0002e00000087ab9 */ /* 0x000fe20000000a00 */
[----:B------:R-:W5:Y:S04]  /*a090*/  LD.E.128 R24, desc[UR44][R24.64] ;  /* 0x0000002c18187980 */ /* 0x000f68000c101d00 */
[----:B------:R-:W5:Y:S04]  /*a0a0*/  LD.E.128 R28, desc[UR44][R28.64] ;  /* 0x0000002c1c1c7980 */ /* 0x000f68000c101d00 */
[----:B------:R-:W5:Y:S01]  /*a0b0*/  LD.E.128 R32, desc[UR44][R32.64] ;  /* 0x0000002c20207980 */ /* 0x000f62000c101d00 */
[----:B-1----:R-:W-:-:S02]  /*a0c0*/  ISETP.NE.AND P2, PT, R84, 0x1, PT ;  /* 0x000000015400780c */ /* 0x002fc40003f45270 */
[----:B------:R-:W-:Y:S01]  /*a0d0*/  ISETP.GE.AND P0, PT, R191, UR10, PT ;  /* 0x0000000abf007c0c */ /* 0x000fe2000bf06270 */
[----:B------:R-:W-:Y:S01]  /*a0e0*/  IMAD R5, R21, UR6, RZ ;  /* 0x0000000615057c24 */ /* 0x000fe2000f8e02ff */
[----:B------:R-:W-:Y:S01]  /*a0f0*/  LOP3.LUT R0, R7, 0x2, R0, 0xe2, !PT ;  /* 0x0000000207007812 */ /* 0x000fe200078ee200 */
[----:B------:R-:W5:Y:S01]  /*a100*/  LD.E.128 R36, desc[UR44][R36.64] ;  /* 0x0000002c24247980 */ /* 0x000f62000c101d00 */
[----:B------:R-:W-:-:S03]  /*a110*/  SEL R7, RZ, 0xffffffff, P0 ;  /* 0xffffffffff077807 */ /* 0x000fc60000000000 */
[----:B------:R-:W5:Y:S04]  /*a120*/  LD.E.128 R40, desc[UR44][R40.64] ;  /* 0x0000002c28287980 */ /* 0x000f68000c101d00 */
[----:B------:R-:W1:Y:S01]  /*a130*/  @P2 LDC R83, c[0x0][0xcec] ;  /* 0x00033b00ff532b82 */ /* 0x000e620000000800 */
[C---:B------:R-:W-:Y:S01]  /*a140*/  IMAD R21, R4.reuse, UR7, R5 ;  /* 0x0000000704157c24 */ /* 0x040fe2000f8e0205 */
[----:B------:R-:W5:Y:S01]  /*a150*/  LD.E.128 R44, desc[UR44][R44.64] ;  /* 0x0000002c2c2c7980 */ /* 0x000f62000c101d00 */
[----:B------:R-:W-:Y:S01]  /*a160*/  IMAD.WIDE.U32 R4, R4, UR6, RZ ;  /* 0x0000000604047c25 */ /* 0x000fe2000f8e00ff */
[----:B------:R-:W-:Y:S02]  /*a170*/  ULDC.64 UR6, c[0x0][0xbe8] ;  /* 0x0002fa0000067ab9 */ /* 0x000fe40000000a00 */
[----:B------:R-:W5:Y:S02]  /*a180*/  LD.E.128 R48, desc[UR44][R48.64] ;  /* 0x0000002c30307980 */ /* 0x000f64000c101d00 */
[----:B------:R-:W2:Y:S01]  /*a190*/  @P2 LDC R85, c[0x0][0xcf0] ;  /* 0x00033c00ff552b82 */ /* 0x000ea20000000800 */
[----:B------:R-:W-:Y:S01]  /*a1a0*/  IMAD.SHL.U32 R7, R7, 0x4, RZ ;  /* 0x0000000407077824 */ /* 0x000fe200078e00ff */
[----:B------:R-:W-:Y:S01]  /*a1b0*/  ISETP.GE.AND P0, PT, R190, UR10, PT ;  /* 0x0000000abe007c0c */ /* 0x000fe2000bf06270 */
[----:B------:R-:W-:Y:S01]  /*a1c0*/  IMAD R20, R80, UR6, RZ ;  /* 0x0000000650147c24 */ /* 0x000fe2000f8e02ff */
[----:B------:R-:W5:Y:S01]  /*a1d0*/  LD.E.128 R52, desc[UR44][R52.64] ;  /* 0x0000002c34347980 */ /* 0x000f62000c101d00 */
[----:B------:R-:W-:Y:S01]  /*a1e0*/  IMAD.IADD R5, R5, 0x1, R21 ;  /* 0x0000000105057824 */ /* 0x000fe200078e0215 */
[----:B------:R-:W-:Y:S01]  /*a1f0*/  LOP3.LUT R7, R7, 0x4, R0, 0xe2, !PT ;  /* 0x0000000407077812 */ /* 0x000fe200078ee200 */
[----:B------:R-:W-:Y:S01]  /*a200*/  IMAD R21, R187, UR7, R20 ;  /* 0x00000007bb157c24 */ /* 0x000fe2000f8e0214 */
[----:B------:R-:W-:Y:S01]  /*a210*/  SEL R20, RZ, 0xffffffff, P0 ;  /* 0xffffffffff147807 */ /* 0x000fe20000000000 */
[----:B------:R-:W-:Y:S01]  /*a220*/  IMAD R0, R194, 0x20, R195 ;  /* 0x00000020c2007824 */ /* 0x000fe200078e02c3 */
[----:B------:R-:W-:Y:S01]  /*a230*/  ISETP.GE.AND P0, PT, R189, UR10, PT ;  /* 0x0000000abd007c0c */ /* 0x000fe2000bf06270 */
[----:B------:R-:W-:Y:S01]  /*a240*/  IMAD.WIDE.U32 R4, R187, UR6, R4 ;  /* 0x00000006bb047c25 */ /* 0x000fe2000f8e0004 */
[----:B------:R-:W-:Y:S01]  /*a250*/  ULDC.64 UR6, c[0x0][0xbf0] ;  /* 0x0002fc0000067ab9 */ /* 0x000fe20000000a00 */
[----:B------:R-:W5:Y:S02]  /*a260*/  LD.E.128 R56, desc[UR44][R56.64] ;  /* 0x0000002c38387980 */ /* 0x000f64000c101d00 */
[----:B------:R-:W-:-:S02]  /*a270*/  IMAD R82, R87, 0x40, R0 ;  /* 0x0000004057527824 */ /* 0x000fc400078e0200 */
[----:B------:R-:W-:Y:S01]  /*a280*/  IMAD.IADD R5, R5, 0x1, R21 ;  /* 0x0000000105057824 */ /* 0x000fe200078e0215 */
[----:B------:R-:W-:Y:S01]  /*a290*/  SEL R21, RZ, 0xffffffff, P0 ;  /* 0xffffffffff157807 */ /* 0x000fe20000000000 */
[----:B------:R-:W-:Y:S01]  /*a2a0*/  IMAD.SHL.U32 R20, R20, 0x8, RZ ;  /* 0x0000000814147824 */ /* 0x000fe200078e00ff */
[----:B------:R-:W5:Y:S01]  /*a2b0*/  LD.E.128 R60, desc[UR44][R60.64] ;  /* 0x0000002c3c3c7980 */ /* 0x000f62000c101d00 */
[----:B------:R-:W-:Y:S02]  /*a2c0*/  IMAD R80, R193, UR6, RZ ;  /* 0x00000006c1507c24 */ /* 0x000fe4000f8e02ff */
[----:B-1----:R-:W-:Y:S01]  /*a2d0*/  @P2 IMAD.HI.U32 R0, R82, R83, RZ ;  /* 0x0000005352002227 */ /* 0x002fe200078e00ff */
[----:B------:R-:W-:Y:S01]  /*a2e0*/  LOP3.LUT R20, R20, 0x8, R7, 0xe2, !PT ;  /* 0x0000000814147812 */ /* 0x000fe200078ee207 */
[----:B------:R-:W5:Y:S02]  /*a2f0*/  LD.E.128 R64, desc[UR44][R64.64] ;  /* 0x0000002c40407980 */ /* 0x000f64000c101d00 */
[----:B------:R-:W-:-:S02]  /*a300*/  IMAD.SHL.U32 R83, R21, 0x10, RZ ;  /* 0x0000001015537824 */ /* 0x000fc400078e00ff */
[----:B------:R-:W-:Y:S01]  /*a310*/  IMAD.MOV.U32 R7, RZ, RZ, R82 ;  /* 0x000000ffff077224 */ /* 0x000fe200078e0052 */
[----:B--2---:R-:W-:Y:S01]  /*a320*/  @P2 SHF.R.U32.HI R7, RZ, R85, R0 ;  /* 0x00000055ff072219 */ /* 0x004fe20000011600 */
[C---:B------:R-:W-:Y:S01]  /*a330*/  IMAD R21, R81.reuse, UR7, R80 ;  /* 0x0000000751157c24 */ /* 0x040fe2000f8e0250 */
[----:B------:R-:W5:Y:S01]  /*a340*/  LD.E.128 R68, desc[UR44][R68.64] ;  /* 0x0000002c44447980 */ /* 0x000f62000c101d00 */
[----:B------:R-:W-:Y:S01]  /*a350*/  IMAD.WIDE.U32 R4, R81, UR6, R4 ;  /* 0x0000000651047c25 */ /* 0x000fe2000f8e0004 */
[----:B------:R-:W-:Y:S01]  /*a360*/  ISETP.GE.AND P0, PT, R188, UR10, PT ;  /* 0x0000000abc007c0c */ /* 0x000fe2000bf06270 */
[----:B------:R-:W-:Y:S01]  /*a370*/  ULDC.64 UR6, c[0x0][0xbe0] ;  /* 0x0002f80000067ab9 */ /* 0x000fe20000000a00 */
[----:B------:R-:W5:Y:S01]  /*a380*/  LD.E.128 R72, desc[UR44][R72.64] ;  /* 0x0000002c48487980 */ /* 0x000f62000c101d00 */
[----:B------:R-:W-:Y:S01]  /*a390*/  IMAD.IADD R5, R5, 0x1, R21 ;  /* 0x0000000105057824 */ /* 0x000fe200078e0215 */
[--C-:B------:R-:W-:Y:S01]  /*a3a0*/  SHF.R.S32.HI R21, RZ, 0x1f, R7.reuse ;  /* 0x0000001fff157819 */ /* 0x100fe20000011407 */
[----:B------:R-:W-:Y:S01]  /*a3b0*/  IMAD.MOV R81, RZ, RZ, -R7 ;  /* 0x000000ffff517224 */ /* 0x000fe200078e0a07 */
[----:B------:R-:W-:Y:S01]  /*a3c0*/  SEL R0, RZ, 0xffffffff, P0 ;  /* 0xffffffffff007807 */ /* 0x000fe20000000000 */
[----:B------:R-:W5:Y:S01]  /*a3d0*/  LD.E.128 R76, desc[UR44][R76.64] ;  /* 0x0000002c4c4c7980 */ /* 0x000f62000c101d00 */
[----:B------:R-:W-:Y:S01]  /*a3e0*/  LOP3.LUT R20, R83, 0x10, R20, 0xe2, !PT ;  /* 0x0000001053147812 */ /* 0x000fe200078ee214 */
[----:B------:R-:W-:Y:S01]  /*a3f0*/  IMAD R80, R21, UR6, RZ ;  /* 0x0000000615507c24 */ /* 0x000fe2000f8e02ff */
[----:B------:R-:W-:Y:S01]  /*a400*/  ISETP.GE.AND P0, PT, R199, UR10, PT ;  /* 0x0000000ac7007c0c */ /* 0x000fe2000bf06270 */
[----:B------:R-:W-:Y:S01]  /*a410*/  IMAD R21, R84, R81, R82 ;  /* 0x0000005154157224 */ /* 0x000fe200078e0252 */
[----:B------:R-:W-:Y:S01]  /*a420*/  @!PT LDS RZ, [RZ] ;  /* 0x00000000fffff984 */ /* 0x000fe20000000800 */
[----:B------:R-:W-:Y:S01]  /*a430*/  @!PT LDS RZ, [RZ] ;  /* 0x00000000fffff984 */ /* 0x000fe20000000800 */
[----:B------:R-:W-:Y:S01]  /*a440*/  @!PT LDS RZ, [RZ] ;  /* 0x00000000fffff984 */ /* 0x000fe20000000800 */
[----:B------:R-:W-:Y:S01]  /*a450*/  @!PT LDS RZ, [RZ] ;  /* 0x00000000fffff984 */ /* 0x000fe20000000800 */
[----:B------:R1:W-:Y:S06]  /*a460*/  MEMBAR.ALL.CTA ;  /* 0x0000000000007992 */ /* 0x0003ec0000008000 */
[----:B-1----:R-:W1:Y:S01]  /*a470*/  FENCE.VIEW.ASYNC.S ;  /* 0x00000000000073c6 */ /* 0x002e620000000000 */
[----:B------:R-:W-:Y:S01]  /*a480*/  IMAD.SHL.U32 R83, R0, 0x20, RZ ;  /* 0x0000002000537824 */ /* 0x000fe200078e00ff */
[----:B------:R-:W-:Y:S01]  /*a490*/  BSSY B1, `(.L_x_4247) ;  /* 0x000003b000017945 */ /* 0x000fe20003800000 */
[C---:B------:R-:W-:Y:S01]  /*a4a0*/  IMAD R81, R7.reuse, UR7, R80 ;  /* 0x0000000707517c24 */ /* 0x040fe2000f8e0250 */
[----:B------:R-:W-:Y:S01]  /*a4b0*/  SHF.R.S32.HI R0, RZ, 0x1f, R21 ;  /* 0x0000001fff007819 */ /* 0x000fe20000011415 */
[----:B------:R-:W-:Y:S01]  /*a4c0*/  IMAD.WIDE.U32 R4, R7, UR6, R4 ;  /* 0x0000000607047c25 */ /* 0x000fe2000f8e0004 */
[----:B------:R-:W-:Y:S01]  /*a4d0*/  ULDC.64 UR6, c[0x0][0xbd8] ;  /* 0x0002f60000067ab9 */ /* 0x000fe20000000a00 */
[----:B------:R-:W-:-:S02]  /*a4e0*/  SEL R7, RZ, 0x40, P0 ;  /* 0x00000040ff077807 */ /* 0x000fc40000000000 */
[----:B------:R-:W-:Y:S01]  /*a4f0*/  IMAD.U32 R88, RZ, RZ, UR42 ;  /* 0x0000002aff587e24 */ /* 0x000fe2000f8e00ff */
[----:B------:R-:W-:Y:S01]  /*a500*/  ISETP.GE.AND P0, PT, R198, UR10, PT ;  /* 0x0000000ac6007c0c */ /* 0x000fe2000bf06270 */
[----:B------:R-:W-:Y:S01]  /*a510*/  IMAD.IADD R5, R5, 0x1, R81 ;  /* 0x0000000105057824 */ /* 0x000fe200078e0251 */
[----:B------:R-:W-:Y:S01]  /*a520*/  LOP3.LUT R20, R83, 0x20, R20, 0xe2, !PT ;  /* 0x0000002053147812 */ /* 0x000fe200078ee214 */
[----:B------:R-:W-:Y:S02]  /*a530*/  IMAD R0, R0, UR6, RZ ;  /* 0x0000000600007c24 */ /* 0x000fe4000f8e02ff */
[----:B------:R-:W-:Y:S01]  /*a540*/  IMAD R89, R3, R84, RZ ;  /* 0x0000005403597224 */ /* 0x000fe200078e02ff */
[----:B------:R-:W-:Y:S01]  /*a550*/  LOP3.LUT R7, R20, R7, RZ, 0xfc, !PT ;  /* 0x0000000714077212 */ /* 0x000fe200078efcff */
[----:B------:R-:W-:Y:S02]  /*a560*/  IMAD R88, R88, 0x40, R195 ;  /* 0x0000004058587824 */ /* 0x000fe400078e02c3 */
[C---:B------:R-:W-:Y:S01]  /*a570*/  IMAD R3, R21.reuse, UR7, R0 ;  /* 0x0000000715037c24 */ /* 0x040fe2000f8e0200 */
[----:B------:R-:W-:Y:S01]  /*a580*/  SEL R0, RZ, 0x80, P0 ;  /* 0x00000080ff007807 */ /* 0x000fe20000000000 */
[----:B------:R-:W-:Y:S01]  /*a590*/  IMAD.WIDE.U32 R4, R21, UR6, R4 ;  /* 0x0000000615047c25 */ /* 0x000fe2000f8e0004 */
[----:B------:R-:W-:Y:S01]  /*a5a0*/  UIADD3 UR6, UR40, 0x38820, URZ ;  /* 0x0003882028067890 */ /* 0x000fe2000fffe03f */
[----:B------:R-:W-:-:S02]  /*a5b0*/  ISETP.GE.AND P0, PT, R88, R89, PT ;  /* 0x000000595800720c */ /* 0x000fc40003f06270 */
[----:B------:R-:W-:Y:S01]  /*a5c0*/  IMAD.IADD R3, R5, 0x1, R3 ;  /* 0x0000000105037824 */ /* 0x000fe200078e0203 */
[----:B------:R-:W-:Y:S01]  /*a5d0*/  UPRMT UR6, URZ, 0x654, UR6 ;  /* 0x000006543f067896 */ /* 0x000fe20008000006 */
[C---:B------:R-:W-:Y:S02]  /*a5e0*/  LEA R86, P1, R4.reuse, UR8, 0x1 ;  /* 0x0000000804567c11 */ /* 0x040fe4000f8208ff */
[----:B------:R-:W-:Y:S02]  /*a5f0*/  LOP3.LUT R0, R7, R0, RZ, 0xfc, !PT ;  /* 0x0000000007007212 */ /* 0x000fe400078efcff */
[----:B------:R-:W-:Y:S01]  /*a600*/  LEA.HI.X R87, R4, UR9, R3, 0x1, P1 ;  /* 0x0000000904577c11 */ /* 0x000fe200088f0c03 */
[----:B-1----:R0:W1:Y:S03]  /*a610*/  SHFL.IDX PT, R20, R86, RZ, 0x181f ;  /* 0x00181fff56147589 */ /* 0x00206600000e0000 */
[----:B------:R-:W-:Y:S01]  /*a620*/  SYNCS.ARRIVE.TRANS64.RED.A1T0 RZ, [UR6], RZ ;  /* 0x000000ffffff79a7 */ /* 0x000fe20008100406 */
[----:B------:R0:W2:Y:S01]  /*a630*/  SHFL.IDX PT, R21, R87, RZ, 0x181f ;  /* 0x00181fff57157589 */ /* 0x0000a200000e0000 */
[----:B------:R-:W-:Y:S05]  /*a640*/  @P0 BRA `(.L_x_4248) ;  /* 0x00000000007c0947 */ /* 0x000fea0003800000 */
        /* <DEDUP_REMOVED lines=31> */
.L_x_4248:
[----:B------:R-:W-:Y:S05]  /*a840*/  BSYNC B1 ;  /* 0x0000000000017941 */ /* 0x000fea0003800000 */
.L_x_4247:
[----:B------:R-:W-:Y:S01]  /*a850*/  VIADD R3, R88, 0x20 ;  /* 0x0000002058037836 */ /* 0x000fe20000000000 */
[----:B---3-5:R4:W3:Y:S04]  /*a860*/  SHFL.IDX PT, R9, R87, 0x1, 0x181f ;  /* 0x00381f0057097f89 */ /* 0x0288e800000e0000 */
        /* <DEDUP_REMOVED lines=10> */
[----:B-1----:R-:W-:Y:S01]  /*a910*/  @!P3 LEA R20, P6, R191, R8, 0x1 ;  /* 0x00000008bf14b211 */ /* 0x002fe200078c08ff */
[----:B------:R0:W-:Y:S01]  /*a920*/  @!P0 ST.E.128 desc[UR44][R4.64], R12 ;  /* 0x0000000c04008985 */ /* 0x0001e2000c101d2c */
[----:B------:R-:W-:Y:S02]  /*a930*/  ISETP.GE.AND P0, PT, R188, UR10, PT ;  /* 0x0000000abc007c0c */ /* 0x000fe4000bf06270 */
[----:B------:R-:W-:Y:S02]  /*a940*/  @!P5 LEA.HI.X R11, R192, R9, R209, 0x1, P4 ;  /* 0x00000009c00bd211 */ /* 0x000fe400020f0cd1 */
[----:B------:R-:W-:-:S02]  /*a950*/  LOP3.LUT P4, RZ, R7, 0x40, RZ, 0xc0, !PT ;  /* 0x0000004007ff7812 */ /* 0x000fc4000788c0ff */
[----:B--2---:R-:W-:Y:S01]  /*a960*/  @!P3 LEA.HI.X R21, R191, R9, R208, 0x1, P6 ;  /* 0x00000009bf15b211 */ /* 0x004fe200030f0cd0 */
        /* <DEDUP_REMOVED lines=20> */
.L_x_4244:
[----:B------:R-:W0:Y:S01]  /*aab0*/  LDC.64 R8, c[0x0][0xd00] ;  /* 0x00034000ff087b82 */ /* 0x000e220000000a00 */
[C---:B------:R-:W-:Y:S01]  /*aac0*/  IMAD.SHL.U32 R5, R186.reuse, 0x4, RZ ;  /* 0x00000004ba057824 */ /* 0x040fe200078e00ff */
[----:B------:R-:W-:Y:S01]  /*aad0*/  SHF.L.U64.HI R0, R186, 0x2, R193 ;  /* 0x00000002ba007819 */ /* 0x000fe200000102c1 */
[----:B------:R-:W-:Y:S01]  /*aae0*/  ULDC.64 UR6, c[0x0][0xd08] ;  /* 0x0003420000067ab9 */ /* 0x000fe20000000a00 */
[----:B------:R-:W-:-:S04]  /*aaf0*/  IMAD.MOV.U32 R3, RZ, RZ, RZ ;  /* 0x000000ffff037224 */ /* 0x000fc800078e00ff */
[----:B------:R-:W1:Y:S01]  /*ab00*/  LDC R25, c[0x0][0xce8] ;  /* 0x00033a00ff197b82 */ /* 0x000e620000000800 */
[----:B0-----:R-:W-:Y:S02]  /*ab10*/  ISETP.NE.U32.AND P0, PT, R8, RZ, PT ;  /* 0x000000ff0800720c */ /* 0x001fe40003f05070 */
        /* <DEDUP_REMOVED lines=11> */
[----:B------:R-:W-:Y:S01]  /*abd0*/  ISETP.GE.AND P2, PT, R202, 0x40, PT ;  /* 0x00000040ca00780c */ /* 0x000fe20003f46270 */
[----:B-1----:R-:W-:-:S12]  /*abe0*/  @P1 BRA `(.L_x_4250) ;  /* 0x0000000000101947 */ /* 0x002fd80003800000 */
[----:B------:R-:W-:Y:S05]  /*abf0*/  @!P0 BRA `(.L_x_4250) ;  /* 0x00000000000c8947 */ /* 0x000fea0003800000 */
[----:B0-----:R-:W2:Y:S04]  /*ac00*/  LDG.E R5, desc[UR44][R8.64] ;  /* 0x0000002c08057981 */ /* 0x001ea8000c1e1900 */
[----:B-----5:R-:W2:Y:S02]  /*ac10*/  LDG.E R0, desc[UR44][R8.64+0x4] ;  /* 0x0000042c08007981 */ /* 0x020ea4000c1e1900 */
[----:B--2---:R-:W-:-:S07]  /*ac20*/  IMAD.IADD R0, R0, 0x1, -R5 ;  /* 0x0000000100007824 */ /* 0x004fce00078e0a05 */
.L_x_4250:
[----:B------:R-:W-:Y:S01]  /*ac30*/  BSSY B1, `(.L_x_4251) ;  /* 0x000002f000017945 */ /* 0x000fe20003800000 */
[----:B------:R-:W-:Y:S02]  /*ac40*/  SHF.R.S32.HI R13, RZ, 0x1f, R187 ;  /* 0x0000001fff0d7819 */ /* 0x000fe400000114bb */
[----:B------:R-:W-:Y:S02]  /*ac50*/  SEL R15, R186, RZ, !P0 ;  /* 0x000000ffba0f7207 */ /* 0x000fe40004000000 */
[----:B------:R-:W-:Y:S02]  /*ac60*/  SEL R193, R193, RZ, !P0 ;  /* 0x000000ffc1c17207 */ /* 0x000fe40004000000 */
[----:B-----5:R-:W-:Y:S01]  /*ac70*/  SHF.R.S32.HI R12, RZ, 0x1f, R3 ;  /* 0x0000001fff0c7819 */ /* 0x020fe20000011403 */
[----:B------:R-:W-:Y:S06]  /*ac80*/  @P2 BRA `(.L_x_4252) ;  /* 0x0000000000a42947 */ /* 0x000fec0003800000 */
[----:B0-----:R-:W0:Y:S01]  /*ac90*/  S2R R5, SR_TID.X ;  /* 0x0000000000057919 */ /* 0x001e220000002100 */
[----:B------:R-:W1:Y:S01]  /*aca0*/  LDC R11, c[0x0][0xce8] ;  /* 0x00033a00ff0b7b82 */ /* 0x000e620000000800 */
[----:B------:R-:W-:-:S04]  /*acb0*/  IMAD.U32 R4, RZ, RZ, UR42 ;  /* 0x0000002aff047e24 */ /* 0x000fc8000f8e00ff */
[----:B0-----:R-:W-:Y:S02]  /*acc0*/  IMAD R4, R4, 0x40, R5 ;  /* 0x0000004004047824 */ /* 0x001fe400078e0205 */
[----:B-1----:R-:W-:Y:S02]  /*acd0*/  IMAD R5, R0, R11, RZ ;  /* 0x0000000b00057224 */ /* 0x002fe400078e02ff */
        /* <DEDUP_REMOVED lines=11> */
[----:B------:R-:W1:Y:S01]  /*ad90*/  @P0 LDC R21, c[0x0][0xcf0] ;  /* 0x00033c00ff150b82 */ /* 0x000e620000000800 */
[----:B0-----:R-:W-:-:S04]  /*ada0*/  @P0 IMAD.HI.U32 R8, R14, R9, RZ ;  /* 0x000000090e080227 */ /* 0x001fc800078e00ff */
[----:B------:R-:W-:Y:S01]  /*adb0*/  IMAD R9, R187, UR7, R10 ;  /* 0x00000007bb097c24 */ /* 0x000fe2000f8e020a */
[----:B------:R-:W-:Y:S01]  /*adc0*/  ULDC.64 UR6, c[0x0][0xc98] ;  /* 0x0003260000067ab9 */ /* 0x000fe20000000a00 */
[----:B-1----:R-:W-:Y:S02]  /*add0*/  @P0 SHF.R.U32.HI R7, RZ, R21, R8 ;  /* 0x00000015ff070219 */ /* 0x002fe40000011608 */
        /* <DEDUP_REMOVED lines=20> */
.L_x_4252:
[----:B------:R-:W-:Y:S05]  /*af20*/  BSYNC B1 ;  /* 0x0000000000017941 */ /* 0x000fea0003800000 */
.L_x_4251:
[----:B------:R-:W-:Y:S01]  /*af30*/  ISETP.NE.AND P0, PT, R25, 0x1, PT ;  /* 0x000000011900780c */ /* 0x000fe20003f05270 */
[----:B------:R-:W-:Y:S01]  /*af40*/  ULDC.64 UR6, c[0x0][0xba0] ;  /* 0x0002e80000067ab9 */ /* 0x000fe20000000a00 */
[----:B------:R-:W-:Y:S01]  /*af50*/  ULDC UR8, c[0x0][0xbc8] ;  /* 0x0002f20000087ab9 */ /* 0x000fe20000000800 */
[----:B01----:R-:W-:Y:S01]  /*af60*/  IMAD R8, R12, UR6, RZ ;  /* 0x000000060c087c24 */ /* 0x003fe2000f8e02ff */
[----:B------:R-:W-:Y:S01]  /*af70*/  ISETP.GE.AND P1, PT, R192, UR8, PT ;  /* 0x00000008c0007c0c */ /* 0x000fe2000bf26270 */
[C---:B------:R-:W-:Y:S01]  /*af80*/  IMAD.WIDE.U32 R4, R3.reuse, UR6, RZ ;  /* 0x0000000603047c25 */ /* 0x040fe2000f8e00ff */
[----:B------:R-:W-:Y:S01]  /*af90*/  ISETP.GE.AND P2, PT, R16, UR8, PT ;  /* 0x0000000810007c0c */ /* 0x000fe2000bf46270 */
[----:B------:R-:W-:Y:S01]  /*afa0*/  BSSY B1, `(.L_x_4253) ;  /* 0x0000066000017945 */ /* 0x000fe20003800000 */
[----:B------:R-:W-:Y:S01]  /*afb0*/  SEL R9, RZ, 0xffffffff, P1 ;  /* 0xffffffffff097807 */ /* 0x000fe20000800000 */
[----:B------:R-:W-:Y:S01]  /*afc0*/  IMAD R3, R3, UR7, R8 ;  /* 0x0000000703037c24 */ /* 0x000fe2000f8e0208 */
[----:B------:R-:W-:Y:S01]  /*afd0*/  ULDC.64 UR6, c[0x0][0xbe8] ;  /* 0x0002fa0000067ab9 */ /* 0x000fe20000000a00 */
[----:B------:R-:W-:Y:S01]  /*afe0*/  IMAD R7, R194, 0x20, R195 ;  /* 0x00000020c2077824 */ /* 0x000fe200078e02c3 */
[----:B------:R-:W-:Y:S01]  /*aff0*/  ISETP.GE.AND P1, PT, R191, UR8, PT ;  /* 0x00000008bf007c0c */ /* 0x000fe2000bf26270 */
[----:B------:R-:W0:Y:S01]  /*b000*/  @P0 LDC R11, c[0x0][0xcec] ;  /* 0x00033b00ff0b0b82 */ /* 0x000e220000000800 */
[----:B------:R-:W-:-:S02]  /*b010*/  IMAD.U32 R10, RZ, RZ, UR42 ;  /* 0x0000002aff0a7e24 */ /* 0x000fc4000f8e00ff */
[----:B------:R-:W-:Y:S02]  /*b020*/  IMAD R8, R13, UR6, RZ ;  /* 0x000000060d087c24 */ /* 0x000fe4000f8e02ff */
[----:B------:R-:W-:Y:S01]  /*b030*/  IMAD.IADD R5, R5, 0x1, R3 ;  /* 0x0000000105057824 */ /* 0x000fe200078e0203 */
[----:B------:R-:W-:Y:S01]  /*b040*/  LEA R10, R10, R7, 0x6 ;  /* 0x000000070a0a7211 */ /* 0x000fe200078e30ff */
[----:B------:R-:W-:Y:S01]  /*b050*/  IMAD R3, R187, UR7, R8 ;  /* 0x00000007bb037c24 */ /* 0x000fe2000f8e0208 */
[----:B------:R-:W1:Y:S01]  /*b060*/  @P0 LDC R12, c[0x0][0xcf0] ;  /* 0x00033c00ff0c0b82 */ /* 0x000e620000000800 */
[----:B------:R-:W-:Y:S01]  /*b070*/  SEL R7, RZ, 0xffffffff, P1 ;  /* 0xffffffffff077807 */ /* 0x000fe20000800000 */
[----:B------:R-:W-:Y:S01]  /*b080*/  IMAD.SHL.U32 R9, R9, 0x2, RZ ;  /* 0x0000000209097824 */ /* 0x000fe200078e00ff */
[----:B------:R-:W-:Y:S01]  /*b090*/  SEL R8, RZ, 0x1, P2 ;  /* 0x00000001ff087807 */ /* 0x000fe20001000000 */
[----:B------:R-:W-:Y:S01]  /*b0a0*/  IMAD.WIDE.U32 R4, R187, UR6, R4 ;  /* 0x00000006bb047c25 */ /* 0x000fe2000f8e0004 */
[----:B------:R-:W-:Y:S01]  /*b0b0*/  ULDC.64 UR6, c[0x0][0xbf0] ;  /* 0x0002fc0000067ab9 */ /* 0x000fe20000000a00 */
[----:B------:R-:W-:-:S02]  /*b0c0*/  ISETP.GE.AND P1, PT, R190, UR8, PT ;  /* 0x00000008be007c0c */ /* 0x000fc4000bf26270 */
[----:B------:R-:W-:Y:S01]  /*b0d0*/  IMAD.SHL.U32 R7, R7, 0x4, RZ ;  /* 0x0000000407077824 */ /* 0x000fe200078e00ff */
[----:B------:R-:W-:Y:S01]  /*b0e0*/  LOP3.LUT R8, R9, 0x2, R8, 0xe2, !PT ;  /* 0x0000000209087812 */ /* 0x000fe200078ee208 */
[----:B------:R-:W-:Y:S01]  /*b0f0*/  IMAD.IADD R5, R5, 0x1, R3 ;  /* 0x0000000105057824 */ /* 0x000fe200078e0203 */
[----:B------:R-:W-:Y:S01]  /*b100*/  SEL R13, RZ, 0xffffffff, P1 ;  /* 0xffffffffff0d7807 */ /* 0x000fe20000800000 */
[----:B------:R-:W-:Y:S01]  /*b110*/  IMAD R3, R193, UR6, RZ ;  /* 0x00000006c1037c24 */ /* 0x000fe2000f8e02ff */
[----:B------:R-:W-:Y:S01]  /*b120*/  LOP3.LUT R8, R7, 0x4, R8, 0xe2, !PT ;  /* 0x0000000407087812 */ /* 0x000fe200078ee208 */
[----:B------:R-:W-:Y:S01]  /*b130*/  IMAD.WIDE.U32 R4, R15, UR6, R4 ;  /* 0x000000060f047c25 */ /* 0x000fe2000f8e0004 */
[----:B------:R-:W-:-:S03]  /*b140*/  ISETP.GE.AND P2, PT, R198, UR8, PT ;  /* 0x00000008c6007c0c */ /* 0x000fc6000bf46270 */
[----:B0-----:R-:W-:-:S04]  /*b150*/  @P0 IMAD.HI.U32 R7, R10, R11, RZ ;  /* 0x0000000b0a070227 */ /* 0x001fc800078e00ff */
[----:B------:R-:W-:Y:S01]  /*b160*/  IMAD R9, R15, UR7, R3 ;  /* 0x000000070f097c24 */ /* 0x000fe2000f8e0203 */
[----:B------:R-:W-:Y:S01]  /*b170*/  ULDC.64 UR6, c[0x0][0xbe0] ;  /* 0x0002f80000067ab9 */ /* 0x000fe20000000a00 */
[----:B------:R-:W-:Y:S01]  /*b180*/  IMAD.MOV.U32 R3, RZ, RZ, R10 ;  /* 0x000000ffff037224 */ /* 0x000fe200078e000a */
[----:B-1----:R-:W-:Y:S01]  /*b190*/  @P0 SHF.R.U32.HI R3, RZ, R12, R7 ;  /* 0x0000000cff030219 */ /* 0x002fe20000011607 */
[----:B------:R-:W-:Y:S01]  /*b1a0*/  IMAD.SHL.U32 R11, R13, 0x8, RZ ;  /* 0x000000080d0b7824 */ /* 0x000fe200078e00ff */
[----:B------:R-:W-:Y:S01]  /*b1b0*/  ISETP.GE.AND P0, PT, R189, UR8, PT ;  /* 0x00000008bd007c0c */ /* 0x000fe2000bf06270 */
[----:B------:R-:W-:Y:S01]  /*b1c0*/  IMAD.IADD R5, R5, 0x1, R9 ;  /* 0x0000000105057824 */ /* 0x000fe200078e0209 */
[--C-:B------:R-:W-:Y:S01]  /*b1d0*/  SHF.R.S32.HI R7, RZ, 0x1f, R3.reuse ;  /* 0x0000001fff077819 */ /* 0x100fe20000011403 */
[----:B------:R-:W-:Y:S01]  /*b1e0*/  IMAD.MOV R9, RZ, RZ, -R3 ;  /* 0x000000ffff097224 */ /* 0x000fe200078e0a03 */
[----:B------:R-:W-:Y:S01]  /*b1f0*/  LOP3.LUT R11, R11, 0x8, R8, 0xe2, !PT ;  /* 0x000000080b0b7812 */ /* 0x000fe200078ee208 */
[----:B------:R-:W-:Y:S01]  /*b200*/  IMAD.WIDE.U32 R4, R3, UR6, R4 ;  /* 0x0000000603047c25 */ /* 0x000fe2000f8e0004 */
[----:B------:R-:W-:-:S02]  /*b210*/  SEL R12, RZ, 0xffffffff, P0 ;  /* 0xffffffffff0c7807 */ /* 0x000fc40000000000 */
[----:B------:R-:W-:Y:S01]  /*b220*/  ISETP.GE.AND P0, PT, R188, UR8, PT ;  /* 0x00000008bc007c0c */ /* 0x000fe2000bf06270 */
[----:B------:R-:W-:Y:S02]  /*b230*/  IMAD R8, R7, UR6, RZ ;  /* 0x0000000607087c24 */ /* 0x000fe4000f8e02ff */
[----:B------:R-:W-:Y:S01]  /*b240*/  IMAD R7, R25, R9, R10 ;  /* 0x0000000919077224 */ /* 0x000fe200078e020a */
[----:B------:R-:W-:Y:S01]  /*b250*/  SEL R10, RZ, 0xffffffff, P0 ;  /* 0xffffffffff0a7807 */ /* 0x000fe20000000000 */
[----:B------:R-:W-:Y:S01]  /*b260*/  IMAD R9, R3, UR7, R8 ;  /* 0x0000000703097c24 */ /* 0x000fe2000f8e0208 */
[----:B------:R-:W-:Y:S01]  /*b270*/  ULDC.64 UR6, c[0x0][0xbd8] ;  /* 0x0002f60000067ab9 */ /* 0x000fe20000000a00 */
[----:B------:R-:W-:Y:S01]  /*b280*/  IMAD.U32 R26, RZ, RZ, UR42 ;  /* 0x0000002aff1a7e24 */ /* 0x000fe2000f8e00ff */
[----:B------:R-:W-:Y:S01]  /*b290*/  SHF.R.S32.HI R3, RZ, 0x1f, R7 ;  /* 0x0000001fff037819 */ /* 0x000fe20000011407 */
[----:B------:R-:W-:Y:S01]  /*b2a0*/  IMAD R27, R0, R25, RZ ;  /* 0x00000019001b7224 */ /* 0x000fe200078e02ff */
[----:B------:R-:W-:Y:S01]  /*b2b0*/  ISETP.GE.AND P0, PT, R199, UR8, PT ;  /* 0x00000008c7007c0c */ /* 0x000fe2000bf06270 */
[----:B------:R-:W-:-:S02]  /*b2c0*/  IMAD.IADD R5, R5, 0x1, R9 ;  /* 0x0000000105057824 */ /* 0x000fc400078e0209 */
[----:B------:R-:W-:Y:S02]  /*b2d0*/  IMAD R0, R3, UR6, RZ ;  /* 0x0000000603007c24 */ /* 0x000fe4000f8e02ff */
[----:B------:R-:W-:Y:S02]  /*b2e0*/  IMAD R26, R26, 0x40, R195 ;  /* 0x000000401a1a7824 */ /* 0x000fe400078e02c3 */
[----:B------:R-:W-:Y:S02]  /*b2f0*/  IMAD.SHL.U32 R12, R12, 0x10, RZ ;  /* 0x000000100c0c7824 */ /* 0x000fe400078e00ff */
[C---:B------:R-:W-:Y:S01]  /*b300*/  IMAD R3, R7.reuse, UR7, R0 ;  /* 0x0000000707037c24 */ /* 0x040fe2000f8e0200 */
[----:B------:R-:W-:Y:S01]  /*b310*/  SEL R0, RZ, 0x40, P0 ;  /* 0x00000040ff007807 */ /* 0x000fe20000000000 */
[----:B------:R-:W-:Y:S01]  /*b320*/  IMAD.WIDE.U32 R4, R7, UR6, R4 ;  /* 0x0000000607047c25 */ /* 0x000fe2000f8e0004 */
[----:B------:R-:W-:Y:S01]  /*b330*/  ISETP.GE.AND P0, PT, R26, R27, PT ;  /* 0x0000001b1a00720c */ /* 0x000fe20003f06270 */
[----:B------:R-:W-:Y:S01]  /*b340*/  ULDC.64 UR6, c[0x0][0xb80] ;  /* 0x0002e00000067ab9 */ /* 0x000fe20000000a00 */
[----:B------:R-:W-:Y:S01]  /*b350*/  LOP3.LUT R11, R12, 0x10, R11, 0xe2, !PT ;  /* 0x000000100c0b7812 */ /* 0x000fe200078ee20b */
[----:B------:R-:W-:Y:S01]  /*b360*/  IMAD.SHL.U32 R10, R10, 0x20, RZ ;  /* 0x000000200a0a7824 */ /* 0x000fe200078e00ff */
[----:B------:R-:W-:Y:S01]  /*b370*/  LEA R7, P1, R4, UR6, 0x1 ;  /* 0x0000000604077c11 */ /* 0x000fe2000f8208ff */
[----:B------:R-:W-:Y:S01]  /*b380*/  IMAD.IADD R3, R5, 0x1, R3 ;  /* 0x0000000105037824 */ /* 0x000fe200078e0203 */
[----:B------:R-:W-:-:S02]  /*b390*/  SEL R5, RZ, 0x80, P2 ;  /* 0x00000080ff057807 */ /* 0x000fc40001000000 */
[----:B------:R-:W-:Y:S01]  /*b3a0*/  LOP3.LUT R11, R10, 0x20, R11, 0xe2, !PT ;  /* 0x000000200a0b7812 */ /* 0x000fe200078ee20b */
[----:B------:R0:W1:Y:S01]  /*b3b0*/  SHFL.IDX PT, R8, R7, RZ, 0x181f ;  /* 0x00181fff07087589 */ /* 0x00006200000e0000 */
[----:B------:R-:W-:Y:S02]  /*b3c0*/  LEA.HI.X R3, R4, UR7, R3, 0x1, P1 ;  /* 0x0000000704037c11 */ /* 0x000fe400088f0c03 */
[----:B------:R-:W-:-:S03]  /*b3d0*/  LOP3.LUT R24, R11, R0, RZ, 0xfc, !PT ;  /* 0x000000000b187212 */ /* 0x000fc600078efcff */
        /* <DEDUP_REMOVED lines=34> */
.L_x_4254:
[----:B------:R-:W-:Y:S05]  /*b600*/  BSYNC B1 ;  /* 0x0000000000017941 */ /* 0x000fea0003800000 */
.L_x_4253:
        /* <DEDUP_REMOVED lines=10> */
[-C--:B-1----:R-:W-:Y:S02]  /*b6b0*/  @!P2 LEA R10, P0, R192, R8.reuse, 0x1 ;  /* 0x00000008c00aa211 */ /* 0x082fe400078008ff */
        /* <DEDUP_REMOVED lines=25> */
.L_x_4249:
[----:B------:R-:W-:Y:S05]  /*b850*/  BSYNC B0 ;  /* 0x0000000000007941 */ /* 0x000fea0003800000 */
.L_x_4243:
[----:B------:R-:W-:Y:S02]  /*b860*/  ULDC UR6, c[0x0][0xd3c] ;  /* 0x00034f0000067ab9 */ /* 0x000fe40000000800 */
[----:B------:R-:W-:-:S06]  /*b870*/  UISETP.GE.AND UP0, UPT, UR5, UR6, UPT ;  /* 0x000000060500728c */ /* 0x000fcc000bf06270 */
[----:B------:R-:W-:-:S13]  /*b880*/  PLOP3.LUT P0, PT, PT, PT, UP0, 0x80, 0x0 ;  /* 0x000000000000781c */ /* 0x000fda0003f0f008 */
[----:B------:R-:W-:Y:S05]  /*b890*/  @!P0 BRA `(.L_x_4255) ;  /* 0xffffff5400c08947 */ /* 0x000fea000383ffff */
[----:B------:R-:W-:Y:S05]  /*b8a0*/  EXIT ;  /* 0x000000000000794d */ /* 0x000fea0003800000 */
.L_x_4209:
        /* <DEDUP_REMOVED lines=16> */
.L_x_4256:
        /* <DEDUP_REMOVED lines=40> */
.L_x_4262:
        /* <DEDUP_REMOVED lines=12> */
.L_x_4261:
[----:B------:R-:W-:Y:S05]  /*bcf0*/  BSYNC B0 ;  /* 0x0000000000007941 */ /* 0x000fea0003800000 */
.L_x_4260:
        /* <DEDUP_REMOVED lines=21> */
.L_x_4258:
        /* <DEDUP_REMOVED lines=15> */
.L_x_4263:
        /* <DEDUP_REMOVED lines=28> */
.L_x_4259:
[----:B------:R-:W-:Y:S01]  /*c100*/  ULDC UR4, c[0x0][0xd3c] ;  /* 0x00034f0000047ab9 */ /* 0x000fe20000000800 */
[----:B------:R-:W-:Y:S02]  /*c110*/  IMAD.MOV.U32 R17, RZ, RZ, RZ ;  /* 0x000000ffff117224 */ /* 0x000fe400078e00ff */
[----:B------:R-:W-:Y:S02]  /*c120*/  IMAD.U32 R16, RZ, RZ, UR6 ;  /* 0x00000006ff107e24 */ /* 0x000fe4000f8e00ff */
[----:B------:R-:W-:Y:S02]  /*c130*/  IMAD.MOV.U32 R18, RZ, RZ, RZ ;  /* 0x000000ffff127224 */ /* 0x000fe400078e00ff */
[----:B------:R-:W-:-:S07]  /*c140*/  IMAD.U32 R19, RZ, RZ, UR4 ;  /* 0x00000004ff137e24 */ /* 0x000fce000f8e00ff */
.L_x_4264:
[----:B------:R-:W-:-:S13]  /*c150*/  ISETP.NE.AND P0, PT, R5, RZ, PT ;  /* 0x000000ff0500720c */ /* 0x000fda0003f05270 */
[----:B------:R-:W0:Y:S01]  /*c160*/  @!P0 S2R R3, SR_CgaCtaId ;  /* 0x0000000000038919 */ /* 0x000e220000008800 */
[----:B------:R-:W-:-:S04]  /*c170*/  @!P0 MOV R0, 0x400 ;  /* 0x0000040000008802 */ /* 0x000fc80000000f00 */
[----:B0-----:R-:W-:-:S05]  /*c180*/  @!P0 LEA R0, R3, R0, 0x18 ;  /* 0x0000000003008211 */ /* 0x001fca00078ec0ff */
[----:B------:R1:W-:Y:S01]  /*c190*/  @!P0 STS.128 [R0+0x388d0], R16 ;  /* 0x0388d01000008388 */ /* 0x0003e20000000c00 */
[----:B------:R-:W-:Y:S06]  /*c1a0*/  BAR.ARV 0x5, 0x180 ;  /* 0x0146000000007b1d */ /* 0x000fec0000002000 */
.L_x_4257:
        /* <DEDUP_REMOVED lines=18> */
[----:B-1----:R-:W-:-:S05]  /*c2d0*/  IMAD.SHL.U32 R0, R5, 0x8, RZ ;  /* 0x0000000805007824 */ /* 0x002fca00078e00ff */
[----:B------:R-:W-:-:S04]  /*c2e0*/  LOP3.LUT R2, R0, 0x1f8, RZ, 0xc0, !PT ;  /* 0x000001f800027812 */ /* 0x000fc800078ec0ff */
[----:B------:R-:W-:Y:S01]  /*c2f0*/  LOP3.LUT R3, R2, 0x38, R5, 0x78, !PT ;  /* 0x0000003802037812 */ /* 0x000fe200078e7805 */
[----:B------:R-:W-:Y:S01]  /*c300*/  IMAD.SHL.U32 R2, R5, 0x10, RZ ;  /* 0x0000001005027824 */ /* 0x000fe200078e00ff */
[----:B------:R-:W-:Y:S02]  /*c310*/  SHF.R.U32.HI R5, RZ, 0x3, R4 ;  /* 0x00000003ff057819 */ /* 0x000fe40000011604 */
[----:B------:R-:W-:Y:S02]  /*c320*/  LOP3.LUT R4, R0, 0x38, RZ, 0xc0, !PT ;  /* 0x0000003800047812 */ /* 0x000fe400078ec0ff */
[----:B------:R-:W-:Y:S02]  /*c330*/  LOP3.LUT R34, R3, 0x200, R0, 0xf8, !PT ;  /* 0x0000020003227812 */ /* 0x000fe400078ef800 */
[----:B------:R-:W-:Y:S02]  /*c340*/  LOP3.LUT R2, R5, 0x70, R2, 0xf8, !PT ;  /* 0x0000007005027812 */ /* 0x000fe400078ef802 */
[----:B------:R-:W-:Y:S01]  /*c350*/  LOP3.LUT R0, R4, 0x40, RZ, 0xfc, !PT ;  /* 0x0000004004007812 */ /* 0x000fe200078efcff */
[----:B------:R-:W-:Y:S01]  /*c360*/  IMAD R25, R34, 0x2, R23 ;  /* 0x0000000222197824 */ /* 0x000fe200078e0217 */
[----:B------:R-:W-:-:S02]  /*c370*/  LOP3.LUT R3, R4, 0x80, RZ, 0xfc, !PT ;  /* 0x0000008004037812 */ /* 0x000fc400078efcff */
[C---:B------:R-:W-:Y:S02]  /*c380*/  LOP3.LUT R2, R4.reuse, 0xc0, RZ, 0xfc, !PT ;  /* 0x000000c004027812 */ /* 0x040fe400078efcff */
[C---:B------:R-:W-:Y:S02]  /*c390*/  LOP3.LUT R0, R4.reuse, 0x100, RZ, 0xfc, !PT ;  /* 0x0000010004007812 */ /* 0x040fe400078efcff */
[C---:B------:R-:W-:Y:S02]  /*c3a0*/  LOP3.LUT R3, R4.reuse, 0x140, RZ, 0xfc, !PT ;  /* 0x0000014004037812 */ /* 0x040fe400078efcff */
[C---:B------:R-:W-:Y:S02]  /*c3b0*/  LOP3.LUT R2, R4.reuse, 0x180, RZ, 0xfc, !PT ;  /* 0x0000018004027812 */ /* 0x040fe400078efcff */
[----:B---3--:R-:W-:-:S07]  /*c3c0*/  LOP3.LUT R0, R4, 0x1c0, RZ, 0xfc, !PT ;  /* 0x000001c004007812 */ /* 0x008fce00078efcff */
.L_x_4332:
[----:B------:R-:W0:Y:S02]  /*c3d0*/  LDC.64 R2, c[0x0][0xd88] ;  /* 0x00036200ff027b82 */ /* 0x000e240000000a00 */
[----:B0-----:R-:W-:-:S05]  /*c3e0*/  IMAD.WIDE R2, R19, 0x4, R2 ;  /* 0x0000000413027825 */ /* 0x001fca00078e0202 */
[----:B--2---:R-:W2:Y:S01]  /*c3f0*/  LDG.E R35, desc[UR44][R2.64] ;  /* 0x0000002c02237981 */ /* 0x004ea2000c1e1900 */
        /* <DEDUP_REMOVED lines=36> */
[----:B---34-:R-:W-:Y:S05]  /*c640*/  @P0 BRA `(.L_x_4266) ;  /* 0x0000000000200947 */ /* 0x018fea0003800000 */
        /* <DEDUP_REMOVED lines=8> */
.L_x_4266:
        /* <DEDUP_REMOVED lines=9> */
.L_x_4267:
[----:B------:R-:W-:Y:S02]  /*c760*/  ULDC.64 UR4, c[0x0][0xb00] ;  /* 0x0002c00000047ab9 */ /* 0x000fe40000000a00 */
[----:B------:R-:W-:-:S04]  /*c770*/  ISETP.NE.U32.AND P0, PT, RZ, UR4, PT ;  /* 0x00000004ff007c0c */ /* 0x000fc8000bf05070 */
[----:B------:R-:W-:-:S13]  /*c780*/  ISETP.NE.AND.EX P0, PT, RZ, UR5, PT, P0 ;  /* 0x00000005ff007c0c */ /* 0x000fda000bf05300 */
[----:B------:R-:W-:Y:S05]  /*c790*/  @!P0 BRA `(.L_x_4268) ;  /* 0x0000000000148947 */ /* 0x000fea0003800000 */
[----:B-1----:R-:W1:Y:S02]  /*c7a0*/  LDC.64 R2, c[0x0][0xb00] ;  /* 0x0002c000ff027b82 */ /* 0x002e640000000a00 */
[----:B-1----:R-:W-:-:S05]  /*c7b0*/  IMAD.WIDE R2, R29, 0x4, R2 ;  /* 0x000000041d027825 */ /* 0x002fca00078e0202 */
[----:B------:R-:W3:Y:S04]  /*c7c0*/  LDG.E R7, desc[UR44][R2.64] ;  /* 0x0000002c02077981 */ /* 0x000ee8000c1e1900 */
[----:B0-2---:R-:W3:Y:S02]  /*c7d0*/  LDG.E R0, desc[UR44][R2.64+0x4] ;  /* 0x0000042c02007981 */ /* 0x005ee4000c1e1900 */
[----:B---3--:R-:W-:-:S07]  /*c7e0*/  IMAD.IADD R7, R0, 0x1, -R7 ;  /* 0x0000000100077824 */ /* 0x008fce00078e0a07 */
.L_x_4268:
[----:B-----5:R-:W-:Y:S01]  /*c7f0*/  IMAD.IADD R33, R7, 0x1, -R32 ;  /* 0x0000000107217824 */ /* 0x020fe200078e0a20 */
[----:B------:R-:W-:Y:S03]  /*c800*/  BSSY B7, `(.L_x_4269) ;  /* 0x000045a000077945 */ /* 0x000fe60003800000 */
[C---:B012---:R-:W-:Y:S01]  /*c810*/  VIADD R0, R33.reuse, 0x3f ;  /* 0x0000003f21007836 */ /* 0x047fe20000000000 */
[----:B------:R0:W-:Y:S01]  /*c820*/  STL [R1+0x4], R33 ;  /* 0x0000042101007387 */ /* 0x0001e20000100800 */
[----:B------:R-:W-:-:S03]  /*c830*/  ISETP.GT.AND P0, PT, R33, RZ, PT ;  /* 0x000000ff2100720c */ /* 0x000fc60003f04270 */
[----:B------:R-:W-:-:S04]  /*c840*/  SHF.R.S32.HI R3, RZ, 0x1f, R0 ;  /* 0x0000001fff037819 */ /* 0x000fc80000011400 */
        /* <DEDUP_REMOVED lines=11> */
[----:B0-----:R-:W1:Y:S02]  /*c900*/  FLO.U32 R0, UR4 ;  /* 0x0000000400007d00 */ /* 0x001e6400080e0000 */
[----:B-1----:R-:W-:-:S06]  /*c910*/  ISETP.EQ.U32.AND P0, PT, R0, R5, PT ;  /* 0x000000050000720c */ /* 0x002fcc0003f02070 */
        /* <DEDUP_REMOVED lines=8> */
.L_x_4270:
[----:B0-----:R-:W-:Y:S01]  /*c9a0*/  VIADD R0, R23, 0x22400 ;  /* 0x0002240017007836 */ /* 0x001fe20000000000 */
        /* <DEDUP_REMOVED lines=19> */
.L_x_4273:
[----:B------:R-:W-:Y:S05]  /*cae0*/  BSYNC B6 ;  /* 0x0000000000067941 */ /* 0x000fea0003800000 */
.L_x_4272:
        /* <DEDUP_REMOVED lines=20> */
.L_x_4276:
        /* <DEDUP_REMOVED lines=15> */
.L_x_4275:
[----:B------:R-:W-:Y:S05]  /*cd20*/  BSYNC B6 ;  /* 0x0000000000067941 */ /* 0x000fea0003800000 */
.L_x_4274:
[----:B------:R-:W2:Y:S01]  /*cd30*/  LDL R5, [R1+0x28] ;  /* 0x0000280001057983 */ /* 0x000ea20000100800 */
[----:B------:R-:W-:Y:S01]  /*cd40*/  ULDC.64 UR4, c[0x0][0xaf0] ;  /* 0x0002bc0000047ab9 */ /* 0x000fe20000000a00 */
[----:B------:R-:W0:Y:S01]  /*cd50*/  LDC R20, c[0x0][0x430] ;  /* 0x00010c00ff147b82 */ /* 0x000e220000000800 */
[----:B------:R-:W-:Y:S01]  /*cd60*/  ISETP.NE.U32.AND P0, PT, RZ, UR4, PT ;  /* 0x00000004ff007c0c */ /* 0x000fe2000bf05070 */
[----:B------:R-:W1:Y:S03]  /*cd70*/  S2R R21, SR_TID.X ;  /* 0x0000000000157919 */ /* 0x000e660000002100 */
[----:B------:R-:W-:Y:S01]  /*cd80*/  ISETP.NE.AND.EX P0, PT, RZ, UR5, PT, P0 ;  /* 0x00000005ff007c0c */ /* 0x000fe2000bf05300 */
[----:B------:R-:W3:-:S12]  /*cd90*/  S2R R4, SR_TID.X ;  /* 0x0000000000047919 */ /* 0x000ed80000002100 */
        /* <DEDUP_REMOVED lines=8> */
[----:B------:R-:W-:-:S04]  /*ce20*/  LOP3.LUT R21, R21, 0x38, RZ, 0xc0, !PT ;  /* 0x0000003815157812 */ /* 0x000fc800078ec0ff */
[C---:B------:R-:W-:Y:S02]  /*ce30*/  LOP3.LUT R0, R21.reuse, 0x40, RZ, 0xfc, !PT ;  /* 0x0000004015007812 */ /* 0x040fe400078efcff */
[----:B------:R-:W-:Y:S02]  /*ce40*/  LOP3.LUT R31, R21, 0x180, RZ, 0xfc, !PT ;  /* 0x00000180151f7812 */ /* 0x000fe400078efcff */
[----:B------:R-:W1:Y:S01]  /*ce50*/  S2R R21, SR_TID.X ;  /* 0x0000000000157919 */ /* 0x000e620000002100 */
[----:B------:R-:W-:Y:S02]  /*ce60*/  ISETP.GE.AND P0, PT, R0, UR4, PT ;  /* 0x0000000400007c0c */ /* 0x000fe4000bf06270 */
[----:B------:R-:W-:Y:S02]  /*ce70*/  ISETP.GE.AND P1, PT, R31, UR4, PT ;  /* 0x000000041f007c0c */ /* 0x000fe4000bf26270 */
[----:B------:R-:W-:-:S04]  /*ce80*/  LOP3.LUT R30, R30, 0x38, RZ, 0xc0, !PT ;  /* 0x000000381e1e7812 */ /* 0x000fc800078ec0ff */
[C---:B------:R-:W-:Y:S02]  /*ce90*/  ISETP.GE.AND P2, PT, R30.reuse, UR4, PT ;  /* 0x000000041e007c0c */ /* 0x040fe4000bf46270 */
[----:B------:R-:W-:-:S03]  /*cea0*/  LOP3.LUT R30, R30, 0x140, RZ, 0xfc, !PT ;  /* 0x000001401e1e7812 */ /* 0x000fc600078efcff */
        /* <DEDUP_REMOVED lines=9> */
[----:B------:R-:W-:Y:S02]  /*cf40*/  LOP3.LUT R0, R31, 0x80, RZ, 0xfc, !PT ;  /* 0x000000801f007812 */ /* 0x000fe400078efcff */
[----:B------:R-:W-:Y:S02]  /*cf50*/  LOP3.LUT R21, R21, 0xc0, RZ, 0xfc, !PT ;  /* 0x000000c015157812 */ /* 0x000fe400078efcff */
[----:B------:R-:W-:Y:S02]  /*cf60*/  ISETP.GE.AND P5, PT, R0, UR4, PT ;  /* 0x0000000400007c0c */ /* 0x000fe4000bfa6270 */
[----:B------:R-:W-:-:S02]  /*cf70*/  ISETP.GE.AND P4, PT, R21, UR4, PT ;  /* 0x0000000415007c0c */ /* 0x000fc4000bf86270 */
[----:B------:R-:W1:Y:S01]  /*cf80*/  S2R R21, SR_TID.X ;  /* 0x0000000000157919 */ /* 0x000e620000002100 */
[----:B------:R-:W-:Y:S02]  /*cf90*/  LOP3.LUT R31, R31, 0x1c0, RZ, 0xfc, !PT ;  /* 0x000001c01f1f7812 */ /* 0x000fe400078efcff */
[----:B------:R-:W-:Y:S02]  /*cfa0*/  SEL R0, RZ, 0x40, P1 ;  /* 0x00000040ff007807 */ /* 0x000fe40000800000 */
[----:B------:R-:W-:Y:S01]  /*cfb0*/  ISETP.GE.AND P0, PT, R31, UR4, PT ;  /* 0x000000041f007c0c */ /* 0x000fe2000bf06270 */
[C---:B------:R-:W-:Y:S01]  /*cfc0*/  IMAD.SHL.U32 R31, R4.reuse, 0x8, RZ ;  /* 0x00000008041f7824 */ /* 0x040fe200078e00ff */
[----:B------:R-:W-:Y:S02]  /*cfd0*/  LOP3.LUT R4, R4, 0x7f, RZ, 0xc0, !PT ;  /* 0x0000007f04047812 */ /* 0x000fe400078ec0ff */
[----:B------:R-:W-:Y:S02]  /*cfe0*/  @P5 LOP3.LUT R22, R22, 0x20, RZ, 0xfc, !PT ;  /* 0x0000002016165812 */ /* 0x000fe400078efcff */
[----:B------:R-:W-:-:S02]  /*cff0*/  LOP3.LUT R31, R31, 0x38, RZ, 0xc0, !PT ;  /* 0x000000381f1f7812 */ /* 0x000fc400078ec0ff */
[----:B------:R-:W-:-:S04]  /*d000*/  LOP3.LUT R22, R22, 0xffffffef, RZ, 0xc0, !PT ;  /* 0xffffffef16167812 */ /* 0x000fc800078ec0ff */
[----:B------:R-:W-:-:S04]  /*d010*/  @P4 LOP3.LUT R22, R22, 0x10, RZ, 0xfc, !PT ;  /* 0x0000001016164812 */ /* 0x000fc800078efcff */
[----:B------:R-:W-:-:S04]  /*d020*/  LOP3.LUT R22, R22, 0xfffffffb, RZ, 0xc0, !PT ;  /* 0xfffffffb16167812 */ /* 0x000fc800078ec0ff */
[----:B------:R-:W-:Y:S01]  /*d030*/  LOP3.LUT R22, R22, 0xfffffff7, RZ, 0xc0, !PT ;  /* 0xfffffff716167812 */ /* 0x000fe200078ec0ff */
[----:B-1----:R-:W-:Y:S01]  /*d040*/  IMAD.SHL.U32 R9, R21, 0x10, RZ ;  /* 0x0000001015097824 */ /* 0x002fe200078e00ff */
[----:B--2---:R-:W-:Y:S02]  /*d050*/  LEA R27, R5, 0xffffffc0, 0x6 ;  /* 0xffffffc0051b7811 */ /* 0x004fe400078e30ff */
[----:B------:R-:W-:Y:S02]  /*d060*/  SHF.R.U32.HI R5, RZ, 0x3, R4 ;  /* 0x00000003ff057819 */ /* 0x000fe40000011604 */
[----:B------:R-:W-:Y:S02]  /*d070*/  LOP3.LUT R4, R31, 0x100, RZ, 0xfc, !PT ;  /* 0x000001001f047812 */ /* 0x000fe400078efcff */
[----:B------:R-:W-:Y:S02]  /*d080*/  LOP3.LUT R9, R5, 0x70, R9, 0xf8, !PT ;  /* 0x0000007005097812 */ /* 0x000fe400078ef809 */
[----:B------:R-:W-:-:S02]  /*d090*/  ISETP.GE.AND P3, PT, R4, UR4, PT ;  /* 0x0000000404007c0c */ /* 0x000fc4000bf66270 */
[----:B------:R-:W-:Y:S01]  /*d0a0*/  SEL R31, RZ, 0x80, P0 ;  /* 0x00000080ff1f7807 */ /* 0x000fe20000000000 */
[----:B------:R-:W-:-:S10]  /*d0b0*/  IMAD.IADD R6, R9, 0x1, R27 ;  /* 0x0000000109067824 */ /* 0x000fd400078e021b */
[----:B------:R-:W-:-:S04]  /*d0c0*/  @P3 LOP3.LUT R22, R22, 0x8, RZ, 0xfc, !PT ;  /* 0x0000000816163812 */ /* 0x000fc800078efcff */
[----:B------:R-:W-:Y:S01]  /*d0d0*/  @P2 LOP3.LUT R22, R22, 0x4, RZ, 0xfc, !PT ;  /* 0x0000000416162812 */ /* 0x000fe200078efcff */
[----:B0---4-:R-:W-:Y:S06]  /*d0e0*/  BRA.DIV UR5, `(.L_x_4277) ;  /* 0x0000004e051c7947 */ /* 0x011fec000b800000 */
.L_x_4350:
[----:B------:R-:W-:Y:S01]  /*d0f0*/  ISETP.NE.AND P1, PT, R20, 0x1, PT ;  /* 0x000000011400780c */ /* 0x000fe20003f25270 */
[----:B------:R-:W-:Y:S01]  /*d100*/  IMAD.MOV.U32 R37, RZ, RZ, RZ ;  /* 0x000000ffff257224 */ /* 0x000fe200078e00ff */
[C---:B------:R-:W-:Y:S01]  /*d110*/  ISETP.GE.AND P0, PT, R6.reuse, R33, PT ;  /* 0x000000210600720c */ /* 0x040fe20003f06270 */
[----:B------:R-:W-:Y:S01]  /*d120*/  IMAD.IADD R6, R6, 0x1, R32 ;  /* 0x0000000106067824 */ /* 0x000fe200078e0220 */
[----:B-----5:R-:W-:Y:S02]  /*d130*/  SHF.R.S32.HI R33, RZ, 0x1f, R29 ;  /* 0x0000001fff217819 */ /* 0x020fe4000001141d */
[----:B------:R-:W-:Y:S01]  /*d140*/  ISETP.GT.U32.OR P0, PT, R9, 0x3f, P0 ;  /* 0x0000003f0900780c */ /* 0x000fe20000704470 */
[----:B------:R-:W-:Y:S01]  /*d150*/  IMAD.MOV.U32 R7, RZ, RZ, R6 ;  /* 0x000000ffff077224 */ /* 0x000fe200078e0006 */
[C---:B------:R-:W-:Y:S02]  /*d160*/  LOP3.LUT P6, RZ, R22.reuse, 0x400, RZ, 0xc0, !PT ;  /* 0x0000040016ff7812 */ /* 0x040fe400078cc0ff */
[----:B------:R-:W-:-:S03]  /*d170*/  LOP3.LUT R22, R22, 0xffffdfff, RZ, 0xc0, !PT ;  /* 0xffffdfff16167812 */ /* 0x000fc600078ec0ff */
[----:B------:R-:W0:Y:S01]  /*d180*/  @P1 LDC R3, c[0x0][0x434] ;  /* 0x00010d00ff031b82 */ /* 0x000e220000000800 */
[----:B------:R-:W-:-:S07]  /*d190*/  @P1 LOP3.LUT R22, R22, 0x2000, RZ, 0xfc, !PT ;  /* 0x0000200016161812 */ /* 0x000fce00078efcff */
        /* <DEDUP_REMOVED lines=30> */
[----:B------:R-:W-:Y:S01]  /*d380*/  IMAD.U32 R2, RZ, RZ, UR36 ;  /* 0x00000024ff027e24 */ /* 0x000fe2000f8e00ff */
[----:B------:R-:W-:Y:S01]  /*d390*/  LOP3.LUT R31, R10, R31, RZ, 0xfc, !PT ;  /* 0x0000001f0a1f7212 */ /* 0x000fe200078efcff */
[----:B------:R-:W-:Y:S01]  /*d3a0*/  IMAD R0, R20, R0, R6 ;  /* 0x0000000014007224 */ /* 0x000fe200078e0206 */
[----:B------:R0:W-:Y:S02]  /*d3b0*/  STL [R1+0x24], R10 ;  /* 0x0000240a01007387 */ /* 0x0001e40000100800 */
[----:B------:R-:W-:Y:S02]  /*d3c0*/  ISETP.NE.AND P0, PT, R2, 0x3, PT ;  /* 0x000000030200780c */ /* 0x000fe40003f05270 */
[----:B------:R0:W-:Y:S11]  /*d3d0*/  STL [R1], R0 ;  /* 0x0000000001007387 */ /* 0x0001f60000100800 */
[----:B------:R-:W-:-:S04]  /*d3e0*/  @P0 LOP3.LUT R22, R22, 0x1000, RZ, 0xfc, !PT ;  /* 0x0000100016160812 */ /* 0x000fc800078efcff */
[----:B------:R-:W-:-:S04]  /*d3f0*/  LOP3.LUT R22, R22, 0xfffffffe, RZ, 0xc0, !PT ;  /* 0xfffffffe16167812 */ /* 0x000fc800078ec0ff */
[----:B------:R-:W-:Y:S01]  /*d400*/  @P1 LOP3.LUT R22, R22, 0x1, RZ, 0xfc, !PT ;  /* 0x0000000116161812 */ /* 0x000fe200078efcff */
[----:B0-----:R-:W-:Y:S06]  /*d410*/  @!P0 BRA `(.L_x_4278) ;  /* 0x0000000000048947 */ /* 0x001fec0003800000 */
[----:B------:R-:W-:Y:S01]  /*d420*/  BPT.TRAP 0x1 ;  /* 0x000000040000795c */ /* 0x000fe20000300000 */
.L_x_4278:
[----:B------:R-:W-:Y:S01]  /*d430*/  IMAD R30, R24, 0x8, R23 ;  /* 0x00000008181e7824 */ /* 0x000fe200078e0217 */
[----:B------:R-:W-:Y:S01]  /*d440*/  SHF.L.U32 R0, R26, 0x1f, RZ ;  /* 0x0000001f1a007819 */ /* 0x000fe200000006ff */
[----:B------:R-:W-:Y:S03]  /*d450*/  BSSY B0, `(.L_x_4279) ;  /* 0x0000003000007945 */ /* 0x000fe60003800000 */
[----:B------:R-:W0:Y:S02]  /*d460*/  SYNCS.PHASECHK.TRANS64.TRYWAIT P0, [R30+URZ+0x38840], R0 ;  /* 0x038840001e0075a7 */ /* 0x000e24000800017f */
[----:B0-----:R-:W-:Y:S05]  /*d470*/  @!P0 BRA `(.L_x_4280) ;  /* 0x0000004800688947 */ /* 0x001fea0003800000 */
.L_x_4351:
[----:B------:R-:W-:Y:S05]  /*d480*/  BSYNC B0 ;  /* 0x0000000000007941 */ /* 0x000fea0003800000 */
.L_x_4279:
[----:B------:R-:W0:Y:S01]  /*d490*/  LDL R2, [R1] ;  /* 0x0000000001027983 */ /* 0x000e220000100800 */
[----:B------:R-:W-:-:S03]  /*d4a0*/  ULDC.64 UR4, c[0x0][0x300] ;  /* 0x0000c00000047ab9 */ /* 0x000fc60000000a00 */
[----:B------:R-:W2:Y:S01]  /*d4b0*/  LDL R7, [R1+0x4] ;  /* 0x0000040001077983 */ /* 0x000ea20000100800 */
[----:B-----5:R-:W-:Y:S02]  /*d4c0*/  SHF.R.S32.HI R4, RZ, 0x1f, R37 ;  /* 0x0000001fff047819 */ /* 0x020fe40000011425 */
        /* <DEDUP_REMOVED lines=19> */
[----:B0-----:R-:W-:Y:S02]  /*d600*/  LOP3.LUT R5, R4, 0x7f, RZ, 0xc0, !PT ;  /* 0x0000007f04057812 */ /* 0x001fe400078ec0ff */
[----:B------:R-:W-:Y:S01]  /*d610*/  IMAD.IADD R4, R3, 0x1, R0 ;  /* 0x0000000103047824 */ /* 0x000fe200078e0200 */
[C---:B------:R-:W-:Y:S01]  /*d620*/  LEA R0, P0, R2.reuse, UR4, 0x1 ;  /* 0x0000000402007c11 */ /* 0x040fe2000f8008ff */
[----:B------:R-:W-:Y:S01]  /*d630*/  ULDC UR4, c[0x0][0x2f4] ;  /* 0x0000bd0000047ab9 */ /* 0x000fe20000000800 */
[----:B------:R-:W-:Y:S02]  /*d640*/  SHF.R.U32.HI R6, RZ, 0x3, R5 ;  /* 0x00000003ff067819 */ /* 0x000fe40000011605 */
[----:B------:R-:W0:Y:S01]  /*d650*/  S2R R5, SR_TID.X ;  /* 0x0000000000057919 */ /* 0x000e220000002100 */
[----:B------:R-:W-:Y:S01]  /*d660*/  LEA.HI.X R4, R2, UR5, R4, 0x1, P0 ;  /* 0x0000000502047c11 */ /* 0x000fe200080f0c04 */
[----:B------:R-:W-:Y:S01]  /*d670*/  UMOV UR5, 0xffffffff ;  /* 0xffffffff00057882 */ /* 0x000fe20000000000 */
[----:B--2---:R-:W-:-:S04]  /*d680*/  IADD3 R27, -R6, R7, -R27 ;  /* 0x00000007061b7210 */ /* 0x004fc80007ffe91b */
        /* <DEDUP_REMOVED lines=39> */
.L_x_4361:
        /* <DEDUP_REMOVED lines=10> */
.L_x_4282:
        /* <DEDUP_REMOVED lines=11> */
.L_x_4283:
[----:B------:R1:W5:Y:S01]  /*da50*/  LDL.LU R0, [R1+0xc] ;  /* 0x00000c0001007983 */ /* 0x0003620000300800 */
[----:B------:R-:W-:Y:S01]  /*da60*/  LOP3.LUT P0, RZ, R22, 0x40, RZ, 0xc0, !PT ;  /* 0x0000004016ff7812 */ /* 0x000fe2000780c0ff */
[----:B------:R1:W-:-:S12]  /*da70*/  SYNCS.ARRIVE.TRANS64.A1T0 RZ, [R30+URZ+0x38830], RZ ;  /* 0x038830ff1eff79a7 */ /* 0x0003d8000810003f */
[----:B------:R-:W-:Y:S05]  /*da80*/  WARPSYNC.ALL ;  /* 0x0000000000007948 */ /* 0x000fea0003800000 */
[----:B0-----:R-:W-:Y:S01]  /*da90*/  SEL R2, R35, RZ, !P0 ;  /* 0x000000ff23027207 */ /* 0x001fe20004000000 */
[----:B------:R-:W-:Y:S04]  /*daa0*/  BSSY B6, `(.L_x_4284) ;  /* 0x000001a000067945 */ /* 0x000fe80003800000 */
[----:B------:R0:W-:Y:S01]  /*dab0*/  STL [R1+0x8], R2 ;  /* 0x0000080201007387 */ /* 0x0001e20000100800 */
[----:B------:R-:W-:Y:S01]  /*dac0*/  BAR.SYNC.DEFER_BLOCKING 0x8, 0x100 ;  /* 0x0204000000007b1d */ /* 0x000fe20000010000 */
[----:B-----5:R-:W-:Y:S01]  /*dad0*/  SEL R35, R0, RZ, !P0 ;  /* 0x000000ff00237207 */ /* 0x020fe20004000000 */
[----:B------:R-:W-:-:S04]  /*dae0*/  VIADD R0, R23, 0x20400 ;  /* 0x0002040017007836 */ /* 0x000fc80000000000 */
[----:B------:R0:W-:Y:S01]  /*daf0*/  STL [R1+0x14], R35 ;  /* 0x0000142301007387 */ /* 0x0001e20000100800 */
[----:B------:R-:W-:Y:S02]  /*db00*/  LOP3.LUT P0, RZ, R0, 0x3ff, RZ, 0xc0, !PT ;  /* 0x000003ff00ff7812 */ /* 0x000fe4000780c0ff */
[----:B------:R-:W-:-:S05]  /*db10*/  SHF.R.S32.HI R0, RZ, 0x1f, R36 ;  /* 0x0000001fff007819 */ /* 0x000fca0000011424 */
[----:B------:R0:W-:Y:S06]  /*db20*/  STL [R1+0xc], R0 ;  /* 0x00000c0001007387 */ /* 0x0001ec0000100800 */
        /* <DEDUP_REMOVED lines=17> */
.L_x_4285:
[----:B------:R-:W-:Y:S05]  /*dc40*/  BSYNC B6 ;  /* 0x0000000000067941 */ /* 0x000fea0003800000 */
.L_x_4284:
[----:B------:R-:W2:Y:S01]  /*dc50*/  LDL R4, [R1+0xc] ;  /* 0x00000c0001047983 */ /* 0x000ea20000100800 */
[----:B------:R-:W3:Y:S01]  /*dc60*/  LDC R10, c[0x0][0x448] ;  /* 0x00011200ff0a7b82 */ /* 0x000ee20000000800 */
[----:B0-----:R-:W0:Y:S01]  /*dc70*/  S2R R2, SR_TID.X ;  /* 0x0000000000027919 */ /* 0x001e220000002100 */
[----:B------:R-:W-:Y:S01]  /*dc80*/  IMAD.MOV.U32 R21, RZ, RZ, R35 ;  /* 0x000000ffff157224 */ /* 0x000fe200078e0023 */
[----:B------:R-:W-:Y:S01]  /*dc90*/  ULDC.64 UR4, c[0x0][0x298] ;  /* 0x0000a60000047ab9 */ /* 0x000fe20000000a00 */
[----:B------:R-:W4:Y:S04]  /*dca0*/  LDL R20, [R1+0x8] ;  /* 0x0000080001147983 */ /* 0x000f280000100800 */
[----:B------:R0:W5:Y:S01]  /*dcb0*/  LDL R9, [R1+0x10] ;  /* 0x0000100001097983 */ /* 0x0001620000100800 */
[----:B------:R-:W1:Y:S01]  /*dcc0*/  S2R R35, SR_TID.X ;  /* 0x0000000000237919 */ /* 0x000e620000002100 */
[----:B---3--:R-:W-:-:S02]  /*dcd0*/  ISETP.NE.AND P0, PT, R10, 0x1, PT ;  /* 0x000000010a00780c */ /* 0x008fc40003f05270 */
[----:B0-----:R-:W-:-:S11]  /*dce0*/  LOP3.LUT R2, R2, 0x7f, RZ, 0xc0, !PT ;  /* 0x0000007f02027812 */ /* 0x001fd600078ec0ff */
[----:B------:R-:W0:Y:S01]  /*dcf0*/  @P0 LDC R3, c[0x0][0x44c] ;  /* 0x00011300ff030b82 */ /* 0x000e220000000800 */
[----:B------:R-:W-:Y:S01]  /*dd00*/  SHF.R.U32.HI R2, RZ, 0x3, R2 ;  /* 0x00000003ff027819 */ /* 0x000fe20000011602 */
[----:B-1----:R-:W-:-:S05]  /*dd10*/  IMAD.SHL.U32 R35, R35, 0x10, RZ ;  /* 0x0000001023237824 */ /* 0x002fca00078e00ff */
[----:B------:R-:W-:Y:S02]  /*dd20*/  LOP3.LUT R35, R2, 0x70, R35, 0xf8, !PT ;  /* 0x0000007002237812 */ /* 0x000fe400078ef823 */
[----:B------:R-:W1:Y:S03]  /*dd30*/  @P0 LDC R2, c[0x0][0x450] ;  /* 0x00011400ff020b82 */ /* 0x000e660000000800 */
[----:B------:R-:W-:-:S04]  /*dd40*/  IMAD R35, R17, 0x40, R35 ;  /* 0x0000004011237824 */ /* 0x000fc800078e0223 */
[----:B0-----:R-:W-:-:S04]  /*dd50*/  @P0 IMAD.HI.U32 R3, R35, R3, RZ ;  /* 0x0000000323030227 */ /* 0x001fc800078e00ff */
[----:B------:R-:W-:Y:S01]  /*dd60*/  IMAD.MOV.U32 R0, RZ, RZ, R35 ;  /* 0x000000ffff007224 */ /* 0x000fe200078e0023 */
[----:B-1----:R-:W-:Y:S01]  /*dd70*/  @P0 SHF.R.U32.HI R0, RZ, R2, R3 ;  /* 0x00000002ff000219 */ /* 0x002fe20000011603 */
[----:B------:R-:W-:Y:S01]  /*dd80*/  IMAD.WIDE.U32 R2, R36, UR4, RZ ;  /* 0x0000000424027c25 */ /* 0x000fe2000f8e00ff */
[----:B------:R-:W0:Y:S01]  /*dd90*/  S2R R5, SR_TID.X ;  /* 0x0000000000057919 */ /* 0x000e220000002100 */
[----:B------:R-:W-:-:S04]  /*dda0*/  LOP3.LUT R22, R22, 0xfffff7ff, RZ, 0xc0, !PT ;  /* 0xfffff7ff16167812 */ /* 0x000fc800078ec0ff */
[----:B------:R-:W-:Y:S01]  /*ddb0*/  @P0 LOP3.LUT R22, R22, 0x800, RZ, 0xfc, !PT ;  /* 0x0000080016160812 */ /* 0x000fe200078efcff */
[----:B0-----:R-:W-:-:S05]  /*ddc0*/  IMAD.SHL.U32 R7, R5, 0x8, RZ ;  /* 0x0000000805077824 */ /* 0x001fca00078e00ff */
[----:B------:R-:W-:Y:S01]  /*ddd0*/  LOP3.LUT R7, R7, 0x38, RZ, 0xc0, !PT ;  /* 0x0000003807077812 */ /* 0x000fe200078ec0ff */
[----:B--2---:R-:W-:-:S04]  /*dde0*/  IMAD R4, R4, UR4, RZ ;  /* 0x0000000404047c24 */ /* 0x004fc8000f8e02ff */
        /* <DEDUP_REMOVED lines=9> */
[----:B----4-:R-:W-:-:S04]  /*de80*/  IMAD.WIDE.U32 R2, R20, UR4, R2 ;  /* 0x0000000414027c25 */ /* 0x010fc8000f8e0002 */
[----:B------:R-:W-:Y:S01]  /*de90*/  IMAD R4, R20, UR5, R4 ;  /* 0x0000000514047c24 */ /* 0x000fe2000f8e0204 */
[----:B------:R-:W-:-:S03]  /*dea0*/  ULDC.64 UR4, c[0x0][0x2d0] ;  /* 0x0000b40000047ab9 */ /* 0x000fc60000000a00 */
[----:B------:R-:W-:Y:S01]  /*deb0*/  IMAD.IADD R3, R3, 0x1, R4 ;  /* 0x0000000103037824 */ /* 0x000fe200078e0204 */
[----:B------:R-:W-:-:S05]  /*dec0*/  SHF.R.S32.HI R4, RZ, 0x1f, R0 ;  /* 0x0000001fff047819 */ /* 0x000fca0000011400 */
[----:B------:R-:W-:Y:S02]  /*ded0*/  IMAD R4, R4, UR4, RZ ;  /* 0x0000000404047c24 */ /* 0x000fe4000f8e02ff */
[----:B------:R-:W-:-:S04]  /*dee0*/  IMAD.WIDE.U32 R2, R0, UR4, R2 ;  /* 0x0000000400027c25 */ /* 0x000fc8000f8e0002 */
[----:B------:R-:W-:Y:S01]  /*def0*/  IMAD R4, R0, UR5, R4 ;  /* 0x0000000500047c24 */ /* 0x000fe2000f8e0204 */
[----:B------:R-:W-:Y:S01]  /*df00*/  ULDC.64 UR4, c[0x0][0x2c8] ;  /* 0x0000b20000047ab9 */ /* 0x000fe20000000a00 */
[----:B------:R-:W-:-:S04]  /*df10*/  IMAD.MOV R0, RZ, RZ, -R0 ;  /* 0x000000ffff007224 */ /* 0x000fc800078e0a00 */
[----:B------:R-:W-:Y:S02]  /*df20*/  IMAD R0, R10, R0, R35 ;  /* 0x000000000a007224 */ /* 0x000fe400078e0223 */
[----:B------:R-:W-:-:S03]  /*df30*/  IMAD.IADD R3, R3, 0x1, R4 ;  /* 0x0000000103037824 */ /* 0x000fc600078e0204 */
[----:B------:R-:W-:Y:S01]  /*df40*/  SHF.R.S32.HI R4, RZ, 0x1f, R0 ;  /* 0x0000001fff047819 */ /* 0x000fe20000011400 */
[----:B------:R-:W-:-:S04]  /*df50*/  IMAD.WIDE.U32 R2, R0, UR4, R2 ;  /* 0x0000000400027c25 */ /* 0x000fc8000f8e0002 */
[----:B------:R-:W-:-:S04]  /*df60*/  IMAD R4, R4, UR4, RZ ;  /* 0x0000000404047c24 */ /* 0x000fc8000f8e02ff */
[----:B------:R-:W-:Y:S01]  /*df70*/  IMAD R4, R0, UR5, R4 ;  /* 0x0000000500047c24 */ /* 0x000fe2000f8e0204 */
[----:B------:R-:W-:Y:S02]  /*df80*/  ULDC.64 UR4, c[0x0][0x280] ;  /* 0x0000a00000047ab9 */ /* 0x000fe40000000a00 */
[----:B------:R-:W-:Y:S01]  /*df90*/  LEA R0, P0, R2, UR4, 0x1 ;  /* 0x0000000402007c11 */ /* 0x000fe2000f8008ff */
[----:B------:R-:W-:Y:S01]  /*dfa0*/  IMAD.IADD R3, R3, 0x1, R4 ;  /* 0x0000000103037824 */ /* 0x000fe200078e0204 */
[----:B------:R-:W-:Y:S01]  /*dfb0*/  ULDC UR4, c[0x0][0x2b8] ;  /* 0x0000ae0000047ab9 */ /* 0x000fe20000000800 */
[----:B------:R-:W-:-:S03]  /*dfc0*/  LOP3.LUT R20, R5, 0x7f, RZ, 0xc0, !PT ;  /* 0x0000007f05147812 */ /* 0x000fc600078ec0ff */
[----:B------:R-:W-:Y:S01]  /*dfd0*/  LEA.HI.X R2, R2, UR5, R3, 0x1, P0 ;  /* 0x0000000502027c11 */ /* 0x000fe200080f0c03 */
[----:B------:R-:W-:Y:S01]  /*dfe0*/  UMOV UR5, 0xffffffff ;  /* 0xffffffff00057882 */ /* 0x000fe20000000000 */
[----:B------:R-:W-:Y:S02]  /*dff0*/  ISETP.GE.AND P0, PT, R7, UR4, PT ;  /* 0x0000000407007c0c */ /* 0x000fe4000bf06270 */
[----:B------:R-:W-:Y:S01]  /*e000*/  SHF.R.U32.HI R8, RZ, 0x3, R20 ;  /* 0x00000003ff087819 */ /* 0x000fe20000011614 */
[----:B------:R-:W-:Y:S10]  /*e010*/  BRA.DIV UR5, `(.L_x_4286) ;  /* 0x0000004205e47947 */ /* 0x000ff4000b800000 */
[----:B------:R-:W0:Y:S01]  /*e020*/  SHFL.IDX PT, R5, R0, RZ, 0x181f ;  /* 0x00181fff00057589 */ /* 0x000e2200000e0000 */
[----:B-----5:R-:W-:Y:S01]  /*e030*/  IMAD R3, R9, R10, RZ ;  /* 0x0000000a09037224 */ /* 0x020fe200078e02ff */
[----:B------:R-:W-:Y:S01]  /*e040*/  LOP3.LUT R22, R22, 0xfffffeff, RZ, 0xc0, !PT ;  /* 0xfffffeff16167812 */ /* 0x000fe200078ec0ff */
[----:B------:R-:W-:Y:S01]  /*e050*/  IMAD R17, R17, 0x40, R8 ;  /* 0x0000004011117824 */ /* 0x000fe200078e0208 */
[----:B------:R-:W1:Y:S04]  /*e060*/  SHFL.IDX PT, R4, R2, RZ, 0x181f ;  /* 0x00181fff02047589 */ /* 0x000e6800000e0000 */
[----:B------:R-:W-:-:S13]  /*e070*/  ISETP.GE.AND P2, PT, R17, R3, PT ;  /* 0x000000031100720c */ /* 0x000fda0003f46270 */
[----:B------:R-:W-:Y:S02]  /*e080*/  @P2 LOP3.LUT R22, R22, 0x100, RZ, 0xfc, !PT ;  /* 0x0000010016162812 */ /* 0x000fe400078efcff */
[----:B0-----:R-:W-:Y:S02]  /*e090*/  @!P2 LEA R5, P1, R7, R5, 0x1 ;  /* 0x000000050705a211 */ /* 0x001fe400078208ff */
[----:B------:R-:W-:-:S03]  /*e0a0*/  LOP3.LUT R22, R22, 0xffffff7f, RZ, 0xc0, !PT ;  /* 0xffffff7f16167812 */ /* 0x000fc600078ec0ff */
        /* <DEDUP_REMOVED lines=10> */
[----:B------:R-:W-:-:S04]  /*e150*/  @P2 LOP3.LUT R22, R22, 0x80, RZ, 0xfc, !PT ;  /* 0x0000008016162812 */ /* 0x000fc800078efcff */
[----:B------:R-:W-:Y:S02]  /*e160*/  LOP3.LUT R22, R22, 0xffffffbf, RZ, 0xc0, !PT ;  /* 0xffffffbf16167812 */ /* 0x000fe400078ec0ff */
        /* <DEDUP_REMOVED lines=11> */
[----:B------:R-:W-:-:S02]  /*e220*/  @P2 LOP3.LUT R22, R22, 0x40, RZ, 0xfc, !PT ;  /* 0x0000004016162812 */ /* 0x000fc400078efcff */
[----:B0-----:R-:W-:-:S05]  /*e230*/  @!P2 LEA R5, P1, R7, R5, 0x1 ;  /* 0x000000050705a211 */ /* 0x001fca00078208ff */
[----:B-1----:R-:W-:-:S05]  /*e240*/  @!P2 IMAD.X R4, RZ, RZ, R4, P1 ;  /* 0x000000ffff04a224 */ /* 0x002fca00008e0604 */
[----:B------:R-:W-:-:S04]  /*e250*/  @!P2 LOP3.LUT R5, R5, R4, RZ, 0x3c, !PT ;  /* 0x000000040505a212 */ /* 0x000fc800078e3cff */
[----:B------:R-:W-:-:S04]  /*e260*/  @!P2 LOP3.LUT R4, R5, R4, RZ, 0x3c, !PT ;  /* 0x000000040504a212 */ /* 0x000fc800078e3cff */
[----:B------:R-:W-:-:S05]  /*e270*/  @!P2 LOP3.LUT R5, R5, R4, RZ, 0x3c, !PT ;  /* 0x000000040505a212 */ /* 0x000fca00078e3cff */
[----:B------:R0:W-:Y:S04]  /*e280*/  @!P2 LDGSTS.E.BYPASS.LTC128B.128 [R25+0x21400], desc[UR44][R4.64], !P0 ;  /* 0x214000000419afae */ /* 0x0001e8000c101d6c */
[----:B0-----:R0:W1:Y:S02]  /*e290*/  SHFL.IDX PT, R4, R2, 0x3, 0x181f ;  /* 0x00781f0002047f89 */ /* 0x00106400000e0000 */
.L_x_4370:
[----:B------:R-:W-:Y:S01]  /*e2a0*/  VIADD R17, R17, 0x30 ;  /* 0x0000003011117836 */ /* 0x000fe20000000000 */
[----:B------:R-:W-:-:S04]  /*e2b0*/  LOP3.LUT R22, R22, 0xfffeffff, RZ, 0xc0, !PT ;  /* 0xfffeffff16167812 */ /* 0x000fc800078ec0ff */
[----:B------:R-:W-:-:S13]  /*e2c0*/  ISETP.GE.AND P2, PT, R17, R3, PT ;  /* 0x000000031100720c */ /* 0x000fda0003f46270 */
[----:B0-----:R-:W-:Y:S02]  /*e2d0*/  @!P2 LEA R2, P1, R7, R0, 0x1 ;  /* 0x000000000702a211 */ /* 0x001fe400078208ff */
[----:B------:R-:W-:-:S03]  /*e2e0*/  @P2 LOP3.LUT R22, R22, 0x10000, RZ, 0xfc, !PT ;  /* 0x0001000016162812 */ /* 0x000fc600078efcff */
[----:B-1----:R-:W-:-:S05]  /*e2f0*/  @!P2 IMAD.X R3, RZ, RZ, R4, P1 ;  /* 0x000000ffff03a224 */ /* 0x002fca00008e0604 */
[----:B------:R-:W-:Y:S01]  /*e300*/  @!PT LDS RZ, [RZ] ;  /* 0x00000000fffff984 */ /* 0x000fe20000000800 */
[----:B------:R-:W-:Y:S01]  /*e310*/  @!PT LDS RZ, [RZ] ;  /* 0x00000000fffff984 */ /* 0x000fe20000000800 */
[----:B------:R-:W-:Y:S01]  /*e320*/  @!PT LDS RZ, [RZ] ;  /* 0x00000000fffff984 */ /* 0x000fe20000000800 */
[----:B------:R0:W-:Y:S01]  /*e330*/  @!P2 LDGSTS.E.BYPASS.LTC128B.128 [R25+0x21c00], desc[UR44][R2.64], !P0 ;  /* 0x21c000000219afae */ /* 0x0001e2000c101d6c */
[----:B------:R-:W-:Y:S01]  /*e340*/  PLOP3.LUT P0, PT, PT, PT, PT, 0x80, 0x0 ;  /* 0x000000000000781c */ /* 0x000fe20003f0f070 */
[----:B------:R-:W-:-:S12]  /*e350*/  NOP ;  /* 0x0000000000007918 */ /* 0x000fd80000000000 */
.L_x_4287:
[----:B------:R-:W-:Y:S02]  /*e360*/  PLOP3.LUT P1, PT, P1, P0, PT, 0xa2, 0x0 ;  /* 0x000000000000781c */ /* 0x000fe40000f21472 */
[----:B------:R-:W-:-:S08]  /*e370*/  @P0 R2UR P1, UR4, R23 ;  /* 0x00000000170402ca */ /* 0x000fd00000020000 */
[----:B------:R-:W-:-:S05]  /*e380*/  @P0 PLOP3.LUT P0, PT, P1, PT, PT, 0x80, 0x0 ;  /* 0x000000000000081c */ /* 0x000fca0000f0f070 */
[----:B------:R-:W-:Y:S01]  /*e390*/  @!P1 SYNCS.ARRIVE.TRANS64.RED.A0T1 RZ, [UR4+0x38800], RZ ;  /* 0x038800ffffff99a7 */ /* 0x000fe20008200404 */
[----:B------:R-:W-:Y:S07]  /*e3a0*/  @!P1 ARRIVES.LDGSTSBAR.64.TRANSCNT [UR4+0x38800] ;  /* 0x03880000ff0099b0 */ /* 0x000fee0008000a84 */
[----:B------:R-:W-:Y:S05]  /*e3b0*/  @P0 BRA.U.ANY `(.L_x_4287) ;  /* 0xfffffffd00e80947 */ /* 0x000fea000393ffff */
[----:B------:R-:W-:Y:S01]  /*e3c0*/  NOP ;  /* 0x0000000000007918 */ /* 0x000fe20000000000 */
[----:B------:R-:W-:Y:S01]  /*e3d0*/  VIADD R0, R23, 0x26400 ;  /* 0x0002640017007836 */ /* 0x000fe20000000000 */
[----:B------:R1:W-:Y:S01]  /*e3e0*/  SYNCS.ARRIVE.TRANS64.A1T0 RZ, [R23+URZ+0x38800], RZ ;  /* 0x038800ff17ff79a7 */ /* 0x0003e2000810003f */
[----:B------:R-:W-:Y:S03]  /*e3f0*/  BSSY B6, `(.L_x_4288) ;  /* 0x0000013000067945 */ /* 0x000fe60003800000 */
[----:B------:R-:W-:-:S13]  /*e400*/  LOP3.LUT P0, RZ, R0, 0x3ff, RZ, 0xc0, !PT ;  /* 0x000003ff00ff7812 */ /* 0x000fda000780c0ff */
[----:B-1----:R-:W-:Y:S05]  /*e410*/  @!P0 BRA `(.L_x_4289) ;  /* 0x0000000000408947 */ /* 0x002fea0003800000 */
        /* <DEDUP_REMOVED lines=16> */
.L_x_4289:
[----:B------:R-:W-:Y:S05]  /*e520*/  BSYNC B6 ;  /* 0x0000000000067941 */ /* 0x000fea0003800000 */
.L_x_4288:
[----:B------:R-:W2:Y:S01]  /*e530*/  LDL.LU R21, [R1+0xc] ;  /* 0x00000c0001157983 */ /* 0x000ea20000300800 */
[----:B0-----:R-:W0:Y:S01]  /*e540*/  LDC R2, c[0x0][0x448] ;  /* 0x00011200ff027b82 */ /* 0x001e220000000800 */
[----:B------:R-:W-:Y:S02]  /*e550*/  ULDC.64 UR4, c[0x0][0x398] ;  /* 0x0000e60000047ab9 */ /* 0x000fe40000000a00 */
[----:B------:R-:W3:Y:S04]  /*e560*/  LDL.LU R20, [R1+0x14] ;  /* 0x0000140001147983 */ /* 0x000ee80000300800 */
[----:B------:R-:W4:Y:S01]  /*e570*/  LDL.LU R17, [R1+0x8] ;  /* 0x0000080001117983 */ /* 0x000f220000300800 */
[----:B0-----:R-:W-:-:S13]  /*e580*/  ISETP.NE.AND P6, PT, R2, 0x1, PT ;  /* 0x000000010200780c */ /* 0x001fda0003fc5270 */
[----:B------:R-:W0:Y:S08]  /*e590*/  @P6 LDC R3, c[0x0][0x44c] ;  /* 0x00011300ff036b82 */ /* 0x000e300000000800 */
[----:B------:R-:W1:Y:S01]  /*e5a0*/  @P6 LDC R2, c[0x0][0x450] ;  /* 0x00011400ff026b82 */ /* 0x000e620000000800 */
[----:B------:R-:W-:Y:S01]  /*e5b0*/  IMAD.MOV.U32 R0, RZ, RZ, R35 ;  /* 0x000000ffff007224 */ /* 0x000fe200078e0023 */
[----:B------:R-:W5:Y:S01]  /*e5c0*/  S2R R7, SR_TID.X ;  /* 0x0000000000077919 */ /* 0x000f620000002100 */
[----:B0-----:R-:W-:-:S05]  /*e5d0*/  @P6 IMAD.HI.U32 R3, R35, R3, RZ ;  /* 0x0000000323036227 */ /* 0x001fca00078e00ff */
[----:B-1----:R-:W-:Y:S01]  /*e5e0*/  @P6 SHF.R.U32.HI R0, RZ, R2, R3 ;  /* 0x00000002ff006219 */ /* 0x002fe20000011603 */
[----:B------:R-:W-:Y:S01]  /*e5f0*/  IMAD.WIDE.U32 R2, R36, UR4, RZ ;  /* 0x0000000424027c25 */ /* 0x000fe2000f8e00ff */
[----:B------:R-:W0:Y:S02]  /*e600*/  S2R R10, SR_TID.X ;  /* 0x00000000000a7919 */ /* 0x000e240000002100 */
[----:B------:R-:W-:Y:S01]  /*e610*/  SHF.R.S32.HI R5, RZ, 0x1f, R0 ;  /* 0x0000001fff057819 */ /* 0x000fe20000011400 */
[----:B------:R-:W1:Y:S01]  /*e620*/  S2R R9, SR_TID.X ;  /* 0x0000000000097919 */ /* 0x000e620000002100 */
[----:B------:R-:W-:Y:S01]  /*e630*/  LOP3.LUT R22, R22, 0xfffff7ff, RZ, 0xc0, !PT ;  /* 0xfffff7ff16167812 */ /* 0x000fe200078ec0ff */
[----:B-1----:R-:W-:-:S05]  /*e640*/  IMAD.SHL.U32 R8, R9, 0x8, RZ ;  /* 0x0000000809087824 */ /* 0x002fca00078e00ff */
        /* <DEDUP_REMOVED lines=10> */
[----:B---3--:R-:W-:Y:S02]  /*e6f0*/  IMAD R4, R20, UR4, RZ ;  /* 0x0000000414047c24 */ /* 0x008fe4000f8e02ff */
[----:B----4-:R-:W-:Y:S01]  /*e700*/  IMAD.WIDE.U32 R2, R17, UR4, R2 ;  /* 0x0000000411027c25 */ /* 0x010fe2000f8e0002 */
        /* <DEDUP_REMOVED lines=10> */
[----:B------:R-:W-:Y:S01]  /*e7b0*/  ULDC.64 UR4, c[0x0][0x3c8] ;  /* 0x0000f20000047ab9 */ /* 0x000fe20000000a00 */
[----:B-----5:R-:W-:Y:S02]  /*e7c0*/  IMAD.SHL.U32 R20, R7, 0x8, RZ ;  /* 0x0000000807147824 */ /* 0x020fe400078e00ff */
[----:B------:R-:W-:Y:S02]  /*e7d0*/  IMAD.IADD R3, R3, 0x1, R5 ;  /* 0x0000000103037824 */ /* 0x000fe400078e0205 */
[----:B------:R-:W-:Y:S01]  /*e7e0*/  IMAD R0, R0, UR4, RZ ;  /* 0x0000000400007c24 */ /* 0x000fe2000f8e02ff */
[----:B------:R-:W-:Y:S01]  /*e7f0*/  LOP3.LUT R20, R20, 0x38, RZ, 0xc0, !PT ;  /* 0x0000003814147812 */ /* 0x000fe200078ec0ff */
[----:B------:R-:W-:-:S04]  /*e800*/  IMAD.WIDE.U32 R2, R4, UR4, R2 ;  /* 0x0000000404027c25 */ /* 0x000fc8000f8e0002 */
[----:B------:R-:W-:Y:S01]  /*e810*/  IMAD R0, R4, UR5, R0 ;  /* 0x0000000504007c24 */ /* 0x000fe2000f8e0200 */
[----:B------:R-:W-:Y:S01]  /*e820*/  ULDC.64 UR4, c[0x0][0x390] ;  /* 0x0000e40000047ab9 */ /* 0x000fe20000000a00 */
[----:B------:R-:W-:Y:S01]  /*e830*/  IMAD.SHL.U32 R17, R7, 0x8, RZ ;  /* 0x0000000807117824 */ /* 0x000fe200078e00ff */
[----:B------:R-:W-:Y:S01]  /*e840*/  LOP3.LUT R7, R20, 0x80, RZ, 0xfc, !PT ;  /* 0x0000008014077812 */ /* 0x000fe200078efcff */
[----:B------:R-:W-:Y:S01]  /*e850*/  IMAD.IADD R6, R3, 0x1, R0 ;  /* 0x0000000103067824 */ /* 0x000fe200078e0200 */
[----:B------:R-:W-:Y:S01]  /*e860*/  LEA R0, P0, R2, UR4, 0x1 ;  /* 0x0000000402007c11 */ /* 0x000fe2000f8008ff */
[----:B------:R-:W-:Y:S01]  /*e870*/  ULDC UR4, c[0x0][0x3b8] ;  /* 0x0000ee0000047ab9 */ /* 0x000fe20000000800 */
[----:B------:R-:W-:Y:S02]  /*e880*/  LOP3.LUT R17, R17, 0x38, RZ, 0xc0, !PT ;  /* 0x0000003811117812 */ /* 0x000fe400078ec0ff */
[----:B------:R-:W-:Y:S02]  /*e890*/  ISETP.GE.AND P4, PT, R7, UR4, PT ;  /* 0x0000000407007c0c */ /* 0x000fe4000bf86270 */
[----:B------:R-:W-:Y:S01]  /*e8a0*/  LOP3.LUT R7, R17, 0x40, RZ, 0xfc, !PT ;  /* 0x0000004011077812 */ /* 0x000fe200078efcff */
[----:B0-----:R-:W-:-:S05]  /*e8b0*/  IMAD.SHL.U32 R17, R10, 0x8, RZ ;  /* 0x000000080a117824 */ /* 0x001fca00078e00ff */
[----:B------:R-:W-:Y:S02]  /*e8c0*/  LOP3.LUT R17, R17, 0x38, RZ, 0xc0, !PT ;  /* 0x0000003811117812 */ /* 0x000fe400078ec0ff */
[----:B------:R-:W-:Y:S02]  /*e8d0*/  ISETP.GE.AND P5, PT, R7, UR4, PT ;  /* 0x0000000407007c0c */ /* 0x000fe4000bfa6270 */
[----:B------:R-:W-:Y:S01]  /*e8e0*/  LOP3.LUT R7, R17, 0x100, RZ, 0xfc, !PT ;  /* 0x0000010011077812 */ /* 0x000fe200078efcff */
[----:B------:R-:W-:Y:S01]  /*e8f0*/  IMAD.SHL.U32 R17, R10, 0x8, RZ ;  /* 0x000000080a117824 */ /* 0x000fe200078e00ff */
[----:B------:R-:W-:-:S04]  /*e900*/  ISETP.GE.AND P1, PT, R8, UR4, PT ;  /* 0x0000000408007c0c */ /* 0x000fc8000bf26270 */
[----:B------:R-:W-:Y:S01]  /*e910*/  LOP3.LUT R17, R17, 0x38, RZ, 0xc0, !PT ;  /* 0x0000003811117812 */ /* 0x000fe200078ec0ff */
[----:B------:R-:W-:Y:S01]  /*e920*/  IMAD.SHL.U32 R20, R9, 0x8, RZ ;  /* 0x0000000809147824 */ /* 0x000fe200078e00ff */
[----:B------:R-:W-:Y:S02]  /*e930*/  ISETP.GE.AND P2, PT, R7, UR4, PT ;  /* 0x0000000407007c0c */ /* 0x000fe4000bf46270 */
[----:B------:R-:W-:Y:S01]  /*e940*/  LOP3.LUT R7, R17, 0xc0, RZ, 0xfc, !PT ;  /* 0x000000c011077812 */ /* 0x000fe200078efcff */
[----:B------:R-:W-:Y:S01]  /*e950*/  IMAD.SHL.U32 R17, R9, 0x8, RZ ;  /* 0x0000000809117824 */ /* 0x000fe200078e00ff */
[----:B------:R-:W-:Y:S02]  /*e960*/  LOP3.LUT R20, R20, 0x38, RZ, 0xc0, !PT ;  /* 0x0000003814147812 */ /* 0x000fe400078ec0ff */
[----:B------:R-:W-:Y:S02]  /*e970*/  LEA.HI.X R6, R2, UR5, R6, 0x1, P0 ;  /* 0x0000000502067c11 */ /* 0x000fe400080f0c06 */
[----:B------:R-:W-:-:S02]  /*e980*/  LOP3.LUT R17, R17, 0x38, RZ, 0xc0, !PT ;  /* 0x0000003811117812 */ /* 0x000fc400078ec0ff */
[----:B------:R-:W-:Y:S02]  /*e990*/  SEL R2, RZ, 0x1, P1 ;  /* 0x00000001ff027807 */ /* 0x000fe40000800000 */
[----:B------:R-:W-:Y:S02]  /*e9a0*/  SEL R3, RZ, 0x4, P4 ;  /* 0x00000004ff037807 */ /* 0x000fe40002000000 */
[----:B------:R-:W-:Y:S02]  /*e9b0*/  SEL R4, RZ, 0x2, P5 ;  /* 0x00000002ff047807 */ /* 0x000fe40002800000 */
[----:B------:R-:W-:Y:S02]  /*e9c0*/  ISETP.GE.AND P3, PT, R7, UR4, PT ;  /* 0x0000000407007c0c */ /* 0x000fe4000bf66270 */
[----:B------:R-:W-:Y:S02]  /*e9d0*/  LOP3.LUT R7, R20, 0x180, RZ, 0xfc, !PT ;  /* 0x0000018014077812 */ /* 0x000fe400078efcff */
[----:B------:R-:W-:-:S02]  /*e9e0*/  LOP3.LUT R9, R17, 0x140, RZ, 0xfc, !PT ;  /* 0x0000014011097812 */ /* 0x000fc400078efcff */
[----:B------:R-:W-:Y:S02]  /*e9f0*/  IADD3 R2, R3, R4, R2 ;  /* 0x0000000403027210 */ /* 0x000fe40007ffe002 */
[----:B------:R-:W-:Y:S02]  /*ea00*/  SEL R3, RZ, 0x10, P2 ;  /* 0x00000010ff037807 */ /* 0x000fe40001000000 */
[----:B------:R-:W-:Y:S02]  /*ea10*/  SEL R4, RZ, 0x8, P3 ;  /* 0x00000008ff047807 */ /* 0x000fe40001800000 */
[----:B------:R-:W-:Y:S02]  /*ea20*/  @P1 LOP3.LUT R22, R22, 0x800, RZ, 0xfc, !PT ;  /* 0x0000080016161812 */ /* 0x000fe400078efcff */
[----:B------:R-:W-:Y:S02]  /*ea30*/  ISETP.GE.AND P0, PT, R7, UR4, PT ;  /* 0x0000000407007c0c */ /* 0x000fe4000bf06270 */
[----:B------:R-:W-:-:S02]  /*ea40*/  LOP3.LUT R7, R17, 0x1c0, RZ, 0xfc, !PT ;  /* 0x000001c011077812 */ /* 0x000fc400078efcff */
[----:B------:R-:W-:Y:S02]  /*ea50*/  ISETP.GE.AND P1, PT, R9, UR4, PT ;  /* 0x0000000409007c0c */ /* 0x000fe4000bf26270 */
[----:B------:R-:W-:Y:S02]  /*ea60*/  IADD3 R4, R3, R2, R4 ;  /* 0x0000000203047210 */ /* 0x000fe40007ffe004 */
[----:B------:R-:W-:Y:S02]  /*ea70*/  SEL R2, RZ, 0x40, P0 ;  /* 0x00000040ff027807 */ /* 0x000fe40000000000 */
[----:B------:R-:W-:Y:S02]  /*ea80*/  SEL R3, RZ, 0x20, P1 ;  /* 0x00000020ff037807 */ /* 0x000fe40000800000 */
[----:B------:R-:W-:Y:S01]  /*ea90*/  ISETP.GE.AND P0, PT, R7, UR4, PT ;  /* 0x0000000407007c0c */ /* 0x000fe2000bf06270 */
[----:B------:R-:W-:Y:S01]  /*eaa0*/  UMOV UR4, 0xffffffff ;  /* 0xffffffff00047882 */ /* 0x000fe20000000000 */
[----:B------:R-:W-:-:S02]  /*eab0*/  IADD3 R4, R2, R4, R3 ;  /* 0x0000000402047210 */ /* 0x000fc40007ffe003 */
[----:B------:R-:W-:-:S05]  /*eac0*/  SEL R5, RZ, 0x80, P0 ;  /* 0x00000080ff057807 */ /* 0x000fca0000000000 */
[----:B------:R-:W-:Y:S01]  /*ead0*/  IMAD.IADD R5, R4, 0x1, R5 ;  /* 0x0000000104057824 */ /* 0x000fe200078e0205 */
[----:B------:R-:W-:Y:S06]  /*eae0*/  BRA.DIV UR4, `(.L_x_4290) ;  /* 0x0000003e048c7947 */ /* 0x000fec000b800000 */
[C---:B------:R-:W-:Y:S01]  /*eaf0*/  LOP3.LUT P6, RZ, R22.reuse, 0x40, RZ, 0xc0, !PT ;  /* 0x0000004016ff7812 */ /* 0x040fe200078cc0ff */
[----:B------:R-:W0:Y:S01]  /*eb00*/  SHFL.IDX PT, R3, R0, RZ, 0x181f ;  /* 0x00181fff00037589 */ /* 0x000e2200000e0000 */
[----:B------:R-:W-:-:S03]  /*eb10*/  LOP3.LUT R22, R22, 0xffbfffff, RZ, 0xc0, !PT ;  /* 0xffbfffff16167812 */ /* 0x000fc600078ec0ff */
[----:B------:R-:W1:Y:S08]  /*eb20*/  SHFL.IDX PT, R2, R6, RZ, 0x181f ;  /* 0x00181fff06027589 */ /* 0x000e7000000e0000 */
[----:B------:R-:W-:-:S04]  /*eb30*/  @P6 LOP3.LUT R22, R22, 0x400000, RZ, 0xfc, !PT ;  /* 0x0040000016166812 */ /* 0x000fc800078efcff */
[C---:B------:R-:W-:Y:S02]  /*eb40*/  LOP3.LUT P6, RZ, R22.reuse, 0x80, RZ, 0xc0, !PT ;  /* 0x0000008016ff7812 */ /* 0x040fe400078cc0ff */
[----:B------:R-:W-:-:S11]  /*eb50*/  LOP3.LUT R22, R22, 0xff7fffff, RZ, 0xc0, !PT ;  /* 0xff7fffff16167812 */ /* 0x000fd600078ec0ff */
[----:B------:R-:W-:-:S04]  /*eb60*/  @P6 LOP3.LUT R22, R22, 0x800000, RZ, 0xfc, !PT ;  /* 0x0080000016166812 */ /* 0x000fc800078efcff */
[----:B------:R-:W-:-:S13]  /*eb70*/  LOP3.LUT P6, RZ, R22, 0x100, RZ, 0xc0, !PT ;  /* 0x0000010016ff7812 */ /* 0x000fda00078cc0ff */
[----:B0-----:R-:W-:Y:S02]  /*eb80*/  @!P6 LEA R3, P0, R8, R3, 0x1 ;  /* 0x000000030803e211 */ /* 0x001fe400078008ff */
[----:B------:R-:W-:-:S03]  /*eb90*/  @!P6 LOP3.LUT R7, R4, 0x40, RZ, 0xc0, !PT ;  /* 0x000000400407e812 */ /* 0x000fc600078ec0ff */
[----:B-1----:R-:W-:Y:S01]  /*eba0*/  @!P6 IMAD.X R2, RZ, RZ, R2, P0 ;  /* 0x000000ffff02e224 */ /* 0x002fe200000e0602 */
[----:B------:R-:W-:Y:S02]  /*ebb0*/  LOP3.LUT P0, RZ, R22, 0x800, RZ, 0xc0, !PT ;  /* 0x0000080016ff7812 */ /* 0x000fe4000780c0ff */
[----:B------:R-:W-:Y:S02]  /*ebc0*/  @!P6 SHF.R.U32.HI R7, RZ, 0x2, R7 ;  /* 0x00000002ff07e819 */ /* 0x000fe40000011607 */
[----:B------:R-:W-:-:S04]  /*ebd0*/  @!P6 LOP3.LUT R3, R3, R2, RZ, 0x3c, !PT ;  /* 0x000000020303e212 */ /* 0x000fc800078e3cff */
[----:B------:R-:W-:-:S04]  /*ebe0*/  @!P6 LOP3.LUT R2, R3, R2, RZ, 0x3c, !PT ;  /* 0x000000020302e212 */ /* 0x000fc800078e3cff */
[----:B------:R-:W-:-:S05]  /*ebf0*/  @!P6 LOP3.LUT R3, R3, R2, RZ, 0x3c, !PT ;  /* 0x000000020303e212 */ /* 0x000fca00078e3cff */
[----:B------:R-:W-:Y:S01]  /*ec00*/  @!PT LDS RZ, [RZ] ;  /* 0x00000000fffff984 */ /* 0x000fe20000000800 */
[----:B------:R-:W-:Y:S01]  /*ec10*/  @!P6 LDGSTS.E.BYPASS.LTC128B.128 [R25+0x26400], desc[UR44][R2.64], !P0 ;  /* 0x264000000219efae */ /* 0x000fe2000c101d6c */
[----:B------:R-:W-:Y:S02]  /*ec20*/  @!P6 ISETP.NE.U32.AND P0, PT, R7, RZ, PT ;  /* 0x000000ff0700e20c */ /* 0x000fe40003f05070 */
[----:B------:R-:W-:Y:S01]  /*ec30*/  @!P6 LOP3.LUT R7, R5, 0x80, RZ, 0xc0, !PT ;  /* 0x000000800507e812 */ /* 0x000fe200078ec0ff */
[----:B------:R-:W-:Y:S03]  /*ec40*/  @!P6 LDGSTS.E.BYPASS.LTC128B.128 [R25+0x28400], desc[UR44][R2.64+0x80], !P5 ;  /* 0x284000800219efae */ /* 0x000fe6000e901d6c */
[----:B------:R-:W-:Y:S01]  /*ec50*/  @!P6 SHF.R.U32.HI R7, RZ, 0x3, R7 ;  /* 0x00000003ff07e819 */ /* 0x000fe20000011607 */
[----:B------:R-:W-:Y:S04]  /*ec60*/  @!P6 LDGSTS.E.BYPASS.LTC128B.128 [R25+0x2a400], desc[UR44][R2.64+0x100], !P4 ;  /* 0x2a4001000219efae */ /* 0x000fe8000e101d6c */
[----:B------:R-:W-:Y:S04]  /*ec70*/  @!P6 LDGSTS.E.BYPASS.LTC128B.128 [R25+0x2c400], desc[UR44][R2.64+0x180], !P3 ;  /* 0x2c4001800219efae */ /* 0x000fe8000d901d6c */
[----:B------:R-:W-:Y:S04]  /*ec80*/  @!P6 LDGSTS.E.BYPASS.LTC128B.128 [R25+0x2e400], desc[UR44][R2.64+0x200], !P2 ;  /* 0x2e4002000219efae */ /* 0x000fe8000d101d6c */
[----:B------:R-:W-:Y:S04]  /*ec90*/  @!P6 LDGSTS.E.BYPASS.LTC128B.128 [R25+0x30400], desc[UR44][R2.64+0x280], !P1 ;  /* 0x304002800219efae */ /* 0x000fe8000c901d6c */
[----:B------:R-:W-:Y:S01]  /*eca0*/  @!P6 LDGSTS.E.BYPASS.LTC128B.128 [R25+0x32400], desc[UR44][R2.64+0x300], P0 ;  /* 0x324003000219efae */ /* 0x000fe20008101d6c */
[----:B------:R-:W-:-:S03]  /*ecb0*/  @!P6 ISETP.NE.U32.AND P0, PT, R7, RZ, PT ;  /* 0x000000ff0700e20c */ /* 0x000fc60003f05070 */
[----:B------:R-:W-:Y:S10]  /*ecc0*/  SHFL.IDX PT, R7, R6, 0x1, 0x181f ;  /* 0x00381f0006077f89 */ /* 0x000ff400000e0000 */
[----:B------:R0:W-:Y:S01]  /*ecd0*/  @!P6 LDGSTS.E.BYPASS.LTC128B.128 [R25+0x34400], desc[UR44][R2.64+0x380], P0 ;  /* 0x344003800219efae */ /* 0x0001e20008101d6c */
[----:B------:R-:W-:-:S03]  /*ece0*/  LOP3.LUT P6, RZ, R22, 0x800000, RZ, 0xc0, !PT ;  /* 0x0080000016ff7812 */ /* 0x000fc600078cc0ff */
[----:B0-----:R-:W0:Y:S10]  /*ecf0*/  SHFL.IDX PT, R2, R0, 0x1, 0x181f ;  /* 0x00381f0000027f89 */ /* 0x001e3400000e0000 */
[----:B0-----:R-:W-:-:S05]  /*ed00*/  @!P6 LEA R2, P0, R8, R2, 0x1 ;  /* 0x000000020802e211 */ /* 0x001fca00078008ff */
[----:B------:R-:W-:Y:S01]  /*ed10*/  @!P6 IMAD.X R3, RZ, RZ, R7, P0 ;  /* 0x000000ffff03e224 */ /* 0x000fe200000e0607 */
[----:B------:R-:W-:Y:S02]  /*ed20*/  LOP3.LUT P0, RZ, R22, 0x800, RZ, 0xc0, !PT ;  /* 0x0000080016ff7812 */ /* 0x000fe4000780c0ff */
[----:B------:R-:W-:-:S04]  /*ed30*/  @!P6 LOP3.LUT R7, R4, 0x40, RZ, 0xc0, !PT ;  /* 0x000000400407e812 */ /* 0x000fc800078ec0ff */
[----:B------:R-:W-:-:S07]  /*ed40*/  @!P6 SHF.R.U32.HI R7, RZ, 0x2, R7 ;  /* 0x00000002ff07e819 */ /* 0x000fce0000011607 */
        /* <DEDUP_REMOVED lines=11> */
[----:B------:R-:W-:Y:S04]  /*ee00*/  SHFL.IDX PT, R7, R6, 0x2, 0x181f ;  /* 0x00581f0006077f89 */ /* 0x000fe800000e0000 */
[----:B------:R-:W-:Y:S06]  /*ee10*/  SHFL.IDX PT, R6, R6, 0x3, 0x181f ;  /* 0x00781f0006067f89 */ /* 0x000fec00000e0000 */
[----:B------:R0:W-:Y:S01]  /*ee20*/  @!P6 LDGSTS.E.BYPASS.LTC128B.128 [R25+0x34c00], desc[UR44][R2.64+0x380], P0 ;  /* 0x34c003800219efae */ /* 0x0001e20008101d6c */
[----:B------:R-:W-:-:S03]  /*ee30*/  LOP3.LUT P6, RZ, R22, 0x400000, RZ, 0xc0, !PT ;  /* 0x0040000016ff7812 */ /* 0x000fc600078cc0ff */
[----:B0-----:R-:W0:Y:S04]  /*ee40*/  SHFL.IDX PT, R2, R0, 0x2, 0x181f ;  /* 0x00581f0000027f89 */ /* 0x001e2800000e0000 */
[----:B------:R-:W1:Y:S06]  /*ee50*/  SHFL.IDX PT, R0, R0, 0x3, 0x181f ;  /* 0x00781f0000007f89 */ /* 0x000e6c00000e0000 */
[----:B0-----:R-:W-:-:S05]  /*ee60*/  @!P6 LEA R2, P0, R8, R2, 0x1 ;  /* 0x000000020802e211 */ /* 0x001fca00078008ff */
[----:B------:R-:W-:Y:S01]  /*ee70*/  @!P6 IMAD.X R3, RZ, RZ, R7, P0 ;  /* 0x000000ffff03e224 */ /* 0x000fe200000e0607 */
[----:B------:R-:W-:Y:S02]  /*ee80*/  LOP3.LUT P0, RZ, R22, 0x800, RZ, 0xc0, !PT ;  /* 0x0000080016ff7812 */ /* 0x000fe4000780c0ff */
[----:B------:R-:W-:-:S04]  /*ee90*/  @!P6 LOP3.LUT R7, R4, 0x40, RZ, 0xc0, !PT ;  /* 0x000000400407e812 */ /* 0x000fc800078ec0ff */
[----:B------:R-:W-:-:S07]  /*eea0*/  @!P6 SHF.R.U32.HI R7, RZ, 0x2, R7 ;  /* 0x00000002ff07e819 */ /* 0x000fce0000011607 */
[----:B------:R0:W-:Y:S01]  /*eeb0*/  @!P6 LDGSTS.E.BYPASS.LTC128B.128 [R25+0x27400], desc[UR44][R2.64], !P0 ;  /* 0x274000000219efae */ /* 0x0001e2000c101d6c */
[----:B------:R-:W-:Y:S02]  /*eec0*/  @!P6 ISETP.NE.U32.AND P0, PT, R7, RZ, PT ;  /* 0x000000ff0700e20c */ /* 0x000fe40003f05070 */
[----:B------:R-:W-:Y:S01]  /*eed0*/  @!P6 LOP3.LUT R7, R5, 0x80, RZ, 0xc0, !PT ;  /* 0x000000800507e812 */ /* 0x000fe200078ec0ff */
[----:B------:R0:W-:Y:S03]  /*eee0*/  @!P6 LDGSTS.E.BYPASS.LTC128B.128 [R25+0x29400], desc[UR44][R2.64+0x80], !P5 ;  /* 0x294000800219efae */ /* 0x0001e6000e901d6c */
[----:B------:R-:W-:Y:S01]  /*eef0*/  @!P6 SHF.R.U32.HI R7, RZ, 0x3, R7 ;  /* 0x00000003ff07e819 */ /* 0x000fe20000011607 */
[----:B------:R0:W-:Y:S04]  /*ef00*/  @!P6 LDGSTS.E.BYPASS.LTC128B.128 [R25+0x2b400], desc[UR44][R2.64+0x100], !P4 ;  /* 0x2b4001000219efae */ /* 0x0001e8000e101d6c */
[----:B------:R0:W-:Y:S04]  /*ef10*/  @!P6 LDGSTS.E.BYPASS.LTC128B.128 [R25+0x2d400], desc[UR44][R2.64+0x180], !P3 ;  /* 0x2d4001800219efae */ /* 0x0001e8000d901d6c */
[----:B------:R0:W-:Y:S04]  /*ef20*/  @!P6 LDGSTS.E.BYPASS.LTC128B.128 [R25+0x2f400], desc[UR44][R2.64+0x200], !P2 ;  /* 0x2f4002000219efae */ /* 0x0001e8000d101d6c */
[----:B------:R0:W-:Y:S04]  /*ef30*/  @!P6 LDGSTS.E.BYPASS.LTC128B.128 [R25+0x31400], desc[UR44][R2.64+0x280], !P1 ;  /* 0x314002800219efae */ /* 0x0001e8000c901d6c */
[----:B------:R0:W-:Y:S01]  /*ef40*/  @!P6 LDGSTS.E.BYPASS.LTC128B.128 [R25+0x33400], desc[UR44][R2.64+0x300], P0 ;  /* 0x334003000219efae */ /* 0x0001e20008101d6c */
[----:B------:R-:W-:-:S13]  /*ef50*/  @!P6 ISETP.NE.U32.AND P0, PT, R7, RZ, PT ;  /* 0x000000ff0700e20c */ /* 0x000fda0003f05070 */
[----:B-1----:R0:W-:Y:S02]  /*ef60*/  @!P6 LDGSTS.E.BYPASS.LTC128B.128 [R25+0x35400], desc[UR44][R2.64+0x380], P0 ;  /* 0x354003800219efae */ /* 0x0021e40008101d6c */
.L_x_4380:
[----:B------:R-:W-:Y:S01]  /*ef70*/  LOP3.LUT P0, RZ, R22, 0x10000, RZ, 0xc0, !PT ;  /* 0x0001000016ff7812 */ /* 0x000fe2000780c0ff */
[----:B------:R-:W-:-:S12]  /*ef80*/  BSSY B0, `(.L_x_4291) ;  /* 0x0000016000007945 */ /* 0x000fd80003800000 */
[----:B------:R-:W-:Y:S05]  /*ef90*/  @P0 BRA `(.L_x_4292) ;  /* 0x0000000000500947 */ /* 0x000fea0003800000 */
[----:B------:R-:W-:Y:S02]  /*efa0*/  LOP3.LUT R4, R4, 0x40, RZ, 0xc0, !PT ;  /* 0x0000004004047812 */ /* 0x000fe400078ec0ff */
[----:B------:R-:W-:Y:S02]  /*efb0*/  LOP3.LUT P6, RZ, R22, 0x800, RZ, 0xc0, !PT ;  /* 0x0000080016ff7812 */ /* 0x000fe400078cc0ff */
[----:B0-----:R-:W-:Y:S02]  /*efc0*/  LEA R2, P0, R8, R0, 0x1 ;  /* 0x0000000008027211 */ /* 0x001fe400078008ff */
[----:B------:R-:W-:Y:S02]  /*efd0*/  SHF.R.U32.HI R4, RZ, 0x2, R4 ;  /* 0x00000002ff047819 */ /* 0x000fe40000011604 */
[----:B------:R-:W-:Y:S01]  /*efe0*/  LOP3.LUT R5, R5, 0x80, RZ, 0xc0, !PT ;  /* 0x0000008005057812 */ /* 0x000fe200078ec0ff */
[----:B------:R-:W-:Y:S01]  /*eff0*/  IMAD.X R3, RZ, RZ, R6, P0 ;  /* 0x000000ffff037224 */ /* 0x000fe200000e0606 */
[----:B------:R-:W-:-:S02]  /*f000*/  ISETP.NE.U32.AND P0, PT, R4, RZ, PT ;  /* 0x000000ff0400720c */ /* 0x000fc40003f05070 */
[----:B------:R-:W-:-:S03]  /*f010*/  SHF.R.U32.HI R5, RZ, 0x3, R5 ;  /* 0x00000003ff057819 */ /* 0x000fc60000011605 */
[----:B------:R-:W-:Y:S01]  /*f020*/  @!PT LDS RZ, [RZ] ;  /* 0x00000000fffff984 */ /* 0x000fe20000000800 */
[----:B------:R-:W-:Y:S01]  /*f030*/  @!PT LDS RZ, [RZ] ;  /* 0x00000000fffff984 */ /* 0x000fe20000000800 */
[----:B------:R-:W-:Y:S01]  /*f040*/  @!PT LDS RZ, [RZ] ;  /* 0x00000000fffff984 */ /* 0x000fe20000000800 */
[----:B------:R1:W-:Y:S04]  /*f050*/  LDGSTS.E.BYPASS.LTC128B.128 [R25+0x27c00], desc[UR44][R2.64], !P6 ;  /* 0x27c0000002197fae */ /* 0x0003e8000f101d6c */
[----:B------:R1:W-:Y:S04]  /*f060*/  LDGSTS.E.BYPASS.LTC128B.128 [R25+0x29c00], desc[UR44][R2.64+0x80], !P5 ;  /* 0x29c0008002197fae */ /* 0x0003e8000e901d6c */
[----:B------:R1:W-:Y:S04]  /*f070*/  LDGSTS.E.BYPASS.LTC128B.128 [R25+0x2bc00], desc[UR44][R2.64+0x100], !P4 ;  /* 0x2bc0010002197fae */ /* 0x0003e8000e101d6c */
[----:B------:R1:W-:Y:S04]  /*f080*/  LDGSTS.E.BYPASS.LTC128B.128 [R25+0x2dc00], desc[UR44][R2.64+0x180], !P3 ;  /* 0x2dc0018002197fae */ /* 0x0003e8000d901d6c */
[----:B------:R1:W-:Y:S04]  /*f090*/  LDGSTS.E.BYPASS.LTC128B.128 [R25+0x2fc00], desc[UR44][R2.64+0x200], !P2 ;  /* 0x2fc0020002197fae */ /* 0x0003e8000d101d6c */
[----:B------:R1:W-:Y:S04]  /*f0a0*/  LDGSTS.E.BYPASS.LTC128B.128 [R25+0x31c00], desc[UR44][R2.64+0x280], !P1 ;  /* 0x31c0028002197fae */ /* 0x0003e8000c901d6c */
[----:B------:R1:W-:Y:S01]  /*f0b0*/  LDGSTS.E.BYPASS.LTC128B.128 [R25+0x33c00], desc[UR44][R2.64+0x300], P0 ;  /* 0x33c0030002197fae */ /* 0x0003e20008101d6c */
[----:B------:R-:W-:-:S13]  /*f0c0*/  ISETP.NE.U32.AND P0, PT, R5, RZ, PT ;  /* 0x000000ff0500720c */ /* 0x000fda0003f05070 */
[----:B------:R1:W-:Y:S02]  /*f0d0*/  LDGSTS.E.BYPASS.LTC128B.128 [R25+0x35c00], desc[UR44][R2.64+0x380], P0 ;  /* 0x35c0038002197fae */ /* 0x0003e40008101d6c */
.L_x_4292:
[----:B------:R-:W-:Y:S05]  /*f0e0*/  BSYNC B0 ;  /* 0x0000000000007941 */ /* 0x000fea0003800000 */
.L_x_4291:
[----:B------:R-:W-:Y:S01]  /*f0f0*/  NOP ;  /* 0x0000000000007918 */ /* 0x000fe20000000000 */
[----:B------:R-:W-:-:S13]  /*f100*/  PLOP3.LUT P0, PT, PT, PT, PT, 0x80, 0x0 ;  /* 0x000000000000781c */ /* 0x000fda0003f0f070 */
.L_x_4293:
[----:B------:R-:W-:Y:S02]  /*f110*/  PLOP3.LUT P1, PT, P1, P0, PT, 0xa2, 0x0 ;  /* 0x000000000000781c */ /* 0x000fe40000f21472 */
[----:B------:R-:W-:-:S08]  /*f120*/  @P0 R2UR P1, UR4, R23 ;  /* 0x00000000170402ca */ /* 0x000fd00000020000 */
[----:B------:R-:W-:-:S05]  /*f130*/  @P0 PLOP3.LUT P0, PT, P1, PT, PT, 0x80, 0x0 ;  /* 0x000000000000081c */ /* 0x000fca0000f0f070 */
[----:B------:R-:W-:Y:S01]  /*f140*/  @!P1 SYNCS.ARRIVE.TRANS64.RED.A0T1 RZ, [UR4+0x38810], RZ ;  /* 0x038810ffffff99a7 */ /* 0x000fe20008200404 */
[----:B------:R-:W-:Y:S07]  /*f150*/  @!P1 ARRIVES.LDGSTSBAR.64.TRANSCNT [UR4+0x38810] ;  /* 0x03881000ff0099b0 */ /* 0x000fee0008000a84 */
[----:B------:R-:W-:Y:S05]  /*f160*/  @P0 BRA.U.ANY `(.L_x_4293) ;  /* 0xfffffffd00e80947 */ /* 0x000fea000393ffff */
[----:B01----:R-:W2:Y:S02]  /*f170*/  LDL.LU R2, [R1+0x20] ;  /* 0x0000200001027983 */ /* 0x003ea40000300800 */
        /* <DEDUP_REMOVED lines=11> */
.L_x_4381:
[----:B------:R-:W-:Y:S05]  /*f230*/  BSYNC B0 ;  /* 0x0000000000007941 */ /* 0x000fea0003800000 */
.L_x_4294:
[----:B------:R-:W-:-:S05]  /*f240*/  IMAD.U32 R2, RZ, RZ, UR36 ;  /* 0x00000024ff027e24 */ /* 0x000fca000f8e00ff */
[----:B------:R-:W-:-:S13]  /*f250*/  ISETP.NE.AND P0, PT, R2, 0x3, PT ;  /* 0x000000030200780c */ /* 0x000fda0003f05270 */
[----:B------:R-:W-:Y:S05]  /*f260*/  @!P0 BRA `(.L_x_4296) ;  /* 0x0000000000048947 */ /* 0x000fea0003800000 */
[----:B------:R-:W-:Y:S01]  /*f270*/  BPT.TRAP 0x1 ;  /* 0x000000040000795c */ /* 0x000fe20000300000 */
.L_x_4296:
[----:B0-----:R-:W-:Y:S01]  /*f280*/  SHF.L.U32 R0, R26, 0x1f, RZ ;  /* 0x0000001f1a007819 */ /* 0x001fe200000006ff */
[----:B------:R-:W-:Y:S03]  /*f290*/  BSSY B0, `(.L_x_4297) ;  /* 0x0000003000007945 */ /* 0x000fe60003800000 */
[----:B------:R-:W0:Y:S02]  /*f2a0*/  SYNCS.PHASECHK.TRANS64.TRYWAIT P0, [R30+URZ+0x38860], R0 ;  /* 0x038860001e0075a7 */ /* 0x000e24000800017f */
[----:B0-----:R-:W-:Y:S05]  /*f2b0*/  @!P0 BRA `(.L_x_4298) ;  /* 0x0000004000688947 */ /* 0x001fea0003800000 */
.L_x_4382:
[----:B------:R-:W-:Y:S05]  /*f2c0*/  BSYNC B0 ;  /* 0x0000000000007941 */ /* 0x000fea0003800000 */
.L_x_4297:
        /* <DEDUP_REMOVED lines=26> */
[C---:B------:R-:W-:Y:S01]  /*f470*/  LOP3.LUT P5, RZ, R31.reuse, 0x2, RZ, 0xc0, !PT ;  /* 0x000000021fff7812 */ /* 0x040fe200078ac0ff */
[----:B------:R-:W1:Y:S01]  /*f480*/  SHFL.IDX PT, R2, R4, RZ, 0x181f ;  /* 0x00181fff04027589 */ /* 0x000e6200000e0000 */
[C---:B------:R-:W-:Y:S02]  /*f490*/  LOP3.LUT P4, RZ, R31.reuse, 0x4, RZ, 0xc0, !PT ;  /* 0x000000041fff7812 */ /* 0x040fe4000788c0ff */
[C---:B------:R-:W-:Y:S02]  /*f4a0*/  LOP3.LUT P3, RZ, R31.reuse, 0x8, RZ, 0xc0, !PT ;  /* 0x000000081fff7812 */ /* 0x040fe4000786c0ff */
[----:B------:R-:W-:Y:S02]  /*f4b0*/  LOP3.LUT P2, RZ, R31, 0x10, RZ, 0xc0, !PT ;  /* 0x000000101fff7812 */ /* 0x000fe4000784c0ff */
[----:B------:R-:W-:Y:S01]  /*f4c0*/  LOP3.LUT R22, R22, 0xffffffbf, RZ, 0xc0, !PT ;  /* 0xffffffbf16167812 */ /* 0x000fe200078ec0ff */
[----:B0-----:R-:W-:-:S02]  /*f4d0*/  IMAD.SHL.U32 R7, R3, 0x8, RZ ;  /* 0x0000000803077824 */ /* 0x001fc400078e00ff */
[----:B------:R-:W0:Y:S03]  /*f4e0*/  SHFL.IDX PT, R3, R6, RZ, 0x181f ;  /* 0x00181fff06037589 */ /* 0x000e2600000e0000 */
[----:B------:R-:W-:-:S05]  /*f4f0*/  LOP3.LUT R7, R7, 0x38, RZ, 0xc0, !PT ;  /* 0x0000003807077812 */ /* 0x000fca00078ec0ff */
[----:B------:R-:W-:Y:S01]  /*f500*/  IMAD.SHL.U32 R0, R7, 0x2, RZ ;  /* 0x0000000207007824 */ /* 0x000fe200078e00ff */
[----:B------:R-:W-:-:S04]  /*f510*/  LOP3.LUT R7, R31, 0x1, RZ, 0xc0, !PT ;  /* 0x000000011f077812 */ /* 0x000fc800078ec0ff */
[----:B-1----:R-:W-:Y:S02]  /*f520*/  IADD3 R2, P0, R2, R0, RZ ;  /* 0x0000000002027210 */ /* 0x002fe40007f1e0ff */
[----:B------:R-:W-:Y:S02]  /*f530*/  ISETP.NE.U32.AND P1, PT, R7, 0x1, PT ;  /* 0x000000010700780c */ /* 0x000fe40003f25070 */
[----:B------:R-:W-:Y:S01]  /*f540*/  PRMT R7, R31, 0x8880, RZ ;  /* 0x000088801f077816 */ /* 0x000fe200000000ff */
[----:B0-----:R-:W-:Y:S01]  /*f550*/  IMAD.X R3, RZ, RZ, R3, P0 ;  /* 0x000000ffff037224 */ /* 0x001fe200000e0603 */
[----:B------:R-:W-:-:S09]  /*f560*/  ISETP.LT.OR P0, PT, R27, 0x1, P1 ;  /* 0x000000011b00780c */ /* 0x000fd20000f01670 */
[----:B------:R-:W-:Y:S02]  /*f570*/  @P1 LOP3.LUT R22, R22, 0x40, RZ, 0xfc, !PT ;  /* 0x0000004016161812 */ /* 0x000fe400078efcff */
[----:B------:R-:W-:Y:S02]  /*f580*/  LOP3.LUT P1, RZ, R31, 0x20, RZ, 0xc0, !PT ;  /* 0x000000201fff7812 */ /* 0x000fe4000782c0ff */
[----:B------:R-:W-:Y:S01]  /*f590*/  LOP3.LUT R22, R22, 0xffffff7f, RZ, 0xc0, !PT ;  /* 0xffffff7f16167812 */ /* 0x000fe200078ec0ff */
        /* <DEDUP_REMOVED lines=65> */
.L_x_4392:
        /* <DEDUP_REMOVED lines=34> */
.L_x_4300:
        /* <DEDUP_REMOVED lines=11> */
.L_x_4301:
[----:B------:R-:W2:Y:S01]  /*fc80*/  LDL.LU R2, [R1+0x4] ;  /* 0x0000040001027983 */ /* 0x000ea20000300800 */
[----:B------:R1:W-:Y:S01]  /*fc90*/  SYNCS.ARRIVE.TRANS64.A1T0 RZ, [R30+URZ+0x38850], RZ ;  /* 0x038850ff1eff79a7 */ /* 0x0003e2000810003f */
[----:B------:R-:W-:Y:S01]  /*fca0*/  BSSY B0, `(.L_x_4302) ;  /* 0x00000f8000007945 */ /* 0x000fe20003800000 */
[----:B--2---:R-:W-:-:S13]  /*fcb0*/  ISETP.GE.AND P0, PT, R2, 0x41, PT ;  /* 0x000000410200780c */ /* 0x004fda0003f06270 */
[----:B-1----:R-:W-:Y:S05]  /*fcc0*/  @!P0 BRA `(.L_x_4303) ;  /* 0x0000000c00d48947 */ /* 0x002fea0003800000 */
[----:B------:R-:W2:Y:S04]  /*fcd0*/  LDL.LU R2, [R1+0x24] ;  /* 0x0000240001027983 */ /* 0x000ea80000300800 */
[----:B------:R-:W3:Y:S01]  /*fce0*/  LDL.LU R3, [R1+0x28] ;  /* 0x0000280001037983 */ /* 0x000ee20000300800 */
[----:B------:R-:W-:-:S04]  /*fcf0*/  LOP3.LUT R30, R31, 0x80, RZ, 0xc0, !PT ;  /* 0x000000801f1e7812 */ /* 0x000fc800078ec0ff */
[----:B------:R-:W-:Y:S02]  /*fd00*/  SHF.R.U32.HI R30, RZ, 0x3, R30 ;  /* 0x00000003ff1e7819 */ /* 0x000fe4000001161e */
[----:B--2---:R-:W-:Y:S01]  /*fd10*/  LOP3.LUT R2, R2, 0x40, RZ, 0xc0, !PT ;  /* 0x0000004002027812 */ /* 0x004fe200078ec0ff */
[----:B---3--:R-:W-:-:S03]  /*fd20*/  VIADD R7, R3, 0xfffffffe ;  /* 0xfffffffe03077836 */ /* 0x008fc60000000000 */
[----:B------:R-:W-:-:S07]  /*fd30*/  SHF.R.U32.HI R31, RZ, 0x2, R2 ;  /* 0x00000002ff1f7819 */ /* 0x000fce0000011602 */
.L_x_4316:
[----:B-1----:R-:W1:Y:S01]  /*fd40*/  S2R R2, SR_TID.X ;  /* 0x0000000000027919 */ /* 0x002e620000002100 */
[----:B0-----:R-:W0:Y:S01]  /*fd50*/  LDC R4, c[0x0][0x430] ;  /* 0x00010c00ff047b82 */ /* 0x001e220000000800 */
[----:B--23--:R-:W-:Y:S01]  /*fd60*/  IMAD R6, R7, 0x40, R32 ;  /* 0x0000004007067824 */ /* 0x00cfe200078e0220 */
[----:B------:R-:W-:Y:S05]  /*fd70*/  YIELD ;  /* 0x0000000000007946 */ /* 0x000fea0003800000 */
[----:B------:R-:W2:Y:S01]  /*fd80*/  S2R R3, SR_TID.X ;  /* 0x0000000000037919 */ /* 0x000ea20000002100 */
[----:B------:R-:W-:Y:S01]  /*fd90*/  IMAD.U32 R11, RZ, RZ, UR36 ;  /* 0x00000024ff0b7e24 */ /* 0x000fe2000f8e00ff */
[----:B------:R-:W-:Y:S01]  /*fda0*/  ULDC UR4, c[0x0][0x430] ;  /* 0x00010c0000047ab9 */ /* 0x000fe20000000800 */
[----:B------:R-:W-:Y:S01]  /*fdb0*/  VIADD R24, R24, 0x1 ;  /* 0x0000000118187836 */ /* 0x000fe20000000000 */
[----:B0-----:R-:W-:-:S02]  /*fdc0*/  ISETP.NE.AND P0, PT, R4, 0x1, PT ;  /* 0x000000010400780c */ /* 0x001fc40003f05270 */
[----:B-1----:R-:W-:-:S04]  /*fdd0*/  LOP3.LUT R2, R2, 0x7f, RZ, 0xc0, !PT ;  /* 0x0000007f02027812 */ /* 0x002fc800078ec0ff */
[----:B------:R-:W-:Y:S01]  /*fde0*/  SHF.R.U32.HI R2, RZ, 0x3, R2 ;  /* 0x00000003ff027819 */ /* 0x000fe20000011602 */
[----:B--2---:R-:W-:-:S06]  /*fdf0*/  IMAD.SHL.U32 R4, R3, 0x10, RZ ;  /* 0x0000001003047824 */ /* 0x004fcc00078e00ff */
[----:B------:R-:W0:Y:S01]  /*fe00*/  @P0 LDC R3, c[0x0][0x434] ;  /* 0x00010d00ff030b82 */ /* 0x000e220000000800 */
[----:B------:R-:W-:-:S04]  /*fe10*/  LOP3.LUT R4, R2, 0x70, R4, 0xf8, !PT ;  /* 0x0000007002047812 */ /* 0x000fc800078ef804 */
[----:B------:R-:W-:-:S03]  /*fe20*/  ISETP.GT.U32.AND P1, PT, R4, 0x3f, PT ;  /* 0x0000003f0400780c */ /* 0x000fc60003f24070 */
[----:B------:R-:W1:Y:S01]  /*fe30*/  @P0 LDC R2, c[0x0][0x438] ;  /* 0x00010e00ff020b82 */ /* 0x000e620000000800 */
[----:B------:R-:W-:-:S04]  /*fe40*/  IMAD.IADD R6, R4, 0x1, R6 ;  /* 0x0000000104067824 */ /* 0x000fc800078e0206 */
[----:B------:R-:W-:-:S05]  /*fe50*/  IMAD.MOV.U32 R10, RZ, RZ, R6 ;  /* 0x000000ffff0a7224 */ /* 0x000fca00078e0006 */
[----:B------:R-:W2:Y:S01]  /*fe60*/  @!P1 LDC.64 R4, c[0x0][0x428] ;  /* 0x00010a00ff049b82 */ /* 0x000ea20000000a00 */
[----:B0-----:R-:W-:-:S07]  /*fe70*/  @P0 IMAD.HI.U32 R3, R6, R3, RZ ;  /* 0x0000000306030227 */ /* 0x001fce00078e00ff */
[----:B------:R-:W0:Y:S01]  /*fe80*/  @!P1 LDC.64 R8, c[0x0][0x418] ;  /* 0x00010600ff089b82 */ /* 0x000e220000000a00 */
[----:B-1----:R-:W-:-:S04]  /*fe90*/  @P0 SHF.R.U32.HI R10, RZ, R2, R3 ;  /* 0x00000002ff0a0219 */ /* 0x002fc80000011603 */
[--C-:B------:R-:W-:Y:S01]  /*fea0*/  @!P1 SHF.R.S32.HI R3, RZ, 0x1f, R10.reuse ;  /* 0x0000001fff039819 */ /* 0x100fe2000001140a */
[----:B------:R-:W-:-:S04]  /*feb0*/  @!P1 IMAD.MOV.U32 R2, RZ, RZ, R10 ;  /* 0x000000ffff029224 */ /* 0x000fc800078e000a */
[----:B--2---:R-:W-:-:S04]  /*fec0*/  @!P1 IMAD.WIDE.U32 R2, R29, R4, R2 ;  /* 0x000000041d029225 */ /* 0x004fc800078e0002 */
[----:B------:R-:W-:-:S04]  /*fed0*/  @!P1 IMAD R4, R33, R4, RZ ;  /* 0x0000000421049224 */ /* 0x000fc800078e02ff */
[----:B------:R-:W-:Y:S01]  /*fee0*/  @!P1 IMAD R5, R29, R5, R4 ;  /* 0x000000051d059224 */ /* 0x000fe200078e0204 */
[----:B0-----:R-:W-:Y:S01]  /*fef0*/  @!P1 LEA R8, P0, R2, R8, 0x2 ;  /* 0x0000000802089211 */ /* 0x001fe200078010ff */
        /* <DEDUP_REMOVED lines=16> */
.L_x_4304:
[----:B------:R-:W-:Y:S01]  /*10000*/  IMAD R6, R24, 0x8, R23 ;  /* 0x0000000818067824 */ /* 0x000fe200078e0217 */
[----:B------:R-:W-:Y:S01]  /*10010*/  SHF.L.U32 R17, R26, 0x1f, RZ ;  /* 0x0000001f1a117819 */ /* 0x000fe200000006ff */
[----:B------:R-:W-:Y:S01]  /*10020*/  BSSY B1, `(.L_x_4305) ;  /* 0x0000004000017945 */ /* 0x000fe20003800000 */
[----:B------:R-:W-:Y:S02]  /*10030*/  SHF.R.S32.HI R9, RZ, 0x1f, R5 ;  /* 0x0000001fff097819 */ /* 0x000fe40000011405 */
[----:B------:R-:W0:Y:S02]  /*10040*/  SYNCS.PHASECHK.TRANS64.TRYWAIT P0, [R6+URZ+0x38840], R17 ;  /* 0x03884011060075a7 */ /* 0x000e24000800017f */
[----:B0-----:R-:W-:Y:S05]  /*10050*/  @!P0 BRA `(.L_x_4306) ;  /* 0x0000003c003c8947 */ /* 0x001fea0003800000 */
.L_x_4393:
[----:B------:R-:W-:Y:S05]  /*10060*/  BSYNC B1 ;  /* 0x0000000000017941 */ /* 0x000fea0003800000 */
.L_x_4305:
        /* <DEDUP_REMOVED lines=42> */
.L_x_4403:
        /* <DEDUP_REMOVED lines=8> */
.L_x_4308:
[----:B------:R-:W-:Y:S02]  /*10390*/  PLOP3.LUT P1, PT, P1, P0, PT, 0xa2, 0x0 ;  /* 0x000000000000781c */ /* 0x000fe40000f21472 */
[----:B------:R-:W-:-:S08]  /*103a0*/  @P0 R2UR P1, UR4, R6 ;  /* 0x00000000060402ca */ /* 0x000fd00000020000 */
[----:B------:R-:W-:-:S05]  /*103b0*/  @P0 PLOP3.LUT P0, PT, P1, PT, PT, 0x80, 0x0 ;  /* 0x000000000000081c */ /* 0x000fca0000f0f070 */
[----:B------:R-:W-:Y:S01]  /*103c0*/  @!P1 SYNCS.ARRIVE.TRANS64.RED.A0T1 RZ, [UR4+0x38830], RZ ;  /* 0x038830ffffff99a7 */ /* 0x000fe20008200404 */
[----:B------:R-:W-:Y:S07]  /*103d0*/  @!P1 ARRIVES.LDGSTSBAR.64.TRANSCNT [UR4+0x38830] ;  /* 0x03883000ff0099b0 */ /* 0x000fee0008000a84 */
[----:B------:R-:W-:Y:S05]  /*103e0*/  @P0 BRA.U.ANY `(.L_x_4308) ;  /* 0xfffffffd00e80947 */ /* 0x000fea000393ffff */
[----:B------:R-:W-:Y:S01]  /*103f0*/  NOP ;  /* 0x0000000000007918 */ /* 0x000fe20000000000 */
[----:B--2---:R-:W-:-:S05]  /*10400*/  IMAD.U32 R2, RZ, RZ, UR36 ;  /* 0x00000024ff027e24 */ /* 0x004fca000f8e00ff */
[----:B------:R-:W-:-:S13]  /*10410*/  ISETP.NE.AND P2, PT, R2, 0x3, PT ;  /* 0x000000030200780c */ /* 0x000fda0003f45270 */
[----:B------:R-:W-:Y:S05]  /*10420*/  @!P2 BRA `(.L_x_4309) ;  /* 0x000000000004a947 */ /* 0x000fea0003800000 */
[----:B------:R-:W-:Y:S01]  /*10430*/  BPT.TRAP 0x1 ;  /* 0x000000040000795c */ /* 0x000fe20000300000 */
.L_x_4309:
[----:B------:R2:W-:Y:S01]  /*10440*/  SYNCS.ARRIVE.TRANS64.A1T0 RZ, [R6+URZ+0x38830], RZ ;  /* 0x038830ff06ff79a7 */ /* 0x0005e2000810003f */
[----:B------:R-:W-:Y:S05]  /*10450*/  @!P2 BRA `(.L_x_4310) ;  /* 0x000000000004a947 */ /* 0x000fea0003800000 */
[----:B------:R-:W-:Y:S01]  /*10460*/  BPT.TRAP 0x1 ;  /* 0x000000040000795c */ /* 0x000fe20000300000 */
.L_x_4310:
[----:B------:R-:W3:Y:S01]  /*10470*/  SYNCS.PHASECHK.TRANS64.TRYWAIT P0, [R6+URZ+0x38860], R17 ;  /* 0x03886011060075a7 */ /* 0x000ee2000800017f */
[----:B------:R-:W-:Y:S04]  /*10480*/  BSSY B1, `(.L_x_4311) ;  /* 0x0000002000017945 */ /* 0x000fe80003800000 */
[----:B---3--:R-:W-:Y:S05]  /*10490*/  @!P0 BRA `(.L_x_4312) ;  /* 0x0000003c005c8947 */ /* 0x008fea0003800000 */
.L_x_4404:
[----:B------:R-:W-:Y:S05]  /*104a0*/  BSYNC B1 ;  /* 0x0000000000017941 */ /* 0x000fea0003800000 */
.L_x_4311:
        /* <DEDUP_REMOVED lines=81> */
.L_x_4414:
        /* <DEDUP_REMOVED lines=25> */
.L_x_4314:
        /* <DEDUP_REMOVED lines=11> */
.L_x_4315:
[----:B------:R3:W-:Y:S01]  /*10c00*/  SYNCS.ARRIVE.TRANS64.A1T0 RZ, [R6+URZ+0x38850], RZ ;  /* 0x038850ff06ff79a7 */ /* 0x0007e2000810003f */
[----:B------:R-:W-:Y:S05]  /*10c10*/  @P3 BRA `(.L_x_4316) ;  /* 0xfffffff000483947 */ /* 0x000fea000383ffff */
.L_x_4303:
[----:B------:R-:W-:Y:S05]  /*10c20*/  BSYNC B0 ;  /* 0x0000000000007941 */ /* 0x000fea0003800000 */
.L_x_4302:
        /* <DEDUP_REMOVED lines=21> */
.L_x_4318:
[----:B------:R-:W-:Y:S05]  /*10d80*/  BSYNC B0 ;  /* 0x0000000000007941 */ /* 0x000fea0003800000 */
.L_x_4317:
[----:B------:R-:W-:-:S07]  /*10d90*/  SEL R24, R24, RZ, P0 ;  /* 0x000000ff18187207 */ /* 0x000fce0000000000 */
.L_x_4271:
[----:B------:R-:W-:Y:S05]  /*10da0*/  BSYNC B7 ;  /* 0x0000000000077941 */ /* 0x000fea0003800000 */
.L_x_4269:
        /* <DEDUP_REMOVED lines=11> */
.L_x_4319:
        /* <DEDUP_REMOVED lines=10> */
[----:B------:R-:W4:Y:S01]  /*10f00*/  @!P1 LDG.E R2, desc[UR44][R2.64] ;  /* 0x0000002c02029981 */ /* 0x000f22000c1e1900 */
[----:B------:R-:W-:Y:S01]  /*10f10*/  IMAD.MOV.U32 R5, RZ, RZ, RZ ;  /* 0x000000ffff057224 */ /* 0x000fe200078e00ff */
[C---:B------:R-:W-:Y:S02]  /*10f20*/  ISETP.GE.U32.AND P2, PT, R8.reuse, 0x2, PT ;  /* 0x000000020800780c */ /* 0x040fe40003f46070 */
[C---:B------:R-:W-:Y:S01]  /*10f30*/  ISETP.GE.U32.AND P3, PT, R8.reuse, 0x4, PT ;  /* 0x000000040800780c */ /* 0x040fe20003f66070 */
[----:B------:R-:W-:Y:S01]  /*10f40*/  SHFL.IDX PT, R0, R16, RZ, 0x1f ;  /* 0x00001fff10007589 */ /* 0x000fe200000e0000 */
[C---:B------:R-:W-:Y:S02]  /*10f50*/  ISETP.GE.U32.AND P4, PT, R8.reuse, 0x8, PT ;  /* 0x000000080800780c */ /* 0x040fe40003f86070 */
[C---:B------:R-:W-:Y:S01]  /*10f60*/  ISETP.GE.U32.AND P5, PT, R8.reuse, 0x10, PT ;  /* 0x000000100800780c */ /* 0x040fe20003fa6070 */
[----:B------:R-:W-:Y:S01]  /*10f70*/  SHFL.IDX PT, R4, R16, 0x1, 0x1f ;  /* 0x00201f0010047f89 */ /* 0x000fe200000e0000 */
        /* <DEDUP_REMOVED lines=18> */
.L_x_4424:
[----:B------:R-:W-:Y:S02]  /*110a0*/  ULDC UR4, c[0x0][0xd38] ;  /* 0x00034e0000047ab9 */ /* 0x000fe40000000800 */
[----:B------:R-:W-:-:S04]  /*110b0*/  IMAD.U32 R7, RZ, RZ, UR4 ;  /* 0x00000004ff077e24 */ /* 0x000fc8000f8e00ff */
[----:B--2---:R-:W-:-:S04]  /*110c0*/  IMAD R14, R14, R7, RZ ;  /* 0x000000070e0e7224 */ /* 0x004fc800078e02ff */
[----:B------:R-:W-:-:S05]  /*110d0*/  IMAD.IADD R9, R4, 0x1, R14 ;  /* 0x0000000104097824 */ /* 0x000fca00078e020e */
[----:B------:R-:W-:-:S13]  /*110e0*/  ISETP.GT.AND P6, PT, R9, R0, PT ;  /* 0x000000000900720c */ /* 0x000fda0003fc4270 */
[----:B------:R-:W-:Y:S05]  /*110f0*/  @P6 BRA `(.L_x_4322) ;  /* 0x00000000009c6947 */ /* 0x000fea0003800000 */
.L_x_4327:
        /* <DEDUP_REMOVED lines=14> */
.L_x_4325:
[----:B------:R-:W-:Y:S05]  /*111e0*/  BSYNC B0 ;  /* 0x0000000000007941 */ /* 0x000fea0003800000 */
.L_x_4324:
        /* <DEDUP_REMOVED lines=18> */
.L_x_4432:
[----:B------:R-:W-:Y:S02]  /*11310*/  ULDC UR4, c[0x0][0xd38] ;  /* 0x00034e0000047ab9 */ /* 0x000fe40000000800 */
[----:B------:R-:W-:-:S04]  /*11320*/  IMAD.U32 R7, RZ, RZ, UR4 ;  /* 0x00000004ff077e24 */ /* 0x000fc8000f8e00ff */
[----:B--2---:R-:W-:-:S04]  /*11330*/  IMAD R14, R14, R7, RZ ;  /* 0x000000070e0e7224 */ /* 0x004fc800078e02ff */
[----:B------:R-:W-:-:S05]  /*11340*/  IMAD.IADD R9, R14, 0x1, R9 ;  /* 0x000000010e097824 */ /* 0x000fca00078e0209 */
[----:B------:R-:W-:-:S13]  /*11350*/  ISETP.GT.AND P6, PT, R9, R0, PT ;  /* 0x000000000900720c */ /* 0x000fda0003fc4270 */
[----:B------:R-:W-:Y:S05]  /*11360*/  @!P6 BRA `(.L_x_4327) ;  /* 0xfffffffc0064e947 */ /* 0x000fea000383ffff */
.L_x_4322:
        /* <DEDUP_REMOVED lines=8> */
.L_x_4436:
[----:B------:R-:W-:Y:S01]  /*113f0*/  ISETP.NE.AND P0, PT, R3, RZ, PT ;  /* 0x000000ff0300720c */ /* 0x000fe20003f05270 */
[----:B------:R-:W-:-:S12]  /*11400*/  IMAD.MOV.U32 R14, RZ, RZ, RZ ;  /* 0x000000ffff0e7224 */ /* 0x000fd800078e00ff */
[----:B------:R-:W-:Y:S05]  /*11410*/  @!P0 BRA `(.L_x_4329) ;  /* 0x0000000000108947 */ /* 0x000fea0003800000 */
[----:B------:R-:W-:Y:S01]  /*11420*/  UMOV UR4, 0xffffffff ;  /* 0xffffffff00047882 */ /* 0x000fe20000000000 */
[----:B------:R-:W-:Y:S02]  /*11430*/  VIADD R12, R4, 0xffffffff ;  /* 0xffffffff040c7836 */ /* 0x000fe40000000000 */
[----:B------:R-:W-:Y:S05]  /*11440*/  BRA.DIV UR4, `(.L_x_4330) ;  /* 0x0000003e04887947 */ /* 0x000fea000b800000 */
[----:B------:R4:W0:Y:S02]  /*11450*/  SHFL.IDX PT, R14, R2, R12, 0x1f ;  /* 0x00001f0c020e7589 */ /* 0x00082400000e0000 */
.L_x_4329:
[----:B---3--:R-:W-:Y:S01]  /*11460*/  IABS R6, R5 ;  /* 0x0000000500067213 */ /* 0x008fe20000000000 */
[----:B0-----:R-:W-:Y:S02]  /*11470*/  IMAD R16, R14, R7, R16 ;  /* 0x000000070e107224 */ /* 0x001fe400078e0210 */
[----:B------:R-:W-:Y:S01]  /*11480*/  IMAD.IADD R19, R4, 0x1, R19 ;  /* 0x0000000104137824 */ /* 0x000fe200078e0213 */
[----:B------:R-:W0:Y:S01]  /*11490*/  I2F.RP R8, R6 ;  /* 0x0000000600087306 */ /* 0x000e220000209400 */
[----:B------:R-:W-:-:S05]  /*114a0*/  IMAD.IADD R10, R0, 0x1, -R16 ;  /* 0x00000001000a7824 */ /* 0x000fca00078e0a10 */
[----:B------:R-:W-:Y:S02]  /*114b0*/  IABS R0, R10 ;  /* 0x0000000a00007213 */ /* 0x000fe40000000000 */
[----:B0-----:R-:W4:Y:S02]  /*114c0*/  MUFU.RCP R8, R8 ;  /* 0x0000000800087308 */ /* 0x001f240000001000 */
[----:B----4-:R-:W-:-:S06]  /*114d0*/  VIADD R2, R8, 0xffffffe ;  /* 0x0ffffffe08027836 */ /* 0x010fcc0000000000 */
[----:B------:R0:W3:Y:S02]  /*114e0*/  F2I.FTZ.U32.TRUNC.NTZ R3, R2 ;  /* 0x0000000200037305 */ /* 0x0000e4000021f000 */
[----:B0-----:R-:W-:Y:S02]  /*114f0*/  IMAD.MOV.U32 R2, RZ, RZ, RZ ;  /* 0x000000ffff027224 */ /* 0x001fe400078e00ff */
[----:B---3--:R-:W-:-:S04]  /*11500*/  IMAD.MOV R7, RZ, RZ, -R3 ;  /* 0x000000ffff077224 */ /* 0x008fc800078e0a03 */
        /* <DEDUP_REMOVED lines=13> */
[----:B------:R-:W-:-:S05]  /*115e0*/  @P0 IADD3 R3, R3, 0x1, RZ ;  /* 0x0000000103030810 */ /* 0x000fca0007ffe0ff */
[----:B------:R-:W-:Y:S01]  /*115f0*/  @!P2 IMAD.MOV R3, RZ, RZ, -R3 ;  /* 0x000000ffff03a224 */ /* 0x000fe200078e0a03 */
[----:B------:R-:W-:-:S05]  /*11600*/  @!P1 LOP3.LUT R3, RZ, R5, RZ, 0x33, !PT ;  /* 0x00000005ff039212 */ /* 0x000fca00078e33ff */
[--C-:B------:R-:W-:Y:S02]  /*11610*/  IMAD.MOV R0, RZ, RZ, -R3.reuse ;  /* 0x000000ffff007224 */ /* 0x100fe400078e0a03 */
[----:B------:R-:W-:Y:S02]  /*11620*/  IMAD.MOV.U32 R18, RZ, RZ, R3 ;  /* 0x000000ffff127224 */ /* 0x000fe400078e0003 */
[----:B------:R-:W-:Y:S01]  /*11630*/  IMAD R17, R5, R0, R10 ;  /* 0x0000000005117224 */ /* 0x000fe200078e020a */
[----:B------:R-:W-:Y:S06]  /*11640*/  BRA `(.L_x_4331) ;  /* 0x00000000001c7947 */ /* 0x000fec0003800000 */
.L_x_4323:
[----:B------:R-:W-:Y:S01]  /*11650*/  UMOV UR4, URZ ;  /* 0x0000003f00047c82 */ /* 0x000fe20008000000 */
[----:B------:R-:W-:Y:S01]  /*11660*/  UMOV UR5, URZ ;  /* 0x0000003f00057c82 */ /* 0x000fe20008000000 */
[----:B------:R-:W-:Y:S01]  /*11670*/  ULDC UR6, c[0x0][0xd3c] ;  /* 0x00034f0000067ab9 */ /* 0x000fe20000000800 */
[----:B------:R-:W-:Y:S02]  /*11680*/  IMAD.MOV.U32 R16, RZ, RZ, R0 ;  /* 0x000000ffff107224 */ /* 0x000fe400078e0000 */
[----:B------:R-:W-:Y:S02]  /*11690*/  IMAD.U32 R17, RZ, RZ, UR4 ;  /* 0x00000004ff117e24 */ /* 0x000fe4000f8e00ff */
[----:B------:R-:W-:Y:S02]  /*116a0*/  IMAD.U32 R18, RZ, RZ, UR5 ;  /* 0x00000005ff127e24 */ /* 0x000fe4000f8e00ff */
[----:B------:R-:W-:-:S07]  /*116b0*/  IMAD.U32 R19, RZ, RZ, UR6 ;  /* 0x00000006ff137e24 */ /* 0x000fce000f8e00ff */
.L_x_4331:
        /* <DEDUP_REMOVED lines=10> */
.L_x_4320:
[----:B------:R-:W-:Y:S02]  /*11760*/  ULDC UR4, c[0x0][0xd3c] ;  /* 0x00034f0000047ab9 */ /* 0x000fe40000000800 */
[----:B0-----:R-:W-:-:S13]  /*11770*/  ISETP.GE.AND P0, PT, R19, UR4, PT ;  /* 0x0000000413007c0c */ /* 0x001fda000bf06270 */
[----:B------:R-:W-:Y:S05]  /*11780*/  @!P0 BRA `(.L_x_4332) ;  /* 0xffffffac00108947 */ /* 0x000fea000383ffff */
[----:B------:R-:W-:Y:S05]  /*11790*/  BSYNC B8 ;  /* 0x0000000000087941 */ /* 0x000fea0003800000 */
.L_x_4265:
        /* <DEDUP_REMOVED lines=12> */
.L_x_4439:
[----:B------:R-:W-:Y:S05]  /*11860*/  BSYNC B0 ;  /* 0x0000000000007941 */ /* 0x000fea0003800000 */
.L_x_4333:
[----:B------:R-:W-:-:S03]  /*11870*/  UMOV UR4, 0xffffffff ;  /* 0xffffffff00047882 */ /* 0x000fc60000000000 */
[----:B------:R-:W-:Y:S05]  /*11880*/  BRA.DIV UR4, `(.L_x_4335) ;  /* 0x0000003a04b07947 */ /* 0x000fea000b800000 */
[----:B0-----:R-:W0:Y:S02]  /*11890*/  S2R R0, SR_TID.X ;  /* 0x0000000000007919 */ /* 0x001e240000002100 */
[----:B0-----:R-:W-:-:S04]  /*118a0*/  SHF.R.U32.HI R0, RZ, 0x5, R0 ;  /* 0x00000005ff007819 */ /* 0x001fc80000011600 */
[----:B------:R-:W-:-:S05]  /*118b0*/  LOP3.LUT R0, R0, 0x3, RZ, 0xc0, !PT ;  /* 0x0000000300007812 */ /* 0x000fca00078ec0ff */
[----:B------:R0:W1:Y:S02]  /*118c0*/  SHFL.IDX PT, R14, R0, RZ, 0x1f ;  /* 0x00001fff000e7589 */ /* 0x00006400000e0000 */
.L_x_4442:
[----:B-1----:R-:W-:Y:S01]  /*118d0*/  ISETP.NE.AND P0, PT, R14, RZ, PT ;  /* 0x000000ff0e00720c */ /* 0x002fe20003f05270 */
[----:B------:R-:W-:-:S12]  /*118e0*/  BSSY B0, `(.L_x_4336) ;  /* 0x0000024000007945 */ /* 0x000fd80003800000 */
[----:B------:R-:W-:Y:S05]  /*118f0*/  @P0 BRA `(.L_x_4337) ;  /* 0x0000000000880947 */ /* 0x000fea0003800000 */
[----:B------:R-:W-:-:S03]  /*11900*/  UMOV UR4, 0xffffffff ;  /* 0xffffffff00047882 */ /* 0x000fc60000000000 */
[----:B------:R-:W-:Y:S05]  /*11910*/  BRA.DIV UR4, `(.L_x_4338) ;  /* 0x0000003a04c07947 */ /* 0x000fea000b800000 */
[----:B------:R-:W-:-:S13]  /*11920*/  ELECT P6, URZ, PT ;  /* 0x00000000003f782f */ /* 0x000fda00038c0000 */
.L_x_4445:
[----:B------:R-:W-:Y:S05]  /*11930*/  @!P6 BRA `(.L_x_4337) ;  /* 0x000000000078e947 */ /* 0x000fea0003800000 */
[----:B------:R-:W-:-:S06]  /*11940*/  ULOP3.LUT UR4, UR38, 0x2, URZ, 0xfc, !UPT ;  /* 0x0000000226047892 */ /* 0x000fcc000f8efc3f */
[----:B0-----:R-:W-:-:S05]  /*11950*/  IMAD.U32 R0, RZ, RZ, UR4 ;  /* 0x00000004ff007e24 */ /* 0x001fca000f8e00ff */
[----:B------:R-:W-:-:S13]  /*11960*/  ISETP.NE.AND P0, PT, R0, 0x3, PT ;  /* 0x000000030000780c */ /* 0x000fda0003f05270 */
[----:B------:R-:W-:Y:S05]  /*11970*/  @!P0 BRA `(.L_x_4339) ;  /* 0x0000000000048947 */ /* 0x000fea0003800000 */
[----:B------:R-:W-:Y:S01]  /*11980*/  BPT.TRAP 0x1 ;  /* 0x000000040000795c */ /* 0x000fe20000300000 */
.L_x_4339:
[----:B------:R-:W-:Y:S01]  /*11990*/  IMAD R5, R24, 0x8, R7 ;  /* 0x0000000818057824 */ /* 0x000fe200078e0207 */
[----:B------:R-:W-:Y:S01]  /*119a0*/  SHF.L.U32 R0, R26, 0x1f, RZ ;  /* 0x0000001f1a007819 */ /* 0x000fe200000006ff */
[----:B------:R-:W-:-:S03]  /*119b0*/  VIADD R24, R24, 0x1 ;  /* 0x0000000118187836 */ /* 0x000fc60000000000 */
[----:B------:R-:W0:Y:S02]  /*119c0*/  SYNCS.PHASECHK.TRANS64.TRYWAIT P1, [R5+URZ+0x38840], R0 ;  /* 0x03884000050075a7 */ /* 0x000e24000802017f */
[----:B------:R-:W-:-:S04]  /*119d0*/  ISETP.NE.AND P2, PT, R24, 0x2, PT ;  /* 0x000000021800780c */ /* 0x000fc80003f45270 */
[----:B------:R-:W-:Y:S01]  /*119e0*/  SEL R3, RZ, 0x1, P2 ;  /* 0x00000001ff037807 */ /* 0x000fe20001000000 */
[----:B0-----:R-:W-:Y:S08]  /*119f0*/  @!P1 BRA `(.L_x_4340) ;  /* 0x0000003800a89947 */ /* 0x001ff00003800000 */
.L_x_4446:
[----:B------:R-:W-:Y:S02]  /*11a00*/  SEL R24, R24, RZ, P2 ;  /* 0x000000ff18187207 */ /* 0x000fe40001000000 */
[----:B------:R-:W-:Y:S01]  /*11a10*/  LOP3.LUT R2, R26, R3, RZ, 0x3c, !PT ;  /* 0x000000031a027212 */ /* 0x000fe200078e3cff */
[----:B------:R-:W-:Y:S06]  /*11a20*/  @!P0 BRA `(.L_x_4341) ;  /* 0x0000000000048947 */ /* 0x000fec0003800000 */
[----:B------:R-:W-:Y:S01]  /*11a30*/  BPT.TRAP 0x1 ;  /* 0x000000040000795c */ /* 0x000fe20000300000 */
.L_x_4341:
[----:B------:R-:W-:Y:S01]  /*11a40*/  IMAD R3, R24, 0x8, R7 ;  /* 0x0000000818037824 */ /* 0x000fe200078e0207 */
[----:B------:R-:W-:-:S04]  /*11a50*/  SHF.L.U32 R2, R2, 0x1f, RZ ;  /* 0x0000001f02027819 */ /* 0x000fc800000006ff */
[----:B------:R-:W1:Y:S02]  /*11a60*/  SYNCS.PHASECHK.TRANS64.TRYWAIT P1, [R3+URZ+0x38840], R2 ;  /* 0x03884002030075a7 */ /* 0x000e64000802017f */
[----:B-1----:R-:W-:Y:S05]  /*11a70*/  @!P1 BRA `(.L_x_4342) ;  /* 0x00000038009c9947 */ /* 0x002fea0003800000 */
.L_x_4447:
[----:B------:R-:W-:Y:S05]  /*11a80*/  @!P0 BRA `(.L_x_4343) ;  /* 0x0000000000048947 */ /* 0x000fea0003800000 */
[----:B------:R-:W-:Y:S01]  /*11a90*/  BPT.TRAP 0x1 ;  /* 0x000000040000795c */ /* 0x000fe20000300000 */
.L_x_4343:
[----:B------:R-:W5:Y:S02]  /*11aa0*/  SYNCS.PHASECHK.TRANS64.TRYWAIT P1, [R5+URZ+0x38860], R0 ;  /* 0x03886000050075a7 */ /* 0x000f64000802017f */
[----:B-----5:R-:W-:Y:S05]  /*11ab0*/  @!P1 BRA `(.L_x_4344) ;  /* 0x0000003800a09947 */ /* 0x020fea0003800000 */
.L_x_4448:
[----:B------:R-:W-:Y:S05]  /*11ac0*/  @!P0 BRA `(.L_x_4345) ;  /* 0x0000000000048947 */ /* 0x000fea0003800000 */
[----:B------:R-:W-:Y:S01]  /*11ad0*/  BPT.TRAP 0x1 ;  /* 0x000000040000795c */ /* 0x000fe20000300000 */
.L_x_4345:
[----:B------:R0:W0:Y:S02]  /*11ae0*/  SYNCS.PHASECHK.TRANS64.TRYWAIT P0, [R3+URZ+0x38860], R2 ;  /* 0x03886002030075a7 */ /* 0x000024000800017f */
[----:B0-----:R-:W-:Y:S05]  /*11af0*/  @!P0 NANOSLEEP.SYNCS 0x989680 ;  /* 0x009896800000895d */ /* 0x001fea0003900000 */
[----:B------:R-:W0:Y:S02]  /*11b00*/  @!P0 SYNCS.PHASECHK.TRANS64 P0, [R3+URZ+0x38860], R2 ;  /* 0x03886002030085a7 */ /* 0x000e24000800007f */
[----:B0-----:R-:W-:Y:S05]  /*11b10*/  @!P0 BRA `(.L_x_4345) ;  /* 0xfffffffc00f08947 */ /* 0x001fea000383ffff */
.L_x_4337:
[----:B------:R-:W-:Y:S05]  /*11b20*/  BSYNC B0 ;  /* 0x0000000000007941 */ /* 0x000fea0003800000 */
.L_x_4336:
[----:B------:R-:W-:Y:S05]  /*11b30*/  EXIT ;  /* 0x000000000000794d */ /* 0x000fea0003800000 */
.L_x_4219:
[----:B-1----:R-:W-:-:S04]  /*11b40*/  IMAD.U32 R0, RZ, RZ, UR40 ;  /* 0x00000028ff007e24 */ /* 0x002fc8000f8e00ff */
[----:B------:R1:W2:Y:S03]  /*11b50*/  SYNCS.PHASECHK.TRANS64.TRYWAIT P1, [R0+URZ+0x38800], R3 ;  /* 0x03880003000075a7 */ /* 0x0002a6000802017f */
[----:B--2---:R-:W-:Y:S05]  /*11b60*/  @!P1 NANOSLEEP.SYNCS 0x989680 ;  /* 0x009896800000995d */ /* 0x004fea0003900000 */
[----:B------:R-:W2:Y:S02]  /*11b70*/  @!P1 SYNCS.PHASECHK.TRANS64 P1, [R0+URZ+0x38800], R3 ;  /* 0x03880003000095a7 */ /* 0x000ea4000802007f */
[----:B--2---:R-:W-:Y:S05]  /*11b80*/  @!P1 BRA `(.L_x_4219) ;  /* 0xfffffffc00ec9947 */ /* 0x004fea000383ffff */
[----:B------:R-:W-:Y:S05]  /*11b90*/  BRA `(.L_x_4346) ;  /* 0xffffff1400407947 */ /* 0x000fea000383ffff */
.L_x_4223:
[----:B--2---:R2:W3:Y:S02]  /*11ba0*/  SYNCS.PHASECHK.TRANS64.TRYWAIT P1, [R7+URZ+0x38830], R4 ;  /* 0x03883004070075a7 */ /* 0x0044e4000802017f */
[----:B---3--:R-:W-:Y:S05]  /*11bb0*/  @!P1 NANOSLEEP.SYNCS 0x989680 ;  /* 0x009896800000995d */ /* 0x008fea0003900000 */
[----:B------:R-:W3:Y:S02]  /*11bc0*/  @!P1 SYNCS.PHASECHK.TRANS64 P1, [R7+URZ+0x38830], R4 ;  /* 0x03883004070095a7 */ /* 0x000ee4000802007f */
[----:B---3--:R-:W-:Y:S05]  /*11bd0*/  @!P1 BRA `(.L_x_4223) ;  /* 0xfffffffc00f09947 */ /* 0x008fea000383ffff */
[----:B------:R-:W-:Y:S05]  /*11be0*/  BRA `(.L_x_4222) ;  /* 0xffffff1400587947 */ /* 0x000fea000383ffff */
.L_x_4224:
[----:B-1----:R-:W-:-:S04]  /*11bf0*/  IMAD.U32 R6, RZ, RZ, UR40 ;  /* 0x00000028ff067e24 */ /* 0x002fc8000f8e00ff */
[----:B------:R1:W3:Y:S03]  /*11c00*/  SYNCS.PHASECHK.TRANS64.TRYWAIT P1, [R6+URZ+0x38810], R3 ;  /* 0x03881003060075a7 */ /* 0x0002e6000802017f */
[----:B---3--:R-:W-:Y:S05]  /*11c10*/  @!P1 NANOSLEEP.SYNCS 0x989680 ;  /* 0x009896800000995d */ /* 0x008fea0003900000 */
[----:B------:R-:W3:Y:S02]  /*11c20*/  @!P1 SYNCS.PHASECHK.TRANS64 P1, [R6+URZ+0x38810], R3 ;  /* 0x03881003060095a7 */ /* 0x000ee4000802007f */
[----:B---3--:R-:W-:Y:S05]  /*11c30*/  @!P1 BRA `(.L_x_4224) ;  /* 0xfffffffc00ec9947 */ /* 0x008fea000383ffff */
[----:B------:R-:W-:Y:S05]  /*11c40*/  BRA `(.L_x_4347) ;  /* 0xffffff1400e07947 */ /* 0x000fea000383ffff */
.L_x_4228:
[----:B----4-:R4:W0:Y:S02]  /*11c50*/  SYNCS.PHASECHK.TRANS64.TRYWAIT P1, [R7+URZ+0x38850], R4 ;  /* 0x03885004070075a7 */ /* 0x010824000802017f */
[----:B0-----:R-:W-:Y:S05]  /*11c60*/  @!P1 NANOSLEEP.SYNCS 0x989680 ;  /* 0x009896800000995d */ /* 0x001fea0003900000 */
[----:B------:R-:W0:Y:S02]  /*11c70*/  @!P1 SYNCS.PHASECHK.TRANS64 P1, [R7+URZ+0x38850], R4 ;  /* 0x03885004070095a7 */ /* 0x000e24000802007f */
[----:B0-----:R-:W-:Y:S05]  /*11c80*/  @!P1 BRA `(.L_x_4228) ;  /* 0xfffffffc00f09947 */ /* 0x001fea000383ffff */
[----:B------:R-:W-:Y:S05]  /*11c90*/  BRA `(.L_x_4227) ;  /* 0xffffff1400ec7947 */ /* 0x000fea000383ffff */
.L_x_4235:
[----:B-1----:R-:W-:-:S04]  /*11ca0*/  IMAD.U32 R4, RZ, RZ, UR5 ;  /* 0x00000005ff047e24 */ /* 0x002fc8000f8e00ff */
[----:B------:R1:W2:Y:S03]  /*11cb0*/  SYNCS.PHASECHK.TRANS64.TRYWAIT P2, [R4+URZ+0x38830], R3 ;  /* 0x03883003040075a7 */ /* 0x0002a6000804017f */
[----:B--2---:R-:W-:Y:S05]  /*11cc0*/  @!P2 NANOSLEEP.SYNCS 0x989680 ;  /* 0x009896800000a95d */ /* 0x004fea0003900000 */
[----:B------:R-:W2:Y:S02]  /*11cd0*/  @!P2 SYNCS.PHASECHK.TRANS64 P2, [R4+URZ+0x38830], R3 ;  /* 0x038830030400a5a7 */ /* 0x000ea4000804007f */
[----:B--2---:R-:W-:Y:S05]  /*11ce0*/  @!P2 BRA `(.L_x_4235) ;  /* 0xfffffffc00eca947 */ /* 0x004fea000383ffff */
[----:B------:R-:W-:Y:S05]  /*11cf0*/  BRA `(.L_x_4234) ;  /* 0xffffff3800607947 */ /* 0x000fea000383ffff */
.L_x_4239:
[----:B-1----:R-:W-:-:S04]  /*11d00*/  IMAD.U32 R4, RZ, RZ, UR5 ;  /* 0x00000005ff047e24 */ /* 0x002fc8000f8e00ff */
[----:B------:R1:W3:Y:S03]  /*11d10*/  SYNCS.PHASECHK.TRANS64.TRYWAIT P2, [R4+URZ+0x38850], R3 ;  /* 0x03885003040075a7 */ /* 0x0002e6000804017f */
[----:B---3--:R-:W-:Y:S05]  /*11d20*/  @!P2 NANOSLEEP.SYNCS 0x989680 ;  /* 0x009896800000a95d */ /* 0x008fea0003900000 */
[----:B------:R-:W3:Y:S02]  /*11d30*/  @!P2 SYNCS.PHASECHK.TRANS64 P2, [R4+URZ+0x38850], R3 ;  /* 0x038850030400a5a7 */ /* 0x000ee4000804007f */
[----:B---3--:R-:W-:Y:S05]  /*11d40*/  @!P2 BRA `(.L_x_4239) ;  /* 0xfffffffc00eca947 */ /* 0x008fea000383ffff */
[----:B------:R-:W-:Y:S05]  /*11d50*/  BRA `(.L_x_4238) ;  /* 0xffffff3800d07947 */ /* 0x000fea000383ffff */
.L_x_4277:
        /* <DEDUP_REMOVED lines=10> */
.L_x_4349:
[----:B------:R-:W-:Y:S05]  /*11e00*/  BSYNC B0 ;  /* 0x0000000000007941 */ /* 0x000fea0003800000 */
.L_x_4348:
[----:B------:R-:W-:Y:S05]  /*11e10*/  BRA `(.L_x_4350) ;  /* 0xffffffb000b47947 */ /* 0x000fea000383ffff */
.L_x_4280:
[----:B0-----:R0:W1:Y:S02]  /*11e20*/  SYNCS.PHASECHK.TRANS64.TRYWAIT P0, [R30+URZ+0x38840], R0 ;  /* 0x038840001e0075a7 */ /* 0x001064000800017f */
[----:B-1----:R-:W-:Y:S05]  /*11e30*/  @!P0 NANOSLEEP.SYNCS 0x989680 ;  /* 0x009896800000895d */ /* 0x002fea0003900000 */
[----:B------:R-:W1:Y:S02]  /*11e40*/  @!P0 SYNCS.PHASECHK.TRANS64 P0, [R30+URZ+0x38840], R0 ;  /* 0x038840001e0085a7 */ /* 0x000e64000800007f */
[----:B-1----:R-:W-:Y:S05]  /*11e50*/  @!P0 BRA `(.L_x_4280) ;  /* 0xfffffffc00f08947 */ /* 0x002fea000383ffff */
[----:B------:R-:W-:Y:S05]  /*11e60*/  BRA `(.L_x_4351) ;  /* 0xffffffb400847947 */ /* 0x000fea000383ffff */
.L_x_4281:
        /* <DEDUP_REMOVED lines=8> */
.L_x_4353:
[----:B------:R-:W-:Y:S05]  /*11ef0*/  BSYNC B0 ;  /* 0x0000000000007941 */ /* 0x000fea0003800000 */
.L_x_4352:
        /* <DEDUP_REMOVED lines=9> */
.L_x_4354:
[----:B------:R-:W-:Y:S02]  /*11f90*/  IMAD.MOV.U32 R13, RZ, RZ, R4 ;  /* 0x000000ffff0d7224 */ /* 0x000fe400078e0004 */
[----:B------:R-:W-:Y:S02]  /*11fa0*/  IMAD.MOV.U32 R12, RZ, RZ, 0x1 ;  /* 0x00000001ff0c7424 */ /* 0x000fe400078e00ff */
[----:B------:R-:W-:-:S07]  /*11fb0*/  IMAD.MOV.U32 R3, RZ, RZ, R14 ;  /* 0x000000ffff037224 */ /* 0x000fce00078e000e */
[----:B------:R-:W-:Y:S05]  /*11fc0*/  WARPSYNC.COLLECTIVE R15, `(.L_x_4355) ;  /* 0x000000000f087348 */ /* 0x000fea0003c00000 */
[----:B------:R0:W1:Y:S02]  /*11fd0*/  SHFL.IDX P6, R14, R13, R12, R11 ;  /* 0x0000000c0d0e7389 */ /* 0x00006400000c000b */
[----:B01----:R-:W-:Y:S01]  /*11fe0*/  ENDCOLLECTIVE ;  /* 0x000000000000791b */ /* 0x003fe20003800000 */
.L_x_4355:
        /* <DEDUP_REMOVED lines=15> */
.L_x_4356:
[----:B------:R-:W-:Y:S02]  /*120e0*/  @P0 IMAD R6, R5, 0x2, R23 ;  /* 0x0000000205060824 */ /* 0x000fe400078e0217 */
[----:B------:R-:W-:Y:S02]  /*120f0*/  IMAD.MOV.U32 R13, RZ, RZ, R4 ;  /* 0x000000ffff0d7224 */ /* 0x000fe400078e0004 */
[----:B------:R-:W-:Y:S02]  /*12100*/  IMAD.MOV.U32 R12, RZ, RZ, 0x2 ;  /* 0x00000002ff0c7424 */ /* 0x000fe400078e00ff */
[----:B------:R-:W-:-:S07]  /*12110*/  IMAD.MOV.U32 R3, RZ, RZ, R14 ;  /* 0x000000ffff037224 */ /* 0x000fce00078e000e */
[----:B------:R-:W-:Y:S05]  /*12120*/  WARPSYNC.COLLECTIVE R15, `(.L_x_4357) ;  /* 0x000000000f087348 */ /* 0x000fea0003c00000 */
[----:B------:R0:W1:Y:S02]  /*12130*/  SHFL.IDX P6, R14, R13, R12, R11 ;  /* 0x0000000c0d0e7389 */ /* 0x00006400000c000b */
[----:B01----:R-:W-:Y:S01]  /*12140*/  ENDCOLLECTIVE ;  /* 0x000000000000791b */ /* 0x003fe20003800000 */
.L_x_4357:
        /* <DEDUP_REMOVED lines=15> */
.L_x_4358:
[----:B------:R-:W-:Y:S02]  /*12240*/  @P0 IMAD R6, R5, 0x2, R23 ;  /* 0x0000000205060824 */ /* 0x000fe400078e0217 */
[----:B------:R-:W-:Y:S02]  /*12250*/  IMAD.MOV.U32 R13, RZ, RZ, R4 ;  /* 0x000000ffff0d7224 */ /* 0x000fe400078e0004 */
[----:B------:R-:W-:Y:S02]  /*12260*/  IMAD.MOV.U32 R12, RZ, RZ, 0x3 ;  /* 0x00000003ff0c7424 */ /* 0x000fe400078e00ff */
[----:B------:R-:W-:-:S07]  /*12270*/  IMAD.MOV.U32 R3, RZ, RZ, R14 ;  /* 0x000000ffff037224 */ /* 0x000fce00078e000e */
[----:B------:R-:W-:Y:S05]  /*12280*/  WARPSYNC.COLLECTIVE R15, `(.L_x_4359) ;  /* 0x000000000f087348 */ /* 0x000fea0003c00000 */
[----:B------:R0:W1:Y:S02]  /*12290*/  SHFL.IDX P6, R14, R13, R12, R11 ;  /* 0x0000000c0d0e7389 */ /* 0x00006400000c000b */
[----:B01----:R-:W-:Y:S01]  /*122a0*/  ENDCOLLECTIVE ;  /* 0x000000000000791b */ /* 0x003fe20003800000 */
.L_x_4359:
        /* <DEDUP_REMOVED lines=10> */
.L_x_4360:
[----:B------:R-:W-:Y:S01]  /*12350*/  @!PT LDS RZ, [RZ] ;  /* 0x00000000fffff984 */ /* 0x000fe20000000800 */
[----:B------:R-:W-:Y:S01]  /*12360*/  @!PT LDS RZ, [RZ] ;  /* 0x00000000fffff984 */ /* 0x000fe20000000800 */
[----:B------:R-:W-:Y:S01]  /*12370*/  @!PT LDS RZ, [RZ] ;  /* 0x00000000fffff984 */ /* 0x000fe20000000800 */
[----:B------:R0:W-:Y:S01]  /*12380*/  @P0 LDGSTS.E.BYPASS.LTC128B.128 [R6+0x23400], desc[UR44][R2.64], !P2 ;  /* 0x2340000002060fae */ /* 0x0001e2000d101d6c */
[----:B------:R-:W-:Y:S01]  /*12390*/  IMAD.MOV.U32 R0, RZ, RZ, R14 ;  /* 0x000000ffff007224 */ /* 0x000fe200078e000e */
[----:B------:R-:W-:Y:S06]  /*123a0*/  BRA `(.L_x_4361) ;  /* 0xffffffb400547947 */ /* 0x000fec000383ffff */
.L_x_4286:
[----:B------:R-:W-:Y:S01]  /*123b0*/  IMAD.MOV.U32 R13, RZ, RZ, R2 ;  /* 0x000000ffff0d7224 */ /* 0x000fe200078e0002 */
[----:B------:R-:W-:Y:S01]  /*123c0*/  LOP3.LUT R22, R22, 0xfffffeff, RZ, 0xc0, !PT ;  /* 0xfffffeff16167812 */ /* 0x000fe200078ec0ff */
        /* <DEDUP_REMOVED lines=8> */
.L_x_4362:
[C---:B------:R-:W-:Y:S01]  /*12450*/  VIADD R6, R17.reuse, 0x10 ;  /* 0x0000001011067836 */ /* 0x040fe20000000000 */
[----:B------:R-:W-:Y:S01]  /*12460*/  ISETP.GE.AND P2, PT, R17, R3, PT ;  /* 0x000000031100720c */ /* 0x000fe20003f46270 */
[----:B------:R-:W-:-:S12]  /*12470*/  IMAD.MOV.U32 R13, RZ, RZ, R0 ;  /* 0x000000ffff0d7224 */ /* 0x000fd800078e0000 */
[----:B------:R-:W-:-:S04]  /*12480*/  @P2 LOP3.LUT R22, R22, 0x100, RZ, 0xfc, !PT ;  /* 0x0000010016162812 */ /* 0x000fc800078efcff */
[----:B------:R-:W-:Y:S01]  /*12490*/  LOP3.LUT R22, R22, 0xffffff7f, RZ, 0xc0, !PT ;  /* 0xffffff7f16167812 */ /* 0x000fe200078ec0ff */
[----:B------:R-:W-:-:S07]  /*124a0*/  IMAD.MOV.U32 R4, RZ, RZ, R14 ;  /* 0x000000ffff047224 */ /* 0x000fce00078e000e */
[----:B------:R-:W-:Y:S05]  /*124b0*/  WARPSYNC.COLLECTIVE R15, `(.L_x_4363) ;  /* 0x000000000f087348 */ /* 0x000fea0003c00000 */
[----:B------:R0:W1:Y:S02]  /*124c0*/  SHFL.IDX P6, R14, R13, R12, R11 ;  /* 0x0000000c0d0e7389 */ /* 0x00006400000c000b */
[----:B01----:R-:W-:Y:S01]  /*124d0*/  ENDCOLLECTIVE ;  /* 0x000000000000791b */ /* 0x003fe20003800000 */
.L_x_4363:
[----:B------:R-:W-:Y:S02]  /*124e0*/  IMAD.MOV.U32 R13, RZ, RZ, R2 ;  /* 0x000000ffff0d7224 */ /* 0x000fe400078e0002 */
[----:B------:R-:W-:Y:S02]  /*124f0*/  IMAD.MOV.U32 R12, RZ, RZ, 0x1 ;  /* 0x00000001ff0c7424 */ /* 0x000fe400078e00ff */
[----:B------:R-:W-:-:S07]  /*12500*/  IMAD.MOV.U32 R5, RZ, RZ, R14 ;  /* 0x000000ffff057224 */ /* 0x000fce00078e000e */
[----:B------:R-:W-:Y:S05]  /*12510*/  WARPSYNC.COLLECTIVE R15, `(.L_x_4364) ;  /* 0x000000000f087348 */ /* 0x000fea0003c00000 */
[----:B------:R0:W1:Y:S02]  /*12520*/  SHFL.IDX P6, R14, R13, R12, R11 ;  /* 0x0000000c0d0e7389 */ /* 0x00006400000c000b */
[----:B01----:R-:W-:Y:S01]  /*12530*/  ENDCOLLECTIVE ;  /* 0x000000000000791b */ /* 0x003fe20003800000 */
.L_x_4364:
        /* <DEDUP_REMOVED lines=15> */
.L_x_4365:
        /* <DEDUP_REMOVED lines=8> */
.L_x_4366:
        /* <DEDUP_REMOVED lines=16> */
.L_x_4367:
[----:B------:R-:W-:Y:S01]  /*127b0*/  @P2 LOP3.LUT R22, R22, 0x40, RZ, 0xfc, !PT ;  /* 0x0000004016162812 */ /* 0x000fe200078efcff */
[----:B------:R-:W-:Y:S02]  /*127c0*/  IMAD.MOV.U32 R13, RZ, RZ, R2 ;  /* 0x000000ffff0d7224 */ /* 0x000fe400078e0002 */
[----:B------:R-:W-:Y:S02]  /*127d0*/  IMAD.MOV.U32 R12, RZ, RZ, 0x3 ;  /* 0x00000003ff0c7424 */ /* 0x000fe400078e00ff */
[----:B------:R-:W-:-:S07]  /*127e0*/  IMAD.MOV.U32 R5, RZ, RZ, R14 ;  /* 0x000000ffff057224 */ /* 0x000fce00078e000e */
[----:B------:R-:W-:Y:S05]  /*127f0*/  WARPSYNC.COLLECTIVE R15, `(.L_x_4368) ;  /* 0x000000000f087348 */ /* 0x000fea0003c00000 */
[----:B------:R0:W1:Y:S02]  /*12800*/  SHFL.IDX P6, R14, R13, R12, R11 ;  /* 0x0000000c0d0e7389 */ /* 0x00006400000c000b */
[----:B01----:R-:W-:Y:S01]  /*12810*/  ENDCOLLECTIVE ;  /* 0x000000000000791b */ /* 0x003fe20003800000 */
.L_x_4368:
        /* <DEDUP_REMOVED lines=14> */
.L_x_4369:
[----:B------:R-:W-:Y:S01]  /*12900*/  IMAD.MOV.U32 R0, RZ, RZ, R14 ;  /* 0x000000ffff007224 */ /* 0x000fe200078e000e */
[----:B------:R-:W-:Y:S06]  /*12910*/  BRA `(.L_x_4370) ;  /* 0xffffffb800607947 */ /* 0x000fec000383ffff */
.L_x_4290:
[----:B------:R-:W-:Y:S01]  /*12920*/  LOP3.LUT R22, R22, 0xff7fffff, RZ, 0xc0, !PT ;  /* 0xff7fffff16167812 */ /* 0x000fe200078ec0ff */
[----:B------:R-:W-:Y:S01]  /*12930*/  BSSY B0, `(.L_x_4371) ;  /* 0x000002e000007945 */ /* 0x000fe20003800000 */
[----:B------:R-:W-:Y:S02]  /*12940*/  IMAD.MOV.U32 R13, RZ, RZ, R6 ;  /* 0x000000ffff0d7224 */ /* 0x000fe400078e0006 */
[----:B------:R-:W-:Y:S01]  /*12950*/  @P2 LOP3.LUT R22, R22, 0x800000, RZ, 0xfc, !PT ;  /* 0x0080000016162812 */ /* 0x000fe200078efcff */
[----:B------:R-:W-:Y:S02]  /*12960*/  IMAD.MOV.U32 R12, RZ, RZ, RZ ;  /* 0x000000ffff0c7224 */ /* 0x000fe400078e00ff */
[----:B------:R-:W-:Y:S01]  /*12970*/  IMAD.MOV.U32 R11, RZ, RZ, 0x181f ;  /* 0x0000181fff0b7424 */ /* 0x000fe200078e00ff */
[----:B------:R-:W-:Y:S01]  /*12980*/  LOP3.LUT R22, R22, 0xffbfffff, RZ, 0xc0, !PT ;  /* 0xffbfffff16167812 */ /* 0x000fe200078ec0ff */
[----:B------:R-:W-:-:S03]  /*12990*/  IMAD.MOV.U32 R15, RZ, RZ, -0x1 ;  /* 0xffffffffff0f7424 */ /* 0x000fc600078e00ff */
[----:B------:R-:W-:-:S04]  /*129a0*/  @P1 LOP3.LUT R22, R22, 0x400000, RZ, 0xfc, !PT ;  /* 0x0040000016161812 */ /* 0x000fc800078efcff */
[C---:B------:R-:W-:Y:S02]  /*129b0*/  LOP3.LUT P1, RZ, R22.reuse, 0x100, RZ, 0xc0, !PT ;  /* 0x0000010016ff7812 */ /* 0x040fe4000782c0ff */
[C---:B------:R-:W-:Y:S02]  /*129c0*/  LOP3.LUT P0, RZ, R22.reuse, 0x80, RZ, 0xc0, !PT ;  /* 0x0000008016ff7812 */ /* 0x040fe4000780c0ff */
[C---:B------:R-:W-:Y:S02]  /*129d0*/  LOP3.LUT P6, RZ, R22.reuse, 0x40, RZ, 0xc0, !PT ;  /* 0x0000004016ff7812 */ /* 0x040fe400078cc0ff */
[----:B------:R-:W-:-:S07]  /*129e0*/  LOP3.LUT R22, R22, 0xffff7fff, RZ, 0xc0, !PT ;  /* 0xffff7fff16167812 */ /* 0x000fce00078ec0ff */
[----:B------:R-:W-:-:S04]  /*129f0*/  @!P1 LOP3.LUT R7, R4, 0x40, RZ, 0xc0, !PT ;  /* 0x0000004004079812 */ /* 0x000fc800078ec0ff */
[----:B------:R-:W-:-:S04]  /*12a00*/  @!P1 SHF.R.U32.HI R7, RZ, 0x2, R7 ;  /* 0x00000002ff079819 */ /* 0x000fc80000011607 */
[----:B------:R-:W-:Y:S02]  /*12a10*/  @!P1 ISETP.NE.U32.AND P2, PT, R7, RZ, PT ;  /* 0x000000ff0700920c */ /* 0x000fe40003f45070 */
[----:B------:R-:W-:-:S04]  /*12a20*/  @!P1 LOP3.LUT R7, R5, 0x80, RZ, 0xc0, !PT ;  /* 0x0000008005079812 */ /* 0x000fc800078ec0ff */
[----:B------:R-:W-:-:S04]  /*12a30*/  @!P1 SHF.R.U32.HI R7, RZ, 0x3, R7 ;  /* 0x00000003ff079819 */ /* 0x000fc80000011607 */
[----:B------:R-:W-:Y:S02]  /*12a40*/  @!P1 ISETP.NE.U32.AND P1, PT, R7, RZ, PT ;  /* 0x000000ff0700920c */ /* 0x000fe40003f25070 */
[----:B------:R-:W-:Y:S02]  /*12a50*/  @!P0 LOP3.LUT R7, R4, 0x40, RZ, 0xc0, !PT ;  /* 0x0000004004078812 */ /* 0x000fe400078ec0ff */
[----:B------:R-:W-:Y:S02]  /*12a60*/  @P2 LOP3.LUT R22, R22, 0x8000, RZ, 0xfc, !PT ;  /* 0x0000800016162812 */ /* 0x000fe400078efcff */
[----:B------:R-:W-:Y:S02]  /*12a70*/  @!P0 SHF.R.U32.HI R7, RZ, 0x2, R7 ;  /* 0x00000002ff078819 */ /* 0x000fe40000011607 */
[C---:B------:R-:W-:Y:S02]  /*12a80*/  LOP3.LUT P2, RZ, R22.reuse, 0x800000, RZ, 0xc0, !PT ;  /* 0x0080000016ff7812 */ /* 0x040fe4000784c0ff */
[----:B------:R-:W-:-:S04]  /*12a90*/  LOP3.LUT R22, R22, 0xffffbfff, RZ, 0xc0, !PT ;  /* 0xffffbfff16167812 */ /* 0x000fc800078ec0ff */
[----:B------:R-:W-:Y:S02]  /*12aa0*/  @P1 LOP3.LUT R22, R22, 0x4000, RZ, 0xfc, !PT ;  /* 0x0000400016161812 */ /* 0x000fe400078efcff */
[----:B------:R-:W-:Y:S02]  /*12ab0*/  @!P0 ISETP.NE.U32.AND P1, PT, R7, RZ, PT ;  /* 0x000000ff0700820c */ /* 0x000fe40003f25070 */
[----:B------:R-:W-:Y:S02]  /*12ac0*/  @!P0 LOP3.LUT R7, R5, 0x80, RZ, 0xc0, !PT ;  /* 0x0000008005078812 */ /* 0x000fe400078ec0ff */
[----:B------:R-:W-:Y:S02]  /*12ad0*/  LOP3.LUT R22, R22, 0xfffbffff, RZ, 0xc0, !PT ;  /* 0xfffbffff16167812 */ /* 0x000fe400078ec0ff */
        /* <DEDUP_REMOVED lines=11> */
[----:B------:R-:W-:-:S07]  /*12b90*/  @!P6 SHF.R.U32.HI R7, RZ, 0x3, R7 ;  /* 0x00000003ff07e819 */ /* 0x000fce0000011607 */
[----:B------:R-:W-:Y:S02]  /*12ba0*/  @P0 LOP3.LUT R22, R22, 0x100000, RZ, 0xfc, !PT ;  /* 0x0010000016160812 */ /* 0x000fe400078efcff */
[----:B------:R-:W-:Y:S02]  /*12bb0*/  @!P6 ISETP.NE.U32.AND P0, PT, R7, RZ, PT ;  /* 0x000000ff0700e20c */ /* 0x000fe40003f05070 */
[----:B------:R-:W-:-:S11]  /*12bc0*/  LOP3.LUT R22, R22, 0xfff7ffff, RZ, 0xc0, !PT ;  /* 0xfff7ffff16167812 */ /* 0x000fd600078ec0ff */
[----:B------:R-:W-:-:S07]  /*12bd0*/  @P0 LOP3.LUT R22, R22, 0x80000, RZ, 0xfc, !PT ;  /* 0x0008000016160812 */ /* 0x000fce00078efcff */
[----:B------:R-:W-:Y:S05]  /*12be0*/  WARPSYNC.COLLECTIVE R15, `(.L_x_4372) ;  /* 0x000000000f087348 */ /* 0x000fea0003c00000 */
[----:B------:R0:W1:Y:S02]  /*12bf0*/  SHFL.IDX P6, R14, R13, R12, R11 ;  /* 0x0000000c0d0e7389 */ /* 0x00006400000c000b */
[----:B01----:R-:W-:Y:S01]  /*12c00*/  ENDCOLLECTIVE ;  /* 0x000000000000791b */ /* 0x003fe20003800000 */
.L_x_4372:
[----:B------:R-:W-:Y:S05]  /*12c10*/  BSYNC B0 ;  /* 0x0000000000007941 */ /* 0x000fea0003800000 */
.L_x_4371:
[----:B------:R-:W-:Y:S01]  /*12c20*/  IMAD.MOV.U32 R13, RZ, RZ, R0 ;  /* 0x000000ffff0d7224 */ /* 0x000fe200078e0000 */
[----:B------:R-:W-:Y:S01]  /*12c30*/  LOP3.LUT R22, R22, 0xbfffffff, RZ, 0xc0, !PT ;  /* 0xbfffffff16167812 */ /* 0x000fe200078ec0ff */
[----:B------:R-:W-:Y:S02]  /*12c40*/  IMAD.MOV.U32 R12, RZ, RZ, RZ ;  /* 0x000000ffff0c7224 */ /* 0x000fe400078e00ff */
[----:B------:R-:W-:Y:S01]  /*12c50*/  IMAD.MOV.U32 R11, RZ, RZ, 0x181f ;  /* 0x0000181fff0b7424 */ /* 0x000fe200078e00ff */
[----:B------:R-:W-:Y:S01]  /*12c60*/  @P2 LOP3.LUT R22, R22, 0x40000000, RZ, 0xfc, !PT ;  /* 0x4000000016162812 */ /* 0x000fe200078efcff */
[----:B------:R-:W-:Y:S02]  /*12c70*/  IMAD.MOV.U32 R15, RZ, RZ, -0x1 ;  /* 0xffffffffff0f7424 */ /* 0x000fe400078e00ff */
[----:B------:R-:W-:Y:S01]  /*12c80*/  IMAD.MOV.U32 R2, RZ, RZ, R14 ;  /* 0x000000ffff027224 */ /* 0x000fe200078e000e */
[----:B------:R-:W-:-:S13]  /*12c90*/  LOP3.LUT P2, RZ, R22, 0x100, RZ, 0xc0, !PT ;  /* 0x0000010016ff7812 */ /* 0x000fda000784c0ff */
[----:B------:R-:W-:Y:S05]  /*12ca0*/  WARPSYNC.COLLECTIVE R15, `(.L_x_4373) ;  /* 0x000000000f087348 */ /* 0x000fea0003c00000 */
[----:B------:R0:W1:Y:S02]  /*12cb0*/  SHFL.IDX P6, R14, R13, R12, R11 ;  /* 0x0000000c0d0e7389 */ /* 0x00006400000c000b */
[----:B01----:R-:W-:Y:S01]  /*12cc0*/  ENDCOLLECTIVE ;  /* 0x000000000000791b */ /* 0x003fe20003800000 */
.L_x_4373:
[----:B------:R-:W-:-:S04]  /*12cd0*/  LOP3.LUT R22, R22, 0xdfffffff, RZ, 0xc0, !PT ;  /* 0xdfffffff16167812 */ /* 0x000fc800078ec0ff */
[----:B------:R-:W-:-:S04]  /*12ce0*/  @P1 LOP3.LUT R22, R22, 0x20000000, RZ, 0xfc, !PT ;  /* 0x2000000016161812 */ /* 0x000fc800078efcff */
[C---:B------:R-:W-:Y:S01]  /*12cf0*/  LOP3.LUT P1, RZ, R22.reuse, 0x800, RZ, 0xc0, !PT ;  /* 0x0000080016ff7812 */ /* 0x040fe2000782c0ff */
[----:B------:R-:W-:Y:S02]  /*12d00*/  IMAD.MOV.U32 R13, RZ, RZ, R6 ;  /* 0x000000ffff0d7224 */ /* 0x000fe400078e0006 */
[----:B------:R-:W-:Y:S01]  /*12d10*/  IMAD.MOV.U32 R12, RZ, RZ, 0x1 ;  /* 0x00000001ff0c7424 */ /* 0x000fe200078e00ff */
[C---:B------:R-:W-:Y:S01]  /*12d20*/  LOP3.LUT P6, RZ, R22.reuse, 0x4000, RZ, 0xc0, !PT ;  /* 0x0000400016ff7812 */ /* 0x040fe200078cc0ff */
[----:B------:R-:W-:Y:S01]  /*12d30*/  IMAD.MOV.U32 R3, RZ, RZ, R14 ;  /* 0x000000ffff037224 */ /* 0x000fe200078e000e */
[----:B------:R-:W-:-:S04]  /*12d40*/  LOP3.LUT R22, R22, 0xefffffff, RZ, 0xc0, !PT ;  /* 0xefffffff16167812 */ /* 0x000fc800078ec0ff */
[----:B------:R-:W-:-:S05]  /*12d50*/  @!P2 LEA R3, P0, R8, R3, 0x1 ;  /* 0x000000030803a211 */ /* 0x000fca00078008ff */
[----:B------:R-:W-:Y:S02]  /*12d60*/  @!P2 IMAD.X R2, RZ, RZ, R2, P0 ;  /* 0x000000ffff02a224 */ /* 0x000fe400000e0602 */
[----:B------:R-:W-:-:S04]  /*12d70*/  @P6 LOP3.LUT R22, R22, 0x10000000, RZ, 0xfc, !PT ;  /* 0x1000000016166812 */ /* 0x000fc800078efcff */
[C---:B------:R-:W-:Y:S02]  /*12d80*/  LOP3.LUT P0, RZ, R22.reuse, 0x100, RZ, 0xc0, !PT ;  /* 0x0000010016ff7812 */ /* 0x040fe4000780c0ff */
[C---:B------:R-:W-:Y:S02]  /*12d90*/  LOP3.LUT P6, RZ, R22.reuse, 0x8000, RZ, 0xc0, !PT ;  /* 0x0000800016ff7812 */ /* 0x040fe400078cc0ff */
[----:B------:R-:W-:-:S09]  /*12da0*/  LOP3.LUT P2, RZ, R22, 0x40000000, RZ, 0xc0, !PT ;  /* 0x4000000016ff7812 */ /* 0x000fd2000784c0ff */
[----:B------:R-:W-:-:S04]  /*12db0*/  @!P0 LOP3.LUT R3, R3, R2, RZ, 0x3c, !PT ;  /* 0x0000000203038212 */ /* 0x000fc800078e3cff */
[----:B------:R-:W-:-:S04]  /*12dc0*/  @!P0 LOP3.LUT R2, R3, R2, RZ, 0x3c, !PT ;  /* 0x0000000203028212 */ /* 0x000fc800078e3cff */
[----:B------:R-:W-:-:S05]  /*12dd0*/  @!P0 LOP3.LUT R3, R3, R2, RZ, 0x3c, !PT ;  /* 0x0000000203038212 */ /* 0x000fca00078e3cff */
[----:B------:R-:W-:Y:S01]  /*12de0*/  @!PT LDS RZ, [RZ] ;  /* 0x00000000fffff984 */ /* 0x000fe20000000800 */
[----:B------:R-:W-:Y:S01]  /*12df0*/  @!PT LDS RZ, [RZ] ;  /* 0x00000000fffff984 */ /* 0x000fe20000000800 */
[----:B------:R-:W-:Y:S01]  /*12e00*/  @!PT LDS RZ, [RZ] ;  /* 0x00000000fffff984 */ /* 0x000fe20000000800 */
[----:B------:R0:W-:Y:S01]  /*12e10*/  @!P0 LDGSTS.E.BYPASS.LTC128B.128 [R25+0x26400], desc[UR44][R2.64], !P1 ;  /* 0x2640000002198fae */ /* 0x0001e2000c901d6c */
[C---:B------:R-:W-:Y:S02]  /*12e20*/  LOP3.LUT P1, RZ, R22.reuse, 0x20000000, RZ, 0xc0, !PT ;  /* 0x2000000016ff7812 */ /* 0x040fe4000782c0ff */
[----:B------:R-:W-:Y:S01]  /*12e30*/  LOP3.LUT R22, R22, 0xfbffffff, RZ, 0xc0, !PT ;  /* 0xfbffffff16167812 */ /* 0x000fe200078ec0ff */
[----:B------:R0:W-:Y:S03]  /*12e40*/  @!P0 LDGSTS.E.BYPASS.LTC128B.128 [R25+0x28400], desc[UR44][R2.64+0x80], !P5 ;  /* 0x2840008002198fae */ /* 0x0001e6000e901d6c */
[----:B------:R-:W-:Y:S01]  /*12e50*/  @P5 LOP3.LUT R22, R22, 0x4000000, RZ, 0xfc, !PT ;  /* 0x0400000016165812 */ /* 0x000fe200078efcff */
[----:B------:R0:W-:Y:S03]  /*12e60*/  @!P0 LDGSTS.E.BYPASS.LTC128B.128 [R25+0x2a400], desc[UR44][R2.64+0x100], !P4 ;  /* 0x2a40010002198fae */ /* 0x0001e6000e101d6c */
[C---:B------:R-:W-:Y:S01]  /*12e70*/  LOP3.LUT P5, RZ, R22.reuse, 0x800, RZ, 0xc0, !PT ;  /* 0x0000080016ff7812 */ /* 0x040fe200078ac0ff */
[----:B------:R0:W-:Y:S01]  /*12e80*/  @!P0 LDGSTS.E.BYPASS.LTC128B.128 [R25+0x2c400], desc[UR44][R2.64+0x180], !P3 ;  /* 0x2c40018002198fae */ /* 0x0001e2000d901d6c */
[----:B------:R-:W-:-:S03]  /*12e90*/  LOP3.LUT R22, R22, 0xf7ffffff, RZ, 0xc0, !PT ;  /* 0xf7ffffff16167812 */ /* 0x000fc600078ec0ff */
[----:B------:R0:W-:Y:S04]  /*12ea0*/  @!P0 LDGSTS.E.BYPASS.LTC128B.128 [R25+0x2e400], desc[UR44][R2.64+0x200], !P2 ;  /* 0x2e40020002198fae */ /* 0x0001e8000d101d6c */
[----:B------:R0:W-:Y:S04]  /*12eb0*/  @!P0 LDGSTS.E.BYPASS.LTC128B.128 [R25+0x30400], desc[UR44][R2.64+0x280], !P1 ;  /* 0x3040028002198fae */ /* 0x0001e8000c901d6c */
[----:B------:R-:W-:Y:S01]  /*12ec0*/  @P5 LOP3.LUT R22, R22, 0x8000000, RZ, 0xfc, !PT ;  /* 0x0800000016165812 */ /* 0x000fe200078efcff */
[----:B------:R0:W-:Y:S03]  /*12ed0*/  @!P0 LDGSTS.E.BYPASS.LTC128B.128 [R25+0x32400], desc[UR44][R2.64+0x300], P6 ;  /* 0x3240030002198fae */ /* 0x0001e6000b101d6c */
[----:B------:R-:W-:-:S02]  /*12ee0*/  LOP3.LUT P6, RZ, R22, 0x10000000, RZ, 0xc0, !PT ;  /* 0x1000000016ff7812 */ /* 0x000fc400078cc0ff */
[----:B------:R-:W-:-:S11]  /*12ef0*/  LOP3.LUT P5, RZ, R22, 0x80, RZ, 0xc0, !PT ;  /* 0x0000008016ff7812 */ /* 0x000fd600078ac0ff */
[----:B------:R0:W-:Y:S02]  /*12f00*/  @!P0 LDGSTS.E.BYPASS.LTC128B.128 [R25+0x34400], desc[UR44][R2.64+0x380], P6 ;  /* 0x3440038002198fae */ /* 0x0001e4000b101d6c */
[----:B0-----:R-:W-:Y:S05]  /*12f10*/  WARPSYNC.COLLECTIVE R15, `(.L_x_4374) ;  /* 0x000000000f087348 */ /* 0x001fea0003c00000 */
[----:B------:R1:W2:Y:S02]  /*12f20*/  SHFL.IDX P6, R14, R13, R12, R11 ;  /* 0x0000000c0d0e7389 */ /* 0x0002a400000c000b */
[----:B012---:R-:W-:Y:S01]  /*12f30*/  ENDCOLLECTIVE ;  /* 0x000000000000791b */ /* 0x007fe20003800000 */
.L_x_4374:
[----:B------:R-:W-:Y:S02]  /*12f40*/  IMAD.MOV.U32 R13, RZ, RZ, R0 ;  /* 0x000000ffff0d7224 */ /* 0x000fe400078e0000 */
[----:B------:R-:W-:-:S07]  /*12f50*/  IMAD.MOV.U32 R7, RZ, RZ, R14 ;  /* 0x000000ffff077224 */ /* 0x000fce00078e000e */
[----:B------:R-:W-:Y:S05]  /*12f60*/  WARPSYNC.COLLECTIVE R15, `(.L_x_4375) ;  /* 0x000000000f087348 */ /* 0x000fea0003c00000 */
[----:B------:R0:W1:Y:S02]  /*12f70*/  SHFL.IDX P6, R14, R13, R12, R11 ;  /* 0x0000000c0d0e7389 */ /* 0x00006400000c000b */
[----:B01----:R-:W-:Y:S01]  /*12f80*/  ENDCOLLECTIVE ;  /* 0x000000000000791b */ /* 0x003fe20003800000 */
.L_x_4375:
        /* <DEDUP_REMOVED lines=10> */
[----:B------:R-:W-:-:S11]  /*13030*/  LOP3.LUT P6, RZ, R22, 0x40000, RZ, 0xc0, !PT ;  /* 0x0004000016ff7812 */ /* 0x000fd600078cc0ff */
[----:B------:R-:W-:Y:S01]  /*13040*/  @!PT LDS RZ, [RZ] ;  /* 0x00000000fffff984 */ /* 0x000fe20000000800 */
[----:B------:R-:W-:Y:S01]  /*13050*/  @!PT LDS RZ, [RZ] ;  /* 0x00000000fffff984 */ /* 0x000fe20000000800 */
[----:B------:R-:W-:Y:S01]  /*13060*/  @!PT LDS RZ, [RZ] ;  /* 0x00000000fffff984 */ /* 0x000fe20000000800 */
[----:B------:R0:W-:Y:S01]  /*13070*/  @!P0 LDGSTS.E.BYPASS.LTC128B.128 [R25+0x26c00], desc[UR44][R2.64], !P5 ;  /* 0x26c0000002198fae */ /* 0x0001e2000e901d6c */
[C---:B------:R-:W-:Y:S02]  /*13080*/  LOP3.LUT P5, RZ, R22.reuse, 0x4000000, RZ, 0xc0, !PT ;  /* 0x0400000016ff7812 */ /* 0x040fe400078ac0ff */
[----:B------:R-:W-:-:S11]  /*13090*/  LOP3.LUT R22, R22, 0xff7fffff, RZ, 0xc0, !PT ;  /* 0xff7fffff16167812 */ /* 0x000fd600078ec0ff */
        /* <DEDUP_REMOVED lines=8> */
[----:B------:R0:W-:Y:S03]  /*13120*/  @!P0 LDGSTS.E.BYPASS.LTC128B.128 [R25+0x30c00], desc[UR44][R2.64+0x280], !P1 ;  /* 0x30c0028002198fae */ /* 0x0001e6000c901d6c */
[C---:B------:R-:W-:Y:S01]  /*13130*/  LOP3.LUT P5, RZ, R22.reuse, 0x40, RZ, 0xc0, !PT ;  /* 0x0000004016ff7812 */ /* 0x040fe200078ac0ff */
[----:B------:R0:W-:Y:S01]  /*13140*/  @!P0 LDGSTS.E.BYPASS.LTC128B.128 [R25+0x32c00], desc[UR44][R2.64+0x300], P6 ;  /* 0x32c0030002198fae */ /* 0x0001e2000b101d6c */
[----:B------:R-:W-:-:S13]  /*13150*/  LOP3.LUT P6, RZ, R22, 0x2000000, RZ, 0xc0, !PT ;  /* 0x0200000016ff7812 */ /* 0x000fda00078cc0ff */
[----:B------:R0:W-:Y:S02]  /*13160*/  @!P0 LDGSTS.E.BYPASS.LTC128B.128 [R25+0x34c00], desc[UR44][R2.64+0x380], P6 ;  /* 0x34c0038002198fae */ /* 0x0001e4000b101d6c */
[----:B0-----:R-:W-:Y:S05]  /*13170*/  WARPSYNC.COLLECTIVE R15, `(.L_x_4376) ;  /* 0x000000000f087348 */ /* 0x001fea0003c00000 */
[----:B------:R1:W2:Y:S02]  /*13180*/  SHFL.IDX P6, R14, R13, R12, R11 ;  /* 0x0000000c0d0e7389 */ /* 0x0002a400000c000b */
[----:B012---:R-:W-:Y:S01]  /*13190*/  ENDCOLLECTIVE ;  /* 0x000000000000791b */ /* 0x007fe20003800000 */
.L_x_4376:
[----:B------:R-:W-:Y:S02]  /*131a0*/  IMAD.MOV.U32 R13, RZ, RZ, R0 ;  /* 0x000000ffff0d7224 */ /* 0x000fe400078e0000 */
[----:B------:R-:W-:-:S07]  /*131b0*/  IMAD.MOV.U32 R7, RZ, RZ, R14 ;  /* 0x000000ffff077224 */ /* 0x000fce00078e000e */
[----:B------:R-:W-:Y:S05]  /*131c0*/  WARPSYNC.COLLECTIVE R15, `(.L_x_4377) ;  /* 0x000000000f087348 */ /* 0x000fea0003c00000 */
[----:B------:R0:W1:Y:S02]  /*131d0*/  SHFL.IDX P6, R14, R13, R12, R11 ;  /* 0x0000000c0d0e7389 */ /* 0x00006400000c000b */
[----:B01----:R-:W-:Y:S01]  /*131e0*/  ENDCOLLECTIVE ;  /* 0x000000000000791b */ /* 0x003fe20003800000 */
.L_x_4377:
        /* <DEDUP_REMOVED lines=15> */
[----:B------:R-:W-:-:S13]  /*132e0*/  LOP3.LUT P5, RZ, R22, 0x800000, RZ, 0xc0, !PT ;  /* 0x0080000016ff7812 */ /* 0x000fda00078ac0ff */
[----:B------:R0:W-:Y:S04]  /*132f0*/  @!P0 LDGSTS.E.BYPASS.LTC128B.128 [R25+0x29400], desc[UR44][R2.64+0x80], !P5 ;  /* 0x2940008002198fae */ /* 0x0001e8000e901d6c */
[----:B------:R0:W-:Y:S04]  /*13300*/  @!P0 LDGSTS.E.BYPASS.LTC128B.128 [R25+0x2b400], desc[UR44][R2.64+0x100], !P4 ;  /* 0x2b40010002198fae */ /* 0x0001e8000e101d6c */
[----:B------:R0:W-:Y:S04]  /*13310*/  @!P0 LDGSTS.E.BYPASS.LTC128B.128 [R25+0x2d400], desc[UR44][R2.64+0x180], !P3 ;  /* 0x2d40018002198fae */ /* 0x0001e8000d901d6c */
[----:B------:R0:W-:Y:S04]  /*13320*/  @!P0 LDGSTS.E.BYPASS.LTC128B.128 [R25+0x2f400], desc[UR44][R2.64+0x200], !P2 ;  /* 0x2f40020002198fae */ /* 0x0001e8000d101d6c */
[----:B------:R0:W-:Y:S04]  /*13330*/  @!P0 LDGSTS.E.BYPASS.LTC128B.128 [R25+0x31400], desc[UR44][R2.64+0x280], !P1 ;  /* 0x3140028002198fae */ /* 0x0001e8000c901d6c */
[----:B------:R0:W-:Y:S01]  /*13340*/  @!P0 LDGSTS.E.BYPASS.LTC128B.128 [R25+0x33400], desc[UR44][R2.64+0x300], P6 ;  /* 0x3340030002198fae */ /* 0x0001e2000b101d6c */
[----:B------:R-:W-:-:S13]  /*13350*/  LOP3.LUT P6, RZ, R22, 0x400000, RZ, 0xc0, !PT ;  /* 0x0040000016ff7812 */ /* 0x000fda00078cc0ff */
[----:B------:R0:W-:Y:S02]  /*13360*/  @!P0 LDGSTS.E.BYPASS.LTC128B.128 [R25+0x35400], desc[UR44][R2.64+0x380], P6 ;  /* 0x3540038002198fae */ /* 0x0001e4000b101d6c */
[----:B0-----:R-:W-:Y:S05]  /*13370*/  WARPSYNC.COLLECTIVE R15, `(.L_x_4378) ;  /* 0x000000000f087348 */ /* 0x001fea0003c00000 */
[----:B------:R1:W2:Y:S02]  /*13380*/  SHFL.IDX P6, R14, R13, R12, R11 ;  /* 0x0000000c0d0e7389 */ /* 0x0002a400000c000b */
[----:B012---:R-:W-:Y:S01]  /*13390*/  ENDCOLLECTIVE ;  /* 0x000000000000791b */ /* 0x007fe20003800000 */
.L_x_4378:
[----:B------:R-:W-:Y:S02]  /*133a0*/  IMAD.MOV.U32 R13, RZ, RZ, R0 ;  /* 0x000000ffff0d7224 */ /* 0x000fe400078e0000 */
[----:B------:R-:W-:-:S07]  /*133b0*/  IMAD.MOV.U32 R6, RZ, RZ, R14 ;  /* 0x000000ffff067224 */ /* 0x000fce00078e000e */
[----:B------:R-:W-:Y:S05]  /*133c0*/  WARPSYNC.COLLECTIVE R15, `(.L_x_4379) ;  /* 0x000000000f087348 */ /* 0x000fea0003c00000 */
[----:B------:R0:W1:Y:S02]  /*133d0*/  SHFL.IDX P6, R14, R13, R12, R11 ;  /* 0x0000000c0d0e7389 */ /* 0x00006400000c000b */
[----:B01----:R-:W-:Y:S01]  /*133e0*/  ENDCOLLECTIVE ;  /* 0x000000000000791b */ /* 0x003fe20003800000 */
.L_x_4379:
[----:B------:R-:W-:Y:S01]  /*133f0*/  IMAD.MOV.U32 R0, RZ, RZ, R14 ;  /* 0x000000ffff007224 */ /* 0x000fe200078e000e */
[----:B------:R-:W-:Y:S06]  /*13400*/  BRA `(.L_x_4380) ;  /* 0xffffffb800d87947 */ /* 0x000fec000383ffff */
.L_x_4295:
[----:B0-----:R0:W1:Y:S02]  /*13410*/  SYNCS.PHASECHK.TRANS64.TRYWAIT P0, [R23+URZ+0x38820], R0 ;  /* 0x03882000170075a7 */ /* 0x001064000800017f */
[----:B-1----:R-:W-:Y:S05]  /*13420*/  @!P0 NANOSLEEP.SYNCS 0x989680 ;  /* 0x009896800000895d */ /* 0x002fea0003900000 */
[----:B------:R-:W1:Y:S02]  /*13430*/  @!P0 SYNCS.PHASECHK.TRANS64 P0, [R23+URZ+0x38820], R0 ;  /* 0x03882000170085a7 */ /* 0x000e64000800007f */
[----:B-1----:R-:W-:Y:S05]  /*13440*/  @!P0 BRA `(.L_x_4295) ;  /* 0xfffffffc00f08947 */ /* 0x002fea000383ffff */
[----:B------:R-:W-:Y:S05]  /*13450*/  BRA `(.L_x_4381) ;  /* 0xffffffbc00747947 */ /* 0x000fea000383ffff */
.L_x_4298:
[----:B0-----:R0:W1:Y:S02]  /*13460*/  SYNCS.PHASECHK.TRANS64.TRYWAIT P0, [R30+URZ+0x38860], R0 ;  /* 0x038860001e0075a7 */ /* 0x001064000800017f */
[----:B-1----:R-:W-:Y:S05]  /*13470*/  @!P0 NANOSLEEP.SYNCS 0x989680 ;  /* 0x009896800000895d */ /* 0x002fea0003900000 */
[----:B------:R-:W1:Y:S02]  /*13480*/  @!P0 SYNCS.PHASECHK.TRANS64 P0, [R30+URZ+0x38860], R0 ;  /* 0x038860001e0085a7 */ /* 0x000e64000800007f */
[----:B-1----:R-:W-:Y:S05]  /*13490*/  @!P0 BRA `(.L_x_4298) ;  /* 0xfffffffc00f08947 */ /* 0x002fea000383ffff */
[----:B------:R-:W-:Y:S05]  /*134a0*/  BRA `(.L_x_4382) ;  /* 0xffffffbc00847947 */ /* 0x000fea000383ffff */
.L_x_4299:
        /* <DEDUP_REMOVED lines=8> */
.L_x_4384:
[----:B------:R-:W-:Y:S05]  /*13530*/  BSYNC B0 ;  /* 0x0000000000007941 */ /* 0x000fea0003800000 */
.L_x_4383:
[----:B------:R-:W0:Y:S01]  /*13540*/  S2R R7, SR_TID.X ;  /* 0x0000000000077919 */ /* 0x000e220000002100 */
[----:B------:R-:W-:Y:S01]  /*13550*/  IMAD.MOV.U32 R13, RZ, RZ, R4 ;  /* 0x000000ffff0d7224 */ /* 0x000fe200078e0004 */
[C---:B------:R-:W-:Y:S01]  /*13560*/  LOP3.LUT P5, RZ, R31.reuse, 0x2, RZ, 0xc0, !PT ;  /* 0x000000021fff7812 */ /* 0x040fe200078ac0ff */
[----:B------:R-:W-:Y:S01]  /*13570*/  IMAD.MOV.U32 R12, RZ, RZ, RZ ;  /* 0x000000ffff0c7224 */ /* 0x000fe200078e00ff */
[C---:B------:R-:W-:Y:S01]  /*13580*/  LOP3.LUT P4, RZ, R31.reuse, 0x4, RZ, 0xc0, !PT ;  /* 0x000000041fff7812 */ /* 0x040fe2000788c0ff */
[----:B------:R-:W-:Y:S01]  /*13590*/  IMAD.MOV.U32 R11, RZ, RZ, 0x181f ;  /* 0x0000181fff0b7424 */ /* 0x000fe200078e00ff */
[C---:B------:R-:W-:Y:S01]  /*135a0*/  LOP3.LUT P3, RZ, R31.reuse, 0x8, RZ, 0xc0, !PT ;  /* 0x000000081fff7812 */ /* 0x040fe2000786c0ff */
[----:B------:R-:W-:Y:S01]  /*135b0*/  IMAD.MOV.U32 R15, RZ, RZ, -0x1 ;  /* 0xffffffffff0f7424 */ /* 0x000fe200078e00ff */
[----:B------:R-:W-:Y:S01]  /*135c0*/  LOP3.LUT P2, RZ, R31, 0x10, RZ, 0xc0, !PT ;  /* 0x000000101fff7812 */ /* 0x000fe2000784c0ff */
[----:B------:R-:W-:Y:S01]  /*135d0*/  IMAD.MOV.U32 R3, RZ, RZ, R14 ;  /* 0x000000ffff037224 */ /* 0x000fe200078e000e */
[----:B------:R-:W-:Y:S01]  /*135e0*/  LOP3.LUT R22, R22, 0xffffffbf, RZ, 0xc0, !PT ;  /* 0xffffffbf16167812 */ /* 0x000fe200078ec0ff */
[----:B------:R-:W-:-:S10]  /*135f0*/  IMAD R5, R5, 0x2, R23 ;  /* 0x0000000205057824 */ /* 0x000fd400078e0217 */
[----:B0-----:R-:W-:Y:S05]  /*13600*/  WARPSYNC.COLLECTIVE R15, `(.L_x_4385) ;  /* 0x000000000f087348 */ /* 0x001fea0003c00000 */
[----:B------:R1:W2:Y:S02]  /*13610*/  SHFL.IDX P6, R14, R13, R12, R11 ;  /* 0x0000000c0d0e7389 */ /* 0x0002a400000c000b */
[----:B012---:R-:W-:Y:S01]  /*13620*/  ENDCOLLECTIVE ;  /* 0x000000000000791b */ /* 0x007fe20003800000 */
.L_x_4385:
        /* <DEDUP_REMOVED lines=8> */
[----:B------:R-:W-:Y:S02]  /*136b0*/  ISETP.NE.U32.AND P1, PT, R7, 0x1, PT ;  /* 0x000000010700780c */ /* 0x000fe40003f25070 */
[----:B------:R-:W-:Y:S01]  /*136c0*/  PRMT R7, R31, 0x8880, RZ ;  /* 0x000088801f077816 */ /* 0x000fe200000000ff */
        /* <DEDUP_REMOVED lines=8> */
[----:B------:R-:W-:Y:S02]  /*13750*/  ISETP.LT.OR P0, PT, R27, 0x1, !P5 ;  /* 0x000000011b00780c */ /* 0x000fe40006f01670 */
[----:B------:R-:W-:-:S11]  /*13760*/  LOP3.LUT R22, R22, 0xffffff7f, RZ, 0xc0, !PT ;  /* 0xffffff7f16167812 */ /* 0x000fd600078ec0ff */
        /* <DEDUP_REMOVED lines=10> */
[----:B------:R-:W-:-:S13]  /*13810*/  ISETP.LT.OR P6, PT, R27, 0x1, !P0 ;  /* 0x000000011b00780c */ /* 0x000fda00047c1670 */
[----:B------:R0:W-:Y:S01]  /*13820*/  LDGSTS.E.BYPASS.LTC128B.128 [R5+0xc400], desc[UR44][R2.64+0x300], !P6 ;  /* 0x0c40030002057fae */ /* 0x0001e2000f101d6c */
[----:B------:R-:W-:-:S13]  /*13830*/  ISETP.GT.AND P6, PT, R7, -0x1, PT ;  /* 0xffffffff0700780c */ /* 0x000fda0003fc4270 */
[----:B------:R-:W-:Y:S02]  /*13840*/  @P6 LOP3.LUT R22, R22, 0x80, RZ, 0xfc, !PT ;  /* 0x0000008016166812 */ /* 0x000fe400078efcff */
[----:B------:R-:W-:-:S13]  /*13850*/  ISETP.LT.OR P6, PT, R27, 0x1, P6 ;  /* 0x000000011b00780c */ /* 0x000fda00037c1670 */
[----:B------:R0:W-:Y:S02]  /*13860*/  LDGSTS.E.BYPASS.LTC128B.128 [R5+0xe400], desc[UR44][R2.64+0x380], !P6 ;  /* 0x0e40038002057fae */ /* 0x0001e4000f101d6c */
[----:B0-----:R-:W-:Y:S05]  /*13870*/  WARPSYNC.COLLECTIVE R15, `(.L_x_4386) ;  /* 0x000000000f087348 */ /* 0x001fea0003c00000 */
[----:B------:R1:W2:Y:S02]  /*13880*/  SHFL.IDX P6, R14, R13, R12, R11 ;  /* 0x0000000c0d0e7389 */ /* 0x0002a400000c000b */
[----:B012---:R-:W-:Y:S01]  /*13890*/  ENDCOLLECTIVE ;  /* 0x000000000000791b */ /* 0x007fe20003800000 */
.L_x_4386:
[----:B------:R-:W-:Y:S02]  /*138a0*/  IMAD.MOV.U32 R13, RZ, RZ, R4 ;  /* 0x000000ffff0d7224 */ /* 0x000fe400078e0004 */
[----:B------:R-:W-:-:S07]  /*138b0*/  IMAD.MOV.U32 R3, RZ, RZ, R14 ;  /* 0x000000ffff037224 */ /* 0x000fce00078e000e */
[----:B------:R-:W-:Y:S05]  /*138c0*/  WARPSYNC.COLLECTIVE R15, `(.L_x_4387) ;  /* 0x000000000f087348 */ /* 0x000fea0003c00000 */
[----:B------:R0:W1:Y:S02]  /*138d0*/  SHFL.IDX P6, R14, R13, R12, R11 ;  /* 0x0000000c0d0e7389 */ /* 0x00006400000c000b */
[----:B01----:R-:W-:Y:S01]  /*138e0*/  ENDCOLLECTIVE ;  /* 0x000000000000791b */ /* 0x003fe20003800000 */
.L_x_4387:
        /* <DEDUP_REMOVED lines=29> */
.L_x_4388:
[----:B------:R-:W-:Y:S01]  /*13ac0*/  IMAD.MOV.U32 R13, RZ, RZ, R4 ;  /* 0x000000ffff0d7224 */ /* 0x000fe200078e0004 */
[----:B------:R-:W-:-:S07]  /*13ad0*/  MOV R7, R14 ;  /* 0x0000000e00077202 */ /* 0x000fce0000000f00 */
[----:B------:R-:W-:Y:S05]  /*13ae0*/  WARPSYNC.COLLECTIVE R15, `(.L_x_4389) ;  /* 0x000000000f087348 */ /* 0x000fea0003c00000 */
[----:B------:R0:W1:Y:S02]  /*13af0*/  SHFL.IDX P6, R14, R13, R12, R11 ;  /* 0x0000000c0d0e7389 */ /* 0x00006400000c000b */
[----:B01----:R-:W-:Y:S01]  /*13b00*/  ENDCOLLECTIVE ;  /* 0x000000000000791b */ /* 0x003fe20003800000 */
.L_x_4389:
        /* <DEDUP_REMOVED lines=29> */
.L_x_4390:
[----:B------:R-:W-:Y:S02]  /*13ce0*/  IMAD.MOV.U32 R13, RZ, RZ, R4 ;  /* 0x000000ffff0d7224 */ /* 0x000fe400078e0004 */
[----:B------:R-:W-:-:S07]  /*13cf0*/  IMAD.MOV.U32 R6, RZ, RZ, R14 ;  /* 0x000000ffff067224 */ /* 0x000fce00078e000e */
[----:B------:R-:W-:Y:S05]  /*13d00*/  WARPSYNC.COLLECTIVE R15, `(.L_x_4391) ;  /* 0x000000000f087348 */ /* 0x000fea0003c00000 */
[----:B------:R0:W1:Y:S02]  /*13d10*/  SHFL.IDX P6, R14, R13, R12, R11 ;  /* 0x0000000c0d0e7389 */ /* 0x00006400000c000b */
[----:B01----:R-:W-:Y:S01]  /*13d20*/  ENDCOLLECTIVE ;  /* 0x000000000000791b */ /* 0x003fe20003800000 */
.L_x_4391:
[----:B------:R-:W-:Y:S01]  /*13d30*/  IMAD.MOV.U32 R2, RZ, RZ, R14 ;  /* 0x000000ffff027224 */ /* 0x000fe200078e000e */
[----:B------:R-:W-:Y:S06]  /*13d40*/  BRA `(.L_x_4392) ;  /* 0xffffffbc00187947 */ /* 0x000fec000383ffff */
.L_x_4306:
[----:B0-----:R0:W1:Y:S02]  /*13d50*/  SYNCS.PHASECHK.TRANS64.TRYWAIT P0, [R6+URZ+0x38840], R17 ;  /* 0x03884011060075a7 */ /* 0x001064000800017f */
[----:B-1----:R-:W-:Y:S05]  /*13d60*/  @!P0 NANOSLEEP.SYNCS 0x989680 ;  /* 0x009896800000895d */ /* 0x002fea0003900000 */
[----:B------:R-:W1:Y:S02]  /*13d70*/  @!P0 SYNCS.PHASECHK.TRANS64 P0, [R6+URZ+0x38840], R17 ;  /* 0x03884011060085a7 */ /* 0x000e64000800007f */
[----:B-1----:R-:W-:Y:S05]  /*13d80*/  @!P0 BRA `(.L_x_4306) ;  /* 0xfffffffc00f08947 */ /* 0x002fea000383ffff */
[----:B------:R-:W-:Y:S05]  /*13d90*/  BRA `(.L_x_4393) ;  /* 0xffffffc000b07947 */ /* 0x000fea000383ffff */
.L_x_4307:
        /* <DEDUP_REMOVED lines=8> */
.L_x_4395:
[----:B------:R-:W-:Y:S05]  /*13e20*/  BSYNC B1 ;  /* 0x0000000000017941 */ /* 0x000fea0003800000 */
.L_x_4394:
        /* <DEDUP_REMOVED lines=9> */
.L_x_4396:
[----:B------:R-:W-:Y:S02]  /*13ec0*/  IMAD.MOV.U32 R13, RZ, RZ, R27 ;  /* 0x000000ffff0d7224 */ /* 0x000fe400078e001b */
[----:B------:R-:W-:Y:S02]  /*13ed0*/  IMAD.MOV.U32 R12, RZ, RZ, 0x1 ;  /* 0x00000001ff0c7424 */ /* 0x000fe400078e00ff */
[----:B------:R-:W-:-:S07]  /*13ee0*/  IMAD.MOV.U32 R2, RZ, RZ, R14 ;  /* 0x000000ffff027224 */ /* 0x000fce00078e000e */
[----:B------:R-:W-:Y:S05]  /*13ef0*/  WARPSYNC.COLLECTIVE R15, `(.L_x_4397) ;  /* 0x000000000f087348 */ /* 0x000fea0003c00000 */
[----:B------:R0:W1:Y:S02]  /*13f00*/  SHFL.IDX P6, R14, R13, R12, R11 ;  /* 0x0000000c0d0e7389 */ /* 0x00006400000c000b */
[----:B01----:R-:W-:Y:S01]  /*13f10*/  ENDCOLLECTIVE ;  /* 0x000000000000791b */ /* 0x003fe20003800000 */
.L_x_4397:
        /* <DEDUP_REMOVED lines=11> */
.L_x_4398:
[----:B------:R-:W-:Y:S02]  /*13fd0*/  IMAD.MOV.U32 R13, RZ, RZ, R27 ;  /* 0x000000ffff0d7224 */ /* 0x000fe400078e001b */
[----:B------:R-:W-:Y:S02]  /*13fe0*/  IMAD.MOV.U32 R12, RZ, RZ, 0x2 ;  /* 0x00000002ff0c7424 */ /* 0x000fe400078e00ff */
[----:B------:R-:W-:-:S07]  /*13ff0*/  IMAD.MOV.U32 R2, RZ, RZ, R14 ;  /* 0x000000ffff027224 */ /* 0x000fce00078e000e */
[----:B------:R-:W-:Y:S05]  /*14000*/  WARPSYNC.COLLECTIVE R15, `(.L_x_4399) ;  /* 0x000000000f087348 */ /* 0x000fea0003c00000 */
[----:B------:R0:W1:Y:S02]  /*14010*/  SHFL.IDX P6, R14, R13, R12, R11 ;  /* 0x0000000c0d0e7389 */ /* 0x00006400000c000b */
[----:B01----:R-:W-:Y:S01]  /*14020*/  ENDCOLLECTIVE ;  /* 0x000000000000791b */ /* 0x003fe20003800000 */
.L_x_4399:
        /* <DEDUP_REMOVED lines=11> */
.L_x_4400:
[----:B------:R-:W-:Y:S02]  /*140e0*/  IMAD.MOV.U32 R13, RZ, RZ, R27 ;  /* 0x000000ffff0d7224 */ /* 0x000fe400078e001b */
[----:B------:R-:W-:Y:S02]  /*140f0*/  IMAD.MOV.U32 R12, RZ, RZ, 0x3 ;  /* 0x00000003ff0c7424 */ /* 0x000fe400078e00ff */
[----:B------:R-:W-:-:S07]  /*14100*/  IMAD.MOV.U32 R2, RZ, RZ, R14 ;  /* 0x000000ffff027224 */ /* 0x000fce00078e000e */
[----:B------:R-:W-:Y:S05]  /*14110*/  WARPSYNC.COLLECTIVE R15, `(.L_x_4401) ;  /* 0x000000000f087348 */ /* 0x000fea0003c00000 */
[----:B------:R0:W1:Y:S02]  /*14120*/  SHFL.IDX P6, R14, R13, R12, R11 ;  /* 0x0000000c0d0e7389 */ /* 0x00006400000c000b */
[----:B01----:R-:W-:Y:S01]  /*14130*/  ENDCOLLECTIVE ;  /* 0x000000000000791b */ /* 0x003fe20003800000 */
.L_x_4401:
        /* <DEDUP_REMOVED lines=11> */
.L_x_4402:
[----:B------:R-:W-:Y:S01]  /*141f0*/  IMAD.MOV.U32 R2, RZ, RZ, R14 ;  /* 0x000000ffff027224 */ /* 0x000fe200078e000e */
[----:B------:R-:W-:Y:S06]  /*14200*/  BRA `(.L_x_4403) ;  /* 0xffffffc000407947 */ /* 0x000fec000383ffff */
.L_x_4312:
[----:B---3--:R3:W4:Y:S02]  /*14210*/  SYNCS.PHASECHK.TRANS64.TRYWAIT P0, [R6+URZ+0x38860], R17 ;  /* 0x03886011060075a7 */ /* 0x008724000800017f */
[----:B----4-:R-:W-:Y:S05]  /*14220*/  @!P0 NANOSLEEP.SYNCS 0x989680 ;  /* 0x009896800000895d */ /* 0x010fea0003900000 */
[----:B------:R-:W4:Y:S02]  /*14230*/  @!P0 SYNCS.PHASECHK.TRANS64 P0, [R6+URZ+0x38860], R17 ;  /* 0x03886011060085a7 */ /* 0x000f24000800007f */
[----:B----4-:R-:W-:Y:S05]  /*14240*/  @!P0 BRA `(.L_x_4312) ;  /* 0xfffffffc00f08947 */ /* 0x010fea000383ffff */
[----:B------:R-:W-:Y:S05]  /*14250*/  BRA `(.L_x_4404) ;  /* 0xffffffc000907947 */ /* 0x000fea000383ffff */
.L_x_4313:
        /* <DEDUP_REMOVED lines=8> */
.L_x_4406:
[----:B------:R-:W-:Y:S05]  /*142e0*/  BSYNC B1 ;  /* 0x0000000000017941 */ /* 0x000fea0003800000 */
.L_x_4405:
        /* <DEDUP_REMOVED lines=13> */
.L_x_4407:
        /* <DEDUP_REMOVED lines=17> */
.L_x_4408:
        /* <DEDUP_REMOVED lines=16> */
.L_x_4409:
        /* <DEDUP_REMOVED lines=19> */
.L_x_4410:
        /* <DEDUP_REMOVED lines=14> */
.L_x_4411:
        /* <DEDUP_REMOVED lines=16> */
.L_x_4412:
        /* <DEDUP_REMOVED lines=14> */
.L_x_4413:
[----:B------:R-:W-:Y:S05]  /*149c0*/  BRA `(.L_x_4414) ;  /* 0xffffffbc00fc7947 */ /* 0x000fea000383ffff */
.L_x_4321:
        /* <DEDUP_REMOVED lines=8> */
.L_x_4416:
[----:B------:R-:W-:Y:S05]  /*14a50*/  BSYNC B0 ;  /* 0x0000000000007941 */ /* 0x000fea0003800000 */
.L_x_4415:
        /* <DEDUP_REMOVED lines=9> */
.L_x_4417:
        /* <DEDUP_REMOVED lines=18> */
.L_x_4418:
[----:B------:R-:W-:Y:S01]  /*14c10*/  IMAD.MOV.U32 R12, RZ, RZ, 0x2 ;  /* 0x00000002ff0c7424 */ /* 0x000fe200078e00ff */
[----:B------:R-:W-:-:S05]  /*14c20*/  SEL R6, R14, RZ, P1 ;  /* 0x000000ff0e067207 */ /* 0x000fca0000800000 */
[----:B------:R-:W-:-:S04]  /*14c30*/  IMAD.IADD R6, R5, 0x1, R6 ;  /* 0x0000000105067824 */ /* 0x000fc800078e0206 */
[----:B------:R-:W-:-:S07]  /*14c40*/  IMAD.MOV.U32 R13, RZ, RZ, R6 ;  /* 0x000000ffff0d7224 */ /* 0x000fce00078e0006 */
[----:B------:R-:W-:Y:S05]  /*14c50*/  WARPSYNC.COLLECTIVE R15, `(.L_x_4419) ;  /* 0x000000000f087348 */ /* 0x000fea0003c00000 */
[----:B------:R0:W1:Y:S02]  /*14c60*/  SHFL.UP P6, R14, R13, R12, R11 ;  /* 0x0400000c0d0e7389 */ /* 0x00006400000c000b */
[----:B01----:R-:W-:Y:S01]  /*14c70*/  ENDCOLLECTIVE ;  /* 0x000000000000791b */ /* 0x003fe20003800000 */
.L_x_4419:
[----:B------:R-:W-:Y:S01]  /*14c80*/  IMAD.MOV.U32 R12, RZ, RZ, 0x4 ;  /* 0x00000004ff0c7424 */ /* 0x000fe200078e00ff */
[----:B------:R-:W-:-:S05]  /*14c90*/  SEL R7, R14, RZ, P2 ;  /* 0x000000ff0e077207 */ /* 0x000fca0001000000 */
[----:B------:R-:W-:-:S04]  /*14ca0*/  IMAD.IADD R7, R6, 0x1, R7 ;  /* 0x0000000106077824 */ /* 0x000fc800078e0207 */
[----:B------:R-:W-:-:S07]  /*14cb0*/  IMAD.MOV.U32 R13, RZ, RZ, R7 ;  /* 0x000000ffff0d7224 */ /* 0x000fce00078e0007 */
[----:B------:R-:W-:Y:S05]  /*14cc0*/  WARPSYNC.COLLECTIVE R15, `(.L_x_4420) ;  /* 0x000000000f087348 */ /* 0x000fea0003c00000 */
[----:B------:R0:W1:Y:S02]  /*14cd0*/  SHFL.UP P6, R14, R13, R12, R11 ;  /* 0x0400000c0d0e7389 */ /* 0x00006400000c000b */
[----:B01----:R-:W-:Y:S01]  /*14ce0*/  ENDCOLLECTIVE ;  /* 0x000000000000791b */ /* 0x003fe20003800000 */
.L_x_4420:
[----:B------:R-:W-:Y:S01]  /*14cf0*/  IMAD.MOV.U32 R12, RZ, RZ, 0x8 ;  /* 0x00000008ff0c7424 */ /* 0x000fe200078e00ff */
[----:B------:R-:W-:-:S05]  /*14d00*/  SEL R2, R14, RZ, P3 ;  /* 0x000000ff0e027207 */ /* 0x000fca0001800000 */
[----:B------:R-:W-:-:S04]  /*14d10*/  IMAD.IADD R2, R7, 0x1, R2 ;  /* 0x0000000107027824 */ /* 0x000fc800078e0202 */
[----:B------:R-:W-:-:S07]  /*14d20*/  IMAD.MOV.U32 R13, RZ, RZ, R2 ;  /* 0x000000ffff0d7224 */ /* 0x000fce00078e0002 */
[----:B------:R-:W-:Y:S05]  /*14d30*/  WARPSYNC.COLLECTIVE R15, `(.L_x_4421) ;  /* 0x000000000f087348 */ /* 0x000fea0003c00000 */
[----:B------:R0:W1:Y:S02]  /*14d40*/  SHFL.UP P6, R14, R13, R12, R11 ;  /* 0x0400000c0d0e7389 */ /* 0x00006400000c000b */
[----:B01----:R-:W-:Y:S01]  /*14d50*/  ENDCOLLECTIVE ;  /* 0x000000000000791b */ /* 0x003fe20003800000 */
.L_x_4421:
[----:B------:R-:W-:Y:S01]  /*14d60*/  IMAD.MOV.U32 R12, RZ, RZ, 0x10 ;  /* 0x00000010ff0c7424 */ /* 0x000fe200078e00ff */
[----:B------:R-:W-:-:S05]  /*14d70*/  SEL R3, R14, RZ, P4 ;  /* 0x000000ff0e037207 */ /* 0x000fca0002000000 */
[----:B------:R-:W-:-:S04]  /*14d80*/  IMAD.IADD R3, R2, 0x1, R3 ;  /* 0x0000000102037824 */ /* 0x000fc800078e0203 */
[----:B------:R-:W-:-:S07]  /*14d90*/  IMAD.MOV.U32 R13, RZ, RZ, R3 ;  /* 0x000000ffff0d7224 */ /* 0x000fce00078e0003 */
[----:B------:R-:W-:Y:S05]  /*14da0*/  WARPSYNC.COLLECTIVE R15, `(.L_x_4422) ;  /* 0x000000000f087348 */ /* 0x000fea0003c00000 */
[----:B------:R0:W1:Y:S02]  /*14db0*/  SHFL.UP P6, R14, R13, R12, R11 ;  /* 0x0400000c0d0e7389 */ /* 0x00006400000c000b */
[----:B01----:R-:W-:Y:S01]  /*14dc0*/  ENDCOLLECTIVE ;  /* 0x000000000000791b */ /* 0x003fe20003800000 */
.L_x_4422:
        /* <DEDUP_REMOVED lines=8> */
.L_x_4423:
[----:B------:R-:W-:Y:S05]  /*14e50*/  BRA `(.L_x_4424) ;  /* 0xffffffc000907947 */ /* 0x000fea000383ffff */
.L_x_4326:
        /* <DEDUP_REMOVED lines=8> */
.L_x_4426:
[----:B------:R-:W-:Y:S05]  /*14ee0*/  BSYNC B0 ;  /* 0x0000000000007941 */ /* 0x000fea0003800000 */
.L_x_4425:
        /* <DEDUP_REMOVED lines=8> */
.L_x_4427:
[----:B------:R-:W-:Y:S01]  /*14f70*/  IMAD.MOV.U32 R12, RZ, RZ, 0x4 ;  /* 0x00000004ff0c7424 */ /* 0x000fe200078e00ff */
[----:B------:R-:W-:-:S05]  /*14f80*/  SEL R2, R14, RZ, P2 ;  /* 0x000000ff0e027207 */ /* 0x000fca0001000000 */
[----:B------:R-:W-:-:S04]  /*14f90*/  IMAD.IADD R2, R13, 0x1, R2 ;  /* 0x000000010d027824 */ /* 0x000fc800078e0202 */
[----:B------:R-:W-:-:S07]  /*14fa0*/  IMAD.MOV.U32 R13, RZ, RZ, R2 ;  /* 0x000000ffff0d7224 */ /* 0x000fce00078e0002 */
[----:B------:R-:W-:Y:S05]  /*14fb0*/  WARPSYNC.COLLECTIVE R15, `(.L_x_4428) ;  /* 0x000000000f087348 */ /* 0x000fea0003c00000 */
[----:B------:R0:W1:Y:S02]  /*14fc0*/  SHFL.UP P6, R14, R13, R12, R11 ;  /* 0x0400000c0d0e7389 */ /* 0x00006400000c000b */
[----:B01----:R-:W-:Y:S01]  /*14fd0*/  ENDCOLLECTIVE ;  /* 0x000000000000791b */ /* 0x003fe20003800000 */
.L_x_4428:
[----:B------:R-:W-:Y:S01]  /*14fe0*/  IMAD.MOV.U32 R12, RZ, RZ, 0x8 ;  /* 0x00000008ff0c7424 */ /* 0x000fe200078e00ff */
[----:B------:R-:W-:-:S05]  /*14ff0*/  SEL R3, R14, RZ, P3 ;  /* 0x000000ff0e037207 */ /* 0x000fca0001800000 */
[----:B------:R-:W-:-:S04]  /*15000*/  IMAD.IADD R3, R2, 0x1, R3 ;  /* 0x0000000102037824 */ /* 0x000fc800078e0203 */
[----:B------:R-:W-:-:S07]  /*15010*/  IMAD.MOV.U32 R13, RZ, RZ, R3 ;  /* 0x000000ffff0d7224 */ /* 0x000fce00078e0003 */
[----:B------:R-:W-:Y:S05]  /*15020*/  WARPSYNC.COLLECTIVE R15, `(.L_x_4429) ;  /* 0x000000000f087348 */ /* 0x000fea0003c00000 */
[----:B------:R0:W1:Y:S02]  /*15030*/  SHFL.UP P6, R14, R13, R12, R11 ;  /* 0x0400000c0d0e7389 */ /* 0x00006400000c000b */
[----:B01----:R-:W-:Y:S01]  /*15040*/  ENDCOLLECTIVE ;  /* 0x000000000000791b */ /* 0x003fe20003800000 */
.L_x_4429:
[----:B------:R-:W-:Y:S01]  /*15050*/  IMAD.MOV.U32 R12, RZ, RZ, 0x10 ;  /* 0x00000010ff0c7424 */ /* 0x000fe200078e00ff */
[----:B------:R-:W-:-:S05]  /*15060*/  SEL R4, R14, RZ, P4 ;  /* 0x000000ff0e047207 */ /* 0x000fca0002000000 */
[----:B------:R-:W-:-:S04]  /*15070*/  IMAD.IADD R4, R3, 0x1, R4 ;  /* 0x0000000103047824 */ /* 0x000fc800078e0204 */
[----:B------:R-:W-:-:S07]  /*15080*/  IMAD.MOV.U32 R13, RZ, RZ, R4 ;  /* 0x000000ffff0d7224 */ /* 0x000fce00078e0004 */
[----:B------:R-:W-:Y:S05]  /*15090*/  WARPSYNC.COLLECTIVE R15, `(.L_x_4430) ;  /* 0x000000000f087348 */ /* 0x000fea0003c00000 */
[----:B------:R0:W1:Y:S02]  /*150a0*/  SHFL.UP P6, R14, R13, R12, R11 ;  /* 0x0400000c0d0e7389 */ /* 0x00006400000c000b */
[----:B01----:R-:W-:Y:S01]  /*150b0*/  ENDCOLLECTIVE ;  /* 0x000000000000791b */ /* 0x003fe20003800000 */
.L_x_4430:
        /* <DEDUP_REMOVED lines=8> */
.L_x_4431:
[----:B------:R-:W-:Y:S05]  /*15140*/  BRA `(.L_x_4432) ;  /* 0xffffffc000707947 */ /* 0x000fea000383ffff */
.L_x_4328:
[----:B------:R-:W-:Y:S01]  /*15150*/  BSSY B0, `(.L_x_4433) ;  /* 0x0000006000007945 */ /* 0x000fe20003800000 */
[----:B------:R-:W-:Y:S01]  /*15160*/  PLOP3.LUT P6, PT, P6, PT, PT, 0x8, 0x0 ;  /* 0x000000000000781c */ /* 0x000fe200037ce170 */
[----:B------:R-:W-:-:S12]  /*15170*/  IMAD.MOV.U32 R15, RZ, RZ, -0x1 ;  /* 0xffffffffff0f7424 */ /* 0x000fd800078e00ff */
[----:B01----:R-:W-:Y:S05]  /*15180*/  WARPSYNC.COLLECTIVE R15, `(.L_x_4434) ;  /* 0x000000000f087348 */ /* 0x003fea0003c00000 */
[----:B------:R-:W-:Y:S01]  /*15190*/  VOTE.ANY R14, PT, P6 ;  /* 0x00000000000e7806 */ /* 0x000fe200030e0100 */
[----:B01----:R-:W-:Y:S06]  /*151a0*/  ENDCOLLECTIVE ;  /* 0x000000000000791b */ /* 0x003fec0003800000 */
.L_x_4434:
[----:B------:R-:W-:Y:S05]  /*151b0*/  BSYNC B0 ;  /* 0x0000000000007941 */ /* 0x000fea0003800000 */
.L_x_4433:
        /* <DEDUP_REMOVED lines=9> */
.L_x_4435:
[----:B------:R-:W-:Y:S01]  /*15250*/  IMAD.MOV.U32 R5, RZ, RZ, R14 ;  /* 0x000000ffff057224 */ /* 0x000fe200078e000e */
[----:B------:R-:W-:Y:S06]  /*15260*/  BRA `(.L_x_4436) ;  /* 0xffffffc000607947 */ /* 0x000fec000383ffff */
.L_x_4330:
[----:B------:R-:W-:Y:S01]  /*15270*/  BSSY B0, `(.L_x_4437) ;  /* 0x0000007000007945 */ /* 0x000fe20003800000 */
[----:B------:R-:W-:Y:S02]  /*15280*/  IMAD.MOV.U32 R13, RZ, RZ, R2 ;  /* 0x000000ffff0d7224 */ /* 0x000fe400078e0002 */
[----:B------:R-:W-:Y:S02]  /*15290*/  IMAD.MOV.U32 R11, RZ, RZ, 0x1f ;  /* 0x0000001fff0b7424 */ /* 0x000fe400078e00ff */
[----:B------:R-:W-:-:S07]  /*152a0*/  IMAD.MOV.U32 R15, RZ, RZ, -0x1 ;  /* 0xffffffffff0f7424 */ /* 0x000fce00078e00ff */
[----:B0123--:R-:W-:Y:S05]  /*152b0*/  WARPSYNC.COLLECTIVE R15, `(.L_x_4438) ;  /* 0x000000000f087348 */ /* 0x00ffea0003c00000 */
[----:B------:R4:W0:Y:S02]  /*152c0*/  SHFL.IDX P6, R14, R13, R12, R11 ;  /* 0x0000000c0d0e7389 */ /* 0x00082400000c000b */
[----:B01234-:R-:W-:Y:S01]  /*152d0*/  ENDCOLLECTIVE ;  /* 0x000000000000791b */ /* 0x01ffe20003800000 */
.L_x_4438:
[----:B------:R-:W-:Y:S05]  /*152e0*/  BSYNC B0 ;  /* 0x0000000000007941 */ /* 0x000fea0003800000 */
.L_x_4437:
[----:B------:R-:W-:Y:S05]  /*152f0*/  BRA `(.L_x_4329) ;  /* 0xffffffc000587947 */ /* 0x000fea000383ffff */
.L_x_4334:
[----:B0-----:R0:W1:Y:S02]  /*15300*/  SYNCS.PHASECHK.TRANS64.TRYWAIT P0, [R7+URZ+0x38820], R0 ;  /* 0x03882000070075a7 */ /* 0x001064000800017f */
[----:B-1----:R-:W-:Y:S05]  /*15310*/  @!P0 NANOSLEEP.SYNCS 0x989680 ;  /* 0x009896800000895d */ /* 0x002fea0003900000 */
[----:B------:R-:W1:Y:S02]  /*15320*/  @!P0 SYNCS.PHASECHK.TRANS64 P0, [R7+URZ+0x38820], R0 ;  /* 0x03882000070085a7 */ /* 0x000e64000800007f */
[----:B-1----:R-:W-:Y:S05]  /*15330*/  @!P0 BRA `(.L_x_4334) ;  /* 0xfffffffc00f08947 */ /* 0x002fea000383ffff */
[----:B------:R-:W-:Y:S05]  /*15340*/  BRA `(.L_x_4439) ;  /* 0xffffffc400447947 */ /* 0x000fea000383ffff */
.L_x_4335:
        /* <DEDUP_REMOVED lines=11> */
.L_x_4441:
[----:B------:R-:W-:Y:S05]  /*15400*/  BSYNC B0 ;  /* 0x0000000000007941 */ /* 0x000fea0003800000 */
.L_x_4440:
[----:B------:R-:W-:Y:S05]  /*15410*/  BRA `(.L_x_4442) ;  /* 0xffffffc4002c7947 */ /* 0x000fea000383ffff */
.L_x_4338:
[----:B------:R-:W-:Y:S01]  /*15420*/  BSSY B1, `(.L_x_4443) ;  /* 0x0000006000017945 */ /* 0x000fe20003800000 */
[----:B------:R-:W-:-:S07]  /*15430*/  IMAD.MOV.U32 R15, RZ, RZ, -0x1 ;  /* 0xffffffffff0f7424 */ /* 0x000fce00078e00ff */
[----:B0-234-:R-:W-:Y:S05]  /*15440*/  WARPSYNC.COLLECTIVE R15, `(.L_x_4444) ;  /* 0x000000000f0c7348 */ /* 0x01dfea0003c00000 */
[----:B------:R-:W-:Y:S02]  /*15450*/  ELECT P6, UR62, PT ;  /* 0x00000000003e782f */ /* 0x000fe400038c0000 */
[----:B------:R-:W-:Y:S01]  /*15460*/  MOV R14, UR62 ;  /* 0x0000003e000e7c02 */ /* 0x000fe20008000f00 */
[----:B0-234-:R-:W-:Y:S10]  /*15470*/  ENDCOLLECTIVE ;  /* 0x000000000000791b */ /* 0x01dff40003800000 */
.L_x_4444:
[----:B------:R-:W-:Y:S05]  /*15480*/  BSYNC B1 ;  /* 0x0000000000017941 */ /* 0x000fea0003800000 */
.L_x_4443:
[----:B------:R-:W-:Y:S05]  /*15490*/  BRA `(.L_x_4445) ;  /* 0xffffffc400247947 */ /* 0x000fea000383ffff */
.L_x_4340:
[----:B0-----:R0:W1:Y:S02]  /*154a0*/  SYNCS.PHASECHK.TRANS64.TRYWAIT P1, [R5+URZ+0x38840], R0 ;  /* 0x03884000050075a7 */ /* 0x001064000802017f */
[----:B-1----:R-:W-:Y:S05]  /*154b0*/  @!P1 NANOSLEEP.SYNCS 0x989680 ;  /* 0x009896800000995d */ /* 0x002fea0003900000 */
[----:B------:R-:W1:Y:S02]  /*154c0*/  @!P1 SYNCS.PHASECHK.TRANS64 P1, [R5+URZ+0x38840], R0 ;  /* 0x03884000050095a7 */ /* 0x000e64000802007f */
[----:B-1----:R-:W-:Y:S05]  /*154d0*/  @!P1 BRA `(.L_x_4340) ;  /* 0xfffffffc00f09947 */ /* 0x002fea000383ffff */
[----:B------:R-:W-:Y:S05]  /*154e0*/  BRA `(.L_x_4446) ;  /* 0xffffffc400447947 */ /* 0x000fea000383ffff */
.L_x_4342:
[----:B-1----:R1:W0:Y:S02]  /*154f0*/  SYNCS.PHASECHK.TRANS64.TRYWAIT P1, [R3+URZ+0x38840], R2 ;  /* 0x03884002030075a7 */ /* 0x002224000802017f */
[----:B0-----:R-:W-:Y:S05]  /*15500*/  @!P1 NANOSLEEP.SYNCS 0x989680 ;  /* 0x009896800000995d */ /* 0x001fea0003900000 */
[----:B------:R-:W0:Y:S02]  /*15510*/  @!P1 SYNCS.PHASECHK.TRANS64 P1, [R3+URZ+0x38840], R2 ;  /* 0x03884002030095a7 */ /* 0x000e24000802007f */
[----:B0-----:R-:W-:Y:S05]  /*15520*/  @!P1 BRA `(.L_x_4342) ;  /* 0xfffffffc00f09947 */ /* 0x001fea000383ffff */
[----:B------:R-:W-:Y:S05]  /*15530*/  BRA `(.L_x_4447) ;  /* 0xffffffc400507947 */ /* 0x000fea000383ffff */
.L_x_4344:
[----:B------:R0:W0:Y:S02]  /*15540*/  SYNCS.PHASECHK.TRANS64.TRYWAIT P1, [R5+URZ+0x38860], R0 ;  /* 0x03886000050075a7 */ /* 0x000024000802017f */
[----:B0-----:R-:W-:Y:S05]  /*15550*/  @!P1 NANOSLEEP.SYNCS 0x989680 ;  /* 0x009896800000995d */ /* 0x001fea0003900000 */
[----:B------:R-:W0:Y:S02]  /*15560*/  @!P1 SYNCS.PHASECHK.TRANS64 P1, [R5+URZ+0x38860], R0 ;  /* 0x03886000050095a7 */ /* 0x000e24000802007f */
[----:B0-----:R-:W-:Y:S05]  /*15570*/  @!P1 BRA `(.L_x_4344) ;  /* 0xfffffffc00f09947 */ /* 0x001fea000383ffff */
[----:B------:R-:W-:Y:S05]  /*15580*/  BRA `(.L_x_4448) ;  /* 0xffffffc4004c7947 */ /* 0x000fea000383ffff */
.L_x_4449:
        /* <DEDUP_REMOVED lines=15> */
.L_x_15534:


//--------------------- .text._ZN7cutlass13device_kernelIN5flash11enable_sm90INS1_16FlashAttnFwdSm90INS1_25CollectiveMainloopFwdSm90ILi2EN4cute5tupleIJNS5_1CILi1EEES8_S8_EEENS6_IJNS7_ILi64EEESA_SA_EEELi512ENS_10bfloat16_tEfNS_4arch4Sm90ELb0ELb0ELb0ELb1ELb1ELb1ELb1ELb0ELb0ELb1ELb0ELb0EEENS1_21CollectiveEpilogueFwdINS6_IJSA_NS7_ILi512EEESA_EEES9_SC_SE_Li256ELb1ELb1ELb0ELb0EEENS1_36VarlenDynamicPersistentTileSchedulerILi64ELi64ELi256ELi128ELb0ELb1ELb1ELb0ELb1ELb1EEEEEEEEEvNT_6ParamsE --------------------------
	.section	.text._ZN7cutlass13device_kernelIN5flash11enable_sm90INS1_16FlashAttnFwdSm90INS1_25CollectiveMainloopFwdSm90ILi2EN4cute5tupleIJNS5_1CILi1EEES8_S8_EEENS6_IJNS7_ILi64EEESA_SA_EEELi512ENS_10bfloat16_tEfNS_4arch4Sm90ELb0ELb0ELb0ELb1ELb1ELb1ELb1ELb0ELb0ELb1ELb0ELb0EEENS1_21CollectiveEpilogueFwdINS6_IJSA_NS7_ILi512EEESA_EEES9_SC_SE_Li256ELb1ELb1ELb0ELb0EEENS1_36VarlenDynamicPersistentTileSchedulerILi64ELi64ELi256ELi128ELb0ELb1ELb1ELb0ELb1ELb1EEEEEEEEEvNT_6ParamsE,"ax",@progbits
	.align	128
.text._ZN7cutlass13device_kernelIN5flash11enable_sm90INS1_16FlashAttnFwdSm90INS1_25CollectiveMainloopFwdSm90ILi2EN4cute5tupleIJNS5_1CILi1EEES8_S8_EEENS6_IJNS7_ILi64EEESA_SA_EEELi512ENS_10bfloat16_tEfNS_4arch4Sm90ELb0ELb0ELb0ELb1ELb1ELb1ELb1ELb0ELb0ELb1ELb0ELb0EEENS1_21CollectiveEpilogueFwdINS6_IJSA_NS7_ILi512EEESA_EEES9_SC_SE_Li256ELb1ELb1ELb0ELb0EEENS1_36VarlenDynamicPersistentTileSchedulerILi64ELi64ELi256ELi128ELb0ELb1ELb1ELb0ELb1ELb1EEEEEEEEEvNT_6ParamsE:
        .type           _ZN7cutlass13device_kernelIN5flash11enable_sm90INS1_16FlashAttnFwdSm90INS1_25CollectiveMainloopFwdSm90ILi2EN4cute5tupleIJNS5_1CILi1EEES8_S8_EEENS6_IJNS7_ILi64EEESA_SA_EEELi512ENS_10bfloat16_tEfNS_4arch4Sm90ELb0ELb0ELb0ELb1ELb1ELb1ELb1ELb0ELb0ELb1ELb0ELb0EEENS1_21CollectiveEpilogueFwdINS6_IJSA_NS7_ILi512EEESA_EEES9_SC_SE_Li256ELb1ELb1ELb0ELb0EEENS1_36VarlenDynamicPersistentTileSchedulerILi64ELi64ELi256ELi128ELb0ELb1ELb1ELb0ELb1ELb1EEEEEEEEEvNT_6ParamsE,@function
        .size           _ZN7cutlass13device_kernelIN5flash11enable_sm90INS1_16FlashAttnFwdSm90INS1_25CollectiveMainloopFwdSm90ILi2EN4cute5tupleIJNS5_1CILi1EEES8_S8_EEENS6_IJNS7_ILi64EEESA_SA_EEELi512ENS_10bfloat16_tEfNS_4arch4Sm90ELb0ELb0ELb0ELb1ELb1ELb1ELb1ELb0ELb0ELb1ELb0ELb0EEENS1_21CollectiveEpilogueFwdINS6_IJSA_NS7_ILi512EEESA_EEES9_SC_SE_Li256ELb1ELb1ELb0ELb0EEENS1_36VarlenDynamicPersistentTileSchedulerILi64ELi64ELi256ELi128ELb0ELb1ELb1ELb0ELb1ELb1EEEEEEEEEvNT_6ParamsE,(.L_x_15535 - _ZN7cutlass13device_kernelIN5flash11enable_sm90INS1_16FlashAttnFwdSm90INS1_25CollectiveMainloopFwdSm90ILi2EN4cute5tupleIJNS5_1CILi1EEES8_S8_EEENS6_IJNS7_ILi64EEESA_SA_EEELi512ENS_10bfloat16_tEfNS_4arch4Sm90ELb0ELb0ELb0ELb1ELb1ELb1ELb1ELb0ELb0ELb1ELb0ELb0EEENS1_21CollectiveEpilogueFwdINS6_IJSA_NS7_ILi512EEESA_EEES9_SC_SE_Li256ELb1ELb1ELb0ELb0EEENS1_36VarlenDynamicPersistentTileSchedulerILi64ELi64ELi256ELi128ELb0ELb1ELb1ELb0ELb1ELb1EEEEEEEEEvNT_6ParamsE)
        .other          _ZN7cutlass13device_kernelIN5flash11enable_sm90INS1_16FlashAttnFwdSm90INS1_25CollectiveMainloopFwdSm90ILi2EN4cute5tupleIJNS5_1CILi1EEES8_S8_EEENS6_IJNS7_ILi64EEESA_SA_EEELi512ENS_10bfloat16_tEfNS_4arch4Sm90ELb0ELb0ELb0ELb1ELb1ELb1ELb1ELb0ELb0ELb1ELb0ELb0EEENS1_21CollectiveEpilogueFwdINS6_IJSA_NS7_ILi512EEESA_EEES9_SC_SE_Li256ELb1ELb1ELb0ELb0EEENS1_36VarlenDynamicPersistentTileSchedulerILi64ELi64ELi256ELi128ELb0ELb1ELb1ELb0ELb1ELb1EEEEEEEEEvNT_6ParamsE,@"STO_CUDA_ENTRY STV_DEFAULT"
_ZN7cutlass13device_kernelIN5flash11enable_sm90INS1_16FlashAttnFwdSm90INS1_25CollectiveMainloopFwdSm90ILi2EN4cute5tupleIJNS5_1CILi1EEES8_S8_EEENS6_IJNS7_ILi64EEESA_SA_EEELi512ENS_10bfloat16_tEfNS_4arch4Sm90ELb0ELb0ELb0ELb1ELb1ELb1ELb1ELb0ELb0ELb1ELb0ELb0EEENS1_21CollectiveEpilogueFwdINS6_IJSA_NS7_ILi512EEESA_EEES9_SC_SE_Li256ELb1ELb1ELb0ELb0EEENS1_36VarlenDynamicPersistentTileSchedulerILi64ELi64ELi256ELi128ELb0ELb1ELb1ELb0ELb1ELb1EEEEEEEEEvNT_6ParamsE:
        /* <DEDUP_REMOVED lines=17> */
.L_x_4451:
[----:B------:R-:W-:Y:S05]  /*0110*/  BSYNC B0 ;  /* 0x0000000000007941 */ /* 0x000fea0003800000 */
.L_x_4450:
        /* <DEDUP_REMOVED lines=12> */
[----:B------:R-:W-:Y:S01]  /*01e0*/  VOTEU.ANY UP2, P0 ;  /* 0x00000000003f7886 */ /* 0x000fe20000040100 */
        /* <DEDUP_REMOVED lines=8> */
[----:B-1----:R0:W1:Y:S01]  /*0270*/  @UP0 SYNCS.EXCH.64 URZ, [UR8+0x38800], UR4 ;  /* 0x03880004083f05b2 */ /* 0x0020620008000100 */
[----:B------:R0:W2:Y:S05]  /*0280*/  @UP1 SYNCS.EXCH.64 URZ, [UR8+0x38810], UR4 ;  /* 0x03881004083f15b2 */ /* 0x0000aa0008000100 */
[----:B------:R0:W3:Y:S02]  /*0290*/  @UP2 SYNCS.EXCH.64 URZ, [UR8+0x38820], UR6 ;  /* 0x03882006083f25b2 */ /* 0x0000e40008000100 */
        /* <DEDUP_REMOVED lines=15> */
.L_x_4452:
        /* <DEDUP_REMOVED lines=22> */
.L_x_4453:
        /* <DEDUP_REMOVED lines=18> */
.L_x_4454:
        /* <DEDUP_REMOVED lines=22> */
.L_x_4455:
        /* <DEDUP_REMOVED lines=22> */
.L_x_4456:
[----:B------:R-:W-:Y:S01]  /*08d0*/  IMAD.MOV.U32 R3, RZ, RZ, 0x1 ;  /* 0x00000001ff037424 */ /* 0x000fe200078e00ff */
[----:B------:R-:W-:Y:S01]  /*08e0*/  ISETP.NE.AND P0, PT, R4, RZ, PT ;  /* 0x000000ff0400720c */ /* 0x000fe20003f05270 */
[----:B------:R-:W-:Y:S01]  /*08f0*/  NOP ;  /* 0x0000000000007918 */ /* 0x000fe20000000000 */
[----:B------:R-:W-:Y:S01]  /*0900*/  ULDC.64 UR40, c[0x0][0x208] ;  /* 0x0000820000287ab9 */ /* 0x000fe20000000a00 */
[----:B------:R-:W-:Y:S01]  /*0910*/  BSSY B9, `(.L_x_4457) ;  /* 0x0001a66000097945 */ /* 0x000fe20003800000 */
[----:B------:R-:W-:-:S05]  /*0920*/  SEL R3, R3, 0x2, !P0 ;  /* 0x0000000203037807 */ /* 0x000fca0004000000 */
[----:B------:R0:W-:Y:S02]  /*0930*/  STL [R1+0x8], R3 ;  /* 0x0000080301007387 */ /* 0x0001e40000100800 */
[----:B01234-:R-:W-:Y:S06]  /*0940*/  BAR.SYNC.DEFER_BLOCKING 0x0 ;  /* 0x0000000000007b1d */ /* 0x01ffec0000010000 */
[----:B------:R-:W-:Y:S05]  /*0950*/  @!P0 BRA `(.L_x_4458) ;  /* 0x00000124009c8947 */ /* 0x000fea0003800000 */
.L_x_4459:
        /* <DEDUP_REMOVED lines=19> */
[----:B------:R-:W2:Y:S01]  /*0a90*/  LDL.LU R18, [R1+0x8] ;  /* 0x0000080001127983 */ /* 0x000ea20000300800 */
[----:B------:R-:W-:Y:S01]  /*0aa0*/  VIADD R19, R0, 0xffffff80 ;  /* 0xffffff8000137836 */ /* 0x000fe20000000000 */
[----:B------:R-:W-:Y:S01]  /*0ab0*/  CS2R R22, SRZ ;  /* 0x0000000000167805 */ /* 0x000fe2000001ff00 */
[----:B------:R-:W-:Y:S02]  /*0ac0*/  IMAD.MOV.U32 R227, RZ, RZ, 0x20 ;  /* 0x00000020ffe37424 */ /* 0x000fe400078e00ff */
[----:B------:R-:W-:Y:S01]  /*0ad0*/  IMAD.MOV.U32 R186, RZ, RZ, RZ ;  /* 0x000000ffffba7224 */ /* 0x000fe200078e00ff */
[----:B------:R-:W-:-:S04]  /*0ae0*/  SHF.R.S32.HI R0, RZ, 0x1f, R19 ;  /* 0x0000001fff007819 */ /* 0x000fc80000011413 */
        /* <DEDUP_REMOVED lines=15> */
[----:B------:R-:W-:Y:S02]  /*0be0*/  LOP3.LUT R14, R7, 0x1ffffffe, RZ, 0xc0, !PT ;  /* 0x1ffffffe070e7812 */ /* 0x000fe400078ec0ff */
[----:B------:R-:W-:Y:S02]  /*0bf0*/  LEA.HI R13, R13, R222, RZ, 0x2 ;  /* 0x000000de0d0d7211 */ /* 0x000fe400078f10ff */
[----:B------:R-:W-:Y:S01]  /*0c00*/  SHF.R.S32.HI R7, RZ, 0x2, R6 ;  /* 0x00000002ff077819 */ /* 0x000fe20000011406 */
[----:B------:R-:W-:Y:S01]  /*0c10*/  IMAD.IADD R14, R11, 0x1, -R14 ;  /* 0x000000010b0e7824 */ /* 0x000fe200078e0a0e */
[----:B------:R-:W-:Y:S02]  /*0c20*/  SHF.R.S32.HI R8, RZ, 0x1f, R6 ;  /* 0x0000001fff087819 */ /* 0x000fe40000011406 */
[----:B------:R-:W-:Y:S01]  /*0c30*/  SHF.R.S32.HI R15, RZ, 0x7, R3 ;  /* 0x00000007ff0f7819 */ /* 0x000fe20000011403 */
[----:B------:R-:W-:Y:S01]  /*0c40*/  IMAD.SHL.U32 R14, R14, 0x8, RZ ;  /* 0x000000080e0e7824 */ /* 0x000fe200078e00ff */
[----:B------:R-:W-:-:S02]  /*0c50*/  LOP3.LUT R13, R13, 0x3ffffc, RZ, 0xc0, !PT ;  /* 0x003ffffc0d0d7812 */ /* 0x000fc400078ec0ff */
[----:B------:R-:W-:Y:S01]  /*0c60*/  LEA.HI R8, R8, R7, RZ, 0x3 ;  /* 0x0000000708087211 */ /* 0x000fe200078f18ff */
[----:B------:R-:W-:Y:S01]  /*0c70*/  IMAD R16, R15, 0x100, R9 ;  /* 0x000001000f107824 */ /* 0x000fe200078e0209 */
[----:B------:R-:W-:Y:S01]  /*0c80*/  LOP3.LUT R12, R10, 0xfffffff8, RZ, 0xc0, !PT ;  /* 0xfffffff80a0c7812 */ /* 0x000fe200078ec0ff */
[----:B------:R-:W-:Y:S01]  /*0c90*/  IMAD.IADD R13, R222, 0x1, -R13 ;  /* 0x00000001de0d7824 */ /* 0x000fe200078e0a0d */
[----:B------:R-:W-:Y:S01]  /*0ca0*/  LOP3.LUT R8, R8, 0xfffffff8, RZ, 0xc0, !PT ;  /* 0xfffffff808087812 */ /* 0x000fe200078ec0ff */
[----:B------:R-:W-:Y:S01]  /*0cb0*/  IMAD.SHL.U32 R10, R10, 0x40, RZ ;  /* 0x000000400a0a7824 */ /* 0x000fe200078e00ff */
[----:B------:R-:W-:Y:S01]  /*0cc0*/  LEA.HI R5, R5, R4, RZ, 0x5 ;  /* 0x0000000405057211 */ /* 0x000fe200078f28ff */
[----:B------:R-:W-:Y:S01]  /*0cd0*/  IMAD.IADD R12, R9, 0x1, -R12 ;  /* 0x00000001090c7824 */ /* 0x000fe200078e0a0c */
[----:B------:R-:W-:Y:S01]  /*0ce0*/  LOP3.LUT R11, R6, 0x7ffffffc, RZ, 0xc0, !PT ;  /* 0x7ffffffc060b7812 */ /* 0x000fe200078ec0ff */
[----:B------:R-:W-:Y:S01]  /*0cf0*/  IMAD R13, R13, 0x10, R16 ;  /* 0x000000100d0d7824 */ /* 0x000fe200078e0210 */
[----:B------:R-:W-:Y:S01]  /*0d00*/  SHF.R.S32.HI R5, RZ, 0x5, R5 ;  /* 0x00000005ff057819 */ /* 0x000fe20000011405 */
[----:B------:R-:W-:Y:S01]  /*0d10*/  IMAD.IADD R8, R7, 0x1, -R8 ;  /* 0x0000000107087824 */ /* 0x000fe200078e0a08 */
[----:B------:R-:W-:Y:S01]  /*0d20*/  LEA.HI R3, R3, R15, RZ, 0x1 ;  /* 0x0000000f03037211 */ /* 0x000fe200078f08ff */
[----:B------:R-:W-:Y:S01]  /*0d30*/  IMAD.IADD R11, R4, 0x1, -R11 ;  /* 0x00000001040b7824 */ /* 0x000fe200078e0a0b */
[-C--:B------:R-:W-:Y:S01]  /*0d40*/  LEA.HI R4, R0, R19.reuse, RZ, 0x3 ;  /* 0x0000001300047211 */ /* 0x080fe200078f18ff */
[----:B------:R-:W-:Y:S01]  /*0d50*/  IMAD.SHL.U32 R9, R12, 0x40, RZ ;  /* 0x000000400c097824 */ /* 0x000fe200078e00ff */
[----:B------:R-:W-:Y:S01]  /*0d60*/  LEA.HI R0, R0, R19, RZ, 0x2 ;  /* 0x0000001300007211 */ /* 0x000fe200078f10ff */
[----:B------:R-:W-:Y:S01]  /*0d70*/  IMAD.U32 R7, R13, 0x40, R14 ;  /* 0x000000400d077824 */ /* 0x000fe200078e000e */
[----:B------:R-:W-:Y:S01]  /*0d80*/  LOP3.LUT R3, R3, 0xfffffe, RZ, 0xc0, !PT ;  /* 0x00fffffe03037812 */ /* 0x000fe200078ec0ff */
[----:B------:R-:W-:Y:S01]  /*0d90*/  IMAD R194, R5, 0x10, R8 ;  /* 0x0000001005c27824 */ /* 0x000fe200078e0208 */
[----:B------:R-:W-:Y:S01]  /*0da0*/  SHF.R.S32.HI R5, RZ, 0x3, R4 ;  /* 0x00000003ff057819 */ /* 0x000fe20000011404 */
[----:B------:R-:W-:Y:S01]  /*0db0*/  IMAD.SHL.U32 R223, R11, 0x2, RZ ;  /* 0x000000020bdf7824 */ /* 0x000fe200078e00ff */
[----:B------:R-:W-:Y:S01]  /*0dc0*/  LOP3.LUT R4, R4, 0xfffffff8, RZ, 0xc0, !PT ;  /* 0xfffffff804047812 */ /* 0x000fe200078ec0ff */
[----:B------:R0:W-:Y:S01]  /*0dd0*/  STL [R1+0x78], R7 ;  /* 0x0000780701007387 */ /* 0x0001e20000100800 */
[----:B------:R-:W-:Y:S01]  /*0de0*/  LOP3.LUT R9, R9, 0x1c0, RZ, 0xc0, !PT ;  /* 0x000001c009097812 */ /* 0x000fe200078ec0ff */
[----:B------:R-:W-:Y:S01]  /*0df0*/  IMAD.IADD R3, R15, 0x1, -R3 ;  /* 0x000000010f037824 */ /* 0x000fe200078e0a03 */
[----:B------:R-:W-:Y:S01]  /*0e00*/  SHF.R.S32.HI R187, RZ, 0x2, R0 ;  /* 0x00000002ffbb7819 */ /* 0x000fe20000011400 */
[----:B------:R-:W-:Y:S01]  /*0e10*/  STL [R1+0x54], RZ ;  /* 0x000054ff01007387 */ /* 0x000fe20000100800 */
[----:B------:R-:W-:Y:S01]  /*0e20*/  LOP3.LUT R14, R9, 0x8, R14, 0xf8, !PT ;  /* 0x00000008090e7812 */ /* 0x000fe200078ef80e */
[----:B------:R-:W-:Y:S01]  /*0e30*/  IMAD.SHL.U32 R224, R3, 0x100, RZ ;  /* 0x0000010003e07824 */ /* 0x000fe200078e00ff */
[----:B------:R-:W-:-:S02]  /*0e40*/  SHF.R.S32.HI R6, RZ, 0x1f, R0 ;  /* 0x0000001fff067819 */ /* 0x000fc40000011400 */
[----:B------:R-:W-:Y:S02]  /*0e50*/  SHF.R.U32.HI R9, RZ, 0x3, R9 ;  /* 0x00000003ff097819 */ /* 0x000fe40000011609 */
[----:B0-----:R-:W-:Y:S01]  /*0e60*/  LOP3.LUT R7, R10, 0x7ffffe00, RZ, 0xc0, !PT ;  /* 0x7ffffe000a077812 */ /* 0x001fe200078ec0ff */
[C---:B------:R-:W-:Y:S01]  /*0e70*/  IMAD.IADD R10, R19.reuse, 0x1, -R4 ;  /* 0x00000001130a7824 */ /* 0x040fe200078e0a04 */
[----:B------:R-:W-:Y:S02]  /*0e80*/  LOP3.LUT R0, R0, 0xfffffffc, RZ, 0xc0, !PT ;  /* 0xfffffffc00007812 */ /* 0x000fe400078ec0ff */
[----:B------:R-:W-:Y:S01]  /*0e90*/  LOP3.LUT R14, R14, R9, RZ, 0x3c, !PT ;  /* 0x000000090e0e7212 */ /* 0x000fe200078e3cff */
[----:B------:R-:W-:Y:S01]  /*0ea0*/  IMAD.SHL.U32 R192, R10, 0x8, RZ ;  /* 0x000000080ac07824 */ /* 0x000fe200078e00ff */
[----:B------:R-:W-:Y:S01]  /*0eb0*/  LEA.HI R6, R6, R187, RZ, 0x3 ;  /* 0x000000bb06067211 */ /* 0x000fe200078f18ff */
[----:B------:R-:W-:Y:S01]  /*0ec0*/  IMAD.IADD R8, R19, 0x1, -R0 ;  /* 0x0000000113087824 */ /* 0x000fe200078e0a00 */
[----:B------:R-:W-:Y:S01]  /*0ed0*/  R2P PR, R12, 0x6 ;  /* 0x000000060c007804 */ /* 0x000fe20000000000 */
[----:B------:R-:W-:Y:S01]  /*0ee0*/  VIADD R9, R187, 0x20 ;  /* 0x00000020bb097836 */ /* 0x000fe20000000000 */
[----:B------:R-:W-:Y:S01]  /*0ef0*/  LOP3.LUT R6, R6, 0xfffffff8, RZ, 0xc0, !PT ;  /* 0xfffffff806067812 */ /* 0x000fe200078ec0ff */
[----:B------:R-:W-:Y:S01]  /*0f00*/  VIADD R37, R192, 0x40 ;  /* 0x00000040c0257836 */ /* 0x000fe20000000000 */
[----:B------:R-:W-:Y:S01]  /*0f10*/  LEA.HI R0, R8, R8, RZ, 0x1 ;  /* 0x0000000808007211 */ /* 0x000fe200078f08ff */
[C---:B------:R-:W-:Y:S01]  /*0f20*/  VIADD R36, R192.reuse, 0x80 ;  /* 0x00000080c0247836 */ /* 0x040fe20000000000 */
[----:B------:R-:W-:Y:S01]  /*0f30*/  SHF.R.S32.HI R5, RZ, 0x1f, R9 ;  /* 0x0000001fff057819 */ /* 0x000fe20000011409 */
        /* <DEDUP_REMOVED lines=8> */
[----:B------:R-:W-:Y:S01]  /*0fc0*/  VIADD R33, R192, 0x140 ;  /* 0x00000140c0217836 */ /* 0x000fe20000000000 */
[----:B------:R-:W-:Y:S01]  /*0fd0*/  SHF.R.S32.HI R36, RZ, 0x1f, R35 ;  /* 0x0000001fff247819 */ /* 0x000fe20000011423 */
[----:B------:R-:W-:Y:S01]  /*0fe0*/  IMAD.SHL.U32 R16, R8, 0x8, RZ ;  /* 0x0000000808107824 */ /* 0x000fe200078e00ff */
[----:B------:R-:W-:Y:S01]  /*0ff0*/  SHF.R.S32.HI R35, RZ, 0x1f, R34 ;  /* 0x0000001fff237819 */ /* 0x000fe20000011422 */
[----:B------:R-:W-:Y:S01]  /*1000*/  VIADD R32, R192, 0x180 ;  /* 0x00000180c0207836 */ /* 0x000fe20000000000 */
[----:B------:R-:W-:Y:S01]  /*1010*/  LOP3.LUT R4, R4, 0x1c0, RZ, 0xc0, !PT ;  /* 0x000001c004047812 */ /* 0x000fe200078ec0ff */
[----:B------:R-:W-:Y:S01]  /*1020*/  VIADD R30, R192, 0x1c0 ;  /* 0x000001c0c01e7836 */ /* 0x000fe20000000000 */
[----:B------:R-:W-:Y:S01]  /*1030*/  SHF.R.S32.HI R34, RZ, 0x1f, R33 ;  /* 0x0000001fff227819 */ /* 0x000fe20000011421 */
[----:B------:R-:W-:Y:S01]  /*1040*/  VIADD R193, R184, 0x10 ;  /* 0x00000010b8c17836 */ /* 0x000fe20000000000 */
[----:B------:R-:W-:Y:S01]  /*1050*/  SHF.R.S32.HI R33, RZ, 0x1f, R32 ;  /* 0x0000001fff217819 */ /* 0x000fe20000011420 */
[C---:B------:R-:W-:Y:S01]  /*1060*/  VIADD R215, R16.reuse, 0x60 ;  /* 0x0000006010d77836 */ /* 0x040fe20000000000 */
[----:B------:R-:W-:Y:S01]  /*1070*/  SHF.R.S32.HI R32, RZ, 0x1f, R30 ;  /* 0x0000001fff207819 */ /* 0x000fe2000001141e */
[----:B------:R-:W-:Y:S01]  /*1080*/  VIADD R214, R16, 0x80 ;  /* 0x0000008010d67836 */ /* 0x000fe20000000000 */
[----:B------:R-:W-:Y:S01]  /*1090*/  SHF.R.U32.HI R28, RZ, 0x3, R4 ;  /* 0x00000003ff1c7819 */ /* 0x000fe20000011604 */
[----:B------:R-:W-:Y:S01]  /*10a0*/  IMAD.IADD R3, R8, 0x1, -R0 ;  /* 0x0000000108037824 */ /* 0x000fe200078e0a00 */
[----:B------:R-:W-:Y:S01]  /*10b0*/  LOP3.LUT R0, R4, 0x38, R16, 0xf8, !PT ;  /* 0x0000003804007812 */ /* 0x000fe200078ef810 */
[----:B------:R-:W-:Y:S01]  /*10c0*/  IMAD.SHL.U32 R5, R5, 0x40, RZ ;  /* 0x0000004005057824 */ /* 0x000fe200078e00ff */
[----:B------:R-:W-:Y:S01]  /*10d0*/  SHF.R.S32.HI R4, RZ, 0x1f, R215 ;  /* 0x0000001fff047819 */ /* 0x000fe200000114d7 */
[----:B------:R-:W-:Y:S01]  /*10e0*/  IMAD.SHL.U32 R30, R193, 0x2, RZ ;  /* 0x00000002c11e7824 */ /* 0x000fe200078e00ff */
[----:B------:R-:W-:Y:S01]  /*10f0*/  SHF.R.S32.HI R9, RZ, 0x1f, R214 ;  /* 0x0000001fff097819 */ /* 0x000fe200000114d6 */
[C---:B------:R-:W-:Y:S01]  /*1100*/  VIADD R213, R16.reuse, 0xa0 ;  /* 0x000000a010d57836 */ /* 0x040fe20000000000 */
[----:B------:R-:W-:Y:S01]  /*1110*/  LOP3.LUT R5, R5, 0xfffffe00, RZ, 0xc0, !PT ;  /* 0xfffffe0005057812 */ /* 0x000fe200078ec0ff */
[C---:B------:R-:W-:Y:S01]  /*1120*/  VIADD R212, R16.reuse, 0xc0 ;  /* 0x000000c010d47836 */ /* 0x040fe20000000000 */
[----:B------:R0:W-:Y:S01]  /*1130*/  STL [R1+0x64], R30 ;  /* 0x0000641e01007387 */ /* 0x0001e20000100800 */
[C---:B------:R-:W-:Y:S01]  /*1140*/  VIADD R211, R16.reuse, 0xe0 ;  /* 0x000000e010d37836 */ /* 0x040fe20000000000 */
[----:B------:R-:W-:Y:S01]  /*1150*/  SHF.R.S32.HI R24, RZ, 0x1f, R193 ;  /* 0x0000001fff187819 */ /* 0x000fe200000114c1 */
[----:B------:R-:W-:Y:S01]  /*1160*/  IMAD.IADD R190, R187, 0x1, -R6 ;  /* 0x00000001bbbe7824 */ /* 0x000fe200078e0a06 */
[----:B------:R-:W-:Y:S01]  /*1170*/  SHF.R.S32.HI R6, RZ, 0x1f, R213 ;  /* 0x0000001fff067819 */ /* 0x000fe200000114d5 */
[C---:B------:R-:W-:Y:S01]  /*1180*/  VIADD R210, R16.reuse, 0x100 ;  /* 0x0000010010d27836 */ /* 0x040fe20000000000 */
[----:B------:R-:W-:Y:S01]  /*1190*/  SHF.R.S32.HI R13, RZ, 0x1f, R212 ;  /* 0x0000001fff0d7819 */ /* 0x000fe200000114d4 */
[C---:B------:R-:W-:Y:S01]  /*11a0*/  VIADD R209, R16.reuse, 0x120 ;  /* 0x0000012010d17836 */ /* 0x040fe20000000000 */
[----:B------:R-:W-:Y:S01]  /*11b0*/  SHF.R.S32.HI R8, RZ, 0x1f, R211 ;  /* 0x0000001fff087819 */ /* 0x000fe200000114d3 */
[----:B------:R-:W-:Y:S01]  /*11c0*/  VIADD R208, R16, 0x140 ;  /* 0x0000014010d07836 */ /* 0x000fe20000000000 */
[----:B0-----:R-:W-:Y:S01]  /*11d0*/  SHF.L.U64.HI R30, R215, 0x1, R4 ;  /* 0x00000001d71e7819 */ /* 0x001fe20000010204 */
[----:B------:R-:W-:Y:S01]  /*11e0*/  STL [R1+0x70], R5 ;  /* 0x0000700501007387 */ /* 0x000fe20000100800 */
[----:B------:R-:W-:Y:S01]  /*11f0*/  SHF.L.U64.HI R4, R214, 0x1, R9 ;  /* 0x00000001d6047819 */ /* 0x000fe20000010209 */
[----:B------:R-:W-:Y:S01]  /*1200*/  VIADD R207, R16, 0x160 ;  /* 0x0000016010cf7836 */ /* 0x000fe20000000000 */
[----:B------:R-:W-:Y:S01]  /*1210*/  SHF.L.U64.HI R9, R213, 0x1, R6 ;  /* 0x00000001d5097819 */ /* 0x000fe20000010206 */
[----:B------:R-:W-:Y:S01]  /*1220*/  STL [R1], R30 ;  /* 0x0000001e01007387 */ /* 0x000fe20000100800 */
[----:B------:R-:W-:Y:S01]  /*1230*/  SHF.L.U64.HI R6, R212, 0x1, R13 ;  /* 0x00000001d4067819 */ /* 0x000fe2000001020d */
[----:B------:R-:W-:Y:S01]  /*1240*/  VIADD R206, R16, 0x180 ;  /* 0x0000018010ce7836 */ /* 0x000fe20000000000 */
[----:B------:R-:W-:Y:S01]  /*1250*/  SHF.R.S32.HI R15, RZ, 0x1f, R210 ;  /* 0x0000001fff0f7819 */ /* 0x000fe200000114d2 */
[----:B------:R0:W-:Y:S01]  /*1260*/  STL [R1+0x4], R4 ;  /* 0x0000040401007387 */ /* 0x0001e20000100800 */
[----:B------:R-:W-:Y:S01]  /*1270*/  SHF.R.S32.HI R10, RZ, 0x1f, R209 ;  /* 0x0000001fff0a7819 */ /* 0x000fe200000114d1 */
[----:B------:R-:W-:Y:S01]  /*1280*/  IMAD R7, R222, 0x400, R7 ;  /* 0x00000400de077824 */ /* 0x000fe200078e0207 */
[----:B------:R-:W-:Y:S01]  /*1290*/  SHF.R.S32.HI R21, RZ, 0x1f, R208 ;  /* 0x0000001fff157819 */ /* 0x000fe200000114d0 */
[C---:B------:R-:W-:Y:S01]  /*12a0*/  VIADD R195, R16.reuse, 0x1a0 ;  /* 0x000001a010c37836 */ /* 0x040fe20000000000 */
[----:B------:R-:W-:Y:S01]  /*12b0*/  STL [R1+0x8], R9 ;  /* 0x0000080901007387 */ /* 0x000fe20000100800 */
[----:B------:R-:W-:Y:S01]  /*12c0*/  SHF.R.S32.HI R12, RZ, 0x1f, R207 ;  /* 0x0000001fff0c7819 */ /* 0x000fe200000114cf */
[----:B------:R-:W-:Y:S01]  /*12d0*/  IMAD.IADD R7, R7, 0x1, R14 ;  /* 0x0000000107077824 */ /* 0x000fe200078e020e */
[----:B------:R-:W-:Y:S01]  /*12e0*/  SHF.R.S32.HI R29, RZ, 0x1f, R206 ;  /* 0x0000001fff1d7819 */ /* 0x000fe200000114ce */
[----:B------:R1:W-:Y:S01]  /*12f0*/  STL [R1+0xc], R6 ;  /* 0x00000c0601007387 */ /* 0x0003e20000100800 */
[----:B0-----:R-:W-:Y:S01]  /*1300*/  SHF.L.U64.HI R4, R211, 0x1, R8 ;  /* 0x00000001d3047819 */ /* 0x001fe20000010208 */
[----:B------:R-:W-:Y:S01]  /*1310*/  VIADD R218, R16, 0x1c0 ;  /* 0x000001c010da7836 */ /* 0x000fe20000000000 */
[----:B------:R-:W-:Y:S01]  /*1320*/  SHF.L.U64.HI R8, R210, 0x1, R15 ;  /* 0x00000001d2087819 */ /* 0x000fe2000001020f */
[C---:B------:R-:W-:Y:S01]  /*1330*/  VIADD R217, R16.reuse, 0x1e0 ;  /* 0x000001e010d97836 */ /* 0x040fe20000000000 */
[----:B------:R-:W-:Y:S01]  /*1340*/  SHF.R.S32.HI R14, RZ, 0x1f, R195 ;  /* 0x0000001fff0e7819 */ /* 0x000fe200000114c3 */
[----:B------:R0:W-:Y:S01]  /*1350*/  STL [R1+0x10], R4 ;  /* 0x0000100401007387 */ /* 0x0001e20000100800 */
[----:B------:R-:W-:Y:S01]  /*1360*/  SHF.R.S32.HI R31, RZ, 0x1f, R218 ;  /* 0x0000001fff1f7819 */ /* 0x000fe200000114da */
[----:B------:R-:W-:Y:S01]  /*1370*/  IMAD R225, R7, 0x2, R2 ;  /* 0x0000000207e17824 */ /* 0x000fe200078e0202 */
[----:B------:R-:W-:Y:S01]  /*1380*/  SHF.R.S32.HI R20, RZ, 0x1f, R217 ;  /* 0x0000001fff147819 */ /* 0x000fe200000114d9 */
[----:B------:R3:W-:Y:S01]  /*1390*/  STL [R1+0x14], R8 ;  /* 0x0000140801007387 */ /* 0x0007e20000100800 */
[----:B-1----:R-:W-:Y:S01]  /*13a0*/  SHF.L.U64.HI R6, R209, 0x1, R10 ;  /* 0x00000001d1067819 */ /* 0x002fe2000001020a */
[----:B------:R-:W-:Y:S01]  /*13b0*/  VIADD R216, R16, 0x40 ;  /* 0x0000004010d87836 */ /* 0x000fe20000000000 */
[----:B------:R-:W-:Y:S01]  /*13c0*/  SHF.L.U64.HI R7, R218, 0x1, R31 ;  /* 0x00000001da077819 */ /* 0x000fe2000001021f */
[----:B------:R-:W-:Y:S01]  /*13d0*/  VIADD R228, R225, 0x36400 ;  /* 0x00036400e1e47836 */ /* 0x000fe20000000000 */
[----:B------:R-:W-:Y:S01]  /*13e0*/  LOP3.LUT R5, R5, R0, R28, 0xf6, !PT ;  /* 0x0000000005057212 */ /* 0x000fe200078ef61c */
[----:B------:R1:W-:Y:S01]  /*13f0*/  STL [R1+0x18], R6 ;  /* 0x0000180601007387 */ /* 0x0003e20000100800 */
[----:B0-----:R-:W-:Y:S01]  /*1400*/  SHF.L.U64.HI R4, R208, 0x1, R21 ;  /* 0x00000001d0047819 */ /* 0x001fe20000010215 */
[----:B------:R-:W-:Y:S01]  /*1410*/  IMAD R0, R3, 0x8, R194 ;  /* 0x0000000803007824 */ /* 0x000fe200078e02c2 */
[----:B------:R-:W-:Y:S01]  /*1420*/  SEL R227, R227, 0xffffffe0, !P1 ;  /* 0xffffffe0e3e37807 */ /* 0x000fe20004800000 */
[----:B------:R-:W-:Y:S01]  /*1430*/  VIADD R19, R16, 0x20 ;  /* 0x0000002010137836 */ /* 0x000fe20000000000 */
[----:B---3--:R-:W-:Y:S01]  /*1440*/  SHF.L.U64.HI R8, R207, 0x1, R12 ;  /* 0x00000001cf087819 */ /* 0x008fe2000001020c */
[----:B------:R0:W-:Y:S01]  /*1450*/  STL [R1+0x1c], R4 ;  /* 0x00001c0401007387 */ /* 0x0001e20000100800 */
[----:B------:R-:W-:Y:S01]  /*1460*/  VIADD R226, R225, 0x36440 ;  /* 0x00036440e1e27836 */ /* 0x000fe20000000000 */
[----:B------:R-:W-:Y:S01]  /*1470*/  SHF.R.S32.HI R229, RZ, 0x1f, R216 ;  /* 0x0000001fffe57819 */ /* 0x000fe200000114d8 */
[----:B------:R-:W-:Y:S01]  /*1480*/  @P2 VIADD R226, R228, 0xffffffc0 ;  /* 0xffffffc0e4e22836 */ /* 0x000fe20000000000 */
[----:B-1----:R-:W-:Y:S01]  /*1490*/  SHF.L.U64.HI R6, R206, 0x1, R29 ;  /* 0x00000001ce067819 */ /* 0x002fe2000001021d */
[----:B------:R-:W-:Y:S01]  /*14a0*/  STL [R1+0x20], R8 ;  /* 0x0000200801007387 */ /* 0x000fe20000100800 */
[----:B------:R-:W-:Y:S01]  /*14b0*/  IMAD.IADD R228, R228, 0x1, R227 ;  /* 0x00000001e4e47824 */ /* 0x000fe200078e02e3 */
[----:B------:R-:W-:Y:S01]  /*14c0*/  SHF.R.S32.HI R17, RZ, 0x1f, R16 ;  /* 0x0000001fff117819 */ /* 0x000fe20000011410 */
[----:B------:R-:W-:Y:S01]  /*14d0*/  IMAD.IADD R227, R227, 0x1, R226 ;  /* 0x00000001e3e37824 */ /* 0x000fe200078e02e2 */
[----:B------:R1:W-:Y:S01]  /*14e0*/  STL [R1+0x24], R6 ;  /* 0x0000240601007387 */ /* 0x0003e20000100800 */
[----:B0-----:R-:W-:-:S02]  /*14f0*/  SHF.L.U64.HI R4, R195, 0x1, R14 ;  /* 0x00000001c3047819 */ /* 0x001fc4000001020e */
[----:B------:R-:W-:Y:S02]  /*1500*/  SHF.R.S32.HI R191, RZ, 0x1f, R19 ;  /* 0x0000001fffbf7819 */ /* 0x000fe40000011413 */
[----:B------:R-:W-:Y:S01]  /*1510*/  SHF.L.U64.HI R229, R216, 0x1, R229 ;  /* 0x00000001d8e57819 */ /* 0x000fe200000102e5 */
[----:B------:R0:W-:Y:S01]  /*1520*/  STL [R1+0x28], R4 ;  /* 0x0000280401007387 */ /* 0x0001e20000100800 */
[----:B-1----:R-:W-:-:S03]  /*1530*/  SHF.L.U64.HI R6, R217, 0x1, R20 ;  /* 0x00000001d9067819 */ /* 0x002fc60000010214 */
[----:B------:R-:W-:Y:S04]  /*1540*/  STL [R1+0x2c], R7 ;  /* 0x00002c0701007387 */ /* 0x000fe80000100800 */
[----:B------:R-:W-:Y:S01]  /*1550*/  STL [R1+0x30], R6 ;  /* 0x0000300601007387 */ /* 0x000fe20000100800 */
[----:B0-----:R-:W-:-:S05]  /*1560*/  SHF.L.U64.HI R4, R193, 0x1, R24 ;  /* 0x00000001c1047819 */ /* 0x001fca0000010218 */
[----:B------:R0:W-:Y:S02]  /*1570*/  STL [R1+0x60], R4 ;  /* 0x0000600401007387 */ /* 0x0001e40000100800 */
[----:B0-----:R-:W-:-:S05]  /*1580*/  IMAD R4, R5, 0x2, R2 ;  /* 0x0000000205047824 */ /* 0x001fca00078e0202 */
[----:B------:R0:W-:Y:S04]  /*1590*/  STL [R1+0x68], R4 ;  /* 0x0000680401007387 */ /* 0x0001e80000100800 */
[----:B------:R0:W-:Y:S01]  /*15a0*/  STL [R1+0x74], R0 ;  /* 0x0000740001007387 */ /* 0x0001e20000100800 */
[----:B--2---:R-:W-:Y:S01]  /*15b0*/  LOP3.LUT R188, R18, 0x1, RZ, 0xfc, !PT ;  /* 0x0000000112bc7812 */ /* 0x004fe200078efcff */
[----:B0-----:R-:W-:-:S07]  /*15c0*/  IMAD.MOV.U32 R18, RZ, RZ, RZ ;  /* 0x000000ffff127224 */ /* 0x001fce00078e00ff */
.L_x_4581:
        /* <DEDUP_REMOVED lines=56> */
.L_x_4461:
[----:B------:R-:W-:Y:S02]  /*1950*/  IMAD.U32 R40, RZ, RZ, UR5 ;  /* 0x00000005ff287e24 */ /* 0x000fe4000f8e00ff */
[----:B------:R-:W-:Y:S01]  /*1960*/  IMAD.U32 R28, RZ, RZ, UR4 ;  /* 0x00000004ff1c7e24 */ /* 0x000fe2000f8e00ff */
[----:B------:R-:W-:Y:S06]  /*1970*/  @!P2 BRA `(.L_x_4462) ;  /* 0x000000000010a947 */ /* 0x000fec0003800000 */
[----:B-1----:R-:W-:-:S04]  /*1980*/  IADD3 R4, P0, R31, UR8, RZ ;  /* 0x000000081f047c10 */ /* 0x002fc8000ff1e0ff */
[----:B------:R-:W-:-:S05]  /*1990*/  IADD3.X R5, R30, UR9, RZ, P0, !PT ;  /* 0x000000091e057c10 */ /* 0x000fca00087fe4ff */
[----:B------:R0:W5:Y:S01]  /*19a0*/  LDG.E R28, desc[UR40][R4.64] ;  /* 0x00000028041c7981 */ /* 0x000162000c1e1900 */
[----:B------:R-:W-:Y:S05]  /*19b0*/  BRA `(.L_x_4463) ;  /* 0x0000000000107947 */ /* 0x000fea0003800000 */
.L_x_4462:
[----:B------:R-:W-:Y:S05]  /*19c0*/  @!P0 BRA `(.L_x_4463) ;  /* 0x00000000000c8947 */ /* 0x000fea0003800000 */
[----:B-1----:R-:W2:Y:S04]  /*19d0*/  LDG.E R5, desc[UR40][R8.64] ;  /* 0x0000002808057981 */ /* 0x002ea8000c1e1900 */
[----:B------:R-:W2:Y:S02]  /*19e0*/  LDG.E R28, desc[UR40][R8.64+0x4] ;  /* 0x00000428081c7981 */ /* 0x000ea4000c1e1900 */
[----:B--2---:R-:W-:-:S07]  /*19f0*/  IMAD.IADD R28, R28, 0x1, -R5 ;  /* 0x000000011c1c7824 */ /* 0x004fce00078e0a05 */
.L_x_4463:
        /* <DEDUP_REMOVED lines=55> */
.L_x_4466:
[----:B------:R-:W-:Y:S05]  /*1d70*/  BSYNC B6 ;  /* 0x0000000000067941 */ /* 0x000fea0003800000 */
.L_x_4465:
        /* <DEDUP_REMOVED lines=20> */
.L_x_4468:
[----:B------:R-:W-:Y:S05]  /*1ec0*/  BSYNC B6 ;  /* 0x0000000000067941 */ /* 0x000fea0003800000 */
.L_x_4467:
[----:B------:R-:W-:Y:S01]  /*1ed0*/  ULDC.64 UR4, c[0x0][0xaf0] ;  /* 0x0002bc0000047ab9 */ /* 0x000fe20000000a00 */
[----:B------:R-:W0:Y:S01]  /*1ee0*/  LDC R51, c[0x0][0x3f4] ;  /* 0x0000fd00ff337b82 */ /* 0x000e220000000800 */
[----:B------:R-:W-:-:S04]  /*1ef0*/  ISETP.NE.U32.AND P0, PT, RZ, UR4, PT ;  /* 0x00000004ff007c0c */ /* 0x000fc8000bf05070 */
[----:B------:R-:W-:-:S03]  /*1f00*/  ISETP.NE.AND.EX P0, PT, RZ, UR5, PT, P0 ;  /* 0x00000005ff007c0c */ /* 0x000fc6000bf05300 */
[----:B------:R-:W1:Y:S08]  /*1f10*/  LDC.64 R4, c[0x0][0x3f8] ;  /* 0x0000fe00ff047b82 */ /* 0x000e700000000a00 */
[----:B------:R-:W2:Y:S02]  /*1f20*/  LDC.64 R46, c[0x0][0x408] ;  /* 0x00010200ff2e7b82 */ /* 0x000ea40000000a00 */
[----:B------:R-:W-:-:S02]  /*1f30*/  @P0 IADD3 R6, P1, R31, UR4, RZ ;  /* 0x000000041f060c10 */ /* 0x000fc4000ff3e0ff */
[----:B------:R-:W-:Y:S01]  /*1f40*/  SHF.R.S32.HI R3, RZ, 0x1f, R187 ;  /* 0x0000001fff037819 */ /* 0x000fe200000114bb */
[----:B------:R-:W3:Y:S01]  /*1f50*/  S2R R12, SR_TID.X ;  /* 0x00000000000c7919 */ /* 0x000ee20000002100 */
[----:B------:R-:W-:Y:S02]  /*1f60*/  @P0 IADD3.X R7, R30, UR5, RZ, P1, !PT ;  /* 0x000000051e070c10 */ /* 0x000fe40008ffe4ff */
[--C-:B------:R-:W-:Y:S01]  /*1f70*/  SHF.R.S32.HI R185, RZ, 0x1f, R184.reuse ;  /* 0x0000001fffb97819 */ /* 0x100fe200000114b8 */
[----:B------:R-:W-:Y:S01]  /*1f80*/  IMAD.SHL.U32 R44, R190, 0x40, RZ ;  /* 0x00000040be2c7824 */ /* 0x000fe200078e00ff */
[----:B------:R-:W-:Y:S01]  /*1f90*/  ULDC UR4, c[0x0][0x2f4] ;  /* 0x0000bd0000047ab9 */ /* 0x000fe20000000800 */
[----:B------:R4:W3:Y:S01]  /*1fa0*/  @P0 LDG.E R41, desc[UR40][R6.64] ;  /* 0x0000002806290981 */ /* 0x0008e2000c1e1900 */
[----:B0-----:R-:W-:Y:S02]  /*1fb0*/  ISETP.GE.AND P0, PT, R16, R51, PT ;  /* 0x000000331000720c */ /* 0x001fe40003f06270 */
[----:B------:R-:W-:Y:S01]  /*1fc0*/  LOP3.LUT R44, R44, 0x1c0, RZ, 0xc0, !PT ;  /* 0x000001c02c2c7812 */ /* 0x000fe200078ec0ff */
[----:B------:R-:W0:Y:S01]  /*1fd0*/  S2R R30, SR_TID.X ;  /* 0x00000000001e7919 */ /* 0x000e220000002100 */
[-C--:B-1----:R-:W-:Y:S01]  /*1fe0*/  IMAD R0, R3, R4.reuse, RZ ;  /* 0x0000000403007224 */ /* 0x082fe200078e02ff */
[----:B------:R-:W-:Y:S01]  /*1ff0*/  SHF.L.U64.HI R42, R4, 0x6, R5 ;  /* 0x00000006042a7819 */ /* 0x000fe20000010205 */
[----:B------:R-:W-:Y:S01]  /*2000*/  IMAD.WIDE.U32 R20, R187, R4, R184 ;  /* 0x00000004bb147225 */ /* 0x000fe200078e00b8 */
[----:B------:R-:W-:-:S02]  /*2010*/  ISETP.GE.AND P2, PT, R16, UR4, PT ;  /* 0x0000000410007c0c */ /* 0x000fc4000bf46270 */
[----:B----45:R-:W-:Y:S01]  /*2020*/  SHF.R.S32.HI R7, RZ, 0x1f, R27 ;  /* 0x0000001fff077819 */ /* 0x030fe2000001141b */
[----:B------:R-:W-:Y:S01]  /*2030*/  IMAD R9, R187, R5, R0 ;  /* 0x00000005bb097224 */ /* 0x000fe200078e0200 */
[----:B------:R-:W-:Y:S01]  /*2040*/  SHF.R.S32.HI R48, RZ, 0x1f, R26 ;  /* 0x0000001fff307819 */ /* 0x000fe2000001141a */
[----:B--2---:R-:W-:Y:S01]  /*2050*/  IMAD R8, R3, R46, RZ ;  /* 0x0000002e03087224 */ /* 0x004fe200078e02ff */
[----:B------:R-:W-:Y:S01]  /*2060*/  SEL R3, R51, RZ, P0 ;  /* 0x000000ff33037207 */ /* 0x000fe20000000000 */
[----:B------:R-:W-:Y:S01]  /*2070*/  IMAD.WIDE.U32 R32, R187, R4, R16 ;  /* 0x00000004bb207225 */ /* 0x000fe200078e0010 */
[----:B------:R-:W-:Y:S02]  /*2080*/  SHF.L.U64.HI R45, R46, 0x6, R47 ;  /* 0x000000062e2d7819 */ /* 0x000fe4000001022f */
[----:B------:R-:W-:Y:S01]  /*2090*/  ISETP.GE.AND P1, PT, R19, UR4, PT ;  /* 0x0000000413007c0c */ /* 0x000fe2000bf26270 */
[----:B------:R-:W-:Y:S01]  /*20a0*/  IMAD.IADD R3, R16, 0x1, R3 ;  /* 0x0000000110037824 */ /* 0x000fe200078e0203 */
[----:B------:R-:W-:Y:S01]  /*20b0*/  P2R R63, PR, RZ, 0x4 ;  /* 0x00000004ff3f7803 */ /* 0x000fe20000000000 */
[----:B------:R-:W-:-:S02]  /*20c0*/  IMAD.IADD R21, R21, 0x1, R9 ;  /* 0x0000000115157824 */ /* 0x000fc400078e0209 */
[----:B------:R-:W-:Y:S01]  /*20d0*/  IMAD.IADD R33, R9, 0x1, R33 ;  /* 0x0000000109217824 */ /* 0x000fe200078e0221 */
[----:B------:R-:W-:Y:S01]  /*20e0*/  SHF.R.S32.HI R6, RZ, 0x1f, R3 ;  /* 0x0000001fff067819 */ /* 0x000fe20000011403 */
[----:B------:R-:W-:Y:S01]  /*20f0*/  IMAD R11, R187, R47, R8 ;  /* 0x0000002fbb0b7224 */ /* 0x000fe200078e0208 */
[----:B---3--:R-:W-:Y:S01]  /*2100*/  SHF.R.U32.HI R12, RZ, 0x7, R12 ;  /* 0x00000007ff0c7819 */ /* 0x008fe2000001160c */
[C---:B------:R-:W-:Y:S01]  /*2110*/  IMAD R8, R7.reuse, R4, RZ ;  /* 0x0000000407087224 */ /* 0x040fe200078e02ff */
[----:B------:R-:W-:Y:S01]  /*2120*/  LEA.HI R3, R6, R3, RZ, 0x3 ;  /* 0x0000000306037211 */ /* 0x000fe200078f18ff */
[----:B------:R-:W-:Y:S02]  /*2130*/  IMAD R6, R7, R46, RZ ;  /* 0x0000002e07067224 */ /* 0x000fe400078e02ff */
[----:B------:R-:W-:Y:S01]  /*2140*/  IMAD.WIDE.U32 R20, R27, R4, R20 ;  /* 0x000000041b147225 */ /* 0x000fe200078e0014 */
[----:B------:R-:W-:-:S03]  /*2150*/  LOP3.LUT R56, R3, 0xfffffff8, RZ, 0xc0, !PT ;  /* 0xfffffff803387812 */ /* 0x000fc600078ec0ff */
[----:B------:R-:W-:Y:S01]  /*2160*/  IMAD.WIDE.U32 R32, R27, R4, R32 ;  /* 0x000000041b207225 */ /* 0x000fe200078e0020 */
[----:B------:R-:W-:-:S03]  /*2170*/  SHF.R.S32.HI R61, RZ, 0x1f, R56 ;  /* 0x0000001fff3d7819 */ /* 0x000fc60000011438 */
[----:B0-----:R-:W-:Y:S02]  /*2180*/  VIADD R30, R30, 0xffffff80 ;  /* 0xffffff801e1e7836 */ /* 0x001fe40000000000 */
[----:B------:R-:W-:Y:S01]  /*2190*/  IMAD.SHL.U32 R43, R4, 0x40, RZ ;  /* 0x00000040042b7824 */ /* 0x000fe200078e00ff */
[----:B------:R-:W-:Y:S01]  /*21a0*/  LOP3.LUT R4, R44, 0x18, R16, 0xf8, !PT ;  /* 0x000000182c047812 */ /* 0x000fe200078ef810 */
[----:B------:R-:W-:Y:S01]  /*21b0*/  IMAD R57, R27, R47, R6 ;  /* 0x0000002f1b397224 */ /* 0x000fe200078e0206 */
[----:B------:R-:W-:Y:S01]  /*21c0*/  SHF.R.S32.HI R10, RZ, 0x1f, R30 ;  /* 0x0000001fff0a7819 */ /* 0x000fe2000001141e */
[C---:B------:R-:W-:Y:S01]  /*21d0*/  IMAD.WIDE.U32 R34, R187.reuse, R46, R184 ;  /* 0x0000002ebb227225 */ /* 0x040fe200078e00b8 */
[----:B------:R-:W-:Y:S02]  /*21e0*/  SHF.R.U32.HI R47, RZ, 0x3, R44 ;  /* 0x00000003ff2f7819 */ /* 0x000fe4000001162c */
[----:B------:R-:W-:Y:S01]  /*21f0*/  LEA.HI R10, R10, R30, RZ, 0x2 ;  /* 0x0000001e0a0a7211 */ /* 0x000fe200078f10ff */
[----:B------:R-:W-:-:S03]  /*2200*/  IMAD.WIDE.U32 R36, R187, R46, R16 ;  /* 0x0000002ebb247225 */ /* 0x000fc600078e0010 */
[----:B------:R-:W-:Y:S01]  /*2210*/  LOP3.LUT R10, R10, 0xfffffffc, RZ, 0xc0, !PT ;  /* 0xfffffffc0a0a7812 */ /* 0x000fe200078ec0ff */
[----:B------:R-:W-:Y:S01]  /*2220*/  IMAD R9, R27, R5, R8 ;  /* 0x000000051b097224 */ /* 0x000fe200078e0208 */
[-C--:B------:R-:W-:Y:S01]  /*2230*/  LOP3.LUT R5, R4, R47.reuse, RZ, 0x3c, !PT ;  /* 0x0000002f04057212 */ /* 0x080fe200078e3cff */
[----:B------:R-:W-:Y:S01]  /*2240*/  IMAD.IADD R35, R35, 0x1, R11 ;  /* 0x0000000123237824 */ /* 0x000fe200078e020b */
[----:B------:R-:W-:Y:S01]  /*2250*/  LOP3.LUT R4, R44, 0x38, R3, 0xf8, !PT ;  /* 0x000000382c047812 */ /* 0x000fe200078ef803 */
[----:B------:R-:W-:Y:S02]  /*2260*/  IMAD.IADD R37, R11, 0x1, R37 ;  /* 0x000000010b257824 */ /* 0x000fe400078e0225 */
[----:B------:R-:W-:Y:S01]  /*2270*/  IMAD R52, R222, 0x200, R5 ;  /* 0x00000200de347824 */ /* 0x000fe200078e0205 */
[----:B------:R-:W-:Y:S01]  /*2280*/  LOP3.LUT R5, R4, R47, RZ, 0x3c, !PT ;  /* 0x0000002f04057212 */ /* 0x000fe200078e3cff */
[----:B------:R-:W-:-:S04]  /*2290*/  IMAD.WIDE.U32 R34, R27, R46, R34 ;  /* 0x0000002e1b227225 */ /* 0x000fc800078e0022 */
[----:B------:R-:W-:-:S04]  /*22a0*/  IMAD.WIDE.U32 R36, R27, R46, R36 ;  /* 0x0000002e1b247225 */ /* 0x000fc800078e0024 */
[----:B------:R-:W-:Y:S02]  /*22b0*/  IMAD.IADD R10, R30, 0x1, -R10 ;  /* 0x000000011e0a7824 */ /* 0x000fe400078e0a0a */
[----:B------:R-:W-:Y:S02]  /*22c0*/  IMAD.IADD R55, R35, 0x1, R57 ;  /* 0x0000000123377824 */ /* 0x000fe400078e0239 */
[----:B------:R-:W-:Y:S02]  /*22d0*/  IMAD.IADD R0, R29, 0x1, R28 ;  /* 0x000000011d007824 */ /* 0x000fe400078e021c */
[----:B------:R-:W-:Y:S02]  /*22e0*/  IMAD.SHL.U32 R46, R46, 0x40, RZ ;  /* 0x000000402e2e7824 */ /* 0x000fe400078e00ff */
[----:B------:R-:W-:Y:S02]  /*22f0*/  VIADD R49, R12, 0x8 ;  /* 0x000000080c317836 */ /* 0x000fe40000000000 */
[----:B------:R-:W-:-:S02]  /*2300*/  IMAD R50, R10, 0x40, R187 ;  /* 0x000000400a327824 */ /* 0x000fc400078e02bb */
[----:B------:R-:W-:Y:S02]  /*2310*/  IMAD.SHL.U32 R51, R51, 0x2, RZ ;  /* 0x0000000233337824 */ /* 0x000fe400078e00ff */
[----:B------:R-:W-:Y:S02]  /*2320*/  IMAD.IADD R53, R21, 0x1, R9 ;  /* 0x0000000115357824 */ /* 0x000fe400078e0209 */
[----:B------:R-:W-:Y:S02]  /*2330*/  IMAD.IADD R54, R9, 0x1, R33 ;  /* 0x0000000109367824 */ /* 0x000fe400078e0221 */
[----:B------:R-:W-:Y:S02]  /*2340*/  IMAD.IADD R57, R57, 0x1, R37 ;  /* 0x0000000139397824 */ /* 0x000fe400078e0225 */
[----:B------:R-:W-:Y:S01]  /*2350*/  IMAD R62, R222, 0x200, R5 ;  /* 0x00000200de3e7824 */ /* 0x000fe200078e0205 */
[----:B------:R-:W-:-:S07]  /*2360*/  SHF.R.S32.HI R60, RZ, 0x1f, R41 ;  /* 0x0000001fff3c7819 */ /* 0x000fce0000011429 */
.L_x_4501:
        /* <DEDUP_REMOVED lines=93> */
.L_x_4473:
[----:B------:R-:W-:Y:S05]  /*2940*/  BSYNC B1 ;  /* 0x0000000000017941 */ /* 0x000fea0003800000 */
.L_x_4472:
        /* <DEDUP_REMOVED lines=17> */
.L_x_4474:
[----:B------:R-:W-:Y:S01]  /*2a60*/  IMAD R64, R22, 0x8, R2 ;  /* 0x0000000816407824 */ /* 0x000fe200078e0202 */
[----:B------:R-:W-:Y:S01]  /*2a70*/  SHF.L.U32 R75, R186, 0x1f, RZ ;  /* 0x0000001fba4b7819 */ /* 0x000fe200000006ff */
[----:B------:R-:W-:Y:S03]  /*2a80*/  BSSY B1, `(.L_x_4475) ;  /* 0x0000003000017945 */ /* 0x000fe60003800000 */
[----:B------:R-:W0:Y:S02]  /*2a90*/  SYNCS.PHASECHK.TRANS64.TRYWAIT P5, [R64+URZ+0x38890], R75 ;  /* 0x0388904b400075a7 */ /* 0x000e2400080a017f */
[----:B0-----:R-:W-:Y:S05]  /*2aa0*/  @!P5 BRA `(.L_x_4476) ;  /* 0x000001840038d947 */ /* 0x001fea0003800000 */
.L_x_4716:
[----:B------:R-:W-:Y:S05]  /*2ab0*/  BSYNC B1 ;  /* 0x0000000000017941 */ /* 0x000fea0003800000 */
.L_x_4475:
[----:B------:R-:W-:-:S03]  /*2ac0*/  UMOV UR4, 0xffffffff ;  /* 0xffffffff00047882 */ /* 0x000fc60000000000 */
[----:B------:R-:W-:Y:S05]  /*2ad0*/  BRA.DIV UR4, `(.L_x_4477) ;  /* 0x0000018604407947 */ /* 0x000fea000b800000 */
[----:B------:R-:W1:Y:S04]  /*2ae0*/  SHFL.IDX PT, R70, R70, RZ, 0x1c1f ;  /* 0x001c1fff46467589 */ /* 0x000e6800000e0000 */
[----:B------:R2:W3:Y:S02]  /*2af0*/  SHFL.IDX PT, R14, R71, RZ, 0x1c1f ;  /* 0x001c1fff470e7589 */ /* 0x0004e400000e0000 */
.L_x_4720:
        /* <DEDUP_REMOVED lines=21> */
[----:B------:R-:W-:Y:S01]  /*2c50*/  LOP3.LUT R30, R7, 0xffff0000, RZ, 0xc0, !PT ;  /* 0xffff0000071e7812 */ /* 0x000fe200078ec0ff */
[C---:B------:R-:W-:Y:S01]  /*2c60*/  IMAD.U32 R6, R5.reuse, 0x10000, RZ ;  /* 0x0001000005067824 */ /* 0x040fe200078e00ff */
[----:B------:R-:W-:Y:S01]  /*2c70*/  PRMT R31, R78, 0x5432, R74 ;  /* 0x000054324e1f7816 */ /* 0x000fe2000000004a */
[----:B------:R-:W-:Y:S01]  /*2c80*/  IMAD.U32 R78, R76, 0x10000, RZ ;  /* 0x000100004c4e7824 */ /* 0x000fe200078e00ff */
[----:B------:R-:W-:Y:S01]  /*2c90*/  LOP3.LUT R7, R5, 0xffff0000, RZ, 0xc0, !PT ;  /* 0xffff000005077812 */ /* 0x000fe200078ec0ff */
[----:B------:R-:W-:Y:S01]  /*2ca0*/  IMAD.U32 R5, R4, 0x10000, RZ ;  /* 0x0001000004057824 */ /* 0x000fe200078e00ff */
[----:B------:R-:W-:Y:S01]  /*2cb0*/  LOP3.LUT R74, R72, 0xffff0000, RZ, 0xc0, !PT ;  /* 0xffff0000484a7812 */ /* 0x000fe200078ec0ff */
[----:B------:R-:W-:Y:S01]  /*2cc0*/  FMUL.FTZ R81, R13, R78 ;  /* 0x0000004e0d517220 */ /* 0x000fe20000410000 */
[----:B------:R-:W-:Y:S01]  /*2cd0*/  LOP3.LUT R58, R31, 0xffff0000, RZ, 0xc0, !PT ;  /* 0xffff00001f3a7812 */ /* 0x000fe200078ec0ff */
[-C--:B------:R-:W-:Y:S01]  /*2ce0*/  FMUL.FTZ R13, R13, R71.reuse ;  /* 0x000000470d0d7220 */ /* 0x080fe20000410000 */
[----:B------:R-:W-:Y:S01]  /*2cf0*/  LOP3.LUT R76, R76, 0xffff0000, RZ, 0xc0, !PT ;  /* 0xffff00004c4c7812 */ /* 0x000fe200078ec0ff */
[----:B------:R-:W-:Y:S01]  /*2d00*/  FMUL.FTZ R79, R7, R74 ;  /* 0x0000004a074f7220 */ /* 0x000fe20000410000 */
        /* <DEDUP_REMOVED lines=23> */
.L_x_4482:
[----:B------:R-:W-:Y:S05]  /*2e80*/  BSYNC B2 ;  /* 0x0000000000027941 */ /* 0x000fea0003800000 */
.L_x_4481:
[----:B0-----:R4:W-:Y:S02]  /*2e90*/  ST.E.128 desc[UR40][R10.64], R4 ;  /* 0x000000040a007985 */ /* 0x0019e4000c101d28 */
.L_x_4480:
[----:B------:R-:W-:Y:S05]  /*2ea0*/  BSYNC B1 ;  /* 0x0000000000017941 */ /* 0x000fea0003800000 */
.L_x_4479:
        /* <DEDUP_REMOVED lines=58> */
.L_x_4484:
[----:B------:R-:W-:Y:S05]  /*3250*/  BSYNC B1 ;  /* 0x0000000000017941 */ /* 0x000fea0003800000 */
.L_x_4483:
[----:B-1----:R1:W-:Y:S01]  /*3260*/  ST.E.128 desc[UR40][R10.64], R4 ;  /* 0x000000040a007985 */ /* 0x0023e2000c101d28 */
[----:B------:R-:W-:Y:S05]  /*3270*/  BRA `(.L_x_4478) ;  /* 0x0000000c00987947 */ /* 0x000fea0003800000 */
.L_x_4471:
        /* <DEDUP_REMOVED lines=42> */
.L_x_4485:
[----:B------:R-:W-:Y:S01]  /*3520*/  IMAD R64, R22, 0x8, R2 ;  /* 0x0000000816407824 */ /* 0x000fe200078e0202 */
[----:B------:R-:W-:Y:S01]  /*3530*/  SHF.L.U32 R75, R186, 0x1f, RZ ;  /* 0x0000001fba4b7819 */ /* 0x000fe200000006ff */
[----:B------:R-:W-:Y:S03]  /*3540*/  BSSY B1, `(.L_x_4486) ;  /* 0x0000003000017945 */ /* 0x000fe60003800000 */
[----:B------:R-:W0:Y:S02]  /*3550*/  SYNCS.PHASECHK.TRANS64.TRYWAIT P6, [R64+URZ+0x38890], R75 ;  /* 0x0388904b400075a7 */ /* 0x000e2400080c017f */
[----:B0-----:R-:W-:Y:S05]  /*3560*/  @!P6 BRA `(.L_x_4487) ;  /* 0x0000017800e4e947 */ /* 0x001fea0003800000 */
.L_x_4721:
[----:B------:R-:W-:Y:S05]  /*3570*/  BSYNC B1 ;  /* 0x0000000000017941 */ /* 0x000fea0003800000 */
.L_x_4486:
[----:B------:R-:W-:-:S03]  /*3580*/  UMOV UR4, 0xffffffff ;  /* 0xffffffff00047882 */ /* 0x000fc60000000000 */
[----:B------:R-:W-:Y:S05]  /*3590*/  BRA.DIV UR4, `(.L_x_4488) ;  /* 0x0000017a04ec7947 */ /* 0x000fea000b800000 */
[----:B------:R-:W1:Y:S04]  /*35a0*/  SHFL.IDX PT, R70, R70, RZ, 0x1c1f ;  /* 0x001c1fff46467589 */ /* 0x000e6800000e0000 */
[----:B------:R-:W2:Y:S02]  /*35b0*/  SHFL.IDX PT, R71, R71, RZ, 0x1c1f ;  /* 0x001c1fff47477589 */ /* 0x000ea400000e0000 */
.L_x_4725:
        /* <DEDUP_REMOVED lines=10> */
[----:B------:R-:W-:-:S04]  /*3660*/  SHF.R.S32.HI R8, RZ, 0x4, R9 ;  /* 0x00000004ff087819 */ /* 0x000fc80000011409 */
[----:B------:R-:W-:-:S05]  /*3670*/  LEA.HI.SX32 R8, R3, R8, 0x1d ;  /* 0x0000000803087211 */ /* 0x000fca00078feaff */
[----:B------:R-:W-:-:S05]  /*3680*/  IMAD.SHL.U32 R77, R8, 0x8, RZ ;  /* 0x00000008084d7824 */ /* 0x000fca00078e00ff */
[----:B------:R-:W-:-:S04]  /*3690*/  LOP3.LUT R8, R44, 0x38, R77, 0xf8, !PT ;  /* 0x000000382c087812 */ /* 0x000fc800078ef84d */
[----:B------:R-:W-:-:S05]  /*36a0*/  LOP3.LUT R9, R8, R47, RZ, 0x3c, !PT ;  /* 0x0000002f08097212 */ /* 0x000fca00078e3cff */
[----:B------:R-:W-:Y:S02]  /*36b0*/  IMAD R8, R222, 0x200, R9 ;  /* 0x00000200de087824 */ /* 0x000fe400078e0209 */
[----:B------:R-:W-:Y:S02]  /*36c0*/  IMAD.IADD R9, R62, 0x1, R73 ;  /* 0x000000013e097824 */ /* 0x000fe400078e0249 */
[----:B------:R-:W-:Y:S02]  /*36d0*/  IMAD.IADD R73, R73, 0x1, R8 ;  /* 0x0000000149497824 */ /* 0x000fe400078e0208 */
[--C-:B------:R-:W-:Y:S02]  /*36e0*/  IMAD R9, R9, 0x2, R2.reuse ;  /* 0x0000000209097824 */ /* 0x100fe400078e0202 */
[----:B------:R-:W-:-:S04]  /*36f0*/  IMAD R73, R73, 0x2, R2 ;  /* 0x0000000249497824 */ /* 0x000fc800078e0202 */
[----:B------:R-:W1:Y:S04]  /*3700*/  LDS.128 R8, [R9+0x22400] ;  /* 0x0224000009087984 */ /* 0x000e680000000c00 */
        /* <DEDUP_REMOVED lines=25> */
[----:B------:R-:W-:Y:S01]  /*38a0*/  LOP3.LUT R82, R81, 0xffff0000, RZ, 0xc0, !PT ;  /* 0xffff000051527812 */ /* 0x000fe200078ec0ff */
[C---:B------:R-:W-:Y:S01]  /*38b0*/  FMUL.FTZ R81, R28.reuse, R79 ;  /* 0x0000004f1c517220 */ /* 0x040fe20000410000 */
[----:B------:R-:W-:Y:S01]  /*38c0*/  PRMT R78, R87, 0x5432, R78 ;  /* 0x00005432574e7816 */ /* 0x000fe2000000004e */
[-C--:B------:R-:W-:Y:S01]  /*38d0*/  FMUL.FTZ R87, R28, R83.reuse ;  /* 0x000000531c577220 */ /* 0x080fe20000410000 */
[----:B------:R-:W-:Y:S01]  /*38e0*/  LOP3.LUT R7, R9, 0xffff0000, RZ, 0xc0, !PT ;  /* 0xffff000009077812 */ /* 0x000fe200078ec0ff */
[----:B------:R-:W-:Y:S01]  /*38f0*/  FFMA.FTZ R81, R6, R83, R81 ;  /* 0x0000005306517223 */ /* 0x000fe20000010051 */
[----:B------:R-:W-:Y:S01]  /*3900*/  PRMT R80, R86, 0x5432, R80 ;  /* 0x0000543256507816 */ /* 0x000fe20000000050 */
[----:B------:R-:W-:Y:S01]  /*3910*/  FMUL.FTZ R86, R29, R82 ;  /* 0x000000521d567220 */ /* 0x000fe20000410000 */
[----:B------:R-:W-:Y:S01]  /*3920*/  LOP3.LUT R74, R74, 0xffff0000, RZ, 0xc0, !PT ;  /* 0xffff00004a4a7812 */ /* 0x000fe200078ec0ff */
[----:B------:R-:W-:Y:S01]  /*3930*/  FFMA.FTZ R87, R6, R79, -R87 ;  /* 0x0000004f06577223 */ /* 0x000fe20000010857 */
[----:B------:R-:W-:Y:S01]  /*3940*/  IMAD.U32 R28, R85, 0x10000, RZ ;  /* 0x00010000551c7824 */ /* 0x000fe200078e00ff */
[----:B------:R-:W-:Y:S01]  /*3950*/  LOP3.LUT R31, R15, 0xffff0000, RZ, 0xc0, !PT ;  /* 0xffff00000f1f7812 */ /* 0x000fe200078ec0ff */
[----:B------:R-:W-:-:S02]  /*3960*/  IMAD.U32 R6, R78, 0x10000, RZ ;  /* 0x000100004e067824 */ /* 0x000fc400078e00ff */
[-C--:B------:R-:W-:Y:S01]  /*3970*/  FMUL.FTZ R88, R29, R74.reuse ;  /* 0x0000004a1d587220 */ /* 0x080fe20000410000 */
[----:B------:R-:W-:Y:S01]  /*3980*/  FFMA.FTZ R86, R7, R74, -R86 ;  /* 0x0000004a07567223 */ /* 0x000fe20000010856 */
[----:B------:R-:W-:Y:S01]  /*3990*/  LOP3.LUT R74, R85, 0xffff0000, RZ, 0xc0, !PT ;  /* 0xffff0000554a7812 */ /* 0x000fe200078ec0ff */
[----:B------:R-:W-:Y:S02]  /*39a0*/  IMAD.U32 R9, R11, 0x10000, RZ ;  /* 0x000100000b097824 */ /* 0x000fe400078e00ff */
        /* <DEDUP_REMOVED lines=52> */
.L_x_4490:
[----:B------:R-:W-:Y:S05]  /*3cf0*/  BSYNC B1 ;  /* 0x0000000000017941 */ /* 0x000fea0003800000 */
.L_x_4489:
        /* <DEDUP_REMOVED lines=8> */
.L_x_4470:
[----:B------:R-:W-:-:S13]  /*3d80*/  ISETP.NE.AND P3, PT, R188, 0x3, PT ;  /* 0x00000003bc00780c */ /* 0x000fda0003f65270 */
[----:B------:R-:W-:Y:S05]  /*3d90*/  @!P3 BRA `(.L_x_4491) ;  /* 0x000000000004b947 */ /* 0x000fea0003800000 */
[----:B------:R-:W-:Y:S01]  /*3da0*/  BPT.TRAP 0x1 ;  /* 0x000000040000795c */ /* 0x000fe20000300000 */
.L_x_4491:
[----:B------:R-:W-:Y:S01]  /*3db0*/  IMAD R64, R22, 0x8, R2 ;  /* 0x0000000816407824 */ /* 0x000fe200078e0202 */
[----:B------:R-:W-:Y:S01]  /*3dc0*/  SHF.L.U32 R75, R186, 0x1f, RZ ;  /* 0x0000001fba4b7819 */ /* 0x000fe200000006ff */
[----:B------:R-:W-:Y:S01]  /*3dd0*/  BSSY B1, `(.L_x_4492) ;  /* 0x0000004000017945 */ /* 0x000fe20003800000 */
[----:B------:R-:W-:Y:S02]  /*3de0*/  SHF.R.S32.HI R68, RZ, 0x1f, R66 ;  /* 0x0000001fff447819 */ /* 0x000fe40000011442 */
[----:B------:R-:W1:Y:S02]  /*3df0*/  SYNCS.PHASECHK.TRANS64.TRYWAIT P4, [R64+URZ+0x38890], R75 ;  /* 0x0388904b400075a7 */ /* 0x000e64000808017f */
[----:B-1----:R-:W-:Y:S05]  /*3e00*/  @!P4 BRA `(.L_x_4493) ;  /* 0x00000174001cc947 */ /* 0x002fea0003800000 */
.L_x_4726:
[----:B------:R-:W-:Y:S05]  /*3e10*/  BSYNC B1 ;  /* 0x0000000000017941 */ /* 0x000fea0003800000 */
.L_x_4492:
        /* <DEDUP_REMOVED lines=26> */
.L_x_4730:
        /* <DEDUP_REMOVED lines=18> */
.L_x_4478:
[----:B------:R-:W-:Y:S05]  /*40e0*/  BSYNC B0 ;  /* 0x0000000000007941 */ /* 0x000fea0003800000 */
.L_x_4469:
        /* <DEDUP_REMOVED lines=17> */
.L_x_4496:
[----:B------:R-:W-:Y:S05]  /*4200*/  BSYNC B0 ;  /* 0x0000000000007941 */ /* 0x000fea0003800000 */
.L_x_4495:
[----:B------:R-:W1:Y:S01]  /*4210*/  SYNCS.PHASECHK.TRANS64.TRYWAIT P3, [R64+URZ+0x388b0], R75 ;  /* 0x0388b04b400075a7 */ /* 0x000e62000806017f */
[----:B------:R-:W-:Y:S04]  /*4220*/  BSSY B0, `(.L_x_4497) ;  /* 0x0000002000007945 */ /* 0x000fe80003800000 */
[----:B-1----:R-:W-:Y:S05]  /*4230*/  @!P3 BRA `(.L_x_4498) ;  /* 0x000001700068b947 */ /* 0x002fea0003800000 */
.L_x_4731:
[----:B------:R-:W-:Y:S05]  /*4240*/  BSYNC B0 ;  /* 0x0000000000007941 */ /* 0x000fea0003800000 */
.L_x_4497:
        /* <DEDUP_REMOVED lines=23> */
[----:B------:R-:W3:Y:S01]  /*43c0*/  LDL R31, [R1] ;  /* 0x00000000011f7983 */ /* 0x000ee20000100800 */
[----:B------:R-:W-:-:S03]  /*43d0*/  ULDC UR4, c[0x0][0x320] ;  /* 0x0000c80000047ab9 */ /* 0x000fc60000000800 */
[----:B------:R-:W4:Y:S04]  /*43e0*/  LDL R30, [R1+0x4] ;  /* 0x00000400011e7983 */ /* 0x000f280000100800 */
[----:B------:R-:W5:Y:S04]  /*43f0*/  LDL R29, [R1+0x8] ;  /* 0x00000800011d7983 */ /* 0x000f680000100800 */
[----:B------:R-:W5:Y:S01]  /*4400*/  LDL R28, [R1+0xc] ;  /* 0x00000c00011c7983 */ /* 0x000f620000100800 */
[----:B------:R-:W-:Y:S01]  /*4410*/  ISETP.GE.AND P5, PT, R16, UR4, PT ;  /* 0x0000000410007c0c */ /* 0x000fe2000bfa6270 */
[----:B------:R-:W-:-:S02]  /*4420*/  IMAD R9, R22, 0x8000, R52 ;  /* 0x0000800016097824 */ /* 0x000fc400078e0234 */
[----:B------:R-:W5:Y:S02]  /*4430*/  LDL R15, [R1+0x10] ;  /* 0x00001000010f7983 */ /* 0x000f640000100800 */
[C---:B------:R-:W-:Y:S01]  /*4440*/  IMAD R12, R9.reuse, 0x2, R2 ;  /* 0x00000002090c7824 */ /* 0x040fe200078e0202 */
[----:B------:R-:W-:Y:S01]  /*4450*/  LOP3.LUT P3, RZ, R190, 0x4, RZ, 0xc0, !PT ;  /* 0x00000004beff7812 */ /* 0x000fe2000786c0ff */
[----:B------:R-:W5:Y:S01]  /*4460*/  LDL R14, [R1+0x14] ;  /* 0x00001400010e7983 */ /* 0x000f620000100800 */
[----:B------:R-:W-:-:S03]  /*4470*/  VIADD R13, R9, 0x20 ;  /* 0x00000020090d7836 */ /* 0x000fc60000000000 */
[----:B------:R-:W5:Y:S04]  /*4480*/  LDL R58, [R1+0x18] ;  /* 0x00001800013a7983 */ /* 0x000f680000100800 */
[----:B------:R-:W1:Y:S04]  /*4490*/  @!P5 LDS.128 R4, [R12+0x400] ;  /* 0x000400000c04d984 */ /* 0x000e680000000c00 */
        /* <DEDUP_REMOVED lines=19> */
[C---:B------:R-:W-:Y:S01]  /*45d0*/  ISETP.GE.AND P5, PT, R214.reuse, UR4, PT ;  /* 0x00000004d6007c0c */ /* 0x040fe2000bfa6270 */
[----:B------:R-:W2:Y:S04]  /*45e0*/  LDL R31, [R1+0x1c] ;  /* 0x00001c00011f7983 */ /* 0x000ea80000100800 */
[----:B-1----:R0:W-:Y:S08]  /*45f0*/  @!P3 ST.E.128 desc[UR40][R8.64], R4 ;  /* 0x000000040800b985 */ /* 0x0021f0000c101d28 */
[----:B------:R-:W1:Y:S01]  /*4600*/  @!P5 LDS.128 R4, [R12+0x4400] ;  /* 0x004400000c04d984 */ /* 0x000e620000000c00 */
[----:B0-----:R-:W-:-:S05]  /*4610*/  @!P5 LEA R8, P3, R214, R11, 0x1 ;  /* 0x0000000bd608d211 */ /* 0x001fca00078608ff */
[----:B----4-:R-:W-:Y:S02]  /*4620*/  @!P5 IMAD.X R9, R10, 0x1, R30, P3 ;  /* 0x000000010a09d824 */ /* 0x010fe400018e061e */
[----:B------:R-:W3:Y:S01]  /*4630*/  LDL R30, [R1+0x20] ;  /* 0x00002000011e7983 */ /* 0x000ee20000100800 */
[----:B------:R-:W-:-:S03]  /*4640*/  ISETP.GE.AND P3, PT, R213, UR4, PT ;  /* 0x00000004d5007c0c */ /* 0x000fc6000bf66270 */
[----:B-1----:R0:W-:Y:S10]  /*4650*/  @!P5 ST.E.128 desc[UR40][R8.64], R4 ;  /* 0x000000040800d985 */ /* 0x0021f4000c101d28 */
[----:B------:R-:W1:Y:S01]  /*4660*/  @!P3 LDS.128 R4, [R13+0x4400] ;  /* 0x004400000d04b984 */ /* 0x000e620000000c00 */
[----:B0-----:R-:W-:-:S05]  /*4670*/  @!P3 LEA R8, P5, R213, R11, 0x1 ;  /* 0x0000000bd508b211 */ /* 0x001fca00078a08ff */
[----:B-----5:R-:W-:Y:S02]  /*4680*/  @!P3 IMAD.X R9, R10, 0x1, R29, P5 ;  /* 0x000000010a09b824 */ /* 0x020fe400028e061d */
[----:B------:R-:W4:Y:S01]  /*4690*/  LDL R29, [R1+0x24] ;  /* 0x00002400011d7983 */ /* 0x000f220000100800 */
[----:B------:R-:W-:-:S03]  /*46a0*/  ISETP.GE.AND P5, PT, R212, UR4, PT ;  /* 0x00000004d4007c0c */ /* 0x000fc6000bfa6270 */
[----:B-1----:R0:W-:Y:S10]  /*46b0*/  @!P3 ST.E.128 desc[UR40][R8.64], R4 ;  /* 0x000000040800b985 */ /* 0x0021f4000c101d28 */
[----:B------:R-:W1:Y:S01]  /*46c0*/  @!P5 LDS.128 R4, [R12+0x6400] ;  /* 0x006400000c04d984 */ /* 0x000e620000000c00 */
[----:B0-----:R-:W-:-:S05]  /*46d0*/  @!P5 LEA R8, P3, R212, R11, 0x1 ;  /* 0x0000000bd408d211 */ /* 0x001fca00078608ff */
[----:B------:R-:W-:Y:S02]  /*46e0*/  @!P5 IMAD.X R9, R10, 0x1, R28, P3 ;  /* 0x000000010a09d824 */ /* 0x000fe400018e061c */
[----:B------:R-:W5:Y:S01]  /*46f0*/  LDL R28, [R1+0x28] ;  /* 0x00002800011c7983 */ /* 0x000f620000100800 */
        /* <DEDUP_REMOVED lines=21> */
[----:B--2---:R-:W-:Y:S01]  /*4850*/  @!P5 IMAD.X R9, R10, 0x1, R31, P3 ;  /* 0x000000010a09d824 */ /* 0x004fe200018e061f */
        /* <DEDUP_REMOVED lines=26> */
.L_x_4500:
[----:B------:R-:W-:Y:S05]  /*4a00*/  BSYNC B0 ;  /* 0x0000000000007941 */ /* 0x000fea0003800000 */
.L_x_4499:
        /* <DEDUP_REMOVED lines=17> */
.L_x_4464:
[----:B------:R-:W3:Y:S01]  /*4b20*/  LDL R4, [R1+0x6c] ;  /* 0x00006c0001047983 */ /* 0x000ee20000100800 */
[----:B------:R-:W-:Y:S01]  /*4b30*/  BSSY B0, `(.L_x_4502) ;  /* 0x0000046000007945 */ /* 0x000fe20003800000 */
[----:B------:R-:W-:Y:S01]  /*4b40*/  CS2R R160, SRZ ;  /* 0x0000000000a07805 */ /* 0x000fe2000001ff00 */
[----:B------:R-:W-:Y:S01]  /*4b50*/  IMAD.MOV.U32 R162, RZ, RZ, RZ ;  /* 0x000000ffffa27224 */ /* 0x000fe200078e00ff */
        /* <DEDUP_REMOVED lines=67> */
.L_x_4503:
[----:B------:R-:W-:Y:S05]  /*4f90*/  BSYNC B0 ;  /* 0x0000000000007941 */ /* 0x000fea0003800000 */
.L_x_4502:
[----:B------:R-:W-:Y:S01]  /*4fa0*/  BSSY B7, `(.L_x_4504) ;  /* 0x0000ad3000077945 */ /* 0x000fe20003800000 */
[----:B--2---:R-:W-:Y:S01]  /*4fb0*/  IMAD.MOV.U32 R10, RZ, RZ, RZ ;  /* 0x000000ffff0a7224 */ /* 0x004fe200078e00ff */
[----:B------:R-:W-:Y:S01]  /*4fc0*/  CS2R R8, SRZ ;  /* 0x0000000000087805 */ /* 0x000fe2000001ff00 */
[----:B------:R-:W-:Y:S01]  /*4fd0*/  IMAD.MOV.U32 R36, RZ, RZ, RZ ;  /* 0x000000ffff247224 */ /* 0x000fe200078e00ff */
[----:B------:R-:W-:Y:S01]  /*4fe0*/  CS2R R6, SRZ ;  /* 0x0000000000067805 */ /* 0x000fe2000001ff00 */
[----:B------:R-:W-:Y:S01]  /*4ff0*/  IMAD.MOV.U32 R35, RZ, RZ, RZ ;  /* 0x000000ffff237224 */ /* 0x000fe200078e00ff */
[----:B------:R-:W-:Y:S01]  /*5000*/  CS2R R4, SRZ ;  /* 0x0000000000047805 */ /* 0x000fe2000001ff00 */
[----:B------:R-:W-:Y:S02]  /*5010*/  IMAD.MOV.U32 R32, RZ, RZ, RZ ;  /* 0x000000ffff207224 */ /* 0x000fe400078e00ff */
[----:B------:R-:W-:Y:S02]  /*5020*/  IMAD.MOV.U32 R31, RZ, RZ, RZ ;  /* 0x000000ffff1f7224 */ /* 0x000fe400078e00ff */
[----:B------:R-:W-:-:S02]  /*5030*/  IMAD.MOV.U32 R152, RZ, RZ, RZ ;  /* 0x000000ffff987224 */ /* 0x000fc400078e00ff */
[----:B------:R-:W-:Y:S02]  /*5040*/  IMAD.MOV.U32 R154, RZ, RZ, RZ ;  /* 0x000000ffff9a7224 */ /* 0x000fe400078e00ff */
[----:B------:R-:W-:Y:S01]  /*5050*/  IMAD.MOV.U32 R0, RZ, RZ, RZ ;  /* 0x000000ffff007224 */ /* 0x000fe200078e00ff */
[----:B------:R-:W-:Y:S06]  /*5060*/  @!P0 BRA `(.L_x_4505) ;  /* 0x0000001800688947 */ /* 0x000fec0003800000 */
[----:B------:R-:W-:Y:S02]  /*5070*/  ISETP.GE.AND P1, PT, R169, 0x1, PT ;  /* 0x00000001a900780c */ /* 0x000fe40003f26270 */
[----:B------:R-:W-:-:S11]  /*5080*/  PLOP3.LUT P0, PT, PT, PT, PT, 0x80, 0x0 ;  /* 0x000000000000781c */ /* 0x000fd60003f0f070 */
[----:B------:R-:W-:Y:S05]  /*5090*/  @!P1 BRA `(.L_x_4506) ;  /* 0x000000ac000c9947 */ /* 0x000fea0003800000 */
[----:B------:R-:W0:Y:S01]  /*50a0*/  S2R R20, SR_TID.X ;  /* 0x0000000000147919 */ /* 0x000e220000002100 */
[----:B------:R-:W-:Y:S01]  /*50b0*/  IMAD.MOV.U32 R5, RZ, RZ, 0x40000040 ;  /* 0x40000040ff057424 */ /* 0x000fe200078e00ff */
[----:B------:R-:W-:Y:S01]  /*50c0*/  BAR.SYNC.DEFER_BLOCKING 0xe, 0x100 ;  /* 0x0384000000007b1d */ /* 0x000fe20000010000 */
[----:B------:R-:W-:-:S03]  /*50d0*/  IMAD.MOV.U32 R7, RZ, RZ, 0x40000040 ;  /* 0x40000040ff077424 */ /* 0x000fc600078e00ff */
[----:B------:R-:W-:Y:S01]  /*50e0*/  R2UR UR5, R5 ;  /* 0x00000000050572ca */ /* 0x000fe200000e0000 */
[----:B------:R-:W-:Y:S01]  /*50f0*/  IMAD.MOV.U32 R11, RZ, RZ, 0x40000040 ;  /* 0x40000040ff0b7424 */ /* 0x000fe200078e00ff */
[----:B------:R-:W-:Y:S01]  /*5100*/  ISETP.NE.AND P2, PT, R188, 0x3, PT ;  /* 0x00000003bc00780c */ /* 0x000fe20003f45270 */
[----:B------:R-:W-:Y:S01]  /*5110*/  IMAD.MOV.U32 R9, RZ, RZ, 0x40000040 ;  /* 0x40000040ff097424 */ /* 0x000fe200078e00ff */
[----:B------:R-:W-:Y:S01]  /*5120*/  R2UR UR7, R7 ;  /* 0x00000000070772ca */ /* 0x000fe200000e0000 */
[----:B------:R-:W-:Y:S01]  /*5130*/  IMAD.MOV.U32 R7, RZ, RZ, 0x40000040 ;  /* 0x40000040ff077424 */ /* 0x000fe200078e00ff */
[----:B------:R-:W-:Y:S01]  /*5140*/  R2UR UR15, R11 ;  /* 0x000000000b0f72ca */ /* 0x000fe200000e0000 */
[----:B------:R-:W-:Y:S01]  /*5150*/  IMAD.MOV.U32 R11, RZ, RZ, 0x40000040 ;  /* 0x40000040ff0b7424 */ /* 0x000fe200078e00ff */
[----:B------:R-:W-:Y:S01]  /*5160*/  R2UR UR11, R9 ;  /* 0x00000000090b72ca */ /* 0x000fe200000e0000 */
[----:B------:R-:W-:-:S03]  /*5170*/  IMAD.MOV.U32 R9, RZ, RZ, 0x40000040 ;  /* 0x40000040ff097424 */ /* 0x000fc600078e00ff */
[----:B------:R-:W-:Y:S02]  /*5180*/  R2UR UR9, R11 ;  /* 0x000000000b0972ca */ /* 0x000fe400000e0000 */
[----:B------:R-:W-:Y:S01]  /*5190*/  R2UR UR13, R9 ;  /* 0x00000000090d72ca */ /* 0x000fe200000e0000 */
[----:B-----5:R-:W-:Y:S01]  /*51a0*/  WARPGROUP.ARRIVE ;  /* 0x00000000000079c5 */ /* 0x020fe20000000000 */
        /* <DEDUP_REMOVED lines=10> */
[----:B------:R-:W-:Y:S01]  /*5250*/  SHF.R.U32.HI R4, RZ, 0x4, R0 ;  /* 0x00000004ff047819 */ /* 0x000fe20000011600 */
[----:B------:R-:W-:-:S03]  /*5260*/  VIADD R3, R3, 0x400 ;  /* 0x0000040003037836 */ /* 0x000fc60000000000 */
[----:B------:R-:W-:Y:S02]  /*5270*/  LOP3.LUT R4, R4, 0x3fff, RZ, 0xc0, !PT ;  /* 0x00003fff04047812 */ /* 0x000fe400078ec0ff */
[----:B------:R-:W-:Y:S02]  /*5280*/  SHF.R.U32.HI R3, RZ, 0x4, R3 ;  /* 0x00000004ff037819 */ /* 0x000fe40000011603 */
[----:B------:R-:W-:Y:S02]  /*5290*/  LOP3.LUT R4, R4, 0x10000, RZ, 0xfc, !PT ;  /* 0x0001000004047812 */ /* 0x000fe400078efcff */
[----:B------:R-:W-:Y:S02]  /*52a0*/  LOP3.LUT R0, R3, 0x3fff, RZ, 0xc0, !PT ;  /* 0x00003fff03007812 */ /* 0x000fe400078ec0ff */
[----:B------:R-:W-:Y:S02]  /*52b0*/  R2UR UR4, R4 ;  /* 0x00000000040472ca */ /* 0x000fe400000e0000 */
[----:B------:R-:W-:-:S05]  /*52c0*/  LOP3.LUT R0, R0, 0x2000000, RZ, 0xfc, !PT ;  /* 0x0200000000007812 */ /* 0x000fca00078efcff */
[----:B------:R-:W-:-:S04]  /*52d0*/  IMAD R6, R18, 0x1000, R0 ;  /* 0x0000100012067824 */ /* 0x000fc800078e0200 */
[C---:B------:R-:W-:Y:S01]  /*52e0*/  VIADD R10, R6.reuse, 0x100 ;  /* 0x00000100060a7836 */ /* 0x040fe20000000000 */
[C---:B------:R-:W-:Y:S01]  /*52f0*/  R2UR UR6, R6.reuse ;  /* 0x00000000060672ca */ /* 0x040fe200000e0000 */
[C---:B------:R-:W-:Y:S02]  /*5300*/  VIADD R8, R6.reuse, 0x80 ;  /* 0x0000008006087836 */ /* 0x040fe40000000000 */
[----:B------:R-:W-:Y:S01]  /*5310*/  VIADD R6, R6, 0x180 ;  /* 0x0000018006067836 */ /* 0x000fe20000000000 */
[----:B------:R-:W-:Y:S01]  /*5320*/  R2UR UR14, R10 ;  /* 0x000000000a0e72ca */ /* 0x000fe200000e0000 */
[----:B------:R-:W-:Y:S01]  /*5330*/  VIADD R10, R4, 0x2 ;  /* 0x00000002040a7836 */ /* 0x000fe20000000000 */
[----:B------:R-:W-:Y:S01]  /*5340*/  R2UR UR10, R8 ;  /* 0x00000000080a72ca */ /* 0x000fe200000e0000 */
[----:B------:R-:W-:-:S03]  /*5350*/  VIADD R8, R4, 0x4 ;  /* 0x0000000404087836 */ /* 0x000fc60000000000 */
[----:B------:R-:W-:Y:S02]  /*5360*/  R2UR UR8, R10 ;  /* 0x000000000a0872ca */ /* 0x000fe400000e0000 */
[----:B------:R-:W-:Y:S01]  /*5370*/  R2UR UR12, R8 ;  /* 0x00000000080c72ca */ /* 0x000fe200000e0000 */
[----:B------:R-:W-:Y:S01]  /*5380*/  HGMMA.64x256x16.F32.BF16 R24, gdesc[UR4].tnspB, RZ, !UPT, gsb0 ;  /* 0x43e00000041879f0 */ /* 0x000fe2000c0018ff */
[----:B------:R-:W-:Y:S01]  /*5390*/  R2UR UR6, R6 ;  /* 0x00000000060672ca */ /* 0x000fe200000e0000 */
[----:B------:R-:W-:Y:S01]  /*53a0*/  VIADD R6, R4, 0x6 ;  /* 0x0000000604067836 */ /* 0x000fe20000000000 */
[----:B------:R-:W-:Y:S01]  /*53b0*/  R2UR UR7, R7 ;  /* 0x00000000070772ca */ /* 0x000fe200000e0000 */
[----:B------:R-:W-:-:S03]  /*53c0*/  IMAD.MOV.U32 R7, RZ, RZ, 0x40000040 ;  /* 0x40000040ff077424 */ /* 0x000fc600078e00ff */
[----:B------:R-:W-:Y:S02]  /*53d0*/  R2UR UR4, R6 ;  /* 0x00000000060472ca */ /* 0x000fe400000e0000 */
[----:B------:R-:W-:Y:S01]  /*53e0*/  R2UR UR5, R7 ;  /* 0x00000000070572ca */ /* 0x000fe200000e0000 */
        /* <DEDUP_REMOVED lines=16> */
.L_x_4507:
[----:B------:R-:W-:Y:S01]  /*54f0*/  IMAD R3, R18, 0x8, R2 ;  /* 0x0000000812037824 */ /* 0x000fe200078e0202 */
[----:B------:R-:W-:Y:S01]  /*5500*/  ISETP.GE.AND P0, PT, R169, 0x41, PT ;  /* 0x00000041a900780c */ /* 0x000fe20003f06270 */
[----:B------:R-:W-:Y:S02]  /*5510*/  BSSY B0, `(.L_x_4508) ;  /* 0x00000c2000007945 */ /* 0x000fe40003800000 */
[----:B------:R-:W-:-:S05]  /*5520*/  VIADD R3, R3, 0x38860 ;  /* 0x0003886003037836 */ /* 0x000fca0000000000 */
[----:B------:R-:W-:-:S04]  /*5530*/  PRMT R3, R189, 0x654, R3 ;  /* 0x00000654bd037816 */ /* 0x000fc80000000003 */
[----:B------:R0:W-:Y:S01]  /*5540*/  SYNCS.ARRIVE.TRANS64.RED.A1T0 RZ, [R3+URZ], RZ ;  /* 0x000000ff03ff79a7 */ /* 0x0001e2000810043f */
[----:B------:R-:W-:Y:S05]  /*5550*/  @!P0 BRA `(.L_x_4509) ;  /* 0x0000000800f48947 */ /* 0x000fea0003800000 */
[----:B------:R-:W-:-:S07]  /*5560*/  VIADD R170, R170, 0xfffffffe ;  /* 0xfffffffeaaaa7836 */ /* 0x000fce0000000000 */
.L_x_4511:
[----:B------:R-:W-:Y:S01]  /*5570*/  BAR.SYNC.DEFER_BLOCKING 0xe, 0x100 ;  /* 0x0384000000007b1d */ /* 0x000fe20000010000 */
[----:B01----:R-:W-:Y:S01]  /*5580*/  IMAD R3, R18, 0x40, R194 ;  /* 0x0000004012037824 */ /* 0x003fe200078e02c2 */
[----:B------:R-:W-:Y:S01]  /*5590*/  R2UR UR4, R4 ;  /* 0x00000000040472ca */ /* 0x000fe200000e0000 */
[----:B------:R-:W-:Y:S01]  /*55a0*/  VIADD R18, R18, 0x1 ;  /* 0x0000000112127836 */ /* 0x000fe20000000000 */
[----:B------:R-:W-:Y:S01]  /*55b0*/  R2UR UR5, R5 ;  /* 0x00000000050572ca */ /* 0x000fe200000e0000 */
[----:B------:R-:W-:Y:S02]  /*55c0*/  IMAD R3, R3, 0x4, R2 ;  /* 0x0000000403037824 */ /* 0x000fe400078e0202 */
[----:B------:R-:W-:Y:S01]  /*55d0*/  IMAD.MOV.U32 R13, RZ, RZ, 0x40000040 ;  /* 0x40000040ff0d7424 */ /* 0x000fe200078e00ff */
[----:B------:R-:W-:Y:S01]  /*55e0*/  ISETP.NE.AND P0, PT, R18, 0x2, PT ;  /* 0x000000021200780c */ /* 0x000fe20003f05270 */
[----:B------:R-:W-:-:S03]  /*55f0*/  IMAD.MOV.U32 R15, RZ, RZ, 0x40000040 ;  /* 0x40000040ff0f7424 */ /* 0x000fc600078e00ff */
[----:B------:R-:W-:Y:S02]  /*5600*/  SEL R18, R18, RZ, P0 ;  /* 0x000000ff12127207 */ /* 0x000fe40000000000 */
[----:B------:R-:W-:Y:S01]  /*5610*/  R2UR UR7, R13 ;  /* 0x000000000d0772ca */ /* 0x000fe200000e0000 */
[----:B------:R-:W-:Y:S01]  /*5620*/  IMAD.MOV.U32 R13, RZ, RZ, 0x40000040 ;  /* 0x40000040ff0d7424 */ /* 0x000fe200078e00ff */
        /* <DEDUP_REMOVED lines=66> */
[----:B------:R-:W-:-:S02]  /*5a50*/  IMAD R12, R18, 0x1000, R0 ;  /* 0x00001000120c7824 */ /* 0x000fc400078e0200 */
[-C--:B-1----:R-:W-:Y:S01]  /*5a60*/  FMUL.FTZ R26, R26, R3.reuse ;  /* 0x000000031a1a7220 */ /* 0x082fe20000410000 */
[-C--:B------:R-:W-:Y:S01]  /*5a70*/  FMUL.FTZ R27, R27, R3.reuse ;  /* 0x000000031b1b7220 */ /* 0x080fe20000410000 */
[-C--:B------:R-:W-:Y:S01]  /*5a80*/  FMUL.FTZ R30, R30, R3.reuse ;  /* 0x000000031e1e7220 */ /* 0x080fe20000410000 */
[-C--:B------:R-:W-:Y:S01]  /*5a90*/  FMUL.FTZ R31, R31, R3.reuse ;  /* 0x000000031f1f7220 */ /* 0x080fe20000410000 */
[----:B------:R-:W-:Y:S01]  /*5aa0*/  R2UR UR6, R12 ;  /* 0x000000000c0672ca */ /* 0x000fe200000e0000 */
        /* <DEDUP_REMOVED lines=60> */
[----:B------:R-:W-:-:S02]  /*5e70*/  VIADD R14, R12, 0x80 ;  /* 0x000000800c0e7836 */ /* 0x000fc40000000000 */
[----:B------:R-:W-:Y:S02]  /*5e80*/  IMAD.MOV.U32 R3, RZ, RZ, R170 ;  /* 0x000000ffff037224 */ /* 0x000fe400078e00aa */
[----:B------:R-:W-:Y:S01]  /*5e90*/  VIADD R170, R170, 0xffffffff ;  /* 0xffffffffaaaa7836 */ /* 0x000fe20000000000 */
[----:B------:R-:W-:Y:S02]  /*5ea0*/  WARPGROUP.ARRIVE ;  /* 0x00000000000079c5 */ /* 0x000fe40000000000 */
[----:B------:R-:W-:Y:S02]  /*5eb0*/  ISETP.GT.AND P1, PT, R3, RZ, PT ;  /* 0x000000ff0300720c */ /* 0x000fe40003f24270 */
[----:B------:R-:W-:Y:S02]  /*5ec0*/  SEL R3, RZ, 0x1, P0 ;  /* 0x00000001ff037807 */ /* 0x000fe40000000000 */
[----:B------:R-:W-:Y:S01]  /*5ed0*/  HGMMA.64x256x16.F32.BF16 R24, gdesc[UR4].tnspB, R24, gsb0 ;  /* 0x43e00000041879f0 */ /* 0x000fe20008001818 */
[----:B------:R-:W-:Y:S01]  /*5ee0*/  R2UR UR6, R14 ;  /* 0x000000000e0672ca */ /* 0x000fe200000e0000 */
[----:B------:R-:W-:Y:S01]  /*5ef0*/  VIADD R14, R12, 0x100 ;  /* 0x000001000c0e7836 */ /* 0x000fe20000000000 */
[----:B------:R-:W-:Y:S01]  /*5f00*/  R2UR UR7, R15 ;  /* 0x000000000f0772ca */ /* 0x000fe200000e0000 */
[----:B------:R-:W-:Y:S01]  /*5f10*/  IMAD.MOV.U32 R15, RZ, RZ, 0x40000040 ;  /* 0x40000040ff0f7424 */ /* 0x000fe200078e00ff */
[----:B------:R-:W-:Y:S01]  /*5f20*/  R2UR UR4, R10 ;  /* 0x000000000a0472ca */ /* 0x000fe200000e0000 */
[----:B------:R-:W-:Y:S01]  /*5f30*/  VIADD R12, R12, 0x180 ;  /* 0x000001800c0c7836 */ /* 0x000fe20000000000 */
[----:B------:R-:W-:-:S02]  /*5f40*/  R2UR UR5, R11 ;  /* 0x000000000b0572ca */ /* 0x000fc400000e0000 */
[----:B------:R-:W-:Y:S01]  /*5f50*/  LOP3.LUT R23, R23, R3, RZ, 0x3c, !PT ;  /* 0x0000000317177212 */ /* 0x000fe200078e3cff */
[----:B------:R-:W-:Y:S02]  /*5f60*/  WARPGROUP.DEPBAR.LE gsb0, 0x0 ;  /* 0x00008000000079c5 */ /* 0x000fe40000010000 */
[----:B------:R-:W-:-:S15]  /*5f70*/  WARPGROUP.ARRIVE ;  /* 0x00000000000079c5 */ /* 0x000fde0000000000 */
[----:B------:R-:W-:-:S01]  /*5f80*/  NOP ;  /* 0x0000000000007918 */ /* 0x000fc20000000000 */
[----:B------:R-:W-:Y:S01]  /*5f90*/  HGMMA.64x256x16.F32.BF16 R24, gdesc[UR4].tnspB, R24, gsb0 ;  /* 0x43e00000041879f0 */ /* 0x000fe20008001818 */
[----:B------:R-:W-:Y:S02]  /*5fa0*/  R2UR UR6, R14 ;  /* 0x000000000e0672ca */ /* 0x000fe400000e0000 */
[----:B------:R-:W-:Y:S02]  /*5fb0*/  R2UR UR7, R15 ;  /* 0x000000000f0772ca */ /* 0x000fe400000e0000 */
[----:B------:R-:W-:Y:S02]  /*5fc0*/  R2UR UR4, R8 ;  /* 0x00000000080472ca */ /* 0x000fe400000e0000 */
[----:B------:R-:W-:Y:S01]  /*5fd0*/  R2UR UR5, R9 ;  /* 0x00000000090572ca */ /* 0x000fe200000e0000 */
[----:B------:R-:W-:Y:S02]  /*5fe0*/  WARPGROUP.DEPBAR.LE gsb0, 0x0 ;  /* 0x00008000000079c5 */ /* 0x000fe40000010000 */
[----:B------:R-:W-:-:S15]  /*5ff0*/  WARPGROUP.ARRIVE ;  /* 0x00000000000079c5 */ /* 0x000fde0000000000 */
[----:B------:R-:W-:-:S03]  /*6000*/  NOP ;  /* 0x0000000000007918 */ /* 0x000fc60000000000 */
        /* <DEDUP_REMOVED lines=8> */
[----:B------:R-:W-:Y:S03]  /*6090*/  HGMMA.64x256x16.F32.BF16 R24, gdesc[UR4].tnspB, R24, gsb0 ;  /* 0x43e00000041879f0 */ /* 0x000fe60008001818 */
[----:B------:R-:W-:Y:S02]  /*60a0*/  WARPGROUP.DEPBAR.LE gsb0, 0x0 ;  /* 0x00008000000079c5 */ /* 0x000fe40000010000 */
[----:B------:R-:W-:Y:S06]  /*60b0*/  BAR.ARV 0xf, 0x100 ;  /* 0x03c4000000007b1d */ /* 0x000fec0000002000 */
[----:B------:R-:W-:Y:S05]  /*60c0*/  @!P2 BRA `(.L_x_4510) ;  /* 0x000000000004a947 */ /* 0x000fea0003800000 */
[----:B------:R-:W-:Y:S01]  /*60d0*/  BPT.TRAP 0x1 ;  /* 0x000000040000795c */ /* 0x000fe20000300000 */
.L_x_4510:
[----:B------:R-:W-:-:S04]  /*60e0*/  IMAD R3, R18, 0x8, R2 ;  /* 0x0000000812037824 */ /* 0x000fc800078e0202 */
[----:B------:R-:W-:-:S05]  /*60f0*/  VIADD R3, R3, 0x38860 ;  /* 0x0003886003037836 */ /* 0x000fca0000000000 */
[----:B------:R-:W-:-:S04]  /*6100*/  PRMT R3, R189, 0x654, R3 ;  /* 0x00000654bd037816 */ /* 0x000fc80000000003 */
[----:B------:R1:W-:Y:S01]  /*6110*/  SYNCS.ARRIVE.TRANS64.RED.A1T0 RZ, [R3+URZ], RZ ;  /* 0x000000ff03ff79a7 */ /* 0x0003e2000810043f */
[----:B------:R-:W-:Y:S05]  /*6120*/  @P1 BRA `(.L_x_4511) ;  /* 0xfffffff400101947 */ /* 0x000fea000383ffff */
.L_x_4509:
[----:B------:R-:W-:Y:S05]  /*6130*/  BSYNC B0 ;  /* 0x0000000000007941 */ /* 0x000fea0003800000 */
.L_x_4508:
[----:B------:R-:W-:Y:S01]  /*6140*/  BAR.SYNC.DEFER_BLOCKING 0xe, 0x100 ;  /* 0x0384000000007b1d */ /* 0x000fe20000010000 */
[C---:B01----:R-:W-:Y:S01]  /*6150*/  IMAD R3, R18.reuse, 0x40, R194 ;  /* 0x0000004012037824 */ /* 0x043fe200078e02c2 */
[----:B------:R-:W-:Y:S01]  /*6160*/  PLOP3.LUT P0, PT, PT, PT, PT, 0x8, 0x0 ;  /* 0x000000000000781c */ /* 0x000fe20003f0e170 */
[----:B------:R-:W-:Y:S02]  /*6170*/  VIADD R18, R18, 0x1 ;  /* 0x0000000112127836 */ /* 0x000fe40000000000 */
[----:B------:R-:W-:-:S03]  /*6180*/  IMAD R3, R3, 0x4, R2 ;  /* 0x0000000403037824 */ /* 0x000fc600078e0202 */
[----:B------:R-:W-:-:S04]  /*6190*/  ISETP.NE.AND P1, PT, R18, 0x2, PT ;  /* 0x000000021200780c */ /* 0x000fc80003f25270 */
[----:B------:R-:W-:Y:S01]  /*61a0*/  SEL R18, R18, RZ, P1 ;  /* 0x000000ff12127207 */ /* 0x000fe20000800000 */
        /* <DEDUP_REMOVED lines=130> */
[----:B------:R-:W-:-:S04]  /*69d0*/  SEL R2, RZ, 0x1, P1 ;  /* 0x00000001ff027807 */ /* 0x000fc80000800000 */
[----:B------:R-:W-:Y:S01]  /*69e0*/  LOP3.LUT R23, R23, R2, RZ, 0x3c, !PT ;  /* 0x0000000217177212 */ /* 0x000fe200078e3cff */
[----:B------:R-:W-:Y:S06]  /*69f0*/  BAR.ARV 0xf, 0x100 ;  /* 0x03c4000000007b1d */ /* 0x000fec0000002000 */
[----:B------:R-:W-:Y:S05]  /*6a00*/  BRA `(.L_x_4506) ;  /* 0x0000009000b07947 */ /* 0x000fea0003800000 */
.L_x_4505:
        /* <DEDUP_REMOVED lines=36> */
.L_x_4513:
[----:B------:R-:W-:Y:S05]  /*6c50*/  BSYNC B6 ;  /* 0x0000000000067941 */ /* 0x000fea0003800000 */
.L_x_4512:
        /* <DEDUP_REMOVED lines=13> */
.L_x_4517:
[----:B-1----:R1:W2:Y:S02]  /*6d30*/  SYNCS.PHASECHK.TRANS64.TRYWAIT P0, [R2+URZ+0x38800], R3 ;  /* 0x03880003020075a7 */ /* 0x0022a4000800017f */
[----:B--2---:R-:W-:Y:S05]  /*6d40*/  @!P0 NANOSLEEP.SYNCS 0x989680 ;  /* 0x009896800000895d */ /* 0x004fea0003900000 */
[----:B------:R-:W2:Y:S02]  /*6d50*/  @!P0 SYNCS.PHASECHK.TRANS64 P0, [R2+URZ+0x38800], R3 ;  /* 0x03880003020085a7 */ /* 0x000ea4000800007f */
[----:B--2---:R-:W-:Y:S05]  /*6d60*/  @!P0 BRA `(.L_x_4517) ;  /* 0xfffffffc00f08947 */ /* 0x004fea000383ffff */
.L_x_4516:
[----:B------:R-:W-:Y:S05]  /*6d70*/  BSYNC B0 ;  /* 0x0000000000007941 */ /* 0x000fea0003800000 */
.L_x_4515:
[----:B------:R-:W-:Y:S05]  /*6d80*/  BRA `(.L_x_4518) ;  /* 0x0000002000b87947 */ /* 0x000fea0003800000 */
.L_x_4514:
[----:B-----5:R-:W-:Y:S01]  /*6d90*/  SHF.R.S32.HI R0, RZ, 0x1f, R27 ;  /* 0x0000001fff007819 */ /* 0x020fe2000001141b */
[----:B------:R-:W-:Y:S01]  /*6da0*/  VIADD R3, R2, 0x20400 ;  /* 0x0002040002037836 */ /* 0x000fe20000000000 */
[----:B------:R-:W-:Y:S01]  /*6db0*/  ULDC.64 UR4, c[0x0][0x3f8] ;  /* 0x0000fe0000047ab9 */ /* 0x000fe20000000a00 */
[----:B------:R-:W-:Y:S01]  /*6dc0*/  ULDC.64 UR6, c[0x0][0x408] ;  /* 0x0001020000067ab9 */ /* 0x000fe20000000a00 */
[----:B------:R-:W-:Y:S01]  /*6dd0*/  IMAD.WIDE.U32 R4, R27, UR4, RZ ;  /* 0x000000041b047c25 */ /* 0x000fe2000f8e00ff */
[----:B------:R-:W-:Y:S01]  /*6de0*/  BSSY B6, `(.L_x_4519) ;  /* 0x0000020000067945 */ /* 0x000fe20003800000 */
[----:B------:R-:W-:Y:S02]  /*6df0*/  LOP3.LUT P0, RZ, R3, 0x3ff, RZ, 0xc0, !PT ;  /* 0x000003ff03ff7812 */ /* 0x000fe4000780c0ff */
[C---:B------:R-:W-:Y:S02]  /*6e00*/  IMAD R6, R0.reuse, UR4, RZ ;  /* 0x0000000400067c24 */ /* 0x040fe4000f8e02ff */
[----:B------:R-:W-:-:S02]  /*6e10*/  IMAD R0, R0, UR6, RZ ;  /* 0x0000000600007c24 */ /* 0x000fc4000f8e02ff */
[C---:B------:R-:W-:Y:S01]  /*6e20*/  IMAD R3, R27.reuse, UR5, R6 ;  /* 0x000000051b037c24 */ /* 0x040fe2000f8e0206 */
[----:B------:R-:W-:Y:S01]  /*6e30*/  ULDC.64 UR4, c[0x0][0x3e8] ;  /* 0x0000fa0000047ab9 */ /* 0x000fe20000000a00 */
[----:B------:R-:W-:Y:S01]  /*6e40*/  IMAD.WIDE.U32 R6, R27, UR6, RZ ;  /* 0x000000061b067c25 */ /* 0x000fe2000f8e00ff */
[----:B------:R-:W-:-:S03]  /*6e50*/  LEA R26, P1, R4, UR4, 0x1 ;  /* 0x00000004041a7c11 */ /* 0x000fc6000f8208ff */
[----:B------:R-:W-:Y:S01]  /*6e60*/  IMAD R29, R27, UR7, R0 ;  /* 0x000000071b1d7c24 */ /* 0x000fe2000f8e0200 */
[----:B------:R-:W-:Y:S01]  /*6e70*/  ULDC.64 UR6, c[0x0][0x400] ;  /* 0x0001000000067ab9 */ /* 0x000fe20000000a00 */
[----:B------:R-:W-:Y:S01]  /*6e80*/  IMAD.IADD R27, R3, 0x1, R5 ;  /* 0x00000001031b7824 */ /* 0x000fe200078e0205 */
[----:B------:R-:W-:Y:S01]  /*6e90*/  LEA R28, P2, R6, UR6, 0x1 ;  /* 0x00000006061c7c11 */ /* 0x000fe2000f8408ff */
[----:B------:R-:W-:-:S03]  /*6ea0*/  IMAD.IADD R29, R29, 0x1, R7 ;  /* 0x000000011d1d7824 */ /* 0x000fc600078e0207 */
[----:B------:R-:W-:Y:S02]  /*6eb0*/  LEA.HI.X R27, R4, UR5, R27, 0x1, P1 ;  /* 0x00000005041b7c11 */ /* 0x000fe400088f0c1b */
[----:B------:R-:W-:Y:S01]  /*6ec0*/  LEA.HI.X R29, R6, UR7, R29, 0x1, P2 ;  /* 0x00000007061d7c11 */ /* 0x000fe200090f0c1d */
        /* <DEDUP_REMOVED lines=17> */
.L_x_4520:
[----:B------:R-:W-:Y:S05]  /*6fe0*/  BSYNC B6 ;  /* 0x0000000000067941 */ /* 0x000fea0003800000 */
.L_x_4519:
        /* <DEDUP_REMOVED lines=11> */
.L_x_4737:
[----:B------:R-:W5:Y:S01]  /*70a0*/  LDL R7, [R1+0x54] ;  /* 0x0000540001077983 */ /* 0x000f620000100800 */
[----:B------:R-:W-:Y:S01]  /*70b0*/  ULDC UR4, c[0x0][0x448] ;  /* 0x0001120000047ab9 */ /* 0x000fe20000000800 */
[----:B------:R-:W-:Y:S01]  /*70c0*/  BSSY B1, `(.L_x_4524) ;  /* 0x0000022000017945 */ /* 0x000fe20003800000 */
[----:B------:R-:W-:Y:S01]  /*70d0*/  IMAD R24, R24, UR4, RZ ;  /* 0x0000000418187c24 */ /* 0x000fe2000f8e02ff */
        /* <DEDUP_REMOVED lines=8> */
[----:B------:R-:W-:Y:S01]  /*7160*/  IMAD.IADD R12, R7, 0x1, -R6 ;  /* 0x00000001070c7824 */ /* 0x000fe200078e0a06 */
[----:B------:R-:W-:-:S04]  /*7170*/  CS2R R6, SRZ ;  /* 0x0000000000067805 */ /* 0x000fc8000001ff00 */
[----:B------:R-:W-:Y:S01]  /*7180*/  SHF.L.U32 R13, R12, 0x1f, RZ ;  /* 0x0000001f0c0d7819 */ /* 0x000fe200000006ff */
        /* <DEDUP_REMOVED lines=10> */
[----:B0-----:R-:W-:Y:S01]  /*7230*/  @!P2 IMAD.WIDE R26, R184, 0x2, R8 ;  /* 0x00000002b81aa825 */ /* 0x001fe200078e0208 */
        /* <DEDUP_REMOVED lines=10> */
.L_x_4525:
[----:B------:R-:W-:Y:S05]  /*72e0*/  BSYNC B1 ;  /* 0x0000000000017941 */ /* 0x000fea0003800000 */
.L_x_4524:
[----:B------:R-:W4:Y:S01]  /*72f0*/  SYNCS.PHASECHK.TRANS64.TRYWAIT P0, [R2+URZ+0x38800], R13 ;  /* 0x0388000d020075a7 */ /* 0x000f22000800017f */
[----:B-1----:R-:W-:Y:S01]  /*7300*/  LOP3.LUT R3, R31, 0x18, R16, 0xf8, !PT ;  /* 0x000000181f037812 */ /* 0x002fe200078ef810 */
[----:B--2---:R-:W-:Y:S01]  /*7310*/  IMAD R0, R25, -0x40, R24 ;  /* 0xffffffc019007824 */ /* 0x004fe200078e0218 */
[----:B0-----:R-:W-:Y:S01]  /*7320*/  SHF.R.U32.HI R4, RZ, 0x3, R31 ;  /* 0x00000003ff047819 */ /* 0x001fe2000001161f */
[----:B---3-5:R-:W-:Y:S01]  /*7330*/  IMAD.MOV.U32 R5, RZ, RZ, R20 ;  /* 0x000000ffff057224 */ /* 0x028fe200078e0014 */
[----:B------:R-:W-:Y:S01]  /*7340*/  SHF.R.U64 R26, R10, 0x10, R11 ;  /* 0x000000100a1a7819 */ /* 0x000fe2000000120b */
[--C-:B----4-:R-:W-:Y:S01]  /*7350*/  IMAD.MOV.U32 R14, RZ, RZ, R21.reuse ;  /* 0x000000ffff0e7224 */ /* 0x110fe200078e0015 */
[----:B------:R-:W-:Y:S01]  /*7360*/  LOP3.LUT R29, R3, R4, RZ, 0x3c, !PT ;  /* 0x00000004031d7212 */ /* 0x000fe200078e3cff */
[----:B------:R-:W-:Y:S01]  /*7370*/  IMAD.MOV.U32 R3, RZ, RZ, R10 ;  /* 0x000000ffff037224 */ /* 0x000fe200078e000a */
[----:B------:R-:W-:Y:S01]  /*7380*/  SHF.R.U64 R28, R20, 0x10, R21 ;  /* 0x00000010141c7819 */ /* 0x000fe20000001215 */
[----:B------:R-:W-:Y:S01]  /*7390*/  IMAD.MOV.U32 R4, RZ, RZ, R11 ;  /* 0x000000ffff047224 */ /* 0x000fe200078e000b */
[----:B------:R-:W-:Y:S01]  /*73a0*/  SHF.R.U32.HI R27, RZ, 0x10, R21 ;  /* 0x00000010ff1b7819 */ /* 0x000fe20000011615 */
[----:B------:R-:W-:Y:S01]  /*73b0*/  IMAD R29, R222, 0x200, R29 ;  /* 0x00000200de1d7824 */ /* 0x000fe200078e021d */
[----:B------:R-:W-:Y:S01]  /*73c0*/  SHF.R.U32.HI R25, RZ, 0x10, R11 ;  /* 0x00000010ff197819 */ /* 0x000fe2000001160b */
[----:B------:R-:W-:Y:S01]  /*73d0*/  IMAD.MOV.U32 R15, RZ, RZ, R6 ;  /* 0x000000ffff0f7224 */ /* 0x000fe200078e0006 */
[--C-:B------:R-:W-:Y:S01]  /*73e0*/  SHF.R.U64 R24, R6, 0x10, R7.reuse ;  /* 0x0000001006187819 */ /* 0x100fe20000001207 */
[--C-:B------:R-:W-:Y:S01]  /*73f0*/  IMAD.MOV.U32 R20, RZ, RZ, R7.reuse ;  /* 0x000000ffff147224 */ /* 0x100fe200078e0007 */
[----:B------:R-:W-:Y:S01]  /*7400*/  SHF.R.U32.HI R21, RZ, 0x10, R7 ;  /* 0x00000010ff157819 */ /* 0x000fe20000011607 */
[----:B------:R-:W-:Y:S01]  /*7410*/  IMAD.MOV.U32 R11, RZ, RZ, R8 ;  /* 0x000000ffff0b7224 */ /* 0x000fe200078e0008 */
[----:B------:R-:W-:Y:S01]  /*7420*/  VIMNMX R36, R0, 0x40, PT ;  /* 0x0000004000247848 */ /* 0x000fe20003fe0100 */
[----:B------:R-:W-:Y:S01]  /*7430*/  IMAD R10, R29, 0x2, R2 ;  /* 0x000000021d0a7824 */ /* 0x000fe200078e0202 */
[--C-:B------:R-:W-:Y:S01]  /*7440*/  SHF.R.U64 R8, R8, 0x10, R9.reuse ;  /* 0x0000001008087819 */ /* 0x100fe20000001209 */
[--C-:B------:R-:W-:Y:S01]  /*7450*/  IMAD.MOV.U32 R6, RZ, RZ, R9.reuse ;  /* 0x000000ffff067224 */ /* 0x100fe200078e0009 */
[----:B------:R-:W-:Y:S01]  /*7460*/  SHF.R.U32.HI R7, RZ, 0x10, R9 ;  /* 0x00000010ff077819 */ /* 0x000fe20000011609 */
[----:B------:R-:W-:Y:S01]  /*7470*/  BSSY B1, `(.L_x_4526) ;  /* 0x000000b000017945 */ /* 0x000fe20003800000 */
[----:B------:R-:W-:Y:S01]  /*7480*/  PRMT R9, R3, 0x5410, R26 ;  /* 0x0000541003097816 */ /* 0x000fe2000000001a */
[----:B------:R-:W-:Y:S01]  /*7490*/  VIADD R0, R10, 0x20440 ;  /* 0x000204400a007836 */ /* 0x000fe20000000000 */
[----:B------:R-:W-:Y:S01]  /*74a0*/  PRMT R3, R4, 0x5410, R25 ;  /* 0x0000541004037816 */ /* 0x000fe20000000019 */
[----:B------:R-:W-:Y:S01]  /*74b0*/  VIADD R4, R10, 0x20400 ;  /* 0x000204000a047836 */ /* 0x000fe20000000000 */
[----:B------:R-:W-:-:S02]  /*74c0*/  PRMT R31, R5, 0x5410, R28 ;  /* 0x00005410051f7816 */ /* 0x000fc4000000001c */
[----:B------:R-:W-:Y:S02]  /*74d0*/  LOP3.LUT P2, RZ, R190, 0x4, RZ, 0xc0, !PT ;  /* 0x00000004beff7812 */ /* 0x000fe4000784c0ff */
[----:B------:R-:W-:Y:S02]  /*74e0*/  ISETP.GE.AND P1, PT, R187, R36, PT ;  /* 0x00000024bb00720c */ /* 0x000fe40003f26270 */
[----:B------:R-:W-:Y:S02]  /*74f0*/  PRMT R32, R14, 0x5410, R27 ;  /* 0x000054100e207816 */ /* 0x000fe4000000001b */
[----:B------:R-:W-:Y:S01]  /*7500*/  PRMT R33, R15, 0x5410, R24 ;  /* 0x000054100f217816 */ /* 0x000fe20000000018 */
[----:B------:R-:W-:Y:S08]  /*7510*/  @!P0 BRA `(.L_x_4527) ;  /* 0x0000014000348947 */ /* 0x000ff00003800000 */
.L_x_4738:
[----:B------:R-:W-:Y:S05]  /*7520*/  BSYNC B1 ;  /* 0x0000000000017941 */ /* 0x000fea0003800000 */
.L_x_4526:
        /* <DEDUP_REMOVED lines=11> */
[----:B------:R-:W0:Y:S01]  /*75e0*/  LDS.128 R4, [R10+0x20400] ;  /* 0x020400000a047984 */ /* 0x000e220000000c00 */
[----:B------:R-:W-:Y:S01]  /*75f0*/  IMAD.U32 R25, R33, 0x10000, RZ ;  /* 0x0001000021197824 */ /* 0x000fe200078e00ff */
        /* <DEDUP_REMOVED lines=13> */
[----:B------:R-:W-:Y:S01]  /*76d0*/  FFMA.FTZ R28, R13, R21, -R28 ;  /* 0x000000150d1c7223 */ /* 0x000fe2000001081c */
[-C--:B------:R-:W-:Y:S01]  /*76e0*/  FMUL.FTZ R29, R5, R24.reuse ;  /* 0x00000018051d7220 */ /* 0x080fe20000410000 */
[----:B------:R-:W-:Y:S01]  /*76f0*/  LOP3.LUT R7, R7, 0xffff0000, RZ, 0xc0, !PT ;  /* 0xffff000007077812 */ /* 0x000fe200078ec0ff */
[----:B------:R-:W-:Y:S01]  /*7700*/  FFMA.FTZ R25, R13, R25, R4 ;  /* 0x000000190d197223 */ /* 0x000fe20000010004 */
        /* <DEDUP_REMOVED lines=19> */
.L_x_4531:
[----:B------:R-:W-:Y:S05]  /*7840*/  BSYNC B2 ;  /* 0x0000000000027941 */ /* 0x000fea0003800000 */
.L_x_4530:
[----:B------:R-:W-:Y:S05]  /*7850*/  @P1 BRA `(.L_x_4529) ;  /* 0x0000000000981947 */ /* 0x000fea0003800000 */
[----:B-1----:R-:W0:Y:S01]  /*7860*/  LDS.128 R4, [R0] ;  /* 0x0000000000047984 */ /* 0x002e220000000c00 */
        /* <DEDUP_REMOVED lines=37> */
.L_x_4529:
[----:B------:R-:W-:Y:S05]  /*7ac0*/  BSYNC B1 ;  /* 0x0000000000017941 */ /* 0x000fea0003800000 */
.L_x_4528:
        /* <DEDUP_REMOVED lines=8> */
[----:B------:R-:W0:Y:S01]  /*7b50*/  LDS.128 R4, [R10+0x21400] ;  /* 0x021400000a047984 */ /* 0x000e220000000c00 */
[C---:B------:R-:W-:Y:S01]  /*7b60*/  IMAD.U32 R27, R33.reuse, 0x10000, RZ ;  /* 0x00010000211b7824 */ /* 0x040fe200078e00ff */
[----:B------:R-:W-:Y:S01]  /*7b70*/  LOP3.LUT R30, R33, 0xffff0000, RZ, 0xc0, !PT ;  /* 0xffff0000211e7812 */ /* 0x000fe200078ec0ff */
        /* <DEDUP_REMOVED lines=12> */
[C---:B------:R-:W-:Y:S01]  /*7c40*/  IMAD.U32 R20, R7.reuse, 0x10000, RZ ;  /* 0x0001000007147824 */ /* 0x040fe200078e00ff */
[----:B------:R-:W-:Y:S01]  /*7c50*/  LOP3.LUT R7, R7, 0xffff0000, RZ, 0xc0, !PT ;  /* 0xffff000007077812 */ /* 0x000fe200078ec0ff */
[-C--:B------:R-:W-:Y:S01]  /*7c60*/  FFMA.FTZ R4, R25, R13.reuse, -R24 ;  /* 0x0000000d19047223 */ /* 0x080fe20000010818 */
[----:B------:R-:W-:Y:S01]  /*7c70*/  FFMA.FTZ R13, R27, R13, R26 ;  /* 0x0000000d1b0d7223 */ /* 0x000fe2000001001a */
[----:B------:R-:W-:Y:S01]  /*7c80*/  FMUL.FTZ R21, R30, R5 ;  /* 0x000000051e157220 */ /* 0x000fe20000410000 */
[----:B------:R-:W-:-:S02]  /*7c90*/  IMAD.U32 R27, R32, 0x10000, RZ ;  /* 0x00010000201b7824 */ /* 0x000fc400078e00ff */
[----:B------:R-:W-:Y:S01]  /*7ca0*/  FMUL.FTZ R25, R28, R5 ;  /* 0x000000051c197220 */ /* 0x000fe20000410000 */
[----:B------:R-:W-:Y:S01]  /*7cb0*/  LOP3.LUT R32, R32, 0xffff0000, RZ, 0xc0, !PT ;  /* 0xffff000020207812 */ /* 0x000fe200078ec0ff */
[----:B------:R-:W-:Y:S01]  /*7cc0*/  FFMA.FTZ R5, R28, R14, -R21 ;  /* 0x0000000e1c057223 */ /* 0x000fe20000010815 */
[----:B------:R-:W-:Y:S01]  /*7cd0*/  FMUL.FTZ R24, R29, R6 ;  /* 0x000000061d187220 */ /* 0x000fe20000410000 */
[----:B------:R-:W-:Y:S01]  /*7ce0*/  FFMA.FTZ R14, R30, R14, R25 ;  /* 0x0000000e1e0e7223 */ /* 0x000fe20000010019 */
        /* <DEDUP_REMOVED lines=12> */
.L_x_4534:
[----:B------:R-:W-:Y:S05]  /*7db0*/  BSYNC B1 ;  /* 0x0000000000017941 */ /* 0x000fea0003800000 */
.L_x_4533:
[----:B------:R-:W-:Y:S05]  /*7dc0*/  @P1 BRA `(.L_x_4532) ;  /* 0x0000001000841947 */ /* 0x000fea0003800000 */
[----:B-1----:R-:W1:Y:S01]  /*7dd0*/  LDS.128 R4, [R0+0x1000] ;  /* 0x0010000000047984 */ /* 0x002e620000000c00 */
[----:B------:R-:W-:Y:S01]  /*7de0*/  IMAD.U32 R20, R9, 0x10000, RZ ;  /* 0x0001000009147824 */ /* 0x000fe200078e00ff */
[C---:B------:R-:W-:Y:S01]  /*7df0*/  LOP3.LUT R27, R11.reuse, 0xffff0000, RZ, 0xc0, !PT ;  /* 0xffff00000b1b7812 */ /* 0x040fe200078ec0ff */
[----:B------:R-:W-:Y:S01]  /*7e00*/  IMAD.U32 R24, R11, 0x10000, RZ ;  /* 0x000100000b187824 */ /* 0x000fe200078e00ff */
[----:B------:R-:W-:Y:S02]  /*7e10*/  LOP3.LUT R25, R9, 0xffff0000, RZ, 0xc0, !PT ;  /* 0xffff000009197812 */ /* 0x000fe400078ec0ff */
[----:B------:R-:W-:Y:S01]  /*7e20*/  LOP3.LUT R29, R8, 0xffff0000, RZ, 0xc0, !PT ;  /* 0xffff0000081d7812 */ /* 0x000fe200078ec0ff */
[C---:B-1----:R-:W-:Y:S01]  /*7e30*/  IMAD.U32 R10, R4.reuse, 0x10000, RZ ;  /* 0x00010000040a7824 */ /* 0x042fe200078e00ff */
[----:B------:R-:W-:Y:S01]  /*7e40*/  LOP3.LUT R4, R4, 0xffff0000, RZ, 0xc0, !PT ;  /* 0xffff000004047812 */ /* 0x000fe200078ec0ff */
[C---:B0-----:R-:W-:Y:S01]  /*7e50*/  IMAD.U32 R13, R5.reuse, 0x10000, RZ ;  /* 0x00010000050d7824 */ /* 0x041fe200078e00ff */
        /* <DEDUP_REMOVED lines=10> */
[-C--:B------:R-:W-:Y:S01]  /*7f00*/  FFMA.FTZ R5, R25, R13.reuse, -R14 ;  /* 0x0000000d19057223 */ /* 0x080fe2000001080e */
[----:B------:R-:W-:Y:S01]  /*7f10*/  IMAD.U32 R15, R3, 0x10000, RZ ;  /* 0x00010000030f7824 */ /* 0x000fe200078e00ff */
[----:B------:R-:W-:Y:S01]  /*7f20*/  LOP3.LUT R7, R7, 0xffff0000, RZ, 0xc0, !PT ;  /* 0xffff000007077812 */ /* 0x000fe200078ec0ff */
[----:B------:R-:W-:Y:S01]  /*7f30*/  IMAD.U32 R25, R8, 0x10000, RZ ;  /* 0x0001000008197824 */ /* 0x000fe200078e00ff */
[----:B------:R-:W-:Y:S01]  /*7f40*/  LOP3.LUT R3, R3, 0xffff0000, RZ, 0xc0, !PT ;  /* 0xffff000003037812 */ /* 0x000fe200078ec0ff */
[-C--:B------:R-:W-:Y:S01]  /*7f50*/  FMUL.FTZ R14, R15, R6.reuse ;  /* 0x000000060f0e7220 */ /* 0x080fe20000410000 */
[----:B------:R-:W-:Y:S01]  /*7f60*/  FFMA.FTZ R10, R27, R13, R10 ;  /* 0x0000000d1b0a7223 */ /* 0x000fe2000001000a */
[----:B------:R-:W-:Y:S01]  /*7f70*/  FMUL.FTZ R8, R25, R6 ;  /* 0x0000000619087220 */ /* 0x000fe20000410000 */
[-C--:B------:R-:W-:Y:S01]  /*7f80*/  FMUL.FTZ R20, R29, R7.reuse ;  /* 0x000000071d147220 */ /* 0x080fe20000410000 */
[----:B------:R-:W-:Y:S01]  /*7f90*/  FMUL.FTZ R24, R3, R7 ;  /* 0x0000000703187220 */ /* 0x000fe20000410000 */
[----:B------:R-:W-:Y:S01]  /*7fa0*/  F2FP.BF16.F32.PACK_AB R4, R21, R4 ;  /* 0x000000041504723e */ /* 0x000fe200000010ff */
[-C--:B------:R-:W-:Y:S01]  /*7fb0*/  FFMA.FTZ R6, R15, R9.reuse, -R8 ;  /* 0x000000090f067223 */ /* 0x080fe20000010808 */
[----:B------:R-:W-:Y:S01]  /*7fc0*/  FFMA.FTZ R9, R25, R9, R14 ;  /* 0x0000000919097223 */ /* 0x000fe2000001000e */
[-C--:B------:R-:W-:Y:S01]  /*7fd0*/  FFMA.FTZ R7, R3, R11.reuse, -R20 ;  /* 0x0000000b03077223 */ /* 0x080fe20000010814 */
[----:B------:R-:W-:Y:S01]  /*7fe0*/  FFMA.FTZ R24, R29, R11, R24 ;  /* 0x0000000b1d187223 */ /* 0x000fe20000010018 */
[----:B------:R-:W-:-:S02]  /*7ff0*/  F2FP.BF16.F32.PACK_AB R5, R10, R5 ;  /* 0x000000050a05723e */ /* 0x000fc400000010ff */
[----:B------:R-:W-:Y:S02]  /*8000*/  F2FP.BF16.F32.PACK_AB R6, R9, R6 ;  /* 0x000000060906723e */ /* 0x000fe400000010ff */
[----:B------:R-:W-:-:S05]  /*8010*/  F2FP.BF16.F32.PACK_AB R7, R24, R7 ;  /* 0x000000071807723e */ /* 0x000fca00000010ff */
[----:B------:R2:W-:Y:S01]  /*8020*/  STS.128 [R0+0x1000], R4 ;  /* 0x0010000400007388 */ /* 0x0005e20000000c00 */
[----:B------:R-:W-:Y:S05]  /*8030*/  BRA `(.L_x_4532) ;  /* 0x0000000c00e87947 */ /* 0x000fea0003800000 */
.L_x_4522:
[----:B------:R-:W-:-:S03]  /*8040*/  UMOV UR4, 0xffffffff ;  /* 0xffffffff00047882 */ /* 0x000fc60000000000 */
[----:B------:R-:W-:Y:S05]  /*8050*/  BRA.DIV UR4, `(.L_x_4535) ;  /* 0x0000013604787947 */ /* 0x000fea000b800000 */
[----:B------:R0:W1:Y:S04]  /*8060*/  SHFL.IDX PT, R0, R27, RZ, 0x1c1f ;  /* 0x001c1fff1b007589 */ /* 0x00006800000e0000 */
[----:B------:R0:W2:Y:S04]  /*8070*/  SHFL.IDX PT, R3, R26, RZ, 0x1c1f ;  /* 0x001c1fff1a037589 */ /* 0x0000a800000e0000 */
[----:B------:R0:W3:Y:S04]  /*8080*/  SHFL.IDX PT, R20, R29, RZ, 0x1c1f ;  /* 0x001c1fff1d147589 */ /* 0x0000e800000e0000 */
[----:B------:R0:W4:Y:S02]  /*8090*/  SHFL.IDX PT, R14, R28, RZ, 0x1c1f ;  /* 0x001c1fff1c0e7589 */ /* 0x00012400000e0000 */
.L_x_4744:
[----:B------:R-:W5:Y:S01]  /*80a0*/  LDL R6, [R1+0x54] ;  /* 0x0000540001067983 */ /* 0x000f620000100800 */
[----:B------:R-:W-:Y:S01]  /*80b0*/  ULDC UR4, c[0x0][0x448] ;  /* 0x0001120000047ab9 */ /* 0x000fe20000000800 */
[----:B0-----:R-:W0:Y:S01]  /*80c0*/  LDC R27, c[0x0][0x3f4] ;  /* 0x0000fd00ff1b7b82 */ /* 0x001e220000000800 */
[----:B------:R-:W-:Y:S01]  /*80d0*/  IMAD R24, R24, UR4, RZ ;  /* 0x0000000418187c24 */ /* 0x000fe2000f8e02ff */
        /* <DEDUP_REMOVED lines=10> */
[----:B0-----:R-:W-:Y:S06]  /*8180*/  @P0 BRA `(.L_x_4537) ;  /* 0x0000000000300947 */ /* 0x001fec0003800000 */
[----:B------:R-:W-:Y:S01]  /*8190*/  ULDC UR4, c[0x0][0x3f4] ;  /* 0x0000fd0000047ab9 */ /* 0x000fe20000000800 */
[C---:B------:R-:W-:Y:S01]  /*81a0*/  IMAD.SHL.U32 R15, R16.reuse, 0x2, RZ ;  /* 0x00000002100f7824 */ /* 0x040fe200078e00ff */
[C---:B------:R-:W-:Y:S02]  /*81b0*/  ISETP.GE.AND P2, PT, R16.reuse, UR4, PT ;  /* 0x0000000410007c0c */ /* 0x040fe4000bf46270 */
[----:B------:R-:W-:Y:S02]  /*81c0*/  SHF.L.U64.HI R5, R16, 0x1, R17 ;  /* 0x0000000110057819 */ /* 0x000fe40000010211 */
[-C--:B--2---:R-:W-:Y:S02]  /*81d0*/  IADD3 R28, P0, R3, R15.reuse, RZ ;  /* 0x0000000f031c7210 */ /* 0x084fe40007f1e0ff */
[----:B----4-:R-:W-:-:S03]  /*81e0*/  IADD3 R14, P1, R14, R15, RZ ;  /* 0x0000000f0e0e7210 */ /* 0x010fc60007f3e0ff */
[--C-:B-1----:R-:W-:Y:S02]  /*81f0*/  IMAD.X R29, R0, 0x1, R5.reuse, P0 ;  /* 0x00000001001d7824 */ /* 0x102fe400000e0605 */
[----:B---3--:R-:W-:Y:S01]  /*8200*/  IMAD.X R15, R20, 0x1, R5, P1 ;  /* 0x00000001140f7824 */ /* 0x008fe200008e0605 */
[----:B------:R-:W-:Y:S01]  /*8210*/  CS2R R4, SRZ ;  /* 0x0000000000047805 */ /* 0x000fe2000001ff00 */
[----:B------:R-:W-:Y:S06]  /*8220*/  @P2 BRA `(.L_x_4537) ;  /* 0x0000000000082947 */ /* 0x000fec0003800000 */
[----:B------:R0:W5:Y:S04]  /*8230*/  LD.E.128 R4, desc[UR40][R28.64] ;  /* 0x000000281c047980 */ /* 0x000168000c101d00 */
[----:B------:R0:W5:Y:S02]  /*8240*/  LD.E.128 R8, desc[UR40][R14.64] ;  /* 0x000000280e087980 */ /* 0x000164000c101d00 */
.L_x_4537:
[----:B------:R-:W-:Y:S05]  /*8250*/  BSYNC B1 ;  /* 0x0000000000017941 */ /* 0x000fea0003800000 */
.L_x_4536:
[----:B------:R-:W4:Y:S01]  /*8260*/  SYNCS.PHASECHK.TRANS64.TRYWAIT P1, [R2+URZ+0x38800], R31 ;  /* 0x0388001f020075a7 */ /* 0x000f22000802017f */
[----:B-1----:R-:W-:Y:S01]  /*8270*/  IMAD R0, R25, -0x40, R24 ;  /* 0xffffffc019007824 */ /* 0x002fe200078e0218 */
[----:B-----5:R-:W-:Y:S01]  /*8280*/  SHF.R.U64 R25, R8, 0x10, R9 ;  /* 0x0000001008197819 */ /* 0x020fe20000001209 */
[----:B------:R-:W-:Y:S01]  /*8290*/  IMAD.MOV.U32 R24, RZ, RZ, R8 ;  /* 0x000000ffff187224 */ /* 0x000fe200078e0008 */
[----:B------:R-:W-:Y:S01]  /*82a0*/  SHF.R.U64 R26, R6, 0x10, R7 ;  /* 0x00000010061a7819 */ /* 0x000fe20000001207 */
[----:B--2---:R-:W-:Y:S01]  /*82b0*/  IMAD.MOV.U32 R3, RZ, RZ, R6 ;  /* 0x000000ffff037224 */ /* 0x004fe200078e0006 */
[----:B------:R-:W-:Y:S01]  /*82c0*/  VIMNMX R8, R0, 0x40, PT ;  /* 0x0000004000087848 */ /* 0x000fe20003fe0100 */
[----:B------:R-:W-:Y:S01]  /*82d0*/  IMAD.MOV.U32 R21, RZ, RZ, R4 ;  /* 0x000000ffff157224 */ /* 0x000fe200078e0004 */
[--C-:B0-----:R-:W-:Y:S01]  /*82e0*/  SHF.R.U64 R28, R4, 0x10, R5.reuse ;  /* 0x00000010041c7819 */ /* 0x101fe20000001205 */
[--C-:B---3--:R-:W-:Y:S01]  /*82f0*/  IMAD.MOV.U32 R20, RZ, RZ, R5.reuse ;  /* 0x000000ffff147224 */ /* 0x108fe200078e0005 */
[----:B------:R-:W-:Y:S01]  /*8300*/  SHF.R.U32.HI R29, RZ, 0x10, R5 ;  /* 0x00000010ff1d7819 */ /* 0x000fe20000011605 */
[--C-:B------:R-:W-:Y:S01]  /*8310*/  IMAD.MOV.U32 R15, RZ, RZ, R7.reuse ;  /* 0x000000ffff0f7224 */ /* 0x100fe200078e0007 */
[----:B------:R-:W-:Y:S01]  /*8320*/  SHF.R.U32.HI R6, RZ, 0x10, R7 ;  /* 0x00000010ff067819 */ /* 0x000fe20000011607 */
[--C-:B------:R-:W-:Y:S01]  /*8330*/  IMAD.MOV.U32 R13, RZ, RZ, R9.reuse ;  /* 0x000000ffff0d7224 */ /* 0x100fe200078e0009 */
[----:B------:R-:W-:Y:S01]  /*8340*/  ISETP.GE.AND P0, PT, R16, R27, PT ;  /* 0x0000001b1000720c */ /* 0x000fe20003f06270 */
[----:B----4-:R-:W-:Y:S01]  /*8350*/  IMAD.MOV.U32 R14, RZ, RZ, R10 ;  /* 0x000000ffff0e7224 */ /* 0x010fe200078e000a */
[----:B------:R-:W-:Y:S01]  /*8360*/  SHF.R.U32.HI R4, RZ, 0x10, R9 ;  /* 0x00000010ff047819 */ /* 0x000fe20000011609 */
[--C-:B------:R-:W-:Y:S01]  /*8370*/  IMAD.MOV.U32 R0, RZ, RZ, R11.reuse ;  /* 0x000000ffff007224 */ /* 0x100fe200078e000b */
[--C-:B------:R-:W-:Y:S01]  /*8380*/  SHF.R.U64 R7, R10, 0x10, R11.reuse ;  /* 0x000000100a077819 */ /* 0x100fe2000000120b */
[C---:B------:R-:W-:Y:S01]  /*8390*/  VIADD R30, R187.reuse, 0x20 ;  /* 0x00000020bb1e7836 */ /* 0x040fe20000000000 */
[----:B------:R-:W-:Y:S01]  /*83a0*/  SHF.R.U32.HI R5, RZ, 0x10, R11 ;  /* 0x00000010ff057819 */ /* 0x000fe2000001160b */
[----:B------:R-:W-:Y:S01]  /*83b0*/  BSSY B1, `(.L_x_4538) ;  /* 0x000000c000017945 */ /* 0x000fe20003800000 */
[----:B------:R-:W-:-:S02]  /*83c0*/  ISETP.GE.OR P2, PT, R187, R8, P0 ;  /* 0x00000008bb00720c */ /* 0x000fc40000746670 */
[----:B------:R-:W-:Y:S02]  /*83d0*/  PRMT R21, R21, 0x5410, R28 ;  /* 0x0000541015157816 */ /* 0x000fe4000000001c */
[----:B------:R-:W-:Y:S02]  /*83e0*/  ISETP.GE.OR P0, PT, R30, R8, P0 ;  /* 0x000000081e00720c */ /* 0x000fe40000706670 */
[----:B------:R-:W-:Y:S02]  /*83f0*/  PRMT R20, R20, 0x5410, R29 ;  /* 0x0000541014147816 */ /* 0x000fe4000000001d */
[----:B------:R-:W-:Y:S02]  /*8400*/  PRMT R3, R3, 0x5410, R26 ;  /* 0x0000541003037816 */ /* 0x000fe4000000001a */
[----:B------:R-:W-:Y:S02]  /*8410*/  PRMT R15, R15, 0x5410, R6 ;  /* 0x000054100f0f7816 */ /* 0x000fe40000000006 */
[----:B------:R-:W-:-:S02]  /*8420*/  PRMT R24, R24, 0x5410, R25 ;  /* 0x0000541018187816 */ /* 0x000fc40000000019 */
[----:B------:R-:W-:Y:S02]  /*8430*/  PRMT R13, R13, 0x5410, R4 ;  /* 0x000054100d0d7816 */ /* 0x000fe40000000004 */
[----:B------:R-:W-:Y:S02]  /*8440*/  PRMT R14, R14, 0x5410, R7 ;  /* 0x000054100e0e7816 */ /* 0x000fe40000000007 */
[----:B------:R-:W-:Y:S01]  /*8450*/  PRMT R0, R0, 0x5410, R5 ;  /* 0x0000541000007816 */ /* 0x000fe20000000005 */
[----:B------:R-:W-:Y:S06]  /*8460*/  @!P1 BRA `(.L_x_4539) ;  /* 0x0000013000e49947 */ /* 0x000fec0003800000 */
.L_x_4745:
[----:B------:R-:W-:Y:S05]  /*8470*/  BSYNC B1 ;  /* 0x0000000000017941 */ /* 0x000fea0003800000 */
.L_x_4538:
[----:B------:R-:W-:Y:S04]  /*8480*/  BSSY B1, `(.L_x_4540) ;  /* 0x000005a000017945 */ /* 0x000fe80003800000 */
[----:B------:R-:W-:Y:S05]  /*8490*/  @P2 BRA `(.L_x_4541) ;  /* 0x0000000400602947 */ /* 0x000fea0003800000 */
[----:B------:R-:W-:Y:S01]  /*84a0*/  IMAD.SHL.U32 R4, R190, 0x40, RZ ;  /* 0x00000040be047824 */ /* 0x000fe200078e00ff */
[----:B------:R-:W-:Y:S01]  /*84b0*/  LOP3.LUT R37, R24, 0xffff0000, RZ, 0xc0, !PT ;  /* 0xffff000018257812 */ /* 0x000fe200078ec0ff */
[----:B------:R-:W-:Y:S01]  /*84c0*/  IMAD.IADD R6, R16, 0x1, R27 ;  /* 0x0000000110067824 */ /* 0x000fe200078e021b */
[C---:B------:R-:W-:Y:S01]  /*84d0*/  LOP3.LUT R35, R21.reuse, 0xffff0000, RZ, 0xc0, !PT ;  /* 0xffff000015237812 */ /* 0x040fe200078ec0ff */
[----:B------:R-:W-:Y:S01]  /*84e0*/  IMAD.U32 R36, R24, 0x10000, RZ ;  /* 0x0001000018247824 */ /* 0x000fe200078e00ff */
[----:B------:R-:W-:Y:S01]  /*84f0*/  LOP3.LUT R7, R4, 0x1c0, RZ, 0xc0, !PT ;  /* 0x000001c004077812 */ /* 0x000fe200078ec0ff */
[----:B------:R-:W-:Y:S02]  /*8500*/  IMAD.U32 R34, R21, 0x10000, RZ ;  /* 0x0001000015227824 */ /* 0x000fe400078e00ff */
[----:B------:R-:W-:Y:S01]  /*8510*/  IMAD.U32 R39, R14, 0x10000, RZ ;  /* 0x000100000e277824 */ /* 0x000fe200078e00ff */
[----:B------:R-:W-:Y:S02]  /*8520*/  SHF.R.U32.HI R9, RZ, 0x3, R7 ;  /* 0x00000003ff097819 */ /* 0x000fe40000011607 */
[----:B------:R-:W-:-:S02]  /*8530*/  LOP3.LUT R6, R7, 0x38, R6, 0xf8, !PT ;  /* 0x0000003807067812 */ /* 0x000fc400078ef806 */
        /* <DEDUP_REMOVED lines=11> */
[C---:B------:R-:W-:Y:S01]  /*85f0*/  IMAD.U32 R32, R10.reuse, 0x10000, RZ ;  /* 0x000100000a207824 */ /* 0x040fe200078e00ff */
[----:B------:R-:W-:Y:S01]  /*8600*/  LOP3.LUT R10, R10, 0xffff0000, RZ, 0xc0, !PT ;  /* 0xffff00000a0a7812 */ /* 0x000fe200078ec0ff */
[----:B------:R-:W-:Y:S01]  /*8610*/  FMUL.FTZ R38, R30, R36 ;  /* 0x000000241e267220 */ /* 0x000fe20000410000 */
[----:B--2---:R-:W-:-:S02]  /*8620*/  IMAD.U32 R25, R4, 0x10000, RZ ;  /* 0x0001000004197824 */ /* 0x004fc400078e00ff */
[-C--:B------:R-:W-:Y:S01]  /*8630*/  FMUL.FTZ R30, R30, R34.reuse ;  /* 0x000000221e1e7220 */ /* 0x080fe20000410000 */
[----:B------:R-:W-:Y:S01]  /*8640*/  LOP3.LUT R4, R4, 0xffff0000, RZ, 0xc0, !PT ;  /* 0xffff000004047812 */ /* 0x000fe200078ec0ff */
[----:B------:R-:W-:Y:S01]  /*8650*/  FMUL.FTZ R41, R8, R37 ;  /* 0x0000002508297220 */ /* 0x000fe20000410000 */
[C---:B------:R-:W-:Y:S01]  /*8660*/  FFMA.FTZ R38, R25.reuse, R34, -R38 ;  /* 0x0000002219267223 */ /* 0x040fe20000010826 */
[----:B------:R-:W-:Y:S01]  /*8670*/  FFMA.FTZ R30, R25, R36, R30 ;  /* 0x00000024191e7223 */ /* 0x000fe2000001001e */
[C---:B------:R-:W-:Y:S02]  /*8680*/  IMAD.U32 R25, R3.reuse, 0x10000, RZ ;  /* 0x0001000003197824 */ /* 0x040fe400078e00ff */
[----:B------:R-:W-:Y:S01]  /*8690*/  FMUL.FTZ R45, R32, R39 ;  /* 0x00000027202d7220 */ /* 0x000fe20000410000 */
[----:B------:R-:W-:Y:S02]  /*86a0*/  IMAD.U32 R28, R6, 0x10000, RZ ;  /* 0x00010000061c7824 */ /* 0x000fe400078e00ff */
[-C--:B------:R-:W-:Y:S01]  /*86b0*/  FMUL.FTZ R43, R8, R35.reuse ;  /* 0x00000023082b7220 */ /* 0x080fe20000410000 */
[----:B------:R-:W-:Y:S01]  /*86c0*/  FFMA.FTZ R41, R4, R35, -R41 ;  /* 0x0000002304297223 */ /* 0x000fe20000010829 */
[----:B------:R-:W-:Y:S01]  /*86d0*/  LOP3.LUT R35, R14, 0xffff0000, RZ, 0xc0, !PT ;  /* 0xffff00000e237812 */ /* 0x000fe200078ec0ff */
[-C--:B------:R-:W-:Y:S01]  /*86e0*/  FMUL.FTZ R32, R32, R25.reuse ;  /* 0x0000001920207220 */ /* 0x080fe20000410000 */
[----:B------:R-:W-:Y:S01]  /*86f0*/  FFMA.FTZ R45, R28, R25, -R45 ;  /* 0x000000191c2d7223 */ /* 0x000fe2000001082d */
[----:B------:R-:W-:Y:S01]  /*8700*/  LOP3.LUT R25, R3, 0xffff0000, RZ, 0xc0, !PT ;  /* 0xffff000003197812 */ /* 0x000fe200078ec0ff */
[----:B------:R-:W-:Y:S01]  /*8710*/  FFMA.FTZ R43, R4, R37, R43 ;  /* 0x00000025042b7223 */ /* 0x000fe2000001002b */
[----:B------:R-:W-:Y:S01]  /*8720*/  LOP3.LUT R6, R6, 0xffff0000, RZ, 0xc0, !PT ;  /* 0xffff000006067812 */ /* 0x000fe200078ec0ff */
[----:B------:R-:W-:Y:S01]  /*8730*/  FFMA.FTZ R39, R28, R39, R32 ;  /* 0x000000271c277223 */ /* 0x000fe20000010020 */
[----:B------:R-:W-:Y:S01]  /*8740*/  FMUL.FTZ R37, R10, R35 ;  /* 0x000000230a257220 */ /* 0x000fe20000410000 */
[----:B0-----:R-:W-:-:S02]  /*8750*/  IMAD.U32 R31, R9, 0x10000, RZ ;  /* 0x00010000091f7824 */ /* 0x001fc400078e00ff */
[-C--:B------:R-:W-:Y:S01]  /*8760*/  FMUL.FTZ R47, R10, R25.reuse ;  /* 0x000000190a2f7220 */ /* 0x080fe20000410000 */
[----:B------:R-:W-:Y:S02]  /*8770*/  IMAD.U32 R28, R13, 0x10000, RZ ;  /* 0x000100000d1c7824 */ /* 0x000fe400078e00ff */
[----:B------:R-:W-:Y:S01]  /*8780*/  FFMA.FTZ R34, R6, R25, -R37 ;  /* 0x0000001906227223 */ /* 0x000fe20000010825 */
[----:B------:R-:W-:Y:S02]  /*8790*/  IMAD.U32 R4, R20, 0x10000, RZ ;  /* 0x0001000014047824 */ /* 0x000fe400078e00ff */
[----:B------:R-:W-:Y:S01]  /*87a0*/  FFMA.FTZ R36, R6, R35, R47 ;  /* 0x0000002306247223 */ /* 0x000fe2000001002f */
[----:B------:R-:W-:Y:S02]  /*87b0*/  IMAD.U32 R33, R11, 0x10000, RZ ;  /* 0x000100000b217824 */ /* 0x000fe400078e00ff */
[----:B------:R-:W-:Y:S01]  /*87c0*/  FMUL.FTZ R25, R31, R28 ;  /* 0x0000001c1f197220 */ /* 0x000fe20000410000 */
[----:B------:R-:W-:-:S02]  /*87d0*/  IMAD.U32 R10, R0, 0x10000, RZ ;  /* 0x00010000000a7824 */ /* 0x000fc400078e00ff */
[----:B------:R-:W-:Y:S01]  /*87e0*/  FMUL.FTZ R31, R31, R4 ;  /* 0x000000041f1f7220 */ /* 0x000fe20000410000 */
[----:B------:R-:W-:Y:S01]  /*87f0*/  IMAD.U32 R26, R5, 0x10000, RZ ;  /* 0x00010000051a7824 */ /* 0x000fe200078e00ff */
[----:B------:R-:W-:Y:S01]  /*8800*/  LOP3.LUT R9, R9, 0xffff0000, RZ, 0xc0, !PT ;  /* 0xffff000009097812 */ /* 0x000fe200078ec0ff */
[----:B------:R-:W-:Y:S02]  /*8810*/  IMAD.U32 R8, R15, 0x10000, RZ ;  /* 0x000100000f087824 */ /* 0x000fe400078e00ff */
[----:B------:R-:W-:Y:S01]  /*8820*/  FMUL.FTZ R6, R33, R10 ;  /* 0x0000000a21067220 */ /* 0x000fe20000410000 */
[----:B------:R-:W-:Y:S02]  /*8830*/  IMAD.U32 R29, R7, 0x10000, RZ ;  /* 0x00010000071d7824 */ /* 0x000fe400078e00ff */
[C---:B------:R-:W-:Y:S01]  /*8840*/  FFMA.FTZ R31, R26.reuse, R28, R31 ;  /* 0x0000001c1a1f7223 */ /* 0x040fe2000001001f */
[----:B------:R-:W-:Y:S01]  /*8850*/  FMUL.FTZ R28, R33, R8 ;  /* 0x00000008211c7220 */ /* 0x000fe20000410000 */
[----:B------:R-:W-:Y:S01]  /*8860*/  FFMA.FTZ R25, R26, R4, -R25 ;  /* 0x000000041a197223 */ /* 0x000fe20000010819 */
[----:B------:R-:W-:Y:S01]  /*8870*/  FFMA.FTZ R33, R29, R8, -R6 ;  /* 0x000000081d217223 */ /* 0x000fe20000010806 */
[----:B------:R-:W-:Y:S01]  /*8880*/  LOP3.LUT R11, R11, 0xffff0000, RZ, 0xc0, !PT ;  /* 0xffff00000b0b7812 */ /* 0x000fe200078ec0ff */
[----:B------:R-:W-:Y:S01]  /*8890*/  FFMA.FTZ R29, R29, R10, R28 ;  /* 0x0000000a1d1d7223 */ /* 0x000fe2000001001c */
[----:B------:R-:W-:-:S02]  /*88a0*/  LOP3.LUT R8, R13, 0xffff0000, RZ, 0xc0, !PT ;  /* 0xffff00000d087812 */ /* 0x000fc400078ec0ff */
[----:B------:R-:W-:Y:S02]  /*88b0*/  LOP3.LUT R26, R0, 0xffff0000, RZ, 0xc0, !PT ;  /* 0xffff0000001a7812 */ /* 0x000fe400078ec0ff */
[----:B------:R-:W-:Y:S01]  /*88c0*/  LOP3.LUT R4, R20, 0xffff0000, RZ, 0xc0, !PT ;  /* 0xffff000014047812 */ /* 0x000fe200078ec0ff */
[----:B------:R-:W-:Y:S01]  /*88d0*/  FMUL.FTZ R10, R9, R8 ;  /* 0x00000008090a7220 */ /* 0x000fe20000410000 */
[----:B------:R-:W-:Y:S01]  /*88e0*/  LOP3.LUT R6, R15, 0xffff0000, RZ, 0xc0, !PT ;  /* 0xffff00000f067812 */ /* 0x000fe200078ec0ff */
[----:B------:R-:W-:Y:S01]  /*88f0*/  FMUL.FTZ R40, R11, R26 ;  /* 0x0000001a0b287220 */ /* 0x000fe20000410000 */
[----:B------:R-:W-:Y:S01]  /*8900*/  LOP3.LUT R5, R5, 0xffff0000, RZ, 0xc0, !PT ;  /* 0xffff000005057812 */ /* 0x000fe200078ec0ff */
[----:B------:R-:W-:Y:S01]  /*8910*/  FMUL.FTZ R9, R9, R4 ;  /* 0x0000000409097220 */ /* 0x000fe20000410000 */
[----:B------:R-:W-:Y:S01]  /*8920*/  LOP3.LUT R7, R7, 0xffff0000, RZ, 0xc0, !PT ;  /* 0xffff000007077812 */ /* 0x000fe200078ec0ff */
[----:B------:R-:W-:Y:S02]  /*8930*/  FMUL.FTZ R11, R11, R6 ;  /* 0x000000060b0b7220 */ /* 0x000fe40000410000 */
        /* <DEDUP_REMOVED lines=14> */
.L_x_4541:
[----:B------:R-:W-:Y:S05]  /*8a20*/  BSYNC B1 ;  /* 0x0000000000017941 */ /* 0x000fea0003800000 */
.L_x_4540:
        /* <DEDUP_REMOVED lines=13> */
[C---:B------:R-:W-:Y:S01]  /*8b00*/  IMAD.U32 R36, R24.reuse, 0x10000, RZ ;  /* 0x0001000018247824 */ /* 0x040fe200078e00ff */
[----:B------:R-:W-:Y:S01]  /*8b10*/  LOP3.LUT R38, R24, 0xffff0000, RZ, 0xc0, !PT ;  /* 0xffff000018267812 */ /* 0x000fe200078ec0ff */
[C---:B------:R-:W-:Y:S01]  /*8b20*/  IMAD.U32 R34, R21.reuse, 0x10000, RZ ;  /* 0x0001000015227824 */ /* 0x040fe200078e00ff */
[----:B------:R-:W-:Y:S01]  /*8b30*/  LOP3.LUT R24, R21, 0xffff0000, RZ, 0xc0, !PT ;  /* 0xffff000015187812 */ /* 0x000fe200078ec0ff */
[C---:B------:R-:W-:Y:S02]  /*8b40*/  IMAD.U32 R43, R13.reuse, 0x10000, RZ ;  /* 0x000100000d2b7824 */ /* 0x040fe400078e00ff */
[----:B------:R-:W-:Y:S01]  /*8b50*/  IMAD.U32 R41, R20, 0x10000, RZ ;  /* 0x0001000014297824 */ /* 0x000fe200078e00ff */
[----:B------:R-:W-:Y:S01]  /*8b60*/  LOP3.LUT R13, R13, 0xffff0000, RZ, 0xc0, !PT ;  /* 0xffff00000d0d7812 */ /* 0x000fe200078ec0ff */
[----:B--2---:R-:W-:-:S04]  /*8b70*/  IMAD.IADD R9, R5, 0x1, R4 ;  /* 0x0000000105097824 */ /* 0x004fc800078e0204 */
[----:B------:R-:W-:Y:S01]  /*8b80*/  IMAD R25, R9, 0x2, R2 ;  /* 0x0000000209197824 */ /* 0x000fe200078e0202 */
[----:B---3--:R-:W1:Y:S04]  /*8b90*/  LDS.128 R4, [R40+0x20400] ;  /* 0x0204000028047984 */ /* 0x008e680000000c00 */
[----:B------:R-:W2:Y:S01]  /*8ba0*/  LDS.128 R8, [R25+0x20400] ;  /* 0x0204000019087984 */ /* 0x000ea20000000c00 */
[----:B-1----:R-:W-:Y:S02]  /*8bb0*/  IMAD.U32 R26, R4, 0x10000, RZ ;  /* 0x00010000041a7824 */ /* 0x002fe400078e00ff */
[C---:B--2---:R-:W-:Y:S01]  /*8bc0*/  IMAD.U32 R30, R8.reuse, 0x10000, RZ ;  /* 0x00010000081e7824 */ /* 0x044fe200078e00ff */
[----:B------:R-:W-:Y:S02]  /*8bd0*/  LOP3.LUT R8, R8, 0xffff0000, RZ, 0xc0, !PT ;  /* 0xffff000008087812 */ /* 0x000fe400078ec0ff */
[----:B------:R-:W-:Y:S01]  /*8be0*/  LOP3.LUT R4, R4, 0xffff0000, RZ, 0xc0, !PT ;  /* 0xffff000004047812 */ /* 0x000fe200078ec0ff */
[-C--:B------:R-:W-:Y:S01]  /*8bf0*/  FMUL.FTZ R35, R36, R30.reuse ;  /* 0x0000001e24237220 */ /* 0x080fe20000410000 */
[----:B------:R-:W-:Y:S01]  /*8c00*/  FMUL.FTZ R37, R34, R30 ;  /* 0x0000001e22257220 */ /* 0x000fe20000410000 */
[-C--:B------:R-:W-:Y:S01]  /*8c10*/  FMUL.FTZ R21, R38, R8.reuse ;  /* 0x0000000826157220 */ /* 0x080fe20000410000 */
[----:B------:R-:W-:Y:S01]  /*8c20*/  FMUL.FTZ R39, R24, R8 ;  /* 0x0000000818277220 */ /* 0x000fe20000410000 */
[----:B0-----:R-:W-:-:S02]  /*8c30*/  IMAD.U32 R31, R9, 0x10000, RZ ;  /* 0x00010000091f7824 */ /* 0x001fc400078e00ff */
[----:B------:R-:W-:Y:S01]  /*8c40*/  FFMA.FTZ R35, R34, R26, -R35 ;  /* 0x0000001a22237223 */ /* 0x000fe20000010823 */
[----:B------:R-:W-:Y:S01]  /*8c50*/  FFMA.FTZ R8, R24, R4, -R21 ;  /* 0x0000000418087223 */ /* 0x000fe20000010815 */
[----:B------:R-:W-:Y:S02]  /*8c60*/  IMAD.U32 R32, R10, 0x10000, RZ ;  /* 0x000100000a207824 */ /* 0x000fe400078e00ff */
[----:B------:R-:W-:Y:S01]  /*8c70*/  FFMA.FTZ R37, R36, R26, R37 ;  /* 0x0000001a24257223 */ /* 0x000fe20000010025 */
[----:B------:R-:W-:Y:S01]  /*8c80*/  FFMA.FTZ R24, R38, R4, R39 ;  /* 0x0000000426187223 */ /* 0x000fe20000010027 */
[----:B------:R-:W-:Y:S01]  /*8c90*/  IMAD.U32 R27, R5, 0x10000, RZ ;  /* 0x00010000051b7824 */ /* 0x000fe200078e00ff */
[----:B------:R-:W-:Y:S01]  /*8ca0*/  LOP3.LUT R10, R10, 0xffff0000, RZ, 0xc0, !PT ;  /* 0xffff00000a0a7812 */ /* 0x000fe200078ec0ff */
[-C--:B------:R-:W-:Y:S01]  /*8cb0*/  FMUL.FTZ R26, R43, R31.reuse ;  /* 0x0000001f2b1a7220 */ /* 0x080fe20000410000 */
[----:B------:R-:W-:Y:S01]  /*8cc0*/  FMUL.FTZ R30, R41, R31 ;  /* 0x0000001f291e7220 */ /* 0x000fe20000410000 */
[C---:B------:R-:W-:Y:S01]  /*8cd0*/  LOP3.LUT R34, R3.reuse, 0xffff0000, RZ, 0xc0, !PT ;  /* 0xffff000003227812 */ /* 0x040fe200078ec0ff */
[C---:B------:R-:W-:Y:S01]  /*8ce0*/  IMAD.U32 R36, R14.reuse, 0x10000, RZ ;  /* 0x000100000e247824 */ /* 0x040fe200078e00ff */
[----:B------:R-:W-:Y:S01]  /*8cf0*/  LOP3.LUT R38, R14, 0xffff0000, RZ, 0xc0, !PT ;  /* 0xffff00000e267812 */ /* 0x000fe200078ec0ff */
[C---:B------:R-:W-:Y:S01]  /*8d00*/  IMAD.U32 R28, R6.reuse, 0x10000, RZ ;  /* 0x00010000061c7824 */ /* 0x040fe200078e00ff */
[----:B------:R-:W-:Y:S01]  /*8d10*/  LOP3.LUT R6, R6, 0xffff0000, RZ, 0xc0, !PT ;  /* 0xffff000006067812 */ /* 0x000fe200078ec0ff */
[----:B------:R-:W-:-:S02]  /*8d20*/  IMAD.U32 R4, R3, 0x10000, RZ ;  /* 0x0001000003047824 */ /* 0x000fc400078e00ff */
[-C--:B------:R-:W-:Y:S01]  /*8d30*/  FFMA.FTZ R26, R41, R27.reuse, -R26 ;  /* 0x0000001b291a7223 */ /* 0x080fe2000001081a */
[----:B------:R-:W-:Y:S01]  /*8d40*/  FFMA.FTZ R30, R43, R27, R30 ;  /* 0x0000001b2b1e7223 */ /* 0x000fe2000001001e */
[----:B------:R-:W-:Y:S01]  /*8d50*/  FMUL.FTZ R21, R36, R32 ;  /* 0x0000002024157220 */ /* 0x000fe20000410000 */
[-C--:B------:R-:W-:Y:S01]  /*8d60*/  FMUL.FTZ R27, R38, R10.reuse ;  /* 0x0000000a261b7220 */ /* 0x080fe20000410000 */
[----:B------:R-:W-:Y:S01]  /*8d70*/  FMUL.FTZ R31, R34, R10 ;  /* 0x0000000a221f7220 */ /* 0x000fe20000410000 */
[----:B------:R-:W-:Y:S02]  /*8d80*/  IMAD.U32 R33, R11, 0x10000, RZ ;  /* 0x000100000b217824 */ /* 0x000fe400078e00ff */
[----:B------:R-:W-:Y:S01]  /*8d90*/  FMUL.FTZ R3, R4, R32 ;  /* 0x0000002004037220 */ /* 0x000fe20000410000 */
[----:B------:R-:W-:Y:S02]  /*8da0*/  IMAD.U32 R41, R0, 0x10000, RZ ;  /* 0x0001000000297824 */ /* 0x000fe400078e00ff */
[----:B------:R-:W-:-:S02]  /*8db0*/  IMAD.U32 R39, R15, 0x10000, RZ ;  /* 0x000100000f277824 */ /* 0x000fc400078e00ff */
[----:B------:R-:W-:Y:S01]  /*8dc0*/  FFMA.FTZ R21, R4, R28, -R21 ;  /* 0x0000001c04157223 */ /* 0x000fe20000010815 */
[-C--:B------:R-:W-:Y:S01]  /*8dd0*/  FFMA.FTZ R14, R34, R6.reuse, -R27 ;  /* 0x00000006220e7223 */ /* 0x080fe2000001081b */
[----:B------:R-:W-:Y:S01]  /*8de0*/  FFMA.FTZ R31, R38, R6, R31 ;  /* 0x00000006261f7223 */ /* 0x000fe2000001001f */
[----:B------:R-:W-:Y:S01]  /*8df0*/  IMAD.U32 R29, R7, 0x10000, RZ ;  /* 0x00010000071d7824 */ /* 0x000fe200078e00ff */
[----:B------:R-:W-:Y:S01]  /*8e00*/  LOP3.LUT R9, R9, 0xffff0000, RZ, 0xc0, !PT ;  /* 0xffff000009097812 */ /* 0x000fe200078ec0ff */
[-C--:B------:R-:W-:Y:S01]  /*8e10*/  FMUL.FTZ R4, R41, R33.reuse ;  /* 0x0000002129047220 */ /* 0x080fe20000410000 */
[----:B------:R-:W-:Y:S01]  /*8e20*/  FMUL.FTZ R6, R39, R33 ;  /* 0x0000002127067220 */ /* 0x000fe20000410000 */
[----:B------:R-:W-:Y:S01]  /*8e30*/  LOP3.LUT R11, R11, 0xffff0000, RZ, 0xc0, !PT ;  /* 0xffff00000b0b7812 */ /* 0x000fe200078ec0ff */
[----:B------:R-:W-:Y:S01]  /*8e40*/  FFMA.FTZ R10, R36, R28, R3 ;  /* 0x0000001c240a7223 */ /* 0x000fe20000010003 */
[----:B------:R-:W-:Y:S02]  /*8e50*/  LOP3.LUT R33, R0, 0xffff0000, RZ, 0xc0, !PT ;  /* 0xffff000000217812 */ /* 0x000fe400078ec0ff */
[----:B------:R-:W-:-:S02]  /*8e60*/  LOP3.LUT R3, R20, 0xffff0000, RZ, 0xc0, !PT ;  /* 0xffff000014037812 */ /* 0x000fc400078ec0ff */
[----:B------:R-:W-:Y:S01]  /*8e70*/  LOP3.LUT R15, R15, 0xffff0000, RZ, 0xc0, !PT ;  /* 0xffff00000f0f7812 */ /* 0x000fe200078ec0ff */
[-C--:B------:R-:W-:Y:S01]  /*8e80*/  FFMA.FTZ R27, R39, R29.reuse, -R4 ;  /* 0x0000001d271b7223 */ /* 0x080fe20000010804 */
[----:B------:R-:W-:Y:S01]  /*8e90*/  LOP3.LUT R5, R5, 0xffff0000, RZ, 0xc0, !PT ;  /* 0xffff000005057812 */ /* 0x000fe200078ec0ff */
[----:B------:R-:W-:Y:S01]  /*8ea0*/  FFMA.FTZ R29, R41, R29, R6 ;  /* 0x0000001d291d7223 */ /* 0x000fe20000010006 */
[----:B------:R-:W-:Y:S01]  /*8eb0*/  LOP3.LUT R7, R7, 0xffff0000, RZ, 0xc0, !PT ;  /* 0xffff000007077812 */ /* 0x000fe200078ec0ff */
        /* <DEDUP_REMOVED lines=18> */
.L_x_4532:
[----:B------:R-:W-:Y:S05]  /*8fe0*/  BSYNC B0 ;  /* 0x0000000000007941 */ /* 0x000fea0003800000 */
.L_x_4521:
        /* <DEDUP_REMOVED lines=8> */
.L_x_4518:
[----:B------:R-:W-:-:S13]  /*9070*/  ISETP.NE.AND P0, PT, R188, 0x3, PT ;  /* 0x00000003bc00780c */ /* 0x000fda0003f05270 */
[----:B------:R-:W-:Y:S05]  /*9080*/  @!P0 BRA `(.L_x_4542) ;  /* 0x0000000000048947 */ /* 0x000fea0003800000 */
[----:B------:R-:W-:Y:S01]  /*9090*/  BPT.TRAP 0x1 ;  /* 0x000000040000795c */ /* 0x000fe20000300000 */
.L_x_4542:
[----:B0-----:R-:W-:Y:S01]  /*90a0*/  IMAD R13, R18, 0x8, R2 ;  /* 0x00000008120d7824 */ /* 0x001fe200078e0202 */
[----:B------:R-:W-:-:S04]  /*90b0*/  SHF.L.U32 R20, R23, 0x1f, RZ ;  /* 0x0000001f17147819 */ /* 0x000fc800000006ff */
[----:B------:R0:W4:Y:S01]  /*90c0*/  SYNCS.PHASECHK.TRANS64.TRYWAIT P1, [R13+URZ+0x38830], R20 ;  /* 0x038830140d0075a7 */ /* 0x000122000802017f */
[----:B------:R-:W-:Y:S05]  /*90d0*/  @!P0 BRA `(.L_x_4543) ;  /* 0x0000000000048947 */ /* 0x000fea0003800000 */
[----:B------:R-:W-:Y:S01]  /*90e0*/  BPT.TRAP 0x1 ;  /* 0x000000040000795c */ /* 0x000fe20000300000 */
.L_x_4543:
[C---:B--2---:R-:W-:Y:S02]  /*90f0*/  VIADD R0, R2.reuse, 0x22400 ;  /* 0x0002240002007836 */ /* 0x044fe40000000000 */
[----:B-1----:R-:W-:-:S03]  /*9100*/  VIADD R3, R2, 0x20400 ;  /* 0x0002040002037836 */ /* 0x002fc60000000000 */
[----:B------:R-:W-:Y:S02]  /*9110*/  SHF.R.U32.HI R0, RZ, 0x4, R0 ;  /* 0x00000004ff007819 */ /* 0x000fe40000011600 */
[----:B------:R-:W-:Y:S02]  /*9120*/  SHF.R.U32.HI R3, RZ, 0x4, R3 ;  /* 0x00000004ff037819 */ /* 0x000fe40000011603 */
[----:B------:R-:W-:Y:S02]  /*9130*/  LOP3.LUT R0, R0, 0x3fff, RZ, 0xc0, !PT ;  /* 0x00003fff00007812 */ /* 0x000fe400078ec0ff */
[----:B------:R-:W-:Y:S02]  /*9140*/  LOP3.LUT R3, R3, 0x3fff, RZ, 0xc0, !PT ;  /* 0x00003fff03037812 */ /* 0x000fe400078ec0ff */
[----:B------:R-:W-:Y:S01]  /*9150*/  LOP3.LUT R220, R0, 0x10000, RZ, 0xfc, !PT ;  /* 0x0001000000dc7812 */ /* 0x000fe200078efcff */
[----:B----4-:R-:W-:Y:S06]  /*9160*/  @P1 BRA `(.L_x_4544) ;  /* 0x0000000000081947 */ /* 0x010fec0003800000 */
[----:B------:R-:W1:Y:S02]  /*9170*/  SYNCS.PHASECHK.TRANS64.TRYWAIT P1, [R13+URZ+0x38830], R20 ;  /* 0x038830140d0075a7 */ /* 0x000e64000802017f */
[----:B-1----:R-:W-:Y:S05]  /*9180*/  @!P1 BRA `(.L_x_4545) ;  /* 0x0000012400b09947 */ /* 0x002fea0003800000 */
.L_x_4544:
[----:B---3--:R-:W-:Y:S01]  /*9190*/  IMAD R10, R18, 0x200, R220 ;  /* 0x00000200120a7824 */ /* 0x008fe200078e02dc */
[----:B------:R-:W-:Y:S01]  /*91a0*/  LOP3.LUT R8, R3, 0x10000, RZ, 0xfc, !PT ;  /* 0x0001000003087812 */ /* 0x000fe200078efcff */
[----:B------:R-:W-:Y:S01]  /*91b0*/  IMAD.MOV.U32 R9, RZ, RZ, 0x40000040 ;  /* 0x40000040ff097424 */ /* 0x000fe200078e00ff */
[----:B------:R-:W-:Y:S05]  /*91c0*/  WARPSYNC.ALL ;  /* 0x0000000000007948 */ /* 0x000fea0003800000 */
[----:B------:R-:W-:Y:S01]  /*91d0*/  IMAD.MOV.U32 R11, RZ, RZ, 0x40000040 ;  /* 0x40000040ff0b7424 */ /* 0x000fe200078e00ff */
[C---:B------:R-:W-:Y:S01]  /*91e0*/  R2UR UR4, R8.reuse ;  /* 0x00000000080472ca */ /* 0x040fe200000e0000 */
[----:B-----5:R-:W-:Y:S01]  /*91f0*/  WARPGROUP.ARRIVE ;  /* 0x00000000000079c5 */ /* 0x020fe20000000000 */
[----:B------:R-:W-:Y:S01]  /*9200*/  R2UR UR5, R9 ;  /* 0x00000000090572ca */ /* 0x000fe200000e0000 */
[----:B------:R-:W-:Y:S01]  /*9210*/  VIADD R4, R8, 0x2 ;  /* 0x0000000208047836 */ /* 0x000fe20000000000 */
[C---:B------:R-:W-:Y:S01]  /*9220*/  R2UR UR6, R10.reuse ;  /* 0x000000000a0672ca */ /* 0x040fe200000e0000 */
[----:B------:R-:W-:Y:S01]  /*9230*/  VIADD R6, R10, 0x2 ;  /* 0x000000020a067836 */ /* 0x000fe20000000000 */
[----:B------:R-:W-:Y:S01]  /*9240*/  R2UR UR7, R11 ;  /* 0x000000000b0772ca */ /* 0x000fe200000e0000 */
[----:B------:R-:W-:Y:S01]  /*9250*/  IMAD.MOV.U32 R5, RZ, RZ, 0x40000040 ;  /* 0x40000040ff057424 */ /* 0x000fe200078e00ff */
[----:B------:R-:W-:Y:S01]  /*9260*/  SHF.L.U32 R3, R12, 0x1f, RZ ;  /* 0x0000001f0c037819 */ /* 0x000fe200000006ff */
[----:B------:R-:W-:Y:S01]  /*9270*/  IMAD.MOV.U32 R7, RZ, RZ, 0x40000040 ;  /* 0x40000040ff077424 */ /* 0x000fe200078e00ff */
[----:B------:R-:W-:Y:S01]  /*9280*/  BSSY B0, `(.L_x_4546) ;  /* 0x0000022000007945 */ /* 0x000fe20003800000 */
[----:B------:R-:W-:-:S02]  /*9290*/  VIADD R14, R10, 0x4 ;  /* 0x000000040a0e7836 */ /* 0x000fc40000000000 */
[----:B------:R-:W-:Y:S02]  /*92a0*/  IMAD.MOV.U32 R15, RZ, RZ, 0x40000040 ;  /* 0x40000040ff0f7424 */ /* 0x000fe400078e00ff */
[----:B------:R-:W-:Y:S02]  /*92b0*/  VIADD R10, R10, 0x6 ;  /* 0x000000060a0a7836 */ /* 0x000fe40000000000 */
[----:B------:R-:W-:Y:S02]  /*92c0*/  IMAD.MOV.U32 R9, RZ, RZ, 0x40000040 ;  /* 0x40000040ff097424 */ /* 0x000fe400078e00ff */
[----:B------:R-:W-:Y:S01]  /*92d0*/  HGMMA.64x64x16.F32.BF16 R24, gdesc[UR4], RZ, !UPT, gsb0 ;  /* 0x00e00000041879f0 */ /* 0x000fe2000c0018ff */
[----:B------:R-:W-:Y:S01]  /*92e0*/  R2UR UR4, R4 ;  /* 0x00000000040472ca */ /* 0x000fe200000e0000 */
[----:B------:R-:W-:Y:S01]  /*92f0*/  IMAD.MOV.U32 R11, RZ, RZ, 0x40000040 ;  /* 0x40000040ff0b7424 */ /* 0x000fe200078e00ff */
[----:B------:R-:W-:Y:S02]  /*9300*/  R2UR UR5, R5 ;  /* 0x00000000050572ca */ /* 0x000fe400000e0000 */
[----:B------:R-:W-:Y:S01]  /*9310*/  R2UR UR6, R6 ;  /* 0x00000000060672ca */ /* 0x000fe200000e0000 */
[----:B------:R-:W-:Y:S01]  /*9320*/  VIADD R6, R8, 0x4 ;  /* 0x0000000408067836 */ /* 0x000fe20000000000 */
[----:B------:R-:W-:Y:S01]  /*9330*/  R2UR UR7, R7 ;  /* 0x00000000070772ca */ /* 0x000fe200000e0000 */
[----:B------:R-:W-:-:S02]  /*9340*/  IMAD.MOV.U32 R7, RZ, RZ, 0x40000040 ;  /* 0x40000040ff077424 */ /* 0x000fc400078e00ff */
        /* <DEDUP_REMOVED lines=19> */
[----:B------:R-:W2:Y:S02]  /*9480*/  SYNCS.PHASECHK.TRANS64.TRYWAIT P1, [R2+URZ+0x38810], R3 ;  /* 0x03881003020075a7 */ /* 0x000ea4000802017f */
[----:B--2---:R-:W-:Y:S05]  /*9490*/  @!P1 BRA `(.L_x_4547) ;  /* 0x0000012400009947 */ /* 0x004fea0003800000 */
.L_x_4746:
[----:B------:R-:W-:Y:S05]  /*94a0*/  BSYNC B0 ;  /* 0x0000000000007941 */ /* 0x000fea0003800000 */
.L_x_4546:
[----:B------:R-:W-:Y:S05]  /*94b0*/  @!P0 BRA `(.L_x_4548) ;  /* 0x0000000000048947 */ /* 0x000fea0003800000 */
[----:B------:R-:W-:Y:S01]  /*94c0*/  BPT.TRAP 0x1 ;  /* 0x000000040000795c */ /* 0x000fe20000300000 */
.L_x_4548:
[----:B------:R3:W4:Y:S01]  /*94d0*/  SYNCS.PHASECHK.TRANS64.TRYWAIT P1, [R13+URZ+0x38850], R20 ;  /* 0x038850140d0075a7 */ /* 0x000722000802017f */
[----:B------:R-:W-:Y:S05]  /*94e0*/  @!P0 BRA `(.L_x_4549) ;  /* 0x0000000000048947 */ /* 0x000fea0003800000 */
[----:B------:R-:W-:Y:S01]  /*94f0*/  BPT.TRAP 0x1 ;  /* 0x000000040000795c */ /* 0x000fe20000300000 */
.L_x_4549:
[C---:B------:R-:W-:Y:S02]  /*9500*/  VIADD R0, R2.reuse, 0x400 ;  /* 0x0000040002007836 */ /* 0x040fe40000000000 */
[----:B--2---:R-:W-:-:S03]  /*9510*/  VIADD R3, R2, 0x26400 ;  /* 0x0002640002037836 */ /* 0x004fc60000000000 */
[----:B------:R-:W-:Y:S02]  /*9520*/  SHF.R.U32.HI R0, RZ, 0x4, R0 ;  /* 0x00000004ff007819 */ /* 0x000fe40000011600 */
[----:B------:R-:W-:Y:S02]  /*9530*/  SHF.R.U32.HI R3, RZ, 0x4, R3 ;  /* 0x00000004ff037819 */ /* 0x000fe40000011603 */
[----:B------:R-:W-:Y:S02]  /*9540*/  LOP3.LUT R0, R0, 0x3fff, RZ, 0xc0, !PT ;  /* 0x00003fff00007812 */ /* 0x000fe400078ec0ff */
[----:B------:R-:W-:Y:S02]  /*9550*/  LOP3.LUT R3, R3, 0x3fff, RZ, 0xc0, !PT ;  /* 0x00003fff03037812 */ /* 0x000fe400078ec0ff */
[----:B------:R-:W-:Y:S01]  /*9560*/  LOP3.LUT R221, R0, 0x10000, RZ, 0xfc, !PT ;  /* 0x0001000000dd7812 */ /* 0x000fe200078efcff */
[----:B----4-:R-:W-:Y:S06]  /*9570*/  @P1 BRA `(.L_x_4550) ;  /* 0x0000000000081947 */ /* 0x010fec0003800000 */
[----:B------:R-:W2:Y:S02]  /*9580*/  SYNCS.PHASECHK.TRANS64.TRYWAIT P1, [R13+URZ+0x38850], R20 ;  /* 0x038850140d0075a7 */ /* 0x000ea4000802017f */
[----:B--2---:R-:W-:Y:S05]  /*9590*/  @!P1 BRA `(.L_x_4551) ;  /* 0x0000012000d49947 */ /* 0x004fea0003800000 */
.L_x_4550:
[----:B------:R-:W-:Y:S01]  /*95a0*/  LOP3.LUT R0, R3, 0x10000, RZ, 0xfc, !PT ;  /* 0x0001000003007812 */ /* 0x000fe200078efcff */
[----:B------:R-:W-:Y:S01]  /*95b0*/  IMAD R10, R18, 0x1000, R221 ;  /* 0x00001000120a7824 */ /* 0x000fe200078e02dd */
[----:B------:R-:W-:Y:S05]  /*95c0*/  WARPSYNC.ALL ;  /* 0x0000000000007948 */ /* 0x000fea0003800000 */
[----:B------:R-:W-:Y:S01]  /*95d0*/  IMAD.MOV.U32 R14, RZ, RZ, R0 ;  /* 0x000000ffff0e7224 */ /* 0x000fe200078e0000 */
[----:B------:R-:W-:Y:S01]  /*95e0*/  R2UR UR6, R10 ;  /* 0x000000000a0672ca */ /* 0x000fe200000e0000 */
[----:B------:R-:W-:Y:S01]  /*95f0*/  IMAD.MOV.U32 R15, RZ, RZ, 0x40000040 ;  /* 0x40000040ff0f7424 */ /* 0x000fe200078e00ff */
[----:B------:R-:W-:Y:S01]  /*9600*/  WARPGROUP.ARRIVE ;  /* 0x00000000000079c5 */ /* 0x000fe20000000000 */
[----:B------:R-:W-:Y:S01]  /*9610*/  IMAD.MOV.U32 R11, RZ, RZ, 0x40000040 ;  /* 0x40000040ff0b7424 */ /* 0x000fe200078e00ff */
[----:B------:R-:W-:Y:S01]  /*9620*/  R2UR UR4, R14 ;  /* 0x000000000e0472ca */ /* 0x000fe200000e0000 */
[----:B------:R-:W-:Y:S01]  /*9630*/  VIADD R14, R0, 0x2 ;  /* 0x00000002000e7836 */ /* 0x000fe20000000000 */
[----:B------:R-:W-:Y:S01]  /*9640*/  R2UR UR5, R15 ;  /* 0x000000000f0572ca */ /* 0x000fe200000e0000 */
[----:B0123--:R-:W-:Y:S01]  /*9650*/  VIADD R20, R10, 0x2 ;  /* 0x000000020a147836 */ /* 0x00ffe20000000000 */
[----:B------:R-:W-:Y:S01]  /*9660*/  R2UR UR7, R11 ;  /* 0x000000000b0772ca */ /* 0x000fe200000e0000 */
[----:B------:R-:W-:Y:S01]  /*9670*/  IMAD.MOV.U32 R15, RZ, RZ, 0x40000040 ;  /* 0x40000040ff0f7424 */ /* 0x000fe200078e00ff */
[----:B------:R-:W0:Y:S01]  /*9680*/  S2R R12, SR_TID.X ;  /* 0x00000000000c7919 */ /* 0x000e220000002100 */
[----:B------:R-:W-:-:S02]  /*9690*/  IMAD.MOV.U32 R21, RZ, RZ, 0x40000040 ;  /* 0x40000040ff157424 */ /* 0x000fc400078e00ff */
[----:B------:R-:W-:Y:S02]  /*96a0*/  VIADD R56, R10, 0x800 ;  /* 0x000008000a387836 */ /* 0x000fe40000000000 */
[----:B------:R-:W-:-:S06]  /*96b0*/  IMAD.MOV.U32 R57, RZ, RZ, 0x4 ;  /* 0x00000004ff397424 */ /* 0x000fcc00078e00ff */
[----:B------:R-:W-:Y:S01]  /*96c0*/  HGMMA.64x64x16.F32.BF16 R24, gdesc[UR4], R24, gsb0 ;  /* 0x00e00000041879f0 */ /* 0x000fe20008001818 */
[----:B------:R-:W-:Y:S01]  /*96d0*/  R2UR UR4, R14 ;  /* 0x000000000e0472ca */ /* 0x000fe200000e0000 */
[----:B------:R-:W-:Y:S01]  /*96e0*/  VIADD R14, R0, 0x4 ;  /* 0x00000004000e7836 */ /* 0x000fe20000000000 */
[----:B------:R-:W-:Y:S01]  /*96f0*/  R2UR UR5, R15 ;  /* 0x000000000f0572ca */ /* 0x000fe200000e0000 */
[----:B------:R-:W-:Y:S01]  /*9700*/  IMAD.MOV.U32 R15, RZ, RZ, 0x40000040 ;  /* 0x40000040ff0f7424 */ /* 0x000fe200078e00ff */
[----:B------:R-:W-:Y:S01]  /*9710*/  R2UR UR6, R20 ;  /* 0x00000000140672ca */ /* 0x000fe200000e0000 */
[----:B------:R-:W-:Y:S01]  /*9720*/  VIADD R20, R10, 0x4 ;  /* 0x000000040a147836 */ /* 0x000fe20000000000 */
[----:B------:R-:W-:Y:S01]  /*9730*/  R2UR UR7, R21 ;  /* 0x00000000150772ca */ /* 0x000fe200000e0000 */
[----:B------:R-:W-:Y:S01]  /*9740*/  IMAD.MOV.U32 R21, RZ, RZ, 0x40000040 ;  /* 0x40000040ff157424 */ /* 0x000fe200078e00ff */
[----:B0-----:R-:W-:-:S05]  /*9750*/  SHF.R.U32.HI R12, RZ, 0x7, R12 ;  /* 0x00000007ff0c7819 */ /* 0x001fca000001160c */
[----:B------:R0:W1:Y:S02]  /*9760*/  SHFL.IDX PT, R3, R12, RZ, 0x1f ;  /* 0x00001fff0c037589 */ /* 0x00006400000e0000 */
[----:B0-----:R-:W-:Y:S01]  /*9770*/  VIADD R12, R0, 0x800 ;  /* 0x00000800000c7836 */ /* 0x001fe20000000000 */
[----:B-1----:R-:W-:-:S04]  /*9780*/  ISETP.GT.AND P1, PT, R3, 0x7f, PT ;  /* 0x0000007f0300780c */ /* 0x002fc80003f24270 */
[----:B------:R-:W-:Y:S02]  /*9790*/  SEL R3, RZ, 0x2, !P1 ;  /* 0x00000002ff037807 */ /* 0x000fe40004800000 */
[C---:B------:R-:W-:Y:S02]  /*97a0*/  SEL R11, R57.reuse, 0x2, P1 ;  /* 0x00000002390b7807 */ /* 0x040fe40000800000 */
[----:B------:R-:W-:Y:S01]  /*97b0*/  SEL R57, R57, 0x6, !P1 ;  /* 0x0000000639397807 */ /* 0x000fe20004800000 */
[----:B------:R-:W-:Y:S02]  /*97c0*/  WARPGROUP.DEPBAR.LE gsb0, 0x0 ;  /* 0x00008000000079c5 */ /* 0x000fe40000010000 */
[----:B------:R-:W-:-:S06]  /*97d0*/  WARPGROUP.ARRIVE ;  /* 0x00000000000079c5 */ /* 0x000fcc0000000000 */
        /* <DEDUP_REMOVED lines=9> */
[----:B------:R-:W-:Y:S02]  /*9870*/  WARPGROUP.DEPBAR.LE gsb0, 0x0 ;  /* 0x00008000000079c5 */ /* 0x000fe40000010000 */
[----:B------:R-:W-:-:S09]  /*9880*/  WARPGROUP.ARRIVE ;  /* 0x00000000000079c5 */ /* 0x000fd20000000000 */
        /* <DEDUP_REMOVED lines=134> */
[----:B------:R-:W-:Y:S01]  /*a0f0*/  IMAD.IADD R14, R3, 0x1, R56 ;  /* 0x00000001030e7824 */ /* 0x000fe200078e0238 */
[----:B------:R-:W-:Y:S01]  /*a100*/  R2UR UR5, R15 ;  /* 0x000000000f0572ca */ /* 0x000fe200000e0000 */
[----:B------:R-:W-:Y:S01]  /*a110*/  IMAD.MOV.U32 R15, RZ, RZ, 0x40000040 ;  /* 0x40000040ff0f7424 */ /* 0x000fe200078e00ff */
[----:B------:R-:W-:Y:S01]  /*a120*/  R2UR UR6, R20 ;  /* 0x00000000140672ca */ /* 0x000fe200000e0000 */
[----:B------:R-:W-:Y:S01]  /*a130*/  IMAD.IADD R20, R3, 0x1, R12 ;  /* 0x0000000103147824 */ /* 0x000fe200078e020c */
[----:B------:R-:W-:Y:S01]  /*a140*/  R2UR UR7, R21 ;  /* 0x00000000150772ca */ /* 0x000fe200000e0000 */
[----:B------:R-:W-:Y:S01]  /*a150*/  IMAD.MOV.U32 R21, RZ, RZ, 0x40000040 ;  /* 0x40000040ff157424 */ /* 0x000fe200078e00ff */
[----:B------:R-:W-:Y:S02]  /*a160*/  WARPGROUP.DEPBAR.LE gsb0, 0x0 ;  /* 0x00008000000079c5 */ /* 0x000fe40000010000 */
[----:B------:R-:W-:-:S09]  /*a170*/  WARPGROUP.ARRIVE ;  /* 0x00000000000079c5 */ /* 0x000fd20000000000 */
[----:B------:R-:W-:Y:S01]  /*a180*/  HGMMA.64x64x16.F32.BF16 R24, gdesc[UR4], R24, gsb0 ;  /* 0x00e00000041879f0 */ /* 0x000fe20008001818 */
[----:B------:R-:W-:Y:S01]  /*a190*/  R2UR UR6, R14 ;  /* 0x000000000e0672ca */ /* 0x000fe200000e0000 */
[--C-:B------:R-:W-:Y:S01]  /*a1a0*/  IMAD.IADD R14, R56, 0x1, R11.reuse ;  /* 0x00000001380e7824 */ /* 0x100fe200078e020b */
        /* <DEDUP_REMOVED lines=16> */
[----:B------:R-:W-:Y:S02]  /*a2b0*/  IMAD.MOV.U32 R21, RZ, RZ, 0x40000040 ;  /* 0x40000040ff157424 */ /* 0x000fe400078e00ff */
[----:B------:R-:W-:-:S02]  /*a2c0*/  IMAD.MOV.U32 R12, RZ, RZ, 0x28 ;  /* 0x00000028ff0c7424 */ /* 0x000fc400078e00ff */
[----:B------:R-:W-:-:S03]  /*a2d0*/  VIADD R56, R10, 0xa00 ;  /* 0x00000a000a387836 */ /* 0x000fc60000000000 */
[----:B------:R-:W-:Y:S01]  /*a2e0*/  SEL R12, R12, 0x26, P1 ;  /* 0x000000260c0c7807 */ /* 0x000fe20000800000 */
[----:B------:R-:W-:Y:S02]  /*a2f0*/  WARPGROUP.DEPBAR.LE gsb0, 0x0 ;  /* 0x00008000000079c5 */ /* 0x000fe40000010000 */
[----:B------:R-:W-:-:S06]  /*a300*/  WARPGROUP.ARRIVE ;  /* 0x00000000000079c5 */ /* 0x000fcc0000000000 */
[----:B------:R-:W-:Y:S01]  /*a310*/  HGMMA.64x64x16.F32.BF16 R24, gdesc[UR4], R24, gsb0 ;  /* 0x00e00000041879f0 */ /* 0x000fe20008001818 */
[----:B------:R-:W-:Y:S01]  /*a320*/  R2UR UR4, R14 ;  /* 0x000000000e0472ca */ /* 0x000fe200000e0000 */
[----:B------:R-:W-:Y:S01]  /*a330*/  IMAD.MOV.U32 R14, RZ, RZ, 0xa00 ;  /* 0x00000a00ff0e7424 */ /* 0x000fe200078e00ff */
[----:B------:R-:W-:Y:S01]  /*a340*/  R2UR UR5, R15 ;  /* 0x000000000f0572ca */ /* 0x000fe200000e0000 */
[----:B------:R-:W-:Y:S01]  /*a350*/  IMAD.MOV.U32 R15, RZ, RZ, 0x40000040 ;  /* 0x40000040ff0f7424 */ /* 0x000fe200078e00ff */
[----:B------:R-:W-:Y:S02]  /*a360*/  R2UR UR6, R20 ;  /* 0x00000000140672ca */ /* 0x000fe400000e0000 */
[----:B------:R-:W-:Y:S02]  /*a370*/  R2UR UR7, R21 ;  /* 0x00000000150772ca */ /* 0x000fe400000e0000 */
[----:B------:R-:W-:Y:S02]  /*a380*/  SEL R14, R14, 0x980, P1 ;  /* 0x000009800e0e7807 */ /* 0x000fe40000800000 */
[----:B------:R-:W-:Y:S01]  /*a390*/  LOP3.LUT R21, R12, 0x6, RZ, 0xc0, !PT ;  /* 0x000000060c157812 */ /* 0x000fe200078ec0ff */
[----:B------:R-:W-:Y:S01]  /*a3a0*/  VIADD R12, R0, 0xa00 ;  /* 0x00000a00000c7836 */ /* 0x000fe20000000000 */
[----:B------:R-:W-:-:S04]  /*a3b0*/  LOP3.LUT R20, R14, 0xa00, RZ, 0xc0, !PT ;  /* 0x00000a000e147812 */ /* 0x000fc800078ec0ff */
[CC--:B------:R-:W-:Y:S02]  /*a3c0*/  IADD3 R14, R21.reuse, R20.reuse, R0 ;  /* 0x00000014150e7210 */ /* 0x0c0fe40007ffe000 */
[----:B------:R-:W-:Y:S01]  /*a3d0*/  IADD3 R20, R21, R20, R10 ;  /* 0x0000001415147210 */ /* 0x000fe20007ffe00a */
[----:B------:R-:W-:Y:S01]  /*a3e0*/  IMAD.MOV.U32 R21, RZ, RZ, 0x40000040 ;  /* 0x40000040ff157424 */ /* 0x000fe200078e00ff */
[----:B------:R-:W-:Y:S02]  /*a3f0*/  WARPGROUP.DEPBAR.LE gsb0, 0x0 ;  /* 0x00008000000079c5 */ /* 0x000fe40000010000 */
[----:B------:R-:W-:-:S06]  /*a400*/  WARPGROUP.ARRIVE ;  /* 0x00000000000079c5 */ /* 0x000fcc0000000000 */
        /* <DEDUP_REMOVED lines=113> */
[----:B------:R-:W-:-:S05]  /*ab20*/  IMAD.MOV.U32 R3, RZ, RZ, 0x40 ;  /* 0x00000040ff037424 */ /* 0x000fca00078e00ff */
[----:B------:R-:W-:-:S04]  /*ab30*/  SEL R3, R3, 0x3e, P1 ;  /* 0x0000003e03037807 */ /* 0x000fc80000800000 */
[----:B------:R-:W-:Y:S01]  /*ab40*/  LOP3.LUT R3, R3, 0x6, RZ, 0xc0, !PT ;  /* 0x0000000603037812 */ /* 0x000fe200078ec0ff */
        /* <DEDUP_REMOVED lines=13> */
[----:B------:R-:W-:-:S04]  /*ac20*/  LOP3.LUT R11, R11, 0x1e00, RZ, 0xc0, !PT ;  /* 0x00001e000b0b7812 */ /* 0x000fc800078ec0ff */
[----:B------:R-:W-:Y:S01]  /*ac30*/  IADD3 R10, R3, R11, R10 ;  /* 0x0000000b030a7210 */ /* 0x000fe20007ffe00a */
        /* <DEDUP_REMOVED lines=14> */
[----:B------:R-:W-:Y:S02]  /*ad20*/  R2UR UR4, R14 ;  /* 0x000000000e0472ca */ /* 0x000fe400000e0000 */
[----:B------:R-:W-:Y:S01]  /*ad30*/  R2UR UR5, R15 ;  /* 0x000000000f0572ca */ /* 0x000fe200000e0000 */
[----:B------:R-:W-:Y:S01]  /*ad40*/  IMAD.MOV.U32 R15, RZ, RZ, 0x40000040 ;  /* 0x40000040ff0f7424 */ /* 0x000fe200078e00ff */
[----:B------:R-:W-:Y:S02]  /*ad50*/  R2UR UR6, R20 ;  /* 0x00000000140672ca */ /* 0x000fe400000e0000 */
[----:B------:R-:W-:Y:S02]  /*ad60*/  R2UR UR7, R21 ;  /* 0x00000000150772ca */ /* 0x000fe400000e0000 */
[----:B------:R-:W-:Y:S01]  /*ad70*/  IADD3 R14, R3, R11, R0 ;  /* 0x0000000b030e7210 */ /* 0x000fe20007ffe000 */
[----:B------:R-:W-:Y:S01]  /*ad80*/  IMAD.MOV.U32 R11, RZ, RZ, 0x40000040 ;  /* 0x40000040ff0b7424 */ /* 0x000fe200078e00ff */
[----:B------:R-:W-:-:S02]  /*ad90*/  WARPGROUP.DEPBAR.LE gsb0, 0x0 ;  /* 0x00008000000079c5 */ /* 0x000fc40000010000 */
        /* <DEDUP_REMOVED lines=12> */
.L_x_4552:
[----:B------:R-:W-:Y:S01]  /*ae60*/  IMAD R10, R170, -0x40, R169 ;  /* 0xffffffc0aa0a7824 */ /* 0x000fe200078e02a9 */
[----:B------:R-:W-:Y:S01]  /*ae70*/  ULDC UR4, c[0x0][0xa80] ;  /* 0x0002a00000047ab9 */ /* 0x000fe20000000800 */
[----:B------:R-:W-:-:S03]  /*ae80*/  LOP3.LUT R219, R219, 0x2000000, RZ, 0xfc, !PT ;  /* 0x02000000dbdb7812 */ /* 0x000fc600078efcff */
        /* <DEDUP_REMOVED lines=57> */
[----:B------:R-:W-:Y:S02]  /*b220*/  FSEL R46, R46, -INF , P1 ;  /* 0xff8000002e2e7808 */ /* 0x000fe40000800000 */
        /* <DEDUP_REMOVED lines=10> */
[----:B------:R-:W-:-:S04]  /*b2d0*/  FMNMX.FTZ R3, R14, R3, !PT ;  /* 0x000000030e037209 */ /* 0x000fc80007810000 */
[----:B------:R-:W-:Y:S01]  /*b2e0*/  FMNMX.FTZ R11, R38, R3, !PT ;  /* 0x00000003260b7209 */ /* 0x000fe20007810000 */
[----:B------:R-:W-:-:S03]  /*b2f0*/  IMAD.U32 R3, RZ, RZ, UR4 ;  /* 0x00000004ff037e24 */ /* 0x000fc6000f8e00ff */
[----:B------:R-:W-:Y:S02]  /*b300*/  FMNMX.FTZ R11, R40, R11, !PT ;  /* 0x0000000b280b7209 */ /* 0x000fe40007810000 */
[----:B0-----:R-:W-:Y:S02]  /*b310*/  FMNMX.FTZ R21, R15, R10, !PT ;  /* 0x0000000a0f157209 */ /* 0x001fe40007810000 */
[----:B------:R-:W-:-:S03]  /*b320*/  FMNMX.FTZ R11, R42, R11, !PT ;  /* 0x0000000b2a0b7209 */ /* 0x000fc60007810000 */
[----:B------:R-:W0:Y:S01]  /*b330*/  SHFL.BFLY PT, R10, R21, 0x1, 0x1f ;  /* 0x0c201f00150a7f89 */ /* 0x000e2200000e0000 */
[----:B------:R-:W-:-:S04]  /*b340*/  FMNMX.FTZ R11, R20, R11, !PT ;  /* 0x0000000b140b7209 */ /* 0x000fc80007810000 */
[----:B------:R-:W-:-:S04]  /*b350*/  FMNMX.FTZ R11, R46, R11, !PT ;  /* 0x0000000b2e0b7209 */ /* 0x000fc80007810000 */
[----:B------:R-:W-:-:S04]  /*b360*/  FMNMX.FTZ R11, R48, R11, !PT ;  /* 0x0000000b300b7209 */ /* 0x000fc80007810000 */
[----:B------:R-:W-:Y:S02]  /*b370*/  FMNMX.FTZ R11, R50, R11, !PT ;  /* 0x0000000b320b7209 */ /* 0x000fe40007810000 */
[----:B0-----:R-:W-:-:S04]  /*b380*/  FMNMX.FTZ R10, R21, R10, !PT ;  /* 0x0000000a150a7209 */ /* 0x001fc80007810000 */
[C---:B------:R-:W-:Y:S01]  /*b390*/  FSETP.NEU.FTZ.AND P1, PT, R10.reuse, -INF , PT ;  /* 0xff8000000a00780b */ /* 0x040fe20003f3d000 */
[----:B------:R-:W-:-:S05]  /*b3a0*/  FMUL.FTZ R15, R10, R3 ;  /* 0x000000030a0f7220 */ /* 0x000fca0000410000 */
[----:B------:R-:W-:-:S05]  /*b3b0*/  FSEL R21, R15, RZ, P1 ;  /* 0x000000ff0f157208 */ /* 0x000fca0000800000 */
[-CC-:B------:R-:W-:Y:S01]  /*b3c0*/  FFMA.FTZ R152, R24, R3.reuse, -R21.reuse ;  /* 0x0000000318987223 */ /* 0x180fe20000010815 */
[----:B------:R-:W-:Y:S01]  /*b3d0*/  FSEL R24, R51, -INF , P4 ;  /* 0xff80000033187808 */ /* 0x000fe20002000000 */
        /* <DEDUP_REMOVED lines=15> */
[-CC-:B------:R-:W-:Y:S01]  /*b4d0*/  FFMA.FTZ R70, R70, R3.reuse, -R21.reuse ;  /* 0x0000000346467223 */ /* 0x180fe20000010815 */
[----:B------:R-:W1:Y:S01]  /*b4e0*/  SHFL.BFLY PT, R28, R15, 0x2, 0x1f ;  /* 0x0c401f000f1c7f89 */ /* 0x000e6200000e0000 */
[----:B------:R-:W-:-:S03]  /*b4f0*/  FFMA.FTZ R166, R52, R3, -R21 ;  /* 0x0000000334a67223 */ /* 0x000fc60000010815 */
[----:B------:R2:W-:Y:S01]  /*b500*/  MUFU.EX2 R154, R29 ;  /* 0x0000001d009a7308 */ /* 0x0005e20000000800 */
[----:B0-----:R-:W-:-:S07]  /*b510*/  FFMA.FTZ R25, R64, R3, -R21 ;  /* 0x0000000340197223 */ /* 0x001fce0000010815 */
[----:B------:R-:W-:Y:S01]  /*b520*/  MUFU.EX2 R33, R56 ;  /* 0x0000003800217308 */ /* 0x000fe20000000800 */
[-CC-:B--2---:R-:W-:Y:S01]  /*b530*/  FFMA.FTZ R29, R66, R3.reuse, -R21.reuse ;  /* 0x00000003421d7223 */ /* 0x184fe20000010815 */
[----:B------:R-:W-:-:S06]  /*b540*/  FFMA.FTZ R21, R74, R3, -R21 ;  /* 0x000000034a157223 */ /* 0x000fcc0000010815 */
[----:B------:R-:W-:Y:S01]  /*b550*/  MUFU.EX2 R32, R32 ;  /* 0x0000002000207308 */ /* 0x000fe20000000800 */
[----:B-1----:R-:W-:-:S07]  /*b560*/  FMNMX.FTZ R28, R15, R28, !PT ;  /* 0x0000001c0f1c7209 */ /* 0x002fce0007810000 */
[----:B------:R-:W0:Y:S01]  /*b570*/  MUFU.EX2 R35, R58 ;  /* 0x0000003a00237308 */ /* 0x000e220000000800 */
[----:B------:R-:W1:Y:S07]  /*b580*/  SHFL.BFLY PT, R15, R28, 0x1, 0x1f ;  /* 0x0c201f001c0f7f89 */ /* 0x000e6e00000e0000 */
[----:B------:R-:W-:Y:S08]  /*b590*/  MUFU.EX2 R158, R158 ;  /* 0x0000009e009e7308 */ /* 0x000ff00000000800 */
[----:B------:R-:W-:Y:S01]  /*b5a0*/  MUFU.EX2 R11, R11 ;  /* 0x0000000b000b7308 */ /* 0x000fe20000000800 */
[----:B0-----:R-:W-:-:S07]  /*b5b0*/  F2FP.BF16.F32.PACK_AB R156, R35, R32 ;  /* 0x00000020239c723e */ /* 0x001fce00000010ff */
[----:B------:R0:W-:Y:S01]  /*b5c0*/  MUFU.EX2 R39, R21 ;  /* 0x0000001500277308 */ /* 0x0001e20000000800 */
[----:B-1----:R-:W-:-:S04]  /*b5d0*/  FMNMX.FTZ R168, R28, R15, !PT ;  /* 0x0000000f1ca87209 */ /* 0x002fc80007810000 */
[C---:B------:R-:W-:Y:S01]  /*b5e0*/  FSETP.NEU.FTZ.AND P1, PT, R168.reuse, -INF , PT ;  /* 0xff800000a800780b */ /* 0x040fe20003f3d000 */
[----:B------:R-:W-:Y:S02]  /*b5f0*/  FMUL.FTZ R15, R168, R3 ;  /* 0x00000003a80f7220 */ /* 0x000fe40000410000 */
[----:B------:R-:W-:Y:S01]  /*b600*/  MUFU.EX2 R160, R160 ;  /* 0x000000a000a07308 */ /* 0x000fe20000000800 */
[----:B0-----:R-:W-:Y:S02]  /*b610*/  IMAD.MOV.U32 R21, RZ, RZ, 0x40000040 ;  /* 0x40000040ff157424 */ /* 0x001fe400078e00ff */
[----:B------:R-:W-:-:S03]  /*b620*/  FSEL R15, R15, RZ, P1 ;  /* 0x000000ff0f0f7208 */ /* 0x000fc60000800000 */
[----:B------:R-:W-:Y:S02]  /*b630*/  R2UR UR11, R21 ;  /* 0x00000000150b72ca */ /* 0x000fe400000e0000 */
[-CC-:B------:R-:W-:Y:S01]  /*b640*/  FFMA.FTZ R26, R26, R3.reuse, -R15.reuse ;  /* 0x000000031a1a7223 */ /* 0x180fe2000001080f */
[-CC-:B------:R-:W-:Y:S01]  /*b650*/  FFMA.FTZ R27, R27, R3.reuse, -R15.reuse ;  /* 0x000000031b1b7223 */ /* 0x180fe2000001080f */
[-CC-:B------:R-:W-:Y:S01]  /*b660*/  FFMA.FTZ R30, R30, R3.reuse, -R15.reuse ;  /* 0x000000031e1e7223 */ /* 0x180fe2000001080f */
[-CC-:B------:R-:W-:Y:S01]  /*b670*/  FFMA.FTZ R28, R12, R3.reuse, -R15.reuse ;  /* 0x000000030c1c7223 */ /* 0x180fe2000001080f */
[----:B------:R-:W-:Y:S02]  /*b680*/  VIADD R12, R13, 0x38840 ;  /* 0x000388400d0c7836 */ /* 0x000fe40000000000 */
[-CC-:B------:R-:W-:Y:S01]  /*b690*/  FFMA.FTZ R34, R34, R3.reuse, -R15.reuse ;  /* 0x0000000322227223 */ /* 0x180fe2000001080f */
[----:B------:R-:W-:Y:S01]  /*b6a0*/  MUFU.EX2 R26, R26 ;  /* 0x0000001a001a7308 */ /* 0x000fe20000000800 */
[-CC-:B------:R-:W-:Y:S01]  /*b6b0*/  FFMA.FTZ R14, R14, R3.reuse, -R15.reuse ;  /* 0x000000030e0e7223 */ /* 0x180fe2000001080f */
[-CC-:B------:R-:W-:Y:S01]  /*b6c0*/  FFMA.FTZ R38, R38, R3.reuse, -R15.reuse ;  /* 0x0000000326267223 */ /* 0x180fe2000001080f */
[----:B------:R-:W-:Y:S01]  /*b6d0*/  PRMT R12, R189, 0x654, R12 ;  /* 0x00000654bd0c7816 */ /* 0x000fe2000000000c */
[-CC-:B------:R-:W-:Y:S01]  /*b6e0*/  FFMA.FTZ R40, R40, R3.reuse, -R15.reuse ;  /* 0x0000000328287223 */ /* 0x180fe2000001080f */
[-CC-:B------:R-:W-:Y:S01]  /*b6f0*/  FFMA.FTZ R42, R42, R3.reuse, -R15.reuse ;  /* 0x000000032a2a7223 */ /* 0x180fe2000001080f */
[-CC-:B------:R-:W-:Y:S01]  /*b700*/  FFMA.FTZ R46, R46, R3.reuse, -R15.reuse ;  /* 0x000000032e2e7223 */ /* 0x180fe2000001080f */
[----:B------:R0:W-:Y:S01]  /*b710*/  SYNCS.ARRIVE.TRANS64.RED.A1T0 RZ, [R12+URZ], RZ ;  /* 0x000000ff0cff79a7 */ /* 0x0001e2000810043f */
[----:B------:R-:W1:Y:S01]  /*b720*/  MUFU.EX2 R27, R27 ;  /* 0x0000001b001b7308 */ /* 0x000e620000000800 */
[-CC-:B------:R-:W-:Y:S01]  /*b730*/  FFMA.FTZ R48, R48, R3.reuse, -R15.reuse ;  /* 0x0000000330307223 */ /* 0x180fe2000001080f */
[-CC-:B------:R-:W-:Y:S01]  /*b740*/  FFMA.FTZ R50, R50, R3.reuse, -R15.reuse ;  /* 0x0000000332327223 */ /* 0x180fe2000001080f */
[-CC-:B------:R-:W-:Y:S01]  /*b750*/  FFMA.FTZ R24, R24, R3.reuse, -R15.reuse ;  /* 0x0000000318187223 */ /* 0x180fe2000001080f */
[-CC-:B------:R-:W-:Y:S01]  /*b760*/  FFMA.FTZ R54, R54, R3.reuse, -R15.reuse ;  /* 0x0000000336367223 */ /* 0x180fe2000001080f */
[-CC-:B------:R-:W-:Y:S01]  /*b770*/  FFMA.FTZ R72, R72, R3.reuse, -R15.reuse ;  /* 0x0000000348487223 */ /* 0x180fe2000001080f */
[----:B------:R-:W-:Y:S01]  /*b780*/  R2UR UR15, R21 ;  /* 0x00000000150f72ca */ /* 0x000fe200000e0000 */
[----:B0-----:R-:W-:Y:S01]  /*b790*/  FFMA.FTZ R12, R20, R3, -R15 ;  /* 0x00000003140c7223 */ /* 0x001fe2000001080f */
[----:B------:R-:W0:Y:S01]  /*b7a0*/  MUFU.EX2 R30, R30 ;  /* 0x0000001e001e7308 */ /* 0x000e220000000800 */
[----:B------:R-:W-:-:S05]  /*b7b0*/  IMAD.MOV.U32 R15, RZ, RZ, 0x40000040 ;  /* 0x40000040ff0f7424 */ /* 0x000fca00078e00ff */
[----:B------:R-:W-:Y:S01]  /*b7c0*/  R2UR UR7, R15 ;  /* 0x000000000f0772ca */ /* 0x000fe200000e0000 */
[----:B------:R-:W-:Y:S01]  /*b7d0*/  FADD.FTZ R15, R152, R31 ;  /* 0x0000001f980f7221 */ /* 0x000fe20000010000 */
[----:B------:R0:W2:Y:S01]  /*b7e0*/  MUFU.EX2 R155, R28 ;  /* 0x0000001c009b7308 */ /* 0x0000a20000000800 */
[----:B-1----:R-:W-:Y:S01]  /*b7f0*/  FADD.FTZ R41, R26, R27 ;  /* 0x0000001b1a297221 */ /* 0x002fe20000010000 */
[----:B------:R-:W-:Y:S02]  /*b800*/  F2FP.BF16.F32.PACK_AB R152, R31, R152 ;  /* 0x000000981f98723e */ /* 0x000fe400000010ff */
[----:B------:R-:W-:-:S04]  /*b810*/  F2FP.BF16.F32.PACK_AB R153, R27, R26 ;  /* 0x0000001a1b99723e */ /* 0x000fc800000010ff */
[----:B------:R-:W1:Y:S01]  /*b820*/  MUFU.EX2 R34, R34 ;  /* 0x0000002200227308 */ /* 0x000e620000000800 */
[----:B0-----:R-:W-:-:S07]  /*b830*/  FADD.FTZ R28, R30, R41 ;  /* 0x000000291e1c7221 */ /* 0x001fce0000010000 */
[----:B------:R0:W3:Y:S01]  /*b840*/  MUFU.EX2 R157, R14 ;  /* 0x0000000e009d7308 */ /* 0x0000e20000000800 */
[C---:B--2---:R-:W-:Y:S01]  /*b850*/  FADD.FTZ R41, R155.reuse, R28 ;  /* 0x0000001c9b297221 */ /* 0x044fe20000010000 */
[----:B------:R-:W-:-:S06]  /*b860*/  F2FP.BF16.F32.PACK_AB R155, R155, R30 ;  /* 0x0000001e9b9b723e */ /* 0x000fcc00000010ff */
[----:B------:R2:W-:Y:S01]  /*b870*/  MUFU.EX2 R161, R12 ;  /* 0x0000000c00a17308 */ /* 0x0005e20000000800 */
[----:B0-----:R-:W-:Y:S02]  /*b880*/  IMAD R14, R18, 0x1000, R219 ;  /* 0x00001000120e7824 */ /* 0x001fe400078e02db */
[----:B-1----:R-:W-:Y:S02]  /*b890*/  FADD.FTZ R28, R34, R41 ;  /* 0x00000029221c7221 */ /* 0x002fe40000010000 */
[C---:B------:R-:W-:Y:S01]  /*b8a0*/  VIADD R20, R14.reuse, 0x80 ;  /* 0x000000800e147836 */ /* 0x040fe20000000000 */
[----:B------:R-:W-:Y:S02]  /*b8b0*/  R2UR UR6, R14 ;  /* 0x000000000e0672ca */ /* 0x000fe400000e0000 */
[----:B------:R-:W0:Y:S01]  /*b8c0*/  MUFU.EX2 R38, R38 ;  /* 0x0000002600267308 */ /* 0x000e220000000800 */
[----:B--2---:R-:W-:Y:S01]  /*b8d0*/  FADD.FTZ R12, R154, R15 ;  /* 0x0000000f9a0c7221 */ /* 0x004fe20000010000 */
[----:B------:R-:W-:Y:S01]  /*b8e0*/  R2UR UR10, R20 ;  /* 0x00000000140a72ca */ /* 0x000fe200000e0000 */
[----:B------:R-:W-:-:S02]  /*b8f0*/  VIADD R20, R14, 0x100 ;  /* 0x000001000e147836 */ /* 0x000fc40000000000 */
[----:B---3--:R-:W-:Y:S01]  /*b900*/  FADD.FTZ R41, R157, R28 ;  /* 0x0000001c9d297221 */ /* 0x008fe20000010000 */
[C---:B------:R-:W-:Y:S01]  /*b910*/  FADD.FTZ R15, R33.reuse, R12 ;  /* 0x0000000c210f7221 */ /* 0x040fe20000010000 */
[----:B------:R-:W-:Y:S01]  /*b920*/  VIADD R14, R14, 0x180 ;  /* 0x000001800e0e7836 */ /* 0x000fe20000000000 */
[----:B------:R-:W-:Y:S01]  /*b930*/  F2FP.BF16.F32.PACK_AB R154, R33, R154 ;  /* 0x0000009a219a723e */ /* 0x000fe200000010ff */
[----:B------:R-:W1:Y:S01]  /*b940*/  MUFU.EX2 R159, R40 ;  /* 0x00000028009f7308 */ /* 0x000e620000000800 */
[----:B------:R-:W-:Y:S01]  /*b950*/  FADD.FTZ R12, R32, R15 ;  /* 0x0000000f200c7221 */ /* 0x000fe20000010000 */
[----:B------:R-:W-:Y:S01]  /*b960*/  IMAD.MOV.U32 R15, RZ, RZ, 0x40000040 ;  /* 0x40000040ff0f7424 */ /* 0x000fe200078e00ff */
[----:B------:R-:W-:Y:S01]  /*b970*/  R2UR UR18, R14 ;  /* 0x000000000e1272ca */ /* 0x000fe200000e0000 */
[----:B------:R-:W-:Y:S01]  /*b980*/  BAR.SYNC.DEFER_BLOCKING 0xf, 0x100 ;  /* 0x03c4000000007b1d */ /* 0x000fe20000010000 */
[----:B------:R-:W-:Y:S01]  /*b990*/  FADD.FTZ R21, R35, R12 ;  /* 0x0000000c23157221 */ /* 0x000fe20000010000 */
[----:B------:R-:W-:-:S02]  /*b9a0*/  F2FP.BF16.F32.PACK_AB R157, R157, R34 ;  /* 0x000000229d9d723e */ /* 0x000fc400000010ff */
[----:B------:R-:W-:Y:S01]  /*b9b0*/  R2UR UR19, R15 ;  /* 0x000000000f1372ca */ /* 0x000fe200000e0000 */
[----:B------:R-:W-:Y:S01]  /*b9c0*/  FADD.FTZ R12, R158, R21 ;  /* 0x000000159e0c7221 */ /* 0x000fe20000010000 */
[----:B------:R-:W2:Y:S01]  /*b9d0*/  MUFU.EX2 R42, R42 ;  /* 0x0000002a002a7308 */ /* 0x000ea20000000800 */
[----:B0-----:R-:W-:Y:S01]  /*b9e0*/  FADD.FTZ R14, R38, R41 ;  /* 0x00000029260e7221 */ /* 0x001fe20000010000 */
[C---:B------:R-:W-:Y:S01]  /*b9f0*/  F2FP.BF16.F32.PACK_AB R158, R11.reuse, R158 ;  /* 0x0000009e0b9e723e */ /* 0x040fe200000010ff */
[----:B------:R-:W-:Y:S01]  /*ba00*/  FADD.FTZ R15, R11, R12 ;  /* 0x0000000c0b0f7221 */ /* 0x000fe20000010000 */
[----:B------:R-:W-:Y:S01]  /*ba10*/  R2UR UR14, R20 ;  /* 0x00000000140e72ca */ /* 0x000fe200000e0000 */
[----:B-1----:R-:W-:-:S03]  /*ba20*/  FADD.FTZ R21, R159, R14 ;  /* 0x0000000e9f157221 */ /* 0x002fc60000010000 */
[----:B------:R-:W0:Y:S01]  /*ba30*/  MUFU.EX2 R25, R25 ;  /* 0x0000001900197308 */ /* 0x000e220000000800 */
[----:B------:R-:W-:Y:S01]  /*ba40*/  FADD.FTZ R12, R160, R15 ;  /* 0x0000000fa00c7221 */ /* 0x000fe20000010000 */
[----:B------:R-:W-:-:S06]  /*ba50*/  F2FP.BF16.F32.PACK_AB R159, R159, R38 ;  /* 0x000000269f9f723e */ /* 0x000fcc00000010ff */
[----:B------:R-:W1:Y:S01]  /*ba60*/  MUFU.EX2 R162, R162 ;  /* 0x000000a200a27308 */ /* 0x000e620000000800 */
[----:B--2---:R-:W-:Y:S01]  /*ba70*/  FADD.FTZ R14, R42, R21 ;  /* 0x000000152a0e7221 */ /* 0x004fe20000010000 */
[----:B------:R2:W-:Y:S03]  /*ba80*/  STSM.16.M88.4 [R225+0x36400], R152 ;  /* 0x03640098e1007844 */ /* 0x0005e60000000200 */
[C---:B------:R-:W-:Y:S01]  /*ba90*/  FADD.FTZ R21, R161.reuse, R14 ;  /* 0x0000000ea1157221 */ /* 0x040fe20000010000 */
[----:B------:R-:W-:Y:S01]  /*baa0*/  F2FP.BF16.F32.PACK_AB R161, R161, R42 ;  /* 0x0000002aa1a1723e */ /* 0x000fe200000010ff */
[----:B------:R2:W-:Y:S01]  /*bab0*/  STSM.16.M88.4 [R228], R156 ;  /* 0x0000009ce4007844 */ /* 0x0005e20000000200 */
[----:B------:R-:W3:Y:S01]  /*bac0*/  MUFU.EX2 R46, R46 ;  /* 0x0000002e002e7308 */ /* 0x000ee20000000800 */
[C---:B0-----:R-:W-:Y:S01]  /*bad0*/  FADD.FTZ R15, R25.reuse, R12 ;  /* 0x0000000c190f7221 */ /* 0x041fe20000010000 */
[----:B------:R-:W-:-:S06]  /*bae0*/  F2FP.BF16.F32.PACK_AB R160, R25, R160 ;  /* 0x000000a019a0723e */ /* 0x000fcc00000010ff */
[----:B------:R-:W0:Y:S01]  /*baf0*/  MUFU.EX2 R29, R29 ;  /* 0x0000001d001d7308 */ /* 0x000e220000000800 */
[----:B-1----:R-:W-:-:S07]  /*bb00*/  FADD.FTZ R12, R162, R15 ;  /* 0x0000000fa20c7221 */ /* 0x002fce0000010000 */
[----:B------:R-:W1:Y:S01]  /*bb10*/  MUFU.EX2 R163, R48 ;  /* 0x0000003000a37308 */ /* 0x000e620000000800 */
[----:B---3--:R-:W-:-:S07]  /*bb20*/  FADD.FTZ R14, R46, R21 ;  /* 0x000000152e0e7221 */ /* 0x008fce0000010000 */
[----:B------:R-:W3:Y:S01]  /*bb30*/  MUFU.EX2 R164, R164 ;  /* 0x000000a400a47308 */ /* 0x000ee20000000800 */
[C---:B0-----:R-:W-:Y:S01]  /*bb40*/  FADD.FTZ R11, R29.reuse, R12 ;  /* 0x0000000c1d0b7221 */ /* 0x041fe20000010000 */
[----:B------:R-:W-:-:S06]  /*bb50*/  F2FP.BF16.F32.PACK_AB R162, R29, R162 ;  /* 0x000000a21da2723e */ /* 0x000fcc00000010ff */
[----:B------:R-:W0:Y:S01]  /*bb60*/  MUFU.EX2 R50, R50 ;  /* 0x0000003200327308 */ /* 0x000e220000000800 */
[C---:B-1----:R-:W-:Y:S01]  /*bb70*/  FADD.FTZ R15, R163.reuse, R14 ;  /* 0x0000000ea30f7221 */ /* 0x042fe20000010000 */
[----:B------:R-:W-:-:S05]  /*bb80*/  F2FP.BF16.F32.PACK_AB R163, R163, R46 ;  /* 0x0000002ea3a3723e */ /* 0x000fca00000010ff */
[----:B------:R2:W-:Y:S01]  /*bb90*/  STSM.16.M88.4 [R226], R160 ;  /* 0x000000a0e2007844 */ /* 0x0005e20000000200 */
[----:B------:R-:W1:Y:S01]  /*bba0*/  MUFU.EX2 R37, R70 ;  /* 0x0000004600257308 */ /* 0x000e620000000800 */
[----:B---3--:R-:W-:-:S07]  /*bbb0*/  FADD.FTZ R12, R164, R11 ;  /* 0x0000000ba40c7221 */ /* 0x008fce0000010000 */
[----:B------:R-:W3:Y:S01]  /*bbc0*/  MUFU.EX2 R165, R24 ;  /* 0x0000001800a57308 */ /* 0x000ee20000000800 */
[----:B0-----:R-:W-:-:S07]  /*bbd0*/  FADD.FTZ R14, R50, R15 ;  /* 0x0000000f320e7221 */ /* 0x001fce0000010000 */
[----:B------:R-:W0:Y:S01]  /*bbe0*/  MUFU.EX2 R166, R166 ;  /* 0x000000a600a67308 */ /* 0x000e220000000800 */
[C---:B-1----:R-:W-:Y:S01]  /*bbf0*/  FADD.FTZ R11, R37.reuse, R12 ;  /* 0x0000000c250b7221 */ /* 0x042fe20000010000 */
[----:B------:R-:W-:-:S06]  /*bc00*/  F2FP.BF16.F32.PACK_AB R164, R37, R164 ;  /* 0x000000a425a4723e */ /* 0x000fcc00000010ff */
[----:B------:R-:W1:Y:S01]  /*bc10*/  MUFU.EX2 R54, R54 ;  /* 0x0000003600367308 */ /* 0x000e620000000800 */
[C---:B---3--:R-:W-:Y:S01]  /*bc20*/  FADD.FTZ R15, R165.reuse, R14 ;  /* 0x0000000ea50f7221 */ /* 0x048fe20000010000 */
[----:B------:R-:W-:-:S06]  /*bc30*/  F2FP.BF16.F32.PACK_AB R165, R165, R50 ;  /* 0x00000032a5a5723e */ /* 0x000fcc00000010ff */
[----:B------:R-:W3:Y:S01]  /*bc40*/  MUFU.EX2 R167, R72 ;  /* 0x0000004800a77308 */ /* 0x000ee20000000800 */
[----:B0-----:R-:W-:Y:S01]  /*bc50*/  FADD.FTZ R12, R166, R11 ;  /* 0x0000000ba60c7221 */ /* 0x001fe20000010000 */
[----:B------:R-:W-:-:S03]  /*bc60*/  F2FP.BF16.F32.PACK_AB R166, R39, R166 ;  /* 0x000000a627a6723e */ /* 0x000fc600000010ff */
[----:B------:R-:W-:Y:S01]  /*bc70*/  FADD.FTZ R11, R39, R12 ;  /* 0x0000000c270b7221 */ /* 0x000fe20000010000 */
[----:B-1----:R-:W-:-:S04]  /*bc80*/  FADD.FTZ R14, R54, R15 ;  /* 0x0000000f360e7221 */ /* 0x002fc80000010000 */
[C---:B---3--:R-:W-:Y:S01]  /*bc90*/  FADD.FTZ R12, R167.reuse, R14 ;  /* 0x0000000ea70c7221 */ /* 0x048fe20000010000 */
[----:B------:R-:W-:-:S05]  /*bca0*/  F2FP.BF16.F32.PACK_AB R167, R167, R54 ;  /* 0x00000036a7a7723e */ /* 0x000fca00000010ff */
[----:B------:R2:W-:Y:S01]  /*bcb0*/  STSM.16.M88.4 [R227], R164 ;  /* 0x000000a4e3007844 */ /* 0x0005e20000000200 */
        /* <DEDUP_REMOVED lines=23> */
[----:B--2---:R-:W-:Y:S05]  /*be30*/  @!P0 BRA `(.L_x_4553) ;  /* 0x0000000000048947 */ /* 0x004fea0003800000 */
[----:B------:R-:W-:Y:S01]  /*be40*/  BPT.TRAP 0x1 ;  /* 0x000000040000795c */ /* 0x000fe20000300000 */
.L_x_4553:
[----:B------:R-:W-:Y:S01]  /*be50*/  ISETP.GE.AND P1, PT, R169, 0x41, PT ;  /* 0x00000041a900780c */ /* 0x000fe20003f26270 */
[----:B------:R-:W-:Y:S01]  /*be60*/  VIADD R13, R13, 0x38860 ;  /* 0x000388600d0d7836 */ /* 0x000fe20000000000 */
[----:B------:R-:W-:Y:S01]  /*be70*/  ULDC UR36, c[0x0][0xa80] ;  /* 0x0002a00000247ab9 */ /* 0x000fe20000000800 */
[----:B------:R-:W-:Y:S03]  /*be80*/  BSSY B0, `(.L_x_4554) ;  /* 0x000033a000007945 */ /* 0x000fe60003800000 */
[----:B------:R-:W-:-:S04]  /*be90*/  PRMT R13, R189, 0x654, R13 ;  /* 0x00000654bd0d7816 */ /* 0x000fc8000000000d */
[----:B------:R0:W-:Y:S03]  /*bea0*/  SYNCS.ARRIVE.TRANS64.RED.A1T0 RZ, [R13+URZ], RZ ;  /* 0x000000ff0dff79a7 */ /* 0x0001e6000810043f */
[----:B------:R-:W-:Y:S05]  /*beb0*/  @!P1 BRA `(.L_x_4555) ;  /* 0x0000003000d89947 */ /* 0x000fea0003800000 */
[----:B0-----:R-:W-:Y:S02]  /*bec0*/  VIADD R13, R170, 0xfffffffe ;  /* 0xfffffffeaa0d7836 */ /* 0x001fe40000000000 */
[----:B------:R-:W-:Y:S02]  /*bed0*/  IMAD.MOV.U32 R15, RZ, RZ, R168 ;  /* 0x000000ffff0f7224 */ /* 0x000fe400078e00a8 */
[----:B------:R-:W-:Y:S02]  /*bee0*/  IMAD.MOV.U32 R21, RZ, RZ, R10 ;  /* 0x000000ffff157224 */ /* 0x000fe400078e000a */
[----:B------:R-:W-:-:S07]  /*bef0*/  IMAD.MOV.U32 R20, RZ, RZ, R18 ;  /* 0x000000ffff147224 */ /* 0x000fce00078e0012 */
.L_x_4568:
[----:B------:R-:W-:Y:S02]  /*bf00*/  VIADD R18, R20, 0x1 ;  /* 0x0000000114127836 */ /* 0x000fe40000000000 */
[----:B------:R-:W-:Y:S02]  /*bf10*/  IMAD.MOV.U32 R3, RZ, RZ, R13 ;  /* 0x000000ffff037224 */ /* 0x000fe400078e000d */
[----:B------:R-:W-:Y:S01]  /*bf20*/  VIADD R13, R13, 0xffffffff ;  /* 0xffffffff0d0d7836 */ /* 0x000fe20000000000 */
[C---:B------:R-:W-:Y:S02]  /*bf30*/  ISETP.NE.AND P2, PT, R18.reuse, 0x2, PT ;  /* 0x000000021200780c */ /* 0x040fe40003f45270 */
[----:B------:R-:W-:Y:S02]  /*bf40*/  ISETP.GT.AND P1, PT, R3, RZ, PT ;  /* 0x000000ff0300720c */ /* 0x000fe40003f24270 */
[----:B------:R-:W-:Y:S02]  /*bf50*/  SEL R3, RZ, 0x1, P2 ;  /* 0x00000001ff037807 */ /* 0x000fe40001000000 */
[----:B------:R-:W-:-:S02]  /*bf60*/  SEL R18, R18, RZ, P2 ;  /* 0x000000ff12127207 */ /* 0x000fc40001000000 */
[----:B------:R-:W-:Y:S01]  /*bf70*/  LOP3.LUT R23, R23, R3, RZ, 0x3c, !PT ;  /* 0x0000000317177212 */ /* 0x000fe200078e3cff */
[----:B-1----:R-:W-:Y:S06]  /*bf80*/  @!P0 BRA `(.L_x_4556) ;  /* 0x0000000000048947 */ /* 0x002fec0003800000 */
[----:B------:R-:W-:Y:S01]  /*bf90*/  BPT.TRAP 0x1 ;  /* 0x000000040000795c */ /* 0x000fe20000300000 */
.L_x_4556:
[----:B------:R-:W-:Y:S01]  /*bfa0*/  IMAD R14, R18, 0x8, R2 ;  /* 0x00000008120e7824 */ /* 0x000fe200078e0202 */
[----:B------:R-:W-:-:S04]  /*bfb0*/  SHF.L.U32 R3, R23, 0x1f, RZ ;  /* 0x0000001f17037819 */ /* 0x000fc800000006ff */
[----:B------:R0:W1:Y:S01]  /*bfc0*/  SYNCS.PHASECHK.TRANS64.TRYWAIT P2, [R14+URZ+0x38830], R3 ;  /* 0x038830030e0075a7 */ /* 0x000062000804017f */
[----:B------:R-:W-:Y:S05]  /*bfd0*/  @!P0 BRA `(.L_x_4557) ;  /* 0x0000000000048947 */ /* 0x000fea0003800000 */
[----:B------:R-:W-:Y:S01]  /*bfe0*/  BPT.TRAP 0x1 ;  /* 0x000000040000795c */ /* 0x000fe20000300000 */
.L_x_4557:
[----:B------:R-:W-:Y:S01]  /*bff0*/  VIADD R10, R2, 0x20400 ;  /* 0x00020400020a7836 */ /* 0x000fe20000000000 */
[----:B------:R-:W-:Y:S01]  /*c000*/  BSSY B1, `(.L_x_4558) ;  /* 0x0000009000017945 */ /* 0x000fe20003800000 */
[----:B------:R-:W-:Y:S02]  /*c010*/  IMAD R156, R18, 0x200, R220 ;  /* 0x00000200129c7824 */ /* 0x000fe400078e02dc */
[----:B------:R-:W-:Y:S01]  /*c020*/  IMAD.MOV.U32 R157, RZ, RZ, 0x40000040 ;  /* 0x40000040ff9d7424 */ /* 0x000fe200078e00ff */
[----:B------:R-:W-:-:S04]  /*c030*/  SHF.R.U32.HI R10, RZ, 0x4, R10 ;  /* 0x00000004ff0a7819 */ /* 0x000fc8000001160a */
[----:B------:R-:W-:-:S04]  /*c040*/  LOP3.LUT R10, R10, 0x3fff, RZ, 0xc0, !PT ;  /* 0x00003fff0a0a7812 */ /* 0x000fc800078ec0ff */
[----:B------:R-:W-:Y:S01]  /*c050*/  LOP3.LUT R152, R10, 0x10000, RZ, 0xfc, !PT ;  /* 0x000100000a987812 */ /* 0x000fe200078efcff */
[----:B-1----:R-:W-:Y:S06]  /*c060*/  @P2 BRA `(.L_x_4559) ;  /* 0x0000000000082947 */ /* 0x002fec0003800000 */
[----:B------:R-:W1:Y:S02]  /*c070*/  SYNCS.PHASECHK.TRANS64.TRYWAIT P2, [R14+URZ+0x38830], R3 ;  /* 0x038830030e0075a7 */ /* 0x000e64000804017f */
[----:B-1----:R-:W-:Y:S05]  /*c080*/  @!P2 BRA `(.L_x_4560) ;  /* 0x000000f8002ca947 */ /* 0x002fea0003800000 */
.L_x_4559:
[----:B------:R-:W-:Y:S05]  /*c090*/  BSYNC B1 ;  /* 0x0000000000017941 */ /* 0x000fea0003800000 */
.L_x_4558:
        /* <DEDUP_REMOVED lines=36> */
.L_x_4561:
[----:B------:R2:W3:Y:S01]  /*c2e0*/  SYNCS.PHASECHK.TRANS64.TRYWAIT P2, [R14+URZ+0x38850], R3 ;  /* 0x038850030e0075a7 */ /* 0x0004e2000804017f */
[----:B------:R-:W-:Y:S05]  /*c2f0*/  @!P0 BRA `(.L_x_4562) ;  /* 0x0000000000048947 */ /* 0x000fea0003800000 */
[----:B------:R-:W-:Y:S01]  /*c300*/  BPT.TRAP 0x1 ;  /* 0x000000040000795c */ /* 0x000fe20000300000 */
.L_x_4562:
[----:B------:R-:W-:Y:S01]  /*c310*/  VIADD R10, R2, 0x26400 ;  /* 0x00026400020a7836 */ /* 0x000fe20000000000 */
[----:B------:R-:W-:Y:S04]  /*c320*/  BSSY B1, `(.L_x_4563) ;  /* 0x0000005000017945 */ /* 0x000fe80003800000 */
[----:B------:R-:W-:Y:S01]  /*c330*/  SHF.R.U32.HI R10, RZ, 0x4, R10 ;  /* 0x00000004ff0a7819 */ /* 0x000fe2000001160a */
[----:B---3--:R-:W-:Y:S06]  /*c340*/  @P2 BRA `(.L_x_4564) ;  /* 0x0000000000082947 */ /* 0x008fec0003800000 */
[----:B------:R-:W3:Y:S02]  /*c350*/  SYNCS.PHASECHK.TRANS64.TRYWAIT P2, [R14+URZ+0x38850], R3 ;  /* 0x038850030e0075a7 */ /* 0x000ee4000804017f */
[----:B---3--:R-:W-:Y:S05]  /*c360*/  @!P2 BRA `(.L_x_4565) ;  /* 0x000000f40088a947 */ /* 0x008fea0003800000 */
.L_x_4564:
[----:B------:R-:W-:Y:S05]  /*c370*/  BSYNC B1 ;  /* 0x0000000000017941 */ /* 0x000fea0003800000 */
.L_x_4563:
[----:B0123--:R-:W-:Y:S01]  /*c380*/  LOP3.LUT R3, R10, 0x3fff, RZ, 0xc0, !PT ;  /* 0x00003fff0a037812 */ /* 0x00ffe200078ec0ff */
[C---:B------:R-:W-:Y:S01]  /*c390*/  VIADD R198, R0.reuse, 0x2 ;  /* 0x0000000200c67836 */ /* 0x040fe20000000000 */
[----:B------:R-:W-:Y:S01]  /*c3a0*/  WARPGROUP.ARRIVE ;  /* 0x00000000000079c5 */ /* 0x000fe20000000000 */
[----:B------:R-:W-:-:S05]  /*c3b0*/  VIADD R200, R0, 0x6 ;  /* 0x0000000600c87836 */ /* 0x000fca0000000000 */
[----:B------:R-:W0:Y:S01]  /*c3c0*/  S2R R10, SR_TID.X ;  /* 0x00000000000a7919 */ /* 0x000e220000002100 */
[----:B------:R-:W-:Y:S01]  /*c3d0*/  VIADD R202, R0, 0x4 ;  /* 0x0000000400ca7836 */ /* 0x000fe20000000000 */
[----:B------:R-:W-:Y:S01]  /*c3e0*/  LOP3.LUT R0, R3, 0x10000, RZ, 0xfc, !PT ;  /* 0x0001000003007812 */ /* 0x000fe200078efcff */
[----:B------:R-:W-:Y:S02]  /*c3f0*/  IMAD R196, R18, 0x1000, R221 ;  /* 0x0000100012c47824 */ /* 0x000fe400078e02dd */
[----:B------:R-:W-:Y:S02]  /*c400*/  IMAD.MOV.U32 R197, RZ, RZ, 0x40000040 ;  /* 0x40000040ffc57424 */ /* 0x000fe400078e00ff */
[----:B------:R-:W-:Y:S01]  /*c410*/  IMAD.MOV.U32 R204, RZ, RZ, R0 ;  /* 0x000000ffffcc7224 */ /* 0x000fe200078e0000 */
[----:B------:R-:W-:Y:S01]  /*c420*/  R2UR UR6, R196 ;  /* 0x00000000c40672ca */ /* 0x000fe200000e0000 */
[----:B------:R-:W-:Y:S01]  /*c430*/  IMAD.MOV.U32 R205, RZ, RZ, 0x40000040 ;  /* 0x40000040ffcd7424 */ /* 0x000fe200078e00ff */
[----:B------:R-:W-:Y:S01]  /*c440*/  R2UR UR7, R197 ;  /* 0x00000000c50772ca */ /* 0x000fe200000e0000 */
[----:B------:R-:W-:Y:S01]  /*c450*/  IMAD.MOV.U32 R199, RZ, RZ, 0x40000040 ;  /* 0x40000040ffc77424 */ /* 0x000fe200078e00ff */
[----:B------:R-:W-:Y:S01]  /*c460*/  R2UR UR4, R204 ;  /* 0x00000000cc0472ca */ /* 0x000fe200000e0000 */
[----:B------:R-:W-:Y:S01]  /*c470*/  IMAD.MOV.U32 R203, RZ, RZ, 0x40000040 ;  /* 0x40000040ffcb7424 */ /* 0x000fe200078e00ff */
[----:B------:R-:W-:Y:S01]  /*c480*/  R2UR UR5, R205 ;  /* 0x00000000cd0572ca */ /* 0x000fe200000e0000 */
[----:B------:R-:W-:-:S12]  /*c490*/  IMAD.MOV.U32 R201, RZ, RZ, 0x40000040 ;  /* 0x40000040ffc97424 */ /* 0x000fd800078e00ff */
[----:B------:R-:W-:Y:S01]  /*c4a0*/  HGMMA.64x64x16.F32.BF16 R152, gdesc[UR4], R152, gsb0 ;  /* 0x00e00000049879f0 */ /* 0x000fe20008001898 */
[----:B------:R-:W-:Y:S01]  /*c4b0*/  R2UR UR4, R198 ;  /* 0x00000000c60472ca */ /* 0x000fe200000e0000 */
[----:B------:R-:W-:Y:S01]  /*c4c0*/  VIADD R198, R196, 0x2 ;  /* 0x00000002c4c67836 */ /* 0x000fe20000000000 */
[----:B------:R-:W-:Y:S01]  /*c4d0*/  R2UR UR5, R199 ;  /* 0x00000000c70572ca */ /* 0x000fe200000e0000 */
[----:B------:R-:W-:Y:S01]  /*c4e0*/  IMAD.MOV.U32 R199, RZ, RZ, 0x40000040 ;  /* 0x40000040ffc77424 */ /* 0x000fe200078e00ff */
[----:B0-----:R-:W-:Y:S02]  /*c4f0*/  SHF.R.U32.HI R10, RZ, 0x7, R10 ;  /* 0x00000007ff0a7819 */ /* 0x001fe4000001160a */
[----:B------:R-:W-:Y:S01]  /*c500*/  R2UR UR6, R198 ;  /* 0x00000000c60672ca */ /* 0x000fe200000e0000 */
[----:B------:R-:W-:Y:S01]  /*c510*/  VIADD R198, R196, 0x4 ;  /* 0x00000004c4c67836 */ /* 0x000fe20000000000 */
[----:B------:R-:W-:Y:S01]  /*c520*/  R2UR UR7, R199 ;  /* 0x00000000c70772ca */ /* 0x000fe200000e0000 */
[----:B------:R-:W-:Y:S01]  /*c530*/  IMAD.MOV.U32 R199, RZ, RZ, 0x40000040 ;  /* 0x40000040ffc77424 */ /* 0x000fe200078e00ff */
[----:B------:R0:W1:Y:S02]  /*c540*/  SHFL.IDX PT, R3, R10, RZ, 0x1f ;  /* 0x00001fff0a037589 */ /* 0x00006400000e0000 */
[----:B0-----:R-:W-:Y:S01]  /*c550*/  IMAD.MOV.U32 R10, RZ, RZ, 0x4 ;  /* 0x00000004ff0a7424 */ /* 0x001fe200078e00ff */
[----:B-1----:R-:W-:-:S04]  /*c560*/  ISETP.GT.AND P2, PT, R3, 0x7f, PT ;  /* 0x0000007f0300780c */ /* 0x002fc80003f44270 */
[----:B------:R-:W-:Y:S02]  /*c570*/  SEL R3, RZ, 0x2, !P2 ;  /* 0x00000002ff037807 */ /* 0x000fe40005000000 */
[C---:B------:R-:W-:Y:S02]  /*c580*/  SEL R197, R10.reuse, 0x2, P2 ;  /* 0x000000020ac57807 */ /* 0x040fe40001000000 */
[----:B------:R-:W-:Y:S01]  /*c590*/  SEL R10, R10, 0x6, !P2 ;  /* 0x000000060a0a7807 */ /* 0x000fe20005000000 */
[----:B------:R-:W-:Y:S02]  /*c5a0*/  WARPGROUP.DEPBAR.LE gsb0, 0x0 ;  /* 0x00008000000079c5 */ /* 0x000fe40000010000 */
[----:B------:R-:W-:-:S06]  /*c5b0*/  WARPGROUP.ARRIVE ;  /* 0x00000000000079c5 */ /* 0x000fcc0000000000 */
[----:B------:R-:W-:Y:S01]  /*c5c0*/  HGMMA.64x64x16.F32.BF16 R152, gdesc[UR4], R152, gsb0 ;  /* 0x00e00000049879f0 */ /* 0x000fe20008001898 */
[----:B------:R-:W-:Y:S02]  /*c5d0*/  R2UR UR4, R202 ;  /* 0x00000000ca0472ca */ /* 0x000fe400000e0000 */
[----:B------:R-:W-:Y:S02]  /*c5e0*/  R2UR UR5, R203 ;  /* 0x00000000cb0572ca */ /* 0x000fe400000e0000 */
        /* <DEDUP_REMOVED lines=10> */
[----:B------:R-:W-:Y:S01]  /*c690*/  VIADD R201, R0, 0x800 ;  /* 0x0000080000c97836 */ /* 0x000fe20000000000 */
        /* <DEDUP_REMOVED lines=10> */
[----:B------:R-:W-:-:S03]  /*c740*/  IMAD.MOV.U32 R199, RZ, RZ, 0x40000040 ;  /* 0x40000040ffc77424 */ /* 0x000fc600078e00ff */
        /* <DEDUP_REMOVED lines=156> */
[----:B------:R-:W-:Y:S02]  /*d110*/  IMAD.MOV.U32 R199, RZ, RZ, 0x40000040 ;  /* 0x40000040ffc77424 */ /* 0x000fe400078e00ff */
[----:B------:R-:W-:Y:S01]  /*d120*/  IMAD.MOV.U32 R200, RZ, RZ, 0x28 ;  /* 0x00000028ffc87424 */ /* 0x000fe200078e00ff */
[----:B------:R-:W-:Y:S02]  /*d130*/  R2UR UR6, R198 ;  /* 0x00000000c60672ca */ /* 0x000fe400000e0000 */
[----:B------:R-:W-:Y:S01]  /*d140*/  R2UR UR7, R199 ;  /* 0x00000000c70772ca */ /* 0x000fe200000e0000 */
[----:B------:R-:W-:Y:S01]  /*d150*/  IMAD.MOV.U32 R199, RZ, RZ, 0x40000040 ;  /* 0x40000040ffc77424 */ /* 0x000fe200078e00ff */
[----:B------:R-:W-:-:S04]  /*d160*/  SEL R200, R200, 0x26, P2 ;  /* 0x00000026c8c87807 */ /* 0x000fc80001000000 */
[----:B------:R-:W-:-:S04]  /*d170*/  LOP3.LUT R200, R200, 0x6, RZ, 0xc0, !PT ;  /* 0x00000006c8c87812 */ /* 0x000fc800078ec0ff */
[CC--:B------:R-:W-:Y:S02]  /*d180*/  IADD3 R198, R200.reuse, R201.reuse, R0 ;  /* 0x000000c9c8c67210 */ /* 0x0c0fe40007ffe000 */
[----:B------:R-:W-:Y:S01]  /*d190*/  IADD3 R200, R200, R201, R196 ;  /* 0x000000c9c8c87210 */ /* 0x000fe20007ffe0c4 */
[----:B------:R-:W-:Y:S01]  /*d1a0*/  IMAD.MOV.U32 R201, RZ, RZ, 0x40000040 ;  /* 0x40000040ffc97424 */ /* 0x000fe200078e00ff */
[----:B------:R-:W-:Y:S02]  /*d1b0*/  WARPGROUP.DEPBAR.LE gsb0, 0x0 ;  /* 0x00008000000079c5 */ /* 0x000fe40000010000 */
[----:B------:R-:W-:-:S06]  /*d1c0*/  WARPGROUP.ARRIVE ;  /* 0x00000000000079c5 */ /* 0x000fcc0000000000 */
[----:B------:R-:W-:Y:S01]  /*d1d0*/  HGMMA.64x64x16.F32.BF16 R152, gdesc[UR4], R152, gsb0 ;  /* 0x00e00000049879f0 */ /* 0x000fe20008001898 */
[----:B------:R-:W-:Y:S02]  /*d1e0*/  R2UR UR4, R198 ;  /* 0x00000000c60472ca */ /* 0x000fe400000e0000 */
[----:B------:R-:W-:Y:S01]  /*d1f0*/  R2UR UR5, R199 ;  /* 0x00000000c70572ca */ /* 0x000fe200000e0000 */
[----:B------:R-:W-:Y:S01]  /*d200*/  IMAD.MOV.U32 R199, RZ, RZ, 0x40000040 ;  /* 0x40000040ffc77424 */ /* 0x000fe200078e00ff */
[----:B------:R-:W-:Y:S01]  /*d210*/  R2UR UR6, R200 ;  /* 0x00000000c80672ca */ /* 0x000fe200000e0000 */
[----:B------:R-:W-:Y:S01]  /*d220*/  VIADD R200, R0, 0xa00 ;  /* 0x00000a0000c87836 */ /* 0x000fe20000000000 */
[----:B------:R-:W-:Y:S01]  /*d230*/  R2UR UR7, R201 ;  /* 0x00000000c90772ca */ /* 0x000fe200000e0000 */
[----:B------:R-:W-:Y:S02]  /*d240*/  VIADD R201, R196, 0xa00 ;  /* 0x00000a00c4c97836 */ /* 0x000fe40000000000 */
[----:B------:R-:W-:Y:S01]  /*d250*/  IMAD.IADD R198, R200, 0x1, R3 ;  /* 0x00000001c8c67824 */ /* 0x000fe200078e0203 */
[----:B------:R-:W-:-:S02]  /*d260*/  WARPGROUP.DEPBAR.LE gsb0, 0x0 ;  /* 0x00008000000079c5 */ /* 0x000fc40000010000 */
[----:B------:R-:W-:-:S07]  /*d270*/  WARPGROUP.ARRIVE ;  /* 0x00000000000079c5 */ /* 0x000fce0000000000 */
        /* <DEDUP_REMOVED lines=108> */
[----:B------:R-:W-:Y:S02]  /*d940*/  IMAD.MOV.U32 R199, RZ, RZ, 0x40000040 ;  /* 0x40000040ffc77424 */ /* 0x000fe400078e00ff */
[----:B------:R-:W-:Y:S01]  /*d950*/  IMAD.MOV.U32 R3, RZ, RZ, 0x1000 ;  /* 0x00001000ff037424 */ /* 0x000fe200078e00ff */
[----:B------:R-:W-:Y:S01]  /*d960*/  R2UR UR4, R198 ;  /* 0x00000000c60472ca */ /* 0x000fe200000e0000 */
[----:B------:R-:W-:Y:S01]  /*d970*/  IMAD.IADD R198, R201, 0x1, R197 ;  /* 0x00000001c9c67824 */ /* 0x000fe200078e02c5 */
[----:B------:R-:W-:Y:S01]  /*d980*/  R2UR UR5, R199 ;  /* 0x00000000c70572ca */ /* 0x000fe200000e0000 */
[----:B------:R-:W-:Y:S01]  /*d990*/  IMAD.MOV.U32 R199, RZ, RZ, 0x40000040 ;  /* 0x40000040ffc77424 */ /* 0x000fe200078e00ff */
[----:B------:R-:W-:-:S04]  /*d9a0*/  SEL R3, R3, 0xf80, P2 ;  /* 0x00000f8003037807 */ /* 0x000fc80001000000 */
[----:B------:R-:W-:Y:S01]  /*d9b0*/  LOP3.LUT R3, R3, 0x1e00, RZ, 0xc0, !PT ;  /* 0x00001e0003037812 */ /* 0x000fe200078ec0ff */
[----:B------:R-:W-:Y:S02]  /*d9c0*/  WARPGROUP.DEPBAR.LE gsb0, 0x0 ;  /* 0x00008000000079c5 */ /* 0x000fe40000010000 */
[----:B------:R-:W-:-:S06]  /*d9d0*/  WARPGROUP.ARRIVE ;  /* 0x00000000000079c5 */ /* 0x000fcc0000000000 */
[----:B------:R-:W-:Y:S01]  /*d9e0*/  HGMMA.64x64x16.F32.BF16 R152, gdesc[UR4], R152, gsb0 ;  /* 0x00e00000049879f0 */ /* 0x000fe20008001898 */
[----:B------:R-:W-:Y:S01]  /*d9f0*/  R2UR UR4, R198 ;  /* 0x00000000c60472ca */ /* 0x000fe200000e0000 */
[--C-:B------:R-:W-:Y:S01]  /*da00*/  IMAD.IADD R198, R197, 0x1, R200.reuse ;  /* 0x00000001c5c67824 */ /* 0x100fe200078e02c8 */
[----:B------:R-:W-:Y:S01]  /*da10*/  R2UR UR5, R199 ;  /* 0x00000000c70572ca */ /* 0x000fe200000e0000 */
[----:B------:R-:W-:Y:S02]  /*da20*/  IMAD.MOV.U32 R199, RZ, RZ, 0x40000040 ;  /* 0x40000040ffc77424 */ /* 0x000fe400078e00ff */
[----:B------:R-:W-:Y:S01]  /*da30*/  IMAD.IADD R200, R10, 0x1, R200 ;  /* 0x000000010ac87824 */ /* 0x000fe200078e02c8 */
[----:B------:R-:W-:Y:S01]  /*da40*/  R2UR UR6, R198 ;  /* 0x00000000c60672ca */ /* 0x000fe200000e0000 */
[----:B------:R-:W-:Y:S01]  /*da50*/  IMAD.IADD R198, R201, 0x1, R10 ;  /* 0x00000001c9c67824 */ /* 0x000fe200078e020a */
[----:B------:R-:W-:Y:S01]  /*da60*/  R2UR UR7, R199 ;  /* 0x00000000c70772ca */ /* 0x000fe200000e0000 */
[----:B------:R-:W-:-:S02]  /*da70*/  IMAD.MOV.U32 R199, RZ, RZ, 0x40000040 ;  /* 0x40000040ffc77424 */ /* 0x000fc400078e00ff */
        /* <DEDUP_REMOVED lines=28> */
.L_x_4566:
        /* <DEDUP_REMOVED lines=17> */
[----:B0-----:R-:W-:-:S05]  /*dd50*/  FMNMX.FTZ R10, R3, R10, !PT ;  /* 0x0000000a030a7209 */ /* 0x001fca0007810000 */
[----:B------:R-:W0:Y:S02]  /*dd60*/  SHFL.BFLY PT, R3, R10, 0x1, 0x1f ;  /* 0x0c201f000a037f89 */ /* 0x000e2400000e0000 */
[----:B0-----:R-:W-:Y:S01]  /*dd70*/  FMNMX.FTZ R10, R10, R3, !PT ;  /* 0x000000030a0a7209 */ /* 0x001fe20007810000 */
[----:B------:R-:W-:-:S04]  /*dd80*/  IMAD.U32 R3, RZ, RZ, UR36 ;  /* 0x00000024ff037e24 */ /* 0x000fc8000f8e00ff */
[C---:B------:R-:W-:Y:S01]  /*dd90*/  FMUL.FTZ R196, R10.reuse, R3 ;  /* 0x000000030ac47220 */ /* 0x040fe20000410000 */
[----:B------:R-:W-:-:S03]  /*dda0*/  FADD.FTZ R197, -R10, R21 ;  /* 0x000000150ac57221 */ /* 0x000fc60000010100 */
        /* <DEDUP_REMOVED lines=18> */
[----:B------:R-:W-:-:S05]  /*ded0*/  FFMA.FTZ R181, R181, R3, -R196 ;  /* 0x00000003b5b57223 */ /* 0x000fca00000108c4 */
[----:B------:R-:W1:Y:S08]  /*dee0*/  MUFU.EX2 R153, R153 ;  /* 0x0000009900997308 */ /* 0x000e700000000800 */
[----:B------:R-:W2:Y:S01]  /*def0*/  MUFU.EX2 R156, R156 ;  /* 0x0000009c009c7308 */ /* 0x000ea20000000800 */
[----:B0-----:R-:W-:Y:S01]  /*df00*/  FFMA.FTZ R11, R157, R11, R152 ;  /* 0x0000000b9d0b7223 */ /* 0x001fe20000010098 */
[-C--:B------:R-:W-:Y:S01]  /*df10*/  FMUL.FTZ R24, R24, R157.reuse ;  /* 0x0000009d18187220 */ /* 0x080fe20000410000 */
[-C--:B------:R-:W-:Y:S01]  /*df20*/  FMUL.FTZ R25, R25, R157.reuse ;  /* 0x0000009d19197220 */ /* 0x080fe20000410000 */
[-C--:B------:R-:W-:Y:S01]  /*df30*/  FMUL.FTZ R28, R28, R157.reuse ;  /* 0x0000009d1c1c7220 */ /* 0x080fe20000410000 */
[-C--:B------:R-:W-:Y:S01]  /*df40*/  FMUL.FTZ R29, R29, R157.reuse ;  /* 0x0000009d1d1d7220 */ /* 0x080fe20000410000 */
[-C--:B------:R-:W-:Y:S01]  /*df50*/  FMUL.FTZ R32, R32, R157.reuse ;  /* 0x0000009d20207220 */ /* 0x080fe20000410000 */
[----:B------:R-:W-:Y:S01]  /*df60*/  FMUL.FTZ R33, R33, R157 ;  /* 0x0000009d21217220 */ /* 0x000fe20000410000 */
[----:B------:R-:W0:Y:S01]  /*df70*/  MUFU.EX2 R196, R21 ;  /* 0x0000001500c47308 */ /* 0x000e220000000800 */
[C---:B-1----:R-:W-:Y:S01]  /*df80*/  FADD.FTZ R11, R153.reuse, R11 ;  /* 0x0000000b990b7221 */ /* 0x042fe20000010000 */
[----:B------:R-:W-:Y:S01]  /*df90*/  F2FP.BF16.F32.PACK_AB R152, R153, R152 ;  /* 0x000000989998723e */ /* 0x000fe200000010ff */
[----:B------:R-:W-:-:S02]  /*dfa0*/  IMAD.MOV R153, RZ, RZ, -R224 ;  /* 0x000000ffff997224 */ /* 0x000fc400078e0ae0 */
[-C--:B------:R-:W-:Y:S01]  /*dfb0*/  FMUL.FTZ R36, R36, R157.reuse ;  /* 0x0000009d24247220 */ /* 0x080fe20000410000 */
[-C--:B------:R-:W-:Y:S01]  /*dfc0*/  FMUL.FTZ R37, R37, R157.reuse ;  /* 0x0000009d25257220 */ /* 0x080fe20000410000 */
[-C--:B------:R-:W-:Y:S01]  /*dfd0*/  FMUL.FTZ R40, R40, R157.reuse ;  /* 0x0000009d28287220 */ /* 0x080fe20000410000 */
[----:B------:R-:W-:Y:S01]  /*dfe0*/  FMUL.FTZ R41, R41, R157 ;  /* 0x0000009d29297220 */ /* 0x000fe20000410000 */
[----:B------:R-:W-:Y:S01]  /*dff0*/  ISETP.NE.AND P2, PT, R223, R153, PT ;  /* 0x00000099df00720c */ /* 0x000fe20003f45270 */
[----:B------:R-:W-:Y:S01]  /*e000*/  VIADD R153, R14, 0x38840 ;  /* 0x000388400e997836 */ /* 0x000fe20000000000 */
[----:B------:R-:W1:Y:S01]  /*e010*/  MUFU.EX2 R160, R160 ;  /* 0x000000a000a07308 */ /* 0x000e620000000800 */
[----:B--2---:R-:W-:Y:S01]  /*e020*/  FADD.FTZ R11, R156, R11 ;  /* 0x0000000b9c0b7221 */ /* 0x004fe20000010000 */
[-C--:B------:R-:W-:Y:S01]  /*e030*/  FMUL.FTZ R44, R44, R157.reuse ;  /* 0x0000009d2c2c7220 */ /* 0x080fe20000410000 */
[-C--:B------:R-:W-:Y:S01]  /*e040*/  FMUL.FTZ R45, R45, R157.reuse ;  /* 0x0000009d2d2d7220 */ /* 0x080fe20000410000 */
[----:B------:R-:W-:Y:S01]  /*e050*/  PRMT R153, R189, 0x654, R153 ;  /* 0x00000654bd997816 */ /* 0x000fe20000000099 */
[-C--:B------:R-:W-:Y:S01]  /*e060*/  FMUL.FTZ R48, R48, R157.reuse ;  /* 0x0000009d30307220 */ /* 0x080fe20000410000 */
[-C--:B------:R-:W-:Y:S01]  /*e070*/  FMUL.FTZ R49, R49, R157.reuse ;  /* 0x0000009d31317220 */ /* 0x080fe20000410000 */
[----:B0-----:R-:W-:Y:S01]  /*e080*/  FADD.FTZ R11, R196, R11 ;  /* 0x0000000bc40b7221 */ /* 0x001fe20000010000 */
[----:B------:R0:W-:Y:S01]  /*e090*/  SYNCS.ARRIVE.TRANS64.RED.A1T0 RZ, [R153+URZ], RZ ;  /* 0x000000ff99ff79a7 */ /* 0x0001e2000810043f */
[----:B------:R-:W2:Y:S01]  /*e0a0*/  MUFU.EX2 R161, R161 ;  /* 0x000000a100a17308 */ /* 0x000ea20000000800 */
[----:B------:R-:W-:Y:S01]  /*e0b0*/  FMUL.FTZ R52, R52, R157 ;  /* 0x0000009d34347220 */ /* 0x000fe20000410000 */
[----:B------:R-:W-:-:S02]  /*e0c0*/  @!P2 IMAD R20, R20, 0x40, R194 ;  /* 0x000000401414a824 */ /* 0x000fc400078e02c2 */
[-C--:B------:R-:W-:Y:S01]  /*e0d0*/  FMUL.FTZ R53, R53, R157.reuse ;  /* 0x0000009d35357220 */ /* 0x080fe20000410000 */
[-C--:B------:R-:W-:Y:S01]  /*e0e0*/  FMUL.FTZ R56, R56, R157.reuse ;  /* 0x0000009d38387220 */ /* 0x080fe20000410000 */
[----:B------:R-:W-:Y:S01]  /*e0f0*/  FMUL.FTZ R57, R57, R157 ;  /* 0x0000009d39397220 */ /* 0x000fe20000410000 */
[----:B------:R-:W-:Y:S01]  /*e100*/  @!P2 IMAD R20, R20, 0x4, R2 ;  /* 0x000000041414a824 */ /* 0x000fe200078e0202 */
[----:B0-----:R-:W-:Y:S01]  /*e110*/  FMNMX.FTZ R153, R154, R15, !PT ;  /* 0x0000000f9a997209 */ /* 0x001fe20007810000 */
[----:B------:R-:W0:Y:S01]  /*e120*/  MUFU.EX2 R164, R164 ;  /* 0x000000a400a47308 */ /* 0x000e220000000800 */
[----:B-1----:R-:W-:Y:S01]  /*e130*/  FADD.FTZ R11, R160, R11 ;  /* 0x0000000ba00b7221 */ /* 0x002fe20000010000 */
[----:B------:R-:W-:Y:S01]  /*e140*/  FMUL.FTZ R60, R60, R157 ;  /* 0x0000009d3c3c7220 */ /* 0x000fe20000410000 */
[----:B------:R-:W-:Y:S01]  /*e150*/  FMNMX.FTZ R153, R155, R153, !PT ;  /* 0x000000999b997209 */ /* 0x000fe20007810000 */
[----:B------:R-:W-:Y:S01]  /*e160*/  @!P2 STS [R20+0x38400], R157 ;  /* 0x0384009d1400a388 */ /* 0x000fe20000000800 */
[-C--:B------:R-:W-:Y:S01]  /*e170*/  FMUL.FTZ R61, R61, R157.reuse ;  /* 0x0000009d3d3d7220 */ /* 0x080fe20000410000 */
[----:B------:R-:W-:Y:S01]  /*e180*/  FMUL.FTZ R64, R64, R157 ;  /* 0x0000009d40407220 */ /* 0x000fe20000410000 */
[----:B------:R-:W-:Y:S01]  /*e190*/  FMNMX.FTZ R153, R158, R153, !PT ;  /* 0x000000999e997209 */ /* 0x000fe20007810000 */
[----:B------:R-:W1:Y:S01]  /*e1a0*/  MUFU.EX2 R197, R197 ;  /* 0x000000c500c57308 */ /* 0x000e620000000800 */
[----:B--2---:R-:W-:Y:S01]  /*e1b0*/  FADD.FTZ R11, R161, R11 ;  /* 0x0000000ba10b7221 */ /* 0x004fe20000010000 */
[----:B------:R-:W-:Y:S01]  /*e1c0*/  FMUL.FTZ R65, R65, R157 ;  /* 0x0000009d41417220 */ /* 0x000fe20000410000 */
[----:B------:R-:W-:Y:S01]  /*e1d0*/  FMNMX.FTZ R153, R159, R153, !PT ;  /* 0x000000999f997209 */ /* 0x000fe20007810000 */
[-C--:B------:R-:W-:Y:S01]  /*e1e0*/  FMUL.FTZ R68, R68, R157.reuse ;  /* 0x0000009d44447220 */ /* 0x080fe20000410000 */
[-C--:B------:R-:W-:Y:S01]  /*e1f0*/  FMUL.FTZ R69, R69, R157.reuse ;  /* 0x0000009d45457220 */ /* 0x080fe20000410000 */
[----:B------:R-:W-:Y:S01]  /*e200*/  FMUL.FTZ R72, R72, R157 ;  /* 0x0000009d48487220 */ /* 0x000fe20000410000 */
[----:B------:R-:W-:Y:S01]  /*e210*/  FMNMX.FTZ R153, R162, R153, !PT ;  /* 0x00000099a2997209 */ /* 0x000fe20007810000 */
[----:B------:R-:W2:Y:S01]  /*e220*/  MUFU.EX2 R165, R165 ;  /* 0x000000a500a57308 */ /* 0x000ea20000000800 */
[----:B0-----:R-:W-:Y:S01]  /*e230*/  FADD.FTZ R11, R164, R11 ;  /* 0x0000000ba40b7221 */ /* 0x001fe20000010000 */
[----:B------:R-:W-:Y:S01]  /*e240*/  FMUL.FTZ R73, R73, R157 ;  /* 0x0000009d49497220 */ /* 0x000fe20000410000 */
[----:B------:R-:W-:Y:S01]  /*e250*/  FMNMX.FTZ R153, R163, R153, !PT ;  /* 0x00000099a3997209 */ /* 0x000fe20007810000 */
[-C--:B------:R-:W-:Y:S01]  /*e260*/  FMUL.FTZ R76, R76, R157.reuse ;  /* 0x0000009d4c4c7220 */ /* 0x080fe20000410000 */
[-C--:B------:R-:W-:Y:S01]  /*e270*/  FMUL.FTZ R77, R77, R157.reuse ;  /* 0x0000009d4d4d7220 */ /* 0x080fe20000410000 */
[----:B------:R-:W-:Y:S01]  /*e280*/  FMUL.FTZ R80, R80, R157 ;  /* 0x0000009d50507220 */ /* 0x000fe20000410000 */
[----:B------:R-:W-:Y:S01]  /*e290*/  FMNMX.FTZ R153, R166, R153, !PT ;  /* 0x00000099a6997209 */ /* 0x000fe20007810000 */
[----:B------:R-:W0:Y:S01]  /*e2a0*/  MUFU.EX2 R169, R169 ;  /* 0x000000a900a97308 */ /* 0x000e220000000800 */
[----:B-1----:R-:W-:Y:S01]  /*e2b0*/  FADD.FTZ R11, R197, R11 ;  /* 0x0000000bc50b7221 */ /* 0x002fe20000010000 */
[----:B------:R-:W-:Y:S01]  /*e2c0*/  FMUL.FTZ R81, R81, R157 ;  /* 0x0000009d51517220 */ /* 0x000fe20000410000 */
[----:B------:R-:W-:Y:S01]  /*e2d0*/  FMNMX.FTZ R153, R167, R153, !PT ;  /* 0x00000099a7997209 */ /* 0x000fe20007810000 */
[-C--:B------:R-:W-:Y:S01]  /*e2e0*/  FMUL.FTZ R84, R84, R157.reuse ;  /* 0x0000009d54547220 */ /* 0x080fe20000410000 */
        /* <DEDUP_REMOVED lines=33> */
[-C--:B------:R-:W-:Y:S01]  /*e500*/  FMUL.FTZ R120, R120, R157.reuse ;  /* 0x0000009d78787220 */ /* 0x080fe20000410000 */
[-C--:B------:R-:W-:Y:S01]  /*e510*/  FMUL.FTZ R121, R121, R157.reuse ;  /* 0x0000009d79797220 */ /* 0x080fe20000410000 */
[----:B------:R-:W2:Y:S01]  /*e520*/  SHFL.BFLY PT, R153, R168, 0x2, 0x1f ;  /* 0x0c401f00a8997f89 */ /* 0x000ea200000e0000 */
[----:B------:R-:W-:Y:S01]  /*e530*/  MUFU.EX2 R199, R181 ;  /* 0x000000b500c77308 */ /* 0x000fe20000000800 */
[----:B0-----:R-:W-:Y:S01]  /*e540*/  FADD.FTZ R11, R176, R11 ;  /* 0x0000000bb00b7221 */ /* 0x001fe20000010000 */
[-C--:B------:R-:W-:Y:S01]  /*e550*/  FMUL.FTZ R124, R124, R157.reuse ;  /* 0x0000009d7c7c7220 */ /* 0x080fe20000410000 */
[-C--:B------:R-:W-:Y:S01]  /*e560*/  FMUL.FTZ R125, R125, R157.reuse ;  /* 0x0000009d7d7d7220 */ /* 0x080fe20000410000 */
[-C--:B------:R-:W-:Y:S01]  /*e570*/  FMUL.FTZ R128, R128, R157.reuse ;  /* 0x0000009d80807220 */ /* 0x080fe20000410000 */
[-C--:B------:R-:W-:Y:S01]  /*e580*/  FMUL.FTZ R129, R129, R157.reuse ;  /* 0x0000009d81817220 */ /* 0x080fe20000410000 */
[-C--:B------:R-:W-:Y:S01]  /*e590*/  FMUL.FTZ R132, R132, R157.reuse ;  /* 0x0000009d84847220 */ /* 0x080fe20000410000 */
[-C--:B------:R-:W-:Y:S01]  /*e5a0*/  FMUL.FTZ R133, R133, R157.reuse ;  /* 0x0000009d85857220 */ /* 0x080fe20000410000 */
[----:B-1----:R-:W-:Y:S01]  /*e5b0*/  FADD.FTZ R11, R177, R11 ;  /* 0x0000000bb10b7221 */ /* 0x002fe20000010000 */
        /* <DEDUP_REMOVED lines=8> */
[----:B--2---:R-:W-:-:S05]  /*e640*/  FMNMX.FTZ R168, R168, R153, !PT ;  /* 0x00000099a8a87209 */ /* 0x004fca0007810000 */
[----:B------:R-:W0:Y:S02]  /*e650*/  SHFL.BFLY PT, R153, R168, 0x1, 0x1f ;  /* 0x0c201f00a8997f89 */ /* 0x000e2400000e0000 */
[----:B0-----:R-:W-:-:S05]  /*e660*/  FMNMX.FTZ R168, R168, R153, !PT ;  /* 0x00000099a8a87209 */ /* 0x001fca0007810000 */
[----:B------:R-:W-:-:S04]  /*e670*/  FADD.FTZ R15, -R168, R15 ;  /* 0x0000000fa80f7221 */ /* 0x000fc80000010100 */
[----:B------:R-:W-:-:S06]  /*e680*/  FMUL.FTZ R15, R15, R3 ;  /* 0x000000030f0f7220 */ /* 0x000fcc0000410000 */
[----:B------:R-:W0:Y:S02]  /*e690*/  MUFU.EX2 R15, R15 ;  /* 0x0000000f000f7308 */ /* 0x000e240000000800 */
[----:B0-----:R0:W-:Y:S01]  /*e6a0*/  @!P2 STS [R20+0x38420], R15 ;  /* 0x0384200f1400a388 */ /* 0x0011e20000000800 */
        /* <DEDUP_REMOVED lines=9> */
[----:B0-----:R-:W-:Y:S01]  /*e740*/  FMUL.FTZ R20, R168, R3 ;  /* 0x00000003a8147220 */ /* 0x001fe20000410000 */
        /* <DEDUP_REMOVED lines=20> */
[----:B------:R-:W-:Y:S01]  /*e890*/  FFMA.FTZ R163, R179, R3, -R20 ;  /* 0x00000003b3a37223 */ /* 0x000fe20000010814 */
[----:B------:R-:W-:-:S02]  /*e8a0*/  IMAD R20, R18, 0x1000, R219 ;  /* 0x0000100012147824 */ /* 0x000fc400078e02db */
[-C--:B------:R-:W-:Y:S01]  /*e8b0*/  FMUL.FTZ R50, R50, R15.reuse ;  /* 0x0000000f32327220 */ /* 0x080fe20000410000 */
[-C--:B------:R-:W-:Y:S01]  /*e8c0*/  FMUL.FTZ R51, R51, R15.reuse ;  /* 0x0000000f33337220 */ /* 0x080fe20000410000 */
[-C--:B------:R-:W-:Y:S01]  /*e8d0*/  FMUL.FTZ R54, R54, R15.reuse ;  /* 0x0000000f36367220 */ /* 0x080fe20000410000 */
[----:B------:R-:W2:Y:S01]  /*e8e0*/  MUFU.EX2 R166, R180 ;  /* 0x000000b400a67308 */ /* 0x000ea20000000800 */
[----:B0-----:R-:W-:Y:S01]  /*e8f0*/  FFMA.FTZ R12, R15, R12, R21 ;  /* 0x0000000c0f0c7223 */ /* 0x001fe20000010015 */
[----:B------:R-:W-:Y:S01]  /*e900*/  R2UR UR6, R20 ;  /* 0x00000000140672ca */ /* 0x000fe200000e0000 */
[-C--:B------:R-:W-:Y:S01]  /*e910*/  FMUL.FTZ R55, R55, R15.reuse ;  /* 0x0000000f37377220 */ /* 0x080fe20000410000 */
[-C--:B------:R-:W-:Y:S01]  /*e920*/  FMUL.FTZ R58, R58, R15.reuse ;  /* 0x0000000f3a3a7220 */ /* 0x080fe20000410000 */
[-C--:B------:R-:W-:Y:S01]  /*e930*/  FMUL.FTZ R59, R59, R15.reuse ;  /* 0x0000000f3b3b7220 */ /* 0x080fe20000410000 */
[-C--:B------:R-:W-:Y:S01]  /*e940*/  FMUL.FTZ R62, R62, R15.reuse ;  /* 0x0000000f3e3e7220 */ /* 0x080fe20000410000 */
[----:B------:R-:W-:Y:S01]  /*e950*/  FMUL.FTZ R63, R63, R15 ;  /* 0x0000000f3f3f7220 */ /* 0x000fe20000410000 */
[----:B------:R0:W-:Y:S01]  /*e960*/  MUFU.EX2 R180, R154 ;  /* 0x0000009a00b47308 */ /* 0x0001e20000000800 */
[C---:B-1----:R-:W-:Y:S01]  /*e970*/  FADD.FTZ R12, R153.reuse, R12 ;  /* 0x0000000c990c7221 */ /* 0x042fe20000010000 */
[----:B------:R-:W-:Y:S01]  /*e980*/  F2FP.BF16.F32.PACK_AB R153, R153, R21 ;  /* 0x000000159999723e */ /* 0x000fe200000010ff */
[----:B------:R-:W-:-:S02]  /*e990*/  IMAD.MOV.U32 R21, RZ, RZ, 0x40000040 ;  /* 0x40000040ff157424 */ /* 0x000fc400078e00ff */
[-C--:B------:R-:W-:Y:S01]  /*e9a0*/  FMUL.FTZ R66, R66, R15.reuse ;  /* 0x0000000f42427220 */ /* 0x080fe20000410000 */
[-C--:B------:R-:W-:Y:S01]  /*e9b0*/  FMUL.FTZ R67, R67, R15.reuse ;  /* 0x0000000f43437220 */ /* 0x080fe20000410000 */
[-C--:B------:R-:W-:Y:S01]  /*e9c0*/  FMUL.FTZ R70, R70, R15.reuse ;  /* 0x0000000f46467220 */ /* 0x080fe20000410000 */
[-C--:B------:R-:W-:Y:S01]  /*e9d0*/  FMUL.FTZ R71, R71, R15.reuse ;  /* 0x0000000f47477220 */ /* 0x080fe20000410000 */
[----:B------:R-:W-:Y:S01]  /*e9e0*/  MUFU.EX2 R170, R200 ;  /* 0x000000c800aa7308 */ /* 0x000fe20000000800 */
[----:B0-----:R-:W-:Y:S01]  /*e9f0*/  F2FP.BF16.F32.PACK_AB R154, R196, R156 ;  /* 0x0000009cc49a723e */ /* 0x001fe200000010ff */
[----:B--2---:R-:W-:Y:S01]  /*ea00*/  FADD.FTZ R11, R166, R11 ;  /* 0x0000000ba60b7221 */ /* 0x004fe20000010000 */
[----:B------:R-:W-:Y:S01]  /*ea10*/  F2FP.BF16.F32.PACK_AB R156, R161, R160 ;  /* 0x000000a0a19c723e */ /* 0x000fe200000010ff */
[----:B------:R-:W-:Y:S01]  /*ea20*/  FMUL.FTZ R74, R74, R15 ;  /* 0x0000000f4a4a7220 */ /* 0x000fe20000410000 */
[----:B------:R-:W-:Y:S01]  /*ea30*/  F2FP.BF16.F32.PACK_AB R160, R169, R165 ;  /* 0x000000a5a9a0723e */ /* 0x000fe200000010ff */
[-C--:B------:R-:W-:Y:S01]  /*ea40*/  FMUL.FTZ R75, R75, R15.reuse ;  /* 0x0000000f4b4b7220 */ /* 0x080fe20000410000 */
[----:B------:R-:W-:Y:S01]  /*ea50*/  R2UR UR7, R21 ;  /* 0x00000000150772ca */ /* 0x000fe200000e0000 */
[----:B------:R-:W-:Y:S01]  /*ea60*/  MUFU.EX2 R171, R201 ;  /* 0x000000c900ab7308 */ /* 0x000fe20000000800 */
[----:B------:R-:W-:Y:S01]  /*ea70*/  F2FP.BF16.F32.PACK_AB R166, R199, R166 ;  /* 0x000000a6c7a6723e */ /* 0x000fe200000010ff */
[-C--:B------:R-:W-:Y:S01]  /*ea80*/  FMUL.FTZ R78, R78, R15.reuse ;  /* 0x0000000f4e4e7220 */ /* 0x080fe20000410000 */
[-C--:B------:R-:W-:Y:S01]  /*ea90*/  FMUL.FTZ R79, R79, R15.reuse ;  /* 0x0000000f4f4f7220 */ /* 0x080fe20000410000 */
[-C--:B------:R-:W-:Y:S01]  /*eaa0*/  FMUL.FTZ R82, R82, R15.reuse ;  /* 0x0000000f52527220 */ /* 0x080fe20000410000 */
[-C--:B------:R-:W-:Y:S01]  /*eab0*/  FMUL.FTZ R83, R83, R15.reuse ;  /* 0x0000000f53537220 */ /* 0x080fe20000410000 */
[-C--:B------:R-:W-:Y:S01]  /*eac0*/  FMUL.FTZ R86, R86, R15.reuse ;  /* 0x0000000f56567220 */ /* 0x080fe20000410000 */
[-C--:B------:R-:W-:Y:S01]  /*ead0*/  FMUL.FTZ R87, R87, R15.reuse ;  /* 0x0000000f57577220 */ /* 0x080fe20000410000 */
[----:B------:R0:W1:Y:S01]  /*eae0*/  MUFU.EX2 R181, R158 ;  /* 0x0000009e00b57308 */ /* 0x0000620000000800 */
        /* <DEDUP_REMOVED lines=10> */
[----:B------:R-:W-:Y:S01]  /*eb90*/  F2FP.BF16.F32.PACK_AB R164, R177, R176 ;  /* 0x000000b0b1a4723e */ /* 0x000fe200000010ff */
        /* <DEDUP_REMOVED lines=20> */
[----:B------:R-:W2:Y:S01]  /*ece0*/  MUFU.EX2 R179, R167 ;  /* 0x000000a700b37308 */ /* 0x000ea20000000800 */
[----:B0-----:R-:W-:Y:S01]  /*ecf0*/  F2FP.BF16.F32.PACK_AB R157, R175, R174 ;  /* 0x000000aeaf9d723e */ /* 0x001fe200000010ff */
[-C--:B------:R-:W-:Y:S01]  /*ed00*/  FMUL.FTZ R139, R139, R15.reuse ;  /* 0x0000000f8b8b7220 */ /* 0x080fe20000410000 */
[-C--:B------:R-:W-:Y:S01]  /*ed10*/  FMUL.FTZ R142, R142, R15.reuse ;  /* 0x0000000f8e8e7220 */ /* 0x080fe20000410000 */
[-C--:B------:R-:W-:Y:S01]  /*ed20*/  FMUL.FTZ R143, R143, R15.reuse ;  /* 0x0000000f8f8f7220 */ /* 0x080fe20000410000 */
[-C--:B------:R-:W-:Y:S01]  /*ed30*/  FMUL.FTZ R146, R146, R15.reuse ;  /* 0x0000000f92927220 */ /* 0x080fe20000410000 */
[-C--:B------:R-:W-:Y:S01]  /*ed40*/  FMUL.FTZ R147, R147, R15.reuse ;  /* 0x0000000f93937220 */ /* 0x080fe20000410000 */
[-C--:B------:R-:W-:Y:S01]  /*ed50*/  FMUL.FTZ R150, R150, R15.reuse ;  /* 0x0000000f96967220 */ /* 0x080fe20000410000 */
[----:B------:R0:W-:Y:S01]  /*ed60*/  MUFU.EX2 R169, R162 ;  /* 0x000000a200a97308 */ /* 0x0001e20000000800 */
[----:B------:R-:W-:Y:S01]  /*ed70*/  FMUL.FTZ R151, R151, R15 ;  /* 0x0000000f97977220 */ /* 0x000fe20000410000 */
[----:B------:R-:W-:-:S02]  /*ed80*/  IMAD.MOV.U32 R21, RZ, RZ, 0x40000040 ;  /* 0x40000040ff157424 */ /* 0x000fc400078e00ff */
[----:B------:R-:W-:Y:S01]  /*ed90*/  FADD.FTZ R12, R170, R12 ;  /* 0x0000000caa0c7221 */ /* 0x000fe20000010000 */
[----:B------:R-:W-:-:S03]  /*eda0*/  FADD.FTZ R11, R199, R11 ;  /* 0x0000000bc70b7221 */ /* 0x000fc60000010000 */
[----:B------:R-:W-:Y:S01]  /*edb0*/  FADD.FTZ R12, R171, R12 ;  /* 0x0000000cab0c7221 */ /* 0x000fe20000010000 */
[----:B------:R3:W-:Y:S01]  /*edc0*/  MUFU.EX2 R196, R155 ;  /* 0x0000009b00c47308 */ /* 0x0007e20000000800 */
[----:B0-----:R-:W-:Y:S02]  /*edd0*/  F2FP.BF16.F32.PACK_AB R162, R173, R172 ;  /* 0x000000acada2723e */ /* 0x001fe400000010ff */
[----:B------:R-:W-:-:S04]  /*ede0*/  FADD.FTZ R12, R174, R12 ;  /* 0x0000000cae0c7221 */ /* 0x000fc80000010000 */
[----:B------:R-:W-:Y:S01]  /*edf0*/  FADD.FTZ R12, R175, R12 ;  /* 0x0000000caf0c7221 */ /* 0x000fe20000010000 */
[----:B------:R0:W4:Y:S01]  /*ee00*/  MUFU.EX2 R197, R159 ;  /* 0x0000009f00c57308 */ /* 0x0001220000000800 */
[----:B---3--:R-:W-:Y:S01]  /*ee10*/  F2FP.BF16.F32.PACK_AB R155, R171, R170 ;  /* 0x000000aaab9b723e */ /* 0x008fe200000010ff */
[----:B------:R-:W-:Y:S01]  /*ee20*/  BAR.SYNC.DEFER_BLOCKING 0xf, 0x100 ;  /* 0x03c4000000007b1d */ /* 0x000fe20000010000 */
[----:B-1----:R-:W-:-:S04]  /*ee30*/  FADD.FTZ R12, R178, R12 ;  /* 0x0000000cb20c7221 */ /* 0x002fc80000010000 */
[C---:B--2---:R-:W-:Y:S01]  /*ee40*/  FADD.FTZ R12, R179.reuse, R12 ;  /* 0x0000000cb30c7221 */ /* 0x044fe20000010000 */
[----:B------:R4:W1:Y:S01]  /*ee50*/  MUFU.EX2 R172, R163 ;  /* 0x000000a300ac7308 */ /* 0x0008620000000800 */
[----:B0-----:R-:W-:Y:S02]  /*ee60*/  F2FP.BF16.F32.PACK_AB R159, R179, R178 ;  /* 0x000000b2b39f723e */ /* 0x001fe400000010ff */
[----:B------:R-:W-:-:S04]  /*ee70*/  FADD.FTZ R12, R180, R12 ;  /* 0x0000000cb40c7221 */ /* 0x000fc80000010000 */
[----:B------:R-:W-:Y:S01]  /*ee80*/  FADD.FTZ R12, R181, R12 ;  /* 0x0000000cb50c7221 */ /* 0x000fe20000010000 */
[----:B------:R-:W0:Y:S01]  /*ee90*/  MUFU.EX2 R182, R182 ;  /* 0x000000b600b67308 */ /* 0x000e220000000800 */
[----:B----4-:R-:W-:Y:S02]  /*eea0*/  F2FP.BF16.F32.PACK_AB R163, R197, R196 ;  /* 0x000000c4c5a3723e */ /* 0x010fe400000010ff */
[----:B------:R-:W-:-:S04]  /*eeb0*/  FADD.FTZ R12, R196, R12 ;  /* 0x0000000cc40c7221 */ /* 0x000fc80000010000 */
[----:B------:R-:W-:Y:S01]  /*eec0*/  FADD.FTZ R12, R197, R12 ;  /* 0x0000000cc50c7221 */ /* 0x000fe20000010000 */
[----:B------:R-:W2:Y:S01]  /*eed0*/  MUFU.EX2 R183, R183 ;  /* 0x000000b700b77308 */ /* 0x000ea20000000800 */
[----:B-1----:R-:W-:Y:S01]  /*eee0*/  F2FP.BF16.F32.PACK_AB R165, R172, R169 ;  /* 0x000000a9aca5723e */ /* 0x002fe200000010ff */
[----:B------:R1:W-:Y:S01]  /*eef0*/  STSM.16.M88.4 [R225+0x36400], R152 ;  /* 0x03640098e1007844 */ /* 0x0003e20000000200 */
[----:B------:R-:W-:-:S03]  /*ef00*/  FADD.FTZ R12, R169, R12 ;  /* 0x0000000ca90c7221 */ /* 0x000fc60000010000 */
[----:B------:R3:W-:Y:S01]  /*ef10*/  STSM.16.M88.4 [R228], R156 ;  /* 0x0000009ce4007844 */ /* 0x0007e20000000200 */
[----:B------:R-:W-:-:S03]  /*ef20*/  FADD.FTZ R12, R172, R12 ;  /* 0x0000000cac0c7221 */ /* 0x000fc60000010000 */
[----:B------:R3:W-:Y:S01]  /*ef30*/  STSM.16.M88.4 [R226], R160 ;  /* 0x000000a0e2007844 */ /* 0x0007e20000000200 */
[----:B0-----:R-:W-:Y:S01]  /*ef40*/  FADD.FTZ R12, R182, R12 ;  /* 0x0000000cb60c7221 */ /* 0x001fe20000010000 */
[----:B--2---:R-:W-:-:S03]  /*ef50*/  F2FP.BF16.F32.PACK_AB R167, R183, R182 ;  /* 0x000000b6b7a7723e */ /* 0x004fc600000010ff */
[----:B------:R-:W-:Y:S02]  /*ef60*/  FADD.FTZ R12, R183, R12 ;  /* 0x0000000cb70c7221 */ /* 0x000fe40000010000 */
[----:B------:R3:W-:Y:S01]  /*ef70*/  STSM.16.M88.4 [R227], R164 ;  /* 0x000000a4e3007844 */ /* 0x0007e20000000200 */
[----:B------:R-:W-:-:S06]  /*ef80*/  WARPGROUP.ARRIVE ;  /* 0x00000000000079c5 */ /* 0x000fcc0000000000 */
[----:B------:R-:W-:Y:S03]  /*ef90*/  HGMMA.64x256x16.F32.BF16 R24, R152, gdesc[UR4].tnspB, R24, gsb0 ;  /* 0x43e0000498187df0 */ /* 0x000fe60008001818 */
[----:B------:R-:W-:Y:S02]  /*efa0*/  WARPGROUP.DEPBAR.LE gsb0, 0x0 ;  /* 0x00008000000079c5 */ /* 0x000fe40000010000 */
[----:B-1----:R-:W-:Y:S01]  /*efb0*/  VIADD R152, R20, 0x80 ;  /* 0x0000008014987836 */ /* 0x002fe20000000000 */
[----:B------:R-:W-:Y:S01]  /*efc0*/  WARPGROUP.ARRIVE ;  /* 0x00000000000079c5 */ /* 0x000fe20000000000 */
[----:B------:R-:W-:-:S03]  /*efd0*/  IMAD.MOV.U32 R153, RZ, RZ, 0x40000040 ;  /* 0x40000040ff997424 */ /* 0x000fc600078e00ff */
[----:B------:R-:W-:Y:S01]  /*efe0*/  R2UR UR6, R152 ;  /* 0x00000000980672ca */ /* 0x000fe200000e0000 */
[C---:B------:R-:W-:Y:S01]  /*eff0*/  VIADD R152, R20.reuse, 0x100 ;  /* 0x0000010014987836 */ /* 0x040fe20000000000 */
[----:B------:R-:W-:Y:S01]  /*f000*/  R2UR UR7, R153 ;  /* 0x00000000990772ca */ /* 0x000fe200000e0000 */
[----:B------:R-:W-:Y:S02]  /*f010*/  IMAD.MOV.U32 R153, RZ, RZ, 0x40000040 ;  /* 0x40000040ff997424 */ /* 0x000fe400078e00ff */
[----:B------:R-:W-:-:S13]  /*f020*/  VIADD R20, R20, 0x180 ;  /* 0x0000018014147836 */ /* 0x000fda0000000000 */
[----:B------:R-:W-:Y:S01]  /*f030*/  HGMMA.64x256x16.F32.BF16 R24, R156, gdesc[UR4].tnspB, R24, gsb0 ;  /* 0x43e000049c187df0 */ /* 0x000fe20008001818 */
[----:B------:R-:W-:Y:S02]  /*f040*/  R2UR UR6, R152 ;  /* 0x00000000980672ca */ /* 0x000fe400000e0000 */
[----:B------:R-:W-:Y:S01]  /*f050*/  R2UR UR7, R153 ;  /* 0x00000000990772ca */ /* 0x000fe200000e0000 */
[----:B------:R-:W-:Y:S02]  /*f060*/  WARPGROUP.DEPBAR.LE gsb0, 0x0 ;  /* 0x00008000000079c5 */ /* 0x000fe40000010000 */
[----:B------:R-:W-:-:S15]  /*f070*/  WARPGROUP.ARRIVE ;  /* 0x00000000000079c5 */ /* 0x000fde0000000000 */
[----:B------:R-:W-:-:S07]  /*f080*/  NOP ;  /* 0x0000000000007918 */ /* 0x000fce0000000000 */
        /* <DEDUP_REMOVED lines=16> */
[----:B---3--:R-:W-:Y:S05]  /*f190*/  @!P0 BRA `(.L_x_4567) ;  /* 0x0000000000048947 */ /* 0x008fea0003800000 */
[----:B------:R-:W-:Y:S01]  /*f1a0*/  BPT.TRAP 0x1 ;  /* 0x000000040000795c */ /* 0x000fe20000300000 */
.L_x_4567:
[----:B------:R-:W-:Y:S02]  /*f1b0*/  VIADD R14, R14, 0x38860 ;  /* 0x000388600e0e7836 */ /* 0x000fe40000000000 */
[----:B------:R-:W-:Y:S02]  /*f1c0*/  IMAD.MOV.U32 R15, RZ, RZ, R168 ;  /* 0x000000ffff0f7224 */ /* 0x000fe400078e00a8 */
[----:B------:R-:W-:Y:S01]  /*f1d0*/  IMAD.MOV.U32 R21, RZ, RZ, R10 ;  /* 0x000000ffff157224 */ /* 0x000fe200078e000a */
[----:B------:R-:W-:Y:S01]  /*f1e0*/  PRMT R14, R189, 0x654, R14 ;  /* 0x00000654bd0e7816 */ /* 0x000fe2000000000e */
[----:B------:R-:W-:-:S03]  /*f1f0*/  IMAD.MOV.U32 R20, RZ, RZ, R18 ;  /* 0x000000ffff147224 */ /* 0x000fc600078e0012 */
[----:B------:R1:W-:Y:S01]  /*f200*/  SYNCS.ARRIVE.TRANS64.RED.A1T0 RZ, [R14+URZ], RZ ;  /* 0x000000ff0eff79a7 */ /* 0x0003e2000810043f */
[----:B------:R-:W-:Y:S05]  /*f210*/  @P1 BRA `(.L_x_4568) ;  /* 0xffffffcc00381947 */ /* 0x000fea000383ffff */
.L_x_4555:
[----:B------:R-:W-:Y:S05]  /*f220*/  BSYNC B0 ;  /* 0x0000000000007941 */ /* 0x000fea0003800000 */
.L_x_4554:
[----:B------:R-:W2:Y:S01]  /*f230*/  LDL.LU R163, [R1+0x54] ;  /* 0x0000540001a37983 */ /* 0x000ea20000300800 */
[----:B------:R-:W-:Y:S02]  /*f240*/  IMAD.MOV.U32 R161, RZ, RZ, -0x800000 ;  /* 0xff800000ffa17424 */ /* 0x000fe400078e00ff */
[----:B------:R-:W-:Y:S01]  /*f250*/  IMAD.MOV.U32 R162, RZ, RZ, -0x800000 ;  /* 0xff800000ffa27424 */ /* 0x000fe200078e00ff */
[----:B------:R-:W3:Y:S04]  /*f260*/  SHFL.BFLY PT, R5, R12, 0x2, 0x1f ;  /* 0x0c401f000c057f89 */ /* 0x000ee800000e0000 */
[----:B------:R-:W4:Y:S01]  /*f270*/  SHFL.BFLY PT, R0, R11, 0x2, 0x1f ;  /* 0x0c401f000b007f89 */ /* 0x000f2200000e0000 */
[----:B---3--:R-:W-:Y:S01]  /*f280*/  FADD.FTZ R4, R5, R12 ;  /* 0x0000000c05047221 */ /* 0x008fe20000010000 */
[----:B----4-:R-:W-:-:S04]  /*f290*/  FADD.FTZ R0, R0, R11 ;  /* 0x0000000b00007221 */ /* 0x010fc80000010000 */
[----:B------:R-:W3:Y:S04]  /*f2a0*/  SHFL.BFLY PT, R7, R4, 0x1, 0x1f ;  /* 0x0c201f0004077f89 */ /* 0x000ee800000e0000 */
[----:B------:R-:W4:Y:S01]  /*f2b0*/  SHFL.BFLY PT, R5, R0, 0x1, 0x1f ;  /* 0x0c201f0000057f89 */ /* 0x000f2200000e0000 */
[----:B---3--:R-:W-:Y:S01]  /*f2c0*/  FADD.FTZ R7, R4, R7 ;  /* 0x0000000704077221 */ /* 0x008fe20000010000 */
[----:B----4-:R-:W-:Y:S01]  /*f2d0*/  FADD.FTZ R5, R0, R5 ;  /* 0x0000000500057221 */ /* 0x010fe20000010000 */
[----:B------:R-:W-:Y:S08]  /*f2e0*/  BAR.ARV 0x8, 0x100 ;  /* 0x0204000000007b1d */ /* 0x000ff00000002000 */
[----:B------:R-:W-:Y:S01]  /*f2f0*/  BAR.SYNC.DEFER_BLOCKING 0xf, 0x100 ;  /* 0x03c4000000007b1d */ /* 0x000fe20000010000 */
[----:B------:R-:W-:-:S02]  /*f300*/  FSETP.NE.FTZ.AND P1, PT, R7, RZ, PT ;  /* 0x000000ff0700720b */ /* 0x000fc40003f35000 */
[----:B------:R-:W-:-:S11]  /*f310*/  FSETP.NE.FTZ.AND P0, PT, R5, RZ, PT ;  /* 0x000000ff0500720b */ /* 0x000fd60003f15000 */
[----:B------:R-:W3:Y:S01]  /*f320*/  @P1 MUFU.LG2 R8, R7 ;  /* 0x0000000700081308 */ /* 0x000ee20000000c00 */
[C---:B------:R-:W-:Y:S01]  /*f330*/  @P1 FMUL.FTZ R0, R3.reuse, 0.69314718246459960938 ;  /* 0x3f31721803001820 */ /* 0x040fe20000410000 */
[----:B------:R-:W-:-:S06]  /*f340*/  @P0 FMUL.FTZ R9, R3, 0.69314718246459960938 ;  /* 0x3f31721803090820 */ /* 0x000fcc0000410000 */
[----:B------:R-:W4:Y:S01]  /*f350*/  @P0 MUFU.LG2 R6, R5 ;  /* 0x0000000500060308 */ /* 0x000f220000000c00 */
[----:B---3--:R-:W-:-:S04]  /*f360*/  @P1 FMUL.FTZ R3, R8, 0.69314718246459960938 ;  /* 0x3f31721808031820 */ /* 0x008fc80000410000 */
[----:B------:R-:W-:Y:S01]  /*f370*/  @P1 FFMA.FTZ R161, R0, R168, R3 ;  /* 0x000000a800a11223 */ /* 0x000fe20000010003 */
[----:B------:R-:W-:Y:S02]  /*f380*/  IMAD.MOV R0, RZ, RZ, -R224 ;  /* 0x000000ffff007224 */ /* 0x000fe400078e0ae0 */
[----:B------:R-:W-:Y:S02]  /*f390*/  IMAD.MOV.U32 R3, RZ, RZ, RZ ;  /* 0x000000ffff037224 */ /* 0x000fe400078e00ff */
[----:B----4-:R-:W-:Y:S01]  /*f3a0*/  @P0 FMUL.FTZ R6, R6, 0.69314718246459960938 ;  /* 0x3f31721806060820 */ /* 0x010fe20000410000 */
[----:B------:R-:W-:Y:S01]  /*f3b0*/  ISETP.NE.AND P2, PT, R223, R0, PT ;  /* 0x00000000df00720c */ /* 0x000fe20003f45270 */
[----:B------:R-:W-:Y:S02]  /*f3c0*/  IMAD.MOV.U32 R0, RZ, RZ, RZ ;  /* 0x000000ffff007224 */ /* 0x000fe400078e00ff */
[----:B------:R-:W-:Y:S01]  /*f3d0*/  @P0 FFMA.FTZ R162, R9, R10, R6 ;  /* 0x0000000a09a20223 */ /* 0x000fe20000010006 */
[----:B------:R-:W3:Y:S08]  /*f3e0*/  @P1 MUFU.RCP R3, R7 ;  /* 0x0000000700031308 */ /* 0x000ef00000001000 */
[----:B------:R3:W4:Y:S01]  /*f3f0*/  @P0 MUFU.RCP R0, R5 ;  /* 0x0000000500000308 */ /* 0x0007220000001000 */
[----:B------:R-:W-:Y:S01]  /*f400*/  PLOP3.LUT P0, PT, PT, PT, PT, 0x8, 0x0 ;  /* 0x000000000000781c */ /* 0x000fe20003f0e170 */
[----:B------:R-:W-:-:S02]  /*f410*/  @!P2 IMAD R9, R18, 0x40, R194 ;  /* 0x000000401209a824 */ /* 0x000fc400078e02c2 */
[----:B------:R-:W-:Y:S02]  /*f420*/  VIADD R18, R18, 0x1 ;  /* 0x0000000112127836 */ /* 0x000fe40000000000 */
[----:B------:R-:W-:-:S03]  /*f430*/  @!P2 IMAD R9, R9, 0x4, R2 ;  /* 0x000000040909a824 */ /* 0x000fc600078e0202 */
[----:B------:R-:W-:Y:S01]  /*f440*/  ISETP.NE.AND P1, PT, R18, 0x2, PT ;  /* 0x000000021200780c */ /* 0x000fe20003f25270 */
[-C--:B---3--:R-:W-:Y:S01]  /*f450*/  FMUL.FTZ R5, R26, R3.reuse ;  /* 0x000000031a057220 */ /* 0x088fe20000410000 */
[----:B------:R-:W-:Y:S01]  /*f460*/  @!P2 STS [R9+0x38420], R3 ;  /* 0x038420030900a388 */ /* 0x000fe20000000800 */
[-C--:B------:R-:W-:Y:S01]  /*f470*/  FMUL.FTZ R7, R30, R3.reuse ;  /* 0x000000031e077220 */ /* 0x080fe20000410000 */
[----:B------:R-:W-:Y:S01]  /*f480*/  SEL R2, RZ, 0x1, P1 ;  /* 0x00000001ff027807 */ /* 0x000fe20000800000 */
[-C--:B------:R-:W-:Y:S01]  /*f490*/  FMUL.FTZ R31, R31, R3.reuse ;  /* 0x000000031f1f7220 */ /* 0x080fe20000410000 */
[-C--:B------:R-:W-:Y:S01]  /*f4a0*/  FMUL.FTZ R35, R35, R3.reuse ;  /* 0x0000000323237220 */ /* 0x080fe20000410000 */
[-C--:B------:R-:W-:Y:S01]  /*f4b0*/  FMUL.FTZ R11, R38, R3.reuse ;  /* 0x00000003260b7220 */ /* 0x080fe20000410000 */
[----:B----4-:R3:W-:Y:S01]  /*f4c0*/  @!P2 STS [R9+0x38400], R0 ;  /* 0x038400000900a388 */ /* 0x0107e20000000800 */
        /* <DEDUP_REMOVED lines=125> */
[----:B--2---:R-:W-:-:S05]  /*fca0*/  VIADD R163, R163, 0x1 ;  /* 0x00000001a3a37836 */ /* 0x004fca0000000000 */
[----:B------:R0:W-:Y:S01]  /*fcb0*/  STL [R1+0x54], R163 ;  /* 0x000054a301007387 */ /* 0x0001e20000100800 */
[----:B------:R-:W-:Y:S06]  /*fcc0*/  BAR.ARV 0xe, 0x100 ;  /* 0x0384000000007b1d */ /* 0x000fec0000002000 */
.L_x_4506:
[----:B------:R-:W-:Y:S05]  /*fcd0*/  BSYNC B7 ;  /* 0x0000000000077941 */ /* 0x000fea0003800000 */
.L_x_4504:
        /* <DEDUP_REMOVED lines=10> */
[----:B------:R-:W4:Y:S01]  /*fd80*/  S2R R3, SR_SWINHI ;  /* 0x0000000000037919 */ /* 0x000f220000002f00 */
[----:B------:R-:W-:Y:S01]  /*fd90*/  F2FP.BF16.F32.PACK_AB R7, R31, R7 ;  /* 0x000000071f07723e */ /* 0x000fe200000010ff */
[----:B------:R-:W-:Y:S01]  /*fda0*/  ULDC.64 UR4, c[0x0][0xd00] ;  /* 0x0003400000047ab9 */ /* 0x000fe20000000a00 */
[----:B------:R-:W-:Y:S01]  /*fdb0*/  F2FP.BF16.F32.PACK_AB R4, R4, R6 ;  /* 0x000000060404723e */ /* 0x000fe200000010ff */
[----:B------:R-:W2:Y:S01]  /*fdc0*/  LDL.LU R70, [R1+0x38] ;  /* 0x0000380001467983 */ /* 0x000ea20000300800 */
[----:B------:R-:W-:-:S03]  /*fdd0*/  F2FP.BF16.F32.PACK_AB R5, R0, R5 ;  /* 0x000000050005723e */ /* 0x000fc600000010ff */
[----:B------:R-:W2:Y:S01]  /*fde0*/  LDL.LU R66, [R1+0x3c] ;  /* 0x00003c0001427983 */ /* 0x000ea20000300800 */
[----:B------:R-:W-:Y:S02]  /*fdf0*/  F2FP.BF16.F32.PACK_AB R6, R152, R154 ;  /* 0x0000009a9806723e */ /* 0x000fe400000010ff */
[----:B------:R-:W-:Y:S02]  /*fe00*/  MOV R20, R2 ;  /* 0x0000000200147202 */ /* 0x000fe40000000f00 */
[----:B----4-:R-:W-:Y:S02]  /*fe10*/  MOV R21, R3 ;  /* 0x0000000300157202 */ /* 0x010fe40000000f00 */
        /* <DEDUP_REMOVED lines=18> */
[----:B------:R-:W-:Y:S02]  /*ff40*/  IADD3 R3, P0, R44, 0x20, RZ ;  /* 0x000000202c037810 */ /* 0x000fe40007f1e0ff */
[----:B------:R-:W-:-:S05]  /*ff50*/  MOV R30, R30 ;  /* 0x0000001e001e7202 */ /* 0x000fca0000000f00 */
[----:B------:R3:W-:Y:S01]  /*ff60*/  STSM.16.M88.4 [R30], R4 ;  /* 0x000000041e007844 */ /* 0x0007e20000000200 */
[----:B------:R-:W-:Y:S01]  /*ff70*/  LOP3.LUT R0, R3, 0x380, RZ, 0xc0, !PT ;  /* 0x0000038003007812 */ /* 0x000fe200078ec0ff */
[----:B---3--:R-:W-:Y:S01]  /*ff80*/  IMAD.X R5, RZ, RZ, R45, P0 ;  /* 0x000000ffff057224 */ /* 0x008fe200000e062d */
        /* <DEDUP_REMOVED lines=41> */
[C---:B---3--:R-:W-:Y:S02]  /*10220*/  IADD3 R9, P0, R44.reuse, 0x4020, RZ ;  /* 0x000040202c097810 */ /* 0x048fe40007f1e0ff */
[C---:B------:R-:W-:Y:S02]  /*10230*/  IADD3 R11, P2, R44.reuse, 0x6000, RZ ;  /* 0x000060002c0b7810 */ /* 0x040fe40007f5e0ff */
[C---:B----4-:R-:W-:Y:S02]  /*10240*/  IADD3 R6, P6, R44.reuse, 0x6020, RZ ;  /* 0x000060202c067810 */ /* 0x050fe40007fde0ff */
        /* <DEDUP_REMOVED lines=38> */
[----:B--2---:R-:W-:Y:S02]  /*104b0*/  MOV R24, R8 ;  /* 0x0000000800187202 */ /* 0x004fe40000000f00 */
        /* <DEDUP_REMOVED lines=13> */
[----:B------:R-:W-:Y:S02]  /*10590*/  F2FP.BF16.F32.PACK_AB R14, R69, R68 ;  /* 0x00000044450e723e */ /* 0x000fe400000010ff */
[----:B------:R-:W-:Y:S02]  /*105a0*/  MOV R47, R34 ;  /* 0x00000022002f7202 */ /* 0x000fe40000000f00 */
[----:B------:R-:W-:Y:S02]  /*105b0*/  F2FP.BF16.F32.PACK_AB R28, R73, R72 ;  /* 0x00000048491c723e */ /* 0x000fe400000010ff */
[----:B------:R-:W-:-:S02]  /*105c0*/  F2FP.BF16.F32.PACK_AB R30, R77, R76 ;  /* 0x0000004c4d1e723e */ /* 0x000fc400000010ff */
[----:B------:R-:W-:Y:S01]  /*105d0*/  F2FP.BF16.F32.PACK_AB R31, R79, R78 ;  /* 0x0000004e4f1f723e */ /* 0x000fe200000010ff */
[----:B------:R-:W-:Y:S01]  /*105e0*/  STSM.16.M88.4 [R56], R4 ;  /* 0x0000000438007844 */ /* 0x000fe20000000200 */
[----:B------:R-:W-:Y:S02]  /*105f0*/  F2FP.BF16.F32.PACK_AB R34, R85, R84 ;  /* 0x000000545522723e */ /* 0x000fe400000010ff */
        /* <DEDUP_REMOVED lines=10> */
[----:B--2---:R-:W-:Y:S02]  /*106a0*/  F2FP.BF16.F32.PACK_AB R38, R93, R92 ;  /* 0x0000005c5d26723e */ /* 0x004fe400000010ff */
[----:B------:R-:W-:Y:S02]  /*106b0*/  F2FP.BF16.F32.PACK_AB R4, R105, R104 ;  /* 0x000000686904723e */ /* 0x000fe400000010ff */
[----:B------:R-:W-:Y:S02]  /*106c0*/  F2FP.BF16.F32.PACK_AB R5, R107, R106 ;  /* 0x0000006a6b05723e */ /* 0x000fe400000010ff */
[----:B---3--:R-:W-:-:S02]  /*106d0*/  F2FP.BF16.F32.PACK_AB R36, R89, R88 ;  /* 0x000000585924723e */ /* 0x008fc400000010ff */
[----:B------:R-:W-:Y:S02]  /*106e0*/  F2FP.BF16.F32.PACK_AB R6, R109, R108 ;  /* 0x0000006c6d06723e */ /* 0x000fe400000010ff */
[----:B----4-:R-:W-:Y:S02]  /*106f0*/  F2FP.BF16.F32.PACK_AB R39, R95, R94 ;  /* 0x0000005e5f27723e */ /* 0x010fe400000010ff */
        /* <DEDUP_REMOVED lines=20> */
[----:B--2---:R-:W-:Y:S02]  /*10840*/  IADD3 R8, P1, R70, UR4, RZ ;  /* 0x0000000446087c10 */ /* 0x004fe4000ff3e0ff */
        /* <DEDUP_REMOVED lines=19> */
[----:B--2---:R-:W-:Y:S01]  /*10980*/  @P6 IADD3 R4, P4, R70, UR4, RZ ;  /* 0x0000000446046c10 */ /* 0x004fe2000ff9e0ff */
[----:B------:R-:W-:-:S02]  /*10990*/  ULDC UR4, c[0x0][0xb88] ;  /* 0x0002e20000047ab9 */ /* 0x000fc40000000800 */
[----:B------:R-:W-:Y:S01]  /*109a0*/  IMAD.U32 R0, RZ, RZ, UR4 ;  /* 0x00000004ff007e24 */ /* 0x000fe2000f8e00ff */
[----:B------:R-:W-:Y:S01]  /*109b0*/  @P6 IADD3.X R5, R66, UR5, RZ, P4, !PT ;  /* 0x0000000542056c10 */ /* 0x000fe2000a7fe4ff */
[----:B------:R2:W5:Y:S04]  /*109c0*/  @P0 LDG.E R24, desc[UR40][R8.64] ;  /* 0x0000002808180981 */ /* 0x000568000c1e1900 */
[----:B------:R2:W5:Y:S01]  /*109d0*/  @P6 LDG.E R0, desc[UR40][R4.64] ;  /* 0x0000002804006981 */ /* 0x000562000c1e1900 */
[----:B------:R-:W3:Y:S02]  /*109e0*/  S2R R90, SR_TID.X ;  /* 0x00000000005a7919 */ /* 0x000ee40000002100 */
[----:B---3--:R-:W-:-:S05]  /*109f0*/  VIADD R90, R90, 0xffffff80 ;  /* 0xffffff805a5a7836 */ /* 0x008fca0000000000 */
        /* <DEDUP_REMOVED lines=55> */
.L_x_4571:
[----:B------:R-:W2:Y:S01]  /*10d70*/  LDL.LU R8, [R1+0x40] ;  /* 0x0000400001087983 */ /* 0x000ea20000300800 */
[----:B------:R-:W-:-:S03]  /*10d80*/  ISETP.NE.AND P6, PT, R6, RZ, PT ;  /* 0x000000ff0600720c */ /* 0x000fc60003fc5270 */
[----:B------:R-:W3:Y:S01]  /*10d90*/  LDL.LU R7, [R1+0x5c] ;  /* 0x00005c0001077983 */ /* 0x000ee20000300800 */
[----:B------:R-:W4:Y:S01]  /*10da0*/  S2R R4, SR_TID.X ;  /* 0x0000000000047919 */ /* 0x000f220000002100 */
[--C-:B------:R-:W-:Y:S02]  /*10db0*/  IMAD.X R57, RZ, RZ, R21.reuse, P5 ;  /* 0x000000ffff397224 */ /* 0x100fe400028e0615 */
[----:B------:R-:W-:Y:S01]  /*10dc0*/  IMAD.X R37, RZ, RZ, R21, P6 ;  /* 0x000000ffff257224 */ /* 0x000fe200030e0615 */
[----:B------:R-:W3:Y:S04]  /*10dd0*/  LDL R82, [R1+0x34] ;  /* 0x0000340001527983 */ /* 0x000ee80000100800 */
[----:B------:R0:W5:Y:S01]  /*10de0*/  LDL R84, [R1+0x58] ;  /* 0x0000580001547983 */ /* 0x0001620000100800 */
[----:B----4-:R-:W-:-:S05]  /*10df0*/  VIADD R4, R4, 0xffffff80 ;  /* 0xffffff8004047836 */ /* 0x010fca0000000000 */
[----:B------:R-:W-:-:S04]  /*10e00*/  SHF.R.S32.HI R3, RZ, 0x1f, R4 ;  /* 0x0000001fff037819 */ /* 0x000fc80000011404 */
[----:B------:R-:W-:-:S04]  /*10e10*/  LEA.HI R3, R3, R4, RZ, 0x7 ;  /* 0x0000000403037211 */ /* 0x000fc800078f38ff */
[----:B------:R-:W-:-:S06]  /*10e20*/  SHF.R.S32.HI R3, RZ, 0x7, R3 ;  /* 0x00000007ff037819 */ /* 0x000fcc0000011403 */
[----:B------:R-:W4:Y:S01]  /*10e30*/  SHFL.IDX PT, R3, R3, RZ, 0x1f ;  /* 0x00001fff03037589 */ /* 0x000f2200000e0000 */
        /* <DEDUP_REMOVED lines=13> */
[----:B----4-:R-:W-:Y:S02]  /*10f10*/  ISETP.NE.AND P5, PT, R3, RZ, PT ;  /* 0x000000ff0300720c */ /* 0x010fe40003fa5270 */
        /* <DEDUP_REMOVED lines=18> */
[----:B------:R-:W-:Y:S01]  /*11040*/  IMAD.MOV.U32 R5, RZ, RZ, R21 ;  /* 0x000000ffff057224 */ /* 0x000fe200078e0015 */
[----:B------:R-:W-:-:S02]  /*11050*/  LOP3.LUT R76, R3, R6, RZ, 0x3c, !PT ;  /* 0x00000006034c7212 */ /* 0x000fc400078e3cff */
[----:B-----5:R-:W-:Y:S02]  /*11060*/  SHF.R.S32.HI R21, RZ, 0x1f, R24 ;  /* 0x0000001fff157819 */ /* 0x020fe40000011418 */
[----:B--2---:R-:W-:Y:S02]  /*11070*/  SEL R3, R8, RZ, !P0 ;  /* 0x000000ff08037207 */ /* 0x004fe40004000000 */
[----:B---3--:R-:W-:Y:S02]  /*11080*/  SEL R80, R7, RZ, !P0 ;  /* 0x000000ff07507207 */ /* 0x008fe40004000000 */
[----:B------:R-:W-:Y:S01]  /*11090*/  SHF.R.S32.HI R81, RZ, 0x1f, R82 ;  /* 0x0000001fff517819 */ /* 0x000fe20000011452 */
[----:B0-----:R-:W-:Y:S06]  /*110a0*/  @P5 BRA `(.L_x_4572) ;  /* 0x0000000000bc5947 */ /* 0x001fec0003800000 */
[----:B------:R-:W2:Y:S01]  /*110b0*/  LDL R7, [R1+0x74] ;  /* 0x0000740001077983 */ /* 0x000ea20000100800 */
[----:B------:R-:W0:Y:S01]  /*110c0*/  LDC R35, c[0x0][0xce8] ;  /* 0x00033a00ff237b82 */ /* 0x000e220000000800 */
[----:B------:R-:W-:Y:S01]  /*110d0*/  ULDC.64 UR4, c[0x0][0xc90] ;  /* 0x0003240000047ab9 */ /* 0x000fe20000000a00 */
[----:B------:R-:W-:Y:S02]  /*110e0*/  IMAD.MOV.U32 R6, RZ, RZ, R24 ;  /* 0x000000ffff067224 */ /* 0x000fe400078e0018 */
[----:B------:R-:W-:Y:S02]  /*110f0*/  IMAD R8, R81, UR4, RZ ;  /* 0x0000000451087c24 */ /* 0x000fe4000f8e02ff */
[----:B------:R-:W-:Y:S02]  /*11100*/  IMAD R30, R84, 0x40, R194 ;  /* 0x00000040541e7824 */ /* 0x000fe400078e02c2 */
[----:B------:R-:W-:Y:S01]  /*11110*/  IMAD R15, R82, UR5, R8 ;  /* 0x00000005520f7c24 */ /* 0x000fe2000f8e0208 */
[----:B0-----:R-:W-:-:S13]  /*11120*/  ISETP.NE.AND P0, PT, R35, 0x1, PT ;  /* 0x000000012300780c */ /* 0x001fda0003f05270 */
[----:B------:R-:W0:Y:S08]  /*11130*/  @P0 LDC R9, c[0x0][0xcec] ;  /* 0x00033b00ff090b82 */ /* 0x000e300000000800 */
[----:B------:R-:W3:Y:S01]  /*11140*/  @P0 LDC R31, c[0x0][0xcf0] ;  /* 0x00033c00ff1f0b82 */ /* 0x000ee20000000800 */
[----:B--2---:R-:W-:Y:S02]  /*11150*/  IMAD R20, R84, 0x40, R7 ;  /* 0x0000004054147824 */ /* 0x004fe400078e0207 */
[----:B------:R-:W-:-:S02]  /*11160*/  IMAD.MOV.U32 R7, RZ, RZ, R21 ;  /* 0x000000ffff077224 */ /* 0x000fc400078e0015 */
[----:B0-----:R-:W-:-:S04]  /*11170*/  @P0 IMAD.HI.U32 R8, R20, R9, RZ ;  /* 0x0000000914080227 */ /* 0x001fc800078e00ff */
[----:B------:R-:W-:Y:S01]  /*11180*/  IMAD.MOV.U32 R9, RZ, RZ, R20 ;  /* 0x000000ffff097224 */ /* 0x000fe200078e0014 */
[----:B---3--:R-:W-:Y:S01]  /*11190*/  @P0 SHF.R.U32.HI R9, RZ, R31, R8 ;  /* 0x0000001fff090219 */ /* 0x008fe20000011608 */
[----:B------:R-:W-:Y:S01]  /*111a0*/  IMAD.WIDE.U32 R6, R82, UR4, R6 ;  /* 0x0000000452067c25 */ /* 0x000fe2000f8e0006 */
[----:B------:R-:W-:Y:S02]  /*111b0*/  ULDC.64 UR4, c[0x0][0xc98] ;  /* 0x0003260000047ab9 */ /* 0x000fe40000000a00 */
[----:B------:R-:W-:Y:S01]  /*111c0*/  SHF.R.S32.HI R31, RZ, 0x1f, R9 ;  /* 0x0000001fff1f7819 */ /* 0x000fe20000011409 */
[----:B------:R-:W-:Y:S02]  /*111d0*/  IMAD.IADD R7, R7, 0x1, R15 ;  /* 0x0000000107077824 */ /* 0x000fe400078e020f */
[----:B------:R-:W-:Y:S02]  /*111e0*/  IMAD.MOV R14, RZ, RZ, -R9 ;  /* 0x000000ffff0e7224 */ /* 0x000fe400078e0a09 */
[----:B------:R-:W-:-:S02]  /*111f0*/  IMAD R8, R80, UR4, RZ ;  /* 0x0000000450087c24 */ /* 0x000fc4000f8e02ff */
[----:B------:R-:W-:-:S04]  /*11200*/  IMAD.WIDE.U32 R6, R3, UR4, R6 ;  /* 0x0000000403067c25 */ /* 0x000fc8000f8e0006 */
[----:B------:R-:W-:Y:S01]  /*11210*/  IMAD R15, R35, R14, R20 ;  /* 0x0000000e230f7224 */ /* 0x000fe200078e0214 */
[----:B------:R-:W-:Y:S01]  /*11220*/  IADD3 R6, P0, R9, R6, RZ ;  /* 0x0000000609067210 */ /* 0x000fe20007f1e0ff */
[----:B------:R-:W-:Y:S01]  /*11230*/  IMAD R14, R3, UR5, R8 ;  /* 0x00000005030e7c24 */ /* 0x000fe2000f8e0208 */
[----:B------:R-:W-:Y:S01]  /*11240*/  ULDC.64 UR4, c[0x0][0xc88] ;  /* 0x0003220000047ab9 */ /* 0x000fe20000000a00 */
[----:B------:R-:W-:Y:S01]  /*11250*/  IMAD R35, R0, R35, RZ ;  /* 0x0000002300237224 */ /* 0x000fe200078e02ff */
[----:B------:R-:W-:Y:S02]  /*11260*/  SHF.R.S32.HI R8, RZ, 0x1f, R15 ;  /* 0x0000001fff087819 */ /* 0x000fe4000001140f */
[----:B------:R-:W-:Y:S01]  /*11270*/  IADD3.X R7, R31, R7, R14, P0, !PT ;  /* 0x000000071f077210 */ /* 0x000fe200007fe40e */
[----:B------:R-:W-:Y:S02]  /*11280*/  IMAD.MOV R14, RZ, RZ, -R224 ;  /* 0x000000ffff0e7224 */ /* 0x000fe400078e0ae0 */
[----:B------:R-:W-:-:S02]  /*11290*/  IMAD R8, R8, UR4, RZ ;  /* 0x0000000408087c24 */ /* 0x000fc4000f8e02ff */
[----:B------:R-:W-:-:S04]  /*112a0*/  IMAD.WIDE.U32 R6, R15, UR4, R6 ;  /* 0x000000040f067c25 */ /* 0x000fc8000f8e0006 */
[----:B------:R-:W-:Y:S01]  /*112b0*/  IMAD R15, R15, UR5, R8 ;  /* 0x000000050f0f7c24 */ /* 0x000fe2000f8e0208 */
[----:B------:R-:W-:-:S03]  /*112c0*/  ULDC.64 UR4, c[0x0][0xc50] ;  /* 0x0003140000047ab9 */ /* 0x000fc60000000a00 */
[----:B------:R-:W-:Y:S01]  /*112d0*/  IMAD.IADD R7, R7, 0x1, R15 ;  /* 0x0000000107077824 */ /* 0x000fe200078e020f */
[----:B------:R-:W-:-:S04]  /*112e0*/  LEA R15, P0, R6, UR4, 0x2 ;  /* 0x00000004060f7c11 */ /* 0x000fc8000f8010ff */
[----:B------:R-:W-:Y:S01]  /*112f0*/  LEA.HI.X R20, R6, UR5, R7, 0x2, P0 ;  /* 0x0000000506147c11 */ /* 0x000fe200080f1407 */
[----:B------:R-:W-:Y:S01]  /*11300*/  SHFL.IDX PT, R8, R15, 0x1, 0x1c1f ;  /* 0x003c1f000f087f89 */ /* 0x000fe200000e0000 */
[----:B------:R-:W-:Y:S01]  /*11310*/  ISETP.NE.AND P0, PT, R223, R14, PT ;  /* 0x0000000edf00720c */ /* 0x000fe20003f05270 */
[C---:B------:R-:W-:Y:S02]  /*11320*/  VIADD R14, R30.reuse, 0x8 ;  /* 0x000000081e0e7836 */ /* 0x040fe40000000000 */
[----:B------:R-:W-:Y:S01]  /*11330*/  SHFL.IDX PT, R6, R15, RZ, 0x1c1f ;  /* 0x001c1fff0f067589 */ /* 0x000fe200000e0000 */
[-C--:B------:R-:W-:Y:S02]  /*11340*/  ISETP.GE.OR P1, PT, R30, R35.reuse, P0 ;  /* 0x000000231e00720c */ /* 0x080fe40000726670 */
[----:B------:R-:W-:Y:S01]  /*11350*/  ISETP.GE.OR P0, PT, R14, R35, P0 ;  /* 0x000000230e00720c */ /* 0x000fe20000706670 */
[----:B------:R-:W0:Y:S04]  /*11360*/  SHFL.IDX PT, R7, R20, RZ, 0x1c1f ;  /* 0x001c1fff14077589 */ /* 0x000e2800000e0000 */
[----:B------:R-:W2:Y:S06]  /*11370*/  SHFL.IDX PT, R9, R20, 0x1, 0x1c1f ;  /* 0x003c1f0014097f89 */ /* 0x000eac00000e0000 */
[----:B0-----:R0:W-:Y:S04]  /*11380*/  @!P1 ST.E desc[UR40][R6.64], R162 ;  /* 0x000000a206009985 */ /* 0x0011e8000c101928 */
[----:B--2---:R0:W-:Y:S02]  /*11390*/  @!P0 ST.E desc[UR40][R8.64], R161 ;  /* 0x000000a108008985 */ /* 0x0041e4000c101928 */
.L_x_4572:
[----:B------:R-:W2:Y:S01]  /*113a0*/  LDC R87, c[0x0][0xce8] ;  /* 0x00033a00ff577b82 */ /* 0x000ea20000000800 */
[----:B------:R-:W-:Y:S01]  /*113b0*/  ULDC.64 UR4, c[0x0][0xba0] ;  /* 0x0002e80000047ab9 */ /* 0x000fe20000000a00 */
[----:B0-----:R-:W5:Y:S01]  /*113c0*/  LD.E.128 R4, desc[UR40][R4.64] ;  /* 0x0000002804047980 */ /* 0x001f62000c101d00 */
[----:B------:R-:W-:-:S03]  /*113d0*/  IMAD R21, R21, UR4, RZ ;  /* 0x0000000415157c24 */ /* 0x000fc6000f8e02ff */
[----:B------:R-:W5:Y:S01]  /*113e0*/  LD.E.128 R8, desc[UR40][R10.64] ;  /* 0x000000280a087980 */ /* 0x000f62000c101d00 */
[C---:B------:R-:W-:Y:S01]  /*113f0*/  IMAD R83, R24.reuse, UR5, R21 ;  /* 0x0000000518537c24 */ /* 0x040fe2000f8e0215 */
[----:B------:R-:W0:Y:S01]  /*11400*/  LDC R85, c[0x0][0xbc8] ;  /* 0x0002f200ff557b82 */ /* 0x000e220000000800 */
[----:B------:R-:W-:Y:S01]  /*11410*/  IMAD.WIDE.U32 R20, R24, UR4, RZ ;  /* 0x0000000418147c25 */ /* 0x000fe2000f8e00ff */
[----:B------:R-:W-:Y:S01]  /*11420*/  ULDC.64 UR4, c[0x0][0xbe8] ;  /* 0x0002fa0000047ab9 */ /* 0x000fe20000000a00 */
[----:B------:R-:W5:Y:S02]  /*11430*/  LD.E.128 R12, desc[UR40][R12.64] ;  /* 0x000000280c0c7980 */ /* 0x000f64000c101d00 */
[----:B------:R-:W-:Y:S02]  /*11440*/  IMAD.IADD R21, R21, 0x1, R83 ;  /* 0x0000000115157824 */ /* 0x000fe400078e0253 */
[----:B------:R-:W-:Y:S01]  /*11450*/  IMAD R81, R81, UR4, RZ ;  /* 0x0000000451517c24 */ /* 0x000fe2000f8e02ff */
[----:B------:R-:W5:Y:S04]  /*11460*/  LD.E.128 R28, desc[UR40][R28.64] ;  /* 0x000000281c1c7980 */ /* 0x000f68000c101d00 */
[----:B------:R-:W5:Y:S01]  /*11470*/  LD.E.128 R32, desc[UR40][R32.64] ;  /* 0x0000002820207980 */ /* 0x000f62000c101d00 */
[----:B--2---:R-:W-:Y:S01]  /*11480*/  ISETP.NE.AND P1, PT, R87, 0x1, PT ;  /* 0x000000015700780c */ /* 0x004fe20003f25270 */
[----:B------:R-:W-:-:S02]  /*11490*/  IMAD R81, R82, UR5, R81 ;  /* 0x0000000552517c24 */ /* 0x000fc4000f8e0251 */
[----:B------:R-:W5:Y:S01]  /*114a0*/  LD.E.128 R36, desc[UR40][R36.64] ;  /* 0x0000002824247980 */ /* 0x000f62000c101d00 */
[----:B------:R-:W-:Y:S01]  /*114b0*/  IMAD.WIDE.U32 R20, R82, UR4, R20 ;  /* 0x0000000452147c25 */ /* 0x000fe2000f8e0014 */
[----:B------:R-:W-:Y:S01]  /*114c0*/  SHF.R.S32.HI R82, RZ, 0x1f, R90 ;  /* 0x0000001fff527819 */ /* 0x000fe2000001145a */
[----:B------:R-:W-:Y:S01]  /*114d0*/  ULDC.64 UR4, c[0x0][0xbf0] ;  /* 0x0002fc0000047ab9 */ /* 0x000fe20000000a00 */
[----:B------:R-:W5:Y:S02]  /*114e0*/  LD.E.128 R40, desc[UR40][R40.64] ;  /* 0x0000002828287980 */ /* 0x000f64000c101d00 */
[----:B------:R-:W-:Y:S02]  /*114f0*/  LEA.HI R82, R82, R90, RZ, 0x3 ;  /* 0x0000005a52527211 */ /* 0x000fe400078f18ff */
[----:B------:R-:W5:Y:S02]  /*11500*/  LD.E.128 R44, desc[UR40][R44.64] ;  /* 0x000000282c2c7980 */ /* 0x000f64000c101d00 */
[----:B------:R-:W2:Y:S01]  /*11510*/  @P1 LDC R83, c[0x0][0xcec] ;  /* 0x00033b00ff531b82 */ /* 0x000ea20000000800 */
[----:B------:R-:W-:Y:S01]  /*11520*/  LOP3.LUT R82, R82, 0xfffffff8, RZ, 0xc0, !PT ;  /* 0xfffffff852527812 */ /* 0x000fe200078ec0ff */
[----:B------:R-:W5:Y:S04]  /*11530*/  LD.E.128 R48, desc[UR40][R48.64] ;  /* 0x0000002830307980 */ /* 0x000f68000c101d00 */
[----:B------:R-:W5:Y:S02]  /*11540*/  LD.E.128 R52, desc[UR40][R52.64] ;  /* 0x0000002834347980 */ /* 0x000f64000c101d00 */
[----:B------:R-:W3:Y:S01]  /*11550*/  @P1 LDC R89, c[0x0][0xcf0] ;  /* 0x00033c00ff591b82 */ /* 0x000ee20000000800 */
[----:B------:R-:W-:Y:S01]  /*11560*/  IMAD.IADD R82, R90, 0x1, -R82 ;  /* 0x000000015a527824 */ /* 0x000fe200078e0a52 */
[----:B------:R-:W5:Y:S03]  /*11570*/  LD.E.128 R56, desc[UR40][R56.64] ;  /* 0x0000002838387980 */ /* 0x000f66000c101d00 */
[----:B------:R-:W-:Y:S01]  /*11580*/  IMAD R24, R82, 0x20, R98 ;  /* 0x0000002052187824 */ /* 0x000fe200078e0262 */
[----:B------:R-:W5:Y:S01]  /*11590*/  LD.E.128 R60, desc[UR40][R60.64] ;  /* 0x000000283c3c7980 */ /* 0x000f62000c101d00 */
[----:B------:R-:W-:-:S02]  /*115a0*/  VIADD R101, R192, 0x40 ;  /* 0x00000040c0657836 */ /* 0x000fc40000000000 */
[----:B------:R-:W-:Y:S01]  /*115b0*/  IMAD R82, R84, 0x40, R24 ;  /* 0x0000004054527824 */ /* 0x000fe200078e0218 */
[----:B------:R-:W5:Y:S01]  /*115c0*/  LD.E.128 R64, desc[UR40][R64.64] ;  /* 0x0000002840407980 */ /* 0x000f62000c101d00 */
[----:B------:R-:W-:Y:S01]  /*115d0*/  IMAD.IADD R21, R21, 0x1, R81 ;  /* 0x0000000115157824 */ /* 0x000fe200078e0251 */
[----:B0-----:R-:W-:Y:S01]  /*115e0*/  ISETP.GE.AND P0, PT, R101, R85, PT ;  /* 0x000000556500720c */ /* 0x001fe20003f06270 */
[----:B------:R-:W-:Y:S01]  /*115f0*/  IMAD R80, R80, UR4, RZ ;  /* 0x0000000450507c24 */ /* 0x000fe2000f8e02ff */
[----:B------:R-:W5:Y:S01]  /*11600*/  LD.E.128 R68, desc[UR40][R68.64] ;  /* 0x0000002844447980 */ /* 0x000f62000c101d00 */
[----:B------:R-:W-:Y:S02]  /*11610*/  VIADD R99, R192, 0x80 ;  /* 0x00000080c0637836 */ /* 0x000fe40000000000 */
[----:B--2---:R-:W-:Y:S01]  /*11620*/  @P1 IMAD.HI.U32 R24, R82, R83, RZ ;  /* 0x0000005352181227 */ /* 0x004fe200078e00ff */
[----:B------:R-:W5:Y:S03]  /*11630*/  LD.E.128 R72, desc[UR40][R72.64] ;  /* 0x0000002848487980 */ /* 0x000f66000c101d00 */
[C---:B------:R-:W-:Y:S01]  /*11640*/  IMAD R81, R3.reuse, UR5, R80 ;  /* 0x0000000503517c24 */ /* 0x040fe2000f8e0250 */
        /* <DEDUP_REMOVED lines=33> */
[----:B------:R-:W-:Y:S01]  /*11860*/  ISETP.GE.AND P0, PT, R93, R85, PT ;  /* 0x000000555d00720c */ /* 0x000fe20003f06270 */
[----:B------:R-:W-:Y:S01]  /*11870*/  IMAD.WIDE.U32 R20, R3, UR4, R20 ;  /* 0x0000000403147c25 */ /* 0x000fe2000f8e0014 */
[----:B------:R-:W-:Y:S01]  /*11880*/  LOP3.LUT R24, R83, 0x8, R24, 0xe2, !PT ;  /* 0x0000000853187812 */ /* 0x000fe200078ee218 */
[----:B------:R-:W-:Y:S02]  /*11890*/  BSSY B1, `(.L_x_4573) ;  /* 0x000004f000017945 */ /* 0x000fe40003800000 */
[----:B------:R-:W-:Y:S01]  /*118a0*/  IMAD.SHL.U32 R89, R80, 0x10, RZ ;  /* 0x0000001050597824 */ /* 0x000fe200078e00ff */
[----:B------:R-:W-:Y:S01]  /*118b0*/  SHF.R.S32.HI R80, RZ, 0x1f, R81 ;  /* 0x0000001fff507819 */ /* 0x000fe20000011451 */
[----:B------:R-:W-:Y:S01]  /*118c0*/  IMAD R83, R3, UR5, R82 ;  /* 0x0000000503537c24 */ /* 0x000fe2000f8e0252 */
[----:B------:R-:W-:Y:S01]  /*118d0*/  ULDC.64 UR4, c[0x0][0xbd8] ;  /* 0x0002f60000047ab9 */ /* 0x000fe20000000a00 */
[----:B------:R-:W-:Y:S01]  /*118e0*/  IMAD R88, R0, R87, RZ ;  /* 0x0000005700587224 */ /* 0x000fe200078e02ff */
[----:B------:R-:W-:Y:S01]  /*118f0*/  SEL R3, RZ, 0xffffffff, P0 ;  /* 0xffffffffff037807 */ /* 0x000fe20000000000 */
[----:B------:R-:W-:Y:S01]  /*11900*/  IMAD.IADD R21, R21, 0x1, R83 ;  /* 0x0000000115157824 */ /* 0x000fe200078e0253 */
[----:B------:R-:W-:Y:S01]  /*11910*/  LOP3.LUT R24, R89, 0x10, R24, 0xe2, !PT ;  /* 0x0000001059187812 */ /* 0x000fe200078ee218 */
[----:B------:R-:W-:-:S02]  /*11920*/  IMAD R80, R80, UR4, RZ ;  /* 0x0000000450507c24 */ /* 0x000fc4000f8e02ff */
[----:B------:R-:W-:Y:S02]  /*11930*/  IMAD R87, R84, 0x40, R98 ;  /* 0x0000004054577824 */ /* 0x000fe400078e0262 */
[----:B------:R-:W-:Y:S02]  /*11940*/  VIADD R91, R192, 0x180 ;  /* 0x00000180c05b7836 */ /* 0x000fe40000000000 */
[----:B------:R-:W-:Y:S01]  /*11950*/  IMAD R83, R81, UR5, R80 ;  /* 0x0000000551537c24 */ /* 0x000fe2000f8e0250 */
[----:B------:R-:W-:Y:S01]  /*11960*/  ISETP.GE.AND P1, PT, R87, R88, PT ;  /* 0x000000585700720c */ /* 0x000fe20003f26270 */
[----:B------:R-:W-:Y:S01]  /*11970*/  IMAD.WIDE.U32 R20, R81, UR4, R20 ;  /* 0x0000000451147c25 */ /* 0x000fe2000f8e0014 */
[----:B------:R-:W-:Y:S01]  /*11980*/  ULDC.64 UR4, c[0x0][0xb80] ;  /* 0x0002e00000047ab9 */ /* 0x000fe20000000a00 */
[----:B------:R-:W-:Y:S02]  /*11990*/  ISETP.GE.AND P0, PT, R91, R85, PT ;  /* 0x000000555b00720c */ /* 0x000fe40003f06270 */
[----:B------:R-:W-:Y:S01]  /*119a0*/  IMAD.SHL.U32 R3, R3, 0x20, RZ ;  /* 0x0000002003037824 */ /* 0x000fe200078e00ff */
[----:B------:R-:W-:Y:S01]  /*119b0*/  LEA R84, P2, R20, UR4, 0x1 ;  /* 0x0000000414547c11 */ /* 0x000fe2000f8408ff */
[----:B------:R-:W-:-:S02]  /*119c0*/  VIADD R90, R192, 0x1c0 ;  /* 0x000001c0c05a7836 */ /* 0x000fc40000000000 */
[----:B------:R-:W-:Y:S01]  /*119d0*/  IMAD.IADD R21, R21, 0x1, R83 ;  /* 0x0000000115157824 */ /* 0x000fe200078e0253 */
[----:B------:R-:W-:Y:S01]  /*119e0*/  LOP3.LUT R24, R3, 0x20, R24, 0xe2, !PT ;  /* 0x0000002003187812 */ /* 0x000fe200078ee218 */
[----:B------:R-:W-:Y:S01]  /*119f0*/  VIADD R0, R2, 0x38820 ;  /* 0x0003882002007836 */ /* 0x000fe20000000000 */
[----:B------:R-:W-:Y:S01]  /*11a00*/  SEL R3, RZ, 0x40, P0 ;  /* 0x00000040ff037807 */ /* 0x000fe20000000000 */
[----:B------:R-:W-:Y:S01]  /*11a10*/  VIADD R89, R192, 0x1c0 ;  /* 0x000001c0c0597836 */ /* 0x000fe20000000000 */
[----:B------:R-:W-:Y:S01]  /*11a20*/  ISETP.GE.AND P0, PT, R90, R85, PT ;  /* 0x000000555a00720c */ /* 0x000fe20003f06270 */
[----:B------:R-:W-:Y:S01]  /*11a30*/  VIADD R92, R192, 0x180 ;  /* 0x00000180c05c7836 */ /* 0x000fe20000000000 */
[----:B------:R-:W-:Y:S01]  /*11a40*/  LEA.HI.X R86, R20, UR5, R21, 0x1, P2 ;  /* 0x0000000514567c11 */ /* 0x000fe200090f0c15 */
[C---:B------:R-:W-:Y:S01]  /*11a50*/  VIADD R94, R192.reuse, 0x140 ;  /* 0x00000140c05e7836 */ /* 0x040fe20000000000 */
[----:B------:R-:W-:Y:S01]  /*11a60*/  PRMT R0, RZ, 0x654, R0 ;  /* 0x00000654ff007816 */ /* 0x000fe20000000000 */
[----:B------:R-:W-:Y:S01]  /*11a70*/  VIADD R96, R192, 0x100 ;  /* 0x00000100c0607836 */ /* 0x000fe20000000000 */
[----:B------:R-:W-:Y:S01]  /*11a80*/  LOP3.LUT R3, R24, R3, RZ, 0xfc, !PT ;  /* 0x0000000318037212 */ /* 0x000fe200078efcff */
[C---:B------:R-:W-:Y:S01]  /*11a90*/  VIADD R98, R192.reuse, 0xc0 ;  /* 0x000000c0c0627836 */ /* 0x040fe20000000000 */
[----:B------:R-:W-:Y:S01]  /*11aa0*/  SEL R24, RZ, 0x80, P0 ;  /* 0x00000080ff187807 */ /* 0x000fe20000000000 */
[C---:B------:R-:W-:Y:S01]  /*11ab0*/  VIADD R100, R192.reuse, 0x80 ;  /* 0x00000080c0647836 */ /* 0x040fe20000000000 */
[----:B0-----:R0:W-:Y:S01]  /*11ac0*/  SYNCS.ARRIVE.TRANS64.RED.A1T0 RZ, [R0+URZ], RZ ;  /* 0x000000ff00ff79a7 */ /* 0x0011e2000810043f */
[----:B------:R-:W-:Y:S01]  /*11ad0*/  VIADD R102, R192, 0x40 ;  /* 0x00000040c0667836 */ /* 0x000fe20000000000 */
[----:B------:R0:W2:Y:S01]  /*11ae0*/  SHFL.IDX PT, R20, R84, RZ, 0x181f ;  /* 0x00181fff54147589 */ /* 0x0000a200000e0000 */
[----:B------:R-:W-:-:S02]  /*11af0*/  LOP3.LUT R24, R3, R24, RZ, 0xfc, !PT ;  /* 0x0000001803187212 */ /* 0x000fc400078efcff */
[----:B------:R-:W-:Y:S01]  /*11b00*/  SHF.R.S32.HI R89, RZ, 0x1f, R89 ;  /* 0x0000001fff597819 */ /* 0x000fe20000011459 */
[----:B------:R0:W3:Y:S01]  /*11b10*/  SHFL.IDX PT, R21, R86, RZ, 0x181f ;  /* 0x00181fff56157589 */ /* 0x0000e200000e0000 */
[----:B------:R-:W-:Y:S02]  /*11b20*/  SHF.R.S32.HI R92, RZ, 0x1f, R92 ;  /* 0x0000001fff5c7819 */ /* 0x000fe4000001145c */
[----:B------:R-:W-:Y:S02]  /*11b30*/  SHF.R.S32.HI R94, RZ, 0x1f, R94 ;  /* 0x0000001fff5e7819 */ /* 0x000fe4000001145e */
[----:B------:R-:W-:Y:S02]  /*11b40*/  SHF.R.S32.HI R96, RZ, 0x1f, R96 ;  /* 0x0000001fff607819 */ /* 0x000fe40000011460 */
[----:B------:R-:W-:Y:S02]  /*11b50*/  SHF.R.S32.HI R98, RZ, 0x1f, R98 ;  /* 0x0000001fff627819 */ /* 0x000fe40000011462 */
[----:B------:R-:W-:-:S02]  /*11b60*/  SHF.R.S32.HI R100, RZ, 0x1f, R100 ;  /* 0x0000001fff647819 */ /* 0x000fc40000011464 */
        /* <DEDUP_REMOVED lines=33> */
.L_x_4574:
[----:B------:R-:W-:Y:S05]  /*11d80*/  BSYNC B1 ;  /* 0x0000000000017941 */ /* 0x000fea0003800000 */
.L_x_4573:
        /* <DEDUP_REMOVED lines=38> */
.L_x_4570:
        /* <DEDUP_REMOVED lines=26> */
.L_x_4576:
        /* <DEDUP_REMOVED lines=12> */
[----:B--2---:R-:W-:Y:S02]  /*12250*/  IMAD R5, R0, R11, RZ ;  /* 0x0000000b00057224 */ /* 0x004fe400078e02ff */
[----:B0-----:R-:W-:-:S04]  /*12260*/  IMAD R4, R20, 0x40, R4 ;  /* 0x0000004014047824 */ /* 0x001fc800078e0204 */
        /* <DEDUP_REMOVED lines=36> */
.L_x_4578:
[----:B------:R-:W-:Y:S05]  /*124b0*/  BSYNC B1 ;  /* 0x0000000000017941 */ /* 0x000fea0003800000 */
.L_x_4577:
        /* <DEDUP_REMOVED lines=135> */
.L_x_4580:
[----:B------:R-:W-:Y:S05]  /*12d30*/  BSYNC B1 ;  /* 0x0000000000017941 */ /* 0x000fea0003800000 */
.L_x_4579:
        /* <DEDUP_REMOVED lines=36> */
.L_x_4575:
[----:B------:R-:W-:Y:S05]  /*12f80*/  BSYNC B0 ;  /* 0x0000000000007941 */ /* 0x000fea0003800000 */
.L_x_4569:
[----:B------:R-:W-:Y:S02]  /*12f90*/  ULDC UR4, c[0x0][0xd3c] ;  /* 0x00034f0000047ab9 */ /* 0x000fe40000000800 */
[----:B------:R-:W-:-:S13]  /*12fa0*/  ISETP.GE.AND P0, PT, R27, UR4, PT ;  /* 0x000000041b007c0c */ /* 0x000fda000bf06270 */
[----:B------:R-:W-:Y:S05]  /*12fb0*/  @!P0 BRA `(.L_x_4581) ;  /* 0xfffffee400848947 */ /* 0x000fea000383ffff */
[----:B------:R-:W-:Y:S05]  /*12fc0*/  BRA `(.L_x_4460) ;  /* 0x0000007c00e87947 */ /* 0x000fea0003800000 */
.L_x_4458:
        /* <DEDUP_REMOVED lines=16> */
.L_x_4582:
        /* <DEDUP_REMOVED lines=41> */
.L_x_4588:
        /* <DEDUP_REMOVED lines=12> */
.L_x_4587:
[----:B------:R-:W-:Y:S05]  /*13420*/  BSYNC B0 ;  /* 0x0000000000007941 */ /* 0x000fea0003800000 */
.L_x_4586:
        /* <DEDUP_REMOVED lines=21> */
.L_x_4584:
        /* <DEDUP_REMOVED lines=15> */
.L_x_4589:
        /* <DEDUP_REMOVED lines=28> */
.L_x_4585:
[----:B------:R-:W-:Y:S02]  /*13830*/  IMAD.MOV.U32 R17, RZ, RZ, RZ ;  /* 0x000000ffff117224 */ /* 0x000fe400078e00ff */
[----:B------:R-:W-:Y:S02]  /*13840*/  IMAD.U32 R16, RZ, RZ, UR6 ;  /* 0x00000006ff107e24 */ /* 0x000fe4000f8e00ff */
[----:B------:R-:W-:-:S07]  /*13850*/  IMAD.MOV.U32 R18, RZ, RZ, RZ ;  /* 0x000000ffff127224 */ /* 0x000fce00078e00ff */
.L_x_4590:
[----:B------:R-:W-:-:S13]  /*13860*/  ISETP.NE.AND P0, PT, R5, RZ, PT ;  /* 0x000000ff0500720c */ /* 0x000fda0003f05270 */
[----:B------:R-:W0:Y:S01]  /*13870*/  @!P0 S2R R3, SR_CgaCtaId ;  /* 0x0000000000038919 */ /* 0x000e220000008800 */
[----:B------:R-:W-:-:S04]  /*13880*/  @!P0 MOV R2, 0x400 ;  /* 0x0000040000028802 */ /* 0x000fc80000000f00 */
[----:B0-----:R-:W-:-:S05]  /*13890*/  @!P0 LEA R2, R3, R2, 0x18 ;  /* 0x0000000203028211 */ /* 0x001fca00078ec0ff */
[----:B------:R1:W-:Y:S01]  /*138a0*/  @!P0 STS.128 [R2+0x388d0], R16 ;  /* 0x0388d01002008388 */ /* 0x0003e20000000c00 */
[----:B------:R-:W-:Y:S06]  /*138b0*/  BAR.ARV 0x5, 0x180 ;  /* 0x0146000000007b1d */ /* 0x000fec0000002000 */
.L_x_4583:
[----:B------:R2:W-:Y:S01]  /*138c0*/  STL [R1+0x28], RZ ;  /* 0x000028ff01007387 */ /* 0x0005e20000100800 */
[----:B------:R-:W-:Y:S01]  /*138d0*/  ULDC UR4, c[0x0][0xd3c] ;  /* 0x00034f0000047ab9 */ /* 0x000fe20000000800 */
[----:B------:R-:W-:Y:S01]  /*138e0*/  IMAD.MOV.U32 R28, RZ, RZ, 0x1 ;  /* 0x00000001ff1c7424 */ /* 0x000fe200078e00ff */
[----:B0-----:R-:W-:Y:S01]  /*138f0*/  ISETP.GE.AND P0, PT, R19, UR4, PT ;  /* 0x0000000413007c0c */ /* 0x001fe2000bf06270 */
[----:B------:R-:W-:-:S12]  /*13900*/  IMAD.MOV.U32 R25, RZ, RZ, RZ ;  /* 0x000000ffff197224 */ /* 0x000fd800078e00ff */
[----:B--2---:R-:W-:Y:S05]  /*13910*/  @P0 BRA `(.L_x_4591) ;  /* 0x0000007000b80947 */ /* 0x004fea0003800000 */
[----:B------:R-:W2:Y:S01]  /*13920*/  LDL R4, [R1+0x8] ;  /* 0x0000080001047983 */ /* 0x000ea20000100800 */
[----:B------:R-:W0:Y:S01]  /*13930*/  S2UR UR5, SR_CgaCtaId ;  /* 0x00000000000579c3 */ /* 0x000e220000008800 */
[C---:B-1----:R-:W-:Y:S01]  /*13940*/  IMAD.SHL.U32 R2, R0.reuse, 0x8, RZ ;  /* 0x0000000800027824 */ /* 0x042fe200078e00ff */
[----:B------:R-:W-:Y:S01]  /*13950*/  LOP3.LUT R5, R0, 0x7f, RZ, 0xc0, !PT ;  /* 0x0000007f00057812 */ /* 0x000fe200078ec0ff */
[----:B------:R-:W-:Y:S01]  /*13960*/  UMOV UR4, 0x400 ;  /* 0x0000040000047882 */ /* 0x000fe20000000000 */
[----:B------:R-:W-:Y:S01]  /*13970*/  BSSY B8, `(.L_x_4591) ;  /* 0x0000728000087945 */ /* 0x000fe20003800000 */
[----:B------:R-:W-:Y:S01]  /*13980*/  IMAD.MOV.U32 R29, RZ, RZ, 0x1 ;  /* 0x00000001ff1d7424 */ /* 0x000fe200078e00ff */
[C---:B------:R-:W-:Y:S01]  /*13990*/  LOP3.LUT R3, R2.reuse, 0x1f8, RZ, 0xc0, !PT ;  /* 0x000001f802037812 */ /* 0x040fe200078ec0ff */
[----:B------:R-:W-:Y:S01]  /*139a0*/  IMAD.SHL.U32 R36, R5, 0x8, RZ ;  /* 0x0000000805247824 */ /* 0x000fe200078e00ff */
[----:B------:R-:W-:Y:S02]  /*139b0*/  LOP3.LUT R2, R2, 0x38, RZ, 0xc0, !PT ;  /* 0x0000003802027812 */ /* 0x000fe400078ec0ff */
[----:B------:R-:W-:-:S02]  /*139c0*/  CS2R R24, SRZ ;  /* 0x0000000000187805 */ /* 0x000fc4000001ff00 */
[----:B------:R-:W-:Y:S01]  /*139d0*/  LOP3.LUT R3, R3, 0x38, R0, 0x78, !PT ;  /* 0x0000003803037812 */ /* 0x000fe200078e7800 */
[----:B------:R-:W-:Y:S01]  /*139e0*/  IMAD.SHL.U32 R0, R0, 0x10, RZ ;  /* 0x0000001000007824 */ /* 0x000fe200078e00ff */
[----:B------:R-:W-:Y:S01]  /*139f0*/  ULDC.64 UR38, c[0x0][0x198] ;  /* 0x0000660000267ab9 */ /* 0x000fe20000000a00 */
[----:B------:R-:W-:Y:S01]  /*13a00*/  IMAD.MOV.U32 R28, RZ, RZ, 0x1 ;  /* 0x00000001ff1c7424 */ /* 0x000fe200078e00ff */
[----:B------:R-:W-:Y:S01]  /*13a10*/  LOP3.LUT R36, R3, 0x200, R36, 0xf8, !PT ;  /* 0x0000020003247812 */ /* 0x000fe200078ef824 */
[----:B------:R-:W-:Y:S01]  /*13a20*/  ULDC UR36, c[0x0][0xc] ;  /* 0x0000030000247ab9 */ /* 0x000fe20000000800 */
[----:B------:R-:W-:-:S04]  /*13a30*/  SHF.R.U32.HI R3, RZ, 0x3, R5 ;  /* 0x00000003ff037819 */ /* 0x000fc80000011605 */
[----:B------:R-:W-:Y:S02]  /*13a40*/  LOP3.LUT R3, R3, 0x70, R0, 0xf8, !PT ;  /* 0x0000007003037812 */ /* 0x000fe400078ef800 */
[C---:B------:R-:W-:Y:S01]  /*13a50*/  LOP3.LUT R0, R2.reuse, 0x40, RZ, 0xfc, !PT ;  /* 0x0000004002007812 */ /* 0x040fe200078efcff */
[----:B0-----:R-:W-:Y:S01]  /*13a60*/  ULEA UR4, UR5, UR4, 0x18 ;  /* 0x0000000405047291 */ /* 0x001fe2000f8ec03f */
[C---:B------:R-:W-:Y:S02]  /*13a70*/  LOP3.LUT R3, R2.reuse, 0xc0, RZ, 0xfc, !PT ;  /* 0x000000c002037812 */ /* 0x040fe400078efcff */
[C---:B------:R-:W-:Y:S02]  /*13a80*/  LOP3.LUT R0, R2.reuse, 0x100, RZ, 0xfc, !PT ;  /* 0x0000010002007812 */ /* 0x040fe400078efcff */
[C---:B------:R-:W-:Y:S01]  /*13a90*/  LOP3.LUT R3, R2.reuse, 0x180, RZ, 0xfc, !PT ;  /* 0x0000018002037812 */ /* 0x040fe200078efcff */
[----:B------:R-:W-:Y:S01]  /*13aa0*/  IMAD.U32 R23, RZ, RZ, UR4 ;  /* 0x00000004ff177e24 */ /* 0x000fe2000f8e00ff */
[----:B------:R-:W-:-:S03]  /*13ab0*/  LOP3.LUT R0, R2, 0x1c0, RZ, 0xfc, !PT ;  /* 0x000001c002007812 */ /* 0x000fc600078efcff */
[----:B------:R-:W-:Y:S01]  /*13ac0*/  IMAD R26, R36, 0x2, R23 ;  /* 0x00000002241a7824 */ /* 0x000fe200078e0217 */
[----:B--2---:R-:W-:-:S05]  /*13ad0*/  LOP3.LUT R4, R4, 0x2, RZ, 0xfc, !PT ;  /* 0x0000000204047812 */ /* 0x004fca00078efcff */
[----:B------:R0:W-:Y:S04]  /*13ae0*/  STL [R1+0x50], R4 ;  /* 0x0000500401007387 */ /* 0x0001e80000100800 */
[----:B------:R1:W-:Y:S01]  /*13af0*/  STL [R1+0x28], RZ ;  /* 0x000028ff01007387 */ /* 0x0003e20000100800 */
[C---:B0-----:R-:W-:Y:S02]  /*13b00*/  LOP3.LUT R4, R2.reuse, 0x80, RZ, 0xfc, !PT ;  /* 0x0000008002047812 */ /* 0x041fe400078efcff */
[----:B-1----:R-:W-:-:S07]  /*13b10*/  LOP3.LUT R4, R2, 0x140, RZ, 0xfc, !PT ;  /* 0x0000014002047812 */ /* 0x002fce00078efcff */
.L_x_4704:
[----:B0-----:R-:W0:Y:S02]  /*13b20*/  LDC.64 R2, c[0x0][0xd88] ;  /* 0x00036200ff027b82 */ /* 0x001e240000000a00 */
[----:B0-----:R-:W-:-:S05]  /*13b30*/  IMAD.WIDE R2, R19, 0x4, R2 ;  /* 0x0000000413027825 */ /* 0x001fca00078e0202 */
[----:B--2---:R-:W2:Y:S01]  /*13b40*/  LDG.E R37, desc[UR40][R2.64] ;  /* 0x0000002802257981 */ /* 0x004ea2000c1e1900 */
[----:B------:R-:W-:Y:S05]  /*13b50*/  YIELD ;  /* 0x0000000000007946 */ /* 0x000fea0003800000 */
[----:B------:R-:W-:Y:S01]  /*13b60*/  ULDC.64 UR4, c[0x0][0xb20] ;  /* 0x0002c80000047ab9 */ /* 0x000fe20000000a00 */
[----:B------:R-:W-:Y:S01]  /*13b70*/  IMAD.MOV.U32 R34, RZ, RZ, RZ ;  /* 0x000000ffff227224 */ /* 0x000fe200078e00ff */
[----:B------:R-:W-:Y:S01]  /*13b80*/  ISETP.NE.U32.AND P0, PT, RZ, UR4, PT ;  /* 0x00000004ff007c0c */ /* 0x000fe2000bf05070 */
[----:B---3--:R-:W-:Y:S01]  /*13b90*/  IMAD.MOV.U32 R6, RZ, RZ, RZ ;  /* 0x000000ffff067224 */ /* 0x008fe200078e00ff */
[----:B------:R-:W-:Y:S01]  /*13ba0*/  ULDC.64 UR8, c[0x0][0xb10] ;  /* 0x0002c40000087ab9 */ /* 0x000fe20000000a00 */
[----:B------:R-:W-:Y:S01]  /*13bb0*/  ULDC.64 UR6, c[0x0][0xb08] ;  /* 0x0002c20000067ab9 */ /* 0x000fe20000000a00 */
[----:B------:R-:W-:-:S02]  /*13bc0*/  ISETP.NE.AND.EX P0, PT, RZ, UR5, PT, P0 ;  /* 0x00000005ff007c0c */ /* 0x000fc4000bf05300 */
        /* <DEDUP_REMOVED lines=24> */
[----:B--2---:R0:W-:Y:S02]  /*13d50*/  STL [R1], R6 ;  /* 0x0000000601007387 */ /* 0x0041e40000100800 */
        /* <DEDUP_REMOVED lines=19> */
.L_x_4592:
        /* <DEDUP_REMOVED lines=9> */
.L_x_4593:
        /* <DEDUP_REMOVED lines=9> */
.L_x_4594:
        /* <DEDUP_REMOVED lines=9> */
[----:B------:R-:W-:Y:S01]  /*14040*/  LEA.HI R4, R3, R2, RZ, 0x6 ;  /* 0x0000000203047211 */ /* 0x000fe200078f30ff */
[----:B------:R-:W-:-:S03]  /*14050*/  IMAD.MOV R2, RZ, RZ, -R7 ;  /* 0x000000ffff027224 */ /* 0x000fc600078e0a07 */
        /* <DEDUP_REMOVED lines=21> */
.L_x_4749:
[----:B--2---:R-:W-:Y:S02]  /*141b0*/  ISETP.NE.AND P0, PT, R14, RZ, PT ;  /* 0x000000ff0e00720c */ /* 0x004fe40003f05270 */
[----:B------:R-:W-:-:S11]  /*141c0*/  PLOP3.LUT P6, PT, PT, PT, PT, 0x8, 0x0 ;  /* 0x000000000000781c */ /* 0x000fd60003fce170 */
[----:B------:R-:W-:Y:S05]  /*141d0*/  @P0 BRA `(.L_x_4598) ;  /* 0x00000000000c0947 */ /* 0x000fea0003800000 */
[----:B------:R-:W-:-:S03]  /*141e0*/  UMOV UR4, 0xffffffff ;  /* 0xffffffff00047882 */ /* 0x000fc60000000000 */
[----:B------:R-:W-:Y:S05]  /*141f0*/  BRA.DIV UR4, `(.L_x_4599) ;  /* 0x0000007a042c7947 */ /* 0x000fea000b800000 */
[----:B------:R-:W-:-:S13]  /*14200*/  ELECT P6, URZ, PT ;  /* 0x00000000003f782f */ /* 0x000fda00038c0000 */
.L_x_4598:
        /* <DEDUP_REMOVED lines=9> */
.L_x_4752:
[----:B------:R-:W-:Y:S05]  /*142a0*/  BSYNC B1 ;  /* 0x0000000000017941 */ /* 0x000fea0003800000 */
.L_x_4600:
        /* <DEDUP_REMOVED lines=10> */
.L_x_4753:
[----:B------:R-:W-:Y:S05]  /*14350*/  BSYNC B2 ;  /* 0x0000000000027941 */ /* 0x000fea0003800000 */
.L_x_4604:
        /* <DEDUP_REMOVED lines=9> */
.L_x_4607:
[----:B------:R-:W-:Y:S05]  /*143f0*/  BSYNC B2 ;  /* 0x0000000000027941 */ /* 0x000fea0003800000 */
.L_x_4606:
        /* <DEDUP_REMOVED lines=12> */
.L_x_4608:
        /* <DEDUP_REMOVED lines=13> */
.L_x_4754:
[----:B------:R-:W-:Y:S05]  /*14590*/  BSYNC B2 ;  /* 0x0000000000027941 */ /* 0x000fea0003800000 */
.L_x_4609:
        /* <DEDUP_REMOVED lines=11> */
.L_x_4612:
[----:B------:R-:W-:Y:S05]  /*14650*/  BSYNC B2 ;  /* 0x0000000000027941 */ /* 0x000fea0003800000 */
.L_x_4611:
        /* <DEDUP_REMOVED lines=9> */
.L_x_4613:
        /* <DEDUP_REMOVED lines=15> */
.L_x_4614:
        /* <DEDUP_REMOVED lines=15> */
.L_x_4615:
        /* <DEDUP_REMOVED lines=15> */
.L_x_4616:
        /* <DEDUP_REMOVED lines=15> */
.L_x_4617:
        /* <DEDUP_REMOVED lines=15> */
.L_x_4618:
        /* <DEDUP_REMOVED lines=15> */
.L_x_4619:
        /* <DEDUP_REMOVED lines=15> */
.L_x_4620:
        /* <DEDUP_REMOVED lines=10> */
.L_x_4603:
[----:B------:R-:W-:Y:S05]  /*14e20*/  BSYNC B1 ;  /* 0x0000000000017941 */ /* 0x000fea0003800000 */
.L_x_4602:
        /* <DEDUP_REMOVED lines=9> */
.L_x_4640:
        /* <DEDUP_REMOVED lines=11> */
.L_x_4755:
[----:B------:R-:W-:Y:S05]  /*14f70*/  BSYNC B2 ;  /* 0x0000000000027941 */ /* 0x000fea0003800000 */
.L_x_4623:
        /* <DEDUP_REMOVED lines=9> */
.L_x_4626:
[----:B------:R-:W-:Y:S05]  /*15010*/  BSYNC B2 ;  /* 0x0000000000027941 */ /* 0x000fea0003800000 */
.L_x_4625:
        /* <DEDUP_REMOVED lines=11> */
.L_x_4627:
        /* <DEDUP_REMOVED lines=13> */
.L_x_4756:
[----:B------:R-:W-:Y:S05]  /*151a0*/  BSYNC B2 ;  /* 0x0000000000027941 */ /* 0x000fea0003800000 */
.L_x_4628:
        /* <DEDUP_REMOVED lines=11> */
.L_x_4631:
[----:B------:R-:W-:Y:S05]  /*15260*/  BSYNC B2 ;  /* 0x0000000000027941 */ /* 0x000fea0003800000 */
.L_x_4630:
        /* <DEDUP_REMOVED lines=9> */
.L_x_4632:
        /* <DEDUP_REMOVED lines=15> */
.L_x_4633:
        /* <DEDUP_REMOVED lines=15> */
.L_x_4634:
        /* <DEDUP_REMOVED lines=15> */
.L_x_4635:
        /* <DEDUP_REMOVED lines=15> */
.L_x_4636:
        /* <DEDUP_REMOVED lines=15> */
.L_x_4637:
        /* <DEDUP_REMOVED lines=15> */
.L_x_4638:
        /* <DEDUP_REMOVED lines=15> */
.L_x_4639:
        /* <DEDUP_REMOVED lines=10> */
.L_x_4622:
[----:B------:R-:W-:Y:S05]  /*15a30*/  BSYNC B1 ;  /* 0x0000000000017941 */ /* 0x000fea0003800000 */
.L_x_4621:
        /* <DEDUP_REMOVED lines=8> */
.L_x_4596:
[----:B------:R-:W-:Y:S05]  /*15ac0*/  BSYNC B0 ;  /* 0x0000000000007941 */ /* 0x000fea0003800000 */
.L_x_4595:
        /* <DEDUP_REMOVED lines=23> */
.L_x_4642:
        /* <DEDUP_REMOVED lines=20> */
.L_x_4645:
[----:B------:R-:W-:Y:S05]  /*15d80*/  BSYNC B6 ;  /* 0x0000000000067941 */ /* 0x000fea0003800000 */
.L_x_4644:
        /* <DEDUP_REMOVED lines=20> */
.L_x_4648:
        /* <DEDUP_REMOVED lines=15> */
.L_x_4647:
[----:B------:R-:W-:Y:S05]  /*15fc0*/  BSYNC B6 ;  /* 0x0000000000067941 */ /* 0x000fea0003800000 */
.L_x_4646:
[----:B------:R-:W-:Y:S01]  /*15fd0*/  ULDC.64 UR4, c[0x0][0xaf0] ;  /* 0x0002bc0000047ab9 */ /* 0x000fe20000000a00 */
[----:B------:R-:W2:Y:S01]  /*15fe0*/  S2R R20, SR_TID.X ;  /* 0x0000000000147919 */ /* 0x000ea20000002100 */
[----:B------:R-:W-:Y:S01]  /*15ff0*/  ISETP.NE.U32.AND P0, PT, RZ, UR4, PT ;  /* 0x00000004ff007c0c */ /* 0x000fe2000bf05070 */
[----:B------:R-:W3:Y:S03]  /*16000*/  LDC R10, c[0x0][0x430] ;  /* 0x00010c00ff0a7b82 */ /* 0x000ee60000000800 */
[----:B------:R-:W-:-:S13]  /*16010*/  ISETP.NE.AND.EX P0, PT, RZ, UR5, PT, P0 ;  /* 0x00000005ff007c0c */ /* 0x000fda000bf05300 */
[----:B------:R-:W-:Y:S01]  /*16020*/  @P0 IADD3 R2, P1, R27, UR4, RZ ;  /* 0x000000041b020c10 */ /* 0x000fe2000ff3e0ff */
[----:B------:R-:W4:Y:S01]  /*16030*/  S2R R11, SR_TID.X ;  /* 0x00000000000b7919 */ /* 0x000f220000002100 */
[----:B------:R-:W-:Y:S02]  /*16040*/  ULDC UR4, c[0x0][0x320] ;  /* 0x0000c80000047ab9 */ /* 0x000fe40000000800 */
[----:B-1----:R-:W-:-:S05]  /*16050*/  @P0 IADD3.X R3, R30, UR5, RZ, P1, !PT ;  /* 0x000000051e030c10 */ /* 0x002fca0008ffe4ff */
[----:B------:R1:W5:Y:S01]  /*16060*/  @P0 LDG.E R32, desc[UR40][R2.64] ;  /* 0x0000002802200981 */ /* 0x000362000c1e1900 */
[----:B--2---:R-:W-:-:S04]  /*16070*/  LOP3.LUT R20, R20, 0x7f, RZ, 0xc0, !PT ;  /* 0x0000007f14147812 */ /* 0x004fc800078ec0ff */
[----:B------:R-:W-:Y:S02]  /*16080*/  SHF.R.U32.HI R21, RZ, 0x3, R20 ;  /* 0x00000003ff157819 */ /* 0x000fe40000011614 */
[----:B------:R-:W2:Y:S02]  /*16090*/  S2R R20, SR_TID.X ;  /* 0x0000000000147919 */ /* 0x000ea40000002100 */
[----:B--2---:R-:W-:-:S05]  /*160a0*/  IMAD.SHL.U32 R20, R20, 0x10, RZ ;  /* 0x0000001014147824 */ /* 0x004fca00078e00ff */
[----:B------:R-:W-:Y:S02]  /*160b0*/  LOP3.LUT R20, R21, 0x70, R20, 0xf8, !PT ;  /* 0x0000007015147812 */ /* 0x000fe400078ef814 */
[----:B------:R-:W2:Y:S01]  /*160c0*/  S2R R21, SR_TID.X ;  /* 0x0000000000157919 */ /* 0x000ea20000002100 */
[----:B---3--:R-:W-:Y:S01]  /*160d0*/  ISETP.NE.AND P1, PT, R10, 0x1, PT ;  /* 0x000000010a00780c */ /* 0x008fe20003f25270 */
[----:B------:R-:W-:-:S12]  /*160e0*/  VIADD R31, R31, 0xffffffc0 ;  /* 0xffffffc01f1f7836 */ /* 0x000fd80000000000 */
[----:B-1----:R-:W1:Y:S01]  /*160f0*/  @P1 LDC R3, c[0x0][0x434] ;  /* 0x00010d00ff031b82 */ /* 0x002e620000000800 */
[----:B--2---:R-:W-:-:S07]  /*16100*/  IMAD.SHL.U32 R21, R21, 0x8, RZ ;  /* 0x0000000815157824 */ /* 0x004fce00078e00ff */
[----:B------:R-:W2:Y:S01]  /*16110*/  @P1 LDC R2, c[0x0][0x438] ;  /* 0x00010e00ff021b82 */ /* 0x000ea20000000800 */
[----:B------:R-:W-:-:S04]  /*16120*/  LOP3.LUT R21, R21, 0x38, RZ, 0xc0, !PT ;  /* 0x0000003815157812 */ /* 0x000fc800078ec0ff */
[----:B------:R-:W-:-:S04]  /*16130*/  LOP3.LUT R21, R21, 0x40, RZ, 0xfc, !PT ;  /* 0x0000004015157812 */ /* 0x000fc800078efcff */
[----:B------:R-:W-:Y:S02]  /*16140*/  ISETP.GE.AND P2, PT, R21, UR4, PT ;  /* 0x0000000415007c0c */ /* 0x000fe4000bf46270 */
[----:B------:R-:W3:Y:S01]  /*16150*/  S2R R21, SR_TID.X ;  /* 0x0000000000157919 */ /* 0x000ee20000002100 */
[----:B------:R-:W-:-:S05]  /*16160*/  IMAD.IADD R4, R20, 0x1, R31 ;  /* 0x0000000114047824 */ /* 0x000fca00078e021f */
[C---:B------:R-:W-:Y:S01]  /*16170*/  ISETP.GE.AND P0, PT, R4.reuse, R35, PT ;  /* 0x000000230400720c */ /* 0x040fe20003f06270 */
[----:B------:R-:W-:Y:S02]  /*16180*/  IMAD.IADD R0, R4, 0x1, R34 ;  /* 0x0000000104007824 */ /* 0x000fe400078e0222 */
[----:B----4-:R-:W-:Y:S01]  /*16190*/  IMAD.SHL.U32 R11, R11, 0x8, RZ ;  /* 0x000000080b0b7824 */ /* 0x010fe200078e00ff */
[----:B------:R-:W-:Y:S01]  /*161a0*/  ISETP.GT.U32.OR P0, PT, R20, 0x3f, P0 ;  /* 0x0000003f1400780c */ /* 0x000fe20000704470 */
[----:B-1----:R-:W-:-:S03]  /*161b0*/  @P1 IMAD.HI.U32 R3, R0, R3, RZ ;  /* 0x0000000300031227 */ /* 0x002fc600078e00ff */
[----:B------:R-:W-:Y:S01]  /*161c0*/  LOP3.LUT R11, R11, 0x38, RZ, 0xc0, !PT ;  /* 0x000000380b0b7812 */ /* 0x000fe200078ec0ff */
[----:B0-----:R-:W-:Y:S01]  /*161d0*/  IMAD.MOV.U32 R8, RZ, RZ, R0 ;  /* 0x000000ffff087224 */ /* 0x001fe200078e0000 */
[----:B--2---:R-:W-:Y:S02]  /*161e0*/  @P1 SHF.R.U32.HI R8, RZ, R2, R3 ;  /* 0x00000002ff081219 */ /* 0x004fe40000011603 */
[----:B------:R-:W-:Y:S02]  /*161f0*/  ISETP.GE.AND P1, PT, R11, UR4, PT ;  /* 0x000000040b007c0c */ /* 0x000fe4000bf26270 */
[----:B------:R-:W-:Y:S02]  /*16200*/  LOP3.LUT R22, R22, 0xffffffbf, RZ, 0xc0, !PT ;  /* 0xffffffbf16167812 */ /* 0x000fe400078ec0ff */
[----:B------:R-:W-:Y:S01]  /*16210*/  SEL R9, RZ, 0xffffffff, P2 ;  /* 0xffffffffff097807 */ /* 0x000fe20001000000 */
[----:B------:R-:W0:Y:S01]  /*16220*/  @!P0 LDC.64 R2, c[0x0][0x428] ;  /* 0x00010a00ff028b82 */ /* 0x000e220000000a00 */
[----:B------:R-:W-:Y:S01]  /*16230*/  @P2 LOP3.LUT R22, R22, 0x40, RZ, 0xfc, !PT ;  /* 0x0000004016162812 */ /* 0x000fe200078efcff */
[----:B---3--:R-:W-:Y:S01]  /*16240*/  IMAD.SHL.U32 R21, R21, 0x8, RZ ;  /* 0x0000000815157824 */ /* 0x008fe200078e00ff */
[----:B------:R-:W-:Y:S01]  /*16250*/  SEL R4, RZ, 0x1, P1 ;  /* 0x00000001ff047807 */ /* 0x000fe20000800000 */
[----:B------:R-:W-:-:S03]  /*16260*/  IMAD.SHL.U32 R9, R9, 0x2, RZ ;  /* 0x0000000209097824 */ /* 0x000fc600078e00ff */
[----:B------:R-:W-:Y:S02]  /*16270*/  LOP3.LUT R21, R21, 0x38, RZ, 0xc0, !PT ;  /* 0x0000003815157812 */ /* 0x000fe400078ec0ff */
[----:B------:R-:W-:Y:S02]  /*16280*/  LOP3.LUT R22, R22, 0xffffff7f, RZ, 0xc0, !PT ;  /* 0xffffff7f16167812 */ /* 0x000fe400078ec0ff */
[C---:B------:R-:W-:Y:S02]  /*16290*/  LOP3.LUT R33, R21.reuse, 0x80, RZ, 0xfc, !PT ;  /* 0x0000008015217812 */ /* 0x040fe400078efcff */
[----:B------:R-:W-:Y:S02]  /*162a0*/  LOP3.LUT R21, R21, 0xc0, RZ, 0xfc, !PT ;  /* 0x000000c015157812 */ /* 0x000fe400078efcff */
[----:B------:R-:W-:Y:S02]  /*162b0*/  @P1 LOP3.LUT R22, R22, 0x80, RZ, 0xfc, !PT ;  /* 0x0000008016161812 */ /* 0x000fe400078efcff */
[----:B------:R-:W-:-:S02]  /*162c0*/  LOP3.LUT R9, R9, 0x2, R4, 0xe2, !PT ;  /* 0x0000000209097812 */ /* 0x000fc400078ee204 */
[----:B------:R-:W-:Y:S01]  /*162d0*/  ISETP.GE.AND P2, PT, R33, UR4, PT ;  /* 0x0000000421007c0c */ /* 0x000fe2000bf46270 */
[----:B------:R-:W1:Y:S01]  /*162e0*/  @!P0 LDC.64 R4, c[0x0][0x418] ;  /* 0x00010600ff048b82 */ /* 0x000e620000000a00 */
[----:B------:R-:W-:Y:S02]  /*162f0*/  ISETP.GE.AND P1, PT, R21, UR4, PT ;  /* 0x0000000415007c0c */ /* 0x000fe4000bf26270 */
[----:B------:R-:W-:Y:S02]  /*16300*/  SEL R6, RZ, 0x4, P2 ;  /* 0x00000004ff067807 */ /* 0x000fe40001000000 */
[----:B------:R-:W-:-:S04]  /*16310*/  SEL R7, RZ, 0x8, P1 ;  /* 0x00000008ff077807 */ /* 0x000fc80000800000 */
[----:B------:R-:W-:Y:S01]  /*16320*/  LOP3.LUT R9, R7, R9, R6, 0xfe, !PT ;  /* 0x0000000907097212 */ /* 0x000fe200078efe06 */
[--C-:B------:R-:W-:Y:S01]  /*16330*/  @!P0 IMAD.MOV.U32 R6, RZ, RZ, R8.reuse ;  /* 0x000000ffff068224 */ /* 0x100fe200078e0008 */
[----:B------:R-:W-:Y:S02]  /*16340*/  @!P0 SHF.R.S32.HI R7, RZ, 0x1f, R8 ;  /* 0x0000001fff078819 */ /* 0x000fe40000011408 */
[----:B------:R-:W-:-:S04]  /*16350*/  LOP3.LUT R22, R22, 0xffffffdf, RZ, 0xc0, !PT ;  /* 0xffffffdf16167812 */ /* 0x000fc800078ec0ff */
[----:B------:R-:W-:-:S04]  /*16360*/  @P2 LOP3.LUT R22, R22, 0x20, RZ, 0xfc, !PT ;  /* 0x0000002016162812 */ /* 0x000fc800078efcff */
[----:B------:R-:W-:-:S04]  /*16370*/  LOP3.LUT R22, R22, 0xffffffef, RZ, 0xc0, !PT ;  /* 0xffffffef16167812 */ /* 0x000fc800078ec0ff */
[----:B------:R-:W-:Y:S02]  /*16380*/  @P1 LOP3.LUT R22, R22, 0x10, RZ, 0xfc, !PT ;  /* 0x0000001016161812 */ /* 0x000fe400078efcff */
[----:B-----5:R-:W-:Y:S01]  /*16390*/  SHF.R.S32.HI R35, RZ, 0x1f, R32 ;  /* 0x0000001fff237819 */ /* 0x020fe20000011420 */
[----:B0-----:R-:W-:-:S04]  /*163a0*/  @!P0 IMAD.WIDE.U32 R6, R32, R2, R6 ;  /* 0x0000000220068225 */ /* 0x001fc800078e0006 */
[----:B------:R-:W-:-:S04]  /*163b0*/  @!P0 IMAD R2, R35, R2, RZ ;  /* 0x0000000223028224 */ /* 0x000fc800078e02ff */
[----:B------:R-:W-:Y:S01]  /*163c0*/  @!P0 IMAD R3, R32, R3, R2 ;  /* 0x0000000320038224 */ /* 0x000fe200078e0202 */
[----:B-1----:R-:W-:-:S03]  /*163d0*/  @!P0 LEA R4, P1, R6, R4, 0x2 ;  /* 0x0000000406048211 */ /* 0x002fc600078210ff */
[----:B------:R-:W-:Y:S02]  /*163e0*/  @!P0 IMAD.IADD R3, R7, 0x1, R3 ;  /* 0x0000000107038824 */ /* 0x000fe400078e0203 */
[----:B------:R-:W-:-:S03]  /*163f0*/  IMAD.MOV.U32 R2, RZ, RZ, RZ ;  /* 0x000000ffff027224 */ /* 0x000fc600078e00ff */
[----:B------:R-:W-:-:S05]  /*16400*/  @!P0 LEA.HI.X R5, R6, R5, R3, 0x2, P1 ;  /* 0x0000000506058211 */ /* 0x000fca00008f1403 */
[----:B------:R0:W2:Y:S01]  /*16410*/  @!P0 LDG.E R2, desc[UR40][R4.64] ;  /* 0x0000002804028981 */ /* 0x0000a2000c1e1900 */
[----:B------:R-:W1:Y:S01]  /*16420*/  S2R R33, SR_TID.X ;  /* 0x0000000000217919 */ /* 0x000e620000002100 */
[----:B------:R-:W3:Y:S01]  /*16430*/  S2R R21, SR_TID.X ;  /* 0x0000000000157919 */ /* 0x000ee20000002100 */
[----:B-1----:R-:W-:Y:S02]  /*16440*/  IMAD.SHL.U32 R33, R33, 0x8, RZ ;  /* 0x0000000821217824 */ /* 0x002fe400078e00ff */
[----:B---3--:R-:W-:-:S03]  /*16450*/  IMAD.SHL.U32 R21, R21, 0x8, RZ ;  /* 0x0000000815157824 */ /* 0x008fc600078e00ff */
[----:B------:R-:W-:-:S04]  /*16460*/  LOP3.LUT R33, R33, 0x38, RZ, 0xc0, !PT ;  /* 0x0000003821217812 */ /* 0x000fc800078ec0ff */
[----:B------:R-:W-:Y:S02]  /*16470*/  LOP3.LUT R12, R33, 0x180, RZ, 0xfc, !PT ;  /* 0x00000180210c7812 */ /* 0x000fe400078efcff */
[----:B------:R-:W-:Y:S02]  /*16480*/  LOP3.LUT R21, R21, 0x38, RZ, 0xc0, !PT ;  /* 0x0000003815157812 */ /* 0x000fe400078ec0ff */
[----:B------:R-:W-:Y:S02]  /*16490*/  ISETP.GE.AND P0, PT, R12, UR4, PT ;  /* 0x000000040c007c0c */ /* 0x000fe4000bf06270 */
[C---:B------:R-:W-:Y:S02]  /*164a0*/  LOP3.LUT R13, R21.reuse, 0x100, RZ, 0xfc, !PT ;  /* 0x00000100150d7812 */ /* 0x040fe400078efcff */
[----:B------:R-:W-:Y:S02]  /*164b0*/  LOP3.LUT R12, R21, 0x140, RZ, 0xfc, !PT ;  /* 0x00000140150c7812 */ /* 0x000fe400078efcff */
[----:B------:R-:W-:-:S02]  /*164c0*/  ISETP.GE.AND P3, PT, R13, UR4, PT ;  /* 0x000000040d007c0c */ /* 0x000fc4000bf66270 */
[----:B------:R-:W-:Y:S02]  /*164d0*/  ISETP.GE.AND P2, PT, R12, UR4, PT ;  /* 0x000000040c007c0c */ /* 0x000fe4000bf46270 */
[----:B------:R-:W-:Y:S02]  /*164e0*/  SEL R3, RZ, 0x10, P3 ;  /* 0x00000010ff037807 */ /* 0x000fe40001800000 */
[----:B0-----:R-:W-:-:S04]  /*164f0*/  SEL R4, RZ, 0x20, P2 ;  /* 0x00000020ff047807 */ /* 0x001fc80001000000 */
[----:B------:R-:W-:Y:S02]  /*16500*/  LOP3.LUT R3, R4, R9, R3, 0xfe, !PT ;  /* 0x0000000904037212 */ /* 0x000fe400078efe03 */
[----:B------:R-:W-:Y:S02]  /*16510*/  LOP3.LUT R14, R21, 0x1c0, RZ, 0xfc, !PT ;  /* 0x000001c0150e7812 */ /* 0x000fe400078efcff */
[----:B------:R-:W-:-:S04]  /*16520*/  LOP3.LUT R22, R22, 0xfffffff7, RZ, 0xc0, !PT ;  /* 0xfffffff716167812 */ /* 0x000fc800078ec0ff */
[----:B------:R-:W-:-:S04]  /*16530*/  @P3 LOP3.LUT R22, R22, 0x8, RZ, 0xfc, !PT ;  /* 0x0000000816163812 */ /* 0x000fc800078efcff */
[----:B------:R-:W-:Y:S01]  /*16540*/  LOP3.LUT R22, R22, 0xfffffffb, RZ, 0xc0, !PT ;  /* 0xfffffffb16167812 */ /* 0x000fe200078ec0ff */
[----:B------:R-:W-:-:S03]  /*16550*/  UMOV UR5, 0xffffffff ;  /* 0xffffffff00057882 */ /* 0x000fc60000000000 */
[----:B------:R-:W-:-:S04]  /*16560*/  @P2 LOP3.LUT R22, R22, 0x4, RZ, 0xfc, !PT ;  /* 0x0000000416162812 */ /* 0x000fc800078efcff */
[----:B------:R-:W-:Y:S01]  /*16570*/  LOP3.LUT R22, R22, 0xfffffffd, RZ, 0xc0, !PT ;  /* 0xfffffffd16167812 */ /* 0x000fe200078ec0ff */
[----:B--2---:R0:W-:Y:S02]  /*16580*/  STL [R1+0x4], R2 ;  /* 0x0000040201007387 */ /* 0x0041e40000100800 */
[----:B0-----:R-:W-:-:S04]  /*16590*/  SEL R2, RZ, 0x40, P0 ;  /* 0x00000040ff027807 */ /* 0x001fc80000000000 */
[----:B------:R-:W-:Y:S01]  /*165a0*/  LOP3.LUT R5, R3, R2, RZ, 0xfc, !PT ;  /* 0x0000000203057212 */ /* 0x000fe200078efcff */
[----:B------:R-:W-:-:S04]  /*165b0*/  IMAD.MOV R2, RZ, RZ, -R8 ;  /* 0x000000ffff027224 */ /* 0x000fc800078e0a08 */
[----:B------:R-:W-:Y:S01]  /*165c0*/  IMAD R0, R10, R2, R0 ;  /* 0x000000020a007224 */ /* 0x000fe200078e0200 */
[----:B------:R0:W-:Y:S01]  /*165d0*/  STL [R1+0x48], R5 ;  /* 0x0000480501007387 */ /* 0x0001e20000100800 */
[----:B------:R-:W-:Y:S01]  /*165e0*/  ISETP.GE.AND P0, PT, R14, UR4, PT ;  /* 0x000000040e007c0c */ /* 0x000fe2000bf06270 */
[----:B------:R-:W-:Y:S02]  /*165f0*/  ULDC UR4, c[0x0][0x2f4] ;  /* 0x0000bd0000047ab9 */ /* 0x000fe40000000800 */
[----:B------:R0:W-:Y:S01]  /*16600*/  STL [R1+0xc], R0 ;  /* 0x00000c0001007387 */ /* 0x0001e20000100800 */
[----:B------:R-:W-:Y:S02]  /*16610*/  SEL R33, RZ, 0x80, P0 ;  /* 0x00000080ff217807 */ /* 0x000fe40000000000 */
[----:B------:R-:W-:-:S13]  /*16620*/  ISETP.GE.AND P0, PT, R11, UR4, PT ;  /* 0x000000040b007c0c */ /* 0x000fda000bf06270 */
[----:B------:R-:W-:Y:S01]  /*16630*/  @P0 LOP3.LUT R22, R22, 0x2, RZ, 0xfc, !PT ;  /* 0x0000000216160812 */ /* 0x000fe200078efcff */
[----:B0-----:R-:W-:Y:S06]  /*16640*/  BRA.DIV UR5, `(.L_x_4649) ;  /* 0x00000056059c7947 */ /* 0x001fec000b800000 */
.L_x_4759:
[----:B------:R-:W2:Y:S01]  /*16650*/  LDL R0, [R1+0x50] ;  /* 0x0000500001007983 */ /* 0x000ea20000100800 */
[----:B------:R-:W-:Y:S02]  /*16660*/  ISETP.GT.U32.AND P1, PT, R20, 0x3f, PT ;  /* 0x0000003f1400780c */ /* 0x000fe40003f24070 */
[----:B------:R-:W-:Y:S02]  /*16670*/  LOP3.LUT R22, R22, 0xfffffeff, RZ, 0xc0, !PT ;  /* 0xfffffeff16167812 */ /* 0x000fe400078ec0ff */
[----:B------:R-:W-:Y:S02]  /*16680*/  LOP3.LUT R33, R5, R33, RZ, 0xfc, !PT ;  /* 0x0000002105217212 */ /* 0x000fe400078efcff */
[----:B------:R-:W-:Y:S02]  /*16690*/  LOP3.LUT R22, R22, 0xfffffffe, RZ, 0xc0, !PT ;  /* 0xfffffffe16167812 */ /* 0x000fe400078ec0ff */
[----:B------:R-:W-:-:S05]  /*166a0*/  SHF.R.S32.HI R30, RZ, 0x1f, R18 ;  /* 0x0000001fff1e7819 */ /* 0x000fca0000011412 */
[----:B------:R-:W-:Y:S02]  /*166b0*/  @P1 LOP3.LUT R22, R22, 0x1, RZ, 0xfc, !PT ;  /* 0x0000000116161812 */ /* 0x000fe400078efcff */
[----:B--2---:R-:W-:-:S13]  /*166c0*/  ISETP.NE.AND P0, PT, R0, 0x3, PT ;  /* 0x000000030000780c */ /* 0x004fda0003f05270 */
[----:B------:R-:W-:Y:S01]  /*166d0*/  @P0 LOP3.LUT R22, R22, 0x100, RZ, 0xfc, !PT ;  /* 0x0000010016160812 */ /* 0x000fe200078efcff */
[----:B------:R-:W-:Y:S06]  /*166e0*/  @!P0 BRA `(.L_x_4650) ;  /* 0x0000000000048947 */ /* 0x000fec0003800000 */
[----:B------:R-:W-:Y:S01]  /*166f0*/  BPT.TRAP 0x1 ;  /* 0x000000040000795c */ /* 0x000fe20000300000 */
.L_x_4650:
[----:B------:R-:W-:Y:S01]  /*16700*/  IMAD R27, R25, 0x8, R23 ;  /* 0x00000008191b7824 */ /* 0x000fe200078e0217 */
[----:B------:R-:W-:Y:S01]  /*16710*/  SHF.L.U32 R0, R28, 0x1f, RZ ;  /* 0x0000001f1c007819 */ /* 0x000fe200000006ff */
[----:B------:R-:W-:Y:S03]  /*16720*/  BSSY B0, `(.L_x_4651) ;  /* 0x0000003000007945 */ /* 0x000fe60003800000 */
[----:B------:R-:W0:Y:S02]  /*16730*/  SYNCS.PHASECHK.TRANS64.TRYWAIT P0, [R27+URZ+0x38840], R0 ;  /* 0x038840001b0075a7 */ /* 0x000e24000800017f */
[----:B0-----:R-:W-:Y:S05]  /*16740*/  @!P0 BRA `(.L_x_4652) ;  /* 0x0000005400908947 */ /* 0x001fea0003800000 */
.L_x_4760:
[----:B------:R-:W-:Y:S05]  /*16750*/  BSYNC B0 ;  /* 0x0000000000007941 */ /* 0x000fea0003800000 */
.L_x_4651:
[----:B------:R-:W0:Y:S01]  /*16760*/  LDL R2, [R1+0xc] ;  /* 0x00000c0001027983 */ /* 0x000e220000100800 */
[----:B------:R-:W-:-:S03]  /*16770*/  ULDC.64 UR4, c[0x0][0x300] ;  /* 0x0000c00000047ab9 */ /* 0x000fc60000000a00 */
[----:B------:R-:W2:Y:S04]  /*16780*/  LDL R4, [R1+0x4] ;  /* 0x0000040001047983 */ /* 0x000ea80000100800 */
[----:B------:R-:W3:Y:S01]  /*16790*/  LDL R6, [R1+0x10] ;  /* 0x0000100001067983 */ /* 0x000ee20000100800 */
[----:B------:R-:W-:Y:S01]  /*167a0*/  LOP3.LUT P2, RZ, R22, 0x2, RZ, 0xc0, !PT ;  /* 0x0000000216ff7812 */ /* 0x000fe2000784c0ff */
[----:B------:R-:W1:Y:S02]  /*167b0*/  S2R R7, SR_TID.X ;  /* 0x0000000000077919 */ /* 0x000e640000002100 */
[----:B-1----:R-:W-:-:S05]  /*167c0*/  IMAD.SHL.U32 R7, R7, 0x8, RZ ;  /* 0x0000000807077824 */ /* 0x002fca00078e00ff */
[----:B------:R-:W-:Y:S02]  /*167d0*/  LOP3.LUT R7, R7, 0x38, RZ, 0xc0, !PT ;  /* 0x0000003807077812 */ /* 0x000fe400078ec0ff */
[----:B0-----:R-:W-:Y:S02]  /*167e0*/  SHF.R.S32.HI R0, RZ, 0x1f, R2 ;  /* 0x0000001fff007819 */ /* 0x001fe40000011402 */
[----:B--2---:R-:W-:-:S03]  /*167f0*/  SHF.R.S32.HI R5, RZ, 0x1f, R4 ;  /* 0x0000001fff057819 */ /* 0x004fc60000011404 */
        /* <DEDUP_REMOVED lines=10> */
[----:B------:R-:W-:Y:S01]  /*168a0*/  ULDC.64 UR4, c[0x0][0x308] ;  /* 0x0000c20000047ab9 */ /* 0x000fe20000000a00 */
[----:B------:R-:W0:Y:S02]  /*168b0*/  S2R R4, SR_TID.X ;  /* 0x0000000000047919 */ /* 0x000e240000002100 */
[----:B------:R-:W-:Y:S02]  /*168c0*/  IMAD.IADD R3, R3, 0x1, R0 ;  /* 0x0000000103037824 */ /* 0x000fe400078e0200 */
[----:B------:R-:W-:Y:S02]  /*168d0*/  IMAD R0, R30, UR4, RZ ;  /* 0x000000041e007c24 */ /* 0x000fe4000f8e02ff */
[----:B------:R-:W-:-:S04]  /*168e0*/  IMAD.WIDE.U32 R2, R18, UR4, R2 ;  /* 0x0000000412027c25 */ /* 0x000fc8000f8e0002 */
[----:B------:R-:W-:Y:S01]  /*168f0*/  IMAD R0, R18, UR5, R0 ;  /* 0x0000000512007c24 */ /* 0x000fe2000f8e0200 */
[----:B------:R-:W-:Y:S01]  /*16900*/  ULDC.64 UR4, c[0x0][0x2e8] ;  /* 0x0000ba0000047ab9 */ /* 0x000fe20000000a00 */
[----:B0-----:R-:W-:-:S04]  /*16910*/  LOP3.LUT R4, R4, 0x7f, RZ, 0xc0, !PT ;  /* 0x0000007f04047812 */ /* 0x001fc800078ec0ff */
[----:B-1----:R-:W-:Y:S01]  /*16920*/  SHF.R.U32.HI R5, RZ, 0x3, R4 ;  /* 0x00000003ff057819 */ /* 0x002fe20000011604 */
[----:B------:R-:W-:Y:S01]  /*16930*/  IMAD.IADD R4, R3, 0x1, R0 ;  /* 0x0000000103047824 */ /* 0x000fe200078e0200 */
[C---:B------:R-:W-:Y:S01]  /*16940*/  LEA R0, P0, R2.reuse, UR4, 0x1 ;  /* 0x0000000402007c11 */ /* 0x040fe2000f8008ff */
[----:B------:R-:W-:Y:S01]  /*16950*/  UMOV UR4, 0xffffffff ;  /* 0xffffffff00047882 */ /* 0x000fe20000000000 */
[----:B---3--:R-:W-:Y:S01]  /*16960*/  IADD3 R31, -R5, R6, -R31 ;  /* 0x00000006051f7210 */ /* 0x008fe20007ffe91f */
[----:B------:R-:W-:Y:S01]  /*16970*/  IMAD R5, R25, 0x1000, R36 ;  /* 0x0000100019057824 */ /* 0x000fe200078e0224 */
[----:B------:R-:W-:Y:S02]  /*16980*/  LEA.HI.X R4, R2, UR5, R4, 0x1, P0 ;  /* 0x0000000502047c11 */ /* 0x000fe400080f0c04 */
[----:B------:R-:W-:Y:S01]  /*16990*/  ISETP.GE.AND P0, PT, R31, 0x1, PT ;  /* 0x000000011f00780c */ /* 0x000fe20003f06270 */
[----:B------:R-:W-:-:S12]  /*169a0*/  BRA.DIV UR4, `(.L_x_4653) ;  /* 0x00000056040c7947 */ /* 0x000fd8000b800000 */
        /* <DEDUP_REMOVED lines=32> */
.L_x_4770:
        /* <DEDUP_REMOVED lines=10> */
.L_x_4654:
        /* <DEDUP_REMOVED lines=11> */
.L_x_4655:
[----:B------:R1:W5:Y:S01]  /*16d00*/  LDL.LU R0, [R1+0x20] ;  /* 0x0000200001007983 */ /* 0x0003620000300800 */
[----:B------:R1:W-:Y:S03]  /*16d10*/  SYNCS.ARRIVE.TRANS64.A1T0 RZ, [R27+URZ+0x38830], RZ ;  /* 0x038830ff1bff79a7 */ /* 0x0003e6000810003f */
[----:B0-----:R1:W5:Y:S02]  /*16d20*/  LDL R2, [R1] ;  /* 0x0000000001027983 */ /* 0x0013640000100800 */
[----:B------:R-:W-:Y:S05]  /*16d30*/  WARPSYNC.ALL ;  /* 0x0000000000007948 */ /* 0x000fea0003800000 */
[----:B------:R-:W-:Y:S01]  /*16d40*/  ULDC.64 UR4, c[0x0][0xaf8] ;  /* 0x0002be0000047ab9 */ /* 0x000fe20000000a00 */
[----:B------:R-:W-:Y:S01]  /*16d50*/  BSSY B6, `(.L_x_4656) ;  /* 0x000001d000067945 */ /* 0x000fe20003800000 */
[----:B------:R-:W-:Y:S01]  /*16d60*/  BAR.SYNC.DEFER_BLOCKING 0x8, 0x100 ;  /* 0x0204000000007b1d */ /* 0x000fe20000010000 */
[----:B------:R-:W-:-:S04]  /*16d70*/  ISETP.NE.U32.AND P0, PT, RZ, UR4, PT ;  /* 0x00000004ff007c0c */ /* 0x000fc8000bf05070 */
[----:B------:R-:W-:-:S04]  /*16d80*/  ISETP.NE.AND.EX P0, PT, RZ, UR5, PT, P0 ;  /* 0x00000005ff007c0c */ /* 0x000fc8000bf05300 */
[----:B------:R-:W-:-:S05]  /*16d90*/  SEL R4, R37, RZ, !P0 ;  /* 0x000000ff25047207 */ /* 0x000fca0004000000 */
[----:B------:R0:W-:Y:S01]  /*16da0*/  STL [R1+0x14], R4 ;  /* 0x0000140401007387 */ /* 0x0001e20000100800 */
[----:B-----5:R-:W-:Y:S01]  /*16db0*/  SEL R3, R0, RZ, !P0 ;  /* 0x000000ff00037207 */ /* 0x020fe20004000000 */
[----:B------:R-:W-:-:S04]  /*16dc0*/  VIADD R0, R23, 0x20400 ;  /* 0x0002040017007836 */ /* 0x000fc80000000000 */
[----:B------:R0:W-:Y:S01]  /*16dd0*/  STL [R1+0x30], R3 ;  /* 0x0000300301007387 */ /* 0x0001e20000100800 */
[----:B------:R-:W-:Y:S02]  /*16de0*/  LOP3.LUT P0, RZ, R0, 0x3ff, RZ, 0xc0, !PT ;  /* 0x000003ff00ff7812 */ /* 0x000fe4000780c0ff */
[----:B------:R-:W-:-:S05]  /*16df0*/  SHF.R.S32.HI R0, RZ, 0x1f, R2 ;  /* 0x0000001fff007819 */ /* 0x000fca0000011402 */
[----:B------:R0:W-:Y:S06]  /*16e00*/  STL [R1+0x2c], R0 ;  /* 0x00002c0001007387 */ /* 0x0001ec0000100800 */
        /* <DEDUP_REMOVED lines=17> */
.L_x_4657:
[----:B------:R-:W-:Y:S05]  /*16f20*/  BSYNC B6 ;  /* 0x0000000000067941 */ /* 0x000fea0003800000 */
.L_x_4656:
[----:B------:R-:W2:Y:S01]  /*16f30*/  LDL R20, [R1+0x30] ;  /* 0x0000300001147983 */ /* 0x000ea20000100800 */
[----:B------:R-:W3:Y:S01]  /*16f40*/  LDC R6, c[0x0][0x448] ;  /* 0x00011200ff067b82 */ /* 0x000ee20000000800 */
[----:B------:R-:W-:Y:S02]  /*16f50*/  ULDC.64 UR4, c[0x0][0x298] ;  /* 0x0000a60000047ab9 */ /* 0x000fe40000000a00 */
[----:B0-----:R-:W4:Y:S04]  /*16f60*/  LDL R4, [R1+0x2c] ;  /* 0x00002c0001047983 */ /* 0x001f280000100800 */
[----:B------:R-:W4:Y:S04]  /*16f70*/  LDL R5, [R1] ;  /* 0x0000000001057983 */ /* 0x000f280000100800 */
[----:B------:R0:W5:Y:S01]  /*16f80*/  LDL R9, [R1+0x1c] ;  /* 0x00001c0001097983 */ /* 0x0001620000100800 */
[----:B------:R-:W1:Y:S01]  /*16f90*/  S2R R2, SR_TID.X ;  /* 0x0000000000027919 */ /* 0x000e620000002100 */
[----:B------:R-:W0:Y:S01]  /*16fa0*/  S2R R0, SR_TID.X ;  /* 0x0000000000007919 */ /* 0x000e220000002100 */
[----:B---3--:R-:W-:-:S13]  /*16fb0*/  ISETP.NE.AND P0, PT, R6, 0x1, PT ;  /* 0x000000010600780c */ /* 0x008fda0003f05270 */
[----:B------:R-:W3:Y:S01]  /*16fc0*/  @P0 LDC R3, c[0x0][0x450] ;  /* 0x00011400ff030b82 */ /* 0x000ee20000000800 */
[----:B-1----:R-:W-:-:S04]  /*16fd0*/  LOP3.LUT R2, R2, 0x7f, RZ, 0xc0, !PT ;  /* 0x0000007f02027812 */ /* 0x002fc800078ec0ff */
[----:B------:R-:W-:Y:S01]  /*16fe0*/  SHF.R.U32.HI R2, RZ, 0x3, R2 ;  /* 0x00000003ff027819 */ /* 0x000fe20000011602 */
[----:B0-----:R-:W-:Y:S02]  /*16ff0*/  IMAD.SHL.U32 R0, R0, 0x10, RZ ;  /* 0x0000001000007824 */ /* 0x001fe400078e00ff */
[----:B--2---:R-:W-:Y:S02]  /*17000*/  IMAD.MOV.U32 R21, RZ, RZ, R20 ;  /* 0x000000ffff157224 */ /* 0x004fe400078e0014 */
[----:B------:R-:W2:Y:S01]  /*17010*/  LDL R20, [R1+0x14] ;  /* 0x0000140001147983 */ /* 0x000ea20000100800 */
[----:B------:R-:W-:Y:S02]  /*17020*/  LOP3.LUT R0, R2, 0x70, R0, 0xf8, !PT ;  /* 0x0000007002007812 */ /* 0x000fe400078ef800 */
[----:B------:R-:W0:Y:S03]  /*17030*/  @P0 LDC R2, c[0x0][0x44c] ;  /* 0x00011300ff020b82 */ /* 0x000e260000000800 */
[----:B------:R-:W-:-:S02]  /*17040*/  IMAD R37, R17, 0x40, R0 ;  /* 0x0000004011257824 */ /* 0x000fc400078e0200 */
[----:B----4-:R-:W-:Y:S02]  /*17050*/  IMAD R4, R4, UR4, RZ ;  /* 0x0000000404047c24 */ /* 0x010fe4000f8e02ff */
[----:B------:R-:W-:Y:S02]  /*17060*/  IMAD.MOV.U32 R0, RZ, RZ, R37 ;  /* 0x000000ffff007224 */ /* 0x000fe400078e0025 */
[----:B------:R-:W-:Y:S02]  /*17070*/  IMAD R4, R5, UR5, R4 ;  /* 0x0000000505047c24 */ /* 0x000fe4000f8e0204 */
[----:B0-----:R-:W-:-:S05]  /*17080*/  @P0 IMAD.HI.U32 R2, R37, R2, RZ ;  /* 0x0000000225020227 */ /* 0x001fca00078e00ff */
[----:B---3--:R-:W-:Y:S01]  /*17090*/  @P0 SHF.R.U32.HI R0, RZ, R3, R2 ;  /* 0x00000003ff000219 */ /* 0x008fe20000011602 */
        /* <DEDUP_REMOVED lines=8> */
[----:B------:R-:W-:Y:S01]  /*17120*/  IMAD R4, R21, UR4, RZ ;  /* 0x0000000415047c24 */ /* 0x000fe2000f8e02ff */
[----:B------:R-:W0:Y:S02]  /*17130*/  S2R R7, SR_TID.X ;  /* 0x0000000000077919 */ /* 0x000e240000002100 */
[----:B0-----:R-:W-:-:S05]  /*17140*/  IMAD.SHL.U32 R7, R7, 0x8, RZ ;  /* 0x0000000807077824 */ /* 0x001fca00078e00ff */
[----:B------:R-:W-:Y:S01]  /*17150*/  LOP3.LUT R7, R7, 0x38, RZ, 0xc0, !PT ;  /* 0x0000003807077812 */ /* 0x000fe200078ec0ff */
[C---:B--2---:R-:W-:Y:S02]  /*17160*/  IMAD R4, R20.reuse, UR5, R4 ;  /* 0x0000000514047c24 */ /* 0x044fe4000f8e0204 */
[----:B------:R-:W-:Y:S01]  /*17170*/  IMAD.WIDE.U32 R2, R20, UR4, R2 ;  /* 0x0000000414027c25 */ /* 0x000fe2000f8e0002 */
[----:B------:R-:W-:-:S03]  /*17180*/  ULDC.64 UR4, c[0x0][0x2d0] ;  /* 0x0000b40000047ab9 */ /* 0x000fc60000000a00 */
[----:B------:R-:W-:Y:S01]  /*17190*/  IMAD.IADD R3, R3, 0x1, R4 ;  /* 0x0000000103037824 */ /* 0x000fe200078e0204 */
[----:B------:R-:W-:Y:S01]  /*171a0*/  SHF.R.S32.HI R4, RZ, 0x1f, R0 ;  /* 0x0000001fff047819 */ /* 0x000fe20000011400 */
[----:B------:R-:W0:Y:S04]  /*171b0*/  S2R R20, SR_TID.X ;  /* 0x0000000000147919 */ /* 0x000e280000002100 */
        /* <DEDUP_REMOVED lines=15> */
[----:B0-----:R-:W-:-:S03]  /*172b0*/  LOP3.LUT R20, R20, 0x7f, RZ, 0xc0, !PT ;  /* 0x0000007f14147812 */ /* 0x001fc600078ec0ff */
[----:B------:R-:W-:Y:S01]  /*172c0*/  LEA.HI.X R3, R2, UR5, R3, 0x1, P0 ;  /* 0x0000000502037c11 */ /* 0x000fe200080f0c03 */
[----:B------:R-:W-:Y:S01]  /*172d0*/  UMOV UR5, 0xffffffff ;  /* 0xffffffff00057882 */ /* 0x000fe20000000000 */
[----:B------:R-:W-:Y:S02]  /*172e0*/  ISETP.GE.AND P1, PT, R7, UR4, PT ;  /* 0x0000000407007c0c */ /* 0x000fe4000bf26270 */
[----:B------:R-:W-:Y:S01]  /*172f0*/  SHF.R.U32.HI R8, RZ, 0x3, R20 ;  /* 0x00000003ff087819 */ /* 0x000fe20000011614 */
[----:B------:R-:W-:Y:S10]  /*17300*/  BRA.DIV UR5, `(.L_x_4658) ;  /* 0x0000005205047947 */ /* 0x000ff4000b800000 */
[----:B------:R-:W0:Y:S01]  /*17310*/  SHFL.IDX PT, R4, R0, RZ, 0x181f ;  /* 0x00181fff00047589 */ /* 0x000e2200000e0000 */
[----:B-----5:R-:W-:Y:S02]  /*17320*/  IMAD R2, R9, R6, RZ ;  /* 0x0000000609027224 */ /* 0x020fe400078e02ff */
[----:B------:R-:W-:Y:S01]  /*17330*/  IMAD R17, R17, 0x40, R8 ;  /* 0x0000004011117824 */ /* 0x000fe200078e0208 */
[----:B------:R-:W1:Y:S03]  /*17340*/  SHFL.IDX PT, R5, R3, RZ, 0x181f ;  /* 0x00181fff03057589 */ /* 0x000e6600000e0000 */
[C---:B------:R-:W-:Y:S01]  /*17350*/  VIADD R6, R17.reuse, 0x10 ;  /* 0x0000001011067836 */ /* 0x040fe20000000000 */
[C---:B------:R-:W-:Y:S01]  /*17360*/  ISETP.GE.AND P0, PT, R17.reuse, R2, PT ;  /* 0x000000021100720c */ /* 0x040fe20003f06270 */
[----:B------:R-:W-:-:S03]  /*17370*/  VIADD R8, R17, 0x20 ;  /* 0x0000002011087836 */ /* 0x000fc60000000000 */
[----:B------:R-:W-:Y:S04]  /*17380*/  STL [R1+0x20], R6 ;  /* 0x0000200601007387 */ /* 0x000fe80000100800 */
[----:B------:R-:W-:Y:S05]  /*17390*/  STL [R1+0x24], R8 ;  /* 0x0000240801007387 */ /* 0x000fea0000100800 */
[----:B0-----:R-:W-:-:S05]  /*173a0*/  @!P0 LEA R4, P2, R7, R4, 0x1 ;  /* 0x0000000407048211 */ /* 0x001fca00078408ff */
[----:B-1----:R-:W-:-:S05]  /*173b0*/  @!P0 IMAD.X R5, RZ, RZ, R5, P2 ;  /* 0x000000ffff058224 */ /* 0x002fca00010e0605 */
[----:B------:R-:W-:Y:S01]  /*173c0*/  @!PT LDS RZ, [RZ] ;  /* 0x00000000fffff984 */ /* 0x000fe20000000800 */
[----:B------:R0:W-:Y:S01]  /*173d0*/  @!P0 LDGSTS.E.BYPASS.LTC128B.128 [R26+0x20400], desc[UR40][R4.64], !P1 ;  /* 0x20400000041a8fae */ /* 0x0001e2000c901d68 */
[----:B------:R-:W-:-:S03]  /*173e0*/  ISETP.GE.AND P0, PT, R6, R2, PT ;  /* 0x000000020600720c */ /* 0x000fc60003f06270 */
[----:B------:R-:W-:Y:S04]  /*173f0*/  SHFL.IDX PT, R6, R3, 0x2, 0x181f ;  /* 0x00581f0003067f89 */ /* 0x000fe800000e0000 */
[----:B0-----:R-:W0:Y:S04]  /*17400*/  SHFL.IDX PT, R5, R0, 0x1, 0x181f ;  /* 0x00381f0000057f89 */ /* 0x001e2800000e0000 */
[----:B------:R-:W1:Y:S04]  /*17410*/  SHFL.IDX PT, R4, R3, 0x1, 0x181f ;  /* 0x00381f0003047f89 */ /* 0x000e6800000e0000 */
[----:B------:R-:W-:Y:S01]  /*17420*/  SHFL.IDX PT, R3, R3, 0x3, 0x181f ;  /* 0x00781f0003037f89 */ /* 0x000fe200000e0000 */
[----:B0-----:R-:W-:-:S05]  /*17430*/  @!P0 LEA R5, P2, R7, R5, 0x1 ;  /* 0x0000000507058211 */ /* 0x001fca00078408ff */
[----:B-1----:R-:W-:-:S05]  /*17440*/  @!P0 IMAD.X R4, RZ, RZ, R4, P2 ;  /* 0x000000ffff048224 */ /* 0x002fca00010e0604 */
[----:B------:R-:W-:-:S04]  /*17450*/  @!P0 LOP3.LUT R5, R5, R4, RZ, 0x3c, !PT ;  /* 0x0000000405058212 */ /* 0x000fc800078e3cff */
[----:B------:R-:W-:-:S04]  /*17460*/  @!P0 LOP3.LUT R4, R5, R4, RZ, 0x3c, !PT ;  /* 0x0000000405048212 */ /* 0x000fc800078e3cff */
[----:B------:R-:W-:-:S05]  /*17470*/  @!P0 LOP3.LUT R5, R5, R4, RZ, 0x3c, !PT ;  /* 0x0000000405058212 */ /* 0x000fca00078e3cff */
[----:B------:R0:W-:Y:S01]  /*17480*/  @!P0 LDGSTS.E.BYPASS.LTC128B.128 [R26+0x20c00], desc[UR40][R4.64], !P1 ;  /* 0x20c00000041a8fae */ /* 0x0001e2000c901d68 */
[----:B------:R-:W-:-:S03]  /*17490*/  ISETP.GE.AND P0, PT, R8, R2, PT ;  /* 0x000000020800720c */ /* 0x000fc60003f06270 */
[----:B0-----:R-:W0:Y:S04]  /*174a0*/  SHFL.IDX PT, R4, R0, 0x2, 0x181f ;  /* 0x00581f0000047f89 */ /* 0x001e2800000e0000 */
[----:B------:R-:W1:Y:S06]  /*174b0*/  SHFL.IDX PT, R0, R0, 0x3, 0x181f ;  /* 0x00781f0000007f89 */ /* 0x000e6c00000e0000 */
[----:B0-----:R-:W-:-:S05]  /*174c0*/  @!P0 LEA R5, P2, R7, R4, 0x1 ;  /* 0x0000000407058211 */ /* 0x001fca00078408ff */
[----:B------:R-:W-:-:S05]  /*174d0*/  @!P0 IMAD.X R4, RZ, RZ, R6, P2 ;  /* 0x000000ffff048224 */ /* 0x000fca00010e0606 */
[----:B------:R-:W-:-:S04]  /*174e0*/  @!P0 LOP3.LUT R5, R5, R4, RZ, 0x3c, !PT ;  /* 0x0000000405058212 */ /* 0x000fc800078e3cff */
[----:B------:R-:W-:-:S04]  /*174f0*/  @!P0 LOP3.LUT R4, R5, R4, RZ, 0x3c, !PT ;  /* 0x0000000405048212 */ /* 0x000fc800078e3cff */
[----:B------:R-:W-:-:S05]  /*17500*/  @!P0 LOP3.LUT R5, R5, R4, RZ, 0x3c, !PT ;  /* 0x0000000405058212 */ /* 0x000fca00078e3cff */
[----:B-1----:R2:W-:Y:S02]  /*17510*/  @!P0 LDGSTS.E.BYPASS.LTC128B.128 [R26+0x21400], desc[UR40][R4.64], !P1 ;  /* 0x21400000041a8fae */ /* 0x0025e4000c901d68 */
.L_x_4779:
[----:B0-2---:R-:W-:-:S05]  /*17520*/  VIADD R4, R17, 0x30 ;  /* 0x0000003011047836 */ /* 0x005fca0000000000 */
[----:B------:R-:W-:Y:S01]  /*17530*/  ISETP.GE.AND P0, PT, R4, R2, PT ;  /* 0x000000020400720c */ /* 0x000fe20003f06270 */
[----:B------:R0:W-:-:S12]  /*17540*/  STL [R1+0x34], R4 ;  /* 0x0000340401007387 */ /* 0x0001d80000100800 */
[----:B------:R-:W-:-:S05]  /*17550*/  @!P0 LEA R2, P2, R7, R0, 0x1 ;  /* 0x0000000007028211 */ /* 0x000fca00078408ff */
[----:B------:R-:W-:-:S05]  /*17560*/  @!P0 IMAD.X R3, RZ, RZ, R3, P2 ;  /* 0x000000ffff038224 */ /* 0x000fca00010e0603 */
[----:B------:R-:W-:Y:S01]  /*17570*/  @!PT LDS RZ, [RZ] ;  /* 0x00000000fffff984 */ /* 0x000fe20000000800 */
[----:B------:R-:W-:Y:S01]  /*17580*/  @!PT LDS RZ, [RZ] ;  /* 0x00000000fffff984 */ /* 0x000fe20000000800 */
[----:B------:R-:W-:Y:S01]  /*17590*/  @!PT LDS RZ, [RZ] ;  /* 0x00000000fffff984 */ /* 0x000fe20000000800 */
[----:B------:R0:W-:Y:S01]  /*175a0*/  @!P0 LDGSTS.E.BYPASS.LTC128B.128 [R26+0x21c00], desc[UR40][R2.64], !P1 ;  /* 0x21c00000021a8fae */ /* 0x0001e2000c901d68 */
[----:B------:R-:W-:Y:S01]  /*175b0*/  PLOP3.LUT P0, PT, PT, PT, PT, 0x80, 0x0 ;  /* 0x000000000000781c */ /* 0x000fe20003f0f070 */
[----:B------:R-:W-:-:S12]  /*175c0*/  NOP ;  /* 0x0000000000007918 */ /* 0x000fd80000000000 */
.L_x_4659:
        /* <DEDUP_REMOVED lines=28> */
.L_x_4661:
[----:B------:R-:W-:Y:S05]  /*17790*/  BSYNC B6 ;  /* 0x0000000000067941 */ /* 0x000fea0003800000 */
.L_x_4660:
[----:B------:R-:W2:Y:S01]  /*177a0*/  LDL.LU R0, [R1+0x2c] ;  /* 0x00002c0001007983 */ /* 0x000ea20000300800 */
[----:B------:R-:W1:Y:S01]  /*177b0*/  LDC R6, c[0x0][0x448] ;  /* 0x00011200ff067b82 */ /* 0x000e620000000800 */
[----:B------:R-:W-:Y:S02]  /*177c0*/  ULDC.64 UR4, c[0x0][0x398] ;  /* 0x0000e60000047ab9 */ /* 0x000fe40000000a00 */
[----:B0-----:R-:W3:Y:S04]  /*177d0*/  LDL.LU R2, [R1] ;  /* 0x0000000001027983 */ /* 0x001ee80000300800 */
[----:B------:R-:W4:Y:S04]  /*177e0*/  LDL.LU R21, [R1+0x30] ;  /* 0x0000300001157983 */ /* 0x000f280000300800 */
[----:B------:R-:W5:Y:S01]  /*177f0*/  LDL.LU R20, [R1+0x14] ;  /* 0x0000140001147983 */ /* 0x000f620000300800 */
[----:B------:R-:W-:Y:S01]  /*17800*/  IMAD.MOV.U32 R4, RZ, RZ, R37 ;  /* 0x000000ffff047224 */ /* 0x000fe200078e0025 */
[----:B------:R-:W-:Y:S01]  /*17810*/  LOP3.LUT R22, R22, 0xfffff7ff, RZ, 0xc0, !PT ;  /* 0xfffff7ff16167812 */ /* 0x000fe200078ec0ff */
[----:B------:R-:W0:Y:S01]  /*17820*/  S2R R8, SR_TID.X ;  /* 0x0000000000087919 */ /* 0x000e220000002100 */
[----:B-1----:R-:W-:-:S13]  /*17830*/  ISETP.NE.AND P0, PT, R6, 0x1, PT ;  /* 0x000000010600780c */ /* 0x002fda0003f05270 */
[----:B------:R-:W1:Y:S01]  /*17840*/  @P0 LDC R5, c[0x0][0x450] ;  /* 0x00011400ff050b82 */ /* 0x000e620000000800 */
[----:B0-----:R-:W-:-:S05]  /*17850*/  IMAD.SHL.U32 R8, R8, 0x8, RZ ;  /* 0x0000000808087824 */ /* 0x001fca00078e00ff */
[----:B------:R-:W-:-:S04]  /*17860*/  LOP3.LUT R8, R8, 0x38, RZ, 0xc0, !PT ;  /* 0x0000003808087812 */ /* 0x000fc800078ec0ff */
[----:B------:R-:W-:Y:S01]  /*17870*/  LOP3.LUT R8, R8, 0xc0, RZ, 0xfc, !PT ;  /* 0x000000c008087812 */ /* 0x000fe200078efcff */
[----:B--2---:R-:W-:-:S04]  /*17880*/  IMAD R0, R0, UR4, RZ ;  /* 0x0000000400007c24 */ /* 0x004fc8000f8e02ff */
[C---:B---3--:R-:W-:Y:S02]  /*17890*/  IMAD R0, R2.reuse, UR5, R0 ;  /* 0x0000000502007c24 */ /* 0x048fe4000f8e0200 */
        /* <DEDUP_REMOVED lines=8> */
[----:B----4-:R-:W-:Y:S02]  /*17920*/  IMAD R0, R21, UR4, RZ ;  /* 0x0000000415007c24 */ /* 0x010fe4000f8e02ff */
[C---:B-----5:R-:W-:Y:S01]  /*17930*/  IMAD.WIDE.U32 R2, R20.reuse, UR4, R2 ;  /* 0x0000000414027c25 */ /* 0x060fe2000f8e0002 */
[----:B------:R-:W0:Y:S03]  /*17940*/  S2R R21, SR_TID.X ;  /* 0x0000000000157919 */ /* 0x000e260000002100 */
[----:B------:R-:W-:Y:S01]  /*17950*/  IMAD R0, R20, UR5, R0 ;  /* 0x0000000514007c24 */ /* 0x000fe2000f8e0200 */
[----:B------:R-:W-:Y:S01]  /*17960*/  ULDC.64 UR4, c[0x0][0x3d0] ;  /* 0x0000f40000047ab9 */ /* 0x000fe20000000a00 */
[----:B------:R-:W2:Y:S02]  /*17970*/  S2R R20, SR_TID.X ;  /* 0x0000000000147919 */ /* 0x000ea40000002100 */
[----:B------:R-:W-:-:S02]  /*17980*/  IMAD.IADD R3, R3, 0x1, R0 ;  /* 0x0000000103037824 */ /* 0x000fc400078e0200 */
[----:B------:R-:W3:Y:S01]  /*17990*/  @P0 LDC R0, c[0x0][0x44c] ;  /* 0x00011300ff000b82 */ /* 0x000ee20000000800 */
[----:B0-----:R-:W-:Y:S02]  /*179a0*/  IMAD.SHL.U32 R21, R21, 0x8, RZ ;  /* 0x0000000815157824 */ /* 0x001fe400078e00ff */
[----:B---3--:R-:W-:-:S03]  /*179b0*/  @P0 IMAD.HI.U32 R0, R37, R0, RZ ;  /* 0x0000000025000227 */ /* 0x008fc600078e00ff */
[----:B------:R-:W-:Y:S01]  /*179c0*/  LOP3.LUT R21, R21, 0x38, RZ, 0xc0, !PT ;  /* 0x0000003815157812 */ /* 0x000fe200078ec0ff */
[----:B--2---:R-:W-:Y:S01]  /*179d0*/  IMAD.SHL.U32 R20, R20, 0x8, RZ ;  /* 0x0000000814147824 */ /* 0x004fe200078e00ff */
[----:B-1----:R-:W-:Y:S02]  /*179e0*/  @P0 SHF.R.U32.HI R4, RZ, R5, R0 ;  /* 0x00000005ff040219 */ /* 0x002fe40000011600 */
[----:B------:R-:W-:Y:S02]  /*179f0*/  LOP3.LUT R7, R21, 0x80, RZ, 0xfc, !PT ;  /* 0x0000008015077812 */ /* 0x000fe400078efcff */
[--C-:B------:R-:W-:Y:S01]  /*17a00*/  SHF.R.S32.HI R5, RZ, 0x1f, R4.reuse ;  /* 0x0000001fff057819 */ /* 0x100fe20000011404 */
[----:B------:R-:W-:Y:S01]  /*17a10*/  IMAD.MOV R0, RZ, RZ, -R4 ;  /* 0x000000ffff007224 */ /* 0x000fe200078e0a04 */
[----:B------:R-:W0:Y:S01]  /*17a20*/  S2R R21, SR_TID.X ;  /* 0x0000000000157919 */ /* 0x000e220000002100 */
[----:B------:R-:W-:Y:S01]  /*17a30*/  IMAD.WIDE.U32 R2, R4, UR4, R2 ;  /* 0x0000000404027c25 */ /* 0x000fe2000f8e0002 */
[----:B------:R-:W-:-:S03]  /*17a40*/  LOP3.LUT R20, R20, 0x38, RZ, 0xc0, !PT ;  /* 0x0000003814147812 */ /* 0x000fc600078ec0ff */
[----:B------:R-:W-:Y:S02]  /*17a50*/  IMAD R0, R6, R0, R37 ;  /* 0x0000000006007224 */ /* 0x000fe400078e0225 */
        /* <DEDUP_REMOVED lines=11> */
[----:B------:R-:W-:Y:S02]  /*17b10*/  ULDC UR4, c[0x0][0x3b8] ;  /* 0x0000ee0000047ab9 */ /* 0x000fe40000000800 */
[----:B------:R-:W-:Y:S02]  /*17b20*/  ISETP.GE.AND P1, PT, R20, UR4, PT ;  /* 0x0000000414007c0c */ /* 0x000fe4000bf26270 */
[----:B------:R-:W-:Y:S01]  /*17b30*/  LEA.HI.X R4, R2, UR5, R4, 0x1, P0 ;  /* 0x0000000502047c11 */ /* 0x000fe200080f0c04 */
[----:B0-----:R-:W-:Y:S01]  /*17b40*/  IMAD.SHL.U32 R21, R21, 0x8, RZ ;  /* 0x0000000815157824 */ /* 0x001fe200078e00ff */
[----:B------:R-:W-:-:S02]  /*17b50*/  ISETP.GE.AND P0, PT, R7, UR4, PT ;  /* 0x0000000407007c0c */ /* 0x000fc4000bf06270 */
[----:B------:R-:W0:Y:S01]  /*17b60*/  S2R R7, SR_TID.X ;  /* 0x0000000000077919 */ /* 0x000e220000002100 */
[----:B------:R-:W-:Y:S02]  /*17b70*/  SEL R0, RZ, 0x1, P1 ;  /* 0x00000001ff007807 */ /* 0x000fe40000800000 */
[----:B------:R-:W-:Y:S02]  /*17b80*/  LOP3.LUT R21, R21, 0x38, RZ, 0xc0, !PT ;  /* 0x0000003815157812 */ /* 0x000fe400078ec0ff */
[----:B------:R-:W-:Y:S02]  /*17b90*/  SEL R2, RZ, 0x4, P0 ;  /* 0x00000004ff027807 */ /* 0x000fe40000000000 */
[----:B------:R-:W-:Y:S02]  /*17ba0*/  @P1 LOP3.LUT R22, R22, 0x800, RZ, 0xfc, !PT ;  /* 0x0000080016161812 */ /* 0x000fe400078efcff */
[----:B------:R-:W-:Y:S02]  /*17bb0*/  ISETP.GE.AND P5, PT, R8, UR4, PT ;  /* 0x0000000408007c0c */ /* 0x000fe4000bfa6270 */
[----:B------:R-:W-:-:S04]  /*17bc0*/  LOP3.LUT R22, R22, 0xfffffdff, RZ, 0xc0, !PT ;  /* 0xfffffdff16167812 */ /* 0x000fc800078ec0ff */
[----:B------:R-:W-:-:S04]  /*17bd0*/  @P0 LOP3.LUT R22, R22, 0x200, RZ, 0xfc, !PT ;  /* 0x0000020016160812 */ /* 0x000fc800078efcff */
[----:B------:R-:W-:Y:S01]  /*17be0*/  LOP3.LUT R22, R22, 0xfffffbff, RZ, 0xc0, !PT ;  /* 0xfffffbff16167812 */ /* 0x000fe200078ec0ff */
[----:B0-----:R-:W-:-:S05]  /*17bf0*/  IMAD.SHL.U32 R7, R7, 0x8, RZ ;  /* 0x0000000807077824 */ /* 0x001fca00078e00ff */
[----:B------:R-:W-:-:S04]  /*17c00*/  LOP3.LUT R7, R7, 0x38, RZ, 0xc0, !PT ;  /* 0x0000003807077812 */ /* 0x000fc800078ec0ff */
[----:B------:R-:W-:-:S04]  /*17c10*/  LOP3.LUT R7, R7, 0x40, RZ, 0xfc, !PT ;  /* 0x0000004007077812 */ /* 0x000fc800078efcff */
[----:B------:R-:W-:Y:S02]  /*17c20*/  ISETP.GE.AND P0, PT, R7, UR4, PT ;  /* 0x0000000407007c0c */ /* 0x000fe4000bf06270 */
[----:B------:R-:W-:Y:S02]  /*17c30*/  LOP3.LUT R7, R21, 0x100, RZ, 0xfc, !PT ;  /* 0x0000010015077812 */ /* 0x000fe400078efcff */
[----:B------:R-:W0:Y:S01]  /*17c40*/  S2R R21, SR_TID.X ;  /* 0x0000000000157919 */ /* 0x000e220000002100 */
[----:B------:R-:W-:Y:S02]  /*17c50*/  SEL R3, RZ, 0x2, P0 ;  /* 0x00000002ff037807 */ /* 0x000fe40000000000 */
[----:B------:R-:W-:Y:S02]  /*17c60*/  ISETP.GE.AND P4, PT, R7, UR4, PT ;  /* 0x0000000407007c0c */ /* 0x000fe4000bf86270 */
[----:B------:R-:W1:Y:S01]  /*17c70*/  S2R R7, SR_TID.X ;  /* 0x0000000000077919 */ /* 0x000e620000002100 */
[----:B------:R-:W-:-:S02]  /*17c80*/  IADD3 R0, R2, R3, R0 ;  /* 0x0000000302007210 */ /* 0x000fc40007ffe000 */
[----:B------:R-:W-:Y:S02]  /*17c90*/  SEL R2, RZ, 0x10, P4 ;  /* 0x00000010ff027807 */ /* 0x000fe40002000000 */
[----:B------:R-:W-:Y:S02]  /*17ca0*/  @P0 LOP3.LUT R22, R22, 0x400, RZ, 0xfc, !PT ;  /* 0x0000040016160812 */ /* 0x000fe400078efcff */
[----:B------:R-:W-:-:S04]  /*17cb0*/  SEL R3, RZ, 0x8, P5 ;  /* 0x00000008ff037807 */ /* 0x000fc80002800000 */
[----:B------:R-:W-:Y:S01]  /*17cc0*/  IADD3 R0, R2, R0, R3 ;  /* 0x0000000002007210 */ /* 0x000fe20007ffe003 */
[----:B0-----:R-:W-:Y:S02]  /*17cd0*/  IMAD.SHL.U32 R21, R21, 0x8, RZ ;  /* 0x0000000815157824 */ /* 0x001fe400078e00ff */
[----:B-1----:R-:W-:-:S03]  /*17ce0*/  IMAD.SHL.U32 R7, R7, 0x8, RZ ;  /* 0x0000000807077824 */ /* 0x002fc600078e00ff */
[----:B------:R-:W-:Y:S02]  /*17cf0*/  LOP3.LUT R21, R21, 0x38, RZ, 0xc0, !PT ;  /* 0x0000003815157812 */ /* 0x000fe400078ec0ff */
[----:B------:R-:W-:Y:S02]  /*17d00*/  LOP3.LUT R7, R7, 0x38, RZ, 0xc0, !PT ;  /* 0x0000003807077812 */ /* 0x000fe400078ec0ff */
[----:B------:R-:W-:Y:S02]  /*17d10*/  LOP3.LUT R8, R21, 0x140, RZ, 0xfc, !PT ;  /* 0x0000014015087812 */ /* 0x000fe400078efcff */
[----:B------:R-:W-:Y:S02]  /*17d20*/  LOP3.LUT R7, R7, 0x180, RZ, 0xfc, !PT ;  /* 0x0000018007077812 */ /* 0x000fe400078efcff */
[----:B------:R-:W-:Y:S02]  /*17d30*/  ISETP.GE.AND P3, PT, R8, UR4, PT ;  /* 0x0000000408007c0c */ /* 0x000fe4000bf66270 */
[----:B------:R-:W-:-:S02]  /*17d40*/  ISETP.GE.AND P0, PT, R7, UR4, PT ;  /* 0x0000000407007c0c */ /* 0x000fc4000bf06270 */
[----:B------:R-:W-:Y:S02]  /*17d50*/  LOP3.LUT R7, R21, 0x1c0, RZ, 0xfc, !PT ;  /* 0x000001c015077812 */ /* 0x000fe400078efcff */
[----:B------:R-:W-:Y:S02]  /*17d60*/  SEL R2, RZ, 0x40, P0 ;  /* 0x00000040ff027807 */ /* 0x000fe40000000000 */
[----:B------:R-:W-:Y:S02]  /*17d70*/  SEL R3, RZ, 0x20, P3 ;  /* 0x00000020ff037807 */ /* 0x000fe40001800000 */
[----:B------:R-:W-:Y:S01]  /*17d80*/  ISETP.GE.AND P0, PT, R7, UR4, PT ;  /* 0x0000000407007c0c */ /* 0x000fe2000bf06270 */
[----:B------:R-:W-:Y:S01]  /*17d90*/  UMOV UR4, 0xffffffff ;  /* 0xffffffff00047882 */ /* 0x000fe20000000000 */
[----:B------:R-:W-:Y:S02]  /*17da0*/  IADD3 R0, R2, R0, R3 ;  /* 0x0000000002007210 */ /* 0x000fe40007ffe003 */
[----:B------:R-:W-:-:S05]  /*17db0*/  SEL R7, RZ, 0x80, P0 ;  /* 0x00000080ff077807 */ /* 0x000fca0000000000 */
[----:B------:R-:W-:Y:S01]  /*17dc0*/  IMAD.IADD R7, R0, 0x1, R7 ;  /* 0x0000000100077824 */ /* 0x000fe200078e0207 */
[----:B------:R-:W-:Y:S06]  /*17dd0*/  BRA.DIV UR4, `(.L_x_4662) ;  /* 0x0000004a04907947 */ /* 0x000fec000b800000 */
[----:B------:R-:W2:Y:S04]  /*17de0*/  LDL.LU R9, [R1+0x1c] ;  /* 0x00001c0001097983 */ /* 0x000ea80000300800 */
[----:B------:R-:W3:Y:S04]  /*17df0*/  LDL.LU R3, [R1+0x24] ;  /* 0x0000240001037983 */ /* 0x000ee80000300800 */
[----:B------:R-:W4:Y:S01]  /*17e00*/  LDL.LU R8, [R1+0x20] ;  /* 0x0000200001087983 */ /* 0x000f220000300800 */
[----:B------:R-:W-:-:S03]  /*17e10*/  LOP3.LUT R22, R22, 0xffbfffff, RZ, 0xc0, !PT ;  /* 0xffbfffff16167812 */ /* 0x000fc600078ec0ff */
[----:B------:R-:W-:Y:S01]  /*17e20*/  SHFL.IDX PT, R14, R5, 0x2, 0x181f ;  /* 0x00581f00050e7f89 */ /* 0x000fe200000e0000 */
[----:B------:R-:W-:-:S04]  /*17e30*/  @P4 LOP3.LUT R22, R22, 0x400000, RZ, 0xfc, !PT ;  /* 0x0040000016164812 */ /* 0x000fc800078efcff */
[C---:B------:R-:W-:Y:S02]  /*17e40*/  LOP3.LUT P4, RZ, R22.reuse, 0x800, RZ, 0xc0, !PT ;  /* 0x0000080016ff7812 */ /* 0x040fe4000788c0ff */
[----:B------:R-:W-:-:S04]  /*17e50*/  LOP3.LUT R22, R22, 0xffdfffff, RZ, 0xc0, !PT ;  /* 0xffdfffff16167812 */ /* 0x000fc800078ec0ff */
[----:B------:R-:W-:-:S04]  /*17e60*/  @P3 LOP3.LUT R22, R22, 0x200000, RZ, 0xfc, !PT ;  /* 0x0020000016163812 */ /* 0x000fc800078efcff */
[----:B------:R-:W-:Y:S01]  /*17e70*/  LOP3.LUT P3, RZ, R22, 0x400, RZ, 0xc0, !PT ;  /* 0x0000040016ff7812 */ /* 0x000fe2000786c0ff */
[----:B--2---:R-:W-:Y:S02]  /*17e80*/  IMAD R6, R9, R6, RZ ;  /* 0x0000000609067224 */ /* 0x004fe400078e02ff */
[----:B---3--:R-:W-:-:S03]  /*17e90*/  IMAD.MOV.U32 R9, RZ, RZ, R3 ;  /* 0x000000ffff097224 */ /* 0x008fc600078e0003 */
[----:B------:R-:W-:Y:S01]  /*17ea0*/  ISETP.GE.AND P0, PT, R17, R6, PT ;  /* 0x000000061100720c */ /* 0x000fe20003f06270 */
[----:B------:R-:W0:-:S12]  /*17eb0*/  SHFL.IDX PT, R3, R5, RZ, 0x181f ;  /* 0x00181fff05037589 */ /* 0x000e1800000e0000 */
[----:B------:R-:W-:-:S04]  /*17ec0*/  @!P0 LOP3.LUT R2, R0, 0x40, RZ, 0xc0, !PT ;  /* 0x0000004000028812 */ /* 0x000fc800078ec0ff */
[----:B------:R-:W-:-:S04]  /*17ed0*/  @!P0 SHF.R.U32.HI R2, RZ, 0x2, R2 ;  /* 0x00000002ff028819 */ /* 0x000fc80000011602 */
[----:B------:R-:W-:Y:S02]  /*17ee0*/  @!P0 ISETP.NE.U32.AND P2, PT, R2, RZ, PT ;  /* 0x000000ff0200820c */ /* 0x000fe40003f45070 */
[----:B------:R-:W-:Y:S02]  /*17ef0*/  @!P0 LOP3.LUT R2, R7, 0x80, RZ, 0xc0, !PT ;  /* 0x0000008007028812 */ /* 0x000fe400078ec0ff */
[----:B0-----:R-:W-:Y:S02]  /*17f00*/  @!P0 LEA R3, P6, R20, R3, 0x1 ;  /* 0x0000000314038211 */ /* 0x001fe400078c08ff */
[----:B------:R-:W-:-:S04]  /*17f10*/  @!P0 SHF.R.U32.HI R2, RZ, 0x3, R2 ;  /* 0x00000003ff028819 */ /* 0x000fc80000011602 */
[----:B------:R-:W-:Y:S02]  /*17f20*/  @!P0 ISETP.NE.U32.AND P1, PT, R2, RZ, PT ;  /* 0x000000ff0200820c */ /* 0x000fe40003f25070 */
[----:B------:R-:W0:Y:S02]  /*17f30*/  SHFL.IDX PT, R2, R4, RZ, 0x181f ;  /* 0x00181fff04027589 */ /* 0x000e2400000e0000 */
[----:B0-----:R-:W-:Y:S01]  /*17f40*/  @!P0 IMAD.X R2, RZ, RZ, R2, P6 ;  /* 0x000000ffff028224 */ /* 0x001fe200030e0602 */
[----:B------:R-:W-:-:S04]  /*17f50*/  LOP3.LUT P6, RZ, R22, 0x200, RZ, 0xc0, !PT ;  /* 0x0000020016ff7812 */ /* 0x000fc800078cc0ff */
[----:B------:R-:W-:-:S04]  /*17f60*/  @!P0 LOP3.LUT R3, R3, R2, RZ, 0x3c, !PT ;  /* 0x0000000203038212 */ /* 0x000fc800078e3cff */
[----:B------:R-:W-:-:S04]  /*17f70*/  @!P0 LOP3.LUT R2, R3, R2, RZ, 0x3c, !PT ;  /* 0x0000000203028212 */ /* 0x000fc800078e3cff */
[----:B------:R-:W-:-:S05]  /*17f80*/  @!P0 LOP3.LUT R3, R3, R2, RZ, 0x3c, !PT ;  /* 0x0000000203038212 */ /* 0x000fca00078e3cff */
[----:B------:R-:W-:Y:S01]  /*17f90*/  @!P0 LDGSTS.E.BYPASS.LTC128B.128 [R26+0x26400], desc[UR40][R2.64], !P4 ;  /* 0x26400000021a8fae */ /* 0x000fe2000e101d68 */
[----:B------:R-:W-:-:S03]  /*17fa0*/  LOP3.LUT P4, RZ, R22, 0x400000, RZ, 0xc0, !PT ;  /* 0x0040000016ff7812 */ /* 0x000fc6000788c0ff */
[----:B------:R-:W-:Y:S01]  /*17fb0*/  @!P0 LDGSTS.E.BYPASS.LTC128B.128 [R26+0x28400], desc[UR40][R2.64+0x80], !P3 ;  /* 0x28400080021a8fae */ /* 0x000fe2000d901d68 */
[C---:B------:R-:W-:Y:S02]  /*17fc0*/  LOP3.LUT P3, RZ, R22.reuse, 0x200000, RZ, 0xc0, !PT ;  /* 0x0020000016ff7812 */ /* 0x040fe4000786c0ff */
[----:B------:R-:W-:Y:S01]  /*17fd0*/  LOP3.LUT R22, R22, 0xffefffff, RZ, 0xc0, !PT ;  /* 0xffefffff16167812 */ /* 0x000fe200078ec0ff */
[----:B------:R-:W-:Y:S03]  /*17fe0*/  @!P0 LDGSTS.E.BYPASS.LTC128B.128 [R26+0x2a400], desc[UR40][R2.64+0x100], !P6 ;  /* 0x2a400100021a8fae */ /* 0x000fe6000f101d68 */
[----:B------:R-:W-:Y:S01]  /*17ff0*/  @P6 LOP3.LUT R22, R22, 0x100000, RZ, 0xfc, !PT ;  /* 0x0010000016166812 */ /* 0x000fe200078efcff */
[----:B------:R-:W-:Y:S03]  /*18000*/  @!P0 LDGSTS.E.BYPASS.LTC128B.128 [R26+0x2c400], desc[UR40][R2.64+0x180], !P5 ;  /* 0x2c400180021a8fae */ /* 0x000fe6000e901d68 */
[C---:B------:R-:W-:Y:S01]  /*18010*/  LOP3.LUT P6, RZ, R22.reuse, 0x800, RZ, 0xc0, !PT ;  /* 0x0000080016ff7812 */ /* 0x040fe200078cc0ff */
[----:B------:R-:W-:Y:S01]  /*18020*/  @!P0 LDGSTS.E.BYPASS.LTC128B.128 [R26+0x2e400], desc[UR40][R2.64+0x200], !P4 ;  /* 0x2e400200021a8fae */ /* 0x000fe2000e101d68 */
[----:B------:R-:W-:-:S03]  /*18030*/  LOP3.LUT R22, R22, 0xffff7fff, RZ, 0xc0, !PT ;  /* 0xffff7fff16167812 */ /* 0x000fc600078ec0ff */
[----:B------:R-:W-:Y:S04]  /*18040*/  @!P0 LDGSTS.E.BYPASS.LTC128B.128 [R26+0x30400], desc[UR40][R2.64+0x280], !P3 ;  /* 0x30400280021a8fae */ /* 0x000fe8000d901d68 */
[----:B------:R-:W-:Y:S04]  /*18050*/  @!P0 LDGSTS.E.BYPASS.LTC128B.128 [R26+0x32400], desc[UR40][R2.64+0x300], P2 ;  /* 0x32400300021a8fae */ /* 0x000fe80009101d68 */
[----:B------:R0:W-:Y:S01]  /*18060*/  @!P0 LDGSTS.E.BYPASS.LTC128B.128 [R26+0x34400], desc[UR40][R2.64+0x380], P1 ;  /* 0x34400380021a8fae */ /* 0x0001e20008901d68 */
[----:B----4-:R-:W-:-:S03]  /*18070*/  ISETP.GE.AND P0, PT, R8, R6, PT ;  /* 0x000000060800720c */ /* 0x010fc60003f06270 */
[----:B------:R-:W-:Y:S10]  /*18080*/  SHFL.IDX PT, R8, R4, 0x2, 0x181f ;  /* 0x00581f0004087f89 */ /* 0x000ff400000e0000 */
[----:B0-----:R-:W-:-:S02]  /*18090*/  @!P0 LOP3.LUT R3, R0, 0x40, RZ, 0xc0, !PT ;  /* 0x0000004000038812 */ /* 0x001fc400078ec0ff */
[----:B------:R-:W-:Y:S02]  /*180a0*/  @!P0 LOP3.LUT R2, R7, 0x80, RZ, 0xc0, !PT ;  /* 0x0000008007028812 */ /* 0x000fe400078ec0ff */
[----:B------:R-:W-:Y:S02]  /*180b0*/  @!P0 SHF.R.U32.HI R3, RZ, 0x2, R3 ;  /* 0x00000002ff038819 */ /* 0x000fe40000011603 */
[----:B------:R-:W-:Y:S02]  /*180c0*/  @!P0 SHF.R.U32.HI R2, RZ, 0x3, R2 ;  /* 0x00000003ff028819 */ /* 0x000fe40000011602 */
[----:B------:R-:W-:Y:S02]  /*180d0*/  @!P0 ISETP.NE.U32.AND P2, PT, R3, RZ, PT ;  /* 0x000000ff0300820c */ /* 0x000fe40003f45070 */
[----:B------:R-:W0:Y:S01]  /*180e0*/  SHFL.IDX PT, R3, R5, 0x1, 0x181f ;  /* 0x00381f0005037f89 */ /* 0x000e2200000e0000 */
[----:B------:R-:W-:-:S03]  /*180f0*/  @!P0 ISETP.NE.U32.AND P1, PT, R2, RZ, PT ;  /* 0x000000ff0200820c */ /* 0x000fc60003f25070 */
[----:B------:R-:W1:Y:S04]  /*18100*/  SHFL.IDX PT, R2, R4, 0x1, 0x181f ;  /* 0x00381f0004027f89 */ /* 0x000e6800000e0000 */
[----:B------:R-:W2:Y:S03]  /*18110*/  SHFL.IDX PT, R4, R4, 0x3, 0x181f ;  /* 0x00781f0004047f89 */ /* 0x000ea600000e0000 */
[----:B------:R-:W-:-:S04]  /*18120*/  @P2 LOP3.LUT R22, R22, 0x8000, RZ, 0xfc, !PT ;  /* 0x0000800016162812 */ /* 0x000fc800078efcff */
[----:B------:R-:W-:-:S04]  /*18130*/  LOP3.LUT R22, R22, 0xfff7ffff, RZ, 0xc0, !PT ;  /* 0xfff7ffff16167812 */ /* 0x000fc800078ec0ff */
[----:B------:R-:W-:-:S04]  /*18140*/  @P1 LOP3.LUT R22, R22, 0x80000, RZ, 0xfc, !PT ;  /* 0x0008000016161812 */ /* 0x000fc800078efcff */
[----:B------:R-:W-:Y:S02]  /*18150*/  LOP3.LUT P1, RZ, R22, 0x8000, RZ, 0xc0, !PT ;  /* 0x0000800016ff7812 */ /* 0x000fe4000782c0ff */
[----:B0-----:R-:W-:-:S05]  /*18160*/  @!P0 LEA R3, P2, R20, R3, 0x1 ;  /* 0x0000000314038211 */ /* 0x001fca00078408ff */
[----:B-1----:R-:W-:Y:S01]  /*18170*/  @!P0 IMAD.X R2, RZ, RZ, R2, P2 ;  /* 0x000000ffff028224 */ /* 0x002fe200010e0602 */
[----:B------:R-:W-:-:S04]  /*18180*/  LOP3.LUT P2, RZ, R22, 0x400, RZ, 0xc0, !PT ;  /* 0x0000040016ff7812 */ /* 0x000fc8000784c0ff */
[----:B------:R-:W-:-:S04]  /*18190*/  @!P0 LOP3.LUT R3, R3, R2, RZ, 0x3c, !PT ;  /* 0x0000000203038212 */ /* 0x000fc800078e3cff */
[----:B------:R-:W-:-:S04]  /*181a0*/  @!P0 LOP3.LUT R2, R3, R2, RZ, 0x3c, !PT ;  /* 0x0000000203028212 */ /* 0x000fc800078e3cff */
[----:B------:R-:W-:-:S05]  /*181b0*/  @!P0 LOP3.LUT R3, R3, R2, RZ, 0x3c, !PT ;  /* 0x0000000203038212 */ /* 0x000fca00078e3cff */
[----:B------:R-:W-:Y:S01]  /*181c0*/  @!P0 LDGSTS.E.BYPASS.LTC128B.128 [R26+0x26c00], desc[UR40][R2.64], !P6 ;  /* 0x26c00000021a8fae */ /* 0x000fe2000f101d68 */
[----:B------:R-:W-:-:S03]  /*181d0*/  LOP3.LUT P6, RZ, R22, 0x100000, RZ, 0xc0, !PT ;  /* 0x0010000016ff7812 */ /* 0x000fc600078cc0ff */
[----:B------:R-:W-:Y:S10]  /*181e0*/  @!P0 LDGSTS.E.BYPASS.LTC128B.128 [R26+0x28c00], desc[UR40][R2.64+0x80], !P2 ;  /* 0x28c00080021a8fae */ /* 0x000ff4000d101d68 */
[----:B------:R-:W-:Y:S04]  /*181f0*/  @!P0 LDGSTS.E.BYPASS.LTC128B.128 [R26+0x2ac00], desc[UR40][R2.64+0x100], !P6 ;  /* 0x2ac00100021a8fae */ /* 0x000fe8000f101d68 */
[----:B------:R-:W-:Y:S04]  /*18200*/  @!P0 LDGSTS.E.BYPASS.LTC128B.128 [R26+0x2cc00], desc[UR40][R2.64+0x180], !P5 ;  /* 0x2cc00180021a8fae */ /* 0x000fe8000e901d68 */
[----:B------:R-:W-:Y:S04]  /*18210*/  @!P0 LDGSTS.E.BYPASS.LTC128B.128 [R26+0x2ec00], desc[UR40][R2.64+0x200], !P4 ;  /* 0x2ec00200021a8fae */ /* 0x000fe8000e101d68 */
[----:B------:R-:W-:Y:S04]  /*18220*/  @!P0 LDGSTS.E.BYPASS.LTC128B.128 [R26+0x30c00], desc[UR40][R2.64+0x280], !P3 ;  /* 0x30c00280021a8fae */ /* 0x000fe8000d901d68 */
[----:B------:R-:W-:Y:S01]  /*18230*/  @!P0 LDGSTS.E.BYPASS.LTC128B.128 [R26+0x32c00], desc[UR40][R2.64+0x300], P1 ;  /* 0x32c00300021a8fae */ /* 0x000fe20008901d68 */
[----:B------:R-:W-:-:S13]  /*18240*/  LOP3.LUT P1, RZ, R22, 0x80000, RZ, 0xc0, !PT ;  /* 0x0008000016ff7812 */ /* 0x000fda000782c0ff */
[----:B------:R0:W-:Y:S01]  /*18250*/  @!P0 LDGSTS.E.BYPASS.LTC128B.128 [R26+0x34c00], desc[UR40][R2.64+0x380], P1 ;  /* 0x34c00380021a8fae */ /* 0x0001e20008901d68 */
[----:B------:R-:W-:-:S13]  /*18260*/  ISETP.GE.AND P0, PT, R9, R6, PT ;  /* 0x000000060900720c */ /* 0x000fda0003f06270 */
[----:B------:R-:W-:-:S05]  /*18270*/  @!P0 LEA R9, P1, R20, R14, 0x1 ;  /* 0x0000000e14098211 */ /* 0x000fca00078208ff */
[----:B------:R-:W-:Y:S01]  /*18280*/  @!P0 IMAD.X R10, RZ, RZ, R8, P1 ;  /* 0x000000ffff0a8224 */ /* 0x000fe200008e0608 */
[----:B------:R-:W-:Y:S01]  /*18290*/  LOP3.LUT P1, RZ, R22, 0x800, RZ, 0xc0, !PT ;  /* 0x0000080016ff7812 */ /* 0x000fe2000782c0ff */
[----:B0-----:R-:W-:Y:S01]  /*182a0*/  @!P0 IMAD.MOV.U32 R2, RZ, RZ, R9 ;  /* 0x000000ffff028224 */ /* 0x001fe200078e0009 */
[----:B------:R-:W-:Y:S01]  /*182b0*/  @!P0 LOP3.LUT R8, R0, 0x40, RZ, 0xc0, !PT ;  /* 0x0000004000088812 */ /* 0x000fe200078ec0ff */
[----:B------:R-:W-:-:S03]  /*182c0*/  @!P0 IMAD.MOV.U32 R3, RZ, RZ, R10 ;  /* 0x000000ffff038224 */ /* 0x000fc600078e000a */
        /* <DEDUP_REMOVED lines=11> */
[----:B------:R-:W-:-:S13]  /*18380*/  @!P0 ISETP.NE.U32.AND P1, PT, R8, RZ, PT ;  /* 0x000000ff0800820c */ /* 0x000fda0003f25070 */
[----:B------:R0:W-:Y:S04]  /*18390*/  @!P0 LDGSTS.E.BYPASS.LTC128B.128 [R26+0x35400], desc[UR40][R2.64+0x380], P1 ;  /* 0x35400380021a8fae */ /* 0x0001e80008901d68 */
[----:B0-2---:R0:W1:Y:S02]  /*183a0*/  SHFL.IDX PT, R2, R5, 0x3, 0x181f ;  /* 0x00781f0005027f89 */ /* 0x00506400000e0000 */
.L_x_4789:
[----:B------:R-:W2:Y:S01]  /*183b0*/  LDL.LU R3, [R1+0x34] ;  /* 0x0000340001037983 */ /* 0x000ea20000300800 */
[----:B------:R-:W-:Y:S01]  /*183c0*/  BSSY B0, `(.L_x_4663) ;  /* 0x0000019000007945 */ /* 0x000fe20003800000 */
[----:B--2---:R-:W-:-:S13]  /*183d0*/  ISETP.GE.AND P0, PT, R3, R6, PT ;  /* 0x000000060300720c */ /* 0x004fda0003f06270 */
[----:B------:R-:W-:Y:S05]  /*183e0*/  @P0 BRA `(.L_x_4664) ;  /* 0x0000000000580947 */ /* 0x000fea0003800000 */
[----:B------:R-:W-:Y:S02]  /*183f0*/  LOP3.LUT R0, R0, 0x40, RZ, 0xc0, !PT ;  /* 0x0000004000007812 */ /* 0x000fe400078ec0ff */
[----:B------:R-:W-:Y:S02]  /*18400*/  LOP3.LUT P6, RZ, R22, 0x800, RZ, 0xc0, !PT ;  /* 0x0000080016ff7812 */ /* 0x000fe400078cc0ff */
[----:B-1----:R-:W-:Y:S02]  /*18410*/  LEA R2, P0, R20, R2, 0x1 ;  /* 0x0000000214027211 */ /* 0x002fe400078008ff */
[C---:B------:R-:W-:Y:S02]  /*18420*/  LOP3.LUT P2, RZ, R22.reuse, 0x400, RZ, 0xc0, !PT ;  /* 0x0000040016ff7812 */ /* 0x040fe4000784c0ff */
[----:B------:R-:W-:Y:S01]  /*18430*/  LOP3.LUT P1, RZ, R22, 0x200, RZ, 0xc0, !PT ;  /* 0x0000020016ff7812 */ /* 0x000fe2000782c0ff */
[----:B------:R-:W-:Y:S01]  /*18440*/  IMAD.X R3, RZ, RZ, R4, P0 ;  /* 0x000000ffff037224 */ /* 0x000fe200000e0604 */
[----:B------:R-:W-:-:S02]  /*18450*/  SHF.R.U32.HI R0, RZ, 0x2, R0 ;  /* 0x00000002ff007819 */ /* 0x000fc40000011600 */
[----:B------:R-:W-:Y:S02]  /*18460*/  LOP3.LUT R7, R7, 0x80, RZ, 0xc0, !PT ;  /* 0x0000008007077812 */ /* 0x000fe400078ec0ff */
[----:B------:R-:W-:Y:S01]  /*18470*/  ISETP.NE.U32.AND P0, PT, R0, RZ, PT ;  /* 0x000000ff0000720c */ /* 0x000fe20003f05070 */
[----:B------:R-:W-:Y:S01]  /*18480*/  @!PT LDS RZ, [RZ] ;  /* 0x00000000fffff984 */ /* 0x000fe20000000800 */
[----:B------:R-:W-:Y:S01]  /*18490*/  @!PT LDS RZ, [RZ] ;  /* 0x00000000fffff984 */ /* 0x000fe20000000800 */
[----:B------:R-:W-:Y:S01]  /*184a0*/  @!PT LDS RZ, [RZ] ;  /* 0x00000000fffff984 */ /* 0x000fe20000000800 */
[----:B------:R2:W-:Y:S01]  /*184b0*/  LDGSTS.E.BYPASS.LTC128B.128 [R26+0x27c00], desc[UR40][R2.64], !P6 ;  /* 0x27c00000021a7fae */ /* 0x0005e2000f101d68 */
[----:B------:R-:W-:-:S03]  /*184c0*/  SHF.R.U32.HI R7, RZ, 0x3, R7 ;  /* 0x00000003ff077819 */ /* 0x000fc60000011607 */
        /* <DEDUP_REMOVED lines=8> */
.L_x_4664:
[----:B------:R-:W-:Y:S05]  /*18550*/  BSYNC B0 ;  /* 0x0000000000007941 */ /* 0x000fea0003800000 */
.L_x_4663:
[----:B------:R-:W-:Y:S01]  /*18560*/  NOP ;  /* 0x0000000000007918 */ /* 0x000fe20000000000 */
[----:B------:R-:W-:-:S13]  /*18570*/  PLOP3.LUT P0, PT, PT, PT, PT, 0x80, 0x0 ;  /* 0x000000000000781c */ /* 0x000fda0003f0f070 */
.L_x_4665:
[----:B------:R-:W-:Y:S02]  /*18580*/  PLOP3.LUT P1, PT, P1, P0, PT, 0xa2, 0x0 ;  /* 0x000000000000781c */ /* 0x000fe40000f21472 */
[----:B------:R-:W-:-:S08]  /*18590*/  @P0 R2UR P1, UR4, R23 ;  /* 0x00000000170402ca */ /* 0x000fd00000020000 */
[----:B------:R-:W-:-:S05]  /*185a0*/  @P0 PLOP3.LUT P0, PT, P1, PT, PT, 0x80, 0x0 ;  /* 0x000000000000081c */ /* 0x000fca0000f0f070 */
[----:B------:R-:W-:Y:S01]  /*185b0*/  @!P1 SYNCS.ARRIVE.TRANS64.RED.A0T1 RZ, [UR4+0x38810], RZ ;  /* 0x038810ffffff99a7 */ /* 0x000fe20008200404 */
[----:B------:R-:W-:Y:S07]  /*185c0*/  @!P1 ARRIVES.LDGSTSBAR.64.TRANSCNT [UR4+0x38810] ;  /* 0x03881000ff0099b0 */ /* 0x000fee0008000a84 */
[----:B------:R-:W-:Y:S05]  /*185d0*/  @P0 BRA.U.ANY `(.L_x_4665) ;  /* 0xfffffffd00e80947 */ /* 0x000fea000393ffff */
[----:B-12---:R-:W2:Y:S02]  /*185e0*/  LDL.LU R2, [R1+0x28] ;  /* 0x0000280001027983 */ /* 0x006ea40000300800 */
        /* <DEDUP_REMOVED lines=9> */
[----:B------:R-:W2:Y:S03]  /*18680*/  SYNCS.PHASECHK.TRANS64.TRYWAIT P0, [R23+URZ+0x38820], R0 ;  /* 0x03882000170075a7 */ /* 0x000ea6000800017f */
[----:B-12---:R-:W-:Y:S05]  /*18690*/  @!P0 BRA `(.L_x_4667) ;  /* 0x0000004c00208947 */ /* 0x006fea0003800000 */
.L_x_4790:
[----:B------:R-:W-:Y:S05]  /*186a0*/  BSYNC B0 ;  /* 0x0000000000007941 */ /* 0x000fea0003800000 */
.L_x_4666:
[----:B------:R-:W2:Y:S02]  /*186b0*/  LDL R2, [R1+0x50] ;  /* 0x0000500001027983 */ /* 0x000ea40000100800 */
[----:B--2---:R-:W-:-:S13]  /*186c0*/  ISETP.NE.AND P0, PT, R2, 0x3, PT ;  /* 0x000000030200780c */ /* 0x004fda0003f05270 */
[----:B------:R-:W-:Y:S05]  /*186d0*/  @!P0 BRA `(.L_x_4668) ;  /* 0x0000000000048947 */ /* 0x000fea0003800000 */
[----:B------:R-:W-:Y:S01]  /*186e0*/  BPT.TRAP 0x1 ;  /* 0x000000040000795c */ /* 0x000fe20000300000 */
.L_x_4668:
[----:B-1----:R-:W-:Y:S01]  /*186f0*/  SHF.L.U32 R0, R28, 0x1f, RZ ;  /* 0x0000001f1c007819 */ /* 0x002fe200000006ff */
[----:B------:R-:W-:Y:S03]  /*18700*/  BSSY B0, `(.L_x_4669) ;  /* 0x0000003000007945 */ /* 0x000fe60003800000 */
[----:B------:R-:W1:Y:S02]  /*18710*/  SYNCS.PHASECHK.TRANS64.TRYWAIT P0, [R27+URZ+0x38860], R0 ;  /* 0x038860001b0075a7 */ /* 0x000e64000800017f */
[----:B-1----:R-:W-:Y:S05]  /*18720*/  @!P0 BRA `(.L_x_4670) ;  /* 0x0000004c00108947 */ /* 0x002fea0003800000 */
.L_x_4791:
[----:B------:R-:W-:Y:S05]  /*18730*/  BSYNC B0 ;  /* 0x0000000000007941 */ /* 0x000fea0003800000 */
.L_x_4669:
[----:B------:R-:W1:Y:S01]  /*18740*/  LDL.LU R3, [R1+0x3c] ;  /* 0x00003c0001037983 */ /* 0x000e620000300800 */
[----:B------:R-:W-:-:S03]  /*18750*/  ULDC.64 UR4, c[0x0][0x328] ;  /* 0x0000ca0000047ab9 */ /* 0x000fc60000000a00 */
[----:B------:R-:W2:Y:S04]  /*18760*/  LDL.LU R2, [R1+0xc] ;  /* 0x00000c0001027983 */ /* 0x000ea80000300800 */
[----:B0-----:R-:W3:Y:S04]  /*18770*/  LDL.LU R5, [R1+0x44] ;  /* 0x0000440001057983 */ /* 0x001ee80000300800 */
[----:B------:R-:W4:Y:S01]  /*18780*/  LDL.LU R4, [R1+0x4] ;  /* 0x0000040001047983 */ /* 0x000f220000300800 */
[----:B-1----:R-:W-:-:S04]  /*18790*/  IMAD R0, R3, UR4, RZ ;  /* 0x0000000403007c24 */ /* 0x002fc8000f8e02ff */
[C---:B--2---:R-:W-:Y:S02]  /*187a0*/  IMAD R0, R2.reuse, UR5, R0 ;  /* 0x0000000502007c24 */ /* 0x044fe4000f8e0200 */
[----:B------:R-:W-:Y:S01]  /*187b0*/  IMAD.WIDE.U32 R2, R2, UR4, RZ ;  /* 0x0000000402027c25 */ /* 0x000fe2000f8e00ff */
[----:B------:R-:W-:-:S03]  /*187c0*/  ULDC.64 UR4, c[0x0][0x338] ;  /* 0x0000ce0000047ab9 */ /* 0x000fc60000000a00 */
[----:B------:R-:W-:Y:S02]  /*187d0*/  IMAD.IADD R3, R3, 0x1, R0 ;  /* 0x0000000103037824 */ /* 0x000fe400078e0200 */
[----:B---3--:R-:W-:Y:S02]  /*187e0*/  IMAD R0, R5, UR4, RZ ;  /* 0x0000000405007c24 */ /* 0x008fe4000f8e02ff */
[----:B----4-:R-:W-:-:S04]  /*187f0*/  IMAD.WIDE.U32 R2, R4, UR4, R2 ;  /* 0x0000000404027c25 */ /* 0x010fc8000f8e0002 */
        /* <DEDUP_REMOVED lines=18> */
[C---:B------:R-:W-:Y:S01]  /*18920*/  LOP3.LUT P3, RZ, R33.reuse, 0x8, RZ, 0xc0, !PT ;  /* 0x0000000821ff7812 */ /* 0x040fe2000786c0ff */
[----:B------:R-:W2:Y:S01]  /*18930*/  SHFL.IDX PT, R3, R6, RZ, 0x181f ;  /* 0x00181fff06037589 */ /* 0x000ea200000e0000 */
[----:B------:R-:W-:Y:S02]  /*18940*/  LOP3.LUT P2, RZ, R33, 0x10, RZ, 0xc0, !PT ;  /* 0x0000001021ff7812 */ /* 0x000fe4000784c0ff */
[----:B------:R-:W-:Y:S01]  /*18950*/  LOP3.LUT R22, R22, 0xfffffdff, RZ, 0xc0, !PT ;  /* 0xfffffdff16167812 */ /* 0x000fe200078ec0ff */
[----:B0-----:R-:W-:-:S05]  /*18960*/  IMAD.SHL.U32 R7, R7, 0x8, RZ ;  /* 0x0000000807077824 */ /* 0x001fca00078e00ff */
[----:B------:R-:W-:-:S05]  /*18970*/  LOP3.LUT R7, R7, 0x38, RZ, 0xc0, !PT ;  /* 0x0000003807077812 */ /* 0x000fca00078ec0ff */
[----:B------:R-:W-:Y:S01]  /*18980*/  IMAD.SHL.U32 R0, R7, 0x2, RZ ;  /* 0x0000000207007824 */ /* 0x000fe200078e00ff */
[----:B------:R-:W-:-:S04]  /*18990*/  LOP3.LUT R7, R33, 0x1, RZ, 0xc0, !PT ;  /* 0x0000000121077812 */ /* 0x000fc800078ec0ff */
[----:B-1----:R-:W-:Y:S02]  /*189a0*/  IADD3 R2, P0, R2, R0, RZ ;  /* 0x0000000002027210 */ /* 0x002fe40007f1e0ff */
[----:B------:R-:W-:Y:S02]  /*189b0*/  ISETP.NE.U32.AND P1, PT, R7, 0x1, PT ;  /* 0x000000010700780c */ /* 0x000fe40003f25070 */
[----:B------:R-:W-:Y:S01]  /*189c0*/  PRMT R7, R33, 0x8880, RZ ;  /* 0x0000888021077816 */ /* 0x000fe200000000ff */
[----:B--2---:R-:W-:Y:S01]  /*189d0*/  IMAD.X R3, RZ, RZ, R3, P0 ;  /* 0x000000ffff037224 */ /* 0x004fe200000e0603 */
[----:B------:R-:W-:-:S09]  /*189e0*/  ISETP.LT.OR P0, PT, R31, 0x1, P1 ;  /* 0x000000011f00780c */ /* 0x000fd20000f01670 */
[----:B------:R-:W-:Y:S02]  /*189f0*/  @P1 LOP3.LUT R22, R22, 0x200, RZ, 0xfc, !PT ;  /* 0x0000020016161812 */ /* 0x000fe400078efcff */
[----:B------:R-:W-:Y:S02]  /*18a00*/  LOP3.LUT P1, RZ, R33, 0x20, RZ, 0xc0, !PT ;  /* 0x0000002021ff7812 */ /* 0x000fe4000782c0ff */
[----:B------:R-:W-:Y:S01]  /*18a10*/  @!PT LDS RZ, [RZ] ;  /* 0x00000000fffff984 */ /* 0x000fe20000000800 */
[----:B------:R-:W-:Y:S01]  /*18a20*/  LDGSTS.E.BYPASS.LTC128B.128 [R4+0x400], desc[UR40][R2.64], !P0 ;  /* 0x0040000002047fae */ /* 0x000fe2000c101d68 */
[----:B------:R-:W-:Y:S02]  /*18a30*/  ISETP.LT.OR P0, PT, R31, 0x1, !P5 ;  /* 0x000000011f00780c */ /* 0x000fe40006f01670 */
[----:B------:R-:W-:-:S11]  /*18a40*/  LOP3.LUT R22, R22, 0xfffffbff, RZ, 0xc0, !PT ;  /* 0xfffffbff16167812 */ /* 0x000fd600078ec0ff */
        /* <DEDUP_REMOVED lines=62> */
.L_x_4801:
        /* <DEDUP_REMOVED lines=34> */
.L_x_4672:
        /* <DEDUP_REMOVED lines=11> */
.L_x_4673:
        /* <DEDUP_REMOVED lines=9> */
[----:B--2---:R-:W-:Y:S02]  /*19190*/  LOP3.LUT R2, R2, 0x40, RZ, 0xc0, !PT ;  /* 0x0000004002027812 */ /* 0x004fe400078ec0ff */
[----:B---3--:R-:W-:Y:S02]  /*191a0*/  LEA.HI.SX32 R7, R3, 0xfffffffe, 0x1a ;  /* 0xfffffffe03077811 */ /* 0x008fe400078fd2ff */
[----:B------:R-:W-:-:S07]  /*191b0*/  SHF.R.U32.HI R33, RZ, 0x2, R2 ;  /* 0x00000002ff217819 */ /* 0x000fce0000011602 */
.L_x_4688:
[----:B--2---:R-:W2:Y:S01]  /*191c0*/  LDL R10, [R1+0x50] ;  /* 0x00005000010a7983 */ /* 0x004ea20000100800 */
[----:B0-----:R-:W0:Y:S01]  /*191d0*/  LDC R5, c[0x0][0x430] ;  /* 0x00010c00ff057b82 */ /* 0x001e220000000800 */
[----:B-1----:R-:W1:Y:S01]  /*191e0*/  S2R R2, SR_TID.X ;  /* 0x0000000000027919 */ /* 0x002e620000002100 */
[----:B---3--:R-:W3:Y:S01]  /*191f0*/  S2R R8, SR_TID.X ;  /* 0x0000000000087919 */ /* 0x008ee20000002100 */
[----:B0-----:R-:W-:Y:S02]  /*19200*/  ISETP.NE.AND P0, PT, R5, 0x1, PT ;  /* 0x000000010500780c */ /* 0x001fe40003f05270 */
[----:B-1----:R-:W-:-:S11]  /*19210*/  LOP3.LUT R2, R2, 0x7f, RZ, 0xc0, !PT ;  /* 0x0000007f02027812 */ /* 0x002fd600078ec0ff */
[----:B------:R-:W0:Y:S01]  /*19220*/  @P0 LDC R6, c[0x0][0x434] ;  /* 0x00010d00ff060b82 */ /* 0x000e220000000800 */
[----:B---3--:R-:W-:Y:S01]  /*19230*/  IMAD.SHL.U32 R8, R8, 0x10, RZ ;  /* 0x0000001008087824 */ /* 0x008fe200078e00ff */
[----:B------:R-:W-:-:S04]  /*19240*/  SHF.R.U32.HI R2, RZ, 0x3, R2 ;  /* 0x00000003ff027819 */ /* 0x000fc80000011602 */
[----:B------:R-:W-:Y:S02]  /*19250*/  LOP3.LUT R8, R2, 0x70, R8, 0xf8, !PT ;  /* 0x0000007002087812 */ /* 0x000fe400078ef808 */
[----:B------:R-:W1:Y:S02]  /*19260*/  @P0 LDC R3, c[0x0][0x438] ;  /* 0x00010e00ff030b82 */ /* 0x000e640000000800 */
[----:B------:R-:W-:Y:S01]  /*19270*/  ISETP.GT.U32.AND P1, PT, R8, 0x3f, PT ;  /* 0x0000003f0800780c */ /* 0x000fe20003f24070 */
[----:B------:R-:W-:-:S04]  /*19280*/  IMAD R4, R7, 0x40, R34 ;  /* 0x0000004007047824 */ /* 0x000fc800078e0222 */
[----:B------:R-:W-:-:S08]  /*19290*/  IMAD.IADD R4, R8, 0x1, R4 ;  /* 0x0000000108047824 */ /* 0x000fd000078e0204 */
[----:B------:R-:W3:Y:S01]  /*192a0*/  @!P1 LDC.64 R8, c[0x0][0x428] ;  /* 0x00010a00ff089b82 */ /* 0x000ee20000000a00 */
[----:B0-----:R-:W-:-:S04]  /*192b0*/  @P0 IMAD.HI.U32 R6, R4, R6, RZ ;  /* 0x0000000604060227 */ /* 0x001fc800078e00ff */
[----:B------:R-:W-:Y:S01]  /*192c0*/  IMAD.MOV.U32 R2, RZ, RZ, R4 ;  /* 0x000000ffff027224 */ /* 0x000fe200078e0004 */
[----:B-1----:R-:W-:-:S05]  /*192d0*/  @P0 SHF.R.U32.HI R2, RZ, R3, R6 ;  /* 0x00000003ff020219 */ /* 0x002fca0000011606 */
[----:B------:R-:W-:-:S04]  /*192e0*/  IMAD.MOV R3, RZ, RZ, -R2 ;  /* 0x000000ffff037224 */ /* 0x000fc800078e0a02 */
[----:B------:R-:W-:Y:S01]  /*192f0*/  IMAD R5, R5, R3, R4 ;  /* 0x0000000305057224 */ /* 0x000fe200078e0204 */
[--C-:B------:R-:W-:Y:S01]  /*19300*/  @!P1 SHF.R.S32.HI R3, RZ, 0x1f, R2.reuse ;  /* 0x0000001fff039819 */ /* 0x100fe20000011402 */
[-C--:B---3--:R-:W-:Y:S02]  /*19310*/  @!P1 IMAD R4, R35, R8.reuse, RZ ;  /* 0x0000000823049224 */ /* 0x088fe400078e02ff */
[----:B------:R-:W-:-:S04]  /*19320*/  @!P1 IMAD.WIDE.U32 R2, R32, R8, R2 ;  /* 0x0000000820029225 */ /* 0x000fc800078e0002 */
[----:B------:R-:W-:Y:S02]  /*19330*/  @!P1 IMAD R4, R32, R9, R4 ;  /* 0x0000000920049224 */ /* 0x000fe400078e0204 */
[----:B------:R-:W0:Y:S02]  /*19340*/  @!P1 LDC.64 R8, c[0x0][0x418] ;  /* 0x00010600ff089b82 */ /* 0x000e240000000a00 */
[----:B------:R-:W-:Y:S02]  /*19350*/  @!P1 IMAD.IADD R3, R4, 0x1, R3 ;  /* 0x0000000104039824 */ /* 0x000fe400078e0203 */
[----:B------:R-:W-:Y:S02]  /*19360*/  IMAD.MOV.U32 R4, RZ, RZ, RZ ;  /* 0x000000ffff047224 */ /* 0x000fe400078e00ff */
[----:B------:R-:W-:Y:S01]  /*19370*/  VIADD R25, R25, 0x1 ;  /* 0x0000000119197836 */ /* 0x000fe20000000000 */
[----:B0-----:R-:W-:-:S04]  /*19380*/  @!P1 LEA R8, P0, R2, R8, 0x2 ;  /* 0x0000000802089211 */ /* 0x001fc800078010ff */
[----:B------:R-:W-:Y:S02]  /*19390*/  @!P1 LEA.HI.X R9, R2, R9, R3, 0x2, P0 ;  /* 0x0000000902099211 */ /* 0x000fe400000f1403 */
[----:B------:R-:W-:-:S03]  /*193a0*/  ISETP.NE.AND P0, PT, R25, 0x2, PT ;  /* 0x000000021900780c */ /* 0x000fc60003f05270 */
[----:B------:R0:W5:Y:S01]  /*193b0*/  @!P1 LDG.E R4, desc[UR40][R8.64] ;  /* 0x0000002808049981 */ /* 0x000162000c1e1900 */
[----:B------:R-:W-:Y:S01]  /*193c0*/  SEL R2, RZ, 0x1, P0 ;  /* 0x00000001ff027807 */ /* 0x000fe20000000000 */
[----:B------:R-:W-:Y:S05]  /*193d0*/  YIELD ;  /* 0x0000000000007946 */ /* 0x000fea0003800000 */
[----:B------:R-:W-:Y:S01]  /*193e0*/  LOP3.LUT R28, R28, R2, RZ, 0x3c, !PT ;  /* 0x000000021c1c7212 */ /* 0x000fe200078e3cff */
[----:B------:R-:W-:Y:S01]  /*193f0*/  IMAD.MOV.U32 R2, RZ, RZ, R7 ;  /* 0x000000ffff027224 */ /* 0x000fe200078e0007 */
[----:B------:R-:W-:Y:S01]  /*19400*/  SEL R25, R25, RZ, P0 ;  /* 0x000000ff19197207 */ /* 0x000fe20000000000 */
[----:B------:R-:W-:-:S03]  /*19410*/  VIADD R7, R7, 0xffffffff ;  /* 0xffffffff07077836 */ /* 0x000fc60000000000 */
[----:B------:R-:W-:Y:S02]  /*19420*/  ISETP.GT.AND P3, PT, R2, RZ, PT ;  /* 0x000000ff0200720c */ /* 0x000fe40003f64270 */
[----:B--2---:R-:W-:-:S13]  /*19430*/  ISETP.NE.AND P1, PT, R10, 0x3, PT ;  /* 0x000000030a00780c */ /* 0x004fda0003f25270 */
[----:B0-----:R-:W-:Y:S05]  /*19440*/  @!P1 BRA `(.L_x_4676) ;  /* 0x0000000000049947 */ /* 0x001fea0003800000 */
[----:B------:R-:W-:Y:S01]  /*19450*/  BPT.TRAP 0x1 ;  /* 0x000000040000795c */ /* 0x000fe20000300000 */
.L_x_4676:
[----:B------:R-:W-:Y:S01]  /*19460*/  IMAD R6, R25, 0x8, R23 ;  /* 0x0000000819067824 */ /* 0x000fe200078e0217 */
[----:B------:R-:W-:Y:S01]  /*19470*/  SHF.L.U32 R21, R28, 0x1f, RZ ;  /* 0x0000001f1c157819 */ /* 0x000fe200000006ff */
[----:B------:R-:W-:Y:S01]  /*19480*/  BSSY B1, `(.L_x_4677) ;  /* 0x0000004000017945 */ /* 0x000fe20003800000 */
[----:B------:R-:W-:Y:S02]  /*19490*/  SHF.R.S32.HI R9, RZ, 0x1f, R5 ;  /* 0x0000001fff097819 */ /* 0x000fe40000011405 */
[----:B------:R-:W0:Y:S02]  /*194a0*/  SYNCS.PHASECHK.TRANS64.TRYWAIT P0, [R6+URZ+0x38840], R21 ;  /* 0x03884015060075a7 */ /* 0x000e24000800017f */
[----:B0-----:R-:W-:Y:S05]  /*194b0*/  @!P0 BRA `(.L_x_4678) ;  /* 0x0000004400e88947 */ /* 0x001fea0003800000 */
.L_x_4802:
[----:B------:R-:W-:Y:S05]  /*194c0*/  BSYNC B1 ;  /* 0x0000000000017941 */ /* 0x000fea0003800000 */
.L_x_4677:
        /* <DEDUP_REMOVED lines=42> */
.L_x_4812:
        /* <DEDUP_REMOVED lines=8> */
.L_x_4680:
[----:B------:R-:W-:Y:S02]  /*197f0*/  PLOP3.LUT P1, PT, P1, P0, PT, 0xa2, 0x0 ;  /* 0x000000000000781c */ /* 0x000fe40000f21472 */
[----:B------:R-:W-:-:S08]  /*19800*/  @P0 R2UR P1, UR4, R6 ;  /* 0x00000000060402ca */ /* 0x000fd00000020000 */
[----:B------:R-:W-:-:S05]  /*19810*/  @P0 PLOP3.LUT P0, PT, P1, PT, PT, 0x80, 0x0 ;  /* 0x000000000000081c */ /* 0x000fca0000f0f070 */
[----:B------:R-:W-:Y:S01]  /*19820*/  @!P1 SYNCS.ARRIVE.TRANS64.RED.A0T1 RZ, [UR4+0x38830], RZ ;  /* 0x038830ffffff99a7 */ /* 0x000fe20008200404 */
[----:B------:R-:W-:Y:S07]  /*19830*/  @!P1 ARRIVES.LDGSTSBAR.64.TRANSCNT [UR4+0x38830] ;  /* 0x03883000ff0099b0 */ /* 0x000fee0008000a84 */
[----:B------:R-:W-:Y:S05]  /*19840*/  @P0 BRA.U.ANY `(.L_x_4680) ;  /* 0xfffffffd00e80947 */ /* 0x000fea000393ffff */
[----:B------:R-:W-:Y:S01]  /*19850*/  NOP ;  /* 0x0000000000007918 */ /* 0x000fe20000000000 */
[----:B--2---:R-:W2:Y:S02]  /*19860*/  LDL R2, [R1+0x50] ;  /* 0x0000500001027983 */ /* 0x004ea40000100800 */
[----:B--2---:R-:W-:-:S13]  /*19870*/  ISETP.NE.AND P2, PT, R2, 0x3, PT ;  /* 0x000000030200780c */ /* 0x004fda0003f45270 */
[----:B------:R-:W-:Y:S05]  /*19880*/  @!P2 BRA `(.L_x_4681) ;  /* 0x000000000004a947 */ /* 0x000fea0003800000 */
[----:B------:R-:W-:Y:S01]  /*19890*/  BPT.TRAP 0x1 ;  /* 0x000000040000795c */ /* 0x000fe20000300000 */
.L_x_4681:
[----:B------:R2:W-:Y:S01]  /*198a0*/  SYNCS.ARRIVE.TRANS64.A1T0 RZ, [R6+URZ+0x38830], RZ ;  /* 0x038830ff06ff79a7 */ /* 0x0005e2000810003f */
[----:B------:R-:W-:Y:S05]  /*198b0*/  @!P2 BRA `(.L_x_4682) ;  /* 0x000000000004a947 */ /* 0x000fea0003800000 */
[----:B------:R-:W-:Y:S01]  /*198c0*/  BPT.TRAP 0x1 ;  /* 0x000000040000795c */ /* 0x000fe20000300000 */
.L_x_4682:
[----:B------:R-:W3:Y:S01]  /*198d0*/  SYNCS.PHASECHK.TRANS64.TRYWAIT P0, [R6+URZ+0x38860], R21 ;  /* 0x03886015060075a7 */ /* 0x000ee2000800017f */
[----:B------:R-:W-:Y:S04]  /*198e0*/  BSSY B1, `(.L_x_4683) ;  /* 0x0000002000017945 */ /* 0x000fe80003800000 */
[----:B---3--:R-:W-:Y:S05]  /*198f0*/  @!P0 BRA `(.L_x_4684) ;  /* 0x0000004800088947 */ /* 0x008fea0003800000 */
.L_x_4813:
[----:B------:R-:W-:Y:S05]  /*19900*/  BSYNC B1 ;  /* 0x0000000000017941 */ /* 0x000fea0003800000 */
.L_x_4683:
[----:B------:R-:W-:Y:S01]  /*19910*/  ULDC.64 UR4, c[0x0][0x328] ;  /* 0x0000ca0000047ab9 */ /* 0x000fe20000000a00 */
[C---:B------:R-:W-:Y:S01]  /*19920*/  LOP3.LUT P5, RZ, R22.reuse, 0x8, RZ, 0xc0, !PT ;  /* 0x0000000816ff7812 */ /* 0x040fe200078ac0ff */
[----:B------:R-:W-:Y:S01]  /*19930*/  IMAD R9, R9, UR4, RZ ;  /* 0x0000000409097c24 */ /* 0x000fe2000f8e02ff */
[----:B------:R-:W-:Y:S01]  /*19940*/  LOP3.LUT P4, RZ, R22, 0x4, RZ, 0xc0, !PT ;  /* 0x0000000416ff7812 */ /* 0x000fe2000788c0ff */
[----:B------:R-:W-:-:S04]  /*19950*/  IMAD.WIDE.U32 R2, R5, UR4, RZ ;  /* 0x0000000405027c25 */ /* 0x000fc8000f8e00ff */
[----:B------:R-:W-:Y:S01]  /*19960*/  IMAD R9, R5, UR5, R9 ;  /* 0x0000000505097c24 */ /* 0x000fe2000f8e0209 */
[----:B------:R-:W-:Y:S01]  /*19970*/  ULDC.64 UR4, c[0x0][0x338] ;  /* 0x0000ce0000047ab9 */ /* 0x000fe20000000a00 */
[----:B-1----:R-:W-:Y:S02]  /*19980*/  IMAD R17, R25, 0x7000, R8 ;  /* 0x0000700019117824 */ /* 0x002fe400078e0208 */
        /* <DEDUP_REMOVED lines=15> */
[----:B------:R-:W1:Y:S01]  /*19a80*/  SHFL.IDX PT, R2, R9, RZ, 0x181f ;  /* 0x00181fff09027589 */ /* 0x000e6200000e0000 */
[C---:B------:R-:W-:Y:S01]  /*19a90*/  LOP3.LUT P1, RZ, R22.reuse, 0x80, RZ, 0xc0, !PT ;  /* 0x0000008016ff7812 */ /* 0x040fe2000782c0ff */
[----:B------:R-:W-:Y:S01]  /*19aa0*/  IMAD R17, R17, 0x2, R23 ;  /* 0x0000000211117824 */ /* 0x000fe200078e0217 */
[C---:B------:R-:W-:Y:S01]  /*19ab0*/  LOP3.LUT P2, RZ, R22.reuse, 0x40, RZ, 0xc0, !PT ;  /* 0x0000004016ff7812 */ /* 0x040fe2000784c0ff */
[----:B------:R-:W4:Y:S01]  /*19ac0*/  SHFL.IDX PT, R3, R10, RZ, 0x181f ;  /* 0x00181fff0a037589 */ /* 0x000f2200000e0000 */
[----:B------:R-:W-:-:S03]  /*19ad0*/  LOP3.LUT R22, R22, 0xfff7ffff, RZ, 0xc0, !PT ;  /* 0xfff7ffff16167812 */ /* 0x000fc600078ec0ff */
[----:B------:R-:W5:Y:S01]  /*19ae0*/  SHFL.IDX PT, R14, R9, 0x1, 0x181f ;  /* 0x00381f00090e7f89 */ /* 0x000f6200000e0000 */
[----:B------:R-:W-:-:S03]  /*19af0*/  @P3 LOP3.LUT R22, R22, 0x80000, RZ, 0xfc, !PT ;  /* 0x0008000016163812 */ /* 0x000fc600078efcff */
[----:B------:R-:W0:Y:S01]  /*19b00*/  SHFL.IDX PT, R5, R10, 0x1, 0x181f ;  /* 0x00381f000a057f89 */ /* 0x000e2200000e0000 */
[C---:B------:R-:W-:Y:S02]  /*19b10*/  LOP3.LUT P3, RZ, R22.reuse, 0x20, RZ, 0xc0, !PT ;  /* 0x0000002016ff7812 */ /* 0x040fe4000786c0ff */
[C---:B------:R-:W-:Y:S01]  /*19b20*/  LOP3.LUT P6, RZ, R22.reuse, 0x10, RZ, 0xc0, !PT ;  /* 0x0000001016ff7812 */ /* 0x040fe200078cc0ff */
[----:B------:R-:W-:Y:S01]  /*19b30*/  SHFL.IDX PT, R8, R10, 0x2, 0x181f ;  /* 0x00581f000a087f89 */ /* 0x000fe200000e0000 */
[----:B------:R-:W-:-:S03]  /*19b40*/  LOP3.LUT R22, R22, 0xffdfffff, RZ, 0xc0, !PT ;  /* 0xffdfffff16167812 */ /* 0x000fc600078ec0ff */
[----:B------:R-:W-:Y:S01]  /*19b50*/  SHFL.IDX PT, R10, R10, 0x3, 0x181f ;  /* 0x00781f000a0a7f89 */ /* 0x000fe200000e0000 */
[----:B-1----:R-:W-:-:S05]  /*19b60*/  IADD3 R2, P0, R2, R0, RZ ;  /* 0x0000000002027210 */ /* 0x002fca0007f1e0ff */
[----:B------:R-:W-:Y:S01]  /*19b70*/  @P3 LOP3.LUT R22, R22, 0x200000, RZ, 0xfc, !PT ;  /* 0x0020000016163812 */ /* 0x000fe200078efcff */
[----:B----4-:R-:W-:Y:S01]  /*19b80*/  IMAD.X R3, RZ, RZ, R3, P0 ;  /* 0x000000ffff037224 */ /* 0x010fe200000e0603 */
[----:B------:R-:W-:-:S04]  /*19b90*/  ISETP.NE.U32.AND P0, PT, R33, RZ, PT ;  /* 0x000000ff2100720c */ /* 0x000fc80003f05070 */
[----:B------:R-:W-:Y:S01]  /*19ba0*/  LDGSTS.E.BYPASS.LTC128B.128 [R17+0x400], desc[UR40][R2.64], !P1 ;  /* 0x0040000002117fae */ /* 0x000fe2000c901d68 */
[----:B------:R-:W-:-:S03]  /*19bb0*/  ISETP.NE.U32.AND P1, PT, R31, RZ, PT ;  /* 0x000000ff1f00720c */ /* 0x000fc60003f25070 */
[----:B------:R-:W-:Y:S01]  /*19bc0*/  LDGSTS.E.BYPASS.LTC128B.128 [R17+0x2400], desc[UR40][R2.64+0x80], !P2 ;  /* 0x0240008002117fae */ /* 0x000fe2000d101d68 */
[----:B-----5:R-:W-:-:S03]  /*19bd0*/  IADD3 R4, P2, R14, R0, RZ ;  /* 0x000000000e047210 */ /* 0x020fc60007f5e0ff */
[----:B------:R-:W-:Y:S01]  /*19be0*/  LDGSTS.E.BYPASS.LTC128B.128 [R17+0x4400], desc[UR40][R2.64+0x100], !P3 ;  /* 0x0440010002117fae */ /* 0x000fe2000d901d68 */
[C---:B------:R-:W-:Y:S01]  /*19bf0*/  LOP3.LUT P3, RZ, R22.reuse, 0x80, RZ, 0xc0, !PT ;  /* 0x0000008016ff7812 */ /* 0x040fe2000786c0ff */
[----:B0-----:R-:W-:Y:S01]  /*19c00*/  IMAD.X R5, RZ, RZ, R5, P2 ;  /* 0x000000ffff057224 */ /* 0x001fe200010e0605 */
        /* <DEDUP_REMOVED lines=33> */
.L_x_4823:
[----:B------:R-:W-:Y:S02]  /*19e20*/  LOP3.LUT R22, R22, 0xffefffff, RZ, 0xc0, !PT ;  /* 0xffefffff16167812 */ /* 0x000fe400078ec0ff */
[----:B-1----:R-:W-:Y:S02]  /*19e30*/  IADD3 R2, P2, R14, R0, RZ ;  /* 0x000000000e027210 */ /* 0x002fe40007f5e0ff */
        /* <DEDUP_REMOVED lines=23> */
.L_x_4686:
[----:B------:R-:W-:Y:S02]  /*19fb0*/  PLOP3.LUT P1, PT, P1, P0, PT, 0xa2, 0x0 ;  /* 0x000000000000781c */ /* 0x000fe40000f21472 */
[----:B------:R-:W-:-:S08]  /*19fc0*/  @P0 R2UR P1, UR4, R6 ;  /* 0x00000000060402ca */ /* 0x000fd00000020000 */
[----:B------:R-:W-:-:S05]  /*19fd0*/  @P0 PLOP3.LUT P0, PT, P1, PT, PT, 0x80, 0x0 ;  /* 0x000000000000081c */ /* 0x000fca0000f0f070 */
[----:B------:R-:W-:Y:S01]  /*19fe0*/  @!P1 SYNCS.ARRIVE.TRANS64.RED.A0T1 RZ, [UR4+0x38850], RZ ;  /* 0x038850ffffff99a7 */ /* 0x000fe20008200404 */
[----:B------:R-:W-:Y:S07]  /*19ff0*/  @!P1 ARRIVES.LDGSTSBAR.64.TRANSCNT [UR4+0x38850] ;  /* 0x03885000ff0099b0 */ /* 0x000fee0008000a84 */
[----:B------:R-:W-:Y:S05]  /*1a000*/  @P0 BRA.U.ANY `(.L_x_4686) ;  /* 0xfffffffd00e80947 */ /* 0x000fea000393ffff */
[----:B------:R-:W-:Y:S01]  /*1a010*/  NOP ;  /* 0x0000000000007918 */ /* 0x000fe20000000000 */
[----:B0-----:R-:W4:Y:S02]  /*1a020*/  LDL R2, [R1+0x50] ;  /* 0x0000500001027983 */ /* 0x001f240000100800 */
[----:B----4-:R-:W-:-:S13]  /*1a030*/  ISETP.NE.AND P2, PT, R2, 0x3, PT ;  /* 0x000000030200780c */ /* 0x010fda0003f45270 */
[----:B------:R-:W-:Y:S05]  /*1a040*/  @!P2 BRA `(.L_x_4687) ;  /* 0x000000000004a947 */ /* 0x000fea0003800000 */
[----:B------:R-:W-:Y:S01]  /*1a050*/  BPT.TRAP 0x1 ;  /* 0x000000040000795c */ /* 0x000fe20000300000 */
.L_x_4687:
[----:B------:R1:W-:Y:S01]  /*1a060*/  SYNCS.ARRIVE.TRANS64.A1T0 RZ, [R6+URZ+0x38850], RZ ;  /* 0x038850ff06ff79a7 */ /* 0x0003e2000810003f */
[----:B------:R-:W-:Y:S05]  /*1a070*/  @P3 BRA `(.L_x_4688) ;  /* 0xfffffff000503947 */ /* 0x000fea000383ffff */
.L_x_4675:
[----:B------:R-:W-:Y:S05]  /*1a080*/  BSYNC B0 ;  /* 0x0000000000007941 */ /* 0x000fea0003800000 */
.L_x_4674:
        /* <DEDUP_REMOVED lines=21> */
.L_x_4690:
[----:B------:R-:W-:Y:S05]  /*1a1e0*/  BSYNC B0 ;  /* 0x0000000000007941 */ /* 0x000fea0003800000 */
.L_x_4689:
[----:B------:R-:W-:-:S07]  /*1a1f0*/  SEL R25, R25, RZ, P0 ;  /* 0x000000ff19197207 */ /* 0x000fce0000000000 */
.L_x_4643:
[----:B------:R-:W-:Y:S05]  /*1a200*/  BSYNC B7 ;  /* 0x0000000000077941 */ /* 0x000fea0003800000 */
.L_x_4641:
        /* <DEDUP_REMOVED lines=11> */
.L_x_4691:
        /* <DEDUP_REMOVED lines=36> */
.L_x_4833:
[----:B------:R-:W-:Y:S02]  /*1a500*/  ULDC UR4, c[0x0][0xd38] ;  /* 0x00034e0000047ab9 */ /* 0x000fe40000000800 */
[----:B------:R-:W-:-:S04]  /*1a510*/  IMAD.U32 R16, RZ, RZ, UR4 ;  /* 0x00000004ff107e24 */ /* 0x000fc8000f8e00ff */
[----:B-1----:R-:W-:-:S04]  /*1a520*/  IMAD R5, R14, R16, RZ ;  /* 0x000000100e057224 */ /* 0x002fc800078e02ff */
[----:B------:R-:W-:-:S05]  /*1a530*/  IMAD.IADD R4, R4, 0x1, R5 ;  /* 0x0000000104047824 */ /* 0x000fca00078e0205 */
[----:B------:R-:W-:-:S13]  /*1a540*/  ISETP.GT.AND P6, PT, R4, R0, PT ;  /* 0x000000000400720c */ /* 0x000fda0003fc4270 */
[----:B------:R-:W-:Y:S05]  /*1a550*/  @P6 BRA `(.L_x_4694) ;  /* 0x00000000009c6947 */ /* 0x000fea0003800000 */
.L_x_4699:
        /* <DEDUP_REMOVED lines=14> */
.L_x_4697:
[----:B------:R-:W-:Y:S05]  /*1a640*/  BSYNC B0 ;  /* 0x0000000000007941 */ /* 0x000fea0003800000 */
.L_x_4696:
        /* <DEDUP_REMOVED lines=18> */
.L_x_4841:
[----:B------:R-:W-:Y:S02]  /*1a770*/  ULDC UR4, c[0x0][0xd38] ;  /* 0x00034e0000047ab9 */ /* 0x000fe40000000800 */
[----:B------:R-:W-:-:S04]  /*1a780*/  IMAD.U32 R16, RZ, RZ, UR4 ;  /* 0x00000004ff107e24 */ /* 0x000fc8000f8e00ff */
[----:B-1----:R-:W-:-:S04]  /*1a790*/  IMAD R5, R14, R16, RZ ;  /* 0x000000100e057224 */ /* 0x002fc800078e02ff */
[----:B------:R-:W-:-:S05]  /*1a7a0*/  IMAD.IADD R4, R5, 0x1, R4 ;  /* 0x0000000105047824 */ /* 0x000fca00078e0204 */
[----:B------:R-:W-:-:S13]  /*1a7b0*/  ISETP.GT.AND P6, PT, R4, R0, PT ;  /* 0x000000000400720c */ /* 0x000fda0003fc4270 */
[----:B------:R-:W-:Y:S05]  /*1a7c0*/  @!P6 BRA `(.L_x_4699) ;  /* 0xfffffffc0064e947 */ /* 0x000fea000383ffff */
.L_x_4694:
        /* <DEDUP_REMOVED lines=8> */
.L_x_4845:
[----:B------:R-:W-:Y:S01]  /*1a850*/  ISETP.NE.AND P0, PT, R6, RZ, PT ;  /* 0x000000ff0600720c */ /* 0x000fe20003f05270 */
[----:B------:R-:W-:-:S12]  /*1a860*/  IMAD.MOV.U32 R14, RZ, RZ, RZ ;  /* 0x000000ffff0e7224 */ /* 0x000fd800078e00ff */
[----:B------:R-:W-:Y:S05]  /*1a870*/  @!P0 BRA `(.L_x_4701) ;  /* 0x0000000000108947 */ /* 0x000fea0003800000 */
[----:B------:R-:W-:Y:S01]  /*1a880*/  UMOV UR4, 0xffffffff ;  /* 0xffffffff00047882 */ /* 0x000fe20000000000 */
[----:B------:R-:W-:Y:S02]  /*1a890*/  VIADD R12, R4, 0xffffffff ;  /* 0xffffffff040c7836 */ /* 0x000fe40000000000 */
[----:B------:R-:W-:Y:S05]  /*1a8a0*/  BRA.DIV UR4, `(.L_x_4702) ;  /* 0x0000004a04347947 */ /* 0x000fea000b800000 */
[----:B------:R3:W4:Y:S02]  /*1a8b0*/  SHFL.IDX PT, R14, R3, R12, 0x1f ;  /* 0x00001f0c030e7589 */ /* 0x00072400000e0000 */
.L_x_4701:
        /* <DEDUP_REMOVED lines=31> */
.L_x_4695:
[----:B------:R-:W-:Y:S01]  /*1aab0*/  UMOV UR4, URZ ;  /* 0x0000003f00047c82 */ /* 0x000fe20008000000 */
[----:B------:R-:W-:Y:S01]  /*1aac0*/  UMOV UR5, URZ ;  /* 0x0000003f00057c82 */ /* 0x000fe20008000000 */
[----:B------:R-:W-:Y:S01]  /*1aad0*/  ULDC UR6, c[0x0][0xd3c] ;  /* 0x00034f0000067ab9 */ /* 0x000fe20000000800 */
[----:B------:R-:W-:Y:S02]  /*1aae0*/  IMAD.MOV.U32 R16, RZ, RZ, R0 ;  /* 0x000000ffff107224 */ /* 0x000fe400078e0000 */
[----:B------:R-:W-:Y:S02]  /*1aaf0*/  IMAD.U32 R17, RZ, RZ, UR4 ;  /* 0x00000004ff117e24 */ /* 0x000fe4000f8e00ff */
[----:B------:R-:W-:Y:S02]  /*1ab00*/  IMAD.U32 R18, RZ, RZ, UR5 ;  /* 0x00000005ff127e24 */ /* 0x000fe4000f8e00ff */
[----:B------:R-:W-:-:S07]  /*1ab10*/  IMAD.U32 R19, RZ, RZ, UR6 ;  /* 0x00000006ff137e24 */ /* 0x000fce000f8e00ff */
.L_x_4703:
        /* <DEDUP_REMOVED lines=10> */
.L_x_4692:
[----:B------:R-:W-:Y:S02]  /*1abc0*/  ULDC UR4, c[0x0][0xd3c] ;  /* 0x00034f0000047ab9 */ /* 0x000fe40000000800 */
[----:B----4-:R-:W-:-:S13]  /*1abd0*/  ISETP.GE.AND P0, PT, R19, UR4, PT ;  /* 0x0000000413007c0c */ /* 0x010fda000bf06270 */
[----:B------:R-:W-:Y:S05]  /*1abe0*/  @!P0 BRA `(.L_x_4704) ;  /* 0xffffff8c00cc8947 */ /* 0x000fea000383ffff */
[----:B------:R-:W-:Y:S05]  /*1abf0*/  BSYNC B8 ;  /* 0x0000000000087941 */ /* 0x000fea0003800000 */
.L_x_4591:
        /* <DEDUP_REMOVED lines=12> */
.L_x_4848:
[----:B------:R-:W-:Y:S05]  /*1acc0*/  BSYNC B0 ;  /* 0x0000000000007941 */ /* 0x000fea0003800000 */
.L_x_4705:
[----:B------:R-:W-:-:S03]  /*1acd0*/  UMOV UR4, 0xffffffff ;  /* 0xffffffff00047882 */ /* 0x000fc60000000000 */
[----:B------:R-:W-:Y:S05]  /*1ace0*/  BRA.DIV UR4, `(.L_x_4707) ;  /* 0x00000046045c7947 */ /* 0x000fea000b800000 */
[----:B0-----:R-:W0:Y:S02]  /*1acf0*/  S2R R0, SR_TID.X ;  /* 0x0000000000007919 */ /* 0x001e240000002100 */
[----:B0-----:R-:W-:-:S04]  /*1ad00*/  SHF.R.U32.HI R0, RZ, 0x5, R0 ;  /* 0x00000005ff007819 */ /* 0x001fc80000011600 */
[----:B------:R-:W-:-:S05]  /*1ad10*/  LOP3.LUT R0, R0, 0x3, RZ, 0xc0, !PT ;  /* 0x0000000300007812 */ /* 0x000fca00078ec0ff */
[----:B------:R0:W1:Y:S02]  /*1ad20*/  SHFL.IDX PT, R14, R0, RZ, 0x1f ;  /* 0x00001fff000e7589 */ /* 0x00006400000e0000 */
.L_x_4851:
[----:B-1----:R-:W-:-:S13]  /*1ad30*/  ISETP.NE.AND P0, PT, R14, RZ, PT ;  /* 0x000000ff0e00720c */ /* 0x002fda0003f05270 */
[----:B------:R-:W-:Y:S05]  /*1ad40*/  @P0 BRA `(.L_x_4460) ;  /* 0x0000000000880947 */ /* 0x000fea0003800000 */
[----:B------:R-:W-:-:S03]  /*1ad50*/  UMOV UR4, 0xffffffff ;  /* 0xffffffff00047882 */ /* 0x000fc60000000000 */
[----:B------:R-:W-:Y:S05]  /*1ad60*/  BRA.DIV UR4, `(.L_x_4708) ;  /* 0x0000004604707947 */ /* 0x000fea000b800000 */
[----:B------:R-:W-:-:S13]  /*1ad70*/  ELECT P6, URZ, PT ;  /* 0x00000000003f782f */ /* 0x000fda00038c0000 */
.L_x_4854:
[----:B------:R-:W-:Y:S05]  /*1ad80*/  @!P6 BRA `(.L_x_4460) ;  /* 0x000000000078e947 */ /* 0x000fea0003800000 */
[----:B0-----:R-:W4:Y:S02]  /*1ad90*/  LDL.LU R0, [R1+0x8] ;  /* 0x0000080001007983 */ /* 0x001f240000300800 */
[----:B----4-:R-:W-:-:S04]  /*1ada0*/  LOP3.LUT R0, R0, 0x2, RZ, 0xfc, !PT ;  /* 0x0000000200007812 */ /* 0x010fc800078efcff */
[----:B------:R-:W-:-:S13]  /*1adb0*/  ISETP.NE.AND P0, PT, R0, 0x3, PT ;  /* 0x000000030000780c */ /* 0x000fda0003f05270 */
[----:B------:R-:W-:Y:S05]  /*1adc0*/  @!P0 BRA `(.L_x_4709) ;  /* 0x0000000000048947 */ /* 0x000fea0003800000 */
[----:B------:R-:W-:Y:S01]  /*1add0*/  BPT.TRAP 0x1 ;  /* 0x000000040000795c */ /* 0x000fe20000300000 */
.L_x_4709:
[C---:B------:R-:W-:Y:S01]  /*1ade0*/  IMAD R5, R25.reuse, 0x8, R4 ;  /* 0x0000000819057824 */ /* 0x040fe200078e0204 */
[----:B------:R-:W-:Y:S01]  /*1adf0*/  SHF.L.U32 R0, R28, 0x1f, RZ ;  /* 0x0000001f1c007819 */ /* 0x000fe200000006ff */
[----:B------:R-:W-:-:S03]  /*1ae00*/  VIADD R25, R25, 0x1 ;  /* 0x0000000119197836 */ /* 0x000fc60000000000 */
[----:B------:R-:W0:Y:S02]  /*1ae10*/  SYNCS.PHASECHK.TRANS64.TRYWAIT P1, [R5+URZ+0x38840], R0 ;  /* 0x03884000050075a7 */ /* 0x000e24000802017f */
[----:B------:R-:W-:-:S04]  /*1ae20*/  ISETP.NE.AND P2, PT, R25, 0x2, PT ;  /* 0x000000021900780c */ /* 0x000fc80003f45270 */
[----:B------:R-:W-:Y:S01]  /*1ae30*/  SEL R3, RZ, 0x1, P2 ;  /* 0x00000001ff037807 */ /* 0x000fe20001000000 */
[----:B0-----:R-:W-:Y:S08]  /*1ae40*/  @!P1 BRA `(.L_x_4710) ;  /* 0x0000004400589947 */ /* 0x001ff00003800000 */
.L_x_4855:
[----:B------:R-:W-:Y:S02]  /*1ae50*/  SEL R25, R25, RZ, P2 ;  /* 0x000000ff19197207 */ /* 0x000fe40001000000 */
[----:B------:R-:W-:Y:S01]  /*1ae60*/  LOP3.LUT R2, R28, R3, RZ, 0x3c, !PT ;  /* 0x000000031c027212 */ /* 0x000fe200078e3cff */
[----:B------:R-:W-:Y:S06]  /*1ae70*/  @!P0 BRA `(.L_x_4711) ;  /* 0x0000000000048947 */ /* 0x000fec0003800000 */
[----:B------:R-:W-:Y:S01]  /*1ae80*/  BPT.TRAP 0x1 ;  /* 0x000000040000795c */ /* 0x000fe20000300000 */
.L_x_4711:
[----:B------:R-:W-:Y:S01]  /*1ae90*/  IMAD R25, R25, 0x8, R4 ;  /* 0x0000000819197824 */ /* 0x000fe200078e0204 */
[----:B------:R-:W-:-:S04]  /*1aea0*/  SHF.L.U32 R2, R2, 0x1f, RZ ;  /* 0x0000001f02027819 */ /* 0x000fc800000006ff */
[----:B------:R-:W1:Y:S02]  /*1aeb0*/  SYNCS.PHASECHK.TRANS64.TRYWAIT P1, [R25+URZ+0x38840], R2 ;  /* 0x03884002190075a7 */ /* 0x000e64000802017f */
[----:B-1----:R-:W-:Y:S05]  /*1aec0*/  @!P1 BRA `(.L_x_4712) ;  /* 0x00000044004c9947 */ /* 0x002fea0003800000 */
.L_x_4856:
[----:B------:R-:W-:Y:S05]  /*1aed0*/  @!P0 BRA `(.L_x_4713) ;  /* 0x0000000000048947 */ /* 0x000fea0003800000 */
[----:B------:R-:W-:Y:S01]  /*1aee0*/  BPT.TRAP 0x1 ;  /* 0x000000040000795c */ /* 0x000fe20000300000 */
.L_x_4713:
[----:B------:R-:W4:Y:S02]  /*1aef0*/  SYNCS.PHASECHK.TRANS64.TRYWAIT P1, [R5+URZ+0x38860], R0 ;  /* 0x03886000050075a7 */ /* 0x000f24000802017f */
[----:B----4-:R-:W-:Y:S05]  /*1af00*/  @!P1 BRA `(.L_x_4714) ;  /* 0x0000004400509947 */ /* 0x010fea0003800000 */
.L_x_4857:
[----:B------:R-:W-:Y:S05]  /*1af10*/  @!P0 BRA `(.L_x_4715) ;  /* 0x0000000000048947 */ /* 0x000fea0003800000 */
[----:B------:R-:W-:Y:S01]  /*1af20*/  BPT.TRAP 0x1 ;  /* 0x000000040000795c */ /* 0x000fe20000300000 */
.L_x_4715:
[----:B------:R0:W0:Y:S02]  /*1af30*/  SYNCS.PHASECHK.TRANS64.TRYWAIT P0, [R25+URZ+0x38860], R2 ;  /* 0x03886002190075a7 */ /* 0x000024000800017f */
[----:B0-----:R-:W-:Y:S05]  /*1af40*/  @!P0 NANOSLEEP.SYNCS 0x989680 ;  /* 0x009896800000895d */ /* 0x001fea0003900000 */
[----:B------:R-:W0:Y:S02]  /*1af50*/  @!P0 SYNCS.PHASECHK.TRANS64 P0, [R25+URZ+0x38860], R2 ;  /* 0x03886002190085a7 */ /* 0x000e24000800007f */
[----:B0-----:R-:W-:Y:S05]  /*1af60*/  @!P0 BRA `(.L_x_4715) ;  /* 0xfffffffc00f08947 */ /* 0x001fea000383ffff */
.L_x_4460:
[----:B------:R-:W-:Y:S05]  /*1af70*/  BSYNC B9 ;  /* 0x0000000000097941 */ /* 0x000fea0003800000 */
.L_x_4457:
[----:B------:R-:W-:Y:S05]  /*1af80*/  EXIT ;  /* 0x000000000000794d */ /* 0x000fea0003800000 */
.L_x_4476:
[----:B0-----:R0:W1:Y:S02]  /*1af90*/  SYNCS.PHASECHK.TRANS64.TRYWAIT P5, [R64+URZ+0x38890], R75 ;  /* 0x0388904b400075a7 */ /* 0x00106400080a017f */
[----:B-1----:R-:W-:Y:S05]  /*1afa0*/  @!P5 NANOSLEEP.SYNCS 0x989680 ;  /* 0x009896800000d95d */ /* 0x002fea0003900000 */
[----:B------:R-:W1:Y:S02]  /*1afb0*/  @!P5 SYNCS.PHASECHK.TRANS64 P5, [R64+URZ+0x38890], R75 ;  /* 0x0388904b4000d5a7 */ /* 0x000e6400080a007f */
[----:B-1----:R-:W-:Y:S05]  /*1afc0*/  @!P5 BRA `(.L_x_4476) ;  /* 0xfffffffc00f0d947 */ /* 0x002fea000383ffff */
[----:B------:R-:W-:Y:S05]  /*1afd0*/  BRA `(.L_x_4716) ;  /* 0xfffffe7800b47947 */ /* 0x000fea000383ffff */
.L_x_4477:
        /* <DEDUP_REMOVED lines=8> */
.L_x_4718:
[----:B------:R-:W-:Y:S05]  /*1b060*/  BSYNC B1 ;  /* 0x0000000000017941 */ /* 0x000fea0003800000 */
.L_x_4717:
        /* <DEDUP_REMOVED lines=8> */
.L_x_4719:
[----:B------:R-:W-:Y:S05]  /*1b0f0*/  BRA `(.L_x_4720) ;  /* 0xfffffe7800807947 */ /* 0x000fea000383ffff */
.L_x_4487:
[----:B0-----:R0:W1:Y:S02]  /*1b100*/  SYNCS.PHASECHK.TRANS64.TRYWAIT P6, [R64+URZ+0x38890], R75 ;  /* 0x0388904b400075a7 */ /* 0x00106400080c017f */
[----:B-1----:R-:W-:Y:S05]  /*1b110*/  @!P6 NANOSLEEP.SYNCS 0x989680 ;  /* 0x009896800000e95d */ /* 0x002fea0003900000 */
[----:B------:R-:W1:Y:S02]  /*1b120*/  @!P6 SYNCS.PHASECHK.TRANS64 P6, [R64+URZ+0x38890], R75 ;  /* 0x0388904b4000e5a7 */ /* 0x000e6400080c007f */
[----:B-1----:R-:W-:Y:S05]  /*1b130*/  @!P6 BRA `(.L_x_4487) ;  /* 0xfffffffc00f0e947 */ /* 0x002fea000383ffff */
[----:B------:R-:W-:Y:S05]  /*1b140*/  BRA `(.L_x_4721) ;  /* 0xfffffe8400087947 */ /* 0x000fea000383ffff */
.L_x_4488:
        /* <DEDUP_REMOVED lines=8> */
.L_x_4723:
[----:B------:R-:W-:Y:S05]  /*1b1d0*/  BSYNC B1 ;  /* 0x0000000000017941 */ /* 0x000fea0003800000 */
.L_x_4722:
        /* <DEDUP_REMOVED lines=8> */
.L_x_4724:
[----:B------:R-:W-:Y:S01]  /*1b260*/  IMAD.MOV.U32 R71, RZ, RZ, R14 ;  /* 0x000000ffff477224 */ /* 0x000fe200078e000e */
[----:B------:R-:W-:Y:S06]  /*1b270*/  BRA `(.L_x_4725) ;  /* 0xfffffe8000d07947 */ /* 0x000fec000383ffff */
.L_x_4493:
[----:B-1----:R1:W2:Y:S02]  /*1b280*/  SYNCS.PHASECHK.TRANS64.TRYWAIT P4, [R64+URZ+0x38890], R75 ;  /* 0x0388904b400075a7 */ /* 0x0022a4000808017f */
[----:B--2---:R-:W-:Y:S05]  /*1b290*/  @!P4 NANOSLEEP.SYNCS 0x989680 ;  /* 0x009896800000c95d */ /* 0x004fea0003900000 */
[----:B------:R-:W2:Y:S02]  /*1b2a0*/  @!P4 SYNCS.PHASECHK.TRANS64 P4, [R64+URZ+0x38890], R75 ;  /* 0x0388904b4000c5a7 */ /* 0x000ea4000808007f */
[----:B--2---:R-:W-:Y:S05]  /*1b2b0*/  @!P4 BRA `(.L_x_4493) ;  /* 0xfffffffc00f0c947 */ /* 0x004fea000383ffff */
[----:B------:R-:W-:Y:S05]  /*1b2c0*/  BRA `(.L_x_4726) ;  /* 0xfffffe8800d07947 */ /* 0x000fea000383ffff */
.L_x_4494:
[----:B------:R-:W-:Y:S01]  /*1b2d0*/  BSSY B1, `(.L_x_4727) ;  /* 0x0000007000017945 */ /* 0x000fe20003800000 */
[----:B------:R-:W-:Y:S02]  /*1b2e0*/  IMAD.MOV.U32 R12, RZ, RZ, RZ ;  /* 0x000000ffff0c7224 */ /* 0x000fe400078e00ff */
[----:B------:R-:W-:Y:S02]  /*1b2f0*/  IMAD.MOV.U32 R11, RZ, RZ, 0x1c1f ;  /* 0x00001c1fff0b7424 */ /* 0x000fe400078e00ff */
[----:B------:R-:W-:-:S07]  /*1b300*/  IMAD.MOV.U32 R15, RZ, RZ, -0x1 ;  /* 0xffffffffff0f7424 */ /* 0x000fce00078e00ff */
[----:B-1----:R-:W-:Y:S05]  /*1b310*/  WARPSYNC.COLLECTIVE R15, `(.L_x_4728) ;  /* 0x000000000f087348 */ /* 0x002fea0003c00000 */
[----:B------:R0:W2:Y:S02]  /*1b320*/  SHFL.IDX P6, R14, R13, R12, R11 ;  /* 0x0000000c0d0e7389 */ /* 0x0000a400000c000b */
[----:B012---:R-:W-:Y:S01]  /*1b330*/  ENDCOLLECTIVE ;  /* 0x000000000000791b */ /* 0x007fe20003800000 */
.L_x_4728:
[----:B------:R-:W-:Y:S05]  /*1b340*/  BSYNC B1 ;  /* 0x0000000000017941 */ /* 0x000fea0003800000 */
.L_x_4727:
        /* <DEDUP_REMOVED lines=8> */
.L_x_4729:
[----:B------:R-:W-:Y:S05]  /*1b3d0*/  BRA `(.L_x_4730) ;  /* 0xfffffe8800f87947 */ /* 0x000fea000383ffff */
.L_x_4498:
[----:B-1----:R1:W3:Y:S02]  /*1b3e0*/  SYNCS.PHASECHK.TRANS64.TRYWAIT P3, [R64+URZ+0x388b0], R75 ;  /* 0x0388b04b400075a7 */ /* 0x0022e4000806017f */
[----:B---3--:R-:W-:Y:S05]  /*1b3f0*/  @!P3 NANOSLEEP.SYNCS 0x989680 ;  /* 0x009896800000b95d */ /* 0x008fea0003900000 */
[----:B------:R-:W3:Y:S02]  /*1b400*/  @!P3 SYNCS.PHASECHK.TRANS64 P3, [R64+URZ+0x388b0], R75 ;  /* 0x0388b04b4000b5a7 */ /* 0x000ee4000806007f */
[----:B---3--:R-:W-:Y:S05]  /*1b410*/  @!P3 BRA `(.L_x_4498) ;  /* 0xfffffffc00f0b947 */ /* 0x008fea000383ffff */
[----:B------:R-:W-:Y:S05]  /*1b420*/  BRA `(.L_x_4731) ;  /* 0xfffffe8c00847947 */ /* 0x000fea000383ffff */
.L_x_4523:
        /* <DEDUP_REMOVED lines=8> */
.L_x_4733:
[----:B------:R-:W-:Y:S05]  /*1b4b0*/  BSYNC B1 ;  /* 0x0000000000017941 */ /* 0x000fea0003800000 */
.L_x_4732:
        /* <DEDUP_REMOVED lines=8> */
.L_x_4734:
[----:B------:R-:W-:Y:S02]  /*1b540*/  IMAD.MOV.U32 R13, RZ, RZ, R29 ;  /* 0x000000ffff0d7224 */ /* 0x000fe400078e001d */
[----:B------:R-:W-:-:S07]  /*1b550*/  IMAD.MOV.U32 R0, RZ, RZ, R14 ;  /* 0x000000ffff007224 */ /* 0x000fce00078e000e */
[----:B------:R-:W-:Y:S05]  /*1b560*/  WARPSYNC.COLLECTIVE R15, `(.L_x_4735) ;  /* 0x000000000f087348 */ /* 0x000fea0003c00000 */
[----:B------:R0:W1:Y:S02]  /*1b570*/  SHFL.IDX P6, R14, R13, R12, R11 ;  /* 0x0000000c0d0e7389 */ /* 0x00006400000c000b */
[----:B01----:R-:W-:Y:S01]  /*1b580*/  ENDCOLLECTIVE ;  /* 0x000000000000791b */ /* 0x003fe20003800000 */
.L_x_4735:
[----:B------:R-:W-:Y:S02]  /*1b590*/  IMAD.MOV.U32 R13, RZ, RZ, R28 ;  /* 0x000000ffff0d7224 */ /* 0x000fe400078e001c */
[----:B------:R-:W-:-:S07]  /*1b5a0*/  IMAD.MOV.U32 R5, RZ, RZ, R14 ;  /* 0x000000ffff057224 */ /* 0x000fce00078e000e */
[----:B------:R-:W-:Y:S05]  /*1b5b0*/  WARPSYNC.COLLECTIVE R15, `(.L_x_4736) ;  /* 0x000000000f087348 */ /* 0x000fea0003c00000 */
[----:B------:R0:W1:Y:S02]  /*1b5c0*/  SHFL.IDX P6, R14, R13, R12, R11 ;  /* 0x0000000c0d0e7389 */ /* 0x00006400000c000b */
[----:B01----:R-:W-:Y:S01]  /*1b5d0*/  ENDCOLLECTIVE ;  /* 0x000000000000791b */ /* 0x003fe20003800000 */
.L_x_4736:
[----:B------:R-:W-:Y:S05]  /*1b5e0*/  BRA `(.L_x_4737) ;  /* 0xfffffeb800ac7947 */ /* 0x000fea000383ffff */
.L_x_4527:
[----:B0-----:R0:W1:Y:S02]  /*1b5f0*/  SYNCS.PHASECHK.TRANS64.TRYWAIT P0, [R2+URZ+0x38800], R13 ;  /* 0x0388000d020075a7 */ /* 0x001064000800017f */
[----:B-1----:R-:W-:Y:S05]  /*1b600*/  @!P0 NANOSLEEP.SYNCS 0x989680 ;  /* 0x009896800000895d */ /* 0x002fea0003900000 */
[----:B------:R-:W1:Y:S02]  /*1b610*/  @!P0 SYNCS.PHASECHK.TRANS64 P0, [R2+URZ+0x38800], R13 ;  /* 0x0388000d020085a7 */ /* 0x000e64000800007f */
[----:B-1----:R-:W-:Y:S05]  /*1b620*/  @!P0 BRA `(.L_x_4527) ;  /* 0xfffffffc00f08947 */ /* 0x002fea000383ffff */
[----:B------:R-:W-:Y:S05]  /*1b630*/  BRA `(.L_x_4738) ;  /* 0xfffffebc00b87947 */ /* 0x000fea000383ffff */
.L_x_4535:
        /* <DEDUP_REMOVED lines=8> */
.L_x_4740:
[----:B------:R-:W-:Y:S05]  /*1b6c0*/  BSYNC B1 ;  /* 0x0000000000017941 */ /* 0x000fea0003800000 */
.L_x_4739:
        /* <DEDUP_REMOVED lines=8> */
.L_x_4741:
[----:B------:R-:W-:Y:S02]  /*1b750*/  IMAD.MOV.U32 R13, RZ, RZ, R29 ;  /* 0x000000ffff0d7224 */ /* 0x000fe400078e001d */
[----:B------:R-:W-:-:S07]  /*1b760*/  IMAD.MOV.U32 R3, RZ, RZ, R14 ;  /* 0x000000ffff037224 */ /* 0x000fce00078e000e */
[----:B------:R-:W-:Y:S05]  /*1b770*/  WARPSYNC.COLLECTIVE R15, `(.L_x_4742) ;  /* 0x000000000f087348 */ /* 0x000fea0003c00000 */
[----:B------:R0:W1:Y:S02]  /*1b780*/  SHFL.IDX P6, R14, R13, R12, R11 ;  /* 0x0000000c0d0e7389 */ /* 0x00006400000c000b */
[----:B01----:R-:W-:Y:S01]  /*1b790*/  ENDCOLLECTIVE ;  /* 0x000000000000791b */ /* 0x003fe20003800000 */
.L_x_4742:
[----:B------:R-:W-:Y:S02]  /*1b7a0*/  IMAD.MOV.U32 R13, RZ, RZ, R28 ;  /* 0x000000ffff0d7224 */ /* 0x000fe400078e001c */
[----:B------:R-:W-:-:S07]  /*1b7b0*/  IMAD.MOV.U32 R20, RZ, RZ, R14 ;  /* 0x000000ffff147224 */ /* 0x000fce00078e000e */
[----:B------:R-:W-:Y:S05]  /*1b7c0*/  WARPSYNC.COLLECTIVE R15, `(.L_x_4743) ;  /* 0x000000000f087348 */ /* 0x000fea0003c00000 */
[----:B------:R0:W1:Y:S02]  /*1b7d0*/  SHFL.IDX P6, R14, R13, R12, R11 ;  /* 0x0000000c0d0e7389 */ /* 0x00006400000c000b */
[----:B01----:R-:W-:Y:S01]  /*1b7e0*/  ENDCOLLECTIVE ;  /* 0x000000000000791b */ /* 0x003fe20003800000 */
.L_x_4743:
[----:B------:R-:W-:Y:S05]  /*1b7f0*/  BRA `(.L_x_4744) ;  /* 0xfffffec800287947 */ /* 0x000fea000383ffff */
.L_x_4539:
[----:B0-----:R0:W1:Y:S02]  /*1b800*/  SYNCS.PHASECHK.TRANS64.TRYWAIT P1, [R2+URZ+0x38800], R31 ;  /* 0x0388001f020075a7 */ /* 0x001064000802017f */
[----:B-1----:R-:W-:Y:S05]  /*1b810*/  @!P1 NANOSLEEP.SYNCS 0x989680 ;  /* 0x009896800000995d */ /* 0x002fea0003900000 */
[----:B------:R-:W1:Y:S02]  /*1b820*/  @!P1 SYNCS.PHASECHK.TRANS64 P1, [R2+URZ+0x38800], R31 ;  /* 0x0388001f020095a7 */ /* 0x000e64000802007f */
[----:B-1----:R-:W-:Y:S05]  /*1b830*/  @!P1 BRA `(.L_x_4539) ;  /* 0xfffffffc00f09947 */ /* 0x002fea000383ffff */
[----:B------:R-:W-:Y:S05]  /*1b840*/  BRA `(.L_x_4745) ;  /* 0xfffffecc00087947 */ /* 0x000fea000383ffff */
.L_x_4545:
[----:B-1----:R1:W2:Y:S02]  /*1b850*/  SYNCS.PHASECHK.TRANS64.TRYWAIT P1, [R13+URZ+0x38830], R20 ;  /* 0x038830140d0075a7 */ /* 0x0022a4000802017f */
[----:B--2---:R-:W-:Y:S05]  /*1b860*/  @!P1 NANOSLEEP.SYNCS 0x989680 ;  /* 0x009896800000995d */ /* 0x004fea0003900000 */
[----:B------:R-:W2:Y:S02]  /*1b870*/  @!P1 SYNCS.PHASECHK.TRANS64 P1, [R13+URZ+0x38830], R20 ;  /* 0x038830140d0095a7 */ /* 0x000ea4000802007f */
[----:B--2---:R-:W-:Y:S05]  /*1b880*/  @!P1 BRA `(.L_x_4545) ;  /* 0xfffffffc00f09947 */ /* 0x004fea000383ffff */
[----:B------:R-:W-:Y:S05]  /*1b890*/  BRA `(.L_x_4544) ;  /* 0xfffffed8003c7947 */ /* 0x000fea000383ffff */
.L_x_4547:
[----:B--2---:R2:W3:Y:S02]  /*1b8a0*/  SYNCS.PHASECHK.TRANS64.TRYWAIT P1, [R2+URZ+0x38810], R3 ;  /* 0x03881003020075a7 */ /* 0x0044e4000802017f */
[----:B---3--:R-:W-:Y:S05]  /*1b8b0*/  @!P1 NANOSLEEP.SYNCS 0x989680 ;  /* 0x009896800000995d */ /* 0x008fea0003900000 */
[----:B------:R-:W3:Y:S02]  /*1b8c0*/  @!P1 SYNCS.PHASECHK.TRANS64 P1, [R2+URZ+0x38810], R3 ;  /* 0x03881003020095a7 */ /* 0x000ee4000802007f */
[----:B---3--:R-:W-:Y:S05]  /*1b8d0*/  @!P1 BRA `(.L_x_4547) ;  /* 0xfffffffc00f09947 */ /* 0x008fea000383ffff */
[----:B------:R-:W-:Y:S05]  /*1b8e0*/  BRA `(.L_x_4746) ;  /* 0xfffffed800ec7947 */ /* 0x000fea000383ffff */
.L_x_4551:
[----:B--2---:R2:W4:Y:S02]  /*1b8f0*/  SYNCS.PHASECHK.TRANS64.TRYWAIT P1, [R13+URZ+0x38850], R20 ;  /* 0x038850140d0075a7 */ /* 0x004524000802017f */
[----:B----4-:R-:W-:Y:S05]  /*1b900*/  @!P1 NANOSLEEP.SYNCS 0x989680 ;  /* 0x009896800000995d */ /* 0x010fea0003900000 */
[----:B------:R-:W4:Y:S02]  /*1b910*/  @!P1 SYNCS.PHASECHK.TRANS64 P1, [R13+URZ+0x38850], R20 ;  /* 0x038850140d0095a7 */ /* 0x000f24000802007f */
[----:B----4-:R-:W-:Y:S05]  /*1b920*/  @!P1 BRA `(.L_x_4551) ;  /* 0xfffffffc00f09947 */ /* 0x010fea000383ffff */
[----:B------:R-:W-:Y:S05]  /*1b930*/  BRA `(.L_x_4550) ;  /* 0xfffffedc00187947 */ /* 0x000fea000383ffff */
.L_x_4560:
[----:B-1----:R1:W2:Y:S02]  /*1b940*/  SYNCS.PHASECHK.TRANS64.TRYWAIT P2, [R14+URZ+0x38830], R3 ;  /* 0x038830030e0075a7 */ /* 0x0022a4000804017f */
[----:B--2---:R-:W-:Y:S05]  /*1b950*/  @!P2 NANOSLEEP.SYNCS 0x989680 ;  /* 0x009896800000a95d */ /* 0x004fea0003900000 */
[----:B------:R-:W2:Y:S02]  /*1b960*/  @!P2 SYNCS.PHASECHK.TRANS64 P2, [R14+URZ+0x38830], R3 ;  /* 0x038830030e00a5a7 */ /* 0x000ea4000804007f */
[----:B--2---:R-:W-:Y:S05]  /*1b970*/  @!P2 BRA `(.L_x_4560) ;  /* 0xfffffffc00f0a947 */ /* 0x004fea000383ffff */
[----:B------:R-:W-:Y:S05]  /*1b980*/  BRA `(.L_x_4559) ;  /* 0xffffff0400c07947 */ /* 0x000fea000383ffff */
.L_x_4565:
[----:B---3--:R3:W4:Y:S02]  /*1b990*/  SYNCS.PHASECHK.TRANS64.TRYWAIT P2, [R14+URZ+0x38850], R3 ;  /* 0x038850030e0075a7 */ /* 0x008724000804017f */
[----:B----4-:R-:W-:Y:S05]  /*1b9a0*/  @!P2 NANOSLEEP.SYNCS 0x989680 ;  /* 0x009896800000a95d */ /* 0x010fea0003900000 */
[----:B------:R-:W4:Y:S02]  /*1b9b0*/  @!P2 SYNCS.PHASECHK.TRANS64 P2, [R14+URZ+0x38850], R3 ;  /* 0x038850030e00a5a7 */ /* 0x000f24000804007f */
[----:B----4-:R-:W-:Y:S05]  /*1b9c0*/  @!P2 BRA `(.L_x_4565) ;  /* 0xfffffffc00f0a947 */ /* 0x010fea000383ffff */
[----:B------:R-:W-:Y:S05]  /*1b9d0*/  BRA `(.L_x_4564) ;  /* 0xffffff0800647947 */ /* 0x000fea000383ffff */
.L_x_4597:
        /* <DEDUP_REMOVED lines=11> */
.L_x_4748:
[----:B------:R-:W-:Y:S05]  /*1ba90*/  BSYNC B1 ;  /* 0x0000000000017941 */ /* 0x000fea0003800000 */
.L_x_4747:
[----:B------:R-:W-:Y:S05]  /*1baa0*/  BRA `(.L_x_4749) ;  /* 0xffffff8400c07947 */ /* 0x000fea000383ffff */
.L_x_4599:
[----:B------:R-:W-:Y:S01]  /*1bab0*/  BSSY B1, `(.L_x_4750) ;  /* 0x0000006000017945 */ /* 0x000fe20003800000 */
[----:B------:R-:W-:-:S07]  /*1bac0*/  IMAD.MOV.U32 R15, RZ, RZ, -0x1 ;  /* 0xffffffffff0f7424 */ /* 0x000fce00078e00ff */
[----:B01----:R-:W-:Y:S05]  /*1bad0*/  WARPSYNC.COLLECTIVE R15, `(.L_x_4751) ;  /* 0x000000000f0c7348 */ /* 0x003fea0003c00000 */
[----:B------:R-:W-:Y:S02]  /*1bae0*/  ELECT P6, UR62, PT ;  /* 0x00000000003e782f */ /* 0x000fe400038c0000 */
[----:B------:R-:W-:Y:S01]  /*1baf0*/  MOV R14, UR62 ;  /* 0x0000003e000e7c02 */ /* 0x000fe20008000f00 */
[----:B01----:R-:W-:Y:S10]  /*1bb00*/  ENDCOLLECTIVE ;  /* 0x000000000000791b */ /* 0x003ff40003800000 */
.L_x_4751:
[----:B------:R-:W-:Y:S05]  /*1bb10*/  BSYNC B1 ;  /* 0x0000000000017941 */ /* 0x000fea0003800000 */
.L_x_4750:
[----:B------:R-:W-:Y:S05]  /*1bb20*/  BRA `(.L_x_4598) ;  /* 0xffffff8400b87947 */ /* 0x000fea000383ffff */
.L_x_4601:
[----:B-1----:R1:W2:Y:S02]  /*1bb30*/  SYNCS.PHASECHK.TRANS64.TRYWAIT P0, [R23+URZ+0x38820], R3 ;  /* 0x03882003170075a7 */ /* 0x0022a4000800017f */
[----:B--2---:R-:W-:Y:S05]  /*1bb40*/  @!P0 NANOSLEEP.SYNCS 0x989680 ;  /* 0x009896800000895d */ /* 0x004fea0003900000 */
[----:B------:R-:W2:Y:S02]  /*1bb50*/  @!P0 SYNCS.PHASECHK.TRANS64 P0, [R23+URZ+0x38820], R3 ;  /* 0x03882003170085a7 */ /* 0x000ea4000800007f */
[----:B--2---:R-:W-:Y:S05]  /*1bb60*/  @!P0 BRA `(.L_x_4601) ;  /* 0xfffffffc00f08947 */ /* 0x004fea000383ffff */
[----:B------:R-:W-:Y:S05]  /*1bb70*/  BRA `(.L_x_4752) ;  /* 0xffffff8400c87947 */ /* 0x000fea000383ffff */
.L_x_4605:
[----:B-1----:R1:W2:Y:S02]  /*1bb80*/  SYNCS.PHASECHK.TRANS64.TRYWAIT P0, [R3+URZ+0x388a0], R6 ;  /* 0x0388a006030075a7 */ /* 0x0022a4000800017f */
[----:B--2---:R-:W-:Y:S05]  /*1bb90*/  @!P0 NANOSLEEP.SYNCS 0x989680 ;  /* 0x009896800000895d */ /* 0x004fea0003900000 */
[----:B------:R-:W2:Y:S02]  /*1bba0*/  @!P0 SYNCS.PHASECHK.TRANS64 P0, [R3+URZ+0x388a0], R6 ;  /* 0x0388a006030085a7 */ /* 0x000ea4000800007f */
[----:B--2---:R-:W-:Y:S05]  /*1bbb0*/  @!P0 BRA `(.L_x_4605) ;  /* 0xfffffffc00f08947 */ /* 0x004fea000383ffff */
[----:B------:R-:W-:Y:S05]  /*1bbc0*/  BRA `(.L_x_4753) ;  /* 0xffffff8400e07947 */ /* 0x000fea000383ffff */
.L_x_4610:
[----:B0-----:R0:W2:Y:S02]  /*1bbd0*/  SYNCS.PHASECHK.TRANS64.TRYWAIT P0, [R3+URZ+0x388c0], R6 ;  /* 0x0388c006030075a7 */ /* 0x0010a4000800017f */
[----:B--2---:R-:W-:Y:S05]  /*1bbe0*/  @!P0 NANOSLEEP.SYNCS 0x989680 ;  /* 0x009896800000895d */ /* 0x004fea0003900000 */
[----:B------:R-:W2:Y:S02]  /*1bbf0*/  @!P0 SYNCS.PHASECHK.TRANS64 P0, [R3+URZ+0x388c0], R6 ;  /* 0x0388c006030085a7 */ /* 0x000ea4000800007f */
[----:B--2---:R-:W-:Y:S05]  /*1bc00*/  @!P0 BRA `(.L_x_4610) ;  /* 0xfffffffc00f08947 */ /* 0x004fea000383ffff */
[----:B------:R-:W-:Y:S05]  /*1bc10*/  BRA `(.L_x_4754) ;  /* 0xffffff88005c7947 */ /* 0x000fea000383ffff */
.L_x_4624:
[----:B-1----:R1:W2:Y:S02]  /*1bc20*/  SYNCS.PHASECHK.TRANS64.TRYWAIT P1, [R6+URZ+0x388a0], R2 ;  /* 0x0388a002060075a7 */ /* 0x0022a4000802017f */
[----:B--2---:R-:W-:Y:S05]  /*1bc30*/  @!P1 NANOSLEEP.SYNCS 0x989680 ;  /* 0x009896800000995d */ /* 0x004fea0003900000 */
[----:B------:R-:W2:Y:S02]  /*1bc40*/  @!P1 SYNCS.PHASECHK.TRANS64 P1, [R6+URZ+0x388a0], R2 ;  /* 0x0388a002060095a7 */ /* 0x000ea4000802007f */
[----:B--2---:R-:W-:Y:S05]  /*1bc50*/  @!P1 BRA `(.L_x_4624) ;  /* 0xfffffffc00f09947 */ /* 0x004fea000383ffff */
[----:B------:R-:W-:Y:S05]  /*1bc60*/  BRA `(.L_x_4755) ;  /* 0xffffff9000c07947 */ /* 0x000fea000383ffff */
.L_x_4629:
[----:B0-----:R0:W2:Y:S02]  /*1bc70*/  SYNCS.PHASECHK.TRANS64.TRYWAIT P1, [R6+URZ+0x388c0], R2 ;  /* 0x0388c002060075a7 */ /* 0x0010a4000802017f */
[----:B--2---:R-:W-:Y:S05]  /*1bc80*/  @!P1 NANOSLEEP.SYNCS 0x989680 ;  /* 0x009896800000995d */ /* 0x004fea0003900000 */
[----:B------:R-:W2:Y:S02]  /*1bc90*/  @!P1 SYNCS.PHASECHK.TRANS64 P1, [R6+URZ+0x388c0], R2 ;  /* 0x0388c002060095a7 */ /* 0x000ea4000802007f */
[----:B--2---:R-:W-:Y:S05]  /*1bca0*/  @!P1 BRA `(.L_x_4629) ;  /* 0xfffffffc00f09947 */ /* 0x004fea000383ffff */
[----:B------:R-:W-:Y:S05]  /*1bcb0*/  BRA `(.L_x_4756) ;  /* 0xffffff9400387947 */ /* 0x000fea000383ffff */
.L_x_4649:
        /* <DEDUP_REMOVED lines=8> */
[----:B------:R-:W-:Y:S05]  /*1bd40*/  WARPSYNC.COLLECTIVE R15, `(.L_x_4758) ;  /* 0x000000000f087348 */ /* 0x000fea0003c00000 */
[----:B------:R0:W1:Y:S02]  /*1bd50*/  SHFL.IDX P6, R14, R13, R12, R11 ;  /* 0x0000000c0d0e7389 */ /* 0x00006400000c000b */
[----:B01----:R-:W-:Y:S01]  /*1bd60*/  ENDCOLLECTIVE ;  /* 0x000000000000791b */ /* 0x003fe20003800000 */
.L_x_4758:
[----:B------:R-:W-:Y:S05]  /*1bd70*/  BSYNC B0 ;  /* 0x0000000000007941 */ /* 0x000fea0003800000 */
.L_x_4757:
[----:B------:R-:W-:Y:S05]  /*1bd80*/  BRA `(.L_x_4759) ;  /* 0xffffffa800307947 */ /* 0x000fea000383ffff */
.L_x_4652:
[----:B0-----:R0:W1:Y:S02]  /*1bd90*/  SYNCS.PHASECHK.TRANS64.TRYWAIT P0, [R27+URZ+0x38840], R0 ;  /* 0x038840001b0075a7 */ /* 0x001064000800017f */
[----:B-1----:R-:W-:Y:S05]  /*1bda0*/  @!P0 NANOSLEEP.SYNCS 0x989680 ;  /* 0x009896800000895d */ /* 0x002fea0003900000 */
[----:B------:R-:W1:Y:S02]  /*1bdb0*/  @!P0 SYNCS.PHASECHK.TRANS64 P0, [R27+URZ+0x38840], R0 ;  /* 0x038840001b0085a7 */ /* 0x000e64000800007f */
[----:B-1----:R-:W-:Y:S05]  /*1bdc0*/  @!P0 BRA `(.L_x_4652) ;  /* 0xfffffffc00f08947 */ /* 0x002fea000383ffff */
[----:B------:R-:W-:Y:S05]  /*1bdd0*/  BRA `(.L_x_4760) ;  /* 0xffffffa8005c7947 */ /* 0x000fea000383ffff */
.L_x_4653:
        /* <DEDUP_REMOVED lines=8> */
.L_x_4762:
[----:B------:R-:W-:Y:S05]  /*1be60*/  BSYNC B0 ;  /* 0x0000000000007941 */ /* 0x000fea0003800000 */
.L_x_4761:
        /* <DEDUP_REMOVED lines=9> */
.L_x_4763:
[----:B------:R-:W-:Y:S02]  /*1bf00*/  IMAD.MOV.U32 R13, RZ, RZ, R4 ;  /* 0x000000ffff0d7224 */ /* 0x000fe400078e0004 */
[----:B------:R-:W-:Y:S02]  /*1bf10*/  IMAD.MOV.U32 R12, RZ, RZ, 0x1 ;  /* 0x00000001ff0c7424 */ /* 0x000fe400078e00ff */
[----:B------:R-:W-:-:S07]  /*1bf20*/  IMAD.MOV.U32 R3, RZ, RZ, R14 ;  /* 0x000000ffff037224 */ /* 0x000fce00078e000e */
[----:B------:R-:W-:Y:S05]  /*1bf30*/  WARPSYNC.COLLECTIVE R15, `(.L_x_4764) ;  /* 0x000000000f087348 */ /* 0x000fea0003c00000 */
[----:B------:R0:W1:Y:S02]  /*1bf40*/  SHFL.IDX P6, R14, R13, R12, R11 ;  /* 0x0000000c0d0e7389 */ /* 0x00006400000c000b */
[----:B01----:R-:W-:Y:S01]  /*1bf50*/  ENDCOLLECTIVE ;  /* 0x000000000000791b */ /* 0x003fe20003800000 */
.L_x_4764:
        /* <DEDUP_REMOVED lines=15> */
.L_x_4765:
[----:B------:R-:W-:Y:S02]  /*1c050*/  @P0 IMAD R6, R5, 0x2, R23 ;  /* 0x0000000205060824 */ /* 0x000fe400078e0217 */
[----:B------:R-:W-:Y:S02]  /*1c060*/  IMAD.MOV.U32 R13, RZ, RZ, R4 ;  /* 0x000000ffff0d7224 */ /* 0x000fe400078e0004 */
[----:B------:R-:W-:Y:S02]  /*1c070*/  IMAD.MOV.U32 R12, RZ, RZ, 0x2 ;  /* 0x00000002ff0c7424 */ /* 0x000fe400078e00ff */
[----:B------:R-:W-:-:S07]  /*1c080*/  IMAD.MOV.U32 R3, RZ, RZ, R14 ;  /* 0x000000ffff037224 */ /* 0x000fce00078e000e */
[----:B------:R-:W-:Y:S05]  /*1c090*/  WARPSYNC.COLLECTIVE R15, `(.L_x_4766) ;  /* 0x000000000f087348 */ /* 0x000fea0003c00000 */
[----:B------:R0:W1:Y:S02]  /*1c0a0*/  SHFL.IDX P6, R14, R13, R12, R11 ;  /* 0x0000000c0d0e7389 */ /* 0x00006400000c000b */
[----:B01----:R-:W-:Y:S01]  /*1c0b0*/  ENDCOLLECTIVE ;  /* 0x000000000000791b */ /* 0x003fe20003800000 */
.L_x_4766:
        /* <DEDUP_REMOVED lines=15> */
.L_x_4767:
[----:B------:R-:W-:Y:S02]  /*1c1b0*/  @P0 IMAD R6, R5, 0x2, R23 ;  /* 0x0000000205060824 */ /* 0x000fe400078e0217 */
[----:B------:R-:W-:Y:S02]  /*1c1c0*/  IMAD.MOV.U32 R13, RZ, RZ, R4 ;  /* 0x000000ffff0d7224 */ /* 0x000fe400078e0004 */
[----:B------:R-:W-:Y:S02]  /*1c1d0*/  IMAD.MOV.U32 R12, RZ, RZ, 0x3 ;  /* 0x00000003ff0c7424 */ /* 0x000fe400078e00ff */
[----:B------:R-:W-:-:S07]  /*1c1e0*/  IMAD.MOV.U32 R3, RZ, RZ, R14 ;  /* 0x000000ffff037224 */ /* 0x000fce00078e000e */
[----:B------:R-:W-:Y:S05]  /*1c1f0*/  WARPSYNC.COLLECTIVE R15, `(.L_x_4768) ;  /* 0x000000000f087348 */ /* 0x000fea0003c00000 */
[----:B------:R0:W1:Y:S02]  /*1c200*/  SHFL.IDX P6, R14, R13, R12, R11 ;  /* 0x0000000c0d0e7389 */ /* 0x00006400000c000b */
[----:B01----:R-:W-:Y:S01]  /*1c210*/  ENDCOLLECTIVE ;  /* 0x000000000000791b */ /* 0x003fe20003800000 */
.L_x_4768:
        /* <DEDUP_REMOVED lines=10> */
.L_x_4769:
[----:B------:R-:W-:Y:S01]  /*1c2c0*/  @!PT LDS RZ, [RZ] ;  /* 0x00000000fffff984 */ /* 0x000fe20000000800 */
[----:B------:R-:W-:Y:S01]  /*1c2d0*/  @!PT LDS RZ, [RZ] ;  /* 0x00000000fffff984 */ /* 0x000fe20000000800 */
[----:B------:R-:W-:Y:S01]  /*1c2e0*/  @!PT LDS RZ, [RZ] ;  /* 0x00000000fffff984 */ /* 0x000fe20000000800 */
[----:B------:R1:W-:Y:S01]  /*1c2f0*/  @P0 LDGSTS.E.BYPASS.LTC128B.128 [R6+0x23400], desc[UR40][R2.64], !P2 ;  /* 0x2340000002060fae */ /* 0x0003e2000d101d68 */
[----:B------:R-:W-:Y:S01]  /*1c300*/  IMAD.MOV.U32 R0, RZ, RZ, R14 ;  /* 0x000000ffff007224 */ /* 0x000fe200078e000e */
[----:B------:R-:W-:Y:S06]  /*1c310*/  BRA `(.L_x_4770) ;  /* 0xffffffa800247947 */ /* 0x000fec000383ffff */
.L_x_4658:
        /* <DEDUP_REMOVED lines=9> */
.L_x_4771:
[C---:B------:R-:W-:Y:S01]  /*1c3b0*/  VIADD R10, R17.reuse, 0x10 ;  /* 0x00000010110a7836 */ /* 0x040fe20000000000 */
[C---:B------:R-:W-:Y:S01]  /*1c3c0*/  ISETP.GE.AND P0, PT, R17.reuse, R2, PT ;  /* 0x000000021100720c */ /* 0x040fe20003f06270 */
[----:B------:R-:W-:-:S03]  /*1c3d0*/  VIADD R8, R17, 0x20 ;  /* 0x0000002011087836 */ /* 0x000fc60000000000 */
[----:B------:R0:W-:Y:S04]  /*1c3e0*/  STL [R1+0x20], R10 ;  /* 0x0000200a01007387 */ /* 0x0001e80000100800 */
[----:B------:R0:W-:Y:S01]  /*1c3f0*/  STL [R1+0x24], R8 ;  /* 0x0000240801007387 */ /* 0x0001e20000100800 */
[----:B------:R-:W-:Y:S02]  /*1c400*/  IMAD.MOV.U32 R13, RZ, RZ, R0 ;  /* 0x000000ffff0d7224 */ /* 0x000fe400078e0000 */
[----:B------:R-:W-:-:S07]  /*1c410*/  IMAD.MOV.U32 R5, RZ, RZ, R14 ;  /* 0x000000ffff057224 */ /* 0x000fce00078e000e */
[----:B0-----:R-:W-:Y:S05]  /*1c420*/  WARPSYNC.COLLECTIVE R15, `(.L_x_4772) ;  /* 0x000000000f087348 */ /* 0x001fea0003c00000 */
[----:B------:R1:W2:Y:S02]  /*1c430*/  SHFL.IDX P6, R14, R13, R12, R11 ;  /* 0x0000000c0d0e7389 */ /* 0x0002a400000c000b */
[----:B012---:R-:W-:Y:S01]  /*1c440*/  ENDCOLLECTIVE ;  /* 0x000000000000791b */ /* 0x007fe20003800000 */
.L_x_4772:
[----:B------:R-:W-:Y:S02]  /*1c450*/  IMAD.MOV.U32 R13, RZ, RZ, R3 ;  /* 0x000000ffff0d7224 */ /* 0x000fe400078e0003 */
[----:B------:R-:W-:Y:S02]  /*1c460*/  IMAD.MOV.U32 R12, RZ, RZ, 0x1 ;  /* 0x00000001ff0c7424 */ /* 0x000fe400078e00ff */
[----:B------:R-:W-:-:S07]  /*1c470*/  IMAD.MOV.U32 R4, RZ, RZ, R14 ;  /* 0x000000ffff047224 */ /* 0x000fce00078e000e */
[----:B------:R-:W-:Y:S05]  /*1c480*/  WARPSYNC.COLLECTIVE R15, `(.L_x_4773) ;  /* 0x000000000f087348 */ /* 0x000fea0003c00000 */
[----:B------:R0:W1:Y:S02]  /*1c490*/  SHFL.IDX P6, R14, R13, R12, R11 ;  /* 0x0000000c0d0e7389 */ /* 0x00006400000c000b */
[----:B01----:R-:W-:Y:S01]  /*1c4a0*/  ENDCOLLECTIVE ;  /* 0x000000000000791b */ /* 0x003fe20003800000 */
.L_x_4773:
[----:B------:R-:W-:-:S05]  /*1c4b0*/  @!P0 LEA R4, P2, R7, R4, 0x1 ;  /* 0x0000000407048211 */ /* 0x000fca00078408ff */
[----:B------:R-:W-:-:S05]  /*1c4c0*/  @!P0 IMAD.X R5, RZ, RZ, R5, P2 ;  /* 0x000000ffff058224 */ /* 0x000fca00010e0605 */
[----:B------:R-:W-:Y:S01]  /*1c4d0*/  @!PT LDS RZ, [RZ] ;  /* 0x00000000fffff984 */ /* 0x000fe20000000800 */
[----:B------:R-:W-:Y:S01]  /*1c4e0*/  @!PT LDS RZ, [RZ] ;  /* 0x00000000fffff984 */ /* 0x000fe20000000800 */
[----:B------:R-:W-:Y:S01]  /*1c4f0*/  @!PT LDS RZ, [RZ] ;  /* 0x00000000fffff984 */ /* 0x000fe20000000800 */
[----:B------:R0:W-:Y:S01]  /*1c500*/  @!P0 LDGSTS.E.BYPASS.LTC128B.128 [R26+0x20400], desc[UR40][R4.64], !P1 ;  /* 0x20400000041a8fae */ /* 0x0001e2000c901d68 */
[----:B------:R-:W-:Y:S01]  /*1c510*/  IMAD.MOV.U32 R13, RZ, RZ, R0 ;  /* 0x000000ffff0d7224 */ /* 0x000fe200078e0000 */
[----:B------:R-:W-:Y:S01]  /*1c520*/  ISETP.GE.AND P0, PT, R10, R2, PT ;  /* 0x000000020a00720c */ /* 0x000fe20003f06270 */
[----:B0-----:R-:W-:-:S12]  /*1c530*/  IMAD.MOV.U32 R4, RZ, RZ, R14 ;  /* 0x000000ffff047224 */ /* 0x001fd800078e000e */
[----:B------:R-:W-:Y:S05]  /*1c540*/  WARPSYNC.COLLECTIVE R15, `(.L_x_4774) ;  /* 0x000000000f087348 */ /* 0x000fea0003c00000 */
[----:B------:R0:W1:Y:S02]  /*1c550*/  SHFL.IDX P6, R14, R13, R12, R11 ;  /* 0x0000000c0d0e7389 */ /* 0x00006400000c000b */
[----:B01----:R-:W-:Y:S01]  /*1c560*/  ENDCOLLECTIVE ;  /* 0x000000000000791b */ /* 0x003fe20003800000 */
.L_x_4774:
[----:B------:R-:W-:Y:S02]  /*1c570*/  IMAD.MOV.U32 R13, RZ, RZ, R3 ;  /* 0x000000ffff0d7224 */ /* 0x000fe400078e0003 */
[----:B------:R-:W-:Y:S02]  /*1c580*/  IMAD.MOV.U32 R12, RZ, RZ, 0x2 ;  /* 0x00000002ff0c7424 */ /* 0x000fe400078e00ff */
[----:B------:R-:W-:-:S07]  /*1c590*/  IMAD.MOV.U32 R5, RZ, RZ, R14 ;  /* 0x000000ffff057224 */ /* 0x000fce00078e000e */
[----:B------:R-:W-:Y:S05]  /*1c5a0*/  WARPSYNC.COLLECTIVE R15, `(.L_x_4775) ;  /* 0x000000000f087348 */ /* 0x000fea0003c00000 */
[----:B------:R0:W1:Y:S02]  /*1c5b0*/  SHFL.IDX P6, R14, R13, R12, R11 ;  /* 0x0000000c0d0e7389 */ /* 0x00006400000c000b */
[----:B01----:R-:W-:Y:S01]  /*1c5c0*/  ENDCOLLECTIVE ;  /* 0x000000000000791b */ /* 0x003fe20003800000 */
.L_x_4775:
        /* <DEDUP_REMOVED lines=10> */
.L_x_4776:
[----:B------:R-:W-:Y:S01]  /*1c670*/  @!PT LDS RZ, [RZ] ;  /* 0x00000000fffff984 */ /* 0x000fe20000000800 */
[----:B------:R-:W-:Y:S01]  /*1c680*/  @!PT LDS RZ, [RZ] ;  /* 0x00000000fffff984 */ /* 0x000fe20000000800 */
[----:B------:R-:W-:Y:S01]  /*1c690*/  @!PT LDS RZ, [RZ] ;  /* 0x00000000fffff984 */ /* 0x000fe20000000800 */
[----:B------:R0:W-:Y:S01]  /*1c6a0*/  @!P0 LDGSTS.E.BYPASS.LTC128B.128 [R26+0x20c00], desc[UR40][R4.64], !P1 ;  /* 0x20c00000041a8fae */ /* 0x0001e2000c901d68 */
[----:B------:R-:W-:Y:S01]  /*1c6b0*/  ISETP.GE.AND P0, PT, R8, R2, PT ;  /* 0x000000020800720c */ /* 0x000fe20003f06270 */
[----:B------:R-:W-:Y:S02]  /*1c6c0*/  IMAD.MOV.U32 R13, RZ, RZ, R3 ;  /* 0x000000ffff0d7224 */ /* 0x000fe400078e0003 */
[----:B------:R-:W-:Y:S02]  /*1c6d0*/  IMAD.MOV.U32 R12, RZ, RZ, 0x3 ;  /* 0x00000003ff0c7424 */ /* 0x000fe400078e00ff */
[----:B0-----:R-:W-:-:S08]  /*1c6e0*/  IMAD.MOV.U32 R4, RZ, RZ, R14 ;  /* 0x000000ffff047224 */ /* 0x001fd000078e000e */
[----:B------:R-:W-:Y:S05]  /*1c6f0*/  WARPSYNC.COLLECTIVE R15, `(.L_x_4777) ;  /* 0x000000000f087348 */ /* 0x000fea0003c00000 */
[----:B------:R0:W1:Y:S02]  /*1c700*/  SHFL.IDX P6, R14, R13, R12, R11 ;  /* 0x0000000c0d0e7389 */ /* 0x00006400000c000b */
[----:B01----:R-:W-:Y:S01]  /*1c710*/  ENDCOLLECTIVE ;  /* 0x000000000000791b */ /* 0x003fe20003800000 */
.L_x_4777:
        /* <DEDUP_REMOVED lines=10> */
.L_x_4778:
[----:B------:R-:W-:Y:S01]  /*1c7c0*/  @!PT LDS RZ, [RZ] ;  /* 0x00000000fffff984 */ /* 0x000fe20000000800 */
[----:B------:R-:W-:Y:S01]  /*1c7d0*/  @!PT LDS RZ, [RZ] ;  /* 0x00000000fffff984 */ /* 0x000fe20000000800 */
[----:B------:R-:W-:Y:S01]  /*1c7e0*/  @!PT LDS RZ, [RZ] ;  /* 0x00000000fffff984 */ /* 0x000fe20000000800 */
[----:B------:R0:W-:Y:S01]  /*1c7f0*/  @!P0 LDGSTS.E.BYPASS.LTC128B.128 [R26+0x21400], desc[UR40][R4.64], !P1 ;  /* 0x21400000041a8fae */ /* 0x0001e2000c901d68 */
[----:B------:R-:W-:Y:S01]  /*1c800*/  IMAD.MOV.U32 R0, RZ, RZ, R14 ;  /* 0x000000ffff007224 */ /* 0x000fe200078e000e */
[----:B------:R-:W-:Y:S06]  /*1c810*/  BRA `(.L_x_4779) ;  /* 0xffffffac00407947 */ /* 0x000fec000383ffff */
.L_x_4662:
[----:B------:R-:W2:Y:S04]  /*1c820*/  LDL.LU R10, [R1+0x1c] ;  /* 0x00001c00010a7983 */ /* 0x000ea80000300800 */
[----:B------:R-:W3:Y:S04]  /*1c830*/  LDL.LU R9, [R1+0x20] ;  /* 0x0000200001097983 */ /* 0x000ee80000300800 */
[----:B------:R-:W4:Y:S01]  /*1c840*/  LDL.LU R8, [R1+0x24] ;  /* 0x0000240001087983 */ /* 0x000f220000300800 */
[----:B------:R-:W-:Y:S01]  /*1c850*/  LOP3.LUT R22, R22, 0xffffdfff, RZ, 0xc0, !PT ;  /* 0xffffdfff16167812 */ /* 0x000fe200078ec0ff */
[----:B------:R-:W-:Y:S01]  /*1c860*/  BSSY B0, `(.L_x_4780) ;  /* 0x0000029000007945 */ /* 0x000fe20003800000 */
[----:B------:R-:W-:-:S02]  /*1c870*/  IMAD.MOV.U32 R13, RZ, RZ, R4 ;  /* 0x000000ffff0d7224 */ /* 0x000fc400078e0004 */
[----:B------:R-:W-:Y:S02]  /*1c880*/  IMAD.MOV.U32 R12, RZ, RZ, RZ ;  /* 0x000000ffff0c7224 */ /* 0x000fe400078e00ff */
[----:B------:R-:W-:Y:S02]  /*1c890*/  IMAD.MOV.U32 R11, RZ, RZ, 0x181f ;  /* 0x0000181fff0b7424 */ /* 0x000fe400078e00ff */
[----:B------:R-:W-:Y:S02]  /*1c8a0*/  IMAD.MOV.U32 R15, RZ, RZ, -0x1 ;  /* 0xffffffffff0f7424 */ /* 0x000fe400078e00ff */
[----:B--2---:R-:W-:-:S05]  /*1c8b0*/  IMAD R6, R10, R6, RZ ;  /* 0x000000060a067224 */ /* 0x004fca00078e02ff */
[-C--:B------:R-:W-:Y:S02]  /*1c8c0*/  ISETP.GE.AND P2, PT, R17, R6.reuse, PT ;  /* 0x000000061100720c */ /* 0x080fe40003f46270 */
[-C--:B---3--:R-:W-:Y:S02]  /*1c8d0*/  ISETP.GE.AND P1, PT, R9, R6.reuse, PT ;  /* 0x000000060900720c */ /* 0x088fe40003f26270 */
[----:B----4-:R-:W-:-:S09]  /*1c8e0*/  ISETP.GE.AND P0, PT, R8, R6, PT ;  /* 0x000000060800720c */ /* 0x010fd20003f06270 */
[C---:B------:R-:W-:Y:S02]  /*1c8f0*/  @!P2 LOP3.LUT R2, R0.reuse, 0x40, RZ, 0xc0, !PT ;  /* 0x000000400002a812 */ /* 0x040fe400078ec0ff */
[----:B------:R-:W-:Y:S02]  /*1c900*/  @!P1 LOP3.LUT R3, R0, 0x40, RZ, 0xc0, !PT ;  /* 0x0000004000039812 */ /* 0x000fe400078ec0ff */
[----:B------:R-:W-:Y:S02]  /*1c910*/  @!P2 SHF.R.U32.HI R2, RZ, 0x2, R2 ;  /* 0x00000002ff02a819 */ /* 0x000fe40000011602 */
[----:B------:R-:W-:Y:S02]  /*1c920*/  @!P1 SHF.R.U32.HI R3, RZ, 0x2, R3 ;  /* 0x00000002ff039819 */ /* 0x000fe40000011603 */
[----:B------:R-:W-:Y:S02]  /*1c930*/  @!P2 ISETP.NE.U32.AND P6, PT, R2, RZ, PT ;  /* 0x000000ff0200a20c */ /* 0x000fe40003fc5070 */
[----:B------:R-:W-:-:S02]  /*1c940*/  @!P2 LOP3.LUT R2, R7, 0x80, RZ, 0xc0, !PT ;  /* 0x000000800702a812 */ /* 0x000fc400078ec0ff */
[----:B------:R-:W-:Y:S02]  /*1c950*/  @!P0 LOP3.LUT R8, R0, 0x40, RZ, 0xc0, !PT ;  /* 0x0000004000088812 */ /* 0x000fe400078ec0ff */
[----:B------:R-:W-:Y:S02]  /*1c960*/  @!P2 SHF.R.U32.HI R2, RZ, 0x3, R2 ;  /* 0x00000003ff02a819 */ /* 0x000fe40000011602 */
[----:B------:R-:W-:-:S05]  /*1c970*/  @!P0 SHF.R.U32.HI R8, RZ, 0x2, R8 ;  /* 0x00000002ff088819 */ /* 0x000fca0000011608 */
[----:B------:R-:W-:Y:S02]  /*1c980*/  @P6 LOP3.LUT R22, R22, 0x2000, RZ, 0xfc, !PT ;  /* 0x0000200016166812 */ /* 0x000fe400078efcff */
[----:B------:R-:W-:Y:S02]  /*1c990*/  @!P2 ISETP.NE.U32.AND P6, PT, R2, RZ, PT ;  /* 0x000000ff0200a20c */ /* 0x000fe40003fc5070 */
[----:B------:R-:W-:Y:S02]  /*1c9a0*/  LOP3.LUT R22, R22, 0xffffefff, RZ, 0xc0, !PT ;  /* 0xffffefff16167812 */ /* 0x000fe400078ec0ff */
[----:B------:R-:W-:-:S04]  /*1c9b0*/  @!P1 LOP3.LUT R2, R7, 0x80, RZ, 0xc0, !PT ;  /* 0x0000008007029812 */ /* 0x000fc800078ec0ff */
[----:B------:R-:W-:-:S05]  /*1c9c0*/  @!P1 SHF.R.U32.HI R2, RZ, 0x3, R2 ;  /* 0x00000003ff029819 */ /* 0x000fca0000011602 */
[----:B------:R-:W-:Y:S02]  /*1c9d0*/  @P6 LOP3.LUT R22, R22, 0x1000, RZ, 0xfc, !PT ;  /* 0x0000100016166812 */ /* 0x000fe400078efcff */
[----:B------:R-:W-:Y:S02]  /*1c9e0*/  @!P1 ISETP.NE.U32.AND P6, PT, R3, RZ, PT ;  /* 0x000000ff0300920c */ /* 0x000fe40003fc5070 */
[----:B------:R-:W-:-:S11]  /*1c9f0*/  LOP3.LUT R22, R22, 0xffff7fff, RZ, 0xc0, !PT ;  /* 0xffff7fff16167812 */ /* 0x000fd600078ec0ff */
[----:B------:R-:W-:Y:S02]  /*1ca00*/  @P6 LOP3.LUT R22, R22, 0x8000, RZ, 0xfc, !PT ;  /* 0x0000800016166812 */ /* 0x000fe400078efcff */
[----:B------:R-:W-:Y:S02]  /*1ca10*/  @!P1 ISETP.NE.U32.AND P6, PT, R2, RZ, PT ;  /* 0x000000ff0200920c */ /* 0x000fe40003fc5070 */
[----:B------:R-:W-:-:S11]  /*1ca20*/  LOP3.LUT R22, R22, 0xffffbfff, RZ, 0xc0, !PT ;  /* 0xffffbfff16167812 */ /* 0x000fd600078ec0ff */
        /* <DEDUP_REMOVED lines=12> */
.L_x_4781:
[----:B------:R-:W-:Y:S05]  /*1caf0*/  BSYNC B0 ;  /* 0x0000000000007941 */ /* 0x000fea0003800000 */
.L_x_4780:
        /* <DEDUP_REMOVED lines=11> */
.L_x_4782:
[----:B------:R-:W-:-:S04]  /*1cbb0*/  LOP3.LUT R22, R22, 0xfdffffff, RZ, 0xc0, !PT ;  /* 0xfdffffff16167812 */ /* 0x000fc800078ec0ff */
[----:B------:R-:W-:-:S04]  /*1cbc0*/  @P3 LOP3.LUT R22, R22, 0x2000000, RZ, 0xfc, !PT ;  /* 0x0200000016163812 */ /* 0x000fc800078efcff */
[C---:B------:R-:W-:Y:S02]  /*1cbd0*/  LOP3.LUT P3, RZ, R22.reuse, 0x400, RZ, 0xc0, !PT ;  /* 0x0000040016ff7812 */ /* 0x040fe4000786c0ff */
[----:B------:R-:W-:Y:S01]  /*1cbe0*/  LOP3.LUT R22, R22, 0xfeffffff, RZ, 0xc0, !PT ;  /* 0xfeffffff16167812 */ /* 0x000fe200078ec0ff */
[----:B------:R-:W-:-:S03]  /*1cbf0*/  IMAD.MOV.U32 R13, RZ, RZ, R4 ;  /* 0x000000ffff0d7224 */ /* 0x000fc600078e0004 */
[----:B------:R-:W-:Y:S01]  /*1cc00*/  @P1 LOP3.LUT R22, R22, 0x1000000, RZ, 0xfc, !PT ;  /* 0x0100000016161812 */ /* 0x000fe200078efcff */
[----:B------:R-:W-:-:S03]  /*1cc10*/  IMAD.MOV.U32 R12, RZ, RZ, 0x1 ;  /* 0x00000001ff0c7424 */ /* 0x000fc600078e00ff */
[C---:B------:R-:W-:Y:S02]  /*1cc20*/  LOP3.LUT P1, RZ, R22.reuse, 0x200, RZ, 0xc0, !PT ;  /* 0x0000020016ff7812 */ /* 0x040fe4000782c0ff */
[----:B------:R-:W-:Y:S01]  /*1cc30*/  LOP3.LUT R22, R22, 0xffdfffff, RZ, 0xc0, !PT ;  /* 0xffdfffff16167812 */ /* 0x000fe200078ec0ff */
[----:B------:R-:W-:-:S03]  /*1cc40*/  IMAD.MOV.U32 R3, RZ, RZ, R14 ;  /* 0x000000ffff037224 */ /* 0x000fc600078e000e */
[----:B------:R-:W-:Y:S02]  /*1cc50*/  @P0 LOP3.LUT R22, R22, 0x200000, RZ, 0xfc, !PT ;  /* 0x0020000016160812 */ /* 0x000fe400078efcff */
[----:B------:R-:W-:Y:S02]  /*1cc60*/  @!P2 LEA R3, P6, R20, R3, 0x1 ;  /* 0x000000031403a211 */ /* 0x000fe400078c08ff */
[----:B------:R-:W-:-:S03]  /*1cc70*/  LOP3.LUT P0, RZ, R22, 0x2000, RZ, 0xc0, !PT ;  /* 0x0000200016ff7812 */ /* 0x000fc6000780c0ff */
        /* <DEDUP_REMOVED lines=9> */
[----:B------:R-:W-:-:S03]  /*1cd10*/  LOP3.LUT P4, RZ, R22, 0x4000000, RZ, 0xc0, !PT ;  /* 0x0400000016ff7812 */ /* 0x000fc6000788c0ff */
[----:B------:R0:W-:Y:S01]  /*1cd20*/  @!P2 LDGSTS.E.BYPASS.LTC128B.128 [R26+0x28400], desc[UR40][R2.64+0x80], !P3 ;  /* 0x28400080021aafae */ /* 0x0001e2000d901d68 */
[----:B------:R-:W-:-:S03]  /*1cd30*/  LOP3.LUT P3, RZ, R22, 0x2000000, RZ, 0xc0, !PT ;  /* 0x0200000016ff7812 */ /* 0x000fc6000786c0ff */
        /* <DEDUP_REMOVED lines=9> */
[----:B------:R0:W-:Y:S04]  /*1cdd0*/  @!P2 LDGSTS.E.BYPASS.LTC128B.128 [R26+0x32400], desc[UR40][R2.64+0x300], P0 ;  /* 0x32400300021aafae */ /* 0x0001e80008101d68 */
[----:B------:R0:W-:Y:S04]  /*1cde0*/  @!P2 LDGSTS.E.BYPASS.LTC128B.128 [R26+0x34400], desc[UR40][R2.64+0x380], P6 ;  /* 0x34400380021aafae */ /* 0x0001e8000b101d68 */
[----:B0-----:R-:W-:Y:S05]  /*1cdf0*/  WARPSYNC.COLLECTIVE R15, `(.L_x_4783) ;  /* 0x000000000f087348 */ /* 0x001fea0003c00000 */
[----:B------:R1:W2:Y:S02]  /*1ce00*/  SHFL.IDX P6, R14, R13, R12, R11 ;  /* 0x0000000c0d0e7389 */ /* 0x0002a400000c000b */
[----:B012---:R-:W-:Y:S01]  /*1ce10*/  ENDCOLLECTIVE ;  /* 0x000000000000791b */ /* 0x007fe20003800000 */
.L_x_4783:
[----:B------:R-:W-:-:S04]  /*1ce20*/  @P5 LOP3.LUT R22, R22, 0x800000, RZ, 0xfc, !PT ;  /* 0x0080000016165812 */ /* 0x000fc800078efcff */
[C---:B------:R-:W-:Y:S02]  /*1ce30*/  LOP3.LUT P5, RZ, R22.reuse, 0x800, RZ, 0xc0, !PT ;  /* 0x0000080016ff7812 */ /* 0x040fe400078ac0ff */
[----:B------:R-:W-:Y:S01]  /*1ce40*/  LOP3.LUT P0, RZ, R22, 0x8000, RZ, 0xc0, !PT ;  /* 0x0000800016ff7812 */ /* 0x000fe2000780c0ff */
[----:B------:R-:W-:Y:S02]  /*1ce50*/  IMAD.MOV.U32 R13, RZ, RZ, R5 ;  /* 0x000000ffff0d7224 */ /* 0x000fe400078e0005 */
[----:B------:R-:W-:-:S10]  /*1ce60*/  IMAD.MOV.U32 R2, RZ, RZ, R14 ;  /* 0x000000ffff027224 */ /* 0x000fd400078e000e */
[----:B------:R-:W-:Y:S05]  /*1ce70*/  WARPSYNC.COLLECTIVE R15, `(.L_x_4784) ;  /* 0x000000000f087348 */ /* 0x000fea0003c00000 */
[----:B------:R0:W1:Y:S02]  /*1ce80*/  SHFL.IDX P6, R14, R13, R12, R11 ;  /* 0x0000000c0d0e7389 */ /* 0x00006400000c000b */
[----:B01----:R-:W-:Y:S01]  /*1ce90*/  ENDCOLLECTIVE ;  /* 0x000000000000791b */ /* 0x003fe20003800000 */
.L_x_4784:
[----:B------:R-:W-:Y:S02]  /*1cea0*/  IMAD.MOV.U32 R13, RZ, RZ, R4 ;  /* 0x000000ffff0d7224 */ /* 0x000fe400078e0004 */
[----:B------:R-:W-:Y:S02]  /*1ceb0*/  IMAD.MOV.U32 R12, RZ, RZ, 0x2 ;  /* 0x00000002ff0c7424 */ /* 0x000fe400078e00ff */
[----:B------:R-:W-:Y:S01]  /*1cec0*/  IMAD.MOV.U32 R3, RZ, RZ, R14 ;  /* 0x000000ffff037224 */ /* 0x000fe200078e000e */
[----:B------:R-:W-:-:S04]  /*1ced0*/  LOP3.LUT P6, RZ, R22, 0x4000, RZ, 0xc0, !PT ;  /* 0x0000400016ff7812 */ /* 0x000fc800078cc0ff */
[----:B------:R-:W-:-:S05]  /*1cee0*/  @!P1 LEA R3, P2, R20, R3, 0x1 ;  /* 0x0000000314039211 */ /* 0x000fca00078408ff */
[----:B------:R-:W-:Y:S01]  /*1cef0*/  @!P1 IMAD.X R2, RZ, RZ, R2, P2 ;  /* 0x000000ffff029224 */ /* 0x000fe200010e0602 */
[C---:B------:R-:W-:Y:S02]  /*1cf00*/  LOP3.LUT P2, RZ, R22.reuse, 0x10000, RZ, 0xc0, !PT ;  /* 0x0001000016ff7812 */ /* 0x040fe4000784c0ff */
[----:B------:R-:W-:Y:S02]  /*1cf10*/  LOP3.LUT R22, R22, 0xfff7ffff, RZ, 0xc0, !PT ;  /* 0xfff7ffff16167812 */ /* 0x000fe400078ec0ff */
[----:B------:R-:W-:-:S04]  /*1cf20*/  @!P1 LOP3.LUT R3, R3, R2, RZ, 0x3c, !PT ;  /* 0x0000000203039212 */ /* 0x000fc800078e3cff */
[----:B------:R-:W-:-:S04]  /*1cf30*/  @!P1 LOP3.LUT R2, R3, R2, RZ, 0x3c, !PT ;  /* 0x0000000203029212 */ /* 0x000fc800078e3cff */
[----:B------:R-:W-:Y:S02]  /*1cf40*/  @!P1 LOP3.LUT R3, R3, R2, RZ, 0x3c, !PT ;  /* 0x0000000203039212 */ /* 0x000fe400078e3cff */
[----:B------:R-:W-:-:S03]  /*1cf50*/  @P2 LOP3.LUT R22, R22, 0x80000, RZ, 0xfc, !PT ;  /* 0x0008000016162812 */ /* 0x000fc600078efcff */
[----:B------:R-:W-:Y:S01]  /*1cf60*/  @!PT LDS RZ, [RZ] ;  /* 0x00000000fffff984 */ /* 0x000fe20000000800 */
[----:B------:R-:W-:Y:S01]  /*1cf70*/  @!PT LDS RZ, [RZ] ;  /* 0x00000000fffff984 */ /* 0x000fe20000000800 */
[----:B------:R-:W-:Y:S01]  /*1cf80*/  @!PT LDS RZ, [RZ] ;  /* 0x00000000fffff984 */ /* 0x000fe20000000800 */
[----:B------:R0:W-:Y:S01]  /*1cf90*/  @!P1 LDGSTS.E.BYPASS.LTC128B.128 [R26+0x26c00], desc[UR40][R2.64], !P5 ;  /* 0x26c00000021a9fae */ /* 0x0001e2000e901d68 */
[C---:B------:R-:W-:Y:S02]  /*1cfa0*/  LOP3.LUT P2, RZ, R22.reuse, 0x400, RZ, 0xc0, !PT ;  /* 0x0000040016ff7812 */ /* 0x040fe4000784c0ff */
[C---:B------:R-:W-:Y:S02]  /*1cfb0*/  LOP3.LUT P5, RZ, R22.reuse, 0x800000, RZ, 0xc0, !PT ;  /* 0x0080000016ff7812 */ /* 0x040fe400078ac0ff */
[----:B------:R-:W-:-:S09]  /*1cfc0*/  LOP3.LUT R22, R22, 0xffefffff, RZ, 0xc0, !PT ;  /* 0xffefffff16167812 */ /* 0x000fd200078ec0ff */
[----:B------:R-:W-:Y:S01]  /*1cfd0*/  @P2 LOP3.LUT R22, R22, 0x100000, RZ, 0xfc, !PT ;  /* 0x0010000016162812 */ /* 0x000fe200078efcff */
[----:B------:R0:W-:Y:S03]  /*1cfe0*/  @!P1 LDGSTS.E.BYPASS.LTC128B.128 [R26+0x28c00], desc[UR40][R2.64+0x80], !P2 ;  /* 0x28c00080021a9fae */ /* 0x0001e6000d101d68 */
[C---:B------:R-:W-:Y:S01]  /*1cff0*/  LOP3.LUT P2, RZ, R22.reuse, 0x800, RZ, 0xc0, !PT ;  /* 0x0000080016ff7812 */ /* 0x040fe2000784c0ff */
[----:B------:R0:W-:Y:S01]  /*1d000*/  @!P1 LDGSTS.E.BYPASS.LTC128B.128 [R26+0x2ac00], desc[UR40][R2.64+0x100], !P5 ;  /* 0x2ac00100021a9fae */ /* 0x0001e2000e901d68 */
[----:B------:R-:W-:-:S13]  /*1d010*/  LOP3.LUT P5, RZ, R22, 0x400000, RZ, 0xc0, !PT ;  /* 0x0040000016ff7812 */ /* 0x000fda00078ac0ff */
[----:B------:R0:W-:Y:S04]  /*1d020*/  @!P1 LDGSTS.E.BYPASS.LTC128B.128 [R26+0x2cc00], desc[UR40][R2.64+0x180], !P5 ;  /* 0x2cc00180021a9fae */ /* 0x0001e8000e901d68 */
[----:B------:R0:W-:Y:S04]  /*1d030*/  @!P1 LDGSTS.E.BYPASS.LTC128B.128 [R26+0x2ec00], desc[UR40][R2.64+0x200], !P4 ;  /* 0x2ec00200021a9fae */ /* 0x0001e8000e101d68 */
[----:B------:R0:W-:Y:S04]  /*1d040*/  @!P1 LDGSTS.E.BYPASS.LTC128B.128 [R26+0x30c00], desc[UR40][R2.64+0x280], !P3 ;  /* 0x30c00280021a9fae */ /* 0x0001e8000d901d68 */
[----:B------:R0:W-:Y:S01]  /*1d050*/  @!P1 LDGSTS.E.BYPASS.LTC128B.128 [R26+0x32c00], desc[UR40][R2.64+0x300], P0 ;  /* 0x32c00300021a9fae */ /* 0x0001e20008101d68 */
[----:B------:R-:W-:-:S03]  /*1d060*/  LOP3.LUT P0, RZ, R22, 0x200000, RZ, 0xc0, !PT ;  /* 0x0020000016ff7812 */ /* 0x000fc6000780c0ff */
[----:B------:R0:W-:Y:S10]  /*1d070*/  @!P1 LDGSTS.E.BYPASS.LTC128B.128 [R26+0x34c00], desc[UR40][R2.64+0x380], P6 ;  /* 0x34c00380021a9fae */ /* 0x0001f4000b101d68 */
[----:B0-----:R-:W-:Y:S05]  /*1d080*/  WARPSYNC.COLLECTIVE R15, `(.L_x_4785) ;  /* 0x000000000f087348 */ /* 0x001fea0003c00000 */
[----:B------:R1:W2:Y:S02]  /*1d090*/  SHFL.IDX P6, R14, R13, R12, R11 ;  /* 0x0000000c0d0e7389 */ /* 0x0002a400000c000b */
[----:B012---:R-:W-:Y:S01]  /*1d0a0*/  ENDCOLLECTIVE ;  /* 0x000000000000791b */ /* 0x007fe20003800000 */
.L_x_4785:
[----:B------:R-:W-:Y:S02]  /*1d0b0*/  IMAD.MOV.U32 R13, RZ, RZ, R5 ;  /* 0x000000ffff0d7224 */ /* 0x000fe400078e0005 */
[----:B------:R-:W-:-:S07]  /*1d0c0*/  IMAD.MOV.U32 R8, RZ, RZ, R14 ;  /* 0x000000ffff087224 */ /* 0x000fce00078e000e */
[----:B------:R-:W-:Y:S05]  /*1d0d0*/  WARPSYNC.COLLECTIVE R15, `(.L_x_4786) ;  /* 0x000000000f087348 */ /* 0x000fea0003c00000 */
[----:B------:R0:W1:Y:S02]  /*1d0e0*/  SHFL.IDX P6, R14, R13, R12, R11 ;  /* 0x0000000c0d0e7389 */ /* 0x00006400000c000b */
[----:B01----:R-:W-:Y:S01]  /*1d0f0*/  ENDCOLLECTIVE ;  /* 0x000000000000791b */ /* 0x003fe20003800000 */
.L_x_4786:
[----:B------:R-:W-:Y:S02]  /*1d100*/  IMAD.MOV.U32 R13, RZ, RZ, R4 ;  /* 0x000000ffff0d7224 */ /* 0x000fe400078e0004 */
[----:B------:R-:W-:Y:S01]  /*1d110*/  IMAD.MOV.U32 R12, RZ, RZ, 0x3 ;  /* 0x00000003ff0c7424 */ /* 0x000fe200078e00ff */
[----:B------:R-:W-:Y:S02]  /*1d120*/  @!P0 LEA R9, P1, R20, R14, 0x1 ;  /* 0x0000000e14098211 */ /* 0x000fe400078208ff */
[----:B------:R-:W-:-:S03]  /*1d130*/  LOP3.LUT P6, RZ, R22, 0x20000, RZ, 0xc0, !PT ;  /* 0x0002000016ff7812 */ /* 0x000fc600078cc0ff */
[----:B------:R-:W-:Y:S01]  /*1d140*/  @!P0 IMAD.X R10, RZ, RZ, R8, P1 ;  /* 0x000000ffff0a8224 */ /* 0x000fe200008e0608 */
[----:B------:R-:W-:Y:S01]  /*1d150*/  LOP3.LUT P1, RZ, R22, 0x200, RZ, 0xc0, !PT ;  /* 0x0000020016ff7812 */ /* 0x000fe2000782c0ff */
[----:B------:R-:W-:Y:S02]  /*1d160*/  @!P0 IMAD.MOV.U32 R2, RZ, RZ, R9 ;  /* 0x000000ffff028224 */ /* 0x000fe400078e0009 */
[----:B------:R-:W-:-:S05]  /*1d170*/  @!P0 IMAD.MOV.U32 R3, RZ, RZ, R10 ;  /* 0x000000ffff038224 */ /* 0x000fca00078e000a */
[----:B------:R-:W-:Y:S01]  /*1d180*/  @!PT LDS RZ, [RZ] ;  /* 0x00000000fffff984 */ /* 0x000fe20000000800 */
[----:B------:R-:W-:Y:S01]  /*1d190*/  @!PT LDS RZ, [RZ] ;  /* 0x00000000fffff984 */ /* 0x000fe20000000800 */
[----:B------:R-:W-:Y:S01]  /*1d1a0*/  @!PT LDS RZ, [RZ] ;  /* 0x00000000fffff984 */ /* 0x000fe20000000800 */
[----:B------:R0:W-:Y:S01]  /*1d1b0*/  @!P0 LDGSTS.E.BYPASS.LTC128B.128 [R26+0x27400], desc[UR40][R2.64], !P2 ;  /* 0x27400000021a8fae */ /* 0x0001e2000d101d68 */
[----:B------:R-:W-:-:S13]  /*1d1c0*/  LOP3.LUT P2, RZ, R22, 0x100000, RZ, 0xc0, !PT ;  /* 0x0010000016ff7812 */ /* 0x000fda000784c0ff */
[----:B------:R0:W-:Y:S01]  /*1d1d0*/  @!P0 LDGSTS.E.BYPASS.LTC128B.128 [R26+0x29400], desc[UR40][R2.64+0x80], !P2 ;  /* 0x29400080021a8fae */ /* 0x0001e2000d101d68 */
[----:B------:R-:W-:-:S03]  /*1d1e0*/  LOP3.LUT P2, RZ, R22, 0x80000, RZ, 0xc0, !PT ;  /* 0x0008000016ff7812 */ /* 0x000fc6000784c0ff */
[----:B------:R0:W-:Y:S04]  /*1d1f0*/  @!P0 LDGSTS.E.BYPASS.LTC128B.128 [R26+0x2b400], desc[UR40][R2.64+0x100], !P1 ;  /* 0x2b400100021a8fae */ /* 0x0001e8000c901d68 */
[----:B------:R0:W-:Y:S04]  /*1d200*/  @!P0 LDGSTS.E.BYPASS.LTC128B.128 [R26+0x2d400], desc[UR40][R2.64+0x180], !P5 ;  /* 0x2d400180021a8fae */ /* 0x0001e8000e901d68 */
[----:B------:R0:W-:Y:S04]  /*1d210*/  @!P0 LDGSTS.E.BYPASS.LTC128B.128 [R26+0x2f400], desc[UR40][R2.64+0x200], !P4 ;  /* 0x2f400200021a8fae */ /* 0x0001e8000e101d68 */
[----:B------:R0:W-:Y:S04]  /*1d220*/  @!P0 LDGSTS.E.BYPASS.LTC128B.128 [R26+0x31400], desc[UR40][R2.64+0x280], !P3 ;  /* 0x31400280021a8fae */ /* 0x0001e8000d901d68 */
[----:B------:R0:W-:Y:S02]  /*1d230*/  @!P0 LDGSTS.E.BYPASS.LTC128B.128 [R26+0x33400], desc[UR40][R2.64+0x300], P6 ;  /* 0x33400300021a8fae */ /* 0x0001e4000b101d68 */
[----:B0-----:R-:W-:Y:S05]  /*1d240*/  WARPSYNC.COLLECTIVE R15, `(.L_x_4787) ;  /* 0x000000000f087348 */ /* 0x001fea0003c00000 */
[----:B------:R1:W2:Y:S02]  /*1d250*/  SHFL.IDX P6, R14, R13, R12, R11 ;  /* 0x0000000c0d0e7389 */ /* 0x0002a400000c000b */
[----:B012---:R-:W-:Y:S01]  /*1d260*/  ENDCOLLECTIVE ;  /* 0x000000000000791b */ /* 0x007fe20003800000 */
.L_x_4787:
[----:B------:R-:W-:Y:S01]  /*1d270*/  @!PT LDS RZ, [RZ] ;  /* 0x00000000fffff984 */ /* 0x000fe20000000800 */
[----:B------:R-:W-:Y:S01]  /*1d280*/  @!PT LDS RZ, [RZ] ;  /* 0x00000000fffff984 */ /* 0x000fe20000000800 */
[----:B------:R-:W-:Y:S01]  /*1d290*/  @!PT LDS RZ, [RZ] ;  /* 0x00000000fffff984 */ /* 0x000fe20000000800 */
[----:B------:R0:W-:Y:S01]  /*1d2a0*/  @!P0 LDGSTS.E.BYPASS.LTC128B.128 [R26+0x35400], desc[UR40][R2.64+0x380], P2 ;  /* 0x35400380021a8fae */ /* 0x0001e20009101d68 */
[----:B------:R-:W-:Y:S02]  /*1d2b0*/  IMAD.MOV.U32 R13, RZ, RZ, R5 ;  /* 0x000000ffff0d7224 */ /* 0x000fe400078e0005 */
[----:B------:R-:W-:-:S07]  /*1d2c0*/  IMAD.MOV.U32 R4, RZ, RZ, R14 ;  /* 0x000000ffff047224 */ /* 0x000fce00078e000e */
[----:B0-----:R-:W-:Y:S05]  /*1d2d0*/  WARPSYNC.COLLECTIVE R15, `(.L_x_4788) ;  /* 0x000000000f087348 */ /* 0x001fea0003c00000 */
[----:B------:R1:W2:Y:S02]  /*1d2e0*/  SHFL.IDX P6, R14, R13, R12, R11 ;  /* 0x0000000c0d0e7389 */ /* 0x0002a400000c000b */
[----:B012---:R-:W-:Y:S01]  /*1d2f0*/  ENDCOLLECTIVE ;  /* 0x000000000000791b */ /* 0x007fe20003800000 */
.L_x_4788:
[----:B------:R-:W-:Y:S01]  /*1d300*/  IMAD.MOV.U32 R2, RZ, RZ, R14 ;  /* 0x000000ffff027224 */ /* 0x000fe200078e000e */
[----:B------:R-:W-:Y:S06]  /*1d310*/  BRA `(.L_x_4789) ;  /* 0xffffffb000247947 */ /* 0x000fec000383ffff */
.L_x_4667:
[----:B-1----:R1:W2:Y:S02]  /*1d320*/  SYNCS.PHASECHK.TRANS64.TRYWAIT P0, [R23+URZ+0x38820], R0 ;  /* 0x03882000170075a7 */ /* 0x0022a4000800017f */
[----:B--2---:R-:W-:Y:S05]  /*1d330*/  @!P0 NANOSLEEP.SYNCS 0x989680 ;  /* 0x009896800000895d */ /* 0x004fea0003900000 */
[----:B------:R-:W2:Y:S02]  /*1d340*/  @!P0 SYNCS.PHASECHK.TRANS64 P0, [R23+URZ+0x38820], R0 ;  /* 0x03882000170085a7 */ /* 0x000ea4000800007f */
[----:B--2---:R-:W-:Y:S05]  /*1d350*/  @!P0 BRA `(.L_x_4667) ;  /* 0xfffffffc00f08947 */ /* 0x004fea000383ffff */
[----:B------:R-:W-:Y:S05]  /*1d360*/  BRA `(.L_x_4790) ;  /* 0xffffffb000cc7947 */ /* 0x000fea000383ffff */
.L_x_4670:
[----:B-1----:R1:W2:Y:S02]  /*1d370*/  SYNCS.PHASECHK.TRANS64.TRYWAIT P0, [R27+URZ+0x38860], R0 ;  /* 0x038860001b0075a7 */ /* 0x0022a4000800017f */
[----:B--2---:R-:W-:Y:S05]  /*1d380*/  @!P0 NANOSLEEP.SYNCS 0x989680 ;  /* 0x009896800000895d */ /* 0x004fea0003900000 */
[----:B------:R-:W2:Y:S02]  /*1d390*/  @!P0 SYNCS.PHASECHK.TRANS64 P0, [R27+URZ+0x38860], R0 ;  /* 0x038860001b0085a7 */ /* 0x000ea4000800007f */
[----:B--2---:R-:W-:Y:S05]  /*1d3a0*/  @!P0 BRA `(.L_x_4670) ;  /* 0xfffffffc00f08947 */ /* 0x004fea000383ffff */
[----:B------:R-:W-:Y:S05]  /*1d3b0*/  BRA `(.L_x_4791) ;  /* 0xffffffb000dc7947 */ /* 0x000fea000383ffff */
.L_x_4671:
        /* <DEDUP_REMOVED lines=8> */
.L_x_4793:
[----:B------:R-:W-:Y:S05]  /*1d440*/  BSYNC B0 ;  /* 0x0000000000007941 */ /* 0x000fea0003800000 */
.L_x_4792:
        /* <DEDUP_REMOVED lines=15> */
.L_x_4794:
        /* <DEDUP_REMOVED lines=39> */
.L_x_4795:
[----:B------:R-:W-:Y:S02]  /*1d7b0*/  IMAD.MOV.U32 R13, RZ, RZ, R5 ;  /* 0x000000ffff0d7224 */ /* 0x000fe400078e0005 */
[----:B------:R-:W-:-:S07]  /*1d7c0*/  IMAD.MOV.U32 R3, RZ, RZ, R14 ;  /* 0x000000ffff037224 */ /* 0x000fce00078e000e */
[----:B------:R-:W-:Y:S05]  /*1d7d0*/  WARPSYNC.COLLECTIVE R15, `(.L_x_4796) ;  /* 0x000000000f087348 */ /* 0x000fea0003c00000 */
[----:B------:R0:W1:Y:S02]  /*1d7e0*/  SHFL.IDX P6, R14, R13, R12, R11 ;  /* 0x0000000c0d0e7389 */ /* 0x00006400000c000b */
[----:B01----:R-:W-:Y:S01]  /*1d7f0*/  ENDCOLLECTIVE ;  /* 0x000000000000791b */ /* 0x003fe20003800000 */
.L_x_4796:
        /* <DEDUP_REMOVED lines=29> */
.L_x_4797:
[----:B------:R-:W-:Y:S02]  /*1d9d0*/  IMAD.MOV.U32 R13, RZ, RZ, R5 ;  /* 0x000000ffff0d7224 */ /* 0x000fe400078e0005 */
[----:B------:R-:W-:-:S07]  /*1d9e0*/  IMAD.MOV.U32 R7, RZ, RZ, R14 ;  /* 0x000000ffff077224 */ /* 0x000fce00078e000e */
[----:B------:R-:W-:Y:S05]  /*1d9f0*/  WARPSYNC.COLLECTIVE R15, `(.L_x_4798) ;  /* 0x000000000f087348 */ /* 0x000fea0003c00000 */
[----:B------:R0:W1:Y:S02]  /*1da00*/  SHFL.IDX P6, R14, R13, R12, R11 ;  /* 0x0000000c0d0e7389 */ /* 0x00006400000c000b */
[----:B01----:R-:W-:Y:S01]  /*1da10*/  ENDCOLLECTIVE ;  /* 0x000000000000791b */ /* 0x003fe20003800000 */
.L_x_4798:
        /* <DEDUP_REMOVED lines=29> */
.L_x_4799:
[----:B------:R-:W-:Y:S02]  /*1dbf0*/  IMAD.MOV.U32 R13, RZ, RZ, R5 ;  /* 0x000000ffff0d7224 */ /* 0x000fe400078e0005 */
[----:B------:R-:W-:-:S07]  /*1dc00*/  IMAD.MOV.U32 R6, RZ, RZ, R14 ;  /* 0x000000ffff067224 */ /* 0x000fce00078e000e */
[----:B------:R-:W-:Y:S05]  /*1dc10*/  WARPSYNC.COLLECTIVE R15, `(.L_x_4800) ;  /* 0x000000000f087348 */ /* 0x000fea0003c00000 */
[----:B------:R0:W1:Y:S02]  /*1dc20*/  SHFL.IDX P6, R14, R13, R12, R11 ;  /* 0x0000000c0d0e7389 */ /* 0x00006400000c000b */
[----:B01----:R-:W-:Y:S01]  /*1dc30*/  ENDCOLLECTIVE ;  /* 0x000000000000791b */ /* 0x003fe20003800000 */
.L_x_4800:
[----:B------:R-:W-:Y:S01]  /*1dc40*/  IMAD.MOV.U32 R2, RZ, RZ, R14 ;  /* 0x000000ffff027224 */ /* 0x000fe200078e000e */
[----:B------:R-:W-:Y:S06]  /*1dc50*/  BRA `(.L_x_4801) ;  /* 0xffffffb000747947 */ /* 0x000fec000383ffff */
.L_x_4678:
[----:B0-----:R0:W1:Y:S02]  /*1dc60*/  SYNCS.PHASECHK.TRANS64.TRYWAIT P0, [R6+URZ+0x38840], R21 ;  /* 0x03884015060075a7 */ /* 0x001064000800017f */
[----:B-1----:R-:W-:Y:S05]  /*1dc70*/  @!P0 NANOSLEEP.SYNCS 0x989680 ;  /* 0x009896800000895d */ /* 0x002fea0003900000 */
[----:B------:R-:W1:Y:S02]  /*1dc80*/  @!P0 SYNCS.PHASECHK.TRANS64 P0, [R6+URZ+0x38840], R21 ;  /* 0x03884015060085a7 */ /* 0x000e64000800007f */
[----:B-1----:R-:W-:Y:S05]  /*1dc90*/  @!P0 BRA `(.L_x_4678) ;  /* 0xfffffffc00f08947 */ /* 0x002fea000383ffff */
[----:B------:R-:W-:Y:S05]  /*1dca0*/  BRA `(.L_x_4802) ;  /* 0xffffffb800047947 */ /* 0x000fea000383ffff */
.L_x_4679:
        /* <DEDUP_REMOVED lines=8> */
.L_x_4804:
[----:B------:R-:W-:Y:S05]  /*1dd30*/  BSYNC B1 ;  /* 0x0000000000017941 */ /* 0x000fea0003800000 */
.L_x_4803:
        /* <DEDUP_REMOVED lines=9> */
.L_x_4805:
[----:B------:R-:W-:Y:S02]  /*1ddd0*/  IMAD.MOV.U32 R13, RZ, RZ, R27 ;  /* 0x000000ffff0d7224 */ /* 0x000fe400078e001b */
[----:B------:R-:W-:Y:S02]  /*1dde0*/  IMAD.MOV.U32 R12, RZ, RZ, 0x1 ;  /* 0x00000001ff0c7424 */ /* 0x000fe400078e00ff */
[----:B------:R-:W-:-:S07]  /*1ddf0*/  IMAD.MOV.U32 R2, RZ, RZ, R14 ;  /* 0x000000ffff027224 */ /* 0x000fce00078e000e */
[----:B------:R-:W-:Y:S05]  /*1de00*/  WARPSYNC.COLLECTIVE R15, `(.L_x_4806) ;  /* 0x000000000f087348 */ /* 0x000fea0003c00000 */
[----:B------:R0:W1:Y:S02]  /*1de10*/  SHFL.IDX P6, R14, R13, R12, R11 ;  /* 0x0000000c0d0e7389 */ /* 0x00006400000c000b */
[----:B01----:R-:W-:Y:S01]  /*1de20*/  ENDCOLLECTIVE ;  /* 0x000000000000791b */ /* 0x003fe20003800000 */
.L_x_4806:
        /* <DEDUP_REMOVED lines=11> */
.L_x_4807:
[----:B------:R-:W-:Y:S02]  /*1dee0*/  IMAD.MOV.U32 R13, RZ, RZ, R27 ;  /* 0x000000ffff0d7224 */ /* 0x000fe400078e001b */
[----:B------:R-:W-:Y:S02]  /*1def0*/  IMAD.MOV.U32 R12, RZ, RZ, 0x2 ;  /* 0x00000002ff0c7424 */ /* 0x000fe400078e00ff */
[----:B------:R-:W-:-:S07]  /*1df00*/  IMAD.MOV.U32 R2, RZ, RZ, R14 ;  /* 0x000000ffff027224 */ /* 0x000fce00078e000e */
[----:B------:R-:W-:Y:S05]  /*1df10*/  WARPSYNC.COLLECTIVE R15, `(.L_x_4808) ;  /* 0x000000000f087348 */ /* 0x000fea0003c00000 */
[----:B------:R0:W1:Y:S02]  /*1df20*/  SHFL.IDX P6, R14, R13, R12, R11 ;  /* 0x0000000c0d0e7389 */ /* 0x00006400000c000b */
[----:B01----:R-:W-:Y:S01]  /*1df30*/  ENDCOLLECTIVE ;  /* 0x000000000000791b */ /* 0x003fe20003800000 */
.L_x_4808:
        /* <DEDUP_REMOVED lines=11> */
.L_x_4809:
[----:B------:R-:W-:Y:S02]  /*1dff0*/  IMAD.MOV.U32 R13, RZ, RZ, R27 ;  /* 0x000000ffff0d7224 */ /* 0x000fe400078e001b */
[----:B------:R-:W-:Y:S02]  /*1e000*/  IMAD.MOV.U32 R12, RZ, RZ, 0x3 ;  /* 0x00000003ff0c7424 */ /* 0x000fe400078e00ff */
[----:B------:R-:W-:-:S07]  /*1e010*/  IMAD.MOV.U32 R2, RZ, RZ, R14 ;  /* 0x000000ffff027224 */ /* 0x000fce00078e000e */
[----:B------:R-:W-:Y:S05]  /*1e020*/  WARPSYNC.COLLECTIVE R15, `(.L_x_4810) ;  /* 0x000000000f087348 */ /* 0x000fea0003c00000 */
[----:B------:R0:W1:Y:S02]  /*1e030*/  SHFL.IDX P6, R14, R13, R12, R11 ;  /* 0x0000000c0d0e7389 */ /* 0x00006400000c000b */
[----:B01----:R-:W-:Y:S01]  /*1e040*/  ENDCOLLECTIVE ;  /* 0x000000000000791b */ /* 0x003fe20003800000 */
.L_x_4810:
        /* <DEDUP_REMOVED lines=11> */
.L_x_4811:
[----:B------:R-:W-:Y:S01]  /*1e100*/  IMAD.MOV.U32 R2, RZ, RZ, R14 ;  /* 0x000000ffff027224 */ /* 0x000fe200078e000e */
[----:B------:R-:W-:Y:S06]  /*1e110*/  BRA `(.L_x_4812) ;  /* 0xffffffb400947947 */ /* 0x000fec000383ffff */
.L_x_4684:
[----:B---3--:R3:W4:Y:S02]  /*1e120*/  SYNCS.PHASECHK.TRANS64.TRYWAIT P0, [R6+URZ+0x38860], R21 ;  /* 0x03886015060075a7 */ /* 0x008724000800017f */
[----:B----4-:R-:W-:Y:S05]  /*1e130*/  @!P0 NANOSLEEP.SYNCS 0x989680 ;  /* 0x009896800000895d */ /* 0x010fea0003900000 */
[----:B------:R-:W4:Y:S02]  /*1e140*/  @!P0 SYNCS.PHASECHK.TRANS64 P0, [R6+URZ+0x38860], R21 ;  /* 0x03886015060085a7 */ /* 0x000f24000800007f */
[----:B----4-:R-:W-:Y:S05]  /*1e150*/  @!P0 BRA `(.L_x_4684) ;  /* 0xfffffffc00f08947 */ /* 0x010fea000383ffff */
[----:B------:R-:W-:Y:S05]  /*1e160*/  BRA `(.L_x_4813) ;  /* 0xffffffb400e47947 */ /* 0x000fea000383ffff */
.L_x_4685:
[----:B------:R-:W-:Y:S01]  /*1e170*/  BSSY B1, `(.L_x_4814) ;  /* 0x0000008000017945 */ /* 0x000fe20003800000 */
[----:B------:R-:W-:Y:S02]  /*1e180*/  IMAD.MOV.U32 R13, RZ, RZ, R10 ;  /* 0x000000ffff0d7224 */ /* 0x000fe400078e000a */
[----:B------:R-:W-:Y:S02]  /*1e190*/  IMAD.MOV.U32 R12, RZ, RZ, RZ ;  /* 0x000000ffff0c7224 */ /* 0x000fe400078e00ff */
[----:B------:R-:W-:Y:S02]  /*1e1a0*/  IMAD.MOV.U32 R11, RZ, RZ, 0x181f ;  /* 0x0000181fff0b7424 */ /* 0x000fe400078e00ff */
[----:B------:R-:W-:-:S07]  /*1e1b0*/  IMAD.MOV.U32 R15, RZ, RZ, -0x1 ;  /* 0xffffffffff0f7424 */ /* 0x000fce00078e00ff */
[----:B0-23--:R-:W-:Y:S05]  /*1e1c0*/  WARPSYNC.COLLECTIVE R15, `(.L_x_4815) ;  /* 0x000000000f087348 */ /* 0x00dfea0003c00000 */
[----:B------:R1:W4:Y:S02]  /*1e1d0*/  SHFL.IDX P6, R14, R13, R12, R11 ;  /* 0x0000000c0d0e7389 */ /* 0x00032400000c000b */
[----:B01234-:R-:W-:Y:S01]  /*1e1e0*/  ENDCOLLECTIVE ;  /* 0x000000000000791b */ /* 0x01ffe20003800000 */
.L_x_4815:
[----:B------:R-:W-:Y:S05]  /*1e1f0*/  BSYNC B1 ;  /* 0x0000000000017941 */ /* 0x000fea0003800000 */
.L_x_4814:
        /* <DEDUP_REMOVED lines=13> */
.L_x_4816:
        /* <DEDUP_REMOVED lines=17> */
.L_x_4817:
        /* <DEDUP_REMOVED lines=16> */
.L_x_4818:
        /* <DEDUP_REMOVED lines=19> */
.L_x_4819:
        /* <DEDUP_REMOVED lines=14> */
.L_x_4820:
        /* <DEDUP_REMOVED lines=16> */
.L_x_4821:
        /* <DEDUP_REMOVED lines=14> */
.L_x_4822:
[----:B------:R-:W-:Y:S05]  /*1e8d0*/  BRA `(.L_x_4823) ;  /* 0xffffffb400507947 */ /* 0x000fea000383ffff */
.L_x_4693:
        /* <DEDUP_REMOVED lines=8> */
.L_x_4825:
[----:B------:R-:W-:Y:S05]  /*1e960*/  BSYNC B0 ;  /* 0x0000000000007941 */ /* 0x000fea0003800000 */
.L_x_4824:
        /* <DEDUP_REMOVED lines=9> */
.L_x_4826:
        /* <DEDUP_REMOVED lines=18> */
.L_x_4827:
[----:B------:R-:W-:Y:S01]  /*1eb20*/  IMAD.MOV.U32 R12, RZ, RZ, 0x2 ;  /* 0x00000002ff0c7424 */ /* 0x000fe200078e00ff */
[----:B------:R-:W-:-:S05]  /*1eb30*/  SEL R5, R14, RZ, P1 ;  /* 0x000000ff0e057207 */ /* 0x000fca0000800000 */
[----:B------:R-:W-:-:S04]  /*1eb40*/  IMAD.IADD R5, R2, 0x1, R5 ;  /* 0x0000000102057824 */ /* 0x000fc800078e0205 */
[----:B------:R-:W-:-:S07]  /*1eb50*/  IMAD.MOV.U32 R13, RZ, RZ, R5 ;  /* 0x000000ffff0d7224 */ /* 0x000fce00078e0005 */
[----:B------:R-:W-:Y:S05]  /*1eb60*/  WARPSYNC.COLLECTIVE R15, `(.L_x_4828) ;  /* 0x000000000f087348 */ /* 0x000fea0003c00000 */
[----:B------:R0:W1:Y:S02]  /*1eb70*/  SHFL.UP P6, R14, R13, R12, R11 ;  /* 0x0400000c0d0e7389 */ /* 0x00006400000c000b */
[----:B01----:R-:W-:Y:S01]  /*1eb80*/  ENDCOLLECTIVE ;  /* 0x000000000000791b */ /* 0x003fe20003800000 */
.L_x_4828:
[----:B------:R-:W-:Y:S01]  /*1eb90*/  IMAD.MOV.U32 R12, RZ, RZ, 0x4 ;  /* 0x00000004ff0c7424 */ /* 0x000fe200078e00ff */
[----:B------:R-:W-:-:S05]  /*1eba0*/  SEL R6, R14, RZ, P2 ;  /* 0x000000ff0e067207 */ /* 0x000fca0001000000 */
[----:B------:R-:W-:-:S04]  /*1ebb0*/  IMAD.IADD R6, R5, 0x1, R6 ;  /* 0x0000000105067824 */ /* 0x000fc800078e0206 */
[----:B------:R-:W-:-:S07]  /*1ebc0*/  IMAD.MOV.U32 R13, RZ, RZ, R6 ;  /* 0x000000ffff0d7224 */ /* 0x000fce00078e0006 */
[----:B------:R-:W-:Y:S05]  /*1ebd0*/  WARPSYNC.COLLECTIVE R15, `(.L_x_4829) ;  /* 0x000000000f087348 */ /* 0x000fea0003c00000 */
[----:B------:R0:W1:Y:S02]  /*1ebe0*/  SHFL.UP P6, R14, R13, R12, R11 ;  /* 0x0400000c0d0e7389 */ /* 0x00006400000c000b */
[----:B01----:R-:W-:Y:S01]  /*1ebf0*/  ENDCOLLECTIVE ;  /* 0x000000000000791b */ /* 0x003fe20003800000 */
.L_x_4829:
[----:B------:R-:W-:Y:S01]  /*1ec00*/  IMAD.MOV.U32 R12, RZ, RZ, 0x8 ;  /* 0x00000008ff0c7424 */ /* 0x000fe200078e00ff */
[----:B------:R-:W-:-:S05]  /*1ec10*/  SEL R7, R14, RZ, P3 ;  /* 0x000000ff0e077207 */ /* 0x000fca0001800000 */
[----:B------:R-:W-:-:S04]  /*1ec20*/  IMAD.IADD R7, R6, 0x1, R7 ;  /* 0x0000000106077824 */ /* 0x000fc800078e0207 */
[----:B------:R-:W-:-:S07]  /*1ec30*/  IMAD.MOV.U32 R13, RZ, RZ, R7 ;  /* 0x000000ffff0d7224 */ /* 0x000fce00078e0007 */
[----:B------:R-:W-:Y:S05]  /*1ec40*/  WARPSYNC.COLLECTIVE R15, `(.L_x_4830) ;  /* 0x000000000f087348 */ /* 0x000fea0003c00000 */
[----:B------:R0:W1:Y:S02]  /*1ec50*/  SHFL.UP P6, R14, R13, R12, R11 ;  /* 0x0400000c0d0e7389 */ /* 0x00006400000c000b */
[----:B01----:R-:W-:Y:S01]  /*1ec60*/  ENDCOLLECTIVE ;  /* 0x000000000000791b */ /* 0x003fe20003800000 */
.L_x_4830:
[----:B------:R-:W-:Y:S01]  /*1ec70*/  IMAD.MOV.U32 R12, RZ, RZ, 0x10 ;  /* 0x00000010ff0c7424 */ /* 0x000fe200078e00ff */
[----:B------:R-:W-:-:S05]  /*1ec80*/  SEL R14, R14, RZ, P4 ;  /* 0x000000ff0e0e7207 */ /* 0x000fca0002000000 */
[----:B------:R-:W-:-:S04]  /*1ec90*/  IMAD.IADD R5, R7, 0x1, R14 ;  /* 0x0000000107057824 */ /* 0x000fc800078e020e */
[----:B------:R-:W-:-:S07]  /*1eca0*/  IMAD.MOV.U32 R13, RZ, RZ, R5 ;  /* 0x000000ffff0d7224 */ /* 0x000fce00078e0005 */
[----:B------:R-:W-:Y:S05]  /*1ecb0*/  WARPSYNC.COLLECTIVE R15, `(.L_x_4831) ;  /* 0x000000000f087348 */ /* 0x000fea0003c00000 */
[----:B------:R0:W1:Y:S02]  /*1ecc0*/  SHFL.UP P6, R14, R13, R12, R11 ;  /* 0x0400000c0d0e7389 */ /* 0x00006400000c000b */
[----:B01----:R-:W-:Y:S01]  /*1ecd0*/  ENDCOLLECTIVE ;  /* 0x000000000000791b */ /* 0x003fe20003800000 */
.L_x_4831:
        /* <DEDUP_REMOVED lines=8> */
.L_x_4832:
[----:B------:R-:W-:Y:S05]  /*1ed60*/  BRA `(.L_x_4833) ;  /* 0xffffffb400e47947 */ /* 0x000fea000383ffff */
.L_x_4698:
        /* <DEDUP_REMOVED lines=8> */
.L_x_4835:
[----:B------:R-:W-:Y:S05]  /*1edf0*/  BSYNC B0 ;  /* 0x0000000000007941 */ /* 0x000fea0003800000 */
.L_x_4834:
        /* <DEDUP_REMOVED lines=8> */
.L_x_4836:
[----:B------:R-:W-:Y:S01]  /*1ee80*/  IMAD.MOV.U32 R12, RZ, RZ, 0x4 ;  /* 0x00000004ff0c7424 */ /* 0x000fe200078e00ff */
[----:B------:R-:W-:-:S05]  /*1ee90*/  SEL R14, R14, RZ, P2 ;  /* 0x000000ff0e0e7207 */ /* 0x000fca0001000000 */
[----:B------:R-:W-:-:S04]  /*1eea0*/  IMAD.IADD R3, R13, 0x1, R14 ;  /* 0x000000010d037824 */ /* 0x000fc800078e020e */
[----:B------:R-:W-:-:S07]  /*1eeb0*/  IMAD.MOV.U32 R13, RZ, RZ, R3 ;  /* 0x000000ffff0d7224 */ /* 0x000fce00078e0003 */
[----:B------:R-:W-:Y:S05]  /*1eec0*/  WARPSYNC.COLLECTIVE R15, `(.L_x_4837) ;  /* 0x000000000f087348 */ /* 0x000fea0003c00000 */
[----:B------:R0:W1:Y:S02]  /*1eed0*/  SHFL.UP P6, R14, R13, R12, R11 ;  /* 0x0400000c0d0e7389 */ /* 0x00006400000c000b */
[----:B01----:R-:W-:Y:S01]  /*1eee0*/  ENDCOLLECTIVE ;  /* 0x000000000000791b */ /* 0x003fe20003800000 */
.L_x_4837:
[----:B------:R-:W-:Y:S01]  /*1eef0*/  IMAD.MOV.U32 R12, RZ, RZ, 0x8 ;  /* 0x00000008ff0c7424 */ /* 0x000fe200078e00ff */
[----:B------:R-:W-:-:S05]  /*1ef00*/  SEL R14, R14, RZ, P3 ;  /* 0x000000ff0e0e7207 */ /* 0x000fca0001800000 */
[----:B------:R-:W-:-:S04]  /*1ef10*/  IMAD.IADD R5, R3, 0x1, R14 ;  /* 0x0000000103057824 */ /* 0x000fc800078e020e */
[----:B------:R-:W-:-:S07]  /*1ef20*/  IMAD.MOV.U32 R13, RZ, RZ, R5 ;  /* 0x000000ffff0d7224 */ /* 0x000fce00078e0005 */
[----:B------:R-:W-:Y:S05]  /*1ef30*/  WARPSYNC.COLLECTIVE R15, `(.L_x_4838) ;  /* 0x000000000f087348 */ /* 0x000fea0003c00000 */
[----:B------:R0:W1:Y:S02]  /*1ef40*/  SHFL.UP P6, R14, R13, R12, R11 ;  /* 0x0400000c0d0e7389 */ /* 0x00006400000c000b */
[----:B01----:R-:W-:Y:S01]  /*1ef50*/  ENDCOLLECTIVE ;  /* 0x000000000000791b */ /* 0x003fe20003800000 */
.L_x_4838:
[----:B------:R-:W-:Y:S01]  /*1ef60*/  IMAD.MOV.U32 R12, RZ, RZ, 0x10 ;  /* 0x00000010ff0c7424 */ /* 0x000fe200078e00ff */
[----:B------:R-:W-:-:S05]  /*1ef70*/  SEL R6, R14, RZ, P4 ;  /* 0x000000ff0e067207 */ /* 0x000fca0002000000 */
[----:B------:R-:W-:-:S04]  /*1ef80*/  IMAD.IADD R6, R5, 0x1, R6 ;  /* 0x0000000105067824 */ /* 0x000fc800078e0206 */
[----:B------:R-:W-:-:S07]  /*1ef90*/  IMAD.MOV.U32 R13, RZ, RZ, R6 ;  /* 0x000000ffff0d7224 */ /* 0x000fce00078e0006 */
[----:B------:R-:W-:Y:S05]  /*1efa0*/  WARPSYNC.COLLECTIVE R15, `(.L_x_4839) ;  /* 0x000000000f087348 */ /* 0x000fea0003c00000 */
[----:B------:R0:W1:Y:S02]  /*1efb0*/  SHFL.UP P6, R14, R13, R12, R11 ;  /* 0x0400000c0d0e7389 */ /* 0x00006400000c000b */
[----:B01----:R-:W-:Y:S01]  /*1efc0*/  ENDCOLLECTIVE ;  /* 0x000000000000791b */ /* 0x003fe20003800000 */
.L_x_4839:
        /* <DEDUP_REMOVED lines=8> */
.L_x_4840:
[----:B------:R-:W-:Y:S05]  /*1f050*/  BRA `(.L_x_4841) ;  /* 0xffffffb400c47947 */ /* 0x000fea000383ffff */
.L_x_4700:
[----:B------:R-:W-:Y:S01]  /*1f060*/  BSSY B0, `(.L_x_4842) ;  /* 0x0000006000007945 */ /* 0x000fe20003800000 */
[----:B------:R-:W-:Y:S01]  /*1f070*/  PLOP3.LUT P6, PT, P6, PT, PT, 0x8, 0x0 ;  /* 0x000000000000781c */ /* 0x000fe200037ce170 */
[----:B------:R-:W-:-:S12]  /*1f080*/  IMAD.MOV.U32 R15, RZ, RZ, -0x1 ;  /* 0xffffffffff0f7424 */ /* 0x000fd800078e00ff */
[----:B0-----:R-:W-:Y:S05]  /*1f090*/  WARPSYNC.COLLECTIVE R15, `(.L_x_4843) ;  /* 0x000000000f087348 */ /* 0x001fea0003c00000 */
[----:B------:R-:W-:Y:S01]  /*1f0a0*/  VOTE.ANY R14, PT, P6 ;  /* 0x00000000000e7806 */ /* 0x000fe200030e0100 */
[----:B0-----:R-:W-:Y:S06]  /*1f0b0*/  ENDCOLLECTIVE ;  /* 0x000000000000791b */ /* 0x001fec0003800000 */
.L_x_4843:
[----:B------:R-:W-:Y:S05]  /*1f0c0*/  BSYNC B0 ;  /* 0x0000000000007941 */ /* 0x000fea0003800000 */
.L_x_4842:
        /* <DEDUP_REMOVED lines=9> */
.L_x_4844:
[----:B------:R-:W-:Y:S01]  /*1f160*/  IMAD.MOV.U32 R17, RZ, RZ, R14 ;  /* 0x000000ffff117224 */ /* 0x000fe200078e000e */
[----:B------:R-:W-:Y:S06]  /*1f170*/  BRA `(.L_x_4845) ;  /* 0xffffffb400b47947 */ /* 0x000fec000383ffff */
.L_x_4702:
[----:B------:R-:W-:Y:S01]  /*1f180*/  BSSY B0, `(.L_x_4846) ;  /* 0x0000007000007945 */ /* 0x000fe20003800000 */
[----:B------:R-:W-:Y:S02]  /*1f190*/  IMAD.MOV.U32 R13, RZ, RZ, R3 ;  /* 0x000000ffff0d7224 */ /* 0x000fe400078e0003 */
[----:B------:R-:W-:Y:S02]  /*1f1a0*/  IMAD.MOV.U32 R11, RZ, RZ, 0x1f ;  /* 0x0000001fff0b7424 */ /* 0x000fe400078e00ff */
[----:B------:R-:W-:-:S07]  /*1f1b0*/  IMAD.MOV.U32 R15, RZ, RZ, -0x1 ;  /* 0xffffffffff0f7424 */ /* 0x000fce00078e00ff */
[----:B012---:R-:W-:Y:S05]  /*1f1c0*/  WARPSYNC.COLLECTIVE R15, `(.L_x_4847) ;  /* 0x000000000f087348 */ /* 0x007fea0003c00000 */
[----:B------:R3:W4:Y:S02]  /*1f1d0*/  SHFL.IDX P6, R14, R13, R12, R11 ;  /* 0x0000000c0d0e7389 */ /* 0x00072400000c000b */
[----:B01234-:R-:W-:Y:S01]  /*1f1e0*/  ENDCOLLECTIVE ;  /* 0x000000000000791b */ /* 0x01ffe20003800000 */
.L_x_4847:
[----:B------:R-:W-:Y:S05]  /*1f1f0*/  BSYNC B0 ;  /* 0x0000000000007941 */ /* 0x000fea0003800000 */
.L_x_4846:
[----:B------:R-:W-:Y:S05]  /*1f200*/  BRA `(.L_x_4701) ;  /* 0xffffffb400ac7947 */ /* 0x000fea000383ffff */
.L_x_4706:
[----:B0-----:R0:W1:Y:S02]  /*1f210*/  SYNCS.PHASECHK.TRANS64.TRYWAIT P0, [R4+URZ+0x38820], R0 ;  /* 0x03882000040075a7 */ /* 0x001064000800017f */
[----:B-1----:R-:W-:Y:S05]  /*1f220*/  @!P0 NANOSLEEP.SYNCS 0x989680 ;  /* 0x009896800000895d */ /* 0x002fea0003900000 */
[----:B------:R-:W1:Y:S02]  /*1f230*/  @!P0 SYNCS.PHASECHK.TRANS64 P0, [R4+URZ+0x38820], R0 ;  /* 0x03882000040085a7 */ /* 0x000e64000800007f */
[----:B-1----:R-:W-:Y:S05]  /*1f240*/  @!P0 BRA `(.L_x_4706) ;  /* 0xfffffffc00f08947 */ /* 0x002fea000383ffff */
[----:B------:R-:W-:Y:S05]  /*1f250*/  BRA `(.L_x_4848) ;  /* 0xffffffb800987947 */ /* 0x000fea000383ffff */
.L_x_4707:
        /* <DEDUP_REMOVED lines=11> */
.L_x_4850:
[----:B------:R-:W-:Y:S05]  /*1f310*/  BSYNC B0 ;  /* 0x0000000000007941 */ /* 0x000fea0003800000 */
.L_x_4849:
[----:B------:R-:W-:Y:S05]  /*1f320*/  BRA `(.L_x_4851) ;  /* 0xffffffb800807947 */ /* 0x000fea000383ffff */
.L_x_4708:
[----:B------:R-:W-:Y:S01]  /*1f330*/  BSSY B0, `(.L_x_4852) ;  /* 0x0000006000007945 */ /* 0x000fe20003800000 */
[----:B------:R-:W-:-:S07]  /*1f340*/  IMAD.MOV.U32 R15, RZ, RZ, -0x1 ;  /* 0xffffffffff0f7424 */ /* 0x000fce00078e00ff */
[----:B0-23--:R-:W-:Y:S05]  /*1f350*/  WARPSYNC.COLLECTIVE R15, `(.L_x_4853) ;  /* 0x000000000f0c7348 */ /* 0x00dfea0003c00000 */
[----:B------:R-:W-:Y:S02]  /*1f360*/  ELECT P6, UR62, PT ;  /* 0x00000000003e782f */ /* 0x000fe400038c0000 */
[----:B------:R-:W-:Y:S01]  /*1f370*/  MOV R14, UR62 ;  /* 0x0000003e000e7c02 */ /* 0x000fe20008000f00 */
[----:B0-23--:R-:W-:Y:S10]  /*1f380*/  ENDCOLLECTIVE ;  /* 0x000000000000791b */ /* 0x00dff40003800000 */
.L_x_4853:
[----:B------:R-:W-:Y:S05]  /*1f390*/  BSYNC B0 ;  /* 0x0000000000007941 */ /* 0x000fea0003800000 */
.L_x_4852:
[----:B------:R-:W-:Y:S05]  /*1f3a0*/  BRA `(.L_x_4854) ;  /* 0xffffffb800747947 */ /* 0x000fea000383ffff */
.L_x_4710:
[----:B0-----:R0:W1:Y:S02]  /*1f3b0*/  SYNCS.PHASECHK.TRANS64.TRYWAIT P1, [R5+URZ+0x38840], R0 ;  /* 0x03884000050075a7 */ /* 0x001064000802017f */
[----:B-1----:R-:W-:Y:S05]  /*1f3c0*/  @!P1 NANOSLEEP.SYNCS 0x989680 ;  /* 0x009896800000995d */ /* 0x002fea0003900000 */
[----:B------:R-:W1:Y:S02]  /*1f3d0*/  @!P1 SYNCS.PHASECHK.TRANS64 P1, [R5+URZ+0x38840], R0 ;  /* 0x03884000050095a7 */ /* 0x000e64000802007f */
[----:B-1----:R-:W-:Y:S05]  /*1f3e0*/  @!P1 BRA `(.L_x_4710) ;  /* 0xfffffffc00f09947 */ /* 0x002fea000383ffff */
[----:B------:R-:W-:Y:S05]  /*1f3f0*/  BRA `(.L_x_4855) ;  /* 0xffffffb800947947 */ /* 0x000fea000383ffff */
.L_x_4712:
[----:B-1----:R1:W4:Y:S02]  /*1f400*/  SYNCS.PHASECHK.TRANS64.TRYWAIT P1, [R25+URZ+0x38840], R2 ;  /* 0x03884002190075a7 */ /* 0x002324000802017f */
[----:B----4-:R-:W-:Y:S05]  /*1f410*/  @!P1 NANOSLEEP.SYNCS 0x989680 ;  /* 0x009896800000995d */ /* 0x010fea0003900000 */
[----:B------:R-:W4:Y:S02]  /*1f420*/  @!P1 SYNCS.PHASECHK.TRANS64 P1, [R25+URZ+0x38840], R2 ;  /* 0x03884002190095a7 */ /* 0x000f24000802007f */
[----:B----4-:R-:W-:Y:S05]  /*1f430*/  @!P1 BRA `(.L_x_4712) ;  /* 0xfffffffc00f09947 */ /* 0x010fea000383ffff */
[----:B------:R-:W-:Y:S05]  /*1f440*/  BRA `(.L_x_4856) ;  /* 0xffffffb800a07947 */ /* 0x000fea000383ffff */
.L_x_4714:
[----:B----4-:R4:W0:Y:S02]  /*1f450*/  SYNCS.PHASECHK.TRANS64.TRYWAIT P1, [R5+URZ+0x38860], R0 ;  /* 0x03886000050075a7 */ /* 0x010824000802017f */
[----:B0-----:R-:W-:Y:S05]  /*1f460*/  @!P1 NANOSLEEP.SYNCS 0x989680 ;  /* 0x009896800000995d */ /* 0x001fea0003900000 */
[----:B------:R-:W0:Y:S02]  /*1f470*/  @!P1 SYNCS.PHASECHK.TRANS64 P1, [R5+URZ+0x38860], R0 ;  /* 0x03886000050095a7 */ /* 0x000e24000802007f */
[----:B0-----:R-:W-:Y:S05]  /*1f480*/  @!P1 BRA `(.L_x_4714) ;  /* 0xfffffffc00f09947 */ /* 0x001fea000383ffff */
[----:B------:R-:W-:Y:S05]  /*1f490*/  BRA `(.L_x_4857) ;  /* 0xffffffb8009c7947 */ /* 0x000fea000383ffff */
.L_x_4858:
        /* <DEDUP_REMOVED lines=14> */
.L_x_15535:


//--------------------- .text._ZN7cutlass13device_kernelIN5flash11enable_sm90INS1_16FlashAttnFwdSm90INS1_25CollectiveMainloopFwdSm90ILi2EN4cute5tupleIJNS5_1CILi1EEES8_S8_EEENS6_IJNS7_ILi64EEESA_SA_EEELi512ENS_10bfloat16_tEfNS_4arch4Sm90ELb0ELb1ELb0ELb0ELb1ELb0ELb0ELb0ELb0ELb1ELb0ELb0EEENS1_21CollectiveEpilogueFwdINS6_IJSA_NS7_ILi512EEESA_EEES9_SC_SE_Li256ELb0ELb1ELb0ELb0EEENS1_30DynamicPersistentTileSchedulerILi256ELi128ELb0ELb1ELb1EEEEEEEEEvNT_6ParamsE --------------------------
	.section	.text._ZN7cutlass13device_kernelIN5flash11enable_sm90INS1_16FlashAttnFwdSm90INS1_25CollectiveMainloopFwdSm90ILi2EN4cute5tupleIJNS5_1CILi1EEES8_S8_EEENS6_IJNS7_ILi64EEESA_SA_EEELi512ENS_10bfloat16_tEfNS_4arch4Sm90ELb0ELb1ELb0ELb0ELb1ELb0ELb0ELb0ELb0ELb1ELb0ELb0EEENS1_21CollectiveEpilogueFwdINS6_IJSA_NS7_ILi512EEESA_EEES9_SC_SE_Li256ELb0ELb1ELb0ELb0EEENS1_30DynamicPersistentTileSchedulerILi256ELi128ELb0ELb1ELb1EEEEEEEEEvNT_6ParamsE,"ax",@progbits
	.align	128
.text._ZN7cutlass13device_kernelIN5flash11enable_sm90INS1_16FlashAttnFwdSm90INS1_25CollectiveMainloopFwdSm90ILi2EN4cute5tupleIJNS5_1CILi1EEES8_S8_EEENS6_IJNS7_ILi64EEESA_SA_EEELi512ENS_10bfloat16_tEfNS_4arch4Sm90ELb0ELb1ELb0ELb0ELb1ELb0ELb0ELb0ELb0ELb1ELb0ELb0EEENS1_21CollectiveEpilogueFwdINS6_IJSA_NS7_ILi512EEESA_EEES9_SC_SE_Li256ELb0ELb1ELb0ELb0EEENS1_30DynamicPersistentTileSchedulerILi256ELi128ELb0ELb1ELb1EEEEEEEEEvNT_6ParamsE:
        .type           _ZN7cutlass13device_kernelIN5flash11enable_sm90INS1_16FlashAttnFwdSm90INS1_25CollectiveMainloopFwdSm90ILi2EN4cute5tupleIJNS5_1CILi1EEES8_S8_EEENS6_IJNS7_ILi64EEESA_SA_EEELi512ENS_10bfloat16_tEfNS_4arch4Sm90ELb0ELb1ELb0ELb0ELb1ELb0ELb0ELb0ELb0ELb1ELb0ELb0EEENS1_21CollectiveEpilogueFwdINS6_IJSA_NS7_ILi512EEESA_EEES9_SC_SE_Li256ELb0ELb1ELb0ELb0EEENS1_30DynamicPersistentTileSchedulerILi256ELi128ELb0ELb1ELb1EEEEEEEEEvNT_6ParamsE,@function
        .size           _ZN7cutlass13device_kernelIN5flash11enable_sm90INS1_16FlashAttnFwdSm90INS1_25CollectiveMainloopFwdSm90ILi2EN4cute5tupleIJNS5_1CILi1EEES8_S8_EEENS6_IJNS7_ILi64EEESA_SA_EEELi512ENS_10bfloat16_tEfNS_4arch4Sm90ELb0ELb1ELb0ELb0ELb1ELb0ELb0ELb0ELb0ELb1ELb0ELb0EEENS1_21CollectiveEpilogueFwdINS6_IJSA_NS7_ILi512EEESA_EEES9_SC_SE_Li256ELb0ELb1ELb0ELb0EEENS1_30DynamicPersistentTileSchedulerILi256ELi128ELb0ELb1ELb1EEEEEEEEEvNT_6ParamsE,(.L_x_15536 - _ZN7cutlass13device_kernelIN5flash11enable_sm90INS1_16FlashAttnFwdSm90INS1_25CollectiveMainloopFwdSm90ILi2EN4cute5tupleIJNS5_1CILi1EEES8_S8_EEENS6_IJNS7_ILi64EEESA_SA_EEELi512ENS_10bfloat16_tEfNS_4arch4Sm90ELb0ELb1ELb0ELb0ELb1ELb0ELb0ELb0ELb0ELb1ELb0ELb0EEENS1_21CollectiveEpilogueFwdINS6_IJSA_NS7_ILi512EEESA_EEES9_SC_SE_Li256ELb0ELb1ELb0ELb0EEENS1_30DynamicPersistentTileSchedulerILi256ELi128ELb0ELb1ELb1EEEEEEEEEvNT_6ParamsE)
        .other          _ZN7cutlass13device_kernelIN5flash11enable_sm90INS1_16FlashAttnFwdSm90INS1_25CollectiveMainloopFwdSm90ILi2EN4cute5tupleIJNS5_1CILi1EEES8_S8_EEENS6_IJNS7_ILi64EEESA_SA_EEELi512ENS_10bfloat16_tEfNS_4arch4Sm90ELb0ELb1ELb0ELb0ELb1ELb0ELb0ELb0ELb0ELb1ELb0ELb0EEENS1_21CollectiveEpilogueFwdINS6_IJSA_NS7_ILi512EEESA_EEES9_SC_SE_Li256ELb0ELb1ELb0ELb0EEENS1_30DynamicPersistentTileSchedulerILi256ELi128ELb0ELb1ELb1EEEEEEEEEvNT_6ParamsE,@"STO_CUDA_ENTRY STV_DEFAULT"
_ZN7cutlass13device_kernelIN5flash11enable_sm90INS1_16FlashAttnFwdSm90INS1_25CollectiveMainloopFwdSm90ILi2EN4cute5tupleIJNS5_1CILi1EEES8_S8_EEENS6_IJNS7_ILi64EEESA_SA_EEELi512ENS_10bfloat16_tEfNS_4arch4Sm90ELb0ELb1ELb0ELb0ELb1ELb0ELb0ELb0ELb0ELb1ELb0ELb0EEENS1_21CollectiveEpilogueFwdINS6_IJSA_NS7_ILi512EEESA_EEES9_SC_SE_Li256ELb0ELb1ELb0ELb0EEENS1_30DynamicPersistentTileSchedulerILi256ELi128ELb0ELb1ELb1EEEEEEEEEvNT_6ParamsE:
        /* <DEDUP_REMOVED lines=41> */
.L_x_4859:
        /* <DEDUP_REMOVED lines=22> */
.L_x_4860:
        /* <DEDUP_REMOVED lines=18> */
.L_x_4861:
        /* <DEDUP_REMOVED lines=22> */
.L_x_4862:
        /* <DEDUP_REMOVED lines=23> */
.L_x_4863:
        /* <DEDUP_REMOVED lines=8> */
.L_x_4865:
[----:B------:R-:W-:-:S08]  /*0860*/  NOP ;  /* 0x0000000000007918 */ /* 0x000fd00000000000 */
[----:B------:R-:W0:Y:S02]  /*0870*/  USETMAXREG.TRY_ALLOC.CTAPOOL UP0, 0xe8 ;  /* 0x000000e8000079c8 */ /* 0x000e240008000600 */
[----:B0-----:R-:W-:-:S13]  /*0880*/  PLOP3.LUT P0, PT, PT, PT, UP0, 0x80, 0x0 ;  /* 0x000000000000781c */ /* 0x001fda0003f0f008 */
[----:B------:R-:W-:Y:S05]  /*0890*/  @!P0 BRA `(.L_x_4865) ;  /* 0xfffffffc00f08947 */ /* 0x000fea000383ffff */
[----:B------:R-:W-:Y:S01]  /*08a0*/  LOP3.LUT R2, R0, 0xffffff80, RZ, 0xc0, !PT ;  /* 0xffffff8000027812 */ /* 0x000fe200078ec0ff */
[----:B------:R-:W0:Y:S08]  /*08b0*/  S2UR UR4, SR_CTAID.X ;  /* 0x00000000000479c3 */ /* 0x000e300000002500 */
[----:B------:R-:W-:Y:S06]  /*08c0*/  BAR.ARV 0x4, 0x180 ;  /* 0x0106000000007b1d */ /* 0x000fec0000002000 */
[----:B------:R-:W-:-:S02]  /*08d0*/  ISETP.NE.AND P0, PT, R2, 0x80, PT ;  /* 0x000000800200780c */ /* 0x000fc40003f05270 */
[----:B------:R-:W0:Y:S11]  /*08e0*/  LDC R2, c[0x0][0xc38] ;  /* 0x00030e00ff027b82 */ /* 0x000e360000000800 */
        /* <DEDUP_REMOVED lines=17> */
[CC--:B------:R-:W-:Y:S02]  /*0a00*/  LEA.HI R6, R3.reuse, R0.reuse, RZ, 0x7 ;  /* 0x0000000003067211 */ /* 0x0c0fe400078f38ff */
[----:B------:R-:W-:Y:S02]  /*0a10*/  LEA.HI R212, R3, R0, RZ, 0x3 ;  /* 0x0000000003d47211 */ /* 0x000fe400078f18ff */
[----:B------:R-:W-:Y:S02]  /*0a20*/  LOP3.LUT R11, R7, 0xfffffffc, RZ, 0xc0, !PT ;  /* 0xfffffffc070b7812 */ /* 0x000fe400078ec0ff */
[----:B------:R-:W-:Y:S02]  /*0a30*/  SHF.R.S32.HI R7, RZ, 0x4, R2 ;  /* 0x00000004ff077819 */ /* 0x000fe40000011402 */
[----:B------:R-:W-:Y:S01]  /*0a40*/  LOP3.LUT R3, R2, 0xfffffff0, RZ, 0xc0, !PT ;  /* 0xfffffff002037812 */ /* 0x000fe200078ec0ff */
[----:B------:R-:W-:Y:S01]  /*0a50*/  IMAD.IADD R10, R0, 0x1, -R11 ;  /* 0x00000001000a7824 */ /* 0x000fe200078e0a0b */
[--C-:B------:R-:W-:Y:S01]  /*0a60*/  SHF.R.S32.HI R5, RZ, 0x5, R4.reuse ;  /* 0x00000005ff057819 */ /* 0x100fe20000011404 */
[----:B0-----:R-:W-:Y:S01]  /*0a70*/  ULEA UR42, UR40, UR42, 0x18 ;  /* 0x0000002a282a7291 */ /* 0x001fe2000f8ec03f */
[----:B------:R-:W-:-:S02]  /*0a80*/  SHF.R.S32.HI R8, RZ, 0x1f, R4 ;  /* 0x0000001fff087819 */ /* 0x000fc40000011404 */
[----:B------:R-:W-:Y:S02]  /*0a90*/  LOP3.LUT R9, R6, 0xffffff80, RZ, 0xc0, !PT ;  /* 0xffffff8006097812 */ /* 0x000fe400078ec0ff */
[----:B------:R-:W-:Y:S01]  /*0aa0*/  LEA.HI R4, R2, R7, RZ, 0x1 ;  /* 0x0000000702047211 */ /* 0x000fe200078f08ff */
[----:B------:R-:W-:Y:S01]  /*0ab0*/  IMAD.IADD R2, R0, 0x1, -R3 ;  /* 0x0000000100027824 */ /* 0x000fe200078e0a03 */
[----:B------:R-:W-:Y:S01]  /*0ac0*/  LOP3.LUT R211, R212, 0xfffffff8, RZ, 0xc0, !PT ;  /* 0xfffffff8d4d37812 */ /* 0x000fe200078ec0ff */
[----:B------:R-:W-:Y:S01]  /*0ad0*/  IMAD.IADD R9, R0, 0x1, -R9 ;  /* 0x0000000100097824 */ /* 0x000fe200078e0a09 */
[----:B------:R-:W-:Y:S02]  /*0ae0*/  LEA.HI R8, R8, R5, RZ, 0x2 ;  /* 0x0000000508087211 */ /* 0x000fe400078f10ff */
[----:B------:R-:W-:Y:S01]  /*0af0*/  LOP3.LUT R4, R4, 0x1ffffffe, RZ, 0xc0, !PT ;  /* 0x1ffffffe04047812 */ /* 0x000fe200078ec0ff */
[----:B------:R-:W-:Y:S01]  /*0b00*/  IMAD.IADD R211, R0, 0x1, -R211 ;  /* 0x0000000100d37824 */ /* 0x000fe200078e0ad3 */
[----:B------:R-:W-:-:S02]  /*0b10*/  SHF.R.S32.HI R3, RZ, 0x1f, R2 ;  /* 0x0000001fff037819 */ /* 0x000fc40000011402 */
[----:B------:R-:W-:Y:S01]  /*0b20*/  SHF.R.S32.HI R213, RZ, 0x7, R6 ;  /* 0x00000007ffd57819 */ /* 0x000fe20000011406 */
[----:B------:R-:W-:Y:S01]  /*0b30*/  IMAD.IADD R4, R7, 0x1, -R4 ;  /* 0x0000000107047824 */ /* 0x000fe200078e0a04 */
[----:B------:R-:W-:Y:S01]  /*0b40*/  LOP3.LUT R8, R8, 0x3ffffc, RZ, 0xc0, !PT ;  /* 0x003ffffc08087812 */ /* 0x000fe200078ec0ff */
[----:B------:R-:W-:Y:S01]  /*0b50*/  IMAD.SHL.U32 R184, R211, 0x8, RZ ;  /* 0x00000008d3b87824 */ /* 0x000fe200078e00ff */
[----:B------:R-:W-:Y:S01]  /*0b60*/  SHF.R.S32.HI R0, RZ, 0x1f, R9 ;  /* 0x0000001fff007819 */ /* 0x000fe20000011409 */
[----:B------:R-:W-:Y:S01]  /*0b70*/  IMAD R15, R213, 0x100, R2 ;  /* 0x00000100d50f7824 */ /* 0x000fe200078e0202 */
[----:B------:R-:W-:Y:S01]  /*0b80*/  LEA.HI R11, R10, R10, RZ, 0x1 ;  /* 0x0000000a0a0b7211 */ /* 0x000fe200078f08ff */
[----:B------:R-:W-:Y:S01]  /*0b90*/  IMAD.IADD R8, R5, 0x1, -R8 ;  /* 0x0000000105087824 */ /* 0x000fe200078e0a08 */
[----:B------:R-:W-:Y:S01]  /*0ba0*/  LEA.HI R7, R3, R2, RZ, 0x3 ;  /* 0x0000000203077211 */ /* 0x000fe200078f18ff */
[----:B------:R-:W-:Y:S01]  /*0bb0*/  IMAD.SHL.U32 R4, R4, 0x8, RZ ;  /* 0x0000000804047824 */ /* 0x000fe200078e00ff */
[-C--:B------:R-:W-:Y:S01]  /*0bc0*/  LEA.HI R3, R0, R9.reuse, RZ, 0x2 ;  /* 0x0000000900037211 */ /* 0x080fe200078f10ff */
[----:B------:R-:W-:Y:S01]  /*0bd0*/  IMAD R15, R8, 0x10, R15 ;  /* 0x00000010080f7824 */ /* 0x000fe200078e020f */
[----:B------:R-:W-:Y:S01]  /*0be0*/  LOP3.LUT R13, R11, 0x1ffffffe, RZ, 0xc0, !PT ;  /* 0x1ffffffe0b0d7812 */ /* 0x000fe200078ec0ff */
[C---:B------:R-:W-:Y:S01]  /*0bf0*/  VIADD R190, R184.reuse, 0x40 ;  /* 0x00000040b8be7836 */ /* 0x040fe20000000000 */
[----:B------:R-:W-:Y:S01]  /*0c00*/  LOP3.LUT R11, R7, 0xfffffff8, RZ, 0xc0, !PT ;  /* 0xfffffff8070b7812 */ /* 0x000fe200078ec0ff */
[----:B------:R-:W-:Y:S01]  /*0c10*/  VIADD R189, R184, 0x80 ;  /* 0x00000080b8bd7836 */ /* 0x000fe20000000000 */
[----:B------:R-:W-:Y:S01]  /*0c20*/  LOP3.LUT R8, R3, 0x7ffffffc, RZ, 0xc0, !PT ;  /* 0x7ffffffc03087812 */ /* 0x000fe200078ec0ff */
[----:B------:R-:W-:Y:S01]  /*0c30*/  IMAD.IADD R13, R10, 0x1, -R13 ;  /* 0x000000010a0d7824 */ /* 0x000fe200078e0a0d */
[----:B------:R-:W-:Y:S01]  /*0c40*/  LEA R216, R15, R4, 0x6 ;  /* 0x000000040fd87211 */ /* 0x000fe200078e30ff */
[----:B------:R-:W-:Y:S01]  /*0c50*/  IMAD.IADD R11, R2, 0x1, -R11 ;  /* 0x00000001020b7824 */ /* 0x000fe200078e0a0b */
[----:B------:R-:W-:Y:S01]  /*0c60*/  LEA.HI R2, R0, R9, RZ, 0x5 ;  /* 0x0000000900027211 */ /* 0x000fe200078f28ff */
[----:B------:R-:W-:Y:S01]  /*0c70*/  IMAD.IADD R10, R9, 0x1, -R8 ;  /* 0x00000001090a7824 */ /* 0x000fe200078e0a08 */
[--C-:B------:R-:W-:Y:S01]  /*0c80*/  SHF.R.S32.HI R0, RZ, 0x2, R3.reuse ;  /* 0x00000002ff007819 */ /* 0x100fe20000011403 */
[----:B------:R-:W-:Y:S01]  /*0c90*/  IMAD.SHL.U32 R8, R11, 0x40, RZ ;  /* 0x000000400b087824 */ /* 0x000fe200078e00ff */
[----:B------:R-:W-:Y:S01]  /*0ca0*/  SHF.R.S32.HI R3, RZ, 0x1f, R3 ;  /* 0x0000001fff037819 */ /* 0x000fe20000011403 */
[----:B------:R-:W-:Y:S01]  /*0cb0*/  IMAD.SHL.U32 R9, R7, 0x40, RZ ;  /* 0x0000004007097824 */ /* 0x000fe200078e00ff */
[----:B------:R-:W-:Y:S01]  /*0cc0*/  R2P PR, R11, 0x6 ;  /* 0x000000060b007804 */ /* 0x000fe20000000000 */
[----:B------:R-:W-:Y:S01]  /*0cd0*/  VIADD R188, R184, 0xc0 ;  /* 0x000000c0b8bc7836 */ /* 0x000fe20000000000 */
[----:B------:R-:W-:Y:S01]  /*0ce0*/  LOP3.LUT R7, R8, 0x1c0, RZ, 0xc0, !PT ;  /* 0x000001c008077812 */ /* 0x000fe200078ec0ff */
[C---:B------:R-:W-:Y:S01]  /*0cf0*/  VIADD R187, R184.reuse, 0x100 ;  /* 0x00000100b8bb7836 */ /* 0x040fe20000000000 */
[----:B------:R-:W-:Y:S01]  /*0d00*/  LOP3.LUT R8, R9, 0x7ffffe00, RZ, 0xc0, !PT ;  /* 0x7ffffe0009087812 */ /* 0x000fe200078ec0ff */
[C---:B------:R-:W-:Y:S01]  /*0d10*/  VIADD R186, R184.reuse, 0x140 ;  /* 0x00000140b8ba7836 */ /* 0x040fe20000000000 */
[----:B------:R-:W-:Y:S01]  /*0d20*/  LOP3.LUT R4, R7, 0x8, R4, 0xf8, !PT ;  /* 0x0000000807047812 */ /* 0x000fe200078ef804 */
[C---:B------:R-:W-:Y:S01]  /*0d30*/  VIADD R215, R184.reuse, 0x180 ;  /* 0x00000180b8d77836 */ /* 0x040fe20000000000 */
[----:B------:R-:W-:Y:S01]  /*0d40*/  SHF.R.U32.HI R7, RZ, 0x3, R7 ;  /* 0x00000003ff077819 */ /* 0x000fe20000011607 */
[----:B------:R-:W-:Y:S01]  /*0d50*/  IMAD R8, R5, 0x400, R8 ;  /* 0x0000040005087824 */ /* 0x000fe200078e0208 */
[----:B------:R-:W-:Y:S01]  /*0d60*/  LEA.HI R3, R3, R0, RZ, 0x3 ;  /* 0x0000000003037211 */ /* 0x000fe200078f18ff */
[----:B------:R-:W-:Y:S01]  /*0d70*/  VIADD R214, R184, 0x1c0 ;  /* 0x000001c0b8d67836 */ /* 0x000fe20000000000 */
[----:B------:R-:W-:-:S02]  /*0d80*/  LOP3.LUT R7, R4, R7, RZ, 0x3c, !PT ;  /* 0x0000000704077212 */ /* 0x000fc400078e3cff */
[----:B------:R-:W-:Y:S02]  /*0d90*/  LOP3.LUT R3, R3, 0xfffffff8, RZ, 0xc0, !PT ;  /* 0xfffffff803037812 */ /* 0x000fe400078ec0ff */
[----:B------:R-:W-:Y:S01]  /*0da0*/  LEA.HI R6, R6, R213, RZ, 0x1 ;  /* 0x000000d506067211 */ /* 0x000fe200078f08ff */
[----:B------:R-:W-:Y:S01]  /*0db0*/  IMAD.IADD R7, R8, 0x1, R7 ;  /* 0x0000000108077824 */ /* 0x000fe200078e0207 */
[----:B------:R-:W-:Y:S01]  /*0dc0*/  SHF.R.S32.HI R2, RZ, 0x5, R2 ;  /* 0x00000005ff027819 */ /* 0x000fe20000011402 */
[----:B------:R-:W-:Y:S01]  /*0dd0*/  IMAD.IADD R3, R0, 0x1, -R3 ;  /* 0x0000000100037824 */ /* 0x000fe200078e0a03 */
[----:B------:R-:W-:Y:S02]  /*0de0*/  LOP3.LUT R6, R6, 0xfffffe, RZ, 0xc0, !PT ;  /* 0x00fffffe06067812 */ /* 0x000fe400078ec0ff */
[----:B------:R-:W-:Y:S01]  /*0df0*/  LEA R18, R7, UR42, 0x1 ;  /* 0x0000002a07127c11 */ /* 0x000fe2000f8e08ff */
[----:B------:R-:W-:Y:S01]  /*0e00*/  IMAD R16, R2, 0x10, R3 ;  /* 0x0000001002107824 */ /* 0x000fe200078e0203 */
[----:B------:R-:W-:Y:S01]  /*0e10*/  SEL R22, R22, 0xffffffe0, !P1 ;  /* 0xffffffe016167807 */ /* 0x000fe20004800000 */
[----:B------:R-:W-:Y:S01]  /*0e20*/  IMAD.IADD R6, R213, 0x1, -R6 ;  /* 0x00000001d5067824 */ /* 0x000fe200078e0a06 */
[C---:B------:R-:W-:Y:S01]  /*0e30*/  IADD3 R23, R18.reuse, 0x26800, RZ ;  /* 0x0002680012177810 */ /* 0x040fe20007ffe0ff */
[----:B------:R-:W-:Y:S01]  /*0e40*/  VIADD R19, R18, 0x26840 ;  /* 0x0002684012137836 */ /* 0x000fe20000000000 */
[----:B------:R-:W-:Y:S01]  /*0e50*/  SHF.R.S32.HI R212, RZ, 0x3, R212 ;  /* 0x00000003ffd47819 */ /* 0x000fe200000114d4 */
[----:B------:R-:W-:Y:S01]  /*0e60*/  IMAD.SHL.U32 R17, R6, 0x100, RZ ;  /* 0x0000010006117824 */ /* 0x000fe200078e00ff */
        /* <DEDUP_REMOVED lines=9> */
[----:B------:R-:W-:Y:S01]  /*0f00*/  IMAD.IADD R22, R22, 0x1, R19 ;  /* 0x0000000116167824 */ /* 0x000fe200078e0213 */
[----:B------:R-:W-:-:S02]  /*0f10*/  SHF.R.S32.HI R218, RZ, 0x1f, R215 ;  /* 0x0000001fffda7819 */ /* 0x000fc400000114d7 */
[----:B------:R-:W-:-:S07]  /*0f20*/  SHF.R.S32.HI R217, RZ, 0x1f, R214 ;  /* 0x0000001fffd97819 */ /* 0x000fce00000114d6 */
.L_x_4980:
[----:B------:R-:W-:Y:S01]  /*0f30*/  ULDC UR5, c[0x0][0xc60] ;  /* 0x0003180000057ab9 */ /* 0x000fe20000000800 */
[----:B------:R-:W-:Y:S01]  /*0f40*/  UMOV UR8, UR4 ;  /* 0x0000000400087c82 */ /* 0x000fe20008000000 */
[----:B------:R-:W-:-:S11]  /*0f50*/  UISETP.NE.AND UP0, UPT, UR5, 0x1, UPT ;  /* 0x000000010500788c */ /* 0x000fd6000bf05270 */
        /* <DEDUP_REMOVED lines=9> */
[----:B012345:R-:W-:Y:S05]  /*0ff0*/  @!P0 BRA `(.L_x_4866) ;  /* 0x0000000000208947 */ /* 0x03ffea0003800000 */
        /* <DEDUP_REMOVED lines=8> */
.L_x_4866:
[----:B------:R-:W-:Y:S01]  /*1080*/  ULDC UR7, c[0x0][0xc54] ;  /* 0x0003150000077ab9 */ /* 0x000fe20000000800 */
[----:B------:R-:W-:Y:S01]  /*1090*/  UMOV UR6, UR9 ;  /* 0x0000000900067c82 */ /* 0x000fe20008000000 */
[----:B------:R-:W-:-:S11]  /*10a0*/  UISETP.NE.AND UP0, UPT, UR7, 0x1, UPT ;  /* 0x000000010700788c */ /* 0x000fd6000bf05270 */
[----:B------:R-:W-:Y:S02]  /*10b0*/  @UP0 ULDC.64 UR10, c[0x0][0xc58] ;  /* 0x00031600000a0ab9 */ /* 0x000fe40000000a00 */
[----:B------:R-:W-:-:S04]  /*10c0*/  UIMAD.WIDE.U32 UR4, UR9, UR10, URZ ;  /* 0x0000000a090472a5 */ /* 0x000fc8000f8e003f */
[----:B------:R-:W-:-:S04]  /*10d0*/  @UP0 USHF.R.U32.HI UR6, URZ, UR11, UR5 ;  /* 0x0000000b3f060299 */ /* 0x000fc80008011605 */
[----:B------:R-:W-:-:S12]  /*10e0*/  UIMAD UR4, UR6, UR7, URZ ;  /* 0x00000007060472a4 */ /* 0x000fd8000f8e023f */
.L_x_4867:
[----:B------:R-:W-:Y:S01]  /*10f0*/  ULDC UR45, c[0x0][0xc48] ;  /* 0x00031200002d7ab9 */ /* 0x000fe20000000800 */
[----:B------:R-:W-:Y:S01]  /*1100*/  ULDC.64 UR10, c[0x0][0x418] ;  /* 0x00010600000a7ab9 */ /* 0x000fe20000000a00 */
[----:B------:R-:W-:Y:S02]  /*1110*/  UISETP.NE.AND UP1, UPT, UR45, 0x1, UPT ;  /* 0x000000012d00788c */ /* 0x000fe4000bf25270 */
[----:B------:R-:W-:Y:S02]  /*1120*/  UISETP.NE.U32.AND UP0, UPT, UR10, URZ, UPT ;  /* 0x0000003f0a00728c */ /* 0x000fe4000bf05070 */
[----:B------:R-:W-:Y:S02]  /*1130*/  UIADD3 UR4, UR9, -UR4, URZ ;  /* 0x8000000409047290 */ /* 0x000fe4000fffe03f */
[----:B------:R-:W-:Y:S01]  /*1140*/  UISETP.NE.AND.EX UP0, UPT, UR11, URZ, UPT, UP0 ;  /* 0x0000003f0b00728c */ /* 0x000fe2000bf05300 */
[----:B------:R-:W-:Y:S01]  /*1150*/  ULDC UR7, c[0x0][0xc54] ;  /* 0x0003150000077ab9 */ /* 0x000fe20000000800 */
[----:B------:R-:W-:Y:S01]  /*1160*/  ULDC UR49, c[0x0][0x424] ;  /* 0x0001090000317ab9 */ /* 0x000fe20000000800 */
[----:B------:R-:W-:-:S02]  /*1170*/  UISETP.NE.AND UP2, UPT, UR46, 0x1, UPT ;  /* 0x000000012e00788c */ /* 0x000fc4000bf45270 */
[----:B------:R-:W-:Y:S02]  /*1180*/  ULOP3.LUT UR5, URZ, UR6, URZ, 0x33, !UPT ;  /* 0x000000063f057292 */ /* 0x000fe4000f8e333f */
[----:B------:R-:W-:Y:S02]  /*1190*/  UIMAD UR8, UR8, UR7, UR4 ;  /* 0x00000007080872a4 */ /* 0x000fe4000f8e0204 */
[----:B------:R-:W-:Y:S01]  /*11a0*/  USEL UR49, UR49, 0x1, UP0 ;  /* 0x0000000131317887 */ /* 0x000fe20008000000 */
[----:B------:R-:W-:Y:S01]  /*11b0*/  PLOP3.LUT P0, PT, PT, PT, UP2, 0x80, 0x0 ;  /* 0x000000000000781c */ /* 0x000fe20003f0f028 */
[----:B------:R-:W-:Y:S01]  /*11c0*/  ULDC UR44, c[0x0][0xc3c] ;  /* 0x00030f00002c7ab9 */ /* 0x000fe20000000800 */
[----:B------:R-:W-:Y:S01]  /*11d0*/  ULDC UR6, c[0x0][0x2f0] ;  /* 0x0000bc0000067ab9 */ /* 0x000fe20000000800 */
[----:B------:R-:W-:Y:S01]  /*11e0*/  @UP1 ULDC UR4, c[0x0][0xc4c] ;  /* 0x0003130000041ab9 */ /* 0x000fe20000000800 */
[----:B------:R-:W-:Y:S02]  /*11f0*/  UIADD3 UR44, UR5, UR44, URZ ;  /* 0x0000002c052c7290 */ /* 0x000fe4000fffe03f */
[----:B------:R-:W-:-:S02]  /*1200*/  UIMAD.WIDE.U32 UR4, UR8, UR4, URZ ;  /* 0x00000004080472a5 */ /* 0x000fc4000f8e003f */
[----:B------:R-:W-:Y:S01]  /*1210*/  UIMAD UR7, UR49, UR6, 0x3f ;  /* 0x0000003f310774a4 */ /* 0x000fe2000f8e0206 */
[----:B------:R-:W-:Y:S01]  /*1220*/  @UP1 ULDC UR9, c[0x0][0xc50] ;  /* 0x0003140000091ab9 */ /* 0x000fe20000000800 */
[----:B------:R-:W-:Y:S01]  /*1230*/  UMOV UR43, UR8 ;  /* 0x00000008002b7c82 */ /* 0x000fe20008000000 */
[----:B------:R-:W-:Y:S02]  /*1240*/  @UP1 USHF.R.U32.HI UR43, URZ, UR9, UR5 ;  /* 0x000000093f2b1299 */ /* 0x000fe40008011605 */
[----:B------:R-:W-:Y:S02]  /*1250*/  USHF.R.S32.HI UR4, URZ, 0x1f, UR7 ;  /* 0x0000001f3f047899 */ /* 0x000fe40008011407 */
[----:B------:R-:W-:Y:S02]  /*1260*/  UIADD3 UR5, -UR43, URZ, URZ ;  /* 0x0000003f2b057290 */ /* 0x000fe4000fffe13f */
[----:B------:R-:W-:Y:S02]  /*1270*/  ULEA.HI UR7, UR4, UR7, URZ, 0x6 ;  /* 0x0000000704077291 */ /* 0x000fe4000f8f303f */
[----:B------:R-:W-:-:S02]  /*1280*/  USHF.L.U32 UR44, UR44, 0x6, URZ ;  /* 0x000000062c2c7899 */ /* 0x000fc4000800063f */
[----:B------:R-:W-:Y:S02]  /*1290*/  UIMAD UR45, UR45, UR5, UR8 ;  /* 0x000000052d2d72a4 */ /* 0x000fe4000f8e0208 */
[----:B------:R-:W-:Y:S01]  /*12a0*/  USHF.R.S32.HI UR7, URZ, 0x6, UR7 ;  /* 0x000000063f077899 */ /* 0x000fe20008011407 */
[----:B------:R-:W-:Y:S11]  /*12b0*/  @!P0 BRA `(.L_x_4868) ;  /* 0x0000002000388947 */ /* 0x000ff60003800000 */
[----:B------:R-:W0:Y:S01]  /*12c0*/  LDC R0, c[0x0][0x448] ;  /* 0x00011200ff007b82 */ /* 0x000e220000000800 */
[----:B------:R-:W-:Y:S01]  /*12d0*/  UIADD3 UR8, UR44, 0x3f, URZ ;  /* 0x0000003f2c087890 */ /* 0x000fe2000fffe03f */
[----:B------:R-:W-:Y:S02]  /*12e0*/  ULDC UR5, c[0x0][0x288] ;  /* 0x0000a20000057ab9 */ /* 0x000fe40000000800 */
[----:B------:R-:W-:-:S04]  /*12f0*/  UIADD3 UR4, -UR5, 0x1, URZ ;  /* 0x0000000105047890 */ /* 0x000fc8000fffe13f */
[----:B------:R-:W1:Y:S01]  /*1300*/  LDC.64 R6, c[0x0][0x9e0] ;  /* 0x00027800ff067b82 */ /* 0x000e620000000a00 */
[----:B------:R-:W-:Y:S01]  /*1310*/  UIMAD UR4, UR49, UR6, UR4 ;  /* 0x00000006310472a4 */ /* 0x000fe2000f8e0204 */
[----:B0-----:R-:W-:Y:S01]  /*1320*/  ISETP.NE.AND P1, PT, R0, 0x1, PT ;  /* 0x000000010000780c */ /* 0x001fe20003f25270 */
[----:B------:R-:W-:Y:S01]  /*1330*/  IMAD.U32 R0, RZ, RZ, UR8 ;  /* 0x00000008ff007e24 */ /* 0x000fe2000f8e00ff */
[----:B-1----:R-:W-:-:S11]  /*1340*/  ISETP.GE.AND P2, PT, R7, 0x1, PT ;  /* 0x000000010700780c */ /* 0x002fd60003f46270 */
[----:B------:R-:W0:Y:S08]  /*1350*/  @P1 LDC R3, c[0x0][0x44c] ;  /* 0x00011300ff031b82 */ /* 0x000e300000000800 */
[----:B------:R-:W1:Y:S01]  /*1360*/  @P1 LDC R4, c[0x0][0x450] ;  /* 0x00011400ff041b82 */ /* 0x000e620000000800 */
[----:B0-----:R-:W-:-:S05]  /*1370*/  @P1 IMAD.HI.U32 R3, R3, UR8, RZ ;  /* 0x0000000803031c27 */ /* 0x001fca000f8e00ff */
[----:B-1----:R-:W-:-:S05]  /*1380*/  @P1 SHF.R.U32.HI R0, RZ, R4, R3 ;  /* 0x00000004ff001219 */ /* 0x002fca0000011603 */
[----:B------:R-:W-:-:S04]  /*1390*/  VIADD R9, R0, UR4 ;  /* 0x0000000400097c36 */ /* 0x000fc80008000000 */
        /* <DEDUP_REMOVED lines=12> */
.L_x_4870:
[----:B------:R-:W-:-:S13]  /*1460*/  ISETP.NE.AND P0, PT, R7, 0x1, PT ;  /* 0x000000010700780c */ /* 0x000fda0003f05270 */
[----:B------:R-:W0:Y:S02]  /*1470*/  @P0 LDC.64 R4, c[0x0][0x9e8] ;  /* 0x00027a00ff040b82 */ /* 0x000e240000000a00 */
[----:B0-----:R-:W-:-:S05]  /*1480*/  @P0 IMAD.HI.U32 R4, R3, R4, RZ ;  /* 0x0000000403040227 */ /* 0x001fca00078e00ff */
[----:B------:R-:W-:-:S07]  /*1490*/  @P0 SHF.R.U32.HI R3, RZ, R5, R4 ;  /* 0x00000005ff030219 */ /* 0x000fce0000011604 */
.L_x_4871:
[----:B------:R-:W-:-:S05]  /*14a0*/  IMAD R3, R3, R7, R7 ;  /* 0x0000000703037224 */ /* 0x000fca00078e0207 */
[----:B------:R-:W-:-:S07]  /*14b0*/  VIMNMX R0, R0, R3, PT ;  /* 0x0000000300007248 */ /* 0x000fce0003fe0100 */
.L_x_4869:
[----:B------:R-:W0:Y:S01]  /*14c0*/  @P1 LDC R5, c[0x0][0x44c] ;  /* 0x00011300ff051b82 */ /* 0x000e220000000800 */
[----:B------:R-:W-:Y:S01]  /*14d0*/  VIADD R0, R0, 0x3f ;  /* 0x0000003f00007836 */ /* 0x000fe20000000000 */
[----:B------:R-:W-:Y:S01]  /*14e0*/  UIMAD UR6, UR49, UR6, -UR5 ;  /* 0x00000006310672a4 */ /* 0x000fe2000f8e0a05 */
[----:B------:R-:W-:Y:S01]  /*14f0*/  IMAD.U32 R4, RZ, RZ, UR44 ;  /* 0x0000002cff047e24 */ /* 0x000fe2000f8e00ff */
[----:B------:R-:W-:Y:S02]  /*1500*/  ULDC UR4, c[0x0][0x9dc] ;  /* 0x0002770000047ab9 */ /* 0x000fe40000000800 */
[----:B------:R-:W-:Y:S02]  /*1510*/  SHF.R.S32.HI R3, RZ, 0x1f, R0 ;  /* 0x0000001fff037819 */ /* 0x000fe40000011400 */
[----:B------:R-:W1:Y:S02]  /*1520*/  @P1 LDC R6, c[0x0][0x450] ;  /* 0x00011400ff061b82 */ /* 0x000e640000000800 */
[----:B------:R-:W-:-:S04]  /*1530*/  LEA.HI R3, R3, R0, RZ, 0x6 ;  /* 0x0000000003037211 */ /* 0x000fc800078f30ff */
[----:B------:R-:W-:Y:S01]  /*1540*/  SHF.R.S32.HI R3, RZ, 0x6, R3 ;  /* 0x00000006ff037819 */ /* 0x000fe20000011403 */
[----:B0-----:R-:W-:-:S05]  /*1550*/  @P1 IMAD.HI.U32 R5, R5, UR44, RZ ;  /* 0x0000002c05051c27 */ /* 0x001fca000f8e00ff */
[----:B-1----:R-:W-:-:S05]  /*1560*/  @P1 SHF.R.U32.HI R4, RZ, R6, R5 ;  /* 0x00000006ff041219 */ /* 0x002fca0000011605 */
[----:B------:R-:W-:Y:S01]  /*1570*/  VIADD R0, R4, UR6 ;  /* 0x0000000604007c36 */ /* 0x000fe20008000000 */
[----:B------:R-:W-:-:S03]  /*1580*/  VIMNMX R4, R3, UR7, PT ;  /* 0x0000000703047c48 */ /* 0x000fc6000bfe0100 */
        /* <DEDUP_REMOVED lines=11> */
.L_x_4873:
[----:B------:R-:W-:-:S13]  /*1640*/  ISETP.NE.AND P0, PT, R7, 0x1, PT ;  /* 0x000000010700780c */ /* 0x000fda0003f05270 */
[----:B------:R-:W0:Y:S02]  /*1650*/  @P0 LDC.64 R8, c[0x0][0x9e8] ;  /* 0x00027a00ff080b82 */ /* 0x000e240000000a00 */
[----:B0-----:R-:W-:-:S05]  /*1660*/  @P0 IMAD.HI.U32 R6, R0, R8, RZ ;  /* 0x0000000800060227 */ /* 0x001fca00078e00ff */
[----:B------:R-:W-:-:S07]  /*1670*/  @P0 SHF.R.U32.HI R0, RZ, R9, R6 ;  /* 0x00000009ff000219 */ /* 0x000fce0000011606 */
.L_x_4874:
[----:B------:R-:W-:-:S05]  /*1680*/  IMAD R0, R0, R7, RZ ;  /* 0x0000000700007224 */ /* 0x000fca00078e02ff */
[----:B------:R-:W-:-:S07]  /*1690*/  VIMNMX R3, R3, R0, !PT ;  /* 0x0000000003037248 */ /* 0x000fce0007fe0100 */
.L_x_4872:
[----:B------:R-:W-:Y:S02]  /*16a0*/  SHF.R.S32.HI R6, RZ, 0x1f, R3 ;  /* 0x0000001fff067819 */ /* 0x000fe40000011403 */
[----:B------:R-:W-:Y:S02]  /*16b0*/  CS2R R150, SRZ ;  /* 0x0000000000967805 */ /* 0x000fe4000001ff00 */
[----:B------:R-:W-:Y:S02]  /*16c0*/  PLOP3.LUT P0, PT, PT, PT, PT, 0x80, 0x0 ;  /* 0x000000000000781c */ /* 0x000fe40003f0f070 */
[----:B------:R-:W-:Y:S02]  /*16d0*/  CS2R R148, SRZ ;  /* 0x0000000000947805 */ /* 0x000fe4000001ff00 */
[----:B------:R-:W-:Y:S01]  /*16e0*/  LEA.HI R6, R6, R3, RZ, 0x6 ;  /* 0x0000000306067211 */ /* 0x000fe200078f30ff */
[----:B------:R-:W-:Y:S01]  /*16f0*/  IMAD.MOV.U32 R3, RZ, RZ, RZ ;  /* 0x000000ffff037224 */ /* 0x000fe200078e00ff */
[----:B------:R-:W-:-:S02]  /*1700*/  MOV R0, RZ ;  /* 0x000000ff00007202 */ /* 0x000fc40000000f00 */
[----:B------:R-:W-:Y:S02]  /*1710*/  CS2R R146, SRZ ;  /* 0x0000000000927805 */ /* 0x000fe4000001ff00 */
[----:B------:R-:W-:Y:S02]  /*1720*/  SHF.R.S32.HI R5, RZ, 0x6, R6 ;  /* 0x00000006ff057819 */ /* 0x000fe40000011406 */
[----:B------:R-:W-:Y:S02]  /*1730*/  CS2R R144, SRZ ;  /* 0x0000000000907805 */ /* 0x000fe4000001ff00 */
        /* <DEDUP_REMOVED lines=11> */
[----:B------:R-:W-:Y:S01]  /*17f0*/  CS2R R154, SRZ ;  /* 0x00000000009a7805 */ /* 0x000fe2000001ff00 */
[----:B------:R-:W-:Y:S01]  /*1800*/  IMAD.MOV.U32 R153, RZ, RZ, RZ ;  /* 0x000000ffff997224 */ /* 0x000fe200078e00ff */
        /* <DEDUP_REMOVED lines=49> */
[----:B------:R-:W-:Y:S01]  /*1b20*/  CS2R R26, SRZ ;  /* 0x00000000001a7805 */ /* 0x000fe2000001ff00 */
[----:B------:R-:W-:Y:S01]  /*1b30*/  IMAD.MOV.U32 R210, RZ, RZ, RZ ;  /* 0x000000ffffd27224 */ /* 0x000fe200078e00ff */
[----:B------:R-:W-:Y:S06]  /*1b40*/  @!P1 BRA `(.L_x_4875) ;  /* 0x000000b000c49947 */ /* 0x000fec0003800000 */
        /* <DEDUP_REMOVED lines=14> */
.L_x_4876:
[----:B------:R-:W-:Y:S01]  /*1c30*/  ULEA UR21, UR38, UR42, 0x3 ;  /* 0x0000002a26157291 */ /* 0x000fe2000f8e183f */
[----:B------:R-:W-:-:S05]  /*1c40*/  IMAD.U32 R0, RZ, RZ, UR37 ;  /* 0x00000025ff007e24 */ /* 0x000fca000f8e00ff */
[----:B------:R-:W-:-:S04]  /*1c50*/  SHF.L.U32 R0, R0, 0x1f, RZ ;  /* 0x0000001f00007819 */ /* 0x000fc800000006ff */
[----:B------:R-:W0:Y:S02]  /*1c60*/  SYNCS.PHASECHK.TRANS64.TRYWAIT P1, [UR21+0x28c50], R0 ;  /* 0x028c5000ff0075a7 */ /* 0x000e240008020155 */
[----:B0-----:R-:W-:Y:S05]  /*1c70*/  @!P1 BRA `(.L_x_4877) ;  /* 0x0000012000009947 */ /* 0x001fea0003800000 */
.L_x_5050:
[----:B------:R-:W-:Y:S01]  /*1c80*/  BAR.SYNC.DEFER_BLOCKING 0xe, 0x100 ;  /* 0x0384000000007b1d */ /* 0x000fe20000010000 */
[----:B------:R-:W-:Y:S02]  /*1c90*/  UIADD3 UR4, UR42, 0x26800, URZ ;  /* 0x000268002a047890 */ /* 0x000fe4000fffe03f */
[----:B------:R-:W-:Y:S02]  /*1ca0*/  ULEA UR18, UR38, UR20, 0xc ;  /* 0x0000001426127291 */ /* 0x000fe4000f8e603f */
[----:B------:R-:W-:Y:S01]  /*1cb0*/  USHF.R.U32.HI UR4, URZ, 0x4, UR4 ;  /* 0x000000043f047899 */ /* 0x000fe20008011604 */
[----:B------:R-:W-:Y:S01]  /*1cc0*/  UMOV UR19, 0x40000040 ;  /* 0x4000004000137882 */ /* 0x000fe20000000000 */
[----:B------:R-:W-:Y:S02]  /*1cd0*/  UMOV UR17, 0x40000040 ;  /* 0x4000004000117882 */ /* 0x000fe40000000000 */
[----:B------:R-:W-:Y:S02]  /*1ce0*/  ULOP3.LUT UR4, UR4, 0x3fff, URZ, 0xc0, !UPT ;  /* 0x00003fff04047892 */ /* 0x000fe4000f8ec03f */
[----:B------:R-:W-:-:S02]  /*1cf0*/  UIADD3 UR6, UR18, 0x80, URZ ;  /* 0x0000008012067890 */ /* 0x000fc4000fffe03f */
[----:B------:R-:W-:Y:S01]  /*1d00*/  ULOP3.LUT UR16, UR4, 0x10000, URZ, 0xfc, !UPT ;  /* 0x0001000004107892 */ /* 0x000fe2000f8efc3f */
[----:B------:R-:W-:Y:S01]  /*1d10*/  UMOV UR7, 0x40000040 ;  /* 0x4000004000077882 */ /* 0x000fe20000000000 */
[----:B------:R-:W-:Y:S02]  /*1d20*/  UMOV UR5, 0x40000040 ;  /* 0x4000004000057882 */ /* 0x000fe40000000000 */
[----:B------:R-:W-:Y:S02]  /*1d30*/  UIADD3 UR4, UR16, 0x2, URZ ;  /* 0x0000000210047890 */ /* 0x000fe4000fffe03f */
[----:B------:R-:W-:Y:S02]  /*1d40*/  UIADD3 UR10, UR18, 0x100, URZ ;  /* 0x00000100120a7890 */ /* 0x000fe4000fffe03f */
[----:B------:R-:W-:Y:S01]  /*1d50*/  UIADD3 UR8, UR16, 0x4, URZ ;  /* 0x0000000410087890 */ /* 0x000fe2000fffe03f */
[----:B------:R-:W-:Y:S01]  /*1d60*/  UMOV UR11, 0x40000040 ;  /* 0x40000040000b7882 */ /* 0x000fe20000000000 */
[----:B------:R-:W-:Y:S01]  /*1d70*/  WARPGROUP.ARRIVE ;  /* 0x00000000000079c5 */ /* 0x000fe20000000000 */
[----:B------:R-:W-:Y:S01]  /*1d80*/  UMOV UR9, 0x40000040 ;  /* 0x4000004000097882 */ /* 0x000fe20000000000 */
[----:B------:R-:W-:-:S02]  /*1d90*/  UIADD3 UR14, UR18, 0x180, URZ ;  /* 0x00000180120e7890 */ /* 0x000fc4000fffe03f */
[----:B------:R-:W-:Y:S02]  /*1da0*/  UIADD3 UR12, UR16, 0x6, URZ ;  /* 0x00000006100c7890 */ /* 0x000fe4000fffe03f */
[----:B------:R-:W-:Y:S01]  /*1db0*/  HGMMA.64x256x16.F32.BF16 R24, gdesc[UR16].tnspB, RZ, !UPT, gsb0 ;  /* 0x43e00000101879f0 */ /* 0x000fe2000c0018ff */
[----:B------:R-:W-:Y:S01]  /*1dc0*/  UMOV UR15, 0x40000040 ;  /* 0x40000040000f7882 */ /* 0x000fe20000000000 */
[----:B------:R-:W-:Y:S01]  /*1dd0*/  UMOV UR13, 0x40000040 ;  /* 0x40000040000d7882 */ /* 0x000fe20000000000 */
        /* <DEDUP_REMOVED lines=16> */
.L_x_4878:
[----:B------:R-:W-:Y:S01]  /*1ee0*/  VIADD R4, R4, 0xfffffffe ;  /* 0xfffffffe04047836 */ /* 0x000fe20000000000 */
[----:B------:R-:W-:-:S04]  /*1ef0*/  UIADD3 UR6, UR21, 0x28c60, URZ ;  /* 0x00028c6015067890 */ /* 0x000fc8000fffe03f */
[----:B------:R-:W-:Y:S01]  /*1f00*/  ISETP.GE.AND P1, PT, R4, R5, PT ;  /* 0x000000050400720c */ /* 0x000fe20003f26270 */
[----:B------:R-:W-:-:S09]  /*1f10*/  UPRMT UR6, UR40, 0x654, UR6 ;  /* 0x0000065428067896 */ /* 0x000fd20008000006 */
[----:B------:R-:W-:Y:S03]  /*1f20*/  SYNCS.ARRIVE.TRANS64.RED.A1T0 RZ, [UR6], RZ ;  /* 0x000000ffffff79a7 */ /* 0x000fe60008100406 */
[----:B------:R-:W-:Y:S05]  /*1f30*/  @!P1 BRA `(.L_x_4879) ;  /* 0x0000000800d89947 */ /* 0x000fea0003800000 */
.L_x_4885:
[----:B------:R-:W-:Y:S01]  /*1f40*/  BAR.SYNC.DEFER_BLOCKING 0xe, 0x100 ;  /* 0x0384000000007b1d */ /* 0x000fe20000010000 */
[----:B01----:R-:W-:Y:S01]  /*1f50*/  IMAD.U32 R3, RZ, RZ, UR38 ;  /* 0x00000026ff037e24 */ /* 0x003fe2000f8e00ff */
[----:B------:R-:W-:Y:S01]  /*1f60*/  UIADD3 UR38, UR38, 0x1, URZ ;  /* 0x0000000126267890 */ /* 0x000fe2000fffe03f */
[C---:B------:R-:W-:Y:S01]  /*1f70*/  ISETP.GT.AND P2, PT, R4.reuse, R5, PT ;  /* 0x000000050400720c */ /* 0x040fe20003f44270 */
[----:B------:R-:W-:Y:S02]  /*1f80*/  VIADD R4, R4, 0xffffffff ;  /* 0xffffffff04047836 */ /* 0x000fe40000000000 */
        /* <DEDUP_REMOVED lines=138> */
.L_x_4880:
[----:B------:R-:W-:Y:S01]  /*2830*/  ULEA UR21, UR38, UR42, 0x3 ;  /* 0x0000002a26157291 */ /* 0x000fe2000f8e183f */
[----:B------:R-:W-:-:S05]  /*2840*/  IMAD.U32 R0, RZ, RZ, UR37 ;  /* 0x00000025ff007e24 */ /* 0x000fca000f8e00ff */
[----:B------:R-:W-:-:S04]  /*2850*/  SHF.L.U32 R0, R0, 0x1f, RZ ;  /* 0x0000001f00007819 */ /* 0x000fc800000006ff */
[----:B------:R0:W1:Y:S01]  /*2860*/  SYNCS.PHASECHK.TRANS64.TRYWAIT P1, [UR21+0x28c50], R0 ;  /* 0x028c5000ff0075a7 */ /* 0x0000620008020155 */
[----:B------:R-:W-:Y:S05]  /*2870*/  @!P0 BRA `(.L_x_4881) ;  /* 0x0000000000048947 */ /* 0x000fea0003800000 */
[----:B------:R-:W-:Y:S01]  /*2880*/  BPT.TRAP 0x1 ;  /* 0x000000040000795c */ /* 0x000fe20000300000 */
.L_x_4881:
[----:B-1----:R-:W-:Y:S05]  /*2890*/  @P1 BRA `(.L_x_4882) ;  /* 0x0000000000081947 */ /* 0x002fea0003800000 */
[----:B------:R-:W1:Y:S02]  /*28a0*/  SYNCS.PHASECHK.TRANS64.TRYWAIT P1, [UR21+0x28c50], R0 ;  /* 0x028c5000ff0075a7 */ /* 0x000e640008020155 */
[----:B-1----:R-:W-:Y:S05]  /*28b0*/  @!P1 BRA `(.L_x_4883) ;  /* 0x0000011400089947 */ /* 0x002fea0003800000 */
.L_x_4882:
[----:B------:R-:W-:Y:S01]  /*28c0*/  ULEA UR18, UR38, UR20, 0xc ;  /* 0x0000001426127291 */ /* 0x000fe2000f8e603f */
[----:B------:R-:W-:Y:S01]  /*28d0*/  WARPGROUP.ARRIVE ;  /* 0x00000000000079c5 */ /* 0x000fe20000000000 */
[----:B------:R-:W-:Y:S01]  /*28e0*/  UMOV UR19, 0x40000040 ;  /* 0x4000004000137882 */ /* 0x000fe20000000000 */
[----:B------:R-:W-:Y:S01]  /*28f0*/  UMOV UR7, 0x40000040 ;  /* 0x4000004000077882 */ /* 0x000fe20000000000 */
[----:B------:R-:W-:Y:S02]  /*2900*/  UIADD3 UR6, UR18, 0x80, URZ ;  /* 0x0000008012067890 */ /* 0x000fe4000fffe03f */
[----:B------:R-:W-:Y:S01]  /*2910*/  UIADD3 UR10, UR18, 0x100, URZ ;  /* 0x00000100120a7890 */ /* 0x000fe2000fffe03f */
[----:B------:R-:W-:Y:S02]  /*2920*/  UMOV UR11, 0x40000040 ;  /* 0x40000040000b7882 */ /* 0x000fe40000000000 */
[----:B------:R-:W-:Y:S01]  /*2930*/  HGMMA.64x256x16.F32.BF16 R24, gdesc[UR16].tnspB, R24, gsb0 ;  /* 0x43e00000101879f0 */ /* 0x000fe20008001818 */
[----:B------:R-:W-:Y:S01]  /*2940*/  UIADD3 UR14, UR18, 0x180, URZ ;  /* 0x00000180120e7890 */ /* 0x000fe2000fffe03f */
[----:B------:R-:W-:Y:S01]  /*2950*/  UMOV UR15, 0x40000040 ;  /* 0x40000040000f7882 */ /* 0x000fe20000000000 */
[----:B------:R-:W-:-:S02]  /*2960*/  WARPGROUP.DEPBAR.LE gsb0, 0x0 ;  /* 0x00008000000079c5 */ /* 0x000fc40000010000 */
        /* <DEDUP_REMOVED lines=15> */
.L_x_4884:
[----:B------:R-:W-:-:S04]  /*2a60*/  UIADD3 UR6, UR21, 0x28c60, URZ ;  /* 0x00028c6015067890 */ /* 0x000fc8000fffe03f */
[----:B------:R-:W-:-:S09]  /*2a70*/  UPRMT UR6, UR40, 0x654, UR6 ;  /* 0x0000065428067896 */ /* 0x000fd20008000006 */
[----:B------:R-:W-:Y:S01]  /*2a80*/  SYNCS.ARRIVE.TRANS64.RED.A1T0 RZ, [UR6], RZ ;  /* 0x000000ffffff79a7 */ /* 0x000fe20008100406 */
[----:B------:R-:W-:Y:S05]  /*2a90*/  @P2 BRA `(.L_x_4885) ;  /* 0xfffffff400282947 */ /* 0x000fea000383ffff */
.L_x_4879:
[----:B------:R-:W-:Y:S01]  /*2aa0*/  BAR.SYNC.DEFER_BLOCKING 0xe, 0x100 ;  /* 0x0384000000007b1d */ /* 0x000fe20000010000 */
[----:B01----:R-:W-:Y:S01]  /*2ab0*/  IMAD.U32 R3, RZ, RZ, UR38 ;  /* 0x00000026ff037e24 */ /* 0x003fe2000f8e00ff */
[----:B------:R-:W-:Y:S01]  /*2ac0*/  UIADD3 UR38, UR38, 0x1, URZ ;  /* 0x0000000126267890 */ /* 0x000fe2000fffe03f */
[----:B------:R-:W-:Y:S02]  /*2ad0*/  PLOP3.LUT P0, PT, PT, PT, PT, 0x8, 0x0 ;  /* 0x000000000000781c */ /* 0x000fe40003f0e170 */
        /* <DEDUP_REMOVED lines=136> */
[----:B------:R-:W-:-:S02]  /*3360*/  IMAD.MOV.U32 R0, RZ, RZ, RZ ;  /* 0x000000ffff007224 */ /* 0x000fc400078e00ff */
[----:B------:R-:W-:Y:S01]  /*3370*/  IMAD.MOV.U32 R3, RZ, RZ, RZ ;  /* 0x000000ffff037224 */ /* 0x000fe200078e00ff */
[----:B------:R-:W-:Y:S06]  /*3380*/  BAR.ARV 0xf, 0x100 ;  /* 0x03c4000000007b1d */ /* 0x000fec0000002000 */
[----:B------:R-:W-:Y:S05]  /*3390*/  BRA `(.L_x_4875) ;  /* 0x0000009800b07947 */ /* 0x000fea0003800000 */
.L_x_4868:
[----:B------:R-:W-:Y:S01]  /*33a0*/  ULDC UR4, c[0x0][0x448] ;  /* 0x0001120000047ab9 */ /* 0x000fe20000000800 */
[----:B------:R-:W-:Y:S02]  /*33b0*/  UIADD3 UR10, UR44, 0x3f, URZ ;  /* 0x0000003f2c0a7890 */ /* 0x000fe4000fffe03f */
[----:B------:R-:W-:Y:S01]  /*33c0*/  UISETP.NE.AND UP0, UPT, UR4, 0x1, UPT ;  /* 0x000000010400788c */ /* 0x000fe2000bf05270 */
[----:B------:R-:W-:Y:S02]  /*33d0*/  ULDC UR11, c[0x0][0x288] ;  /* 0x0000a200000b7ab9 */ /* 0x000fe40000000800 */
[----:B------:R-:W-:Y:S01]  /*33e0*/  ULDC.64 UR4, c[0x0][0x9e0] ;  /* 0x0002780000047ab9 */ /* 0x000fe20000000a00 */
[----:B------:R-:W-:Y:S02]  /*33f0*/  UP2UR UR51, UPR, URZ, 0x1 ;  /* 0x000000013f337883 */ /* 0x000fe40008000000 */
[----:B------:R-:W-:-:S04]  /*3400*/  UIADD3 UR12, -UR11, 0x1, URZ ;  /* 0x000000010b0c7890 */ /* 0x000fc8000fffe13f */
[----:B------:R-:W-:Y:S01]  /*3410*/  UIMAD UR12, UR49, UR6, UR12 ;  /* 0x00000006310c72a4 */ /* 0x000fe2000f8e020c */
[----:B------:R-:W-:Y:S01]  /*3420*/  @UP0 ULDC UR8, c[0x0][0x44c] ;  /* 0x0001130000080ab9 */ /* 0x000fe20000000800 */
[----:B------:R-:W-:Y:S01]  /*3430*/  @UP0 ULDC UR13, c[0x0][0x450] ;  /* 0x00011400000d0ab9 */ /* 0x000fe20000000800 */
[----:B------:R-:W-:-:S04]  /*3440*/  UIMAD.WIDE.U32 UR8, UR10, UR8, URZ ;  /* 0x000000080a0872a5 */ /* 0x000fc8000f8e003f */
[----:B------:R-:W-:Y:S02]  /*3450*/  @UP0 USHF.R.U32.HI UR10, URZ, UR13, UR9 ;  /* 0x0000000d3f0a0299 */ /* 0x000fe40008011609 */
[----:B------:R-:W-:Y:S02]  /*3460*/  UISETP.GE.AND UP0, UPT, UR5, 0x1, UPT ;  /* 0x000000010500788c */ /* 0x000fe4000bf06270 */
[----:B------:R-:W-:Y:S02]  /*3470*/  UIADD3 UR10, UR12, UR10, URZ ;  /* 0x0000000a0c0a7290 */ /* 0x000fe4000fffe03f */
[----:B------:R-:W-:Y:S02]  /*3480*/  UP2UR UR50, UPR, URZ, 0x1 ;  /* 0x000000013f327883 */ /* 0x000fe40008000000 */
[----:B------:R-:W-:Y:S01]  /*3490*/  PLOP3.LUT P0, PT, PT, PT, UP0, 0x40, 0x0 ;  /* 0x000000000000781c */ /* 0x000fe20003f0e808 */
[----:B------:R-:W-:-:S06]  /*34a0*/  UIADD3 UR4, UR10, UR4, URZ ;  /* 0x000000040a047290 */ /* 0x000fcc000fffe03f */
[----:B------:R-:W-:-:S06]  /*34b0*/  MOV R0, UR4 ;  /* 0x0000000400007c02 */ /* 0x000fcc0008000f00 */
[----:B------:R-:W-:Y:S05]  /*34c0*/  @P0 BRA `(.L_x_4886) ;  /* 0x0000000000400947 */ /* 0x000fea0003800000 */
        /* <DEDUP_REMOVED lines=10> */
.L_x_4887:
[----:B------:R-:W-:-:S11]  /*3570*/  UISETP.NE.AND UP0, UPT, UR5, 0x1, UPT ;  /* 0x000000010500788c */ /* 0x000fd6000bf05270 */
[----:B------:R-:W-:Y:S02]  /*3580*/  @UP0 ULDC.64 UR12, c[0x0][0x9e8] ;  /* 0x00027a00000c0ab9 */ /* 0x000fe40000000a00 */
[----:B------:R-:W-:-:S04]  /*3590*/  UIMAD.WIDE.U32 UR8, UR4, UR12, URZ ;  /* 0x0000000c040872a5 */ /* 0x000fc8000f8e003f */
[----:B------:R-:W-:-:S12]  /*35a0*/  @UP0 USHF.R.U32.HI UR4, URZ, UR13, UR9 ;  /* 0x0000000d3f040299 */ /* 0x000fd80008011609 */
.L_x_4888:
[----:B------:R-:W-:-:S06]  /*35b0*/  UIMAD UR4, UR4, UR5, UR5 ;  /* 0x00000005040472a4 */ /* 0x000fcc000f8e0205 */
[----:B------:R-:W-:-:S07]  /*35c0*/  VIMNMX R0, R0, UR4, PT ;  /* 0x0000000400007c48 */ /* 0x000fce000bfe0100 */
.L_x_4886:
[----:B------:R-:W-:Y:S01]  /*35d0*/  UISETP.NE.AND UP0, UPT, UR51, URZ, UPT ;  /* 0x0000003f3300728c */ /* 0x000fe2000bf05270 */
[----:B------:R-:W-:Y:S01]  /*35e0*/  VIADD R0, R0, 0x3f ;  /* 0x0000003f00007836 */ /* 0x000fe20000000000 */
[----:B------:R-:W-:Y:S01]  /*35f0*/  UMOV UR4, UR44 ;  /* 0x0000002c00047c82 */ /* 0x000fe20008000000 */
[----:B------:R-:W-:-:S03]  /*3600*/  UIMAD UR6, UR49, UR6, -UR11 ;  /* 0x00000006310672a4 */ /* 0x000fc6000f8e0a0b */
[----:B------:R-:W-:-:S04]  /*3610*/  SHF.R.S32.HI R3, RZ, 0x1f, R0 ;  /* 0x0000001fff037819 */ /* 0x000fc80000011400 */
[----:B------:R-:W-:Y:S01]  /*3620*/  LEA.HI R3, R3, R0, RZ, 0x6 ;  /* 0x0000000003037211 */ /* 0x000fe200078f30ff */
[----:B------:R-:W-:Y:S01]  /*3630*/  @UP0 ULDC UR8, c[0x0][0x44c] ;  /* 0x0001130000080ab9 */ /* 0x000fe20000000800 */
[----:B------:R-:W-:Y:S01]  /*3640*/  @UP0 ULDC UR10, c[0x0][0x450] ;  /* 0x00011400000a0ab9 */ /* 0x000fe20000000800 */
[----:B------:R-:W-:Y:S01]  /*3650*/  UIMAD.WIDE.U32 UR8, UR44, UR8, URZ ;  /* 0x000000082c0872a5 */ /* 0x000fe2000f8e003f */
[----:B------:R-:W-:-:S03]  /*3660*/  SHF.R.S32.HI R3, RZ, 0x6, R3 ;  /* 0x00000006ff037819 */ /* 0x000fc60000011403 */
[----:B------:R-:W-:Y:S01]  /*3670*/  @UP0 USHF.R.U32.HI UR4, URZ, UR10, UR9 ;  /* 0x0000000a3f040299 */ /* 0x000fe20008011609 */
[----:B------:R-:W-:Y:S01]  /*3680*/  VIMNMX R152, R3, UR7, PT ;  /* 0x0000000703987c48 */ /* 0x000fe2000bfe0100 */
[----:B------:R-:W-:Y:S02]  /*3690*/  UISETP.GE.AND UP0, UPT, UR5, 0x1, UPT ;  /* 0x000000010500788c */ /* 0x000fe4000bf06270 */
[----:B------:R-:W-:Y:S01]  /*36a0*/  UIADD3 UR4, UR6, UR4, URZ ;  /* 0x0000000406047290 */ /* 0x000fe2000fffe03f */
[----:B------:R-:W-:-:S03]  /*36b0*/  ULDC UR8, c[0x0][0x9dc] ;  /* 0x0002770000087ab9 */ /* 0x000fc60000000800 */
[----:B------:R-:W-:Y:S01]  /*36c0*/  PLOP3.LUT P0, PT, PT, PT, UP0, 0x40, 0x0 ;  /* 0x000000000000781c */ /* 0x000fe20003f0e808 */
[----:B------:R-:W-:-:S12]  /*36d0*/  UIADD3 UR8, UR4, -UR8, URZ ;  /* 0x8000000804087290 */ /* 0x000fd8000fffe03f */
[----:B------:R-:W-:Y:S05]  /*36e0*/  @P0 BRA `(.L_x_4889) ;  /* 0x0000000000440947 */ /* 0x000fea0003800000 */
        /* <DEDUP_REMOVED lines=10> */
.L_x_4890:
[----:B------:R-:W-:-:S11]  /*3790*/  UISETP.NE.AND UP0, UPT, UR5, 0x1, UPT ;  /* 0x000000010500788c */ /* 0x000fd6000bf05270 */
[----:B------:R-:W-:Y:S02]  /*37a0*/  @UP0 ULDC.64 UR10, c[0x0][0x9e8] ;  /* 0x00027a00000a0ab9 */ /* 0x000fe40000000a00 */
[----:B------:R-:W-:-:S04]  /*37b0*/  UIMAD.WIDE.U32 UR6, UR4, UR10, URZ ;  /* 0x0000000a040672a5 */ /* 0x000fc8000f8e003f */
[----:B------:R-:W-:-:S12]  /*37c0*/  @UP0 USHF.R.U32.HI UR4, URZ, UR11, UR7 ;  /* 0x0000000b3f040299 */ /* 0x000fd80008011607 */
.L_x_4891:
[----:B------:R-:W-:-:S04]  /*37d0*/  UIMAD UR4, UR4, UR5, URZ ;  /* 0x00000005040472a4 */ /* 0x000fc8000f8e023f */
[----:B------:R-:W-:-:S04]  /*37e0*/  UISETP.LT.AND UP0, UPT, UR8, UR4, UPT ;  /* 0x000000040800728c */ /* 0x000fc8000bf01270 */
[----:B------:R-:W-:-:S12]  /*37f0*/  USEL UR8, UR8, UR4, !UP0 ;  /* 0x0000000408087287 */ /* 0x000fd8000c000000 */
.L_x_4889:
[----:B------:R-:W-:Y:S01]  /*3800*/  USHF.R.S32.HI UR4, URZ, 0x1f, UR8 ;  /* 0x0000001f3f047899 */ /* 0x000fe20008011408 */
[----:B------:R-:W-:Y:S01]  /*3810*/  PLOP3.LUT P0, PT, PT, PT, PT, 0x80, 0x0 ;  /* 0x000000000000781c */ /* 0x000fe20003f0f070 */
[----:B------:R-:W-:Y:S01]  /*3820*/  IMAD.MOV.U32 R0, RZ, RZ, RZ ;  /* 0x000000ffff007224 */ /* 0x000fe200078e00ff */
[----:B------:R-:W-:Y:S01]  /*3830*/  CS2R R150, SRZ ;  /* 0x0000000000967805 */ /* 0x000fe2000001ff00 */
[----:B------:R-:W-:Y:S01]  /*3840*/  ULEA.HI UR4, UR4, UR8, URZ, 0x6 ;  /* 0x0000000804047291 */ /* 0x000fe2000f8f303f */
[----:B------:R-:W-:Y:S01]  /*3850*/  IMAD.MOV.U32 R3, RZ, RZ, RZ ;  /* 0x000000ffff037224 */ /* 0x000fe200078e00ff */
[----:B------:R-:W-:Y:S02]  /*3860*/  CS2R R148, SRZ ;  /* 0x0000000000947805 */ /* 0x000fe4000001ff00 */
[----:B------:R-:W-:Y:S01]  /*3870*/  CS2R R146, SRZ ;  /* 0x0000000000927805 */ /* 0x000fe2000001ff00 */
[----:B------:R-:W-:Y:S01]  /*3880*/  USHF.R.S32.HI UR4, URZ, 0x6, UR4 ;  /* 0x000000063f047899 */ /* 0x000fe20008011404 */
[----:B------:R-:W-:-:S02]  /*3890*/  CS2R R144, SRZ ;  /* 0x0000000000907805 */ /* 0x000fc4000001ff00 */
[----:B------:R-:W-:Y:S02]  /*38a0*/  CS2R R164, SRZ ;  /* 0x0000000000a47805 */ /* 0x000fe4000001ff00 */
[----:B------:R-:W-:Y:S01]  /*38b0*/  CS2R R140, SRZ ;  /* 0x00000000008c7805 */ /* 0x000fe2000001ff00 */
[----:B------:R-:W-:Y:S01]  /*38c0*/  UISETP.LT.AND UP0, UPT, URZ, UR4, UPT ;  /* 0x000000043f00728c */ /* 0x000fe2000bf01270 */
[----:B------:R-:W-:Y:S02]  /*38d0*/  CS2R R162, SRZ ;  /* 0x0000000000a27805 */ /* 0x000fe4000001ff00 */
[----:B------:R-:W-:Y:S02]  /*38e0*/  CS2R R136, SRZ ;  /* 0x0000000000887805 */ /* 0x000fe4000001ff00 */
[----:B------:R-:W-:Y:S01]  /*38f0*/  CS2R R160, SRZ ;  /* 0x0000000000a07805 */ /* 0x000fe2000001ff00 */
[----:B------:R-:W-:Y:S01]  /*3900*/  USEL UR47, URZ, UR4, !UP0 ;  /* 0x000000043f2f7287 */ /* 0x000fe2000c000000 */
[----:B------:R-:W-:-:S02]  /*3910*/  CS2R R132, SRZ ;  /* 0x0000000000847805 */ /* 0x000fc4000001ff00 */
[----:B------:R-:W-:Y:S02]  /*3920*/  CS2R R158, SRZ ;  /* 0x00000000009e7805 */ /* 0x000fe4000001ff00 */
[----:B------:R-:W-:Y:S02]  /*3930*/  CS2R R156, SRZ ;  /* 0x00000000009c7805 */ /* 0x000fe4000001ff00 */
[----:B------:R-:W-:Y:S02]  /*3940*/  CS2R R128, SRZ ;  /* 0x0000000000807805 */ /* 0x000fe4000001ff00 */
[----:B------:R-:W-:Y:S02]  /*3950*/  CS2R R154, SRZ ;  /* 0x00000000009a7805 */ /* 0x000fe4000001ff00 */
[----:B------:R-:W-:Y:S01]  /*3960*/  ISETP.GT.AND P1, PT, R152, UR47, PT ;  /* 0x0000002f98007c0c */ /* 0x000fe2000bf24270 */
        /* <DEDUP_REMOVED lines=52> */
[----:B------:R-:W-:Y:S06]  /*3cb0*/  @!P1 BRA `(.L_x_4875) ;  /* 0x0000009000689947 */ /* 0x000fec0003800000 */
        /* <DEDUP_REMOVED lines=11> */
[----:B------:R-:W-:-:S04]  /*3d70*/  ULOP3.LUT UR5, UR5, 0x3fff, URZ, 0xc0, !UPT ;  /* 0x00003fff05057892 */ /* 0x000fc8000f8ec03f */
[----:B------:R-:W-:-:S04]  /*3d80*/  ULOP3.LUT UR48, UR5, 0x2000000, URZ, 0xfc, !UPT ;  /* 0x0200000005307892 */ /* 0x000fc8000f8efc3f */
        /* <DEDUP_REMOVED lines=9> */
[----:B------:R-:W-:Y:S01]  /*3e20*/  MOV R13, RZ ;  /* 0x000000ff000d7202 */ /* 0x000fe20000000f00 */
[----:B------:R-:W-:Y:S02]  /*3e30*/  IMAD.U32 R6, RZ, RZ, UR4 ;  /* 0x00000004ff067e24 */ /* 0x000fe4000f8e00ff */
[----:B------:R-:W-:-:S02]  /*3e40*/  IMAD.U32 R7, RZ, RZ, UR5 ;  /* 0x00000005ff077e24 */ /* 0x000fc4000f8e00ff */
[----:B------:R-:W-:Y:S02]  /*3e50*/  IMAD.U32 R11, RZ, RZ, UR7 ;  /* 0x00000007ff0b7e24 */ /* 0x000fe4000f8e00ff */
[----:B------:R-:W-:Y:S02]  /*3e60*/  IMAD.MOV.U32 R8, RZ, RZ, 0x70 ;  /* 0x00000070ff087424 */ /* 0x000fe400078e00ff */
[----:B0-----:R-:W-:-:S07]  /*3e70*/  IMAD.MOV.U32 R12, RZ, RZ, 0x1 ;  /* 0x00000001ff0c7424 */ /* 0x001fce00078e00ff */
[----:B------:R-:W-:-:S07]  /*3e80*/  LEPC R20, `(.L_x_4892) ;  /* 0x000000001014794e */ /* 0x000fce0000000000 */
[----:B-1----:R-:W-:Y:S05]  /*3e90*/  CALL.ABS.NOINC R14 ;  /* 0x000000000e007343 */ /* 0x002fea0003c00000 */
.L_x_4892:
        /* <DEDUP_REMOVED lines=9> */
.L_x_5051:
[----:B------:R-:W-:Y:S05]  /*3f30*/  @!P0 BRA `(.L_x_4894) ;  /* 0x0000000000048947 */ /* 0x000fea0003800000 */
[----:B------:R-:W-:Y:S01]  /*3f40*/  BPT.TRAP 0x1 ;  /* 0x000000040000795c */ /* 0x000fe20000300000 */
.L_x_4894:
[----:B------:R-:W-:Y:S02]  /*3f50*/  IMAD.U32 R9, RZ, RZ, UR38 ;  /* 0x00000026ff097e24 */ /* 0x000fe4000f8e00ff */
[----:B------:R-:W-:-:S03]  /*3f60*/  IMAD.U32 R10, RZ, RZ, UR37 ;  /* 0x00000025ff0a7e24 */ /* 0x000fc6000f8e00ff */
[----:B------:R-:W-:Y:S02]  /*3f70*/  LEA R9, R9, UR42, 0x3 ;  /* 0x0000002a09097c11 */ /* 0x000fe4000f8e18ff */
[----:B------:R-:W-:-:S04]  /*3f80*/  SHF.L.U32 R10, R10, 0x1f, RZ ;  /* 0x0000001f0a0a7819 */ /* 0x000fc800000006ff */
[----:B------:R1:W2:Y:S01]  /*3f90*/  SYNCS.PHASECHK.TRANS64.TRYWAIT P1, [R9+URZ+0x28c30], R10 ;  /* 0x028c300a090075a7 */ /* 0x0002a2000802017f */
[----:B------:R-:W-:Y:S05]  /*3fa0*/  @!P0 BRA `(.L_x_4895) ;  /* 0x0000000000048947 */ /* 0x000fea0003800000 */
[----:B------:R-:W-:Y:S01]  /*3fb0*/  BPT.TRAP 0x1 ;  /* 0x000000040000795c */ /* 0x000fe20000300000 */
.L_x_4895:
[----:B--2---:R-:W-:Y:S05]  /*3fc0*/  @P1 BRA `(.L_x_4896) ;  /* 0x0000000000081947 */ /* 0x004fea0003800000 */
[----:B------:R-:W2:Y:S02]  /*3fd0*/  SYNCS.PHASECHK.TRANS64.TRYWAIT P1, [R9+URZ+0x28c30], R10 ;  /* 0x028c300a090075a7 */ /* 0x000ea4000802017f */
[----:B--2---:R-:W-:Y:S05]  /*3fe0*/  @!P1 BRA `(.L_x_4897) ;  /* 0x000000fc006c9947 */ /* 0x004fea0003800000 */
.L_x_4896:
        /* <DEDUP_REMOVED lines=40> */
.L_x_4898:
[----:B------:R-:W-:Y:S01]  /*4270*/  UISETP.NE.AND UP1, UPT, UR51, URZ, UPT ;  /* 0x0000003f3300728c */ /* 0x000fe2000bf25270 */
[----:B------:R-:W0:Y:S01]  /*4280*/  LDC R7, c[0x0][0x2f0] ;  /* 0x0000bc00ff077b82 */ /* 0x000e220000000800 */
[----:B------:R-:W-:Y:S01]  /*4290*/  VIADD R3, R185, UR44 ;  /* 0x0000002cb9037c36 */ /* 0x000fe20008000000 */
[----:B------:R-:W-:Y:S01]  /*42a0*/  R2UR UR6, R9 ;  /* 0x00000000090672ca */ /* 0x000fe200000e0000 */
[----:B------:R-:W-:Y:S01]  /*42b0*/  UISETP.NE.AND UP0, UPT, UR50, URZ, UPT ;  /* 0x0000003f3200728c */ /* 0x000fe2000bf05270 */
[----:B------:R-:W-:Y:S01]  /*42c0*/  LEA R12, R152, 0xffffffc0, 0x6 ;  /* 0xffffffc0980c7811 */ /* 0x000fe200078e30ff */
[----:B------:R-:W-:Y:S01]  /*42d0*/  IMAD.MOV.U32 R4, RZ, RZ, R3 ;  /* 0x000000ffff047224 */ /* 0x000fe200078e0003 */
[----:B------:R-:W-:Y:S01]  /*42e0*/  PLOP3.LUT P1, PT, PT, PT, UP1, 0x80, 0x0 ;  /* 0x000000000000781c */ /* 0x000fe20003f2f018 */
[----:B------:R-:W-:Y:S01]  /*42f0*/  ULDC UR11, c[0x0][0x9dc] ;  /* 0x00027700000b7ab9 */ /* 0x000fe20000000800 */
[----:B------:R-:W-:Y:S01]  /*4300*/  PLOP3.LUT P2, PT, PT, PT, UP1, 0x80, 0x0 ;  /* 0x000000000000781c */ /* 0x000fe20003f4f018 */
[----:B------:R-:W3:Y:S01]  /*4310*/  LDC R8, c[0x0][0x288] ;  /* 0x0000a200ff087b82 */ /* 0x000ee20000000800 */
[----:B------:R-:W-:Y:S01]  /*4320*/  @UP1 ULDC UR7, c[0x0][0x44c] ;  /* 0x0001130000071ab9 */ /* 0x000fe20000000800 */
[----:B------:R-:W-:-:S04]  /*4330*/  ULDC UR18, c[0x0][0x9e0] ;  /* 0x0002780000127ab9 */ /* 0x000fc80000000800 */
[----:B------:R-:W-:-:S04]  /*4340*/  UIADD3 UR6, UR6, 0x28c40, URZ ;  /* 0x00028c4006067890 */ /* 0x000fc8000fffe03f */
[----:B------:R-:W-:Y:S01]  /*4350*/  @P1 IMAD.HI.U32 R5, R3, UR7, RZ ;  /* 0x0000000703051c27 */ /* 0x000fe2000f8e00ff */
[----:B------:R-:W-:Y:S01]  /*4360*/  @UP1 ULDC UR7, c[0x0][0x450] ;  /* 0x0001140000071ab9 */ /* 0x000fe20000000800 */
[----:B------:R-:W-:Y:S01]  /*4370*/  UPRMT UR6, UR40, 0x654, UR6 ;  /* 0x0000065428067896 */ /* 0x000fe20008000006 */
[----:B------:R-:W-:Y:S01]  /*4380*/  PLOP3.LUT P1, PT, PT, PT, UP0, 0x40, 0x0 ;  /* 0x000000000000781c */ /* 0x000fe20003f2e808 */
[----:B------:R-:W-:Y:S01]  /*4390*/  IMAD.MOV.U32 R3, RZ, RZ, -0x40 ;  /* 0xffffffc0ff037424 */ /* 0x000fe200078e00ff */
[----:B------:R-:W-:-:S03]  /*43a0*/  @P2 SHF.R.U32.HI R4, RZ, UR7, R5 ;  /* 0x00000007ff042c19 */ /* 0x000fc60008011605 */
[----:B------:R-:W-:Y:S02]  /*43b0*/  IMAD R6, R152, R3, 0x41 ;  /* 0x0000004198067424 */ /* 0x000fe400078e0203 */
[----:B------:R-:W4:Y:S01]  /*43c0*/  SHFL.IDX PT, R56, R4, RZ, 0x1c1f ;  /* 0x001c1fff04387589 */ /* 0x000f2200000e0000 */
[----:B------:R-:W-:Y:S01]  /*43d0*/  SYNCS.ARRIVE.TRANS64.RED.A1T0 RZ, [UR6], RZ ;  /* 0x000000ffffff79a7 */ /* 0x000fe20008100406 */
[C---:B0-----:R-:W-:Y:S01]  /*43e0*/  IMAD R5, R7.reuse, UR49, R6 ;  /* 0x0000003107057c24 */ /* 0x041fe2000f8e0206 */
[----:B------:R-:W-:Y:S01]  /*43f0*/  ULOP3.LUT UR6, URZ, UR11, URZ, 0x33, !UPT ;  /* 0x0000000b3f067292 */ /* 0x000fe2000f8e333f */
[----:B------:R-:W-:Y:S02]  /*4400*/  IMAD R3, R7, UR49, -R12 ;  /* 0x0000003107037c24 */ /* 0x000fe4000f8e0a0c */
[----:B------:R-:W-:Y:S01]  /*4410*/  VIADD R20, R6, 0xffffffff ;  /* 0xffffffff06147836 */ /* 0x000fe20000000000 */
[--C-:B---3--:R-:W-:Y:S01]  /*4420*/  IADD3 R5, R5, -R8, -R2.reuse ;  /* 0x8000000805057210 */ /* 0x108fe20007ffe802 */
[----:B------:R-:W-:-:S04]  /*4430*/  IMAD.IADD R13, R3, 0x1, -R2 ;  /* 0x00000001030d7824 */ /* 0x000fc800078e0a02 */
[C---:B------:R-:W-:Y:S02]  /*4440*/  VIADD R14, R5.reuse, UR18 ;  /* 0x00000012050e7c36 */ /* 0x040fe40008000000 */
[----:B------:R-:W-:-:S03]  /*4450*/  VIADD R15, R5, UR6 ;  /* 0x00000006050f7c36 */ /* 0x000fc60008000000 */
[----:B----4-:R-:W-:Y:S01]  /*4460*/  VIADDMNMX R3, R56, R14, R13, PT ;  /* 0x0000000e38037246 */ /* 0x010fe2000380010d */
[----:B------:R-:W-:Y:S01]  /*4470*/  IMAD.IADD R5, R15, 0x1, R56 ;  /* 0x000000010f057824 */ /* 0x000fe200078e0238 */
[----:B------:R-:W-:Y:S06]  /*4480*/  @P1 BRA `(.L_x_4899) ;  /* 0x0000000000641947 */ /* 0x000fec0003800000 */
[----:B------:R-:W-:Y:S01]  /*4490*/  IMAD R11, R7, UR49, R56 ;  /* 0x00000031070b7c24 */ /* 0x000fe2000f8e0238 */
[----:B------:R-:W-:Y:S03]  /*44a0*/  BSSY B0, `(.L_x_4900) ;  /* 0x0000013000007945 */ /* 0x000fe60003800000 */
[----:B------:R-:W-:-:S05]  /*44b0*/  IMAD.IADD R11, R11, 0x1, -R8 ;  /* 0x000000010b0b7824 */ /* 0x000fca00078e0a08 */
        /* <DEDUP_REMOVED lines=11> */
.L_x_4901:
[----:B------:R-:W-:Y:S02]  /*4570*/  ULDC UR6, c[0x0][0x9e4] ;  /* 0x0002790000067ab9 */ /* 0x000fe40000000800 */
[----:B------:R-:W-:-:S04]  /*4580*/  MOV R21, UR6 ;  /* 0x0000000600157c02 */ /* 0x000fc80008000f00 */
[----:B------:R-:W-:-:S13]  /*4590*/  ISETP.NE.AND P1, PT, R21, 0x1, PT ;  /* 0x000000011500780c */ /* 0x000fda0003f25270 */
[----:B------:R-:W0:Y:S02]  /*45a0*/  @P1 LDC.64 R56, c[0x0][0x9e8] ;  /* 0x00027a00ff381b82 */ /* 0x000e240000000a00 */
[----:B0-----:R-:W-:-:S05]  /*45b0*/  @P1 IMAD.HI.U32 R6, R11, R56, RZ ;  /* 0x000000380b061227 */ /* 0x001fca00078e00ff */
[----:B------:R-:W-:-:S07]  /*45c0*/  @P1 SHF.R.U32.HI R11, RZ, R57, R6 ;  /* 0x00000039ff0b1219 */ /* 0x000fce0000011606 */
.L_x_4902:
[----:B------:R-:W-:Y:S05]  /*45d0*/  BSYNC B0 ;  /* 0x0000000000007941 */ /* 0x000fea0003800000 */
.L_x_4900:
[----:B------:R-:W-:-:S04]  /*45e0*/  IMAD R11, R11, R21, -R12 ;  /* 0x000000150b0b7224 */ /* 0x000fc800078e0a0c */
[----:B------:R-:W-:-:S05]  /*45f0*/  IMAD.IADD R6, R11, 0x1, -R2 ;  /* 0x000000010b067824 */ /* 0x000fca00078e0a02 */
[----:B------:R-:W-:Y:S02]  /*4600*/  VIADDMNMX R3, R6, R21, R3, PT ;  /* 0x0000001506037246 */ /* 0x000fe40003800103 */
[----:B------:R-:W-:-:S07]  /*4610*/  VIMNMX R5, R5, R6, !PT ;  /* 0x0000000605057248 */ /* 0x000fce0007fe0100 */
.L_x_4899:
[C---:B------:R-:W-:Y:S01]  /*4620*/  ISETP.GE.AND P2, PT, R20.reuse, 0x9, PT ;  /* 0x000000091400780c */ /* 0x040fe20003f46270 */
[----:B------:R-:W0:Y:S01]  /*4630*/  SHFL.IDX PT, R4, R4, 0x1, 0x1c1f ;  /* 0x003c1f0004047f89 */ /* 0x000e2200000e0000 */
[C---:B------:R-:W-:Y:S01]  /*4640*/  ISETP.GE.AND P1, PT, R20.reuse, 0x2, PT ;  /* 0x000000021400780c */ /* 0x040fe20003f26270 */
[----:B------:R-:W-:Y:S01]  /*4650*/  UISETP.NE.AND UP0, UPT, UR50, URZ, UPT ;  /* 0x0000003f3200728c */ /* 0x000fe2000bf05270 */
[C---:B------:R-:W-:Y:S02]  /*4660*/  ISETP.GT.AND P3, PT, R5.reuse, 0x8, !P2 ;  /* 0x000000080500780c */ /* 0x040fe40005764270 */
[----:B------:R-:W-:Y:S02]  /*4670*/  ISETP.GT.AND P4, PT, R5, 0x1, !P1 ;  /* 0x000000010500780c */ /* 0x000fe40004f84270 */
[----:B------:R-:W-:Y:S02]  /*4680*/  ISETP.LT.OR P3, PT, R3, 0x9, P3 ;  /* 0x000000090300780c */ /* 0x000fe40001f61670 */
[----:B------:R-:W-:-:S02]  /*4690*/  ISETP.GE.AND P5, PT, R20, 0x11, PT ;  /* 0x000000111400780c */ /* 0x000fc40003fa6270 */
[----:B------:R-:W-:Y:S02]  /*46a0*/  FSEL R57, R28, -INF , !P3 ;  /* 0xff8000001c397808 */ /* 0x000fe40005800000 */
[----:B------:R-:W-:Y:S02]  /*46b0*/  ISETP.LT.OR P4, PT, R3, 0x2, P4 ;  /* 0x000000020300780c */ /* 0x000fe40002781670 */
[----:B------:R-:W-:Y:S02]  /*46c0*/  ISETP.GT.AND P3, PT, R5, 0x10, !P5 ;  /* 0x000000100500780c */ /* 0x000fe40006f64270 */
[----:B------:R-:W-:Y:S02]  /*46d0*/  ISETP.GE.AND P6, PT, R20, 0xa, PT ;  /* 0x0000000a1400780c */ /* 0x000fe40003fc6270 */
[----:B------:R-:W-:Y:S02]  /*46e0*/  FSEL R25, R25, -INF , !P4 ;  /* 0xff80000019197808 */ /* 0x000fe40006000000 */
[----:B------:R-:W-:-:S02]  /*46f0*/  P2R R58, PR, RZ, 0x20 ;  /* 0x00000020ff3a7803 */ /* 0x000fc40000000000 */
[----:B------:R-:W-:Y:S01]  /*4700*/  ISETP.LT.OR P3, PT, R3, 0x11, P3 ;  /* 0x000000110300780c */ /* 0x000fe20001f61670 */
[----:B0-----:R-:W-:Y:S01]  /*4710*/  IMAD.IADD R6, R15, 0x1, R4 ;  /* 0x000000010f067824 */ /* 0x001fe200078e0204 */
[----:B------:R-:W-:Y:S02]  /*4720*/  ISETP.GT.AND P4, PT, R5, 0x9, !P6 ;  /* 0x000000090500780c */ /* 0x000fe40007784270 */
[----:B------:R-:W-:Y:S02]  /*4730*/  ISETP.GE.AND P5, PT, R20, 0x12, PT ;  /* 0x000000121400780c */ /* 0x000fe40003fa6270 */
[----:B------:R-:W-:Y:S02]  /*4740*/  FSEL R59, R32, -INF , !P3 ;  /* 0xff800000203b7808 */ /* 0x000fe40005800000 */
[----:B------:R-:W-:Y:S02]  /*4750*/  ISETP.LT.OR P4, PT, R3, 0xa, P4 ;  /* 0x0000000a0300780c */ /* 0x000fe40002781670 */
[----:B------:R-:W-:-:S02]  /*4760*/  ISETP.GT.AND P3, PT, R5, 0x11, !P5 ;  /* 0x000000110500780c */ /* 0x000fc40006f64270 */
[----:B------:R-:W-:Y:S02]  /*4770*/  FSEL R29, R29, -INF , !P4 ;  /* 0xff8000001d1d7808 */ /* 0x000fe40006000000 */
        /* <DEDUP_REMOVED lines=11> */
[C---:B------:R-:W-:Y:S02]  /*4830*/  ISETP.GE.AND P4, PT, R20.reuse, 0x21, PT ;  /* 0x000000211400780c */ /* 0x040fe40003f86270 */
        /* <DEDUP_REMOVED lines=19> */
[----:B------:R-:W-:Y:S02]  /*4970*/  P2R R28, PR, RZ, 0x20 ;  /* 0x00000020ff1c7803 */ /* 0x000fe40000000000 */
[----:B------:R-:W-:Y:S02]  /*4980*/  FSEL R45, R45, -INF , !P3 ;  /* 0xff8000002d2d7808 */ /* 0x000fe40005800000 */
[----:B------:R-:W-:Y:S02]  /*4990*/  ISETP.GE.AND P3, PT, R20, 0x31, PT ;  /* 0x000000311400780c */ /* 0x000fe40003f66270 */
[----:B------:R-:W-:-:S02]  /*49a0*/  P2R R56, PR, RZ, 0x40 ;  /* 0x00000040ff387803 */ /* 0x000fc40000000000 */
        /* <DEDUP_REMOVED lines=18> */
[----:B------:R-:W-:-:S04]  /*4ad0*/  ISETP.GT.AND P6, PT, R5, 0x39, !P6 ;  /* 0x000000390500780c */ /* 0x000fc800077c4270 */
[----:B------:R-:W-:Y:S02]  /*4ae0*/  ISETP.LT.OR P6, PT, R3, 0x3a, P6 ;  /* 0x0000003a0300780c */ /* 0x000fe400037c1670 */
[----:B------:R-:W-:Y:S02]  /*4af0*/  VIADDMNMX R3, R4, R14, R13, PT ;  /* 0x0000000e04037246 */ /* 0x000fe4000380010d */
[----:B------:R-:W-:Y:S02]  /*4b00*/  FSEL R53, R53, -INF , !P6 ;  /* 0xff80000035357808 */ /* 0x000fe40007000000 */
[----:B------:R-:W-:-:S13]  /*4b10*/  PLOP3.LUT P6, PT, PT, PT, UP0, 0x40, 0x0 ;  /* 0x000000000000781c */ /* 0x000fda0003fce808 */
[----:B------:R-:W-:Y:S05]  /*4b20*/  @P6 BRA `(.L_x_4903) ;  /* 0x0000000000646947 */ /* 0x000fea0003800000 */
        /* <DEDUP_REMOVED lines=14> */
.L_x_4905:
[----:B------:R-:W-:Y:S02]  /*4c10*/  ULDC UR6, c[0x0][0x9e4] ;  /* 0x0002790000067ab9 */ /* 0x000fe40000000800 */
[----:B------:R-:W-:-:S05]  /*4c20*/  IMAD.U32 R14, RZ, RZ, UR6 ;  /* 0x00000006ff0e7e24 */ /* 0x000fca000f8e00ff */
[----:B------:R-:W-:-:S13]  /*4c30*/  ISETP.NE.AND P6, PT, R14, 0x1, PT ;  /* 0x000000010e00780c */ /* 0x000fda0003fc5270 */
[----:B------:R-:W0:Y:S02]  /*4c40*/  @P6 LDC.64 R70, c[0x0][0x9e8] ;  /* 0x00027a00ff466b82 */ /* 0x000e240000000a00 */
[----:B0-----:R-:W-:-:S05]  /*4c50*/  @P6 IMAD.HI.U32 R4, R5, R70, RZ ;  /* 0x0000004605046227 */ /* 0x001fca00078e00ff */
[----:B------:R-:W-:-:S07]  /*4c60*/  @P6 SHF.R.U32.HI R5, RZ, R71, R4 ;  /* 0x00000047ff056219 */ /* 0x000fce0000011604 */
.L_x_4906:
[----:B------:R-:W-:Y:S05]  /*4c70*/  BSYNC B0 ;  /* 0x0000000000007941 */ /* 0x000fea0003800000 */
.L_x_4904:
[----:B------:R-:W-:-:S04]  /*4c80*/  IMAD R5, R5, R14, -R12 ;  /* 0x0000000e05057224 */ /* 0x000fc800078e0a0c */
[----:B------:R-:W-:-:S05]  /*4c90*/  IMAD.IADD R5, R5, 0x1, -R2 ;  /* 0x0000000105057824 */ /* 0x000fca00078e0a02 */
[----:B------:R-:W-:Y:S02]  /*4ca0*/  VIADDMNMX R3, R5, R14, R3, PT ;  /* 0x0000000e05037246 */ /* 0x000fe40003800103 */
[----:B------:R-:W-:-:S07]  /*4cb0*/  VIMNMX R6, R6, R5, !PT ;  /* 0x0000000506067248 */ /* 0x000fce0007fe0100 */
.L_x_4903:
[----:B------:R-:W-:Y:S01]  /*4cc0*/  ISETP.GT.AND P1, PT, R6, 0x1, !P1 ;  /* 0x000000010600780c */ /* 0x000fe20004f24270 */
[----:B------:R-:W-:Y:S01]  /*4cd0*/  ULDC UR10, c[0x0][0x988] ;  /* 0x00026200000a7ab9 */ /* 0x000fe20000000800 */
[----:B------:R-:W-:Y:S01]  /*4ce0*/  FMNMX.FTZ R4, R21, R25, !PT ;  /* 0x0000001915047209 */ /* 0x000fe20007810000 */
[----:B------:R-:W-:Y:S01]  /*4cf0*/  BAR.SYNC.DEFER_BLOCKING 0xf, 0x100 ;  /* 0x03c4000000007b1d */ /* 0x000fe20000010000 */
[----:B------:R-:W-:Y:S02]  /*4d00*/  ISETP.LT.OR P1, PT, R3, 0x2, P1 ;  /* 0x000000020300780c */ /* 0x000fe40000f21670 */
[----:B------:R-:W-:Y:S02]  /*4d10*/  FMNMX.FTZ R4, R57, R4, !PT ;  /* 0x0000000439047209 */ /* 0x000fe40007810000 */
[----:B------:R-:W-:Y:S02]  /*4d20*/  FSEL R27, R27, -INF , !P1 ;  /* 0xff8000001b1b7808 */ /* 0x000fe40004800000 */
[----:B------:R-:W-:-:S02]  /*4d30*/  ISETP.NE.AND P1, PT, R56, RZ, PT ;  /* 0x000000ff3800720c */ /* 0x000fc40003f25270 */
[----:B------:R-:W-:Y:S02]  /*4d40*/  FMNMX.FTZ R4, R29, R4, !PT ;  /* 0x000000041d047209 */ /* 0x000fe40007810000 */
        /* <DEDUP_REMOVED lines=24> */
[----:B------:R-:W-:Y:S02]  /*4ed0*/  ISETP.GT.AND P2, PT, R6, 0x8, !P2 ;  /* 0x000000080600780c */ /* 0x000fe40005744270 */
[----:B------:R-:W-:Y:S02]  /*4ee0*/  FSEL R38, R38, -INF , !P1 ;  /* 0xff80000026267808 */ /* 0x000fe40004800000 */
[----:B------:R-:W-:Y:S02]  /*4ef0*/  ISETP.NE.AND P1, PT, R36, RZ, PT ;  /* 0x000000ff2400720c */ /* 0x000fe40003f25270 */
[----:B------:R-:W-:Y:S02]  /*4f00*/  FMNMX.FTZ R4, R69, R4, !PT ;  /* 0x0000000445047209 */ /* 0x000fe40007810000 */
[----:B------:R-:W-:-:S02]  /*4f10*/  ISETP.GT.AND P1, PT, R6, 0x19, !P1 ;  /* 0x000000190600780c */ /* 0x000fc40004f24270 */
[C---:B------:R-:W-:Y:S02]  /*4f20*/  ISETP.LT.OR P2, PT, R3.reuse, 0x9, P2 ;  /* 0x000000090300780c */ /* 0x040fe40001741670 */
[----:B------:R-:W-:Y:S02]  /*4f30*/  ISETP.LT.OR P1, PT, R3, 0x1a, P1 ;  /* 0x0000001a0300780c */ /* 0x000fe40000f21670 */
[----:B------:R-:W-:Y:S02]  /*4f40*/  FMNMX.FTZ R12, R53, R4, !PT ;  /* 0x00000004350c7209 */ /* 0x000fe40007810000 */
[----:B------:R-:W-:Y:S02]  /*4f50*/  FSEL R39, R39, -INF , !P1 ;  /* 0xff80000027277808 */ /* 0x000fe40004800000 */
[----:B------:R-:W-:Y:S01]  /*4f60*/  ISETP.NE.AND P1, PT, R60, RZ, PT ;  /* 0x000000ff3c00720c */ /* 0x000fe20003f25270 */
[----:B------:R-:W0:Y:S01]  /*4f70*/  SHFL.BFLY PT, R5, R12, 0x2, 0x1f ;  /* 0x0c401f000c057f89 */ /* 0x000e2200000e0000 */
[----:B------:R-:W-:-:S02]  /*4f80*/  FSEL R30, R30, -INF , !P2 ;  /* 0xff8000001e1e7808 */ /* 0x000fc40005000000 */
[----:B------:R-:W-:Y:S02]  /*4f90*/  ISETP.GT.AND P1, PT, R6, 0x20, !P1 ;  /* 0x000000200600780c */ /* 0x000fe40004f24270 */
[----:B------:R-:W-:Y:S02]  /*4fa0*/  ISETP.NE.AND P2, PT, R40, RZ, PT ;  /* 0x000000ff2800720c */ /* 0x000fe40003f45270 */
[----:B------:R-:W-:Y:S02]  /*4fb0*/  ISETP.LT.OR P1, PT, R3, 0x21, P1 ;  /* 0x000000210300780c */ /* 0x000fe40000f21670 */
[----:B------:R-:W-:Y:S02]  /*4fc0*/  ISETP.NE.AND P6, PT, R11, RZ, PT ;  /* 0x000000ff0b00720c */ /* 0x000fe40003fc5270 */
[----:B------:R-:W-:Y:S02]  /*4fd0*/  FSEL R42, R42, -INF , !P1 ;  /* 0xff8000002a2a7808 */ /* 0x000fe40004800000 */
[----:B------:R-:W-:-:S02]  /*4fe0*/  ISETP.GT.AND P1, PT, R6, 0x21, !P2 ;  /* 0x000000210600780c */ /* 0x000fc40005724270 */
[----:B------:R-:W-:Y:S02]  /*4ff0*/  ISETP.NE.AND P2, PT, R44, RZ, PT ;  /* 0x000000ff2c00720c */ /* 0x000fe40003f45270 */
[----:B------:R-:W-:Y:S02]  /*5000*/  ISETP.LT.OR P1, PT, R3, 0x22, P1 ;  /* 0x000000220300780c */ /* 0x000fe40000f21670 */
[C---:B------:R-:W-:Y:S02]  /*5010*/  ISETP.GT.AND P2, PT, R6.reuse, 0x29, !P2 ;  /* 0x000000290600780c */ /* 0x040fe40005744270 */
[----:B------:R-:W-:Y:S02]  /*5020*/  FSEL R43, R43, -INF , !P1 ;  /* 0xff8000002b2b7808 */ /* 0x000fe40004800000 */
[----:B------:R-:W-:Y:S02]  /*5030*/  ISETP.GT.AND P1, PT, R6, RZ, !P6 ;  /* 0x000000ff0600720c */ /* 0x000fe40007724270 */
[----:B0-----:R-:W-:-:S02]  /*5040*/  FMNMX.FTZ R13, R12, R5, !PT ;  /* 0x000000050c0d7209 */ /* 0x001fc40007810000 */
[----:B------:R-:W-:Y:S02]  /*5050*/  ISETP.LT.OR P1, PT, R3, 0x1, P1 ;  /* 0x000000010300780c */ /* 0x000fe40000f21670 */
[----:B------:R-:W-:Y:S01]  /*5060*/  ISETP.GT.AND P3, PT, R6, 0x30, !P3 ;  /* 0x000000300600780c */ /* 0x000fe20005f64270 */
[----:B------:R-:W0:Y:S01]  /*5070*/  SHFL.BFLY PT, R14, R13, 0x1, 0x1f ;  /* 0x0c201f000d0e7f89 */ /* 0x000e2200000e0000 */
        /* <DEDUP_REMOVED lines=9> */
[----:B------:R-:W-:-:S02]  /*5110*/  ISETP.LT.OR P2, PT, R3, 0x2a, P2 ;  /* 0x0000002a0300780c */ /* 0x000fc40001741670 */
[----:B------:R-:W-:Y:S02]  /*5120*/  FMNMX.FTZ R11, R35, R4, !PT ;  /* 0x00000004230b7209 */ /* 0x000fe40007810000 */
[----:B------:R-:W-:Y:S02]  /*5130*/  ISETP.GT.AND P4, PT, R6, 0x31, !P4 ;  /* 0x000000310600780c */ /* 0x000fe40006784270 */
[----:B------:R-:W-:Y:S02]  /*5140*/  FMNMX.FTZ R4, R38, R11, !PT ;  /* 0x0000000b26047209 */ /* 0x000fe40007810000 */
[----:B0-----:R-:W-:Y:S02]  /*5150*/  FMNMX.FTZ R5, R13, R14, !PT ;  /* 0x0000000e0d057209 */ /* 0x001fe40007810000 */
[----:B------:R-:W-:Y:S02]  /*5160*/  FMNMX.FTZ R11, R39, R4, !PT ;  /* 0x00000004270b7209 */ /* 0x000fe40007810000 */
[----:B------:R-:W-:Y:S01]  /*5170*/  ISETP.LT.OR P3, PT, R3, 0x31, P3 ;  /* 0x000000310300780c */ /* 0x000fe20001f61670 */
[----:B------:R-:W-:Y:S01]  /*5180*/  FMUL.FTZ R12, R5, UR10 ;  /* 0x0000000a050c7c20 */ /* 0x000fe20008410000 */
[----:B------:R-:W-:-:S02]  /*5190*/  FMNMX.FTZ R4, R42, R11, !PT ;  /* 0x0000000b2a047209 */ /* 0x000fc40007810000 */
[----:B------:R-:W-:Y:S02]  /*51a0*/  FSEL R47, R47, -INF , !P2 ;  /* 0xff8000002f2f7808 */ /* 0x000fe40005000000 */
[----:B------:R-:W-:Y:S02]  /*51b0*/  FMNMX.FTZ R11, R43, R4, !PT ;  /* 0x000000042b0b7209 */ /* 0x000fe40007810000 */
[----:B------:R-:W-:Y:S02]  /*51c0*/  FSETP.NEU.FTZ.AND P1, PT, R5, -INF , PT ;  /* 0xff8000000500780b */ /* 0x000fe40003f3d000 */
[----:B------:R-:W-:Y:S02]  /*51d0*/  FMNMX.FTZ R4, R46, R11, !PT ;  /* 0x0000000b2e047209 */ /* 0x000fe40007810000 */
[----:B------:R-:W-:Y:S02]  /*51e0*/  ISETP.NE.AND P6, PT, R20, RZ, PT ;  /* 0x000000ff1400720c */ /* 0x000fe40003fc5270 */
[----:B------:R-:W-:-:S02]  /*51f0*/  ISETP.GT.AND P5, PT, R6, 0x38, !P5 ;  /* 0x000000380600780c */ /* 0x000fc40006fa4270 */
[----:B------:R-:W-:Y:S02]  /*5200*/  ISETP.LT.OR P4, PT, R3, 0x32, P4 ;  /* 0x000000320300780c */ /* 0x000fe40002781670 */
[----:B------:R-:W-:Y:S02]  /*5210*/  FSEL R50, R50, -INF , !P3 ;  /* 0xff80000032327808 */ /* 0x000fe40005800000 */
[----:B------:R-:W-:Y:S02]  /*5220*/  FMNMX.FTZ R11, R47, R4, !PT ;  /* 0x000000042f0b7209 */ /* 0x000fe40007810000 */
[----:B------:R-:W-:Y:S02]  /*5230*/  FSEL R12, R12, RZ, P1 ;  /* 0x000000ff0c0c7208 */ /* 0x000fe40000800000 */
[----:B------:R-:W-:Y:S02]  /*5240*/  ISETP.GT.AND P1, PT, R6, 0x39, !P6 ;  /* 0x000000390600780c */ /* 0x000fe40007724270 */
[----:B------:R-:W-:Y:S01]  /*5250*/  ISETP.LT.OR P5, PT, R3, 0x39, P5 ;  /* 0x000000390300780c */ /* 0x000fe20002fa1670 */
[--C-:B------:R-:W-:Y:S01]  /*5260*/  FFMA.FTZ R6, R21, UR10, -R12.reuse ;  /* 0x0000000a15067c23 */ /* 0x100fe2000801080c */
[----:B------:R-:W-:Y:S01]  /*5270*/  FSEL R51, R51, -INF , !P4 ;  /* 0xff80000033337808 */ /* 0x000fe20006000000 */
[--C-:B------:R-:W-:Y:S01]  /*5280*/  FFMA.FTZ R13, R25, UR10, -R12.reuse ;  /* 0x0000000a190d7c23 */ /* 0x100fe2000801080c */
[----:B------:R-:W-:Y:S01]  /*5290*/  FMNMX.FTZ R4, R50, R11, !PT ;  /* 0x0000000b32047209 */ /* 0x000fe20007810000 */
[----:B------:R0:W-:Y:S01]  /*52a0*/  MUFU.EX2 R156, R6 ;  /* 0x00000006009c7308 */ /* 0x0001e20000000800 */
[----:B------:R-:W-:Y:S01]  /*52b0*/  ISETP.LT.OR P1, PT, R3, 0x3a, P1 ;  /* 0x0000003a0300780c */ /* 0x000fe20000f21670 */
[--C-:B------:R-:W-:Y:S01]  /*52c0*/  FFMA.FTZ R11, R29, UR10, -R12.reuse ;  /* 0x0000000a1d0b7c23 */ /* 0x100fe2000801080c */
[----:B------:R-:W-:Y:S01]  /*52d0*/  FSEL R54, R54, -INF , !P5 ;  /* 0xff80000036367808 */ /* 0x000fe20006800000 */
[--C-:B------:R-:W-:Y:S01]  /*52e0*/  FFMA.FTZ R14, R59, UR10, -R12.reuse ;  /* 0x0000000a3b0e7c23 */ /* 0x100fe2000801080c */
[----:B------:R-:W-:Y:S01]  /*52f0*/  FMNMX.FTZ R3, R51, R4, !PT ;  /* 0x0000000433037209 */ /* 0x000fe20007810000 */
[--C-:B------:R-:W-:Y:S01]  /*5300*/  FFMA.FTZ R15, R33, UR10, -R12.reuse ;  /* 0x0000000a210f7c23 */ /* 0x100fe2000801080c */
[----:B------:R-:W-:Y:S01]  /*5310*/  FSEL R55, R55, -INF , !P1 ;  /* 0xff80000037377808 */ /* 0x000fe20004800000 */
[----:B------:R-:W3:Y:S01]  /*5320*/  MUFU.EX2 R13, R13 ;  /* 0x0000000d000d7308 */ /* 0x000ee20000000800 */
[----:B------:R-:W-:Y:S01]  /*5330*/  FMNMX.FTZ R4, R54, R3, !PT ;  /* 0x0000000336047209 */ /* 0x000fe20007810000 */
[--C-:B0-----:R-:W-:Y:S01]  /*5340*/  FFMA.FTZ R6, R57, UR10, -R12.reuse ;  /* 0x0000000a39067c23 */ /* 0x101fe2000801080c */
[--C-:B------:R-:W-:Y:S01]  /*5350*/  FFMA.FTZ R21, R37, UR10, -R12.reuse ;  /* 0x0000000a25157c23 */ /* 0x100fe2000801080c */
[--C-:B------:R-:W-:Y:S01]  /*5360*/  FFMA.FTZ R20, R61, UR10, -R12.reuse ;  /* 0x0000000a3d147c23 */ /* 0x100fe2000801080c */
[----:B------:R-:W-:Y:S01]  /*5370*/  FMNMX.FTZ R4, R55, R4, !PT ;  /* 0x0000000437047209 */ /* 0x000fe20007810000 */
[--C-:B------:R-:W-:Y:S01]  /*5380*/  FFMA.FTZ R24, R63, UR10, -R12.reuse ;  /* 0x0000000a3f187c23 */ /* 0x100fe2000801080c */
[--C-:B------:R-:W-:Y:S01]  /*5390*/  FFMA.FTZ R28, R65, UR10, -R12.reuse ;  /* 0x0000000a411c7c23 */ /* 0x100fe2000801080c */
[----:B------:R-:W0:Y:S01]  /*53a0*/  MUFU.EX2 R158, R6 ;  /* 0x00000006009e7308 */ /* 0x000e220000000800 */
[--C-:B------:R-:W-:Y:S01]  /*53b0*/  FFMA.FTZ R29, R45, UR10, -R12.reuse ;  /* 0x0000000a2d1d7c23 */ /* 0x100fe2000801080c */
[----:B------:R-:W4:Y:S01]  /*53c0*/  SHFL.BFLY PT, R3, R4, 0x2, 0x1f ;  /* 0x0c401f0004037f89 */ /* 0x000f2200000e0000 */
[--C-:B------:R-:W-:Y:S01]  /*53d0*/  FFMA.FTZ R32, R67, UR10, -R12.reuse ;  /* 0x0000000a43207c23 */ /* 0x100fe2000801080c */
[----:B------:R-:W-:-:S04]  /*53e0*/  FFMA.FTZ R33, R49, UR10, -R12 ;  /* 0x0000000a31217c23 */ /* 0x000fc8000801080c */
[----:B------:R-:W5:Y:S01]  /*53f0*/  MUFU.EX2 R11, R11 ;  /* 0x0000000b000b7308 */ /* 0x000f620000000800 */
[----:B---3--:R-:W-:Y:S01]  /*5400*/  FADD.FTZ R37, R156, R13 ;  /* 0x0000000d9c257221 */ /* 0x008fe20000010000 */
[----:B------:R-:W-:-:S06]  /*5410*/  F2FP.BF16.F32.PACK_AB R156, R13, R156 ;  /* 0x0000009c0d9c723e */ /* 0x000fcc00000010ff */
[----:B------:R-:W3:Y:S01]  /*5420*/  MUFU.EX2 R14, R14 ;  /* 0x0000000e000e7308 */ /* 0x000ee20000000800 */
[----:B0-----:R-:W-:-:S07]  /*5430*/  FADD.FTZ R36, R158, R37 ;  /* 0x000000259e247221 */ /* 0x001fce0000010000 */
[----:B------:R-:W0:Y:S01]  /*5440*/  MUFU.EX2 R15, R15 ;  /* 0x0000000f000f7308 */ /* 0x000e220000000800 */
[----:B-----5:R-:W-:Y:S02]  /*5450*/  F2FP.BF16.F32.PACK_AB R158, R11, R158 ;  /* 0x0000009e0b9e723e */ /* 0x020fe400000010ff */
[----:B----4-:R-:W-:Y:S01]  /*5460*/  FMNMX.FTZ R3, R4, R3, !PT ;  /* 0x0000000304037209 */ /* 0x010fe20007810000 */
[----:B------:R-:W-:Y:S01]  /*5470*/  FFMA.FTZ R4, R41, UR10, -R12 ;  /* 0x0000000a29047c23 */ /* 0x000fe2000801080c */
[----:B------:R-:W-:-:S03]  /*5480*/  FADD.FTZ R41, R11, R36 ;  /* 0x000000240b297221 */ /* 0x000fc60000010000 */
[----:B------:R-:W4:Y:S01]  /*5490*/  SHFL.BFLY PT, R6, R3, 0x1, 0x1f ;  /* 0x0c201f0003067f89 */ /* 0x000f2200000e0000 */
[----:B------:R-:W-:Y:S01]  /*54a0*/  MUFU.EX2 R25, R4 ;  /* 0x0000000400197308 */ /* 0x000fe20000000800 */
[----:B---3--:R-:W-:-:S07]  /*54b0*/  FADD.FTZ R40, R14, R41 ;  /* 0x000000290e287221 */ /* 0x008fce0000010000 */
[----:B------:R-:W3:Y:S01]  /*54c0*/  MUFU.EX2 R20, R20 ;  /* 0x0000001400147308 */ /* 0x000ee20000000800 */
[C---:B0-----:R-:W-:Y:S01]  /*54d0*/  FADD.FTZ R41, R15.reuse, R40 ;  /* 0x000000280f297221 */ /* 0x041fe20000010000 */
[----:B------:R-:W-:-:S06]  /*54e0*/  F2FP.BF16.F32.PACK_AB R160, R15, R14 ;  /* 0x0000000e0fa0723e */ /* 0x000fcc00000010ff */
[----:B------:R-:W0:Y:S01]  /*54f0*/  MUFU.EX2 R21, R21 ;  /* 0x0000001500157308 */ /* 0x000e220000000800 */
[----:B----4-:R-:W-:-:S07]  /*5500*/  FMNMX.FTZ R6, R3, R6, !PT ;  /* 0x0000000603067209 */ /* 0x010fce0007810000 */
[----:B------:R-:W4:Y:S01]  /*5510*/  MUFU.EX2 R24, R24 ;  /* 0x0000001800187308 */ /* 0x000f220000000800 */
[----:B---3--:R-:W-:Y:S01]  /*5520*/  FADD.FTZ R40, R20, R41 ;  /* 0x0000002914287221 */ /* 0x008fe20000010000 */
[--C-:B------:R-:W-:Y:S01]  /*5530*/  FFMA.FTZ R3, R69, UR10, -R12.reuse ;  /* 0x0000000a45037c23 */ /* 0x100fe2000801080c */
[C---:B------:R-:W-:Y:S01]  /*5540*/  FSETP.NEU.FTZ.AND P1, PT, R6.reuse, -INF , PT ;  /* 0xff8000000600780b */ /* 0x040fe20003f3d000 */
[----:B------:R-:W-:Y:S01]  /*5550*/  FMUL.FTZ R4, R6, UR10 ;  /* 0x0000000a06047c20 */ /* 0x000fe20008410000 */
[----:B------:R-:W-:-:S03]  /*5560*/  FFMA.FTZ R12, R53, UR10, -R12 ;  /* 0x0000000a350c7c23 */ /* 0x000fc6000801080c */
[----:B------:R-:W-:Y:S01]  /*5570*/  MUFU.EX2 R28, R28 ;  /* 0x0000001c001c7308 */ /* 0x000fe20000000800 */
[----:B------:R-:W-:Y:S02]  /*5580*/  FSEL R4, R4, RZ, P1 ;  /* 0x000000ff04047208 */ /* 0x000fe40000800000 */
[----:B0-----:R-:W-:-:S03]  /*5590*/  F2FP.BF16.F32.PACK_AB R162, R21, R20 ;  /* 0x0000001415a2723e */ /* 0x001fc600000010ff */
        /* <DEDUP_REMOVED lines=14> */
[----:B------:R-:W0:Y:S01]  /*5680*/  MUFU.EX2 R27, R27 ;  /* 0x0000001b001b7308 */ /* 0x000e220000000800 */
[--C-:B------:R-:W-:Y:S01]  /*5690*/  FFMA.FTZ R51, R51, UR10, -R4.reuse ;  /* 0x0000000a33337c23 */ /* 0x100fe20008010804 */
[--C-:B------:R-:W-:Y:S01]  /*56a0*/  FFMA.FTZ R54, R54, UR10, -R4.reuse ;  /* 0x0000000a36367c23 */ /* 0x100fe20008010804 */
[----:B------:R-:W-:Y:S01]  /*56b0*/  FFMA.FTZ R4, R55, UR10, -R4 ;  /* 0x0000000a37047c23 */ /* 0x000fe20008010804 */
[----:B----4-:R-:W-:-:S04]  /*56c0*/  F2FP.BF16.F32.PACK_AB R164, R25, R24 ;  /* 0x0000001819a4723e */ /* 0x010fc800000010ff */
[----:B------:R-:W3:Y:S08]  /*56d0*/  MUFU.EX2 R30, R30 ;  /* 0x0000001e001e7308 */ /* 0x000ef00000000800 */
[----:B------:R-:W4:Y:S01]  /*56e0*/  MUFU.EX2 R31, R31 ;  /* 0x0000001f001f7308 */ /* 0x000f220000000800 */
[----:B0-----:R-:W-:Y:S01]  /*56f0*/  FADD.FTZ R37, R26, R27 ;  /* 0x0000001b1a257221 */ /* 0x001fe20000010000 */
[----:B------:R-:W-:-:S06]  /*5700*/  F2FP.BF16.F32.PACK_AB R157, R27, R26 ;  /* 0x0000001a1b9d723e */ /* 0x000fcc00000010ff */
[----:B------:R-:W0:Y:S01]  /*5710*/  MUFU.EX2 R34, R34 ;  /* 0x0000002200227308 */ /* 0x000e220000000800 */
[----:B---3--:R-:W-:-:S07]  /*5720*/  FADD.FTZ R36, R30, R37 ;  /* 0x000000251e247221 */ /* 0x008fce0000010000 */
[----:B------:R-:W3:Y:S01]  /*5730*/  MUFU.EX2 R35, R35 ;  /* 0x0000002300237308 */ /* 0x000ee20000000800 */
[C---:B----4-:R-:W-:Y:S01]  /*5740*/  FADD.FTZ R37, R31.reuse, R36 ;  /* 0x000000241f257221 */ /* 0x050fe20000010000 */
[----:B------:R-:W-:-:S05]  /*5750*/  F2FP.BF16.F32.PACK_AB R159, R31, R30 ;  /* 0x0000001e1f9f723e */ /* 0x000fca00000010ff */
[----:B------:R4:W-:Y:S01]  /*5760*/  STSM.16.M88.4 [R18+0x26800], R156 ;  /* 0x0268009c12007844 */ /* 0x0009e20000000200 */
[----:B------:R-:W5:Y:S01]  /*5770*/  MUFU.EX2 R38, R38 ;  /* 0x0000002600267308 */ /* 0x000f620000000800 */
[----:B0-----:R-:W-:Y:S01]  /*5780*/  FADD.FTZ R36, R34, R37 ;  /* 0x0000002522247221 */ /* 0x001fe20000010000 */
[----:B------:R-:W-:-:S06]  /*5790*/  FADD.FTZ R37, R21, R40 ;  /* 0x0000002815257221 */ /* 0x000fcc0000010000 */
[----:B------:R-:W0:Y:S01]  /*57a0*/  MUFU.EX2 R39, R39 ;  /* 0x0000002700277308 */ /* 0x000e220000000800 */
[C---:B---3--:R-:W-:Y:S01]  /*57b0*/  FADD.FTZ R13, R35.reuse, R36 ;  /* 0x00000024230d7221 */ /* 0x048fe20000010000 */
[----:B------:R-:W-:Y:S01]  /*57c0*/  FADD.FTZ R36, R24, R37 ;  /* 0x0000002518247221 */ /* 0x000fe20000010000 */
[----:B------:R-:W-:-:S03]  /*57d0*/  F2FP.BF16.F32.PACK_AB R161, R35, R34 ;  /* 0x0000002223a1723e */ /* 0x000fc600000010ff */
[----:B------:R-:W-:Y:S02]  /*57e0*/  FADD.FTZ R15, R25, R36 ;  /* 0x00000024190f7221 */ /* 0x000fe40000010000 */
[----:B------:R-:W3:Y:S01]  /*57f0*/  MUFU.EX2 R42, R42 ;  /* 0x0000002a002a7308 */ /* 0x000ee20000000800 */
[----:B-----5:R-:W-:-:S07]  /*5800*/  FADD.FTZ R14, R38, R13 ;  /* 0x0000000d260e7221 */ /* 0x020fce0000010000 */
[----:B------:R-:W5:Y:S01]  /*5810*/  MUFU.EX2 R43, R43 ;  /* 0x0000002b002b7308 */ /* 0x000f620000000800 */
[C---:B0-----:R-:W-:Y:S01]  /*5820*/  FADD.FTZ R13, R39.reuse, R14 ;  /* 0x0000000e270d7221 */ /* 0x041fe20000010000 */
[----:B------:R-:W-:-:S05]  /*5830*/  F2FP.BF16.F32.PACK_AB R163, R39, R38 ;  /* 0x0000002627a3723e */ /* 0x000fca00000010ff */
[----:B------:R4:W-:Y:S01]  /*5840*/  STSM.16.M88.4 [R23], R160 ;  /* 0x000000a017007844 */ /* 0x0009e20000000200 */
[----:B------:R-:W0:Y:S01]  /*5850*/  MUFU.EX2 R46, R46 ;  /* 0x0000002e002e7308 */ /* 0x000e220000000800 */
[----:B---3--:R-:W-:-:S07]  /*5860*/  FADD.FTZ R14, R42, R13 ;  /* 0x0000000d2a0e7221 */ /* 0x008fce0000010000 */
[----:B------:R-:W3:Y:S01]  /*5870*/  MUFU.EX2 R29, R29 ;  /* 0x0000001d001d7308 */ /* 0x000ee20000000800 */
[C---:B-----5:R-:W-:Y:S01]  /*5880*/  FADD.FTZ R13, R43.reuse, R14 ;  /* 0x0000000e2b0d7221 */ /* 0x060fe20000010000 */
[----:B------:R-:W-:-:S06]  /*5890*/  F2FP.BF16.F32.PACK_AB R165, R43, R42 ;  /* 0x0000002a2ba5723e */ /* 0x000fcc00000010ff */
[----:B------:R-:W5:Y:S01]  /*58a0*/  MUFU.EX2 R47, R47 ;  /* 0x0000002f002f7308 */ /* 0x000f620000000800 */
[----:B0-----:R-:W-:-:S07]  /*58b0*/  FADD.FTZ R14, R46, R13 ;  /* 0x0000000d2e0e7221 */ /* 0x001fce0000010000 */
[----:B------:R-:W-:Y:S01]  /*58c0*/  MUFU.EX2 R32, R32 ;  /* 0x0000002000207308 */ /* 0x000fe20000000800 */
[----:B---3--:R-:W-:-:S07]  /*58d0*/  F2FP.BF16.F32.PACK_AB R166, R29, R28 ;  /* 0x0000001c1da6723e */ /* 0x008fce00000010ff */
[----:B------:R-:W0:Y:S01]  /*58e0*/  MUFU.EX2 R33, R33 ;  /* 0x0000002100217308 */ /* 0x000e220000000800 */
[C---:B-----5:R-:W-:Y:S01]  /*58f0*/  F2FP.BF16.F32.PACK_AB R167, R47.reuse, R46 ;  /* 0x0000002e2fa7723e */ /* 0x060fe200000010ff */
[----:B------:R-:W-:-:S04]  /*5900*/  FADD.FTZ R47, R47, R14 ;  /* 0x0000000e2f2f7221 */ /* 0x000fc80000010000 */
[----:B------:R4:W-:Y:S02]  /*5910*/  STSM.16.M88.4 [R19], R164 ;  /* 0x000000a413007844 */ /* 0x0009e40000000200 */
[----:B------:R-:W-:Y:S08]  /*5920*/  MUFU.EX2 R50, R50 ;  /* 0x0000003200327308 */ /* 0x000ff00000000800 */
[----:B------:R-:W3:Y:S01]  /*5930*/  MUFU.EX2 R51, R51 ;  /* 0x0000003300337308 */ /* 0x000ee20000000800 */
[----:B0-----:R-:W-:-:S07]  /*5940*/  F2FP.BF16.F32.PACK_AB R168, R33, R32 ;  /* 0x0000002021a8723e */ /* 0x001fce00000010ff */
[----:B------:R-:W-:Y:S08]  /*5950*/  MUFU.EX2 R3, R3 ;  /* 0x0000000300037308 */ /* 0x000ff00000000800 */
[----:B------:R-:W0:Y:S01]  /*5960*/  MUFU.EX2 R12, R12 ;  /* 0x0000000c000c7308 */ /* 0x000e220000000800 */
[----:B---3--:R-:W-:Y:S01]  /*5970*/  F2FP.BF16.F32.PACK_AB R169, R51, R50 ;  /* 0x0000003233a9723e */ /* 0x008fe200000010ff */
[----:B------:R-:W-:-:S04]  /*5980*/  FADD.FTZ R50, R50, R47 ;  /* 0x0000002f32327221 */ /* 0x000fc80000010000 */
[----:B------:R-:W-:Y:S02]  /*5990*/  FADD.FTZ R51, R51, R50 ;  /* 0x0000003233337221 */ /* 0x000fe40000010000 */
[----:B------:R-:W3:Y:S08]  /*59a0*/  MUFU.EX2 R54, R54 ;  /* 0x0000003600367308 */ /* 0x000ef00000000800 */
[----:B------:R5:W1:Y:S01]  /*59b0*/  MUFU.EX2 R11, R4 ;  /* 0x00000004000b7308 */ /* 0x000a620000000800 */
[----:B0-----:R-:W-:Y:S01]  /*59c0*/  F2FP.BF16.F32.PACK_AB R170, R12, R3 ;  /* 0x000000030caa723e */ /* 0x001fe200000010ff */
[----:B-----5:R-:W-:-:S04]  /*59d0*/  FADD.FTZ R4, R28, R15 ;  /* 0x0000000f1c047221 */ /* 0x020fc80000010000 */
[----:B------:R-:W-:Y:S01]  /*59e0*/  FADD.FTZ R29, R29, R4 ;  /* 0x000000041d1d7221 */ /* 0x000fe20000010000 */
[----:B---3--:R-:W-:-:S03]  /*59f0*/  FADD.FTZ R4, R54, R51 ;  /* 0x0000003336047221 */ /* 0x008fc60000010000 */
[----:B------:R-:W-:Y:S01]  /*5a00*/  FADD.FTZ R32, R32, R29 ;  /* 0x0000001d20207221 */ /* 0x000fe20000010000 */
[C---:B-1----:R-:W-:Y:S01]  /*5a10*/  F2FP.BF16.F32.PACK_AB R171, R11.reuse, R54 ;  /* 0x000000360bab723e */ /* 0x042fe200000010ff */
[----:B------:R-:W-:Y:S02]  /*5a20*/  FADD.FTZ R4, R11, R4 ;  /* 0x000000040b047221 */ /* 0x000fe40000010000 */
[----:B------:R-:W-:Y:S02]  /*5a30*/  FADD.FTZ R32, R33, R32 ;  /* 0x0000002021207221 */ /* 0x000fe40000010000 */
[----:B------:R4:W-:Y:S02]  /*5a40*/  STSM.16.M88.4 [R22], R168 ;  /* 0x000000a816007844 */ /* 0x0009e40000000200 */
[----:B------:R-:W-:-:S04]  /*5a50*/  FADD.FTZ R3, R3, R32 ;  /* 0x0000002003037221 */ /* 0x000fc80000010000 */
[----:B------:R-:W-:Y:S01]  /*5a60*/  FADD.FTZ R3, R12, R3 ;  /* 0x000000030c037221 */ /* 0x000fe20000010000 */
[----:B------:R-:W-:Y:S06]  /*5a70*/  @!P0 BRA `(.L_x_4907) ;  /* 0x0000000000048947 */ /* 0x000fec0003800000 */
[----:B------:R-:W-:Y:S01]  /*5a80*/  BPT.TRAP 0x1 ;  /* 0x000000040000795c */ /* 0x000fe20000300000 */
.L_x_4907:
[----:B------:R0:W1:Y:S01]  /*5a90*/  SYNCS.PHASECHK.TRANS64.TRYWAIT P1, [R9+URZ+0x28c50], R10 ;  /* 0x028c500a090075a7 */ /* 0x000062000802017f */
[----:B------:R-:W-:Y:S05]  /*5aa0*/  @!P0 BRA `(.L_x_4908) ;  /* 0x0000000000048947 */ /* 0x000fea0003800000 */
[----:B------:R-:W-:Y:S01]  /*5ab0*/  BPT.TRAP 0x1 ;  /* 0x000000040000795c */ /* 0x000fe20000300000 */
.L_x_4908:
[----:B-1----:R-:W-:Y:S05]  /*5ac0*/  @P1 BRA `(.L_x_4909) ;  /* 0x0000000000081947 */ /* 0x002fea0003800000 */
[----:B------:R-:W1:Y:S02]  /*5ad0*/  SYNCS.PHASECHK.TRANS64.TRYWAIT P1, [R9+URZ+0x28c50], R10 ;  /* 0x028c500a090075a7 */ /* 0x000e64000802017f */
[----:B-1----:R-:W-:Y:S05]  /*5ae0*/  @!P1 BRA `(.L_x_4910) ;  /* 0x000000e000c09947 */ /* 0x002fea0003800000 */
.L_x_4909:
        /* <DEDUP_REMOVED lines=34> */
.L_x_4911:
[----:B------:R-:W-:Y:S01]  /*5d10*/  UISETP.NE.AND UP1, UPT, UR51, URZ, UPT ;  /* 0x0000003f3300728c */ /* 0x000fe2000bf25270 */
[----:B------:R-:W-:Y:S01]  /*5d20*/  R2UR UR14, R9 ;  /* 0x00000000090e72ca */ /* 0x000fe200000e0000 */
[----:B------:R-:W-:Y:S01]  /*5d30*/  UISETP.NE.AND UP0, UPT, UR50, URZ, UPT ;  /* 0x0000003f3200728c */ /* 0x000fe2000bf05270 */
[----:B012---:R-:W-:Y:S01]  /*5d40*/  IMAD R9, R7, UR49, -R8 ;  /* 0x0000003107097c24 */ /* 0x007fe2000f8e0a08 */
[----:B------:R-:W-:Y:S01]  /*5d50*/  UMOV UR15, UR44 ;  /* 0x0000002c000f7c82 */ /* 0x000fe20008000000 */
[----:B------:R-:W-:-:S03]  /*5d60*/  VIADD R12, R152, 0xfffffffe ;  /* 0xfffffffe980c7836 */ /* 0x000fc60000000000 */
[----:B------:R-:W-:-:S03]  /*5d70*/  PLOP3.LUT P1, PT, PT, PT, UP0, 0x40, 0x0 ;  /* 0x000000000000781c */ /* 0x000fc60003f2e808 */
[----:B------:R-:W-:Y:S01]  /*5d80*/  @UP1 ULDC UR6, c[0x0][0x44c] ;  /* 0x0001130000061ab9 */ /* 0x000fe20000000800 */
[----:B------:R-:W-:Y:S01]  /*5d90*/  @UP1 ULDC UR19, c[0x0][0x450] ;  /* 0x0001140000131ab9 */ /* 0x000fe20000000800 */
[----:B------:R-:W-:Y:S02]  /*5da0*/  UIMAD.WIDE.U32 UR6, UR44, UR6, URZ ;  /* 0x000000062c0672a5 */ /* 0x000fe4000f8e003f */
[----:B------:R-:W-:Y:S02]  /*5db0*/  UIADD3 UR14, UR14, 0x28c60, URZ ;  /* 0x00028c600e0e7890 */ /* 0x000fe4000fffe03f */
[----:B------:R-:W-:Y:S02]  /*5dc0*/  @UP1 USHF.R.U32.HI UR15, URZ, UR19, UR7 ;  /* 0x000000133f0f1299 */ /* 0x000fe40008011607 */
[----:B------:R-:W-:-:S04]  /*5dd0*/  UPRMT UR14, UR40, 0x654, UR14 ;  /* 0x00000654280e7896 */ /* 0x000fc8000800000e */
[----:B------:R-:W-:-:S04]  /*5de0*/  VIADD R9, R9, UR15 ;  /* 0x0000000f09097c36 */ /* 0x000fc80008000000 */
[----:B------:R-:W-:Y:S01]  /*5df0*/  VIADD R10, R9, UR18 ;  /* 0x00000012090a7c36 */ /* 0x000fe20008000000 */
[----:B------:R-:W-:Y:S04]  /*5e00*/  SYNCS.ARRIVE.TRANS64.RED.A1T0 RZ, [UR14], RZ ;  /* 0x000000ffffff79a7 */ /* 0x000fe8000810040e */
[----:B------:R-:W-:Y:S01]  /*5e10*/  R2UR UR14, R10 ;  /* 0x000000000a0e72ca */ /* 0x000fe200000e0000 */
[----:B------:R-:W-:-:S14]  /*5e20*/  @P1 BRA `(.L_x_4912) ;  /* 0x0000000000541947 */ /* 0x000fdc0003800000 */
[C---:B------:R-:W-:Y:S01]  /*5e30*/  ISETP.GT.AND P1, PT, R9.reuse, RZ, PT ;  /* 0x000000ff0900720c */ /* 0x040fe20003f24270 */
[----:B------:R-:W-:-:S05]  /*5e40*/  VIADD R10, R9, 0xffffffff ;  /* 0xffffffff090a7836 */ /* 0x000fca0000000000 */
[----:B------:R-:W-:-:S07]  /*5e50*/  R2UR UR15, R10 ;  /* 0x000000000a0f72ca */ /* 0x000fce00000e0000 */
[----:B------:R-:W-:Y:S08]  /*5e60*/  @P1 BRA `(.L_x_4913) ;  /* 0x0000000000241947 */ /* 0x000ff00003800000 */
[----:B------:R-:W-:Y:S01]  /*5e70*/  R2UR UR15, R9 ;  /* 0x00000000090f72ca */ /* 0x000fe200000e0000 */
[----:B------:R-:W-:Y:S02]  /*5e80*/  ULDC UR18, c[0x0][0x9e4] ;  /* 0x0002790000127ab9 */ /* 0x000fe40000000800 */
[----:B------:R-:W-:-:S10]  /*5e90*/  UISETP.NE.AND UP0, UPT, UR18, 0x1, UPT ;  /* 0x000000011200788c */ /* 0x000fd4000bf05270 */
[----:B------:R-:W-:Y:S01]  /*5ea0*/  UIADD3 UR15, -UR15, URZ, URZ ;  /* 0x0000003f0f0f7290 */ /* 0x000fe2000fffe13f */
[----:B------:R-:W-:-:S03]  /*5eb0*/  @UP0 ULDC.64 UR20, c[0x0][0x9e8] ;  /* 0x00027a0000140ab9 */ /* 0x000fc60000000a00 */
[----:B------:R-:W-:-:S04]  /*5ec0*/  UIMAD.WIDE.U32 UR6, UR15, UR20, URZ ;  /* 0x000000140f0672a5 */ /* 0x000fc8000f8e003f */
[----:B------:R-:W-:-:S04]  /*5ed0*/  @UP0 USHF.R.U32.HI UR15, URZ, UR21, UR7 ;  /* 0x000000153f0f0299 */ /* 0x000fc80008011607 */
[----:B------:R-:W-:Y:S01]  /*5ee0*/  ULOP3.LUT UR15, URZ, UR15, URZ, 0x33, !UPT ;  /* 0x0000000f3f0f7292 */ /* 0x000fe2000f8e333f */
[----:B------:R-:W-:Y:S11]  /*5ef0*/  BRA `(.L_x_4914) ;  /* 0x0000000000147947 */ /* 0x000ff60003800000 */
.L_x_4913:
[----:B------:R-:W-:Y:S02]  /*5f00*/  ULDC UR18, c[0x0][0x9e4] ;  /* 0x0002790000127ab9 */ /* 0x000fe40000000800 */
[----:B------:R-:W-:-:S11]  /*5f10*/  UISETP.NE.AND UP0, UPT, UR18, 0x1, UPT ;  /* 0x000000011200788c */ /* 0x000fd6000bf05270 */
[----:B------:R-:W-:Y:S02]  /*5f20*/  @UP0 ULDC.64 UR20, c[0x0][0x9e8] ;  /* 0x00027a0000140ab9 */ /* 0x000fe40000000a00 */
[----:B------:R-:W-:-:S04]  /*5f30*/  UIMAD.WIDE.U32 UR6, UR15, UR20, URZ ;  /* 0x000000140f0672a5 */ /* 0x000fc8000f8e003f */
[----:B------:R-:W-:-:S12]  /*5f40*/  @UP0 USHF.R.U32.HI UR15, URZ, UR21, UR7 ;  /* 0x000000153f0f0299 */ /* 0x000fd80008011607 */
.L_x_4914:
[----:B------:R-:W-:-:S04]  /*5f50*/  UIMAD UR15, UR15, UR18, UR18 ;  /* 0x000000120f0f72a4 */ /* 0x000fc8000f8e0212 */
[----:B------:R-:W-:-:S04]  /*5f60*/  UISETP.LT.AND UP0, UPT, UR14, UR15, UPT ;  /* 0x0000000f0e00728c */ /* 0x000fc8000bf01270 */
[----:B------:R-:W-:-:S12]  /*5f70*/  USEL UR14, UR14, UR15, UP0 ;  /* 0x0000000f0e0e7287 */ /* 0x000fd80008000000 */
.L_x_4912:
[----:B------:R-:W-:-:S04]  /*5f80*/  USHF.R.S32.HI UR6, URZ, 0x1f, UR14 ;  /* 0x0000001f3f067899 */ /* 0x000fc8000801140e */
[----:B------:R-:W-:-:S04]  /*5f90*/  ULEA.HI UR6, UR6, UR14, URZ, 0x6 ;  /* 0x0000000e06067291 */ /* 0x000fc8000f8f303f */
[----:B------:R-:W-:-:S04]  /*5fa0*/  USHF.R.S32.HI UR6, URZ, 0x6, UR6 ;  /* 0x000000063f067899 */ /* 0x000fc80008011406 */
[----:B------:R-:W-:-:S04]  /*5fb0*/  UISETP.LT.AND UP0, UPT, UR47, UR6, UPT ;  /* 0x000000062f00728c */ /* 0x000fc8000bf01270 */
[----:B------:R-:W-:-:S06]  /*5fc0*/  USEL UR20, UR47, UR6, !UP0 ;  /* 0x000000062f147287 */ /* 0x000fcc000c000000 */
[----:B------:R-:W-:-:S13]  /*5fd0*/  ISETP.GE.AND P1, PT, R12, UR20, PT ;  /* 0x000000140c007c0c */ /* 0x000fda000bf26270 */
[----:B------:R-:W-:Y:S05]  /*5fe0*/  @!P1 BRA `(.L_x_4915) ;  /* 0x0000002400109947 */ /* 0x000fea0003800000 */
[----:B------:R-:W-:Y:S01]  /*5ff0*/  IMAD.MOV.U32 R13, RZ, RZ, R6 ;  /* 0x000000ffff0d7224 */ /* 0x000fe200078e0006 */
[----:B------:R-:W-:Y:S01]  /*6000*/  UMOV UR26, UR38 ;  /* 0x00000026001a7c82 */ /* 0x000fe20008000000 */
[----:B------:R-:W-:Y:S01]  /*6010*/  IMAD.MOV.U32 R14, RZ, RZ, R5 ;  /* 0x000000ffff0e7224 */ /* 0x000fe200078e0005 */
[----:B------:R-:W-:Y:S01]  /*6020*/  ULDC UR24, c[0x0][0x9e4] ;  /* 0x0002790000187ab9 */ /* 0x000fe20000000800 */
[----:B------:R-:W-:Y:S01]  /*6030*/  ULDC UR22, c[0x0][0x9dc] ;  /* 0x0002770000167ab9 */ /* 0x000fe20000000800 */
[----:B------:R-:W-:Y:S01]  /*6040*/  ULDC UR23, c[0x0][0x988] ;  /* 0x0002620000177ab9 */ /* 0x000fe20000000800 */
[----:B------:R-:W-:-:S05]  /*6050*/  ULDC UR25, c[0x0][0x9e0] ;  /* 0x0002780000197ab9 */ /* 0x000fca0000000800 */
.L_x_4934:
[----:B------:R-:W-:-:S04]  /*6060*/  UIADD3 UR38, UR26, 0x1, URZ ;  /* 0x000000011a267890 */ /* 0x000fc8000fffe03f */
[----:B------:R-:W-:-:S04]  /*6070*/  UISETP.NE.AND UP0, UPT, UR38, 0x2, UPT ;  /* 0x000000022600788c */ /* 0x000fc8000bf05270 */
[----:B------:R-:W-:Y:S02]  /*6080*/  USEL UR6, URZ, 0x1, UP0 ;  /* 0x000000013f067887 */ /* 0x000fe40008000000 */
[----:B------:R-:W-:Y:S02]  /*6090*/  USEL UR38, UR38, URZ, UP0 ;  /* 0x0000003f26267287 */ /* 0x000fe40008000000 */
[----:B------:R-:W-:Y:S01]  /*60a0*/  ULOP3.LUT UR37, UR37, UR6, URZ, 0x3c, !UPT ;  /* 0x0000000625257292 */ /* 0x000fe2000f8e3c3f */
[----:B012---:R-:W-:Y:S11]  /*60b0*/  @!P0 BRA `(.L_x_4916) ;  /* 0x0000000000048947 */ /* 0x007ff60003800000 */
[----:B------:R-:W-:Y:S01]  /*60c0*/  BPT.TRAP 0x1 ;  /* 0x000000040000795c */ /* 0x000fe20000300000 */
.L_x_4916:
[----:B------:R-:W-:Y:S01]  /*60d0*/  ULEA UR21, UR38, UR42, 0x3 ;  /* 0x0000002a26157291 */ /* 0x000fe2000f8e183f */
[----:B------:R-:W-:-:S05]  /*60e0*/  IMAD.U32 R9, RZ, RZ, UR37 ;  /* 0x00000025ff097e24 */ /* 0x000fca000f8e00ff */
[----:B------:R-:W-:-:S04]  /*60f0*/  SHF.L.U32 R9, R9, 0x1f, RZ ;  /* 0x0000001f09097819 */ /* 0x000fc800000006ff */
[----:B------:R0:W1:Y:S01]  /*6100*/  SYNCS.PHASECHK.TRANS64.TRYWAIT P1, [UR21+0x28c30], R9 ;  /* 0x028c3009ff0075a7 */ /* 0x0000620008020155 */
[----:B------:R-:W-:Y:S05]  /*6110*/  @!P0 BRA `(.L_x_4917) ;  /* 0x0000000000048947 */ /* 0x000fea0003800000 */
[----:B------:R-:W-:Y:S01]  /*6120*/  BPT.TRAP 0x1 ;  /* 0x000000040000795c */ /* 0x000fe20000300000 */
.L_x_4917:
[----:B-1----:R-:W-:Y:S05]  /*6130*/  @P1 BRA `(.L_x_4918) ;  /* 0x0000000000081947 */ /* 0x002fea0003800000 */
[----:B------:R-:W1:Y:S02]  /*6140*/  SYNCS.PHASECHK.TRANS64.TRYWAIT P1, [UR21+0x28c30], R9 ;  /* 0x028c3009ff0075a7 */ /* 0x000e640008020155 */
[----:B-1----:R-:W-:Y:S05]  /*6150*/  @!P1 BRA `(.L_x_4919) ;  /* 0x000000dc00389947 */ /* 0x002fea0003800000 */
.L_x_4918:
[----:B------:R-:W-:Y:S01]  /*6160*/  R2UR UR18, R0 ;  /* 0x00000000001272ca */ /* 0x000fe200000e0000 */
[----:B----4-:R-:W-:Y:S01]  /*6170*/  WARPGROUP.ARRIVE ;  /* 0x00000000000079c5 */ /* 0x010fe20000000000 */
[----:B------:R-:W-:Y:S01]  /*6180*/  UMOV UR19, 0x40000040 ;  /* 0x4000004000137882 */ /* 0x000fe20000000000 */
[----:B------:R-:W-:Y:S01]  /*6190*/  UMOV UR7, 0x40000040 ;  /* 0x4000004000077882 */ /* 0x000fe20000000000 */
[----:B------:R-:W-:Y:S01]  /*61a0*/  UMOV UR11, 0x40000040 ;  /* 0x40000040000b7882 */ /* 0x000fe20000000000 */
[----:B------:R-:W-:-:S08]  /*61b0*/  UMOV UR15, 0x40000040 ;  /* 0x40000040000f7882 */ /* 0x000fd00000000000 */
[----:B------:R-:W-:-:S04]  /*61c0*/  ULEA UR18, UR38, UR18, 0x9 ;  /* 0x0000001226127291 */ /* 0x000fc8000f8e483f */
[----:B------:R-:W-:Y:S02]  /*61d0*/  UIADD3 UR6, UR18, 0x2, URZ ;  /* 0x0000000212067890 */ /* 0x000fe4000fffe03f */
[----:B------:R-:W-:Y:S02]  /*61e0*/  UIADD3 UR10, UR18, 0x4, URZ ;  /* 0x00000004120a7890 */ /* 0x000fe4000fffe03f */
[----:B------:R-:W-:Y:S02]  /*61f0*/  UIADD3 UR14, UR18, 0x6, URZ ;  /* 0x00000006120e7890 */ /* 0x000fe4000fffe03f */
        /* <DEDUP_REMOVED lines=13> */
.L_x_4920:
[----:B------:R-:W-:Y:S01]  /*62d0*/  UISETP.NE.AND UP1, UPT, UR51, URZ, UPT ;  /* 0x0000003f3300728c */ /* 0x000fe2000bf25270 */
[----:B-1----:R-:W-:Y:S01]  /*62e0*/  VIADD R6, R185, UR44 ;  /* 0x0000002cb9067c36 */ /* 0x002fe20008000000 */
[----:B------:R-:W1:Y:S01]  /*62f0*/  LDC R7, c[0x0][0x2f0] ;  /* 0x0000bc00ff077b82 */ /* 0x000e620000000800 */
[----:B------:R-:W-:Y:S01]  /*6300*/  UISETP.NE.AND UP0, UPT, UR50, URZ, UPT ;  /* 0x0000003f3200728c */ /* 0x000fe2000bf05270 */
[----:B------:R-:W-:Y:S02]  /*6310*/  UMOV UR11, UR22 ;  /* 0x00000016000b7c82 */ /* 0x000fe40008000000 */
[----:B------:R-:W-:Y:S02]  /*6320*/  PLOP3.LUT P1, PT, PT, PT, UP1, 0x80, 0x0 ;  /* 0x000000000000781c */ /* 0x000fe40003f2f018 */
[----:B------:R-:W-:Y:S02]  /*6330*/  PLOP3.LUT P2, PT, PT, PT, UP1, 0x80, 0x0 ;  /* 0x000000000000781c */ /* 0x000fe40003f4f018 */
[----:B------:R-:W2:Y:S01]  /*6340*/  LDC R8, c[0x0][0x288] ;  /* 0x0000a200ff087b82 */ /* 0x000ea20000000800 */
[----:B------:R-:W-:-:S08]  /*6350*/  @UP1 ULDC UR6, c[0x0][0x44c] ;  /* 0x0001130000061ab9 */ /* 0x000fd00000000800 */
[----:B------:R-:W-:Y:S01]  /*6360*/  @P1 IMAD.HI.U32 R5, R6, UR6, RZ ;  /* 0x0000000606051c27 */ /* 0x000fe2000f8e00ff */
[----:B------:R-:W-:Y:S01]  /*6370*/  @UP1 ULDC UR6, c[0x0][0x450] ;  /* 0x0001140000061ab9 */ /* 0x000fe20000000800 */
[----:B------:R-:W-:-:S03]  /*6380*/  PLOP3.LUT P1, PT, PT, PT, UP0, 0x40, 0x0 ;  /* 0x000000000000781c */ /* 0x000fc60003f2e808 */
[----:B------:R-:W-:Y:S01]  /*6390*/  @P2 SHF.R.U32.HI R6, RZ, UR6, R5 ;  /* 0x00000006ff062c19 */ /* 0x000fe20008011605 */
[----:B------:R-:W-:Y:S01]  /*63a0*/  UIADD3 UR6, UR21, 0x28c40, URZ ;  /* 0x00028c4015067890 */ /* 0x000fe2000fffe03f */
[----:B------:R-:W-:-:S03]  /*63b0*/  IMAD.SHL.U32 R5, R12, 0x40, RZ ;  /* 0x000000400c057824 */ /* 0x000fc600078e00ff */
[----:B------:R-:W3:Y:S01]  /*63c0*/  SHFL.IDX PT, R192, R6, RZ, 0x1c1f ;  /* 0x001c1fff06c07589 */ /* 0x000ee200000e0000 */
[----:B------:R-:W-:Y:S01]  /*63d0*/  UPRMT UR6, UR40, 0x654, UR6 ;  /* 0x0000065428067896 */ /* 0x000fe20008000006 */
[----:B------:R-:W-:-:S05]  /*63e0*/  IADD3 R10, -R2, 0x1, -R5 ;  /* 0x00000001020a7810 */ /* 0x000fca0007ffe905 */
[----:B-1----:R-:W-:-:S03]  /*63f0*/  IMAD R11, R7, UR49, R10 ;  /* 0x00000031070b7c24 */ /* 0x002fc6000f8e020a */
[----:B------:R-:W-:Y:S01]  /*6400*/  SYNCS.ARRIVE.TRANS64.RED.A1T0 RZ, [UR6], RZ ;  /* 0x000000ffffff79a7 */ /* 0x000fe20008100406 */
[----:B------:R-:W-:Y:S01]  /*6410*/  ULOP3.LUT UR6, URZ, UR11, URZ, 0x33, !UPT ;  /* 0x0000000b3f067292 */ /* 0x000fe2000f8e333f */
[----:B--2---:R-:W-:-:S05]  /*6420*/  IADD3 R11, R11, -R8, RZ ;  /* 0x800000080b0b7210 */ /* 0x004fca0007ffe0ff */
[C---:B------:R-:W-:Y:S02]  /*6430*/  VIADD R191, R11.reuse, UR25 ;  /* 0x000000190bbf7c36 */ /* 0x040fe40008000000 */
[----:B------:R-:W-:Y:S02]  /*6440*/  VIADD R193, R11, UR6 ;  /* 0x000000060bc17c36 */ /* 0x000fe40008000000 */
[----:B---3--:R-:W-:Y:S02]  /*6450*/  IMAD.IADD R20, R191, 0x1, R192 ;  /* 0x00000001bf147824 */ /* 0x008fe400078e02c0 */
[----:B------:R-:W-:Y:S01]  /*6460*/  IMAD.IADD R21, R192, 0x1, R193 ;  /* 0x00000001c0157824 */ /* 0x000fe200078e02c1 */
[----:B------:R-:W-:Y:S06]  /*6470*/  @P1 BRA `(.L_x_4921) ;  /* 0x00000000005c1947 */ /* 0x000fec0003800000 */
[----:B------:R-:W-:Y:S01]  /*6480*/  IMAD R11, R7, UR49, R192 ;  /* 0x00000031070b7c24 */ /* 0x000fe2000f8e02c0 */
[----:B------:R-:W-:Y:S03]  /*6490*/  BSSY B0, `(.L_x_4922) ;  /* 0x0000011000007945 */ /* 0x000fe60003800000 */
[----:B------:R-:W-:-:S05]  /*64a0*/  IMAD.IADD R15, R11, 0x1, -R8 ;  /* 0x000000010b0f7824 */ /* 0x000fca00078e0a08 */
[----:B------:R-:W-:-:S13]  /*64b0*/  ISETP.GT.AND P1, PT, R15, -0x1, PT ;  /* 0xffffffff0f00780c */ /* 0x000fda0003f24270 */
[----:B------:R-:W-:Y:S05]  /*64c0*/  @P1 BRA `(.L_x_4923) ;  /* 0x0000000000201947 */ /* 0x000fea0003800000 */
[----:B------:R-:W-:Y:S01]  /*64d0*/  IMAD.U32 R192, RZ, RZ, UR24 ;  /* 0x00000018ffc07e24 */ /* 0x000fe2000f8e00ff */
[----:B------:R-:W-:-:S04]  /*64e0*/  LOP3.LUT R15, RZ, R15, RZ, 0x33, !PT ;  /* 0x0000000fff0f7212 */ /* 0x000fc800078e33ff */
[----:B------:R-:W-:-:S13]  /*64f0*/  ISETP.NE.AND P1, PT, R192, 0x1, PT ;  /* 0x00000001c000780c */ /* 0x000fda0003f25270 */
[----:B------:R-:W1:Y:S02]  /*6500*/  @P1 LDC.64 R10, c[0x0][0x9e8] ;  /* 0x00027a00ff0a1b82 */ /* 0x000e640000000a00 */
[----:B-1----:R-:W-:-:S05]  /*6510*/  @P1 IMAD.HI.U32 R10, R15, R10, RZ ;  /* 0x0000000a0f0a1227 */ /* 0x002fca00078e00ff */
[----:B------:R-:W-:-:S04]  /*6520*/  @P1 SHF.R.U32.HI R15, RZ, R11, R10 ;  /* 0x0000000bff0f1219 */ /* 0x000fc8000001160a */
[----:B------:R-:W-:Y:S01]  /*6530*/  LOP3.LUT R15, RZ, R15, RZ, 0x33, !PT ;  /* 0x0000000fff0f7212 */ /* 0x000fe200078e33ff */
[----:B------:R-:W-:Y:S06]  /*6540*/  BRA `(.L_x_4924) ;  /* 0x0000000000147947 */ /* 0x000fec0003800000 */
.L_x_4923:
[----:B------:R-:W-:-:S05]  /*6550*/  IMAD.U32 R192, RZ, RZ, UR24 ;  /* 0x00000018ffc07e24 */ /* 0x000fca000f8e00ff */
[----:B------:R-:W-:-:S13]  /*6560*/  ISETP.NE.AND P1, PT, R192, 0x1, PT ;  /* 0x00000001c000780c */ /* 0x000fda0003f25270 */
[----:B------:R-:W1:Y:S02]  /*6570*/  @P1 LDC.64 R10, c[0x0][0x9e8] ;  /* 0x00027a00ff0a1b82 */ /* 0x000e640000000a00 */
[----:B-1----:R-:W-:-:S05]  /*6580*/  @P1 IMAD.HI.U32 R10, R15, R10, RZ ;  /* 0x0000000a0f0a1227 */ /* 0x002fca00078e00ff */
[----:B------:R-:W-:-:S07]  /*6590*/  @P1 SHF.R.U32.HI R15, RZ, R11, R10 ;  /* 0x0000000bff0f1219 */ /* 0x000fce000001160a */
.L_x_4924:
[----:B------:R-:W-:Y:S05]  /*65a0*/  BSYNC B0 ;  /* 0x0000000000007941 */ /* 0x000fea0003800000 */
.L_x_4922:
[----:B------:R-:W-:-:S04]  /*65b0*/  IMAD R15, R15, R192, -R5 ;  /* 0x000000c00f0f7224 */ /* 0x000fc800078e0a05 */
[----:B------:R-:W-:-:S05]  /*65c0*/  IMAD.IADD R15, R15, 0x1, -R2 ;  /* 0x000000010f0f7824 */ /* 0x000fca00078e0a02 */
[----:B------:R-:W-:Y:S02]  /*65d0*/  VIADDMNMX R20, R15, R192, R20, PT ;  /* 0x000000c00f147246 */ /* 0x000fe40003800114 */
[----:B------:R-:W-:-:S07]  /*65e0*/  VIMNMX R21, R21, R15, !PT ;  /* 0x0000000f15157248 */ /* 0x000fce0007fe0100 */
.L_x_4921:
[----:B------:R-:W-:Y:S01]  /*65f0*/  ISETP.GT.AND P1, PT, R12, -0x1, PT ;  /* 0xffffffff0c00780c */ /* 0x000fe20003f24270 */
[----:B------:R-:W1:Y:S01]  /*6600*/  SHFL.IDX PT, R10, R6, 0x1, 0x1c1f ;  /* 0x003c1f00060a7f89 */ /* 0x000e6200000e0000 */
[----:B------:R-:W-:Y:S02]  /*6610*/  UISETP.NE.AND UP0, UPT, UR50, URZ, UPT ;  /* 0x0000003f3200728c */ /* 0x000fe4000bf05270 */
[C---:B------:R-:W-:Y:S02]  /*6620*/  ISETP.GT.AND P4, PT, R21.reuse, 0x1, P1 ;  /* 0x000000011500780c */ /* 0x040fe40000f84270 */
[----:B------:R-:W-:Y:S02]  /*6630*/  ISETP.GT.AND P5, PT, R21, RZ, P1 ;  /* 0x000000ff1500720c */ /* 0x000fe40000fa4270 */
[C---:B------:R-:W-:Y:S02]  /*6640*/  ISETP.LT.OR P4, PT, R20.reuse, 0x2, P4 ;  /* 0x000000021400780c */ /* 0x040fe40002781670 */
[----:B------:R-:W-:-:S02]  /*6650*/  ISETP.LT.OR P5, PT, R20, 0x1, P5 ;  /* 0x000000011400780c */ /* 0x000fc40002fa1670 */
[----:B------:R-:W-:Y:S02]  /*6660*/  FSEL R153, R153, -INF , !P4 ;  /* 0xff80000099997808 */ /* 0x000fe40006000000 */
[C---:B------:R-:W-:Y:S02]  /*6670*/  ISETP.GT.AND P4, PT, R21.reuse, 0x18, P1 ;  /* 0x000000181500780c */ /* 0x040fe40000f84270 */
[----:B------:R-:W-:Y:S02]  /*6680*/  FSEL R15, R152, -INF , !P5 ;  /* 0xff800000980f7808 */ /* 0x000fe40006800000 */
[----:B------:R-:W-:Y:S02]  /*6690*/  ISETP.LT.OR P4, PT, R20, 0x19, P4 ;  /* 0x000000191400780c */ /* 0x000fe40002781670 */
[C---:B------:R-:W-:Y:S02]  /*66a0*/  ISETP.GT.AND P6, PT, R21.reuse, 0x8, P1 ;  /* 0x000000081500780c */ /* 0x040fe40000fc4270 */
[----:B------:R-:W-:-:S02]  /*66b0*/  ISETP.GT.AND P2, PT, R21, 0x9, P1 ;  /* 0x000000091500780c */ /* 0x000fc40000f44270 */
[----:B------:R-:W-:Y:S01]  /*66c0*/  ISETP.GT.AND P3, PT, R21, 0x10, P1 ;  /* 0x000000101500780c */ /* 0x000fe20000f64270 */
[----:B-1----:R-:W-:Y:S01]  /*66d0*/  IMAD.IADD R6, R191, 0x1, R10 ;  /* 0x00000001bf067824 */ /* 0x002fe200078e020a */
[C---:B------:R-:W-:Y:S02]  /*66e0*/  ISETP.GT.AND P5, PT, R21.reuse, 0x11, P1 ;  /* 0x000000111500780c */ /* 0x040fe40000fa4270 */
[----:B------:R-:W-:Y:S02]  /*66f0*/  FSEL R164, R164, -INF , !P4 ;  /* 0xff800000a4a47808 */ /* 0x000fe40006000000 */
[----:B------:R-:W-:Y:S02]  /*6700*/  ISETP.GT.AND P4, PT, R21, 0x29, P1 ;  /* 0x000000291500780c */ /* 0x000fe40000f84270 */
[C---:B------:R-:W-:Y:S02]  /*6710*/  ISETP.LT.OR P6, PT, R20.reuse, 0x9, P6 ;  /* 0x000000091400780c */ /* 0x040fe400037c1670 */
[----:B------:R-:W-:-:S02]  /*6720*/  ISETP.LT.OR P2, PT, R20, 0xa, P2 ;  /* 0x0000000a1400780c */ /* 0x000fc40001741670 */
[C---:B------:R-:W-:Y:S02]  /*6730*/  ISETP.LT.OR P3, PT, R20.reuse, 0x11, P3 ;  /* 0x000000111400780c */ /* 0x040fe40001f61670 */
[C---:B------:R-:W-:Y:S02]  /*6740*/  ISETP.LT.OR P5, PT, R20.reuse, 0x12, P5 ;  /* 0x000000121400780c */ /* 0x040fe40002fa1670 */
[----:B------:R-:W-:Y:S02]  /*6750*/  ISETP.LT.OR P4, PT, R20, 0x2a, P4 ;  /* 0x0000002a1400780c */ /* 0x000fe40002781670 */
[----:B------:R-:W-:Y:S02]  /*6760*/  FSEL R156, R156, -INF , !P6 ;  /* 0xff8000009c9c7808 */ /* 0x000fe40007000000 */
[----:B------:R-:W-:Y:S02]  /*6770*/  FSEL R157, R157, -INF , !P2 ;  /* 0xff8000009d9d7808 */ /* 0x000fe40005000000 */
[----:B------:R-:W-:-:S02]  /*6780*/  FSEL R160, R160, -INF , !P3 ;  /* 0xff800000a0a07808 */ /* 0x000fc40005800000 */
[----:B------:R-:W-:Y:S02]  /*6790*/  FSEL R161, R161, -INF , !P5 ;  /* 0xff800000a1a17808 */ /* 0x000fe40006800000 */
[C---:B------:R-:W-:Y:S02]  /*67a0*/  ISETP.GT.AND P6, PT, R21.reuse, 0x19, P1 ;  /* 0x000000191500780c */ /* 0x040fe40000fc4270 */
[C---:B------:R-:W-:Y:S02]  /*67b0*/  ISETP.GT.AND P2, PT, R21.reuse, 0x20, P1 ;  /* 0x000000201500780c */ /* 0x040fe40000f44270 */
[C---:B------:R-:W-:Y:S02]  /*67c0*/  ISETP.GT.AND P3, PT, R21.reuse, 0x21, P1 ;  /* 0x000000211500780c */ /* 0x040fe40000f64270 */
[----:B------:R-:W-:Y:S02]  /*67d0*/  ISETP.GT.AND P5, PT, R21, 0x28, P1 ;  /* 0x000000281500780c */ /* 0x000fe40000fa4270 */
[----:B------:R-:W-:-:S02]  /*67e0*/  FSEL R173, R173, -INF , !P4 ;  /* 0xff800000adad7808 */ /* 0x000fc40006000000 */
[----:B------:R-:W-:Y:S02]  /*67f0*/  PLOP3.LUT P4, PT, PT, PT, UP0, 0x40, 0x0 ;  /* 0x000000000000781c */ /* 0x000fe40003f8e808 */
[C---:B------:R-:W-:Y:S02]  /*6800*/  ISETP.LT.OR P6, PT, R20.reuse, 0x1a, P6 ;  /* 0x0000001a1400780c */ /* 0x040fe400037c1670 */
[C---:B------:R-:W-:Y:S02]  /*6810*/  ISETP.LT.OR P2, PT, R20.reuse, 0x21, P2 ;  /* 0x000000211400780c */ /* 0x040fe40001741670 */
[C---:B------:R-:W-:Y:S02]  /*6820*/  ISETP.LT.OR P3, PT, R20.reuse, 0x22, P3 ;  /* 0x000000221400780c */ /* 0x040fe40001f61670 */
[----:B------:R-:W-:Y:S02]  /*6830*/  ISETP.LT.OR P5, PT, R20, 0x29, P5 ;  /* 0x000000291400780c */ /* 0x000fe40002fa1670 */
[----:B------:R-:W-:-:S02]  /*6840*/  FSEL R165, R165, -INF , !P6 ;  /* 0xff800000a5a57808 */ /* 0x000fc40007000000 */
[----:B------:R-:W-:Y:S02]  /*6850*/  FSEL R168, R168, -INF , !P2 ;  /* 0xff800000a8a87808 */ /* 0x000fe40005000000 */
[----:B------:R-:W-:Y:S02]  /*6860*/  FSEL R169, R169, -INF , !P3 ;  /* 0xff800000a9a97808 */ /* 0x000fe40005800000 */
[----:B------:R-:W-:Y:S02]  /*6870*/  FSEL R172, R172, -INF , !P5 ;  /* 0xff800000acac7808 */ /* 0x000fe40006800000 */
[C---:B------:R-:W-:Y:S02]  /*6880*/  ISETP.GT.AND P6, PT, R21.reuse, 0x30, P1 ;  /* 0x000000301500780c */ /* 0x040fe40000fc4270 */
[C---:B------:R-:W-:Y:S02]  /*6890*/  ISETP.GT.AND P2, PT, R21.reuse, 0x31, P1 ;  /* 0x000000311500780c */ /* 0x040fe40000f44270 */
[----:B------:R-:W-:-:S02]  /*68a0*/  ISETP.GT.AND P3, PT, R21, 0x38, P1 ;  /* 0x000000381500780c */ /* 0x000fc40000f64270 */
[----:B------:R-:W-:Y:S02]  /*68b0*/  ISETP.GT.AND P5, PT, R21, 0x39, P1 ;  /* 0x000000391500780c */ /* 0x000fe40000fa4270 */
[C---:B------:R-:W-:Y:S02]  /*68c0*/  ISETP.LT.OR P6, PT, R20.reuse, 0x31, P6 ;  /* 0x000000311400780c */ /* 0x040fe400037c1670 */
[C---:B------:R-:W-:Y:S02]  /*68d0*/  ISETP.LT.OR P2, PT, R20.reuse, 0x32, P2 ;  /* 0x000000321400780c */ /* 0x040fe40001741670 */
[C---:B------:R-:W-:Y:S02]  /*68e0*/  ISETP.LT.OR P3, PT, R20.reuse, 0x39, P3 ;  /* 0x000000391400780c */ /* 0x040fe40001f61670 */
[----:B------:R-:W-:Y:S01]  /*68f0*/  ISETP.LT.OR P5, PT, R20, 0x3a, P5 ;  /* 0x0000003a1400780c */ /* 0x000fe20002fa1670 */
[----:B------:R-:W-:Y:S01]  /*6900*/  IMAD.IADD R20, R193, 0x1, R10 ;  /* 0x00000001c1147824 */ /* 0x000fe200078e020a */
[----:B------:R-:W-:-:S02]  /*6910*/  FSEL R176, R176, -INF , !P6 ;  /* 0xff800000b0b07808 */ /* 0x000fc40007000000 */
[----:B------:R-:W-:Y:S02]  /*6920*/  FSEL R177, R177, -INF , !P2 ;  /* 0xff800000b1b17808 */ /* 0x000fe40005000000 */
[----:B------:R-:W-:Y:S02]  /*6930*/  FSEL R180, R180, -INF , !P3 ;  /* 0xff800000b4b47808 */ /* 0x000fe40005800000 */
[----:B------:R-:W-:Y:S01]  /*6940*/  FSEL R181, R181, -INF , !P5 ;  /* 0xff800000b5b57808 */ /* 0x000fe20006800000 */
        /* <DEDUP_REMOVED lines=14> */
.L_x_4927:
[----:B------:R-:W-:-:S05]  /*6a30*/  IMAD.U32 R152, RZ, RZ, UR24 ;  /* 0x00000018ff987e24 */ /* 0x000fca000f8e00ff */
[----:B------:R-:W-:-:S13]  /*6a40*/  ISETP.NE.AND P2, PT, R152, 0x1, PT ;  /* 0x000000019800780c */ /* 0x000fda0003f45270 */
[----:B------:R-:W1:Y:S02]  /*6a50*/  @P2 LDC.64 R10, c[0x0][0x9e8] ;  /* 0x00027a00ff0a2b82 */ /* 0x000e640000000a00 */
[----:B-1----:R-:W-:-:S05]  /*6a60*/  @P2 IMAD.HI.U32 R10, R21, R10, RZ ;  /* 0x0000000a150a2227 */ /* 0x002fca00078e00ff */
[----:B------:R-:W-:-:S07]  /*6a70*/  @P2 SHF.R.U32.HI R21, RZ, R11, R10 ;  /* 0x0000000bff152219 */ /* 0x000fce000001160a */
.L_x_4928:
[----:B------:R-:W-:Y:S05]  /*6a80*/  BSYNC B0 ;  /* 0x0000000000007941 */ /* 0x000fea0003800000 */
.L_x_4926:
[----:B------:R-:W-:-:S04]  /*6a90*/  IMAD R5, R21, R152, -R5 ;  /* 0x0000009815057224 */ /* 0x000fc800078e0a05 */
[----:B------:R-:W-:-:S05]  /*6aa0*/  IMAD.IADD R5, R5, 0x1, -R2 ;  /* 0x0000000105057824 */ /* 0x000fca00078e0a02 */
[----:B------:R-:W-:Y:S02]  /*6ab0*/  VIADDMNMX R6, R5, R152, R6, PT ;  /* 0x0000009805067246 */ /* 0x000fe40003800106 */
[----:B------:R-:W-:-:S07]  /*6ac0*/  VIMNMX R20, R20, R5, !PT ;  /* 0x0000000514147248 */ /* 0x000fce0007fe0100 */
.L_x_4925:
[----:B------:R-:W-:Y:S01]  /*6ad0*/  FMNMX.FTZ R10, R15, R14, !PT ;  /* 0x0000000e0f0a7209 */ /* 0x000fe20007810000 */
[----:B------:R-:W-:Y:S01]  /*6ae0*/  UMOV UR10, UR23 ;  /* 0x00000017000a7c82 */ /* 0x000fe20008000000 */
[C---:B------:R-:W-:Y:S02]  /*6af0*/  ISETP.GT.AND P3, PT, R20.reuse, RZ, P1 ;  /* 0x000000ff1400720c */ /* 0x040fe40000f64270 */
[----:B------:R-:W-:Y:S02]  /*6b00*/  FMNMX.FTZ R5, R153, R10, !PT ;  /* 0x0000000a99057209 */ /* 0x000fe40007810000 */
[----:B------:R-:W-:Y:S02]  /*6b10*/  ISETP.GT.AND P4, PT, R20, 0x1, P1 ;  /* 0x000000011400780c */ /* 0x000fe40000f84270 */
[----:B------:R-:W-:Y:S02]  /*6b20*/  FMNMX.FTZ R10, R156, R5, !PT ;  /* 0x000000059c0a7209 */ /* 0x000fe40007810000 */
[----:B------:R-:W-:-:S02]  /*6b30*/  ISETP.LT.OR P3, PT, R6, 0x1, P3 ;  /* 0x000000010600780c */ /* 0x000fc40001f61670 */
[----:B------:R-:W-:Y:S02]  /*6b40*/  FMNMX.FTZ R5, R157, R10, !PT ;  /* 0x0000000a9d057209 */ /* 0x000fe40007810000 */
[----:B------:R-:W-:Y:S02]  /*6b50*/  ISETP.GT.AND P6, PT, R20, 0x8, P1 ;  /* 0x000000081400780c */ /* 0x000fe40000fc4270 */
[----:B------:R-:W-:Y:S02]  /*6b60*/  FMNMX.FTZ R10, R160, R5, !PT ;  /* 0x00000005a00a7209 */ /* 0x000fe40007810000 */
[----:B------:R-:W-:Y:S02]  /*6b70*/  ISETP.LT.OR P4, PT, R6, 0x2, P4 ;  /* 0x000000020600780c */ /* 0x000fe40002781670 */
[----:B------:R-:W-:Y:S02]  /*6b80*/  FMNMX.FTZ R5, R161, R10, !PT ;  /* 0x0000000aa1057209 */ /* 0x000fe40007810000 */
[----:B------:R-:W-:-:S02]  /*6b90*/  FSEL R154, R154, -INF , !P3 ;  /* 0xff8000009a9a7808 */ /* 0x000fc40005800000 */
        /* <DEDUP_REMOVED lines=15> */
[----:B------:R-:W-:Y:S02]  /*6c90*/  FSEL R159, R159, -INF , !P2 ;  /* 0xff8000009f9f7808 */ /* 0x000fe40005000000 */
[----:B------:R-:W-:Y:S02]  /*6ca0*/  FMNMX.FTZ R10, R180, R5, !PT ;  /* 0x00000005b40a7209 */ /* 0x000fe40007810000 */
[----:B------:R-:W-:-:S02]  /*6cb0*/  ISETP.LT.OR P5, PT, R6, 0x11, P5 ;  /* 0x000000110600780c */ /* 0x000fc40002fa1670 */
[----:B------:R-:W-:Y:S02]  /*6cc0*/  FMNMX.FTZ R10, R181, R10, !PT ;  /* 0x0000000ab50a7209 */ /* 0x000fe40007810000 */
[----:B------:R-:W-:Y:S02]  /*6cd0*/  ISETP.GT.AND P6, PT, R20, 0x18, P1 ;  /* 0x000000181400780c */ /* 0x000fe40000fc4270 */
[----:B------:R-:W-:Y:S01]  /*6ce0*/  ISETP.LT.OR P4, PT, R6, 0x12, P4 ;  /* 0x000000120600780c */ /* 0x000fe20002781670 */
[----:B------:R-:W1:Y:S01]  /*6cf0*/  SHFL.BFLY PT, R5, R10, 0x2, 0x1f ;  /* 0x0c401f000a057f89 */ /* 0x000e6200000e0000 */
[----:B------:R-:W-:Y:S02]  /*6d00*/  FSEL R162, R162, -INF , !P5 ;  /* 0xff800000a2a27808 */ /* 0x000fe40006800000 */
[----:B------:R-:W-:Y:S02]  /*6d10*/  ISETP.GT.AND P2, PT, R20, 0x19, P1 ;  /* 0x000000191400780c */ /* 0x000fe40000f44270 */
[----:B------:R-:W-:-:S02]  /*6d20*/  ISETP.LT.OR P6, PT, R6, 0x19, P6 ;  /* 0x000000190600780c */ /* 0x000fc400037c1670 */
[----:B------:R-:W-:Y:S02]  /*6d30*/  FSEL R163, R163, -INF , !P4 ;  /* 0xff800000a3a37808 */ /* 0x000fe40006000000 */
[----:B------:R-:W-:Y:S02]  /*6d40*/  ISETP.GT.AND P3, PT, R20, 0x20, P1 ;  /* 0x000000201400780c */ /* 0x000fe40000f64270 */
[----:B------:R-:W-:Y:S02]  /*6d50*/  FSEL R166, R166, -INF , !P6 ;  /* 0xff800000a6a67808 */ /* 0x000fe40007000000 */
[C---:B------:R-:W-:Y:S02]  /*6d60*/  ISETP.LT.OR P2, PT, R6.reuse, 0x1a, P2 ;  /* 0x0000001a0600780c */ /* 0x040fe40001741670 */
[----:B------:R-:W-:Y:S02]  /*6d70*/  ISETP.LT.OR P3, PT, R6, 0x21, P3 ;  /* 0x000000210600780c */ /* 0x000fe40001f61670 */
[----:B------:R-:W-:-:S02]  /*6d80*/  ISETP.GT.AND P5, PT, R20, 0x21, P1 ;  /* 0x000000211400780c */ /* 0x000fc40000fa4270 */
[----:B------:R-:W-:Y:S02]  /*6d90*/  FSEL R167, R167, -INF , !P2 ;  /* 0xff800000a7a77808 */ /* 0x000fe40005000000 */
[----:B------:R-:W-:Y:S02]  /*6da0*/  FSEL R170, R170, -INF , !P3 ;  /* 0xff800000aaaa7808 */ /* 0x000fe40005800000 */
[----:B------:R-:W-:Y:S02]  /*6db0*/  ISETP.GT.AND P4, PT, R20, 0x28, P1 ;  /* 0x000000281400780c */ /* 0x000fe40000f84270 */
[----:B-1----:R-:W-:Y:S02]  /*6dc0*/  FMNMX.FTZ R11, R10, R5, !PT ;  /* 0x000000050a0b7209 */ /* 0x002fe40007810000 */
[----:B------:R-:W-:Y:S02]  /*6dd0*/  FMNMX.FTZ R10, R154, R13, !PT ;  /* 0x0000000d9a0a7209 */ /* 0x000fe40007810000 */
[----:B------:R-:W-:Y:S01]  /*6de0*/  ISETP.LT.OR P5, PT, R6, 0x22, P5 ;  /* 0x000000220600780c */ /* 0x000fe20002fa1670 */
[----:B------:R-:W1:Y:S01]  /*6df0*/  SHFL.BFLY PT, R152, R11, 0x1, 0x1f ;  /* 0x0c201f000b987f89 */ /* 0x000e6200000e0000 */
[----:B------:R-:W-:-:S02]  /*6e00*/  ISETP.GT.AND P6, PT, R20, 0x29, P1 ;  /* 0x000000291400780c */ /* 0x000fc40000fc4270 */
[----:B------:R-:W-:Y:S02]  /*6e10*/  ISETP.LT.OR P4, PT, R6, 0x29, P4 ;  /* 0x000000290600780c */ /* 0x000fe40002781670 */
[----:B------:R-:W-:Y:S02]  /*6e20*/  FSEL R171, R171, -INF , !P5 ;  /* 0xff800000abab7808 */ /* 0x000fe40006800000 */
[----:B------:R-:W-:Y:S02]  /*6e30*/  ISETP.GT.AND P2, PT, R20, 0x30, P1 ;  /* 0x000000301400780c */ /* 0x000fe40000f44270 */
[----:B------:R-:W-:Y:S02]  /*6e40*/  FSEL R174, R174, -INF , !P4 ;  /* 0xff800000aeae7808 */ /* 0x000fe40006000000 */
[----:B------:R-:W-:Y:S02]  /*6e50*/  ISETP.LT.OR P6, PT, R6, 0x2a, P6 ;  /* 0x0000002a0600780c */ /* 0x000fe400037c1670 */
[----:B------:R-:W-:-:S02]  /*6e60*/  ISETP.GT.AND P5, PT, R20, 0x31, P1 ;  /* 0x000000311400780c */ /* 0x000fc40000fa4270 */
[C---:B------:R-:W-:Y:S02]  /*6e70*/  ISETP.GT.AND P4, PT, R20.reuse, 0x38, P1 ;  /* 0x000000381400780c */ /* 0x040fe40000f84270 */
[----:B------:R-:W-:Y:S02]  /*6e80*/  ISETP.GT.AND P1, PT, R20, 0x39, P1 ;  /* 0x000000391400780c */ /* 0x000fe40000f24270 */
[C---:B------:R-:W-:Y:S02]  /*6e90*/  ISETP.LT.OR P2, PT, R6.reuse, 0x31, P2 ;  /* 0x000000310600780c */ /* 0x040fe40001741670 */
[----:B------:R-:W-:Y:S02]  /*6ea0*/  FSEL R175, R175, -INF , !P6 ;  /* 0xff800000afaf7808 */ /* 0x000fe40007000000 */
[----:B------:R-:W-:Y:S02]  /*6eb0*/  ISETP.LT.OR P5, PT, R6, 0x32, P5 ;  /* 0x000000320600780c */ /* 0x000fe40002fa1670 */
[----:B-1----:R-:W-:-:S02]  /*6ec0*/  FMNMX.FTZ R5, R11, R152, !PT ;  /* 0x000000980b057209 */ /* 0x002fc40007810000 */
[----:B------:R-:W-:Y:S02]  /*6ed0*/  FMNMX.FTZ R11, R155, R10, !PT ;  /* 0x0000000a9b0b7209 */ /* 0x000fe40007810000 */
[C---:B------:R-:W-:Y:S01]  /*6ee0*/  FSETP.NEU.FTZ.AND P3, PT, R5.reuse, -INF , PT ;  /* 0xff8000000500780b */ /* 0x040fe20003f7d000 */
[----:B------:R-:W-:Y:S01]  /*6ef0*/  FMUL.FTZ R21, R5, UR10 ;  /* 0x0000000a05157c20 */ /* 0x000fe20008410000 */
[----:B------:R-:W-:Y:S02]  /*6f00*/  FMNMX.FTZ R10, R158, R11, !PT ;  /* 0x0000000b9e0a7209 */ /* 0x000fe40007810000 */
[----:B------:R-:W-:Y:S02]  /*6f10*/  FSEL R178, R178, -INF , !P2 ;  /* 0xff800000b2b27808 */ /* 0x000fe40005000000 */
[----:B------:R-:W-:Y:S02]  /*6f20*/  FMNMX.FTZ R11, R159, R10, !PT ;  /* 0x0000000a9f0b7209 */ /* 0x000fe40007810000 */
[----:B------:R-:W-:-:S02]  /*6f30*/  ISETP.LT.OR P4, PT, R6, 0x39, P4 ;  /* 0x000000390600780c */ /* 0x000fc40002781670 */
[----:B------:R-:W-:Y:S02]  /*6f40*/  FMNMX.FTZ R10, R162, R11, !PT ;  /* 0x0000000ba20a7209 */ /* 0x000fe40007810000 */
[----:B------:R-:W-:Y:S02]  /*6f50*/  FSEL R179, R179, -INF , !P5 ;  /* 0xff800000b3b37808 */ /* 0x000fe40006800000 */
[----:B------:R-:W-:Y:S02]  /*6f60*/  FMNMX.FTZ R11, R163, R10, !PT ;  /* 0x0000000aa30b7209 */ /* 0x000fe40007810000 */
[----:B------:R-:W-:Y:S02]  /*6f70*/  FSEL R10, R21, RZ, P3 ;  /* 0x000000ff150a7208 */ /* 0x000fe40001800000 */
[----:B------:R-:W-:Y:S02]  /*6f80*/  FMNMX.FTZ R152, R166, R11, !PT ;  /* 0x0000000ba6987209 */ /* 0x000fe40007810000 */
[----:B------:R-:W-:Y:S01]  /*6f90*/  ISETP.LT.OR P1, PT, R6, 0x3a, P1 ;  /* 0x0000003a0600780c */ /* 0x000fe20000f21670 */
[--C-:B------:R-:W-:Y:S01]  /*6fa0*/  FFMA.FTZ R21, R15, UR10, -R10.reuse ;  /* 0x0000000a0f157c23 */ /* 0x100fe2000801080a */
[----:B------:R-:W-:Y:S01]  /*6fb0*/  FMNMX.FTZ R11, R167, R152, !PT ;  /* 0x00000098a70b7209 */ /* 0x000fe20007810000 */
[--C-:B------:R-:W-:Y:S01]  /*6fc0*/  FFMA.FTZ R157, R157, UR10, -R10.reuse ;  /* 0x0000000a9d9d7c23 */ /* 0x100fe2000801080a */
[----:B------:R-:W-:Y:S01]  /*6fd0*/  FSEL R182, R182, -INF , !P4 ;  /* 0xff800000b6b67808 */ /* 0x000fe20006000000 */
[----:B------:R1:W-:Y:S01]  /*6fe0*/  MUFU.EX2 R152, R21 ;  /* 0x0000001500987308 */ /* 0x0003e20000000800 */
[----:B------:R-:W-:Y:S01]  /*6ff0*/  FMNMX.FTZ R192, R170, R11, !PT ;  /* 0x0000000baac07209 */ /* 0x000fe20007810000 */
[--C-:B------:R-:W-:Y:S01]  /*7000*/  FFMA.FTZ R11, R153, UR10, -R10.reuse ;  /* 0x0000000a990b7c23 */ /* 0x100fe2000801080a */
[----:B------:R-:W-:Y:S01]  /*7010*/  FSEL R183, R183, -INF , !P1 ;  /* 0xff800000b7b77808 */ /* 0x000fe20004800000 */
[--C-:B------:R-:W-:Y:S01]  /*7020*/  FFMA.FTZ R153, R164, UR10, -R10.reuse ;  /* 0x0000000aa4997c23 */ /* 0x100fe2000801080a */
[----:B------:R-:W-:Y:S01]  /*7030*/  FMNMX.FTZ R15, R171, R192, !PT ;  /* 0x000000c0ab0f7209 */ /* 0x000fe20007810000 */
[--C-:B------:R-:W-:Y:S01]  /*7040*/  FFMA.FTZ R164, R169, UR10, -R10.reuse ;  /* 0x0000000aa9a47c23 */ /* 0x100fe2000801080a */
[--C-:B------:R-:W-:Y:S01]  /*7050*/  FFMA.FTZ R169, R177, UR10, -R10.reuse ;  /* 0x0000000ab1a97c23 */ /* 0x100fe2000801080a */
[----:B------:R-:W-:Y:S01]  /*7060*/  MUFU.EX2 R11, R11 ;  /* 0x0000000b000b7308 */ /* 0x000fe20000000800 */
[----:B------:R-:W-:Y:S01]  /*7070*/  FMNMX.FTZ R20, R174, R15, !PT ;  /* 0x0000000fae147209 */ /* 0x000fe20007810000 */
[--C-:B------:R-:W-:Y:S01]  /*7080*/  FFMA.FTZ R15, R156, UR10, -R10.reuse ;  /* 0x0000000a9c0f7c23 */ /* 0x100fe2000801080a */
[--C-:B------:R-:W-:Y:S01]  /*7090*/  FFMA.FTZ R156, R160, UR10, -R10.reuse ;  /* 0x0000000aa09c7c23 */ /* 0x100fe2000801080a */
[--C-:B------:R-:W-:Y:S01]  /*70a0*/  FFMA.FTZ R160, R165, UR10, -R10.reuse ;  /* 0x0000000aa5a07c23 */ /* 0x100fe2000801080a */
[----:B-1----:R-:W-:Y:S01]  /*70b0*/  FMNMX.FTZ R21, R175, R20, !PT ;  /* 0x00000014af157209 */ /* 0x002fe20007810000 */
[----:B------:R-:W-:Y:S01]  /*70c0*/  IMAD.MOV R177, RZ, RZ, -R17 ;  /* 0x000000ffffb17224 */ /* 0x000fe200078e0a11 */
[----:B------:R-:W-:Y:S01]  /*70d0*/  FSEL R165, R5, RZ, P3 ;  /* 0x000000ff05a57208 */ /* 0x000fe20001800000 */
[----:B------:R-:W-:Y:S01]  /*70e0*/  MUFU.EX2 R15, R15 ;  /* 0x0000000f000f7308 */ /* 0x000fe20000000800 */
[----:B------:R-:W-:Y:S01]  /*70f0*/  FMNMX.FTZ R20, R178, R21, !PT ;  /* 0x00000015b2147209 */ /* 0x000fe20007810000 */
[----:B------:R-:W-:Y:S01]  /*7100*/  FFMA.FTZ R173, R173, UR10, -R10 ;  /* 0x0000000aadad7c23 */ /* 0x000fe2000801080a */
[----:B------:R-:W-:Y:S01]  /*7110*/  ISETP.NE.AND P1, PT, R2, R177, PT ;  /* 0x000000b10200720c */ /* 0x000fe20003f25270 */
[----:B------:R-:W-:Y:S01]  /*7120*/  FADD.FTZ R165, -R165, R14 ;  /* 0x0000000ea5a57221 */ /* 0x000fe20000010100 */
[----:B------:R-:W-:Y:S01]  /*7130*/  FMNMX.FTZ R21, R179, R20, !PT ;  /* 0x00000014b3157209 */ /* 0x000fe20007810000 */
[----:B------:R-:W-:-:S02]  /*7140*/  FFMA.FTZ R177, R181, UR10, -R10 ;  /* 0x0000000ab5b17c23 */ /* 0x000fc4000801080a */
[----:B------:R-:W-:Y:S01]  /*7150*/  FMUL.FTZ R165, R165, UR10 ;  /* 0x0000000aa5a57c20 */ /* 0x000fe20008410000 */
[----:B------:R-:W-:Y:S01]  /*7160*/  FMNMX.FTZ R6, R182, R21, !PT ;  /* 0x00000015b6067209 */ /* 0x000fe20007810000 */
[----:B------:R-:W-:Y:S01]  /*7170*/  FFMA.FTZ R21, R161, UR10, -R10 ;  /* 0x0000000aa1157c23 */ /* 0x000fe2000801080a */
[----:B------:R1:W-:Y:S02]  /*7180*/  MUFU.EX2 R20, R157 ;  /* 0x0000009d00147308 */ /* 0x0003e40000000800 */
[----:B------:R-:W-:-:S05]  /*7190*/  FMNMX.FTZ R6, R183, R6, !PT ;  /* 0x00000006b7067209 */ /* 0x000fca0007810000 */
[----:B------:R-:W2:Y:S01]  /*71a0*/  SHFL.BFLY PT, R161, R6, 0x2, 0x1f ;  /* 0x0c401f0006a17f89 */ /* 0x000ea200000e0000 */
[----:B------:R-:W3:Y:S01]  /*71b0*/  MUFU.EX2 R165, R165 ;  /* 0x000000a500a57308 */ /* 0x000ee20000000800 */
[--C-:B-1----:R-:W-:Y:S01]  /*71c0*/  FFMA.FTZ R157, R168, UR10, -R10.reuse ;  /* 0x0000000aa89d7c23 */ /* 0x102fe2000801080a */
[----:B------:R-:W-:-:S06]  /*71d0*/  FFMA.FTZ R168, R176, UR10, -R10 ;  /* 0x0000000ab0a87c23 */ /* 0x000fcc000801080a */
[----:B------:R-:W1:Y:S08]  /*71e0*/  MUFU.EX2 R156, R156 ;  /* 0x0000009c009c7308 */ /* 0x000e700000000800 */
[----:B------:R-:W4:Y:S01]  /*71f0*/  MUFU.EX2 R21, R21 ;  /* 0x0000001500157308 */ /* 0x000f220000000800 */
[----:B---3--:R-:W-:Y:S01]  /*7200*/  FFMA.FTZ R176, R165, R3, R152 ;  /* 0x00000003a5b07223 */ /* 0x008fe20000010098 */
[----:B------:R-:W-:Y:S01]  /*7210*/  F2FP.BF16.F32.PACK_AB R152, R11, R152 ;  /* 0x000000980b98723e */ /* 0x000fe200000010ff */
[-C--:B------:R-:W-:Y:S01]  /*7220*/  FMUL.FTZ R24, R24, R165.reuse ;  /* 0x000000a518187220 */ /* 0x080fe20000410000 */
[-C--:B------:R-:W-:Y:S01]  /*7230*/  FMUL.FTZ R25, R25, R165.reuse ;  /* 0x000000a519197220 */ /* 0x080fe20000410000 */
[----:B------:R-:W-:Y:S01]  /*7240*/  FADD.FTZ R176, R11, R176 ;  /* 0x000000b00bb07221 */ /* 0x000fe20000010000 */
[----:B------:R-:W-:Y:S01]  /*7250*/  FMUL.FTZ R28, R28, R165 ;  /* 0x000000a51c1c7220 */ /* 0x000fe20000410000 */
[----:B--2---:R-:W-:Y:S01]  /*7260*/  FMNMX.FTZ R191, R6, R161, !PT ;  /* 0x000000a106bf7209 */ /* 0x004fe20007810000 */
[----:B------:R-:W2:Y:S01]  /*7270*/  MUFU.EX2 R153, R153 ;  /* 0x0000009900997308 */ /* 0x000ea20000000800 */
[----:B------:R-:W-:Y:S01]  /*7280*/  FADD.FTZ R181, R15, R176 ;  /* 0x000000b00fb57221 */ /* 0x000fe20000010000 */
[--C-:B------:R-:W-:Y:S01]  /*7290*/  FFMA.FTZ R161, R172, UR10, -R10.reuse ;  /* 0x0000000aaca17c23 */ /* 0x100fe2000801080a */
[----:B------:R-:W-:Y:S01]  /*72a0*/  FFMA.FTZ R172, R180, UR10, -R10 ;  /* 0x0000000ab4ac7c23 */ /* 0x000fe2000801080a */
[----:B------:R-:W3:Y:S01]  /*72b0*/  SHFL.BFLY PT, R6, R191, 0x1, 0x1f ;  /* 0x0c201f00bf067f89 */ /* 0x000ee200000e0000 */
[----:B------:R-:W-:Y:S01]  /*72c0*/  FADD.FTZ R181, R20, R181 ;  /* 0x000000b514b57221 */ /* 0x000fe20000010000 */
[-C--:B------:R-:W-:Y:S01]  /*72d0*/  FMUL.FTZ R29, R29, R165.reuse ;  /* 0x000000a51d1d7220 */ /* 0x080fe20000410000 */
[-C--:B------:R-:W-:Y:S01]  /*72e0*/  FMUL.FTZ R32, R32, R165.reuse ;  /* 0x000000a520207220 */ /* 0x080fe20000410000 */
[----:B------:R-:W5:Y:S01]  /*72f0*/  MUFU.EX2 R160, R160 ;  /* 0x000000a000a07308 */ /* 0x000f620000000800 */
[----:B-1----:R-:W-:Y:S01]  /*7300*/  FADD.FTZ R180, R156, R181 ;  /* 0x000000b59cb47221 */ /* 0x002fe20000010000 */
[----:B----4-:R-:W-:Y:S01]  /*7310*/  F2FP.BF16.F32.PACK_AB R156, R21, R156 ;  /* 0x0000009c159c723e */ /* 0x010fe200000010ff */
[-C--:B------:R-:W-:Y:S01]  /*7320*/  FMUL.FTZ R33, R33, R165.reuse ;  /* 0x000000a521217220 */ /* 0x080fe20000410000 */
[-C--:B------:R-:W-:Y:S01]  /*7330*/  FMUL.FTZ R36, R36, R165.reuse ;  /* 0x000000a524247220 */ /* 0x080fe20000410000 */
[----:B------:R-:W-:Y:S01]  /*7340*/  FADD.FTZ R180, R21, R180 ;  /* 0x000000b415b47221 */ /* 0x000fe20000010000 */
[-C--:B------:R-:W-:Y:S01]  /*7350*/  FMUL.FTZ R37, R37, R165.reuse ;  /* 0x000000a525257220 */ /* 0x080fe20000410000 */
[-C--:B------:R-:W-:Y:S01]  /*7360*/  FMUL.FTZ R40, R40, R165.reuse ;  /* 0x000000a528287220 */ /* 0x080fe20000410000 */
[----:B------:R-:W1:Y:S01]  /*7370*/  MUFU.EX2 R157, R157 ;  /* 0x0000009d009d7308 */ /* 0x000e620000000800 */
        /* <DEDUP_REMOVED lines=8> */
[-C--:B------:R-:W-:Y:S01]  /*7400*/  FMUL.FTZ R53, R53, R165.reuse ;  /* 0x000000a535357220 */ /* 0x080fe20000410000 */
[-C--:B------:R-:W-:Y:S01]  /*7410*/  FMUL.FTZ R56, R56, R165.reuse ;  /* 0x000000a538387220 */ /* 0x080fe20000410000 */
[-C--:B------:R-:W-:Y:S01]  /*7420*/  FMUL.FTZ R57, R57, R165.reuse ;  /* 0x000000a539397220 */ /* 0x080fe20000410000 */
[----:B---3--:R-:W-:Y:S01]  /*7430*/  FMNMX.FTZ R6, R191, R6, !PT ;  /* 0x00000006bf067209 */ /* 0x008fe20007810000 */
[-C--:B------:R-:W-:Y:S01]  /*7440*/  FMUL.FTZ R60, R60, R165.reuse ;  /* 0x000000a53c3c7220 */ /* 0x080fe20000410000 */
[----:B------:R-:W-:Y:S01]  /*7450*/  MOV R191, UR26 ;  /* 0x0000001a00bf7c02 */ /* 0x000fe20008000f00 */
[-C--:B------:R-:W-:Y:S01]  /*7460*/  FMUL.FTZ R61, R61, R165.reuse ;  /* 0x000000a53d3d7220 */ /* 0x080fe20000410000 */
[C---:B------:R-:W-:Y:S01]  /*7470*/  FSETP.NEU.FTZ.AND P2, PT, R6.reuse, -INF , PT ;  /* 0xff8000000600780b */ /* 0x040fe20003f5d000 */
[----:B------:R-:W-:Y:S01]  /*7480*/  FMUL.FTZ R3, R6, UR10 ;  /* 0x0000000a06037c20 */ /* 0x000fe20008410000 */
[----:B------:R3:W-:Y:S01]  /*7490*/  MUFU.EX2 R14, R173 ;  /* 0x000000ad000e7308 */ /* 0x0007e20000000800 */
[-C--:B------:R-:W-:Y:S01]  /*74a0*/  FMUL.FTZ R64, R64, R165.reuse ;  /* 0x000000a540407220 */ /* 0x080fe20000410000 */
[----:B------:R-:W-:Y:S01]  /*74b0*/  FSEL R10, R6, RZ, P2 ;  /* 0x000000ff060a7208 */ /* 0x000fe20001000000 */
[-C--:B------:R-:W-:Y:S01]  /*74c0*/  FMUL.FTZ R65, R65, R165.reuse ;  /* 0x000000a541417220 */ /* 0x080fe20000410000 */
[----:B------:R-:W-:Y:S01]  /*74d0*/  FSEL R3, R3, RZ, P2 ;  /* 0x000000ff03037208 */ /* 0x000fe20001000000 */
[-C--:B------:R-:W-:Y:S01]  /*74e0*/  FMUL.FTZ R68, R68, R165.reuse ;  /* 0x000000a544447220 */ /* 0x080fe20000410000 */
[----:B------:R-:W-:Y:S01]  /*74f0*/  FMUL.FTZ R69, R69, R165 ;  /* 0x000000a545457220 */ /* 0x000fe20000410000 */
[----:B------:R-:W-:Y:S01]  /*7500*/  FADD.FTZ R10, -R10, R13 ;  /* 0x0000000d0a0a7221 */ /* 0x000fe20000010100 */
[----:B------:R-:W4:Y:S01]  /*7510*/  MUFU.EX2 R161, R161 ;  /* 0x000000a100a17308 */ /* 0x000f220000000800 */
[----:B---3--:R-:W-:Y:S01]  /*7520*/  FFMA.FTZ R173, R154, UR10, -R3 ;  /* 0x0000000a9aad7c23 */ /* 0x008fe20008010803 */
[----:B------:R-:W-:-:S02]  /*7530*/  @!P1 IMAD R154, R191, 0x40, R16 ;  /* 0x00000040bf9a9824 */ /* 0x000fc400078e0210 */
[----:B------:R-:W-:Y:S01]  /*7540*/  FMUL.FTZ R10, R10, UR10 ;  /* 0x0000000a0a0a7c20 */ /* 0x000fe20008410000 */
[--C-:B------:R-:W-:Y:S01]  /*7550*/  FFMA.FTZ R176, R155, UR10, -R3.reuse ;  /* 0x0000000a9bb07c23 */ /* 0x100fe20008010803 */
[--C-:B------:R-:W-:Y:S01]  /*7560*/  FFMA.FTZ R155, R158, UR10, -R3.reuse ;  /* 0x0000000a9e9b7c23 */ /* 0x100fe20008010803 */
[----:B------:R-:W-:Y:S01]  /*7570*/  FFMA.FTZ R159, R159, UR10, -R3 ;  /* 0x0000000a9f9f7c23 */ /* 0x000fe20008010803 */
[----:B------:R-:W-:Y:S01]  /*7580*/  @!P1 LEA R13, R154, UR42, 0x2 ;  /* 0x0000002a9a0d9c11 */ /* 0x000fe2000f8e10ff */
[----:B-----5:R-:W-:Y:S01]  /*7590*/  FADD.FTZ R154, R160, R181 ;  /* 0x000000b5a09a7221 */ /* 0x020fe20000010000 */
[----:B------:R-:W3:Y:S01]  /*75a0*/  MUFU.EX2 R168, R168 ;  /* 0x000000a800a87308 */ /* 0x000ee20000000800 */
[--C-:B------:R-:W-:Y:S01]  /*75b0*/  FFMA.FTZ R180, R162, UR10, -R3.reuse ;  /* 0x0000000aa2b47c23 */ /* 0x100fe20008010803 */
[--C-:B------:R-:W-:Y:S01]  /*75c0*/  FFMA.FTZ R191, R170, UR10, -R3.reuse ;  /* 0x0000000aaabf7c23 */ /* 0x100fe20008010803 */
[----:B-1----:R-:W-:Y:S01]  /*75d0*/  FADD.FTZ R193, R157, R154 ;  /* 0x0000009a9dc17221 */ /* 0x002fe20000010000 */
[--C-:B------:R-:W-:Y:S01]  /*75e0*/  FFMA.FTZ R163, R163, UR10, -R3.reuse ;  /* 0x0000000aa3a37c23 */ /* 0x100fe20008010803 */
[--C-:B------:R-:W-:Y:S01]  /*75f0*/  FFMA.FTZ R181, R166, UR10, -R3.reuse ;  /* 0x0000000aa6b57c23 */ /* 0x100fe20008010803 */
[----:B------:R-:W-:Y:S01]  /*7600*/  FFMA.FTZ R167, R167, UR10, -R3 ;  /* 0x0000000aa7a77c23 */ /* 0x000fe20008010803 */
[----:B--2---:R-:W-:Y:S01]  /*7610*/  FADD.FTZ R154, R164, R193 ;  /* 0x000000c1a49a7221 */ /* 0x004fe20000010000 */
[----:B------:R-:W1:Y:S01]  /*7620*/  MUFU.EX2 R169, R169 ;  /* 0x000000a900a97308 */ /* 0x000e620000000800 */
[--C-:B------:R-:W-:Y:S01]  /*7630*/  FFMA.FTZ R171, R171, UR10, -R3.reuse ;  /* 0x0000000aabab7c23 */ /* 0x100fe20008010803 */
[--C-:B------:R-:W-:Y:S01]  /*7640*/  FFMA.FTZ R174, R174, UR10, -R3.reuse ;  /* 0x0000000aaeae7c23 */ /* 0x100fe20008010803 */
[----:B----4-:R-:W-:Y:S01]  /*7650*/  FADD.FTZ R193, R161, R154 ;  /* 0x0000009aa1c17221 */ /* 0x010fe20000010000 */
[--C-:B------:R-:W-:Y:S01]  /*7660*/  FFMA.FTZ R175, R175, UR10, -R3.reuse ;  /* 0x0000000aafaf7c23 */ /* 0x100fe20008010803 */
[--C-:B------:R-:W-:Y:S01]  /*7670*/  FFMA.FTZ R178, R178, UR10, -R3.reuse ;  /* 0x0000000ab2b27c23 */ /* 0x100fe20008010803 */
[----:B------:R-:W-:Y:S01]  /*7680*/  FFMA.FTZ R179, R179, UR10, -R3 ;  /* 0x0000000ab3b37c23 */ /* 0x000fe20008010803 */
[----:B------:R-:W-:Y:S01]  /*7690*/  FADD.FTZ R193, R14, R193 ;  /* 0x000000c10ec17221 */ /* 0x000fe20000010000 */
[----:B------:R-:W-:Y:S01]  /*76a0*/  MUFU.EX2 R173, R173 ;  /* 0x000000ad00ad7308 */ /* 0x000fe20000000800 */
[--C-:B------:R-:W-:Y:S01]  /*76b0*/  FFMA.FTZ R182, R182, UR10, -R3.reuse ;  /* 0x0000000ab6b67c23 */ /* 0x100fe20008010803 */
[----:B------:R-:W-:Y:S01]  /*76c0*/  FFMA.FTZ R183, R183, UR10, -R3 ;  /* 0x0000000ab7b77c23 */ /* 0x000fe20008010803 */
[----:B---3--:R-:W-:Y:S01]  /*76d0*/  FADD.FTZ R158, R168, R193 ;  /* 0x000000c1a89e7221 */ /* 0x008fe20000010000 */
[----:B------:R-:W-:Y:S01]  /*76e0*/  F2FP.BF16.F32.PACK_AB R162, R14, R161 ;  /* 0x000000a10ea2723e */ /* 0x000fe200000010ff */
[----:B------:R2:W-:Y:S01]  /*76f0*/  @!P1 STS [R13+0x28800], R165 ;  /* 0x028800a50d009388 */ /* 0x0005e20000000800 */
[----:B------:R-:W-:Y:S01]  /*7700*/  F2FP.BF16.F32.PACK_AB R154, R20, R15 ;  /* 0x0000000f149a723e */ /* 0x000fe200000010ff */
[----:B------:R-:W-:Y:S01]  /*7710*/  FMUL.FTZ R72, R72, R165 ;  /* 0x000000a548487220 */ /* 0x000fe20000410000 */
[----:B------:R-:W3:Y:S01]  /*7720*/  MUFU.EX2 R10, R10 ;  /* 0x0000000a000a7308 */ /* 0x000ee20000000800 */
[----:B-1----:R-:W-:Y:S01]  /*7730*/  FADD.FTZ R3, R169, R158 ;  /* 0x0000009ea9037221 */ /* 0x002fe20000010000 */
[----:B------:R-:W-:Y:S01]  /*7740*/  F2FP.BF16.F32.PACK_AB R158, R160, R153 ;  /* 0x00000099a09e723e */ /* 0x000fe200000010ff */
[----:B------:R-:W-:Y:S01]  /*7750*/  FMUL.FTZ R73, R73, R165 ;  /* 0x000000a549497220 */ /* 0x000fe20000410000 */
[----:B------:R-:W-:Y:S01]  /*7760*/  F2FP.BF16.F32.PACK_AB R160, R164, R157 ;  /* 0x0000009da4a0723e */ /* 0x000fe200000010ff */
[-C--:B------:R-:W-:Y:S01]  /*7770*/  FMUL.FTZ R76, R76, R165.reuse ;  /* 0x000000a54c4c7220 */ /* 0x080fe20000410000 */
[----:B------:R-:W-:Y:S01]  /*7780*/  F2FP.BF16.F32.PACK_AB R164, R169, R168 ;  /* 0x000000a8a9a4723e */ /* 0x000fe200000010ff */
        /* <DEDUP_REMOVED lines=9> */
[----:B------:R-:W4:Y:S01]  /*7820*/  MUFU.EX2 R155, R155 ;  /* 0x0000009b009b7308 */ /* 0x000f220000000800 */
[----:B---3--:R-:W-:Y:S01]  /*7830*/  FFMA.FTZ R11, R10, R4, R173 ;  /* 0x000000040a0b7223 */ /* 0x008fe200000100ad */
[----:B------:R3:W-:Y:S01]  /*7840*/  @!P1 STS [R13+0x28820], R10 ;  /* 0x0288200a0d009388 */ /* 0x0007e20000000800 */
[-C--:B------:R-:W-:Y:S01]  /*7850*/  FMUL.FTZ R93, R93, R165.reuse ;  /* 0x000000a55d5d7220 */ /* 0x080fe20000410000 */
[-C--:B------:R-:W-:Y:S01]  /*7860*/  FMUL.FTZ R96, R96, R165.reuse ;  /* 0x000000a560607220 */ /* 0x080fe20000410000 */
[-C--:B------:R-:W-:Y:S01]  /*7870*/  FMUL.FTZ R97, R97, R165.reuse ;  /* 0x000000a561617220 */ /* 0x080fe20000410000 */
[-C--:B------:R-:W-:Y:S01]  /*7880*/  FMUL.FTZ R100, R100, R165.reuse ;  /* 0x000000a564647220 */ /* 0x080fe20000410000 */
[----:B------:R-:W-:Y:S01]  /*7890*/  FMUL.FTZ R101, R101, R165 ;  /* 0x000000a565657220 */ /* 0x000fe20000410000 */
[----:B------:R-:W5:Y:S01]  /*78a0*/  MUFU.EX2 R170, R159 ;  /* 0x0000009f00aa7308 */ /* 0x000f620000000800 */
[C---:B-1----:R-:W-:Y:S01]  /*78b0*/  FADD.FTZ R4, R176.reuse, R11 ;  /* 0x0000000bb0047221 */ /* 0x042fe20000010000 */
[----:B------:R-:W-:Y:S01]  /*78c0*/  F2FP.BF16.F32.PACK_AB R153, R176, R173 ;  /* 0x000000adb099723e */ /* 0x000fe200000010ff */
[-C--:B------:R-:W-:Y:S01]  /*78d0*/  FMUL.FTZ R104, R104, R165.reuse ;  /* 0x000000a568687220 */ /* 0x080fe20000410000 */
[-C--:B------:R-:W-:Y:S01]  /*78e0*/  FMUL.FTZ R105, R105, R165.reuse ;  /* 0x000000a569697220 */ /* 0x080fe20000410000 */
[-C--:B------:R-:W-:Y:S01]  /*78f0*/  FMUL.FTZ R108, R108, R165.reuse ;  /* 0x000000a56c6c7220 */ /* 0x080fe20000410000 */
[-C--:B------:R-:W-:Y:S01]  /*7900*/  FMUL.FTZ R109, R109, R165.reuse ;  /* 0x000000a56d6d7220 */ /* 0x080fe20000410000 */
[-C--:B------:R-:W-:Y:S01]  /*7910*/  FMUL.FTZ R112, R112, R165.reuse ;  /* 0x000000a570707220 */ /* 0x080fe20000410000 */
[----:B------:R-:W1:Y:S01]  /*7920*/  MUFU.EX2 R172, R172 ;  /* 0x000000ac00ac7308 */ /* 0x000e620000000800 */
        /* <DEDUP_REMOVED lines=10> */
[----:B------:R-:W-:Y:S01]  /*79d0*/  BAR.SYNC.DEFER_BLOCKING 0xf, 0x100 ;  /* 0x03c4000000007b1d */ /* 0x000fe20000010000 */
[-C--:B------:R-:W-:Y:S01]  /*79e0*/  FMUL.FTZ R125, R125, R165.reuse ;  /* 0x000000a57d7d7220 */ /* 0x080fe20000410000 */
[-C--:B------:R-:W-:Y:S01]  /*79f0*/  FMUL.FTZ R128, R128, R165.reuse ;  /* 0x000000a580807220 */ /* 0x080fe20000410000 */
[-C--:B------:R-:W-:Y:S01]  /*7a00*/  FMUL.FTZ R129, R129, R165.reuse ;  /* 0x000000a581817220 */ /* 0x080fe20000410000 */
[-C--:B------:R-:W-:Y:S01]  /*7a10*/  FMUL.FTZ R132, R132, R165.reuse ;  /* 0x000000a584847220 */ /* 0x080fe20000410000 */
[-C--:B------:R-:W-:Y:S01]  /*7a20*/  FMUL.FTZ R133, R133, R165.reuse ;  /* 0x000000a585857220 */ /* 0x080fe20000410000 */
[----:B------:R-:W5:Y:S01]  /*7a30*/  MUFU.EX2 R177, R177 ;  /* 0x000000b100b17308 */ /* 0x000f620000000800 */
[----:B-1----:R-:W-:Y:S01]  /*7a40*/  FADD.FTZ R20, R172, R3 ;  /* 0x00000003ac147221 */ /* 0x002fe20000010000 */
[-C--:B------:R-:W-:Y:S01]  /*7a50*/  FMUL.FTZ R136, R136, R165.reuse ;  /* 0x000000a588887220 */ /* 0x080fe20000410000 */
        /* <DEDUP_REMOVED lines=8> */
[----:B------:R-:W-:Y:S01]  /*7ae0*/  FMUL.FTZ R149, R149, R165 ;  /* 0x000000a595957220 */ /* 0x000fe20000410000 */
[-C--:B------:R-:W-:Y:S01]  /*7af0*/  FMUL.FTZ R26, R26, R10.reuse ;  /* 0x0000000a1a1a7220 */ /* 0x080fe20000410000 */
[-C--:B------:R-:W-:Y:S01]  /*7b00*/  FMUL.FTZ R27, R27, R10.reuse ;  /* 0x0000000a1b1b7220 */ /* 0x080fe20000410000 */
[-C--:B------:R-:W-:Y:S01]  /*7b10*/  FMUL.FTZ R30, R30, R10.reuse ;  /* 0x0000000a1e1e7220 */ /* 0x080fe20000410000 */
[----:B------:R-:W-:Y:S01]  /*7b20*/  FMUL.FTZ R31, R31, R10 ;  /* 0x0000000a1f1f7220 */ /* 0x000fe20000410000 */
[----:B------:R-:W4:Y:S01]  /*7b30*/  MUFU.EX2 R159, R181 ;  /* 0x000000b5009f7308 */ /* 0x000f220000000800 */
[C---:B-----5:R-:W-:Y:S01]  /*7b40*/  FADD.FTZ R3, R177.reuse, R20 ;  /* 0x00000014b1037221 */ /* 0x060fe20000010000 */
[----:B------:R-:W-:Y:S01]  /*7b50*/  F2FP.BF16.F32.PACK_AB R166, R177, R172 ;  /* 0x000000acb1a6723e */ /* 0x000fe200000010ff */
[----:B------:R3:W-:Y:S01]  /*7b60*/  STSM.16.M88.4 [R18+0x26800], R152 ;  /* 0x0268009812007844 */ /* 0x0007e20000000200 */
        /* <DEDUP_REMOVED lines=19> */
[-C--:B------:R-:W-:Y:S01]  /*7ca0*/  FMUL.FTZ R62, R62, R10.reuse ;  /* 0x0000000a3e3e7220 */ /* 0x080fe20000410000 */
[----:B------:R-:W4:Y:S01]  /*7cb0*/  MUFU.EX2 R20, R171 ;  /* 0x000000ab00147308 */ /* 0x000f220000000800 */
[C---:B-----5:R-:W-:Y:S01]  /*7cc0*/  FADD.FTZ R168, R14.reuse, R11 ;  /* 0x0000000b0ea87221 */ /* 0x060fe20000010000 */
[----:B------:R-:W-:Y:S01]  /*7cd0*/  F2FP.BF16.F32.PACK_AB R159, R14, R159 ;  /* 0x0000009f0e9f723e */ /* 0x000fe200000010ff */
[-C--:B------:R-:W-:Y:S01]  /*7ce0*/  FMUL.FTZ R63, R63, R10.reuse ;  /* 0x0000000a3f3f7220 */ /* 0x080fe20000410000 */
[-C--:B------:R-:W-:Y:S01]  /*7cf0*/  FMUL.FTZ R66, R66, R10.reuse ;  /* 0x0000000a42427220 */ /* 0x080fe20000410000 */
[-C--:B------:R-:W-:Y:S01]  /*7d00*/  FMUL.FTZ R67, R67, R10.reuse ;  /* 0x0000000a43437220 */ /* 0x080fe20000410000 */
[-C--:B------:R-:W-:Y:S01]  /*7d10*/  FMUL.FTZ R70, R70, R10.reuse ;  /* 0x0000000a46467220 */ /* 0x080fe20000410000 */
[----:B------:R3:W-:Y:S01]  /*7d20*/  STSM.16.M88.4 [R23], R156 ;  /* 0x0000009c17007844 */ /* 0x0007e20000000200 */
        /* <DEDUP_REMOVED lines=17> */
[----:B-----5:R-:W-:Y:S01]  /*7e40*/  FADD.FTZ R11, R163, R168 ;  /* 0x000000a8a30b7221 */ /* 0x020fe20000010000 */
[-C--:B------:R-:W-:Y:S01]  /*7e50*/  FMUL.FTZ R94, R94, R10.reuse ;  /* 0x0000000a5e5e7220 */ /* 0x080fe20000410000 */
[-C--:B------:R-:W-:Y:S01]  /*7e60*/  FMUL.FTZ R95, R95, R10.reuse ;  /* 0x0000000a5f5f7220 */ /* 0x080fe20000410000 */
[-C--:B------:R-:W-:Y:S01]  /*7e70*/  FMUL.FTZ R98, R98, R10.reuse ;  /* 0x0000000a62627220 */ /* 0x080fe20000410000 */
[-C--:B------:R-:W-:Y:S01]  /*7e80*/  FMUL.FTZ R99, R99, R10.reuse ;  /* 0x0000000a63637220 */ /* 0x080fe20000410000 */
[-C--:B------:R-:W-:Y:S01]  /*7e90*/  FMUL.FTZ R102, R102, R10.reuse ;  /* 0x0000000a66667220 */ /* 0x080fe20000410000 */
[-C--:B------:R-:W-:Y:S01]  /*7ea0*/  FMUL.FTZ R103, R103, R10.reuse ;  /* 0x0000000a67677220 */ /* 0x080fe20000410000 */
[----:B------:R-:W5:Y:S01]  /*7eb0*/  MUFU.EX2 R179, R179 ;  /* 0x000000b300b37308 */ /* 0x000f620000000800 */
[C---:B-1----:R-:W-:Y:S01]  /*7ec0*/  FADD.FTZ R11, R4.reuse, R11 ;  /* 0x0000000b040b7221 */ /* 0x042fe20000010000 */
[----:B------:R-:W-:Y:S01]  /*7ed0*/  F2FP.BF16.F32.PACK_AB R163, R4, R163 ;  /* 0x000000a304a3723e */ /* 0x000fe200000010ff */
[-C--:B------:R-:W-:Y:S01]  /*7ee0*/  FMUL.FTZ R106, R106, R10.reuse ;  /* 0x0000000a6a6a7220 */ /* 0x080fe20000410000 */
[-C--:B------:R-:W-:Y:S01]  /*7ef0*/  FMUL.FTZ R107, R107, R10.reuse ;  /* 0x0000000a6b6b7220 */ /* 0x080fe20000410000 */
[-C--:B------:R-:W-:Y:S01]  /*7f00*/  FMUL.FTZ R110, R110, R10.reuse ;  /* 0x0000000a6e6e7220 */ /* 0x080fe20000410000 */
[-C--:B------:R-:W-:Y:S01]  /*7f10*/  FMUL.FTZ R111, R111, R10.reuse ;  /* 0x0000000a6f6f7220 */ /* 0x080fe20000410000 */
[----:B------:R3:W-:Y:S01]  /*7f20*/  STSM.16.M88.4 [R19], R160 ;  /* 0x000000a013007844 */ /* 0x0007e20000000200 */
        /* <DEDUP_REMOVED lines=10> */
[----:B--2---:R-:W-:Y:S01]  /*7fd0*/  F2FP.BF16.F32.PACK_AB R165, R179, R178 ;  /* 0x000000b2b3a5723e */ /* 0x004fe200000010ff */
        /* <DEDUP_REMOVED lines=14> */
[C---:B----4-:R-:W-:Y:S01]  /*80c0*/  F2FP.BF16.F32.PACK_AB R167, R168.reuse, R167 ;  /* 0x000000a7a8a7723e */ /* 0x050fe200000010ff */
[----:B------:R-:W-:Y:S01]  /*80d0*/  FADD.FTZ R4, R168, R11 ;  /* 0x0000000ba8047221 */ /* 0x000fe20000010000 */
[----:B------:R-:W-:-:S03]  /*80e0*/  FMUL.FTZ R151, R151, R10 ;  /* 0x0000000a97977220 */ /* 0x000fc60000410000 */
[----:B------:R3:W-:Y:S01]  /*80f0*/  STSM.16.M88.4 [R22], R164 ;  /* 0x000000a416007844 */ /* 0x0007e20000000200 */
[----:B------:R-:W-:Y:S05]  /*8100*/  @!P0 BRA `(.L_x_4929) ;  /* 0x0000000000048947 */ /* 0x000fea0003800000 */
[----:B------:R-:W-:Y:S01]  /*8110*/  BPT.TRAP 0x1 ;  /* 0x000000040000795c */ /* 0x000fe20000300000 */
.L_x_4929:
[----:B------:R1:W2:Y:S01]  /*8120*/  SYNCS.PHASECHK.TRANS64.TRYWAIT P1, [UR21+0x28c50], R9 ;  /* 0x028c5009ff0075a7 */ /* 0x0002a20008020155 */
[----:B------:R-:W-:Y:S05]  /*8130*/  @!P0 BRA `(.L_x_4930) ;  /* 0x0000000000048947 */ /* 0x000fea0003800000 */
[----:B------:R-:W-:Y:S01]  /*8140*/  BPT.TRAP 0x1 ;  /* 0x000000040000795c */ /* 0x000fe20000300000 */
.L_x_4930:
[----:B--2---:R-:W-:Y:S05]  /*8150*/  @P1 BRA `(.L_x_4931) ;  /* 0x0000000000081947 */ /* 0x004fea0003800000 */
[----:B------:R-:W2:Y:S02]  /*8160*/  SYNCS.PHASECHK.TRANS64.TRYWAIT P1, [UR21+0x28c50], R9 ;  /* 0x028c5009ff0075a7 */ /* 0x000ea40008020155 */
[----:B--2---:R-:W-:Y:S05]  /*8170*/  @!P1 BRA `(.L_x_4932) ;  /* 0x000000bc00489947 */ /* 0x004fea0003800000 */
.L_x_4931:
        /* <DEDUP_REMOVED lines=34> */
.L_x_4933:
[----:B------:R-:W-:Y:S01]  /*83a0*/  UIADD3 UR21, UR21, 0x28c60, URZ ;  /* 0x00028c6015157890 */ /* 0x000fe2000fffe03f */
[C---:B------:R-:W-:Y:S01]  /*83b0*/  ISETP.GT.AND P1, PT, R12.reuse, UR20, PT ;  /* 0x000000140c007c0c */ /* 0x040fe2000bf24270 */
[----:B------:R-:W-:Y:S01]  /*83c0*/  UMOV UR26, UR38 ;  /* 0x00000026001a7c82 */ /* 0x000fe20008000000 */
[----:B------:R-:W-:Y:S01]  /*83d0*/  VIADD R12, R12, 0xffffffff ;  /* 0xffffffff0c0c7836 */ /* 0x000fe20000000000 */
[----:B------:R-:W-:Y:S01]  /*83e0*/  UPRMT UR21, UR40, 0x654, UR21 ;  /* 0x0000065428157896 */ /* 0x000fe20008000015 */
[----:B---3--:R-:W-:Y:S02]  /*83f0*/  IMAD.MOV.U32 R13, RZ, RZ, R6 ;  /* 0x000000ffff0d7224 */ /* 0x008fe400078e0006 */
[----:B------:R-:W-:-:S06]  /*8400*/  IMAD.MOV.U32 R14, RZ, RZ, R5 ;  /* 0x000000ffff0e7224 */ /* 0x000fcc00078e0005 */
[----:B------:R-:W-:Y:S01]  /*8410*/  SYNCS.ARRIVE.TRANS64.RED.A1T0 RZ, [UR21], RZ ;  /* 0x000000ffffff79a7 */ /* 0x000fe20008100415 */
[----:B------:R-:W-:Y:S05]  /*8420*/  @P1 BRA `(.L_x_4934) ;  /* 0xffffffdc000c1947 */ /* 0x000fea000383ffff */
.L_x_4915:
[----:B------:R-:W-:Y:S01]  /*8430*/  UISETP.NE.AND UP1, UPT, UR51, URZ, UPT ;  /* 0x0000003f3300728c */ /* 0x000fe2000bf25270 */
[----:B------:R-:W-:Y:S01]  /*8440*/  IADD3 R8, -R8, 0x1, RZ ;  /* 0x0000000108087810 */ /* 0x000fe20007ffe1ff */
[----:B------:R-:W-:Y:S02]  /*8450*/  UISETP.NE.AND UP0, UPT, UR50, URZ, UPT ;  /* 0x0000003f3200728c */ /* 0x000fe4000bf05270 */
[----:B------:R-:W-:Y:S02]  /*8460*/  UIADD3 UR14, UR44, 0x3f, URZ ;  /* 0x0000003f2c0e7890 */ /* 0x000fe4000fffe03f */
[----:B------:R-:W-:Y:S02]  /*8470*/  IMAD R7, R7, UR49, R8 ;  /* 0x0000003107077c24 */ /* 0x000fe4000f8e0208 */
[----:B------:R-:W-:-:S03]  /*8480*/  PLOP3.LUT P1, PT, PT, PT, UP0, 0x40, 0x0 ;  /* 0x000000000000781c */ /* 0x000fc60003f2e808 */
[----:B------:R-:W-:Y:S01]  /*8490*/  @UP1 ULDC UR6, c[0x0][0x44c] ;  /* 0x0001130000061ab9 */ /* 0x000fe20000000800 */
[----:B------:R-:W-:Y:S01]  /*84a0*/  @UP1 ULDC UR15, c[0x0][0x450] ;  /* 0x00011400000f1ab9 */ /* 0x000fe20000000800 */
[----:B------:R-:W-:-:S04]  /*84b0*/  UIMAD.WIDE.U32 UR6, UR14, UR6, URZ ;  /* 0x000000060e0672a5 */ /* 0x000fc8000f8e003f */
[----:B------:R-:W-:-:S06]  /*84c0*/  @UP1 USHF.R.U32.HI UR14, URZ, UR15, UR7 ;  /* 0x0000000f3f0e1299 */ /* 0x000fcc0008011607 */
[----:B------:R-:W-:-:S04]  /*84d0*/  VIADD R7, R7, UR14 ;  /* 0x0000000e07077c36 */ /* 0x000fc80008000000 */
[----:B------:R-:W-:Y:S01]  /*84e0*/  VIADD R8, R7, -UR11 ;  /* 0x8000000b07087c36 */ /* 0x000fe20008000000 */
[----:B------:R-:W-:Y:S06]  /*84f0*/  @P1 BRA `(.L_x_4935) ;  /* 0x0000000000441947 */ /* 0x000fec0003800000 */
[----:B------:R-:W-:-:S13]  /*8500*/  ISETP.GT.AND P1, PT, R7, -0x1, PT ;  /* 0xffffffff0700780c */ /* 0x000fda0003f24270 */
[----:B------:R-:W-:Y:S05]  /*8510*/  @P1 BRA `(.L_x_4936) ;  /* 0x0000000000201947 */ /* 0x000fea0003800000 */
[----:B------:R-:W3:Y:S01]  /*8520*/  LDC R14, c[0x0][0x9e4] ;  /* 0x00027900ff0e7b82 */ /* 0x000ee20000000800 */
[----:B------:R-:W-:Y:S02]  /*8530*/  LOP3.LUT R7, RZ, R7, RZ, 0x33, !PT ;  /* 0x00000007ff077212 */ /* 0x000fe400078e33ff */
[----:B---3--:R-:W-:-:S13]  /*8540*/  ISETP.NE.AND P1, PT, R14, 0x1, PT ;  /* 0x000000010e00780c */ /* 0x008fda0003f25270 */
[----:B--2---:R-:W2:Y:S02]  /*8550*/  @P1 LDC.64 R10, c[0x0][0x9e8] ;  /* 0x00027a00ff0a1b82 */ /* 0x004ea40000000a00 */
[----:B--2---:R-:W-:-:S05]  /*8560*/  @P1 IMAD.HI.U32 R10, R7, R10, RZ ;  /* 0x0000000a070a1227 */ /* 0x004fca00078e00ff */
[----:B------:R-:W-:-:S04]  /*8570*/  @P1 SHF.R.U32.HI R7, RZ, R11, R10 ;  /* 0x0000000bff071219 */ /* 0x000fc8000001160a */
[----:B------:R-:W-:Y:S01]  /*8580*/  LOP3.LUT R7, RZ, R7, RZ, 0x33, !PT ;  /* 0x00000007ff077212 */ /* 0x000fe200078e33ff */
[----:B------:R-:W-:Y:S06]  /*8590*/  BRA `(.L_x_4937) ;  /* 0x0000000000147947 */ /* 0x000fec0003800000 */
.L_x_4936:
[----:B------:R-:W3:Y:S02]  /*85a0*/  LDC R14, c[0x0][0x9e4] ;  /* 0x00027900ff0e7b82 */ /* 0x000ee40000000800 */
[----:B---3--:R-:W-:-:S13]  /*85b0*/  ISETP.NE.AND P1, PT, R14, 0x1, PT ;  /* 0x000000010e00780c */ /* 0x008fda0003f25270 */
[----:B--2---:R-:W2:Y:S02]  /*85c0*/  @P1 LDC.64 R10, c[0x0][0x9e8] ;  /* 0x00027a00ff0a1b82 */ /* 0x004ea40000000a00 */
[----:B--2---:R-:W-:-:S05]  /*85d0*/  @P1 IMAD.HI.U32 R10, R7, R10, RZ ;  /* 0x0000000a070a1227 */ /* 0x004fca00078e00ff */
[----:B------:R-:W-:-:S07]  /*85e0*/  @P1 SHF.R.U32.HI R7, RZ, R11, R10 ;  /* 0x0000000bff071219 */ /* 0x000fce000001160a */
.L_x_4937:
[----:B------:R-:W-:-:S05]  /*85f0*/  IMAD R7, R7, R14, RZ ;  /* 0x0000000e07077224 */ /* 0x000fca00078e02ff */
[----:B------:R-:W-:-:S07]  /*8600*/  VIMNMX R8, R8, R7, !PT ;  /* 0x0000000708087248 */ /* 0x000fce0007fe0100 */
.L_x_4935:
[----:B------:R-:W-:-:S05]  /*8610*/  VIADD R8, R8, 0x3f ;  /* 0x0000003f08087836 */ /* 0x000fca0000000000 */
[----:B------:R-:W-:-:S04]  /*8620*/  SHF.R.S32.HI R7, RZ, 0x1f, R8 ;  /* 0x0000001fff077819 */ /* 0x000fc80000011408 */
[----:B------:R-:W-:-:S04]  /*8630*/  LEA.HI R7, R7, R8, RZ, 0x6 ;  /* 0x0000000807077211 */ /* 0x000fc800078f30ff */
[----:B------:R-:W-:-:S04]  /*8640*/  SHF.R.S32.HI R7, RZ, 0x6, R7 ;  /* 0x00000006ff077819 */ /* 0x000fc80000011407 */
[----:B------:R-:W-:-:S04]  /*8650*/  VIMNMX R7, R7, UR47, !PT ;  /* 0x0000002f07077c48 */ /* 0x000fc8000ffe0100 */
[----:B------:R-:W-:-:S13]  /*8660*/  ISETP.GE.AND P1, PT, R12, R7, PT ;  /* 0x000000070c00720c */ /* 0x000fda0003f26270 */
[----:B------:R-:W-:Y:S05]  /*8670*/  @!P1 BRA `(.L_x_4938) ;  /* 0x0000001800389947 */ /* 0x000fea0003800000 */
[----:B------:R-:W-:Y:S01]  /*8680*/  IMAD.MOV.U32 R11, RZ, RZ, R6 ;  /* 0x000000ffff0b7224 */ /* 0x000fe200078e0006 */
[----:B------:R-:W-:Y:S01]  /*8690*/  UMOV UR22, UR38 ;  /* 0x0000002600167c82 */ /* 0x000fe20008000000 */
[----:B------:R-:W-:Y:S01]  /*86a0*/  IMAD.MOV.U32 R8, RZ, RZ, R5 ;  /* 0x000000ffff087224 */ /* 0x000fe200078e0005 */
[----:B------:R-:W-:-:S06]  /*86b0*/  ULDC UR20, c[0x0][0x988] ;  /* 0x0002620000147ab9 */ /* 0x000fcc0000000800 */
.L_x_4949:
[----:B------:R-:W-:Y:S01]  /*86c0*/  UIADD3 UR38, UR22, 0x1, URZ ;  /* 0x0000000116267890 */ /* 0x000fe2000fffe03f */
[C---:B------:R-:W-:Y:S01]  /*86d0*/  ISETP.GT.AND P1, PT, R12.reuse, R7, PT ;  /* 0x000000070c00720c */ /* 0x040fe20003f24270 */
[----:B------:R-:W-:Y:S02]  /*86e0*/  VIADD R12, R12, 0xffffffff ;  /* 0xffffffff0c0c7836 */ /* 0x000fe40000000000 */
[----:B------:R-:W-:-:S04]  /*86f0*/  UISETP.NE.AND UP0, UPT, UR38, 0x2, UPT ;  /* 0x000000022600788c */ /* 0x000fc8000bf05270 */
[----:B------:R-:W-:Y:S02]  /*8700*/  USEL UR6, URZ, 0x1, UP0 ;  /* 0x000000013f067887 */ /* 0x000fe40008000000 */
[----:B------:R-:W-:Y:S02]  /*8710*/  USEL UR38, UR38, URZ, UP0 ;  /* 0x0000003f26267287 */ /* 0x000fe40008000000 */
[----:B------:R-:W-:Y:S01]  /*8720*/  ULOP3.LUT UR37, UR37, UR6, URZ, 0x3c, !UPT ;  /* 0x0000000625257292 */ /* 0x000fe2000f8e3c3f */
[----:B---3--:R-:W-:Y:S11]  /*8730*/  @!P0 BRA `(.L_x_4939) ;  /* 0x0000000000048947 */ /* 0x008ff60003800000 */
[----:B------:R-:W-:Y:S01]  /*8740*/  BPT.TRAP 0x1 ;  /* 0x000000040000795c */ /* 0x000fe20000300000 */
.L_x_4939:
[----:B------:R-:W-:Y:S01]  /*8750*/  ULEA UR21, UR38, UR42, 0x3 ;  /* 0x0000002a26157291 */ /* 0x000fe2000f8e183f */
[----:B012---:R-:W-:-:S05]  /*8760*/  IMAD.U32 R9, RZ, RZ, UR37 ;  /* 0x00000025ff097e24 */ /* 0x007fca000f8e00ff */
[----:B------:R-:W-:-:S04]  /*8770*/  SHF.L.U32 R9, R9, 0x1f, RZ ;  /* 0x0000001f09097819 */ /* 0x000fc800000006ff */
[----:B------:R0:W1:Y:S01]  /*8780*/  SYNCS.PHASECHK.TRANS64.TRYWAIT P2, [UR21+0x28c30], R9 ;  /* 0x028c3009ff0075a7 */ /* 0x0000620008040155 */
[----:B------:R-:W-:Y:S05]  /*8790*/  @!P0 BRA `(.L_x_4940) ;  /* 0x0000000000048947 */ /* 0x000fea0003800000 */
[----:B------:R-:W-:Y:S01]  /*87a0*/  BPT.TRAP 0x1 ;  /* 0x000000040000795c */ /* 0x000fe20000300000 */
.L_x_4940:
[----:B-1----:R-:W-:Y:S05]  /*87b0*/  @P2 BRA `(.L_x_4941) ;  /* 0x0000000000082947 */ /* 0x002fea0003800000 */
[----:B------:R-:W1:Y:S02]  /*87c0*/  SYNCS.PHASECHK.TRANS64.TRYWAIT P2, [UR21+0x28c30], R9 ;  /* 0x028c3009ff0075a7 */ /* 0x000e640008040155 */
[----:B-1----:R-:W-:Y:S05]  /*87d0*/  @!P2 BRA `(.L_x_4942) ;  /* 0x000000b400c8a947 */ /* 0x002fea0003800000 */
.L_x_4941:
        /* <DEDUP_REMOVED lines=23> */
.L_x_4943:
[----:B-1----:R-:W-:Y:S01]  /*8950*/  FMNMX.FTZ R6, R152, R8, !PT ;  /* 0x0000000898067209 */ /* 0x002fe20007810000 */
[----:B------:R-:W-:Y:S01]  /*8960*/  UMOV UR10, UR20 ;  /* 0x00000014000a7c82 */ /* 0x000fe20008000000 */
[----:B------:R-:W-:Y:S02]  /*8970*/  UIADD3 UR6, UR21, 0x28c40, URZ ;  /* 0x00028c4015067890 */ /* 0x000fe4000fffe03f */
[----:B------:R-:W-:Y:S02]  /*8980*/  FMNMX.FTZ R5, R153, R6, !PT ;  /* 0x0000000699057209 */ /* 0x000fe40007810000 */
[----:B------:R-:W-:Y:S02]  /*8990*/  UPRMT UR6, UR40, 0x654, UR6 ;  /* 0x0000065428067896 */ /* 0x000fe40008000006 */
[----:B------:R-:W-:-:S04]  /*89a0*/  FMNMX.FTZ R6, R156, R5, !PT ;  /* 0x000000059c067209 */ /* 0x000fc80007810000 */
[----:B------:R-:W-:-:S03]  /*89b0*/  FMNMX.FTZ R5, R157, R6, !PT ;  /* 0x000000069d057209 */ /* 0x000fc60007810000 */
[----:B------:R-:W-:Y:S01]  /*89c0*/  SYNCS.ARRIVE.TRANS64.RED.A1T0 RZ, [UR6], RZ ;  /* 0x000000ffffff79a7 */ /* 0x000fe20008100406 */
        /* <DEDUP_REMOVED lines=13> */
[----:B------:R-:W1:Y:S02]  /*8aa0*/  SHFL.BFLY PT, R5, R10, 0x2, 0x1f ;  /* 0x0c401f000a057f89 */ /* 0x000e6400000e0000 */
[----:B-1----:R-:W-:Y:S02]  /*8ab0*/  FMNMX.FTZ R14, R10, R5, !PT ;  /* 0x000000050a0e7209 */ /* 0x002fe40007810000 */
[----:B------:R-:W-:-:S03]  /*8ac0*/  FMNMX.FTZ R5, R155, R6, !PT ;  /* 0x000000069b057209 */ /* 0x000fc60007810000 */
[----:B------:R-:W1:Y:S01]  /*8ad0*/  SHFL.BFLY PT, R13, R14, 0x1, 0x1f ;  /* 0x0c201f000e0d7f89 */ /* 0x000e6200000e0000 */
[----:B------:R-:W-:-:S04]  /*8ae0*/  FMNMX.FTZ R6, R158, R5, !PT ;  /* 0x000000059e067209 */ /* 0x000fc80007810000 */
[----:B------:R-:W-:-:S04]  /*8af0*/  FMNMX.FTZ R5, R159, R6, !PT ;  /* 0x000000069f057209 */ /* 0x000fc80007810000 */
[----:B------:R-:W-:Y:S02]  /*8b00*/  FMNMX.FTZ R6, R162, R5, !PT ;  /* 0x00000005a2067209 */ /* 0x000fe40007810000 */
[----:B-1----:R-:W-:Y:S02]  /*8b10*/  FMNMX.FTZ R5, R14, R13, !PT ;  /* 0x0000000d0e057209 */ /* 0x002fe40007810000 */
[----:B------:R-:W-:-:S03]  /*8b20*/  FMNMX.FTZ R13, R163, R6, !PT ;  /* 0x00000006a30d7209 */ /* 0x000fc60007810000 */
[C---:B------:R-:W-:Y:S01]  /*8b30*/  FMUL.FTZ R191, R5.reuse, UR10 ;  /* 0x0000000a05bf7c20 */ /* 0x040fe20008410000 */
[----:B------:R-:W-:Y:S01]  /*8b40*/  FMNMX.FTZ R6, R166, R13, !PT ;  /* 0x0000000da6067209 */ /* 0x000fe20007810000 */
[----:B------:R-:W-:Y:S02]  /*8b50*/  FADD.FTZ R8, -R5, R8 ;  /* 0x0000000805087221 */ /* 0x000fe40000010100 */
[--C-:B------:R-:W-:Y:S01]  /*8b60*/  FFMA.FTZ R21, R165, UR10, -R191.reuse ;  /* 0x0000000aa5157c23 */ /* 0x100fe200080108bf */
[----:B------:R-:W-:Y:S01]  /*8b70*/  FMNMX.FTZ R13, R167, R6, !PT ;  /* 0x00000006a70d7209 */ /* 0x000fe20007810000 */
[--C-:B------:R-:W-:Y:S01]  /*8b80*/  FFMA.FTZ R165, R173, UR10, -R191.reuse ;  /* 0x0000000aada57c23 */ /* 0x100fe200080108bf */
[----:B------:R-:W-:Y:S01]  /*8b90*/  FMUL.FTZ R8, R8, UR10 ;  /* 0x0000000a08087c20 */ /* 0x000fe20008410000 */
        /* <DEDUP_REMOVED lines=8> */
[----:B------:R-:W1:Y:S01]  /*8c20*/  MUFU.EX2 R8, R8 ;  /* 0x0000000800087308 */ /* 0x000e620000000800 */
[----:B------:R-:W-:Y:S01]  /*8c30*/  FMNMX.FTZ R6, R174, R15, !PT ;  /* 0x0000000fae067209 */ /* 0x000fe20007810000 */
[--C-:B------:R-:W-:Y:S01]  /*8c40*/  FFMA.FTZ R10, R156, UR10, -R191.reuse ;  /* 0x0000000a9c0a7c23 */ /* 0x100fe200080108bf */
[--C-:B------:R-:W-:Y:S01]  /*8c50*/  FFMA.FTZ R156, R160, UR10, -R191.reuse ;  /* 0x0000000aa09c7c23 */ /* 0x100fe200080108bf */
[--C-:B------:R-:W-:Y:S01]  /*8c60*/  FFMA.FTZ R160, R168, UR10, -R191.reuse ;  /* 0x0000000aa8a07c23 */ /* 0x100fe200080108bf */
[----:B------:R-:W-:Y:S01]  /*8c70*/  FMNMX.FTZ R15, R175, R6, !PT ;  /* 0x00000006af0f7209 */ /* 0x000fe20007810000 */
[--C-:B------:R-:W-:Y:S01]  /*8c80*/  FFMA.FTZ R168, R180, UR10, -R191.reuse ;  /* 0x0000000ab4a87c23 */ /* 0x100fe200080108bf */
[----:B------:R-:W-:Y:S01]  /*8c90*/  FFMA.FTZ R181, R181, UR10, -R191 ;  /* 0x0000000ab5b57c23 */ /* 0x000fe200080108bf */
[----:B------:R-:W2:Y:S01]  /*8ca0*/  MUFU.EX2 R13, R13 ;  /* 0x0000000d000d7308 */ /* 0x000ea20000000800 */
[----:B------:R-:W-:-:S04]  /*8cb0*/  FMNMX.FTZ R6, R178, R15, !PT ;  /* 0x0000000fb2067209 */ /* 0x000fc80007810000 */
[----:B------:R-:W-:-:S03]  /*8cc0*/  FMNMX.FTZ R15, R179, R6, !PT ;  /* 0x00000006b30f7209 */ /* 0x000fc60007810000 */
[----:B------:R-:W3:Y:S01]  /*8cd0*/  MUFU.EX2 R152, R152 ;  /* 0x0000009800987308 */ /* 0x000ee20000000800 */
[----:B------:R-:W-:Y:S01]  /*8ce0*/  FMNMX.FTZ R6, R182, R15, !PT ;  /* 0x0000000fb6067209 */ /* 0x000fe20007810000 */
[--C-:B------:R-:W-:Y:S01]  /*8cf0*/  FFMA.FTZ R15, R161, UR10, -R191.reuse ;  /* 0x0000000aa10f7c23 */ /* 0x100fe200080108bf */
[--C-:B------:R-:W-:Y:S01]  /*8d00*/  FFMA.FTZ R161, R169, UR10, -R191.reuse ;  /* 0x0000000aa9a17c23 */ /* 0x100fe200080108bf */
[----:B------:R-:W-:Y:S01]  /*8d10*/  FFMA.FTZ R169, R177, UR10, -R191 ;  /* 0x0000000ab1a97c23 */ /* 0x000fe200080108bf */
[----:B------:R-:W-:Y:S01]  /*8d20*/  FMNMX.FTZ R6, R183, R6, !PT ;  /* 0x00000006b7067209 */ /* 0x000fe20007810000 */
[-C--:B-1----:R-:W-:Y:S01]  /*8d30*/  FMUL.FTZ R24, R24, R8.reuse ;  /* 0x0000000818187220 */ /* 0x082fe20000410000 */
[-C--:B------:R-:W-:Y:S01]  /*8d40*/  FMUL.FTZ R25, R25, R8.reuse ;  /* 0x0000000819197220 */ /* 0x080fe20000410000 */
[----:B------:R-:W-:Y:S01]  /*8d50*/  MUFU.EX2 R10, R10 ;  /* 0x0000000a000a7308 */ /* 0x000fe20000000800 */
[-C--:B------:R-:W-:Y:S01]  /*8d60*/  FMUL.FTZ R28, R28, R8.reuse ;  /* 0x000000081c1c7220 */ /* 0x080fe20000410000 */
[----:B------:R-:W1:Y:S01]  /*8d70*/  SHFL.BFLY PT, R157, R6, 0x2, 0x1f ;  /* 0x0c401f00069d7f89 */ /* 0x000e6200000e0000 */
        /* <DEDUP_REMOVED lines=23> */
[----:B-1----:R-:W-:Y:S01]  /*8ef0*/  FMNMX.FTZ R157, R6, R157, !PT ;  /* 0x0000009d069d7209 */ /* 0x002fe20007810000 */
[-C--:B------:R-:W-:Y:S01]  /*8f00*/  FMUL.FTZ R69, R69, R8.reuse ;  /* 0x0000000845457220 */ /* 0x080fe20000410000 */
[-C--:B------:R-:W-:Y:S01]  /*8f10*/  FMUL.FTZ R72, R72, R8.reuse ;  /* 0x0000000848487220 */ /* 0x080fe20000410000 */
[-C--:B------:R-:W-:Y:S01]  /*8f20*/  FMUL.FTZ R73, R73, R8.reuse ;  /* 0x0000000849497220 */ /* 0x080fe20000410000 */
[-C--:B------:R-:W-:Y:S01]  /*8f30*/  FMUL.FTZ R76, R76, R8.reuse ;  /* 0x000000084c4c7220 */ /* 0x080fe20000410000 */
[----:B------:R-:W1:Y:S01]  /*8f40*/  SHFL.BFLY PT, R6, R157, 0x1, 0x1f ;  /* 0x0c201f009d067f89 */ /* 0x000e6200000e0000 */
        /* <DEDUP_REMOVED lines=23> */
[----:B-1----:R-:W-:Y:S01]  /*90c0*/  FMNMX.FTZ R6, R157, R6, !PT ;  /* 0x000000069d067209 */ /* 0x002fe20007810000 */
[----:B------:R-:W-:Y:S01]  /*90d0*/  MUFU.EX2 R161, R161 ;  /* 0x000000a100a17308 */ /* 0x000fe20000000800 */
[-C--:B------:R-:W-:Y:S01]  /*90e0*/  FMUL.FTZ R117, R117, R8.reuse ;  /* 0x0000000875757220 */ /* 0x080fe20000410000 */
[-C--:B------:R-:W-:Y:S01]  /*90f0*/  FMUL.FTZ R120, R120, R8.reuse ;  /* 0x0000000878787220 */ /* 0x080fe20000410000 */
[-C--:B------:R-:W-:Y:S01]  /*9100*/  FMUL.FTZ R121, R121, R8.reuse ;  /* 0x0000000879797220 */ /* 0x080fe20000410000 */
[----:B------:R-:W-:Y:S01]  /*9110*/  FADD.FTZ R157, -R6, R11 ;  /* 0x0000000b069d7221 */ /* 0x000fe20000010100 */
[-C--:B------:R-:W-:Y:S01]  /*9120*/  FMUL.FTZ R124, R124, R8.reuse ;  /* 0x000000087c7c7220 */ /* 0x080fe20000410000 */
[-C--:B------:R-:W-:Y:S01]  /*9130*/  FMUL.FTZ R125, R125, R8.reuse ;  /* 0x000000087d7d7220 */ /* 0x080fe20000410000 */
[-C--:B------:R-:W-:Y:S01]  /*9140*/  FMUL.FTZ R128, R128, R8.reuse ;  /* 0x0000000880807220 */ /* 0x080fe20000410000 */
[----:B------:R-:W-:Y:S01]  /*9150*/  FMUL.FTZ R173, R157, UR10 ;  /* 0x0000000a9dad7c20 */ /* 0x000fe20008410000 */
[----:B------:R-:W-:Y:S01]  /*9160*/  FMUL.FTZ R157, R6, UR10 ;  /* 0x0000000a069d7c20 */ /* 0x000fe20008410000 */
[----:B------:R-:W-:Y:S01]  /*9170*/  MUFU.EX2 R20, R20 ;  /* 0x0000001400147308 */ /* 0x000fe20000000800 */
[-C--:B------:R-:W-:Y:S01]  /*9180*/  FMUL.FTZ R129, R129, R8.reuse ;  /* 0x0000000881817220 */ /* 0x080fe20000410000 */
[----:B------:R-:W-:Y:S01]  /*9190*/  FMUL.FTZ R132, R132, R8 ;  /* 0x0000000884847220 */ /* 0x000fe20000410000 */
[--C-:B------:R-:W-:Y:S01]  /*91a0*/  FFMA.FTZ R172, R154, UR10, -R157.reuse ;  /* 0x0000000a9aac7c23 */ /* 0x100fe2000801089d */
[--C-:B------:R-:W-:Y:S01]  /*91b0*/  FFMA.FTZ R176, R163, UR10, -R157.reuse ;  /* 0x0000000aa3b07c23 */ /* 0x100fe2000801089d */
[----:B------:R-:W-:Y:S01]  /*91c0*/  FFMA.FTZ R163, R167, UR10, -R157 ;  /* 0x0000000aa7a37c23 */ /* 0x000fe2000801089d */
[----:B------:R-:W-:-:S02]  /*91d0*/  IMAD.MOV R167, RZ, RZ, -R17 ;  /* 0x000000ffffa77224 */ /* 0x000fc400078e0a11 */
[--C-:B------:R-:W-:Y:S01]  /*91e0*/  FFMA.FTZ R155, R155, UR10, -R157.reuse ;  /* 0x0000000a9b9b7c23 */ /* 0x100fe2000801089d */
[----:B------:R-:W-:Y:S01]  /*91f0*/  MUFU.EX2 R173, R173 ;  /* 0x000000ad00ad7308 */ /* 0x000fe20000000800 */
[--C-:B------:R-:W-:Y:S01]  /*9200*/  FFMA.FTZ R158, R158, UR10, -R157.reuse ;  /* 0x0000000a9e9e7c23 */ /* 0x100fe2000801089d */
[--C-:B------:R-:W-:Y:S01]  /*9210*/  FFMA.FTZ R177, R159, UR10, -R157.reuse ;  /* 0x0000000a9fb17c23 */ /* 0x100fe2000801089d */
[----:B------:R-:W-:Y:S01]  /*9220*/  ISETP.NE.AND P2, PT, R2, R167, PT ;  /* 0x000000a70200720c */ /* 0x000fe20003f45270 */
[--C-:B------:R-:W-:Y:S01]  /*9230*/  FFMA.FTZ R159, R162, UR10, -R157.reuse ;  /* 0x0000000aa29f7c23 */ /* 0x100fe2000801089d */
[--C-:B------:R-:W-:Y:S01]  /*9240*/  FFMA.FTZ R167, R171, UR10, -R157.reuse ;  /* 0x0000000aaba77c23 */ /* 0x100fe2000801089d */
[----:B------:R-:W-:Y:S02]  /*9250*/  IMAD.U32 R171, RZ, RZ, UR22 ;  /* 0x00000016ffab7e24 */ /* 0x000fe4000f8e00ff */
[--C-:B------:R-:W-:Y:S01]  /*9260*/  FFMA.FTZ R162, R166, UR10, -R157.reuse ;  /* 0x0000000aa6a27c23 */ /* 0x100fe2000801089d */
[----:B------:R-:W1:Y:S01]  /*9270*/  MUFU.EX2 R172, R172 ;  /* 0x000000ac00ac7308 */ /* 0x000e620000000800 */
[--C-:B------:R-:W-:Y:S01]  /*9280*/  FFMA.FTZ R166, R170, UR10, -R157.reuse ;  /* 0x0000000aaaa67c23 */ /* 0x100fe2000801089d */
[--C-:B------:R-:W-:Y:S01]  /*9290*/  FFMA.FTZ R179, R179, UR10, -R157.reuse ;  /* 0x0000000ab3b37c23 */ /* 0x100fe2000801089d */
[--C-:B------:R-:W-:Y:S01]  /*92a0*/  FFMA.FTZ R182, R182, UR10, -R157.reuse ;  /* 0x0000000ab6b67c23 */ /* 0x100fe2000801089d */
[----:B------:R-:W-:Y:S01]  /*92b0*/  FFMA.FTZ R183, R183, UR10, -R157 ;  /* 0x0000000ab7b77c23 */ /* 0x000fe2000801089d */
[-C--:B------:R-:W-:Y:S01]  /*92c0*/  FMUL.FTZ R133, R133, R8.reuse ;  /* 0x0000000885857220 */ /* 0x080fe20000410000 */
[-C--:B------:R-:W-:Y:S01]  /*92d0*/  FMUL.FTZ R136, R136, R8.reuse ;  /* 0x0000000888887220 */ /* 0x080fe20000410000 */
[----:B------:R-:W-:Y:S01]  /*92e0*/  FMUL.FTZ R137, R137, R8 ;  /* 0x0000000889897220 */ /* 0x000fe20000410000 */
[----:B------:R-:W4:Y:S01]  /*92f0*/  MUFU.EX2 R155, R155 ;  /* 0x0000009b009b7308 */ /* 0x000f220000000800 */
[----:B------:R-:W-:-:S02]  /*9300*/  @!P2 IMAD R154, R171, 0x40, R16 ;  /* 0x00000040ab9aa824 */ /* 0x000fc400078e0210 */
[----:B--2---:R-:W-:Y:S01]  /*9310*/  FFMA.FTZ R171, R8, R3, R13 ;  /* 0x0000000308ab7223 */ /* 0x004fe2000001000d */
[----:B------:R-:W-:Y:S01]  /*9320*/  FFMA.FTZ R3, R174, UR10, -R157 ;  /* 0x0000000aae037c23 */ /* 0x000fe2000801089d */
[-C--:B------:R-:W-:Y:S01]  /*9330*/  FMUL.FTZ R140, R140, R8.reuse ;  /* 0x000000088c8c7220 */ /* 0x080fe20000410000 */
[----:B------:R-:W-:Y:S01]  /*9340*/  FMUL.FTZ R141, R141, R8 ;  /* 0x000000088d8d7220 */ /* 0x000fe20000410000 */
[C---:B---3--:R-:W-:Y:S01]  /*9350*/  FADD.FTZ R171, R152.reuse, R171 ;  /* 0x000000ab98ab7221 */ /* 0x048fe20000010000 */
[----:B------:R-:W-:Y:S01]  /*9360*/  F2FP.BF16.F32.PACK_AB R152, R152, R13 ;  /* 0x0000000d9898723e */ /* 0x000fe200000010ff */
[----:B------:R-:W2:Y:S01]  /*9370*/  MUFU.EX2 R158, R158 ;  /* 0x0000009e009e7308 */ /* 0x000ea20000000800 */
[----:B-1----:R-:W-:Y:S01]  /*9380*/  FFMA.FTZ R170, R173, R4, R172 ;  /* 0x00000004adaa7223 */ /* 0x002fe200000100ac */
[----:B------:R-:W-:Y:S01]  /*9390*/  FFMA.FTZ R4, R175, UR10, -R157 ;  /* 0x0000000aaf047c23 */ /* 0x000fe2000801089d */
[----:B------:R-:W-:Y:S01]  /*93a0*/  FADD.FTZ R174, R10, R171 ;  /* 0x000000ab0aae7221 */ /* 0x000fe20000010000 */
[-C--:B------:R-:W-:Y:S01]  /*93b0*/  FMUL.FTZ R144, R144, R8.reuse ;  /* 0x0000000890907220 */ /* 0x080fe20000410000 */
[-C--:B------:R-:W-:Y:S01]  /*93c0*/  FMUL.FTZ R145, R145, R8.reuse ;  /* 0x0000000891917220 */ /* 0x080fe20000410000 */
[-C--:B------:R-:W-:Y:S01]  /*93d0*/  FMUL.FTZ R148, R148, R8.reuse ;  /* 0x0000000894947220 */ /* 0x080fe20000410000 */
[----:B------:R-:W-:Y:S01]  /*93e0*/  FADD.FTZ R171, R153, R174 ;  /* 0x000000ae99ab7221 */ /* 0x000fe20000010000 */
[----:B------:R-:W1:Y:S01]  /*93f0*/  MUFU.EX2 R177, R177 ;  /* 0x000000b100b17308 */ /* 0x000e620000000800 */
[----:B----4-:R-:W-:Y:S01]  /*9400*/  FADD.FTZ R175, R155, R170 ;  /* 0x000000aa9baf7221 */ /* 0x010fe20000010000 */
[----:B------:R-:W-:Y:S01]  /*9410*/  FFMA.FTZ R170, R178, UR10, -R157 ;  /* 0x0000000ab2aa7c23 */ /* 0x000fe2000801089d */
[----:B------:R-:W-:Y:S01]  /*9420*/  FADD.FTZ R174, R156, R171 ;  /* 0x000000ab9cae7221 */ /* 0x000fe20000010000 */
[----:B------:R-:W-:Y:S01]  /*9430*/  @!P2 LEA R157, R154, UR42, 0x2 ;  /* 0x0000002a9a9dac11 */ /* 0x000fe2000f8e10ff */
[----:B------:R-:W-:Y:S01]  /*9440*/  FMUL.FTZ R149, R149, R8 ;  /* 0x0000000895957220 */ /* 0x000fe20000410000 */
[C---:B------:R-:W-:Y:S01]  /*9450*/  F2FP.BF16.F32.PACK_AB R156, R15.reuse, R156 ;  /* 0x0000009c0f9c723e */ /* 0x040fe200000010ff */
[-C--:B------:R-:W-:Y:S01]  /*9460*/  FMUL.FTZ R26, R26, R173.reuse ;  /* 0x000000ad1a1a7220 */ /* 0x080fe20000410000 */
[----:B------:R-:W3:Y:S01]  /*9470*/  MUFU.EX2 R159, R159 ;  /* 0x0000009f009f7308 */ /* 0x000ee20000000800 */
[----:B--2---:R-:W-:Y:S01]  /*9480*/  FADD.FTZ R178, R158, R175 ;  /* 0x000000af9eb27221 */ /* 0x004fe20000010000 */
[----:B------:R-:W-:Y:S01]  /*9490*/  FADD.FTZ R175, R15, R174 ;  /* 0x000000ae0faf7221 */ /* 0x000fe20000010000 */
[----:B------:R-:W-:Y:S01]  /*94a0*/  @!P2 STS [R157+0x28800], R8 ;  /* 0x028800089d00a388 */ /* 0x000fe20000000800 */
[-C--:B------:R-:W-:Y:S01]  /*94b0*/  FMUL.FTZ R27, R27, R173.reuse ;  /* 0x000000ad1b1b7220 */ /* 0x080fe20000410000 */
[-C--:B------:R-:W-:Y:S01]  /*94c0*/  FMUL.FTZ R30, R30, R173.reuse ;  /* 0x000000ad1e1e7220 */ /* 0x080fe20000410000 */
[----:B------:R-:W-:Y:S01]  /*94d0*/  FADD.FTZ R154, R14, R175 ;  /* 0x000000af0e9a7221 */ /* 0x000fe20000010000 */
[----:B------:R2:W-:Y:S01]  /*94e0*/  @!P2 STS [R157+0x28820], R173 ;  /* 0x028820ad9d00a388 */ /* 0x0005e20000000800 */
[----:B------:R-:W4:Y:S01]  /*94f0*/  MUFU.EX2 R176, R176 ;  /* 0x000000b000b07308 */ /* 0x000f220000000800 */
[----:B-1----:R-:W-:Y:S01]  /*9500*/  FADD.FTZ R178, R177, R178 ;  /* 0x000000b2b1b27221 */ /* 0x002fe20000010000 */
[----:B------:R-:W-:Y:S01]  /*9510*/  FADD.FTZ R13, R21, R154 ;  /* 0x0000009a150d7221 */ /* 0x000fe20000010000 */
[----:B------:R-:W-:Y:S01]  /*9520*/  F2FP.BF16.F32.PACK_AB R154, R153, R10 ;  /* 0x0000000a999a723e */ /* 0x000fe200000010ff */
[-C--:B------:R-:W-:Y:S01]  /*9530*/  FMUL.FTZ R31, R31, R173.reuse ;  /* 0x000000ad1f1f7220 */ /* 0x080fe20000410000 */
[----:B------:R-:W-:Y:S01]  /*9540*/  F2FP.BF16.F32.PACK_AB R153, R155, R172 ;  /* 0x000000ac9b99723e */ /* 0x000fe200000010ff */
[----:B------:R-:W-:Y:S01]  /*9550*/  FADD.FTZ R10, R160, R13 ;  /* 0x0000000da00a7221 */ /* 0x000fe20000010000 */
[----:B------:R-:W-:Y:S01]  /*9560*/  F2FP.BF16.F32.PACK_AB R155, R177, R158 ;  /* 0x0000009eb19b723e */ /* 0x000fe200000010ff */
[----:B------:R-:W1:Y:S01]  /*9570*/  MUFU.EX2 R162, R162 ;  /* 0x000000a200a27308 */ /* 0x000e620000000800 */
[----:B---3--:R-:W-:Y:S01]  /*9580*/  FADD.FTZ R171, R159, R178 ;  /* 0x000000b29fab7221 */ /* 0x008fe20000010000 */
[----:B------:R-:W-:Y:S01]  /*9590*/  BAR.SYNC.DEFER_BLOCKING 0xf, 0x100 ;  /* 0x03c4000000007b1d */ /* 0x000fe20000010000 */
[----:B------:R-:W-:Y:S01]  /*95a0*/  FADD.FTZ R13, R161, R10 ;  /* 0x0000000aa10d7221 */ /* 0x000fe20000010000 */
[----:B------:R-:W-:Y:S01]  /*95b0*/  F2FP.BF16.F32.PACK_AB R158, R21, R14 ;  /* 0x0000000e159e723e */ /* 0x000fe200000010ff */
[----:B------:R-:W-:Y:S01]  /*95c0*/  FMUL.FTZ R34, R34, R173 ;  /* 0x000000ad22227220 */ /* 0x000fe20000410000 */
[----:B------:R-:W-:Y:S01]  /*95d0*/  F2FP.BF16.F32.PACK_AB R160, R161, R160 ;  /* 0x000000a0a1a0723e */ /* 0x000fe200000010ff */
[----:B------:R-:W-:Y:S01]  /*95e0*/  FADD.FTZ R10, R20, R13 ;  /* 0x0000000d140a7221 */ /* 0x000fe20000010000 */
[----:B------:R-:W3:Y:S01]  /*95f0*/  MUFU.EX2 R163, R163 ;  /* 0x000000a300a37308 */ /* 0x000ee20000000800 */
[C---:B----4-:R-:W-:Y:S01]  /*9600*/  FADD.FTZ R171, R176.reuse, R171 ;  /* 0x000000abb0ab7221 */ /* 0x050fe20000010000 */
[----:B--2---:R-:W-:Y:S01]  /*9610*/  F2FP.BF16.F32.PACK_AB R157, R176, R159 ;  /* 0x0000009fb09d723e */ /* 0x004fe200000010ff */
[-C--:B------:R-:W-:Y:S01]  /*9620*/  FMUL.FTZ R35, R35, R173.reuse ;  /* 0x000000ad23237220 */ /* 0x080fe20000410000 */
[-C--:B------:R-:W-:Y:S01]  /*9630*/  FMUL.FTZ R38, R38, R173.reuse ;  /* 0x000000ad26267220 */ /* 0x080fe20000410000 */
[-C--:B------:R-:W-:Y:S01]  /*9640*/  FMUL.FTZ R39, R39, R173.reuse ;  /* 0x000000ad27277220 */ /* 0x080fe20000410000 */
[-C--:B------:R-:W-:Y:S01]  /*9650*/  FMUL.FTZ R42, R42, R173.reuse ;  /* 0x000000ad2a2a7220 */ /* 0x080fe20000410000 */
[-C--:B------:R-:W-:Y:S01]  /*9660*/  FMUL.FTZ R43, R43, R173.reuse ;  /* 0x000000ad2b2b7220 */ /* 0x080fe20000410000 */
[----:B------:R-:W2:Y:S01]  /*9670*/  MUFU.EX2 R166, R166 ;  /* 0x000000a600a67308 */ /* 0x000ea20000000800 */
        /* <DEDUP_REMOVED lines=40> */
[C---:B--2---:R-:W-:Y:S01]  /*9900*/  FADD.FTZ R15, R165.reuse, R10 ;  /* 0x0000000aa50f7221 */ /* 0x044fe20000010000 */
[----:B------:R-:W-:Y:S01]  /*9910*/  F2FP.BF16.F32.PACK_AB R162, R165, R20 ;  /* 0x00000014a5a2723e */ /* 0x000fe200000010ff */
[-C--:B------:R-:W-:Y:S01]  /*9920*/  FMUL.FTZ R98, R98, R173.reuse ;  /* 0x000000ad62627220 */ /* 0x080fe20000410000 */
[-C--:B------:R-:W-:Y:S01]  /*9930*/  FMUL.FTZ R99, R99, R173.reuse ;  /* 0x000000ad63637220 */ /* 0x080fe20000410000 */
[-C--:B------:R-:W-:Y:S01]  /*9940*/  FMUL.FTZ R102, R102, R173.reuse ;  /* 0x000000ad66667220 */ /* 0x080fe20000410000 */
[-C--:B------:R-:W-:Y:S01]  /*9950*/  FMUL.FTZ R103, R103, R173.reuse ;  /* 0x000000ad67677220 */ /* 0x080fe20000410000 */
[----:B------:R-:W-:Y:S01]  /*9960*/  FMUL.FTZ R106, R106, R173 ;  /* 0x000000ad6a6a7220 */ /* 0x000fe20000410000 */
[----:B------:R-:W2:Y:S01]  /*9970*/  MUFU.EX2 R170, R170 ;  /* 0x000000aa00aa7308 */ /* 0x000ea20000000800 */
        /* <DEDUP_REMOVED lines=34> */
[----:B------:R-:W-:-:S05]  /*9ba0*/  FMUL.FTZ R151, R151, R173 ;  /* 0x000000ad97977220 */ /* 0x000fca0000410000 */
[----:B------:R-:W4:Y:S01]  /*9bb0*/  MUFU.EX2 R182, R182 ;  /* 0x000000b600b67308 */ /* 0x000f220000000800 */
[C---:B--2---:R-:W-:Y:S01]  /*9bc0*/  F2FP.BF16.F32.PACK_AB R166, R11.reuse, R168 ;  /* 0x000000a80ba6723e */ /* 0x044fe200000010ff */
[----:B------:R-:W-:-:S06]  /*9bd0*/  FADD.FTZ R3, R11, R4 ;  /* 0x000000040b037221 */ /* 0x000fcc0000010000 */
[----:B------:R-:W2:Y:S01]  /*9be0*/  MUFU.EX2 R183, R183 ;  /* 0x000000b700b77308 */ /* 0x000ea20000000800 */
[C---:B-1----:R-:W-:Y:S01]  /*9bf0*/  FADD.FTZ R15, R179.reuse, R14 ;  /* 0x0000000eb30f7221 */ /* 0x042fe20000010000 */
[----:B------:R-:W-:-:S03]  /*9c00*/  F2FP.BF16.F32.PACK_AB R165, R179, R170 ;  /* 0x000000aab3a5723e */ /* 0x000fc600000010ff */
[----:B----4-:R-:W-:Y:S01]  /*9c10*/  FADD.FTZ R10, R182, R15 ;  /* 0x0000000fb60a7221 */ /* 0x010fe20000010000 */
[----:B--2---:R-:W-:-:S03]  /*9c20*/  F2FP.BF16.F32.PACK_AB R167, R183, R182 ;  /* 0x000000b6b7a7723e */ /* 0x004fc600000010ff */
[----:B------:R-:W-:Y:S02]  /*9c30*/  FADD.FTZ R4, R183, R10 ;  /* 0x0000000ab7047221 */ /* 0x000fe40000010000 */
[----:B------:R3:W-:Y:S01]  /*9c40*/  STSM.16.M88.4 [R22], R164 ;  /* 0x000000a416007844 */ /* 0x0007e20000000200 */
[----:B------:R-:W-:Y:S05]  /*9c50*/  @!P0 BRA `(.L_x_4944) ;  /* 0x0000000000048947 */ /* 0x000fea0003800000 */
[----:B------:R-:W-:Y:S01]  /*9c60*/  BPT.TRAP 0x1 ;  /* 0x000000040000795c */ /* 0x000fe20000300000 */
.L_x_4944:
[----:B------:R1:W2:Y:S01]  /*9c70*/  SYNCS.PHASECHK.TRANS64.TRYWAIT P2, [UR21+0x28c50], R9 ;  /* 0x028c5009ff0075a7 */ /* 0x0002a20008040155 */
[----:B------:R-:W-:Y:S05]  /*9c80*/  @!P0 BRA `(.L_x_4945) ;  /* 0x0000000000048947 */ /* 0x000fea0003800000 */
[----:B------:R-:W-:Y:S01]  /*9c90*/  BPT.TRAP 0x1 ;  /* 0x000000040000795c */ /* 0x000fe20000300000 */
.L_x_4945:
[----:B--2---:R-:W-:Y:S05]  /*9ca0*/  @P2 BRA `(.L_x_4946) ;  /* 0x0000000000082947 */ /* 0x004fea0003800000 */
[----:B------:R-:W2:Y:S02]  /*9cb0*/  SYNCS.PHASECHK.TRANS64.TRYWAIT P2, [UR21+0x28c50], R9 ;  /* 0x028c5009ff0075a7 */ /* 0x000ea40008040155 */
[----:B--2---:R-:W-:Y:S05]  /*9cc0*/  @!P2 BRA `(.L_x_4947) ;  /* 0x000000a000a4a947 */ /* 0x004fea0003800000 */
.L_x_4946:
        /* <DEDUP_REMOVED lines=34> */
.L_x_4948:
[----:B------:R-:W-:Y:S01]  /*9ef0*/  UIADD3 UR21, UR21, 0x28c60, URZ ;  /* 0x00028c6015157890 */ /* 0x000fe2000fffe03f */
[----:B------:R-:W-:Y:S01]  /*9f00*/  IMAD.MOV.U32 R11, RZ, RZ, R6 ;  /* 0x000000ffff0b7224 */ /* 0x000fe200078e0006 */
[----:B------:R-:W-:Y:S01]  /*9f10*/  UMOV UR22, UR38 ;  /* 0x0000002600167c82 */ /* 0x000fe20008000000 */
[----:B--2---:R-:W-:Y:S01]  /*9f20*/  MOV R8, R5 ;  /* 0x0000000500087202 */ /* 0x004fe20000000f00 */
[----:B------:R-:W-:-:S09]  /*9f30*/  UPRMT UR21, UR40, 0x654, UR21 ;  /* 0x0000065428157896 */ /* 0x000fd20008000015 */
[----:B------:R-:W-:Y:S01]  /*9f40*/  SYNCS.ARRIVE.TRANS64.RED.A1T0 RZ, [UR21], RZ ;  /* 0x000000ffffff79a7 */ /* 0x000fe20008100415 */
[----:B------:R-:W-:Y:S05]  /*9f50*/  @P1 BRA `(.L_x_4949) ;  /* 0xffffffe400d81947 */ /* 0x000fea000383ffff */
.L_x_4938:
[----:B------:R-:W-:-:S13]  /*9f60*/  ISETP.GE.AND P1, PT, R12, UR47, PT ;  /* 0x0000002f0c007c0c */ /* 0x000fda000bf26270 */
[----:B------:R-:W-:Y:S05]  /*9f70*/  @!P1 BRA `(.L_x_4950) ;  /* 0x00000024000c9947 */ /* 0x000fea0003800000 */
[----:B012---:R-:W-:Y:S01]  /*9f80*/  IMAD.MOV.U32 R9, RZ, RZ, R6 ;  /* 0x000000ffff097224 */ /* 0x007fe200078e0006 */
[----:B------:R-:W-:Y:S01]  /*9f90*/  UMOV UR22, UR38 ;  /* 0x0000002600167c82 */ /* 0x000fe20008000000 */
[----:B------:R-:W-:Y:S01]  /*9fa0*/  IMAD.MOV.U32 R10, RZ, RZ, R5 ;  /* 0x000000ffff0a7224 */ /* 0x000fe200078e0005 */
[----:B------:R-:W-:Y:S01]  /*9fb0*/  ULDC UR24, c[0x0][0x9e4] ;  /* 0x0002790000187ab9 */ /* 0x000fe20000000800 */
[----:B------:R-:W-:Y:S01]  /*9fc0*/  ULDC UR25, c[0x0][0x9dc] ;  /* 0x0002770000197ab9 */ /* 0x000fe20000000800 */
[----:B------:R-:W-:Y:S01]  /*9fd0*/  ULDC UR26, c[0x0][0x288] ;  /* 0x0000a200001a7ab9 */ /* 0x000fe20000000800 */
[----:B------:R-:W-:Y:S01]  /*9fe0*/  ULDC UR20, c[0x0][0x988] ;  /* 0x0002620000147ab9 */ /* 0x000fe20000000800 */
[----:B------:R-:W-:-:S05]  /*9ff0*/  ULDC UR23, c[0x0][0x9e0] ;  /* 0x0002780000177ab9 */ /* 0x000fca0000000800 */
.L_x_4969:
[----:B------:R-:W-:-:S04]  /*a000*/  UIADD3 UR38, UR22, 0x1, URZ ;  /* 0x0000000116267890 */ /* 0x000fc8000fffe03f */
[----:B------:R-:W-:-:S04]  /*a010*/  UISETP.NE.AND UP0, UPT, UR38, 0x2, UPT ;  /* 0x000000022600788c */ /* 0x000fc8000bf05270 */
[----:B------:R-:W-:Y:S02]  /*a020*/  USEL UR6, URZ, 0x1, UP0 ;  /* 0x000000013f067887 */ /* 0x000fe40008000000 */
[----:B------:R-:W-:Y:S02]  /*a030*/  USEL UR38, UR38, URZ, UP0 ;  /* 0x0000003f26267287 */ /* 0x000fe40008000000 */
[----:B------:R-:W-:Y:S01]  /*a040*/  ULOP3.LUT UR37, UR37, UR6, URZ, 0x3c, !UPT ;  /* 0x0000000625257292 */ /* 0x000fe2000f8e3c3f */
[----:B-12---:R-:W-:Y:S11]  /*a050*/  @!P0 BRA `(.L_x_4951) ;  /* 0x0000000000048947 */ /* 0x006ff60003800000 */
[----:B------:R-:W-:Y:S01]  /*a060*/  BPT.TRAP 0x1 ;  /* 0x000000040000795c */ /* 0x000fe20000300000 */
.L_x_4951:
[----:B------:R-:W-:Y:S01]  /*a070*/  ULEA UR21, UR38, UR42, 0x3 ;  /* 0x0000002a26157291 */ /* 0x000fe2000f8e183f */
[----:B------:R-:W-:-:S05]  /*a080*/  IMAD.U32 R8, RZ, RZ, UR37 ;  /* 0x00000025ff087e24 */ /* 0x000fca000f8e00ff */
[----:B------:R-:W-:-:S04]  /*a090*/  SHF.L.U32 R8, R8, 0x1f, RZ ;  /* 0x0000001f08087819 */ /* 0x000fc800000006ff */
[----:B------:R0:W1:Y:S01]  /*a0a0*/  SYNCS.PHASECHK.TRANS64.TRYWAIT P1, [UR21+0x28c30], R8 ;  /* 0x028c3008ff0075a7 */ /* 0x0000620008020155 */
[----:B------:R-:W-:Y:S05]  /*a0b0*/  @!P0 BRA `(.L_x_4952) ;  /* 0x0000000000048947 */ /* 0x000fea0003800000 */
[----:B------:R-:W-:Y:S01]  /*a0c0*/  BPT.TRAP 0x1 ;  /* 0x000000040000795c */ /* 0x000fe20000300000 */
.L_x_4952:
[----:B-1----:R-:W-:Y:S05]  /*a0d0*/  @P1 BRA `(.L_x_4953) ;  /* 0x0000000000081947 */ /* 0x002fea0003800000 */
[----:B------:R-:W1:Y:S02]  /*a0e0*/  SYNCS.PHASECHK.TRANS64.TRYWAIT P1, [UR21+0x28c30], R8 ;  /* 0x028c3008ff0075a7 */ /* 0x000e640008020155 */
[----:B-1----:R-:W-:Y:S05]  /*a0f0*/  @!P1 BRA `(.L_x_4954) ;  /* 0x0000009c00b09947 */ /* 0x002fea0003800000 */
.L_x_4953:
[----:B------:R-:W-:Y:S01]  /*a100*/  R2UR UR18, R0 ;  /* 0x00000000001272ca */ /* 0x000fe200000e0000 */
[----:B---34-:R-:W-:Y:S01]  /*a110*/  WARPGROUP.ARRIVE ;  /* 0x00000000000079c5 */ /* 0x018fe20000000000 */
        /* <DEDUP_REMOVED lines=21> */
.L_x_4955:
[----:B------:R-:W-:Y:S01]  /*a270*/  UISETP.NE.AND UP1, UPT, UR51, URZ, UPT ;  /* 0x0000003f3300728c */ /* 0x000fe2000bf25270 */
[----:B------:R-:W-:Y:S01]  /*a280*/  VIADD R14, R185, UR44 ;  /* 0x0000002cb90e7c36 */ /* 0x000fe20008000000 */
[----:B------:R-:W2:Y:S01]  /*a290*/  LDC R13, c[0x0][0x2f0] ;  /* 0x0000bc00ff0d7b82 */ /* 0x000ea20000000800 */
[----:B------:R-:W-:-:S03]  /*a2a0*/  UISETP.NE.AND UP0, UPT, UR50, URZ, UPT ;  /* 0x0000003f3200728c */ /* 0x000fc6000bf05270 */
[----:B------:R-:W-:Y:S02]  /*a2b0*/  PLOP3.LUT P1, PT, PT, PT, UP1, 0x80, 0x0 ;  /* 0x000000000000781c */ /* 0x000fe40003f2f018 */
[----:B------:R-:W-:-:S03]  /*a2c0*/  PLOP3.LUT P2, PT, PT, PT, UP1, 0x80, 0x0 ;  /* 0x000000000000781c */ /* 0x000fc60003f4f018 */
[----:B------:R-:W-:Y:S01]  /*a2d0*/  @UP1 ULDC UR6, c[0x0][0x44c] ;  /* 0x0001130000061ab9 */ /* 0x000fe20000000800 */
[----:B------:R-:W-:-:S07]  /*a2e0*/  @UP1 ULDC UR7, c[0x0][0x450] ;  /* 0x0001140000071ab9 */ /* 0x000fce0000000800 */
[----:B-1----:R-:W-:Y:S01]  /*a2f0*/  @P1 IMAD.HI.U32 R5, R14, UR6, RZ ;  /* 0x000000060e051c27 */ /* 0x002fe2000f8e00ff */
[----:B------:R-:W-:Y:S01]  /*a300*/  UIADD3 UR6, UR21, 0x28c40, URZ ;  /* 0x00028c4015067890 */ /* 0x000fe2000fffe03f */
[----:B------:R-:W-:-:S03]  /*a310*/  PLOP3.LUT P1, PT, PT, PT, UP0, 0x40, 0x0 ;  /* 0x000000000000781c */ /* 0x000fc60003f2e808 */
[----:B------:R-:W-:Y:S01]  /*a320*/  @P2 SHF.R.U32.HI R14, RZ, UR7, R5 ;  /* 0x00000007ff0e2c19 */ /* 0x000fe20008011605 */
[----:B------:R-:W-:Y:S01]  /*a330*/  IMAD.SHL.U32 R5, R12, 0x40, RZ ;  /* 0x000000400c057824 */ /* 0x000fe200078e00ff */
[----:B------:R-:W-:-:S03]  /*a340*/  UPRMT UR6, UR40, 0x654, UR6 ;  /* 0x0000065428067896 */ /* 0x000fc60008000006 */
[----:B------:R-:W1:Y:S01]  /*a350*/  SHFL.IDX PT, R192, R14, RZ, 0x1c1f ;  /* 0x001c1fff0ec07589 */ /* 0x000e6200000e0000 */
[----:B------:R-:W-:-:S05]  /*a360*/  IADD3 R6, -R2, 0x1, -R5 ;  /* 0x0000000102067810 */ /* 0x000fca0007ffe905 */
[----:B--2---:R-:W-:Y:S01]  /*a370*/  IMAD R6, R13, UR49, R6 ;  /* 0x000000310d067c24 */ /* 0x004fe2000f8e0206 */
[----:B------:R-:W-:Y:S01]  /*a380*/  SYNCS.ARRIVE.TRANS64.RED.A1T0 RZ, [UR6], RZ ;  /* 0x000000ffffff79a7 */ /* 0x000fe20008100406 */
[----:B------:R-:W-:Y:S02]  /*a390*/  ULOP3.LUT UR6, URZ, UR25, URZ, 0x33, !UPT ;  /* 0x000000193f067292 */ /* 0x000fe4000f8e333f */
[----:B------:R-:W-:-:S04]  /*a3a0*/  VIADD R6, R6, -UR26 ;  /* 0x8000001a06067c36 */ /* 0x000fc80008000000 */
[C---:B------:R-:W-:Y:S02]  /*a3b0*/  VIADD R21, R6.reuse, UR23 ;  /* 0x0000001706157c36 */ /* 0x040fe40008000000 */
[----:B------:R-:W-:Y:S02]  /*a3c0*/  VIADD R191, R6, UR6 ;  /* 0x0000000606bf7c36 */ /* 0x000fe40008000000 */
[--C-:B-1----:R-:W-:Y:S02]  /*a3d0*/  IMAD.IADD R15, R21, 0x1, R192.reuse ;  /* 0x00000001150f7824 */ /* 0x102fe400078e02c0 */
[----:B------:R-:W-:Y:S01]  /*a3e0*/  IMAD.IADD R20, R191, 0x1, R192 ;  /* 0x00000001bf147824 */ /* 0x000fe200078e02c0 */
[----:B------:R-:W-:Y:S06]  /*a3f0*/  @P1 BRA `(.L_x_4956) ;  /* 0x00000000005c1947 */ /* 0x000fec0003800000 */
[----:B------:R-:W-:Y:S01]  /*a400*/  IMAD R6, R13, UR49, R192 ;  /* 0x000000310d067c24 */ /* 0x000fe2000f8e02c0 */
[----:B------:R-:W-:Y:S03]  /*a410*/  BSSY B0, `(.L_x_4957) ;  /* 0x0000011000007945 */ /* 0x000fe60003800000 */
[----:B------:R-:W-:-:S05]  /*a420*/  VIADD R11, R6, -UR26 ;  /* 0x8000001a060b7c36 */ /* 0x000fca0008000000 */
        /* <DEDUP_REMOVED lines=10> */
.L_x_4958:
[----:B------:R-:W-:-:S05]  /*a4d0*/  IMAD.U32 R192, RZ, RZ, UR24 ;  /* 0x00000018ffc07e24 */ /* 0x000fca000f8e00ff */
[----:B------:R-:W-:-:S13]  /*a4e0*/  ISETP.NE.AND P1, PT, R192, 0x1, PT ;  /* 0x00000001c000780c */ /* 0x000fda0003f25270 */
[----:B------:R-:W1:Y:S02]  /*a4f0*/  @P1 LDC.64 R6, c[0x0][0x9e8] ;  /* 0x00027a00ff061b82 */ /* 0x000e640000000a00 */
[----:B-1----:R-:W-:-:S05]  /*a500*/  @P1 IMAD.HI.U32 R6, R11, R6, RZ ;  /* 0x000000060b061227 */ /* 0x002fca00078e00ff */
[----:B------:R-:W-:-:S07]  /*a510*/  @P1 SHF.R.U32.HI R11, RZ, R7, R6 ;  /* 0x00000007ff0b1219 */ /* 0x000fce0000011606 */
.L_x_4959:
[----:B------:R-:W-:Y:S05]  /*a520*/  BSYNC B0 ;  /* 0x0000000000007941 */ /* 0x000fea0003800000 */
.L_x_4957:
[----:B------:R-:W-:-:S04]  /*a530*/  IMAD R11, R11, R192, -R5 ;  /* 0x000000c00b0b7224 */ /* 0x000fc800078e0a05 */
[----:B------:R-:W-:-:S05]  /*a540*/  IMAD.IADD R11, R11, 0x1, -R2 ;  /* 0x000000010b0b7824 */ /* 0x000fca00078e0a02 */
[----:B------:R-:W-:Y:S02]  /*a550*/  VIADDMNMX R15, R11, R192, R15, PT ;  /* 0x000000c00b0f7246 */ /* 0x000fe4000380010f */
[----:B------:R-:W-:-:S07]  /*a560*/  VIMNMX R20, R20, R11, !PT ;  /* 0x0000000b14147248 */ /* 0x000fce0007fe0100 */
.L_x_4956:
        /* <DEDUP_REMOVED lines=8> */
[----:B------:R-:W-:Y:S02]  /*a5f0*/  ISETP.GT.AND P4, PT, R20, 0x18, P1 ;  /* 0x000000181400780c */ /* 0x000fe40000f84270 */
[----:B------:R-:W-:Y:S02]  /*a600*/  FSEL R11, R152, -INF , !P5 ;  /* 0xff800000980b7808 */ /* 0x000fe40006800000 */
[----:B------:R-:W-:Y:S02]  /*a610*/  ISETP.LT.OR P4, PT, R15, 0x19, P4 ;  /* 0x000000190f00780c */ /* 0x000fe40002781670 */
[C---:B------:R-:W-:Y:S02]  /*a620*/  ISETP.GT.AND P6, PT, R20.reuse, 0x8, P1 ;  /* 0x000000081400780c */ /* 0x040fe40000fc4270 */
[----:B------:R-:W-:-:S02]  /*a630*/  ISETP.GT.AND P2, PT, R20, 0x9, P1 ;  /* 0x000000091400780c */ /* 0x000fc40000f44270 */
[C---:B------:R-:W-:Y:S01]  /*a640*/  ISETP.GT.AND P3, PT, R20.reuse, 0x10, P1 ;  /* 0x000000101400780c */ /* 0x040fe20000f64270 */
[----:B-1----:R-:W-:Y:S01]  /*a650*/  IMAD.IADD R14, R21, 0x1, R6 ;  /* 0x00000001150e7824 */ /* 0x002fe200078e0206 */
[----:B------:R-:W-:Y:S02]  /*a660*/  ISETP.GT.AND P5, PT, R20, 0x11, P1 ;  /* 0x000000111400780c */ /* 0x000fe40000fa4270 */
        /* <DEDUP_REMOVED lines=32> */
[----:B------:R-:W-:Y:S02]  /*a870*/  ISETP.LT.OR P5, PT, R15, 0x3a, P5 ;  /* 0x0000003a0f00780c */ /* 0x000fe40002fa1670 */
[----:B------:R-:W-:-:S02]  /*a880*/  IADD3 R15, R191, R6, RZ ;  /* 0x00000006bf0f7210 */ /* 0x000fc40007ffe0ff */
[----:B------:R-:W-:Y:S02]  /*a890*/  FSEL R176, R176, -INF , !P6 ;  /* 0xff800000b0b07808 */ /* 0x000fe40007000000 */
[----:B------:R-:W-:Y:S02]  /*a8a0*/  FSEL R177, R177, -INF , !P2 ;  /* 0xff800000b1b17808 */ /* 0x000fe40005000000 */
[----:B------:R-:W-:Y:S02]  /*a8b0*/  FSEL R180, R180, -INF , !P3 ;  /* 0xff800000b4b47808 */ /* 0x000fe40005800000 */
[----:B------:R-:W-:Y:S01]  /*a8c0*/  FSEL R181, R181, -INF , !P5 ;  /* 0xff800000b5b57808 */ /* 0x000fe20006800000 */
        /* <DEDUP_REMOVED lines=14> */
.L_x_4962:
[----:B------:R-:W-:-:S05]  /*a9b0*/  IMAD.U32 R20, RZ, RZ, UR24 ;  /* 0x00000018ff147e24 */ /* 0x000fca000f8e00ff */
[----:B------:R-:W-:-:S13]  /*a9c0*/  ISETP.NE.AND P2, PT, R20, 0x1, PT ;  /* 0x000000011400780c */ /* 0x000fda0003f45270 */
[----:B------:R-:W1:Y:S02]  /*a9d0*/  @P2 LDC.64 R6, c[0x0][0x9e8] ;  /* 0x00027a00ff062b82 */ /* 0x000e640000000a00 */
[----:B-1----:R-:W-:-:S05]  /*a9e0*/  @P2 IMAD.HI.U32 R6, R13, R6, RZ ;  /* 0x000000060d062227 */ /* 0x002fca00078e00ff */
[----:B------:R-:W-:-:S07]  /*a9f0*/  @P2 SHF.R.U32.HI R13, RZ, R7, R6 ;  /* 0x00000007ff0d2219 */ /* 0x000fce0000011606 */
.L_x_4963:
[----:B------:R-:W-:Y:S05]  /*aa00*/  BSYNC B0 ;  /* 0x0000000000007941 */ /* 0x000fea0003800000 */
.L_x_4961:
[----:B------:R-:W-:-:S04]  /*aa10*/  IMAD R5, R13, R20, -R5 ;  /* 0x000000140d057224 */ /* 0x000fc800078e0a05 */
[----:B------:R-:W-:-:S05]  /*aa20*/  IMAD.IADD R5, R5, 0x1, -R2 ;  /* 0x0000000105057824 */ /* 0x000fca00078e0a02 */
[----:B------:R-:W-:Y:S02]  /*aa30*/  VIADDMNMX R14, R5, R20, R14, PT ;  /* 0x00000014050e7246 */ /* 0x000fe4000380010e */
[----:B------:R-:W-:-:S07]  /*aa40*/  VIMNMX R15, R15, R5, !PT ;  /* 0x000000050f0f7248 */ /* 0x000fce0007fe0100 */
.L_x_4960:
[----:B------:R-:W-:Y:S01]  /*aa50*/  FMNMX.FTZ R6, R11, R10, !PT ;  /* 0x0000000a0b067209 */ /* 0x000fe20007810000 */
[----:B------:R-:W-:Y:S01]  /*aa60*/  UMOV UR10, UR20 ;  /* 0x00000014000a7c82 */ /* 0x000fe20008000000 */
[----:B------:R-:W-:Y:S02]  /*aa70*/  ISETP.GT.AND P3, PT, R15, RZ, P1 ;  /* 0x000000ff0f00720c */ /* 0x000fe40000f64270 */
        /* <DEDUP_REMOVED lines=29> */
[C---:B------:R-:W-:Y:S02]  /*ac50*/  ISETP.GT.AND P6, PT, R15.reuse, 0x18, P1 ;  /* 0x000000180f00780c */ /* 0x040fe40000fc4270 */
[----:B------:R-:W-:Y:S01]  /*ac60*/  ISETP.LT.OR P4, PT, R14, 0x12, P4 ;  /* 0x000000120e00780c */ /* 0x000fe20002781670 */
[----:B------:R-:W1:Y:S01]  /*ac70*/  SHFL.BFLY PT, R5, R6, 0x2, 0x1f ;  /* 0x0c401f0006057f89 */ /* 0x000e6200000e0000 */
[----:B------:R-:W-:Y:S02]  /*ac80*/  FSEL R162, R162, -INF , !P5 ;  /* 0xff800000a2a27808 */ /* 0x000fe40006800000 */
[----:B------:R-:W-:Y:S02]  /*ac90*/  ISETP.GT.AND P2, PT, R15, 0x19, P1 ;  /* 0x000000190f00780c */ /* 0x000fe40000f44270 */
[----:B------:R-:W-:-:S02]  /*aca0*/  ISETP.LT.OR P6, PT, R14, 0x19, P6 ;  /* 0x000000190e00780c */ /* 0x000fc400037c1670 */
[----:B------:R-:W-:Y:S02]  /*acb0*/  FSEL R163, R163, -INF , !P4 ;  /* 0xff800000a3a37808 */ /* 0x000fe40006000000 */
[C---:B------:R-:W-:Y:S02]  /*acc0*/  ISETP.GT.AND P3, PT, R15.reuse, 0x20, P1 ;  /* 0x000000200f00780c */ /* 0x040fe40000f64270 */
[----:B------:R-:W-:Y:S02]  /*acd0*/  FSEL R166, R166, -INF , !P6 ;  /* 0xff800000a6a67808 */ /* 0x000fe40007000000 */
[C---:B------:R-:W-:Y:S02]  /*ace0*/  ISETP.LT.OR P2, PT, R14.reuse, 0x1a, P2 ;  /* 0x0000001a0e00780c */ /* 0x040fe40001741670 */
[----:B------:R-:W-:Y:S02]  /*acf0*/  ISETP.LT.OR P3, PT, R14, 0x21, P3 ;  /* 0x000000210e00780c */ /* 0x000fe40001f61670 */
[----:B------:R-:W-:-:S02]  /*ad00*/  ISETP.GT.AND P5, PT, R15, 0x21, P1 ;  /* 0x000000210f00780c */ /* 0x000fc40000fa4270 */
[----:B------:R-:W-:Y:S02]  /*ad10*/  FSEL R167, R167, -INF , !P2 ;  /* 0xff800000a7a77808 */ /* 0x000fe40005000000 */
[----:B------:R-:W-:Y:S02]  /*ad20*/  FSEL R170, R170, -INF , !P3 ;  /* 0xff800000aaaa7808 */ /* 0x000fe40005800000 */
[C---:B------:R-:W-:Y:S02]  /*ad30*/  ISETP.GT.AND P4, PT, R15.reuse, 0x28, P1 ;  /* 0x000000280f00780c */ /* 0x040fe40000f84270 */
[----:B-1----:R-:W-:Y:S02]  /*ad40*/  FMNMX.FTZ R7, R6, R5, !PT ;  /* 0x0000000506077209 */ /* 0x002fe40007810000 */
[----:B------:R-:W-:Y:S02]  /*ad50*/  FMNMX.FTZ R6, R154, R9, !PT ;  /* 0x000000099a067209 */ /* 0x000fe40007810000 */
[----:B------:R-:W-:Y:S01]  /*ad60*/  ISETP.LT.OR P5, PT, R14, 0x22, P5 ;  /* 0x000000220e00780c */ /* 0x000fe20002fa1670 */
[----:B------:R-:W1:Y:S01]  /*ad70*/  SHFL.BFLY PT, R20, R7, 0x1, 0x1f ;  /* 0x0c201f0007147f89 */ /* 0x000e6200000e0000 */
[----:B------:R-:W-:-:S02]  /*ad80*/  ISETP.GT.AND P6, PT, R15, 0x29, P1 ;  /* 0x000000290f00780c */ /* 0x000fc40000fc4270 */
[----:B------:R-:W-:Y:S02]  /*ad90*/  ISETP.LT.OR P4, PT, R14, 0x29, P4 ;  /* 0x000000290e00780c */ /* 0x000fe40002781670 */
[----:B------:R-:W-:Y:S02]  /*ada0*/  FSEL R171, R171, -INF , !P5 ;  /* 0xff800000abab7808 */ /* 0x000fe40006800000 */
[C---:B------:R-:W-:Y:S02]  /*adb0*/  ISETP.GT.AND P2, PT, R15.reuse, 0x30, P1 ;  /* 0x000000300f00780c */ /* 0x040fe40000f44270 */
[----:B------:R-:W-:Y:S02]  /*adc0*/  FSEL R174, R174, -INF , !P4 ;  /* 0xff800000aeae7808 */ /* 0x000fe40006000000 */
[----:B------:R-:W-:Y:S02]  /*add0*/  ISETP.LT.OR P6, PT, R14, 0x2a, P6 ;  /* 0x0000002a0e00780c */ /* 0x000fe400037c1670 */
[----:B------:R-:W-:-:S02]  /*ade0*/  ISETP.GT.AND P5, PT, R15, 0x31, P1 ;  /* 0x000000310f00780c */ /* 0x000fc40000fa4270 */
[C---:B------:R-:W-:Y:S02]  /*adf0*/  ISETP.LT.OR P2, PT, R14.reuse, 0x31, P2 ;  /* 0x000000310e00780c */ /* 0x040fe40001741670 */
[----:B------:R-:W-:Y:S02]  /*ae00*/  FSEL R175, R175, -INF , !P6 ;  /* 0xff800000afaf7808 */ /* 0x000fe40007000000 */
[----:B------:R-:W-:Y:S02]  /*ae10*/  ISETP.GT.AND P4, PT, R15, 0x38, P1 ;  /* 0x000000380f00780c */ /* 0x000fe40000f84270 */
[----:B------:R-:W-:Y:S02]  /*ae20*/  ISETP.LT.OR P5, PT, R14, 0x32, P5 ;  /* 0x000000320e00780c */ /* 0x000fe40002fa1670 */
[----:B------:R-:W-:Y:S02]  /*ae30*/  FSEL R178, R178, -INF , !P2 ;  /* 0xff800000b2b27808 */ /* 0x000fe40005000000 */
[----:B-1----:R-:W-:-:S02]  /*ae40*/  FMNMX.FTZ R5, R7, R20, !PT ;  /* 0x0000001407057209 */ /* 0x002fc40007810000 */
[----:B------:R-:W-:Y:S02]  /*ae50*/  FMNMX.FTZ R7, R155, R6, !PT ;  /* 0x000000069b077209 */ /* 0x000fe40007810000 */
[C---:B------:R-:W-:Y:S01]  /*ae60*/  FSETP.NEU.FTZ.AND P3, PT, R5.reuse, -INF , PT ;  /* 0xff8000000500780b */ /* 0x040fe20003f7d000 */
[----:B------:R-:W-:Y:S01]  /*ae70*/  FMUL.FTZ R20, R5, UR10 ;  /* 0x0000000a05147c20 */ /* 0x000fe20008410000 */
[----:B------:R-:W-:Y:S02]  /*ae80*/  FMNMX.FTZ R6, R158, R7, !PT ;  /* 0x000000079e067209 */ /* 0x000fe40007810000 */
[----:B------:R-:W-:Y:S02]  /*ae90*/  ISETP.GT.AND P1, PT, R15, 0x39, P1 ;  /* 0x000000390f00780c */ /* 0x000fe40000f24270 */
[----:B------:R-:W-:Y:S02]  /*aea0*/  FMNMX.FTZ R7, R159, R6, !PT ;  /* 0x000000069f077209 */ /* 0x000fe40007810000 */
[----:B------:R-:W-:-:S02]  /*aeb0*/  FSEL R20, R20, RZ, P3 ;  /* 0x000000ff14147208 */ /* 0x000fc40001800000 */
[----:B------:R-:W-:Y:S02]  /*aec0*/  FMNMX.FTZ R6, R162, R7, !PT ;  /* 0x00000007a2067209 */ /* 0x000fe40007810000 */
[----:B------:R-:W-:Y:S01]  /*aed0*/  ISETP.LT.OR P4, PT, R14, 0x39, P4 ;  /* 0x000000390e00780c */ /* 0x000fe20002781670 */
[--C-:B------:R-:W-:Y:S01]  /*aee0*/  FFMA.FTZ R152, R11, UR10, -R20.reuse ;  /* 0x0000000a0b987c23 */ /* 0x100fe20008010814 */
[----:B------:R-:W-:Y:S01]  /*aef0*/  FMNMX.FTZ R7, R163, R6, !PT ;  /* 0x00000006a3077209 */ /* 0x000fe20007810000 */
[--C-:B------:R-:W-:Y:S01]  /*af00*/  FFMA.FTZ R15, R164, UR10, -R20.reuse ;  /* 0x0000000aa40f7c23 */ /* 0x100fe20008010814 */
[----:B------:R-:W-:Y:S01]  /*af10*/  FSEL R179, R179, -INF , !P5 ;  /* 0xff800000b3b37808 */ /* 0x000fe20006800000 */
[--C-:B------:R-:W-:Y:S01]  /*af20*/  FFMA.FTZ R164, R169, UR10, -R20.reuse ;  /* 0x0000000aa9a47c23 */ /* 0x100fe20008010814 */
[----:B------:R-:W-:Y:S01]  /*af30*/  FMNMX.FTZ R6, R166, R7, !PT ;  /* 0x00000007a6067209 */ /* 0x000fe20007810000 */
[----:B------:R-:W-:Y:S01]  /*af40*/  MUFU.EX2 R152, R152 ;  /* 0x0000009800987308 */ /* 0x000fe20000000800 */
[----:B------:R-:W-:Y:S01]  /*af50*/  ISETP.LT.OR P1, PT, R14, 0x3a, P1 ;  /* 0x0000003a0e00780c */ /* 0x000fe20000f21670 */
[--C-:B------:R-:W-:Y:S01]  /*af60*/  FFMA.FTZ R14, R157, UR10, -R20.reuse ;  /* 0x0000000a9d0e7c23 */ /* 0x100fe20008010814 */
[----:B------:R-:W-:Y:S01]  /*af70*/  FMNMX.FTZ R7, R167, R6, !PT ;  /* 0x00000006a7077209 */ /* 0x000fe20007810000 */
[--C-:B------:R-:W-:Y:S01]  /*af80*/  FFMA.FTZ R173, R173, UR10, -R20.reuse ;  /* 0x0000000aadad7c23 */ /* 0x100fe20008010814 */
[----:B------:R-:W-:Y:S01]  /*af90*/  FSEL R182, R182, -INF , !P4 ;  /* 0xff800000b6b67808 */ /* 0x000fe20006000000 */
[----:B------:R-:W-:Y:S01]  /*afa0*/  IMAD.MOV R169, RZ, RZ, -R17 ;  /* 0x000000ffffa97224 */ /* 0x000fe200078e0a11 */
[----:B------:R-:W-:Y:S01]  /*afb0*/  FMNMX.FTZ R6, R170, R7, !PT ;  /* 0x00000007aa067209 */ /* 0x000fe20007810000 */
[--C-:B------:R-:W-:Y:S01]  /*afc0*/  FFMA.FTZ R7, R153, UR10, -R20.reuse ;  /* 0x0000000a99077c23 */ /* 0x100fe20008010814 */
[----:B------:R-:W-:Y:S01]  /*afd0*/  FSEL R183, R183, -INF , !P1 ;  /* 0xff800000b7b77808 */ /* 0x000fe20004800000 */
[----:B------:R-:W-:Y:S01]  /*afe0*/  MUFU.EX2 R14, R14 ;  /* 0x0000000e000e7308 */ /* 0x000fe20000000800 */
[----:B------:R-:W-:Y:S01]  /*aff0*/  FMNMX.FTZ R11, R171, R6, !PT ;  /* 0x00000006ab0b7209 */ /* 0x000fe20007810000 */
[--C-:B------:R-:W-:Y:S01]  /*b000*/  FFMA.FTZ R21, R168, UR10, -R20.reuse ;  /* 0x0000000aa8157c23 */ /* 0x100fe20008010814 */
[----:B------:R-:W-:Y:S01]  /*b010*/  FSEL R157, R5, RZ, P3 ;  /* 0x000000ff059d7208 */ /* 0x000fe20001800000 */
[--C-:B------:R-:W-:Y:S01]  /*b020*/  FFMA.FTZ R180, R180, UR10, -R20.reuse ;  /* 0x0000000ab4b47c23 */ /* 0x100fe20008010814 */
[----:B------:R-:W-:Y:S01]  /*b030*/  FMNMX.FTZ R6, R174, R11, !PT ;  /* 0x0000000bae067209 */ /* 0x000fe20007810000 */
[--C-:B------:R-:W-:Y:S01]  /*b040*/  FFMA.FTZ R11, R156, UR10, -R20.reuse ;  /* 0x0000000a9c0b7c23 */ /* 0x100fe20008010814 */
[----:B------:R-:W-:Y:S01]  /*b050*/  FFMA.FTZ R156, R160, UR10, -R20 ;  /* 0x0000000aa09c7c23 */ /* 0x000fe20008010814 */
[----:B------:R-:W-:Y:S01]  /*b060*/  FADD.FTZ R157, -R157, R10 ;  /* 0x0000000a9d9d7221 */ /* 0x000fe20000010100 */
[----:B------:R-:W-:Y:S01]  /*b070*/  FMNMX.FTZ R13, R175, R6, !PT ;  /* 0x00000006af0d7209 */ /* 0x000fe20007810000 */
[--C-:B------:R-:W-:Y:S01]  /*b080*/  FFMA.FTZ R160, R165, UR10, -R20.reuse ;  /* 0x0000000aa5a07c23 */ /* 0x100fe20008010814 */
[----:B------:R-:W-:Y:S01]  /*b090*/  MUFU.EX2 R7, R7 ;  /* 0x0000000700077308 */ /* 0x000fe20000000800 */
[----:B------:R-:W-:Y:S01]  /*b0a0*/  FMUL.FTZ R157, R157, UR10 ;  /* 0x0000000a9d9d7c20 */ /* 0x000fe20008410000 */
[----:B------:R-:W-:Y:S01]  /*b0b0*/  FMNMX.FTZ R6, R178, R13, !PT ;  /* 0x0000000db2067209 */ /* 0x000fe20007810000 */
[----:B------:R-:W-:Y:S01]  /*b0c0*/  FFMA.FTZ R168, R177, UR10, -R20 ;  /* 0x0000000ab1a87c23 */ /* 0x000fe20008010814 */
[----:B------:R-:W-:Y:S01]  /*b0d0*/  ISETP.NE.AND P2, PT, R2, R169, PT ;  /* 0x000000a90200720c */ /* 0x000fe20003f45270 */
[----:B------:R-:W-:Y:S01]  /*b0e0*/  IMAD.U32 R177, RZ, RZ, UR22 ;  /* 0x00000016ffb17e24 */ /* 0x000fe2000f8e00ff */
[----:B------:R-:W-:-:S02]  /*b0f0*/  FMNMX.FTZ R13, R179, R6, !PT ;  /* 0x00000006b30d7209 */ /* 0x000fc40007810000 */
[----:B------:R-:W1:Y:S02]  /*b100*/  MUFU.EX2 R157, R157 ;  /* 0x0000009d009d7308 */ /* 0x000e640000000800 */
[----:B------:R-:W-:Y:S01]  /*b110*/  FMNMX.FTZ R6, R182, R13, !PT ;  /* 0x0000000db6067209 */ /* 0x000fe20007810000 */
[--C-:B------:R-:W-:Y:S01]  /*b120*/  FFMA.FTZ R13, R161, UR10, -R20.reuse ;  /* 0x0000000aa10d7c23 */ /* 0x100fe20008010814 */
[----:B------:R-:W-:Y:S02]  /*b130*/  FFMA.FTZ R161, R176, UR10, -R20 ;  /* 0x0000000ab0a17c23 */ /* 0x000fe40008010814 */
[----:B------:R-:W-:Y:S02]  /*b140*/  FMNMX.FTZ R6, R183, R6, !PT ;  /* 0x00000006b7067209 */ /* 0x000fe40007810000 */
[----:B------:R-:W2:Y:S03]  /*b150*/  MUFU.EX2 R11, R11 ;  /* 0x0000000b000b7308 */ /* 0x000ea60000000800 */
[----:B------:R-:W3:Y:S05]  /*b160*/  SHFL.BFLY PT, R153, R6, 0x2, 0x1f ;  /* 0x0c401f0006997f89 */ /* 0x000eea00000e0000 */
[----:B------:R-:W4:Y:S01]  /*b170*/  MUFU.EX2 R156, R156 ;  /* 0x0000009c009c7308 */ /* 0x000f220000000800 */
[----:B-1----:R-:W-:Y:S01]  /*b180*/  FFMA.FTZ R176, R157, R3, R152 ;  /* 0x000000039db07223 */ /* 0x002fe20000010098 */
[----:B------:R-:W-:Y:S01]  /*b190*/  F2FP.BF16.F32.PACK_AB R152, R7, R152 ;  /* 0x000000980798723e */ /* 0x000fe200000010ff */
[-C--:B------:R-:W-:Y:S01]  /*b1a0*/  FMUL.FTZ R24, R24, R157.reuse ;  /* 0x0000009d18187220 */ /* 0x080fe20000410000 */
[-C--:B------:R-:W-:Y:S01]  /*b1b0*/  FMUL.FTZ R25, R25, R157.reuse ;  /* 0x0000009d19197220 */ /* 0x080fe20000410000 */
[----:B------:R-:W-:Y:S01]  /*b1c0*/  FADD.FTZ R176, R7, R176 ;  /* 0x000000b007b07221 */ /* 0x000fe20000010000 */
        /* <DEDUP_REMOVED lines=10> */
[----:B------:R-:W5:Y:S01]  /*b270*/  MUFU.EX2 R15, R15 ;  /* 0x0000000f000f7308 */ /* 0x000f620000000800 */
[-C--:B------:R-:W-:Y:S01]  /*b280*/  FMUL.FTZ R45, R45, R157.reuse ;  /* 0x0000009d2d2d7220 */ /* 0x080fe20000410000 */
[----:B------:R-:W-:Y:S01]  /*b290*/  FMUL.FTZ R48, R48, R157 ;  /* 0x0000009d30307220 */ /* 0x000fe20000410000 */
[----:B---3--:R-:W-:Y:S01]  /*b2a0*/  FMNMX.FTZ R165, R6, R153, !PT ;  /* 0x0000009906a57209 */ /* 0x008fe20007810000 */
[--C-:B------:R-:W-:Y:S01]  /*b2b0*/  FFMA.FTZ R153, R172, UR10, -R20.reuse ;  /* 0x0000000aac997c23 */ /* 0x100fe20008010814 */
[----:B------:R-:W-:Y:S01]  /*b2c0*/  FFMA.FTZ R172, R181, UR10, -R20 ;  /* 0x0000000ab5ac7c23 */ /* 0x000fe20008010814 */
[-C--:B------:R-:W-:Y:S01]  /*b2d0*/  FMUL.FTZ R49, R49, R157.reuse ;  /* 0x0000009d31317220 */ /* 0x080fe20000410000 */
[-C--:B------:R-:W-:Y:S01]  /*b2e0*/  FMUL.FTZ R52, R52, R157.reuse ;  /* 0x0000009d34347220 */ /* 0x080fe20000410000 */
[----:B------:R-:W3:Y:S01]  /*b2f0*/  SHFL.BFLY PT, R6, R165, 0x1, 0x1f ;  /* 0x0c201f00a5067f89 */ /* 0x000ee200000e0000 */
[----:B------:R2:W-:Y:S01]  /*b300*/  MUFU.EX2 R10, R173 ;  /* 0x000000ad000a7308 */ /* 0x0005e20000000800 */
        /* <DEDUP_REMOVED lines=8> */
[----:B--2---:R-:W-:Y:S01]  /*b390*/  FADD.FTZ R173, R11, R176 ;  /* 0x000000b00bad7221 */ /* 0x004fe20000010000 */
[-C--:B------:R-:W-:Y:S01]  /*b3a0*/  FMUL.FTZ R68, R68, R157.reuse ;  /* 0x0000009d44447220 */ /* 0x080fe20000410000 */
[-C--:B------:R-:W-:Y:S01]  /*b3b0*/  FMUL.FTZ R69, R69, R157.reuse ;  /* 0x0000009d45457220 */ /* 0x080fe20000410000 */
[-C--:B------:R-:W-:Y:S01]  /*b3c0*/  FMUL.FTZ R72, R72, R157.reuse ;  /* 0x0000009d48487220 */ /* 0x080fe20000410000 */
[----:B------:R-:W-:Y:S01]  /*b3d0*/  FADD.FTZ R173, R14, R173 ;  /* 0x000000ad0ead7221 */ /* 0x000fe20000010000 */
[-C--:B------:R-:W-:Y:S01]  /*b3e0*/  FMUL.FTZ R73, R73, R157.reuse ;  /* 0x0000009d49497220 */ /* 0x080fe20000410000 */
[-C--:B------:R-:W-:Y:S01]  /*b3f0*/  FMUL.FTZ R76, R76, R157.reuse ;  /* 0x0000009d4c4c7220 */ /* 0x080fe20000410000 */
[----:B------:R-:W2:Y:S01]  /*b400*/  MUFU.EX2 R21, R21 ;  /* 0x0000001500157308 */ /* 0x000ea20000000800 */
[-C--:B------:R-:W-:Y:S01]  /*b410*/  FMUL.FTZ R77, R77, R157.reuse ;  /* 0x0000009d4d4d7220 */ /* 0x080fe20000410000 */
[-C--:B------:R-:W-:Y:S01]  /*b420*/  FMUL.FTZ R80, R80, R157.reuse ;  /* 0x0000009d50507220 */ /* 0x080fe20000410000 */
[-C--:B------:R-:W-:Y:S01]  /*b430*/  FMUL.FTZ R81, R81, R157.reuse ;  /* 0x0000009d51517220 */ /* 0x080fe20000410000 */
[-C--:B------:R-:W-:Y:S01]  /*b440*/  FMUL.FTZ R84, R84, R157.reuse ;  /* 0x0000009d54547220 */ /* 0x080fe20000410000 */
[-C--:B------:R-:W-:Y:S01]  /*b450*/  FMUL.FTZ R85, R85, R157.reuse ;  /* 0x0000009d55557220 */ /* 0x080fe20000410000 */
[-C--:B------:R-:W-:Y:S01]  /*b460*/  FMUL.FTZ R88, R88, R157.reuse ;  /* 0x0000009d58587220 */ /* 0x080fe20000410000 */
[----:B---3--:R-:W-:Y:S01]  /*b470*/  FMNMX.FTZ R6, R165, R6, !PT ;  /* 0x00000006a5067209 */ /* 0x008fe20007810000 */
[----:B------:R-:W3:Y:S01]  /*b480*/  MUFU.EX2 R164, R164 ;  /* 0x000000a400a47308 */ /* 0x000ee20000000800 */
[-C--:B------:R-:W-:Y:S01]  /*b490*/  FMUL.FTZ R89, R89, R157.reuse ;  /* 0x0000009d59597220 */ /* 0x080fe20000410000 */
[-C--:B------:R-:W-:Y:S01]  /*b4a0*/  FMUL.FTZ R92, R92, R157.reuse ;  /* 0x0000009d5c5c7220 */ /* 0x080fe20000410000 */
[C---:B------:R-:W-:Y:S01]  /*b4b0*/  FSETP.NEU.FTZ.AND P1, PT, R6.reuse, -INF , PT ;  /* 0xff8000000600780b */ /* 0x040fe20003f3d000 */
[----:B------:R-:W-:Y:S01]  /*b4c0*/  FMUL.FTZ R3, R6, UR10 ;  /* 0x0000000a06037c20 */ /* 0x000fe20008410000 */
[-C--:B------:R-:W-:Y:S01]  /*b4d0*/  FMUL.FTZ R93, R93, R157.reuse ;  /* 0x0000009d5d5d7220 */ /* 0x080fe20000410000 */
[-C--:B------:R-:W-:Y:S01]  /*b4e0*/  FMUL.FTZ R96, R96, R157.reuse ;  /* 0x0000009d60607220 */ /* 0x080fe20000410000 */
[----:B------:R-:W-:Y:S01]  /*b4f0*/  FSEL R20, R6, RZ, P1 ;  /* 0x000000ff06147208 */ /* 0x000fe20000800000 */
[----:B------:R4:W-:Y:S01]  /*b500*/  MUFU.EX2 R165, R180 ;  /* 0x000000b400a57308 */ /* 0x0009e20000000800 */
[----:B------:R-:W-:Y:S01]  /*b510*/  FSEL R3, R3, RZ, P1 ;  /* 0x000000ff03037208 */ /* 0x000fe20000800000 */
[-C--:B------:R-:W-:Y:S01]  /*b520*/  FMUL.FTZ R97, R97, R157.reuse ;  /* 0x0000009d61617220 */ /* 0x080fe20000410000 */
[-C--:B------:R-:W-:Y:S01]  /*b530*/  FMUL.FTZ R100, R100, R157.reuse ;  /* 0x0000009d64647220 */ /* 0x080fe20000410000 */
[----:B------:R-:W-:Y:S01]  /*b540*/  FADD.FTZ R20, -R20, R9 ;  /* 0x0000000914147221 */ /* 0x000fe20000010100 */
[----:B------:R-:W-:Y:S01]  /*b550*/  FMUL.FTZ R101, R101, R157 ;  /* 0x0000009d65657220 */ /* 0x000fe20000410000 */
[----:B------:R-:W-:Y:S01]  /*b560*/  FFMA.FTZ R169, R154, UR10, -R3 ;  /* 0x0000000a9aa97c23 */ /* 0x000fe20008010803 */
[----:B------:R-:W-:Y:S01]  /*b570*/  @!P2 IMAD R154, R177, 0x40, R16 ;  /* 0x00000040b19aa824 */ /* 0x000fe200078e0210 */
[----:B------:R-:W3:Y:S01]  /*b580*/  MUFU.EX2 R153, R153 ;  /* 0x0000009900997308 */ /* 0x000ee20000000800 */
[----:B----4-:R-:W-:Y:S01]  /*b590*/  FADD.FTZ R180, R156, R173 ;  /* 0x000000ad9cb47221 */ /* 0x010fe20000010000 */
[----:B------:R-:W-:Y:S01]  /*b5a0*/  FMUL.FTZ R20, R20, UR10 ;  /* 0x0000000a14147c20 */ /* 0x000fe20008410000 */
[--C-:B------:R-:W-:Y:S01]  /*b5b0*/  FFMA.FTZ R176, R155, UR10, -R3.reuse ;  /* 0x0000000a9bb07c23 */ /* 0x100fe20008010803 */
[----:B------:R-:W-:Y:S01]  /*b5c0*/  @!P2 LEA R9, R154, UR42, 0x2 ;  /* 0x0000002a9a09ac11 */ /* 0x000fe2000f8e10ff */
[----:B-1----:R-:W-:Y:S01]  /*b5d0*/  FADD.FTZ R180, R13, R180 ;  /* 0x000000b40db47221 */ /* 0x002fe20000010000 */
[--C-:B------:R-:W-:Y:S01]  /*b5e0*/  FFMA.FTZ R155, R158, UR10, -R3.reuse ;  /* 0x0000000a9e9b7c23 */ /* 0x100fe20008010803 */
[--C-:B------:R-:W-:Y:S01]  /*b5f0*/  FFMA.FTZ R159, R159, UR10, -R3.reuse ;  /* 0x0000000a9f9f7c23 */ /* 0x100fe20008010803 */
[----:B------:R-:W1:Y:S01]  /*b600*/  MUFU.EX2 R161, R161 ;  /* 0x000000a100a17308 */ /* 0x000e620000000800 */
[----:B-----5:R-:W-:Y:S01]  /*b610*/  FADD.FTZ R177, R15, R180 ;  /* 0x000000b40fb17221 */ /* 0x020fe20000010000 */
[--C-:B------:R-:W-:Y:S01]  /*b620*/  FFMA.FTZ R173, R162, UR10, -R3.reuse ;  /* 0x0000000aa2ad7c23 */ /* 0x100fe20008010803 */
[--C-:B------:R-:W-:Y:S01]  /*b630*/  FFMA.FTZ R180, R170, UR10, -R3.reuse ;  /* 0x0000000aaab47c23 */ /* 0x100fe20008010803 */
[----:B------:R-:W-:Y:S01]  /*b640*/  FFMA.FTZ R163, R163, UR10, -R3 ;  /* 0x0000000aa3a37c23 */ /* 0x000fe20008010803 */
[----:B0-----:R-:W-:Y:S01]  /*b650*/  FADD.FTZ R154, R160, R177 ;  /* 0x000000b1a09a7221 */ /* 0x001fe20000010000 */
[--C-:B------:R-:W-:Y:S01]  /*b660*/  FFMA.FTZ R177, R166, UR10, -R3.reuse ;  /* 0x0000000aa6b17c23 */ /* 0x100fe20008010803 */
[--C-:B------:R-:W-:Y:S01]  /*b670*/  FFMA.FTZ R167, R167, UR10, -R3.reuse ;  /* 0x0000000aa7a77c23 */ /* 0x100fe20008010803 */
[----:B------:R-:W-:Y:S01]  /*b680*/  MUFU.EX2 R169, R169 ;  /* 0x000000a900a97308 */ /* 0x000fe20000000800 */
[----:B--2---:R-:W-:Y:S01]  /*b690*/  FADD.FTZ R181, R21, R154 ;  /* 0x0000009a15b57221 */ /* 0x004fe20000010000 */
[--C-:B------:R-:W-:Y:S01]  /*b6a0*/  FFMA.FTZ R171, R171, UR10, -R3.reuse ;  /* 0x0000000aabab7c23 */ /* 0x100fe20008010803 */
[--C-:B------:R-:W-:Y:S01]  /*b6b0*/  FFMA.FTZ R174, R174, UR10, -R3.reuse ;  /* 0x0000000aaeae7c23 */ /* 0x100fe20008010803 */
[----:B------:R-:W-:Y:S01]  /*b6c0*/  FFMA.FTZ R175, R175, UR10, -R3 ;  /* 0x0000000aafaf7c23 */ /* 0x000fe20008010803 */
[----:B---3--:R-:W-:Y:S01]  /*b6d0*/  FADD.FTZ R154, R164, R181 ;  /* 0x000000b5a49a7221 */ /* 0x008fe20000010000 */
[--C-:B------:R-:W-:Y:S01]  /*b6e0*/  FFMA.FTZ R178, R178, UR10, -R3.reuse ;  /* 0x0000000ab2b27c23 */ /* 0x100fe20008010803 */
[--C-:B------:R-:W-:Y:S01]  /*b6f0*/  FFMA.FTZ R179, R179, UR10, -R3.reuse ;  /* 0x0000000ab3b37c23 */ /* 0x100fe20008010803 */
[----:B------:R-:W0:Y:S01]  /*b700*/  MUFU.EX2 R20, R20 ;  /* 0x0000001400147308 */ /* 0x000e220000000800 */
[----:B------:R-:W-:Y:S01]  /*b710*/  FADD.FTZ R181, R153, R154 ;  /* 0x0000009a99b57221 */ /* 0x000fe20000010000 */
[--C-:B------:R-:W-:Y:S01]  /*b720*/  FFMA.FTZ R182, R182, UR10, -R3.reuse ;  /* 0x0000000ab6b67c23 */ /* 0x100fe20008010803 */
[----:B------:R-:W-:Y:S01]  /*b730*/  FFMA.FTZ R183, R183, UR10, -R3 ;  /* 0x0000000ab7b77c23 */ /* 0x000fe20008010803 */
[C---:B------:R-:W-:Y:S01]  /*b740*/  F2FP.BF16.F32.PACK_AB R162, R10.reuse, R153 ;  /* 0x000000990aa2723e */ /* 0x040fe200000010ff */
[----:B------:R-:W-:Y:S01]  /*b750*/  FADD.FTZ R154, R10, R181 ;  /* 0x000000b50a9a7221 */ /* 0x000fe20000010000 */
[----:B------:R-:W-:Y:S01]  /*b760*/  F2FP.BF16.F32.PACK_AB R158, R160, R15 ;  /* 0x0000000fa09e723e */ /* 0x000fe200000010ff */
[----:B------:R2:W-:Y:S01]  /*b770*/  @!P2 STS [R9+0x28800], R157 ;  /* 0x0288009d0900a388 */ /* 0x0005e20000000800 */
[----:B------:R-:W3:Y:S01]  /*b780*/  MUFU.EX2 R168, R168 ;  /* 0x000000a800a87308 */ /* 0x000ee20000000800 */
[----:B-1----:R-:W-:Y:S01]  /*b790*/  FADD.FTZ R3, R161, R154 ;  /* 0x0000009aa1037221 */ /* 0x002fe20000010000 */
[----:B------:R-:W-:Y:S01]  /*b7a0*/  F2FP.BF16.F32.PACK_AB R154, R14, R11 ;  /* 0x0000000b0e9a723e */ /* 0x000fe200000010ff */
[----:B------:R-:W-:Y:S01]  /*b7b0*/  FMUL.FTZ R104, R104, R157 ;  /* 0x0000009d68687220 */ /* 0x000fe20000410000 */
[----:B------:R-:W-:Y:S01]  /*b7c0*/  F2FP.BF16.F32.PACK_AB R160, R164, R21 ;  /* 0x00000015a4a0723e */ /* 0x000fe200000010ff */
[-C--:B------:R-:W-:Y:S01]  /*b7d0*/  FMUL.FTZ R105, R105, R157.reuse ;  /* 0x0000009d69697220 */ /* 0x080fe20000410000 */
[-C--:B------:R-:W-:Y:S01]  /*b7e0*/  FMUL.FTZ R108, R108, R157.reuse ;  /* 0x0000009d6c6c7220 */ /* 0x080fe20000410000 */
[-C--:B------:R-:W-:Y:S01]  /*b7f0*/  FMUL.FTZ R109, R109, R157.reuse ;  /* 0x0000009d6d6d7220 */ /* 0x080fe20000410000 */
[----:B------:R-:W1:Y:S01]  /*b800*/  MUFU.EX2 R176, R176 ;  /* 0x000000b000b07308 */ /* 0x000e620000000800 */
[----:B0-----:R-:W-:Y:S01]  /*b810*/  FFMA.FTZ R7, R20, R4, R169 ;  /* 0x0000000414077223 */ /* 0x001fe200000100a9 */
[----:B------:R0:W-:Y:S01]  /*b820*/  @!P2 STS [R9+0x28820], R20 ;  /* 0x028820140900a388 */ /* 0x0001e20000000800 */
[-C--:B------:R-:W-:Y:S01]  /*b830*/  FMUL.FTZ R112, R112, R157.reuse ;  /* 0x0000009d70707220 */ /* 0x080fe20000410000 */
[-C--:B------:R-:W-:Y:S01]  /*b840*/  FMUL.FTZ R113, R113, R157.reuse ;  /* 0x0000009d71717220 */ /* 0x080fe20000410000 */
[-C--:B------:R-:W-:Y:S01]  /*b850*/  FMUL.FTZ R116, R116, R157.reuse ;  /* 0x0000009d74747220 */ /* 0x080fe20000410000 */
[-C--:B------:R-:W-:Y:S01]  /*b860*/  FMUL.FTZ R117, R117, R157.reuse ;  /* 0x0000009d75757220 */ /* 0x080fe20000410000 */
[----:B------:R-:W-:Y:S01]  /*b870*/  FMUL.FTZ R120, R120, R157 ;  /* 0x0000009d78787220 */ /* 0x000fe20000410000 */
[----:B------:R-:W4:Y:S01]  /*b880*/  MUFU.EX2 R155, R155 ;  /* 0x0000009b009b7308 */ /* 0x000f220000000800 */
[C---:B---3--:R-:W-:Y:S01]  /*b890*/  FADD.FTZ R14, R168.reuse, R3 ;  /* 0x00000003a80e7221 */ /* 0x048fe20000010000 */
[----:B------:R-:W-:Y:S01]  /*b8a0*/  F2FP.BF16.F32.PACK_AB R164, R168, R161 ;  /* 0x000000a1a8a4723e */ /* 0x000fe200000010ff */
[-C--:B------:R-:W-:Y:S01]  /*b8b0*/  FMUL.FTZ R121, R121, R157.reuse ;  /* 0x0000009d79797220 */ /* 0x080fe20000410000 */
[-C--:B------:R-:W-:Y:S01]  /*b8c0*/  FMUL.FTZ R124, R124, R157.reuse ;  /* 0x0000009d7c7c7220 */ /* 0x080fe20000410000 */
[----:B------:R-:W-:Y:S01]  /*b8d0*/  FADD.FTZ R3, R165, R14 ;  /* 0x0000000ea5037221 */ /* 0x000fe20000010000 */
[-C--:B------:R-:W-:Y:S01]  /*b8e0*/  FMUL.FTZ R125, R125, R157.reuse ;  /* 0x0000009d7d7d7220 */ /* 0x080fe20000410000 */
[----:B------:R-:W-:Y:S01]  /*b8f0*/  FMUL.FTZ R128, R128, R157 ;  /* 0x0000009d80807220 */ /* 0x000fe20000410000 */
[----:B------:R-:W3:Y:S01]  /*b900*/  MUFU.EX2 R172, R172 ;  /* 0x000000ac00ac7308 */ /* 0x000ee20000000800 */
        /* <DEDUP_REMOVED lines=18> */
[----:B------:R-:W-:Y:S01]  /*ba30*/  FMUL.FTZ R26, R26, R20 ;  /* 0x000000141a1a7220 */ /* 0x000fe20000410000 */
[----:B------:R-:W-:Y:S01]  /*ba40*/  F2FP.BF16.F32.PACK_AB R156, R13, R156 ;  /* 0x0000009c0d9c723e */ /* 0x000fe200000010ff */
[-C--:B------:R-:W-:Y:S01]  /*ba50*/  FMUL.FTZ R27, R27, R20.reuse ;  /* 0x000000141b1b7220 */ /* 0x080fe20000410000 */
[-C--:B------:R-:W-:Y:S01]  /*ba60*/  FMUL.FTZ R30, R30, R20.reuse ;  /* 0x000000141e1e7220 */ /* 0x080fe20000410000 */
[-C--:B------:R-:W-:Y:S01]  /*ba70*/  FMUL.FTZ R31, R31, R20.reuse ;  /* 0x000000141f1f7220 */ /* 0x080fe20000410000 */
[----:B------:R-:W3:Y:S01]  /*ba80*/  MUFU.EX2 R10, R163 ;  /* 0x000000a3000a7308 */ /* 0x000ee20000000800 */
[C---:B-1----:R-:W-:Y:S01]  /*ba90*/  FADD.FTZ R172, R170.reuse, R7 ;  /* 0x00000007aaac7221 */ /* 0x042fe20000010000 */
[----:B------:R-:W-:Y:S01]  /*baa0*/  F2FP.BF16.F32.PACK_AB R155, R170, R155 ;  /* 0x0000009baa9b723e */ /* 0x000fe200000010ff */
[----:B------:R-:W-:Y:S01]  /*bab0*/  BAR.SYNC.DEFER_BLOCKING 0xf, 0x100 ;  /* 0x03c4000000007b1d */ /* 0x000fe20000010000 */
        /* <DEDUP_REMOVED lines=14> */
[C---:B---3--:R-:W-:Y:S01]  /*bba0*/  FADD.FTZ R172, R10.reuse, R7 ;  /* 0x000000070aac7221 */ /* 0x048fe20000010000 */
        /* <DEDUP_REMOVED lines=8> */
[----:B------:R0:W-:Y:S01]  /*bc30*/  STSM.16.M88.4 [R18+0x26800], R152 ;  /* 0x0268009812007844 */ /* 0x0001e20000000200 */
[-C--:B------:R-:W-:Y:S01]  /*bc40*/  FMUL.FTZ R66, R66, R20.reuse ;  /* 0x0000001442427220 */ /* 0x080fe20000410000 */
[-C--:B------:R-:W-:Y:S01]  /*bc50*/  FMUL.FTZ R67, R67, R20.reuse ;  /* 0x0000001443437220 */ /* 0x080fe20000410000 */
[-C--:B------:R-:W-:Y:S01]  /*bc60*/  FMUL.FTZ R70, R70, R20.reuse ;  /* 0x0000001446467220 */ /* 0x080fe20000410000 */
[-C--:B------:R-:W-:Y:S01]  /*bc70*/  FMUL.FTZ R71, R71, R20.reuse ;  /* 0x0000001447477220 */ /* 0x080fe20000410000 */
[-C--:B------:R-:W-:Y:S01]  /*bc80*/  FMUL.FTZ R74, R74, R20.reuse ;  /* 0x000000144a4a7220 */ /* 0x080fe20000410000 */
[----:B------:R-:W1:Y:S01]  /*bc90*/  MUFU.EX2 R168, R171 ;  /* 0x000000ab00a87308 */ /* 0x000e620000000800 */
[----:B----4-:R-:W-:Y:S01]  /*bca0*/  F2FP.BF16.F32.PACK_AB R159, R14, R159 ;  /* 0x0000009f0e9f723e */ /* 0x010fe200000010ff */
[-C--:B------:R-:W-:Y:S01]  /*bcb0*/  FMUL.FTZ R75, R75, R20.reuse ;  /* 0x000000144b4b7220 */ /* 0x080fe20000410000 */
[-C--:B------:R-:W-:Y:S01]  /*bcc0*/  FMUL.FTZ R78, R78, R20.reuse ;  /* 0x000000144e4e7220 */ /* 0x080fe20000410000 */
[-C--:B------:R-:W-:Y:S01]  /*bcd0*/  FMUL.FTZ R79, R79, R20.reuse ;  /* 0x000000144f4f7220 */ /* 0x080fe20000410000 */
[-C--:B------:R-:W-:Y:S01]  /*bce0*/  FMUL.FTZ R82, R82, R20.reuse ;  /* 0x0000001452527220 */ /* 0x080fe20000410000 */
[----:B------:R0:W-:Y:S01]  /*bcf0*/  STSM.16.M88.4 [R23], R156 ;  /* 0x0000009c17007844 */ /* 0x0001e20000000200 */
[-C--:B------:R-:W-:Y:S01]  /*bd00*/  FMUL.FTZ R83, R83, R20.reuse ;  /* 0x0000001453537220 */ /* 0x080fe20000410000 */
[----:B------:R3:W4:Y:S01]  /*bd10*/  MUFU.EX2 R163, R174 ;  /* 0x000000ae00a37308 */ /* 0x0007220000000800 */
        /* <DEDUP_REMOVED lines=8> */
[----:B---3--:R-:W-:Y:S01]  /*bda0*/  FADD.FTZ R174, R14, R7 ;  /* 0x000000070eae7221 */ /* 0x008fe20000010000 */
[-C--:B------:R-:W-:Y:S01]  /*bdb0*/  FMUL.FTZ R99, R99, R20.reuse ;  /* 0x0000001463637220 */ /* 0x080fe20000410000 */
[-C--:B------:R-:W-:Y:S01]  /*bdc0*/  FMUL.FTZ R102, R102, R20.reuse ;  /* 0x0000001466667220 */ /* 0x080fe20000410000 */
[-C--:B------:R-:W-:Y:S01]  /*bdd0*/  FMUL.FTZ R103, R103, R20.reuse ;  /* 0x0000001467677220 */ /* 0x080fe20000410000 */
[----:B--2---:R-:W-:Y:S01]  /*bde0*/  FADD.FTZ R7, R161, R174 ;  /* 0x000000aea1077221 */ /* 0x004fe20000010000 */
[----:B-1----:R-:W-:Y:S01]  /*bdf0*/  F2FP.BF16.F32.PACK_AB R161, R168, R161 ;  /* 0x000000a1a8a1723e */ /* 0x002fe200000010ff */
[-C--:B------:R-:W-:Y:S01]  /*be00*/  FMUL.FTZ R106, R106, R20.reuse ;  /* 0x000000146a6a7220 */ /* 0x080fe20000410000 */
[----:B------:R5:W1:Y:S01]  /*be10*/  MUFU.EX2 R165, R178 ;  /* 0x000000b200a57308 */ /* 0x000a620000000800 */
[----:B------:R-:W-:Y:S01]  /*be20*/  FADD.FTZ R174, R168, R7 ;  /* 0x00000007a8ae7221 */ /* 0x000fe20000010000 */
[-C--:B------:R-:W-:Y:S01]  /*be30*/  FMUL.FTZ R107, R107, R20.reuse ;  /* 0x000000146b6b7220 */ /* 0x080fe20000410000 */
[-C--:B------:R-:W-:Y:S01]  /*be40*/  FMUL.FTZ R110, R110, R20.reuse ;  /* 0x000000146e6e7220 */ /* 0x080fe20000410000 */
[-C--:B------:R-:W-:Y:S01]  /*be50*/  FMUL.FTZ R111, R111, R20.reuse ;  /* 0x000000146f6f7220 */ /* 0x080fe20000410000 */
[----:B----4-:R-:W-:Y:S01]  /*be60*/  FADD.FTZ R7, R163, R174 ;  /* 0x000000aea3077221 */ /* 0x010fe20000010000 */
[-C--:B------:R-:W-:Y:S01]  /*be70*/  FMUL.FTZ R114, R114, R20.reuse ;  /* 0x0000001472727220 */ /* 0x080fe20000410000 */
[-C--:B------:R-:W-:Y:S01]  /*be80*/  FMUL.FTZ R115, R115, R20.reuse ;  /* 0x0000001473737220 */ /* 0x080fe20000410000 */
[----:B------:R-:W2:Y:S01]  /*be90*/  MUFU.EX2 R172, R179 ;  /* 0x000000b300ac7308 */ /* 0x000ea20000000800 */
[C---:B-----5:R-:W-:Y:S01]  /*bea0*/  FADD.FTZ R178, R4.reuse, R7 ;  /* 0x0000000704b27221 */ /* 0x060fe20000010000 */
[----:B------:R-:W-:Y:S01]  /*beb0*/  F2FP.BF16.F32.PACK_AB R163, R4, R163 ;  /* 0x000000a304a3723e */ /* 0x000fe200000010ff */
[-C--:B------:R-:W-:Y:S01]  /*bec0*/  FMUL.FTZ R118, R118, R20.reuse ;  /* 0x0000001476767220 */ /* 0x080fe20000410000 */
[-C--:B------:R-:W-:Y:S01]  /*bed0*/  FMUL.FTZ R119, R119, R20.reuse ;  /* 0x0000001477777220 */ /* 0x080fe20000410000 */
[-C--:B------:R-:W-:Y:S01]  /*bee0*/  FMUL.FTZ R122, R122, R20.reuse ;  /* 0x000000147a7a7220 */ /* 0x080fe20000410000 */
[-C--:B------:R-:W-:Y:S01]  /*bef0*/  FMUL.FTZ R123, R123, R20.reuse ;  /* 0x000000147b7b7220 */ /* 0x080fe20000410000 */
[----:B------:R0:W-:Y:S01]  /*bf00*/  STSM.16.M88.4 [R19], R160 ;  /* 0x000000a013007844 */ /* 0x0001e20000000200 */
[----:B------:R-:W3:Y:S01]  /*bf10*/  MUFU.EX2 R167, R182 ;  /* 0x000000b600a77308 */ /* 0x000ee20000000800 */
        /* <DEDUP_REMOVED lines=8> */
[C---:B--2---:R-:W-:Y:S01]  /*bfa0*/  FADD.FTZ R176, R172.reuse, R7 ;  /* 0x00000007acb07221 */ /* 0x044fe20000010000 */
[----:B------:R-:W-:Y:S01]  /*bfb0*/  F2FP.BF16.F32.PACK_AB R165, R172, R165 ;  /* 0x000000a5aca5723e */ /* 0x000fe200000010ff */
[-C--:B------:R-:W-:Y:S01]  /*bfc0*/  FMUL.FTZ R138, R138, R20.reuse ;  /* 0x000000148a8a7220 */ /* 0x080fe20000410000 */
[-C--:B------:R-:W-:Y:S01]  /*bfd0*/  FMUL.FTZ R139, R139, R20.reuse ;  /* 0x000000148b8b7220 */ /* 0x080fe20000410000 */
[-C--:B------:R-:W-:Y:S01]  /*bfe0*/  FMUL.FTZ R142, R142, R20.reuse ;  /* 0x000000148e8e7220 */ /* 0x080fe20000410000 */
[-C--:B------:R-:W-:Y:S01]  /*bff0*/  FMUL.FTZ R143, R143, R20.reuse ;  /* 0x000000148f8f7220 */ /* 0x080fe20000410000 */
[-C--:B------:R-:W-:Y:S01]  /*c000*/  FMUL.FTZ R146, R146, R20.reuse ;  /* 0x0000001492927220 */ /* 0x080fe20000410000 */
[-C--:B------:R-:W-:Y:S01]  /*c010*/  FMUL.FTZ R147, R147, R20.reuse ;  /* 0x0000001493937220 */ /* 0x080fe20000410000 */
[----:B---3--:R-:W-:Y:S01]  /*c020*/  FADD.FTZ R7, R167, R176 ;  /* 0x000000b0a7077221 */ /* 0x008fe20000010000 */
[-C--:B------:R-:W-:Y:S01]  /*c030*/  FMUL.FTZ R150, R150, R20.reuse ;  /* 0x0000001496967220 */ /* 0x080fe20000410000 */
[----:B------:R-:W-:Y:S01]  /*c040*/  FMUL.FTZ R151, R151, R20 ;  /* 0x0000001497977220 */ /* 0x000fe20000410000 */
[C---:B-1----:R-:W-:Y:S01]  /*c050*/  F2FP.BF16.F32.PACK_AB R167, R174.reuse, R167 ;  /* 0x000000a7aea7723e */ /* 0x042fe200000010ff */
[----:B------:R-:W-:-:S04]  /*c060*/  FADD.FTZ R4, R174, R7 ;  /* 0x00000007ae047221 */ /* 0x000fc80000010000 */
[----:B------:R0:W-:Y:S01]  /*c070*/  STSM.16.M88.4 [R22], R164 ;  /* 0x000000a416007844 */ /* 0x0001e20000000200 */
[----:B------:R-:W-:Y:S05]  /*c080*/  @!P0 BRA `(.L_x_4964) ;  /* 0x0000000000048947 */ /* 0x000fea0003800000 */
[----:B------:R-:W-:Y:S01]  /*c090*/  BPT.TRAP 0x1 ;  /* 0x000000040000795c */ /* 0x000fe20000300000 */
.L_x_4964:
[----:B------:R1:W2:Y:S01]  /*c0a0*/  SYNCS.PHASECHK.TRANS64.TRYWAIT P1, [UR21+0x28c50], R8 ;  /* 0x028c5008ff0075a7 */ /* 0x0002a20008020155 */
[----:B------:R-:W-:Y:S05]  /*c0b0*/  @!P0 BRA `(.L_x_4965) ;  /* 0x0000000000048947 */ /* 0x000fea0003800000 */
[----:B------:R-:W-:Y:S01]  /*c0c0*/  BPT.TRAP 0x1 ;  /* 0x000000040000795c */ /* 0x000fe20000300000 */
.L_x_4965:
[----:B--2---:R-:W-:Y:S05]  /*c0d0*/  @P1 BRA `(.L_x_4966) ;  /* 0x0000000000081947 */ /* 0x004fea0003800000 */
[----:B------:R-:W2:Y:S02]  /*c0e0*/  SYNCS.PHASECHK.TRANS64.TRYWAIT P1, [UR21+0x28c50], R8 ;  /* 0x028c5008ff0075a7 */ /* 0x000ea40008020155 */
[----:B--2---:R-:W-:Y:S05]  /*c0f0*/  @!P1 BRA `(.L_x_4967) ;  /* 0x0000007c00c89947 */ /* 0x004fea0003800000 */
.L_x_4966:
        /* <DEDUP_REMOVED lines=34> */
.L_x_4968:
[----:B------:R-:W-:Y:S01]  /*c320*/  UIADD3 UR21, UR21, 0x28c60, URZ ;  /* 0x00028c6015157890 */ /* 0x000fe2000fffe03f */
[C---:B------:R-:W-:Y:S01]  /*c330*/  ISETP.GT.AND P1, PT, R12.reuse, UR47, PT ;  /* 0x0000002f0c007c0c */ /* 0x040fe2000bf24270 */
[----:B------:R-:W-:Y:S01]  /*c340*/  UMOV UR22, UR38 ;  /* 0x0000002600167c82 */ /* 0x000fe20008000000 */
[----:B------:R-:W-:Y:S01]  /*c350*/  VIADD R12, R12, 0xffffffff ;  /* 0xffffffff0c0c7836 */ /* 0x000fe20000000000 */
[----:B------:R-:W-:Y:S01]  /*c360*/  UPRMT UR21, UR40, 0x654, UR21 ;  /* 0x0000065428157896 */ /* 0x000fe20008000015 */
[----:B0-----:R-:W-:Y:S02]  /*c370*/  IMAD.MOV.U32 R9, RZ, RZ, R6 ;  /* 0x000000ffff097224 */ /* 0x001fe400078e0006 */
[----:B------:R-:W-:-:S06]  /*c380*/  IMAD.MOV.U32 R10, RZ, RZ, R5 ;  /* 0x000000ffff0a7224 */ /* 0x000fcc00078e0005 */
[----:B------:R-:W-:Y:S01]  /*c390*/  SYNCS.ARRIVE.TRANS64.RED.A1T0 RZ, [UR21], RZ ;  /* 0x000000ffffff79a7 */ /* 0x000fe20008100415 */
[----:B------:R-:W-:Y:S05]  /*c3a0*/  @P1 BRA `(.L_x_4969) ;  /* 0xffffffdc00141947 */ /* 0x000fea000383ffff */
.L_x_4950:
[----:B------:R-:W5:Y:S01]  /*c3b0*/  SHFL.BFLY PT, R0, R3, 0x2, 0x1f ;  /* 0x0c401f0003007f89 */ /* 0x000f6200000e0000 */
[----:B------:R-:W-:Y:S01]  /*c3c0*/  IMAD.MOV R13, RZ, RZ, -R17 ;  /* 0x000000ffff0d7224 */ /* 0x000fe200078e0a11 */
[----:B-12---:R-:W-:Y:S01]  /*c3d0*/  MOV R8, UR10 ;  /* 0x0000000a00087c02 */ /* 0x006fe20008000f00 */
[----:B------:R-:W-:Y:S01]  /*c3e0*/  IMAD.U32 R12, RZ, RZ, UR10 ;  /* 0x0000000aff0c7e24 */ /* 0x000fe2000f8e00ff */
[----:B0-----:R-:W0:Y:S01]  /*c3f0*/  SHFL.BFLY PT, R9, R4, 0x2, 0x1f ;  /* 0x0c401f0004097f89 */ /* 0x001e2200000e0000 */
[----:B------:R-:W-:Y:S01]  /*c400*/  UIADD3 UR36, UR36, 0x1, URZ ;  /* 0x0000000124247890 */ /* 0x000fe2000fffe03f */
[----:B------:R-:W-:Y:S08]  /*c410*/  BAR.ARV 0x8, 0x100 ;  /* 0x0204000000007b1d */ /* 0x000ff00000002000 */
[----:B------:R-:W-:Y:S01]  /*c420*/  BAR.SYNC.DEFER_BLOCKING 0xf, 0x100 ;  /* 0x03c4000000007b1d */ /* 0x000fe20000010000 */
[----:B------:R-:W-:Y:S01]  /*c430*/  ISETP.NE.AND P0, PT, R2, R13, PT ;  /* 0x0000000d0200720c */ /* 0x000fe20003f05270 */
[----:B-----5:R-:W-:Y:S01]  /*c440*/  FADD.FTZ R7, R0, R3 ;  /* 0x0000000300077221 */ /* 0x020fe20000010000 */
[----:B------:R-:W-:Y:S01]  /*c450*/  IMAD.U32 R3, RZ, RZ, UR38 ;  /* 0x00000026ff037e24 */ /* 0x000fe2000f8e00ff */
[----:B------:R-:W-:Y:S01]  /*c460*/  UIADD3 UR38, UR38, 0x1, URZ ;  /* 0x0000000126267890 */ /* 0x000fe2000fffe03f */
[----:B0-----:R-:W-:-:S02]  /*c470*/  FADD.FTZ R9, R9, R4 ;  /* 0x0000000409097221 */ /* 0x001fc40000010000 */
[----:B------:R-:W0:Y:S01]  /*c480*/  SHFL.BFLY PT, R0, R7, 0x1, 0x1f ;  /* 0x0c201f0007007f89 */ /* 0x000e2200000e0000 */
[----:B------:R-:W-:Y:S01]  /*c490*/  IMAD.MOV.U32 R4, RZ, RZ, RZ ;  /* 0x000000ffff047224 */ /* 0x000fe200078e00ff */
[----:B------:R-:W-:-:S05]  /*c4a0*/  UISETP.NE.AND UP0, UPT, UR38, 0x2, UPT ;  /* 0x000000022600788c */ /* 0x000fca000bf05270 */
[----:B------:R-:W-:Y:S01]  /*c4b0*/  @!P0 IMAD R3, R3, 0x40, R16 ;  /* 0x0000004003038824 */ /* 0x000fe200078e0210 */
[----:B------:R-:W1:Y:S01]  /*c4c0*/  SHFL.BFLY PT, R10, R9, 0x1, 0x1f ;  /* 0x0c201f00090a7f89 */ /* 0x000e6200000e0000 */
[----:B------:R-:W-:Y:S02]  /*c4d0*/  USEL UR4, URZ, 0x1, UP0 ;  /* 0x000000013f047887 */ /* 0x000fe40008000000 */
[----:B------:R-:W-:Y:S02]  /*c4e0*/  USEL UR38, UR38, URZ, UP0 ;  /* 0x0000003f26267287 */ /* 0x000fe40008000000 */
[----:B------:R-:W-:Y:S01]  /*c4f0*/  ULOP3.LUT UR37, UR37, UR4, URZ, 0x3c, !UPT ;  /* 0x0000000425257292 */ /* 0x000fe2000f8e3c3f */
[----:B0-----:R-:W-:Y:S01]  /*c500*/  FADD.FTZ R11, R7, R0 ;  /* 0x00000000070b7221 */ /* 0x001fe20000010000 */
[----:B------:R-:W-:Y:S02]  /*c510*/  IMAD.MOV.U32 R0, RZ, RZ, RZ ;  /* 0x000000ffff007224 */ /* 0x000fe400078e00ff */
[----:B-1----:R-:W-:-:S02]  /*c520*/  FADD.FTZ R10, R9, R10 ;  /* 0x0000000a090a7221 */ /* 0x002fc40000010000 */
[----:B------:R-:W-:Y:S02]  /*c530*/  FSETP.NE.FTZ.AND P1, PT, R11, RZ, PT ;  /* 0x000000ff0b00720b */ /* 0x000fe40003f35000 */
[----:B------:R-:W-:Y:S01]  /*c540*/  @!P0 LEA R9, R3, UR42, 0x2 ;  /* 0x0000002a03098c11 */ /* 0x000fe2000f8e10ff */
[----:B------:R-:W-:Y:S01]  /*c550*/  IMAD.MOV.U32 R3, RZ, RZ, -0x800000 ;  /* 0xff800000ff037424 */ /* 0x000fe200078e00ff */
[----:B------:R-:W-:-:S09]  /*c560*/  FSETP.NE.FTZ.AND P2, PT, R10, RZ, PT ;  /* 0x000000ff0a00720b */ /* 0x000fd20003f55000 */
[----:B------:R-:W0:Y:S01]  /*c570*/  @P1 MUFU.RCP R0, R11 ;  /* 0x0000000b00001308 */ /* 0x000e220000001000 */
[----:B------:R-:W-:-:S07]  /*c580*/  @P1 FMUL.FTZ R8, R8, 0.69314718246459960938 ;  /* 0x3f31721808081820 */ /* 0x000fce0000410000 */
        /* <DEDUP_REMOVED lines=19> */
[-C--:B------:R-:W-:Y:S01]  /*c6c0*/  FMUL.FTZ R197, R49, R0.reuse ;  /* 0x0000000031c57220 */ /* 0x080fe20000410000 */
[----:B-1----:R-:W-:Y:S01]  /*c6d0*/  @P2 FMUL.FTZ R9, R12, 0.69314718246459960938 ;  /* 0x3f3172180c092820 */ /* 0x002fe20000410000 */
[-C--:B------:R-:W-:Y:S01]  /*c6e0*/  FMUL.FTZ R198, R52, R0.reuse ;  /* 0x0000000034c67220 */ /* 0x080fe20000410000 */
[-C--:B------:R-:W-:Y:S01]  /*c6f0*/  FMUL.FTZ R195, R53, R0.reuse ;  /* 0x0000000035c37220 */ /* 0x080fe20000410000 */
[-C--:B------:R-:W-:Y:S01]  /*c700*/  FMUL.FTZ R196, R56, R0.reuse ;  /* 0x0000000038c47220 */ /* 0x080fe20000410000 */
[-C--:B------:R-:W-:Y:S01]  /*c710*/  FMUL.FTZ R193, R57, R0.reuse ;  /* 0x0000000039c17220 */ /* 0x080fe20000410000 */
[-C--:B------:R-:W-:Y:S01]  /*c720*/  FMUL.FTZ R194, R60, R0.reuse ;  /* 0x000000003cc27220 */ /* 0x080fe20000410000 */
[----:B0-----:R-:W-:Y:S01]  /*c730*/  @P2 FMUL.FTZ R10, R10, 0.69314718246459960938 ;  /* 0x3f3172180a0a2820 */ /* 0x001fe20000410000 */
        /* <DEDUP_REMOVED lines=14> */
[-C--:B----4-:R-:W-:Y:S01]  /*c820*/  FMUL.FTZ R170, R89, R0.reuse ;  /* 0x0000000059aa7220 */ /* 0x090fe20000410000 */
[-C--:B------:R-:W-:Y:S01]  /*c830*/  FMUL.FTZ R171, R92, R0.reuse ;  /* 0x000000005cab7220 */ /* 0x080fe20000410000 */
[-C--:B------:R-:W-:Y:S01]  /*c840*/  FMUL.FTZ R168, R93, R0.reuse ;  /* 0x000000005da87220 */ /* 0x080fe20000410000 */
[-C--:B------:R-:W-:Y:S01]  /*c850*/  FMUL.FTZ R169, R96, R0.reuse ;  /* 0x0000000060a97220 */ /* 0x080fe20000410000 */
        /* <DEDUP_REMOVED lines=27> */
[----:B------:R-:W-:Y:S01]  /*ca10*/  IMAD.MOV.U32 R0, RZ, RZ, -0x800000 ;  /* 0xff800000ff007424 */ /* 0x000fe200078e00ff */
        /* <DEDUP_REMOVED lines=68> */
.L_x_4875:
[----:B------:R-:W0:Y:S08]  /*ce60*/  S2UR UR40, SR_CgaCtaId ;  /* 0x00000000002879c3 */ /* 0x000e300000008800 */
[----:B------:R-:W-:Y:S06]  /*ce70*/  BAR.SYNC.DEFER_BLOCKING 0x5, 0x180 ;  /* 0x0146000000007b1d */ /* 0x000fec0000010000 */
[----:B------:R-:W-:Y:S01]  /*ce80*/  UMOV UR42, 0x400 ;  /* 0x00000400002a7882 */ /* 0x000fe20000000000 */
[----:B------:R-:W-:Y:S01]  /*ce90*/  BSSY B0, `(.L_x_4970) ;  /* 0x00002a9000007945 */ /* 0x000fe20003800000 */
[----:B0-----:R-:W-:-:S09]  /*cea0*/  ULEA UR42, UR40, UR42, 0x18 ;  /* 0x0000002a282a7291 */ /* 0x001fd2000f8ec03f */
[----:B------:R-:W0:Y:S02]  /*ceb0*/  LDS R4, [UR42+0x28cd0] ;  /* 0x028cd02aff047984 */ /* 0x000e240008000800 */
[----:B0-----:R-:W-:Y:S01]  /*cec0*/  R2UR UR4, R4 ;  /* 0x00000000040472ca */ /* 0x001fe200000e0000 */
[----:B------:R-:W-:Y:S06]  /*ced0*/  BAR.ARV 0x4, 0x180 ;  /* 0x0106000000007b1d */ /* 0x000fec0000002000 */
[----:B------:R-:W-:Y:S08]  /*cee0*/  @P0 BRA `(.L_x_4971) ;  /* 0x0000001c00900947 */ /* 0x000ff00003800000 */
[----:B------:R-:W0:Y:S01]  /*cef0*/  S2UR UR5, SR_SWINHI ;  /* 0x00000000000579c3 */ /* 0x000e220000002f00 */
[----:B------:R-:W-:-:S07]  /*cf00*/  IMAD R9, R212, 0x40, R184 ;  /* 0x00000040d4097824 */ /* 0x000fce00078e02b8 */
[----:B------:R-:W-:Y:S01]  /*cf10*/  BAR.SYNC.DEFER_BLOCKING 0x1, 0x100 ;  /* 0x0044000000007b1d */ /* 0x000fe20000010000 */
[----:B------:R-:W-:Y:S01]  /*cf20*/  F2FP.BF16.F32.PACK_AB R6, R7, R208 ;  /* 0x000000d00706723e */ /* 0x000fe200000010ff */
[----:B------:R-:W-:Y:S01]  /*cf30*/  USHF.R.S32.HI UR12, URZ, 0x1f, UR45 ;  /* 0x0000001f3f0c7899 */ /* 0x000fe2000801142d */
[----:B------:R-:W-:Y:S01]  /*cf40*/  F2FP.BF16.F32.PACK_AB R7, R31, R30 ;  /* 0x0000001e1f07723e */ /* 0x000fe200000010ff */
[----:B------:R-:W-:Y:S01]  /*cf50*/  USHF.R.S32.HI UR13, URZ, 0x1f, UR43 ;  /* 0x0000001f3f0d7899 */ /* 0x000fe2000801142b */
        /* <DEDUP_REMOVED lines=15> */
[----:B------:R-:W-:-:S02]  /*d050*/  F2FP.BF16.F32.PACK_AB R145, R147, R146 ;  /* 0x000000929391723e */ /* 0x000fc400000010ff */
[----:B------:R-:W-:Y:S01]  /*d060*/  F2FP.BF16.F32.PACK_AB R146, R149, R148 ;  /* 0x000000949592723e */ /* 0x000fe200000010ff */
[----:B------:R-:W-:Y:S01]  /*d070*/  IMAD.WIDE R4, R216, 0x2, R96 ;  /* 0x00000002d8047825 */ /* 0x000fe200078e0260 */
[----:B------:R-:W-:-:S03]  /*d080*/  F2FP.BF16.F32.PACK_AB R147, R151, R150 ;  /* 0x000000969793723e */ /* 0x000fc600000010ff */
[----:B------:R-:W-:Y:S01]  /*d090*/  IMAD.WIDE R96, R9, 0x2, R96 ;  /* 0x0000000209607825 */ /* 0x000fe200078e0260 */
[C---:B------:R-:W-:Y:S02]  /*d0a0*/  IADD3 R25, P2, R4.reuse, 0x60, RZ ;  /* 0x0000006004197810 */ /* 0x040fe40007f5e0ff */
[----:B------:R-:W-:Y:S02]  /*d0b0*/  IADD3 R29, P1, R4, 0x2000, RZ ;  /* 0x00002000041d7810 */ /* 0x000fe40007f3e0ff */
[----:B------:R-:W-:Y:S02]  /*d0c0*/  LOP3.LUT R24, R25, 0x380, RZ, 0xc0, !PT ;  /* 0x0000038019187812 */ /* 0x000fe400078ec0ff */
[----:B------:R-:W-:Y:S02]  /*d0d0*/  LOP3.LUT R28, R29, 0x380, RZ, 0xc0, !PT ;  /* 0x000003801d1c7812 */ /* 0x000fe400078ec0ff */
[----:B------:R-:W-:Y:S02]  /*d0e0*/  SHF.R.U64 R24, R24, 0x3, RZ ;  /* 0x0000000318187819 */ /* 0x000fe400000012ff */
[----:B------:R-:W-:-:S02]  /*d0f0*/  SHF.R.U64 R28, R28, 0x3, RZ ;  /* 0x000000031c1c7819 */ /* 0x000fc400000012ff */
[----:B------:R-:W-:Y:S01]  /*d100*/  LOP3.LUT R24, R24, R25, RZ, 0x3c, !PT ;  /* 0x0000001918187212 */ /* 0x000fe200078e3cff */
[----:B------:R-:W-:Y:S01]  /*d110*/  IMAD.X R25, RZ, RZ, R5, P2 ;  /* 0x000000ffff197224 */ /* 0x000fe200010e0605 */
[C---:B------:R-:W-:Y:S02]  /*d120*/  IADD3 R131, P2, R4.reuse, 0x4040, RZ ;  /* 0x0000404004837810 */ /* 0x040fe40007f5e0ff */
[C---:B------:R-:W-:Y:S02]  /*d130*/  IADD3 R13, P4, R4.reuse, 0x20, RZ ;  /* 0x00000020040d7810 */ /* 0x040fe40007f9e0ff */
[----:B------:R-:W-:Y:S02]  /*d140*/  LOP3.LUT R130, R131, 0x380, RZ, 0xc0, !PT ;  /* 0x0000038083827812 */ /* 0x000fe400078ec0ff */
[----:B------:R-:W-:Y:S02]  /*d150*/  IADD3 R15, P3, R4, 0x40, RZ ;  /* 0x00000040040f7810 */ /* 0x000fe40007f7e0ff */
[----:B------:R-:W-:-:S02]  /*d160*/  SHF.R.U64 R130, R130, 0x3, RZ ;  /* 0x0000000382827819 */ /* 0x000fc400000012ff */
[----:B------:R-:W-:Y:S01]  /*d170*/  LOP3.LUT R28, R28, R29, RZ, 0x3c, !PT ;  /* 0x0000001d1c1c7212 */ /* 0x000fe200078e3cff */
[----:B------:R-:W-:Y:S01]  /*d180*/  IMAD.X R29, RZ, RZ, R5, P1 ;  /* 0x000000ffff1d7224 */ /* 0x000fe200008e0605 */
[----:B------:R-:W-:Y:S02]  /*d190*/  LOP3.LUT R130, R130, R131, RZ, 0x3c, !PT ;  /* 0x0000008382827212 */ /* 0x000fe400078e3cff */
[----:B------:R-:W-:Y:S02]  /*d1a0*/  LOP3.LUT R12, R13, 0x380, RZ, 0xc0, !PT ;  /* 0x000003800d0c7812 */ /* 0x000fe400078ec0ff */
[----:B------:R-:W-:Y:S02]  /*d1b0*/  LOP3.LUT R14, R15, 0x380, RZ, 0xc0, !PT ;  /* 0x000003800f0e7812 */ /* 0x000fe400078ec0ff */
[----:B------:R-:W-:Y:S02]  /*d1c0*/  IADD3 R135, P1, R4, 0x4060, RZ ;  /* 0x0000406004877810 */ /* 0x000fe40007f3e0ff */
[----:B------:R-:W-:-:S02]  /*d1d0*/  IADD3.X R131, RZ, R5, RZ, P2, !PT ;  /* 0x00000005ff837210 */ /* 0x000fc400017fe4ff */
[----:B------:R-:W-:Y:S02]  /*d1e0*/  IADD3 R33, P2, R96, 0x2000, RZ ;  /* 0x0000200060217810 */ /* 0x000fe40007f5e0ff */
[----:B------:R-:W-:Y:S02]  /*d1f0*/  SHF.R.U64 R12, R12, 0x3, RZ ;  /* 0x000000030c0c7819 */ /* 0x000fe400000012ff */
[----:B------:R-:W-:Y:S02]  /*d200*/  SHF.R.U64 R14, R14, 0x3, RZ ;  /* 0x000000030e0e7819 */ /* 0x000fe400000012ff */
[----:B------:R-:W-:Y:S02]  /*d210*/  LOP3.LUT R134, R135, 0x380, RZ, 0xc0, !PT ;  /* 0x0000038087867812 */ /* 0x000fe400078ec0ff */
[----:B------:R-:W-:Y:S02]  /*d220*/  LOP3.LUT R32, R33, 0x380, RZ, 0xc0, !PT ;  /* 0x0000038021207812 */ /* 0x000fe400078ec0ff */
[----:B------:R-:W-:Y:S01]  /*d230*/  LOP3.LUT R12, R12, R13, RZ, 0x3c, !PT ;  /* 0x0000000d0c0c7212 */ /* 0x000fe200078e3cff */
[--C-:B------:R-:W-:Y:S01]  /*d240*/  IMAD.X R13, RZ, RZ, R5.reuse, P4 ;  /* 0x000000ffff0d7224 */ /* 0x100fe200020e0605 */
[----:B------:R-:W-:Y:S01]  /*d250*/  LOP3.LUT R14, R14, R15, RZ, 0x3c, !PT ;  /* 0x0000000f0e0e7212 */ /* 0x000fe200078e3cff */
[----:B------:R-:W-:Y:S01]  /*d260*/  IMAD.X R15, RZ, RZ, R5, P3 ;  /* 0x000000ffff0f7224 */ /* 0x000fe200018e0605 */
[----:B------:R-:W-:-:S02]  /*d270*/  SHF.R.U64 R134, R134, 0x3, RZ ;  /* 0x0000000386867819 */ /* 0x000fc400000012ff */
[----:B------:R-:W-:Y:S02]  /*d280*/  SHF.R.U64 R32, R32, 0x3, RZ ;  /* 0x0000000320207819 */ /* 0x000fe400000012ff */
[C---:B------:R-:W-:Y:S02]  /*d290*/  IADD3 R49, P0, R4.reuse, 0x2020, RZ ;  /* 0x0000202004317810 */ /* 0x040fe40007f1e0ff */
[C---:B------:R-:W-:Y:S02]  /*d2a0*/  IADD3 R65, P6, R4.reuse, 0x2040, RZ ;  /* 0x0000204004417810 */ /* 0x040fe40007fde0ff */
[C---:B------:R-:W-:Y:S02]  /*d2b0*/  IADD3 R101, P5, R4.reuse, 0x2060, RZ ;  /* 0x0000206004657810 */ /* 0x040fe40007fbe0ff */
[C---:B------:R-:W-:Y:S02]  /*d2c0*/  IADD3 R123, P4, R4.reuse, 0x4000, RZ ;  /* 0x00004000047b7810 */ /* 0x040fe40007f9e0ff */
[----:B------:R-:W-:-:S02]  /*d2d0*/  IADD3 R127, P3, R4, 0x4020, RZ ;  /* 0x00004020047f7810 */ /* 0x000fc40007f7e0ff */
[----:B------:R-:W-:Y:S01]  /*d2e0*/  LOP3.LUT R134, R134, R135, RZ, 0x3c, !PT ;  /* 0x0000008786867212 */ /* 0x000fe200078e3cff */
[----:B------:R-:W-:Y:S01]  /*d2f0*/  IMAD.X R135, RZ, RZ, R5, P1 ;  /* 0x000000ffff877224 */ /* 0x000fe200008e0605 */
[----:B------:R-:W-:Y:S01]  /*d300*/  LOP3.LUT R32, R32, R33, RZ, 0x3c, !PT ;  /* 0x0000002120207212 */ /* 0x000fe200078e3cff */
[----:B------:R-:W-:Y:S01]  /*d310*/  IMAD.X R33, RZ, RZ, R97, P2 ;  /* 0x000000ffff217224 */ /* 0x000fe200010e0661 */
[----:B------:R-:W-:Y:S02]  /*d320*/  LOP3.LUT R48, R49, 0x380, RZ, 0xc0, !PT ;  /* 0x0000038031307812 */ /* 0x000fe400078ec0ff */
[----:B------:R-:W-:Y:S02]  /*d330*/  LOP3.LUT R64, R65, 0x380, RZ, 0xc0, !PT ;  /* 0x0000038041407812 */ /* 0x000fe400078ec0ff */
[----:B------:R-:W-:Y:S02]  /*d340*/  LOP3.LUT R100, R101, 0x380, RZ, 0xc0, !PT ;  /* 0x0000038065647812 */ /* 0x000fe400078ec0ff */
[----:B------:R-:W-:-:S02]  /*d350*/  LOP3.LUT R122, R123, 0x380, RZ, 0xc0, !PT ;  /* 0x000003807b7a7812 */ /* 0x000fc400078ec0ff */
[----:B------:R-:W-:Y:S02]  /*d360*/  LOP3.LUT R126, R127, 0x380, RZ, 0xc0, !PT ;  /* 0x000003807f7e7812 */ /* 0x000fe400078ec0ff */
[C---:B------:R-:W-:Y:S02]  /*d370*/  IADD3 R37, P1, R96.reuse, 0x3000, RZ ;  /* 0x0000300060257810 */ /* 0x040fe40007f3e0ff */
[----:B------:R-:W-:Y:S02]  /*d380*/  IADD3 R69, P2, R96, 0x9000, RZ ;  /* 0x0000900060457810 */ /* 0x000fe40007f5e0ff */
[----:B------:R-:W-:Y:S02]  /*d390*/  SHF.R.U64 R48, R48, 0x3, RZ ;  /* 0x0000000330307819 */ /* 0x000fe400000012ff */
[----:B------:R-:W-:Y:S02]  /*d3a0*/  SHF.R.U64 R64, R64, 0x3, RZ ;  /* 0x0000000340407819 */ /* 0x000fe400000012ff */
[----:B------:R-:W-:-:S02]  /*d3b0*/  SHF.R.U64 R100, R100, 0x3, RZ ;  /* 0x0000000364647819 */ /* 0x000fc400000012ff */
[----:B------:R-:W-:Y:S02]  /*d3c0*/  SHF.R.U64 R122, R122, 0x3, RZ ;  /* 0x000000037a7a7819 */ /* 0x000fe400000012ff */
[----:B------:R-:W-:Y:S02]  /*d3d0*/  SHF.R.U64 R126, R126, 0x3, RZ ;  /* 0x000000037e7e7819 */ /* 0x000fe400000012ff */
[----:B------:R-:W-:Y:S02]  /*d3e0*/  LOP3.LUT R36, R37, 0x380, RZ, 0xc0, !PT ;  /* 0x0000038025247812 */ /* 0x000fe400078ec0ff */
[----:B------:R-:W-:Y:S02]  /*d3f0*/  LOP3.LUT R68, R69, 0x380, RZ, 0xc0, !PT ;  /* 0x0000038045447812 */ /* 0x000fe400078ec0ff */
        /* <DEDUP_REMOVED lines=15> */
[----:B------:R-:W-:Y:S02]  /*d4f0*/  IADD3 R11, P4, R4, 0x6060, RZ ;  /* 0x00006060040b7810 */ /* 0x000fe40007f9e0ff */
[----:B------:R-:W-:-:S02]  /*d500*/  IADD3 R21, P3, R96, 0x1000, RZ ;  /* 0x0000100060157810 */ /* 0x000fc40007f7e0ff */
[----:B------:R-:W-:Y:S01]  /*d510*/  LOP3.LUT R36, R36, R37, RZ, 0x3c, !PT ;  /* 0x0000002524247212 */ /* 0x000fe200078e3cff */
[----:B------:R-:W-:Y:S01]  /*d520*/  IMAD.X R37, RZ, RZ, R97, P1 ;  /* 0x000000ffff257224 */ /* 0x000fe200008e0661 */
[----:B------:R-:W-:Y:S02]  /*d530*/  LOP3.LUT R68, R68, R69, RZ, 0x3c, !PT ;  /* 0x0000004544447212 */ /* 0x000fe400078e3cff */
[----:B------:R-:W-:Y:S02]  /*d540*/  LOP3.LUT R138, R139, 0x380, RZ, 0xc0, !PT ;  /* 0x000003808b8a7812 */ /* 0x000fe400078ec0ff */
[----:B------:R-:W-:Y:S02]  /*d550*/  LOP3.LUT R142, R143, 0x380, RZ, 0xc0, !PT ;  /* 0x000003808f8e7812 */ /* 0x000fe400078ec0ff */
[----:B------:R-:W-:Y:S02]  /*d560*/  LOP3.LUT R8, R9, 0x380, RZ, 0xc0, !PT ;  /* 0x0000038009087812 */ /* 0x000fe400078ec0ff */
[----:B------:R-:W-:-:S02]  /*d570*/  LOP3.LUT R10, R11, 0x380, RZ, 0xc0, !PT ;  /* 0x000003800b0a7812 */ /* 0x000fc400078ec0ff */
[----:B------:R-:W-:Y:S02]  /*d580*/  LOP3.LUT R20, R21, 0x380, RZ, 0xc0, !PT ;  /* 0x0000038015147812 */ /* 0x000fe400078ec0ff */
[----:B------:R-:W-:Y:S02]  /*d590*/  IADD3 R73, P1, R96, 0xa000, RZ ;  /* 0x0000a00060497810 */ /* 0x000fe40007f3e0ff */
[----:B------:R-:W-:Y:S02]  /*d5a0*/  LOP3.LUT R69, R4, 0x380, RZ, 0xc0, !PT ;  /* 0x0000038004457812 */ /* 0x000fe400078ec0ff */
[----:B------:R-:W-:Y:S02]  /*d5b0*/  SHF.R.U64 R138, R138, 0x3, RZ ;  /* 0x000000038a8a7819 */ /* 0x000fe400000012ff */
[----:B------:R-:W-:Y:S02]  /*d5c0*/  SHF.R.U64 R142, R142, 0x3, RZ ;  /* 0x000000038e8e7819 */ /* 0x000fe400000012ff */
[----:B------:R-:W-:-:S02]  /*d5d0*/  SHF.R.U64 R8, R8, 0x3, RZ ;  /* 0x0000000308087819 */ /* 0x000fc400000012ff */
[----:B------:R-:W-:Y:S02]  /*d5e0*/  SHF.R.U64 R10, R10, 0x3, RZ ;  /* 0x000000030a0a7819 */ /* 0x000fe400000012ff */
[----:B------:R-:W-:Y:S02]  /*d5f0*/  SHF.R.U64 R20, R20, 0x3, RZ ;  /* 0x0000000314147819 */ /* 0x000fe400000012ff */
[----:B------:R-:W-:Y:S02]  /*d600*/  LOP3.LUT R72, R73, 0x380, RZ, 0xc0, !PT ;  /* 0x0000038049487812 */ /* 0x000fe400078ec0ff */
        /* <DEDUP_REMOVED lines=9> */
[----:B------:R-:W-:Y:S01]  /*d6a0*/  LOP3.LUT R20, R20, R21, RZ, 0x3c, !PT ;  /* 0x0000001514147212 */ /* 0x000fe200078e3cff */
[----:B------:R-:W-:Y:S01]  /*d6b0*/  IMAD.X R21, RZ, RZ, R97, P3 ;  /* 0x000000ffff157224 */ /* 0x000fe200018e0661 */
[----:B------:R-:W-:-:S02]  /*d6c0*/  SHF.R.U64 R72, R72, 0x3, RZ ;  /* 0x0000000348487819 */ /* 0x000fc400000012ff */
[----:B------:R-:W-:Y:S01]  /*d6d0*/  LOP3.LUT R4, R69, R4, RZ, 0x3c, !PT ;  /* 0x0000000445047212 */ /* 0x000fe200078e3cff */
[----:B------:R-:W-:Y:S01]  /*d6e0*/  IMAD.X R69, RZ, RZ, R97, P2 ;  /* 0x000000ffff457224 */ /* 0x000fe200010e0661 */
[C---:B------:R-:W-:Y:S02]  /*d6f0*/  IADD3 R41, P0, R96.reuse, 0x4000, RZ ;  /* 0x0000400060297810 */ /* 0x040fe40007f1e0ff */
[C---:B------:R-:W-:Y:S02]  /*d700*/  IADD3 R45, P6, R96.reuse, 0x5000, RZ ;  /* 0x00005000602d7810 */ /* 0x040fe40007fde0ff */
[C---:B------:R-:W-:Y:S02]  /*d710*/  IADD3 R53, P5, R96.reuse, 0x6000, RZ ;  /* 0x0000600060357810 */ /* 0x040fe40007fbe0ff */
[C---:B------:R-:W-:Y:S02]  /*d720*/  IADD3 R57, P4, R96.reuse, 0x7000, RZ ;  /* 0x0000700060397810 */ /* 0x040fe40007f9e0ff */
[----:B------:R-:W-:-:S02]  /*d730*/  IADD3 R61, P3, R96, 0x8000, RZ ;  /* 0x00008000603d7810 */ /* 0x000fc40007f7e0ff */
[----:B------:R-:W-:Y:S02]  /*d740*/  LOP3.LUT R72, R72, R73, RZ, 0x3c, !PT ;  /* 0x0000004948487212 */ /* 0x000fe400078e3cff */
[----:B------:R-:W-:Y:S01]  /*d750*/  MOV R224, R4 ;  /* 0x0000000400e07202 */ /* 0x000fe20000000f00 */
[----:B------:R-:W0:Y:S01]  /*d760*/  SHFL.IDX PT, R73, R213, RZ, 0x1f ;  /* 0x00001fffd5497589 */ /* 0x000e2200000e0000 */
[----:B------:R-:W-:Y:S02]  /*d770*/  F2FP.BF16.F32.PACK_AB R4, R207, R210 ;  /* 0x000000d2cf04723e */ /* 0x000fe400000010ff */
[----:B------:R-:W-:Y:S02]  /*d780*/  F2FP.BF16.F32.PACK_AB R5, R27, R26 ;  /* 0x0000001a1b05723e */ /* 0x000fe400000010ff */
[----:B------:R-:W-:Y:S02]  /*d790*/  LOP3.LUT R40, R41, 0x380, RZ, 0xc0, !PT ;  /* 0x0000038029287812 */ /* 0x000fe400078ec0ff */
[----:B------:R-:W-:Y:S01]  /*d7a0*/  LOP3.LUT R44, R45, 0x380, RZ, 0xc0, !PT ;  /* 0x000003802d2c7812 */ /* 0x000fe200078ec0ff */
[----:B------:R1:W-:Y:S01]  /*d7b0*/  STSM.16.M88.4 [R224], R4 ;  /* 0x00000004e0007844 */ /* 0x0003e20000000200 */
        /* <DEDUP_REMOVED lines=8> */
[----:B------:R-:W-:Y:S02]  /*d840*/  SHF.R.U64 R60, R60, 0x3, RZ ;  /* 0x000000033c3c7819 */ /* 0x000fe400000012ff */
[----:B------:R-:W-:Y:S02]  /*d850*/  MOV R26, R12 ;  /* 0x0000000c001a7202 */ /* 0x000fe40000000f00 */
[----:B-1----:R-:W-:Y:S02]  /*d860*/  F2FP.BF16.F32.PACK_AB R4, R205, R209 ;  /* 0x000000d1cd04723e */ /* 0x002fe400000010ff */
[----:B------:R-:W-:Y:S02]  /*d870*/  F2FP.BF16.F32.PACK_AB R5, R35, R34 ;  /* 0x000000222305723e */ /* 0x000fe400000010ff */
[----:B------:R-:W-:-:S02]  /*d880*/  F2FP.BF16.F32.PACK_AB R6, R203, R206 ;  /* 0x000000cecb06723e */ /* 0x000fc400000010ff */
[----:B------:R-:W-:Y:S02]  /*d890*/  F2FP.BF16.F32.PACK_AB R7, R39, R38 ;  /* 0x000000262707723e */ /* 0x000fe400000010ff */
        /* <DEDUP_REMOVED lines=11> */
[----:B------:R-:W-:Y:S01]  /*d950*/  MOV R34, R8 ;  /* 0x0000000800227202 */ /* 0x000fe20000000f00 */
[----:B------:R1:W-:Y:S01]  /*d960*/  STSM.16.M88.4 [R26], R4 ;  /* 0x000000041a007844 */ /* 0x0003e20000000200 */
[----:B------:R-:W-:-:S02]  /*d970*/  MOV R35, R10 ;  /* 0x0000000a00237202 */ /* 0x000fc40000000f00 */
[----:B------:R-:W-:Y:S02]  /*d980*/  MOV R152, R14 ;  /* 0x0000000e00987202 */ /* 0x000fe40000000f00 */
[----:B------:R-:W-:Y:S02]  /*d990*/  F2FP.BF16.F32.PACK_AB R8, R201, R204 ;  /* 0x000000ccc908723e */ /* 0x000fe400000010ff */
[----:B------:R-:W-:Y:S02]  /*d9a0*/  F2FP.BF16.F32.PACK_AB R9, R43, R42 ;  /* 0x0000002a2b09723e */ /* 0x000fe400000010ff */
[----:B------:R-:W-:Y:S02]  /*d9b0*/  F2FP.BF16.F32.PACK_AB R10, R199, R202 ;  /* 0x000000cac70a723e */ /* 0x000fe400000010ff */
[----:B------:R-:W-:Y:S02]  /*d9c0*/  F2FP.BF16.F32.PACK_AB R11, R47, R46 ;  /* 0x0000002e2f0b723e */ /* 0x000fe400000010ff */
[----:B------:R-:W-:-:S02]  /*d9d0*/  IADD3 R77, P0, R96, 0xb000, RZ ;  /* 0x0000b000604d7810 */ /* 0x000fc40007f1e0ff */
[C---:B------:R-:W-:Y:S01]  /*d9e0*/  IADD3 R81, P6, R96.reuse, 0xc000, RZ ;  /* 0x0000c00060517810 */ /* 0x040fe20007fde0ff */
[----:B------:R-:W-:Y:S01]  /*d9f0*/  STSM.16.M88.4 [R152], R8 ;  /* 0x0000000898007844 */ /* 0x000fe20000000200 */
[C---:B------:R-:W-:Y:S02]  /*da00*/  IADD3 R85, P5, R96.reuse, 0xd000, RZ ;  /* 0x0000d00060557810 */ /* 0x040fe40007fbe0ff */
[C---:B------:R-:W-:Y:S02]  /*da10*/  IADD3 R89, P4, R96.reuse, 0xe000, RZ ;  /* 0x0000e00060597810 */ /* 0x040fe40007f9e0ff */
[----:B------:R-:W-:Y:S02]  /*da20*/  IADD3 R92, P3, R96, 0xf000, RZ ;  /* 0x0000f000605c7810 */ /* 0x000fe40007f7e0ff */
[----:B------:R-:W-:Y:S02]  /*da30*/  MOV R207, R24 ;  /* 0x0000001800cf7202 */ /* 0x000fe40000000f00 */
[----:B------:R-:W-:-:S02]  /*da40*/  F2FP.BF16.F32.PACK_AB R12, R197, R200 ;  /* 0x000000c8c50c723e */ /* 0x000fc400000010ff */
[----:B------:R-:W-:Y:S02]  /*da50*/  F2FP.BF16.F32.PACK_AB R13, R51, R50 ;  /* 0x00000032330d723e */ /* 0x000fe400000010ff */
[----:B------:R-:W-:Y:S02]  /*da60*/  F2FP.BF16.F32.PACK_AB R14, R195, R198 ;  /* 0x000000c6c30e723e */ /* 0x000fe400000010ff */
[----:B------:R-:W-:Y:S02]  /*da70*/  F2FP.BF16.F32.PACK_AB R15, R55, R54 ;  /* 0x00000036370f723e */ /* 0x000fe400000010ff */
[----:B------:R-:W-:Y:S02]  /*da80*/  LOP3.LUT R96, R27, R96, RZ, 0x3c, !PT ;  /* 0x000000601b607212 */ /* 0x000fe400078e3cff */
[----:B------:R-:W-:Y:S01]  /*da90*/  MOV R208, R28 ;  /* 0x0000001c00d07202 */ /* 0x000fe20000000f00 */
[----:B------:R-:W-:Y:S01]  /*daa0*/  STSM.16.M88.4 [R207], R12 ;  /* 0x0000000ccf007844 */ /* 0x000fe20000000200 */
[----:B-1----:R-:W-:-:S02]  /*dab0*/  F2FP.BF16.F32.PACK_AB R4, R193, R196 ;  /* 0x000000c4c104723e */ /* 0x002fc400000010ff */
[----:B------:R-:W-:Y:S02]  /*dac0*/  F2FP.BF16.F32.PACK_AB R5, R59, R58 ;  /* 0x0000003a3b05723e */ /* 0x000fe400000010ff */
[----:B------:R-:W-:Y:S02]  /*dad0*/  F2FP.BF16.F32.PACK_AB R6, R191, R194 ;  /* 0x000000c2bf06723e */ /* 0x000fe400000010ff */
[----:B------:R-:W-:Y:S02]  /*dae0*/  F2FP.BF16.F32.PACK_AB R7, R63, R62 ;  /* 0x0000003e3f07723e */ /* 0x000fe400000010ff */
[----:B------:R-:W-:Y:S02]  /*daf0*/  MOV R48, R48 ;  /* 0x0000003000307202 */ /* 0x000fe40000000f00 */
[----:B------:R-:W-:Y:S01]  /*db00*/  F2FP.BF16.F32.PACK_AB R24, R182, R192 ;  /* 0x000000c0b618723e */ /* 0x000fe200000010ff */
[----:B------:R-:W-:Y:S01]  /*db10*/  STSM.16.M88.4 [R208], R4 ;  /* 0x00000004d0007844 */ /* 0x000fe20000000200 */
[----:B------:R-:W-:-:S02]  /*db20*/  F2FP.BF16.F32.PACK_AB R25, R67, R66 ;  /* 0x000000424319723e */ /* 0x000fc400000010ff */
[----:B------:R-:W-:Y:S02]  /*db30*/  F2FP.BF16.F32.PACK_AB R26, R180, R183 ;  /* 0x000000b7b41a723e */ /* 0x000fe400000010ff */
[----:B------:R-:W-:Y:S02]  /*db40*/  F2FP.BF16.F32.PACK_AB R27, R71, R70 ;  /* 0x00000046471b723e */ /* 0x000fe400000010ff */
[----:B------:R-:W-:Y:S02]  /*db50*/  MOV R64, R64 ;  /* 0x0000004000407202 */ /* 0x000fe40000000f00 */
[----:B------:R-:W-:Y:S01]  /*db60*/  F2FP.BF16.F32.PACK_AB R28, R178, R181 ;  /* 0x000000b5b21c723e */ /* 0x000fe200000010ff */
[----:B------:R1:W-:Y:S01]  /*db70*/  STSM.16.M88.4 [R48], R24 ;  /* 0x0000001830007844 */ /* 0x0003e20000000200 */
[----:B------:R-:W-:Y:S02]  /*db80*/  F2FP.BF16.F32.PACK_AB R29, R75, R74 ;  /* 0x0000004a4b1d723e */ /* 0x000fe400000010ff */
[----:B------:R-:W-:-:S02]  /*db90*/  MOV R100, R100 ;  /* 0x0000006400647202 */ /* 0x000fc40000000f00 */
[----:B------:R-:W-:Y:S01]  /*dba0*/  F2FP.BF16.F32.PACK_AB R49, R83, R82 ;  /* 0x000000525331723e */ /* 0x000fe200000010ff */
[----:B------:R2:W-:Y:S01]  /*dbb0*/  STSM.16.M88.4 [R64], R28 ;  /* 0x0000001c40007844 */ /* 0x0005e20000000200 */
[----:B------:R-:W-:Y:S02]  /*dbc0*/  F2FP.BF16.F32.PACK_AB R50, R172, R175 ;  /* 0x000000afac32723e */ /* 0x000fe400000010ff */
[----:B------:R-:W-:Y:S02]  /*dbd0*/  F2FP.BF16.F32.PACK_AB R51, R87, R86 ;  /* 0x000000565733723e */ /* 0x000fe400000010ff */
[----:B------:R-:W-:Y:S02]  /*dbe0*/  MOV R122, R122 ;  /* 0x0000007a007a7202 */ /* 0x000fe40000000f00 */
[----:B------:R-:W-:Y:S02]  /*dbf0*/  F2FP.BF16.F32.PACK_AB R65, R91, R90 ;  /* 0x0000005a5b41723e */ /* 0x000fe400000010ff */
[----:B------:R-:W-:-:S02]  /*dc00*/  F2FP.BF16.F32.PACK_AB R66, R168, R171 ;  /* 0x000000aba842723e */ /* 0x000fc400000010ff */
[----:B-1----:R-:W-:Y:S02]  /*dc10*/  F2FP.BF16.F32.PACK_AB R48, R174, R177 ;  /* 0x000000b1ae30723e */ /* 0x002fe400000010ff */
[----:B------:R-:W-:Y:S02]  /*dc20*/  F2FP.BF16.F32.PACK_AB R67, R95, R94 ;  /* 0x0000005e5f43723e */ /* 0x000fe400000010ff */
[----:B------:R-:W-:Y:S01]  /*dc30*/  MOV R126, R126 ;  /* 0x0000007e007e7202 */ /* 0x000fe20000000f00 */
[----:B------:R-:W-:Y:S01]  /*dc40*/  STSM.16.M88.4 [R100], R48 ;  /* 0x0000003064007844 */ /* 0x000fe20000000200 */
[----:B--2---:R-:W-:Y:S02]  /*dc50*/  F2FP.BF16.F32.PACK_AB R64, R170, R173 ;  /* 0x000000adaa40723e */ /* 0x004fe400000010ff */
[----:B------:R-:W-:Y:S02]  /*dc60*/  F2FP.BF16.F32.PACK_AB R4, R166, R169 ;  /* 0x000000a9a604723e */ /* 0x000fe400000010ff */
[----:B------:R-:W-:Y:S01]  /*dc70*/  F2FP.BF16.F32.PACK_AB R5, R99, R98 ;  /* 0x000000626305723e */ /* 0x000fe200000010ff */
[----:B------:R1:W-:Y:S01]  /*dc80*/  STSM.16.M88.4 [R122], R64 ;  /* 0x000000407a007844 */ /* 0x0003e20000000200 */
        /* <DEDUP_REMOVED lines=8> */
[----:B0-----:R-:W-:Y:S01]  /*dd10*/  ISETP.NE.AND P2, PT, R73, RZ, PT ;  /* 0x000000ff4900720c */ /* 0x001fe20003f45270 */
[----:B------:R-:W-:Y:S01]  /*dd20*/  IMAD.X R73, RZ, RZ, R97, P1 ;  /* 0x000000ffff497224 */ /* 0x000fe200008e0661 */
[----:B------:R-:W-:Y:S01]  /*dd30*/  MOV R134, R134 ;  /* 0x0000008600867202 */ /* 0x000fe20000000f00 */
[----:B------:R0:W-:Y:S01]  /*dd40*/  STSM.16.M88.4 [R130], R8 ;  /* 0x0000000882007844 */ /* 0x0001e20000000200 */
[----:B------:R-:W-:Y:S02]  /*dd50*/  MOV R138, R138 ;  /* 0x0000008a008a7202 */ /* 0x000fe40000000f00 */
[----:B-1----:R-:W-:Y:S01]  /*dd60*/  F2FP.BF16.F32.PACK_AB R122, R125, R124 ;  /* 0x0000007c7d7a723e */ /* 0x002fe200000010ff */
[----:B------:R1:W-:Y:S01]  /*dd70*/  STSM.16.M88.4 [R134], R112 ;  /* 0x0000007086007844 */ /* 0x0003e20000000200 */
[----:B------:R-:W-:Y:S02]  /*dd80*/  F2FP.BF16.F32.PACK_AB R123, R155, R153 ;  /* 0x000000999b7b723e */ /* 0x000fe400000010ff */
[----:B------:R-:W-:-:S02]  /*dd90*/  MOV R142, R142 ;  /* 0x0000008e008e7202 */ /* 0x000fc40000000f00 */
[----:B------:R-:W-:Y:S01]  /*dda0*/  F2FP.BF16.F32.PACK_AB R131, R161, R160 ;  /* 0x000000a0a183723e */ /* 0x000fe200000010ff */
[----:B------:R1:W-:Y:S01]  /*ddb0*/  STSM.16.M88.4 [R138], R120 ;  /* 0x000000788a007844 */ /* 0x0003e20000000200 */
[----:B--2---:R-:W-:Y:S02]  /*ddc0*/  F2FP.BF16.F32.PACK_AB R4, R137, R136 ;  /* 0x000000888904723e */ /* 0x004fe400000010ff */
[----:B------:R-:W-:Y:S02]  /*ddd0*/  F2FP.BF16.F32.PACK_AB R5, R163, R162 ;  /* 0x000000a2a305723e */ /* 0x000fe400000010ff */
[----:B------:R-:W-:Y:S02]  /*dde0*/  F2FP.BF16.F32.PACK_AB R6, R141, R140 ;  /* 0x0000008c8d06723e */ /* 0x000fe400000010ff */
[----:B0-----:R-:W-:Y:S02]  /*ddf0*/  F2FP.BF16.F32.PACK_AB R130, R133, R132 ;  /* 0x000000848582723e */ /* 0x001fe400000010ff */
[----:B------:R-:W-:-:S02]  /*de00*/  F2FP.BF16.F32.PACK_AB R7, R165, R164 ;  /* 0x000000a4a507723e */ /* 0x000fc400000010ff */
[----:B------:R-:W-:Y:S01]  /*de10*/  LOP3.LUT R76, R77, 0x380, RZ, 0xc0, !PT ;  /* 0x000003804d4c7812 */ /* 0x000fe200078ec0ff */
[----:B------:R1:W-:Y:S01]  /*de20*/  STSM.16.M88.4 [R142], R128 ;  /* 0x000000808e007844 */ /* 0x0003e20000000200 */
[----:B------:R-:W-:Y:S02]  /*de30*/  LOP3.LUT R80, R81, 0x380, RZ, 0xc0, !PT ;  /* 0x0000038051507812 */ /* 0x000fe400078ec0ff */
[----:B------:R-:W-:Y:S01]  /*de40*/  LOP3.LUT R84, R85, 0x380, RZ, 0xc0, !PT ;  /* 0x0000038055547812 */ /* 0x000fe200078ec0ff */
[----:B------:R1:W-:Y:S01]  /*de50*/  STSM.16.M88.4 [R34], R4 ;  /* 0x0000000422007844 */ /* 0x0003e20000000200 */
[----:B------:R-:W-:Y:S02]  /*de60*/  LOP3.LUT R88, R89, 0x380, RZ, 0xc0, !PT ;  /* 0x0000038059587812 */ /* 0x000fe400078ec0ff */
[----:B------:R-:W-:Y:S01]  /*de70*/  LOP3.LUT R93, R92, 0x380, RZ, 0xc0, !PT ;  /* 0x000003805c5d7812 */ /* 0x000fe200078ec0ff */
[----:B------:R1:W-:Y:S01]  /*de80*/  STSM.16.M88.4 [R35], R144 ;  /* 0x0000009023007844 */ /* 0x0003e20000000200 */
[----:B------:R-:W-:-:S02]  /*de90*/  SHF.R.U64 R76, R76, 0x3, RZ ;  /* 0x000000034c4c7819 */ /* 0x000fc400000012ff */
[----:B------:R-:W-:Y:S02]  /*dea0*/  SHF.R.U64 R80, R80, 0x3, RZ ;  /* 0x0000000350507819 */ /* 0x000fe400000012ff */
        /* <DEDUP_REMOVED lines=16> */
[----:B------:R-:W-:Y:S01]  /*dfb0*/  VIADD R10, R185, UR44 ;  /* 0x0000002cb90a7c36 */ /* 0x000fe20008000000 */
[----:B------:R-:W-:Y:S01]  /*dfc0*/  ULDC.64 UR8, c[0x0][0xb90] ;  /* 0x0002e40000087ab9 */ /* 0x000fe20000000a00 */
[----:B------:R-:W-:Y:S01]  /*dfd0*/  ULDC.64 UR10, c[0x0][0xb98] ;  /* 0x0002e600000a7ab9 */ /* 0x000fe20000000a00 */
[----:B------:R-:W-:Y:S01]  /*dfe0*/  UIMAD UR5, UR12, UR8, URZ ;  /* 0x000000080c0572a4 */ /* 0x000fe2000f8e023f */
[----:B------:R-:W-:Y:S01]  /*dff0*/  IMAD.MOV.U32 R4, RZ, RZ, R10 ;  /* 0x000000ffff047224 */ /* 0x000fe200078e000a */
[----:B------:R-:W-:Y:S01]  /*e000*/  UIMAD.WIDE.U32 UR6, UR45, UR8, URZ ;  /* 0x000000082d0672a5 */ /* 0x000fe2000f8e003f */
[----:B------:R-:W-:Y:S01]  /*e010*/  IMAD.MOV R9, RZ, RZ, -R17 ;  /* 0x000000ffff097224 */ /* 0x000fe200078e0a11 */
[----:B------:R-:W-:Y:S01]  /*e020*/  UIMAD UR5, UR45, UR9, UR5 ;  /* 0x000000092d0572a4 */ /* 0x000fe2000f8e0205 */
[----:B------:R-:W-:Y:S01]  /*e030*/  VIADD R13, R16, UR44 ;  /* 0x0000002c100d7c36 */ /* 0x000fe20008000000 */
[----:B------:R-:W-:-:S02]  /*e040*/  UIMAD UR8, UR13, UR10, URZ ;  /* 0x0000000a0d0872a4 */ /* 0x000fc4000f8e023f */
[----:B------:R-:W-:Y:S02]  /*e050*/  UIADD3 UR7, UR7, UR5, URZ ;  /* 0x0000000507077290 */ /* 0x000fe4000fffe03f */
[----:B------:R-:W-:Y:S02]  /*e060*/  UIMAD UR8, UR43, UR11, UR8 ;  /* 0x0000000b2b0872a4 */ /* 0x000fe4000f8e0208 */
[----:B------:R-:W-:Y:S01]  /*e070*/  UIMAD.WIDE.U32 UR6, UR43, UR10, UR6 ;  /* 0x0000000a2b0672a5 */ /* 0x000fe2000f8e0006 */
[----:B------:R-:W-:Y:S01]  /*e080*/  ULDC UR5, c[0x0][0xa88] ;  /* 0x0002a20000057ab9 */ /* 0x000fe20000000800 */
[----:B0-----:R-:W-:-:S13]  /*e090*/  ISETP.NE.AND P0, PT, R8, 0x1, PT ;  /* 0x000000010800780c */ /* 0x001fda0003f05270 */
[----:B------:R-:W0:Y:S08]  /*e0a0*/  @P0 LDC R5, c[0x0][0xbec] ;  /* 0x0002fb00ff050b82 */ /* 0x000e300000000800 */
[----:B------:R-:W1:Y:S01]  /*e0b0*/  @P0 LDC R6, c[0x0][0xbf0] ;  /* 0x0002fc00ff060b82 */ /* 0x000e620000000800 */
[----:B0-----:R-:W-:-:S05]  /*e0c0*/  @P0 IMAD.HI.U32 R5, R10, R5, RZ ;  /* 0x000000050a050227 */ /* 0x001fca00078e00ff */
[----:B-1----:R-:W-:-:S04]  /*e0d0*/  @P0 SHF.R.U32.HI R4, RZ, R6, R5 ;  /* 0x00000006ff040219 */ /* 0x002fc80000011605 */
[--C-:B------:R-:W-:Y:S01]  /*e0e0*/  SHF.R.S32.HI R5, RZ, 0x1f, R4.reuse ;  /* 0x0000001fff057819 */ /* 0x100fe20000011404 */
[----:B------:R-:W-:Y:S01]  /*e0f0*/  IMAD.MOV R7, RZ, RZ, -R4 ;  /* 0x000000ffff077224 */ /* 0x000fe200078e0a04 */
[----:B------:R-:W-:-:S03]  /*e100*/  IADD3 R4, P0, R4, UR6, RZ ;  /* 0x0000000604047c10 */ /* 0x000fc6000ff1e0ff */
[C---:B------:R-:W-:Y:S02]  /*e110*/  IMAD R7, R8.reuse, R7, R10 ;  /* 0x0000000708077224 */ /* 0x040fe400078e020a */
[----:B------:R-:W-:Y:S02]  /*e120*/  IMAD.U32 R10, RZ, RZ, UR8 ;  /* 0x00000008ff0a7e24 */ /* 0x000fe4000f8e00ff */
[----:B------:R-:W-:Y:S01]  /*e130*/  IMAD R8, R8, UR5, RZ ;  /* 0x0000000508087c24 */ /* 0x000fe2000f8e02ff */
[----:B------:R-:W-:Y:S02]  /*e140*/  SHF.R.S32.HI R6, RZ, 0x1f, R7 ;  /* 0x0000001fff067819 */ /* 0x000fe40000011407 */
[----:B------:R-:W-:Y:S01]  /*e150*/  IADD3.X R5, R5, UR7, R10, P0, !PT ;  /* 0x0000000705057c10 */ /* 0x000fe200087fe40a */
[----:B------:R-:W-:Y:S02]  /*e160*/  ULDC.64 UR6, c[0x0][0xb88] ;  /* 0x0002e20000067ab9 */ /* 0x000fe40000000a00 */
[----:B------:R-:W-:-:S02]  /*e170*/  IMAD R6, R6, UR6, RZ ;  /* 0x0000000606067c24 */ /* 0x000fc4000f8e02ff */
[----:B------:R-:W-:-:S04]  /*e180*/  IMAD.WIDE.U32 R4, R7, UR6, R4 ;  /* 0x0000000607047c25 */ /* 0x000fc8000f8e0004 */
[----:B------:R-:W-:Y:S01]  /*e190*/  IMAD R7, R7, UR7, R6 ;  /* 0x0000000707077c24 */ /* 0x000fe2000f8e0206 */
[----:B------:R-:W-:Y:S02]  /*e1a0*/  ULDC.64 UR6, c[0x0][0xb50] ;  /* 0x0002d40000067ab9 */ /* 0x000fe40000000a00 */
[----:B------:R-:W-:Y:S01]  /*e1b0*/  LEA R10, P0, R4, UR6, 0x2 ;  /* 0x00000006040a7c11 */ /* 0x000fe2000f8010ff */
[----:B------:R-:W-:-:S04]  /*e1c0*/  IMAD.IADD R5, R5, 0x1, R7 ;  /* 0x0000000105057824 */ /* 0x000fc800078e0207 */
[----:B------:R-:W-:Y:S01]  /*e1d0*/  SHFL.IDX PT, R6, R10, 0x1, 0x1c1f ;  /* 0x003c1f000a067f89 */ /* 0x000fe200000e0000 */
[----:B------:R-:W-:Y:S02]  /*e1e0*/  LEA.HI.X R11, R4, UR7, R5, 0x2, P0 ;  /* 0x00000007040b7c11 */ /* 0x000fe400080f1405 */
        /* <DEDUP_REMOVED lines=9> */
.L_x_4972:
[----:B------:R-:W1:Y:S01]  /*e280*/  LDC R15, c[0x0][0xbe8] ;  /* 0x0002fa00ff0f7b82 */ /* 0x000e620000000800 */
[----:B------:R-:W-:Y:S01]  /*e290*/  ULDC UR10, c[0x0][0xac8] ;  /* 0x0002b200000a7ab9 */ /* 0x000fe20000000800 */
[----:B------:R-:W-:Y:S01]  /*e2a0*/  ULDC.64 UR8, c[0x0][0xae8] ;  /* 0x0002ba0000087ab9 */ /* 0x000fe20000000a00 */
[----:B------:R-:W-:Y:S01]  /*e2b0*/  ISETP.GE.AND P0, PT, R190, UR10, PT ;  /* 0x0000000abe007c0c */ /* 0x000fe2000bf06270 */
[----:B------:R-:W5:Y:S01]  /*e2c0*/  LD.E.128 R96, desc[UR52][R96.64] ;  /* 0x0000003460607980 */ /* 0x000f62000c101d00 */
[----:B------:R-:W-:Y:S02]  /*e2d0*/  ISETP.GE.AND P1, PT, R184, UR10, PT ;  /* 0x0000000ab8007c0c */ /* 0x000fe4000bf26270 */
[----:B0-----:R-:W-:Y:S01]  /*e2e0*/  SEL R3, RZ, 0xffffffff, P0 ;  /* 0xffffffffff037807 */ /* 0x001fe20000000000 */
[----:B------:R0:W5:Y:S01]  /*e2f0*/  LD.E.128 R4, desc[UR52][R20.64] ;  /* 0x0000003414047980 */ /* 0x000162000c101d00 */
[----:B------:R-:W-:Y:S02]  /*e300*/  ISETP.GE.AND P0, PT, R189, UR10, PT ;  /* 0x0000000abd007c0c */ /* 0x000fe4000bf06270 */
[----:B------:R-:W-:Y:S01]  /*e310*/  SEL R0, RZ, 0x1, P1 ;  /* 0x00000001ff007807 */ /* 0x000fe20000800000 */
[----:B------:R-:W-:Y:S01]  /*e320*/  IMAD.SHL.U32 R11, R3, 0x2, RZ ;  /* 0x00000002030b7824 */ /* 0x000fe200078e00ff */
[----:B------:R-:W5:Y:S04]  /*e330*/  LD.E.128 R32, desc[UR52][R32.64] ;  /* 0x0000003420207980 */ /* 0x000f68000c101d00 */
[----:B------:R-:W5:Y:S04]  /*e340*/  LD.E.128 R36, desc[UR52][R36.64] ;  /* 0x0000003424247980 */ /* 0x000f68000c101d00 */
[----:B------:R-:W5:Y:S01]  /*e350*/  LD.E.128 R40, desc[UR52][R40.64] ;  /* 0x0000003428287980 */ /* 0x000f62000c101d00 */
[----:B-1----:R-:W-:-:S03]  /*e360*/  ISETP.NE.AND P2, PT, R15, 0x1, PT ;  /* 0x000000010f00780c */ /* 0x002fc60003f45270 */
[----:B------:R-:W5:Y:S01]  /*e370*/  LD.E.128 R44, desc[UR52][R44.64] ;  /* 0x000000342c2c7980 */ /* 0x000f62000c101d00 */
[----:B------:R-:W-:Y:S02]  /*e380*/  SEL R3, RZ, 0xffffffff, P0 ;  /* 0xffffffffff037807 */ /* 0x000fe40000000000 */
[----:B------:R-:W-:Y:S01]  /*e390*/  LOP3.LUT R0, R11, 0x2, R0, 0xe2, !PT ;  /* 0x000000020b007812 */ /* 0x000fe200078ee200 */
[----:B------:R-:W5:Y:S04]  /*e3a0*/  LD.E.128 R52, desc[UR52][R52.64] ;  /* 0x0000003434347980 */ /* 0x000f68000c101d00 */
[----:B------:R-:W5:Y:S02]  /*e3b0*/  LD.E.128 R56, desc[UR52][R56.64] ;  /* 0x0000003438387980 */ /* 0x000f64000c101d00 */
[----:B------:R-:W1:Y:S01]  /*e3c0*/  @P2 LDC R9, c[0x0][0xbec] ;  /* 0x0002fb00ff092b82 */ /* 0x000e620000000800 */
[----:B------:R-:W-:Y:S01]  /*e3d0*/  IMAD.SHL.U32 R3, R3, 0x4, RZ ;  /* 0x0000000403037824 */ /* 0x000fe200078e00ff */
[----:B------:R-:W-:Y:S01]  /*e3e0*/  ISETP.GE.AND P0, PT, R188, UR10, PT ;  /* 0x0000000abc007c0c */ /* 0x000fe2000bf06270 */
[----:B------:R-:W5:Y:S04]  /*e3f0*/  LD.E.128 R60, desc[UR52][R60.64] ;  /* 0x000000343c3c7980 */ /* 0x000f68000c101d00 */
[----:B------:R-:W5:Y:S01]  /*e400*/  LD.E.128 R68, desc[UR52][R68.64] ;  /* 0x0000003444447980 */ /* 0x000f62000c101d00 */
[----:B------:R-:W2:Y:S01]  /*e410*/  @P2 LDC R11, c[0x0][0xbf0] ;  /* 0x0002fc00ff0b2b82 */ /* 0x000ea20000000800 */
[----:B------:R-:W-:Y:S01]  /*e420*/  LOP3.LUT R3, R3, 0x4, R0, 0xe2, !PT ;  /* 0x0000000403037812 */ /* 0x000fe200078ee200 */
[----:B------:R-:W-:Y:S01]  /*e430*/  IMAD R0, R211, 0x20, R212 ;  /* 0x00000020d3007824 */ /* 0x000fe200078e02d4 */
[----:B------:R-:W-:Y:S01]  /*e440*/  SEL R8, RZ, 0xffffffff, P0 ;  /* 0xffffffffff087807 */ /* 0x000fe20000000000 */
[----:B------:R-:W5:Y:S01]  /*e450*/  LD.E.128 R72, desc[UR52][R72.64] ;  /* 0x0000003448487980 */ /* 0x000f62000c101d00 */
[----:B------:R-:W-:Y:S01]  /*e460*/  ISETP.GE.AND P0, PT, R187, UR10, PT ;  /* 0x0000000abb007c0c */ /* 0x000fe2000bf06270 */
[----:B------:R-:W-:Y:S01]  /*e470*/  UIMAD UR5, UR12, UR8, URZ ;  /* 0x000000080c0572a4 */ /* 0x000fe2000f8e023f */
[----:B------:R-:W-:Y:S01]  /*e480*/  VIADD R14, R0, UR44 ;  /* 0x0000002c000e7c36 */ /* 0x000fe20008000000 */
[----:B------:R-:W5:Y:S01]  /*e490*/  LD.E.128 R76, desc[UR52][R76.64] ;  /* 0x000000344c4c7980 */ /* 0x000f62000c101d00 */
[----:B------:R-:W-:Y:S01]  /*e4a0*/  SEL R0, RZ, 0xffffffff, P0 ;  /* 0xffffffffff007807 */ /* 0x000fe20000000000 */
[----:B------:R-:W-:-:S02]  /*e4b0*/  UIMAD.WIDE.U32 UR6, UR45, UR8, URZ ;  /* 0x000000082d0672a5 */ /* 0x000fc4000f8e003f */
[----:B------:R-:W-:Y:S01]  /*e4c0*/  UIMAD UR5, UR45, UR9, UR5 ;  /* 0x000000092d0572a4 */ /* 0x000fe2000f8e0205 */
[----:B------:R-:W-:Y:S01]  /*e4d0*/  SHF.L.U32 R8, R8, 0x3, RZ ;  /* 0x0000000308087819 */ /* 0x000fe200000006ff */
[----:B------:R-:W-:Y:S01]  /*e4e0*/  IMAD.SHL.U32 R13, R0, 0x10, RZ ;  /* 0x00000010000d7824 */ /* 0x000fe200078e00ff */
[----:B------:R-:W-:Y:S01]  /*e4f0*/  ULDC.64 UR8, c[0x0][0xaf0] ;  /* 0x0002bc0000087ab9 */ /* 0x000fe20000000a00 */
[----:B-1----:R-:W-:Y:S01]  /*e500*/  @P2 IMAD.HI.U32 R0, R14, R9, RZ ;  /* 0x000000090e002227 */ /* 0x002fe200078e00ff */
[----:B------:R-:W-:Y:S01]  /*e510*/  UIADD3 UR7, UR7, UR5, URZ ;  /* 0x0000000507077290 */ /* 0x000fe2000fffe03f */
[----:B------:R-:W-:Y:S01]  /*e520*/  LOP3.LUT R8, R8, 0x8, R3, 0xe2, !PT ;  /* 0x0000000808087812 */ /* 0x000fe200078ee203 */
[----:B------:R-:W-:Y:S01]  /*e530*/  UIMAD UR5, UR13, UR8, URZ ;  /* 0x000000080d0572a4 */ /* 0x000fe2000f8e023f */
[----:B------:R-:W-:Y:S01]  /*e540*/  IMAD.MOV.U32 R3, RZ, RZ, R14 ;  /* 0x000000ffff037224 */ /* 0x000fe200078e000e */
[----:B------:R-:W-:Y:S01]  /*e550*/  UIMAD.WIDE.U32 UR6, UR43, UR8, UR6 ;  /* 0x000000082b0672a5 */ /* 0x000fe2000f8e0006 */
[----:B------:R-:W5:Y:S01]  /*e560*/  LD.E.128 R80, desc[UR52][R80.64] ;  /* 0x0000003450507980 */ /* 0x000f62000c101d00 */
[----:B--2---:R-:W-:Y:S01]  /*e570*/  @P2 SHF.R.U32.HI R3, RZ, R11, R0 ;  /* 0x0000000bff032219 */ /* 0x004fe20000011600 */
[----:B------:R-:W-:Y:S01]  /*e580*/  UIMAD UR5, UR43, UR9, UR5 ;  /* 0x000000092b0572a4 */ /* 0x000fe2000f8e0205 */
[----:B------:R-:W-:Y:S01]  /*e590*/  LOP3.LUT R10, R13, 0x10, R8, 0xe2, !PT ;  /* 0x000000100d0a7812 */ /* 0x000fe200078ee208 */
[----:B------:R-:W5:Y:S01]  /*e5a0*/  LD.E.128 R84, desc[UR52][R84.64] ;  /* 0x0000003454547980 */ /* 0x000f62000c101d00 */
[--C-:B------:R-:W-:Y:S01]  /*e5b0*/  SHF.R.S32.HI R11, RZ, 0x1f, R3.reuse ;  /* 0x0000001fff0b7819 */ /* 0x100fe20000011403 */
[----:B------:R-:W-:Y:S01]  /*e5c0*/  UIADD3 UR5, UR7, UR5, URZ ;  /* 0x0000000507057290 */ /* 0x000fe2000fffe03f */
[----:B------:R-:W-:Y:S01]  /*e5d0*/  ISETP.GE.AND P0, PT, R186, UR10, PT ;  /* 0x0000000aba007c0c */ /* 0x000fe2000bf06270 */
[----:B------:R-:W-:Y:S01]  /*e5e0*/  IMAD.U32 R8, RZ, RZ, UR6 ;  /* 0x00000006ff087e24 */ /* 0x000fe2000f8e00ff */
[----:B------:R-:W5:Y:S01]  /*e5f0*/  LD.E.128 R88, desc[UR52][R88.64] ;  /* 0x0000003458587980 */ /* 0x000f62000c101d00 */
[----:B------:R-:W-:Y:S01]  /*e600*/  IMAD.U32 R9, RZ, RZ, UR7 ;  /* 0x00000007ff097e24 */ /* 0x000fe2000f8e00ff */
[----:B------:R-:W-:Y:S01]  /*e610*/  ULDC.64 UR6, c[0x0][0xae0] ;  /* 0x0002b80000067ab9 */ /* 0x000fe20000000a00 */
[----:B------:R-:W-:Y:S01]  /*e620*/  IMAD.MOV R13, RZ, RZ, -R3 ;  /* 0x000000ffff0d7224 */ /* 0x000fe200078e0a03 */
[----:B------:R-:W-:Y:S01]  /*e630*/  SEL R0, RZ, 0xffffffff, P0 ;  /* 0xffffffffff007807 */ /* 0x000fe20000000000 */
[----:B------:R-:W-:Y:S01]  /*e640*/  IMAD R12, R11, UR6, RZ ;  /* 0x000000060b0c7c24 */ /* 0x000fe2000f8e02ff */
[----:B------:R-:W5:Y:S01]  /*e650*/  LD.E.128 R92, desc[UR52][R92.64] ;  /* 0x000000345c5c7980 */ /* 0x000f62000c101d00 */
[----:B------:R-:W-:Y:S01]  /*e660*/  IMAD R11, R15, R13, R14 ;  /* 0x0000000d0f0b7224 */ /* 0x000fe200078e020e */
[----:B------:R-:W-:Y:S01]  /*e670*/  ISETP.GE.AND P0, PT, R215, UR10, PT ;  /* 0x0000000ad7007c0c */ /* 0x000fe2000bf06270 */
[----:B------:R-:W-:Y:S01]  /*e680*/  IMAD.U32 R9, RZ, RZ, UR5 ;  /* 0x00000005ff097e24 */ /* 0x000fe2000f8e00ff */
[----:B------:R-:W-:Y:S01]  /*e690*/  @!PT LDS RZ, [RZ] ;  /* 0x00000000fffff984 */ /* 0x000fe20000000800 */
[----:B------:R-:W-:Y:S01]  /*e6a0*/  @!PT LDS RZ, [RZ] ;  /* 0x00000000fffff984 */ /* 0x000fe20000000800 */
[----:B------:R-:W-:Y:S01]  /*e6b0*/  @!PT LDS RZ, [RZ] ;  /* 0x00000000fffff984 */ /* 0x000fe20000000800 */
[----:B------:R-:W-:Y:S01]  /*e6c0*/  @!PT LDS RZ, [RZ] ;  /* 0x00000000fffff984 */ /* 0x000fe20000000800 */
[----:B------:R1:W-:Y:S06]  /*e6d0*/  MEMBAR.ALL.CTA ;  /* 0x0000000000007992 */ /* 0x0003ec0000008000 */
[----:B-1----:R-:W1:Y:S01]  /*e6e0*/  FENCE.VIEW.ASYNC.S ;  /* 0x00000000000073c6 */ /* 0x002e620000000000 */
[----:B0-----:R-:W-:Y:S01]  /*e6f0*/  IMAD.SHL.U32 R21, R0, 0x20, RZ ;  /* 0x0000002000157824 */ /* 0x001fe200078e00ff */
[----:B------:R-:W-:Y:S01]  /*e700*/  SHF.R.S32.HI R0, RZ, 0x1f, R11 ;  /* 0x0000001fff007819 */ /* 0x000fe2000001140b */
[C---:B------:R-:W-:Y:S01]  /*e710*/  IMAD R13, R3.reuse, UR7, R12 ;  /* 0x00000007030d7c24 */ /* 0x040fe2000f8e020c */
[----:B------:R-:W-:Y:S01]  /*e720*/  ULDC UR8, c[0x0][0xa88] ;  /* 0x0002a20000087ab9 */ /* 0x000fe20000000800 */
[----:B------:R-:W-:Y:S01]  /*e730*/  IMAD.WIDE.U32 R8, R3, UR6, R8 ;  /* 0x0000000603087c25 */ /* 0x000fe2000f8e0008 */
[----:B------:R-:W-:Y:S01]  /*e740*/  ULDC.64 UR6, c[0x0][0xad8] ;  /* 0x0002b60000067ab9 */ /* 0x000fe20000000a00 */
[----:B------:R-:W-:Y:S01]  /*e750*/  SEL R3, RZ, 0x40, P0 ;  /* 0x00000040ff037807 */ /* 0x000fe20000000000 */
[----:B------:R-:W-:Y:S01]  /*e760*/  UIADD3 UR5, UR42, 0x28c20, URZ ;  /* 0x00028c202a057890 */ /* 0x000fe2000fffe03f */
[----:B------:R-:W-:Y:S01]  /*e770*/  IMAD.IADD R9, R9, 0x1, R13 ;  /* 0x0000000109097824 */ /* 0x000fe200078e020d */
[----:B------:R-:W-:Y:S01]  /*e780*/  ISETP.GE.AND P0, PT, R214, UR10, PT ;  /* 0x0000000ad6007c0c */ /* 0x000fe2000bf06270 */
[----:B------:R-:W-:Y:S01]  /*e790*/  IMAD R0, R0, UR6, RZ ;  /* 0x0000000600007c24 */ /* 0x000fe2000f8e02ff */
[----:B------:R-:W-:Y:S01]  /*e7a0*/  UPRMT UR5, URZ, 0x654, UR5 ;  /* 0x000006543f057896 */ /* 0x000fe20008000005 */
[----:B------:R-:W-:Y:S01]  /*e7b0*/  VIADD R28, R212, UR44 ;  /* 0x0000002cd41c7c36 */ /* 0x000fe20008000000 */
[----:B------:R-:W-:Y:S01]  /*e7c0*/  LOP3.LUT R10, R21, 0x20, R10, 0xe2, !PT ;  /* 0x00000020150a7812 */ /* 0x000fe200078ee20a */
[----:B------:R-:W-:Y:S01]  /*e7d0*/  IMAD R29, R15, UR8, RZ ;  /* 0x000000080f1d7c24 */ /* 0x000fe2000f8e02ff */
[----:B------:R-:W-:Y:S01]  /*e7e0*/  BSSY B1, `(.L_x_4973) ;  /* 0x000002e000017945 */ /* 0x000fe20003800000 */
[C---:B------:R-:W-:Y:S01]  /*e7f0*/  IMAD R13, R11.reuse, UR7, R0 ;  /* 0x000000070b0d7c24 */ /* 0x040fe2000f8e0200 */
[----:B------:R-:W-:Y:S01]  /*e800*/  SEL R0, RZ, 0x80, P0 ;  /* 0x00000080ff007807 */ /* 0x000fe20000000000 */
[----:B------:R-:W-:Y:S01]  /*e810*/  IMAD.WIDE.U32 R8, R11, UR6, R8 ;  /* 0x000000060b087c25 */ /* 0x000fe2000f8e0008 */
[----:B------:R-:W-:Y:S01]  /*e820*/  ISETP.GE.AND P0, PT, R28, R29, PT ;  /* 0x0000001d1c00720c */ /* 0x000fe20003f06270 */
[----:B------:R-:W-:Y:S01]  /*e830*/  ULDC.64 UR6, c[0x0][0xa80] ;  /* 0x0002a00000067ab9 */ /* 0x000fe20000000a00 */
[----:B------:R-:W-:Y:S01]  /*e840*/  LOP3.LUT R3, R10, R3, RZ, 0xfc, !PT ;  /* 0x000000030a037212 */ /* 0x000fe200078efcff */
[----:B------:R-:W-:Y:S01]  /*e850*/  IMAD.IADD R9, R9, 0x1, R13 ;  /* 0x0000000109097824 */ /* 0x000fe200078e020d */
[----:B------:R-:W-:Y:S01]  /*e860*/  LEA R26, P1, R8, UR6, 0x1 ;  /* 0x00000006081a7c11 */ /* 0x000fe2000f8208ff */
[----:B-1----:R-:W-:Y:S01]  /*e870*/  SYNCS.ARRIVE.TRANS64.RED.A1T0 RZ, [UR5], RZ ;  /* 0x000000ffffff79a7 */ /* 0x002fe20008100405 */
[----:B------:R-:W-:-:S02]  /*e880*/  LOP3.LUT R0, R3, R0, RZ, 0xfc, !PT ;  /* 0x0000000003007212 */ /* 0x000fc400078efcff */
[----:B------:R-:W-:Y:S01]  /*e890*/  LEA.HI.X R27, R8, UR7, R9, 0x1, P1 ;  /* 0x00000007081b7c11 */ /* 0x000fe200088f0c09 */
[----:B------:R0:W1:Y:S04]  /*e8a0*/  SHFL.IDX PT, R10, R26, RZ, 0x181f ;  /* 0x00181fff1a0a7589 */ /* 0x00006800000e0000 */
        /* <DEDUP_REMOVED lines=22> */
[-C--:B------:R-:W-:Y:S02]  /*ea10*/  @P0 LEA R24, P3, R215, R10.reuse, 0x1 ;  /* 0x0000000ad7180211 */ /* 0x080fe400078608ff */
[-C--:B--2---:R-:W-:Y:S02]  /*ea20*/  @!P1 LEA R12, P6, R186, R10.reuse, 0x1 ;  /* 0x0000000aba0c9211 */ /* 0x084fe400078c08ff */
        /* <DEDUP_REMOVED lines=9> */
.L_x_4974:
[----:B------:R-:W-:Y:S05]  /*eac0*/  BSYNC B1 ;  /* 0x0000000000017941 */ /* 0x000fea0003800000 */
.L_x_4973:
[----:B---3--:R-:W-:Y:S01]  /*ead0*/  VIADD R8, R28, 0x20 ;  /* 0x000000201c087836 */ /* 0x008fe20000000000 */
[----:B--2---:R4:W2:Y:S04]  /*eae0*/  SHFL.IDX PT, R11, R27, 0x1, 0x181f ;  /* 0x00381f001b0b7f89 */ /* 0x0048a800000e0000 */
[----:B------:R-:W-:Y:S01]  /*eaf0*/  ISETP.GE.AND P0, PT, R8, R29, PT ;  /* 0x0000001d0800720c */ /* 0x000fe20003f06270 */
[----:B-1----:R4:W1:-:S12]  /*eb00*/  SHFL.IDX PT, R10, R26, 0x1, 0x181f ;  /* 0x00381f001a0a7f89 */ /* 0x00285800000e0000 */
[----:B----4-:R-:W-:Y:S05]  /*eb10*/  @P0 BRA `(.L_x_4975) ;  /* 0x0000000c00800947 */ /* 0x010fea0003800000 */
[----:B------:R-:W-:Y:S02]  /*eb20*/  ISETP.GE.AND P0, PT, R184, UR10, PT ;  /* 0x0000000ab8007c0c */ /* 0x000fe4000bf06270 */
[----:B------:R-:W-:Y:S02]  /*eb30*/  ISETP.GE.AND P5, PT, R190, UR10, PT ;  /* 0x0000000abe007c0c */ /* 0x000fe4000bfa6270 */
[----:B------:R-:W-:Y:S02]  /*eb40*/  ISETP.GE.AND P3, PT, R189, UR10, PT ;  /* 0x0000000abd007c0c */ /* 0x000fe4000bf66270 */
[----:B------:R-:W-:Y:S02]  /*eb50*/  ISETP.GE.AND P2, PT, R188, UR10, PT ;  /* 0x0000000abc007c0c */ /* 0x000fe4000bf46270 */
[----:B------:R-:W-:-:S05]  /*eb60*/  ISETP.GE.AND P1, PT, R187, UR10, PT ;  /* 0x0000000abb007c0c */ /* 0x000fca000bf26270 */
[----:B-12---:R-:W-:Y:S02]  /*eb70*/  @!P0 IMAD.WIDE R8, R184, 0x2, R10 ;  /* 0x00000002b8088825 */ /* 0x006fe400078e020a */
[-C--:B------:R-:W-:Y:S02]  /*eb80*/  @!P5 LEA R12, P4, R190, R10.reuse, 0x1 ;  /* 0x0000000abe0cd211 */ /* 0x080fe400078808ff */
[----:B------:R-:W-:Y:S01]  /*eb90*/  @!P3 LEA R14, P6, R189, R10, 0x1 ;  /* 0x0000000abd0eb211 */ /* 0x000fe200078c08ff */
[----:B-----5:R1:W-:Y:S01]  /*eba0*/  @!P0 ST.E.128 desc[UR52][R8.64], R4 ;  /* 0x0000000408008985 */ /* 0x0203e2000c101d34 */
        /* <DEDUP_REMOVED lines=8> */
[----:B-1----:R-:W-:-:S03]  /*ec30*/  @!P1 LEA R4, P6, R187, R10, 0x1 ;  /* 0x0000000abb049211 */ /* 0x002fc600078c08ff */
        /* <DEDUP_REMOVED lines=15> */
.L_x_4971:
[----:B------:R-:W0:Y:S01]  /*ed30*/  LDC R10, c[0x0][0xbe8] ;  /* 0x0002fa00ff0a7b82 */ /* 0x000e220000000800 */
[----:B------:R-:W1:Y:S01]  /*ed40*/  S2R R6, SR_TID.X ;  /* 0x0000000000067919 */ /* 0x000e620000002100 */
[----:B------:R-:W-:Y:S01]  /*ed50*/  ULDC UR12, c[0x0][0xac8] ;  /* 0x0002b200000c7ab9 */ /* 0x000fe20000000800 */
[----:B------:R-:W-:Y:S01]  /*ed60*/  USHF.R.S32.HI UR8, URZ, 0x1f, UR45 ;  /* 0x0000001f3f087899 */ /* 0x000fe2000801142d */
[----:B------:R-:W-:Y:S01]  /*ed70*/  BSSY B1, `(.L_x_4976) ;  /* 0x0000031000017945 */ /* 0x000fe20003800000 */
[----:B------:R-:W-:Y:S01]  /*ed80*/  USHF.R.S32.HI UR9, URZ, 0x1f, UR43 ;  /* 0x0000001f3f097899 */ /* 0x000fe2000801142b */
[----:B------:R-:W-:Y:S01]  /*ed90*/  ISETP.GE.AND P1, PT, R190, UR12, PT ;  /* 0x0000000cbe007c0c */ /* 0x000fe2000bf26270 */
[----:B------:R-:W-:Y:S01]  /*eda0*/  IMAD R8, R211, 0x20, R212 ;  /* 0x00000020d3087824 */ /* 0x000fe200078e02d4 */
[----:B0-----:R-:W-:Y:S01]  /*edb0*/  ISETP.NE.AND P0, PT, R10, 0x1, PT ;  /* 0x000000010a00780c */ /* 0x001fe20003f05270 */
[----:B-1----:R-:W-:-:S12]  /*edc0*/  VIADD R0, R6, 0xffffff80 ;  /* 0xffffff8006007836 */ /* 0x002fd80000000000 */
[----:B------:R-:W0:Y:S01]  /*edd0*/  @P0 LDC R9, c[0x0][0xbec] ;  /* 0x0002fb00ff090b82 */ /* 0x000e220000000800 */
[----:B------:R-:W-:-:S07]  /*ede0*/  ISETP.GE.AND P2, PT, R0, 0x40, PT ;  /* 0x000000400000780c */ /* 0x000fce0003f46270 */
[----:B------:R-:W1:Y:S06]  /*edf0*/  @P0 LDC R11, c[0x0][0xbf0] ;  /* 0x0002fc00ff0b0b82 */ /* 0x000e6c0000000800 */
[----:B------:R-:W-:Y:S05]  /*ee00*/  @P2 BRA `(.L_x_4977) ;  /* 0x00000000009c2947 */ /* 0x000fea0003800000 */
[----:B------:R-:W2:Y:S01]  /*ee10*/  LDC R5, c[0x0][0xbe8] ;  /* 0x0002fa00ff057b82 */ /* 0x000ea20000000800 */
[----:B------:R-:W-:Y:S01]  /*ee20*/  IMAD.U32 R7, RZ, RZ, UR44 ;  /* 0x0000002cff077e24 */ /* 0x000fe2000f8e00ff */
[----:B------:R-:W-:-:S04]  /*ee30*/  ULDC UR5, c[0x0][0xa88] ;  /* 0x0002a20000057ab9 */ /* 0x000fc80000000800 */
[----:B------:R-:W-:Y:S01]  /*ee40*/  IADD3 R6, R7, -0x80, R6 ;  /* 0xffffff8007067810 */ /* 0x000fe20007ffe006 */
[----:B--2---:R-:W-:-:S05]  /*ee50*/  IMAD R3, R5, UR5, RZ ;  /* 0x0000000505037c24 */ /* 0x004fca000f8e02ff */
[----:B------:R-:W-:-:S13]  /*ee60*/  ISETP.GE.AND P2, PT, R6, R3, PT ;  /* 0x000000030600720c */ /* 0x000fda0003f46270 */
[----:B------:R-:W-:Y:S05]  /*ee70*/  @P2 BRA `(.L_x_4977) ;  /* 0x0000000000802947 */ /* 0x000fea0003800000 */
[----:B------:R-:W-:Y:S01]  /*ee80*/  ISETP.NE.AND P2, PT, R5, 0x1, PT ;  /* 0x000000010500780c */ /* 0x000fe20003f45270 */
[----:B------:R-:W-:Y:S01]  /*ee90*/  ULDC.64 UR10, c[0x0][0xb90] ;  /* 0x0002e400000a7ab9 */ /* 0x000fe20000000a00 */
[----:B------:R-:W-:Y:S01]  /*eea0*/  MOV R4, R6 ;  /* 0x0000000600047202 */ /* 0x000fe20000000f00 */
[----:B------:R-:W-:Y:S02]  /*eeb0*/  UIMAD UR5, UR8, UR10, URZ ;  /* 0x0000000a080572a4 */ /* 0x000fe4000f8e023f */
[----:B------:R-:W-:Y:S02]  /*eec0*/  UIMAD.WIDE.U32 UR6, UR45, UR10, URZ ;  /* 0x0000000a2d0672a5 */ /* 0x000fe4000f8e003f */
[----:B------:R-:W-:-:S03]  /*eed0*/  UIMAD UR5, UR45, UR11, UR5 ;  /* 0x0000000b2d0572a4 */ /* 0x000fc6000f8e0205 */
[----:B------:R-:W-:Y:S01]  /*eee0*/  ULDC.64 UR10, c[0x0][0xb98] ;  /* 0x0002e600000a7ab9 */ /* 0x000fe20000000a00 */
[----:B------:R-:W-:Y:S02]  /*eef0*/  UIADD3 UR7, UR7, UR5, URZ ;  /* 0x0000000507077290 */ /* 0x000fe4000fffe03f */
[----:B------:R-:W2:Y:S01]  /*ef00*/  @P2 LDC R3, c[0x0][0xbec] ;  /* 0x0002fb00ff032b82 */ /* 0x000ea20000000800 */
[----:B------:R-:W-:Y:S02]  /*ef10*/  UIMAD UR5, UR9, UR10, URZ ;  /* 0x0000000a090572a4 */ /* 0x000fe4000f8e023f */
[----:B------:R-:W-:Y:S02]  /*ef20*/  UIMAD.WIDE.U32 UR6, UR43, UR10, UR6 ;  /* 0x0000000a2b0672a5 */ /* 0x000fe4000f8e0006 */
[----:B------:R-:W-:-:S03]  /*ef30*/  UIMAD UR5, UR43, UR11, UR5 ;  /* 0x0000000b2b0572a4 */ /* 0x000fc6000f8e0205 */
[----:B------:R-:W3:Y:S01]  /*ef40*/  @P2 LDC R7, c[0x0][0xbf0] ;  /* 0x0002fc00ff072b82 */ /* 0x000ee20000000800 */
[----:B------:R-:W-:Y:S01]  /*ef50*/  ULDC.64 UR10, c[0x0][0xb88] ;  /* 0x0002e200000a7ab9 */ /* 0x000fe20000000a00 */
[----:B--2---:R-:W-:-:S05]  /*ef60*/  @P2 IMAD.HI.U32 R0, R6, R3, RZ ;  /* 0x0000000306002227 */ /* 0x004fca00078e00ff */
[----:B---3--:R-:W-:-:S05]  /*ef70*/  @P2 SHF.R.U32.HI R4, RZ, R7, R0 ;  /* 0x00000007ff042219 */ /* 0x008fca0000011600 */
[----:B------:R-:W-:-:S04]  /*ef80*/  IMAD.MOV R3, RZ, RZ, -R4 ;  /* 0x000000ffff037224 */ /* 0x000fc800078e0a04 */
[----:B------:R-:W-:Y:S01]  /*ef90*/  IMAD R3, R5, R3, R6 ;  /* 0x0000000305037224 */ /* 0x000fe200078e0206 */
[----:B------:R-:W-:Y:S01]  /*efa0*/  SHF.R.S32.HI R5, RZ, 0x1f, R4 ;  /* 0x0000001fff057819 */ /* 0x000fe20000011404 */
[----:B------:R-:W-:Y:S01]  /*efb0*/  IMAD.U32 R6, RZ, RZ, UR5 ;  /* 0x00000005ff067e24 */ /* 0x000fe2000f8e00ff */
        /* <DEDUP_REMOVED lines=12> */
.L_x_4977:
[----:B------:R-:W-:Y:S05]  /*f080*/  BSYNC B1 ;  /* 0x0000000000017941 */ /* 0x000fea0003800000 */
.L_x_4976:
[----:B--2---:R-:W-:Y:S01]  /*f090*/  SEL R3, RZ, 0xffffffff, P1 ;  /* 0xffffffffff037807 */ /* 0x004fe20000800000 */
[----:B------:R-:W-:Y:S01]  /*f0a0*/  ULDC.64 UR10, c[0x0][0xae8] ;  /* 0x0002ba00000a7ab9 */ /* 0x000fe20000000a00 */
[----:B------:R-:W-:Y:S01]  /*f0b0*/  ISETP.GE.AND P2, PT, R184, UR12, PT ;  /* 0x0000000cb8007c0c */ /* 0x000fe2000bf46270 */
[----:B------:R-:W-:Y:S01]  /*f0c0*/  VIADD R8, R8, UR44 ;  /* 0x0000002c08087c36 */ /* 0x000fe20008000000 */
[----:B------:R-:W-:Y:S01]  /*f0d0*/  ISETP.GE.AND P1, PT, R189, UR12, PT ;  /* 0x0000000cbd007c0c */ /* 0x000fe2000bf26270 */
[----:B------:R-:W-:Y:S01]  /*f0e0*/  IMAD.SHL.U32 R3, R3, 0x2, RZ ;  /* 0x0000000203037824 */ /* 0x000fe200078e00ff */
[----:B------:R-:W-:Y:S01]  /*f0f0*/  SEL R0, RZ, 0x1, P2 ;  /* 0x00000001ff007807 */ /* 0x000fe20001000000 */
[----:B------:R-:W-:Y:S01]  /*f100*/  UIMAD UR5, UR8, UR10, URZ ;  /* 0x0000000a080572a4 */ /* 0x000fe2000f8e023f */
[----:B------:R-:W-:Y:S01]  /*f110*/  SEL R5, RZ, 0xffffffff, P1 ;  /* 0xffffffffff057807 */ /* 0x000fe20000800000 */
[----:B------:R-:W-:Y:S01]  /*f120*/  UIMAD.WIDE.U32 UR6, UR45, UR10, URZ ;  /* 0x0000000a2d0672a5 */ /* 0x000fe2000f8e003f */
[----:B------:R-:W-:Y:S01]  /*f130*/  LOP3.LUT R4, R3, 0x2, R0, 0xe2, !PT ;  /* 0x0000000203047812 */ /* 0x000fe200078ee200 */
[----:B0-----:R-:W-:Y:S01]  /*f140*/  @P0 IMAD.HI.U32 R0, R8, R9, RZ ;  /* 0x0000000908000227 */ /* 0x001fe200078e00ff */
[----:B------:R-:W-:Y:S01]  /*f150*/  UIMAD UR5, UR45, UR11, UR5 ;  /* 0x0000000b2d0572a4 */ /* 0x000fe2000f8e0205 */
[----:B------:R-:W-:Y:S01]  /*f160*/  ISETP.GE.AND P1, PT, R188, UR12, PT ;  /* 0x0000000cbc007c0c */ /* 0x000fe2000bf26270 */
[----:B------:R-:W-:Y:S01]  /*f170*/  BSSY B1, `(.L_x_4978) ;  /* 0x0000056000017945 */ /* 0x000fe20003800000 */
[----:B------:R-:W-:Y:S01]  /*f180*/  IMAD.MOV.U32 R3, RZ, RZ, R8 ;  /* 0x000000ffff037224 */ /* 0x000fe200078e0008 */
[----:B------:R-:W-:Y:S01]  /*f190*/  ULDC.64 UR10, c[0x0][0xaf0] ;  /* 0x0002bc00000a7ab9 */ /* 0x000fe20000000a00 */
[----:B------:R-:W-:Y:S01]  /*f1a0*/  UIADD3 UR7, UR7, UR5, URZ ;  /* 0x0000000507077290 */ /* 0x000fe2000fffe03f */
[----:B-1----:R-:W-:Y:S01]  /*f1b0*/  @P0 SHF.R.U32.HI R3, RZ, R11, R0 ;  /* 0x0000000bff030219 */ /* 0x002fe20000011600 */
[----:B------:R-:W-:Y:S01]  /*f1c0*/  UIMAD UR5, UR9, UR10, URZ ;  /* 0x0000000a090572a4 */ /* 0x000fe2000f8e023f */
[----:B------:R-:W-:Y:S01]  /*f1d0*/  SEL R0, RZ, 0xffffffff, P1 ;  /* 0xffffffffff007807 */ /* 0x000fe20000800000 */
[----:B------:R-:W-:Y:S01]  /*f1e0*/  IMAD.SHL.U32 R5, R5, 0x4, RZ ;  /* 0x0000000405057824 */ /* 0x000fe200078e00ff */
[----:B------:R-:W-:Y:S01]  /*f1f0*/  UIMAD.WIDE.U32 UR6, UR43, UR10, UR6 ;  /* 0x0000000a2b0672a5 */ /* 0x000fe2000f8e0006 */
[--C-:B------:R-:W-:Y:S01]  /*f200*/  IMAD.MOV R7, RZ, RZ, -R3.reuse ;  /* 0x000000ffff077224 */ /* 0x100fe200078e0a03 */
[----:B------:R-:W-:Y:S01]  /*f210*/  UIMAD UR5, UR43, UR11, UR5 ;  /* 0x0000000b2b0572a4 */ /* 0x000fe2000f8e0205 */
[----:B------:R-:W-:Y:S01]  /*f220*/  IMAD.SHL.U32 R11, R0, 0x8, RZ ;  /* 0x00000008000b7824 */ /* 0x000fe200078e00ff */
[----:B------:R-:W-:Y:S01]  /*f230*/  LOP3.LUT R4, R5, 0x4, R4, 0xe2, !PT ;  /* 0x0000000405047812 */ /* 0x000fe200078ee204 */
[----:B------:R-:W-:Y:S01]  /*f240*/  IMAD R7, R10, R7, R8 ;  /* 0x000000070a077224 */ /* 0x000fe200078e0208 */
[----:B------:R-:W-:Y:S01]  /*f250*/  UIADD3 UR5, UR7, UR5, URZ ;  /* 0x0000000507057290 */ /* 0x000fe2000fffe03f */
[----:B------:R-:W-:Y:S01]  /*f260*/  SHF.R.S32.HI R0, RZ, 0x1f, R3 ;  /* 0x0000001fff007819 */ /* 0x000fe20000011403 */
[----:B------:R-:W-:Y:S01]  /*f270*/  IMAD.U32 R5, RZ, RZ, UR7 ;  /* 0x00000007ff057e24 */ /* 0x000fe2000f8e00ff */
[----:B------:R-:W-:Y:S01]  /*f280*/  LOP3.LUT R11, R11, 0x8, R4, 0xe2, !PT ;  /* 0x000000080b0b7812 */ /* 0x000fe200078ee204 */
[----:B------:R-:W-:Y:S01]  /*f290*/  IMAD.U32 R4, RZ, RZ, UR6 ;  /* 0x00000006ff047e24 */ /* 0x000fe2000f8e00ff */
[----:B------:R-:W-:Y:S01]  /*f2a0*/  ULDC.64 UR6, c[0x0][0xae0] ;  /* 0x0002b80000067ab9 */ /* 0x000fe20000000a00 */
[----:B------:R-:W-:Y:S01]  /*f2b0*/  IMAD.U32 R5, RZ, RZ, UR5 ;  /* 0x00000005ff057e24 */ /* 0x000fe2000f8e00ff */
[----:B------:R-:W-:Y:S01]  /*f2c0*/  ISETP.GE.AND P1, PT, R187, UR12, PT ;  /* 0x0000000cbb007c0c */ /* 0x000fe2000bf26270 */
[----:B------:R-:W-:Y:S01]  /*f2d0*/  IMAD R6, R0, UR6, RZ ;  /* 0x0000000600067c24 */ /* 0x000fe2000f8e02ff */
[----:B------:R-:W-:Y:S01]  /*f2e0*/  SHF.R.S32.HI R0, RZ, 0x1f, R7 ;  /* 0x0000001fff007819 */ /* 0x000fe20000011407 */
[C---:B------:R-:W-:Y:S01]  /*f2f0*/  IMAD.WIDE.U32 R4, R3.reuse, UR6, R4 ;  /* 0x0000000603047c25 */ /* 0x040fe2000f8e0004 */
[----:B------:R-:W-:Y:S01]  /*f300*/  ISETP.GE.AND P0, PT, R186, UR12, PT ;  /* 0x0000000cba007c0c */ /* 0x000fe2000bf06270 */
[----:B------:R-:W-:Y:S01]  /*f310*/  ULDC UR5, c[0x0][0xa88] ;  /* 0x0002a20000057ab9 */ /* 0x000fe20000000800 */
[----:B------:R-:W-:Y:S01]  /*f320*/  SEL R8, RZ, 0xffffffff, P1 ;  /* 0xffffffffff087807 */ /* 0x000fe20000800000 */
[----:B------:R-:W-:Y:S01]  /*f330*/  IMAD R9, R3, UR7, R6 ;  /* 0x0000000703097c24 */ /* 0x000fe2000f8e0206 */
[----:B------:R-:W-:Y:S01]  /*f340*/  ULDC.64 UR6, c[0x0][0xad8] ;  /* 0x0002b60000067ab9 */ /* 0x000fe20000000a00 */
[----:B------:R-:W-:Y:S01]  /*f350*/  SEL R12, RZ, 0xffffffff, P0 ;  /* 0xffffffffff0c7807 */ /* 0x000fe20000000000 */
[----:B------:R-:W-:Y:S01]  /*f360*/  IMAD R0, R0, UR6, RZ ;  /* 0x0000000600007c24 */ /* 0x000fe2000f8e02ff */
[----:B------:R-:W-:Y:S01]  /*f370*/  ISETP.GE.AND P0, PT, R215, UR12, PT ;  /* 0x0000000cd7007c0c */ /* 0x000fe2000bf06270 */
[----:B------:R-:W-:Y:S01]  /*f380*/  VIADD R26, R212, UR44 ;  /* 0x0000002cd41a7c36 */ /* 0x000fe20008000000 */
[----:B------:R-:W-:Y:S01]  /*f390*/  IADD3 R5, R5, R9, RZ ;  /* 0x0000000905057210 */ /* 0x000fe20007ffe0ff */
[----:B------:R-:W-:Y:S01]  /*f3a0*/  IMAD R25, R10, UR5, RZ ;  /* 0x000000050a197c24 */ /* 0x000fe2000f8e02ff */
[----:B------:R-:W-:Y:S01]  /*f3b0*/  ISETP.GE.AND P2, PT, R214, UR12, PT ;  /* 0x0000000cd6007c0c */ /* 0x000fe2000bf46270 */
[----:B------:R-:W-:-:S02]  /*f3c0*/  IMAD.SHL.U32 R8, R8, 0x10, RZ ;  /* 0x0000001008087824 */ /* 0x000fc400078e00ff */
        /* <DEDUP_REMOVED lines=8> */
[----:B------:R-:W-:-:S03]  /*f450*/  IMAD.IADD R3, R5, 0x1, R3 ;  /* 0x0000000105037824 */ /* 0x000fc600078e0203 */
[----:B------:R-:W-:Y:S01]  /*f460*/  LOP3.LUT R11, R12, 0x20, R11, 0xe2, !PT ;  /* 0x000000200c0b7812 */ /* 0x000fe200078ee20b */
[----:B------:R0:W1:Y:S01]  /*f470*/  SHFL.IDX PT, R6, R20, RZ, 0x181f ;  /* 0x00181fff14067589 */ /* 0x00006200000e0000 */
[----:B------:R-:W-:Y:S02]  /*f480*/  LEA.HI.X R3, R4, UR7, R3, 0x1, P1 ;  /* 0x0000000704037c11 */ /* 0x000fe400088f0c03 */
[----:B------:R-:W-:Y:S02]  /*f490*/  LOP3.LUT R21, R11, R0, RZ, 0xfc, !PT ;  /* 0x000000000b157212 */ /* 0x000fe400078efcff */
[----:B------:R-:W-:Y:S01]  /*f4a0*/  SEL R0, RZ, 0x80, P2 ;  /* 0x00000080ff007807 */ /* 0x000fe20001000000 */
[----:B------:R0:W2:Y:S03]  /*f4b0*/  SHFL.IDX PT, R7, R3, RZ, 0x181f ;  /* 0x00181fff03077589 */ /* 0x0000a600000e0000 */
        /* <DEDUP_REMOVED lines=33> */
.L_x_4979:
[----:B------:R-:W-:Y:S05]  /*f6d0*/  BSYNC B1 ;  /* 0x0000000000017941 */ /* 0x000fea0003800000 */
.L_x_4978:
        /* <DEDUP_REMOVED lines=36> */
.L_x_4975:
[----:B------:R-:W-:Y:S05]  /*f920*/  BSYNC B0 ;  /* 0x0000000000007941 */ /* 0x000fea0003800000 */
.L_x_4970:
[----:B------:R-:W-:Y:S02]  /*f930*/  ULDC UR5, c[0x0][0xc38] ;  /* 0x00030e0000057ab9 */ /* 0x000fe40000000800 */
[----:B------:R-:W-:-:S06]  /*f940*/  UISETP.GE.AND UP0, UPT, UR4, UR5, UPT ;  /* 0x000000050400728c */ /* 0x000fcc000bf06270 */
[----:B------:R-:W-:-:S13]  /*f950*/  PLOP3.LUT P0, PT, PT, PT, UP0, 0x80, 0x0 ;  /* 0x000000000000781c */ /* 0x000fda0003f0f008 */
[----:B------:R-:W-:Y:S05]  /*f960*/  @!P0 BRA `(.L_x_4980) ;  /* 0xffffff1400708947 */ /* 0x000fea000383ffff */
[----:B------:R-:W-:Y:S05]  /*f970*/  EXIT ;  /* 0x000000000000794d */ /* 0x000fea0003800000 */
.L_x_4864:
[----:B------:R-:W-:-:S08]  /*f980*/  NOP ;  /* 0x0000000000007918 */ /* 0x000fd00000000000 */
[----:B------:R-:W0:-:S00]  /*f990*/  USETMAXREG.DEALLOC.CTAPOOL 0x28 ;  /* 0x00000028000079c8 */ /* 0x000e0000080e0500 */
[----:B0-----:R-:W-:-:S06]  /*f9a0*/  LOP3.LUT R2, R2, 0x3, RZ, 0xc0, !PT ;  /* 0x0000000302027812 */ /* 0x001fcc00078ec0ff */
[----:B------:R-:W0:Y:S01]  /*f9b0*/  S2UR UR10, SR_CTAID.X ;  /* 0x00000000000a79c3 */ /* 0x000e220000002500 */
[----:B------:R-:W-:Y:S01]  /*f9c0*/  LOP3.LUT R16, R16, 0xffffdfff, RZ, 0xc0, !PT ;  /* 0xffffdfff10107812 */ /* 0x000fe200078ec0ff */
[----:B------:R-:W-:Y:S01]  /*f9d0*/  STL [R1+0x4], RZ ;  /* 0x000004ff01007387 */ /* 0x000fe20000100800 */
        /* <DEDUP_REMOVED lines=9> */
[----:B------:R-:W-:Y:S01]  /*fa70*/  IMAD.SHL.U32 R31, R0, 0x8, RZ ;  /* 0x00000008001f7824 */ /* 0x000fe200078e00ff */
[----:B------:R-:W-:Y:S01]  /*fa80*/  ULDC UR4, c[0x0][0x320] ;  /* 0x0000c80000047ab9 */ /* 0x000fe20000000800 */
[----:B------:R-:W-:Y:S01]  /*fa90*/  LOP3.LUT R16, R16, 0xffffffbf, RZ, 0xc0, !PT ;  /* 0xffffffbf10107812 */ /* 0x000fe200078ec0ff */
[----:B------:R-:W0:Y:S01]  /*faa0*/  S2UR UR8, SR_CgaCtaId ;  /* 0x00000000000879c3 */ /* 0x000e220000008800 */
[----:B------:R-:W-:Y:S01]  /*fab0*/  LOP3.LUT R10, R0, 0x7f, RZ, 0xc0, !PT ;  /* 0x0000007f000a7812 */ /* 0x000fe200078ec0ff */
[----:B------:R-:W-:Y:S01]  /*fac0*/  ULDC.64 UR6, c[0x0][0x2f0] ;  /* 0x0000bc0000067ab9 */ /* 0x000fe20000000a00 */
[----:B------:R-:W-:Y:S01]  /*fad0*/  LOP3.LUT R8, R31, 0x38, RZ, 0xc0, !PT ;  /* 0x000000381f087812 */ /* 0x000fe200078ec0ff */
[----:B------:R1:W-:Y:S01]  /*fae0*/  STL [R1+0x4], RZ ;  /* 0x000004ff01007387 */ /* 0x0003e20000100800 */
[----:B------:R-:W-:Y:S01]  /*faf0*/  SHF.R.U32.HI R36, RZ, 0x3, R10 ;  /* 0x00000003ff247819 */ /* 0x000fe2000001160a */
[----:B------:R-:W-:Y:S01]  /*fb00*/  ULDC UR9, c[0x0][0x2b8] ;  /* 0x0000ae0000097ab9 */ /* 0x000fe20000000800 */
[C---:B------:R-:W-:Y:S01]  /*fb10*/  LOP3.LUT R2, R8.reuse, 0x40, RZ, 0xfc, !PT ;  /* 0x0000004008027812 */ /* 0x040fe200078efcff */
[----:B------:R-:W-:Y:S01]  /*fb20*/  ULDC UR38, c[0x0][0x288] ;  /* 0x0000a20000267ab9 */ /* 0x000fe20000000800 */
[----:B------:R-:W-:Y:S01]  /*fb30*/  ISETP.GE.AND P0, PT, R8, UR4, PT ;  /* 0x0000000408007c0c */ /* 0x000fe2000bf06270 */
[----:B------:R-:W-:Y:S01]  /*fb40*/  ULDC UR36, c[0x0][0x448] ;  /* 0x0001120000247ab9 */ /* 0x000fe20000000800 */
[----:B------:R-:W-:Y:S01]  /*fb50*/  ISETP.GE.AND P1, PT, R2, UR4, PT ;  /* 0x0000000402007c0c */ /* 0x000fe2000bf26270 */
[----:B------:R-:W-:Y:S01]  /*fb60*/  IMAD.U32 R33, RZ, RZ, UR10 ;  /* 0x0000000aff217e24 */ /* 0x000fe2000f8e00ff */
[C---:B------:R-:W-:Y:S01]  /*fb70*/  LOP3.LUT R3, R8.reuse, 0x80, RZ, 0xfc, !PT ;  /* 0x0000008008037812 */ /* 0x040fe200078efcff */
[----:B------:R-:W-:Y:S01]  /*fb80*/  IMAD.MOV.U32 R22, RZ, RZ, 0x1 ;  /* 0x00000001ff167424 */ /* 0x000fe200078e00ff */
[----:B------:R-:W-:Y:S01]  /*fb90*/  LOP3.LUT R4, R8, 0xc0, RZ, 0xfc, !PT ;  /* 0x000000c008047812 */ /* 0x000fe200078efcff */
[----:B------:R-:W-:Y:S01]  /*fba0*/  IMAD.MOV.U32 R18, RZ, RZ, RZ ;  /* 0x000000ffff127224 */ /* 0x000fe200078e00ff */
[----:B------:R-:W-:Y:S01]  /*fbb0*/  ISETP.GE.AND P3, PT, R3, UR4, PT ;  /* 0x0000000403007c0c */ /* 0x000fe2000bf66270 */
[----:B------:R-:W-:Y:S01]  /*fbc0*/  UIMAD UR36, UR36, UR38, URZ ;  /* 0x00000026242472a4 */ /* 0x000fe2000f8e023f */
[----:B------:R-:W-:Y:S01]  /*fbd0*/  ISETP.GE.AND P2, PT, R4, UR4, PT ;  /* 0x0000000404007c0c */ /* 0x000fe2000bf46270 */
[----:B------:R-:W-:Y:S01]  /*fbe0*/  ULDC UR46, c[0x0][0xc] ;  /* 0x00000300002e7ab9 */ /* 0x000fe20000000800 */
[----:B------:R-:W-:Y:S01]  /*fbf0*/  SEL R3, RZ, 0xffffffff, P1 ;  /* 0xffffffffff037807 */ /* 0x000fe20000800000 */
[----:B------:R-:W-:Y:S01]  /*fc00*/  ULOP3.LUT UR47, UR39, 0x2, URZ, 0xfc, !UPT ;  /* 0x00000002272f7892 */ /* 0x000fe2000f8efc3f */
[----:B------:R-:W-:-:S02]  /*fc10*/  LOP3.LUT R5, R8, 0x180, RZ, 0xfc, !PT ;  /* 0x0000018008057812 */ /* 0x000fc400078efcff */
[----:B------:R-:W-:Y:S01]  /*fc20*/  @P1 LOP3.LUT R16, R16, 0x40, RZ, 0xfc, !PT ;  /* 0x0000004010101812 */ /* 0x000fe200078efcff */
[----:B------:R-:W-:Y:S01]  /*fc30*/  IMAD.SHL.U32 R3, R3, 0x2, RZ ;  /* 0x0000000203037824 */ /* 0x000fe200078e00ff */
[----:B------:R-:W-:Y:S02]  /*fc40*/  LOP3.LUT R6, R8, 0x1c0, RZ, 0xfc, !PT ;  /* 0x000001c008067812 */ /* 0x000fe400078efcff */
[----:B------:R-:W-:Y:S02]  /*fc50*/  LOP3.LUT R16, R16, 0xffffff7f, RZ, 0xc0, !PT ;  /* 0xffffff7f10107812 */ /* 0x000fe400078ec0ff */
[----:B------:R-:W-:Y:S02]  /*fc60*/  SEL R2, RZ, 0x1, P0 ;  /* 0x00000001ff027807 */ /* 0x000fe40000000000 */
[----:B------:R-:W-:Y:S02]  /*fc70*/  @P0 LOP3.LUT R16, R16, 0x80, RZ, 0xfc, !PT ;  /* 0x0000008010100812 */ /* 0x000fe400078efcff */
[----:B------:R-:W-:-:S02]  /*fc80*/  ISETP.GE.AND P1, PT, R5, UR4, PT ;  /* 0x0000000405007c0c */ /* 0x000fc4000bf26270 */
[----:B------:R-:W-:Y:S02]  /*fc90*/  LOP3.LUT R16, R16, 0xffffffdf, RZ, 0xc0, !PT ;  /* 0xffffffdf10107812 */ /* 0x000fe400078ec0ff */
[----:B------:R-:W-:Y:S02]  /*fca0*/  ISETP.GE.AND P0, PT, R6, UR4, PT ;  /* 0x0000000406007c0c */ /* 0x000fe4000bf06270 */
[----:B------:R-:W-:Y:S02]  /*fcb0*/  @P3 LOP3.LUT R16, R16, 0x20, RZ, 0xfc, !PT ;  /* 0x0000002010103812 */ /* 0x000fe400078efcff */
[----:B------:R-:W-:Y:S02]  /*fcc0*/  LOP3.LUT R5, R8, 0x100, RZ, 0xfc, !PT ;  /* 0x0000010008057812 */ /* 0x000fe400078efcff */
[----:B------:R-:W-:Y:S02]  /*fcd0*/  LOP3.LUT R16, R16, 0xffffffef, RZ, 0xc0, !PT ;  /* 0xffffffef10107812 */ /* 0x000fe400078ec0ff */
[----:B------:R-:W-:-:S02]  /*fce0*/  LOP3.LUT R6, R8, 0x140, RZ, 0xfc, !PT ;  /* 0x0000014008067812 */ /* 0x000fc400078efcff */
[----:B------:R-:W-:Y:S02]  /*fcf0*/  LOP3.LUT R2, R3, 0x2, R2, 0xe2, !PT ;  /* 0x0000000203027812 */ /* 0x000fe400078ee202 */
[----:B------:R-:W-:Y:S02]  /*fd00*/  @P2 LOP3.LUT R16, R16, 0x10, RZ, 0xfc, !PT ;  /* 0x0000001010102812 */ /* 0x000fe400078efcff */
[----:B------:R-:W-:Y:S02]  /*fd10*/  SEL R3, RZ, 0x4, P3 ;  /* 0x00000004ff037807 */ /* 0x000fe40001800000 */
[----:B------:R-:W-:Y:S02]  /*fd20*/  SEL R4, RZ, 0x8, P2 ;  /* 0x00000008ff047807 */ /* 0x000fe40001000000 */
[----:B------:R-:W-:Y:S02]  /*fd30*/  ISETP.GE.AND P3, PT, R5, UR4, PT ;  /* 0x0000000405007c0c */ /* 0x000fe4000bf66270 */
[----:B------:R-:W-:Y:S01]  /*fd40*/  ISETP.GE.AND P2, PT, R6, UR4, PT ;  /* 0x0000000406007c0c */ /* 0x000fe2000bf46270 */
[----:B------:R-:W-:Y:S01]  /*fd50*/  ULDC.64 UR4, c[0x0][0x418] ;  /* 0x0001060000047ab9 */ /* 0x000fe20000000a00 */
[----:B------:R-:W-:Y:S01]  /*fd60*/  LOP3.LUT R4, R4, R2, R3, 0xfe, !PT ;  /* 0x0000000204047212 */ /* 0x000fe200078efe03 */
[----:B------:R-:W-:Y:S01]  /*fd70*/  UISETP.NE.U32.AND UP0, UPT, UR4, URZ, UPT ;  /* 0x0000003f0400728c */ /* 0x000fe2000bf05070 */
[----:B------:R-:W-:-:S02]  /*fd80*/  LOP3.LUT R3, R31, 0x1f8, RZ, 0xc0, !PT ;  /* 0x000001f81f037812 */ /* 0x000fc400078ec0ff */
[----:B------:R-:W-:Y:S01]  /*fd90*/  LOP3.LUT R16, R16, 0xfffffff7, RZ, 0xc0, !PT ;  /* 0xfffffff710107812 */ /* 0x000fe200078ec0ff */
[----:B------:R-:W-:Y:S01]  /*fda0*/  UISETP.NE.AND.EX UP0, UPT, UR5, URZ, UPT, UP0 ;  /* 0x0000003f0500728c */ /* 0x000fe2000bf05300 */
[----:B------:R-:W-:Y:S01]  /*fdb0*/  LOP3.LUT R2, R3, 0x38, R0, 0x78, !PT ;  /* 0x0000003803027812 */ /* 0x000fe200078e7800 */
[----:B------:R-:W-:Y:S01]  /*fdc0*/  IMAD.SHL.U32 R3, R0, 0x10, RZ ;  /* 0x0000001000037824 */ /* 0x000fe200078e00ff */
[----:B------:R-:W-:Y:S01]  /*fdd0*/  UMOV UR5, 0x400 ;  /* 0x0000040000057882 */ /* 0x000fe20000000000 */
[----:B------:R-:W-:Y:S01]  /*fde0*/  @P3 LOP3.LUT R16, R16, 0x8, RZ, 0xfc, !PT ;  /* 0x0000000810103812 */ /* 0x000fe200078efcff */
[----:B0-----:R-:W-:Y:S01]  /*fdf0*/  ULEA UR8, UR8, UR5, 0x18 ;  /* 0x0000000508087291 */ /* 0x001fe2000f8ec03f */
[----:B------:R-:W-:Y:S01]  /*fe00*/  LOP3.LUT R31, R2, 0x200, R31, 0xf8, !PT ;  /* 0x00000200021f7812 */ /* 0x000fe200078ef81f */
[----:B------:R-:W-:Y:S01]  /*fe10*/  ULDC UR4, c[0x0][0x424] ;  /* 0x0001090000047ab9 */ /* 0x000fe20000000800 */
[----:B------:R-:W-:Y:S01]  /*fe20*/  LOP3.LUT R0, R36, 0x70, R3, 0xf8, !PT ;  /* 0x0000007024007812 */ /* 0x000fe200078ef803 */
[----:B------:R-:W-:Y:S01]  /*fe30*/  USEL UR4, UR4, 0x1, UP0 ;  /* 0x0000000104047887 */ /* 0x000fe20008000000 */
[----:B------:R-:W-:Y:S01]  /*fe40*/  SEL R7, RZ, 0x40, P1 ;  /* 0x00000040ff077807 */ /* 0x000fe20000800000 */
[----:B------:R-:W-:Y:S01]  /*fe50*/  IMAD.U32 R17, RZ, RZ, UR8 ;  /* 0x00000008ff117e24 */ /* 0x000fe2000f8e00ff */
[----:B------:R-:W-:Y:S01]  /*fe60*/  ISETP.GE.AND P1, PT, R8, UR7, PT ;  /* 0x0000000708007c0c */ /* 0x000fe2000bf26270 */
[----:B------:R-:W-:Y:S01]  /*fe70*/  UIMAD UR37, UR4, UR6, URZ ;  /* 0x00000006042572a4 */ /* 0x000fe2000f8e023f */
[----:B------:R-:W-:Y:S01]  /*fe80*/  LOP3.LUT R16, R16, 0xfffffffb, RZ, 0xc0, !PT ;  /* 0xfffffffb10107812 */ /* 0x000fe200078ec0ff */
[----:B------:R-:W-:Y:S01]  /*fe90*/  IMAD R0, R31, 0x2, R17 ;  /* 0x000000021f007824 */ /* 0x000fe200078e0211 */
[----:B------:R-:W-:Y:S01]  /*fea0*/  SEL R5, RZ, 0x10, P3 ;  /* 0x00000010ff057807 */ /* 0x000fe20001800000 */
[----:B------:R-:W-:Y:S01]  /*feb0*/  UIADD3 UR4, UR37, 0x3f, URZ ;  /* 0x0000003f25047890 */ /* 0x000fe2000fffe03f */
[----:B------:R-:W-:Y:S01]  /*fec0*/  SEL R6, RZ, 0x20, P2 ;  /* 0x00000020ff067807 */ /* 0x000fe20001000000 */
[----:B------:R-:W-:Y:S01]  /*fed0*/  UIADD3 UR48, UR37, 0x1, -UR38 ;  /* 0x0000000125307890 */ /* 0x000fe2000fffe826 */
[----:B------:R1:W-:Y:S01]  /*fee0*/  STL [R1+0x8], R0 ;  /* 0x0000080001007387 */ /* 0x0003e20000100800 */
[----:B------:R-:W-:Y:S01]  /*fef0*/  @P2 LOP3.LUT R16, R16, 0x4, RZ, 0xfc, !PT ;  /* 0x0000000410102812 */ /* 0x000fe200078efcff */
[----:B------:R-:W-:Y:S01]  /*ff00*/  USHF.R.S32.HI UR5, URZ, 0x1f, UR4 ;  /* 0x0000001f3f057899 */ /* 0x000fe20008011404 */
[----:B------:R-:W-:Y:S01]  /*ff10*/  LOP3.LUT R4, R6, R4, R5, 0xfe, !PT ;  /* 0x0000000406047212 */ /* 0x000fe200078efe05 */
[----:B------:R-:W-:Y:S01]  /*ff20*/  UIADD3 UR38, UR37, -UR38, URZ ;  /* 0x8000002625267290 */ /* 0x000fe2000fffe03f */
[----:B------:R-:W-:Y:S01]  /*ff30*/  SEL R9, RZ, 0x80, P0 ;  /* 0x00000080ff097807 */ /* 0x000fe20000000000 */
[----:B------:R-:W-:Y:S01]  /*ff40*/  ULEA.HI UR5, UR5, UR4, URZ, 0x6 ;  /* 0x0000000405057291 */ /* 0x000fe2000f8f303f */
[----:B------:R-:W-:-:S02]  /*ff50*/  ISETP.GE.AND P0, PT, R8, UR9, PT ;  /* 0x0000000908007c0c */ /* 0x000fc4000bf06270 */
[----:B------:R-:W-:Y:S01]  /*ff60*/  LOP3.LUT R4, R4, R7, RZ, 0xfc, !PT ;  /* 0x0000000704047212 */ /* 0x000fe200078efcff */
[----:B------:R-:W-:Y:S01]  /*ff70*/  USHF.R.S32.HI UR40, URZ, 0x6, UR5 ;  /* 0x000000063f287899 */ /* 0x000fe20008011405 */
[----:B------:R-:W-:Y:S02]  /*ff80*/  LOP3.LUT R16, R16, 0xfffffffd, RZ, 0xc0, !PT ;  /* 0xfffffffd10107812 */ /* 0x000fe400078ec0ff */
[----:B------:R-:W-:Y:S02]  /*ff90*/  LOP3.LUT R32, R4, R9, RZ, 0xfc, !PT ;  /* 0x0000000904207212 */ /* 0x000fe400078efcff */
[----:B------:R-:W-:Y:S02]  /*ffa0*/  @P1 LOP3.LUT R16, R16, 0x2, RZ, 0xfc, !PT ;  /* 0x0000000210101812 */ /* 0x000fe400078efcff */
[----:B------:R-:W-:Y:S02]  /*ffb0*/  LOP3.LUT R28, R4, 0x40, RZ, 0xc0, !PT ;  /* 0x00000040041c7812 */ /* 0x000fe400078ec0ff */
[----:B------:R-:W-:-:S02]  /*ffc0*/  LOP3.LUT R26, R32, 0x80, RZ, 0xc0, !PT ;  /* 0x00000080201a7812 */ /* 0x000fc400078ec0ff */
[----:B------:R-:W-:Y:S02]  /*ffd0*/  LOP3.LUT R16, R16, 0xffffefff, RZ, 0xc0, !PT ;  /* 0xffffefff10107812 */ /* 0x000fe400078ec0ff */
[----:B------:R-:W-:Y:S02]  /*ffe0*/  SHF.R.U32.HI R28, RZ, 0x2, R28 ;  /* 0x00000002ff1c7819 */ /* 0x000fe4000001161c */
[----:B------:R-:W-:Y:S02]  /*fff0*/  SHF.R.U32.HI R26, RZ, 0x3, R26 ;  /* 0x00000003ff1a7819 */ /* 0x000fe4000001161a */
[----:B-1----:R-:W-:-:S07]  /*10000*/  @P0 LOP3.LUT R16, R16, 0x1000, RZ, 0xfc, !PT ;  /* 0x0000100010100812 */ /* 0x002fce00078efcff */
.L_x_5036:
        /* <DEDUP_REMOVED lines=13> */
[----:B012--5:R-:W-:Y:S05]  /*100e0*/  @P0 BRA `(.L_x_4982) ;  /* 0x0000000000200947 */ /* 0x027fea0003800000 */
        /* <DEDUP_REMOVED lines=8> */
.L_x_4982:
[----:B------:R-:W-:Y:S01]  /*10170*/  ULDC UR8, c[0x0][0xc54] ;  /* 0x0003150000087ab9 */ /* 0x000fe20000000800 */
[----:B------:R-:W-:Y:S01]  /*10180*/  UMOV UR6, UR7 ;  /* 0x0000000700067c82 */ /* 0x000fe20008000000 */
[----:B------:R-:W-:-:S11]  /*10190*/  UISETP.NE.AND UP0, UPT, UR8, 0x1, UPT ;  /* 0x000000010800788c */ /* 0x000fd6000bf05270 */
[----:B------:R-:W-:Y:S02]  /*101a0*/  @UP0 ULDC.64 UR10, c[0x0][0xc58] ;  /* 0x00031600000a0ab9 */ /* 0x000fe40000000a00 */
[----:B------:R-:W-:-:S04]  /*101b0*/  UIMAD.WIDE.U32 UR4, UR7, UR10, URZ ;  /* 0x0000000a070472a5 */ /* 0x000fc8000f8e003f */
[----:B------:R-:W-:-:S04]  /*101c0*/  @UP0 USHF.R.U32.HI UR6, URZ, UR11, UR5 ;  /* 0x0000000b3f060299 */ /* 0x000fc80008011605 */
[----:B------:R-:W-:-:S12]  /*101d0*/  UIMAD UR4, UR6, UR8, URZ ;  /* 0x00000008060472a4 */ /* 0x000fd8000f8e023f */
.L_x_4983:
        /* <DEDUP_REMOVED lines=18> */
[----:B------:R-:W-:Y:S01]  /*10300*/  MOV R3, UR5 ;  /* 0x0000000500037c02 */ /* 0x000fe20008000f00 */
[----:B------:R-:W-:Y:S01]  /*10310*/  IMAD.U32 R2, RZ, RZ, UR4 ;  /* 0x00000004ff027e24 */ /* 0x000fe2000f8e00ff */
[----:B------:R-:W-:Y:S01]  /*10320*/  ULDC UR5, c[0x0][0x448] ;  /* 0x0001120000057ab9 */ /* 0x000fe20000000800 */
        /* <DEDUP_REMOVED lines=27> */
.L_x_4985:
[----:B------:R-:W-:-:S11]  /*104e0*/  UISETP.NE.AND UP1, UPT, UR5, 0x1, UPT ;  /* 0x000000010500788c */ /* 0x000fd6000bf25270 */
[----:B------:R-:W-:Y:S02]  /*104f0*/  @UP1 ULDC.64 UR10, c[0x0][0x9e8] ;  /* 0x00027a00000a1ab9 */ /* 0x000fe40000000a00 */
[----:B------:R-:W-:-:S04]  /*10500*/  UIMAD.WIDE.U32 UR6, UR8, UR10, URZ ;  /* 0x0000000a080672a5 */ /* 0x000fc8000f8e003f */
[----:B------:R-:W-:-:S12]  /*10510*/  @UP1 USHF.R.U32.HI UR8, URZ, UR11, UR7 ;  /* 0x0000000b3f081299 */ /* 0x000fd80008011607 */
.L_x_4986:
[----:B------:R-:W-:-:S04]  /*10520*/  UIMAD UR8, UR8, UR5, UR5 ;  /* 0x00000005080872a4 */ /* 0x000fc8000f8e0205 */
[----:B------:R-:W-:-:S04]  /*10530*/  UISETP.LT.AND UP1, UPT, UR4, UR8, UPT ;  /* 0x000000080400728c */ /* 0x000fc8000bf21270 */
[----:B------:R-:W-:-:S12]  /*10540*/  USEL UR4, UR4, UR8, UP1 ;  /* 0x0000000804047287 */ /* 0x000fd80008800000 */
.L_x_4984:
[----:B------:R-:W-:Y:S01]  /*10550*/  UISETP.NE.AND UP1, UPT, UR49, URZ, UPT ;  /* 0x0000003f3100728c */ /* 0x000fe2000bf25270 */
[----:B------:R-:W-:Y:S01]  /*10560*/  PLOP3.LUT P0, PT, PT, PT, UP0, 0x40, 0x0 ;  /* 0x000000000000781c */ /* 0x000fe20003f0e808 */
[----:B------:R-:W-:-:S04]  /*10570*/  UIADD3 UR4, UR4, 0x3f, URZ ;  /* 0x0000003f04047890 */ /* 0x000fc8000fffe03f */
[----:B------:R-:W-:-:S04]  /*10580*/  USHF.R.S32.HI UR8, URZ, 0x1f, UR4 ;  /* 0x0000001f3f087899 */ /* 0x000fc80008011404 */
[----:B------:R-:W-:Y:S01]  /*10590*/  ULEA.HI UR8, UR8, UR4, URZ, 0x6 ;  /* 0x0000000408087291 */ /* 0x000fe2000f8f303f */
[----:B------:R-:W-:Y:S01]  /*105a0*/  @UP1 ULDC UR6, c[0x0][0x44c] ;  /* 0x0001130000061ab9 */ /* 0x000fe20000000800 */
[----:B------:R-:W-:Y:S01]  /*105b0*/  @UP1 ULDC UR9, c[0x0][0x450] ;  /* 0x0001140000091ab9 */ /* 0x000fe20000000800 */
[----:B------:R-:W-:Y:S02]  /*105c0*/  UIMAD.WIDE.U32 UR6, UR43, UR6, URZ ;  /* 0x000000062b0672a5 */ /* 0x000fe4000f8e003f */
[----:B------:R-:W-:Y:S01]  /*105d0*/  UMOV UR4, UR43 ;  /* 0x0000002b00047c82 */ /* 0x000fe20008000000 */
[----:B------:R-:W-:Y:S02]  /*105e0*/  USHF.R.S32.HI UR8, URZ, 0x6, UR8 ;  /* 0x000000063f087899 */ /* 0x000fe40008011408 */
[----:B------:R-:W-:Y:S02]  /*105f0*/  @UP1 USHF.R.U32.HI UR4, URZ, UR9, UR7 ;  /* 0x000000093f041299 */ /* 0x000fe40008011607 */
[----:B------:R-:W-:-:S02]  /*10600*/  UISETP.LT.AND UP1, UPT, UR40, UR8, UPT ;  /* 0x000000082800728c */ /* 0x000fc4000bf21270 */
[----:B------:R-:W-:Y:S01]  /*10610*/  UIADD3 UR4, UR38, UR4, URZ ;  /* 0x0000000426047290 */ /* 0x000fe2000fffe03f */
[----:B------:R-:W-:Y:S01]  /*10620*/  ULDC UR6, c[0x0][0x9dc] ;  /* 0x0002770000067ab9 */ /* 0x000fe20000000800 */
[----:B------:R-:W-:Y:S02]  /*10630*/  USEL UR44, UR40, UR8, UP1 ;  /* 0x00000008282c7287 */ /* 0x000fe40008800000 */
[----:B------:R-:W-:Y:S01]  /*10640*/  UIADD3 UR8, UR4, -UR6, URZ ;  /* 0x8000000604087290 */ /* 0x000fe2000fffe03f */
[----:B------:R-:W-:Y:S11]  /*10650*/  @P0 BRA `(.L_x_4987) ;  /* 0x0000000000440947 */ /* 0x000ff60003800000 */
        /* <DEDUP_REMOVED lines=10> */
.L_x_4988:
[----:B------:R-:W-:-:S11]  /*10700*/  UISETP.NE.AND UP0, UPT, UR5, 0x1, UPT ;  /* 0x000000010500788c */ /* 0x000fd6000bf05270 */
[----:B------:R-:W-:Y:S02]  /*10710*/  @UP0 ULDC.64 UR10, c[0x0][0x9e8] ;  /* 0x00027a00000a0ab9 */ /* 0x000fe40000000a00 */
[----:B------:R-:W-:-:S04]  /*10720*/  UIMAD.WIDE.U32 UR6, UR4, UR10, URZ ;  /* 0x0000000a040672a5 */ /* 0x000fc8000f8e003f */
[----:B------:R-:W-:-:S12]  /*10730*/  @UP0 USHF.R.U32.HI UR4, URZ, UR11, UR7 ;  /* 0x0000000b3f040299 */ /* 0x000fd80008011607 */
.L_x_4989:
[----:B------:R-:W-:-:S04]  /*10740*/  UIMAD UR4, UR4, UR5, URZ ;  /* 0x00000005040472a4 */ /* 0x000fc8000f8e023f */
[----:B------:R-:W-:-:S04]  /*10750*/  UISETP.LT.AND UP0, UPT, UR8, UR4, UPT ;  /* 0x000000040800728c */ /* 0x000fc8000bf01270 */
[----:B------:R-:W-:-:S12]  /*10760*/  USEL UR8, UR8, UR4, !UP0 ;  /* 0x0000000408087287 */ /* 0x000fd8000c000000 */
.L_x_4987:
[----:B------:R-:W-:Y:S01]  /*10770*/  USHF.R.S32.HI UR4, URZ, 0x1f, UR8 ;  /* 0x0000001f3f047899 */ /* 0x000fe20008011408 */
[----:B------:R-:W-:Y:S03]  /*10780*/  BSSY B7, `(.L_x_4990) ;  /* 0x00002fc000077945 */ /* 0x000fe60003800000 */
[----:B------:R-:W-:-:S04]  /*10790*/  ULEA.HI UR4, UR4, UR8, URZ, 0x6 ;  /* 0x0000000804047291 */ /* 0x000fc8000f8f303f */
[----:B------:R-:W-:-:S04]  /*107a0*/  USHF.R.S32.HI UR4, URZ, 0x6, UR4 ;  /* 0x000000063f047899 */ /* 0x000fc80008011404 */
        /* <DEDUP_REMOVED lines=22> */
.L_x_4991:
        /* <DEDUP_REMOVED lines=20> */
.L_x_4994:
[----:B------:R-:W-:Y:S05]  /*10a50*/  BSYNC B6 ;  /* 0x0000000000067941 */ /* 0x000fea0003800000 */
.L_x_4993:
        /* <DEDUP_REMOVED lines=20> */
.L_x_4997:
        /* <DEDUP_REMOVED lines=15> */
.L_x_4996:
[----:B------:R-:W-:Y:S05]  /*10c90*/  BSYNC B6 ;  /* 0x0000000000067941 */ /* 0x000fea0003800000 */
.L_x_4995:
        /* <DEDUP_REMOVED lines=9> */
[----:B------:R-:W-:Y:S01]  /*10d30*/  MOV R3, UR5 ;  /* 0x0000000500037c02 */ /* 0x000fe20008000f00 */
[----:B------:R-:W-:Y:S01]  /*10d40*/  IMAD.U32 R27, RZ, RZ, UR44 ;  /* 0x0000002cff1b7e24 */ /* 0x000fe2000f8e00ff */
[----:B------:R-:W-:-:S03]  /*10d50*/  ULDC UR4, c[0x0][0xc48] ;  /* 0x0003120000047ab9 */ /* 0x000fc60000000800 */
[----:B------:R1:W5:Y:S01]  /*10d60*/  @P0 LDG.E R24, desc[UR52][R2.64] ;  /* 0x0000003402180981 */ /* 0x000362000c1e1900 */
[----:B------:R-:W-:Y:S01]  /*10d70*/  UMOV UR5, 0xffffffff ;  /* 0xffffffff00057882 */ /* 0x000fe20000000000 */
[----:B------:R-:W-:Y:S01]  /*10d80*/  IMAD.U32 R19, RZ, RZ, UR4 ;  /* 0x00000004ff137e24 */ /* 0x000fe2000f8e00ff */
[----:B------:R-:W-:Y:S01]  /*10d90*/  LEA R27, R27, 0xffffffc0, 0x6 ;  /* 0xffffffc01b1b7811 */ /* 0x000fe200078e30ff */
[----:B------:R-:W-:Y:S06]  /*10da0*/  BRA.DIV UR5, `(.L_x_4998) ;  /* 0x0000003205b47947 */ /* 0x000fec000b800000 */
.L_x_5053:
[----:B------:R-:W2:Y:S01]  /*10db0*/  S2R R8, SR_TID.X ;  /* 0x0000000000087919 */ /* 0x000ea20000002100 */
[----:B0-----:R-:W-:Y:S01]  /*10dc0*/  ISETP.NE.AND P1, PT, R10, 0x1, PT ;  /* 0x000000010a00780c */ /* 0x001fe20003f25270 */
[----:B------:R-:W-:Y:S01]  /*10dd0*/  IMAD.MOV.U32 R34, RZ, RZ, RZ ;  /* 0x000000ffff227224 */ /* 0x000fe200078e00ff */
[----:B-----5:R-:W-:Y:S02]  /*10de0*/  SHF.R.S32.HI R29, RZ, 0x1f, R24 ;  /* 0x0000001fff1d7819 */ /* 0x020fe40000011418 */
[----:B------:R-:W-:-:S09]  /*10df0*/  LOP3.LUT R16, R16, 0xfffffbff, RZ, 0xc0, !PT ;  /* 0xfffffbff10107812 */ /* 0x000fd200078ec0ff */
[----:B------:R-:W0:Y:S01]  /*10e00*/  @P1 LDC R0, c[0x0][0x434] ;  /* 0x00010d00ff001b82 */ /* 0x000e220000000800 */
[----:B------:R-:W-:-:S07]  /*10e10*/  @P1 LOP3.LUT R16, R16, 0x400, RZ, 0xfc, !PT ;  /* 0x0000040010101812 */ /* 0x000fce00078efcff */
[----:B-1----:R-:W1:Y:S01]  /*10e20*/  @P1 LDC R3, c[0x0][0x438] ;  /* 0x00010e00ff031b82 */ /* 0x002e620000000800 */
[----:B--2---:R-:W-:-:S05]  /*10e30*/  IMAD.SHL.U32 R8, R8, 0x10, RZ ;  /* 0x0000001008087824 */ /* 0x004fca00078e00ff */
[----:B------:R-:W-:-:S05]  /*10e40*/  LOP3.LUT R8, R36, 0x70, R8, 0xf8, !PT ;  /* 0x0000007024087812 */ /* 0x000fca00078ef808 */
[----:B------:R-:W-:-:S05]  /*10e50*/  IMAD.IADD R35, R8, 0x1, R27 ;  /* 0x0000000108237824 */ /* 0x000fca00078e021b */
[C---:B------:R-:W-:Y:S01]  /*10e60*/  ISETP.GE.AND P0, PT, R35.reuse, UR37, PT ;  /* 0x0000002523007c0c */ /* 0x040fe2000bf06270 */
[----:B------:R-:W-:-:S03]  /*10e70*/  IMAD.IADD R35, R35, 0x1, R30 ;  /* 0x0000000123237824 */ /* 0x000fc600078e021e */
[----:B------:R-:W-:Y:S01]  /*10e80*/  ISETP.GT.U32.OR P0, PT, R8, 0x3f, P0 ;  /* 0x0000003f0800780c */ /* 0x000fe20000704470 */
[----:B0-----:R-:W-:-:S04]  /*10e90*/  @P1 IMAD.HI.U32 R0, R35, R0, RZ ;  /* 0x0000000023001227 */ /* 0x001fc800078e00ff */
[----:B------:R-:W-:Y:S01]  /*10ea0*/  IMAD.MOV.U32 R9, RZ, RZ, R35 ;  /* 0x000000ffff097224 */ /* 0x000fe200078e0023 */
[----:B-1----:R-:W-:-:S07]  /*10eb0*/  @P1 SHF.R.U32.HI R9, RZ, R3, R0 ;  /* 0x00000003ff091219 */ /* 0x002fce0000011600 */
[----:B------:R-:W0:Y:S01]  /*10ec0*/  @!P0 LDC.64 R6, c[0x0][0x428] ;  /* 0x00010a00ff068b82 */ /* 0x000e220000000a00 */
[--C-:B------:R-:W-:Y:S01]  /*10ed0*/  @!P0 SHF.R.S32.HI R3, RZ, 0x1f, R9.reuse ;  /* 0x0000001fff038819 */ /* 0x100fe20000011409 */
[----:B------:R-:W-:-:S06]  /*10ee0*/  @!P0 IMAD.MOV.U32 R2, RZ, RZ, R9 ;  /* 0x000000ffff028224 */ /* 0x000fcc00078e0009 */
[----:B------:R-:W1:Y:S01]  /*10ef0*/  @!P0 LDC.64 R4, c[0x0][0x418] ;  /* 0x00010600ff048b82 */ /* 0x000e620000000a00 */
[-C--:B0-----:R-:W-:Y:S02]  /*10f00*/  @!P0 IMAD R0, R29, R6.reuse, RZ ;  /* 0x000000061d008224 */ /* 0x081fe400078e02ff */
[----:B------:R-:W-:-:S04]  /*10f10*/  @!P0 IMAD.WIDE.U32 R2, R24, R6, R2 ;  /* 0x0000000618028225 */ /* 0x000fc800078e0002 */
[----:B------:R-:W-:Y:S01]  /*10f20*/  @!P0 IMAD R7, R24, R7, R0 ;  /* 0x0000000718078224 */ /* 0x000fe200078e0200 */
[----:B-1----:R-:W-:-:S03]  /*10f30*/  @!P0 LEA R4, P1, R2, R4, 0x2 ;  /* 0x0000000402048211 */ /* 0x002fc600078210ff */
[----:B------:R-:W-:-:S05]  /*10f40*/  @!P0 IMAD.IADD R0, R3, 0x1, R7 ;  /* 0x0000000103008824 */ /* 0x000fca00078e0207 */
[----:B------:R-:W-:Y:S01]  /*10f50*/  @!P0 LEA.HI.X R5, R2, R5, R0, 0x2, P1 ;  /* 0x0000000502058211 */ /* 0x000fe200008f1400 */
[----:B------:R-:W-:Y:S02]  /*10f60*/  IMAD.U32 R2, RZ, RZ, UR47 ;  /* 0x0000002fff027e24 */ /* 0x000fe4000f8e00ff */
[----:B------:R-:W-:Y:S02]  /*10f70*/  IMAD.MOV R0, RZ, RZ, -R9 ;  /* 0x000000ffff007224 */ /* 0x000fe400078e0a09 */
[----:B------:R0:W5:Y:S01]  /*10f80*/  @!P0 LDG.E R34, desc[UR52][R4.64] ;  /* 0x0000003404228981 */ /* 0x000162000c1e1900 */
[----:B------:R-:W-:Y:S01]  /*10f90*/  ISETP.NE.AND P2, PT, R2, 0x3, PT ;  /* 0x000000030200780c */ /* 0x000fe20003f45270 */
[----:B------:R-:W-:Y:S01]  /*10fa0*/  IMAD R35, R10, R0, R35 ;  /* 0x000000000a237224 */ /* 0x000fe200078e0223 */
[----:B------:R-:W-:Y:S01]  /*10fb0*/  ISETP.GT.U32.AND P0, PT, R8, 0x3f, PT ;  /* 0x0000003f0800780c */ /* 0x000fe20003f04070 */
[----:B------:R-:W-:Y:S01]  /*10fc0*/  IMAD R0, RZ, RZ, -UR42 ;  /* 0x8000002aff007e24 */ /* 0x000fe2000f8e02ff */
[----:B------:R-:W-:-:S03]  /*10fd0*/  LOP3.LUT R16, R16, 0xfffffeff, RZ, 0xc0, !PT ;  /* 0xfffffeff10107812 */ /* 0x000fc600078ec0ff */
[----:B------:R-:W-:-:S05]  /*10fe0*/  IMAD R19, R19, R0, UR41 ;  /* 0x0000002913137e24 */ /* 0x000fca000f8e0200 */
[----:B------:R-:W-:Y:S02]  /*10ff0*/  SHF.R.S32.HI R23, RZ, 0x1f, R19 ;  /* 0x0000001fff177819 */ /* 0x000fe40000011413 */
[----:B------:R-:W-:-:S04]  /*11000*/  @P2 LOP3.LUT R16, R16, 0x100, RZ, 0xfc, !PT ;  /* 0x0000010010102812 */ /* 0x000fc800078efcff */
[----:B------:R-:W-:-:S04]  /*11010*/  LOP3.LUT R16, R16, 0xfffffffe, RZ, 0xc0, !PT ;  /* 0xfffffffe10107812 */ /* 0x000fc800078ec0ff */
[----:B------:R-:W-:Y:S01]  /*11020*/  @P0 LOP3.LUT R16, R16, 0x1, RZ, 0xfc, !PT ;  /* 0x0000000110100812 */ /* 0x000fe200078efcff */
[----:B0-----:R-:W-:Y:S06]  /*11030*/  @!P2 BRA `(.L_x_4999) ;  /* 0x000000000004a947 */ /* 0x001fec0003800000 */
[----:B------:R-:W-:Y:S01]  /*11040*/  BPT.TRAP 0x1 ;  /* 0x000000040000795c */ /* 0x000fe20000300000 */
.L_x_4999:
[----:B------:R-:W-:Y:S01]  /*11050*/  IMAD R25, R18, 0x8, R17 ;  /* 0x0000000812197824 */ /* 0x000fe200078e0211 */
[----:B------:R-:W-:Y:S01]  /*11060*/  SHF.L.U32 R0, R22, 0x1f, RZ ;  /* 0x0000001f16007819 */ /* 0x000fe200000006ff */
[----:B------:R-:W-:Y:S03]  /*11070*/  BSSY B0, `(.L_x_5000) ;  /* 0x0000003000007945 */ /* 0x000fe60003800000 */
[----:B------:R-:W0:Y:S02]  /*11080*/  SYNCS.PHASECHK.TRANS64.TRYWAIT P0, [R25+URZ+0x28c40], R0 ;  /* 0x028c4000190075a7 */ /* 0x000e24000800017f */
[----:B0-----:R-:W-:Y:S05]  /*11090*/  @!P0 BRA `(.L_x_5001) ;  /* 0x0000003000248947 */ /* 0x001fea0003800000 */
.L_x_5054:
[----:B------:R-:W-:Y:S05]  /*110a0*/  BSYNC B0 ;  /* 0x0000000000007941 */ /* 0x000fea0003800000 */
.L_x_5000:
[----:B------:R-:W-:Y:S01]  /*110b0*/  SHF.R.S32.HI R37, RZ, 0x1f, R35 ;  /* 0x0000001fff257819 */ /* 0x000fe20000011423 */
[----:B------:R-:W1:Y:S01]  /*110c0*/  S2R R6, SR_TID.X ;  /* 0x0000000000067919 */ /* 0x000e620000002100 */
[----:B------:R-:W-:Y:S01]  /*110d0*/  ULDC.64 UR4, c[0x0][0x300] ;  /* 0x0000c00000047ab9 */ /* 0x000fe20000000a00 */
[----:B-----5:R-:W-:Y:S01]  /*110e0*/  SHF.R.S32.HI R4, RZ, 0x1f, R34 ;  /* 0x0000001fff047819 */ /* 0x020fe20000011422 */
[----:B------:R-:W-:Y:S01]  /*110f0*/  IMAD.WIDE.U32 R2, R35, UR4, RZ ;  /* 0x0000000423027c25 */ /* 0x000fe2000f8e00ff */
[----:B------:R-:W-:Y:S02]  /*11100*/  IADD3 R27, -R36, UR37, -R27 ;  /* 0x00000025241b7c10 */ /* 0x000fe4000fffe91b */
[----:B------:R-:W-:Y:S01]  /*11110*/  LOP3.LUT P2, RZ, R16, 0x2, RZ, 0xc0, !PT ;  /* 0x0000000210ff7812 */ /* 0x000fe2000784c0ff */
[----:B0-----:R-:W-:Y:S01]  /*11120*/  IMAD R0, R37, UR4, RZ ;  /* 0x0000000425007c24 */ /* 0x001fe2000f8e02ff */
[----:B------:R0:W-:Y:S03]  /*11130*/  STL [R1], R4 ;  /* 0x0000000401007387 */ /* 0x0001e60000100800 */
[----:B------:R-:W-:Y:S01]  /*11140*/  IMAD R5, R35, UR5, R0 ;  /* 0x0000000523057c24 */ /* 0x000fe2000f8e0200 */
[----:B------:R-:W-:-:S03]  /*11150*/  ULDC.64 UR4, c[0x0][0x310] ;  /* 0x0000c40000047ab9 */ /* 0x000fc60000000a00 */
[----:B------:R-:W-:Y:S02]  /*11160*/  IMAD.IADD R3, R3, 0x1, R5 ;  /* 0x0000000103037824 */ /* 0x000fe400078e0205 */
[----:B------:R-:W-:Y:S02]  /*11170*/  IMAD R5, R4, UR4, RZ ;  /* 0x0000000404057c24 */ /* 0x000fe4000f8e02ff */
[----:B------:R-:W-:-:S04]  /*11180*/  IMAD.WIDE.U32 R2, R34, UR4, R2 ;  /* 0x0000000422027c25 */ /* 0x000fc8000f8e0002 */
[----:B------:R-:W-:Y:S01]  /*11190*/  IMAD R5, R34, UR5, R5 ;  /* 0x0000000522057c24 */ /* 0x000fe2000f8e0205 */
[----:B------:R-:W-:Y:S01]  /*111a0*/  ULDC.64 UR4, c[0x0][0x308] ;  /* 0x0000c20000047ab9 */ /* 0x000fe20000000a00 */
[----:B0-----:R-:W-:Y:S02]  /*111b0*/  IMAD R4, R18, 0x1000, R31 ;  /* 0x0000100012047824 */ /* 0x001fe400078e021f */
[----:B------:R-:W-:Y:S02]  /*111c0*/  IMAD.IADD R3, R3, 0x1, R5 ;  /* 0x0000000103037824 */ /* 0x000fe400078e0205 */
[----:B------:R-:W-:Y:S02]  /*111d0*/  IMAD R0, R23, UR4, RZ ;  /* 0x0000000417007c24 */ /* 0x000fe4000f8e02ff */
[----:B------:R-:W-:-:S04]  /*111e0*/  IMAD.WIDE.U32 R2, R19, UR4, R2 ;  /* 0x0000000413027c25 */ /* 0x000fc8000f8e0002 */
[----:B------:R-:W-:Y:S01]  /*111f0*/  IMAD R5, R19, UR5, R0 ;  /* 0x0000000513057c24 */ /* 0x000fe2000f8e0200 */
[----:B------:R-:W-:Y:S01]  /*11200*/  ULDC.64 UR4, c[0x0][0x2e8] ;  /* 0x0000ba0000047ab9 */ /* 0x000fe20000000a00 */
[----:B-1----:R-:W-:Y:S01]  /*11210*/  IMAD.SHL.U32 R6, R6, 0x8, RZ ;  /* 0x0000000806067824 */ /* 0x002fe200078e00ff */
[----:B------:R-:W-:Y:S01]  /*11220*/  LEA R0, P0, R2, UR4, 0x1 ;  /* 0x0000000402007c11 */ /* 0x000fe2000f8008ff */
[----:B------:R-:W-:Y:S01]  /*11230*/  UMOV UR4, 0xffffffff ;  /* 0xffffffff00047882 */ /* 0x000fe20000000000 */
[----:B------:R-:W-:Y:S02]  /*11240*/  IADD3 R5, R3, R5, RZ ;  /* 0x0000000503057210 */ /* 0x000fe40007ffe0ff */
[----:B------:R-:W-:Y:S02]  /*11250*/  LOP3.LUT R6, R6, 0x38, RZ, 0xc0, !PT ;  /* 0x0000003806067812 */ /* 0x000fe400078ec0ff */
[----:B------:R-:W-:Y:S02]  /*11260*/  LEA.HI.X R5, R2, UR5, R5, 0x1, P0 ;  /* 0x0000000502057c11 */ /* 0x000fe400080f0c05 */
[----:B------:R-:W-:Y:S01]  /*11270*/  ISETP.GE.AND P0, PT, R27, 0x1, PT ;  /* 0x000000011b00780c */ /* 0x000fe20003f06270 */
[----:B------:R-:W-:-:S12]  /*11280*/  BRA.DIV UR4, `(.L_x_5002) ;  /* 0x0000002e04bc7947 */ /* 0x000fd8000b800000 */
[----:B------:R-:W0:Y:S01]  /*11290*/  SHFL.IDX PT, R14, R0, RZ, 0x181f ;  /* 0x00181fff000e7589 */ /* 0x000e2200000e0000 */
[----:B------:R-:W-:-:S03]  /*112a0*/  @P0 IMAD R7, R4, 0x2, R17 ;  /* 0x0000000204070824 */ /* 0x000fc600078e0211 */
[----:B------:R-:W1:Y:S01]  /*112b0*/  SHFL.IDX PT, R2, R5, RZ, 0x181f ;  /* 0x00181fff05027589 */ /* 0x000e6200000e0000 */
[----:B0-----:R-:W-:-:S05]  /*112c0*/  @P0 LEA R14, P1, R6, R14, 0x1 ;  /* 0x0000000e060e0211 */ /* 0x001fca00078208ff */
[----:B-1----:R-:W-:Y:S02]  /*112d0*/  @P0 IMAD.X R3, RZ, RZ, R2, P1 ;  /* 0x000000ffff030224 */ /* 0x002fe400008e0602 */
[----:B------:R-:W-:Y:S02]  /*112e0*/  @P0 IMAD.MOV.U32 R2, RZ, RZ, R14 ;  /* 0x000000ffff020224 */ /* 0x000fe400078e000e */
[----:B------:R-:W0:Y:S04]  /*112f0*/  SHFL.IDX PT, R14, R0, 0x1, 0x181f ;  /* 0x00381f00000e7f89 */ /* 0x000e2800000e0000 */
[----:B------:R1:W-:Y:S01]  /*11300*/  @P0 LDGSTS.E.BYPASS.LTC128B.128 [R7+0x22400], desc[UR52][R2.64], !P2 ;  /* 0x2240000002070fae */ /* 0x0003e2000d101d74 */
[----:B------:R-:W-:-:S03]  /*11310*/  ISETP.GE.AND P0, PT, R27, 0x11, PT ;  /* 0x000000111b00780c */ /* 0x000fc60003f06270 */
[----:B-1----:R-:W1:Y:S10]  /*11320*/  SHFL.IDX PT, R2, R5, 0x1, 0x181f ;  /* 0x00381f0005027f89 */ /* 0x002e7400000e0000 */
[----:B------:R-:W-:Y:S01]  /*11330*/  @P0 IMAD R9, R4, 0x2, R17 ;  /* 0x0000000204090824 */ /* 0x000fe200078e0211 */
        /* <DEDUP_REMOVED lines=8> */
[----:B------:R-:W2:Y:S01]  /*113c0*/  SHFL.IDX PT, R5, R5, 0x3, 0x181f ;  /* 0x00781f0005057f89 */ /* 0x000ea200000e0000 */
[----:B0-----:R-:W-:-:S05]  /*113d0*/  @P0 LEA R14, P1, R6, R14, 0x1 ;  /* 0x0000000e060e0211 */ /* 0x001fca00078208ff */
[----:B-1----:R-:W-:Y:S02]  /*113e0*/  @P0 IMAD.X R3, RZ, RZ, R2, P1 ;  /* 0x000000ffff030224 */ /* 0x002fe400008e0602 */
[----:B------:R-:W-:Y:S02]  /*113f0*/  @P0 IMAD.MOV.U32 R2, RZ, RZ, R14 ;  /* 0x000000ffff020224 */ /* 0x000fe400078e000e */
[----:B------:R0:W1:Y:S04]  /*11400*/  SHFL.IDX PT, R14, R0, 0x3, 0x181f ;  /* 0x00781f00000e7f89 */ /* 0x00006800000e0000 */
[----:B--2---:R0:W-:Y:S02]  /*11410*/  @P0 LDGSTS.E.BYPASS.LTC128B.128 [R7+0x23400], desc[UR52][R2.64], !P2 ;  /* 0x2340000002070fae */ /* 0x0041e4000d101d74 */
.L_x_5064:
[----:B------:R-:W-:-:S13]  /*11420*/  ISETP.GE.AND P0, PT, R27, 0x31, PT ;  /* 0x000000311b00780c */ /* 0x000fda0003f06270 */
[----:B01----:R-:W-:-:S05]  /*11430*/  @P0 LEA R2, P1, R6, R14, 0x1 ;  /* 0x0000000e06020211 */ /* 0x003fca00078208ff */
[----:B------:R-:W-:Y:S02]  /*11440*/  @P0 IMAD.X R3, RZ, RZ, R5, P1 ;  /* 0x000000ffff030224 */ /* 0x000fe400008e0605 */
[----:B------:R-:W-:-:S05]  /*11450*/  @P0 IMAD R5, R4, 0x2, R17 ;  /* 0x0000000204050824 */ /* 0x000fca00078e0211 */
[----:B------:R-:W-:Y:S01]  /*11460*/  @!PT LDS RZ, [RZ] ;  /* 0x00000000fffff984 */ /* 0x000fe20000000800 */
[----:B------:R-:W-:Y:S01]  /*11470*/  @!PT LDS RZ, [RZ] ;  /* 0x00000000fffff984 */ /* 0x000fe20000000800 */
[----:B------:R-:W-:Y:S01]  /*11480*/  @!PT LDS RZ, [RZ] ;  /* 0x00000000fffff984 */ /* 0x000fe20000000800 */
[----:B------:R0:W-:Y:S01]  /*11490*/  @P0 LDGSTS.E.BYPASS.LTC128B.128 [R5+0x23c00], desc[UR52][R2.64], !P2 ;  /* 0x23c0000002050fae */ /* 0x0001e2000d101d74 */
[----:B------:R-:W-:Y:S01]  /*114a0*/  PLOP3.LUT P0, PT, PT, PT, PT, 0x80, 0x0 ;  /* 0x000000000000781c */ /* 0x000fe20003f0f070 */
[----:B------:R-:W-:-:S12]  /*114b0*/  NOP ;  /* 0x0000000000007918 */ /* 0x000fd80000000000 */
.L_x_5003:
        /* <DEDUP_REMOVED lines=11> */
.L_x_5004:
[----:B------:R-:W-:Y:S01]  /*11570*/  VIADD R0, R17, 0x20400 ;  /* 0x0002040011007836 */ /* 0x000fe20000000000 */
[----:B------:R1:W-:Y:S06]  /*11580*/  SYNCS.ARRIVE.TRANS64.A1T0 RZ, [R25+URZ+0x28c30], RZ ;  /* 0x028c30ff19ff79a7 */ /* 0x0003ec000810003f */
[----:B------:R-:W-:Y:S05]  /*11590*/  WARPSYNC.ALL ;  /* 0x0000000000007948 */ /* 0x000fea0003800000 */
[----:B------:R-:W-:Y:S01]  /*115a0*/  BAR.SYNC.DEFER_BLOCKING 0x8, 0x100 ;  /* 0x0204000000007b1d */ /* 0x000fe20000010000 */
[----:B------:R-:W-:-:S05]  /*115b0*/  LOP3.LUT P0, RZ, R0, 0x3ff, RZ, 0xc0, !PT ;  /* 0x000003ff00ff7812 */ /* 0x000fca000780c0ff */
[----:B------:R-:W-:Y:S08]  /*115c0*/  BSSY B6, `(.L_x_5005) ;  /* 0x0000012000067945 */ /* 0x000ff00003800000 */
        /* <DEDUP_REMOVED lines=17> */
.L_x_5006:
[----:B------:R-:W-:Y:S05]  /*116e0*/  BSYNC B6 ;  /* 0x0000000000067941 */ /* 0x000fea0003800000 */
.L_x_5005:
[----:B------:R2:W5:Y:S01]  /*116f0*/  LDL R8, [R1+0x8] ;  /* 0x0000080001087983 */ /* 0x0005620000100800 */
[----:B------:R-:W-:Y:S01]  /*11700*/  UISETP.NE.AND UP0, UPT, UR49, URZ, UPT ;  /* 0x0000003f3100728c */ /* 0x000fe2000bf05270 */
[----:B0-----:R-:W0:Y:S01]  /*11710*/  S2R R2, SR_TID.X ;  /* 0x0000000000027919 */ /* 0x001e220000002100 */
[----:B------:R-:W-:Y:S01]  /*11720*/  R2UR UR6, R23 ;  /* 0x00000000170672ca */ /* 0x000fe200000e0000 */
[----:B------:R-:W-:-:S03]  /*11730*/  ULDC.64 UR8, c[0x0][0x2d8] ;  /* 0x0000b60000087ab9 */ /* 0x000fc60000000a00 */
[----:B------:R-:W-:Y:S02]  /*11740*/  PLOP3.LUT P0, PT, PT, PT, UP0, 0x80, 0x0 ;  /* 0x000000000000781c */ /* 0x000fe40003f0f008 */
[----:B------:R-:W-:-:S03]  /*11750*/  LOP3.LUT P5, RZ, R16, 0x1000, RZ, 0xc0, !PT ;  /* 0x0000100010ff7812 */ /* 0x000fc600078ac0ff */
[----:B------:R-:W-:Y:S01]  /*11760*/  @UP0 ULDC UR4, c[0x0][0x44c] ;  /* 0x0001130000040ab9 */ /* 0x000fe20000000800 */
[----:B0-----:R-:W-:-:S05]  /*11770*/  IMAD.SHL.U32 R2, R2, 0x10, RZ ;  /* 0x0000001002027824 */ /* 0x001fca00078e00ff */
[----:B------:R-:W-:-:S05]  /*11780*/  LOP3.LUT R2, R36, 0x70, R2, 0xf8, !PT ;  /* 0x0000007024027812 */ /* 0x000fca00078ef802 */
[----:B------:R-:W-:-:S04]  /*11790*/  VIADD R0, R2, UR43 ;  /* 0x0000002b02007c36 */ /* 0x000fc80008000000 */
[----:B------:R-:W-:Y:S01]  /*117a0*/  @P0 IMAD.HI.U32 R3, R0, UR4, RZ ;  /* 0x0000000400030c27 */ /* 0x000fe2000f8e00ff */
[----:B------:R-:W-:Y:S01]  /*117b0*/  PLOP3.LUT P0, PT, PT, PT, UP0, 0x80, 0x0 ;  /* 0x000000000000781c */ /* 0x000fe20003f0f008 */
[----:B------:R-:W-:Y:S01]  /*117c0*/  @UP0 ULDC UR4, c[0x0][0x450] ;  /* 0x0001140000040ab9 */ /* 0x000fe20000000800 */
[----:B------:R-:W-:Y:S01]  /*117d0*/  R2UR UR7, R19 ;  /* 0x00000000130772ca */ /* 0x000fe200000e0000 */
[----:B------:R-:W-:Y:S01]  /*117e0*/  IMAD.MOV.U32 R2, RZ, RZ, R0 ;  /* 0x000000ffff027224 */ /* 0x000fe200078e0000 */
[----:B------:R-:W-:-:S09]  /*117f0*/  UIMAD UR6, UR6, UR8, URZ ;  /* 0x00000008060672a4 */ /* 0x000fd2000f8e023f */
[----:B------:R-:W-:Y:S02]  /*11800*/  @P0 SHF.R.U32.HI R2, RZ, UR4, R3 ;  /* 0x00000004ff020c19 */ /* 0x000fe40008011603 */
[----:B------:R-:W-:Y:S01]  /*11810*/  R2UR UR4, R19 ;  /* 0x00000000130472ca */ /* 0x000fe200000e0000 */
[----:B------:R-:W-:Y:S02]  /*11820*/  UIMAD UR7, UR7, UR9, UR6 ;  /* 0x00000009070772a4 */ /* 0x000fe4000f8e0206 */
[----:B------:R-:W-:Y:S01]  /*11830*/  USHF.R.S32.HI UR6, URZ, 0x1f, UR42 ;  /* 0x0000001f3f067899 */ /* 0x000fe2000801142a */
[----:B------:R-:W0:Y:S01]  /*11840*/  S2R R10, SR_TID.X ;  /* 0x00000000000a7919 */ /* 0x000e220000002100 */
[----:B------:R-:W-:-:S08]  /*11850*/  IMAD.MOV R5, RZ, RZ, -R2 ;  /* 0x000000ffff057224 */ /* 0x000fd000078e0a02 */
        /* <DEDUP_REMOVED lines=24> */
[----:B------:R-:W-:Y:S01]  /*119e0*/  UMOV UR4, 0xffffffff ;  /* 0xffffffff00047882 */ /* 0x000fe20000000000 */
[----:B0-----:R-:W-:-:S03]  /*119f0*/  SHF.L.U32 R10, R10, 0x3, RZ ;  /* 0x000000030a0a7819 */ /* 0x001fc600000006ff */
[----:B------:R-:W-:Y:S02]  /*11a00*/  LEA.HI.X R5, R2, UR5, R5, 0x1, P0 ;  /* 0x0000000502057c11 */ /* 0x000fe400080f0c05 */
[----:B------:R-:W-:Y:S01]  /*11a10*/  LOP3.LUT R10, R10, 0x38, RZ, 0xc0, !PT ;  /* 0x000000380a0a7812 */ /* 0x000fe200078ec0ff */
[----:B--2---:R-:W-:Y:S06]  /*11a20*/  BRA.DIV UR4, `(.L_x_5007) ;  /* 0x0000002a04fc7947 */ /* 0x004fec000b800000 */
[----:B------:R-:W0:Y:S01]  /*11a30*/  SHFL.IDX PT, R14, R0, RZ, 0x181f ;  /* 0x00181fff000e7589 */ /* 0x000e2200000e0000 */
[----:B------:R-:W-:-:S03]  /*11a40*/  VIADD R4, R36, UR43 ;  /* 0x0000002b24047c36 */ /* 0x000fc60008000000 */
[----:B------:R-:W2:Y:S01]  /*11a50*/  SHFL.IDX PT, R2, R5, RZ, 0x181f ;  /* 0x00181fff05027589 */ /* 0x000ea200000e0000 */
[C---:B------:R-:W-:Y:S01]  /*11a60*/  VIADD R6, R4.reuse, 0x10 ;  /* 0x0000001004067836 */ /* 0x040fe20000000000 */
[----:B------:R-:W-:-:S13]  /*11a70*/  ISETP.GE.AND P0, PT, R4, UR36, PT ;  /* 0x0000002404007c0c */ /* 0x000fda000bf06270 */
[----:B0-----:R-:W-:-:S05]  /*11a80*/  @!P0 LEA R14, P1, R10, R14, 0x1 ;  /* 0x0000000e0a0e8211 */ /* 0x001fca00078208ff */
[----:B--2---:R-:W-:Y:S02]  /*11a90*/  @!P0 IMAD.X R3, RZ, RZ, R2, P1 ;  /* 0x000000ffff038224 */ /* 0x004fe400008e0602 */
[----:B------:R-:W-:Y:S02]  /*11aa0*/  @!P0 IMAD.MOV.U32 R2, RZ, RZ, R14 ;  /* 0x000000ffff028224 */ /* 0x000fe400078e000e */
[----:B------:R-:W0:Y:S04]  /*11ab0*/  SHFL.IDX PT, R14, R0, 0x1, 0x181f ;  /* 0x00381f00000e7f89 */ /* 0x000e2800000e0000 */
[----:B-----5:R2:W-:Y:S01]  /*11ac0*/  @!P0 LDGSTS.E.BYPASS.LTC128B.128 [R8+0x20400], desc[UR52][R2.64], !P5 ;  /* 0x2040000002088fae */ /* 0x0205e2000e901d74 */
[----:B------:R-:W-:Y:S01]  /*11ad0*/  ISETP.GE.AND P0, PT, R6, UR36, PT ;  /* 0x0000002406007c0c */ /* 0x000fe2000bf06270 */
[----:B------:R-:W-:-:S02]  /*11ae0*/  VIADD R6, R4, 0x20 ;  /* 0x0000002004067836 */ /* 0x000fc40000000000 */
[----:B--2---:R-:W2:Y:S10]  /*11af0*/  SHFL.IDX PT, R2, R5, 0x1, 0x181f ;  /* 0x00381f0005027f89 */ /* 0x004eb400000e0000 */
[----:B0-----:R-:W-:-:S05]  /*11b00*/  @!P0 LEA R14, P1, R10, R14, 0x1 ;  /* 0x0000000e0a0e8211 */ /* 0x001fca00078208ff */
[----:B--2---:R-:W-:Y:S02]  /*11b10*/  @!P0 IMAD.X R3, RZ, RZ, R2, P1 ;  /* 0x000000ffff038224 */ /* 0x004fe400008e0602 */
[----:B------:R-:W-:Y:S02]  /*11b20*/  @!P0 IMAD.MOV.U32 R2, RZ, RZ, R14 ;  /* 0x000000ffff028224 */ /* 0x000fe400078e000e */
[----:B------:R-:W0:Y:S04]  /*11b30*/  SHFL.IDX PT, R14, R0, 0x2, 0x181f ;  /* 0x00581f00000e7f89 */ /* 0x000e2800000e0000 */
[----:B------:R2:W-:Y:S01]  /*11b40*/  @!P0 LDGSTS.E.BYPASS.LTC128B.128 [R8+0x20c00], desc[UR52][R2.64], !P5 ;  /* 0x20c0000002088fae */ /* 0x0005e2000e901d74 */
[----:B------:R-:W-:-:S03]  /*11b50*/  ISETP.GE.AND P0, PT, R6, UR36, PT ;  /* 0x0000002406007c0c */ /* 0x000fc6000bf06270 */
[----:B--2---:R-:W2:Y:S04]  /*11b60*/  SHFL.IDX PT, R2, R5, 0x2, 0x181f ;  /* 0x00581f0005027f89 */ /* 0x004ea800000e0000 */
[----:B------:R-:W3:Y:S06]  /*11b70*/  SHFL.IDX PT, R5, R5, 0x3, 0x181f ;  /* 0x00781f0005057f89 */ /* 0x000eec00000e0000 */
[----:B0-----:R-:W-:-:S05]  /*11b80*/  @!P0 LEA R14, P1, R10, R14, 0x1 ;  /* 0x0000000e0a0e8211 */ /* 0x001fca00078208ff */
[----:B--2---:R-:W-:Y:S02]  /*11b90*/  @!P0 IMAD.X R3, RZ, RZ, R2, P1 ;  /* 0x000000ffff038224 */ /* 0x004fe400008e0602 */
[----:B------:R-:W-:Y:S02]  /*11ba0*/  @!P0 IMAD.MOV.U32 R2, RZ, RZ, R14 ;  /* 0x000000ffff028224 */ /* 0x000fe400078e000e */
[----:B------:R0:W2:Y:S04]  /*11bb0*/  SHFL.IDX PT, R14, R0, 0x3, 0x181f ;  /* 0x00781f00000e7f89 */ /* 0x0000a800000e0000 */
[----:B---3--:R0:W-:Y:S02]  /*11bc0*/  @!P0 LDGSTS.E.BYPASS.LTC128B.128 [R8+0x21400], desc[UR52][R2.64], !P5 ;  /* 0x2140000002088fae */ /* 0x0081e4000e901d74 */
.L_x_5073:
[----:B------:R-:W-:-:S05]  /*11bd0*/  VIADD R4, R4, 0x30 ;  /* 0x0000003004047836 */ /* 0x000fca0000000000 */
[----:B------:R-:W-:-:S13]  /*11be0*/  ISETP.GE.AND P0, PT, R4, UR36, PT ;  /* 0x0000002404007c0c */ /* 0x000fda000bf06270 */
[----:B0-2---:R-:W-:-:S05]  /*11bf0*/  @!P0 LEA R2, P1, R10, R14, 0x1 ;  /* 0x0000000e0a028211 */ /* 0x005fca00078208ff */
[----:B------:R-:W-:-:S05]  /*11c00*/  @!P0 IMAD.X R3, RZ, RZ, R5, P1 ;  /* 0x000000ffff038224 */ /* 0x000fca00008e0605 */
[----:B------:R-:W-:Y:S01]  /*11c10*/  @!PT LDS RZ, [RZ] ;  /* 0x00000000fffff984 */ /* 0x000fe20000000800 */
[----:B------:R-:W-:Y:S01]  /*11c20*/  @!PT LDS RZ, [RZ] ;  /* 0x00000000fffff984 */ /* 0x000fe20000000800 */
[----:B------:R-:W-:Y:S01]  /*11c30*/  @!PT LDS RZ, [RZ] ;  /* 0x00000000fffff984 */ /* 0x000fe20000000800 */
[----:B------:R0:W-:Y:S01]  /*11c40*/  @!P0 LDGSTS.E.BYPASS.LTC128B.128 [R8+0x21c00], desc[UR52][R2.64], !P5 ;  /* 0x21c0000002088fae */ /* 0x0001e2000e901d74 */
[----:B------:R-:W-:Y:S01]  /*11c50*/  PLOP3.LUT P0, PT, PT, PT, PT, 0x80, 0x0 ;  /* 0x000000000000781c */ /* 0x000fe20003f0f070 */
[----:B------:R-:W-:-:S12]  /*11c60*/  NOP ;  /* 0x0000000000007918 */ /* 0x000fd80000000000 */
.L_x_5008:
        /* <DEDUP_REMOVED lines=17> */
[----:B0-2---:R-:W-:Y:S05]  /*11d80*/  @!P0 BRA `(.L_x_5010) ;  /* 0x0000002c003c8947 */ /* 0x005fea0003800000 */
.L_x_5074:
[----:B------:R-:W-:Y:S05]  /*11d90*/  BSYNC B0 ;  /* 0x0000000000007941 */ /* 0x000fea0003800000 */
.L_x_5009:
[----:B------:R-:W-:-:S05]  /*11da0*/  IMAD.U32 R2, RZ, RZ, UR47 ;  /* 0x0000002fff027e24 */ /* 0x000fca000f8e00ff */
[----:B------:R-:W-:-:S13]  /*11db0*/  ISETP.NE.AND P0, PT, R2, 0x3, PT ;  /* 0x000000030200780c */ /* 0x000fda0003f05270 */
[----:B------:R-:W-:Y:S05]  /*11dc0*/  @!P0 BRA `(.L_x_5011) ;  /* 0x0000000000048947 */ /* 0x000fea0003800000 */
[----:B------:R-:W-:Y:S01]  /*11dd0*/  BPT.TRAP 0x1 ;  /* 0x000000040000795c */ /* 0x000fe20000300000 */
.L_x_5011:
[----:B0-----:R-:W-:Y:S01]  /*11de0*/  SHF.L.U32 R0, R22, 0x1f, RZ ;  /* 0x0000001f16007819 */ /* 0x001fe200000006ff */
[----:B------:R-:W-:Y:S03]  /*11df0*/  BSSY B0, `(.L_x_5012) ;  /* 0x0000003000007945 */ /* 0x000fe60003800000 */
[----:B------:R-:W0:Y:S02]  /*11e00*/  SYNCS.PHASECHK.TRANS64.TRYWAIT P0, [R25+URZ+0x28c60], R0 ;  /* 0x028c6000190075a7 */ /* 0x000e24000800017f */
[----:B0-----:R-:W-:Y:S05]  /*11e10*/  @!P0 BRA `(.L_x_5013) ;  /* 0x0000002c002c8947 */ /* 0x001fea0003800000 */
.L_x_5075:
[----:B------:R-:W-:Y:S05]  /*11e20*/  BSYNC B0 ;  /* 0x0000000000007941 */ /* 0x000fea0003800000 */
.L_x_5012:
[----:B------:R-:W2:Y:S01]  /*11e30*/  LDL.LU R4, [R1] ;  /* 0x0000000001047983 */ /* 0x000ea20000300800 */
[----:B------:R-:W-:Y:S01]  /*11e40*/  ULDC.64 UR4, c[0x0][0x328] ;  /* 0x0000ca0000047ab9 */ /* 0x000fe20000000a00 */
[----:B------:R-:W-:Y:S01]  /*11e50*/  LOP3.LUT R16, R16, 0xfffff7ff, RZ, 0xc0, !PT ;  /* 0xfffff7ff10107812 */ /* 0x000fe200078ec0ff */
[----:B0-----:R-:W-:Y:S02]  /*11e60*/  IMAD R0, R37, UR4, RZ ;  /* 0x0000000425007c24 */ /* 0x001fe4000f8e02ff */
[----:B------:R-:W-:-:S04]  /*11e70*/  IMAD.WIDE.U32 R2, R35, UR4, RZ ;  /* 0x0000000423027c25 */ /* 0x000fc8000f8e00ff */
[----:B------:R-:W-:Y:S01]  /*11e80*/  IMAD R5, R35, UR5, R0 ;  /* 0x0000000523057c24 */ /* 0x000fe2000f8e0200 */
[----:B------:R-:W-:-:S03]  /*11e90*/  ULDC.64 UR4, c[0x0][0x338] ;  /* 0x0000ce0000047ab9 */ /* 0x000fc60000000a00 */
[----:B------:R-:W-:Y:S02]  /*11ea0*/  IMAD.IADD R3, R3, 0x1, R5 ;  /* 0x0000000103037824 */ /* 0x000fe400078e0205 */
[----:B------:R-:W-:-:S04]  /*11eb0*/  IMAD.WIDE.U32 R2, R34, UR4, R2 ;  /* 0x0000000422027c25 */ /* 0x000fc8000f8e0002 */
[----:B--2---:R-:W-:Y:S01]  /*11ec0*/  IMAD R5, R4, UR4, RZ ;  /* 0x0000000404057c24 */ /* 0x004fe2000f8e02ff */
[----:B------:R-:W-:-:S03]  /*11ed0*/  PRMT R4, R32, 0x8880, RZ ;  /* 0x0000888020047816 */ /* 0x000fc600000000ff */
[----:B------:R-:W-:Y:S01]  /*11ee0*/  IMAD R5, R34, UR5, R5 ;  /* 0x0000000522057c24 */ /* 0x000fe2000f8e0205 */
[----:B------:R-:W-:Y:S02]  /*11ef0*/  ULDC.64 UR4, c[0x0][0x330] ;  /* 0x0000cc0000047ab9 */ /* 0x000fe40000000a00 */
[----:B------:R-:W-:Y:S02]  /*11f00*/  IMAD R0, R23, UR4, RZ ;  /* 0x0000000417007c24 */ /* 0x000fe4000f8e02ff */
[----:B------:R-:W-:Y:S01]  /*11f10*/  IADD3 R3, R3, R5, RZ ;  /* 0x0000000503037210 */ /* 0x000fe20007ffe0ff */
[----:B------:R-:W-:Y:S02]  /*11f20*/  IMAD R5, R18, 0x8000, R31 ;  /* 0x0000800012057824 */ /* 0x000fe400078e021f */
[C---:B------:R-:W-:Y:S02]  /*11f30*/  IMAD R7, R19.reuse, UR5, R0 ;  /* 0x0000000513077c24 */ /* 0x040fe4000f8e0200 */
[----:B------:R-:W-:Y:S01]  /*11f40*/  IMAD.WIDE.U32 R2, R19, UR4, R2 ;  /* 0x0000000413027c25 */ /* 0x000fe2000f8e0002 */
[----:B------:R-:W-:-:S03]  /*11f50*/  ULDC.64 UR4, c[0x0][0x318] ;  /* 0x0000c60000047ab9 */ /* 0x000fc60000000a00 */
[----:B------:R-:W-:Y:S01]  /*11f60*/  IMAD.IADD R7, R3, 0x1, R7 ;  /* 0x0000000103077824 */ /* 0x000fe200078e0207 */
[----:B------:R-:W-:Y:S01]  /*11f70*/  LEA R6, P0, R2, UR4, 0x1 ;  /* 0x0000000402067c11 */ /* 0x000fe2000f8008ff */
[----:B------:R-:W-:-:S03]  /*11f80*/  UMOV UR4, 0xffffffff ;  /* 0xffffffff00047882 */ /* 0x000fc60000000000 */
[----:B------:R-:W-:Y:S02]  /*11f90*/  LEA.HI.X R7, R2, UR5, R7, 0x1, P0 ;  /* 0x0000000502077c11 */ /* 0x000fe400080f0c07 */
[----:B------:R-:W-:-:S13]  /*11fa0*/  ISETP.GT.AND P0, PT, R4, -0x1, PT ;  /* 0xffffffff0400780c */ /* 0x000fda0003f04270 */
[----:B------:R-:W-:Y:S01]  /*11fb0*/  @P0 LOP3.LUT R16, R16, 0x800, RZ, 0xfc, !PT ;  /* 0x0000080010100812 */ /* 0x000fe200078efcff */
[----:B------:R-:W-:Y:S06]  /*11fc0*/  BRA.DIV UR4, `(.L_x_5014) ;  /* 0x0000002a04d47947 */ /* 0x000fec000b800000 */
[----:B------:R-:W0:Y:S01]  /*11fd0*/  S2R R2, SR_TID.X ;  /* 0x0000000000027919 */ /* 0x000e220000002100 */
[C---:B------:R-:W-:Y:S01]  /*11fe0*/  LOP3.LUT P1, RZ, R32.reuse, 0x1, RZ, 0xc0, !PT ;  /* 0x0000000120ff7812 */ /* 0x040fe2000782c0ff */
[----:B------:R-:W-:Y:S01]  /*11ff0*/  IMAD R5, R5, 0x2, R17 ;  /* 0x0000000205057824 */ /* 0x000fe200078e0211 */
[C---:B------:R-:W-:Y:S01]  /*12000*/  LOP3.LUT P5, RZ, R32.reuse, 0x2, RZ, 0xc0, !PT ;  /* 0x0000000220ff7812 */ /* 0x040fe200078ac0ff */
[----:B------:R-:W2:Y:S01]  /*12010*/  SHFL.IDX PT, R14, R6, RZ, 0x181f ;  /* 0x00181fff060e7589 */ /* 0x000ea200000e0000 */
[C---:B------:R-:W-:Y:S02]  /*12020*/  LOP3.LUT P4, RZ, R32.reuse, 0x4, RZ, 0xc0, !PT ;  /* 0x0000000420ff7812 */ /* 0x040fe4000788c0ff */
[C---:B------:R-:W-:Y:S01]  /*12030*/  LOP3.LUT P3, RZ, R32.reuse, 0x8, RZ, 0xc0, !PT ;  /* 0x0000000820ff7812 */ /* 0x040fe2000786c0ff */
[----:B------:R-:W3:Y:S01]  /*12040*/  SHFL.IDX PT, R3, R7, RZ, 0x181f ;  /* 0x00181fff07037589 */ /* 0x000ee200000e0000 */
[----:B------:R-:W-:Y:S02]  /*12050*/  LOP3.LUT P2, RZ, R32, 0x10, RZ, 0xc0, !PT ;  /* 0x0000001020ff7812 */ /* 0x000fe4000784c0ff */
[----:B------:R-:W-:Y:S01]  /*12060*/  LOP3.LUT R16, R16, 0xfffffdff, RZ, 0xc0, !PT ;  /* 0xfffffdff10107812 */ /* 0x000fe200078ec0ff */
[----:B------:R-:W-:Y:S03]  /*12070*/  SHFL.IDX PT, R8, R7, 0x2, 0x181f ;  /* 0x00581f0007087f89 */ /* 0x000fe600000e0000 */
[----:B------:R-:W-:Y:S01]  /*12080*/  @P1 LOP3.LUT R16, R16, 0x200, RZ, 0xfc, !PT ;  /* 0x0000020010101812 */ /* 0x000fe200078efcff */
[----:B0-----:R-:W-:-:S05]  /*12090*/  IMAD.SHL.U32 R2, R2, 0x8, RZ ;  /* 0x0000000802027824 */ /* 0x001fca00078e00ff */
[----:B------:R-:W-:-:S05]  /*120a0*/  LOP3.LUT R2, R2, 0x38, RZ, 0xc0, !PT ;  /* 0x0000003802027812 */ /* 0x000fca00078ec0ff */
[----:B------:R-:W-:-:S05]  /*120b0*/  IMAD.SHL.U32 R0, R2, 0x2, RZ ;  /* 0x0000000202007824 */ /* 0x000fca00078e00ff */
[----:B--2---:R-:W-:Y:S02]  /*120c0*/  IADD3 R2, P0, R14, R0, RZ ;  /* 0x000000000e027210 */ /* 0x004fe40007f1e0ff */
[----:B------:R-:W0:Y:S03]  /*120d0*/  SHFL.IDX PT, R14, R6, 0x1, 0x181f ;  /* 0x00381f00060e7f89 */ /* 0x000e2600000e0000 */
[----:B---3--:R-:W-:Y:S01]  /*120e0*/  IMAD.X R3, RZ, RZ, R3, P0 ;  /* 0x000000ffff037224 */ /* 0x008fe200000e0603 */
[----:B------:R-:W-:Y:S02]  /*120f0*/  ISETP.LT.OR P0, PT, R27, 0x1, !P1 ;  /* 0x000000011b00780c */ /* 0x000fe40004f01670 */
[----:B------:R-:W-:-:S11]  /*12100*/  LOP3.LUT P1, RZ, R32, 0x20, RZ, 0xc0, !PT ;  /* 0x0000002020ff7812 */ /* 0x000fd6000782c0ff */
        /* <DEDUP_REMOVED lines=14> */
[----:B------:R-:W-:-:S04]  /*121f0*/  ISETP.GT.AND P6, PT, R4, -0x1, PT ;  /* 0xffffffff0400780c */ /* 0x000fc80003fc4270 */
[----:B------:R-:W-:-:S13]  /*12200*/  ISETP.LT.OR P6, PT, R27, 0x1, P6 ;  /* 0x000000011b00780c */ /* 0x000fda00037c1670 */
[----:B------:R2:W-:Y:S04]  /*12210*/  LDGSTS.E.BYPASS.LTC128B.128 [R5+0xe400], desc[UR52][R2.64+0x380], !P6 ;  /* 0x0e40038002057fae */ /* 0x0005e8000f101d74 */
[----:B--2---:R-:W2:Y:S01]  /*12220*/  SHFL.IDX PT, R3, R7, 0x1, 0x181f ;  /* 0x00381f0007037f89 */ /* 0x004ea200000e0000 */
[----:B0-----:R-:W-:-:S03]  /*12230*/  IADD3 R2, P6, R14, R0, RZ ;  /* 0x000000000e027210 */ /* 0x001fc60007fde0ff */
[----:B------:R-:W0:Y:S04]  /*12240*/  SHFL.IDX PT, R14, R6, 0x2, 0x181f ;  /* 0x00581f00060e7f89 */ /* 0x000e2800000e0000 */
[----:B------:R-:W3:Y:S01]  /*12250*/  SHFL.IDX PT, R7, R7, 0x3, 0x181f ;  /* 0x00781f0007077f89 */ /* 0x000ee200000e0000 */
[----:B--2---:R-:W-:Y:S01]  /*12260*/  IMAD.X R3, RZ, RZ, R3, P6 ;  /* 0x000000ffff037224 */ /* 0x004fe200030e0603 */
[----:B------:R-:W-:-:S04]  /*12270*/  LOP3.LUT P6, RZ, R16, 0x200, RZ, 0xc0, !PT ;  /* 0x0000020010ff7812 */ /* 0x000fc800078cc0ff */
        /* <DEDUP_REMOVED lines=14> */
[----:B------:R-:W-:-:S04]  /*12360*/  ISETP.GT.AND P6, PT, R4, -0x1, PT ;  /* 0xffffffff0400780c */ /* 0x000fc80003fc4270 */
[----:B------:R-:W-:-:S13]  /*12370*/  ISETP.LT.OR P6, PT, R27, 0x11, P6 ;  /* 0x000000111b00780c */ /* 0x000fda00037c1670 */
[----:B------:R0:W-:Y:S02]  /*12380*/  LDGSTS.E.BYPASS.LTC128B.128 [R5+0xec00], desc[UR52][R2.64+0x380], !P6 ;  /* 0x0ec0038002057fae */ /* 0x0001e4000f101d74 */
[----:B0-----:R-:W-:Y:S02]  /*12390*/  IADD3 R2, P6, R14, R0, RZ ;  /* 0x000000000e027210 */ /* 0x001fe40007fde0ff */
[----:B------:R0:W2:Y:S03]  /*123a0*/  SHFL.IDX PT, R14, R6, 0x3, 0x181f ;  /* 0x00781f00060e7f89 */ /* 0x0000a600000e0000 */
[----:B------:R-:W-:Y:S01]  /*123b0*/  IMAD.X R3, RZ, RZ, R8, P6 ;  /* 0x000000ffff037224 */ /* 0x000fe200030e0608 */
[----:B------:R-:W-:-:S04]  /*123c0*/  LOP3.LUT P6, RZ, R16, 0x200, RZ, 0xc0, !PT ;  /* 0x0000020010ff7812 */ /* 0x000fc800078cc0ff */
        /* <DEDUP_REMOVED lines=14> */
[----:B------:R-:W-:-:S04]  /*124b0*/  ISETP.GT.AND P6, PT, R4, -0x1, PT ;  /* 0xffffffff0400780c */ /* 0x000fc80003fc4270 */
[----:B------:R-:W-:-:S13]  /*124c0*/  ISETP.LT.OR P6, PT, R27, 0x21, P6 ;  /* 0x000000211b00780c */ /* 0x000fda00037c1670 */
[----:B--23--:R0:W-:Y:S02]  /*124d0*/  LDGSTS.E.BYPASS.LTC128B.128 [R5+0xf400], desc[UR52][R2.64+0x380], !P6 ;  /* 0x0f40038002057fae */ /* 0x00c1e4000f101d74 */
.L_x_5085:
[----:B0-----:R-:W-:Y:S02]  /*124e0*/  IADD3 R2, P6, R14, R0, RZ ;  /* 0x000000000e027210 */ /* 0x001fe40007fde0ff */
[C---:B------:R-:W-:Y:S02]  /*124f0*/  ISETP.LT.OR P5, PT, R27.reuse, 0x31, !P5 ;  /* 0x000000311b00780c */ /* 0x040fe40006fa1670 */
[C---:B------:R-:W-:Y:S01]  /*12500*/  ISETP.LT.OR P4, PT, R27.reuse, 0x31, !P4 ;  /* 0x000000311b00780c */ /* 0x040fe20006781670 */
[----:B------:R-:W-:Y:S01]  /*12510*/  IMAD.X R3, RZ, RZ, R7, P6 ;  /* 0x000000ffff037224 */ /* 0x000fe200030e0607 */
[----:B------:R-:W-:Y:S02]  /*12520*/  LOP3.LUT P6, RZ, R16, 0x200, RZ, 0xc0, !PT ;  /* 0x0000020010ff7812 */ /* 0x000fe400078cc0ff */
[C---:B------:R-:W-:Y:S02]  /*12530*/  ISETP.LT.OR P3, PT, R27.reuse, 0x31, !P3 ;  /* 0x000000311b00780c */ /* 0x040fe40005f61670 */
[----:B------:R-:W-:-:S02]  /*12540*/  ISETP.LT.OR P6, PT, R27, 0x31, !P6 ;  /* 0x000000311b00780c */ /* 0x000fc400077c1670 */
[C---:B------:R-:W-:Y:S02]  /*12550*/  ISETP.LT.OR P2, PT, R27.reuse, 0x31, !P2 ;  /* 0x000000311b00780c */ /* 0x040fe40005741670 */
[C---:B------:R-:W-:Y:S02]  /*12560*/  ISETP.LT.OR P1, PT, R27.reuse, 0x31, !P1 ;  /* 0x000000311b00780c */ /* 0x040fe40004f21670 */
[----:B------:R-:W-:-:S07]  /*12570*/  ISETP.LT.OR P0, PT, R27, 0x31, !P0 ;  /* 0x000000311b00780c */ /* 0x000fce0004701670 */
[----:B------:R-:W-:Y:S01]  /*12580*/  @!PT LDS RZ, [RZ] ;  /* 0x00000000fffff984 */ /* 0x000fe20000000800 */
[----:B------:R-:W-:Y:S01]  /*12590*/  @!PT LDS RZ, [RZ] ;  /* 0x00000000fffff984 */ /* 0x000fe20000000800 */
[----:B------:R-:W-:Y:S01]  /*125a0*/  @!PT LDS RZ, [RZ] ;  /* 0x00000000fffff984 */ /* 0x000fe20000000800 */
[----:B------:R0:W-:Y:S01]  /*125b0*/  LDGSTS.E.BYPASS.LTC128B.128 [R5+0x1c00], desc[UR52][R2.64], !P6 ;  /* 0x01c0000002057fae */ /* 0x0001e2000f101d74 */
[----:B------:R-:W-:-:S03]  /*125c0*/  ISETP.GT.AND P6, PT, R4, -0x1, PT ;  /* 0xffffffff0400780c */ /* 0x000fc60003fc4270 */
[----:B------:R0:W-:Y:S04]  /*125d0*/  LDGSTS.E.BYPASS.LTC128B.128 [R5+0x3c00], desc[UR52][R2.64+0x80], !P5 ;  /* 0x03c0008002057fae */ /* 0x0001e8000e901d74 */
[----:B------:R0:W-:Y:S04]  /*125e0*/  LDGSTS.E.BYPASS.LTC128B.128 [R5+0x5c00], desc[UR52][R2.64+0x100], !P4 ;  /* 0x05c0010002057fae */ /* 0x0001e8000e101d74 */
[----:B------:R0:W-:Y:S04]  /*125f0*/  LDGSTS.E.BYPASS.LTC128B.128 [R5+0x7c00], desc[UR52][R2.64+0x180], !P3 ;  /* 0x07c0018002057fae */ /* 0x0001e8000d901d74 */
[----:B------:R0:W-:Y:S04]  /*12600*/  LDGSTS.E.BYPASS.LTC128B.128 [R5+0x9c00], desc[UR52][R2.64+0x200], !P2 ;  /* 0x09c0020002057fae */ /* 0x0001e8000d101d74 */
[----:B------:R0:W-:Y:S04]  /*12610*/  LDGSTS.E.BYPASS.LTC128B.128 [R5+0xbc00], desc[UR52][R2.64+0x280], !P1 ;  /* 0x0bc0028002057fae */ /* 0x0001e8000c901d74 */
[----:B------:R0:W-:Y:S01]  /*12620*/  LDGSTS.E.BYPASS.LTC128B.128 [R5+0xdc00], desc[UR52][R2.64+0x300], !P0 ;  /* 0x0dc0030002057fae */ /* 0x0001e2000c101d74 */
[----:B------:R-:W-:-:S13]  /*12630*/  ISETP.LT.OR P0, PT, R27, 0x31, P6 ;  /* 0x000000311b00780c */ /* 0x000fda0003701670 */
[----:B------:R0:W-:Y:S01]  /*12640*/  LDGSTS.E.BYPASS.LTC128B.128 [R5+0xfc00], desc[UR52][R2.64+0x380], !P0 ;  /* 0x0fc0038002057fae */ /* 0x0001e2000c101d74 */
[----:B------:R-:W-:Y:S01]  /*12650*/  PLOP3.LUT P0, PT, PT, PT, PT, 0x80, 0x0 ;  /* 0x000000000000781c */ /* 0x000fe20003f0f070 */
[----:B------:R-:W-:-:S12]  /*12660*/  NOP ;  /* 0x0000000000007918 */ /* 0x000fd80000000000 */
.L_x_5015:
        /* <DEDUP_REMOVED lines=11> */
.L_x_5016:
[----:B------:R-:W-:Y:S01]  /*12720*/  UIADD3 UR4, UR44, -0x2, URZ ;  /* 0xfffffffe2c047890 */ /* 0x000fe2000fffe03f */
[----:B------:R0:W-:Y:S03]  /*12730*/  SYNCS.ARRIVE.TRANS64.A1T0 RZ, [R25+URZ+0x28c50], RZ ;  /* 0x028c50ff19ff79a7 */ /* 0x0001e6000810003f */
[----:B------:R-:W-:-:S06]  /*12740*/  UISETP.GE.AND UP0, UPT, UR4, UR45, UPT ;  /* 0x0000002d0400728c */ /* 0x000fcc000bf06270 */
[----:B------:R-:W-:-:S13]  /*12750*/  PLOP3.LUT P0, PT, PT, PT, UP0, 0x40, 0x0 ;  /* 0x000000000000781c */ /* 0x000fda0003f0e808 */
[----:B0-----:R-:W-:Y:S05]  /*12760*/  @P0 BRA `(.L_x_5017) ;  /* 0x0000000c00980947 */ /* 0x001fea0003800000 */
[----:B------:R-:W-:Y:S01]  /*12770*/  BSSY B0, `(.L_x_5017) ;  /* 0x00000e5000007945 */ /* 0x000fe20003800000 */
[----:B------:R-:W-:-:S07]  /*12780*/  IMAD.U32 R9, RZ, RZ, UR4 ;  /* 0x00000004ff097e24 */ /* 0x000fce000f8e00ff */
.L_x_5030:
[----:B0-----:R-:W0:Y:S01]  /*12790*/  S2R R2, SR_TID.X ;  /* 0x0000000000027919 */ /* 0x001e220000002100 */
[----:B------:R-:W2:Y:S01]  /*127a0*/  LDC R3, c[0x0][0x430] ;  /* 0x00010c00ff037b82 */ /* 0x000ea20000000800 */
[----:B-1----:R-:W-:Y:S02]  /*127b0*/  IMAD R8, R9, 0x40, R30 ;  /* 0x0000004009087824 */ /* 0x002fe400078e021e */
[----:B------:R-:W-:Y:S01]  /*127c0*/  VIADD R18, R18, 0x1 ;  /* 0x0000000112127836 */ /* 0x000fe20000000000 */
[----:B--2---:R-:W-:Y:S01]  /*127d0*/  ISETP.NE.AND P0, PT, R3, 0x1, PT ;  /* 0x000000010300780c */ /* 0x004fe20003f05270 */
[----:B0-----:R-:W-:-:S05]  /*127e0*/  IMAD.SHL.U32 R2, R2, 0x10, RZ ;  /* 0x0000001002027824 */ /* 0x001fca00078e00ff */
[----:B------:R-:W-:-:S07]  /*127f0*/  LOP3.LUT R2, R36, 0x70, R2, 0xf8, !PT ;  /* 0x0000007024027812 */ /* 0x000fce00078ef802 */
[----:B------:R-:W0:Y:S01]  /*12800*/  @P0 LDC R3, c[0x0][0x434] ;  /* 0x00010d00ff030b82 */ /* 0x000e220000000800 */
[C---:B------:R-:W-:Y:S01]  /*12810*/  ISETP.GT.U32.AND P1, PT, R2.reuse, 0x3f, PT ;  /* 0x0000003f0200780c */ /* 0x040fe20003f24070 */
[----:B------:R-:W-:-:S06]  /*12820*/  IMAD.IADD R8, R2, 0x1, R8 ;  /* 0x0000000102087824 */ /* 0x000fcc00078e0208 */
[----:B------:R-:W2:Y:S01]  /*12830*/  @P0 LDC R7, c[0x0][0x438] ;  /* 0x00010e00ff070b82 */ /* 0x000ea20000000800 */
[----:B------:R-:W-:-:S07]  /*12840*/  IMAD.MOV.U32 R10, RZ, RZ, R8 ;  /* 0x000000ffff0a7224 */ /* 0x000fce00078e0008 */
[----:B------:R-:W3:Y:S01]  /*12850*/  @!P1 LDC.64 R4, c[0x0][0x428] ;  /* 0x00010a00ff049b82 */ /* 0x000ee20000000a00 */
[----:B0-----:R-:W-:-:S05]  /*12860*/  @P0 IMAD.HI.U32 R2, R8, R3, RZ ;  /* 0x0000000308020227 */ /* 0x001fca00078e00ff */
[----:B--2---:R-:W-:Y:S02]  /*12870*/  @P0 SHF.R.U32.HI R10, RZ, R7, R2 ;  /* 0x00000007ff0a0219 */ /* 0x004fe40000011602 */
[----:B------:R-:W0:Y:S02]  /*12880*/  @!P1 LDC.64 R6, c[0x0][0x418] ;  /* 0x00010600ff069b82 */ /* 0x000e240000000a00 */
[----:B------:R-:W-:Y:S01]  /*12890*/  @!P1 SHF.R.S32.HI R3, RZ, 0x1f, R10 ;  /* 0x0000001fff039819 */ /* 0x000fe2000001140a */
[----:B---3--:R-:W-:-:S04]  /*128a0*/  @!P1 IMAD R2, R29, R4, RZ ;  /* 0x000000041d029224 */ /* 0x008fc800078e02ff */
[----:B------:R-:W-:Y:S01]  /*128b0*/  @!P1 IMAD R5, R24, R5, R2 ;  /* 0x0000000518059224 */ /* 0x000fe200078e0202 */
[----:B------:R-:W-:-:S05]  /*128c0*/  @!P1 MOV R2, R10 ;  /* 0x0000000a00029202 */ /* 0x000fca0000000f00 */
[----:B------:R-:W-:-:S04]  /*128d0*/  @!P1 IMAD.WIDE.U32 R2, R24, R4, R2 ;  /* 0x0000000418029225 */ /* 0x000fc800078e0002 */
[----:B------:R-:W-:Y:S02]  /*128e0*/  @!P1 IMAD.IADD R3, R5, 0x1, R3 ;  /* 0x0000000105039824 */ /* 0x000fe400078e0203 */
[----:B------:R-:W-:Y:S01]  /*128f0*/  IMAD.MOV.U32 R4, RZ, RZ, RZ ;  /* 0x000000ffff047224 */ /* 0x000fe200078e00ff */
[----:B0-----:R-:W-:Y:S01]  /*12900*/  @!P1 LEA R6, P0, R2, R6, 0x2 ;  /* 0x0000000602069211 */ /* 0x001fe200078010ff */
[----:B------:R-:W-:-:S03]  /*12910*/  IMAD.U32 R11, RZ, RZ, UR47 ;  /* 0x0000002fff0b7e24 */ /* 0x000fc6000f8e00ff */
[----:B------:R-:W-:Y:S01]  /*12920*/  @!P1 LEA.HI.X R7, R2, R7, R3, 0x2, P0 ;  /* 0x0000000702079211 */ /* 0x000fe200000f1403 */
[----:B------:R-:W-:Y:S01]  /*12930*/  IMAD.MOV R5, RZ, RZ, -R10 ;  /* 0x000000ffff057224 */ /* 0x000fe200078e0a0a */
[----:B------:R-:W-:-:S03]  /*12940*/  ISETP.NE.AND P0, PT, R18, 0x2, PT ;  /* 0x000000021200780c */ /* 0x000fc60003f05270 */
[----:B------:R0:W5:Y:S01]  /*12950*/  @!P1 LDG.E R4, desc[UR52][R6.64] ;  /* 0x0000003406049981 */ /* 0x000162000c1e1900 */
[----:B------:R-:W-:Y:S01]  /*12960*/  ISETP.NE.AND P1, PT, R11, 0x3, PT ;  /* 0x000000030b00780c */ /* 0x000fe20003f25270 */
[----:B------:R-:W-:Y:S05]  /*12970*/  YIELD ;  /* 0x0000000000007946 */ /* 0x000fea0003800000 */
[----:B------:R-:W-:Y:S01]  /*12980*/  ULDC UR4, c[0x0][0x430] ;  /* 0x00010c0000047ab9 */ /* 0x000fe20000000800 */
[----:B------:R-:W-:Y:S01]  /*12990*/  IMAD.MOV.U32 R2, RZ, RZ, R9 ;  /* 0x000000ffff027224 */ /* 0x000fe200078e0009 */
[----:B------:R-:W-:Y:S01]  /*129a0*/  SEL R3, RZ, 0x1, P0 ;  /* 0x00000001ff037807 */ /* 0x000fe20000000000 */
[----:B------:R-:W-:Y:S01]  /*129b0*/  IMAD R5, R5, UR4, R8 ;  /* 0x0000000405057c24 */ /* 0x000fe2000f8e0208 */
[----:B------:R-:W-:Y:S01]  /*129c0*/  SEL R18, R18, RZ, P0 ;  /* 0x000000ff12127207 */ /* 0x000fe20000000000 */
[----:B------:R-:W-:Y:S01]  /*129d0*/  VIADD R9, R9, 0xffffffff ;  /* 0xffffffff09097836 */ /* 0x000fe20000000000 */
[----:B------:R-:W-:-:S02]  /*129e0*/  LOP3.LUT R22, R22, R3, RZ, 0x3c, !PT ;  /* 0x0000000316167212 */ /* 0x000fc400078e3cff */
[----:B------:R-:W-:Y:S01]  /*129f0*/  ISETP.GT.AND P3, PT, R2, UR45, PT ;  /* 0x0000002d02007c0c */ /* 0x000fe2000bf64270 */
[----:B0-----:R-:W-:-:S12]  /*12a00*/  @!P1 BRA `(.L_x_5018) ;  /* 0x0000000000049947 */ /* 0x001fd80003800000 */
[----:B------:R-:W-:Y:S01]  /*12a10*/  BPT.TRAP 0x1 ;  /* 0x000000040000795c */ /* 0x000fe20000300000 */
.L_x_5018:
[----:B------:R-:W-:Y:S01]  /*12a20*/  IMAD R8, R18, 0x8, R17 ;  /* 0x0000000812087824 */ /* 0x000fe200078e0211 */
[----:B------:R-:W-:Y:S01]  /*12a30*/  SHF.L.U32 R20, R22, 0x1f, RZ ;  /* 0x0000001f16147819 */ /* 0x000fe200000006ff */
[----:B------:R-:W-:Y:S01]  /*12a40*/  BSSY B1, `(.L_x_5019) ;  /* 0x0000004000017945 */ /* 0x000fe20003800000 */
[----:B------:R-:W-:Y:S02]  /*12a50*/  SHF.R.S32.HI R7, RZ, 0x1f, R5 ;  /* 0x0000001fff077819 */ /* 0x000fe40000011405 */
[----:B------:R-:W0:Y:S02]  /*12a60*/  SYNCS.PHASECHK.TRANS64.TRYWAIT P0, [R8+URZ+0x28c40], R20 ;  /* 0x028c4014080075a7 */ /* 0x000e24000800017f */
[----:B0-----:R-:W-:Y:S05]  /*12a70*/  @!P0 BRA `(.L_x_5020) ;  /* 0x0000002800308947 */ /* 0x001fea0003800000 */
.L_x_5086:
[----:B------:R-:W-:Y:S05]  /*12a80*/  BSYNC B1 ;  /* 0x0000000000017941 */ /* 0x000fea0003800000 */
.L_x_5019:
[----:B------:R-:W-:Y:S01]  /*12a90*/  ULDC.64 UR4, c[0x0][0x300] ;  /* 0x0000c00000047ab9 */ /* 0x000fe20000000a00 */
[----:B-----5:R-:W-:Y:S01]  /*12aa0*/  SHF.R.S32.HI R10, RZ, 0x1f, R4 ;  /* 0x0000001fff0a7819 */ /* 0x020fe20000011404 */
[----:B------:R-:W-:Y:S01]  /*12ab0*/  IMAD R2, R7, UR4, RZ ;  /* 0x0000000407027c24 */ /* 0x000fe2000f8e02ff */
[----:B------:R-:W-:-:S03]  /*12ac0*/  LOP3.LUT P1, RZ, R16, 0x2, RZ, 0xc0, !PT ;  /* 0x0000000210ff7812 */ /* 0x000fc6000782c0ff */
        /* <DEDUP_REMOVED lines=15> */
[----:B------:R-:W-:Y:S01]  /*12bc0*/  UMOV UR4, 0xffffffff ;  /* 0xffffffff00047882 */ /* 0x000fe20000000000 */
[----:B------:R-:W-:Y:S02]  /*12bd0*/  IMAD R6, R18, 0x1000, R31 ;  /* 0x0000100012067824 */ /* 0x000fe400078e021f */
[----:B------:R-:W-:Y:S01]  /*12be0*/  LEA.HI.X R27, R2, UR5, R27, 0x1, P0 ;  /* 0x00000005021b7c11 */ /* 0x000fe200080f0c1b */
[----:B------:R-:W-:Y:S08]  /*12bf0*/  BRA.DIV UR4, `(.L_x_5021) ;  /* 0x0000002604e47947 */ /* 0x000ff0000b800000 */
[----:B------:R-:W2:Y:S01]  /*12c00*/  SHFL.IDX PT, R14, R21, RZ, 0x181f ;  /* 0x00181fff150e7589 */ /* 0x000ea200000e0000 */
[----:B-1----:R-:W-:-:S03]  /*12c10*/  IMAD R25, R6, 0x2, R17 ;  /* 0x0000000206197824 */ /* 0x002fc600078e0211 */
[----:B------:R-:W1:Y:S01]  /*12c20*/  SHFL.IDX PT, R3, R27, RZ, 0x181f ;  /* 0x00181fff1b037589 */ /* 0x000e6200000e0000 */
[----:B--2---:R-:W-:-:S03]  /*12c30*/  IADD3 R2, P0, R14, R0, RZ ;  /* 0x000000000e027210 */ /* 0x004fc60007f1e0ff */
[----:B------:R-:W2:Y:S02]  /*12c40*/  SHFL.IDX PT, R14, R21, 0x1, 0x181f ;  /* 0x00381f00150e7f89 */ /* 0x000ea400000e0000 */
[----:B-1----:R-:W-:-:S05]  /*12c50*/  IMAD.X R3, RZ, RZ, R3, P0 ;  /* 0x000000ffff037224 */ /* 0x002fca00000e0603 */
[----:B------:R1:W-:Y:S04]  /*12c60*/  LDGSTS.E.BYPASS.LTC128B.128 [R25+0x22400], desc[UR52][R2.64], !P1 ;  /* 0x2240000002197fae */ /* 0x0003e8000c901d74 */
[----:B-1----:R-:W1:Y:S01]  /*12c70*/  SHFL.IDX PT, R3, R27, 0x1, 0x181f ;  /* 0x00381f001b037f89 */ /* 0x002e6200000e0000 */
[----:B--2---:R-:W-:-:S03]  /*12c80*/  IADD3 R2, P0, R14, R0, RZ ;  /* 0x000000000e027210 */ /* 0x004fc60007f1e0ff */
[----:B------:R-:W2:Y:S01]  /*12c90*/  SHFL.IDX PT, R14, R21, 0x2, 0x181f ;  /* 0x00581f00150e7f89 */ /* 0x000ea200000e0000 */
[----:B-1----:R-:W-:-:S05]  /*12ca0*/  IADD3.X R3, RZ, R3, RZ, P0, !PT ;  /* 0x00000003ff037210 */ /* 0x002fca00007fe4ff */
[----:B------:R1:W-:Y:S04]  /*12cb0*/  LDGSTS.E.BYPASS.LTC128B.128 [R25+0x22c00], desc[UR52][R2.64], !P1 ;  /* 0x22c0000002197fae */ /* 0x0003e8000c901d74 */
[----:B-1----:R-:W1:Y:S01]  /*12cc0*/  SHFL.IDX PT, R3, R27, 0x2, 0x181f ;  /* 0x00581f001b037f89 */ /* 0x002e6200000e0000 */
[----:B--2---:R-:W-:-:S03]  /*12cd0*/  IADD3 R2, P0, R14, R0, RZ ;  /* 0x000000000e027210 */ /* 0x004fc60007f1e0ff */
[----:B------:R2:W3:Y:S04]  /*12ce0*/  SHFL.IDX PT, R14, R21, 0x3, 0x181f ;  /* 0x00781f00150e7f89 */ /* 0x0004e800000e0000 */
[----:B------:R-:W4:Y:S01]  /*12cf0*/  SHFL.IDX PT, R27, R27, 0x3, 0x181f ;  /* 0x00781f001b1b7f89 */ /* 0x000f2200000e0000 */
[----:B-1----:R-:W-:-:S05]  /*12d00*/  IMAD.X R3, RZ, RZ, R3, P0 ;  /* 0x000000ffff037224 */ /* 0x002fca00000e0603 */
[----:B---3--:R2:W-:Y:S02]  /*12d10*/  LDGSTS.E.BYPASS.LTC128B.128 [R25+0x23400], desc[UR52][R2.64], !P1 ;  /* 0x2340000002197fae */ /* 0x0085e4000c901d74 */
.L_x_5096:
[----:B--2---:R-:W-:-:S05]  /*12d20*/  IADD3 R2, P0, R14, R0, RZ ;  /* 0x000000000e027210 */ /* 0x004fca0007f1e0ff */
[----:B----4-:R-:W-:Y:S01]  /*12d30*/  IMAD.X R3, RZ, RZ, R27, P0 ;  /* 0x000000ffff037224 */ /* 0x010fe200000e061b */
[----:B------:R-:W-:-:S04]  /*12d40*/  PLOP3.LUT P0, PT, PT, PT, PT, 0x80, 0x0 ;  /* 0x000000000000781c */ /* 0x000fc80003f0f070 */
[----:B------:R-:W-:Y:S01]  /*12d50*/  @!PT LDS RZ, [RZ] ;  /* 0x00000000fffff984 */ /* 0x000fe20000000800 */
[----:B------:R-:W-:Y:S01]  /*12d60*/  @!PT LDS RZ, [RZ] ;  /* 0x00000000fffff984 */ /* 0x000fe20000000800 */
[----:B------:R-:W-:Y:S01]  /*12d70*/  @!PT LDS RZ, [RZ] ;  /* 0x00000000fffff984 */ /* 0x000fe20000000800 */
[----:B------:R1:W-:Y:S01]  /*12d80*/  LDGSTS.E.BYPASS.LTC128B.128 [R25+0x23c00], desc[UR52][R2.64], !P1 ;  /* 0x23c0000002197fae */ /* 0x0003e2000c901d74 */
[----:B------:R-:W-:-:S08]  /*12d90*/  NOP ;  /* 0x0000000000007918 */ /* 0x000fd00000000000 */
.L_x_5022:
        /* <DEDUP_REMOVED lines=11> */
.L_x_5023:
[----:B------:R1:W-:Y:S01]  /*12e50*/  SYNCS.ARRIVE.TRANS64.A1T0 RZ, [R8+URZ+0x28c30], RZ ;  /* 0x028c30ff08ff79a7 */ /* 0x0003e2000810003f */
[----:B------:R-:W-:Y:S05]  /*12e60*/  @!P2 BRA `(.L_x_5024) ;  /* 0x000000000004a947 */ /* 0x000fea0003800000 */
[----:B------:R-:W-:Y:S01]  /*12e70*/  BPT.TRAP 0x1 ;  /* 0x000000040000795c */ /* 0x000fe20000300000 */
.L_x_5024:
[----:B------:R-:W2:Y:S01]  /*12e80*/  SYNCS.PHASECHK.TRANS64.TRYWAIT P0, [R8+URZ+0x28c60], R20 ;  /* 0x028c6014080075a7 */ /* 0x000ea2000800017f */
[----:B------:R-:W-:Y:S04]  /*12e90*/  BSSY B1, `(.L_x_5025) ;  /* 0x0000002000017945 */ /* 0x000fe80003800000 */
[----:B--2---:R-:W-:Y:S05]  /*12ea0*/  @!P0 BRA `(.L_x_5026) ;  /* 0x0000002800448947 */ /* 0x004fea0003800000 */
.L_x_5097:
[----:B------:R-:W-:Y:S05]  /*12eb0*/  BSYNC B1 ;  /* 0x0000000000017941 */ /* 0x000fea0003800000 */
.L_x_5025:
[----:B------:R-:W-:Y:S01]  /*12ec0*/  ULDC.64 UR4, c[0x0][0x328] ;  /* 0x0000ca0000047ab9 */ /* 0x000fe20000000a00 */
[C---:B------:R-:W-:Y:S01]  /*12ed0*/  LOP3.LUT P5, RZ, R16.reuse, 0x8, RZ, 0xc0, !PT ;  /* 0x0000000810ff7812 */ /* 0x040fe200078ac0ff */
        /* <DEDUP_REMOVED lines=19> */
[----:B0-2---:R-:W-:Y:S01]  /*13010*/  LEA.HI.X R20, R2, UR5, R3, 0x1, P0 ;  /* 0x0000000502147c11 */ /* 0x005fe200080f0c03 */
[----:B------:R-:W-:Y:S08]  /*13020*/  BRA.DIV UR4, `(.L_x_5027) ;  /* 0x0000002604f87947 */ /* 0x000ff0000b800000 */
[----:B------:R-:W0:Y:S01]  /*13030*/  SHFL.IDX PT, R14, R10, RZ, 0x181f ;  /* 0x00181fff0a0e7589 */ /* 0x000e2200000e0000 */
[C---:B------:R-:W-:Y:S01]  /*13040*/  LOP3.LUT P1, RZ, R16.reuse, 0x80, RZ, 0xc0, !PT ;  /* 0x0000008010ff7812 */ /* 0x040fe2000782c0ff */
[----:B------:R-:W-:Y:S01]  /*13050*/  IMAD R21, R21, 0x2, R17 ;  /* 0x0000000215157824 */ /* 0x000fe200078e0211 */
[----:B------:R-:W-:Y:S01]  /*13060*/  P2R R11, PR, RZ, 0x8 ;  /* 0x00000008ff0b7803 */ /* 0x000fe20000000000 */
[----:B------:R-:W2:Y:S01]  /*13070*/  SHFL.IDX PT, R3, R20, RZ, 0x181f ;  /* 0x00181fff14037589 */ /* 0x000ea200000e0000 */
[C---:B------:R-:W-:Y:S02]  /*13080*/  LOP3.LUT P3, RZ, R16.reuse, 0x40, RZ, 0xc0, !PT ;  /* 0x0000004010ff7812 */ /* 0x040fe4000786c0ff */
[C---:B------:R-:W-:Y:S01]  /*13090*/  LOP3.LUT P6, RZ, R16.reuse, 0x20, RZ, 0xc0, !PT ;  /* 0x0000002010ff7812 */ /* 0x040fe200078cc0ff */
[----:B------:R-:W-:Y:S01]  /*130a0*/  SHFL.IDX PT, R2, R10, 0x2, 0x181f ;  /* 0x00581f000a027f89 */ /* 0x000fe200000e0000 */
[----:B------:R-:W-:Y:S02]  /*130b0*/  LOP3.LUT P2, RZ, R16, 0x10, RZ, 0xc0, !PT ;  /* 0x0000001010ff7812 */ /* 0x000fe4000784c0ff */
[----:B------:R-:W-:-:S02]  /*130c0*/  P2R R12, PR, RZ, 0x8 ;  /* 0x00000008ff0c7803 */ /* 0x000fc40000000000 */
[----:B0-----:R-:W-:Y:S02]  /*130d0*/  IADD3 R6, P0, R14, R0, RZ ;  /* 0x000000000e067210 */ /* 0x001fe40007f1e0ff */
        /* <DEDUP_REMOVED lines=10> */
[----:B------:R-:W-:Y:S02]  /*13180*/  LDGSTS.E.BYPASS.LTC128B.128 [R21+0x8400], desc[UR52][R6.64+0x200], !P5 ;  /* 0x0840020006157fae */ /* 0x000fe4000e901d74 */
[----:B--2---:R-:W-:Y:S01]  /*13190*/  IMAD.X R5, RZ, RZ, R3, P0 ;  /* 0x000000ffff057224 */ /* 0x004fe200000e0603 */
[----:B------:R-:W-:Y:S01]  /*131a0*/  IADD3 R2, P0, R2, R0, RZ ;  /* 0x0000000002027210 */ /* 0x000fe20007f1e0ff */
[----:B------:R-:W0:Y:S04]  /*131b0*/  SHFL.IDX PT, R3, R20, 0x2, 0x181f ;  /* 0x00581f0014037f89 */ /* 0x000e2800000e0000 */
[----:B------:R-:W-:Y:S04]  /*131c0*/  LDGSTS.E.BYPASS.LTC128B.128 [R21+0xa400], desc[UR52][R6.64+0x280], !P4 ;  /* 0x0a40028006157fae */ /* 0x000fe8000e101d74 */
[----:B------:R2:W3:Y:S04]  /*131d0*/  SHFL.IDX PT, R14, R10, 0x3, 0x181f ;  /* 0x00781f000a0e7f89 */ /* 0x0004e800000e0000 */
[----:B------:R-:W4:Y:S01]  /*131e0*/  SHFL.IDX PT, R20, R20, 0x3, 0x181f ;  /* 0x00781f0014147f89 */ /* 0x000f2200000e0000 */
[----:B0-----:R-:W-:Y:S01]  /*131f0*/  IMAD.X R3, RZ, RZ, R3, P0 ;  /* 0x000000ffff037224 */ /* 0x001fe200000e0603 */
[----:B------:R-:W-:-:S13]  /*13200*/  ISETP.NE.U32.AND P0, PT, R28, RZ, PT ;  /* 0x000000ff1c00720c */ /* 0x000fda0003f05070 */
[----:B------:R-:W-:Y:S04]  /*13210*/  LDGSTS.E.BYPASS.LTC128B.128 [R21+0xc400], desc[UR52][R6.64+0x300], P0 ;  /* 0x0c40030006157fae */ /* 0x000fe80008101d74 */
[----:B------:R0:W-:Y:S04]  /*13220*/  LDGSTS.E.BYPASS.LTC128B.128 [R21+0xe400], desc[UR52][R6.64+0x380], P1 ;  /* 0x0e40038006157fae */ /* 0x0001e80008901d74 */
[----:B------:R2:W-:Y:S01]  /*13230*/  LDGSTS.E.BYPASS.LTC128B.128 [R21+0xc00], desc[UR52][R4.64], !P3 ;  /* 0x00c0000004157fae */ /* 0x0005e2000d901d74 */
[----:B------:R-:W-:-:S04]  /*13240*/  ISETP.NE.AND P3, PT, R12, RZ, PT ;  /* 0x000000ff0c00720c */ /* 0x000fc80003f65270 */
[----:B0-----:R-:W-:-:S09]  /*13250*/  P2R R6, PR, RZ, 0x8 ;  /* 0x00000008ff067803 */ /* 0x001fd20000000000 */
        /* <DEDUP_REMOVED lines=10> */
[----:B------:R2:W-:Y:S01]  /*13300*/  LDGSTS.E.BYPASS.LTC128B.128 [R21+0x3400], desc[UR52][R2.64+0x80], !P3 ;  /* 0x0340008002157fae */ /* 0x0005e2000d901d74 */
[----:B------:R-:W-:-:S03]  /*13310*/  ISETP.NE.AND P3, PT, R11, RZ, PT ;  /* 0x000000ff0b00720c */ /* 0x000fc60003f65270 */
[----:B------:R2:W-:Y:S04]  /*13320*/  LDGSTS.E.BYPASS.LTC128B.128 [R21+0x5400], desc[UR52][R2.64+0x100], !P6 ;  /* 0x0540010002157fae */ /* 0x0005e8000f101d74 */
[----:B------:R2:W-:Y:S04]  /*13330*/  LDGSTS.E.BYPASS.LTC128B.128 [R21+0x7400], desc[UR52][R2.64+0x180], !P2 ;  /* 0x0740018002157fae */ /* 0x0005e8000d101d74 */
[----:B------:R2:W-:Y:S04]  /*13340*/  LDGSTS.E.BYPASS.LTC128B.128 [R21+0x9400], desc[UR52][R2.64+0x200], !P5 ;  /* 0x0940020002157fae */ /* 0x0005e8000e901d74 */
[----:B------:R2:W-:Y:S04]  /*13350*/  LDGSTS.E.BYPASS.LTC128B.128 [R21+0xb400], desc[UR52][R2.64+0x280], !P4 ;  /* 0x0b40028002157fae */ /* 0x0005e8000e101d74 */
[----:B------:R2:W-:Y:S04]  /*13360*/  LDGSTS.E.BYPASS.LTC128B.128 [R21+0xd400], desc[UR52][R2.64+0x300], P0 ;  /* 0x0d40030002157fae */ /* 0x0005e80008101d74 */
[----:B---34-:R2:W-:Y:S02]  /*13370*/  LDGSTS.E.BYPASS.LTC128B.128 [R21+0xf400], desc[UR52][R2.64+0x380], P1 ;  /* 0x0f40038002157fae */ /* 0x0185e40008901d74 */
.L_x_5107:
[----:B--2---:R-:W-:Y:S02]  /*13380*/  P2R R4, PR, RZ, 0x2 ;  /* 0x00000002ff047803 */ /* 0x004fe40000000000 */
[----:B------:R-:W-:Y:S02]  /*13390*/  LOP3.LUT P1, RZ, R16, 0x80, RZ, 0xc0, !PT ;  /* 0x0000008010ff7812 */ /* 0x000fe4000782c0ff */
[----:B------:R-:W-:Y:S02]  /*133a0*/  IADD3 R2, P2, R14, R0, RZ ;  /* 0x000000000e027210 */ /* 0x000fe40007f5e0ff */
[----:B------:R-:W-:Y:S02]  /*133b0*/  P2R R5, PR, RZ, 0x8 ;  /* 0x00000008ff057803 */ /* 0x000fe40000000000 */
[C---:B------:R-:W-:Y:S01]  /*133c0*/  LOP3.LUT P3, RZ, R16.reuse, 0x40, RZ, 0xc0, !PT ;  /* 0x0000004010ff7812 */ /* 0x040fe2000786c0ff */
[----:B------:R-:W-:Y:S01]  /*133d0*/  IMAD.X R3, RZ, RZ, R20, P2 ;  /* 0x000000ffff037224 */ /* 0x000fe200010e0614 */
[----:B------:R-:W-:-:S02]  /*133e0*/  LOP3.LUT P2, RZ, R16, 0x20, RZ, 0xc0, !PT ;  /* 0x0000002010ff7812 */ /* 0x000fc4000784c0ff */
[----:B------:R-:W-:-:S03]  /*133f0*/  LOP3.LUT P6, RZ, R16, 0x10, RZ, 0xc0, !PT ;  /* 0x0000001010ff7812 */ /* 0x000fc600078cc0ff */
[----:B------:R-:W-:Y:S01]  /*13400*/  @!PT LDS RZ, [RZ] ;  /* 0x00000000fffff984 */ /* 0x000fe20000000800 */
[----:B------:R-:W-:Y:S01]  /*13410*/  @!PT LDS RZ, [RZ] ;  /* 0x00000000fffff984 */ /* 0x000fe20000000800 */
[----:B------:R-:W-:Y:S01]  /*13420*/  @!PT LDS RZ, [RZ] ;  /* 0x00000000fffff984 */ /* 0x000fe20000000800 */
[----:B------:R0:W-:Y:S01]  /*13430*/  LDGSTS.E.BYPASS.LTC128B.128 [R21+0x1c00], desc[UR52][R2.64], !P1 ;  /* 0x01c0000002157fae */ /* 0x0001e2000c901d74 */
[----:B------:R-:W-:-:S05]  /*13440*/  ISETP.NE.AND P1, PT, R4, RZ, PT ;  /* 0x000000ff0400720c */ /* 0x000fca0003f25270 */
[----:B------:R0:W-:Y:S01]  /*13450*/  LDGSTS.E.BYPASS.LTC128B.128 [R21+0x3c00], desc[UR52][R2.64+0x80], !P3 ;  /* 0x03c0008002157fae */ /* 0x0001e2000d901d74 */
[----:B------:R-:W-:-:S03]  /*13460*/  ISETP.NE.AND P3, PT, R5, RZ, PT ;  /* 0x000000ff0500720c */ /* 0x000fc60003f65270 */
        /* <DEDUP_REMOVED lines=8> */
.L_x_5028:
        /* <DEDUP_REMOVED lines=11> */
.L_x_5029:
[----:B------:R0:W-:Y:S01]  /*135a0*/  SYNCS.ARRIVE.TRANS64.A1T0 RZ, [R8+URZ+0x28c50], RZ ;  /* 0x028c50ff08ff79a7 */ /* 0x0001e2000810003f */
[----:B------:R-:W-:Y:S05]  /*135b0*/  @P3 BRA `(.L_x_5030) ;  /* 0xfffffff000743947 */ /* 0x000fea000383ffff */
[----:B------:R-:W-:Y:S05]  /*135c0*/  BSYNC B0 ;  /* 0x0000000000007941 */ /* 0x000fea0003800000 */
.L_x_5017:
[----:B------:R-:W2:Y:S01]  /*135d0*/  S2R R0, SR_TID.X ;  /* 0x0000000000007919 */ /* 0x000ea20000002100 */
[----:B------:R-:W-:Y:S01]  /*135e0*/  VIADD R18, R18, 0x1 ;  /* 0x0000000112127836 */ /* 0x000fe20000000000 */
[----:B------:R-:W-:Y:S04]  /*135f0*/  BSSY B0, `(.L_x_5031) ;  /* 0x0000013000007945 */ /* 0x000fe80003800000 */
[----:B------:R-:W-:-:S04]  /*13600*/  ISETP.NE.AND P0, PT, R18, 0x2, PT ;  /* 0x000000021200780c */ /* 0x000fc80003f05270 */
[----:B------:R-:W-:Y:S02]  /*13610*/  SEL R18, R18, RZ, P0 ;  /* 0x000000ff12127207 */ /* 0x000fe40000000000 */
[----:B------:R-:W-:Y:S02]  /*13620*/  SEL R5, RZ, 0x1, P0 ;  /* 0x00000001ff057807 */ /* 0x000fe40000000000 */
[----:B--2---:R-:W-:-:S04]  /*13630*/  LOP3.LUT R0, R0, 0x7f, RZ, 0xc0, !PT ;  /* 0x0000007f00007812 */ /* 0x004fc800078ec0ff */
[----:B------:R-:W-:-:S13]  /*13640*/  ISETP.NE.AND P1, PT, R0, RZ, PT ;  /* 0x000000ff0000720c */ /* 0x000fda0003f25270 */
[----:B------:R-:W-:Y:S05]  /*13650*/  @P1 BRA `(.L_x_5032) ;  /* 0x0000000000301947 */ /* 0x000fea0003800000 */
[----:B------:R-:W2:Y:S01]  /*13660*/  S2R R9, SR_LANEID ;  /* 0x0000000000097919 */ /* 0x000ea20000000000 */
[----:B------:R-:W-:Y:S01]  /*13670*/  VOTEU.ANY UR4, UPT, PT ;  /* 0x0000000000047886 */ /* 0x000fe200038e0100 */
[----:B------:R-:W3:Y:S01]  /*13680*/  LDC.64 R2, c[0x0][0xc80] ;  /* 0x00032000ff027b82 */ /* 0x000ee20000000a00 */
[----:B------:R-:W2:Y:S08]  /*13690*/  FLO.U32 R0, UR4 ;  /* 0x0000000400007d00 */ /* 0x000eb000080e0000 */
[----:B------:R-:W3:Y:S01]  /*136a0*/  POPC R7, UR4 ;  /* 0x0000000400077d09 */ /* 0x000ee20008000000 */
[----:B--2---:R-:W-:-:S13]  /*136b0*/  ISETP.EQ.U32.AND P0, PT, R0, R9, PT ;  /* 0x000000090000720c */ /* 0x004fda0003f02070 */
[----:B---3--:R-:W2:Y:S01]  /*136c0*/  @P0 ATOMG.E.ADD.STRONG.GPU PT, R3, desc[UR52][R2.64], R7 ;  /* 0x00000007020309a8 */ /* 0x008ea200081ee1f4 */
[----:B------:R-:W3:Y:S02]  /*136d0*/  S2R R4, SR_LTMASK ;  /* 0x0000000000047919 */ /* 0x000ee40000003900 */
[----:B---3--:R-:W-:-:S04]  /*136e0*/  LOP3.LUT R4, R4, UR4, RZ, 0xc0, !PT ;  /* 0x0000000404047c12 */ /* 0x008fc8000f8ec0ff */
[----:B------:R-:W3:Y:S01]  /*136f0*/  POPC R33, R4 ;  /* 0x0000000400217309 */ /* 0x000ee20000000000 */
[----:B--2---:R-:W3:Y:S02]  /*13700*/  SHFL.IDX PT, R0, R3, R0, 0x1f ;  /* 0x00001f0003007589 */ /* 0x004ee400000e0000 */
[----:B---3--:R-:W-:-:S07]  /*13710*/  IADD3 R33, R0, UR46, R33 ;  /* 0x0000002e00217c10 */ /* 0x008fce000fffe021 */
.L_x_5032:
[----:B------:R-:W-:Y:S05]  /*13720*/  BSYNC B0 ;  /* 0x0000000000007941 */ /* 0x000fea0003800000 */
.L_x_5031:
[----:B------:R-:W-:-:S07]  /*13730*/  LOP3.LUT R22, R22, R5, RZ, 0x3c, !PT ;  /* 0x0000000516167212 */ /* 0x000fce00078e3cff */
.L_x_4992:
[----:B------:R-:W-:Y:S05]  /*13740*/  BSYNC B7 ;  /* 0x0000000000077941 */ /* 0x000fea0003800000 */
.L_x_4990:
        /* <DEDUP_REMOVED lines=8> */
[----:B------:R2:W3:Y:S01]  /*137d0*/  LDS R33, [R17+0x28cd0] ;  /* 0x028cd00011217984 */ /* 0x0004e20000000800 */
[----:B------:R-:W-:Y:S06]  /*137e0*/  BAR.ARV 0x4, 0x180 ;  /* 0x0106000000007b1d */ /* 0x000fec0000002000 */
[----:B------:R-:W-:Y:S05]  /*137f0*/  BRA `(.L_x_5034) ;  /* 0x00000000002c7947 */ /* 0x000fea0003800000 */
.L_x_5033:
[----:B------:R-:W-:-:S03]  /*13800*/  UMOV UR4, 0xffffffff ;  /* 0xffffffff00047882 */ /* 0x000fc60000000000 */
[----:B------:R-:W-:Y:S05]  /*13810*/  BRA.DIV UR4, `(.L_x_5035) ;  /* 0x0000002604cc7947 */ /* 0x000fea000b800000 */
[----:B------:R2:W3:Y:S02]  /*13820*/  SHFL.IDX PT, R14, R33, RZ, 0x1f ;  /* 0x00001fff210e7589 */ /* 0x0004e400000e0000 */
.L_x_5110:
[----:B------:R-:W4:Y:S01]  /*13830*/  @!P1 S2R R3, SR_CgaCtaId ;  /* 0x0000000000039919 */ /* 0x000f220000008800 */
[----:B------:R-:W-:Y:S05]  /*13840*/  WARPSYNC.ALL ;  /* 0x0000000000007948 */ /* 0x000fea0003800000 */
[----:B------:R-:W-:Y:S01]  /*13850*/  BAR.SYNC.DEFER_BLOCKING 0x4, 0x180 ;  /* 0x0106000000007b1d */ /* 0x000fe20000010000 */
[----:B------:R-:W-:-:S04]  /*13860*/  @!P1 MOV R0, 0x400 ;  /* 0x0000040000009802 */ /* 0x000fc80000000f00 */
[----:B----4-:R-:W-:-:S05]  /*13870*/  @!P1 LEA R17, R3, R0, 0x18 ;  /* 0x0000000003119211 */ /* 0x010fca00078ec0ff */
[----:B------:R2:W-:Y:S02]  /*13880*/  @!P1 STS [R17+0x28cd0], R33 ;  /* 0x028cd02111009388 */ /* 0x0005e40000000800 */
[----:B--23--:R-:W-:Y:S01]  /*13890*/  MOV R33, R14 ;  /* 0x0000000e00217202 */ /* 0x00cfe20000000f00 */
[----:B------:R-:W-:Y:S06]  /*138a0*/  BAR.ARV 0x5, 0x180 ;  /* 0x0146000000007b1d */ /* 0x000fec0000002000 */
.L_x_5034:
[----:B------:R-:W-:Y:S02]  /*138b0*/  ULDC UR4, c[0x0][0xc38] ;  /* 0x00030e0000047ab9 */ /* 0x000fe40000000800 */
[----:B---3--:R-:W-:-:S13]  /*138c0*/  ISETP.GE.AND P0, PT, R33, UR4, PT ;  /* 0x0000000421007c0c */ /* 0x008fda000bf06270 */
[----:B------:R-:W-:Y:S05]  /*138d0*/  @!P0 BRA `(.L_x_5036) ;  /* 0xffffffc400cc8947 */ /* 0x000fea000383ffff */
.L_x_4981:
[----:B------:R-:W3:Y:S01]  /*138e0*/  LDL.LU R0, [R1+0x4] ;  /* 0x0000040001007983 */ /* 0x000ee20000300800 */
[----:B------:R-:W-:Y:S01]  /*138f0*/  BSSY B0, `(.L_x_5037) ;  /* 0x000000b000007945 */ /* 0x000fe20003800000 */
[----:B------:R-:W4:Y:S01]  /*13900*/  S2R R5, SR_CgaCtaId ;  /* 0x0000000000057919 */ /* 0x000f220000008800 */
[----:B---3--:R-:W-:-:S05]  /*13910*/  VIADD R0, R0, 0x1 ;  /* 0x0000000100007836 */ /* 0x008fca0000000000 */
[----:B------:R-:W-:-:S04]  /*13920*/  LEA.HI R2, R0, R0, RZ, 0x1 ;  /* 0x0000000000027211 */ /* 0x000fc800078f08ff */
[----:B------:R-:W-:Y:S02]  /*13930*/  LOP3.LUT R3, R2, 0xfffffffe, RZ, 0xc0, !PT ;  /* 0xfffffffe02037812 */ /* 0x000fe400078ec0ff */
[----:B------:R-:W-:-:S03]  /*13940*/  MOV R2, 0x400 ;  /* 0x0000040000027802 */ /* 0x000fc60000000f00 */
[----:B------:R-:W-:Y:S01]  /*13950*/  IMAD.IADD R0, R0, 0x1, -R3 ;  /* 0x0000000100007824 */ /* 0x000fe200078e0a03 */
[----:B----4-:R-:W-:-:S04]  /*13960*/  LEA R7, R5, R2, 0x18 ;  /* 0x0000000205077211 */ /* 0x010fc800078ec0ff */
[----:B------:R-:W-:-:S04]  /*13970*/  SHF.L.U32 R0, R0, 0x1f, RZ ;  /* 0x0000001f00007819 */ /* 0x000fc800000006ff */
[----:B------:R-:W3:Y:S02]  /*13980*/  SYNCS.PHASECHK.TRANS64.TRYWAIT P0, [R7+URZ+0x28c20], R0 ;  /* 0x028c2000070075a7 */ /* 0x000ee4000800017f */
[----:B---3--:R-:W-:Y:S05]  /*13990*/  @!P0 BRA `(.L_x_5038) ;  /* 0x0000002400948947 */ /* 0x008fea0003800000 */
.L_x_5111:
[----:B------:R-:W-:Y:S05]  /*139a0*/  BSYNC B0 ;  /* 0x0000000000007941 */ /* 0x000fea0003800000 */
.L_x_5037:
[----:B------:R-:W-:-:S03]  /*139b0*/  UMOV UR4, 0xffffffff ;  /* 0xffffffff00047882 */ /* 0x000fc60000000000 */
[----:B------:R-:W-:Y:S05]  /*139c0*/  BRA.DIV UR4, `(.L_x_5039) ;  /* 0x00000026049c7947 */ /* 0x000fea000b800000 */
[----:B---3--:R-:W3:Y:S02]  /*139d0*/  S2R R0, SR_TID.X ;  /* 0x0000000000007919 */ /* 0x008ee40000002100 */
[----:B---3--:R-:W-:-:S04]  /*139e0*/  SHF.R.U32.HI R0, RZ, 0x5, R0 ;  /* 0x00000005ff007819 */ /* 0x008fc80000011600 */
[----:B------:R-:W-:-:S05]  /*139f0*/  LOP3.LUT R0, R0, 0x3, RZ, 0xc0, !PT ;  /* 0x0000000300007812 */ /* 0x000fca00078ec0ff */
[----:B------:R3:W4:Y:S02]  /*13a00*/  SHFL.IDX PT, R14, R0, RZ, 0x1f ;  /* 0x00001fff000e7589 */ /* 0x00072400000e0000 */
.L_x_5114:
[----:B----4-:R-:W-:Y:S01]  /*13a10*/  ISETP.NE.AND P0, PT, R14, RZ, PT ;  /* 0x000000ff0e00720c */ /* 0x010fe20003f05270 */
[----:B------:R-:W-:-:S12]  /*13a20*/  BSSY B0, `(.L_x_5040) ;  /* 0x0000024000007945 */ /* 0x000fd80003800000 */
[----:B------:R-:W-:Y:S05]  /*13a30*/  @P0 BRA `(.L_x_5041) ;  /* 0x0000000000880947 */ /* 0x000fea0003800000 */
[----:B------:R-:W-:-:S03]  /*13a40*/  UMOV UR4, 0xffffffff ;  /* 0xffffffff00047882 */ /* 0x000fc60000000000 */
[----:B------:R-:W-:Y:S05]  /*13a50*/  BRA.DIV UR4, `(.L_x_5042) ;  /* 0x0000002604ac7947 */ /* 0x000fea000b800000 */
[----:B------:R-:W-:-:S13]  /*13a60*/  ELECT P6, URZ, PT ;  /* 0x00000000003f782f */ /* 0x000fda00038c0000 */
.L_x_5117:
[----:B------:R-:W-:Y:S05]  /*13a70*/  @!P6 BRA `(.L_x_5041) ;  /* 0x000000000078e947 */ /* 0x000fea0003800000 */
[----:B------:R-:W-:-:S06]  /*13a80*/  ULOP3.LUT UR4, UR39, 0x2, URZ, 0xfc, !UPT ;  /* 0x0000000227047892 */ /* 0x000fcc000f8efc3f */
[----:B---3--:R-:W-:-:S05]  /*13a90*/  IMAD.U32 R0, RZ, RZ, UR4 ;  /* 0x00000004ff007e24 */ /* 0x008fca000f8e00ff */
[----:B------:R-:W-:-:S13]  /*13aa0*/  ISETP.NE.AND P0, PT, R0, 0x3, PT ;  /* 0x000000030000780c */ /* 0x000fda0003f05270 */
[----:B------:R-:W-:Y:S05]  /*13ab0*/  @!P0 BRA `(.L_x_5043) ;  /* 0x0000000000048947 */ /* 0x000fea0003800000 */
[----:B------:R-:W-:Y:S01]  /*13ac0*/  BPT.TRAP 0x1 ;  /* 0x000000040000795c */ /* 0x000fe20000300000 */
.L_x_5043:
[----:B------:R-:W-:Y:S01]  /*13ad0*/  IMAD R5, R18, 0x8, R7 ;  /* 0x0000000812057824 */ /* 0x000fe200078e0207 */
[----:B------:R-:W-:Y:S01]  /*13ae0*/  SHF.L.U32 R0, R22, 0x1f, RZ ;  /* 0x0000001f16007819 */ /* 0x000fe200000006ff */
[----:B------:R-:W-:-:S03]  /*13af0*/  VIADD R18, R18, 0x1 ;  /* 0x0000000112127836 */ /* 0x000fc60000000000 */
[----:B------:R-:W3:Y:S02]  /*13b00*/  SYNCS.PHASECHK.TRANS64.TRYWAIT P1, [R5+URZ+0x28c40], R0 ;  /* 0x028c4000050075a7 */ /* 0x000ee4000802017f */
[----:B------:R-:W-:-:S04]  /*13b10*/  ISETP.NE.AND P2, PT, R18, 0x2, PT ;  /* 0x000000021200780c */ /* 0x000fc80003f45270 */
[----:B------:R-:W-:Y:S01]  /*13b20*/  SEL R3, RZ, 0x1, P2 ;  /* 0x00000001ff037807 */ /* 0x000fe20001000000 */
[----:B---3--:R-:W-:Y:S08]  /*13b30*/  @!P1 BRA `(.L_x_5044) ;  /* 0x0000002400949947 */ /* 0x008ff00003800000 */
.L_x_5118:
[----:B------:R-:W-:Y:S02]  /*13b40*/  SEL R18, R18, RZ, P2 ;  /* 0x000000ff12127207 */ /* 0x000fe40001000000 */
[----:B------:R-:W-:Y:S01]  /*13b50*/  LOP3.LUT R2, R22, R3, RZ, 0x3c, !PT ;  /* 0x0000000316027212 */ /* 0x000fe200078e3cff */
[----:B------:R-:W-:Y:S06]  /*13b60*/  @!P0 BRA `(.L_x_5045) ;  /* 0x0000000000048947 */ /* 0x000fec0003800000 */
[----:B------:R-:W-:Y:S01]  /*13b70*/  BPT.TRAP 0x1 ;  /* 0x000000040000795c */ /* 0x000fe20000300000 */
.L_x_5045:
[----:B------:R-:W-:Y:S01]  /*13b80*/  IMAD R3, R18, 0x8, R7 ;  /* 0x0000000812037824 */ /* 0x000fe200078e0207 */
[----:B------:R-:W-:-:S04]  /*13b90*/  SHF.L.U32 R2, R2, 0x1f, RZ ;  /* 0x0000001f02027819 */ /* 0x000fc800000006ff */
[----:B------:R-:W4:Y:S02]  /*13ba0*/  SYNCS.PHASECHK.TRANS64.TRYWAIT P1, [R3+URZ+0x28c40], R2 ;  /* 0x028c4002030075a7 */ /* 0x000f24000802017f */
[----:B----4-:R-:W-:Y:S05]  /*13bb0*/  @!P1 BRA `(.L_x_5046) ;  /* 0x0000002400889947 */ /* 0x010fea0003800000 */
.L_x_5119:
[----:B------:R-:W-:Y:S05]  /*13bc0*/  @!P0 BRA `(.L_x_5047) ;  /* 0x0000000000048947 */ /* 0x000fea0003800000 */
[----:B------:R-:W-:Y:S01]  /*13bd0*/  BPT.TRAP 0x1 ;  /* 0x000000040000795c */ /* 0x000fe20000300000 */
.L_x_5047:
[----:B------:R-:W0:Y:S02]  /*13be0*/  SYNCS.PHASECHK.TRANS64.TRYWAIT P1, [R5+URZ+0x28c60], R0 ;  /* 0x028c6000050075a7 */ /* 0x000e24000802017f */
[----:B0-----:R-:W-:Y:S05]  /*13bf0*/  @!P1 BRA `(.L_x_5048) ;  /* 0x00000024008c9947 */ /* 0x001fea0003800000 */
.L_x_5120:
[----:B------:R-:W-:Y:S05]  /*13c00*/  @!P0 BRA `(.L_x_5049) ;  /* 0x0000000000048947 */ /* 0x000fea0003800000 */
[----:B------:R-:W-:Y:S01]  /*13c10*/  BPT.TRAP 0x1 ;  /* 0x000000040000795c */ /* 0x000fe20000300000 */
.L_x_5049:
[----:B------:R0:W0:Y:S02]  /*13c20*/  SYNCS.PHASECHK.TRANS64.TRYWAIT P0, [R3+URZ+0x28c60], R2 ;  /* 0x028c6002030075a7 */ /* 0x000024000800017f */
[----:B0-----:R-:W-:Y:S05]  /*13c30*/  @!P0 NANOSLEEP.SYNCS 0x989680 ;  /* 0x009896800000895d */ /* 0x001fea0003900000 */
[----:B------:R-:W0:Y:S02]  /*13c40*/  @!P0 SYNCS.PHASECHK.TRANS64 P0, [R3+URZ+0x28c60], R2 ;  /* 0x028c6002030085a7 */ /* 0x000e24000800007f */
[----:B0-----:R-:W-:Y:S05]  /*13c50*/  @!P0 BRA `(.L_x_5049) ;  /* 0xfffffffc00f08947 */ /* 0x001fea000383ffff */
.L_x_5041:
[----:B------:R-:W-:Y:S05]  /*13c60*/  BSYNC B0 ;  /* 0x0000000000007941 */ /* 0x000fea0003800000 */
.L_x_5040:
[----:B------:R-:W-:Y:S05]  /*13c70*/  EXIT ;  /* 0x000000000000794d */ /* 0x000fea0003800000 */
.L_x_4877:
[----:B0-----:R-:W-:-:S04]  /*13c80*/  IMAD.U32 R3, RZ, RZ, UR21 ;  /* 0x00000015ff037e24 */ /* 0x001fc8000f8e00ff */
[----:B------:R0:W1:Y:S03]  /*13c90*/  SYNCS.PHASECHK.TRANS64.TRYWAIT P1, [R3+URZ+0x28c50], R0 ;  /* 0x028c5000030075a7 */ /* 0x000066000802017f */
[----:B-1----:R-:W-:Y:S05]  /*13ca0*/  @!P1 NANOSLEEP.SYNCS 0x989680 ;  /* 0x009896800000995d */ /* 0x002fea0003900000 */
[----:B------:R-:W1:Y:S02]  /*13cb0*/  @!P1 SYNCS.PHASECHK.TRANS64 P1, [R3+URZ+0x28c50], R0 ;  /* 0x028c5000030095a7 */ /* 0x000e64000802007f */
[----:B-1----:R-:W-:Y:S05]  /*13cc0*/  @!P1 BRA `(.L_x_4877) ;  /* 0xfffffffc00ec9947 */ /* 0x002fea000383ffff */
[----:B------:R-:W-:Y:S05]  /*13cd0*/  BRA `(.L_x_5050) ;  /* 0xfffffedc00e87947 */ /* 0x000fea000383ffff */
.L_x_4883:
[----:B-1----:R-:W-:-:S04]  /*13ce0*/  IMAD.U32 R3, RZ, RZ, UR21 ;  /* 0x00000015ff037e24 */ /* 0x002fc8000f8e00ff */
[----:B------:R1:W2:Y:S03]  /*13cf0*/  SYNCS.PHASECHK.TRANS64.TRYWAIT P1, [R3+URZ+0x28c50], R0 ;  /* 0x028c5000030075a7 */ /* 0x0002a6000802017f */
[----:B--2---:R-:W-:Y:S05]  /*13d00*/  @!P1 NANOSLEEP.SYNCS 0x989680 ;  /* 0x009896800000995d */ /* 0x004fea0003900000 */
[----:B------:R-:W2:Y:S02]  /*13d10*/  @!P1 SYNCS.PHASECHK.TRANS64 P1, [R3+URZ+0x28c50], R0 ;  /* 0x028c5000030095a7 */ /* 0x000ea4000802007f */
[----:B--2---:R-:W-:Y:S05]  /*13d20*/  @!P1 BRA `(.L_x_4883) ;  /* 0xfffffffc00ec9947 */ /* 0x004fea000383ffff */
[----:B------:R-:W-:Y:S05]  /*13d30*/  BRA `(.L_x_4882) ;  /* 0xfffffee800e07947 */ /* 0x000fea000383ffff */
.L_x_4893:
[----:B0-----:R-:W-:-:S04]  /*13d40*/  IMAD.U32 R3, RZ, RZ, UR42 ;  /* 0x0000002aff037e24 */ /* 0x001fc8000f8e00ff */
[----:B------:R0:W1:Y:S03]  /*13d50*/  SYNCS.PHASECHK.TRANS64.TRYWAIT P1, [R3+URZ+0x28c00], R0 ;  /* 0x028c0000030075a7 */ /* 0x000066000802017f */
[----:B-1----:R-:W-:Y:S05]  /*13d60*/  @!P1 NANOSLEEP.SYNCS 0x989680 ;  /* 0x009896800000995d */ /* 0x002fea0003900000 */
[----:B------:R-:W1:Y:S02]  /*13d70*/  @!P1 SYNCS.PHASECHK.TRANS64 P1, [R3+URZ+0x28c00], R0 ;  /* 0x028c0000030095a7 */ /* 0x000e64000802007f */
[----:B-1----:R-:W-:Y:S05]  /*13d80*/  @!P1 BRA `(.L_x_4893) ;  /* 0xfffffffc00ec9947 */ /* 0x002fea000383ffff */
[----:B------:R-:W-:Y:S05]  /*13d90*/  BRA `(.L_x_5051) ;  /* 0xffffff0000647947 */ /* 0x000fea000383ffff */
.L_x_4897:
[----:B--2---:R2:W3:Y:S02]  /*13da0*/  SYNCS.PHASECHK.TRANS64.TRYWAIT P1, [R9+URZ+0x28c30], R10 ;  /* 0x028c300a090075a7 */ /* 0x0044e4000802017f */
[----:B---3--:R-:W-:Y:S05]  /*13db0*/  @!P1 NANOSLEEP.SYNCS 0x989680 ;  /* 0x009896800000995d */ /* 0x008fea0003900000 */
[----:B------:R-:W3:Y:S02]  /*13dc0*/  @!P1 SYNCS.PHASECHK.TRANS64 P1, [R9+URZ+0x28c30], R10 ;  /* 0x028c300a090095a7 */ /* 0x000ee4000802007f */
[----:B---3--:R-:W-:Y:S05]  /*13dd0*/  @!P1 BRA `(.L_x_4897) ;  /* 0xfffffffc00f09947 */ /* 0x008fea000383ffff */
[----:B------:R-:W-:Y:S05]  /*13de0*/  BRA `(.L_x_4896) ;  /* 0xffffff0000807947 */ /* 0x000fea000383ffff */
.L_x_4910:
[----:B-1----:R1:W3:Y:S02]  /*13df0*/  SYNCS.PHASECHK.TRANS64.TRYWAIT P1, [R9+URZ+0x28c50], R10 ;  /* 0x028c500a090075a7 */ /* 0x0022e4000802017f */
[----:B---3--:R-:W-:Y:S05]  /*13e00*/  @!P1 NANOSLEEP.SYNCS 0x989680 ;  /* 0x009896800000995d */ /* 0x008fea0003900000 */
[----:B------:R-:W3:Y:S02]  /*13e10*/  @!P1 SYNCS.PHASECHK.TRANS64 P1, [R9+URZ+0x28c50], R10 ;  /* 0x028c500a090095a7 */ /* 0x000ee4000802007f */
[----:B---3--:R-:W-:Y:S05]  /*13e20*/  @!P1 BRA `(.L_x_4910) ;  /* 0xfffffffc00f09947 */ /* 0x008fea000383ffff */
[----:B------:R-:W-:Y:S05]  /*13e30*/  BRA `(.L_x_4909) ;  /* 0xffffff1c002c7947 */ /* 0x000fea000383ffff */
.L_x_4919:
[----:B-1----:R-:W-:-:S04]  /*13e40*/  IMAD.U32 R6, RZ, RZ, UR21 ;  /* 0x00000015ff067e24 */ /* 0x002fc8000f8e00ff */
[----:B------:R1:W2:Y:S03]  /*13e50*/  SYNCS.PHASECHK.TRANS64.TRYWAIT P1, [R6+URZ+0x28c30], R9 ;  /* 0x028c3009060075a7 */ /* 0x0002a6000802017f */
[----:B--2---:R-:W-:Y:S05]  /*13e60*/  @!P1 NANOSLEEP.SYNCS 0x989680 ;  /* 0x009896800000995d */ /* 0x004fea0003900000 */
[----:B------:R-:W2:Y:S02]  /*13e70*/  @!P1 SYNCS.PHASECHK.TRANS64 P1, [R6+URZ+0x28c30], R9 ;  /* 0x028c3009060095a7 */ /* 0x000ea4000802007f */
[----:B--2---:R-:W-:Y:S05]  /*13e80*/  @!P1 BRA `(.L_x_4919) ;  /* 0xfffffffc00ec9947 */ /* 0x004fea000383ffff */
[----:B------:R-:W-:Y:S05]  /*13e90*/  BRA `(.L_x_4918) ;  /* 0xffffff2000b07947 */ /* 0x000fea000383ffff */
.L_x_4932:
[----:B--23--:R-:W-:-:S04]  /*13ea0*/  IMAD.U32 R10, RZ, RZ, UR21 ;  /* 0x00000015ff0a7e24 */ /* 0x00cfc8000f8e00ff */
[----:B------:R2:W3:Y:S03]  /*13eb0*/  SYNCS.PHASECHK.TRANS64.TRYWAIT P1, [R10+URZ+0x28c50], R9 ;  /* 0x028c50090a0075a7 */ /* 0x0004e6000802017f */
[----:B---3--:R-:W-:Y:S05]  /*13ec0*/  @!P1 NANOSLEEP.SYNCS 0x989680 ;  /* 0x009896800000995d */ /* 0x008fea0003900000 */
[----:B------:R-:W3:Y:S02]  /*13ed0*/  @!P1 SYNCS.PHASECHK.TRANS64 P1, [R10+URZ+0x28c50], R9 ;  /* 0x028c50090a0095a7 */ /* 0x000ee4000802007f */
[----:B---3--:R-:W-:Y:S05]  /*13ee0*/  @!P1 BRA `(.L_x_4932) ;  /* 0xfffffffc00ec9947 */ /* 0x008fea000383ffff */
[----:B------:R-:W-:Y:S05]  /*13ef0*/  BRA `(.L_x_4931) ;  /* 0xffffff4000a07947 */ /* 0x000fea000383ffff */
.L_x_4942:
[----:B-1----:R-:W-:-:S04]  /*13f00*/  IMAD.U32 R6, RZ, RZ, UR21 ;  /* 0x00000015ff067e24 */ /* 0x002fc8000f8e00ff */
[----:B------:R1:W2:Y:S03]  /*13f10*/  SYNCS.PHASECHK.TRANS64.TRYWAIT P2, [R6+URZ+0x28c30], R9 ;  /* 0x028c3009060075a7 */ /* 0x0002a6000804017f */
[----:B--2---:R-:W-:Y:S05]  /*13f20*/  @!P2 NANOSLEEP.SYNCS 0x989680 ;  /* 0x009896800000a95d */ /* 0x004fea0003900000 */
[----:B------:R-:W2:Y:S02]  /*13f30*/  @!P2 SYNCS.PHASECHK.TRANS64 P2, [R6+URZ+0x28c30], R9 ;  /* 0x028c30090600a5a7 */ /* 0x000ea4000804007f */
[----:B--2---:R-:W-:Y:S05]  /*13f40*/  @!P2 BRA `(.L_x_4942) ;  /* 0xfffffffc00eca947 */ /* 0x004fea000383ffff */
[----:B------:R-:W-:Y:S05]  /*13f50*/  BRA `(.L_x_4941) ;  /* 0xffffff4800207947 */ /* 0x000fea000383ffff */
.L_x_4947:
[----:B--2---:R-:W-:-:S04]  /*13f60*/  IMAD.U32 R8, RZ, RZ, UR21 ;  /* 0x00000015ff087e24 */ /* 0x004fc8000f8e00ff */
[----:B------:R2:W4:Y:S03]  /*13f70*/  SYNCS.PHASECHK.TRANS64.TRYWAIT P2, [R8+URZ+0x28c50], R9 ;  /* 0x028c5009080075a7 */ /* 0x000526000804017f */
[----:B----4-:R-:W-:Y:S05]  /*13f80*/  @!P2 NANOSLEEP.SYNCS 0x989680 ;  /* 0x009896800000a95d */ /* 0x010fea0003900000 */
[----:B------:R-:W4:Y:S02]  /*13f90*/  @!P2 SYNCS.PHASECHK.TRANS64 P2, [R8+URZ+0x28c50], R9 ;  /* 0x028c50090800a5a7 */ /* 0x000f24000804007f */
[----:B----4-:R-:W-:Y:S05]  /*13fa0*/  @!P2 BRA `(.L_x_4947) ;  /* 0xfffffffc00eca947 */ /* 0x010fea000383ffff */
[----:B------:R-:W-:Y:S05]  /*13fb0*/  BRA `(.L_x_4946) ;  /* 0xffffff5c00447947 */ /* 0x000fea000383ffff */
.L_x_4954:
[----:B-1----:R-:W-:-:S04]  /*13fc0*/  IMAD.U32 R5, RZ, RZ, UR21 ;  /* 0x00000015ff057e24 */ /* 0x002fc8000f8e00ff */
[----:B------:R1:W2:Y:S03]  /*13fd0*/  SYNCS.PHASECHK.TRANS64.TRYWAIT P1, [R5+URZ+0x28c30], R8 ;  /* 0x028c3008050075a7 */ /* 0x0002a6000802017f */
[----:B--2---:R-:W-:Y:S05]  /*13fe0*/  @!P1 NANOSLEEP.SYNCS 0x989680 ;  /* 0x009896800000995d */ /* 0x004fea0003900000 */
[----:B------:R-:W2:Y:S02]  /*13ff0*/  @!P1 SYNCS.PHASECHK.TRANS64 P1, [R5+URZ+0x28c30], R8 ;  /* 0x028c3008050095a7 */ /* 0x000ea4000802007f */
[----:B--2---:R-:W-:Y:S05]  /*14000*/  @!P1 BRA `(.L_x_4954) ;  /* 0xfffffffc00ec9947 */ /* 0x004fea000383ffff */
[----:B------:R-:W-:Y:S05]  /*14010*/  BRA `(.L_x_4953) ;  /* 0xffffff6000387947 */ /* 0x000fea000383ffff */
.L_x_4967:
[----:B--2---:R-:W-:-:S04]  /*14020*/  MOV R7, UR21 ;  /* 0x0000001500077c02 */ /* 0x004fc80008000f00 */
[----:B------:R2:W3:Y:S03]  /*14030*/  SYNCS.PHASECHK.TRANS64.TRYWAIT P1, [R7+URZ+0x28c50], R8 ;  /* 0x028c5008070075a7 */ /* 0x0004e6000802017f */
[----:B---3--:R-:W-:Y:S05]  /*14040*/  @!P1 NANOSLEEP.SYNCS 0x989680 ;  /* 0x009896800000995d */ /* 0x008fea0003900000 */
[----:B------:R-:W3:Y:S02]  /*14050*/  @!P1 SYNCS.PHASECHK.TRANS64 P1, [R7+URZ+0x28c50], R8 ;  /* 0x028c5008070095a7 */ /* 0x000ee4000802007f */
[----:B---3--:R-:W-:Y:S05]  /*14060*/  @!P1 BRA `(.L_x_4967) ;  /* 0xfffffffc00ec9947 */ /* 0x008fea000383ffff */
[----:B------:R-:W-:Y:S05]  /*14070*/  BRA `(.L_x_4966) ;  /* 0xffffff8000207947 */ /* 0x000fea000383ffff */
.L_x_4998:
        /* <DEDUP_REMOVED lines=10> */
.L_x_5052:
[----:B------:R-:W-:Y:S05]  /*14120*/  BRA `(.L_x_5053) ;  /* 0xffffffcc00207947 */ /* 0x000fea000383ffff */
.L_x_5001:
[----:B0-----:R0:W1:Y:S02]  /*14130*/  SYNCS.PHASECHK.TRANS64.TRYWAIT P0, [R25+URZ+0x28c40], R0 ;  /* 0x028c4000190075a7 */ /* 0x001064000800017f */
[----:B-1----:R-:W-:Y:S05]  /*14140*/  @!P0 NANOSLEEP.SYNCS 0x989680 ;  /* 0x009896800000895d */ /* 0x002fea0003900000 */
[----:B------:R-:W1:Y:S02]  /*14150*/  @!P0 SYNCS.PHASECHK.TRANS64 P0, [R25+URZ+0x28c40], R0 ;  /* 0x028c4000190085a7 */ /* 0x000e64000800007f */
[----:B-1----:R-:W-:Y:S05]  /*14160*/  @!P0 BRA `(.L_x_5001) ;  /* 0xfffffffc00f08947 */ /* 0x002fea000383ffff */
[----:B------:R-:W-:Y:S05]  /*14170*/  BRA `(.L_x_5054) ;  /* 0xffffffcc00c87947 */ /* 0x000fea000383ffff */
.L_x_5002:
        /* <DEDUP_REMOVED lines=8> */
.L_x_5056:
[----:B------:R-:W-:Y:S05]  /*14200*/  BSYNC B0 ;  /* 0x0000000000007941 */ /* 0x000fea0003800000 */
.L_x_5055:
[----:B------:R-:W-:Y:S01]  /*14210*/  IMAD.MOV.U32 R13, RZ, RZ, R0 ;  /* 0x000000ffff0d7224 */ /* 0x000fe200078e0000 */
[----:B------:R-:W-:Y:S01]  /*14220*/  @P0 LEA R7, R4, R17, 0x1 ;  /* 0x0000001104070211 */ /* 0x000fe200078e08ff */
[----:B------:R-:W-:Y:S02]  /*14230*/  IMAD.MOV.U32 R12, RZ, RZ, RZ ;  /* 0x000000ffff0c7224 */ /* 0x000fe400078e00ff */
[----:B------:R-:W-:Y:S02]  /*14240*/  IMAD.MOV.U32 R11, RZ, RZ, 0x181f ;  /* 0x0000181fff0b7424 */ /* 0x000fe400078e00ff */
[----:B------:R-:W-:Y:S02]  /*14250*/  IMAD.MOV.U32 R15, RZ, RZ, -0x1 ;  /* 0xffffffffff0f7424 */ /* 0x000fe400078e00ff */
[----:B------:R-:W-:-:S07]  /*14260*/  IMAD.MOV.U32 R2, RZ, RZ, R14 ;  /* 0x000000ffff027224 */ /* 0x000fce00078e000e */
[----:B------:R-:W-:Y:S05]  /*14270*/  WARPSYNC.COLLECTIVE R15, `(.L_x_5057) ;  /* 0x000000000f087348 */ /* 0x000fea0003c00000 */
[----:B------:R0:W1:Y:S02]  /*14280*/  SHFL.IDX P6, R14, R13, R12, R11 ;  /* 0x0000000c0d0e7389 */ /* 0x00006400000c000b */
[----:B01----:R-:W-:Y:S01]  /*14290*/  ENDCOLLECTIVE ;  /* 0x000000000000791b */ /* 0x003fe20003800000 */
.L_x_5057:
        /* <DEDUP_REMOVED lines=8> */
.L_x_5058:
[----:B------:R-:W-:Y:S01]  /*14320*/  @!PT LDS RZ, [RZ] ;  /* 0x00000000fffff984 */ /* 0x000fe20000000800 */
[----:B------:R-:W-:Y:S01]  /*14330*/  @!PT LDS RZ, [RZ] ;  /* 0x00000000fffff984 */ /* 0x000fe20000000800 */
[----:B------:R-:W-:Y:S01]  /*14340*/  @!PT LDS RZ, [RZ] ;  /* 0x00000000fffff984 */ /* 0x000fe20000000800 */
[----:B------:R0:W-:Y:S01]  /*14350*/  @P0 LDGSTS.E.BYPASS.LTC128B.128 [R7+0x22400], desc[UR52][R2.64], !P2 ;  /* 0x2240000002070fae */ /* 0x0001e2000d101d74 */
[----:B------:R-:W-:Y:S01]  /*14360*/  ISETP.GE.AND P0, PT, R27, 0x11, PT ;  /* 0x000000111b00780c */ /* 0x000fe20003f06270 */
[----:B------:R-:W-:-:S12]  /*14370*/  IMAD.MOV.U32 R13, RZ, RZ, R0 ;  /* 0x000000ffff0d7224 */ /* 0x000fd800078e0000 */
[----:B------:R-:W-:Y:S02]  /*14380*/  @P0 IMAD R9, R4, 0x2, R17 ;  /* 0x0000000204090824 */ /* 0x000fe400078e0211 */
[----:B0-----:R-:W-:-:S07]  /*14390*/  IMAD.MOV.U32 R2, RZ, RZ, R14 ;  /* 0x000000ffff027224 */ /* 0x001fce00078e000e */
[----:B------:R-:W-:Y:S05]  /*143a0*/  WARPSYNC.COLLECTIVE R15, `(.L_x_5059) ;  /* 0x000000000f087348 */ /* 0x000fea0003c00000 */
[----:B------:R0:W1:Y:S02]  /*143b0*/  SHFL.IDX P6, R14, R13, R12, R11 ;  /* 0x0000000c0d0e7389 */ /* 0x00006400000c000b */
[----:B01----:R-:W-:Y:S01]  /*143c0*/  ENDCOLLECTIVE ;  /* 0x000000000000791b */ /* 0x003fe20003800000 */
.L_x_5059:
        /* <DEDUP_REMOVED lines=8> */
.L_x_5060:
        /* <DEDUP_REMOVED lines=11> */
.L_x_5061:
        /* <DEDUP_REMOVED lines=8> */
.L_x_5062:
[----:B------:R-:W-:Y:S01]  /*14580*/  @!PT LDS RZ, [RZ] ;  /* 0x00000000fffff984 */ /* 0x000fe20000000800 */
[----:B------:R-:W-:Y:S01]  /*14590*/  @!PT LDS RZ, [RZ] ;  /* 0x00000000fffff984 */ /* 0x000fe20000000800 */
[----:B------:R-:W-:Y:S01]  /*145a0*/  @!PT LDS RZ, [RZ] ;  /* 0x00000000fffff984 */ /* 0x000fe20000000800 */
[----:B------:R0:W-:Y:S01]  /*145b0*/  @P0 LDGSTS.E.BYPASS.LTC128B.128 [R7+0x23400], desc[UR52][R2.64], !P2 ;  /* 0x2340000002070fae */ /* 0x0001e2000d101d74 */
[----:B------:R-:W-:Y:S02]  /*145c0*/  IMAD.MOV.U32 R13, RZ, RZ, R0 ;  /* 0x000000ffff0d7224 */ /* 0x000fe400078e0000 */
[----:B------:R-:W-:-:S07]  /*145d0*/  IMAD.MOV.U32 R5, RZ, RZ, R14 ;  /* 0x000000ffff057224 */ /* 0x000fce00078e000e */
[----:B0-----:R-:W-:Y:S05]  /*145e0*/  WARPSYNC.COLLECTIVE R15, `(.L_x_5063) ;  /* 0x000000000f087348 */ /* 0x001fea0003c00000 */
[----:B------:R1:W2:Y:S02]  /*145f0*/  SHFL.IDX P6, R14, R13, R12, R11 ;  /* 0x0000000c0d0e7389 */ /* 0x0002a400000c000b */
[----:B012---:R-:W-:Y:S01]  /*14600*/  ENDCOLLECTIVE ;  /* 0x000000000000791b */ /* 0x007fe20003800000 */
.L_x_5063:
[----:B------:R-:W-:Y:S05]  /*14610*/  BRA `(.L_x_5064) ;  /* 0xffffffcc00807947 */ /* 0x000fea000383ffff */
.L_x_5007:
[----:B------:R-:W-:Y:S02]  /*14620*/  IMAD.MOV.U32 R13, RZ, RZ, R5 ;  /* 0x000000ffff0d7224 */ /* 0x000fe400078e0005 */
[----:B------:R-:W-:Y:S02]  /*14630*/  IMAD.MOV.U32 R12, RZ, RZ, RZ ;  /* 0x000000ffff0c7224 */ /* 0x000fe400078e00ff */
[----:B------:R-:W-:Y:S02]  /*14640*/  IMAD.MOV.U32 R11, RZ, RZ, 0x181f ;  /* 0x0000181fff0b7424 */ /* 0x000fe400078e00ff */
[----:B------:R-:W-:Y:S02]  /*14650*/  IMAD.MOV.U32 R15, RZ, RZ, -0x1 ;  /* 0xffffffffff0f7424 */ /* 0x000fe400078e00ff */
[----:B------:R-:W-:-:S07]  /*14660*/  VIADD R4, R36, UR43 ;  /* 0x0000002b24047c36 */ /* 0x000fce0008000000 */
[----:B-1---5:R-:W-:Y:S05]  /*14670*/  WARPSYNC.COLLECTIVE R15, `(.L_x_5065) ;  /* 0x000000000f087348 */ /* 0x022fea0003c00000 */
[----:B------:R0:W2:Y:S02]  /*14680*/  SHFL.IDX P6, R14, R13, R12, R11 ;  /* 0x0000000c0d0e7389 */ /* 0x0000a400000c000b */
[----:B012--5:R-:W-:Y:S01]  /*14690*/  ENDCOLLECTIVE ;  /* 0x000000000000791b */ /* 0x027fe20003800000 */
.L_x_5065:
[C---:B------:R-:W-:Y:S01]  /*146a0*/  VIADD R6, R4.reuse, 0x10 ;  /* 0x0000001004067836 */ /* 0x040fe20000000000 */
[----:B------:R-:W-:Y:S01]  /*146b0*/  ISETP.GE.AND P0, PT, R4, UR36, PT ;  /* 0x0000002404007c0c */ /* 0x000fe2000bf06270 */
[----:B------:R-:W-:Y:S02]  /*146c0*/  IMAD.MOV.U32 R13, RZ, RZ, R0 ;  /* 0x000000ffff0d7224 */ /* 0x000fe400078e0000 */
[----:B------:R-:W-:-:S10]  /*146d0*/  IMAD.MOV.U32 R2, RZ, RZ, R14 ;  /* 0x000000ffff027224 */ /* 0x000fd400078e000e */
[----:B------:R-:W-:Y:S05]  /*146e0*/  WARPSYNC.COLLECTIVE R15, `(.L_x_5066) ;  /* 0x000000000f087348 */ /* 0x000fea0003c00000 */
[----:B------:R0:W1:Y:S02]  /*146f0*/  SHFL.IDX P6, R14, R13, R12, R11 ;  /* 0x0000000c0d0e7389 */ /* 0x00006400000c000b */
[----:B01----:R-:W-:Y:S01]  /*14700*/  ENDCOLLECTIVE ;  /* 0x000000000000791b */ /* 0x003fe20003800000 */
.L_x_5066:
        /* <DEDUP_REMOVED lines=8> */
.L_x_5067:
[----:B------:R-:W-:Y:S01]  /*14790*/  @!PT LDS RZ, [RZ] ;  /* 0x00000000fffff984 */ /* 0x000fe20000000800 */
[----:B------:R-:W-:Y:S01]  /*147a0*/  @!PT LDS RZ, [RZ] ;  /* 0x00000000fffff984 */ /* 0x000fe20000000800 */
[----:B------:R-:W-:Y:S01]  /*147b0*/  @!PT LDS RZ, [RZ] ;  /* 0x00000000fffff984 */ /* 0x000fe20000000800 */
[----:B------:R0:W-:Y:S01]  /*147c0*/  @!P0 LDGSTS.E.BYPASS.LTC128B.128 [R8+0x20400], desc[UR52][R2.64], !P5 ;  /* 0x2040000002088fae */ /* 0x0001e2000e901d74 */
[----:B------:R-:W-:Y:S01]  /*147d0*/  ISETP.GE.AND P0, PT, R6, UR36, PT ;  /* 0x0000002406007c0c */ /* 0x000fe2000bf06270 */
[----:B------:R-:W-:Y:S02]  /*147e0*/  VIADD R6, R4, 0x20 ;  /* 0x0000002004067836 */ /* 0x000fe40000000000 */
[----:B------:R-:W-:Y:S02]  /*147f0*/  IMAD.MOV.U32 R13, RZ, RZ, R0 ;  /* 0x000000ffff0d7224 */ /* 0x000fe400078e0000 */
[----:B0-----:R-:W-:-:S08]  /*14800*/  IMAD.MOV.U32 R2, RZ, RZ, R14 ;  /* 0x000000ffff027224 */ /* 0x001fd000078e000e */
[----:B------:R-:W-:Y:S05]  /*14810*/  WARPSYNC.COLLECTIVE R15, `(.L_x_5068) ;  /* 0x000000000f087348 */ /* 0x000fea0003c00000 */
[----:B------:R0:W1:Y:S02]  /*14820*/  SHFL.IDX P6, R14, R13, R12, R11 ;  /* 0x0000000c0d0e7389 */ /* 0x00006400000c000b */
[----:B01----:R-:W-:Y:S01]  /*14830*/  ENDCOLLECTIVE ;  /* 0x000000000000791b */ /* 0x003fe20003800000 */
.L_x_5068:
        /* <DEDUP_REMOVED lines=8> */
.L_x_5069:
[----:B------:R-:W-:Y:S01]  /*148c0*/  @!PT LDS RZ, [RZ] ;  /* 0x00000000fffff984 */ /* 0x000fe20000000800 */
[----:B------:R-:W-:Y:S01]  /*148d0*/  @!PT LDS RZ, [RZ] ;  /* 0x00000000fffff984 */ /* 0x000fe20000000800 */
[----:B------:R-:W-:Y:S01]  /*148e0*/  @!PT LDS RZ, [RZ] ;  /* 0x00000000fffff984 */ /* 0x000fe20000000800 */
[----:B------:R0:W-:Y:S01]  /*148f0*/  @!P0 LDGSTS.E.BYPASS.LTC128B.128 [R8+0x20c00], desc[UR52][R2.64], !P5 ;  /* 0x20c0000002088fae */ /* 0x0001e2000e901d74 */
[----:B------:R-:W-:Y:S01]  /*14900*/  ISETP.GE.AND P0, PT, R6, UR36, PT ;  /* 0x0000002406007c0c */ /* 0x000fe2000bf06270 */
[----:B------:R-:W-:Y:S02]  /*14910*/  IMAD.MOV.U32 R13, RZ, RZ, R0 ;  /* 0x000000ffff0d7224 */ /* 0x000fe400078e0000 */
[----:B0-----:R-:W-:-:S10]  /*14920*/  IMAD.MOV.U32 R2, RZ, RZ, R14 ;  /* 0x000000ffff027224 */ /* 0x001fd400078e000e */
[----:B------:R-:W-:Y:S05]  /*14930*/  WARPSYNC.COLLECTIVE R15, `(.L_x_5070) ;  /* 0x000000000f087348 */ /* 0x000fea0003c00000 */
[----:B------:R0:W1:Y:S02]  /*14940*/  SHFL.IDX P6, R14, R13, R12, R11 ;  /* 0x0000000c0d0e7389 */ /* 0x00006400000c000b */
[----:B01----:R-:W-:Y:S01]  /*14950*/  ENDCOLLECTIVE ;  /* 0x000000000000791b */ /* 0x003fe20003800000 */
.L_x_5070:
        /* <DEDUP_REMOVED lines=8> */
.L_x_5071:
[----:B------:R-:W-:Y:S01]  /*149e0*/  @!PT LDS RZ, [RZ] ;  /* 0x00000000fffff984 */ /* 0x000fe20000000800 */
[----:B------:R-:W-:Y:S01]  /*149f0*/  @!PT LDS RZ, [RZ] ;  /* 0x00000000fffff984 */ /* 0x000fe20000000800 */
[----:B------:R-:W-:Y:S01]  /*14a00*/  @!PT LDS RZ, [RZ] ;  /* 0x00000000fffff984 */ /* 0x000fe20000000800 */
[----:B------:R0:W-:Y:S01]  /*14a10*/  @!P0 LDGSTS.E.BYPASS.LTC128B.128 [R8+0x21400], desc[UR52][R2.64], !P5 ;  /* 0x2140000002088fae */ /* 0x0001e2000e901d74 */
[----:B------:R-:W-:Y:S01]  /*14a20*/  IMAD.MOV.U32 R13, RZ, RZ, R0 ;  /* 0x000000ffff0d7224 */ /* 0x000fe200078e0000 */
[----:B------:R-:W-:-:S07]  /*14a30*/  MOV R5, R14 ;  /* 0x0000000e00057202 */ /* 0x000fce0000000f00 */
[----:B0-----:R-:W-:Y:S05]  /*14a40*/  WARPSYNC.COLLECTIVE R15, `(.L_x_5072) ;  /* 0x000000000f087348 */ /* 0x001fea0003c00000 */
[----:B------:R1:W2:Y:S02]  /*14a50*/  SHFL.IDX P6, R14, R13, R12, R11 ;  /* 0x0000000c0d0e7389 */ /* 0x0002a400000c000b */
[----:B012---:R-:W-:Y:S01]  /*14a60*/  ENDCOLLECTIVE ;  /* 0x000000000000791b */ /* 0x007fe20003800000 */
.L_x_5072:
[----:B------:R-:W-:Y:S05]  /*14a70*/  BRA `(.L_x_5073) ;  /* 0xffffffd000547947 */ /* 0x000fea000383ffff */
.L_x_5010:
[----:B0-----:R0:W2:Y:S02]  /*14a80*/  SYNCS.PHASECHK.TRANS64.TRYWAIT P0, [R17+URZ+0x28c20], R0 ;  /* 0x028c2000110075a7 */ /* 0x0010a4000800017f */
[----:B--2---:R-:W-:Y:S05]  /*14a90*/  @!P0 NANOSLEEP.SYNCS 0x989680 ;  /* 0x009896800000895d */ /* 0x004fea0003900000 */
[----:B------:R-:W2:Y:S02]  /*14aa0*/  @!P0 SYNCS.PHASECHK.TRANS64 P0, [R17+URZ+0x28c20], R0 ;  /* 0x028c2000110085a7 */ /* 0x000ea4000800007f */
[----:B--2---:R-:W-:Y:S05]  /*14ab0*/  @!P0 BRA `(.L_x_5010) ;  /* 0xfffffffc00f08947 */ /* 0x004fea000383ffff */
[----:B------:R-:W-:Y:S05]  /*14ac0*/  BRA `(.L_x_5074) ;  /* 0xffffffd000b07947 */ /* 0x000fea000383ffff */
.L_x_5013:
[----:B0-----:R0:W2:Y:S02]  /*14ad0*/  SYNCS.PHASECHK.TRANS64.TRYWAIT P0, [R25+URZ+0x28c60], R0 ;  /* 0x028c6000190075a7 */ /* 0x0010a4000800017f */
[----:B--2---:R-:W-:Y:S05]  /*14ae0*/  @!P0 NANOSLEEP.SYNCS 0x989680 ;  /* 0x009896800000895d */ /* 0x004fea0003900000 */
[----:B------:R-:W2:Y:S02]  /*14af0*/  @!P0 SYNCS.PHASECHK.TRANS64 P0, [R25+URZ+0x28c60], R0 ;  /* 0x028c6000190085a7 */ /* 0x000ea4000800007f */
[----:B--2---:R-:W-:Y:S05]  /*14b00*/  @!P0 BRA `(.L_x_5013) ;  /* 0xfffffffc00f08947 */ /* 0x004fea000383ffff */
[----:B------:R-:W-:Y:S05]  /*14b10*/  BRA `(.L_x_5075) ;  /* 0xffffffd000c07947 */ /* 0x000fea000383ffff */
.L_x_5014:
        /* <DEDUP_REMOVED lines=8> */
.L_x_5077:
[----:B------:R-:W-:Y:S05]  /*14ba0*/  BSYNC B0 ;  /* 0x0000000000007941 */ /* 0x000fea0003800000 */
.L_x_5076:
        /* <DEDUP_REMOVED lines=8> */
[C---:B------:R-:W-:Y:S01]  /*14c30*/  LOP3.LUT P3, RZ, R32.reuse, 0x8, RZ, 0xc0, !PT ;  /* 0x0000000820ff7812 */ /* 0x040fe2000786c0ff */
[----:B------:R-:W-:Y:S01]  /*14c40*/  IMAD.MOV.U32 R3, RZ, RZ, R14 ;  /* 0x000000ffff037224 */ /* 0x000fe200078e000e */
[----:B------:R-:W-:Y:S01]  /*14c50*/  LOP3.LUT P2, RZ, R32, 0x10, RZ, 0xc0, !PT ;  /* 0x0000001020ff7812 */ /* 0x000fe2000784c0ff */
[----:B------:R-:W-:-:S12]  /*14c60*/  IMAD R5, R5, 0x2, R17 ;  /* 0x0000000205057824 */ /* 0x000fd800078e0211 */
[----:B0-----:R-:W-:Y:S05]  /*14c70*/  WARPSYNC.COLLECTIVE R15, `(.L_x_5078) ;  /* 0x000000000f087348 */ /* 0x001fea0003c00000 */
[----:B------:R1:W2:Y:S02]  /*14c80*/  SHFL.IDX P6, R14, R13, R12, R11 ;  /* 0x0000000c0d0e7389 */ /* 0x0002a400000c000b */
[----:B012---:R-:W-:Y:S01]  /*14c90*/  ENDCOLLECTIVE ;  /* 0x000000000000791b */ /* 0x007fe20003800000 */
.L_x_5078:
[----:B------:R-:W-:-:S04]  /*14ca0*/  LOP3.LUT R16, R16, 0xfffffdff, RZ, 0xc0, !PT ;  /* 0xfffffdff10107812 */ /* 0x000fc800078ec0ff */
[----:B------:R-:W-:Y:S02]  /*14cb0*/  @P1 LOP3.LUT R16, R16, 0x200, RZ, 0xfc, !PT ;  /* 0x0000020010101812 */ /* 0x000fe400078efcff */
[----:B------:R-:W-:Y:S01]  /*14cc0*/  MOV R13, R7 ;  /* 0x00000007000d7202 */ /* 0x000fe20000000f00 */
[----:B------:R-:W-:Y:S02]  /*14cd0*/  IMAD.MOV.U32 R12, RZ, RZ, 0x1 ;  /* 0x00000001ff0c7424 */ /* 0x000fe400078e00ff */
[----:B------:R-:W-:-:S05]  /*14ce0*/  IMAD.SHL.U32 R8, R8, 0x8, RZ ;  /* 0x0000000808087824 */ /* 0x000fca00078e00ff */
[----:B------:R-:W-:-:S05]  /*14cf0*/  LOP3.LUT R8, R8, 0x38, RZ, 0xc0, !PT ;  /* 0x0000003808087812 */ /* 0x000fca00078ec0ff */
[----:B------:R-:W-:-:S05]  /*14d00*/  IMAD.SHL.U32 R0, R8, 0x2, RZ ;  /* 0x0000000208007824 */ /* 0x000fca00078e00ff */
[----:B------:R-:W-:-:S05]  /*14d10*/  IADD3 R2, P0, R14, R0, RZ ;  /* 0x000000000e027210 */ /* 0x000fca0007f1e0ff */
[----:B------:R-:W-:Y:S01]  /*14d20*/  IMAD.X R3, RZ, RZ, R3, P0 ;  /* 0x000000ffff037224 */ /* 0x000fe200000e0603 */
[----:B------:R-:W-:Y:S02]  /*14d30*/  ISETP.LT.OR P0, PT, R27, 0x1, !P1 ;  /* 0x000000011b00780c */ /* 0x000fe40004f01670 */
[----:B------:R-:W-:-:S11]  /*14d40*/  LOP3.LUT P1, RZ, R32, 0x20, RZ, 0xc0, !PT ;  /* 0x0000002020ff7812 */ /* 0x000fd6000782c0ff */
        /* <DEDUP_REMOVED lines=17> */
[----:B------:R-:W-:-:S04]  /*14e60*/  ISETP.GT.AND P6, PT, R4, -0x1, PT ;  /* 0xffffffff0400780c */ /* 0x000fc80003fc4270 */
[----:B------:R-:W-:-:S13]  /*14e70*/  ISETP.LT.OR P6, PT, R27, 0x1, P6 ;  /* 0x000000011b00780c */ /* 0x000fda00037c1670 */
[----:B------:R0:W-:Y:S02]  /*14e80*/  LDGSTS.E.BYPASS.LTC128B.128 [R5+0xe400], desc[UR52][R2.64+0x380], !P6 ;  /* 0x0e40038002057fae */ /* 0x0001e4000f101d74 */
[----:B0-----:R-:W-:Y:S05]  /*14e90*/  WARPSYNC.COLLECTIVE R15, `(.L_x_5079) ;  /* 0x000000000f087348 */ /* 0x001fea0003c00000 */
[----:B------:R1:W2:Y:S02]  /*14ea0*/  SHFL.IDX P6, R14, R13, R12, R11 ;  /* 0x0000000c0d0e7389 */ /* 0x0002a400000c000b */
[----:B012---:R-:W-:Y:S01]  /*14eb0*/  ENDCOLLECTIVE ;  /* 0x000000000000791b */ /* 0x007fe20003800000 */
.L_x_5079:
[----:B------:R-:W-:Y:S02]  /*14ec0*/  IMAD.MOV.U32 R13, RZ, RZ, R6 ;  /* 0x000000ffff0d7224 */ /* 0x000fe400078e0006 */
[----:B------:R-:W-:-:S07]  /*14ed0*/  IMAD.MOV.U32 R3, RZ, RZ, R14 ;  /* 0x000000ffff037224 */ /* 0x000fce00078e000e */
[----:B------:R-:W-:Y:S05]  /*14ee0*/  WARPSYNC.COLLECTIVE R15, `(.L_x_5080) ;  /* 0x000000000f087348 */ /* 0x000fea0003c00000 */
[----:B------:R0:W1:Y:S02]  /*14ef0*/  SHFL.IDX P6, R14, R13, R12, R11 ;  /* 0x0000000c0d0e7389 */ /* 0x00006400000c000b */
[----:B01----:R-:W-:Y:S01]  /*14f00*/  ENDCOLLECTIVE ;  /* 0x000000000000791b */ /* 0x003fe20003800000 */
.L_x_5080:
[----:B------:R-:W-:Y:S02]  /*14f10*/  IMAD.MOV.U32 R13, RZ, RZ, R7 ;  /* 0x000000ffff0d7224 */ /* 0x000fe400078e0007 */
[----:B------:R-:W-:Y:S01]  /*14f20*/  IMAD.MOV.U32 R12, RZ, RZ, 0x2 ;  /* 0x00000002ff0c7424 */ /* 0x000fe200078e00ff */
[----:B------:R-:W-:-:S05]  /*14f30*/  IADD3 R2, P6, R14, R0, RZ ;  /* 0x000000000e027210 */ /* 0x000fca0007fde0ff */
[----:B------:R-:W-:Y:S01]  /*14f40*/  IMAD.X R3, RZ, RZ, R3, P6 ;  /* 0x000000ffff037224 */ /* 0x000fe200030e0603 */
[----:B------:R-:W-:-:S04]  /*14f50*/  LOP3.LUT P6, RZ, R16, 0x200, RZ, 0xc0, !PT ;  /* 0x0000020010ff7812 */ /* 0x000fc800078cc0ff */
[----:B------:R-:W-:-:S13]  /*14f60*/  ISETP.LT.OR P6, PT, R27, 0x11, !P6 ;  /* 0x000000111b00780c */ /* 0x000fda00077c1670 */
        /* <DEDUP_REMOVED lines=22> */
.L_x_5081:
[----:B------:R-:W-:Y:S02]  /*150d0*/  IMAD.MOV.U32 R13, RZ, RZ, R6 ;  /* 0x000000ffff0d7224 */ /* 0x000fe400078e0006 */
[----:B------:R-:W-:-:S07]  /*150e0*/  IMAD.MOV.U32 R8, RZ, RZ, R14 ;  /* 0x000000ffff087224 */ /* 0x000fce00078e000e */
[----:B------:R-:W-:Y:S05]  /*150f0*/  WARPSYNC.COLLECTIVE R15, `(.L_x_5082) ;  /* 0x000000000f087348 */ /* 0x000fea0003c00000 */
[----:B------:R0:W1:Y:S02]  /*15100*/  SHFL.IDX P6, R14, R13, R12, R11 ;  /* 0x0000000c0d0e7389 */ /* 0x00006400000c000b */
[----:B01----:R-:W-:Y:S01]  /*15110*/  ENDCOLLECTIVE ;  /* 0x000000000000791b */ /* 0x003fe20003800000 */
.L_x_5082:
        /* <DEDUP_REMOVED lines=28> */
.L_x_5083:
[----:B------:R-:W-:Y:S02]  /*152e0*/  IMAD.MOV.U32 R13, RZ, RZ, R6 ;  /* 0x000000ffff0d7224 */ /* 0x000fe400078e0006 */
[----:B------:R-:W-:-:S07]  /*152f0*/  IMAD.MOV.U32 R7, RZ, RZ, R14 ;  /* 0x000000ffff077224 */ /* 0x000fce00078e000e */
[----:B------:R-:W-:Y:S05]  /*15300*/  WARPSYNC.COLLECTIVE R15, `(.L_x_5084) ;  /* 0x000000000f087348 */ /* 0x000fea0003c00000 */
[----:B------:R0:W1:Y:S02]  /*15310*/  SHFL.IDX P6, R14, R13, R12, R11 ;  /* 0x0000000c0d0e7389 */ /* 0x00006400000c000b */
[----:B01----:R-:W-:Y:S01]  /*15320*/  ENDCOLLECTIVE ;  /* 0x000000000000791b */ /* 0x003fe20003800000 */
.L_x_5084:
[----:B------:R-:W-:Y:S05]  /*15330*/  BRA `(.L_x_5085) ;  /* 0xffffffd000687947 */ /* 0x000fea000383ffff */
.L_x_5020:
[----:B0-----:R0:W2:Y:S02]  /*15340*/  SYNCS.PHASECHK.TRANS64.TRYWAIT P0, [R8+URZ+0x28c40], R20 ;  /* 0x028c4014080075a7 */ /* 0x0010a4000800017f */
[----:B--2---:R-:W-:Y:S05]  /*15350*/  @!P0 NANOSLEEP.SYNCS 0x989680 ;  /* 0x009896800000895d */ /* 0x004fea0003900000 */
[----:B------:R-:W2:Y:S02]  /*15360*/  @!P0 SYNCS.PHASECHK.TRANS64 P0, [R8+URZ+0x28c40], R20 ;  /* 0x028c4014080085a7 */ /* 0x000ea4000800007f */
[----:B--2---:R-:W-:Y:S05]  /*15370*/  @!P0 BRA `(.L_x_5020) ;  /* 0xfffffffc00f08947 */ /* 0x004fea000383ffff */
[----:B------:R-:W-:Y:S05]  /*15380*/  BRA `(.L_x_5086) ;  /* 0xffffffd400bc7947 */ /* 0x000fea000383ffff */
.L_x_5021:
        /* <DEDUP_REMOVED lines=8> */
.L_x_5088:
[----:B------:R-:W-:Y:S05]  /*15410*/  BSYNC B1 ;  /* 0x0000000000017941 */ /* 0x000fea0003800000 */
.L_x_5087:
        /* <DEDUP_REMOVED lines=9> */
.L_x_5089:
[----:B------:R-:W-:Y:S02]  /*154b0*/  IMAD.MOV.U32 R13, RZ, RZ, R27 ;  /* 0x000000ffff0d7224 */ /* 0x000fe400078e001b */
[----:B------:R-:W-:Y:S01]  /*154c0*/  IMAD.MOV.U32 R12, RZ, RZ, 0x1 ;  /* 0x00000001ff0c7424 */ /* 0x000fe200078e00ff */
[----:B------:R-:W-:-:S13]  /*154d0*/  IADD3 R2, P0, R14, R0, RZ ;  /* 0x000000000e027210 */ /* 0x000fda0007f1e0ff */
[----:B------:R-:W-:Y:S05]  /*154e0*/  WARPSYNC.COLLECTIVE R15, `(.L_x_5090) ;  /* 0x000000000f087348 */ /* 0x000fea0003c00000 */
[----:B------:R0:W1:Y:S02]  /*154f0*/  SHFL.IDX P6, R14, R13, R12, R11 ;  /* 0x0000000c0d0e7389 */ /* 0x00006400000c000b */
[----:B01----:R-:W-:Y:S01]  /*15500*/  ENDCOLLECTIVE ;  /* 0x000000000000791b */ /* 0x003fe20003800000 */
.L_x_5090:
        /* <DEDUP_REMOVED lines=10> */
.L_x_5091:
[----:B------:R-:W-:Y:S01]  /*155b0*/  MOV R13, R27 ;  /* 0x0000001b000d7202 */ /* 0x000fe20000000f00 */
[----:B------:R-:W-:Y:S01]  /*155c0*/  IMAD.MOV.U32 R12, RZ, RZ, 0x2 ;  /* 0x00000002ff0c7424 */ /* 0x000fe200078e00ff */
[----:B------:R-:W-:-:S13]  /*155d0*/  IADD3 R2, P0, R14, R0, RZ ;  /* 0x000000000e027210 */ /* 0x000fda0007f1e0ff */
[----:B------:R-:W-:Y:S05]  /*155e0*/  WARPSYNC.COLLECTIVE R15, `(.L_x_5092) ;  /* 0x000000000f087348 */ /* 0x000fea0003c00000 */
[----:B------:R0:W1:Y:S02]  /*155f0*/  SHFL.IDX P6, R14, R13, R12, R11 ;  /* 0x0000000c0d0e7389 */ /* 0x00006400000c000b */
[----:B01----:R-:W-:Y:S01]  /*15600*/  ENDCOLLECTIVE ;  /* 0x000000000000791b */ /* 0x003fe20003800000 */
.L_x_5092:
        /* <DEDUP_REMOVED lines=10> */
.L_x_5093:
[----:B------:R-:W-:Y:S02]  /*156b0*/  IMAD.MOV.U32 R13, RZ, RZ, R27 ;  /* 0x000000ffff0d7224 */ /* 0x000fe400078e001b */
[----:B------:R-:W-:Y:S01]  /*156c0*/  IMAD.MOV.U32 R12, RZ, RZ, 0x3 ;  /* 0x00000003ff0c7424 */ /* 0x000fe200078e00ff */
[----:B------:R-:W-:-:S13]  /*156d0*/  IADD3 R2, P0, R14, R0, RZ ;  /* 0x000000000e027210 */ /* 0x000fda0007f1e0ff */
[----:B------:R-:W-:Y:S05]  /*156e0*/  WARPSYNC.COLLECTIVE R15, `(.L_x_5094) ;  /* 0x000000000f087348 */ /* 0x000fea0003c00000 */
[----:B------:R0:W1:Y:S02]  /*156f0*/  SHFL.IDX P6, R14, R13, R12, R11 ;  /* 0x0000000c0d0e7389 */ /* 0x00006400000c000b */
[----:B01----:R-:W-:Y:S01]  /*15700*/  ENDCOLLECTIVE ;  /* 0x000000000000791b */ /* 0x003fe20003800000 */
.L_x_5094:
        /* <DEDUP_REMOVED lines=10> */
.L_x_5095:
[----:B------:R-:W-:Y:S05]  /*157b0*/  BRA `(.L_x_5096) ;  /* 0xffffffd400587947 */ /* 0x000fea000383ffff */
.L_x_5026:
[----:B--2---:R2:W3:Y:S02]  /*157c0*/  SYNCS.PHASECHK.TRANS64.TRYWAIT P0, [R8+URZ+0x28c60], R20 ;  /* 0x028c6014080075a7 */ /* 0x0044e4000800017f */
[----:B---3--:R-:W-:Y:S05]  /*157d0*/  @!P0 NANOSLEEP.SYNCS 0x989680 ;  /* 0x009896800000895d */ /* 0x008fea0003900000 */
[----:B------:R-:W3:Y:S02]  /*157e0*/  @!P0 SYNCS.PHASECHK.TRANS64 P0, [R8+URZ+0x28c60], R20 ;  /* 0x028c6014080085a7 */ /* 0x000ee4000800007f */
[----:B---3--:R-:W-:Y:S05]  /*157f0*/  @!P0 BRA `(.L_x_5026) ;  /* 0xfffffffc00f08947 */ /* 0x008fea000383ffff */
[----:B------:R-:W-:Y:S05]  /*15800*/  BRA `(.L_x_5097) ;  /* 0xffffffd400a87947 */ /* 0x000fea000383ffff */
.L_x_5027:
        /* <DEDUP_REMOVED lines=8> */
.L_x_5099:
[----:B------:R-:W-:Y:S05]  /*15890*/  BSYNC B1 ;  /* 0x0000000000017941 */ /* 0x000fea0003800000 */
.L_x_5098:
[----:B------:R-:W-:Y:S01]  /*158a0*/  IMAD.MOV.U32 R13, RZ, RZ, R10 ;  /* 0x000000ffff0d7224 */ /* 0x000fe200078e000a */
[----:B------:R-:W-:Y:S01]  /*158b0*/  MOV R12, RZ ;  /* 0x000000ff000c7202 */ /* 0x000fe20000000f00 */
[----:B------:R-:W-:Y:S01]  /*158c0*/  IMAD.MOV.U32 R11, RZ, RZ, 0x181f ;  /* 0x0000181fff0b7424 */ /* 0x000fe200078e00ff */
[C---:B------:R-:W-:Y:S01]  /*158d0*/  LOP3.LUT P2, RZ, R16.reuse, 0x40, RZ, 0xc0, !PT ;  /* 0x0000004010ff7812 */ /* 0x040fe2000784c0ff */
[----:B------:R-:W-:Y:S01]  /*158e0*/  IMAD.MOV.U32 R15, RZ, RZ, -0x1 ;  /* 0xffffffffff0f7424 */ /* 0x000fe200078e00ff */
[----:B------:R-:W-:Y:S01]  /*158f0*/  LOP3.LUT P1, RZ, R16, 0x20, RZ, 0xc0, !PT ;  /* 0x0000002010ff7812 */ /* 0x000fe2000782c0ff */
[----:B------:R-:W-:Y:S01]  /*15900*/  IMAD.MOV.U32 R3, RZ, RZ, R14 ;  /* 0x000000ffff037224 */ /* 0x000fe200078e000e */
[----:B------:R-:W-:Y:S01]  /*15910*/  P2R R4, PR, RZ, 0x8 ;  /* 0x00000008ff047803 */ /* 0x000fe20000000000 */
[----:B------:R-:W-:-:S10]  /*15920*/  IMAD R21, R21, 0x2, R17 ;  /* 0x0000000215157824 */ /* 0x000fd400078e0211 */
[----:B------:R-:W-:Y:S05]  /*15930*/  WARPSYNC.COLLECTIVE R15, `(.L_x_5100) ;  /* 0x000000000f087348 */ /* 0x000fea0003c00000 */
[----:B------:R0:W1:Y:S02]  /*15940*/  SHFL.IDX P6, R14, R13, R12, R11 ;  /* 0x0000000c0d0e7389 */ /* 0x00006400000c000b */
[----:B01----:R-:W-:Y:S01]  /*15950*/  ENDCOLLECTIVE ;  /* 0x000000000000791b */ /* 0x003fe20003800000 */
.L_x_5100:
[----:B------:R-:W-:-:S04]  /*15960*/  LOP3.LUT P3, RZ, R16, 0x10, RZ, 0xc0, !PT ;  /* 0x0000001010ff7812 */ /* 0x000fc8000786c0ff */
[----:B------:R-:W-:Y:S01]  /*15970*/  P2R R5, PR, RZ, 0x8 ;  /* 0x00000008ff057803 */ /* 0x000fe20000000000 */
        /* <DEDUP_REMOVED lines=13> */
.L_x_5101:
        /* <DEDUP_REMOVED lines=17> */
.L_x_5102:
        /* <DEDUP_REMOVED lines=17> */
.L_x_5103:
        /* <DEDUP_REMOVED lines=14> */
.L_x_5104:
[----:B------:R-:W-:Y:S02]  /*15d50*/  IMAD.MOV.U32 R13, RZ, RZ, R20 ;  /* 0x000000ffff0d7224 */ /* 0x000fe400078e0014 */
[----:B------:R-:W-:Y:S02]  /*15d60*/  IMAD.MOV.U32 R12, RZ, RZ, 0x3 ;  /* 0x00000003ff0c7424 */ /* 0x000fe400078e00ff */
[----:B------:R-:W-:Y:S01]  /*15d70*/  IMAD.MOV.U32 R2, RZ, RZ, R14 ;  /* 0x000000ffff027224 */ /* 0x000fe200078e000e */
[----:B------:R-:W-:-:S04]  /*15d80*/  LOP3.LUT P6, RZ, R16, 0x20, RZ, 0xc0, !PT ;  /* 0x0000002010ff7812 */ /* 0x000fc800078cc0ff */
[----:B------:R-:W-:-:S04]  /*15d90*/  IADD3 R2, P2, R2, R0, RZ ;  /* 0x0000000002027210 */ /* 0x000fc80007f5e0ff */
[----:B------:R-:W-:Y:S02]  /*15da0*/  IADD3.X R3, RZ, R3, RZ, P2, !PT ;  /* 0x00000003ff037210 */ /* 0x000fe400017fe4ff */
[----:B------:R-:W-:-:S03]  /*15db0*/  LOP3.LUT P2, RZ, R16, 0x40, RZ, 0xc0, !PT ;  /* 0x0000004010ff7812 */ /* 0x000fc6000784c0ff */
[----:B------:R-:W-:Y:S01]  /*15dc0*/  @!PT LDS RZ, [RZ] ;  /* 0x00000000fffff984 */ /* 0x000fe20000000800 */
[----:B------:R-:W-:Y:S01]  /*15dd0*/  @!PT LDS RZ, [RZ] ;  /* 0x00000000fffff984 */ /* 0x000fe20000000800 */
[----:B------:R-:W-:Y:S01]  /*15de0*/  @!PT LDS RZ, [RZ] ;  /* 0x00000000fffff984 */ /* 0x000fe20000000800 */
[----:B------:R0:W-:Y:S01]  /*15df0*/  LDGSTS.E.BYPASS.LTC128B.128 [R21+0x1400], desc[UR52][R2.64], !P3 ;  /* 0x0140000002157fae */ /* 0x0001e2000d901d74 */
[----:B------:R-:W-:-:S09]  /*15e00*/  ISETP.NE.AND P3, PT, R5, RZ, PT ;  /* 0x000000ff0500720c */ /* 0x000fd20003f65270 */
[----:B------:R0:W-:Y:S04]  /*15e10*/  LDGSTS.E.BYPASS.LTC128B.128 [R21+0x3400], desc[UR52][R2.64+0x80], !P2 ;  /* 0x0340008002157fae */ /* 0x0001e8000d101d74 */
[----:B------:R0:W-:Y:S02]  /*15e20*/  LDGSTS.E.BYPASS.LTC128B.128 [R21+0x5400], desc[UR52][R2.64+0x100], !P6 ;  /* 0x0540010002157fae */ /* 0x0001e4000f101d74 */
[----:B0-----:R-:W-:Y:S05]  /*15e30*/  WARPSYNC.COLLECTIVE R15, `(.L_x_5105) ;  /* 0x000000000f087348 */ /* 0x001fea0003c00000 */
[----:B------:R1:W2:Y:S02]  /*15e40*/  SHFL.IDX P6, R14, R13, R12, R11 ;  /* 0x0000000c0d0e7389 */ /* 0x0002a400000c000b */
[----:B012---:R-:W-:Y:S01]  /*15e50*/  ENDCOLLECTIVE ;  /* 0x000000000000791b */ /* 0x007fe20003800000 */
.L_x_5105:
[----:B------:R-:W-:Y:S01]  /*15e60*/  @!PT LDS RZ, [RZ] ;  /* 0x00000000fffff984 */ /* 0x000fe20000000800 */
[----:B------:R-:W-:Y:S01]  /*15e70*/  @!PT LDS RZ, [RZ] ;  /* 0x00000000fffff984 */ /* 0x000fe20000000800 */
[----:B------:R-:W-:Y:S01]  /*15e80*/  @!PT LDS RZ, [RZ] ;  /* 0x00000000fffff984 */ /* 0x000fe20000000800 */
[----:B------:R0:W-:Y:S01]  /*15e90*/  LDGSTS.E.BYPASS.LTC128B.128 [R21+0x7400], desc[UR52][R2.64+0x180], !P3 ;  /* 0x0740018002157fae */ /* 0x0001e2000d901d74 */
[----:B------:R-:W-:-:S03]  /*15ea0*/  ISETP.NE.AND P3, PT, R4, RZ, PT ;  /* 0x000000ff0400720c */ /* 0x000fc60003f65270 */
        /* <DEDUP_REMOVED lines=9> */
.L_x_5106:
[----:B------:R-:W-:Y:S05]  /*15f40*/  BRA `(.L_x_5107) ;  /* 0xffffffd4000c7947 */ /* 0x000fea000383ffff */
.L_x_5035:
[----:B------:R-:W-:Y:S01]  /*15f50*/  BSSY B0, `(.L_x_5108) ;  /* 0x0000008000007945 */ /* 0x000fe20003800000 */
[----:B------:R-:W-:Y:S02]  /*15f60*/  IMAD.MOV.U32 R13, RZ, RZ, R33 ;  /* 0x000000ffff0d7224 */ /* 0x000fe400078e0021 */
[----:B------:R-:W-:Y:S02]  /*15f70*/  IMAD.MOV.U32 R12, RZ, RZ, RZ ;  /* 0x000000ffff0c7224 */ /* 0x000fe400078e00ff */
[----:B------:R-:W-:Y:S02]  /*15f80*/  IMAD.MOV.U32 R11, RZ, RZ, 0x1f ;  /* 0x0000001fff0b7424 */ /* 0x000fe400078e00ff */
[----:B------:R-:W-:-:S07]  /*15f90*/  IMAD.MOV.U32 R15, RZ, RZ, -0x1 ;  /* 0xffffffffff0f7424 */ /* 0x000fce00078e00ff */
[----:B01---5:R-:W-:Y:S05]  /*15fa0*/  WARPSYNC.COLLECTIVE R15, `(.L_x_5109) ;  /* 0x000000000f087348 */ /* 0x023fea0003c00000 */
[----:B------:R2:W3:Y:S02]  /*15fb0*/  SHFL.IDX P6, R14, R13, R12, R11 ;  /* 0x0000000c0d0e7389 */ /* 0x0004e400000c000b */
[----:B0123-5:R-:W-:Y:S01]  /*15fc0*/  ENDCOLLECTIVE ;  /* 0x000000000000791b */ /* 0x02ffe20003800000 */
.L_x_5109:
[----:B------:R-:W-:Y:S05]  /*15fd0*/  BSYNC B0 ;  /* 0x0000000000007941 */ /* 0x000fea0003800000 */
.L_x_5108:
[----:B------:R-:W-:Y:S05]  /*15fe0*/  BRA `(.L_x_5110) ;  /* 0xffffffd800107947 */ /* 0x000fea000383ffff */
.L_x_5038:
[----:B---3--:R3:W4:Y:S02]  /*15ff0*/  SYNCS.PHASECHK.TRANS64.TRYWAIT P0, [R7+URZ+0x28c20], R0 ;  /* 0x028c2000070075a7 */ /* 0x008724000800017f */
[----:B----4-:R-:W-:Y:S05]  /*16000*/  @!P0 NANOSLEEP.SYNCS 0x989680 ;  /* 0x009896800000895d */ /* 0x010fea0003900000 */
[----:B------:R-:W4:Y:S02]  /*16010*/  @!P0 SYNCS.PHASECHK.TRANS64 P0, [R7+URZ+0x28c20], R0 ;  /* 0x028c2000070085a7 */ /* 0x000f24000800007f */
[----:B----4-:R-:W-:Y:S05]  /*16020*/  @!P0 BRA `(.L_x_5038) ;  /* 0xfffffffc00f08947 */ /* 0x010fea000383ffff */
[----:B------:R-:W-:Y:S05]  /*16030*/  BRA `(.L_x_5111) ;  /* 0xffffffd800587947 */ /* 0x000fea000383ffff */
.L_x_5039:
[----:B------:R-:W4:Y:S01]  /*16040*/  S2R R2, SR_TID.X ;  /* 0x0000000000027919 */ /* 0x000f220000002100 */
[----:B------:R-:W-:Y:S01]  /*16050*/  BSSY B0, `(.L_x_5112) ;  /* 0x000000a000007945 */ /* 0x000fe20003800000 */
[----:B------:R-:W-:Y:S02]  /*16060*/  IMAD.MOV.U32 R12, RZ, RZ, RZ ;  /* 0x000000ffff0c7224 */ /* 0x000fe400078e00ff */
[----:B------:R-:W-:Y:S02]  /*16070*/  IMAD.MOV.U32 R11, RZ, RZ, 0x1f ;  /* 0x0000001fff0b7424 */ /* 0x000fe400078e00ff */
[----:B------:R-:W-:Y:S01]  /*16080*/  IMAD.MOV.U32 R15, RZ, RZ, -0x1 ;  /* 0xffffffffff0f7424 */ /* 0x000fe200078e00ff */
[----:B----4-:R-:W-:-:S04]  /*16090*/  SHF.R.U32.HI R2, RZ, 0x5, R2 ;  /* 0x00000005ff027819 */ /* 0x010fc80000011602 */
[----:B------:R-:W-:-:S05]  /*160a0*/  LOP3.LUT R2, R2, 0x3, RZ, 0xc0, !PT ;  /* 0x0000000302027812 */ /* 0x000fca00078ec0ff */
[----:B------:R-:W-:-:S07]  /*160b0*/  IMAD.MOV.U32 R13, RZ, RZ, R2 ;  /* 0x000000ffff0d7224 */ /* 0x000fce00078e0002 */
[----:B0123-5:R-:W-:Y:S05]  /*160c0*/  WARPSYNC.COLLECTIVE R15, `(.L_x_5113) ;  /* 0x000000000f087348 */ /* 0x02ffea0003c00000 */
[----:B------:R4:W0:Y:S02]  /*160d0*/  SHFL.IDX P6, R14, R13, R12, R11 ;  /* 0x0000000c0d0e7389 */ /* 0x00082400000c000b */
[----:B012345:R-:W-:Y:S01]  /*160e0*/  ENDCOLLECTIVE ;  /* 0x000000000000791b */ /* 0x03ffe20003800000 */
.L_x_5113:
[----:B------:R-:W-:Y:S05]  /*160f0*/  BSYNC B0 ;  /* 0x0000000000007941 */ /* 0x000fea0003800000 */
.L_x_5112:
[----:B------:R-:W-:Y:S05]  /*16100*/  BRA `(.L_x_5114) ;  /* 0xffffffd800407947 */ /* 0x000fea000383ffff */
.L_x_5042:
[----:B------:R-:W-:Y:S01]  /*16110*/  BSSY B1, `(.L_x_5115) ;  /* 0x0000006000017945 */ /* 0x000fe20003800000 */
[----:B------:R-:W-:-:S07]  /*16120*/  IMAD.MOV.U32 R15, RZ, RZ, -0x1 ;  /* 0xffffffffff0f7424 */ /* 0x000fce00078e00ff */
[----:B0123-5:R-:W-:Y:S05]  /*16130*/  WARPSYNC.COLLECTIVE R15, `(.L_x_5116) ;  /* 0x000000000f0c7348 */ /* 0x02ffea0003c00000 */
[----:B------:R-:W-:Y:S02]  /*16140*/  ELECT P6, UR62, PT ;  /* 0x00000000003e782f */ /* 0x000fe400038c0000 */
[----:B------:R-:W-:Y:S01]  /*16150*/  MOV R14, UR62 ;  /* 0x0000003e000e7c02 */ /* 0x000fe20008000f00 */
[----:B0123-5:R-:W-:Y:S10]  /*16160*/  ENDCOLLECTIVE ;  /* 0x000000000000791b */ /* 0x02fff40003800000 */
.L_x_5116:
[----:B------:R-:W-:Y:S05]  /*16170*/  BSYNC B1 ;  /* 0x0000000000017941 */ /* 0x000fea0003800000 */
.L_x_5115:
[----:B------:R-:W-:Y:S05]  /*16180*/  BRA `(.L_x_5117) ;  /* 0xffffffd800387947 */ /* 0x000fea000383ffff */
.L_x_5044:
[----:B---3--:R3:W4:Y:S02]  /*16190*/  SYNCS.PHASECHK.TRANS64.TRYWAIT P1, [R5+URZ+0x28c40], R0 ;  /* 0x028c4000050075a7 */ /* 0x008724000802017f */
[----:B----4-:R-:W-:Y:S05]  /*161a0*/  @!P1 NANOSLEEP.SYNCS 0x989680 ;  /* 0x009896800000995d */ /* 0x010fea0003900000 */
[----:B------:R-:W4:Y:S02]  /*161b0*/  @!P1 SYNCS.PHASECHK.TRANS64 P1, [R5+URZ+0x28c40], R0 ;  /* 0x028c4000050095a7 */ /* 0x000f24000802007f */
[----:B----4-:R-:W-:Y:S05]  /*161c0*/  @!P1 BRA `(.L_x_5044) ;  /* 0xfffffffc00f09947 */ /* 0x010fea000383ffff */
[----:B------:R-:W-:Y:S05]  /*161d0*/  BRA `(.L_x_5118) ;  /* 0xffffffd800587947 */ /* 0x000fea000383ffff */
.L_x_5046:
[----:B----4-:R4:W0:Y:S02]  /*161e0*/  SYNCS.PHASECHK.TRANS64.TRYWAIT P1, [R3+URZ+0x28c40], R2 ;  /* 0x028c4002030075a7 */ /* 0x010824000802017f */
[----:B0-----:R-:W-:Y:S05]  /*161f0*/  @!P1 NANOSLEEP.SYNCS 0x989680 ;  /* 0x009896800000995d */ /* 0x001fea0003900000 */
[----:B------:R-:W0:Y:S02]  /*16200*/  @!P1 SYNCS.PHASECHK.TRANS64 P1, [R3+URZ+0x28c40], R2 ;  /* 0x028c4002030095a7 */ /* 0x000e24000802007f */
[----:B0-----:R-:W-:Y:S05]  /*16210*/  @!P1 BRA `(.L_x_5046) ;  /* 0xfffffffc00f09947 */ /* 0x001fea000383ffff */
[----:B------:R-:W-:Y:S05]  /*16220*/  BRA `(.L_x_5119) ;  /* 0xffffffd800647947 */ /* 0x000fea000383ffff */
.L_x_5048:
[----:B------:R0:W0:Y:S02]  /*16230*/  SYNCS.PHASECHK.TRANS64.TRYWAIT P1, [R5+URZ+0x28c60], R0 ;  /* 0x028c6000050075a7 */ /* 0x000024000802017f */
[----:B0-----:R-:W-:Y:S05]  /*16240*/  @!P1 NANOSLEEP.SYNCS 0x989680 ;  /* 0x009896800000995d */ /* 0x001fea0003900000 */
[----:B------:R-:W0:Y:S02]  /*16250*/  @!P1 SYNCS.PHASECHK.TRANS64 P1, [R5+URZ+0x28c60], R0 ;  /* 0x028c6000050095a7 */ /* 0x000e24000802007f */
[----:B0-----:R-:W-:Y:S05]  /*16260*/  @!P1 BRA `(.L_x_5048) ;  /* 0xfffffffc00f09947 */ /* 0x001fea000383ffff */
[----:B------:R-:W-:Y:S05]  /*16270*/  BRA `(.L_x_5120) ;  /* 0xffffffd800607947 */ /* 0x000fea000383ffff */
.L_x_5121:
        /* <DEDUP_REMOVED lines=16> */
.L_x_15536:


//--------------------- .text._ZN7cutlass13device_kernelIN5flash11enable_sm90INS1_16FlashAttnFwdSm90INS1_25CollectiveMainloopFwdSm90ILi2EN4cute5tupleIJNS5_1CILi1EEES8_S8_EEENS6_IJNS7_ILi64EEESA_SA_EEELi512ENS_10bfloat16_tEfNS_4arch4Sm90ELb0ELb1ELb0ELb0ELb1ELb0ELb1ELb0ELb0ELb1ELb0ELb0EEENS1_21CollectiveEpilogueFwdINS6_IJSA_NS7_ILi512EEESA_EEES9_SC_SE_Li256ELb0ELb1ELb0ELb0EEENS1_30DynamicPersistentTileSchedulerILi256ELi128ELb0ELb1ELb1EEEEEEEEEvNT_6ParamsE --------------------------
	.section	.text._ZN7cutlass13device_kernelIN5flash11enable_sm90INS1_16FlashAttnFwdSm90INS1_25CollectiveMainloopFwdSm90ILi2EN4cute5tupleIJNS5_1CILi1EEES8_S8_EEENS6_IJNS7_ILi64EEESA_SA_EEELi512ENS_10bfloat16_tEfNS_4arch4Sm90ELb0ELb1ELb0ELb0ELb1ELb0ELb1ELb0ELb0ELb1ELb0ELb0EEENS1_21CollectiveEpilogueFwdINS6_IJSA_NS7_ILi512EEESA_EEES9_SC_SE_Li256ELb0ELb1ELb0ELb0EEENS1_30DynamicPersistentTileSchedulerILi256ELi128ELb0ELb1ELb1EEEEEEEEEvNT_6ParamsE,"ax",@progbits
	.align	128
.text._ZN7cutlass13device_kernelIN5flash11enable_sm90INS1_16FlashAttnFwdSm90INS1_25CollectiveMainloopFwdSm90ILi2EN4cute5tupleIJNS5_1CILi1EEES8_S8_EEENS6_IJNS7_ILi64EEESA_SA_EEELi512ENS_10bfloat16_tEfNS_4arch4Sm90ELb0ELb1ELb0ELb0ELb1ELb0ELb1ELb0ELb0ELb1ELb0ELb0EEENS1_21CollectiveEpilogueFwdINS6_IJSA_NS7_ILi512EEESA_EEES9_SC_SE_Li256ELb0ELb1ELb0ELb0EEENS1_30DynamicPersistentTileSchedulerILi256ELi128ELb0ELb1ELb1EEEEEEEEEvNT_6ParamsE:
        .type           _ZN7cutlass13device_kernelIN5flash11enable_sm90INS1_16FlashAttnFwdSm90INS1_25CollectiveMainloopFwdSm90ILi2EN4cute5tupleIJNS5_1CILi1EEES8_S8_EEENS6_IJNS7_ILi64EEESA_SA_EEELi512ENS_10bfloat16_tEfNS_4arch4Sm90ELb0ELb1ELb0ELb0ELb1ELb0ELb1ELb0ELb0ELb1ELb0ELb0EEENS1_21CollectiveEpilogueFwdINS6_IJSA_NS7_ILi512EEESA_EEES9_SC_SE_Li256ELb0ELb1ELb0ELb0EEENS1_30DynamicPersistentTileSchedulerILi256ELi128ELb0ELb1ELb1EEEEEEEEEvNT_6ParamsE,@function
        .size           _ZN7cutlass13device_kernelIN5flash11enable_sm90INS1_16FlashAttnFwdSm90INS1_25CollectiveMainloopFwdSm90ILi2EN4cute5tupleIJNS5_1CILi1EEES8_S8_EEENS6_IJNS7_ILi64EEESA_SA_EEELi512ENS_10bfloat16_tEfNS_4arch4Sm90ELb0ELb1ELb0ELb0ELb1ELb0ELb1ELb0ELb0ELb1ELb0ELb0EEENS1_21CollectiveEpilogueFwdINS6_IJSA_NS7_ILi512EEESA_EEES9_SC_SE_Li256ELb0ELb1ELb0ELb0EEENS1_30DynamicPersistentTileSchedulerILi256ELi128ELb0ELb1ELb1EEEEEEEEEvNT_6ParamsE,(.L_x_15537 - _ZN7cutlass13device_kernelIN5flash11enable_sm90INS1_16FlashAttnFwdSm90INS1_25CollectiveMainloopFwdSm90ILi2EN4cute5tupleIJNS5_1CILi1EEES8_S8_EEENS6_IJNS7_ILi64EEESA_SA_EEELi512ENS_10bfloat16_tEfNS_4arch4Sm90ELb0ELb1ELb0ELb0ELb1ELb0ELb1ELb0ELb0ELb1ELb0ELb0EEENS1_21CollectiveEpilogueFwdINS6_IJSA_NS7_ILi512EEESA_EEES9_SC_SE_Li256ELb0ELb1ELb0ELb0EEENS1_30DynamicPersistentTileSchedulerILi256ELi128ELb0ELb1ELb1EEEEEEEEEvNT_6ParamsE)
        .other          _ZN7cutlass13device_kernelIN5flash11enable_sm90INS1_16FlashAttnFwdSm90INS1_25CollectiveMainloopFwdSm90ILi2EN4cute5tupleIJNS5_1CILi1EEES8_S8_EEENS6_IJNS7_ILi64EEESA_SA_EEELi512ENS_10bfloat16_tEfNS_4arch4Sm90ELb0ELb1ELb0ELb0ELb1ELb0ELb1ELb0ELb0ELb1ELb0ELb0EEENS1_21CollectiveEpilogueFwdINS6_IJSA_NS7_ILi512EEESA_EEES9_SC_SE_Li256ELb0ELb1ELb0ELb0EEENS1_30DynamicPersistentTileSchedulerILi256ELi128ELb0ELb1ELb1EEEEEEEEEvNT_6ParamsE,@"STO_CUDA_ENTRY STV_DEFAULT"
_ZN7cutlass13device_kernelIN5flash11enable_sm90INS1_16FlashAttnFwdSm90INS1_25CollectiveMainloopFwdSm90ILi2EN4cute5tupleIJNS5_1CILi1EEES8_S8_EEENS6_IJNS7_ILi64EEESA_SA_EEELi512ENS_10bfloat16_tEfNS_4arch4Sm90ELb0ELb1ELb0ELb0ELb1ELb0ELb1ELb0ELb0ELb1ELb0ELb0EEENS1_21CollectiveEpilogueFwdINS6_IJSA_NS7_ILi512EEESA_EEES9_SC_SE_Li256ELb0ELb1ELb0ELb0EEENS1_30DynamicPersistentTileSchedulerILi256ELi128ELb0ELb1ELb1EEEEEEEEEvNT_6ParamsE:
        /* <DEDUP_REMOVED lines=43> */
.L_x_5122:
        /* <DEDUP_REMOVED lines=22> */
.L_x_5123:
        /* <DEDUP_REMOVED lines=18> */
.L_x_5124:
        /* <DEDUP_REMOVED lines=22> */
.L_x_5125:
[----:B------:R-:W5:Y:S01]  /*0690*/  SHFL.IDX PT, R2, R0, RZ, 0x1f ;  /* 0x00001fff00027589 */ /* 0x000f6200000e0000 */
[----:B0-----:R-:W-:Y:S01]  /*06a0*/  R2UR UR4, R3 ;  /* 0x00000000030472ca */ /* 0x001fe200000e0000 */
[----:B------:R-:W-:-:S12]  /*06b0*/  NOP ;  /* 0x0000000000007918 */ /* 0x000fd80000000000 */
[----:B------:R-:W-:-:S05]  /*06c0*/  IMAD.U32 R4, RZ, RZ, UR4 ;  /* 0x00000004ff047e24 */ /* 0x000fca000f8e00ff */
[----:B------:R0:W-:Y:S01]  /*06d0*/  STL [R1+0x410], R4 ;  /* 0x0004100401007387 */ /* 0x0001e20000100800 */
[----:B-----5:R-:W-:-:S13]  /*06e0*/  ISETP.NE.AND P0, PT, R2, RZ, PT ;  /* 0x000000ff0200720c */ /* 0x020fda0003f05270 */
[----:B0-----:R-:W-:Y:S05]  /*06f0*/  @P0 BRA `(.L_x_5126) ;  /* 0x0000000000480947 */ /* 0x001fea0003800000 */
        /* <DEDUP_REMOVED lines=18> */
.L_x_5126:
[----:B0-----:R-:W-:Y:S01]  /*0820*/  R2UR UR4, R4 ;  /* 0x00000000040472ca */ /* 0x001fe200000e0000 */
[----:B------:R-:W-:Y:S01]  /*0830*/  UMOV UR61, 0x1 ;  /* 0x00000001003d7882 */ /* 0x000fe20000000000 */
[----:B------:R-:W-:Y:S01]  /*0840*/  NOP ;  /* 0x0000000000007918 */ /* 0x000fe20000000000 */
[----:B------:R-:W-:-:S10]  /*0850*/  ULDC.64 UR36, c[0x0][0x208] ;  /* 0x0000820000247ab9 */ /* 0x000fd40000000a00 */
[----:B------:R-:W-:-:S03]  /*0860*/  UISETP.NE.AND UP0, UPT, UR4, URZ, UPT ;  /* 0x0000003f0400728c */ /* 0x000fc6000bf05270 */
[----:B------:R-:W-:Y:S01]  /*0870*/  ULDC UR4, c[0x0][0x20] ;  /* 0x0000080000047ab9 */ /* 0x000fe20000000800 */
[----:B------:R-:W-:Y:S01]  /*0880*/  USEL UR61, UR61, 0x2, !UP0 ;  /* 0x000000023d3d7887 */ /* 0x000fe2000c000000 */
[----:B-1234-:R-:W-:Y:S01]  /*0890*/  BAR.SYNC.DEFER_BLOCKING 0x0 ;  /* 0x0000000000007b1d */ /* 0x01efe20000010000 */
[----:B------:R-:W-:Y:S02]  /*08a0*/  PLOP3.LUT P1, PT, PT, PT, UP0, 0x80, 0x0 ;  /* 0x000000000000781c */ /* 0x000fe40003f2f008 */
[----:B------:R-:W-:-:S03]  /*08b0*/  IADD3 R2, P0, R1, UR4, RZ ;  /* 0x0000000401027c10 */ /* 0x000fc6000ff1e0ff */
[----:B------:R-:W-:Y:S02]  /*08c0*/  ULDC UR4, c[0x0][0x24] ;  /* 0x0000090000047ab9 */ /* 0x000fe40000000800 */
[----:B------:R-:W-:-:S06]  /*08d0*/  IMAD.X R18, RZ, RZ, UR4, P0 ;  /* 0x00000004ff127e24 */ /* 0x000fcc00080e06ff */
[----:B------:R-:W-:Y:S05]  /*08e0*/  @!P1 BRA `(.L_x_5127) ;  /* 0x0000023800509947 */ /* 0x000fea0003800000 */
.L_x_5128:
[----:B------:R-:W-:-:S08]  /*08f0*/  NOP ;  /* 0x0000000000007918 */ /* 0x000fd00000000000 */
[----:B------:R-:W0:Y:S02]  /*0900*/  USETMAXREG.TRY_ALLOC.CTAPOOL UP0, 0xe8 ;  /* 0x000000e8000079c8 */ /* 0x000e240008000600 */
[----:B0-----:R-:W-:-:S13]  /*0910*/  PLOP3.LUT P0, PT, PT, PT, UP0, 0x80, 0x0 ;  /* 0x000000000000781c */ /* 0x001fda0003f0f008 */
[----:B------:R-:W-:Y:S05]  /*0920*/  @!P0 BRA `(.L_x_5128) ;  /* 0xfffffffc00f08947 */ /* 0x000fea000383ffff */
[----:B------:R-:W0:Y:S01]  /*0930*/  S2R R3, SR_TID.X ;  /* 0x0000000000037919 */ /* 0x000e220000002100 */
[----:B------:R-:W1:Y:S08]  /*0940*/  S2UR UR5, SR_CTAID.X ;  /* 0x00000000000579c3 */ /* 0x000e700000002500 */
[----:B------:R-:W-:Y:S06]  /*0950*/  BAR.ARV 0x4, 0x180 ;  /* 0x0106000000007b1d */ /* 0x000fec0000002000 */
[----:B------:R-:W-:-:S02]  /*0960*/  IADD3 R210, P1, R2, 0x1c0, RZ ;  /* 0x000001c002d27810 */ /* 0x000fc40007f3e0ff */
[----:B------:R-:W-:Y:S01]  /*0970*/  IADD3 R212, P2, R2, 0x1cc, RZ ;  /* 0x000001cc02d47810 */ /* 0x000fe20007f5e0ff */
[----:B------:R2:W-:Y:S02]  /*0980*/  STL.64 [R1+0x1c0], RZ ;  /* 0x0001c0ff01007387 */ /* 0x0005e40000100a00 */
[--C-:B------:R-:W-:Y:S02]  /*0990*/  IMAD.X R207, RZ, RZ, R18.reuse, P1 ;  /* 0x000000ffffcf7224 */ /* 0x100fe400008e0612 */
[----:B------:R2:W-:Y:S01]  /*09a0*/  STL [R1+0x1c8], RZ ;  /* 0x0001c8ff01007387 */ /* 0x0005e20000100800 */
[----:B------:R-:W-:-:S03]  /*09b0*/  IMAD.X R211, RZ, RZ, R18, P2 ;  /* 0x000000ffffd37224 */ /* 0x000fc600010e0612 */
[----:B------:R2:W-:Y:S01]  /*09c0*/  STL [R1+0x1cc], RZ ;  /* 0x0001ccff01007387 */ /* 0x0005e20000100800 */
[----:B0-----:R-:W-:-:S04]  /*09d0*/  LOP3.LUT R0, R3, 0xffffff80, RZ, 0xc0, !PT ;  /* 0xffffff8003007812 */ /* 0x001fc800078ec0ff */
[----:B------:R-:W-:Y:S02]  /*09e0*/  ISETP.NE.AND P0, PT, R0, 0x80, PT ;  /* 0x000000800000780c */ /* 0x000fe40003f05270 */
[----:B------:R-:W1:Y:S11]  /*09f0*/  LDC R0, c[0x0][0xd38] ;  /* 0x00034e00ff007b82 */ /* 0x000e760000000800 */
[----:B------:R-:W-:Y:S06]  /*0a00*/  @!P0 BAR.ARV 0x8, 0x100 ;  /* 0x0204000000008b1d */ /* 0x000fec0000002000 */
[----:B------:R-:W-:-:S13]  /*0a10*/  ISETP.GE.U32.AND P0, PT, R3, 0x100, PT ;  /* 0x000001000300780c */ /* 0x000fda0003f06070 */
[----:B------:R-:W-:Y:S06]  /*0a20*/  @P0 BAR.ARV 0xf, 0x100 ;  /* 0x03c4000000000b1d */ /* 0x000fec0000002000 */
[----:B-1----:R-:W-:-:S13]  /*0a30*/  ISETP.LE.AND P0, PT, R0, UR5, PT ;  /* 0x0000000500007c0c */ /* 0x002fda000bf03270 */
[----:B--2---:R-:W-:Y:S05]  /*0a40*/  @P0 EXIT ;  /* 0x000000000000094d */ /* 0x004fea0003800000 */
[----:B------:R-:W0:Y:S01]  /*0a50*/  S2R R7, SR_CgaCtaId ;  /* 0x0000000000077919 */ /* 0x000e220000008800 */
[----:B------:R-:W-:Y:S01]  /*0a60*/  VIADD R204, R3, 0xffffff80 ;  /* 0xffffff8003cc7836 */ /* 0x000fe20000000000 */
[----:B------:R-:W-:Y:S01]  /*0a70*/  MOV R0, 0x400 ;  /* 0x0000040000007802 */ /* 0x000fe20000000f00 */
[----:B------:R-:W1:Y:S01]  /*0a80*/  S2UR UR4, SR_SWINHI ;  /* 0x00000000000479c3 */ /* 0x000e620000002f00 */
[----:B------:R-:W-:Y:S02]  /*0a90*/  ULOP3.LUT UR6, UR61, 0x1, URZ, 0xfc, !UPT ;  /* 0x000000013d067892 */ /* 0x000fe4000f8efc3f */
[----:B------:R-:W-:-:S04]  /*0aa0*/  SHF.R.S32.HI R3, RZ, 0x1f, R204 ;  /* 0x0000001fff037819 */ /* 0x000fc800000114cc */
[CC--:B------:R-:W-:Y:S02]  /*0ab0*/  LEA.HI R6, R3.reuse, R204.reuse, RZ, 0x7 ;  /* 0x000000cc03067211 */ /* 0x0c0fe400078f38ff */
[CC--:B------:R-:W-:Y:S02]  /*0ac0*/  LEA.HI R4, R3.reuse, R204.reuse, RZ, 0x5 ;  /* 0x000000cc03047211 */ /* 0x0c0fe400078f28ff */
[----:B------:R-:W-:Y:S02]  /*0ad0*/  LOP3.LUT R5, R6, 0xffffff80, RZ, 0xc0, !PT ;  /* 0xffffff8006057812 */ /* 0x000fe400078ec0ff */
[--C-:B------:R-:W-:Y:S02]  /*0ae0*/  SHF.R.S32.HI R214, RZ, 0x5, R4.reuse ;  /* 0x00000005ffd67819 */ /* 0x100fe40000011404 */
[----:B------:R-:W-:Y:S01]  /*0af0*/  SHF.R.S32.HI R9, RZ, 0x1f, R4 ;  /* 0x0000001fff097819 */ /* 0x000fe20000011404 */
[----:B------:R-:W-:Y:S01]  /*0b00*/  IMAD.IADD R8, R204, 0x1, -R5 ;  /* 0x00000001cc087824 */ /* 0x000fe200078e0a05 */
[----:B------:R-:W-:-:S02]  /*0b10*/  LEA.HI R5, R3, R204, RZ, 0x2 ;  /* 0x000000cc03057211 */ /* 0x000fc400078f10ff */
[----:B------:R-:W-:Y:S02]  /*0b20*/  LEA.HI R9, R9, R214, RZ, 0x2 ;  /* 0x000000d609097211 */ /* 0x000fe400078f10ff */
[----:B------:R-:W-:Y:S02]  /*0b30*/  SHF.R.S32.HI R11, RZ, 0x1f, R8 ;  /* 0x0000001fff0b7819 */ /* 0x000fe40000011408 */
[----:B------:R-:W-:Y:S02]  /*0b40*/  LOP3.LUT R15, R5, 0xfffffffc, RZ, 0xc0, !PT ;  /* 0xfffffffc050f7812 */ /* 0x000fe400078ec0ff */
[----:B------:R-:W-:Y:S02]  /*0b50*/  LEA.HI R4, R11, R8, RZ, 0x2 ;  /* 0x000000080b047211 */ /* 0x000fe400078f10ff */
[----:B------:R-:W-:Y:S01]  /*0b60*/  SHF.R.S32.HI R205, RZ, 0x7, R6 ;  /* 0x00000007ffcd7819 */ /* 0x000fe20000011406 */
[----:B------:R-:W-:Y:S01]  /*0b70*/  IMAD.IADD R15, R204, 0x1, -R15 ;  /* 0x00000001cc0f7824 */ /* 0x000fe200078e0a0f */
[----:B0-----:R-:W-:-:S02]  /*0b80*/  LEA R0, R7, R0, 0x18 ;  /* 0x0000000007007211 */ /* 0x001fc400078ec0ff */
[--C-:B------:R-:W-:Y:S02]  /*0b90*/  SHF.R.S32.HI R10, RZ, 0x2, R4.reuse ;  /* 0x00000002ff0a7819 */ /* 0x100fe40000011404 */
[----:B------:R-:W-:Y:S02]  /*0ba0*/  R2UR UR44, R0 ;  /* 0x00000000002c72ca */ /* 0x000fe400000e0000 */
[----:B------:R-:W-:Y:S02]  /*0bb0*/  LEA.HI R0, R3, R204, RZ, 0x4 ;  /* 0x000000cc03007211 */ /* 0x000fe400078f20ff */
[----:B------:R-:W-:Y:S02]  /*0bc0*/  SHF.R.S32.HI R13, RZ, 0x1f, R4 ;  /* 0x0000001fff0d7819 */ /* 0x000fe40000011404 */
[----:B------:R-:W-:Y:S02]  /*0bd0*/  SHF.R.S32.HI R5, RZ, 0x4, R0 ;  /* 0x00000004ff057819 */ /* 0x000fe40000011400 */
[----:B------:R-:W-:-:S02]  /*0be0*/  LOP3.LUT R215, R0, 0xfffffff0, RZ, 0xc0, !PT ;  /* 0xfffffff000d77812 */ /* 0x000fc400078ec0ff */
[----:B------:R-:W-:Y:S02]  /*0bf0*/  LEA.HI R0, R0, R5, RZ, 0x1 ;  /* 0x0000000500007211 */ /* 0x000fe400078f08ff */
[----:B------:R-:W-:Y:S01]  /*0c00*/  LEA.HI R13, R13, R10, RZ, 0x3 ;  /* 0x0000000a0d0d7211 */ /* 0x000fe200078f18ff */
[----:B------:R-:W-:Y:S01]  /*0c10*/  IMAD.IADD R215, R204, 0x1, -R215 ;  /* 0x00000001ccd77824 */ /* 0x000fe200078e0ad7 */
[----:B------:R-:W-:Y:S01]  /*0c20*/  LOP3.LUT R0, R0, 0x1ffffffe, RZ, 0xc0, !PT ;  /* 0x1ffffffe00007812 */ /* 0x000fe200078ec0ff */
[----:B------:R-:W-:Y:S01]  /*0c30*/  UMOV UR38, UR44 ;  /* 0x0000002c00267c82 */ /* 0x000fe20008000000 */
[----:B-1----:R-:W-:Y:S01]  /*0c40*/  UMOV UR39, UR4 ;  /* 0x0000000400277c82 */ /* 0x002fe20008000000 */
[----:B------:R-:W-:Y:S01]  /*0c50*/  LOP3.LUT R13, R13, 0xfffffff8, RZ, 0xc0, !PT ;  /* 0xfffffff80d0d7812 */ /* 0x000fe200078ec0ff */
[----:B------:R-:W-:Y:S01]  /*0c60*/  IMAD R12, R205, 0x100, R215 ;  /* 0x00000100cd0c7824 */ /* 0x000fe200078e02d7 */
[----:B------:R-:W-:Y:S01]  /*0c70*/  LOP3.LUT R9, R9, 0x3ffffc, RZ, 0xc0, !PT ;  /* 0x003ffffc09097812 */ /* 0x000fe200078ec0ff */
[----:B------:R-:W-:Y:S01]  /*0c80*/  IMAD.IADD R0, R5, 0x1, -R0 ;  /* 0x0000000105007824 */ /* 0x000fe200078e0a00 */
[----:B------:R-:W-:Y:S01]  /*0c90*/  LEA.HI R5, R15, R15, RZ, 0x1 ;  /* 0x0000000f0f057211 */ /* 0x000fe200078f08ff */
[----:B------:R-:W-:Y:S01]  /*0ca0*/  IMAD.IADD R22, R10, 0x1, -R13 ;  /* 0x000000010a167824 */ /* 0x000fe200078e0a0d */
[----:B------:R-:W-:Y:S01]  /*0cb0*/  LEA.HI R3, R3, R204, RZ, 0x3 ;  /* 0x000000cc03037211 */ /* 0x000fe200078f18ff */
[----:B------:R-:W-:Y:S01]  /*0cc0*/  IMAD.IADD R9, R214, 0x1, -R9 ;  /* 0x00000001d6097824 */ /* 0x000fe200078e0a09 */
[----:B------:R-:W-:Y:S01]  /*0cd0*/  LOP3.LUT R10, R5, 0x1ffffffe, RZ, 0xc0, !PT ;  /* 0x1ffffffe050a7812 */ /* 0x000fe200078ec0ff */
[----:B------:R-:W-:Y:S01]  /*0ce0*/  IMAD.SHL.U32 R226, R0, 0x8, RZ ;  /* 0x0000000800e27824 */ /* 0x000fe200078e00ff */
[----:B------:R-:W-:Y:S01]  /*0cf0*/  LOP3.LUT R5, R3, 0xfffffff8, RZ, 0xc0, !PT ;  /* 0xfffffff803057812 */ /* 0x000fe200078ec0ff */
[----:B------:R-:W-:Y:S01]  /*0d00*/  IMAD R17, R9, 0x10, R12 ;  /* 0x0000001009117824 */ /* 0x000fe200078e020c */
[----:B------:R-:W-:Y:S01]  /*0d10*/  LEA.HI R6, R6, R205, RZ, 0x1 ;  /* 0x000000cd06067211 */ /* 0x000fe200078f08ff */
[----:B------:R-:W-:Y:S01]  /*0d20*/  IMAD.IADD R227, R15, 0x1, -R10 ;  /* 0x000000010fe37824 */ /* 0x000fe200078e0a0a */
[----:B------:R-:W-:Y:S01]  /*0d30*/  LEA.HI R11, R11, R8, RZ, 0x5 ;  /* 0x000000080b0b7211 */ /* 0x000fe200078f28ff */
[----:B------:R-:W-:Y:S01]  /*0d40*/  IMAD.IADD R206, R204, 0x1, -R5 ;  /* 0x00000001ccce7824 */ /* 0x000fe200078e0a05 */
[----:B------:R-:W-:Y:S01]  /*0d50*/  LOP3.LUT R9, R4, 0x7ffffffc, RZ, 0xc0, !PT ;  /* 0x7ffffffc04097812 */ /* 0x000fe200078ec0ff */
[----:B------:R-:W-:Y:S01]  /*0d60*/  IMAD.U32 R208, RZ, RZ, UR38 ;  /* 0x00000026ffd07e24 */ /* 0x000fe2000f8e00ff */
[----:B------:R-:W-:Y:S01]  /*0d70*/  LOP3.LUT R6, R6, 0xfffffe, RZ, 0xc0, !PT ;  /* 0x00fffffe06067812 */ /* 0x000fe200078ec0ff */
[----:B------:R-:W-:Y:S01]  /*0d80*/  IMAD.SHL.U32 R192, R206, 0x8, RZ ;  /* 0x00000008cec07824 */ /* 0x000fe200078e00ff */
[----:B------:R-:W-:Y:S01]  /*0d90*/  SHF.R.S32.HI R11, RZ, 0x5, R11 ;  /* 0x00000005ff0b7819 */ /* 0x000fe2000001140b */
[----:B------:R-:W-:Y:S01]  /*0da0*/  IMAD.IADD R9, R8, 0x1, -R9 ;  /* 0x0000000108097824 */ /* 0x000fe200078e0a09 */
[----:B------:R-:W-:Y:S01]  /*0db0*/  SHF.R.S32.HI R195, RZ, 0x3, R3 ;  /* 0x00000003ffc37819 */ /* 0x000fe20000011403 */
[----:B------:R-:W-:Y:S01]  /*0dc0*/  IMAD.IADD R6, R205, 0x1, -R6 ;  /* 0x00000001cd067824 */ /* 0x000fe200078e0a06 */
[----:B------:R-:W-:Y:S01]  /*0dd0*/  UMOV UR4, UR5 ;  /* 0x0000000500047c82 */ /* 0x000fe20008000000 */
[----:B------:R-:W-:-:S02]  /*0de0*/  VIADD R190, R192, 0x40 ;  /* 0x00000040c0be7836 */ /* 0x000fc40000000000 */
        /* <DEDUP_REMOVED lines=11> */
[----:B------:R-:W-:Y:S01]  /*0ea0*/  IMAD R22, R11, 0x10, R22 ;  /* 0x000000100b167824 */ /* 0x000fe200078e0216 */
[----:B------:R-:W-:Y:S01]  /*0eb0*/  SHF.R.S32.HI R198, RZ, 0x1f, R194 ;  /* 0x0000001fffc67819 */ /* 0x000fe200000114c2 */
[----:B------:R-:W-:Y:S01]  /*0ec0*/  IMAD.U32 R209, RZ, RZ, UR39 ;  /* 0x00000027ffd17e24 */ /* 0x000fe2000f8e00ff */
[----:B------:R-:W-:Y:S01]  /*0ed0*/  SHF.R.S32.HI R197, RZ, 0x1f, R193 ;  /* 0x0000001fffc57819 */ /* 0x000fe200000114c1 */
[----:B------:R-:W-:-:S02]  /*0ee0*/  IMAD.SHL.U32 R213, R6, 0x100, RZ ;  /* 0x0000010006d57824 */ /* 0x000fc400078e00ff */
[----:B------:R-:W-:Y:S02]  /*0ef0*/  IMAD.U32 R17, R17, 0x40, R226 ;  /* 0x0000004011117824 */ /* 0x000fe400078e00e2 */
[----:B------:R-:W-:Y:S02]  /*0f00*/  IMAD.SHL.U32 R216, R9, 0x2, RZ ;  /* 0x0000000209d87824 */ /* 0x000fe400078e00ff */
[----:B------:R-:W-:-:S04]  /*0f10*/  IMAD.WIDE R16, R17, 0x2, R208 ;  /* 0x0000000211107825 */ /* 0x000fc800078e02d0 */
[----:B------:R-:W-:Y:S02]  /*0f20*/  IMAD.IADD R23, R216, 0x1, R213 ;  /* 0x00000001d8177824 */ /* 0x000fe400078e02d5 */
[----:B------:R-:W-:-:S07]  /*0f30*/  IMAD R227, R227, 0x8, R22 ;  /* 0x00000008e3e37824 */ /* 0x000fce00078e0216 */
.L_x_5265:
        /* <DEDUP_REMOVED lines=12> */
[----:B01234-:R-:W-:Y:S05]  /*1000*/  @!P0 BRA `(.L_x_5129) ;  /* 0x0000000000208947 */ /* 0x01ffea0003800000 */
        /* <DEDUP_REMOVED lines=8> */
.L_x_5129:
[----:B------:R-:W-:Y:S01]  /*1090*/  ULDC UR7, c[0x0][0xd54] ;  /* 0x0003550000077ab9 */ /* 0x000fe20000000800 */
[----:B------:R-:W-:Y:S01]  /*10a0*/  UMOV UR6, UR9 ;  /* 0x0000000900067c82 */ /* 0x000fe20008000000 */
[----:B------:R-:W-:-:S11]  /*10b0*/  UISETP.NE.AND UP0, UPT, UR7, 0x1, UPT ;  /* 0x000000010700788c */ /* 0x000fd6000bf05270 */
[----:B------:R-:W-:Y:S02]  /*10c0*/  @UP0 ULDC.64 UR10, c[0x0][0xd58] ;  /* 0x00035600000a0ab9 */ /* 0x000fe40000000a00 */
[----:B------:R-:W-:-:S04]  /*10d0*/  UIMAD.WIDE.U32 UR4, UR9, UR10, URZ ;  /* 0x0000000a090472a5 */ /* 0x000fc8000f8e003f */
[----:B------:R-:W-:-:S04]  /*10e0*/  @UP0 USHF.R.U32.HI UR6, URZ, UR11, UR5 ;  /* 0x0000000b3f060299 */ /* 0x000fc80008011605 */
[----:B------:R-:W-:-:S12]  /*10f0*/  UIMAD UR4, UR6, UR7, URZ ;  /* 0x00000007060472a4 */ /* 0x000fd8000f8e023f */
.L_x_5130:
[----:B------:R-:W2:Y:S01]  /*1100*/  LDL R0, [R1+0x410] ;  /* 0x0004100001007983 */ /* 0x000ea20000100800 */
[----:B------:R-:W-:Y:S01]  /*1110*/  ULDC UR60, c[0x0][0xd48] ;  /* 0x00035200003c7ab9 */ /* 0x000fe20000000800 */
[----:B------:R-:W-:Y:S01]  /*1120*/  UIADD3 UR4, UR9, -UR4, URZ ;  /* 0x8000000409047290 */ /* 0x000fe2000fffe03f */
[----:B------:R-:W-:Y:S01]  /*1130*/  IADD3 R32, P0, R2, 0x3e0, RZ ;  /* 0x000003e002207810 */ /* 0x000fe20007f1e0ff */
[----:B------:R-:W-:Y:S01]  /*1140*/  UISETP.NE.AND UP1, UPT, UR60, 0x1, UPT ;  /* 0x000000013c00788c */ /* 0x000fe2000bf25270 */
[----:B------:R0:W-:Y:S01]  /*1150*/  STL.128 [R1+0x3e0], RZ ;  /* 0x0003e0ff01007387 */ /* 0x0001e20000100c00 */
[----:B------:R-:W-:Y:S01]  /*1160*/  ULDC UR5, c[0x0][0xd54] ;  /* 0x0003550000057ab9 */ /* 0x000fe20000000800 */
[----:B------:R-:W-:Y:S01]  /*1170*/  ULOP3.LUT UR59, URZ, UR6, URZ, 0x33, !UPT ;  /* 0x000000063f3b7292 */ /* 0x000fe2000f8e333f */
[----:B------:R-:W-:Y:S01]  /*1180*/  IMAD.X R37, RZ, RZ, R18, P0 ;  /* 0x000000ffff257224 */ /* 0x000fe200000e0612 */
[----:B------:R0:W-:Y:S01]  /*1190*/  STL.128 [R1+0x3f0], RZ ;  /* 0x0003f0ff01007387 */ /* 0x0001e20000100c00 */
[----:B------:R-:W-:Y:S01]  /*11a0*/  UIMAD UR8, UR8, UR5, UR4 ;  /* 0x00000005080872a4 */ /* 0x000fe2000f8e0204 */
[----:B------:R-:W-:-:S02]  /*11b0*/  ULDC.64 UR10, c[0x0][0x418] ;  /* 0x00010600000a7ab9 */ /* 0x000fc40000000a00 */
[----:B------:R0:W-:Y:S01]  /*11c0*/  STL.128 [R1+0x1d0], RZ ;  /* 0x0001d0ff01007387 */ /* 0x0001e20000100c00 */
[----:B------:R-:W-:Y:S01]  /*11d0*/  ULDC UR6, c[0x0][0xd3c] ;  /* 0x00034f0000067ab9 */ /* 0x000fe20000000800 */
[----:B------:R-:W-:Y:S01]  /*11e0*/  @UP1 ULDC UR4, c[0x0][0xd4c] ;  /* 0x0003530000041ab9 */ /* 0x000fe20000000800 */
[----:B------:R-:W-:Y:S01]  /*11f0*/  UISETP.NE.U32.AND UP0, UPT, UR10, URZ, UPT ;  /* 0x0000003f0a00728c */ /* 0x000fe2000bf05070 */
[----:B------:R0:W-:Y:S01]  /*1200*/  STL.128 [R1+0x1e0], RZ ;  /* 0x0001e0ff01007387 */ /* 0x0001e20000100c00 */
[----:B------:R-:W-:Y:S02]  /*1210*/  UIMAD.WIDE.U32 UR4, UR8, UR4, URZ ;  /* 0x00000004080472a5 */ /* 0x000fe4000f8e003f */
[----:B------:R-:W-:Y:S01]  /*1220*/  UIADD3 UR59, UR59, UR6, URZ ;  /* 0x000000063b3b7290 */ /* 0x000fe2000fffe03f */
[----:B------:R0:W-:Y:S01]  /*1230*/  STL.128 [R1+0x1f0], RZ ;  /* 0x0001f0ff01007387 */ /* 0x0001e20000100c00 */
[----:B------:R-:W-:Y:S01]  /*1240*/  UMOV UR58, UR8 ;  /* 0x00000008003a7c82 */ /* 0x000fe20008000000 */
[----:B------:R-:W-:Y:S01]  /*1250*/  @UP1 ULDC UR6, c[0x0][0xd50] ;  /* 0x0003540000061ab9 */ /* 0x000fe20000000800 */
[----:B------:R-:W-:Y:S01]  /*1260*/  UISETP.NE.AND.EX UP0, UPT, UR11, URZ, UPT, UP0 ;  /* 0x0000003f0b00728c */ /* 0x000fe2000bf05300 */
[----:B------:R0:W-:Y:S01]  /*1270*/  STL.128 [R1+0x200], RZ ;  /* 0x000200ff01007387 */ /* 0x0001e20000100c00 */
[----:B------:R-:W-:Y:S01]  /*1280*/  @UP1 USHF.R.U32.HI UR58, URZ, UR6, UR5 ;  /* 0x000000063f3a1299 */ /* 0x000fe20008011605 */
[----:B------:R-:W-:-:S02]  /*1290*/  ULDC UR47, c[0x0][0x424] ;  /* 0x00010900002f7ab9 */ /* 0x000fc40000000800 */
[----:B------:R0:W-:Y:S01]  /*12a0*/  STL.128 [R1+0x210], RZ ;  /* 0x000210ff01007387 */ /* 0x0001e20000100c00 */
[----:B------:R-:W-:Y:S02]  /*12b0*/  USEL UR47, UR47, 0x1, UP0 ;  /* 0x000000012f2f7887 */ /* 0x000fe40008000000 */
[----:B------:R-:W-:Y:S01]  /*12c0*/  UIADD3 UR4, -UR58, URZ, URZ ;  /* 0x0000003f3a047290 */ /* 0x000fe2000fffe13f */
[----:B------:R0:W-:Y:S01]  /*12d0*/  STL.128 [R1+0x220], RZ ;  /* 0x000220ff01007387 */ /* 0x0001e20000100c00 */
[----:B------:R-:W-:Y:S02]  /*12e0*/  ULDC UR7, c[0x0][0x2f0] ;  /* 0x0000bc0000077ab9 */ /* 0x000fe40000000800 */
[----:B------:R-:W-:Y:S01]  /*12f0*/  UIMAD UR47, UR47, UR7, URZ ;  /* 0x000000072f2f72a4 */ /* 0x000fe2000f8e023f */
[----:B------:R0:W-:Y:S01]  /*1300*/  STL.128 [R1+0x230], RZ ;  /* 0x000230ff01007387 */ /* 0x0001e20000100c00 */
[----:B------:R-:W-:-:S03]  /*1310*/  UIMAD UR60, UR60, UR4, UR8 ;  /* 0x000000043c3c72a4 */ /* 0x000fc6000f8e0208 */
[----:B------:R0:W-:Y:S04]  /*1320*/  STL.128 [R1+0x240], RZ ;  /* 0x000240ff01007387 */ /* 0x0001e80000100c00 */
        /* <DEDUP_REMOVED lines=23> */
[----:B------:R0:W-:Y:S01]  /*14a0*/  STL.128 [R1+0x3c0], RZ ;  /* 0x0003c0ff01007387 */ /* 0x0001e20000100c00 */
[----:B--2---:R-:W-:-:S02]  /*14b0*/  R2UR UR12, R0 ;  /* 0x00000000000c72ca */ /* 0x004fc400000e0000 */
[----:B------:R-:W1:Y:S11]  /*14c0*/  LDC R0, c[0x0][0xa80] ;  /* 0x0002a000ff007b82 */ /* 0x000e760000000800 */
[----:B------:R-:W-:-:S06]  /*14d0*/  UISETP.NE.AND UP2, UPT, UR12, 0x1, UPT ;  /* 0x000000010c00788c */ /* 0x000fcc000bf45270 */
[----:B------:R-:W-:Y:S01]  /*14e0*/  PLOP3.LUT P1, PT, PT, PT, UP2, 0x80, 0x0 ;  /* 0x000000000000781c */ /* 0x000fe20003f2f028 */
[----:B-1----:R0:W-:-:S12]  /*14f0*/  STL [R1+0x400], R0 ;  /* 0x0004000001007387 */ /* 0x0021d80000100800 */
[----:B------:R-:W-:Y:S05]  /*1500*/  @!P1 BRA `(.L_x_5131) ;  /* 0x0000007c00e09947 */ /* 0x000fea0003800000 */
[----:B------:R-:W1:Y:S01]  /*1510*/  LDC.64 R8, c[0x0][0xad8] ;  /* 0x0002b600ff087b82 */ /* 0x000e620000000a00 */
[----:B------:R-:W-:Y:S01]  /*1520*/  ULDC UR4, c[0x0][0x448] ;  /* 0x0001120000047ab9 */ /* 0x000fe20000000800 */
[----:B------:R-:W-:Y:S02]  /*1530*/  USHF.L.U32 UR6, UR59, 0x6, URZ ;  /* 0x000000063b067899 */ /* 0x000fe4000800063f */
[----:B------:R-:W-:Y:S01]  /*1540*/  UISETP.NE.AND UP0, UPT, UR4, 0x1, UPT ;  /* 0x000000010400788c */ /* 0x000fe2000bf05270 */
[----:B------:R-:W-:Y:S01]  /*1550*/  ULDC UR9, c[0x0][0x288] ;  /* 0x0000a20000097ab9 */ /* 0x000fe20000000800 */
[----:B------:R-:W-:Y:S02]  /*1560*/  UIADD3 UR7, UR6, 0x3f, URZ ;  /* 0x0000003f06077890 */ /* 0x000fe4000fffe03f */
[----:B------:R-:W-:-:S07]  /*1570*/  UIADD3 UR8, UR47, 0x1, -UR9 ;  /* 0x000000012f087890 */ /* 0x000fce000fffe809 */
[----:B------:R-:W-:Y:S01]  /*1580*/  @UP0 UIADD3 UR4, UR6, 0x3f, URZ ;  /* 0x0000003f06040890 */ /* 0x000fe2000fffe03f */
[----:B------:R-:W-:Y:S01]  /*1590*/  @UP0 ULDC UR5, c[0x0][0x44c] ;  /* 0x0001130000050ab9 */ /* 0x000fe20000000800 */
[----:B------:R-:W-:Y:S02]  /*15a0*/  @UP0 ULDC UR10, c[0x0][0x450] ;  /* 0x00011400000a0ab9 */ /* 0x000fe40000000800 */
[----:B------:R-:W-:-:S04]  /*15b0*/  UIMAD.WIDE.U32 UR4, UR4, UR5, URZ ;  /* 0x00000005040472a5 */ /* 0x000fc8000f8e003f */
[----:B------:R-:W-:Y:S01]  /*15c0*/  @UP0 USHF.R.U32.HI UR7, URZ, UR10, UR5 ;  /* 0x0000000a3f070299 */ /* 0x000fe20008011605 */
[----:B-1----:R-:W-:-:S03]  /*15d0*/  ISETP.GE.AND P1, PT, R9, 0x1, PT ;  /* 0x000000010900780c */ /* 0x002fc60003f26270 */
[----:B------:R-:W-:-:S06]  /*15e0*/  UIADD3 UR7, UR8, UR7, URZ ;  /* 0x0000000708077290 */ /* 0x000fcc000fffe03f */
[----:B0-----:R-:W-:-:S04]  /*15f0*/  VIADD R0, R8, UR7 ;  /* 0x0000000708007c36 */ /* 0x001fc80008000000 */
[----:B------:R-:W-:Y:S05]  /*1600*/  @!P1 BRA `(.L_x_5132) ;  /* 0x0000000000449947 */ /* 0x000fea0003800000 */
[----:B------:R-:W-:Y:S01]  /*1610*/  ISETP.LT.AND P0, PT, RZ, UR7, PT ;  /* 0x00000007ff007c0c */ /* 0x000fe2000bf01270 */
[----:B------:R-:W-:-:S06]  /*1620*/  UIADD3 UR4, UR7, -0x1, URZ ;  /* 0xffffffff07047890 */ /* 0x000fcc000fffe03f */
[----:B------:R-:W-:-:S06]  /*1630*/  IMAD.U32 R3, RZ, RZ, UR4 ;  /* 0x00000004ff037e24 */ /* 0x000fcc000f8e00ff */
[----:B------:R-:W-:Y:S05]  /*1640*/  @P0 BRA `(.L_x_5133) ;  /* 0x00000000001c0947 */ /* 0x000fea0003800000 */
[----:B------:R-:W-:Y:S01]  /*1650*/  ISETP.NE.AND P0, PT, R9, 0x1, PT ;  /* 0x000000010900780c */ /* 0x000fe20003f05270 */
[----:B------:R-:W-:-:S12]  /*1660*/  IMAD R3, RZ, RZ, -UR7 ;  /* 0x80000007ff037e24 */ /* 0x000fd8000f8e02ff */
[----:B------:R-:W0:Y:S02]  /*1670*/  @P0 LDC.64 R4, c[0x0][0xae0] ;  /* 0x0002b800ff040b82 */ /* 0x000e240000000a00 */
[----:B0-----:R-:W-:-:S05]  /*1680*/  @P0 IMAD.HI.U32 R4, R3, R4, RZ ;  /* 0x0000000403040227 */ /* 0x001fca00078e00ff */
[----:B------:R-:W-:-:S04]  /*1690*/  @P0 SHF.R.U32.HI R3, RZ, R5, R4 ;  /* 0x00000005ff030219 */ /* 0x000fc80000011604 */
[----:B------:R-:W-:Y:S01]  /*16a0*/  LOP3.LUT R3, RZ, R3, RZ, 0x33, !PT ;  /* 0x00000003ff037212 */ /* 0x000fe200078e33ff */
[----:B------:R-:W-:Y:S06]  /*16b0*/  BRA `(.L_x_5134) ;  /* 0x0000000000107947 */ /* 0x000fec0003800000 */
.L_x_5133:
[----:B------:R-:W-:-:S13]  /*16c0*/  ISETP.NE.AND P0, PT, R9, 0x1, PT ;  /* 0x000000010900780c */ /* 0x000fda0003f05270 */
[----:B------:R-:W0:Y:S02]  /*16d0*/  @P0 LDC.64 R4, c[0x0][0xae0] ;  /* 0x0002b800ff040b82 */ /* 0x000e240000000a00 */
[----:B0-----:R-:W-:-:S05]  /*16e0*/  @P0 IMAD.HI.U32 R4, R3, R4, RZ ;  /* 0x0000000403040227 */ /* 0x001fca00078e00ff */
[----:B------:R-:W-:-:S07]  /*16f0*/  @P0 SHF.R.U32.HI R3, RZ, R5, R4 ;  /* 0x00000005ff030219 */ /* 0x000fce0000011604 */
.L_x_5134:
[----:B------:R-:W-:-:S05]  /*1700*/  IMAD R3, R3, R9, R9 ;  /* 0x0000000903037224 */ /* 0x000fca00078e0209 */
[----:B------:R-:W-:-:S07]  /*1710*/  VIMNMX R0, R0, R3, PT ;  /* 0x0000000300007248 */ /* 0x000fce0003fe0100 */
.L_x_5132:
[----:B------:R-:W-:Y:S01]  /*1720*/  @UP0 ULDC UR4, c[0x0][0x44c] ;  /* 0x0001130000040ab9 */ /* 0x000fe20000000800 */
[----:B------:R-:W-:Y:S01]  /*1730*/  UIADD3 UR7, UR47, 0x3f, URZ ;  /* 0x0000003f2f077890 */ /* 0x000fe2000fffe03f */
[----:B------:R-:W-:Y:S01]  /*1740*/  VIADD R0, R0, 0x3f ;  /* 0x0000003f00007836 */ /* 0x000fe20000000000 */
[----:B------:R-:W-:Y:S01]  /*1750*/  UIMAD.WIDE.U32 UR4, UR6, UR4, URZ ;  /* 0x00000004060472a5 */ /* 0x000fe2000f8e003f */
[----:B------:R-:W-:Y:S01]  /*1760*/  @UP0 ULDC UR10, c[0x0][0x450] ;  /* 0x00011400000a0ab9 */ /* 0x000fe20000000800 */
[----:B------:R-:W-:Y:S02]  /*1770*/  USHF.R.S32.HI UR8, URZ, 0x1f, UR7 ;  /* 0x0000001f3f087899 */ /* 0x000fe40008011407 */
[----:B------:R-:W-:Y:S01]  /*1780*/  SHF.R.S32.HI R3, RZ, 0x1f, R0 ;  /* 0x0000001fff037819 */ /* 0x000fe20000011400 */
[----:B------:R-:W-:Y:S02]  /*1790*/  @UP0 USHF.R.U32.HI UR6, URZ, UR10, UR5 ;  /* 0x0000000a3f060299 */ /* 0x000fe40008011605 */
[----:B------:R-:W-:Y:S01]  /*17a0*/  ULEA.HI UR8, UR8, UR7, URZ, 0x6 ;  /* 0x0000000708087291 */ /* 0x000fe2000f8f303f */
[----:B------:R-:W-:Y:S01]  /*17b0*/  LEA.HI R3, R3, R0, RZ, 0x6 ;  /* 0x0000000003037211 */ /* 0x000fe200078f30ff */
[----:B------:R-:W-:Y:S01]  /*17c0*/  UIADD3 UR6, UR6, -UR9, UR47 ;  /* 0x8000000906067290 */ /* 0x000fe2000fffe02f */
[----:B------:R-:W-:Y:S01]  /*17d0*/  ULDC UR4, c[0x0][0xad4] ;  /* 0x0002b50000047ab9 */ /* 0x000fe20000000800 */
[----:B------:R-:W-:Y:S01]  /*17e0*/  USHF.R.S32.HI UR8, URZ, 0x6, UR8 ;  /* 0x000000063f087899 */ /* 0x000fe20008011408 */
[----:B------:R-:W-:Y:S01]  /*17f0*/  SHF.R.S32.HI R3, RZ, 0x6, R3 ;  /* 0x00000006ff037819 */ /* 0x000fe20000011403 */
[----:B------:R-:W-:-:S04]  /*1800*/  UIADD3 UR4, UR6, -UR4, URZ ;  /* 0x8000000406047290 */ /* 0x000fc8000fffe03f */
[----:B------:R-:W-:Y:S02]  /*1810*/  VIMNMX R219, R3, UR8, PT ;  /* 0x0000000803db7c48 */ /* 0x000fe4000bfe0100 */
[----:B------:R-:W-:Y:S01]  /*1820*/  IMAD.U32 R3, RZ, RZ, UR4 ;  /* 0x00000004ff037e24 */ /* 0x000fe2000f8e00ff */
[----:B------:R-:W-:Y:S06]  /*1830*/  @!P1 BRA `(.L_x_5135) ;  /* 0x0000000000409947 */ /* 0x000fec0003800000 */
[----:B------:R-:W-:-:S05]  /*1840*/  IMAD.U32 R0, RZ, RZ, UR6 ;  /* 0x00000006ff007e24 */ /* 0x000fca000f8e00ff */
        /* <DEDUP_REMOVED lines=9> */
.L_x_5136:
[----:B------:R-:W-:-:S13]  /*18e0*/  ISETP.NE.AND P0, PT, R9, 0x1, PT ;  /* 0x000000010900780c */ /* 0x000fda0003f05270 */
[----:B------:R-:W0:Y:S02]  /*18f0*/  @P0 LDC.64 R4, c[0x0][0xae0] ;  /* 0x0002b800ff040b82 */ /* 0x000e240000000a00 */
[----:B0-----:R-:W-:-:S05]  /*1900*/  @P0 IMAD.HI.U32 R4, R0, R4, RZ ;  /* 0x0000000400040227 */ /* 0x001fca00078e00ff */
[----:B------:R-:W-:-:S07]  /*1910*/  @P0 SHF.R.U32.HI R0, RZ, R5, R4 ;  /* 0x00000005ff000219 */ /* 0x000fce0000011604 */
.L_x_5137:
[----:B------:R-:W-:-:S05]  /*1920*/  IMAD R0, R0, R9, RZ ;  /* 0x0000000900007224 */ /* 0x000fca00078e02ff */
[----:B------:R-:W-:-:S07]  /*1930*/  VIMNMX R3, R3, R0, !PT ;  /* 0x0000000003037248 */ /* 0x000fce0007fe0100 */
.L_x_5135:
[----:B------:R-:W-:-:S04]  /*1940*/  SHF.R.S32.HI R0, RZ, 0x1f, R3 ;  /* 0x0000001fff007819 */ /* 0x000fc80000011403 */
[----:B------:R-:W-:Y:S02]  /*1950*/  LEA.HI R0, R0, R3, RZ, 0x6 ;  /* 0x0000000300007211 */ /* 0x000fe400078f30ff */
[----:B------:R-:W-:Y:S02]  /*1960*/  PRMT R3, RZ, 0x7610, R3 ;  /* 0x00007610ff037816 */ /* 0x000fe40000000003 */
[----:B------:R-:W-:-:S04]  /*1970*/  SHF.R.S32.HI R0, RZ, 0x6, R0 ;  /* 0x00000006ff007819 */ /* 0x000fc80000011400 */
[----:B------:R-:W-:-:S04]  /*1980*/  VIMNMX R0, RZ, R0, !PT ;  /* 0x00000000ff007248 */ /* 0x000fc80007fe0100 */
[----:B------:R-:W-:-:S13]  /*1990*/  ISETP.GT.AND P0, PT, R219, R0, PT ;  /* 0x00000000db00720c */ /* 0x000fda0003f04270 */
[----:B------:R-:W-:Y:S05]  /*19a0*/  @!P0 BRA `(.L_x_5138) ;  /* 0x000001f800bc8947 */ /* 0x000fea0003800000 */
[----:B------:R-:W2:Y:S04]  /*19b0*/  LDL R24, [R1+0x1c0] ;  /* 0x0001c00001187983 */ /* 0x000ea80000100800 */
[----:B------:R-:W3:Y:S04]  /*19c0*/  LDL R26, [R1+0x1d0] ;  /* 0x0001d000011a7983 */ /* 0x000ee80000100800 */
[----:B------:R-:W4:Y:S04]  /*19d0*/  LDL R60, [R1+0x1d4] ;  /* 0x0001d400013c7983 */ /* 0x000f280000100800 */
        /* <DEDUP_REMOVED lines=126> */
[----:B------:R-:W0:Y:S02]  /*21c0*/  SHFL.IDX PT, R3, R205, RZ, 0x1f ;  /* 0x00001fffcd037589 */ /* 0x000e2400000e0000 */
[----:B0-----:R-:W-:-:S04]  /*21d0*/  LEA.HI R4, R3, R3, RZ, 0x1 ;  /* 0x0000000303047211 */ /* 0x001fc800078f08ff */
[----:B------:R-:W-:-:S05]  /*21e0*/  LOP3.LUT R4, R4, 0x1fffe, RZ, 0xc0, !PT ;  /* 0x0001fffe04047812 */ /* 0x000fca00078ec0ff */
[----:B------:R-:W-:-:S05]  /*21f0*/  IMAD.IADD R4, R3, 0x1, -R4 ;  /* 0x0000000103047824 */ /* 0x000fca00078e0a04 */
[----:B------:R-:W-:-:S05]  /*2200*/  LEA R4, R4, UR44, 0xf ;  /* 0x0000002c04047c11 */ /* 0x000fca000f8e78ff */
[----:B------:R-:W-:-:S05]  /*2210*/  VIADD R4, R4, 0x400 ;  /* 0x0000040004047836 */ /* 0x000fca0000000000 */
[----:B------:R-:W-:-:S04]  /*2220*/  SHF.R.U32.HI R4, RZ, 0x4, R4 ;  /* 0x00000004ff047819 */ /* 0x000fc80000011604 */
[----:B------:R-:W-:Y:S01]  /*2230*/  LOP3.LUT R3, R4, 0x3fff, RZ, 0xc0, !PT ;  /* 0x00003fff04037812 */ /* 0x000fe200078ec0ff */
[----:B------:R-:W-:-:S03]  /*2240*/  UIADD3 UR4, UR44, 0x36400, URZ ;  /* 0x000364002c047890 */ /* 0x000fc6000fffe03f */
[----:B------:R-:W-:Y:S01]  /*2250*/  LOP3.LUT R3, R3, 0x2000000, RZ, 0xfc, !PT ;  /* 0x0200000003037812 */ /* 0x000fe200078efcff */
[----:B------:R-:W-:Y:S01]  /*2260*/  IMAD.MOV.U32 R5, RZ, RZ, 0x40000040 ;  /* 0x40000040ff057424 */ /* 0x000fe200078e00ff */
[----:B------:R-:W-:-:S03]  /*2270*/  USHF.R.U32.HI UR4, URZ, 0x4, UR4 ;  /* 0x000000043f047899 */ /* 0x000fc60008011604 */
[----:B--2---:R-:W-:Y:S01]  /*2280*/  IMAD R4, R24, 0x1000, R3 ;  /* 0x0000100018047824 */ /* 0x004fe200078e0203 */
[----:B------:R-:W-:Y:S01]  /*2290*/  R2UR UR15, R5 ;  /* 0x00000000050f72ca */ /* 0x000fe200000e0000 */
[----:B------:R-:W-:-:S03]  /*22a0*/  ULOP3.LUT UR4, UR4, 0x3fff, URZ, 0xc0, !UPT ;  /* 0x00003fff04047892 */ /* 0x000fc6000f8ec03f */
[----:B------:R-:W-:Y:S01]  /*22b0*/  R2UR UR14, R4 ;  /* 0x00000000040e72ca */ /* 0x000fe200000e0000 */
[----:B------:R-:W-:Y:S01]  /*22c0*/  ULOP3.LUT UR12, UR4, 0x10000, URZ, 0xfc, !UPT ;  /* 0x00010000040c7892 */ /* 0x000fe2000f8efc3f */
[----:B---3--:R-:W-:Y:S04]  /*22d0*/  STL [R1+0x1d0], R26 ;  /* 0x0001d01a01007387 */ /* 0x008fe80000100800 */
[----:B----4-:R-:W-:Y:S04]  /*22e0*/  STL [R1+0x1d4], R60 ;  /* 0x0001d43c01007387 */ /* 0x010fe80000100800 */
[----:B------:R-:W-:Y:S04]  /*22f0*/  STL [R1+0x1d8], R62 ;  /* 0x0001d83e01007387 */ /* 0x000fe80000100800 */
        /* <DEDUP_REMOVED lines=66> */
[----:B------:R0:W-:Y:S01]  /*2720*/  STL [R1+0x2f4], R37 ;  /* 0x0002f42501007387 */ /* 0x0001e20000100800 */
[----:B------:R-:W-:Y:S06]  /*2730*/  BAR.SYNC.DEFER_BLOCKING 0xe, 0x100 ;  /* 0x0384000000007b1d */ /* 0x000fec0000010000 */
[----:B------:R-:W-:Y:S01]  /*2740*/  UMOV UR13, 0x40000040 ;  /* 0x40000040000d7882 */ /* 0x000fe20000000000 */
[----:B0-----:R-:W-:-:S06]  /*2750*/  WARPGROUP.ARRIVE ;  /* 0x00000000000079c5 */ /* 0x001fcc0000000000 */
[----:B------:R-:W-:Y:S01]  /*2760*/  HGMMA.64x256x16.F32.BF16 R24, gdesc[UR12].tnspB, RZ, !UPT, gsb0 ;  /* 0x43e000000c1879f0 */ /* 0x000fe2000c0018ff */
[----:B------:R0:W-:Y:S04]  /*2770*/  STL [R1+0x2fc], R8 ;  /* 0x0002fc0801007387 */ /* 0x0001e80000100800 */
[----:B------:R1:W-:Y:S01]  /*2780*/  STL [R1+0x370], R9 ;  /* 0x0003700901007387 */ /* 0x0003e20000100800 */
[----:B0-----:R-:W-:Y:S02]  /*2790*/  VIADD R8, R4, 0x80 ;  /* 0x0000008004087836 */ /* 0x001fe40000000000 */
[----:B-1----:R-:W-:-:S03]  /*27a0*/  IMAD.MOV.U32 R9, RZ, RZ, 0x40000040 ;  /* 0x40000040ff097424 */ /* 0x002fc600078e00ff */
[----:B------:R-:W-:Y:S02]  /*27b0*/  R2UR UR18, R8 ;  /* 0x00000000081272ca */ /* 0x000fe400000e0000 */
[----:B------:R-:W-:Y:S01]  /*27c0*/  R2UR UR19, R9 ;  /* 0x00000000091372ca */ /* 0x000fe200000e0000 */
[----:B------:R-:W-:Y:S01]  /*27d0*/  UIADD3 UR16, UR12, 0x2, URZ ;  /* 0x000000020c107890 */ /* 0x000fe2000fffe03f */
        /* <DEDUP_REMOVED lines=55> */
[----:B------:R-:W-:Y:S01]  /*2b50*/  STL [R1+0x3cc], R187 ;  /* 0x0003ccbb01007387 */ /* 0x000fe20000100800 */
[----:B------:R-:W-:Y:S01]  /*2b60*/  UMOV UR17, 0x40000040 ;  /* 0x4000004000117882 */ /* 0x000fe20000000000 */
[----:B------:R-:W-:-:S02]  /*2b70*/  WARPGROUP.DEPBAR.LE gsb0, 0x0 ;  /* 0x00008000000079c5 */ /* 0x000fc40000010000 */
[----:B------:R-:W-:Y:S04]  /*2b80*/  STL.128 [R1+0x1d0], R24 ;  /* 0x0001d01801007387 */ /* 0x000fe80000100c00 */
        /* <DEDUP_REMOVED lines=30> */
[----:B------:R0:W-:Y:S02]  /*2d70*/  STL.128 [R1+0x3c0], R148 ;  /* 0x0003c09401007387 */ /* 0x0001e40000100c00 */
[----:B0-----:R-:W-:-:S06]  /*2d80*/  WARPGROUP.ARRIVE ;  /* 0x00000000000079c5 */ /* 0x001fcc0000000000 */
[----:B------:R-:W-:Y:S01]  /*2d90*/  HGMMA.64x256x16.F32.BF16 R24, gdesc[UR16].tnspB, R24, gsb0 ;  /* 0x43e00000101879f0 */ /* 0x000fe20008001818 */
[----:B------:R-:W-:Y:S02]  /*2da0*/  VIADD R8, R4, 0x100 ;  /* 0x0000010004087836 */ /* 0x000fe40000000000 */
[----:B------:R-:W-:-:S03]  /*2db0*/  IMAD.MOV.U32 R9, RZ, RZ, 0x40000040 ;  /* 0x40000040ff097424 */ /* 0x000fc600078e00ff */
[----:B------:R-:W-:Y:S02]  /*2dc0*/  R2UR UR6, R8 ;  /* 0x00000000080672ca */ /* 0x000fe400000e0000 */
[----:B------:R-:W-:Y:S01]  /*2dd0*/  R2UR UR7, R9 ;  /* 0x00000000090772ca */ /* 0x000fe200000e0000 */
[----:B------:R-:W-:Y:S01]  /*2de0*/  UIADD3 UR4, UR12, 0x4, URZ ;  /* 0x000000040c047890 */ /* 0x000fe2000fffe03f */
[----:B------:R-:W-:Y:S01]  /*2df0*/  UMOV UR5, 0x40000040 ;  /* 0x4000004000057882 */ /* 0x000fe20000000000 */
[----:B------:R-:W-:Y:S02]  /*2e00*/  VIADD R4, R4, 0x180 ;  /* 0x0000018004047836 */ /* 0x000fe40000000000 */
[----:B------:R-:W-:-:S03]  /*2e10*/  IMAD.MOV.U32 R5, RZ, RZ, 0x40000040 ;  /* 0x40000040ff057424 */ /* 0x000fc600078e00ff */
[----:B------:R-:W-:Y:S02]  /*2e20*/  R2UR UR10, R4 ;  /* 0x00000000040a72ca */ /* 0x000fe400000e0000 */
[----:B------:R-:W-:Y:S01]  /*2e30*/  R2UR UR11, R5 ;  /* 0x00000000050b72ca */ /* 0x000fe200000e0000 */
[----:B------:R-:W-:Y:S01]  /*2e40*/  UIADD3 UR8, UR12, 0x6, URZ ;  /* 0x000000060c087890 */ /* 0x000fe2000fffe03f */
[----:B------:R0:W5:Y:S01]  /*2e50*/  LDL R5, [R1+0x1c0] ;  /* 0x0001c00001057983 */ /* 0x0001620000100800 */
[----:B------:R-:W-:Y:S01]  /*2e60*/  UMOV UR9, 0x40000040 ;  /* 0x4000004000097882 */ /* 0x000fe20000000000 */
[----:B------:R-:W-:Y:S02]  /*2e70*/  WARPGROUP.DEPBAR.LE gsb0, 0x0 ;  /* 0x00008000000079c5 */ /* 0x000fe40000010000 */
        /* <DEDUP_REMOVED lines=32> */
[----:B-1----:R-:W-:-:S06]  /*3080*/  WARPGROUP.ARRIVE ;  /* 0x00000000000079c5 */ /* 0x002fcc0000000000 */
[----:B------:R-:W-:Y:S03]  /*3090*/  HGMMA.64x256x16.F32.BF16 R24, gdesc[UR4].tnspB, R24, gsb0 ;  /* 0x43e00000041879f0 */ /* 0x000fe60008001818 */
        /* <DEDUP_REMOVED lines=48> */
[----:B------:R1:W-:Y:S04]  /*33a0*/  STL.128 [R1+0x290], R72 ;  /* 0x0002904801007387 */ /* 0x0003e80000100c00 */
        /* <DEDUP_REMOVED lines=19> */
[----:B------:R-:W4:Y:S04]  /*34e0*/  LDL R4, [R1+0x1d0] ;  /* 0x0001d00001047983 */ /* 0x000f280000100800 */
[----:B-1----:R-:W4:Y:S04]  /*34f0*/  LDL R74, [R1+0x1d4] ;  /* 0x0001d400014a7983 */ /* 0x002f280000100800 */
[----:B--2---:R-:W2:Y:S04]  /*3500*/  LDL R76, [R1+0x1d8] ;  /* 0x0001d800014c7983 */ /* 0x004ea80000100800 */
[----:B------:R-:W2:Y:S04]  /*3510*/  LDL R78, [R1+0x1dc] ;  /* 0x0001dc00014e7983 */ /* 0x000ea80000100800 */
[----:B------:R-:W2:Y:S04]  /*3520*/  LDL R6, [R1+0x1e0] ;  /* 0x0001e00001067983 */ /* 0x000ea80000100800 */
[----:B---3--:R-:W3:Y:S04]  /*3530*/  LDL R80, [R1+0x1e4] ;  /* 0x0001e40001507983 */ /* 0x008ee80000100800 */
[----:B------:R-:W3:Y:S04]  /*3540*/  LDL R82, [R1+0x1e8] ;  /* 0x0001e80001527983 */ /* 0x000ee80000100800 */
[----:B----4-:R-:W4:Y:S04]  /*3550*/  LDL R84, [R1+0x1ec] ;  /* 0x0001ec0001547983 */ /* 0x010f280000100800 */
[----:B------:R-:W4:Y:S04]  /*3560*/  LDL R8, [R1+0x1f0] ;  /* 0x0001f00001087983 */ /* 0x000f280000100800 */
[----:B------:R-:W4:Y:S04]  /*3570*/  LDL R86, [R1+0x1f4] ;  /* 0x0001f40001567983 */ /* 0x000f280000100800 */
[----:B0-----:R-:W4:Y:S04]  /*3580*/  LDL R88, [R1+0x1f8] ;  /* 0x0001f80001587983 */ /* 0x001f280000100800 */
        /* <DEDUP_REMOVED lines=116> */
[----:B------:R-:W4:Y:S01]  /*3cd0*/  LDL R79, [R1+0x3cc] ;  /* 0x0003cc00014f7983 */ /* 0x000f220000100800 */
[----:B------:R-:W-:-:S03]  /*3ce0*/  ULOP3.LUT UR20, UR61, 0x1, URZ, 0xfc, !UPT ;  /* 0x000000013d147892 */ /* 0x000fc6000f8efc3f */
[----:B------:R0:W-:Y:S01]  /*3cf0*/  STL [R1+0x1d0], R4 ;  /* 0x0001d00401007387 */ /* 0x0001e20000100800 */
[----:B------:R-:W-:-:S03]  /*3d00*/  UISETP.NE.AND UP0, UPT, UR20, 0x3, UPT ;  /* 0x000000031400788c */ /* 0x000fc6000bf05270 */
[----:B------:R0:W-:Y:S04]  /*3d10*/  STL [R1+0x1d4], R74 ;  /* 0x0001d44a01007387 */ /* 0x0001e80000100800 */
[----:B--2---:R0:W-:Y:S04]  /*3d20*/  STL [R1+0x1d8], R76 ;  /* 0x0001d84c01007387 */ /* 0x0041e80000100800 */
[----:B------:R0:W-:Y:S04]  /*3d30*/  STL [R1+0x1dc], R78 ;  /* 0x0001dc4e01007387 */ /* 0x0001e80000100800 */
[----:B------:R0:W-:Y:S04]  /*3d40*/  STL [R1+0x1e0], R6 ;  /* 0x0001e00601007387 */ /* 0x0001e80000100800 */
[----:B---3--:R0:W-:Y:S04]  /*3d50*/  STL [R1+0x1e4], R80 ;  /* 0x0001e45001007387 */ /* 0x0081e80000100800 */
[----:B------:R0:W-:Y:S04]  /*3d60*/  STL [R1+0x1e8], R82 ;  /* 0x0001e85201007387 */ /* 0x0001e80000100800 */
[----:B----4-:R0:W-:Y:S04]  /*3d70*/  STL [R1+0x1ec], R84 ;  /* 0x0001ec5401007387 */ /* 0x0101e80000100800 */
[----:B------:R0:W-:Y:S04]  /*3d80*/  STL [R1+0x1f0], R8 ;  /* 0x0001f00801007387 */ /* 0x0001e80000100800 */
        /* <DEDUP_REMOVED lines=118> */
[----:B------:R0:W-:Y:S01]  /*44f0*/  STL [R1+0x3cc], R79 ;  /* 0x0003cc4f01007387 */ /* 0x0001e20000100800 */
[----:B------:R-:W-:Y:S06]  /*4500*/  BAR.ARV 0xf, 0x100 ;  /* 0x03c4000000007b1d */ /* 0x000fec0000002000 */
[----:B------:R-:W-:-:S13]  /*4510*/  PLOP3.LUT P1, PT, PT, PT, UP0, 0x80, 0x0 ;  /* 0x000000000000781c */ /* 0x000fda0003f2f008 */
[----:B0-----:R-:W-:Y:S05]  /*4520*/  @!P1 BRA `(.L_x_5139) ;  /* 0x0000000000049947 */ /* 0x001fea0003800000 */
[----:B------:R-:W-:Y:S01]  /*4530*/  BPT.TRAP 0x1 ;  /* 0x000000040000795c */ /* 0x000fe20000300000 */
.L_x_5139:
[----:B-----5:R-:W-:-:S05]  /*4540*/  LEA R5, R5, UR44, 0x3 ;  /* 0x0000002c05057c11 */ /* 0x020fca000f8e18ff */
[----:B------:R-:W-:-:S05]  /*4550*/  VIADD R4, R5, 0x38860 ;  /* 0x0003886005047836 */ /* 0x000fca0000000000 */
[----:B------:R-:W-:-:S04]  /*4560*/  PRMT R4, R7, 0x654, R4 ;  /* 0x0000065407047816 */ /* 0x000fc80000000004 */
[----:B------:R0:W-:Y:S02]  /*4570*/  SYNCS.ARRIVE.TRANS64.RED.A1T0 RZ, [R4+URZ], RZ ;  /* 0x000000ff04ff79a7 */ /* 0x0001e4000810043f */
[----:B0-----:R-:W-:-:S05]  /*4580*/  VIADD R4, R219, 0xfffffffe ;  /* 0xfffffffedb047836 */ /* 0x001fca0000000000 */
[----:B------:R-:W-:-:S13]  /*4590*/  ISETP.GE.AND P0, PT, R4, R0, PT ;  /* 0x000000000400720c */ /* 0x000fda0003f06270 */
[----:B------:R-:W-:Y:S05]  /*45a0*/  @!P0 BRA `(.L_x_5140) ;  /* 0x0000003c005c8947 */ /* 0x000fea0003800000 */
.L_x_5142:
[----:B------:R-:W2:Y:S04]  /*45b0*/  LDL R5, [R1+0x1c0] ;  /* 0x0001c00001057983 */ /* 0x000ea80000100800 */
[----:B------:R-:W3:Y:S04]  /*45c0*/  LDL.64 R122, [R1+0x270] ;  /* 0x00027000017a7983 */ /* 0x000ee80000100a00 */
[----:B------:R-:W4:Y:S04]  /*45d0*/  LDL.64 R104, [R1+0x2e0] ;  /* 0x0002e00001687983 */ /* 0x000f280000100a00 */
        /* <DEDUP_REMOVED lines=61> */
[----:B------:R-:W4:Y:S01]  /*49b0*/  LDL.64 R10, [R1+0x3c8] ;  /* 0x0003c800010a7983 */ /* 0x000f220000100a00 */
[----:B0-2---:R-:W-:-:S05]  /*49c0*/  IMAD R6, R5, 0x40, R22 ;  /* 0x0000004005067824 */ /* 0x005fca00078e0216 */
[----:B------:R-:W-:Y:S01]  /*49d0*/  LEA R130, R6, UR44, 0x2 ;  /* 0x0000002c06827c11 */ /* 0x000fe2000f8e10ff */
[----:B------:R-:W-:Y:S06]  /*49e0*/  BAR.SYNC.DEFER_BLOCKING 0xe, 0x100 ;  /* 0x0384000000007b1d */ /* 0x000fec0000010000 */
[----:B------:R-:W3:Y:S02]  /*49f0*/  LDS R6, [R130+0x38400] ;  /* 0x0384000082067984 */ /* 0x000ee40000000800 */
[C---:B---3--:R-:W-:Y:S01]  /*4a00*/  FMUL.FTZ R123, R6.reuse, R123 ;  /* 0x0000007b067b7220 */ /* 0x048fe20000410000 */
[----:B------:R-:W-:-:S05]  /*4a10*/  FMUL.FTZ R122, R6, R122 ;  /* 0x0000007a067a7220 */ /* 0x000fca0000410000 */
[----:B------:R4:W-:Y:S02]  /*4a20*/  STL.64 [R1+0x270], R122 ;  /* 0x0002707a01007387 */ /* 0x0009e40000100a00 */
[C---:B----4-:R-:W-:Y:S02]  /*4a30*/  FMUL.FTZ R122, R6.reuse, R104 ;  /* 0x00000068067a7220 */ /* 0x050fe40000410000 */
[----:B------:R-:W0:Y:S01]  /*4a40*/  LDS R104, [R130+0x38420] ;  /* 0x0384200082687984 */ /* 0x000e220000000800 */
[C---:B------:R-:W-:Y:S01]  /*4a50*/  FMUL.FTZ R133, R6.reuse, R133 ;  /* 0x0000008506857220 */ /* 0x040fe20000410000 */
        /* <DEDUP_REMOVED lines=55> */
[----:B------:R-:W-:Y:S01]  /*4dd0*/  FMUL.FTZ R100, R6, R100 ;  /* 0x0000006406647220 */ /* 0x000fe20000410000 */
[-C--:B------:R-:W-:Y:S01]  /*4de0*/  FMUL.FTZ R102, R102, R6.reuse ;  /* 0x0000000666667220 */ /* 0x080fe20000410000 */
[----:B------:R-:W-:Y:S01]  /*4df0*/  FMUL.FTZ R103, R103, R6 ;  /* 0x0000000667677220 */ /* 0x000fe20000410000 */
[C---:B------:R-:W-:Y:S01]  /*4e00*/  FMUL.FTZ R79, R6.reuse, R79 ;  /* 0x0000004f064f7220 */ /* 0x040fe20000410000 */
[----:B------:R-:W-:Y:S01]  /*4e10*/  FMUL.FTZ R78, R6, R78 ;  /* 0x0000004e064e7220 */ /* 0x000fe20000410000 */
[C---:B0-----:R-:W-:Y:S01]  /*4e20*/  FMUL.FTZ R77, R104.reuse, R77 ;  /* 0x0000004d684d7220 */ /* 0x041fe20000410000 */
        /* <DEDUP_REMOVED lines=63> */
[----:B------:R-:W-:Y:S04]  /*5220*/  STL.64 [R1+0x1e0], R132 ;  /* 0x0001e08401007387 */ /* 0x000fe80000100a00 */
        /* <DEDUP_REMOVED lines=31> */
[----:B------:R0:W-:Y:S04]  /*5420*/  STL.64 [R1+0x1e8], R74 ;  /* 0x0001e84a01007387 */ /* 0x0001e80000100a00 */
        /* <DEDUP_REMOVED lines=29> */
[----:B------:R2:W-:Y:S04]  /*5600*/  STL.64 [R1+0x3c8], R10 ;  /* 0x0003c80a01007387 */ /* 0x0005e80000100a00 */
[----:B0-----:R-:W3:Y:S04]  /*5610*/  LDL R74, [R1+0x1d4] ;  /* 0x0001d400014a7983 */ /* 0x001ee80000100800 */
[----:B------:R-:W4:Y:S04]  /*5620*/  LDL R76, [R1+0x1d8] ;  /* 0x0001d800014c7983 */ /* 0x000f280000100800 */
[----:B------:R-:W4:Y:S04]  /*5630*/  LDL R78, [R1+0x1dc] ;  /* 0x0001dc00014e7983 */ /* 0x000f280000100800 */
[----:B------:R-:W4:Y:S04]  /*5640*/  LDL R6, [R1+0x1e0] ;  /* 0x0001e00001067983 */ /* 0x000f280000100800 */
[----:B------:R-:W4:Y:S04]  /*5650*/  LDL R80, [R1+0x1e4] ;  /* 0x0001e40001507983 */ /* 0x000f280000100800 */
[----:B------:R-:W4:Y:S04]  /*5660*/  LDL R82, [R1+0x1e8] ;  /* 0x0001e80001527983 */ /* 0x000f280000100800 */
[----:B------:R-:W4:Y:S04]  /*5670*/  LDL R84, [R1+0x1ec] ;  /* 0x0001ec0001547983 */ /* 0x000f280000100800 */
[----:B-1----:R-:W4:Y:S04]  /*5680*/  LDL R8, [R1+0x1f0] ;  /* 0x0001f00001087983 */ /* 0x002f280000100800 */
[----:B------:R-:W4:Y:S04]  /*5690*/  LDL R86, [R1+0x1f4] ;  /* 0x0001f40001567983 */ /* 0x000f280000100800 */
[----:B------:R-:W4:Y:S04]  /*56a0*/  LDL R88, [R1+0x1f8] ;  /* 0x0001f80001587983 */ /* 0x000f280000100800 */
[----:B------:R-:W4:Y:S04]  /*56b0*/  LDL R90, [R1+0x1fc] ;  /* 0x0001fc00015a7983 */ /* 0x000f280000100800 */
[----:B--2---:R-:W2:Y:S04]  /*56c0*/  LDL R10, [R1+0x200] ;  /* 0x00020000010a7983 */ /* 0x004ea80000100800 */
[----:B------:R-:W2:Y:S04]  /*56d0*/  LDL R92, [R1+0x204] ;  /* 0x00020400015c7983 */ /* 0x000ea80000100800 */
        /* <DEDUP_REMOVED lines=114> */
[----:B------:R-:W-:Y:S04]  /*5e00*/  STL [R1+0x1d0], R102 ;  /* 0x0001d06601007387 */ /* 0x000fe80000100800 */
        /* <DEDUP_REMOVED lines=11> */
[----:B--2---:R-:W-:Y:S04]  /*5ec0*/  STL [R1+0x200], R10 ;  /* 0x0002000a01007387 */ /* 0x004fe80000100800 */
        /* <DEDUP_REMOVED lines=78> */
[----:B------:R0:W-:Y:S04]  /*63b0*/  STL [R1+0x33c], R27 ;  /* 0x00033c1b01007387 */ /* 0x0001e80000100800 */
[----:B------:R-:W-:Y:S04]  /*63c0*/  STL [R1+0x340], R56 ;  /* 0x0003403801007387 */ /* 0x000fe80000100800 */
[----:B------:R-:W-:Y:S04]  /*63d0*/  STL [R1+0x344], R29 ;  /* 0x0003441d01007387 */ /* 0x000fe80000100800 */
[----:B------:R1:W-:Y:S04]  /*63e0*/  STL [R1+0x348], R31 ;  /* 0x0003481f01007387 */ /* 0x0003e80000100800 */
[----:B------:R-:W-:Y:S04]  /*63f0*/  STL [R1+0x34c], R33 ;  /* 0x00034c2101007387 */ /* 0x000fe80000100800 */
[----:B------:R-:W-:Y:S04]  /*6400*/  STL [R1+0x350], R58 ;  /* 0x0003503a01007387 */ /* 0x000fe80000100800 */
[----:B------:R2:W-:Y:S04]  /*6410*/  STL [R1+0x354], R35 ;  /* 0x0003542301007387 */ /* 0x0005e80000100800 */
        /* <DEDUP_REMOVED lines=29> */
[----:B------:R4:W-:Y:S04]  /*65f0*/  STL [R1+0x3cc], R81 ;  /* 0x0003cc5101007387 */ /* 0x0009e80000100800 */
[----:B0-----:R-:W4:Y:S04]  /*6600*/  LDL.128 R24, [R1+0x1d0] ;  /* 0x0001d00001187983 */ /* 0x001f280000100c00 */
[----:B-1----:R-:W4:Y:S04]  /*6610*/  LDL.128 R28, [R1+0x1e0] ;  /* 0x0001e000011c7983 */ /* 0x002f280000100c00 */
[----:B--2---:R-:W2:Y:S04]  /*6620*/  LDL.128 R32, [R1+0x1f0] ;  /* 0x0001f00001207983 */ /* 0x004ea80000100c00 */
[----:B---3--:R-:W2:Y:S04]  /*6630*/  LDL.128 R36, [R1+0x200] ;  /* 0x0002000001247983 */ /* 0x008ea80000100c00 */
[----:B----4-:R-:W2:Y:S04]  /*6640*/  LDL.128 R40, [R1+0x210] ;  /* 0x0002100001287983 */ /* 0x010ea80000100c00 */
[----:B------:R-:W2:Y:S04]  /*6650*/  LDL.128 R44, [R1+0x220] ;  /* 0x00022000012c7983 */ /* 0x000ea80000100c00 */
        /* <DEDUP_REMOVED lines=25> */
[----:B------:R-:W2:Y:S01]  /*67f0*/  LDL.128 R148, [R1+0x3c0] ;  /* 0x0003c00001947983 */ /* 0x000ea20000100c00 */
[----:B------:R-:W-:-:S05]  /*6800*/  VIADD R6, R5, 0x1 ;  /* 0x0000000105067836 */ /* 0x000fca0000000000 */
[----:B------:R-:W-:Y:S01]  /*6810*/  ISETP.NE.AND P0, PT, R6, 0x2, PT ;  /* 0x000000020600780c */ /* 0x000fe20003f05270 */
[----:B------:R0:W-:Y:S01]  /*6820*/  STL [R1+0x1c0], R6 ;  /* 0x0001c00601007387 */ /* 0x0001e20000100800 */
[----:B------:R-:W-:-:S11]  /*6830*/  IMAD.MOV.U32 R9, RZ, RZ, 0x40000040 ;  /* 0x40000040ff097424 */ /* 0x000fd600078e00ff */
[----:B0-----:R-:W-:-:S04]  /*6840*/  @!P0 IMAD.MOV.U32 R6, RZ, RZ, RZ ;  /* 0x000000ffff068224 */ /* 0x001fc800078e00ff */
[----:B------:R-:W-:Y:S01]  /*6850*/  IMAD R8, R6, 0x1000, R3 ;  /* 0x0000100006087824 */ /* 0x000fe200078e0203 */
[----:B------:R-:W-:Y:S01]  /*6860*/  R2UR UR15, R9 ;  /* 0x00000000090f72ca */ /* 0x000fe200000e0000 */
[----:B------:R-:W-:Y:S01]  /*6870*/  IMAD.MOV.U32 R11, RZ, RZ, 0x40000040 ;  /* 0x40000040ff0b7424 */ /* 0x000fe200078e00ff */
[----:B------:R-:W3:Y:S02]  /*6880*/  LDL R6, [R1+0x1c8] ;  /* 0x0001c80001067983 */ /* 0x000ee40000100800 */
[C---:B------:R-:W-:Y:S01]  /*6890*/  R2UR UR14, R8.reuse ;  /* 0x00000000080e72ca */ /* 0x040fe200000e0000 */
[----:B------:R-:W-:Y:S01]  /*68a0*/  VIADD R10, R8, 0x80 ;  /* 0x00000080080a7836 */ /* 0x000fe20000000000 */
[----:B------:R-:W-:-:S04]  /*68b0*/  R2UR UR19, R11 ;  /* 0x000000000b1372ca */ /* 0x000fc800000e0000 */
[----:B------:R-:W-:Y:S01]  /*68c0*/  R2UR UR18, R10 ;  /* 0x000000000a1272ca */ /* 0x000fe200000e0000 */
[----:B--2---:R-:W-:-:S06]  /*68d0*/  WARPGROUP.ARRIVE ;  /* 0x00000000000079c5 */ /* 0x004fcc0000000000 */
[----:B------:R-:W-:Y:S01]  /*68e0*/  HGMMA.64x256x16.F32.BF16 R24, gdesc[UR12].tnspB, R24, gsb0 ;  /* 0x43e000000c1879f0 */ /* 0x000fe20008001818 */
[----:B------:R-:W-:Y:S02]  /*68f0*/  VIADD R10, R8, 0x100 ;  /* 0x00000100080a7836 */ /* 0x000fe40000000000 */
[----:B------:R-:W-:-:S03]  /*6900*/  IMAD.MOV.U32 R11, RZ, RZ, 0x40000040 ;  /* 0x40000040ff0b7424 */ /* 0x000fc600078e00ff */
[----:B------:R-:W-:Y:S02]  /*6910*/  R2UR UR6, R10 ;  /* 0x000000000a0672ca */ /* 0x000fe400000e0000 */
[----:B------:R-:W-:Y:S01]  /*6920*/  R2UR UR7, R11 ;  /* 0x000000000b0772ca */ /* 0x000fe200000e0000 */
        /* <DEDUP_REMOVED lines=39> */
[----:B------:R-:W2:Y:S01]  /*6ba0*/  @!P0 LDL R8, [R1+0x1c4] ;  /* 0x0001c40001088983 */ /* 0x000ea20000100800 */
[----:B------:R-:W-:-:S03]  /*6bb0*/  WARPGROUP.DEPBAR.LE gsb0, 0x0 ;  /* 0x00008000000079c5 */ /* 0x000fc60000010000 */
        /* <DEDUP_REMOVED lines=34> */
[----:B------:R-:W-:Y:S04]  /*6de0*/  @!P0 STL [R1+0x1c0], RZ ;  /* 0x0001c0ff01008387 */ /* 0x000fe80000100800 */
[----:B------:R0:W5:Y:S01]  /*6df0*/  LDL R5, [R1+0x1c0] ;  /* 0x0001c00001057983 */ /* 0x0001620000100800 */
        /* <DEDUP_REMOVED lines=68> */
[----:B------:R-:W2:Y:S04]  /*7240*/  LDL R10, [R1+0x1d0] ;  /* 0x0001d000010a7983 */ /* 0x000ea80000100800 */
[----:B-1----:R-:W2:Y:S04]  /*7250*/  LDL R80, [R1+0x1d4] ;  /* 0x0001d40001507983 */ /* 0x002ea80000100800 */
[----:B------:R-:W2:Y:S04]  /*7260*/  LDL R82, [R1+0x1d8] ;  /* 0x0001d80001527983 */ /* 0x000ea80000100800 */
[----:B----4-:R-:W4:Y:S04]  /*7270*/  LDL R84, [R1+0x1dc] ;  /* 0x0001dc0001547983 */ /* 0x010f280000100800 */
[----:B------:R-:W4:Y:S04]  /*7280*/  LDL R12, [R1+0x1e0] ;  /* 0x0001e000010c7983 */ /* 0x000f280000100800 */
[----:B------:R-:W4:Y:S04]  /*7290*/  LDL R86, [R1+0x1e4] ;  /* 0x0001e40001567983 */ /* 0x000f280000100800 */
[----:B---3--:R-:W3:Y:S04]  /*72a0*/  LDL R88, [R1+0x1e8] ;  /* 0x0001e80001587983 */ /* 0x008ee80000100800 */
[----:B------:R-:W3:Y:S04]  /*72b0*/  LDL R90, [R1+0x1ec] ;  /* 0x0001ec00015a7983 */ /* 0x000ee80000100800 */
[----:B------:R-:W3:Y:S04]  /*72c0*/  LDL R14, [R1+0x1f0] ;  /* 0x0001f000010e7983 */ /* 0x000ee80000100800 */
[----:B0-----:R-:W3:Y:S04]  /*72d0*/  LDL R92, [R1+0x1f4] ;  /* 0x0001f400015c7983 */ /* 0x001ee80000100800 */
[----:B------:R-:W3:Y:S04]  /*72e0*/  LDL R94, [R1+0x1f8] ;  /* 0x0001f800015e7983 */ /* 0x000ee80000100800 */
        /* <DEDUP_REMOVED lines=116> */
[----:B------:R-:W2:Y:S01]  /*7a30*/  LDL R85, [R1+0x3cc] ;  /* 0x0003cc0001557983 */ /* 0x000ea20000100800 */
[----:B------:R-:W-:-:S03]  /*7a40*/  VIADD R6, R6, 0x1 ;  /* 0x0000000106067836 */ /* 0x000fc60000000000 */
[----:B------:R0:W-:Y:S04]  /*7a50*/  STL [R1+0x1d0], R10 ;  /* 0x0001d00a01007387 */ /* 0x0001e80000100800 */
[----:B------:R0:W-:Y:S04]  /*7a60*/  STL [R1+0x1c8], R6 ;  /* 0x0001c80601007387 */ /* 0x0001e80000100800 */
[----:B------:R0:W-:Y:S04]  /*7a70*/  STL [R1+0x1d4], R80 ;  /* 0x0001d45001007387 */ /* 0x0001e80000100800 */
[----:B------:R0:W-:Y:S04]  /*7a80*/  STL [R1+0x1d8], R82 ;  /* 0x0001d85201007387 */ /* 0x0001e80000100800 */
[----:B----4-:R0:W-:Y:S04]  /*7a90*/  STL [R1+0x1dc], R84 ;  /* 0x0001dc5401007387 */ /* 0x0101e80000100800 */
[----:B------:R0:W-:Y:S04]  /*7aa0*/  STL [R1+0x1e0], R12 ;  /* 0x0001e00c01007387 */ /* 0x0001e80000100800 */
[----:B------:R0:W-:Y:S04]  /*7ab0*/  STL [R1+0x1e4], R86 ;  /* 0x0001e45601007387 */ /* 0x0001e80000100800 */
[----:B---3--:R0:W-:Y:S04]  /*7ac0*/  STL [R1+0x1e8], R88 ;  /* 0x0001e85801007387 */ /* 0x0081e80000100800 */
[----:B------:R0:W-:Y:S04]  /*7ad0*/  STL [R1+0x1ec], R90 ;  /* 0x0001ec5a01007387 */ /* 0x0001e80000100800 */
[----:B------:R0:W-:Y:S04]  /*7ae0*/  STL [R1+0x1f0], R14 ;  /* 0x0001f00e01007387 */ /* 0x0001e80000100800 */
[----:B------:R0:W-:Y:S04]  /*7af0*/  STL [R1+0x1f4], R92 ;  /* 0x0001f45c01007387 */ /* 0x0001e80000100800 */
[----:B------:R0:W-:Y:S04]  /*7b00*/  STL [R1+0x1f8], R94 ;  /* 0x0001f85e01007387 */ /* 0x0001e80000100800 */
[----:B--2---:R0:W-:Y:S04]  /*7b10*/  STL [R1+0x1fc], R96 ;  /* 0x0001fc6001007387 */ /* 0x0041e80000100800 */
        /* <DEDUP_REMOVED lines=116> */
[----:B------:R-:W-:-:S05]  /*8260*/  @!P0 LOP3.LUT R8, R8, 0x1, RZ, 0x3c, !PT ;  /* 0x0000000108088812 */ /* 0x000fca00078e3cff */
[----:B------:R0:W-:Y:S01]  /*8270*/  @!P0 STL [R1+0x1c4], R8 ;  /* 0x0001c40801008387 */ /* 0x0001e20000100800 */
[----:B------:R-:W-:Y:S06]  /*8280*/  BAR.ARV 0xf, 0x100 ;  /* 0x03c4000000007b1d */ /* 0x000fec0000002000 */
[C---:B------:R-:W-:Y:S01]  /*8290*/  ISETP.GT.AND P0, PT, R4.reuse, R0, PT ;  /* 0x000000000400720c */ /* 0x040fe20003f04270 */
[----:B------:R-:W-:Y:S01]  /*82a0*/  VIADD R4, R4, 0xffffffff ;  /* 0xffffffff04047836 */ /* 0x000fe20000000000 */
[----:B------:R-:W-:Y:S11]  /*82b0*/  @!P1 BRA `(.L_x_5141) ;  /* 0x0000000000049947 */ /* 0x000ff60003800000 */
[----:B------:R-:W-:Y:S01]  /*82c0*/  BPT.TRAP 0x1 ;  /* 0x000000040000795c */ /* 0x000fe20000300000 */
.L_x_5141:
[----:B-----5:R-:W-:-:S05]  /*82d0*/  LEA R5, R5, UR44, 0x3 ;  /* 0x0000002c05057c11 */ /* 0x020fca000f8e18ff */
[----:B0-----:R-:W-:-:S05]  /*82e0*/  VIADD R6, R5, 0x38860 ;  /* 0x0003886005067836 */ /* 0x001fca0000000000 */
[----:B------:R-:W-:-:S04]  /*82f0*/  PRMT R6, R7, 0x654, R6 ;  /* 0x0000065407067816 */ /* 0x000fc80000000006 */
[----:B------:R0:W-:Y:S01]  /*8300*/  SYNCS.ARRIVE.TRANS64.RED.A1T0 RZ, [R6+URZ], RZ ;  /* 0x000000ff06ff79a7 */ /* 0x0001e2000810043f */
[----:B------:R-:W-:Y:S05]  /*8310*/  @P0 BRA `(.L_x_5142) ;  /* 0xffffffc000a40947 */ /* 0x000fea000383ffff */
.L_x_5140:
[----:B------:R-:W2:Y:S04]  /*8320*/  LDL R121, [R1+0x1c0] ;  /* 0x0001c00001797983 */ /* 0x000ea80000100800 */
[----:B------:R-:W3:Y:S04]  /*8330*/  LDL.64 R124, [R1+0x1d0] ;  /* 0x0001d000017c7983 */ /* 0x000ee80000100a00 */
[----:B------:R-:W4:Y:S04]  /*8340*/  LDL.64 R106, [R1+0x280] ;  /* 0x00028000016a7983 */ /* 0x000f280000100a00 */
[----:B------:R-:W5:Y:S04]  /*8350*/  LDL.64 R10, [R1+0x358] ;  /* 0x00035800010a7983 */ /* 0x000f680000100a00 */
        /* <DEDUP_REMOVED lines=60> */
[----:B0-----:R-:W5:Y:S04]  /*8720*/  LDL.64 R6, [R1+0x3c8] ;  /* 0x0003c80001067983 */ /* 0x001f680000100a00 */
[----:B------:R-:W5:Y:S04]  /*8730*/  LDL R3, [R1+0x1c8] ;  /* 0x0001c80001037983 */ /* 0x000f680000100800 */
[----:B------:R-:W5:Y:S01]  /*8740*/  LDL R0, [R1+0x1c0] ;  /* 0x0001c00001007983 */ /* 0x000f620000100800 */
[----:B--2---:R-:W-:-:S05]  /*8750*/  IMAD R120, R121, 0x40, R22 ;  /* 0x0000004079787824 */ /* 0x004fca00078e0216 */
        /* <DEDUP_REMOVED lines=8> */
[C---:B-----5:R-:W-:Y:S01]  /*87e0*/  FMUL.FTZ R127, R120.reuse, R127 ;  /* 0x0000007f787f7220 */ /* 0x060fe20000410000 */
        /* <DEDUP_REMOVED lines=33> */
[C---:B0-----:R-:W-:Y:S01]  /*8a00*/  FMUL.FTZ R11, R106.reuse, R11 ;  /* 0x0000000b6a0b7220 */ /* 0x041fe20000410000 */
[----:B------:R-:W-:Y:S01]  /*8a10*/  FMUL.FTZ R10, R106, R10 ;  /* 0x0000000a6a0a7220 */ /* 0x000fe20000410000 */
[C---:B------:R-:W-:Y:S01]  /*8a20*/  FMUL.FTZ R102, R120.reuse, R102 ;  /* 0x0000006678667220 */ /* 0x040fe20000410000 */
[C---:B------:R-:W-:Y:S01]  /*8a30*/  FMUL.FTZ R101, R120.reuse, R101 ;  /* 0x0000006578657220 */ /* 0x040fe20000410000 */
[C---:B------:R-:W-:Y:S01]  /*8a40*/  FMUL.FTZ R100, R120.reuse, R100 ;  /* 0x0000006478647220 */ /* 0x040fe20000410000 */
[C---:B------:R-:W-:Y:S01]  /*8a50*/  FMUL.FTZ R99, R120.reuse, R99 ;  /* 0x0000006378637220 */ /* 0x040fe20000410000 */
[----:B------:R0:W-:Y:S01]  /*8a60*/  STL.64 [R1+0x358], R10 ;  /* 0x0003580a01007387 */ /* 0x0001e20000100a00 */
        /* <DEDUP_REMOVED lines=85> */
[----:B0-----:R-:W-:-:S02]  /*8fc0*/  VIADD R10, R3, 0x1 ;  /* 0x00000001030a7836 */ /* 0x001fc40000000000 */
[----:B------:R-:W-:Y:S01]  /*8fd0*/  VIADD R0, R0, 0x1 ;  /* 0x0000000100007836 */ /* 0x000fe20000000000 */
[----:B------:R0:W-:Y:S04]  /*8fe0*/  STL.64 [R1+0x1e0], R126 ;  /* 0x0001e07e01007387 */ /* 0x0001e80000100a00 */
        /* <DEDUP_REMOVED lines=61> */
[----:B------:R0:W-:Y:S04]  /*93c0*/  STL [R1+0x1c8], R10 ;  /* 0x0001c80a01007387 */ /* 0x0001e80000100800 */
[----:B------:R0:W-:Y:S01]  /*93d0*/  STL [R1+0x1c0], R0 ;  /* 0x0001c00001007387 */ /* 0x0001e20000100800 */
[----:B------:R-:W-:Y:S06]  /*93e0*/  BAR.ARV 0xf, 0x100 ;  /* 0x03c4000000007b1d */ /* 0x000fec0000002000 */
[----:B------:R-:W-:Y:S01]  /*93f0*/  ISETP.NE.AND P0, PT, R0, 0x2, PT ;  /* 0x000000020000780c */ /* 0x000fe20003f05270 */
[----:B------:R-:W-:Y:S01]  /*9400*/  BSSY B0, `(.L_x_5143) ;  /* 0x0000007000007945 */ /* 0x000fe20003800000 */
[----:B------:R-:W-:-:S11]  /*9410*/  IMAD.MOV.U32 R3, RZ, RZ, 0x1 ;  /* 0x00000001ff037424 */ /* 0x000fd600078e00ff */
[----:B0-----:R-:W-:Y:S05]  /*9420*/  @P0 BRA `(.L_x_5144) ;  /* 0x0000000000100947 */ /* 0x001fea0003800000 */
[----:B------:R-:W2:Y:S04]  /*9430*/  LDL R0, [R1+0x1c4] ;  /* 0x0001c40001007983 */ /* 0x000ea80000100800 */
[----:B------:R0:W-:Y:S01]  /*9440*/  STL [R1+0x1c0], RZ ;  /* 0x0001c0ff01007387 */ /* 0x0001e20000100800 */
[----:B--2---:R-:W-:-:S05]  /*9450*/  LOP3.LUT R0, R0, 0x1, RZ, 0x3c, !PT ;  /* 0x0000000100007812 */ /* 0x004fca00078e3cff */
[----:B------:R0:W-:Y:S02]  /*9460*/  STL [R1+0x1c4], R0 ;  /* 0x0001c40001007387 */ /* 0x0001e40000100800 */
.L_x_5144:
[----:B------:R-:W-:Y:S05]  /*9470*/  BSYNC B0 ;  /* 0x0000000000007941 */ /* 0x000fea0003800000 */
.L_x_5143:
[----:B------:R-:W-:Y:S05]  /*9480*/  BRA `(.L_x_5138) ;  /* 0x0000018000047947 */ /* 0x000fea0003800000 */
.L_x_5131:
[----:B------:R-:W-:Y:S01]  /*9490*/  UIADD3 UR4, UP3, UR38, 0x38860, URZ ;  /* 0x0003886026047890 */ /* 0x000fe2000ff7e03f */
[----:B------:R-:W-:Y:S01]  /*94a0*/  IMAD.MOV.U32 R9, RZ, RZ, R7 ;  /* 0x000000ffff097224 */ /* 0x000fe200078e0007 */
[----:B------:R-:W-:Y:S01]  /*94b0*/  UIADD3 UR7, UP2, UR38, 0x38850, URZ ;  /* 0x0003885026077890 */ /* 0x000fe2000ff5e03f */
[----:B------:R-:W-:Y:S01]  /*94c0*/  IMAD.MOV.U32 R8, RZ, RZ, 0x100 ;  /* 0x00000100ff087424 */ /* 0x000fe200078e00ff */
[----:B------:R-:W-:Y:S01]  /*94d0*/  UIADD3.X UR5, URZ, UR39, URZ, UP3, !UPT ;  /* 0x000000273f057290 */ /* 0x000fe20009ffe43f */
[----:B------:R-:W-:Y:S01]  /*94e0*/  IMAD.U32 R4, RZ, RZ, UR61 ;  /* 0x0000003dff047e24 */ /* 0x000fe2000f8e00ff */
[----:B------:R-:W-:Y:S01]  /*94f0*/  UIADD3 UR10, UP1, UR38, 0x38830, URZ ;  /* 0x00038830260a7890 */ /* 0x000fe2000ff3e03f */
[----:B------:R-:W-:Y:S01]  /*9500*/  IMAD.MOV.U32 R5, RZ, RZ, 0x80 ;  /* 0x00000080ff057424 */ /* 0x000fe200078e00ff */
[----:B------:R-:W-:Y:S01]  /*9510*/  UIADD3 UR9, UP0, UR38, 0x38840, URZ ;  /* 0x0003884026097890 */ /* 0x000fe2000ff1e03f */
[----:B------:R1:W-:Y:S01]  /*9520*/  STL.64 [R1+0x30], R8 ;  /* 0x0000300801007387 */ /* 0x0003e20000100a00 */
[----:B------:R-:W-:Y:S01]  /*9530*/  UIADD3.X UR8, URZ, UR39, URZ, UP2, !UPT ;  /* 0x000000273f087290 */ /* 0x000fe200097fe43f */
[----:B------:R-:W-:Y:S01]  /*9540*/  IMAD.MOV.U32 R6, RZ, RZ, 0x80 ;  /* 0x00000080ff067424 */ /* 0x000fe200078e00ff */
[----:B------:R-:W-:Y:S01]  /*9550*/  ULDC UR11, c[0x0][0x448] ;  /* 0x00011200000b7ab9 */ /* 0x000fe20000000800 */
[----:B0-----:R-:W-:Y:S01]  /*9560*/  IMAD.U32 R0, RZ, RZ, UR7 ;  /* 0x00000007ff007e24 */ /* 0x001fe2000f8e00ff */
[----:B------:R-:W-:Y:S01]  /*9570*/  UIADD3.X UR7, URZ, UR39, URZ, UP0, !UPT ;  /* 0x000000273f077290 */ /* 0x000fe200087fe43f */
[----:B------:R-:W-:Y:S01]  /*9580*/  IMAD.U32 R10, RZ, RZ, UR61 ;  /* 0x0000003dff0a7e24 */ /* 0x000fe2000f8e00ff */
[----:B------:R-:W-:Y:S01]  /*9590*/  UISETP.NE.AND UP4, UPT, UR11, 0x1, UPT ;  /* 0x000000010b00788c */ /* 0x000fe2000bf85270 */
[----:B------:R-:W-:Y:S01]  /*95a0*/  IMAD.MOV.U32 R11, RZ, RZ, 0x80 ;  /* 0x00000080ff0b7424 */ /* 0x000fe200078e00ff */
[----:B------:R0:W-:Y:S01]  /*95b0*/  STL.128 [R1], R4 ;  /* 0x0000000401007387 */ /* 0x0001e20000100c00 */
[----:B------:R-:W-:Y:S01]  /*95c0*/  IMAD.U32 R3, RZ, RZ, UR8 ;  /* 0x00000008ff037e24 */ /* 0x000fe2000f8e00ff */
[----:B------:R-:W-:Y:S01]  /*95d0*/  USHF.L.U32 UR6, UR59, 0x6, URZ ;  /* 0x000000063b067899 */ /* 0x000fe2000800063f */
[----:B-1----:R-:W-:Y:S01]  /*95e0*/  IMAD.U32 R8, RZ, RZ, UR4 ;  /* 0x00000004ff087e24 */ /* 0x002fe2000f8e00ff */
[----:B------:R-:W-:Y:S01]  /*95f0*/  UIADD3.X UR4, URZ, UR39, URZ, UP1, !UPT ;  /* 0x000000273f047290 */ /* 0x000fe20008ffe43f */
[----:B------:R-:W-:Y:S01]  /*9600*/  IMAD.U32 R9, RZ, RZ, UR5 ;  /* 0x00000005ff097e24 */ /* 0x000fe2000f8e00ff */
[----:B------:R1:W-:Y:S01]  /*9610*/  STL.64 [R1+0x28], R10 ;  /* 0x0000280a01007387 */ /* 0x0003e20000100a00 */
[----:B------:R-:W-:Y:S01]  /*9620*/  IMAD.U32 R12, RZ, RZ, UR59 ;  /* 0x0000003bff0c7e24 */ /* 0x000fe2000f8e00ff */
[----:B------:R-:W-:Y:S01]  /*9630*/  ULDC UR45, c[0x0][0x288] ;  /* 0x0000a200002d7ab9 */ /* 0x000fe20000000800 */
[----:B------:R-:W-:Y:S01]  /*9640*/  @UP4 UIADD3 UR8, UR6, 0x3f, URZ ;  /* 0x0000003f06084890 */ /* 0x000fe2000fffe03f */
[----:B------:R2:W-:Y:S01]  /*9650*/  STL [R1+0x10], RZ ;  /* 0x000010ff01007387 */ /* 0x0005e20000100800 */
[----:B------:R-:W-:Y:S01]  /*9660*/  UIADD3 UR40, UR47, 0x1, -UR45 ;  /* 0x000000012f287890 */ /* 0x000fe2000fffe82d */
[----:B------:R-:W-:Y:S01]  /*9670*/  IADD3 R44, P0, R2, 0x28, RZ ;  /* 0x00000028022c7810 */ /* 0x000fe20007f1e0ff */
[----:B------:R-:W-:Y:S01]  /*9680*/  UP2UR UR41, UPR, URZ, 0x10 ;  /* 0x000000103f297883 */ /* 0x000fe20008000000 */
[----:B------:R2:W-:Y:S01]  /*9690*/  STL [R1+0x50], R12 ;  /* 0x0000500c01007387 */ /* 0x0005e20000100800 */
[----:B0-----:R-:W-:-:S02]  /*96a0*/  IMAD.MOV.U32 R6, RZ, RZ, R8 ;  /* 0x000000ffff067224 */ /* 0x001fc400078e0008 */
[----:B------:R-:W-:Y:S01]  /*96b0*/  IMAD.MOV.U32 R7, RZ, RZ, R9 ;  /* 0x000000ffff077224 */ /* 0x000fe200078e0009 */
[----:B------:R2:W-:Y:S01]  /*96c0*/  STL [R1+0x38], RZ ;  /* 0x000038ff01007387 */ /* 0x0005e20000100800 */
[----:B------:R-:W-:Y:S02]  /*96d0*/  IMAD.MOV.U32 R4, RZ, RZ, R0 ;  /* 0x000000ffff047224 */ /* 0x000fe400078e0000 */
[----:B------:R-:W-:Y:S02]  /*96e0*/  IMAD.MOV.U32 R5, RZ, RZ, R3 ;  /* 0x000000ffff057224 */ /* 0x000fe400078e0003 */
[----:B------:R-:W-:Y:S01]  /*96f0*/  IMAD.U32 R8, RZ, RZ, UR10 ;  /* 0x0000000aff087e24 */ /* 0x000fe2000f8e00ff */
[----:B------:R-:W-:Y:S01]  /*9700*/  @UP4 ULDC UR10, c[0x0][0x450] ;  /* 0x00011400000a4ab9 */ /* 0x000fe20000000800 */
[----:B------:R-:W-:Y:S01]  /*9710*/  IMAD.U32 R9, RZ, RZ, UR4 ;  /* 0x00000004ff097e24 */ /* 0x000fe2000f8e00ff */
[----:B------:R-:W-:Y:S01]  /*9720*/  ULDC.64 UR4, c[0x0][0xad8] ;  /* 0x0002b60000047ab9 */ /* 0x000fe20000000a00 */
[----:B-1----:R-:W-:Y:S01]  /*9730*/  IMAD.U32 R10, RZ, RZ, UR9 ;  /* 0x00000009ff0a7e24 */ /* 0x002fe2000f8e00ff */
[----:B------:R-:W-:Y:S01]  /*9740*/  UISETP.GE.AND UP0, UPT, UR5, 0x1, UPT ;  /* 0x000000010500788c */ /* 0x000fe2000bf06270 */
[----:B------:R-:W-:Y:S01]  /*9750*/  IMAD.U32 R11, RZ, RZ, UR7 ;  /* 0x00000007ff0b7e24 */ /* 0x000fe2000f8e00ff */
[----:B------:R2:W-:Y:S01]  /*9760*/  STL.128 [R1+0x40], R4 ;  /* 0x0000400401007387 */ /* 0x0005e20000100c00 */
[----:B------:R-:W-:Y:S01]  /*9770*/  @UP4 ULDC UR9, c[0x0][0x44c] ;  /* 0x0001130000094ab9 */ /* 0x000fe20000000800 */
[----:B------:R-:W-:Y:S01]  /*9780*/  UIADD3 UR7, UR6, 0x3f, URZ ;  /* 0x0000003f06077890 */ /* 0x000fe2000fffe03f */
[----:B------:R-:W-:Y:S01]  /*9790*/  IMAD.X R45, RZ, RZ, R18, P0 ;  /* 0x000000ffff2d7224 */ /* 0x000fe200000e0612 */
[----:B------:R2:W-:Y:S01]  /*97a0*/  STL.64 [R1+0x18], R8 ;  /* 0x0000180801007387 */ /* 0x0005e20000100a00 */
[----:B------:R-:W-:Y:S01]  /*97b0*/  UIMAD.WIDE.U32 UR8, UR8, UR9, URZ ;  /* 0x00000009080872a5 */ /* 0x000fe2000f8e003f */
[----:B------:R-:W-:Y:S01]  /*97c0*/  PLOP3.LUT P1, PT, PT, PT, UP0, 0x40, 0x0 ;  /* 0x000000000000781c */ /* 0x000fe20003f2e808 */
[----:B------:R-:W-:Y:S01]  /*97d0*/  UP2UR UR43, UPR, URZ, 0x1 ;  /* 0x000000013f2b7883 */ /* 0x000fe20008000000 */
[----:B------:R2:W-:Y:S01]  /*97e0*/  STL.64 [R1+0x20], R10 ;  /* 0x0000200a01007387 */ /* 0x0005e20000100a00 */
[----:B------:R-:W-:-:S04]  /*97f0*/  @UP4 USHF.R.U32.HI UR7, URZ, UR10, UR9 ;  /* 0x0000000a3f074299 */ /* 0x000fc80008011609 */
[----:B------:R-:W-:-:S04]  /*9800*/  UIADD3 UR8, UR40, UR7, URZ ;  /* 0x0000000728087290 */ /* 0x000fc8000fffe03f */
[----:B------:R-:W-:Y:S02]  /*9810*/  UIADD3 UR4, UR8, UR4, URZ ;  /* 0x0000000408047290 */ /* 0x000fe4000fffe03f */
[----:B------:R-:W-:Y:S10]  /*9820*/  @P1 BRA `(.L_x_5145) ;  /* 0x0000000000441947 */ /* 0x000ff40003800000 */
        /* <DEDUP_REMOVED lines=10> */
.L_x_5146:
[----:B------:R-:W-:-:S11]  /*98d0*/  UISETP.NE.AND UP0, UPT, UR5, 0x1, UPT ;  /* 0x000000010500788c */ /* 0x000fd6000bf05270 */
[----:B------:R-:W-:Y:S02]  /*98e0*/  @UP0 ULDC.64 UR10, c[0x0][0xae0] ;  /* 0x0002b800000a0ab9 */ /* 0x000fe40000000a00 */
[----:B------:R-:W-:-:S04]  /*98f0*/  UIMAD.WIDE.U32 UR8, UR7, UR10, URZ ;  /* 0x0000000a070872a5 */ /* 0x000fc8000f8e003f */
[----:B------:R-:W-:-:S12]  /*9900*/  @UP0 USHF.R.U32.HI UR7, URZ, UR11, UR9 ;  /* 0x0000000b3f070299 */ /* 0x000fd80008011609 */
.L_x_5147:
[----:B------:R-:W-:-:S04]  /*9910*/  UIMAD UR7, UR7, UR5, UR5 ;  /* 0x00000005070772a4 */ /* 0x000fc8000f8e0205 */
[----:B------:R-:W-:-:S04]  /*9920*/  UISETP.LT.AND UP0, UPT, UR4, UR7, UPT ;  /* 0x000000070400728c */ /* 0x000fc8000bf01270 */
[----:B------:R-:W-:-:S12]  /*9930*/  USEL UR4, UR4, UR7, UP0 ;  /* 0x0000000704047287 */ /* 0x000fd80008000000 */
.L_x_5145:
[----:B------:R-:W-:Y:S02]  /*9940*/  UISETP.NE.AND UP0, UPT, UR41, URZ, UPT ;  /* 0x0000003f2900728c */ /* 0x000fe4000bf05270 */
[----:B------:R-:W-:Y:S02]  /*9950*/  UIADD3 UR10, UR47, 0x3f, URZ ;  /* 0x0000003f2f0a7890 */ /* 0x000fe4000fffe03f */
[----:B------:R-:W-:Y:S02]  /*9960*/  UIADD3 UR4, UR4, 0x3f, URZ ;  /* 0x0000003f04047890 */ /* 0x000fe4000fffe03f */
[----:B------:R-:W-:Y:S02]  /*9970*/  UISETP.GE.AND UP1, UPT, UR5, 0x1, UPT ;  /* 0x000000010500788c */ /* 0x000fe4000bf26270 */
[----:B------:R-:W-:Y:S02]  /*9980*/  USHF.R.S32.HI UR11, URZ, 0x1f, UR10 ;  /* 0x0000001f3f0b7899 */ /* 0x000fe4000801140a */
[----:B------:R-:W-:Y:S01]  /*9990*/  USHF.R.S32.HI UR7, URZ, 0x1f, UR4 ;  /* 0x0000001f3f077899 */ /* 0x000fe20008011404 */
[----:B------:R-:W-:Y:S01]  /*99a0*/  @UP0 ULDC UR8, c[0x0][0x44c] ;  /* 0x0001130000080ab9 */ /* 0x000fe20000000800 */
[----:B------:R-:W-:Y:S01]  /*99b0*/  ULEA.HI UR11, UR11, UR10, URZ, 0x6 ;  /* 0x0000000a0b0b7291 */ /* 0x000fe2000f8f303f */
[----:B------:R-:W-:Y:S01]  /*99c0*/  PLOP3.LUT P0, PT, PT, PT, UP1, 0x40, 0x0 ;  /* 0x000000000000781c */ /* 0x000fe20003f0e818 */
[----:B------:R-:W-:-:S02]  /*99d0*/  UIMAD.WIDE.U32 UR8, UR6, UR8, URZ ;  /* 0x00000008060872a5 */ /* 0x000fc4000f8e003f */
[----:B------:R-:W-:Y:S01]  /*99e0*/  ULEA.HI UR7, UR7, UR4, URZ, 0x6 ;  /* 0x0000000407077291 */ /* 0x000fe2000f8f303f */
[----:B------:R-:W-:Y:S01]  /*99f0*/  @UP0 ULDC UR12, c[0x0][0x450] ;  /* 0x00011400000c0ab9 */ /* 0x000fe20000000800 */
[----:B------:R-:W-:Y:S02]  /*9a00*/  UIADD3 UR45, UR47, -UR45, URZ ;  /* 0x8000002d2f2d7290 */ /* 0x000fe4000fffe03f */
[----:B------:R-:W-:Y:S02]  /*9a10*/  USHF.R.S32.HI UR11, URZ, 0x6, UR11 ;  /* 0x000000063f0b7899 */ /* 0x000fe4000801140b */
        /* <DEDUP_REMOVED lines=19> */
.L_x_5149:
[----:B------:R-:W-:-:S11]  /*9b50*/  UISETP.NE.AND UP0, UPT, UR5, 0x1, UPT ;  /* 0x000000010500788c */ /* 0x000fd6000bf05270 */
[----:B------:R-:W-:Y:S02]  /*9b60*/  @UP0 ULDC.64 UR10, c[0x0][0xae0] ;  /* 0x0002b800000a0ab9 */ /* 0x000fe40000000a00 */
[----:B------:R-:W-:-:S04]  /*9b70*/  UIMAD.WIDE.U32 UR6, UR4, UR10, URZ ;  /* 0x0000000a040672a5 */ /* 0x000fc8000f8e003f */
[----:B------:R-:W-:-:S12]  /*9b80*/  @UP0 USHF.R.U32.HI UR4, URZ, UR11, UR7 ;  /* 0x0000000b3f040299 */ /* 0x000fd80008011607 */
.L_x_5150:
[----:B------:R-:W-:-:S04]  /*9b90*/  UIMAD UR4, UR4, UR5, URZ ;  /* 0x00000005040472a4 */ /* 0x000fc8000f8e023f */
[----:B------:R-:W-:-:S04]  /*9ba0*/  UISETP.LT.AND UP0, UPT, UR8, UR4, UPT ;  /* 0x000000040800728c */ /* 0x000fc8000bf01270 */
[----:B------:R-:W-:-:S12]  /*9bb0*/  USEL UR8, UR8, UR4, !UP0 ;  /* 0x0000000408087287 */ /* 0x000fd8000c000000 */
.L_x_5148:
[----:B------:R-:W-:Y:S01]  /*9bc0*/  USHF.R.S32.HI UR4, URZ, 0x1f, UR8 ;  /* 0x0000001f3f047899 */ /* 0x000fe20008011408 */
[----:B------:R-:W-:-:S03]  /*9bd0*/  PRMT R3, RZ, 0x7610, R3 ;  /* 0x00007610ff037816 */ /* 0x000fc60000000003 */
[----:B------:R-:W-:-:S04]  /*9be0*/  ULEA.HI UR4, UR4, UR8, URZ, 0x6 ;  /* 0x0000000804047291 */ /* 0x000fc8000f8f303f */
[----:B------:R-:W-:-:S04]  /*9bf0*/  USHF.R.S32.HI UR4, URZ, 0x6, UR4 ;  /* 0x000000063f047899 */ /* 0x000fc80008011404 */
[----:B------:R-:W-:-:S04]  /*9c00*/  UISETP.LT.AND UP0, UPT, URZ, UR4, UPT ;  /* 0x000000043f00728c */ /* 0x000fc8000bf01270 */
[----:B------:R-:W-:-:S04]  /*9c10*/  USEL UR42, URZ, UR4, !UP0 ;  /* 0x000000043f2a7287 */ /* 0x000fc8000c000000 */
[----:B------:R-:W-:-:S06]  /*9c20*/  UISETP.GT.AND UP0, UPT, UR46, UR42, UPT ;  /* 0x0000002a2e00728c */ /* 0x000fcc000bf04270 */
[----:B------:R-:W-:-:S13]  /*9c30*/  PLOP3.LUT P0, PT, PT, PT, UP0, 0x80, 0x0 ;  /* 0x000000000000781c */ /* 0x000fda0003f0f008 */
[----:B------:R-:W-:Y:S05]  /*9c40*/  @!P0 BRA `(.L_x_5138) ;  /* 0x0000017800148947 */ /* 0x000fea0003800000 */
[----:B------:R-:W0:Y:S01]  /*9c50*/  SHFL.IDX PT, R0, R205, RZ, 0x1f ;  /* 0x00001fffcd007589 */ /* 0x000e2200000e0000 */
[----:B------:R-:W-:Y:S01]  /*9c60*/  UIADD3 UR6, UR44, 0x26400, URZ ;  /* 0x000264002c067890 */ /* 0x000fe2000fffe03f */
[----:B------:R-:W-:Y:S01]  /*9c70*/  IMAD.MOV.U32 R13, RZ, RZ, 0x40000040 ;  /* 0x40000040ff0d7424 */ /* 0x000fe200078e00ff */
[----:B------:R-:W-:Y:S01]  /*9c80*/  UIADD3 UR4, UR44, 0x20400, URZ ;  /* 0x000204002c047890 */ /* 0x000fe2000fffe03f */
[----:B------:R-:W1:Y:S01]  /*9c90*/  S2R R52, SR_TID.X ;  /* 0x0000000000347919 */ /* 0x000e620000002100 */
[----:B------:R-:W-:Y:S01]  /*9ca0*/  UIADD3 UR8, UR44, 0x400, URZ ;  /* 0x000004002c087890 */ /* 0x000fe2000fffe03f */
[----:B------:R-:W-:Y:S01]  /*9cb0*/  IMAD.MOV.U32 R15, RZ, RZ, 0x40000040 ;  /* 0x40000040ff0f7424 */ /* 0x000fe200078e00ff */
[----:B------:R-:W-:Y:S01]  /*9cc0*/  USHF.R.U32.HI UR6, URZ, 0x4, UR6 ;  /* 0x000000043f067899 */ /* 0x000fe20008011606 */
[----:B--2---:R-:W-:Y:S01]  /*9cd0*/  IMAD.MOV.U32 R7, RZ, RZ, 0x40000040 ;  /* 0x40000040ff077424 */ /* 0x004fe200078e00ff */
[----:B------:R-:W-:Y:S01]  /*9ce0*/  USHF.R.U32.HI UR4, URZ, 0x4, UR4 ;  /* 0x000000043f047899 */ /* 0x000fe20008011604 */
[C---:B------:R-:W-:Y:S01]  /*9cf0*/  IADD3 R38, P5, R2.reuse, 0x88, RZ ;  /* 0x0000008802267810 */ /* 0x040fe20007fbe0ff */
[----:B------:R-:W-:Y:S01]  /*9d00*/  USHF.R.U32.HI UR7, URZ, 0x4, UR8 ;  /* 0x000000043f077899 */ /* 0x000fe20008011608 */
[----:B------:R-:W-:Y:S01]  /*9d10*/  IMAD.MOV.U32 R8, RZ, RZ, 0x1 ;  /* 0x00000001ff087424 */ /* 0x000fe200078e00ff */
[----:B------:R-:W-:Y:S01]  /*9d20*/  ULOP3.LUT UR6, UR6, 0x3fff, URZ, 0xc0, !UPT ;  /* 0x00003fff06067892 */ /* 0x000fe2000f8ec03f */
[----:B------:R-:W-:Y:S01]  /*9d30*/  IMAD.MOV.U32 R9, RZ, RZ, RZ ;  /* 0x000000ffff097224 */ /* 0x000fe200078e00ff */
[----:B------:R-:W-:Y:S01]  /*9d40*/  ULOP3.LUT UR4, UR4, 0x3fff, URZ, 0xc0, !UPT ;  /* 0x00003fff04047892 */ /* 0x000fe2000f8ec03f */
[----:B------:R-:W-:Y:S01]  /*9d50*/  IMAD.X R51, RZ, RZ, R18, P5 ;  /* 0x000000ffff337224 */ /* 0x000fe200028e0612 */
[----:B------:R-:W-:Y:S01]  /*9d60*/  UIADD3 UR9, UP0, UR38, 0x38400, URZ ;  /* 0x0003840026097890 */ /* 0x000fe2000ff1e03f */
[----:B------:R-:W-:Y:S01]  /*9d70*/  IMAD.MOV.U32 R10, RZ, RZ, 0x1 ;  /* 0x00000001ff0a7424 */ /* 0x000fe200078e00ff */
[----:B------:R-:W-:Y:S01]  /*9d80*/  ULOP3.LUT UR7, UR7, 0x3fff, URZ, 0xc0, !UPT ;  /* 0x00003fff07077892 */ /* 0x000fe2000f8ec03f */
[----:B------:R-:W-:Y:S01]  /*9d90*/  IMAD.MOV.U32 R11, RZ, RZ, RZ ;  /* 0x000000ffff0b7224 */ /* 0x000fe200078e00ff */
[----:B------:R-:W-:Y:S01]  /*9da0*/  ULOP3.LUT UR6, UR6, 0x10000, URZ, 0xfc, !UPT ;  /* 0x0001000006067892 */ /* 0x000fe2000f8efc3f */
[----:B------:R-:W-:Y:S01]  /*9db0*/  IADD3 R42, P1, R2, 0x98, RZ ;  /* 0x00000098022a7810 */ /* 0x000fe20007f3e0ff */
[----:B------:R-:W-:Y:S01]  /*9dc0*/  ULOP3.LUT UR4, UR4, 0x10000, URZ, 0xfc, !UPT ;  /* 0x0001000004047892 */ /* 0x000fe2000f8efc3f */
[C---:B0-----:R-:W-:Y:S01]  /*9dd0*/  LEA.HI R3, R0.reuse, R0, RZ, 0x1 ;  /* 0x0000000000037211 */ /* 0x041fe200078f08ff */
[----:B------:R-:W-:Y:S01]  /*9de0*/  UIADD3.X UR10, URZ, UR39, URZ, UP0, !UPT ;  /* 0x000000273f0a7290 */ /* 0x000fe200087fe43f */
[----:B------:R-:W-:Y:S01]  /*9df0*/  IMAD.U32 R4, RZ, RZ, UR9 ;  /* 0x00000009ff047e24 */ /* 0x000fe2000f8e00ff */
[----:B------:R-:W-:Y:S01]  /*9e00*/  ULOP3.LUT UR7, UR7, 0x10000, URZ, 0xfc, !UPT ;  /* 0x0001000007077892 */ /* 0x000fe2000f8efc3f */
[----:B------:R-:W-:Y:S01]  /*9e10*/  LOP3.LUT R3, R3, 0x6, RZ, 0xc0, !PT ;  /* 0x0000000603037812 */ /* 0x000fe200078ec0ff */
[----:B------:R-:W-:Y:S01]  /*9e20*/  IMAD.U32 R6, RZ, RZ, UR4 ;  /* 0x00000004ff067e24 */ /* 0x000fe2000f8e00ff */
[----:B------:R-:W-:Y:S01]  /*9e30*/  UIADD3 UR4, UR44, 0x36400, URZ ;  /* 0x000364002c047890 */ /* 0x000fe2000fffe03f */
[----:B------:R-:W-:Y:S01]  /*9e40*/  IMAD.U32 R5, RZ, RZ, UR10 ;  /* 0x0000000aff057e24 */ /* 0x000fe2000f8e00ff */
[----:B------:R-:W-:Y:S01]  /*9e50*/  UIADD3 UR5, UR44, 0x22400, URZ ;  /* 0x000224002c057890 */ /* 0x000fe2000fffe03f */
[----:B------:R-:W-:Y:S01]  /*9e60*/  IMAD.IADD R0, R0, 0x1, -R3 ;  /* 0x0000000100007824 */ /* 0x000fe200078e0a03 */
[----:B------:R-:W-:Y:S01]  /*9e70*/  ULOP3.LUT UP0, URZ, UR4, 0x3ff, URZ, 0xc0, !UPT ;  /* 0x000003ff043f7892 */ /* 0x000fe2000f80c03f */
[----:B------:R-:W-:Y:S01]  /*9e80*/  IMAD.U32 R3, RZ, RZ, UR6 ;  /* 0x00000006ff037e24 */ /* 0x000fe2000f8e00ff */
[----:B------:R-:W-:Y:S01]  /*9e90*/  USHF.R.U32.HI UR5, URZ, 0x4, UR5 ;  /* 0x000000043f057899 */ /* 0x000fe20008011605 */
[----:B-1----:R-:W-:Y:S01]  /*9ea0*/  VIADD R12, R52, 0xffffff80 ;  /* 0xffffff80340c7836 */ /* 0x002fe20000000000 */
[----:B------:R-:W-:Y:S01]  /*9eb0*/  LEA R0, R0, UR8, 0xf ;  /* 0x0000000800007c11 */ /* 0x000fe2000f8e78ff */
[----:B------:R-:W-:Y:S01]  /*9ec0*/  IMAD.U32 R14, RZ, RZ, UR7 ;  /* 0x00000007ff0e7e24 */ /* 0x000fe2000f8e00ff */
[----:B------:R-:W-:Y:S01]  /*9ed0*/  STL.64 [R1+0x58], R4 ;  /* 0x0000580401007387 */ /* 0x000fe20000100a00 */
[----:B------:R-:W-:Y:S01]  /*9ee0*/  ULOP3.LUT UR5, UR5, 0x3fff, URZ, 0xc0, !UPT ;  /* 0x00003fff05057892 */ /* 0x000fe2000f8ec03f */
[----:B------:R-:W-:Y:S01]  /*9ef0*/  SHF.R.U32.HI R0, RZ, 0x4, R0 ;  /* 0x00000004ff007819 */ /* 0x000fe20000011600 */
[----:B------:R-:W-:Y:S01]  /*9f00*/  IMAD.X R43, RZ, RZ, R18, P1 ;  /* 0x000000ffff2b7224 */ /* 0x000fe200008e0612 */
[----:B------:R0:W-:Y:S01]  /*9f10*/  STL [R1+0x74], R12 ;  /* 0x0000740c01007387 */ /* 0x0001e20000100800 */
[----:B------:R-:W-:Y:S01]  /*9f20*/  PLOP3.LUT P5, PT, PT, PT, UP0, 0x80, 0x0 ;  /* 0x000000000000781c */ /* 0x000fe20003faf008 */
[----:B------:R-:W-:Y:S01]  /*9f30*/  ULOP3.LUT UR5, UR5, 0x10000, URZ, 0xfc, !UPT ;  /* 0x0001000005057892 */ /* 0x000fe2000f8efc3f */
[----:B------:R-:W-:Y:S01]  /*9f40*/  LOP3.LUT R0, R0, 0x3fff, RZ, 0xc0, !PT ;  /* 0x00003fff00007812 */ /* 0x000fe200078ec0ff */
[----:B------:R-:W-:Y:S01]  /*9f50*/  STL.64 [R1+0x78], R6 ;  /* 0x0000780601007387 */ /* 0x000fe20000100a00 */
[----:B------:R-:W-:-:S02]  /*9f60*/  IADD3 R40, P6, R2, 0x90, RZ ;  /* 0x0000009002287810 */ /* 0x000fc40007fde0ff */
[----:B------:R-:W-:Y:S01]  /*9f70*/  LOP3.LUT R0, R0, 0x2000000, RZ, 0xfc, !PT ;  /* 0x0200000000007812 */ /* 0x000fe200078efcff */
[----:B------:R1:W-:Y:S01]  /*9f80*/  STL.128 [R1+0x60], R8 ;  /* 0x0000600801007387 */ /* 0x0003e20000100c00 */
[C---:B------:R-:W-:Y:S01]  /*9f90*/  IADD3 R36, P0, R2.reuse, 0x80, RZ ;  /* 0x0000008002247810 */ /* 0x040fe20007f1e0ff */
[----:B0-----:R-:W-:Y:S01]  /*9fa0*/  IMAD.MOV.U32 R12, RZ, RZ, R3 ;  /* 0x000000ffff0c7224 */ /* 0x001fe200078e0003 */
[C---:B------:R-:W-:Y:S01]  /*9fb0*/  IADD3 R35, P4, R2.reuse, 0x78, RZ ;  /* 0x0000007802237810 */ /* 0x040fe20007f9e0ff */
[--C-:B------:R-:W-:Y:S01]  /*9fc0*/  IMAD.X R53, RZ, RZ, R18.reuse, P6 ;  /* 0x000000ffff357224 */ /* 0x100fe200030e0612 */
[C---:B------:R-:W-:Y:S01]  /*9fd0*/  IADD3 R24, P3, R2.reuse, 0x74, RZ ;  /* 0x0000007402187810 */ /* 0x040fe20007f7e0ff */
[----:B------:R-:W-:Y:S01]  /*9fe0*/  IMAD.MOV.U32 R3, RZ, RZ, R215 ;  /* 0x000000ffff037224 */ /* 0x000fe200078e00d7 */
[----:B------:R-:W-:Y:S01]  /*9ff0*/  STL.128 [R1+0x90], R12 ;  /* 0x0000900c01007387 */ /* 0x000fe20000100c00 */
[C---:B------:R-:W-:Y:S01]  /*a000*/  IADD3 R34, P2, R2.reuse, 0x68, RZ ;  /* 0x0000006802227810 */ /* 0x040fe20007f5e0ff */
[--C-:B------:R-:W-:Y:S01]  /*a010*/  IMAD.X R49, RZ, RZ, R18.reuse, P0 ;  /* 0x000000ffff317224 */ /* 0x100fe200000e0612 */
[C---:B------:R-:W-:Y:S01]  /*a020*/  IADD3 R33, P1, R2.reuse, 0x60, RZ ;  /* 0x0000006002217810 */ /* 0x040fe20007f3e0ff */
[--C-:B------:R-:W-:Y:S01]  /*a030*/  IMAD.X R50, RZ, RZ, R18.reuse, P4 ;  /* 0x000000ffff327224 */ /* 0x100fe200020e0612 */
[----:B------:R-:W-:Y:S01]  /*a040*/  IADD3 R26, P6, R2, 0x58, RZ ;  /* 0x00000058021a7810 */ /* 0x000fe20007fde0ff */
[----:B------:R-:W-:-:S02]  /*a050*/  IMAD.X R25, RZ, RZ, R18, P3 ;  /* 0x000000ffff197224 */ /* 0x000fc400018e0612 */
[----:B------:R-:W-:Y:S02]  /*a060*/  IMAD.X R41, RZ, RZ, R18, P2 ;  /* 0x000000ffff297224 */ /* 0x000fe400010e0612 */
[----:B-1----:R-:W-:Y:S02]  /*a070*/  IMAD.U32 R8, RZ, RZ, UR5 ;  /* 0x00000005ff087e24 */ /* 0x002fe4000f8e00ff */
[----:B------:R-:W-:Y:S02]  /*a080*/  IMAD.MOV.U32 R9, RZ, RZ, 0x40000040 ;  /* 0x40000040ff097424 */ /* 0x000fe400078e00ff */
[----:B------:R-:W-:Y:S02]  /*a090*/  IMAD.MOV.U32 R10, RZ, RZ, R0 ;  /* 0x000000ffff0a7224 */ /* 0x000fe400078e0000 */
[----:B------:R-:W-:Y:S02]  /*a0a0*/  IMAD.MOV.U32 R11, RZ, RZ, 0x40000040 ;  /* 0x40000040ff0b7424 */ /* 0x000fe400078e00ff */
[----:B------:R-:W-:-:S02]  /*a0b0*/  IMAD.MOV.U32 R0, RZ, RZ, R214 ;  /* 0x000000ffff007224 */ /* 0x000fc400078e00d6 */
[--C-:B------:R-:W-:Y:S01]  /*a0c0*/  IMAD.X R48, RZ, RZ, R18.reuse, P1 ;  /* 0x000000ffff307224 */ /* 0x100fe200008e0612 */
[----:B------:R0:W-:Y:S01]  /*a0d0*/  STL.128 [R1+0x80], R8 ;  /* 0x0000800801007387 */ /* 0x0001e20000100c00 */
[----:B------:R-:W-:Y:S02]  /*a0e0*/  IMAD.X R27, RZ, RZ, R18, P6 ;  /* 0x000000ffff1b7224 */ /* 0x000fe400030e0612 */
[----:B0-----:R-:W-:Y:S01]  /*a0f0*/  IMAD.MOV.U32 R10, RZ, RZ, R226 ;  /* 0x000000ffff0a7224 */ /* 0x001fe200078e00e2 */
        /* <DEDUP_REMOVED lines=17> */
.L_x_5152:
[----:B------:R-:W2:Y:S02]  /*a210*/  LDL R7, [R1+0x74] ;  /* 0x0000740001077983 */ /* 0x000ea40000100800 */
[----:B--2---:R-:W-:-:S04]  /*a220*/  SHF.R.S32.HI R0, RZ, 0x1f, R7 ;  /* 0x0000001fff007819 */ /* 0x004fc80000011407 */
[CC--:B------:R-:W-:Y:S02]  /*a230*/  LEA.HI R3, R0.reuse, R7.reuse, RZ, 0x4 ;  /* 0x0000000700037211 */ /* 0x0c0fe400078f20ff */
[----:B------:R-:W-:Y:S02]  /*a240*/  LEA.HI R0, R0, R7, RZ, 0x5 ;  /* 0x0000000700007211 */ /* 0x000fe400078f28ff */
[----:B------:R-:W-:Y:S02]  /*a250*/  SHF.R.S32.HI R4, RZ, 0x4, R3 ;  /* 0x00000004ff047819 */ /* 0x000fe40000011403 */
[----:B------:R-:W-:Y:S02]  /*a260*/  SHF.R.S32.HI R0, RZ, 0x5, R0 ;  /* 0x00000005ff007819 */ /* 0x000fe40000011400 */
[C---:B------:R-:W-:Y:S02]  /*a270*/  LEA.HI R5, R3.reuse, R4, RZ, 0x1 ;  /* 0x0000000403057211 */ /* 0x040fe400078f08ff */
[----:B------:R-:W-:-:S02]  /*a280*/  LOP3.LUT R3, R3, 0xfffffff0, RZ, 0xc0, !PT ;  /* 0xfffffff003037812 */ /* 0x000fc400078ec0ff */
[----:B------:R-:W-:-:S03]  /*a290*/  LOP3.LUT R5, R5, 0x1ffffffe, RZ, 0xc0, !PT ;  /* 0x1ffffffe05057812 */ /* 0x000fc600078ec0ff */
[----:B------:R-:W-:Y:S02]  /*a2a0*/  IMAD.IADD R3, R7, 0x1, -R3 ;  /* 0x0000000107037824 */ /* 0x000fe400078e0a03 */
[----:B------:R-:W-:-:S04]  /*a2b0*/  IMAD.IADD R5, R4, 0x1, -R5 ;  /* 0x0000000104057824 */ /* 0x000fc800078e0a05 */
[----:B------:R-:W-:-:S07]  /*a2c0*/  IMAD.SHL.U32 R10, R5, 0x8, RZ ;  /* 0x00000008050a7824 */ /* 0x000fce00078e00ff */
.L_x_5151:
[----:B------:R-:W2:Y:S01]  /*a2d0*/  LDL R39, [R1+0x1cc] ;  /* 0x0001cc0001277983 */ /* 0x000ea20000100800 */
[----:B------:R-:W-:Y:S01]  /*a2e0*/  SHF.R.S32.HI R4, RZ, 0x1f, R3 ;  /* 0x0000001fff047819 */ /* 0x000fe20000011403 */
[----:B------:R-:W-:Y:S01]  /*a2f0*/  IMAD.MOV.U32 R11, RZ, RZ, R25 ;  /* 0x000000ffff0b7224 */ /* 0x000fe200078e0019 */
[----:B------:R-:W-:Y:S01]  /*a300*/  IADD3 R8, P0, R2, 0x70, RZ ;  /* 0x0000007002087810 */ /* 0x000fe20007f1e0ff */
[----:B------:R0:W-:Y:S01]  /*a310*/  STL.64 [R1+0xc0], R26 ;  /* 0x0000c01a01007387 */ /* 0x0001e20000100a00 */
[----:B------:R-:W-:Y:S01]  /*a320*/  LEA.HI R4, R4, R3, RZ, 0x3 ;  /* 0x0000000304047211 */ /* 0x000fe200078f18ff */
[----:B------:R-:W1:Y:S01]  /*a330*/  LDC R228, c[0x0][0x450] ;  /* 0x00011400ffe47b82 */ /* 0x000e620000000800 */
[----:B------:R-:W-:Y:S01]  /*a340*/  IMAD.U32 R12, RZ, RZ, UR38 ;  /* 0x00000026ff0c7e24 */ /* 0x000fe2000f8e00ff */
[----:B------:R-:W-:Y:S01]  /*a350*/  IADD3 R20, P2, R2, 0xb0, RZ ;  /* 0x000000b002147810 */ /* 0x000fe20007f5e0ff */
[----:B------:R-:W-:Y:S01]  /*a360*/  IMAD.X R9, RZ, RZ, R18, P0 ;  /* 0x000000ffff097224 */ /* 0x000fe200000e0612 */
[C---:B------:R-:W-:Y:S01]  /*a370*/  LOP3.LUT R6, R4.reuse, 0xfffffff8, RZ, 0xc0, !PT ;  /* 0xfffffff804067812 */ /* 0x040fe200078ec0ff */
[----:B------:R-:W-:Y:S01]  /*a380*/  IMAD.SHL.U32 R4, R4, 0x40, RZ ;  /* 0x0000004004047824 */ /* 0x000fe200078e00ff */
[----:B------:R-:W-:Y:S01]  /*a390*/  IADD3 R46, P3, R2, 0xa0, RZ ;  /* 0x000000a0022e7810 */ /* 0x000fe20007f7e0ff */
[----:B------:R-:W-:Y:S01]  /*a3a0*/  IMAD.U32 R13, RZ, RZ, UR39 ;  /* 0x00000027ff0d7e24 */ /* 0x000fe2000f8e00ff */
[----:B------:R-:W-:Y:S01]  /*a3b0*/  STL.64 [R1+0xb0], R22 ;  /* 0x0000b01601007387 */ /* 0x000fe20000100a00 */
[----:B------:R-:W-:Y:S01]  /*a3c0*/  IMAD.IADD R6, R3, 0x1, -R6 ;  /* 0x0000000103067824 */ /* 0x000fe200078e0a06 */
[----:B------:R-:W-:Y:S01]  /*a3d0*/  LOP3.LUT R5, R4, 0xfffffe00, RZ, 0xc0, !PT ;  /* 0xfffffe0004057812 */ /* 0x000fe200078ec0ff */
[----:B0-----:R-:W0:Y:S01]  /*a3e0*/  LDC R26, c[0x0][0xad4] ;  /* 0x0002b500ff1a7b82 */ /* 0x001e220000000800 */
[----:B------:R-:W-:Y:S01]  /*a3f0*/  IMAD.MOV.U32 R14, RZ, RZ, 0x10 ;  /* 0x00000010ff0e7424 */ /* 0x000fe200078e00ff */
[----:B------:R-:W-:Y:S01]  /*a400*/  STL.U8 [R1+0xc8], RZ ;  /* 0x0000c8ff01007387 */ /* 0x000fe20000100000 */
[C---:B------:R-:W-:Y:S01]  /*a410*/  IMAD.SHL.U32 R3, R6.reuse, 0x40, RZ ;  /* 0x0000004006037824 */ /* 0x040fe200078e00ff */
[----:B------:R-:W-:Y:S01]  /*a420*/  LOP3.LUT P0, RZ, R6, 0x2, RZ, 0xc0, !PT ;  /* 0x0000000206ff7812 */ /* 0x000fe2000780c0ff */
[----:B------:R-:W-:Y:S01]  /*a430*/  IMAD R5, R0, 0x400, R5 ;  /* 0x0000040000057824 */ /* 0x000fe200078e0205 */
[----:B------:R-:W-:Y:S01]  /*a440*/  LOP3.LUT P1, RZ, R6, 0x4, RZ, 0xc0, !PT ;  /* 0x0000000406ff7812 */ /* 0x000fe2000782c0ff */
[----:B------:R-:W-:Y:S01]  /*a450*/  IMAD.MOV.U32 R0, RZ, RZ, 0x20 ;  /* 0x00000020ff007424 */ /* 0x000fe200078e00ff */
[----:B------:R-:W-:Y:S01]  /*a460*/  LOP3.LUT R3, R3, 0x1c0, RZ, 0xc0, !PT ;  /* 0x000001c003037812 */ /* 0x000fe200078ec0ff */
[----:B------:R-:W3:Y:S01]  /*a470*/  LDC.64 R6, c[0x0][0xae0] ;  /* 0x0002b800ff067b82 */ /* 0x000ee20000000a00 */
[----:B------:R-:W-:Y:S01]  /*a480*/  IMAD.X R21, RZ, RZ, R18, P2 ;  /* 0x000000ffff157224 */ /* 0x000fe200010e0612 */
[----:B------:R-:W-:Y:S01]  /*a490*/  STL.U8 [R1+0xfc], RZ ;  /* 0x0000fcff01007387 */ /* 0x000fe20000100000 */
[----:B------:R-:W-:Y:S01]  /*a4a0*/  LOP3.LUT R4, R3, 0x8, R10, 0xf8, !PT ;  /* 0x0000000803047812 */ /* 0x000fe200078ef80a */
[----:B------:R-:W-:Y:S01]  /*a4b0*/  IMAD.MOV.U32 R10, RZ, RZ, R24 ;  /* 0x000000ffff0a7224 */ /* 0x000fe200078e0018 */
[----:B------:R-:W-:Y:S01]  /*a4c0*/  SHF.R.U32.HI R3, RZ, 0x3, R3 ;  /* 0x00000003ff037819 */ /* 0x000fe20000011603 */
[----:B------:R-:W-:Y:S01]  /*a4d0*/  IMAD.X R47, RZ, RZ, R18, P3 ;  /* 0x000000ffff2f7224 */ /* 0x000fe200018e0612 */
[----:B------:R-:W-:Y:S01]  /*a4e0*/  STL.64 [R1+0xb8], R20 ;  /* 0x0000b81401007387 */ /* 0x000fe20000100a00 */
[----:B------:R-:W0:Y:S01]  /*a4f0*/  LDC R24, c[0x0][0x288] ;  /* 0x0000a200ff187b82 */ /* 0x000e220000000800 */
[----:B------:R-:W-:Y:S01]  /*a500*/  LOP3.LUT R4, R4, R3, RZ, 0x3c, !PT ;  /* 0x0000000304047212 */ /* 0x000fe200078e3cff */
[----:B------:R-:W-:Y:S01]  /*a510*/  IMAD.U32 R25, RZ, RZ, UR47 ;  /* 0x0000002fff197e24 */ /* 0x000fe2000f8e00ff */
[----:B------:R4:W-:Y:S01]  /*a520*/  STL.128 [R1+0x100], R8 ;  /* 0x0001000801007387 */ /* 0x0009e20000100c00 */
[----:B------:R-:W-:Y:S01]  /*a530*/  VIADD R204, R52, 0xffffff80 ;  /* 0xffffff8034cc7836 */ /* 0x000fe20000000000 */
[----:B------:R-:W-:Y:S01]  /*a540*/  BSSY B0, `(.L_x_5153) ;  /* 0x000001d000007945 */ /* 0x000fe20003800000 */
[----:B------:R-:W-:Y:S01]  /*a550*/  IMAD.IADD R3, R5, 0x1, R4 ;  /* 0x0000000105037824 */ /* 0x000fe200078e0204 */
[----:B------:R0:W-:Y:S01]  /*a560*/  STL.64 [R1+0x110], R46 ;  /* 0x0001102e01007387 */ /* 0x0001e20000100a00 */
[----:B------:R-:W5:Y:S02]  /*a570*/  LDC.64 R4, c[0x0][0xad8] ;  /* 0x0002b600ff047b82 */ /* 0x000f640000000a00 */
[----:B------:R-:W-:Y:S01]  /*a580*/  IMAD.WIDE.U32 R28, R3, 0x2, R12 ;  /* 0x00000002031c7825 */ /* 0x000fe200078e000c */
[----:B------:R0:W-:Y:S04]  /*a590*/  STL.U8 [R1+0x118], RZ ;  /* 0x000118ff01007387 */ /* 0x0001e80000100000 */
[----:B------:R0:W-:Y:S01]  /*a5a0*/  STL [R1+0xcc], R204 ;  /* 0x0000cccc01007387 */ /* 0x0001e20000100800 */
[----:B---3--:R-:W-:-:S02]  /*a5b0*/  IMAD.MOV.U32 R30, RZ, RZ, R6 ;  /* 0x000000ffff1e7224 */ /* 0x008fc400078e0006 */
[----:B------:R-:W-:Y:S01]  /*a5c0*/  IMAD.MOV.U32 R31, RZ, RZ, R7 ;  /* 0x000000ffff1f7224 */ /* 0x000fe200078e0007 */
[----:B----4-:R-:W3:Y:S01]  /*a5d0*/  LDC.64 R8, c[0x0][0x448] ;  /* 0x00011200ff087b82 */ /* 0x010ee20000000a00 */
[----:B------:R-:W-:Y:S01]  /*a5e0*/  SEL R11, R0, 0xffffffe0, !P1 ;  /* 0xffffffe0000b7807 */ /* 0x000fe20004800000 */
[----:B-1----:R1:W-:Y:S01]  /*a5f0*/  STL [R1+0xf8], R228 ;  /* 0x0000f8e401007387 */ /* 0x0023e20000100800 */
[----:B------:R-:W-:Y:S02]  /*a600*/  SEL R10, R14, 0xfffffff0, !P0 ;  /* 0xfffffff00e0a7807 */ /* 0x000fe40004000000 */
[----:B------:R-:W-:Y:S01]  /*a610*/  IADD3 R14, P0, R28, 0x36400, RZ ;  /* 0x000364001c0e7810 */ /* 0x000fe20007f1e0ff */
[----:B------:R-:W-:Y:S02]  /*a620*/  IMAD.MOV.U32 R28, RZ, RZ, RZ ;  /* 0x000000ffff1c7224 */ /* 0x000fe400078e00ff */
[----:B------:R1:W-:Y:S02]  /*a630*/  STL.64 [R1+0xa0], R10 ;  /* 0x0000a00a01007387 */ /* 0x0003e40000100a00 */
[----:B------:R-:W-:-:S02]  /*a640*/  IMAD.X R15, RZ, RZ, R29, P0 ;  /* 0x000000ffff0f7224 */ /* 0x000fc400000e061d */
[----:B-----5:R-:W-:Y:S02]  /*a650*/  IMAD.MOV.U32 R27, RZ, RZ, R4 ;  /* 0x000000ffff1b7224 */ /* 0x020fe400078e0004 */
[----:B------:R-:W-:Y:S01]  /*a660*/  IMAD.MOV.U32 R29, RZ, RZ, R5 ;  /* 0x000000ffff1d7224 */ /* 0x000fe200078e0005 */
[----:B------:R1:W-:Y:S04]  /*a670*/  STL.64 [R1+0xa8], R14 ;  /* 0x0000a80e01007387 */ /* 0x0003e80000100a00 */
[----:B0-----:R1:W-:Y:S04]  /*a680*/  STL.128 [R1+0xd0], R24 ;  /* 0x0000d01801007387 */ /* 0x0013e80000100c00 */
[----:B------:R1:W-:Y:S04]  /*a690*/  STL.128 [R1+0xe0], R28 ;  /* 0x0000e01c01007387 */ /* 0x0003e80000100c00 */
[----:B---3--:R1:W-:Y:S01]  /*a6a0*/  STL.64 [R1+0xf0], R8 ;  /* 0x0000f00801007387 */ /* 0x0083e20000100a00 */
[----:B--2---:R-:W-:-:S04]  /*a6b0*/  LEA.HI R0, R39, R39, RZ, 0x1 ;  /* 0x0000002727007211 */ /* 0x004fc800078f08ff */
[----:B------:R-:W-:-:S05]  /*a6c0*/  LOP3.LUT R0, R0, 0xfffffffe, RZ, 0xc0, !PT ;  /* 0xfffffffe00007812 */ /* 0x000fca00078ec0ff */
[----:B------:R-:W-:-:S05]  /*a6d0*/  IMAD.IADD R0, R39, 0x1, -R0 ;  /* 0x0000000127007824 */ /* 0x000fca00078e0a00 */
[----:B------:R-:W-:-:S04]  /*a6e0*/  SHF.L.U32 R0, R0, 0x1f, RZ ;  /* 0x0000001f00007819 */ /* 0x000fc800000006ff */
[----:B------:R-:W0:Y:S02]  /*a6f0*/  SYNCS.PHASECHK.TRANS64.TRYWAIT P0, [UR44+0x38800], R0 ;  /* 0x03880000ff0075a7 */ /* 0x000e24000800016c */
[----:B01----:R-:W-:Y:S05]  /*a700*/  @!P0 BRA `(.L_x_5154) ;  /* 0x000001ec000c8947 */ /* 0x003fea0003800000 */
.L_x_5339:
[----:B------:R-:W-:Y:S05]  /*a710*/  BSYNC B0 ;  /* 0x0000000000007941 */ /* 0x000fea0003800000 */
.L_x_5153:
[----:B------:R-:W2:Y:S04]  /*a720*/  LDL R28, [R1] ;  /* 0x00000000011c7983 */ /* 0x000ea80000100800 */
[----:B------:R1:W5:Y:S01]  /*a730*/  LDL.64 R10, [R1+0x1c0] ;  /* 0x0001c000010a7983 */ /* 0x0003620000100a00 */
[----:B0-----:R-:W-:Y:S01]  /*a740*/  IADD3 R0, P0, R2, 0xc8, RZ ;  /* 0x000000c802007810 */ /* 0x001fe20007f1e0ff */
[----:B------:R-:W-:Y:S01]  /*a750*/  IMAD.MOV.U32 R26, RZ, RZ, R33 ;  /* 0x000000ffff1a7224 */ /* 0x000fe200078e0021 */
[----:B------:R-:W-:Y:S01]  /*a760*/  BSSY B0, `(.L_x_5155) ;  /* 0x000003b000007945 */ /* 0x000fe20003800000 */
[----:B------:R-:W-:Y:S02]  /*a770*/  IMAD.MOV.U32 R27, RZ, RZ, R48 ;  /* 0x000000ffff1b7224 */ /* 0x000fe400078e0030 */
[----:B------:R-:W-:-:S02]  /*a780*/  IMAD.MOV.U32 R24, RZ, RZ, R210 ;  /* 0x000000ffff187224 */ /* 0x000fc400078e00d2 */
[----:B------:R-:W-:Y:S02]  /*a790*/  IMAD.MOV.U32 R25, RZ, RZ, R207 ;  /* 0x000000ffff197224 */ /* 0x000fe400078e00cf */
[----:B------:R-:W-:Y:S01]  /*a7a0*/  IMAD.X R3, RZ, RZ, R18, P0 ;  /* 0x000000ffff037224 */ /* 0x000fe200000e0612 */
[----:B------:R-:W-:Y:S01]  /*a7b0*/  IADD3 R20, P0, R2, 0xfc, RZ ;  /* 0x000000fc02147810 */ /* 0x000fe20007f1e0ff */
[----:B------:R-:W-:Y:S01]  /*a7c0*/  IMAD.MOV.U32 R14, RZ, RZ, R212 ;  /* 0x000000ffff0e7224 */ /* 0x000fe200078e00d4 */
[----:B------:R0:W-:Y:S01]  /*a7d0*/  STL.128 [R1+0x120], R24 ;  /* 0x0001201801007387 */ /* 0x0001e20000100c00 */
[----:B------:R-:W-:Y:S02]  /*a7e0*/  IMAD.MOV.U32 R15, RZ, RZ, R211 ;  /* 0x000000ffff0f7224 */ /* 0x000fe400078e00d3 */
[----:B------:R-:W-:Y:S02]  /*a7f0*/  IMAD.X R21, RZ, RZ, R18, P0 ;  /* 0x000000ffff157224 */ /* 0x000fe400000e0612 */
[----:B------:R-:W-:Y:S01]  /*a800*/  IMAD.MOV.U32 R46, RZ, RZ, R34 ;  /* 0x000000ffff2e7224 */ /* 0x000fe200078e0022 */
[----:B------:R3:W-:Y:S01]  /*a810*/  STL.128 [R1+0x150], R12 ;  /* 0x0001500c01007387 */ /* 0x0007e20000100c00 */
[----:B------:R-:W-:-:S02]  /*a820*/  IMAD.MOV.U32 R47, RZ, RZ, R41 ;  /* 0x000000ffff2f7224 */ /* 0x000fc400078e0029 */
[----:B------:R-:W-:Y:S02]  /*a830*/  IMAD.MOV.U32 R41, RZ, RZ, R53 ;  /* 0x000000ffff297224 */ /* 0x000fe400078e0035 */
[----:B------:R-:W-:Y:S01]  /*a840*/  IMAD.MOV.U32 R33, RZ, RZ, R37 ;  /* 0x000000ffff217224 */ /* 0x000fe200078e0025 */
[----:B------:R-:W-:Y:S01]  /*a850*/  STL.128 [R1+0x160], R44 ;  /* 0x0001602c01007387 */ /* 0x000fe20000100c00 */
[----:B0-----:R-:W-:-:S03]  /*a860*/  IMAD.MOV.U32 R26, RZ, RZ, R2 ;  /* 0x000000ffff1a7224 */ /* 0x001fc600078e0002 */
[----:B------:R-:W-:Y:S01]  /*a870*/  STL.128 [R1+0x170], R40 ;  /* 0x0001702801007387 */ /* 0x000fe20000100c00 */
[----:B------:R-:W-:Y:S02]  /*a880*/  IMAD.MOV.U32 R27, RZ, RZ, R18 ;  /* 0x000000ffff1b7224 */ /* 0x000fe400078e0012 */
[----:B------:R-:W-:Y:S01]  /*a890*/  IMAD.MOV.U32 R24, RZ, RZ, R0 ;  /* 0x000000ffff187224 */ /* 0x000fe200078e0000 */
[C---:B------:R-:W-:Y:S01]  /*a8a0*/  IADD3 R0, P1, R2.reuse, 0x3d0, RZ ;  /* 0x000003d002007810 */ /* 0x040fe20007f3e0ff */
[----:B------:R-:W-:Y:S01]  /*a8b0*/  IMAD.MOV.U32 R25, RZ, RZ, R3 ;  /* 0x000000ffff197224 */ /* 0x000fe200078e0003 */
[----:B---3--:R-:W-:-:S03]  /*a8c0*/  IADD3 R14, P0, R2, 0x1d0, RZ ;  /* 0x000001d0020e7810 */ /* 0x008fc60007f1e0ff */
[--C-:B------:R-:W-:Y:S01]  /*a8d0*/  IMAD.X R3, RZ, RZ, R18.reuse, P1 ;  /* 0x000000ffff037224 */ /* 0x100fe200008e0612 */
[----:B------:R0:W-:Y:S01]  /*a8e0*/  STL.128 [R1+0x130], R24 ;  /* 0x0001301801007387 */ /* 0x0001e20000100c00 */
[----:B------:R-:W-:Y:S01]  /*a8f0*/  IADD3 R8, P1, R2, 0xb8, RZ ;  /* 0x000000b802087810 */ /* 0x000fe20007f3e0ff */
[----:B------:R-:W-:-:S04]  /*a900*/  IMAD.X R15, RZ, RZ, R18, P0 ;  /* 0x000000ffff0f7224 */ /* 0x000fc800000e0612 */
[----:B------:R-:W-:Y:S02]  /*a910*/  IMAD.MOV.U32 R34, RZ, RZ, R8 ;  /* 0x000000ffff227224 */ /* 0x000fe400078e0008 */
[----:B0-----:R-:W-:Y:S02]  /*a920*/  IMAD.MOV.U32 R24, RZ, RZ, R35 ;  /* 0x000000ffff187224 */ /* 0x001fe400078e0023 */
[----:B------:R-:W-:Y:S02]  /*a930*/  IMAD.MOV.U32 R25, RZ, RZ, R50 ;  /* 0x000000ffff197224 */ /* 0x000fe400078e0032 */
[----:B------:R-:W-:Y:S02]  /*a940*/  IMAD.MOV.U32 R26, RZ, RZ, R36 ;  /* 0x000000ffff1a7224 */ /* 0x000fe400078e0024 */
[----:B------:R-:W-:-:S05]  /*a950*/  IMAD.MOV.U32 R27, RZ, RZ, R49 ;  /* 0x000000ffff1b7224 */ /* 0x000fca00078e0031 */
[----:B------:R0:W-:Y:S02]  /*a960*/  STL.128 [R1+0x140], R24 ;  /* 0x0001401801007387 */ /* 0x0001e40000100c00 */
[----:B0-----:R-:W-:Y:S01]  /*a970*/  IMAD.MOV.U32 R24, RZ, RZ, R0 ;  /* 0x000000ffff187224 */ /* 0x001fe200078e0000 */
[C---:B------:R-:W-:Y:S01]  /*a980*/  IADD3 R0, P2, R2.reuse, 0x100, RZ ;  /* 0x0000010002007810 */ /* 0x040fe20007f5e0ff */
[----:B------:R-:W-:Y:S02]  /*a990*/  IMAD.MOV.U32 R26, RZ, RZ, R20 ;  /* 0x000000ffff1a7224 */ /* 0x000fe400078e0014 */
[----:B------:R-:W-:Y:S02]  /*a9a0*/  IMAD.MOV.U32 R27, RZ, RZ, R21 ;  /* 0x000000ffff1b7224 */ /* 0x000fe400078e0015 */
[----:B------:R-:W-:Y:S02]  /*a9b0*/  IMAD.MOV.U32 R25, RZ, RZ, R3 ;  /* 0x000000ffff197224 */ /* 0x000fe400078e0003 */
[--C-:B------:R-:W-:Y:S01]  /*a9c0*/  IMAD.X R3, RZ, RZ, R18.reuse, P1 ;  /* 0x000000ffff037224 */ /* 0x100fe200008e0612 */
[----:B------:R-:W-:Y:S01]  /*a9d0*/  IADD3 R12, P1, R2, 0x118, RZ ;  /* 0x00000118020c7810 */ /* 0x000fe20007f3e0ff */
[----:B------:R-:W-:Y:S01]  /*a9e0*/  IMAD.X R13, RZ, RZ, R18, P2 ;  /* 0x000000ffff0d7224 */ /* 0x000fe200010e0612 */
[----:B------:R0:W-:Y:S01]  /*a9f0*/  STL.128 [R1+0x180], R24 ;  /* 0x0001801801007387 */ /* 0x0001e20000100c00 */
[----:B------:R-:W-:-:S02]  /*aa00*/  IMAD.MOV.U32 R35, RZ, RZ, R3 ;  /* 0x000000ffff237224 */ /* 0x000fc400078e0003 */
[----:B------:R-:W-:-:S03]  /*aa10*/  IMAD.X R3, RZ, RZ, R18, P1 ;  /* 0x000000ffff037224 */ /* 0x000fc600008e0612 */
[----:B------:R-:W-:Y:S01]  /*aa20*/  STL.128 [R1+0x190], R32 ;  /* 0x0001902001007387 */ /* 0x000fe20000100c00 */
[----:B0-----:R-:W-:Y:S02]  /*aa30*/  IMAD.MOV.U32 R24, RZ, RZ, R0 ;  /* 0x000000ffff187224 */ /* 0x001fe400078e0000 */
[----:B------:R-:W-:Y:S02]  /*aa40*/  IMAD.MOV.U32 R25, RZ, RZ, R13 ;  /* 0x000000ffff197224 */ /* 0x000fe400078e000d */
[----:B------:R-:W-:Y:S02]  /*aa50*/  IMAD.MOV.U32 R26, RZ, RZ, R14 ;  /* 0x000000ffff1a7224 */ /* 0x000fe400078e000e */
[----:B------:R-:W-:-:S05]  /*aa60*/  IMAD.MOV.U32 R27, RZ, RZ, R15 ;  /* 0x000000ffff1b7224 */ /* 0x000fca00078e000f */
[----:B------:R0:W-:Y:S02]  /*aa70*/  STL.128 [R1+0x1a0], R24 ;  /* 0x0001a01801007387 */ /* 0x0001e40000100c00 */
[----:B0-----:R-:W-:Y:S02]  /*aa80*/  IMAD.MOV.U32 R24, RZ, RZ, R38 ;  /* 0x000000ffff187224 */ /* 0x001fe400078e0026 */
[----:B------:R-:W-:Y:S02]  /*aa90*/  IMAD.MOV.U32 R25, RZ, RZ, R51 ;  /* 0x000000ffff197224 */ /* 0x000fe400078e0033 */
[----:B------:R-:W-:Y:S02]  /*aaa0*/  IMAD.MOV.U32 R26, RZ, RZ, R12 ;  /* 0x000000ffff1a7224 */ /* 0x000fe400078e000c */
[----:B------:R-:W-:-:S05]  /*aab0*/  IMAD.MOV.U32 R27, RZ, RZ, R3 ;  /* 0x000000ffff1b7224 */ /* 0x000fca00078e0003 */
[----:B------:R1:W-:Y:S01]  /*aac0*/  STL.128 [R1+0x1b0], R24 ;  /* 0x0001b01801007387 */ /* 0x0003e20000100c00 */
[----:B--2---:R-:W-:-:S04]  /*aad0*/  LOP3.LUT R0, R28, 0x1, RZ, 0xfc, !PT ;  /* 0x000000011c007812 */ /* 0x004fc800078efcff */
[----:B------:R-:W-:-:S13]  /*aae0*/  ISETP.NE.AND P1, PT, R0, 0x3, PT ;  /* 0x000000030000780c */ /* 0x000fda0003f25270 */
[----:B-1----:R-:W-:Y:S05]  /*aaf0*/  @!P1 BRA `(.L_x_5156) ;  /* 0x0000000000049947 */ /* 0x002fea0003800000 */
[----:B------:R-:W-:Y:S01]  /*ab00*/  BPT.TRAP 0x1 ;  /* 0x000000040000795c */ /* 0x000fe20000300000 */
.L_x_5156:
[----:B------:R-:W-:Y:S05]  /*ab10*/  BSYNC B0 ;  /* 0x0000000000007941 */ /* 0x000fea0003800000 */
.L_x_5155:
[----:B------:R-:W2:Y:S01]  /*ab20*/  LDL.64 R12, [R1+0x18] ;  /* 0x00001800010c7983 */ /* 0x000ea20000100a00 */
[----:B-----5:R-:W-:Y:S01]  /*ab30*/  SHF.L.U32 R11, R11, 0x1f, RZ ;  /* 0x0000001f0b0b7819 */ /* 0x020fe200000006ff */
[----:B------:R-:W-:Y:S01]  /*ab40*/  BSSY B0, `(.L_x_5157) ;  /* 0x0000006000007945 */ /* 0x000fe20003800000 */
[----:B--2---:R-:W-:-:S05]  /*ab50*/  MOV R3, R12 ;  /* 0x0000000c00037202 */ /* 0x004fca0000000f00 */
[----:B------:R-:W-:-:S04]  /*ab60*/  IMAD R10, R10, 0x8, R3 ;  /* 0x000000080a0a7824 */ /* 0x000fc800078e0203 */
[----:B------:R0:W1:Y:S01]  /*ab70*/  SYNCS.PHASECHK.TRANS64.TRYWAIT P0, [R10+URZ], R11 ;  /* 0x0000000b0a0075a7 */ /* 0x000062000800017f */
[----:B------:R-:W-:Y:S05]  /*ab80*/  @!P1 BRA `(.L_x_5158) ;  /* 0x0000000000049947 */ /* 0x000fea0003800000 */
[----:B------:R-:W-:Y:S01]  /*ab90*/  BPT.TRAP 0x1 ;  /* 0x000000040000795c */ /* 0x000fe20000300000 */
.L_x_5158:
[----:B------:R-:W-:Y:S05]  /*aba0*/  BSYNC B0 ;  /* 0x0000000000007941 */ /* 0x000fea0003800000 */
.L_x_5157:
[----:B------:R-:W-:Y:S04]  /*abb0*/  BSSY B0, `(.L_x_5159) ;  /* 0x0000004000007945 */ /* 0x000fe80003800000 */
[----:B-1----:R-:W-:Y:S05]  /*abc0*/  @P0 BRA `(.L_x_5160) ;  /* 0x0000000000080947 */ /* 0x002fea0003800000 */
[----:B------:R-:W1:Y:S02]  /*abd0*/  SYNCS.PHASECHK.TRANS64.TRYWAIT P0, [R10+URZ], R11 ;  /* 0x0000000b0a0075a7 */ /* 0x000e64000800017f */
[----:B-1----:R-:W-:Y:S05]  /*abe0*/  @!P0 BRA `(.L_x_5161) ;  /* 0x000001e400ec8947 */ /* 0x002fea0003800000 */
.L_x_5160:
[----:B------:R-:W-:Y:S05]  /*abf0*/  BSYNC B0 ;  /* 0x0000000000007941 */ /* 0x000fea0003800000 */
.L_x_5159:
[----:B------:R-:W2:Y:S04]  /*ac00*/  LDL R15, [R1+0x1c0] ;  /* 0x0001c000010f7983 */ /* 0x000ea80000100800 */
[----:B01----:R-:W2:Y:S01]  /*ac10*/  LDL.64 R10, [R1+0x80] ;  /* 0x00008000010a7983 */ /* 0x003ea20000100a00 */
[----:B------:R-:W-:Y:S05]  /*ac20*/  WARPSYNC.ALL ;  /* 0x0000000000007948 */ /* 0x000fea0003800000 */
[----:B------:R-:W3:Y:S04]  /*ac30*/  LDL.64 R24, [R1+0x78] ;  /* 0x0000780001187983 */ /* 0x000ee80000100a00 */
[----:B------:R-:W4:Y:S04]  /*ac40*/  LDL.64 R12, [R1+0x78] ;  /* 0x00007800010c7983 */ /* 0x000f280000100a00 */
[----:B------:R-:W5:Y:S04]  /*ac50*/  LDL.64 R20, [R1+0x78] ;  /* 0x0000780001147983 */ /* 0x000f680000100a00 */
[----:B------:R-:W5:Y:S01]  /*ac60*/  LDL.64 R56, [R1+0x78] ;  /* 0x0000780001387983 */ /* 0x000f620000100a00 */
[----:B--2---:R-:W-:Y:S01]  /*ac70*/  IMAD R10, R15, 0x200, R10 ;  /* 0x000002000f0a7824 */ /* 0x004fe200078e020a */
[----:B------:R-:W-:-:S02]  /*ac80*/  R2UR UR7, R11 ;  /* 0x000000000b0772ca */ /* 0x000fc400000e0000 */
[----:B------:R-:W2:Y:S01]  /*ac90*/  LDL R3, [R1+0x1cc] ;  /* 0x0001cc0001037983 */ /* 0x000ea20000100800 */
[C---:B------:R-:W-:Y:S01]  /*aca0*/  VIADD R14, R10.reuse, 0x2 ;  /* 0x000000020a0e7836 */ /* 0x040fe20000000000 */
[----:B------:R-:W-:Y:S01]  /*acb0*/  R2UR UR6, R10 ;  /* 0x000000000a0672ca */ /* 0x000fe200000e0000 */
[----:B------:R-:W-:Y:S01]  /*acc0*/  IMAD.MOV.U32 R15, RZ, RZ, R11 ;  /* 0x000000ffff0f7224 */ /* 0x000fe200078e000b */
[----:B------:R0:W-:Y:S01]  /*acd0*/  STL [R1+0x60], RZ ;  /* 0x000060ff01007387 */ /* 0x0001e20000100800 */
[----:B------:R-:W-:Y:S01]  /*ace0*/  BSSY B0, `(.L_x_5162) ;  /* 0x000002c000007945 */ /* 0x000fe20003800000 */
[----:B---3--:R-:W-:Y:S02]  /*acf0*/  R2UR UR4, R24 ;  /* 0x00000000180472ca */ /* 0x008fe400000e0000 */
[----:B------:R-:W-:Y:S02]  /*ad00*/  R2UR UR5, R25 ;  /* 0x00000000190572ca */ /* 0x000fe400000e0000 */
[----:B------:R-:W-:Y:S01]  /*ad10*/  WARPGROUP.ARRIVE ;  /* 0x00000000000079c5 */ /* 0x000fe20000000000 */
[----:B----4-:R-:W-:-:S02]  /*ad20*/  VIADD R12, R12, 0x2 ;  /* 0x000000020c0c7836 */ /* 0x010fc40000000000 */
[----:B-----5:R-:W-:Y:S02]  /*ad30*/  VIADD R20, R20, 0x4 ;  /* 0x0000000414147836 */ /* 0x020fe40000000000 */
[----:B------:R-:W-:-:S06]  /*ad40*/  VIADD R56, R56, 0x6 ;  /* 0x0000000638387836 */ /* 0x000fcc0000000000 */
[----:B------:R-:W-:Y:S01]  /*ad50*/  HGMMA.64x64x16.F32.BF16 R24, gdesc[UR4], RZ, !UPT, gsb0 ;  /* 0x00e00000041879f0 */ /* 0x000fe2000c0018ff */
[----:B------:R-:W-:Y:S02]  /*ad60*/  R2UR UR6, R14 ;  /* 0x000000000e0672ca */ /* 0x000fe400000e0000 */
[----:B------:R-:W-:Y:S02]  /*ad70*/  R2UR UR7, R15 ;  /* 0x000000000f0772ca */ /* 0x000fe400000e0000 */
[----:B------:R-:W-:Y:S01]  /*ad80*/  R2UR UR4, R12 ;  /* 0x000000000c0472ca */ /* 0x000fe200000e0000 */
[C---:B------:R-:W-:Y:S01]  /*ad90*/  VIADD R12, R10.reuse, 0x4 ;  /* 0x000000040a0c7836 */ /* 0x040fe20000000000 */
[----:B------:R-:W-:Y:S01]  /*ada0*/  R2UR UR5, R13 ;  /* 0x000000000d0572ca */ /* 0x000fe200000e0000 */
[----:B------:R-:W-:Y:S01]  /*adb0*/  IMAD.MOV.U32 R13, RZ, RZ, R11 ;  /* 0x000000ffff0d7224 */ /* 0x000fe200078e000b */
[----:B--2---:R-:W-:Y:S01]  /*adc0*/  LEA.HI R0, R3, R3, RZ, 0x1 ;  /* 0x0000000303007211 */ /* 0x004fe200078f08ff */
[----:B------:R-:W-:-:S03]  /*add0*/  VIADD R10, R10, 0x6 ;  /* 0x000000060a0a7836 */ /* 0x000fc60000000000 */
[----:B------:R-:W-:Y:S01]  /*ade0*/  LOP3.LUT R8, R0, 0xfffffffe, RZ, 0xc0, !PT ;  /* 0xfffffffe00087812 */ /* 0x000fe200078ec0ff */
[----:B------:R-:W-:-:S04]  /*adf0*/  IMAD.MOV.U32 R0, RZ, RZ, 0x1 ;  /* 0x00000001ff007424 */ /* 0x000fc800078e00ff */
[----:B------:R-:W-:Y:S01]  /*ae00*/  IMAD.IADD R3, R3, 0x1, -R8 ;  /* 0x0000000103037824 */ /* 0x000fe200078e0a08 */
[----:B------:R0:W-:Y:S04]  /*ae10*/  STL [R1+0x60], R0 ;  /* 0x0000600001007387 */ /* 0x0001e80000100800 */
[----:B------:R-:W-:Y:S01]  /*ae20*/  SHF.L.U32 R3, R3, 0x1f, RZ ;  /* 0x0000001f03037819 */ /* 0x000fe200000006ff */
[----:B------:R0:W-:Y:S04]  /*ae30*/  STL [R1+0x60], R0 ;  /* 0x0000600001007387 */ /* 0x0001e80000100800 */
[----:B------:R0:W-:Y:S04]  /*ae40*/  STL [R1+0x60], R0 ;  /* 0x0000600001007387 */ /* 0x0001e80000100800 */
[----:B------:R0:W-:Y:S01]  /*ae50*/  STL [R1+0x60], R0 ;  /* 0x0000600001007387 */ /* 0x0001e20000100800 */
[----:B------:R-:W-:-:S02]  /*ae60*/  WARPGROUP.DEPBAR.LE gsb0, 0x0 ;  /* 0x00008000000079c5 */ /* 0x000fc40000010000 */
[----:B------:R-:W-:-:S06]  /*ae70*/  WARPGROUP.ARRIVE ;  /* 0x00000000000079c5 */ /* 0x000fcc0000000000 */
        /* <DEDUP_REMOVED lines=16> */
[----:B------:R-:W1:Y:S02]  /*af80*/  SYNCS.PHASECHK.TRANS64.TRYWAIT P0, [UR44+0x38810], R3 ;  /* 0x03881003ff0075a7 */ /* 0x000e64000800016c */
[----:B01----:R-:W-:Y:S05]  /*af90*/  @!P0 BRA `(.L_x_5163) ;  /* 0x000001e400148947 */ /* 0x003fea0003800000 */
.L_x_5340:
[----:B------:R-:W-:Y:S05]  /*afa0*/  BSYNC B0 ;  /* 0x0000000000007941 */ /* 0x000fea0003800000 */
.L_x_5162:
[----:B0-----:R-:W2:Y:S04]  /*afb0*/  LDL R3, [R1+0x28] ;  /* 0x0000280001037983 */ /* 0x001ea80000100800 */
[----:B------:R0:W5:Y:S01]  /*afc0*/  LDL.64 R10, [R1+0x1c0] ;  /* 0x0001c000010a7983 */ /* 0x0001620000100a00 */
[----:B------:R-:W-:Y:S01]  /*afd0*/  BSSY B0, `(.L_x_5164) ;  /* 0x0000005000007945 */ /* 0x000fe20003800000 */
[----:B--2---:R-:W-:-:S04]  /*afe0*/  LOP3.LUT R3, R3, 0x1, RZ, 0xfc, !PT ;  /* 0x0000000103037812 */ /* 0x004fc800078efcff */
[----:B------:R-:W-:-:S13]  /*aff0*/  ISETP.NE.AND P1, PT, R3, 0x3, PT ;  /* 0x000000030300780c */ /* 0x000fda0003f25270 */
[----:B0-----:R-:W-:Y:S05]  /*b000*/  @!P1 BRA `(.L_x_5165) ;  /* 0x0000000000049947 */ /* 0x001fea0003800000 */
[----:B------:R-:W-:Y:S01]  /*b010*/  BPT.TRAP 0x1 ;  /* 0x000000040000795c */ /* 0x000fe20000300000 */
.L_x_5165:
[----:B------:R-:W-:Y:S05]  /*b020*/  BSYNC B0 ;  /* 0x0000000000007941 */ /* 0x000fea0003800000 */
.L_x_5164:
        /* <DEDUP_REMOVED lines=8> */
.L_x_5167:
[----:B------:R-:W-:Y:S05]  /*b0b0*/  BSYNC B0 ;  /* 0x0000000000007941 */ /* 0x000fea0003800000 */
.L_x_5166:
[----:B------:R-:W-:Y:S04]  /*b0c0*/  BSSY B0, `(.L_x_5168) ;  /* 0x0000004000007945 */ /* 0x000fe80003800000 */
[----:B-1----:R-:W-:Y:S05]  /*b0d0*/  @P0 BRA `(.L_x_5169) ;  /* 0x0000000000080947 */ /* 0x002fea0003800000 */
[----:B------:R-:W1:Y:S02]  /*b0e0*/  SYNCS.PHASECHK.TRANS64.TRYWAIT P0, [R10+URZ], R11 ;  /* 0x0000000b0a0075a7 */ /* 0x000e64000800017f */
[----:B-1----:R-:W-:Y:S05]  /*b0f0*/  @!P0 BRA `(.L_x_5170) ;  /* 0x000001e000d48947 */ /* 0x002fea0003800000 */
.L_x_5169:
[----:B------:R-:W-:Y:S05]  /*b100*/  BSYNC B0 ;  /* 0x0000000000007941 */ /* 0x000fea0003800000 */
.L_x_5168:
[----:B------:R-:W2:Y:S04]  /*b110*/  LDL R8, [R1+0x68] ;  /* 0x0000680001087983 */ /* 0x000ea80000100800 */
[----:B------:R-:W3:Y:S04]  /*b120*/  LDL R3, [R1+0x1c0] ;  /* 0x0001c00001037983 */ /* 0x000ee80000100800 */
[----:B01----:R-:W3:Y:S04]  /*b130*/  LDL.64 R10, [R1+0x98] ;  /* 0x00009800010a7983 */ /* 0x003ee80000100a00 */
[----:B------:R-:W4:Y:S04]  /*b140*/  LDL.64 R12, [R1+0x90] ;  /* 0x00009000010c7983 */ /* 0x000f280000100a00 */
[----:B------:R-:W4:Y:S04]  /*b150*/  LDL.64 R14, [R1+0x90] ;  /* 0x00009000010e7983 */ /* 0x000f280000100a00 */
[----:B------:R-:W4:Y:S04]  /*b160*/  LDL.64 R20, [R1+0x90] ;  /* 0x0000900001147983 */ /* 0x000f280000100a00 */
[----:B------:R-:W4:Y:S01]  /*b170*/  LDL.64 R56, [R1+0x90] ;  /* 0x0000900001387983 */ /* 0x000f220000100a00 */
[----:B------:R-:W-:Y:S05]  /*b180*/  WARPSYNC.ALL ;  /* 0x0000000000007948 */ /* 0x000fea0003800000 */
[----:B------:R-:W-:Y:S01]  /*b190*/  WARPGROUP.ARRIVE ;  /* 0x00000000000079c5 */ /* 0x000fe20000000000 */
[----:B------:R-:W4:Y:S04]  /*b1a0*/  LDL.64 R58, [R1+0x90] ;  /* 0x00009000013a7983 */ /* 0x000f280000100a00 */
[----:B------:R-:W4:Y:S01]  /*b1b0*/  LDL.64 R60, [R1+0x90] ;  /* 0x00009000013c7983 */ /* 0x000f220000100a00 */
[----:B------:R-:W0:Y:S03]  /*b1c0*/  S2R R62, SR_TID.X ;  /* 0x00000000003e7919 */ /* 0x000e260000002100 */
[----:B------:R-:W4:Y:S04]  /*b1d0*/  LDL.64 R64, [R1+0x90] ;  /* 0x0000900001407983 */ /* 0x000f280000100a00 */
[----:B------:R-:W4:Y:S01]  /*b1e0*/  LDL.64 R66, [R1+0x90] ;  /* 0x0000900001427983 */ /* 0x000f220000100a00 */
[----:B--2---:R-:W-:Y:S01]  /*b1f0*/  ISETP.NE.U32.AND P0, PT, R8, RZ, PT ;  /* 0x000000ff0800720c */ /* 0x004fe20003f05070 */
[----:B---3--:R-:W-:Y:S01]  /*b200*/  IMAD R10, R3, 0x1000, R10 ;  /* 0x00001000030a7824 */ /* 0x008fe200078e020a */
[----:B------:R-:W-:-:S02]  /*b210*/  R2UR UR7, R11 ;  /* 0x000000000b0772ca */ /* 0x000fc400000e0000 */
[----:B----4-:R-:W-:Y:S02]  /*b220*/  R2UR UR4, R12 ;  /* 0x000000000c0472ca */ /* 0x010fe400000e0000 */
[----:B------:R-:W-:Y:S02]  /*b230*/  R2UR UR6, R10 ;  /* 0x000000000a0672ca */ /* 0x000fe400000e0000 */
[----:B------:R-:W-:-:S05]  /*b240*/  R2UR UR5, R13 ;  /* 0x000000000d0572ca */ /* 0x000fca00000e0000 */
[----:B------:R-:W-:-:S08]  /*b250*/  VOTEU.ANY UP0, P0 ;  /* 0x00000000003f7886 */ /* 0x000fd00000000100 */
[----:B------:R-:W-:Y:S01]  /*b260*/  HGMMA.64x64x16.F32.BF16 R24, gdesc[UR4], R24, UP0, gsb0 ;  /* 0x00e00000041879f0 */ /* 0x000fe2000b801818 */
[----:B------:R-:W-:Y:S02]  /*b270*/  VIADD R14, R14, 0x2 ;  /* 0x000000020e0e7836 */ /* 0x000fe40000000000 */
[----:B------:R-:W-:Y:S02]  /*b280*/  VIADD R12, R10, 0x2 ;  /* 0x000000020a0c7836 */ /* 0x000fe40000000000 */
[----:B------:R-:W-:Y:S01]  /*b290*/  IMAD.MOV.U32 R13, RZ, RZ, R11 ;  /* 0x000000ffff0d7224 */ /* 0x000fe200078e000b */
[----:B------:R-:W-:Y:S02]  /*b2a0*/  R2UR UR4, R14 ;  /* 0x000000000e0472ca */ /* 0x000fe400000e0000 */
[----:B------:R-:W-:Y:S02]  /*b2b0*/  R2UR UR6, R12 ;  /* 0x000000000c0672ca */ /* 0x000fe400000e0000 */
[----:B------:R-:W-:-:S02]  /*b2c0*/  R2UR UR7, R13 ;  /* 0x000000000d0772ca */ /* 0x000fc400000e0000 */
[----:B------:R-:W-:Y:S01]  /*b2d0*/  R2UR UR5, R15 ;  /* 0x000000000f0572ca */ /* 0x000fe200000e0000 */
[----:B------:R-:W-:Y:S02]  /*b2e0*/  WARPGROUP.DEPBAR.LE gsb0, 0x0 ;  /* 0x00008000000079c5 */ /* 0x000fe40000010000 */
[----:B------:R-:W-:Y:S01]  /*b2f0*/  WARPGROUP.ARRIVE ;  /* 0x00000000000079c5 */ /* 0x000fe20000000000 */
[----:B------:R-:W-:Y:S01]  /*b300*/  VIADD R20, R20, 0x4 ;  /* 0x0000000414147836 */ /* 0x000fe20000000000 */
[----:B------:R-:W2:Y:S08]  /*b310*/  LDL.64 R14, [R1+0x90] ;  /* 0x00009000010e7983 */ /* 0x000eb00000100a00 */
[----:B------:R-:W-:Y:S01]  /*b320*/  HGMMA.64x64x16.F32.BF16 R24, gdesc[UR4], R24, gsb0 ;  /* 0x00e00000041879f0 */ /* 0x000fe20008001818 */
[----:B------:R-:W-:-:S02]  /*b330*/  VIADD R12, R10, 0x4 ;  /* 0x000000040a0c7836 */ /* 0x000fc40000000000 */
[----:B------:R-:W-:Y:S01]  /*b340*/  IMAD.MOV.U32 R13, RZ, RZ, R11 ;  /* 0x000000ffff0d7224 */ /* 0x000fe200078e000b */
[----:B------:R-:W-:Y:S02]  /*b350*/  R2UR UR4, R20 ;  /* 0x00000000140472ca */ /* 0x000fe400000e0000 */
[----:B------:R-:W-:Y:S02]  /*b360*/  R2UR UR6, R12 ;  /* 0x000000000c0672ca */ /* 0x000fe400000e0000 */
[----:B------:R-:W-:Y:S02]  /*b370*/  R2UR UR7, R13 ;  /* 0x000000000d0772ca */ /* 0x000fe400000e0000 */
[----:B------:R-:W-:Y:S01]  /*b380*/  R2UR UR5, R21 ;  /* 0x00000000150572ca */ /* 0x000fe200000e0000 */
[----:B------:R-:W-:Y:S02]  /*b390*/  WARPGROUP.DEPBAR.LE gsb0, 0x0 ;  /* 0x00008000000079c5 */ /* 0x000fe40000010000 */
[----:B------:R-:W-:Y:S01]  /*b3a0*/  WARPGROUP.ARRIVE ;  /* 0x00000000000079c5 */ /* 0x000fe20000000000 */
[----:B------:R-:W-:Y:S01]  /*b3b0*/  VIADD R56, R56, 0x6 ;  /* 0x0000000638387836 */ /* 0x000fe20000000000 */
[----:B------:R-:W3:Y:S08]  /*b3c0*/  LDL.64 R20, [R1+0x90] ;  /* 0x0000900001147983 */ /* 0x000ef00000100a00 */
        /* <DEDUP_REMOVED lines=10> */
[----:B------:R-:W4:Y:S08]  /*b470*/  LDL.64 R56, [R1+0x90] ;  /* 0x0000900001387983 */ /* 0x000f300000100a00 */
        /* <DEDUP_REMOVED lines=20> */
[----:B--2---:R-:W-:Y:S01]  /*b5c0*/  VIADD R14, R14, 0x204 ;  /* 0x000002040e0e7836 */ /* 0x004fe20000000000 */
        /* <DEDUP_REMOVED lines=10> */
[----:B---3--:R-:W-:Y:S01]  /*b670*/  VIADD R20, R20, 0x206 ;  /* 0x0000020614147836 */ /* 0x008fe20000000000 */
        /* <DEDUP_REMOVED lines=10> */
[----:B----4-:R-:W-:Y:S01]  /*b720*/  VIADD R56, R56, 0x400 ;  /* 0x0000040038387836 */ /* 0x010fe20000000000 */
        /* <DEDUP_REMOVED lines=84> */
[----:B------:R-:W-:Y:S02]  /*bc70*/  R2UR UR5, R61 ;  /* 0x000000003d0572ca */ /* 0x000fe400000e0000 */
[----:B0-----:R-:W-:Y:S01]  /*bc80*/  SHF.R.U32.HI R62, RZ, 0x7, R62 ;  /* 0x00000007ff3e7819 */ /* 0x001fe2000001163e */
[----:B------:R-:W-:-:S02]  /*bc90*/  WARPGROUP.DEPBAR.LE gsb0, 0x0 ;  /* 0x00008000000079c5 */ /* 0x000fc40000010000 */
[----:B------:R-:W-:Y:S01]  /*bca0*/  WARPGROUP.ARRIVE ;  /* 0x00000000000079c5 */ /* 0x000fe20000000000 */
[----:B------:R-:W-:Y:S01]  /*bcb0*/  VIADD R8, R10, 0x800 ;  /* 0x000008000a087836 */ /* 0x000fe20000000000 */
[----:B------:R-:W-:Y:S01]  /*bcc0*/  UMOV UR8, 0x1 ;  /* 0x0000000100087882 */ /* 0x000fe20000000000 */
[----:B------:R-:W-:Y:S01]  /*bcd0*/  IMAD.MOV.U32 R13, RZ, RZ, R11 ;  /* 0x000000ffff0d7224 */ /* 0x000fe200078e000b */
[----:B------:R-:W3:Y:S04]  /*bce0*/  LDL.64 R60, [R1+0x90] ;  /* 0x00009000013c7983 */ /* 0x000ee80000100a00 */
[----:B------:R-:W-:Y:S01]  /*bcf0*/  HGMMA.64x64x16.F32.BF16 R24, gdesc[UR4], R24, gsb0 ;  /* 0x00e00000041879f0 */ /* 0x000fe20008001818 */
[----:B------:R0:W1:Y:S01]  /*bd00*/  SHFL.IDX PT, R3, R62, RZ, 0x1f ;  /* 0x00001fff3e037589 */ /* 0x00006200000e0000 */
[----:B------:R-:W-:-:S02]  /*bd10*/  R2UR UR7, R13 ;  /* 0x000000000d0772ca */ /* 0x000fc400000e0000 */
[----:B----4-:R-:W-:Y:S01]  /*bd20*/  R2UR UR5, R15 ;  /* 0x000000000f0572ca */ /* 0x010fe200000e0000 */
[----:B------:R-:W-:Y:S01]  /*bd30*/  UISETP.NE.U32.AND UP0, UPT, UR8, URZ, UPT ;  /* 0x0000003f0800728c */ /* 0x000fe2000bf05070 */
[----:B0-----:R-:W4:Y:S01]  /*bd40*/  LDL.64 R62, [R1+0x90] ;  /* 0x00009000013e7983 */ /* 0x001f220000100a00 */
[----:B-1----:R-:W-:-:S04]  /*bd50*/  ISETP.GT.AND P0, PT, R3, 0x7f, PT ;  /* 0x0000007f0300780c */ /* 0x002fc80003f04270 */
[----:B------:R-:W-:-:S04]  /*bd60*/  SEL R3, RZ, 0x2, !P0 ;  /* 0x00000002ff037807 */ /* 0x000fc80004000000 */
[----:B------:R-:W-:Y:S01]  /*bd70*/  IADD3 R14, R14, 0x800, R3 ;  /* 0x000008000e0e7810 */ /* 0x000fe20007ffe003 */
[----:B------:R-:W-:-:S03]  /*bd80*/  IMAD.IADD R12, R3, 0x1, R8 ;  /* 0x00000001030c7824 */ /* 0x000fc600078e0208 */
[----:B------:R-:W-:Y:S02]  /*bd90*/  R2UR UR4, R14 ;  /* 0x000000000e0472ca */ /* 0x000fe400000e0000 */
[----:B------:R-:W-:Y:S01]  /*bda0*/  R2UR UR6, R12 ;  /* 0x000000000c0672ca */ /* 0x000fe200000e0000 */
[----:B------:R-:W-:Y:S02]  /*bdb0*/  WARPGROUP.DEPBAR.LE gsb0, 0x0 ;  /* 0x00008000000079c5 */ /* 0x000fe40000010000 */
[----:B------:R-:W-:-:S10]  /*bdc0*/  WARPGROUP.ARRIVE ;  /* 0x00000000000079c5 */ /* 0x000fd40000000000 */
[----:B------:R-:W-:Y:S01]  /*bdd0*/  HGMMA.64x64x16.F32.BF16 R24, gdesc[UR4], R24, UP0, gsb0 ;  /* 0x00e00000041879f0 */ /* 0x000fe2000b801818 */
[----:B------:R-:W-:-:S05]  /*bde0*/  IMAD.MOV.U32 R12, RZ, RZ, 0x4 ;  /* 0x00000004ff0c7424 */ /* 0x000fca00078e00ff */
[----:B------:R-:W-:Y:S01]  /*bdf0*/  SEL R13, R12, 0x2, P0 ;  /* 0x000000020c0d7807 */ /* 0x000fe20000000000 */
[----:B------:R-:W-:-:S03]  /*be00*/  IMAD.MOV.U32 R15, RZ, RZ, R11 ;  /* 0x000000ffff0f7224 */ /* 0x000fc600078e000b */
[----:B------:R-:W-:Y:S01]  /*be10*/  IADD3 R20, R13, 0x800, R20 ;  /* 0x000008000d147810 */ /* 0x000fe20007ffe014 */
[----:B------:R-:W-:Y:S01]  /*be20*/  IMAD.IADD R14, R8, 0x1, R13 ;  /* 0x00000001080e7824 */ /* 0x000fe200078e020d */
[----:B------:R-:W-:Y:S02]  /*be30*/  R2UR UR7, R15 ;  /* 0x000000000f0772ca */ /* 0x000fe400000e0000 */
[----:B------:R-:W-:Y:S02]  /*be40*/  R2UR UR4, R20 ;  /* 0x00000000140472ca */ /* 0x000fe400000e0000 */
[----:B------:R-:W-:Y:S02]  /*be50*/  R2UR UR6, R14 ;  /* 0x000000000e0672ca */ /* 0x000fe400000e0000 */
[----:B------:R-:W-:Y:S01]  /*be60*/  R2UR UR5, R21 ;  /* 0x00000000150572ca */ /* 0x000fe200000e0000 */
[----:B------:R-:W-:Y:S02]  /*be70*/  WARPGROUP.DEPBAR.LE gsb0, 0x0 ;  /* 0x00008000000079c5 */ /* 0x000fe40000010000 */
[----:B------:R-:W-:Y:S01]  /*be80*/  WARPGROUP.ARRIVE ;  /* 0x00000000000079c5 */ /* 0x000fe20000000000 */
[----:B------:R-:W-:Y:S01]  /*be90*/  SEL R15, R12, 0x6, !P0 ;  /* 0x000000060c0f7807 */ /* 0x000fe20004000000 */
[----:B------:R0:W5:Y:S08]  /*bea0*/  LDL R14, [R1+0xc] ;  /* 0x00000c00010e7983 */ /* 0x0001700000100800 */
[----:B------:R-:W-:Y:S01]  /*beb0*/  HGMMA.64x64x16.F32.BF16 R24, gdesc[UR4], R24, gsb0 ;  /* 0x00e00000041879f0 */ /* 0x000fe20008001818 */
[----:B------:R-:W-:Y:S01]  /*bec0*/  IMAD.IADD R20, R8, 0x1, R15 ;  /* 0x0000000108147824 */ /* 0x000fe200078e020f */
[----:B--2---:R-:W-:Y:S01]  /*bed0*/  IADD3 R56, R15, 0x800, R56 ;  /* 0x000008000f387810 */ /* 0x004fe20007ffe038 */
[----:B------:R-:W-:Y:S01]  /*bee0*/  IMAD.MOV.U32 R21, RZ, RZ, R11 ;  /* 0x000000ffff157224 */ /* 0x000fe200078e000b */
[----:B------:R-:W-:-:S02]  /*bef0*/  R2UR UR5, R57 ;  /* 0x00000000390572ca */ /* 0x000fc400000e0000 */
[----:B------:R-:W-:Y:S02]  /*bf00*/  R2UR UR6, R20 ;  /* 0x00000000140672ca */ /* 0x000fe400000e0000 */
[----:B------:R-:W-:Y:S02]  /*bf10*/  R2UR UR7, R21 ;  /* 0x00000000150772ca */ /* 0x000fe400000e0000 */
[----:B------:R-:W-:Y:S01]  /*bf20*/  R2UR UR4, R56 ;  /* 0x00000000380472ca */ /* 0x000fe200000e0000 */
[----:B------:R-:W-:Y:S02]  /*bf30*/  IMAD.MOV.U32 R8, RZ, RZ, 0x28 ;  /* 0x00000028ff087424 */ /* 0x000fe400078e00ff */
[----:B------:R-:W-:-:S03]  /*bf40*/  IMAD.MOV.U32 R21, RZ, RZ, 0xa00 ;  /* 0x00000a00ff157424 */ /* 0x000fc600078e00ff */
[----:B------:R-:W-:Y:S02]  /*bf50*/  SEL R8, R8, 0x26, P0 ;  /* 0x0000002608087807 */ /* 0x000fe40000000000 */
[----:B------:R-:W-:Y:S01]  /*bf60*/  SEL R21, R21, 0x980, P0 ;  /* 0x0000098015157807 */ /* 0x000fe20000000000 */
[----:B------:R-:W-:Y:S02]  /*bf70*/  WARPGROUP.DEPBAR.LE gsb0, 0x0 ;  /* 0x00008000000079c5 */ /* 0x000fe40000010000 */
[----:B------:R-:W-:-:S06]  /*bf80*/  WARPGROUP.ARRIVE ;  /* 0x00000000000079c5 */ /* 0x000fcc0000000000 */
[----:B------:R-:W-:Y:S01]  /*bf90*/  HGMMA.64x64x16.F32.BF16 R24, gdesc[UR4], R24, gsb0 ;  /* 0x00e00000041879f0 */ /* 0x000fe20008001818 */
[----:B------:R-:W-:-:S05]  /*bfa0*/  IMAD.IADD R8, R8, 0x1, R21 ;  /* 0x0000000108087824 */ /* 0x000fca00078e0215 */
[----:B------:R-:W-:-:S05]  /*bfb0*/  LOP3.LUT R21, R8, 0xa06, RZ, 0xc0, !PT ;  /* 0x00000a0608157812 */ /* 0x000fca00078ec0ff */
[----:B---3--:R-:W-:Y:S02]  /*bfc0*/  IMAD.IADD R58, R21, 0x1, R58 ;  /* 0x00000001153a7824 */ /* 0x008fe400078e023a */
[----:B------:R-:W-:Y:S02]  /*bfd0*/  IMAD.IADD R20, R10, 0x1, R21 ;  /* 0x000000010a147824 */ /* 0x000fe400078e0215 */
[----:B------:R-:W-:Y:S01]  /*bfe0*/  IMAD.MOV.U32 R21, RZ, RZ, R11 ;  /* 0x000000ffff157224 */ /* 0x000fe200078e000b */
[----:B------:R-:W-:Y:S02]  /*bff0*/  R2UR UR4, R58 ;  /* 0x000000003a0472ca */ /* 0x000fe400000e0000 */
[----:B------:R-:W-:Y:S02]  /*c000*/  R2UR UR6, R20 ;  /* 0x00000000140672ca */ /* 0x000fe400000e0000 */
[----:B------:R-:W-:Y:S02]  /*c010*/  R2UR UR7, R21 ;  /* 0x00000000150772ca */ /* 0x000fe400000e0000 */
[----:B------:R-:W-:Y:S01]  /*c020*/  R2UR UR5, R59 ;  /* 0x000000003b0572ca */ /* 0x000fe200000e0000 */
[----:B------:R-:W-:-:S02]  /*c030*/  WARPGROUP.DEPBAR.LE gsb0, 0x0 ;  /* 0x00008000000079c5 */ /* 0x000fc40000010000 */
[----:B------:R-:W-:Y:S01]  /*c040*/  WARPGROUP.ARRIVE ;  /* 0x00000000000079c5 */ /* 0x000fe20000000000 */
[----:B------:R-:W-:Y:S01]  /*c050*/  VIADD R8, R10, 0xa00 ;  /* 0x00000a000a087836 */ /* 0x000fe20000000000 */
[C---:B----4-:R-:W-:Y:S01]  /*c060*/  IADD3 R20, R3.reuse, 0xa00, R62 ;  /* 0x00000a0003147810 */ /* 0x050fe20007ffe03e */
[----:B------:R-:W-:Y:S01]  /*c070*/  IMAD.MOV.U32 R21, RZ, RZ, R63 ;  /* 0x000000ffff157224 */ /* 0x000fe200078e003f */
[----:B------:R-:W2:Y:S06]  /*c080*/  LDL.64 R58, [R1+0x90] ;  /* 0x00009000013a7983 */ /* 0x000eac0000100a00 */
[----:B------:R-:W-:Y:S01]  /*c090*/  HGMMA.64x64x16.F32.BF16 R24, gdesc[UR4], R24, gsb0 ;  /* 0x00e00000041879f0 */ /* 0x000fe20008001818 */
[----:B------:R-:W-:-:S02]  /*c0a0*/  IMAD.IADD R56, R3, 0x1, R8 ;  /* 0x0000000103387824 */ /* 0x000fc400078e0208 */
[----:B------:R-:W-:Y:S01]  /*c0b0*/  IMAD.MOV.U32 R57, RZ, RZ, R11 ;  /* 0x000000ffff397224 */ /* 0x000fe200078e000b */
[----:B------:R-:W-:Y:S01]  /*c0c0*/  R2UR UR4, R20 ;  /* 0x00000000140472ca */ /* 0x000fe200000e0000 */
[----:B------:R-:W3:Y:S01]  /*c0d0*/  LDL.64 R62, [R1+0x90] ;  /* 0x00009000013e7983 */ /* 0x000ee20000100a00 */
[----:B------:R-:W-:Y:S02]  /*c0e0*/  R2UR UR6, R56 ;  /* 0x00000000380672ca */ /* 0x000fe400000e0000 */
[----:B------:R-:W-:Y:S02]  /*c0f0*/  R2UR UR7, R57 ;  /* 0x00000000390772ca */ /* 0x000fe400000e0000 */
[----:B------:R-:W-:Y:S01]  /*c100*/  R2UR UR5, R21 ;  /* 0x00000000150572ca */ /* 0x000fe200000e0000 */
[----:B------:R-:W-:Y:S02]  /*c110*/  WARPGROUP.DEPBAR.LE gsb0, 0x0 ;  /* 0x00008000000079c5 */ /* 0x000fe40000010000 */
[----:B------:R-:W-:-:S10]  /*c120*/  WARPGROUP.ARRIVE ;  /* 0x00000000000079c5 */ /* 0x000fd40000000000 */
[----:B------:R-:W-:Y:S01]  /*c130*/  HGMMA.64x64x16.F32.BF16 R24, gdesc[UR4], R24, gsb0 ;  /* 0x00e00000041879f0 */ /* 0x000fe20008001818 */
[C---:B------:R-:W-:Y:S01]  /*c140*/  IMAD.IADD R56, R13.reuse, 0x1, R8 ;  /* 0x000000010d387824 */ /* 0x040fe200078e0208 */
[----:B------:R-:W-:Y:S01]  /*c150*/  IADD3 R20, R13, 0xa00, R64 ;  /* 0x00000a000d147810 */ /* 0x000fe20007ffe040 */
[----:B------:R-:W-:Y:S02]  /*c160*/  IMAD.MOV.U32 R21, RZ, RZ, R65 ;  /* 0x000000ffff157224 */ /* 0x000fe400078e0041 */
[----:B------:R-:W-:Y:S01]  /*c170*/  IMAD.MOV.U32 R57, RZ, RZ, R11 ;  /* 0x000000ffff397224 */ /* 0x000fe200078e000b */
[----:B------:R-:W-:Y:S01]  /*c180*/  R2UR UR6, R56 ;  /* 0x00000000380672ca */ /* 0x000fe200000e0000 */
[----:B------:R-:W4:Y:S01]  /*c190*/  LDL.64 R64, [R1+0x90] ;  /* 0x0000900001407983 */ /* 0x000f220000100a00 */
[----:B------:R-:W-:Y:S02]  /*c1a0*/  R2UR UR4, R20 ;  /* 0x00000000140472ca */ /* 0x000fe400000e0000 */
[----:B------:R-:W-:-:S02]  /*c1b0*/  R2UR UR7, R57 ;  /* 0x00000000390772ca */ /* 0x000fc400000e0000 */
[----:B------:R-:W-:Y:S01]  /*c1c0*/  R2UR UR5, R21 ;  /* 0x00000000150572ca */ /* 0x000fe200000e0000 */
[----:B------:R-:W-:Y:S02]  /*c1d0*/  WARPGROUP.DEPBAR.LE gsb0, 0x0 ;  /* 0x00008000000079c5 */ /* 0x000fe40000010000 */
[----:B------:R-:W-:Y:S01]  /*c1e0*/  WARPGROUP.ARRIVE ;  /* 0x00000000000079c5 */ /* 0x000fe20000000000 */
[C---:B------:R-:W-:Y:S01]  /*c1f0*/  IMAD.IADD R20, R15.reuse, 0x1, R8 ;  /* 0x000000010f147824 */ /* 0x040fe200078e0208 */
[----:B------:R-:W-:Y:S01]  /*c200*/  IADD3 R60, R15, 0xa00, R60 ;  /* 0x00000a000f3c7810 */ /* 0x000fe20007ffe03c */
[----:B------:R-:W4:Y:S07]  /*c210*/  LDL.64 R56, [R1+0x90] ;  /* 0x0000900001387983 */ /* 0x000f2e0000100a00 */
[----:B------:R-:W-:Y:S01]  /*c220*/  HGMMA.64x64x16.F32.BF16 R24, gdesc[UR4], R24, gsb0 ;  /* 0x00e00000041879f0 */ /* 0x000fe20008001818 */
        /* <DEDUP_REMOVED lines=13> */
[----:B------:R-:W-:Y:S01]  /*c300*/  LOP3.LUT R61, R8, 0xe06, RZ, 0xc0, !PT ;  /* 0x00000e06083d7812 */ /* 0x000fe200078ec0ff */
[----:B------:R-:W-:-:S04]  /*c310*/  IMAD.MOV.U32 R21, RZ, RZ, R67 ;  /* 0x000000ffff157224 */ /* 0x000fc800078e0043 */
[----:B------:R-:W-:Y:S02]  /*c320*/  IMAD.IADD R20, R61, 0x1, R66 ;  /* 0x000000013d147824 */ /* 0x000fe400078e0242 */
        /* <DEDUP_REMOVED lines=9> */
[C---:B--2---:R-:W-:Y:S01]  /*c3c0*/  IADD3 R58, R3.reuse, 0xc00, R58 ;  /* 0x00000c00033a7810 */ /* 0x044fe20007ffe03a */
[----:B------:R-:W2:Y:S07]  /*c3d0*/  LDL.64 R60, [R1+0x90] ;  /* 0x00009000013c7983 */ /* 0x000eae0000100a00 */
[----:B------:R-:W-:Y:S01]  /*c3e0*/  HGMMA.64x64x16.F32.BF16 R24, gdesc[UR4], R24, gsb0 ;  /* 0x00e00000041879f0 */ /* 0x000fe20008001818 */
[----:B------:R-:W-:-:S02]  /*c3f0*/  IMAD.IADD R20, R3, 0x1, R8 ;  /* 0x0000000103147824 */ /* 0x000fc400078e0208 */
[--C-:B------:R-:W-:Y:S01]  /*c400*/  IMAD.MOV.U32 R21, RZ, RZ, R11.reuse ;  /* 0x000000ffff157224 */ /* 0x100fe200078e000b */
[----:B------:R-:W-:Y:S02]  /*c410*/  R2UR UR4, R58 ;  /* 0x000000003a0472ca */ /* 0x000fe400000e0000 */
[----:B------:R-:W-:Y:S02]  /*c420*/  R2UR UR6, R20 ;  /* 0x00000000140672ca */ /* 0x000fe400000e0000 */
[----:B------:R-:W-:Y:S02]  /*c430*/  R2UR UR7, R21 ;  /* 0x00000000150772ca */ /* 0x000fe400000e0000 */
[----:B------:R-:W-:Y:S01]  /*c440*/  R2UR UR5, R59 ;  /* 0x000000003b0572ca */ /* 0x000fe200000e0000 */
[----:B------:R-:W-:Y:S02]  /*c450*/  WARPGROUP.DEPBAR.LE gsb0, 0x0 ;  /* 0x00008000000079c5 */ /* 0x000fe40000010000 */
[----:B------:R-:W-:Y:S01]  /*c460*/  WARPGROUP.ARRIVE ;  /* 0x00000000000079c5 */ /* 0x000fe20000000000 */
[C---:B------:R-:W-:Y:S01]  /*c470*/  IMAD.IADD R20, R13.reuse, 0x1, R8 ;  /* 0x000000010d147824 */ /* 0x040fe200078e0208 */
[----:B---3--:R-:W-:Y:S01]  /*c480*/  IADD3 R62, R13, 0xc00, R62 ;  /* 0x00000c000d3e7810 */ /* 0x008fe20007ffe03e */
[----:B------:R-:W-:Y:S01]  /*c490*/  IMAD.MOV.U32 R21, RZ, RZ, R11 ;  /* 0x000000ffff157224 */ /* 0x000fe200078e000b */
[----:B------:R-:W3:Y:S06]  /*c4a0*/  LDL.64 R58, [R1+0x90] ;  /* 0x00009000013a7983 */ /* 0x000eec0000100a00 */
[----:B------:R-:W-:Y:S01]  /*c4b0*/  HGMMA.64x64x16.F32.BF16 R24, gdesc[UR4], R24, gsb0 ;  /* 0x00e00000041879f0 */ /* 0x000fe20008001818 */
[----:B------:R-:W-:-:S02]  /*c4c0*/  R2UR UR6, R20 ;  /* 0x00000000140672ca */ /* 0x000fc400000e0000 */
[----:B------:R-:W-:Y:S02]  /*c4d0*/  R2UR UR7, R21 ;  /* 0x00000000150772ca */ /* 0x000fe400000e0000 */
[----:B------:R-:W-:Y:S02]  /*c4e0*/  R2UR UR4, R62 ;  /* 0x000000003e0472ca */ /* 0x000fe400000e0000 */
[----:B------:R-:W-:Y:S01]  /*c4f0*/  R2UR UR5, R63 ;  /* 0x000000003f0572ca */ /* 0x000fe200000e0000 */
[----:B------:R-:W-:Y:S02]  /*c500*/  WARPGROUP.DEPBAR.LE gsb0, 0x0 ;  /* 0x00008000000079c5 */ /* 0x000fe40000010000 */
[----:B------:R-:W-:Y:S01]  /*c510*/  WARPGROUP.ARRIVE ;  /* 0x00000000000079c5 */ /* 0x000fe20000000000 */
[C---:B------:R-:W-:Y:S01]  /*c520*/  IMAD.IADD R20, R15.reuse, 0x1, R8 ;  /* 0x000000010f147824 */ /* 0x040fe200078e0208 */
[----:B----4-:R-:W-:Y:S01]  /*c530*/  IADD3 R56, R15, 0xc00, R56 ;  /* 0x00000c000f387810 */ /* 0x010fe20007ffe038 */
[----:B------:R-:W-:Y:S01]  /*c540*/  IMAD.MOV.U32 R21, RZ, RZ, R11 ;  /* 0x000000ffff157224 */ /* 0x000fe200078e000b */
[----:B------:R-:W4:Y:S06]  /*c550*/  LDL.64 R62, [R1+0x90] ;  /* 0x00009000013e7983 */ /* 0x000f2c0000100a00 */
[----:B------:R-:W-:Y:S01]  /*c560*/  HGMMA.64x64x16.F32.BF16 R24, gdesc[UR4], R24, gsb0 ;  /* 0x00e00000041879f0 */ /* 0x000fe20008001818 */
        /* <DEDUP_REMOVED lines=15> */
[----:B------:R-:W-:Y:S01]  /*c660*/  IMAD.IADD R56, R10, 0x1, R57 ;  /* 0x000000010a387824 */ /* 0x000fe200078e0239 */
[----:B------:R-:W-:Y:S01]  /*c670*/  R2UR UR5, R21 ;  /* 0x00000000150572ca */ /* 0x000fe200000e0000 */
[----:B------:R-:W-:Y:S01]  /*c680*/  IMAD.MOV.U32 R57, RZ, RZ, R11 ;  /* 0x000000ffff397224 */ /* 0x000fe200078e000b */
[----:B------:R-:W-:Y:S01]  /*c690*/  R2UR UR4, R20 ;  /* 0x00000000140472ca */ /* 0x000fe200000e0000 */
[----:B------:R-:W4:Y:S01]  /*c6a0*/  LDL.64 R64, [R1+0x90] ;  /* 0x0000900001407983 */ /* 0x000f220000100a00 */
[----:B------:R-:W-:Y:S02]  /*c6b0*/  R2UR UR6, R56 ;  /* 0x00000000380672ca */ /* 0x000fe400000e0000 */
[----:B------:R-:W-:Y:S01]  /*c6c0*/  R2UR UR7, R57 ;  /* 0x00000000390772ca */ /* 0x000fe200000e0000 */
[----:B------:R-:W-:-:S02]  /*c6d0*/  WARPGROUP.DEPBAR.LE gsb0, 0x0 ;  /* 0x00008000000079c5 */ /* 0x000fc40000010000 */
[----:B------:R-:W-:-:S10]  /*c6e0*/  WARPGROUP.ARRIVE ;  /* 0x00000000000079c5 */ /* 0x000fd40000000000 */
[----:B------:R-:W-:Y:S01]  /*c6f0*/  HGMMA.64x64x16.F32.BF16 R24, gdesc[UR4], R24, gsb0 ;  /* 0x00e00000041879f0 */ /* 0x000fe20008001818 */
[----:B------:R-:W-:Y:S01]  /*c700*/  VIADD R8, R10, 0xe00 ;  /* 0x00000e000a087836 */ /* 0x000fe20000000000 */
[C---:B--2---:R-:W-:Y:S01]  /*c710*/  IADD3 R60, R3.reuse, 0xe00, R60 ;  /* 0x00000e00033c7810 */ /* 0x044fe20007ffe03c */
[----:B------:R-:W-:Y:S02]  /*c720*/  IMAD.MOV.U32 R21, RZ, RZ, R11 ;  /* 0x000000ffff157224 */ /* 0x000fe400078e000b */
[----:B------:R-:W-:Y:S01]  /*c730*/  IMAD.IADD R20, R3, 0x1, R8 ;  /* 0x0000000103147824 */ /* 0x000fe200078e0208 */
[----:B------:R-:W-:Y:S01]  /*c740*/  R2UR UR4, R60 ;  /* 0x000000003c0472ca */ /* 0x000fe200000e0000 */
[----:B------:R0:W5:Y:S01]  /*c750*/  LDL R3, [R1+0x1c0] ;  /* 0x0001c00001037983 */ /* 0x0001620000100800 */
[----:B------:R-:W-:Y:S02]  /*c760*/  R2UR UR7, R21 ;  /* 0x00000000150772ca */ /* 0x000fe400000e0000 */
[----:B------:R-:W-:-:S02]  /*c770*/  R2UR UR6, R20 ;  /* 0x00000000140672ca */ /* 0x000fc400000e0000 */
[----:B------:R-:W-:Y:S01]  /*c780*/  R2UR UR5, R61 ;  /* 0x000000003d0572ca */ /* 0x000fe200000e0000 */
[----:B------:R-:W2:Y:S01]  /*c790*/  LDL R20, [R1] ;  /* 0x0000000001147983 */ /* 0x000ea20000100800 */
[----:B------:R-:W-:Y:S02]  /*c7a0*/  WARPGROUP.DEPBAR.LE gsb0, 0x0 ;  /* 0x00008000000079c5 */ /* 0x000fe40000010000 */
[----:B------:R-:W-:-:S09]  /*c7b0*/  WARPGROUP.ARRIVE ;  /* 0x00000000000079c5 */ /* 0x000fd20000000000 */
[----:B------:R-:W-:Y:S01]  /*c7c0*/  HGMMA.64x64x16.F32.BF16 R24, gdesc[UR4], R24, gsb0 ;  /* 0x00e00000041879f0 */ /* 0x000fe20008001818 */
[C---:B---3--:R-:W-:Y:S01]  /*c7d0*/  IADD3 R58, R13.reuse, 0xe00, R58 ;  /* 0x00000e000d3a7810 */ /* 0x048fe20007ffe03a */
[----:B------:R-:W-:Y:S02]  /*c7e0*/  IMAD.IADD R12, R13, 0x1, R8 ;  /* 0x000000010d0c7824 */ /* 0x000fe400078e0208 */
[----:B------:R-:W-:Y:S01]  /*c7f0*/  IMAD.MOV.U32 R13, RZ, RZ, R11 ;  /* 0x000000ffff0d7224 */ /* 0x000fe200078e000b */
[----:B------:R-:W-:Y:S02]  /*c800*/  R2UR UR4, R58 ;  /* 0x000000003a0472ca */ /* 0x000fe400000e0000 */
[----:B------:R-:W-:Y:S02]  /*c810*/  R2UR UR6, R12 ;  /* 0x000000000c0672ca */ /* 0x000fe400000e0000 */
[----:B------:R-:W-:Y:S02]  /*c820*/  R2UR UR7, R13 ;  /* 0x000000000d0772ca */ /* 0x000fe400000e0000 */
[----:B------:R-:W-:Y:S01]  /*c830*/  R2UR UR5, R59 ;  /* 0x000000003b0572ca */ /* 0x000fe200000e0000 */
[----:B------:R-:W-:-:S02]  /*c840*/  WARPGROUP.DEPBAR.LE gsb0, 0x0 ;  /* 0x00008000000079c5 */ /* 0x000fc40000010000 */
[----:B------:R-:W-:-:S10]  /*c850*/  WARPGROUP.ARRIVE ;  /* 0x00000000000079c5 */ /* 0x000fd40000000000 */
[----:B------:R-:W-:Y:S01]  /*c860*/  HGMMA.64x64x16.F32.BF16 R24, gdesc[UR4], R24, gsb0 ;  /* 0x00e00000041879f0 */ /* 0x000fe20008001818 */
[C---:B------:R-:W-:Y:S01]  /*c870*/  IMAD.IADD R12, R15.reuse, 0x1, R8 ;  /* 0x000000010f0c7824 */ /* 0x040fe200078e0208 */
[----:B----4-:R-:W-:Y:S01]  /*c880*/  IADD3 R62, R15, 0xe00, R62 ;  /* 0x00000e000f3e7810 */ /* 0x010fe20007ffe03e */
[----:B------:R-:W-:Y:S01]  /*c890*/  IMAD.MOV.U32 R13, RZ, RZ, R11 ;  /* 0x000000ffff0d7224 */ /* 0x000fe200078e000b */
[----:B------:R-:W-:Y:S02]  /*c8a0*/  R2UR UR5, R63 ;  /* 0x000000003f0572ca */ /* 0x000fe400000e0000 */
[----:B------:R-:W-:Y:S02]  /*c8b0*/  R2UR UR6, R12 ;  /* 0x000000000c0672ca */ /* 0x000fe400000e0000 */
[----:B------:R-:W-:Y:S02]  /*c8c0*/  R2UR UR7, R13 ;  /* 0x000000000d0772ca */ /* 0x000fe400000e0000 */
[----:B------:R-:W-:Y:S01]  /*c8d0*/  R2UR UR4, R62 ;  /* 0x000000003e0472ca */ /* 0x000fe200000e0000 */
[----:B------:R-:W-:-:S02]  /*c8e0*/  IMAD.MOV.U32 R8, RZ, RZ, 0x40 ;  /* 0x00000040ff087424 */ /* 0x000fc400078e00ff */
        /* <DEDUP_REMOVED lines=8> */
[----:B------:R-:W-:Y:S02]  /*c970*/  IMAD.IADD R12, R10, 0x1, R13 ;  /* 0x000000010a0c7824 */ /* 0x000fe400078e020d */
[----:B------:R-:W-:Y:S02]  /*c980*/  IMAD.IADD R10, R13, 0x1, R64 ;  /* 0x000000010d0a7824 */ /* 0x000fe400078e0240 */
[----:B------:R-:W-:Y:S02]  /*c990*/  IMAD.MOV.U32 R13, RZ, RZ, R11 ;  /* 0x000000ffff0d7224 */ /* 0x000fe400078e000b */
[----:B------:R-:W-:Y:S01]  /*c9a0*/  IMAD.MOV.U32 R11, RZ, RZ, R65 ;  /* 0x000000ffff0b7224 */ /* 0x000fe200078e0041 */
[----:B------:R-:W-:Y:S02]  /*c9b0*/  R2UR UR6, R12 ;  /* 0x000000000c0672ca */ /* 0x000fe400000e0000 */
[----:B------:R-:W-:Y:S02]  /*c9c0*/  R2UR UR7, R13 ;  /* 0x000000000d0772ca */ /* 0x000fe400000e0000 */
[----:B------:R-:W-:-:S02]  /*c9d0*/  R2UR UR4, R10 ;  /* 0x000000000a0472ca */ /* 0x000fc400000e0000 */
[----:B------:R-:W-:Y:S01]  /*c9e0*/  R2UR UR5, R11 ;  /* 0x000000000b0572ca */ /* 0x000fe200000e0000 */
[----:B------:R0:W-:Y:S04]  /*c9f0*/  STL [R1+0x68], R0 ;  /* 0x0000680001007387 */ /* 0x0001e80000100800 */
[----:B------:R0:W-:Y:S04]  /*ca00*/  STL [R1+0x68], R0 ;  /* 0x0000680001007387 */ /* 0x0001e80000100800 */
[----:B------:R0:W-:Y:S04]  /*ca10*/  STL [R1+0x68], R0 ;  /* 0x0000680001007387 */ /* 0x0001e80000100800 */
[----:B------:R0:W-:Y:S01]  /*ca20*/  STL [R1+0x68], R0 ;  /* 0x0000680001007387 */ /* 0x0001e20000100800 */
[----:B------:R-:W-:-:S02]  /*ca30*/  WARPGROUP.DEPBAR.LE gsb0, 0x0 ;  /* 0x00008000000079c5 */ /* 0x000fc40000010000 */
[----:B------:R-:W-:-:S06]  /*ca40*/  WARPGROUP.ARRIVE ;  /* 0x00000000000079c5 */ /* 0x000fcc0000000000 */
[----:B------:R-:W-:Y:S01]  /*ca50*/  HGMMA.64x64x16.F32.BF16 R24, gdesc[UR4], R24, gsb0 ;  /* 0x00e00000041879f0 */ /* 0x000fe20008001818 */
        /* <DEDUP_REMOVED lines=25> */
[----:B--2---:R-:W-:-:S03]  /*cbf0*/  LOP3.LUT R8, R20, 0x1, RZ, 0xfc, !PT ;  /* 0x0000000114087812 */ /* 0x004fc600078efcff */
[----:B------:R0:W-:Y:S04]  /*cc00*/  STL [R1+0x68], R0 ;  /* 0x0000680001007387 */ /* 0x0001e80000100800 */
[----:B------:R0:W-:Y:S04]  /*cc10*/  STL [R1+0x68], R0 ;  /* 0x0000680001007387 */ /* 0x0001e80000100800 */
[----:B------:R0:W-:Y:S01]  /*cc20*/  STL [R1+0x68], R0 ;  /* 0x0000680001007387 */ /* 0x0001e20000100800 */
[----:B------:R-:W-:Y:S01]  /*cc30*/  ISETP.NE.AND P0, PT, R8, 0x3, PT ;  /* 0x000000030800780c */ /* 0x000fe20003f05270 */
[----:B------:R-:W-:-:S02]  /*cc40*/  WARPGROUP.DEPBAR.LE gsb0, 0x0 ;  /* 0x00008000000079c5 */ /* 0x000fc40000010000 */
[----:B------:R-:W-:Y:S10]  /*cc50*/  BSSY B0, `(.L_x_5171) ;  /* 0x0000003000007945 */ /* 0x000ff40003800000 */
[----:B0-----:R-:W-:Y:S05]  /*cc60*/  @!P0 BRA `(.L_x_5172) ;  /* 0x0000000000048947 */ /* 0x001fea0003800000 */
[----:B------:R-:W-:Y:S01]  /*cc70*/  BPT.TRAP 0x1 ;  /* 0x000000040000795c */ /* 0x000fe20000300000 */
.L_x_5172:
[----:B------:R-:W-:Y:S05]  /*cc80*/  BSYNC B0 ;  /* 0x0000000000007941 */ /* 0x000fea0003800000 */
.L_x_5171:
[----:B------:R-:W2:Y:S02]  /*cc90*/  LDL.64 R10, [R1+0x20] ;  /* 0x00002000010a7983 */ /* 0x000ea40000100a00 */
[----:B--2---:R-:W-:-:S05]  /*cca0*/  MOV R0, R10 ;  /* 0x0000000a00007202 */ /* 0x004fca0000000f00 */
[----:B-----5:R-:W-:-:S05]  /*ccb0*/  IMAD R3, R3, 0x8, R0 ;  /* 0x0000000803037824 */ /* 0x020fca00078e0200 */
[----:B------:R-:W-:-:S04]  /*ccc0*/  PRMT R3, R14, 0x654, R3 ;  /* 0x000006540e037816 */ /* 0x000fc80000000003 */
[----:B------:R0:W-:Y:S01]  /*ccd0*/  SYNCS.ARRIVE.TRANS64.RED.A1T0 RZ, [R3+URZ], RZ ;  /* 0x000000ff03ff79a7 */ /* 0x0001e2000810043f */
[----:B------:R-:W0:Y:S04]  /*cce0*/  LDL R0, [R1+0xcc] ;  /* 0x0000cc0001007983 */ /* 0x000e280000100800 */
[----:B------:R-:W2:Y:S04]  /*ccf0*/  LDL.64 R62, [R1+0xf0] ;  /* 0x0000f000013e7983 */ /* 0x000ea80000100a00 */
[----:B------:R-:W3:Y:S04]  /*cd00*/  LDL R21, [R1+0x50] ;  /* 0x0000500001157983 */ /* 0x000ee80000100800 */
[----:B------:R-:W4:Y:S04]  /*cd10*/  LDL R64, [R1+0xf8] ;  /* 0x0000f80001407983 */ /* 0x000f280000100800 */
[----:B------:R-:W4:Y:S04]  /*cd20*/  LDL.128 R56, [R1+0xd0] ;  /* 0x0000d00001387983 */ /* 0x000f280000100c00 */
[----:B------:R-:W4:Y:S01]  /*cd30*/  LDL.128 R12, [R1+0xe0] ;  /* 0x0000e000010c7983 */ /* 0x000f220000100c00 */
[----:B------:R-:W-:-:S02]  /*cd40*/  UMOV UR4, 0xffffffc0 ;  /* 0xffffffc000047882 */ /* 0x000fc40000000000 */
[----:B------:R-:W-:Y:S01]  /*cd50*/  UIMAD UR4, UR46, UR4, 0x41 ;  /* 0x000000412e0474a4 */ /* 0x000fe2000f8e0204 */
[----:B------:R-:W-:Y:S01]  /*cd60*/  BSSY B0, `(.L_x_5173) ;  /* 0x000003d000007945 */ /* 0x000fe20003800000 */
[----:B0-----:R-:W-:-:S04]  /*cd70*/  SHF.R.S32.HI R3, RZ, 0x1f, R0 ;  /* 0x0000001fff037819 */ /* 0x001fc80000011400 */
[----:B------:R-:W-:-:S04]  /*cd80*/  LEA.HI R8, R3, R0, RZ, 0x7 ;  /* 0x0000000003087211 */ /* 0x000fc800078f38ff */
[----:B------:R-:W-:-:S05]  /*cd90*/  LOP3.LUT R11, R8, 0xffffff80, RZ, 0xc0, !PT ;  /* 0xffffff80080b7812 */ /* 0x000fca00078ec0ff */
[----:B------:R-:W-:Y:S01]  /*cda0*/  IMAD.IADD R11, R0, 0x1, -R11 ;  /* 0x00000001000b7824 */ /* 0x000fe200078e0a0b */
[----:B------:R-:W-:-:S04]  /*cdb0*/  LEA.HI R60, R3, R0, RZ, 0x2 ;  /* 0x00000000033c7211 */ /* 0x000fc800078f10ff */
[----:B------:R-:W-:-:S04]  /*cdc0*/  SHF.R.S32.HI R8, RZ, 0x1f, R11 ;  /* 0x0000001fff087819 */ /* 0x000fc8000001140b */
[-C--:B------:R-:W-:Y:S02]  /*cdd0*/  LEA.HI R10, R8, R11.reuse, RZ, 0x2 ;  /* 0x0000000b080a7211 */ /* 0x080fe400078f10ff */
[----:B------:R-:W-:Y:S02]  /*cde0*/  LOP3.LUT R61, R60, 0xfffffffc, RZ, 0xc0, !PT ;  /* 0xfffffffc3c3d7812 */ /* 0x000fe400078ec0ff */
[--C-:B------:R-:W-:Y:S02]  /*cdf0*/  SHF.R.S32.HI R3, RZ, 0x2, R10.reuse ;  /* 0x00000002ff037819 */ /* 0x100fe4000001140a */
[----:B------:R-:W-:Y:S01]  /*ce00*/  SHF.R.S32.HI R20, RZ, 0x1f, R10 ;  /* 0x0000001fff147819 */ /* 0x000fe2000001140a */
[----:B------:R-:W-:Y:S01]  /*ce10*/  IMAD.IADD R61, R0, 0x1, -R61 ;  /* 0x00000001003d7824 */ /* 0x000fe200078e0a3d */
[----:B------:R-:W-:Y:S02]  /*ce20*/  LEA.HI R8, R8, R11, RZ, 0x5 ;  /* 0x0000000b08087211 */ /* 0x000fe400078f28ff */
[----:B------:R-:W-:-:S02]  /*ce30*/  LEA.HI R20, R20, R3, RZ, 0x3 ;  /* 0x0000000314147211 */ /* 0x000fc400078f18ff */
[----:B------:R-:W-:Y:S02]  /*ce40*/  SHF.R.S32.HI R8, RZ, 0x5, R8 ;  /* 0x00000005ff087819 */ /* 0x000fe40000011408 */
[----:B------:R-:W-:Y:S02]  /*ce50*/  LOP3.LUT R20, R20, 0xfffffff8, RZ, 0xc0, !PT ;  /* 0xfffffff814147812 */ /* 0x000fe400078ec0ff */
[----:B------:R-:W-:Y:S02]  /*ce60*/  LEA.HI R0, R61, R61, RZ, 0x1 ;  /* 0x0000003d3d007211 */ /* 0x000fe400078f08ff */
[----:B--2---:R-:W-:Y:S01]  /*ce70*/  ISETP.NE.AND P0, PT, R62, 0x1, PT ;  /* 0x000000013e00780c */ /* 0x004fe20003f05270 */
[----:B------:R-:W-:Y:S01]  /*ce80*/  IMAD.IADD R20, R3, 0x1, -R20 ;  /* 0x0000000103147824 */ /* 0x000fe200078e0a14 */
[----:B------:R-:W-:Y:S01]  /*ce90*/  LOP3.LUT R0, R0, 0x1ffffffe, RZ, 0xc0, !PT ;  /* 0x1ffffffe00007812 */ /* 0x000fe200078ec0ff */
[----:B---3--:R-:W-:-:S04]  /*cea0*/  IMAD R3, R21, 0x4, R8 ;  /* 0x0000000415037824 */ /* 0x008fc800078e0208 */
[----:B------:R-:W-:Y:S02]  /*ceb0*/  IMAD.IADD R0, R61, 0x1, -R0 ;  /* 0x000000013d007824 */ /* 0x000fe400078e0a00 */
[----:B------:R-:W-:-:S04]  /*cec0*/  IMAD.U32 R3, R3, 0x10, R20 ;  /* 0x0000001003037824 */ /* 0x000fc800078e0014 */
[----:B------:R-:W-:-:S04]  /*ced0*/  IMAD R0, R0, 0x8, R3 ;  /* 0x0000000800007824 */ /* 0x000fc800078e0203 */
[----:B------:R-:W-:-:S05]  /*cee0*/  @P0 IMAD.HI.U32 R63, R0, R63, RZ ;  /* 0x0000003f003f0227 */ /* 0x000fca00078e00ff */
[----:B----4-:R-:W-:Y:S02]  /*cef0*/  @P0 SHF.R.U32.HI R0, RZ, R64, R63 ;  /* 0x00000040ff000219 */ /* 0x010fe4000001163f */
[----:B------:R-:W-:-:S03]  /*cf00*/  LOP3.LUT R10, R10, 0x7ffffffc, RZ, 0xc0, !PT ;  /* 0x7ffffffc0a0a7812 */ /* 0x000fc600078ec0ff */
[----:B------:R-:W0:Y:S01]  /*cf10*/  SHFL.IDX PT, R60, R0, RZ, 0x1c1f ;  /* 0x001c1fff003c7589 */ /* 0x000e2200000e0000 */
[----:B------:R-:W-:Y:S02]  /*cf20*/  VIADD R3, R57, UR4 ;  /* 0x0000000439037c36 */ /* 0x000fe40008000000 */
[----:B------:R-:W-:Y:S01]  /*cf30*/  IMAD.IADD R10, R11, 0x1, -R10 ;  /* 0x000000010b0a7824 */ /* 0x000fe200078e0a0a */
[----:B------:R-:W-:Y:S01]  /*cf40*/  ULEA UR4, UR46, 0xffffffc0, 0x6 ;  /* 0xffffffc02e047891 */ /* 0x000fe2000f8e303f */
[----:B------:R-:W-:Y:S02]  /*cf50*/  ISETP.GE.AND P1, PT, R13, 0x1, PT ;  /* 0x000000010d00780c */ /* 0x000fe40003f26270 */
[----:B------:R-:W-:-:S03]  /*cf60*/  IMAD R11, R10, -0x2, R3 ;  /* 0xfffffffe0a0b7824 */ /* 0x000fc600078e0203 */
[----:B------:R-:W-:Y:S02]  /*cf70*/  VIADD R3, R57, -UR4 ;  /* 0x8000000439037c36 */ /* 0x000fe40008000000 */
[----:B------:R-:W-:Y:S01]  /*cf80*/  IMAD.IADD R8, R11, 0x1, -R56 ;  /* 0x000000010b087824 */ /* 0x000fe200078e0a38 */
[----:B------:R-:W-:Y:S01]  /*cf90*/  LOP3.LUT R11, RZ, R58, RZ, 0x33, !PT ;  /* 0x0000003aff0b7212 */ /* 0x000fe200078e33ff */
[----:B------:R-:W-:Y:S02]  /*cfa0*/  IMAD R20, R10, -0x2, R3 ;  /* 0xfffffffe0a147824 */ /* 0x000fe400078e0203 */
[C---:B------:R-:W-:Y:S02]  /*cfb0*/  IMAD.IADD R59, R8.reuse, 0x1, R59 ;  /* 0x00000001083b7824 */ /* 0x040fe400078e023b */
[----:B------:R-:W-:Y:S02]  /*cfc0*/  IMAD.IADD R21, R8, 0x1, R11 ;  /* 0x0000000108157824 */ /* 0x000fe400078e020b */
[----:B------:R-:W-:Y:S01]  /*cfd0*/  VIADD R58, R12, -UR4 ;  /* 0x800000040c3a7c36 */ /* 0x000fe20008000000 */
[----:B0-----:R-:W-:Y:S01]  /*cfe0*/  VIADDMNMX R8, R60, R59, R20, PT ;  /* 0x0000003b3c087246 */ /* 0x001fe20003800114 */
[----:B------:R-:W-:Y:S01]  /*cff0*/  IMAD.IADD R3, R21, 0x1, R60 ;  /* 0x0000000115037824 */ /* 0x000fe200078e023c */
[----:B------:R-:W-:Y:S06]  /*d000*/  @!P1 BRA `(.L_x_5174) ;  /* 0x0000000000489947 */ /* 0x000fec0003800000 */
[----:B------:R-:W-:Y:S01]  /*d010*/  IADD3 R11, -R56, R57, R60 ;  /* 0x00000039380b7210 */ /* 0x000fe20007ffe13c */
[----:B------:R-:W-:Y:S03]  /*d020*/  BSSY B1, `(.L_x_5175) ;  /* 0x000000c000017945 */ /* 0x000fe60003800000 */
[----:B------:R-:W-:-:S13]  /*d030*/  ISETP.GT.AND P0, PT, R11, -0x1, PT ;  /* 0xffffffff0b00780c */ /* 0x000fda0003f04270 */
[----:B------:R-:W-:Y:S05]  /*d040*/  @P0 BRA `(.L_x_5176) ;  /* 0x0000000000180947 */ /* 0x000fea0003800000 */
[----:B------:R-:W-:Y:S02]  /*d050*/  ISETP.NE.AND P0, PT, R13, 0x1, PT ;  /* 0x000000010d00780c */ /* 0x000fe40003f05270 */
[----:B------:R-:W-:-:S11]  /*d060*/  LOP3.LUT R11, RZ, R11, RZ, 0x33, !PT ;  /* 0x0000000bff0b7212 */ /* 0x000fd600078e33ff */
[----:B------:R-:W-:-:S05]  /*d070*/  @P0 IMAD.HI.U32 R12, R11, R14, RZ ;  /* 0x0000000e0b0c0227 */ /* 0x000fca00078e00ff */
[----:B------:R-:W-:-:S04]  /*d080*/  @P0 SHF.R.U32.HI R11, RZ, R15, R12 ;  /* 0x0000000fff0b0219 */ /* 0x000fc8000001160c */
[----:B------:R-:W-:Y:S01]  /*d090*/  LOP3.LUT R11, RZ, R11, RZ, 0x33, !PT ;  /* 0x0000000bff0b7212 */ /* 0x000fe200078e33ff */
[----:B------:R-:W-:Y:S06]  /*d0a0*/  BRA `(.L_x_5177) ;  /* 0x00000000000c7947 */ /* 0x000fec0003800000 */
.L_x_5176:
[----:B------:R-:W-:-:S13]  /*d0b0*/  ISETP.NE.AND P0, PT, R13, 0x1, PT ;  /* 0x000000010d00780c */ /* 0x000fda0003f05270 */
[----:B------:R-:W-:-:S05]  /*d0c0*/  @P0 IMAD.HI.U32 R12, R11, R14, RZ ;  /* 0x0000000e0b0c0227 */ /* 0x000fca00078e00ff */
[----:B------:R-:W-:-:S07]  /*d0d0*/  @P0 SHF.R.U32.HI R11, RZ, R15, R12 ;  /* 0x0000000fff0b0219 */ /* 0x000fce000001160c */
.L_x_5177:
[----:B------:R-:W-:Y:S05]  /*d0e0*/  BSYNC B1 ;  /* 0x0000000000017941 */ /* 0x000fea0003800000 */
.L_x_5175:
[----:B------:R-:W-:-:S04]  /*d0f0*/  IMAD R11, R11, R13, -UR4 ;  /* 0x800000040b0b7e24 */ /* 0x000fc8000f8e020d */
[----:B------:R-:W-:-:S05]  /*d100*/  IMAD R12, R10, -0x2, R11 ;  /* 0xfffffffe0a0c7824 */ /* 0x000fca00078e020b */
[----:B------:R-:W-:Y:S02]  /*d110*/  VIMNMX R3, R3, R12, !PT ;  /* 0x0000000c03037248 */ /* 0x000fe40007fe0100 */
[----:B------:R-:W-:-:S07]  /*d120*/  VIADDMNMX R8, R12, R13, R8, PT ;  /* 0x0000000d0c087246 */ /* 0x000fce0003800108 */
.L_x_5174:
[----:B------:R-:W-:Y:S05]  /*d130*/  BSYNC B0 ;  /* 0x0000000000007941 */ /* 0x000fea0003800000 */
.L_x_5173:
[C---:B------:R-:W-:Y:S01]  /*d140*/  ISETP.GE.AND P1, PT, R58.reuse, 0x9, PT ;  /* 0x000000093a00780c */ /* 0x040fe20003f26270 */
[----:B------:R-:W0:Y:S01]  /*d150*/  SHFL.IDX PT, R0, R0, 0x1, 0x1c1f ;  /* 0x003c1f0000007f89 */ /* 0x000e2200000e0000 */
[----:B------:R-:W-:Y:S01]  /*d160*/  ISETP.GE.AND P0, PT, R58, 0x2, PT ;  /* 0x000000023a00780c */ /* 0x000fe20003f06270 */
[----:B------:R-:W-:Y:S01]  /*d170*/  BSSY B0, `(.L_x_5178) ;  /* 0x000005f000007945 */ /* 0x000fe20003800000 */
        /* <DEDUP_REMOVED lines=10> */
[----:B------:R-:W-:Y:S02]  /*d220*/  ISETP.LT.OR P2, PT, R8, 0x11, P2 ;  /* 0x000000110800780c */ /* 0x000fe40001741670 */
[C---:B------:R-:W-:Y:S02]  /*d230*/  ISETP.GT.AND P3, PT, R3.reuse, 0x9, !P5 ;  /* 0x000000090300780c */ /* 0x040fe40006f64270 */
        /* <DEDUP_REMOVED lines=31> */
[----:B------:R-:W-:Y:S02]  /*d430*/  P2R R29, PR, RZ, 0x10 ;  /* 0x00000010ff1d7803 */ /* 0x000fe40000000000 */
[----:B------:R-:W-:Y:S02]  /*d440*/  FSEL R44, R44, -INF , !P2 ;  /* 0xff8000002c2c7808 */ /* 0x000fe40005000000 */
[----:B------:R-:W-:-:S02]  /*d450*/  ISETP.GE.AND P2, PT, R58, 0x2a, PT ;  /* 0x0000002a3a00780c */ /* 0x000fc40003f46270 */
[----:B------:R-:W-:Y:S02]  /*d460*/  P2R R25, PR, RZ, 0x20 ;  /* 0x00000020ff197803 */ /* 0x000fe40000000000 */
        /* <DEDUP_REMOVED lines=24> */
[----:B------:R-:W-:Y:S02]  /*d5f0*/  ISETP.LT.OR P6, PT, R8, 0x3a, P6 ;  /* 0x0000003a0800780c */ /* 0x000fe400037c1670 */
[----:B------:R-:W-:Y:S02]  /*d600*/  VIADDMNMX R8, R0, R59, R20, PT ;  /* 0x0000003b00087246 */ /* 0x000fe40003800114 */
        /* <DEDUP_REMOVED lines=13> */
.L_x_5181:
[----:B------:R-:W-:-:S13]  /*d6e0*/  ISETP.NE.AND P6, PT, R13, 0x1, PT ;  /* 0x000000010d00780c */ /* 0x000fda0003fc5270 */
[----:B------:R-:W-:-:S05]  /*d6f0*/  @P6 IMAD.HI.U32 R14, R56, R14, RZ ;  /* 0x0000000e380e6227 */ /* 0x000fca00078e00ff */
[----:B------:R-:W-:-:S07]  /*d700*/  @P6 SHF.R.U32.HI R56, RZ, R15, R14 ;  /* 0x0000000fff386219 */ /* 0x000fce000001160e */
.L_x_5182:
[----:B------:R-:W-:Y:S05]  /*d710*/  BSYNC B1 ;  /* 0x0000000000017941 */ /* 0x000fea0003800000 */
.L_x_5180:
[----:B------:R-:W-:-:S04]  /*d720*/  IMAD R11, R56, R13, -UR4 ;  /* 0x80000004380b7e24 */ /* 0x000fc8000f8e020d */
[----:B------:R-:W-:-:S05]  /*d730*/  IMAD R10, R10, -0x2, R11 ;  /* 0xfffffffe0a0a7824 */ /* 0x000fca00078e020b */
[----:B------:R-:W-:Y:S02]  /*d740*/  VIADDMNMX R8, R10, R13, R8, PT ;  /* 0x0000000d0a087246 */ /* 0x000fe40003800108 */
[----:B------:R-:W-:-:S07]  /*d750*/  VIMNMX R3, R3, R10, !PT ;  /* 0x0000000a03037248 */ /* 0x000fce0007fe0100 */
.L_x_5179:
[----:B------:R-:W-:Y:S05]  /*d760*/  BSYNC B0 ;  /* 0x0000000000007941 */ /* 0x000fea0003800000 */
.L_x_5178:
[----:B------:R-:W-:Y:S01]  /*d770*/  ISETP.GT.AND P0, PT, R3, 0x1, !P0 ;  /* 0x000000010300780c */ /* 0x000fe20004704270 */
[----:B------:R-:W2:Y:S01]  /*d780*/  LDL R20, [R1+0x400] ;  /* 0x0004000001147983 */ /* 0x000ea20000100800 */
[----:B------:R-:W-:Y:S02]  /*d790*/  FMNMX.FTZ R0, R24, R60, !PT ;  /* 0x0000003c18007209 */ /* 0x000fe40007810000 */
[----:B------:R-:W-:Y:S01]  /*d7a0*/  ISETP.LT.OR P0, PT, R8, 0x2, P0 ;  /* 0x000000020800780c */ /* 0x000fe20000701670 */
[----:B------:R-:W3:Y:S01]  /*d7b0*/  LDL R81, [R1+0x1c0] ;  /* 0x0001c00001517983 */ /* 0x000ee20000100800 */
[----:B------:R-:W-:Y:S02]  /*d7c0*/  FMNMX.FTZ R0, R28, R0, !PT ;  /* 0x000000001c007209 */ /* 0x000fe40007810000 */
[----:B------:R-:W-:Y:S01]  /*d7d0*/  FSEL R27, R27, -INF , !P0 ;  /* 0xff8000001b1b7808 */ /* 0x000fe20004000000 */
[----:B------:R-:W4:Y:S01]  /*d7e0*/  LDL R56, [R1+0x208] ;  /* 0x0002080001387983 */ /* 0x000f220000100800 */
[----:B------:R-:W-:-:S02]  /*d7f0*/  ISETP.NE.AND P0, PT, R25, RZ, PT ;  /* 0x000000ff1900720c */ /* 0x000fc40003f05270 */
[C---:B------:R-:W-:Y:S01]  /*d800*/  ISETP.GT.AND P1, PT, R3.reuse, 0x8, !P1 ;  /* 0x000000080300780c */ /* 0x040fe20004f24270 */
[----:B------:R-:W3:Y:S01]  /*d810*/  LDL R74, [R1+0x22c] ;  /* 0x00022c00014a7983 */ /* 0x000ee20000100800 */
[----:B------:R-:W-:Y:S02]  /*d820*/  ISETP.GT.AND P0, PT, R3, 0x9, !P0 ;  /* 0x000000090300780c */ /* 0x000fe40004704270 */
[----:B------:R-:W-:Y:S01]  /*d830*/  FMNMX.FTZ R0, R62, R0, !PT ;  /* 0x000000003e007209 */ /* 0x000fe20007810000 */
[----:B------:R-:W3:Y:S01]  /*d840*/  LDL R76, [R1+0x230] ;  /* 0x00023000014c7983 */ /* 0x000ee20000100800 */
[C---:B------:R-:W-:Y:S02]  /*d850*/  ISETP.LT.OR P0, PT, R8.reuse, 0xa, P0 ;  /* 0x0000000a0800780c */ /* 0x040fe40000701670 */
[----:B------:R-:W-:Y:S01]  /*d860*/  ISETP.LT.OR P1, PT, R8, 0x9, P1 ;  /* 0x000000090800780c */ /* 0x000fe20000f21670 */
[----:B------:R-:W3:Y:S01]  /*d870*/  LDL R78, [R1+0x234] ;  /* 0x00023400014e7983 */ /* 0x000ee20000100800 */
[----:B------:R-:W-:-:S02]  /*d880*/  FSEL R31, R31, -INF , !P0 ;  /* 0xff8000001f1f7808 */ /* 0x000fc40004000000 */
[----:B------:R-:W-:Y:S01]  /*d890*/  ISETP.NE.AND P0, PT, R61, RZ, PT ;  /* 0x000000ff3d00720c */ /* 0x000fe20003f05270 */
[----:B------:R-:W3:Y:S01]  /*d8a0*/  LDL R80, [R1+0x238] ;  /* 0x0002380001507983 */ /* 0x000ee20000100800 */
[----:B------:R-:W-:Y:S02]  /*d8b0*/  FMNMX.FTZ R0, R32, R0, !PT ;  /* 0x0000000020007209 */ /* 0x000fe40007810000 */
[----:B------:R-:W-:Y:S01]  /*d8c0*/  ISETP.GT.AND P0, PT, R3, 0x10, !P0 ;  /* 0x000000100300780c */ /* 0x000fe20004704270 */
[----:B------:R-:W3:Y:S01]  /*d8d0*/  LDL R82, [R1+0x23c] ;  /* 0x00023c0001527983 */ /* 0x000ee20000100800 */
[----:B------:R-:W-:Y:S02]  /*d8e0*/  FSEL R30, R30, -INF , !P1 ;  /* 0xff8000001e1e7808 */ /* 0x000fe40004800000 */
[----:B------:R-:W-:Y:S01]  /*d8f0*/  ISETP.LT.OR P0, PT, R8, 0x11, P0 ;  /* 0x000000110800780c */ /* 0x000fe20000701670 */
[----:B------:R-:W3:Y:S01]  /*d900*/  LDL R84, [R1+0x240] ;  /* 0x0002400001547983 */ /* 0x000ee20000100800 */
[----:B------:R-:W-:-:S02]  /*d910*/  ISETP.NE.AND P1, PT, R63, RZ, PT ;  /* 0x000000ff3f00720c */ /* 0x000fc40003f25270 */
[----:B------:R-:W-:Y:S01]  /*d920*/  FSEL R34, R34, -INF , !P0 ;  /* 0xff80000022227808 */ /* 0x000fe20004000000 */
[----:B------:R-:W3:Y:S01]  /*d930*/  LDL R86, [R1+0x244] ;  /* 0x0002440001567983 */ /* 0x000ee20000100800 */
[----:B------:R-:W-:Y:S02]  /*d940*/  ISETP.NE.AND P0, PT, R29, RZ, PT ;  /* 0x000000ff1d00720c */ /* 0x000fe40003f05270 */
[----:B------:R-:W-:Y:S01]  /*d950*/  FMNMX.FTZ R0, R64, R0, !PT ;  /* 0x0000000040007209 */ /* 0x000fe20007810000 */
[----:B------:R-:W3:Y:S01]  /*d960*/  LDL R88, [R1+0x248] ;  /* 0x0002480001587983 */ /* 0x000ee20000100800 */
[----:B------:R-:W-:Y:S02]  /*d970*/  ISETP.GT.AND P0, PT, R3, 0x11, !P0 ;  /* 0x000000110300780c */ /* 0x000fe40004704270 */
[----:B------:R-:W-:Y:S01]  /*d980*/  FMNMX.FTZ R0, R36, R0, !PT ;  /* 0x0000000024007209 */ /* 0x000fe20007810000 */
[----:B------:R-:W3:Y:S01]  /*d990*/  LDL R90, [R1+0x24c] ;  /* 0x00024c00015a7983 */ /* 0x000ee20000100800 */
[----:B------:R-:W-:-:S02]  /*d9a0*/  ISETP.LT.OR P0, PT, R8, 0x12, P0 ;  /* 0x000000120800780c */ /* 0x000fc40000701670 */
[----:B------:R-:W-:Y:S01]  /*d9b0*/  FMNMX.FTZ R0, R66, R0, !PT ;  /* 0x0000000042007209 */ /* 0x000fe20007810000 */
[----:B------:R-:W3:Y:S01]  /*d9c0*/  LDL R92, [R1+0x250] ;  /* 0x00025000015c7983 */ /* 0x000ee20000100800 */
[----:B------:R-:W-:Y:S02]  /*d9d0*/  FSEL R35, R35, -INF , !P0 ;  /* 0xff80000023237808 */ /* 0x000fe40004000000 */
[----:B------:R-:W-:Y:S01]  /*d9e0*/  ISETP.NE.AND P0, PT, R33, RZ, PT ;  /* 0x000000ff2100720c */ /* 0x000fe20003f05270 */
[----:B------:R-:W3:Y:S01]  /*d9f0*/  LDL R94, [R1+0x254] ;  /* 0x00025400015e7983 */ /* 0x000ee20000100800 */
[----:B------:R-:W-:Y:S02]  /*da00*/  FMNMX.FTZ R0, R40, R0, !PT ;  /* 0x0000000028007209 */ /* 0x000fe40007810000 */
[----:B------:R-:W-:Y:S01]  /*da10*/  ISETP.GT.AND P0, PT, R3, 0x18, !P0 ;  /* 0x000000180300780c */ /* 0x000fe20004704270 */
[----:B------:R-:W3:Y:S01]  /*da20*/  LDL R96, [R1+0x258] ;  /* 0x0002580001607983 */ /* 0x000ee20000100800 */
[----:B------:R-:W-:-:S02]  /*da30*/  FMNMX.FTZ R0, R68, R0, !PT ;  /* 0x0000000044007209 */ /* 0x000fc40007810000 */
[----:B------:R-:W-:Y:S01]  /*da40*/  ISETP.LT.OR P0, PT, R8, 0x19, P0 ;  /* 0x000000190800780c */ /* 0x000fe20000701670 */
[----:B------:R-:W3:Y:S01]  /*da50*/  LDL R98, [R1+0x25c] ;  /* 0x00025c0001627983 */ /* 0x000ee20000100800 */
[----:B------:R-:W-:Y:S02]  /*da60*/  FMNMX.FTZ R0, R44, R0, !PT ;  /* 0x000000002c007209 */ /* 0x000fe40007810000 */
[----:B------:R-:W-:Y:S01]  /*da70*/  FSEL R38, R38, -INF , !P0 ;  /* 0xff80000026267808 */ /* 0x000fe20004000000 */
[----:B------:R-:W3:Y:S01]  /*da80*/  LDL R100, [R1+0x260] ;  /* 0x0002600001647983 */ /* 0x000ee20000100800 */
[----:B------:R-:W-:Y:S02]  /*da90*/  ISETP.GT.AND P0, PT, R3, 0x19, !P1 ;  /* 0x000000190300780c */ /* 0x000fe40004f04270 */
[----:B------:R-:W-:Y:S01]  /*daa0*/  ISETP.NE.AND P6, PT, R12, RZ, PT ;  /* 0x000000ff0c00720c */ /* 0x000fe20003fc5270 */
        /* <DEDUP_REMOVED lines=16> */
[----:B------:R-:W-:Y:S02]  /*dbb0*/  ISETP.GT.AND P0, PT, R3, RZ, !P6 ;  /* 0x000000ff0300720c */ /* 0x000fe40007704270 */
[----:B------:R-:W-:Y:S01]  /*dbc0*/  FMNMX.FTZ R10, R58, R0, !PT ;  /* 0x000000003a0a7209 */ /* 0x000fe20007810000 */
[----:B------:R-:W3:Y:S01]  /*dbd0*/  LDL R114, [R1+0x27c] ;  /* 0x00027c0001727983 */ /* 0x000ee20000100800 */
[----:B------:R-:W-:-:S02]  /*dbe0*/  ISETP.LT.OR P0, PT, R8, 0x1, P0 ;  /* 0x000000010800780c */ /* 0x000fc40000701670 */
[----:B------:R-:W-:Y:S01]  /*dbf0*/  ISETP.NE.AND P1, PT, R41, RZ, PT ;  /* 0x000000ff2900720c */ /* 0x000fe20003f25270 */
[----:B------:R-:W0:Y:S01]  /*dc00*/  SHFL.BFLY PT, R13, R10, 0x2, 0x1f ;  /* 0x0c401f000a0d7f89 */ /* 0x000e2200000e0000 */
[----:B------:R-:W-:Y:S02]  /*dc10*/  FSEL R26, R26, -INF , !P0 ;  /* 0xff8000001a1a7808 */ /* 0x000fe40004000000 */
[----:B------:R-:W-:Y:S01]  /*dc20*/  ISETP.NE.AND P0, PT, R65, RZ, PT ;  /* 0x000000ff4100720c */ /* 0x000fe20003f05270 */
[----:B------:R-:W3:Y:S01]  /*dc30*/  LDL R116, [R1+0x280] ;  /* 0x0002800001747983 */ /* 0x000ee20000100800 */
[----:B------:R-:W-:Y:S02]  /*dc40*/  FMNMX.FTZ R11, R26, R27, !PT ;  /* 0x0000001b1a0b7209 */ /* 0x000fe40007810000 */
[----:B------:R-:W-:Y:S01]  /*dc50*/  ISETP.GT.AND P0, PT, R3, 0x21, !P0 ;  /* 0x000000210300780c */ /* 0x000fe20004704270 */
[----:B------:R-:W3:Y:S01]  /*dc60*/  LDL R118, [R1+0x284] ;  /* 0x0002840001767983 */ /* 0x000ee20000100800 */
[----:B------:R-:W-:-:S02]  /*dc70*/  FMNMX.FTZ R0, R30, R11, !PT ;  /* 0x0000000b1e007209 */ /* 0x000fc40007810000 */
[----:B------:R-:W-:Y:S01]  /*dc80*/  ISETP.GT.AND P1, PT, R3, 0x28, !P1 ;  /* 0x000000280300780c */ /* 0x000fe20004f24270 */
[----:B------:R-:W3:Y:S01]  /*dc90*/  LDL R120, [R1+0x288] ;  /* 0x0002880001787983 */ /* 0x000ee20000100800 */
[----:B------:R-:W-:Y:S02]  /*dca0*/  FMNMX.FTZ R11, R31, R0, !PT ;  /* 0x000000001f0b7209 */ /* 0x000fe40007810000 */
[----:B------:R-:W-:Y:S01]  /*dcb0*/  ISETP.LT.OR P0, PT, R8, 0x22, P0 ;  /* 0x000000220800780c */ /* 0x000fe20000701670 */
        /* <DEDUP_REMOVED lines=10> */
[----:B------:R-:W-:Y:S02]  /*dd60*/  FMNMX.FTZ R11, R39, R0, !PT ;  /* 0x00000000270b7209 */ /* 0x000fe40007810000 */
[----:B------:R-:W-:Y:S01]  /*dd70*/  ISETP.GT.AND P3, PT, R3, 0x30, !P3 ;  /* 0x000000300300780c */ /* 0x000fe20005f64270 */
[----:B------:R-:W3:Y:S01]  /*dd80*/  LDL R130, [R1+0x29c] ;  /* 0x00029c0001827983 */ /* 0x000ee20000100800 */
[----:B------:R-:W-:-:S02]  /*dd90*/  FMNMX.FTZ R0, R42, R11, !PT ;  /* 0x0000000b2a007209 */ /* 0x000fc40007810000 */
[----:B------:R-:W-:Y:S01]  /*dda0*/  ISETP.LT.OR P2, PT, R8, 0x2a, P2 ;  /* 0x0000002a0800780c */ /* 0x000fe20001741670 */
[----:B------:R-:W3:Y:S01]  /*ddb0*/  LDL R132, [R1+0x2a0] ;  /* 0x0002a00001847983 */ /* 0x000ee20000100800 */
[----:B------:R-:W-:Y:S02]  /*ddc0*/  FSEL R46, R46, -INF , !P1 ;  /* 0xff8000002e2e7808 */ /* 0x000fe40004800000 */
[----:B------:R-:W-:Y:S01]  /*ddd0*/  FMNMX.FTZ R11, R43, R0, !PT ;  /* 0x000000002b0b7209 */ /* 0x000fe20007810000 */
[----:B------:R-:W3:Y:S01]  /*dde0*/  LDL R134, [R1+0x2a4] ;  /* 0x0002a40001867983 */ /* 0x000ee20000100800 */
[----:B------:R-:W-:Y:S02]  /*ddf0*/  ISETP.GT.AND P4, PT, R3, 0x31, !P4 ;  /* 0x000000310300780c */ /* 0x000fe40006784270 */
[----:B------:R-:W-:Y:S01]  /*de00*/  ISETP.LT.OR P3, PT, R8, 0x31, P3 ;  /* 0x000000310800780c */ /* 0x000fe20001f61670 */
[----:B------:R-:W3:Y:S01]  /*de10*/  LDL R136, [R1+0x2a8] ;  /* 0x0002a80001887983 */ /* 0x000ee20000100800 */
[----:B------:R-:W-:-:S02]  /*de20*/  FSEL R47, R47, -INF , !P2 ;  /* 0xff8000002f2f7808 */ /* 0x000fc40005000000 */
[----:B------:R-:W-:Y:S01]  /*de30*/  FMNMX.FTZ R0, R46, R11, !PT ;  /* 0x0000000b2e007209 */ /* 0x000fe20007810000 */
[----:B------:R-:W3:Y:S01]  /*de40*/  LDL R138, [R1+0x2ac] ;  /* 0x0002ac00018a7983 */ /* 0x000ee20000100800 */
[----:B------:R-:W-:Y:S02]  /*de50*/  ISETP.NE.AND P6, PT, R45, RZ, PT ;  /* 0x000000ff2d00720c */ /* 0x000fe40003fc5270 */
[----:B0-----:R-:W-:Y:S01]  /*de60*/  FMNMX.FTZ R13, R10, R13, !PT ;  /* 0x0000000d0a0d7209 */ /* 0x001fe20007810000 */
[----:B------:R-:W3:Y:S01]  /*de70*/  LDL R140, [R1+0x2b0] ;  /* 0x0002b000018c7983 */ /* 0x000ee20000100800 */
[----:B------:R-:W-:Y:S02]  /*de80*/  ISETP.GT.AND P5, PT, R3, 0x38, !P5 ;  /* 0x000000380300780c */ /* 0x000fe40006fa4270 */
[----:B------:R-:W-:Y:S01]  /*de90*/  ISETP.LT.OR P4, PT, R8, 0x32, P4 ;  /* 0x000000320800780c */ /* 0x000fe20002781670 */
[----:B------:R-:W0:Y:S01]  /*dea0*/  SHFL.BFLY PT, R12, R13, 0x1, 0x1f ;  /* 0x0c201f000d0c7f89 */ /* 0x000e2200000e0000 */
[----:B------:R-:W-:-:S02]  /*deb0*/  FSEL R50, R50, -INF , !P3 ;  /* 0xff80000032327808 */ /* 0x000fc40005800000 */
[----:B------:R-:W-:Y:S01]  /*dec0*/  FMNMX.FTZ R11, R47, R0, !PT ;  /* 0x000000002f0b7209 */ /* 0x000fe20007810000 */
[----:B------:R-:W3:Y:S01]  /*ded0*/  LDL R142, [R1+0x2b4] ;  /* 0x0002b400018e7983 */ /* 0x000ee20000100800 */
[----:B------:R-:W-:Y:S02]  /*dee0*/  ISETP.GT.AND P0, PT, R3, 0x39, !P6 ;  /* 0x000000390300780c */ /* 0x000fe40007704270 */
[----:B------:R-:W-:Y:S01]  /*def0*/  ISETP.LT.OR P5, PT, R8, 0x39, P5 ;  /* 0x000000390800780c */ /* 0x000fe20002fa1670 */
[----:B------:R-:W3:Y:S01]  /*df00*/  LDL R144, [R1+0x2b8] ;  /* 0x0002b80001907983 */ /* 0x000ee20000100800 */
[----:B------:R-:W-:Y:S02]  /*df10*/  FSEL R51, R51, -INF , !P4 ;  /* 0xff80000033337808 */ /* 0x000fe40006000000 */
[----:B------:R-:W-:Y:S01]  /*df20*/  FMNMX.FTZ R0, R50, R11, !PT ;  /* 0x0000000b32007209 */ /* 0x000fe20007810000 */
[----:B------:R-:W3:Y:S01]  /*df30*/  LDL R146, [R1+0x2bc] ;  /* 0x0002bc0001927983 */ /* 0x000ee20000100800 */
[----:B------:R-:W-:-:S02]  /*df40*/  ISETP.LT.OR P0, PT, R8, 0x3a, P0 ;  /* 0x0000003a0800780c */ /* 0x000fc40000701670 */
[----:B------:R-:W-:Y:S01]  /*df50*/  FSEL R54, R54, -INF , !P5 ;  /* 0xff80000036367808 */ /* 0x000fe20006800000 */
[----:B------:R-:W3:Y:S01]  /*df60*/  LDL R148, [R1+0x2c0] ;  /* 0x0002c00001947983 */ /* 0x000ee20000100800 */
[----:B------:R-:W-:Y:S02]  /*df70*/  FMNMX.FTZ R3, R51, R0, !PT ;  /* 0x0000000033037209 */ /* 0x000fe40007810000 */
[----:B------:R-:W-:Y:S01]  /*df80*/  FSEL R55, R55, -INF , !P0 ;  /* 0xff80000037377808 */ /* 0x000fe20004000000 */
[----:B------:R-:W3:Y:S01]  /*df90*/  LDL R150, [R1+0x2c4] ;  /* 0x0002c40001967983 */ /* 0x000ee20000100800 */
[----:B------:R-:W-:-:S03]  /*dfa0*/  FMNMX.FTZ R0, R54, R3, !PT ;  /* 0x0000000336007209 */ /* 0x000fc60007810000 */
[----:B------:R-:W3:Y:S01]  /*dfb0*/  LDL R29, [R1+0x2c8] ;  /* 0x0002c800011d7983 */ /* 0x000ee20000100800 */
[----:B------:R-:W-:Y:S02]  /*dfc0*/  FMNMX.FTZ R11, R55, R0, !PT ;  /* 0x00000000370b7209 */ /* 0x000fe40007810000 */
[----:B0-----:R-:W-:Y:S01]  /*dfd0*/  FMNMX.FTZ R0, R13, R12, !PT ;  /* 0x0000000c0d007209 */ /* 0x001fe20007810000 */
[----:B------:R-:W3:Y:S04]  /*dfe0*/  LDL R33, [R1+0x2d0] ;  /* 0x0002d00001217983 */ /* 0x000ee80000100800 */
[----:B------:R-:W-:Y:S04]  /*dff0*/  STL.64 [R1+0x3e0], R10 ;  /* 0x0003e00a01007387 */ /* 0x000fe80000100a00 */
[----:B------:R-:W2:Y:S04]  /*e000*/  LDL R8, [R1+0x3e4] ;  /* 0x0003e40001087983 */ /* 0x000ea80000100800 */
[----:B------:R0:W-:Y:S04]  /*e010*/  STL [R1+0x3e0], R0 ;  /* 0x0003e00001007387 */ /* 0x0001e80000100800 */
[----:B------:R-:W4:Y:S04]  /*e020*/  LDL R14, [R1+0x3e0] ;  /* 0x0003e000010e7983 */ /* 0x000f280000100800 */
[----:B------:R-:W3:Y:S04]  /*e030*/  LDL.64 R12, [R1+0x110] ;  /* 0x00011000010c7983 */ /* 0x000ee80000100a00 */
[----:B------:R-:W3:Y:S04]  /*e040*/  LDL R37, [R1+0x2d8] ;  /* 0x0002d80001257983 */ /* 0x000ee80000100800 */
        /* <DEDUP_REMOVED lines=48> */
[----:B--2---:R-:W1:Y:S01]  /*e350*/  SHFL.BFLY PT, R11, R8, 0x2, 0x1f ;  /* 0x0c401f00080b7f89 */ /* 0x004e6200000e0000 */
[----:B----4-:R-:W-:Y:S01]  /*e360*/  FMUL.FTZ R3, R20, R14 ;  /* 0x0000000e14037220 */ /* 0x010fe20000410000 */
[----:B------:R-:W-:Y:S01]  /*e370*/  BAR.SYNC.DEFER_BLOCKING 0xf, 0x100 ;  /* 0x03c4000000007b1d */ /* 0x000fe20000010000 */
[----:B------:R-:W-:-:S04]  /*e380*/  FSETP.NEU.FTZ.AND P0, PT, R14, -INF , PT ;  /* 0xff8000000e00780b */ /* 0x000fc80003f1d000 */
[----:B------:R-:W-:-:S05]  /*e390*/  FSEL R3, R3, RZ, P0 ;  /* 0x000000ff03037208 */ /* 0x000fca0000000000 */
[----:B0-----:R-:W-:Y:S01]  /*e3a0*/  FFMA.FTZ R0, R62, R20, -R3 ;  /* 0x000000143e007223 */ /* 0x001fe20000010803 */
[----:B-1----:R-:W-:-:S03]  /*e3b0*/  FMNMX.FTZ R11, R11, R8, !PT ;  /* 0x000000080b0b7209 */ /* 0x002fc60007810000 */
        /* <DEDUP_REMOVED lines=9> */
[----:B0-----:R-:W0:Y:S01]  /*e450*/  SHFL.BFLY PT, R0, R11, 0x1, 0x1f ;  /* 0x0c201f000b007f89 */ /* 0x001e2200000e0000 */
        /* <DEDUP_REMOVED lines=8> */
[----:B------:R-:W2:Y:S04]  /*e4e0*/  LDL R28, [R1+0x1d0] ;  /* 0x0001d000011c7983 */ /* 0x000ea80000100800 */
[----:B------:R-:W4:Y:S03]  /*e4f0*/  LDL R32, [R1+0x1d8] ;  /* 0x0001d80001207983 */ /* 0x000f260000100800 */
[----:B------:R-:W1:Y:S01]  /*e500*/  MUFU.EX2 R83, R83 ;  /* 0x0000005300537308 */ /* 0x000e620000000800 */
[----:B------:R-:W4:Y:S04]  /*e510*/  LDL R36, [R1+0x1e0] ;  /* 0x0001e00001247983 */ /* 0x000f280000100800 */
[----:B------:R-:W4:Y:S01]  /*e520*/  LDL R40, [R1+0x1e8] ;  /* 0x0001e80001287983 */ /* 0x000f220000100800 */
[----:B0-----:R-:W-:-:S02]  /*e530*/  FMNMX.FTZ R0, R11, R0, !PT ;  /* 0x000000000b007209 */ /* 0x001fc40007810000 */
[----:B------:R-:W-:Y:S01]  /*e540*/  MUFU.EX2 R154, R154 ;  /* 0x0000009a009a7308 */ /* 0x000fe20000000800 */
[----:B------:R-:W4:Y:S01]  /*e550*/  LDL R44, [R1+0x1f0] ;  /* 0x0001f000012c7983 */ /* 0x000f220000100800 */
[C---:B------:R-:W-:Y:S01]  /*e560*/  FSETP.NEU.FTZ.AND P0, PT, R0.reuse, -INF , PT ;  /* 0xff8000000000780b */ /* 0x040fe20003f1d000 */
[-C--:B------:R-:W-:Y:S02]  /*e570*/  FMUL.FTZ R8, R0, R20.reuse ;  /* 0x0000001400087220 */ /* 0x080fe40000410000 */
[----:B------:R-:W4:Y:S03]  /*e580*/  LDL R48, [R1+0x1f8] ;  /* 0x0001f80001307983 */ /* 0x000f260000100800 */
[----:B------:R-:W-:Y:S01]  /*e590*/  FSEL R3, R8, RZ, P0 ;  /* 0x000000ff08037208 */ /* 0x000fe20000000000 */
[----:B------:R-:W-:Y:S01]  /*e5a0*/  MUFU.EX2 R156, R156 ;  /* 0x0000009c009c7308 */ /* 0x000fe20000000800 */
[----:B------:R-:W4:Y:S03]  /*e5b0*/  LDL R52, [R1+0x200] ;  /* 0x0002000001347983 */ /* 0x000f260000100800 */
        /* <DEDUP_REMOVED lines=8> */
[----:B-1----:R-:W-:Y:S01]  /*e640*/  FADD.FTZ R11, R152, R83 ;  /* 0x00000053980b7221 */ /* 0x002fe20000010000 */
[-CC-:B------:R-:W-:Y:S01]  /*e650*/  FFMA.FTZ R93, R39, R20.reuse, -R3.reuse ;  /* 0x00000014275d7223 */ /* 0x180fe20000010803 */
[----:B------:R-:W4:Y:S04]  /*e660*/  LDL R60, [R1+0x210] ;  /* 0x00021000013c7983 */ /* 0x000f280000100800 */
[----:B------:R-:W0:Y:S01]  /*e670*/  MUFU.EX2 R99, R99 ;  /* 0x0000006300637308 */ /* 0x000e220000000800 */
[-CC-:B------:R-:W-:Y:S01]  /*e680*/  FFMA.FTZ R161, R42, R20.reuse, -R3.reuse ;  /* 0x000000142aa17223 */ /* 0x180fe20000010803 */
[----:B------:R-:W4:Y:S04]  /*e690*/  LDL R62, [R1+0x214] ;  /* 0x00021400013e7983 */ /* 0x000f280000100800 */
[----:B------:R-:W4:Y:S02]  /*e6a0*/  LDL R64, [R1+0x218] ;  /* 0x0002180001407983 */ /* 0x000f240000100800 */
[----:B------:R-:W1:Y:S08]  /*e6b0*/  MUFU.EX2 R155, R155 ;  /* 0x0000009b009b7308 */ /* 0x000e700000000800 */
[----:B------:R-:W-:Y:S01]  /*e6c0*/  MUFU.EX2 R111, R111 ;  /* 0x0000006f006f7308 */ /* 0x000fe20000000800 */
[----:B------:R-:W-:-:S07]  /*e6d0*/  FFMA.FTZ R91, R43, R20, -R3 ;  /* 0x000000142b5b7223 */ /* 0x000fce0000010803 */
[----:B------:R-:W-:Y:S01]  /*e6e0*/  MUFU.EX2 R158, R158 ;  /* 0x0000009e009e7308 */ /* 0x000fe20000000800 */
[-CC-:B------:R-:W-:Y:S01]  /*e6f0*/  FFMA.FTZ R163, R46, R20.reuse, -R3.reuse ;  /* 0x000000142ea37223 */ /* 0x180fe20000010803 */
[----:B------:R-:W4:Y:S06]  /*e700*/  LDL R66, [R1+0x21c] ;  /* 0x00021c0001427983 */ /* 0x000f2c0000100800 */
        /* <DEDUP_REMOVED lines=11> */
[----:B------:R-:W-:Y:S01]  /*e7c0*/  FFMA.FTZ R85, R55, R20, -R3 ;  /* 0x0000001437557223 */ /* 0x000fe20000010803 */
[----:B------:R-:W4:Y:S04]  /*e7d0*/  LDL R58, [R1+0x20c] ;  /* 0x00020c00013a7983 */ /* 0x000f280000100800 */
[----:B------:R-:W4:Y:S02]  /*e7e0*/  LDL R72, [R1+0x228] ;  /* 0x0002280001487983 */ /* 0x000f240000100800 */
[----:B------:R-:W1:Y:S01]  /*e7f0*/  MUFU.EX2 R97, R97 ;  /* 0x0000006100617308 */ /* 0x000e620000000800 */
[----:B0-----:R-:W-:-:S07]  /*e800*/  FADD.FTZ R8, R153, R99 ;  /* 0x0000006399087221 */ /* 0x001fce0000010000 */
[----:B------:R-:W-:Y:S08]  /*e810*/  MUFU.EX2 R164, R164 ;  /* 0x000000a400a47308 */ /* 0x000ff00000000800 */
[----:B------:R-:W-:Y:S08]  /*e820*/  MUFU.EX2 R101, R101 ;  /* 0x0000006500657308 */ /* 0x000ff00000000800 */
[----:B------:R-:W-:Y:S08]  /*e830*/  MUFU.EX2 R166, R166 ;  /* 0x000000a600a67308 */ /* 0x000ff00000000800 */
[----:B------:R-:W-:Y:S01]  /*e840*/  MUFU.EX2 R103, R103 ;  /* 0x0000006700677308 */ /* 0x000fe20000000800 */
[----:B------:R0:W-:Y:S04]  /*e850*/  STL [R1+0x3e4], R0 ;  /* 0x0003e40001007387 */ /* 0x0001e80000100800 */
[----:B------:R-:W4:Y:S03]  /*e860*/  LDL R30, [R1+0x1d4] ;  /* 0x0001d400011e7983 */ /* 0x000f260000100800 */
[----:B------:R-:W0:Y:S01]  /*e870*/  MUFU.EX2 R157, R157 ;  /* 0x0000009d009d7308 */ /* 0x000e220000000800 */
[----:B------:R-:W-:Y:S01]  /*e880*/  FADD.FTZ R10, R154, R11 ;  /* 0x0000000b9a0a7221 */ /* 0x000fe20000010000 */
[----:B-1----:R-:W-:Y:S01]  /*e890*/  FADD.FTZ R8, R155, R8 ;  /* 0x000000089b087221 */ /* 0x002fe20000010000 */
[----:B------:R-:W4:Y:S04]  /*e8a0*/  LDL R34, [R1+0x1dc] ;  /* 0x0001dc0001227983 */ /* 0x000f280000100800 */
[----:B------:R-:W4:Y:S01]  /*e8b0*/  LDL R38, [R1+0x1e4] ;  /* 0x0001e40001267983 */ /* 0x000f220000100800 */
[----:B------:R-:W1:Y:S01]  /*e8c0*/  MUFU.EX2 R95, R95 ;  /* 0x0000005f005f7308 */ /* 0x000e620000000800 */
[----:B------:R-:W-:Y:S01]  /*e8d0*/  FADD.FTZ R11, R113, R10 ;  /* 0x0000000a710b7221 */ /* 0x000fe20000010000 */
[----:B------:R-:W-:Y:S01]  /*e8e0*/  FADD.FTZ R8, R97, R8 ;  /* 0x0000000861087221 */ /* 0x000fe20000010000 */
[----:B------:R-:W4:Y:S04]  /*e8f0*/  LDL R42, [R1+0x1ec] ;  /* 0x0001ec00012a7983 */ /* 0x000f280000100800 */
[----:B------:R-:W4:Y:S01]  /*e900*/  LDL R31, [R1+0x2cc] ;  /* 0x0002cc00011f7983 */ /* 0x000f220000100800 */
[----:B------:R-:W3:Y:S01]  /*e910*/  MUFU.EX2 R159, R159 ;  /* 0x0000009f009f7308 */ /* 0x000ee20000000800 */
[----:B------:R-:W-:Y:S01]  /*e920*/  FADD.FTZ R10, R156, R11 ;  /* 0x0000000b9c0a7221 */ /* 0x000fe20000010000 */
[----:B0-----:R-:W-:Y:S01]  /*e930*/  FADD.FTZ R8, R157, R8 ;  /* 0x000000089d087221 */ /* 0x001fe20000010000 */
[----:B------:R-:W4:Y:S04]  /*e940*/  LDL R46, [R1+0x1f4] ;  /* 0x0001f400012e7983 */ /* 0x000f280000100800 */
[----:B------:R-:W4:Y:S01]  /*e950*/  LDL R35, [R1+0x2d4] ;  /* 0x0002d40001237983 */ /* 0x000f220000100800 */
[----:B------:R-:W0:Y:S01]  /*e960*/  MUFU.EX2 R93, R93 ;  /* 0x0000005d005d7308 */ /* 0x000e220000000800 */
[----:B------:R-:W-:Y:S01]  /*e970*/  FADD.FTZ R11, R111, R10 ;  /* 0x0000000a6f0b7221 */ /* 0x000fe20000010000 */
[----:B-1----:R-:W-:Y:S01]  /*e980*/  FADD.FTZ R8, R95, R8 ;  /* 0x000000085f087221 */ /* 0x002fe20000010000 */
[----:B------:R-:W4:Y:S04]  /*e990*/  LDL R50, [R1+0x1fc] ;  /* 0x0001fc0001327983 */ /* 0x000f280000100800 */
[----:B------:R-:W4:Y:S01]  /*e9a0*/  LDL R39, [R1+0x2dc] ;  /* 0x0002dc0001277983 */ /* 0x000f220000100800 */
[----:B------:R-:W1:Y:S01]  /*e9b0*/  MUFU.EX2 R161, R161 ;  /* 0x000000a100a17308 */ /* 0x000e620000000800 */
[----:B------:R-:W-:Y:S01]  /*e9c0*/  FADD.FTZ R10, R158, R11 ;  /* 0x0000000b9e0a7221 */ /* 0x000fe20000010000 */
[----:B---3--:R-:W-:Y:S01]  /*e9d0*/  FADD.FTZ R8, R159, R8 ;  /* 0x000000089f087221 */ /* 0x008fe20000010000 */
[----:B------:R-:W3:Y:S04]  /*e9e0*/  LDL R54, [R1+0x204] ;  /* 0x0002040001367983 */ /* 0x000ee80000100800 */
[----:B------:R-:W3:Y:S01]  /*e9f0*/  LDL R43, [R1+0x2e4] ;  /* 0x0002e400012b7983 */ /* 0x000ee20000100800 */
[----:B------:R-:W1:Y:S01]  /*ea00*/  MUFU.EX2 R91, R91 ;  /* 0x0000005b005b7308 */ /* 0x000e620000000800 */
[----:B------:R-:W-:Y:S01]  /*ea10*/  FADD.FTZ R11, R107, R10 ;  /* 0x0000000a6b0b7221 */ /* 0x000fe20000010000 */
[----:B0-----:R-:W-:Y:S01]  /*ea20*/  FADD.FTZ R8, R93, R8 ;  /* 0x000000085d087221 */ /* 0x001fe20000010000 */
[----:B------:R-:W3:Y:S05]  /*ea30*/  LDL R47, [R1+0x2ec] ;  /* 0x0002ec00012f7983 */ /* 0x000eea0000100800 */
[----:B------:R-:W0:Y:S01]  /*ea40*/  MUFU.EX2 R163, R163 ;  /* 0x000000a300a37308 */ /* 0x000e220000000800 */
[----:B------:R-:W-:Y:S01]  /*ea50*/  FADD.FTZ R10, R160, R11 ;  /* 0x0000000ba00a7221 */ /* 0x000fe20000010000 */
[----:B-1----:R-:W-:Y:S01]  /*ea60*/  FADD.FTZ R8, R161, R8 ;  /* 0x00000008a1087221 */ /* 0x002fe20000010000 */
[----:B------:R-:W3:Y:S05]  /*ea70*/  LDL R51, [R1+0x2f4] ;  /* 0x0002f40001337983 */ /* 0x000eea0000100800 */
[----:B------:R-:W1:Y:S01]  /*ea80*/  MUFU.EX2 R89, R89 ;  /* 0x0000005900597308 */ /* 0x000e620000000800 */
[----:B------:R-:W-:Y:S01]  /*ea90*/  FADD.FTZ R11, R109, R10 ;  /* 0x0000000a6d0b7221 */ /* 0x000fe20000010000 */
[----:B------:R-:W-:Y:S01]  /*eaa0*/  FADD.FTZ R8, R91, R8 ;  /* 0x000000085b087221 */ /* 0x000fe20000010000 */
[----:B------:R-:W3:Y:S05]  /*eab0*/  LDL R55, [R1+0x2fc] ;  /* 0x0002fc0001377983 */ /* 0x000eea0000100800 */
        /* <DEDUP_REMOVED lines=10> */
[----:B------:R-:W-:-:S06]  /*eb60*/  FADD.FTZ R8, R165, R8 ;  /* 0x00000008a5087221 */ /* 0x000fcc0000010000 */
[----:B------:R-:W1:Y:S01]  /*eb70*/  MUFU.EX2 R85, R85 ;  /* 0x0000005500557308 */ /* 0x000e620000000800 */
[----:B------:R-:W-:Y:S01]  /*eb80*/  FADD.FTZ R3, R101, R10 ;  /* 0x0000000a65037221 */ /* 0x000fe20000010000 */
[----:B0-----:R-:W-:Y:S01]  /*eb90*/  FADD.FTZ R8, R87, R8 ;  /* 0x0000000857087221 */ /* 0x001fe20000010000 */
[----:B------:R-:W3:Y:S02]  /*eba0*/  LDL.64 R10, [R1+0x88] ;  /* 0x00008800010a7983 */ /* 0x000ee40000100a00 */
[----:B------:R-:W-:Y:S02]  /*ebb0*/  FADD.FTZ R14, R166, R3 ;  /* 0x00000003a60e7221 */ /* 0x000fe40000010000 */
[----:B------:R-:W3:Y:S01]  /*ebc0*/  LDL R3, [R1+0x3c8] ;  /* 0x0003c80001037983 */ /* 0x000ee20000100800 */
[----:B-1----:R-:W-:Y:S01]  /*ebd0*/  FADD.FTZ R8, R167, R8 ;  /* 0x00000008a7087221 */ /* 0x002fe20000010000 */
[----:B------:R-:W-:-:S03]  /*ebe0*/  FADD.FTZ R14, R103, R14 ;  /* 0x0000000e670e7221 */ /* 0x000fc60000010000 */
[----:B------:R-:W-:Y:S02]  /*ebf0*/  FADD.FTZ R15, R85, R8 ;  /* 0x00000008550f7221 */ /* 0x000fe40000010000 */
[----:B------:R-:W3:Y:S04]  /*ec00*/  LDL R8, [R1+0x3c4] ;  /* 0x0003c40001087983 */ /* 0x000ee80000100800 */
[----:B------:R0:W-:Y:S04]  /*ec10*/  STL.64 [R1+0x3f0], R14 ;  /* 0x0003f00e01007387 */ /* 0x0001e80000100a00 */
[----:B------:R-:W3:Y:S04]  /*ec20*/  LD.E.64 R26, desc[UR36][R12.64+0x8] ;  /* 0x000008240c1a7980 */ /* 0x000ee8000c101b00 */
[----:B------:R-:W3:Y:S04]  /*ec30*/  LD.E.64 R24, desc[UR36][R12.64] ;  /* 0x000000240c187980 */ /* 0x000ee8000c101b00 */
[----:B0-----:R-:W3:Y:S04]  /*ec40*/  LDL R14, [R1+0x338] ;  /* 0x00033800010e7983 */ /* 0x001ee80000100800 */
[----:B------:R-:W3:Y:S04]  /*ec50*/  LDL R15, [R1+0x33c] ;  /* 0x00033c00010f7983 */ /* 0x000ee80000100800 */
[----:B------:R-:W3:Y:S04]  /*ec60*/  LDL R13, [R1+0x334] ;  /* 0x00033400010d7983 */ /* 0x000ee80000100800 */
[----:B------:R-:W3:Y:S01]  /*ec70*/  LDL R12, [R1+0x3c0] ;  /* 0x0003c000010c7983 */ /* 0x000ee20000100800 */
        /* <DEDUP_REMOVED lines=16> */
[----:B--2---:R-:W-:Y:S04]  /*ed80*/  STL [R1+0x1d0], R28 ;  /* 0x0001d01c01007387 */ /* 0x004fe80000100800 */
        /* <DEDUP_REMOVED lines=41> */
[----:B---3--:R-:W-:Y:S04]  /*f020*/  STL [R1+0x204], R54 ;  /* 0x0002043601007387 */ /* 0x008fe80000100800 */
        /* <DEDUP_REMOVED lines=11> */
[----:B------:R-:W-:Y:S01]  /*f0e0*/  IMAD R10, R81, 0x1000, R10 ;  /* 0x00001000510a7824 */ /* 0x000fe200078e020a */
[----:B------:R-:W-:-:S04]  /*f0f0*/  R2UR UR7, R11 ;  /* 0x000000000b0772ca */ /* 0x000fc800000e0000 */
[----:B------:R-:W-:Y:S01]  /*f100*/  R2UR UR6, R10 ;  /* 0x000000000a0672ca */ /* 0x000fe200000e0000 */
[----:B------:R-:W-:Y:S04]  /*f110*/  STL [R1+0x2a8], R136 ;  /* 0x0002a88801007387 */ /* 0x000fe80000100800 */
[----:B------:R-:W-:Y:S01]  /*f120*/  STL [R1+0x2ac], R138 ;  /* 0x0002ac8a01007387 */ /* 0x000fe20000100800 */
[----:B------:R-:W-:-:S05]  /*f130*/  MOV R26, R26 ;  /* 0x0000001a001a7202 */ /* 0x000fca0000000f00 */
[--C-:B------:R-:W-:Y:S02]  /*f140*/  IMAD R25, R25, 0x2, R26.reuse ;  /* 0x0000000219197824 */ /* 0x100fe400078e021a */
[C---:B------:R-:W-:Y:S02]  /*f150*/  IMAD R27, R24.reuse, 0x2, R26 ;  /* 0x00000002181b7824 */ /* 0x040fe400078e021a */
[----:B------:R-:W-:Y:S01]  /*f160*/  IMAD R24, R24, 0x2, R25 ;  /* 0x0000000218187824 */ /* 0x000fe200078e0219 */
[----:B------:R-:W-:Y:S04]  /*f170*/  STSM.16.M88.4 [R26], R152 ;  /* 0x000000981a007844 */ /* 0x000fe80000000200 */
[----:B------:R-:W-:Y:S04]  /*f180*/  STSM.16.M88.4 [R27], R156 ;  /* 0x0000009c1b007844 */ /* 0x000fe80000000200 */
[----:B------:R-:W-:Y:S04]  /*f190*/  STSM.16.M88.4 [R25], R160 ;  /* 0x000000a019007844 */ /* 0x000fe80000000200 */
[----:B------:R-:W-:Y:S04]  /*f1a0*/  STSM.16.M88.4 [R24], R164 ;  /* 0x000000a418007844 */ /* 0x000fe80000000200 */
        /* <DEDUP_REMOVED lines=31> */
[----:B------:R0:W-:Y:S02]  /*f3a0*/  STL [R1+0x330], R79 ;  /* 0x0003304f01007387 */ /* 0x0001e40000100800 */
[----:B0-----:R-:W-:-:S06]  /*f3b0*/  WARPGROUP.ARRIVE ;  /* 0x00000000000079c5 */ /* 0x001fcc0000000000 */
[----:B------:R-:W-:Y:S01]  /*f3c0*/  HGMMA.64x256x16.F32.BF16 R24, R152, gdesc[UR4].tnspB, RZ, !UPT, gsb0 ;  /* 0x43e0000498187df0 */ /* 0x000fe2000c0018ff */
[----:B------:R0:W-:Y:S04]  /*f3d0*/  STL [R1+0x338], R14 ;  /* 0x0003380e01007387 */ /* 0x0001e80000100800 */
[----:B------:R1:W-:Y:S01]  /*f3e0*/  STL [R1+0x33c], R15 ;  /* 0x00033c0f01007387 */ /* 0x0003e20000100800 */
[----:B0-----:R-:W-:Y:S02]  /*f3f0*/  VIADD R14, R10, 0x80 ;  /* 0x000000800a0e7836 */ /* 0x001fe40000000000 */
[----:B-1----:R-:W-:-:S03]  /*f400*/  IMAD.MOV.U32 R15, RZ, RZ, R11 ;  /* 0x000000ffff0f7224 */ /* 0x002fc600078e000b */
[----:B------:R-:W-:Y:S02]  /*f410*/  R2UR UR6, R14 ;  /* 0x000000000e0672ca */ /* 0x000fe400000e0000 */
[----:B------:R-:W-:Y:S01]  /*f420*/  R2UR UR7, R15 ;  /* 0x000000000f0772ca */ /* 0x000fe200000e0000 */
        /* <DEDUP_REMOVED lines=72> */
[----:B------:R-:W-:Y:S01]  /*f8b0*/  HGMMA.64x256x16.F32.BF16 R24, R156, gdesc[UR4].tnspB, R24, gsb0 ;  /* 0x43e000049c187df0 */ /* 0x000fe20008001818 */
[----:B------:R-:W-:Y:S02]  /*f8c0*/  VIADD R12, R10, 0x100 ;  /* 0x000001000a0c7836 */ /* 0x000fe40000000000 */
[----:B------:R-:W-:-:S03]  /*f8d0*/  IMAD.MOV.U32 R13, RZ, RZ, R11 ;  /* 0x000000ffff0d7224 */ /* 0x000fc600078e000b */
[----:B------:R-:W-:Y:S02]  /*f8e0*/  R2UR UR6, R12 ;  /* 0x000000000c0672ca */ /* 0x000fe400000e0000 */
[----:B------:R-:W-:Y:S01]  /*f8f0*/  R2UR UR7, R13 ;  /* 0x000000000d0772ca */ /* 0x000fe200000e0000 */
[----:B------:R-:W-:Y:S01]  /*f900*/  VIADD R10, R10, 0x180 ;  /* 0x000001800a0a7836 */ /* 0x000fe20000000000 */
        /* <DEDUP_REMOVED lines=71> */
[----:B------:R-:W-:Y:S03]  /*fd80*/  HGMMA.64x256x16.F32.BF16 R24, R164, gdesc[UR4].tnspB, R24, gsb0 ;  /* 0x43e00004a4187df0 */ /* 0x000fe60008001818 */
        /* <DEDUP_REMOVED lines=34> */
[----:B0-----:R-:W4:Y:S04]  /*ffb0*/  LDL R76, [R1+0x1d4] ;  /* 0x0001d400014c7983 */ /* 0x001f280000100800 */
[----:B------:R-:W4:Y:S04]  /*ffc0*/  LDL R78, [R1+0x1d8] ;  /* 0x0001d800014e7983 */ /* 0x000f280000100800 */
[----:B-1----:R-:W4:Y:S04]  /*ffd0*/  LDL R80, [R1+0x1dc] ;  /* 0x0001dc0001507983 */ /* 0x002f280000100800 */
[----:B------:R-:W4:Y:S04]  /*ffe0*/  LDL R8, [R1+0x1e0] ;  /* 0x0001e00001087983 */ /* 0x000f280000100800 */
[----:B------:R-:W4:Y:S04]  /*fff0*/  LDL R82, [R1+0x1e4] ;  /* 0x0001e40001527983 */ /* 0x000f280000100800 */
        /* <DEDUP_REMOVED lines=122> */
[----:B------:R-:W-:Y:S01]  /*107a0*/  @!PT LDS RZ, [RZ] ;  /* 0x00000000fffff984 */ /* 0x000fe20000000800 */
[----:B------:R-:W-:Y:S01]  /*107b0*/  @!PT LDS RZ, [RZ] ;  /* 0x00000000fffff984 */ /* 0x000fe20000000800 */
[----:B------:R-:W-:Y:S01]  /*107c0*/  @!PT LDS RZ, [RZ] ;  /* 0x00000000fffff984 */ /* 0x000fe20000000800 */
[----:B------:R-:W-:Y:S01]  /*107d0*/  @!PT LDS RZ, [RZ] ;  /* 0x00000000fffff984 */ /* 0x000fe20000000800 */
[----:B------:R0:W-:Y:S06]  /*107e0*/  MEMBAR.ALL.CTA ;  /* 0x0000000000007992 */ /* 0x0001ec0000008000 */
[----:B0-----:R-:W0:Y:S04]  /*107f0*/  FENCE.VIEW.ASYNC.S ;  /* 0x00000000000073c6 */ /* 0x001e280000000000 */
        /* <DEDUP_REMOVED lines=9> */
[----:B---3--:R-:W-:Y:S04]  /*10890*/  STL [R1+0x1f4], R88 ;  /* 0x0001f45801007387 */ /* 0x008fe80000100800 */
[----:B------:R-:W-:Y:S04]  /*108a0*/  STL [R1+0x1f8], R90 ;  /* 0x0001f85a01007387 */ /* 0x000fe80000100800 */
        /* <DEDUP_REMOVED lines=117> */
[----:B0-----:R-:W-:-:S03]  /*11000*/  NOP ;  /* 0x0000000000007918 */ /* 0x001fc60000000000 */
[----:B-1----:R-:W3:Y:S04]  /*11010*/  LDL R3, [R1+0x28] ;  /* 0x0000280001037983 */ /* 0x002ee80000100800 */
[----:B------:R2:W5:Y:S01]  /*11020*/  LDL R0, [R1+0x1c0] ;  /* 0x0001c00001007983 */ /* 0x0005620000100800 */
[----:B------:R-:W-:Y:S01]  /*11030*/  BSSY B0, `(.L_x_5183) ;  /* 0x0000006000007945 */ /* 0x000fe20003800000 */
[----:B------:R-:W-:Y:S06]  /*11040*/  BAR.ARV 0xe, 0x100 ;  /* 0x0384000000007b1d */ /* 0x000fec0000002000 */
[----:B---3--:R-:W-:-:S04]  /*11050*/  LOP3.LUT R3, R3, 0x1, RZ, 0xfc, !PT ;  /* 0x0000000103037812 */ /* 0x008fc800078efcff */
[----:B------:R-:W-:-:S13]  /*11060*/  ISETP.NE.AND P0, PT, R3, 0x3, PT ;  /* 0x000000030300780c */ /* 0x000fda0003f05270 */
[----:B--2---:R-:W-:Y:S05]  /*11070*/  @!P0 BRA `(.L_x_5184) ;  /* 0x0000000000048947 */ /* 0x004fea0003800000 */
[----:B------:R-:W-:Y:S01]  /*11080*/  BPT.TRAP 0x1 ;  /* 0x000000040000795c */ /* 0x000fe20000300000 */
.L_x_5184:
[----:B------:R-:W-:Y:S05]  /*11090*/  BSYNC B0 ;  /* 0x0000000000007941 */ /* 0x000fea0003800000 */
.L_x_5183:
[----:B------:R-:W2:Y:S01]  /*110a0*/  LDL.64 R10, [R1+0x48] ;  /* 0x00004800010a7983 */ /* 0x000ea20000100a00 */
[----:B------:R-:W-:Y:S02]  /*110b0*/  UISETP.NE.AND UP1, UPT, UR41, URZ, UPT ;  /* 0x0000003f2900728c */ /* 0x000fe4000bf25270 */
[----:B------:R-:W-:Y:S01]  /*110c0*/  UISETP.NE.AND UP0, UPT, UR43, URZ, UPT ;  /* 0x0000003f2b00728c */ /* 0x000fe2000bf05270 */
[----:B------:R-:W3:Y:S01]  /*110d0*/  LDL R3, [R1+0x34] ;  /* 0x0000340001037983 */ /* 0x000ee20000100800 */
[----:B--2---:R-:W-:-:S05]  /*110e0*/  MOV R11, R10 ;  /* 0x0000000a000b7202 */ /* 0x004fca0000000f00 */
[----:B-----5:R-:W-:-:S05]  /*110f0*/  IMAD R0, R0, 0x8, R11 ;  /* 0x0000000800007824 */ /* 0x020fca00078e020b */
[----:B---3--:R-:W-:-:S04]  /*11100*/  PRMT R0, R3, 0x654, R0 ;  /* 0x0000065403007816 */ /* 0x008fc80000000000 */
[----:B------:R0:W-:Y:S02]  /*11110*/  SYNCS.ARRIVE.TRANS64.RED.A1T0 RZ, [R0+URZ], RZ ;  /* 0x000000ff00ff79a7 */ /* 0x0001e4000810043f */
[----:B0-----:R-:W2:Y:S01]  /*11120*/  LDL R0, [R1+0x50] ;  /* 0x0000500001007983 */ /* 0x001ea20000100800 */
[----:B------:R-:W-:Y:S02]  /*11130*/  PLOP3.LUT P0, PT, PT, PT, UP1, 0x80, 0x0 ;  /* 0x000000000000781c */ /* 0x000fe40003f0f018 */
[----:B------:R-:W-:Y:S01]  /*11140*/  PLOP3.LUT P1, PT, PT, PT, UP1, 0x80, 0x0 ;  /* 0x000000000000781c */ /* 0x000fe20003f2f018 */
[----:B------:R-:W-:Y:S01]  /*11150*/  UIADD3 UR46, UR46, -0x2, URZ ;  /* 0xfffffffe2e2e7890 */ /* 0x000fe2000fffe03f */
[----:B--2---:R-:W-:-:S09]  /*11160*/  IMAD.SHL.U32 R8, R0, 0x40, RZ ;  /* 0x0000004000087824 */ /* 0x004fd200078e00ff */
[----:B------:R-:W-:Y:S01]  /*11170*/  @P0 IMAD.HI.U32 R9, R8, R9, RZ ;  /* 0x0000000908090227 */ /* 0x000fe200078e00ff */
[----:B------:R-:W-:-:S03]  /*11180*/  PLOP3.LUT P0, PT, PT, PT, UP0, 0x40, 0x0 ;  /* 0x000000000000781c */ /* 0x000fc60003f0e808 */
[----:B------:R-:W-:Y:S01]  /*11190*/  IMAD.MOV.U32 R0, RZ, RZ, R8 ;  /* 0x000000ffff007224 */ /* 0x000fe200078e0008 */
[----:B------:R-:W-:-:S05]  /*111a0*/  @P1 SHF.R.U32.HI R0, RZ, R228, R9 ;  /* 0x000000e4ff001219 */ /* 0x000fca0000011609 */
[----:B------:R-:W-:Y:S02]  /*111b0*/  VIADD R3, R0, UR45 ;  /* 0x0000002d00037c36 */ /* 0x000fe40008000000 */
[----:B------:R-:W-:Y:S02]  /*111c0*/  IMAD.U32 R0, RZ, RZ, UR46 ;  /* 0x0000002eff007e24 */ /* 0x000fe4000f8e00ff */
[----:B------:R-:W-:Y:S01]  /*111d0*/  IMAD.IADD R4, R3, 0x1, R4 ;  /* 0x0000000103047824 */ /* 0x000fe200078e0204 */
[----:B------:R-:W-:Y:S06]  /*111e0*/  @P0 BRA `(.L_x_5185) ;  /* 0x0000000000400947 */ /* 0x000fec0003800000 */
[C---:B------:R-:W-:Y:S01]  /*111f0*/  ISETP.GT.AND P0, PT, R3.reuse, RZ, PT ;  /* 0x000000ff0300720c */ /* 0x040fe20003f04270 */
[----:B------:R-:W-:Y:S01]  /*11200*/  BSSY B0, `(.L_x_5186) ;  /* 0x000000c000007945 */ /* 0x000fe20003800000 */
[----:B------:R-:W-:-:S11]  /*11210*/  VIADD R9, R3, 0xffffffff ;  /* 0xffffffff03097836 */ /* 0x000fd60000000000 */
[----:B------:R-:W-:Y:S05]  /*11220*/  @P0 BRA `(.L_x_5187) ;  /* 0x0000000000180947 */ /* 0x000fea0003800000 */
[----:B------:R-:W-:Y:S01]  /*11230*/  ISETP.NE.AND P0, PT, R5, 0x1, PT ;  /* 0x000000010500780c */ /* 0x000fe20003f05270 */
[----:B------:R-:W-:-:S12]  /*11240*/  IMAD.MOV R3, RZ, RZ, -R3 ;  /* 0x000000ffff037224 */ /* 0x000fd800078e0a03 */
[----:B------:R-:W-:-:S05]  /*11250*/  @P0 IMAD.HI.U32 R6, R3, R6, RZ ;  /* 0x0000000603060227 */ /* 0x000fca00078e00ff */
[----:B------:R-:W-:-:S04]  /*11260*/  @P0 SHF.R.U32.HI R3, RZ, R7, R6 ;  /* 0x00000007ff030219 */ /* 0x000fc80000011606 */
[----:B------:R-:W-:Y:S01]  /*11270*/  LOP3.LUT R9, RZ, R3, RZ, 0x33, !PT ;  /* 0x00000003ff097212 */ /* 0x000fe200078e33ff */
[----:B------:R-:W-:Y:S06]  /*11280*/  BRA `(.L_x_5188) ;  /* 0x00000000000c7947 */ /* 0x000fec0003800000 */
.L_x_5187:
[----:B------:R-:W-:-:S13]  /*11290*/  ISETP.NE.AND P0, PT, R5, 0x1, PT ;  /* 0x000000010500780c */ /* 0x000fda0003f05270 */
[----:B------:R-:W-:-:S05]  /*112a0*/  @P0 IMAD.HI.U32 R6, R9, R6, RZ ;  /* 0x0000000609060227 */ /* 0x000fca00078e00ff */
[----:B------:R-:W-:-:S07]  /*112b0*/  @P0 SHF.R.U32.HI R9, RZ, R7, R6 ;  /* 0x00000007ff090219 */ /* 0x000fce0000011606 */
.L_x_5188:
[----:B------:R-:W-:Y:S05]  /*112c0*/  BSYNC B0 ;  /* 0x0000000000007941 */ /* 0x000fea0003800000 */
.L_x_5186:
[----:B------:R-:W-:-:S05]  /*112d0*/  IMAD R5, R9, R5, R5 ;  /* 0x0000000509057224 */ /* 0x000fca00078e0205 */
[----:B------:R-:W-:-:S07]  /*112e0*/  VIMNMX R4, R4, R5, PT ;  /* 0x0000000504047248 */ /* 0x000fce0003fe0100 */
.L_x_5185:
[----:B------:R-:W-:Y:S01]  /*112f0*/  SHF.R.S32.HI R3, RZ, 0x1f, R4 ;  /* 0x0000001fff037819 */ /* 0x000fe20000011404 */
[----:B------:R-:W-:Y:S03]  /*11300*/  BSSY B1, `(.L_x_5189) ;  /* 0x0000014000017945 */ /* 0x000fe60003800000 */
[----:B------:R-:W-:-:S04]  /*11310*/  LEA.HI R3, R3, R4, RZ, 0x6 ;  /* 0x0000000403037211 */ /* 0x000fc800078f30ff */
[----:B------:R-:W-:-:S04]  /*11320*/  SHF.R.S32.HI R3, RZ, 0x6, R3 ;  /* 0x00000006ff037819 */ /* 0x000fc80000011403 */
[----:B------:R-:W-:-:S04]  /*11330*/  VIMNMX R10, R3, UR42, !PT ;  /* 0x0000002a030a7c48 */ /* 0x000fc8000ffe0100 */
[----:B------:R-:W-:-:S13]  /*11340*/  ISETP.GE.AND P0, PT, R0, R10, PT ;  /* 0x0000000a0000720c */ /* 0x000fda0003f06270 */
[----:B------:R-:W-:Y:S05]  /*11350*/  @!P0 BRA `(.L_x_5190) ;  /* 0x0000000000388947 */ /* 0x000fea0003800000 */
[----:B------:R-:W-:Y:S01]  /*11360*/  BSSY B0, `(.L_x_5191) ;  /* 0x000000b000007945 */ /* 0x000fe20003800000 */
.L_x_5192:
[C---:B------:R-:W-:Y:S01]  /*11370*/  IADD3 R12, P0, R2.reuse, 0x50, RZ ;  /* 0x00000050020c7810 */ /* 0x040fe20007f1e0ff */
[C---:B------:R-:W-:Y:S01]  /*11380*/  VIADD R11, R2.reuse, 0x120 ;  /* 0x00000120020b7836 */ /* 0x040fe20000000000 */
[----:B------:R-:W-:Y:S02]  /*11390*/  IADD3 R28, P1, R2, 0xcc, RZ ;  /* 0x000000cc021c7810 */ /* 0x000fe40007f3e0ff */
[----:B------:R-:W-:Y:S01]  /*113a0*/  MOV R3, 0x113e0 ;  /* 0x000113e000037802 */ /* 0x000fe20000000f00 */
[--C-:B------:R-:W-:Y:S02]  /*113b0*/  IMAD.X R13, RZ, RZ, R18.reuse, P0 ;  /* 0x000000ffff0d7224 */ /* 0x100fe400000e0612 */
[----:B------:R-:W-:-:S08]  /*113c0*/  IMAD.X R29, RZ, RZ, R18, P1 ;  /* 0x000000ffff1d7224 */ /* 0x000fd000008e0612 */
[----:B------:R-:W-:Y:S05]  /*113d0*/  CALL.REL.NOINC `($_ZN7cutlass13device_kernelIN5flash11enable_sm90INS1_16FlashAttnFwdSm90INS1_25CollectiveMainloopFwdSm90ILi2EN4cute5tupleIJNS5_1CILi1EEES8_S8_EEENS6_IJNS7_ILi64EEESA_SA_EEELi512ENS_10bfloat16_tEfNS_4arch4Sm90ELb0ELb1ELb0ELb0ELb1ELb0ELb1ELb0ELb0ELb1ELb0ELb0EEENS1_21CollectiveEpilogueFwdINS6_IJSA_NS7_ILi512EEESA_EEES9_SC_SE_Li256ELb0ELb1ELb0ELb0EEENS1_30DynamicPersistentTileSchedulerILi256ELi128ELb0ELb1ELb1EEEEEEEEEvNT_6ParamsE$_ZZN5flash25CollectiveMainloopFwdSm90ILi2EN4cute5tupleIJNS1_1CILi1EEES4_S4_EEENS2_IJNS3_ILi64EEES6_S6_EEELi512EN7cutlass10bfloat16_tEfNS8_4arch4Sm90ELb0ELb1ELb0ELb0ELb1ELb0ELb1ELb0ELb0ELb1ELb0ELb0EE3mmaINS_16FlashAttnFwdSm90ISC_NS_21CollectiveEpilogueFwdINS2_IJS6_NS3_ILi512EEES6_EEES5_S9_SB_Li256ELb0ELb1ELb0ELb0EEENS_30DynamicPersistentTileSchedulerILi256ELi128ELb0ELb1ELb1EEEE13SharedStorageENS1_6TensorINS1_11ArrayEngineIfLm128EEENS1_6LayoutINS2_IJNS2_IJNS3_ILi2EEESR_NS3_ILi32EEEEEES4_S4_EEENS2_IJNS2_IJS4_SR_NS3_ILi4EEEEEENS3_ILi0EEESX_EEEEEEENS_7SoftmaxILi2ELi0EEEEEbRKNSC_6ParamsENS8_13PipelineAsyncILi2EEES17_RNS8_13PipelineStateILj2EEERT0_RT1_iRiRKNS_16SeqlenInfoQKNewKILb0ELb0EEENS2_IJiiiiEEERT_ENKUliT_T0_T1_E_clIZSD_ISM_S10_S12_EbS15_S17_S17_S1A_S1C_S1E_iS1F_S1J_S1K_S1M_EUlRS1N_iE1_NS3_ILb0EEENS3_ILb1EEEEEDaiS1N_S1O_S1P_) ;  /* 0x000001a800fc7944 */ /* 0x000fea0003c00000 */
[C---:B------:R-:W-:Y:S01]  /*113e0*/  ISETP.GT.AND P0, PT, R0.reuse, R10, PT ;  /* 0x0000000a0000720c */ /* 0x040fe20003f04270 */
[----:B------:R-:W-:-:S12]  /*113f0*/  VIADD R0, R0, 0xffffffff ;  /* 0xffffffff00007836 */ /* 0x000fd80000000000 */
[----:B------:R-:W-:Y:S05]  /*11400*/  @P0 BRA `(.L_x_5192) ;  /* 0xfffffffc00d80947 */ /* 0x000fea000383ffff */
[----:B------:R-:W-:Y:S05]  /*11410*/  BSYNC B0 ;  /* 0x0000000000007941 */ /* 0x000fea0003800000 */
.L_x_5191:
[----:B------:R-:W2:Y:S02]  /*11420*/  LDL R8, [R1+0x50] ;  /* 0x0000500001087983 */ /* 0x000ea40000100800 */
[----:B--2---:R-:W-:-:S07]  /*11430*/  IMAD.SHL.U32 R8, R8, 0x40, RZ ;  /* 0x0000004008087824 */ /* 0x004fce00078e00ff */
.L_x_5190:
[----:B------:R-:W-:Y:S05]  /*11440*/  BSYNC B1 ;  /* 0x0000000000017941 */ /* 0x000fea0003800000 */
.L_x_5189:
[----:B------:R-:W-:Y:S01]  /*11450*/  UISETP.NE.AND UP1, UPT, UR41, URZ, UPT ;  /* 0x0000003f2900728c */ /* 0x000fe2000bf25270 */
[----:B------:R-:W-:Y:S01]  /*11460*/  VIADD R8, R8, 0x3f ;  /* 0x0000003f08087836 */ /* 0x000fe20000000000 */
[----:B------:R-:W-:-:S04]  /*11470*/  UISETP.NE.AND UP0, UPT, UR43, URZ, UPT ;  /* 0x0000003f2b00728c */ /* 0x000fc8000bf05270 */
[----:B------:R-:W-:Y:S02]  /*11480*/  PLOP3.LUT P0, PT, PT, PT, UP1, 0x80, 0x0 ;  /* 0x000000000000781c */ /* 0x000fe40003f0f018 */
[----:B------:R-:W-:-:S03]  /*11490*/  PLOP3.LUT P1, PT, PT, PT, UP1, 0x80, 0x0 ;  /* 0x000000000000781c */ /* 0x000fc60003f2f018 */
[----:B------:R-:W-:-:S08]  /*114a0*/  @UP1 ULDC UR4, c[0x0][0x44c] ;  /* 0x0001130000041ab9 */ /* 0x000fd00000000800 */
[----:B------:R-:W-:Y:S01]  /*114b0*/  @P0 IMAD.HI.U32 R3, R8, UR4, RZ ;  /* 0x0000000408030c27 */ /* 0x000fe2000f8e00ff */
[----:B------:R-:W-:Y:S01]  /*114c0*/  PLOP3.LUT P0, PT, PT, PT, UP0, 0x40, 0x0 ;  /* 0x000000000000781c */ /* 0x000fe20003f0e808 */
[----:B------:R-:W-:-:S03]  /*114d0*/  @UP1 ULDC UR4, c[0x0][0x450] ;  /* 0x0001140000041ab9 */ /* 0x000fc60000000800 */
[----:B------:R-:W-:Y:S01]  /*114e0*/  @P1 SHF.R.U32.HI R8, RZ, UR4, R3 ;  /* 0x00000004ff081c19 */ /* 0x000fe20008011603 */
[----:B------:R-:W-:-:S04]  /*114f0*/  ULDC UR4, c[0x0][0xad4] ;  /* 0x0002b50000047ab9 */ /* 0x000fc80000000800 */
[----:B------:R-:W-:-:S04]  /*11500*/  VIADD R8, R8, UR40 ;  /* 0x0000002808087c36 */ /* 0x000fc80008000000 */
[----:B------:R-:W-:Y:S01]  /*11510*/  VIADD R3, R8, -UR4 ;  /* 0x8000000408037c36 */ /* 0x000fe20008000000 */
[----:B------:R-:W-:Y:S06]  /*11520*/  @P0 BRA `(.L_x_5193) ;  /* 0x0000000000540947 */ /* 0x000fec0003800000 */
[----:B------:R-:W-:Y:S01]  /*11530*/  ISETP.GT.AND P0, PT, R8, -0x1, PT ;  /* 0xffffffff0800780c */ /* 0x000fe20003f04270 */
[----:B------:R-:W-:-:S12]  /*11540*/  BSSY B0, `(.L_x_5194) ;  /* 0x0000011000007945 */ /* 0x000fd80003800000 */
        /* <DEDUP_REMOVED lines=10> */
.L_x_5195:
[----:B------:R-:W-:Y:S02]  /*115f0*/  ULDC UR4, c[0x0][0xadc] ;  /* 0x0002b70000047ab9 */ /* 0x000fe40000000800 */
[----:B------:R-:W-:-:S05]  /*11600*/  IMAD.U32 R7, RZ, RZ, UR4 ;  /* 0x00000004ff077e24 */ /* 0x000fca000f8e00ff */
[----:B------:R-:W-:-:S13]  /*11610*/  ISETP.NE.AND P0, PT, R7, 0x1, PT ;  /* 0x000000010700780c */ /* 0x000fda0003f05270 */
[----:B------:R-:W0:Y:S02]  /*11620*/  @P0 LDC.64 R4, c[0x0][0xae0] ;  /* 0x0002b800ff040b82 */ /* 0x000e240000000a00 */
[----:B0-----:R-:W-:-:S05]  /*11630*/  @P0 IMAD.HI.U32 R4, R8, R4, RZ ;  /* 0x0000000408040227 */ /* 0x001fca00078e00ff */
[----:B------:R-:W-:-:S07]  /*11640*/  @P0 SHF.R.U32.HI R8, RZ, R5, R4 ;  /* 0x00000005ff080219 */ /* 0x000fce0000011604 */
.L_x_5196:
[----:B------:R-:W-:Y:S05]  /*11650*/  BSYNC B0 ;  /* 0x0000000000007941 */ /* 0x000fea0003800000 */
.L_x_5194:
[----:B------:R-:W-:-:S05]  /*11660*/  IMAD R8, R8, R7, RZ ;  /* 0x0000000708087224 */ /* 0x000fca00078e02ff */
[----:B------:R-:W-:-:S07]  /*11670*/  VIMNMX R3, R3, R8, !PT ;  /* 0x0000000803037248 */ /* 0x000fce0007fe0100 */
.L_x_5193:
[----:B------:R-:W-:-:S05]  /*11680*/  VIADD R3, R3, 0x3f ;  /* 0x0000003f03037836 */ /* 0x000fca0000000000 */
[----:B------:R-:W-:-:S04]  /*11690*/  SHF.R.S32.HI R4, RZ, 0x1f, R3 ;  /* 0x0000001fff047819 */ /* 0x000fc80000011403 */
[----:B------:R-:W-:-:S04]  /*116a0*/  LEA.HI R4, R4, R3, RZ, 0x6 ;  /* 0x0000000304047211 */ /* 0x000fc800078f30ff */
[----:B------:R-:W-:-:S04]  /*116b0*/  SHF.R.S32.HI R4, RZ, 0x6, R4 ;  /* 0x00000006ff047819 */ /* 0x000fc80000011404 */
[----:B------:R-:W-:-:S04]  /*116c0*/  VIMNMX R164, R4, UR42, !PT ;  /* 0x0000002a04a47c48 */ /* 0x000fc8000ffe0100 */
[----:B------:R-:W-:-:S13]  /*116d0*/  ISETP.GE.AND P0, PT, R0, R164, PT ;  /* 0x000000a40000720c */ /* 0x000fda0003f06270 */
[----:B------:R-:W-:Y:S05]  /*116e0*/  @!P0 BRA `(.L_x_5197) ;  /* 0x0000006c00508947 */ /* 0x000fea0003800000 */
.L_x_5220:
[----:B------:R-:W2:Y:S04]  /*116f0*/  LDL R58, [R1+0x1c0] ;  /* 0x0001c000013a7983 */ /* 0x000ea80000100800 */
[----:B------:R-:W3:Y:S04]  /*11700*/  LDL R4, [R1+0x1c8] ;  /* 0x0001c80001047983 */ /* 0x000ee80000100800 */
[----:B0-----:R-:W4:Y:S01]  /*11710*/  LDL R3, [R1] ;  /* 0x0000000001037983 */ /* 0x001f220000100800 */
[----:B--2---:R-:W-:-:S05]  /*11720*/  VIADD R6, R58, 0x1 ;  /* 0x000000013a067836 */ /* 0x004fca0000000000 */
[----:B------:R-:W-:-:S13]  /*11730*/  ISETP.NE.AND P0, PT, R6, 0x2, PT ;  /* 0x000000020600780c */ /* 0x000fda0003f05270 */
[----:B------:R0:W5:Y:S04]  /*11740*/  @P0 LDL R8, [R1+0x1c4] ;  /* 0x0001c40001080983 */ /* 0x0001680000100800 */
[----:B------:R-:W2:Y:S01]  /*11750*/  @!P0 LDL R5, [R1+0x1c4] ;  /* 0x0001c40001058983 */ /* 0x000ea20000100800 */
[----:B---3--:R-:W-:Y:S01]  /*11760*/  VIADD R4, R4, 0x1 ;  /* 0x0000000104047836 */ /* 0x008fe20000000000 */
[----:B----4-:R-:W-:Y:S02]  /*11770*/  LOP3.LUT R3, R3, 0x1, RZ, 0xfc, !PT ;  /* 0x0000000103037812 */ /* 0x010fe400078efcff */
[----:B------:R1:W-:Y:S04]  /*11780*/  STL [R1+0x1c0], R6 ;  /* 0x0001c00601007387 */ /* 0x0003e80000100800 */
[----:B------:R0:W-:Y:S04]  /*11790*/  STL [R1+0x1c8], R4 ;  /* 0x0001c80401007387 */ /* 0x0001e80000100800 */
[----:B------:R0:W-:Y:S01]  /*117a0*/  @!P0 STL [R1+0x1c0], RZ ;  /* 0x0001c0ff01008387 */ /* 0x0001e20000100800 */
[----:B------:R-:W-:Y:S01]  /*117b0*/  ISETP.NE.AND P1, PT, R3, 0x3, PT ;  /* 0x000000030300780c */ /* 0x000fe20003f25270 */
[----:B------:R-:W-:Y:S05]  /*117c0*/  YIELD ;  /* 0x0000000000007946 */ /* 0x000fea0003800000 */
[----:B------:R-:W-:Y:S01]  /*117d0*/  BSSY B0, `(.L_x_5198) ;  /* 0x0000006000007945 */ /* 0x000fe20003800000 */
[----:B-1----:R-:W-:Y:S01]  /*117e0*/  @!P0 IMAD.MOV.U32 R6, RZ, RZ, RZ ;  /* 0x000000ffff068224 */ /* 0x002fe200078e00ff */
[----:B--2---:R-:W-:-:S05]  /*117f0*/  @!P0 LOP3.LUT R8, R5, 0x1, RZ, 0x3c, !PT ;  /* 0x0000000105088812 */ /* 0x004fca00078e3cff */
[----:B------:R0:W-:Y:S01]  /*11800*/  @!P0 STL [R1+0x1c4], R8 ;  /* 0x0001c40801008387 */ /* 0x0001e20000100800 */
[----:B------:R-:W-:Y:S05]  /*11810*/  @!P1 BRA `(.L_x_5199) ;  /* 0x0000000000049947 */ /* 0x000fea0003800000 */
[----:B------:R-:W-:Y:S01]  /*11820*/  BPT.TRAP 0x1 ;  /* 0x000000040000795c */ /* 0x000fe20000300000 */
.L_x_5199:
[----:B------:R-:W-:Y:S05]  /*11830*/  BSYNC B0 ;  /* 0x0000000000007941 */ /* 0x000fea0003800000 */
.L_x_5198:
[----:B0-----:R-:W2:Y:S02]  /*11840*/  LDL.64 R4, [R1+0x18] ;  /* 0x0000180001047983 */ /* 0x001ea40000100a00 */
[----:B--2---:R-:W-:Y:S02]  /*11850*/  MOV R3, R4 ;  /* 0x0000000400037202 */ /* 0x004fe40000000f00 */
[----:B-----5:R-:W-:-:S03]  /*11860*/  SHF.L.U32 R5, R8, 0x1f, RZ ;  /* 0x0000001f08057819 */ /* 0x020fc600000006ff */
[----:B------:R-:W-:-:S04]  /*11870*/  IMAD R6, R6, 0x8, R3 ;  /* 0x0000000806067824 */ /* 0x000fc800078e0203 */
[----:B------:R0:W1:Y:S01]  /*11880*/  SYNCS.PHASECHK.TRANS64.TRYWAIT P0, [R6+URZ], R5 ;  /* 0x00000005060075a7 */ /* 0x000062000800017f */
[----:B------:R0:W5:Y:S01]  /*11890*/  LDL.64 R8, [R1+0x1c0] ;  /* 0x0001c00001087983 */ /* 0x0001620000100a00 */
[----:B------:R-:W-:Y:S04]  /*118a0*/  BSSY B0, `(.L_x_5200) ;  /* 0x0000003000007945 */ /* 0x000fe80003800000 */
[----:B------:R-:W-:Y:S05]  /*118b0*/  @!P1 BRA `(.L_x_5201) ;  /* 0x0000000000049947 */ /* 0x000fea0003800000 */
[----:B------:R-:W-:Y:S01]  /*118c0*/  BPT.TRAP 0x1 ;  /* 0x000000040000795c */ /* 0x000fe20000300000 */
.L_x_5201:
[----:B------:R-:W-:Y:S05]  /*118d0*/  BSYNC B0 ;  /* 0x0000000000007941 */ /* 0x000fea0003800000 */
.L_x_5200:
[----:B------:R-:W-:Y:S04]  /*118e0*/  BSSY B0, `(.L_x_5202) ;  /* 0x0000006000007945 */ /* 0x000fe80003800000 */
[----:B-1----:R-:W-:Y:S05]  /*118f0*/  @P0 BRA `(.L_x_5203) ;  /* 0x0000000000100947 */ /* 0x002fea0003800000 */
[----:B-----5:R-:W-:Y:S01]  /*11900*/  IMAD R8, R8, 0x8, R3 ;  /* 0x0000000808087824 */ /* 0x020fe200078e0203 */
[----:B------:R-:W-:-:S04]  /*11910*/  SHF.L.U32 R9, R9, 0x1f, RZ ;  /* 0x0000001f09097819 */ /* 0x000fc800000006ff */
[----:B------:R-:W1:Y:S02]  /*11920*/  SYNCS.PHASECHK.TRANS64.TRYWAIT P0, [R8+URZ], R9 ;  /* 0x00000009080075a7 */ /* 0x000e64000800017f */
[----:B-1----:R-:W-:Y:S05]  /*11930*/  @!P0 BRA `(.L_x_5204) ;  /* 0x0000017800d88947 */ /* 0x002fea0003800000 */
.L_x_5203:
[----:B------:R-:W-:Y:S05]  /*11940*/  BSYNC B0 ;  /* 0x0000000000007941 */ /* 0x000fea0003800000 */
.L_x_5202:
[----:B------:R-:W2:Y:S04]  /*11950*/  LDL R3, [R1+0x1c0] ;  /* 0x0001c00001037983 */ /* 0x000ea80000100800 */
[----:B0-----:R-:W2:Y:S01]  /*11960*/  LDL.64 R4, [R1+0x80] ;  /* 0x0000800001047983 */ /* 0x001ea20000100a00 */
[----:B------:R-:W-:Y:S05]  /*11970*/  WARPSYNC.ALL ;  /* 0x0000000000007948 */ /* 0x000fea0003800000 */
[----:B-1---5:R-:W3:Y:S04]  /*11980*/  LDL.64 R8, [R1+0x78] ;  /* 0x0000780001087983 */ /* 0x022ee80000100a00 */
[----:B------:R-:W4:Y:S04]  /*11990*/  LDL.64 R6, [R1+0x78] ;  /* 0x0000780001067983 */ /* 0x000f280000100a00 */
[----:B------:R-:W4:Y:S04]  /*119a0*/  LDL.64 R10, [R1+0x78] ;  /* 0x00007800010a7983 */ /* 0x000f280000100a00 */
[----:B------:R-:W4:Y:S01]  /*119b0*/  LDL.64 R12, [R1+0x78] ;  /* 0x00007800010c7983 */ /* 0x000f220000100a00 */
[----:B--2---:R-:W-:Y:S01]  /*119c0*/  IMAD R4, R3, 0x200, R4 ;  /* 0x0000020003047824 */ /* 0x004fe200078e0204 */
[----:B------:R-:W-:Y:S01]  /*119d0*/  R2UR UR7, R5 ;  /* 0x00000000050772ca */ /* 0x000fe200000e0000 */
[----:B------:R-:W-:Y:S01]  /*119e0*/  WARPGROUP.ARRIVE ;  /* 0x00000000000079c5 */ /* 0x000fe20000000000 */
[----:B------:R-:W2:Y:S02]  /*119f0*/  LDL R3, [R1+0x28] ;  /* 0x0000280001037983 */ /* 0x000ea40000100800 */
[----:B------:R-:W-:-:S02]  /*11a00*/  R2UR UR6, R4 ;  /* 0x00000000040672ca */ /* 0x000fc400000e0000 */
[----:B------:R0:W5:Y:S01]  /*11a10*/  LDL.64 R14, [R1+0x1c0] ;  /* 0x0001c000010e7983 */ /* 0x0001620000100a00 */
[----:B---3--:R-:W-:Y:S02]  /*11a20*/  R2UR UR4, R8 ;  /* 0x00000000080472ca */ /* 0x008fe400000e0000 */
[----:B------:R-:W-:-:S13]  /*11a30*/  R2UR UR5, R9 ;  /* 0x00000000090572ca */ /* 0x000fda00000e0000 */
[----:B------:R-:W-:Y:S01]  /*11a40*/  HGMMA.64x64x16.F32.BF16 R24, gdesc[UR4], RZ, !UPT, gsb0 ;  /* 0x00e00000041879f0 */ /* 0x000fe2000c0018ff */
[----:B----4-:R-:W-:Y:S02]  /*11a50*/  VIADD R6, R6, 0x2 ;  /* 0x0000000206067836 */ /* 0x010fe40000000000 */
[----:B------:R-:W-:Y:S02]  /*11a60*/  VIADD R8, R4, 0x2 ;  /* 0x0000000204087836 */ /* 0x000fe40000000000 */
[----:B------:R-:W-:Y:S01]  /*11a70*/  IMAD.MOV.U32 R9, RZ, RZ, R5 ;  /* 0x000000ffff097224 */ /* 0x000fe200078e0005 */
[----:B------:R-:W-:Y:S02]  /*11a80*/  R2UR UR4, R6 ;  /* 0x00000000060472ca */ /* 0x000fe400000e0000 */
[----:B------:R-:W-:Y:S02]  /*11a90*/  R2UR UR6, R8 ;  /* 0x00000000080672ca */ /* 0x000fe400000e0000 */
[----:B------:R-:W-:-:S02]  /*11aa0*/  R2UR UR7, R9 ;  /* 0x00000000090772ca */ /* 0x000fc400000e0000 */
[----:B------:R-:W-:Y:S01]  /*11ab0*/  R2UR UR5, R7 ;  /* 0x00000000070572ca */ /* 0x000fe200000e0000 */
[----:B------:R-:W-:Y:S02]  /*11ac0*/  WARPGROUP.DEPBAR.LE gsb0, 0x0 ;  /* 0x00008000000079c5 */ /* 0x000fe40000010000 */
[----:B------:R-:W-:-:S10]  /*11ad0*/  WARPGROUP.ARRIVE ;  /* 0x00000000000079c5 */ /* 0x000fd40000000000 */
[----:B------:R-:W-:Y:S01]  /*11ae0*/  HGMMA.64x64x16.F32.BF16 R24, gdesc[UR4], R24, gsb0 ;  /* 0x00e00000041879f0 */ /* 0x000fe20008001818 */
        /* <DEDUP_REMOVED lines=11> */
[----:B------:R-:W-:Y:S01]  /*11ba0*/  VIADD R12, R12, 0x6 ;  /* 0x000000060c0c7836 */ /* 0x000fe20000000000 */
[----:B------:R-:W-:Y:S02]  /*11bb0*/  R2UR UR7, R5 ;  /* 0x00000000050772ca */ /* 0x000fe400000e0000 */
[----:B------:R-:W-:Y:S02]  /*11bc0*/  R2UR UR6, R4 ;  /* 0x00000000040672ca */ /* 0x000fe400000e0000 */
[----:B------:R-:W-:Y:S02]  /*11bd0*/  R2UR UR4, R12 ;  /* 0x000000000c0472ca */ /* 0x000fe400000e0000 */
[----:B------:R-:W-:Y:S01]  /*11be0*/  R2UR UR5, R13 ;  /* 0x000000000d0572ca */ /* 0x000fe200000e0000 */
[----:B------:R-:W-:Y:S01]  /*11bf0*/  IMAD.MOV.U32 R6, RZ, RZ, 0x1 ;  /* 0x00000001ff067424 */ /* 0x000fe200078e00ff */
[----:B------:R0:W-:Y:S01]  /*11c00*/  STL [R1+0x60], RZ ;  /* 0x000060ff01007387 */ /* 0x0001e20000100800 */
[----:B------:R-:W-:-:S02]  /*11c10*/  WARPGROUP.DEPBAR.LE gsb0, 0x0 ;  /* 0x00008000000079c5 */ /* 0x000fc40000010000 */
[----:B------:R-:W-:-:S08]  /*11c20*/  WARPGROUP.ARRIVE ;  /* 0x00000000000079c5 */ /* 0x000fd00000000000 */
[----:B------:R-:W-:Y:S01]  /*11c30*/  HGMMA.64x64x16.F32.BF16 R24, gdesc[UR4], R24, gsb0 ;  /* 0x00e00000041879f0 */ /* 0x000fe20008001818 */
[----:B------:R0:W-:Y:S01]  /*11c40*/  STL [R1+0x60], R6 ;  /* 0x0000600601007387 */ /* 0x0001e20000100800 */
[----:B--2---:R-:W-:-:S03]  /*11c50*/  LOP3.LUT R3, R3, 0x1, RZ, 0xfc, !PT ;  /* 0x0000000103037812 */ /* 0x004fc600078efcff */
[----:B------:R0:W-:Y:S04]  /*11c60*/  STL [R1+0x60], R6 ;  /* 0x0000600601007387 */ /* 0x0001e80000100800 */
[----:B------:R0:W-:Y:S04]  /*11c70*/  STL [R1+0x60], R6 ;  /* 0x0000600601007387 */ /* 0x0001e80000100800 */
[----:B------:R0:W-:Y:S01]  /*11c80*/  STL [R1+0x60], R6 ;  /* 0x0000600601007387 */ /* 0x0001e20000100800 */
[----:B------:R-:W-:Y:S01]  /*11c90*/  ISETP.NE.AND P1, PT, R3, 0x3, PT ;  /* 0x000000030300780c */ /* 0x000fe20003f25270 */
[----:B------:R-:W-:Y:S01]  /*11ca0*/  BSSY B0, `(.L_x_5205) ;  /* 0x0000004000007945 */ /* 0x000fe20003800000 */
[----:B------:R-:W-:-:S11]  /*11cb0*/  WARPGROUP.DEPBAR.LE gsb0, 0x0 ;  /* 0x00008000000079c5 */ /* 0x000fd60000010000 */
[----:B0-----:R-:W-:Y:S05]  /*11cc0*/  @!P1 BRA `(.L_x_5206) ;  /* 0x0000000000049947 */ /* 0x001fea0003800000 */
[----:B------:R-:W-:Y:S01]  /*11cd0*/  BPT.TRAP 0x1 ;  /* 0x000000040000795c */ /* 0x000fe20000300000 */
.L_x_5206:
[----:B------:R-:W-:Y:S05]  /*11ce0*/  BSYNC B0 ;  /* 0x0000000000007941 */ /* 0x000fea0003800000 */
.L_x_5205:
        /* <DEDUP_REMOVED lines=8> */
.L_x_5208:
[----:B------:R-:W-:Y:S05]  /*11d70*/  BSYNC B0 ;  /* 0x0000000000007941 */ /* 0x000fea0003800000 */
.L_x_5207:
[----:B------:R-:W-:Y:S04]  /*11d80*/  BSSY B0, `(.L_x_5209) ;  /* 0x0000004000007945 */ /* 0x000fe80003800000 */
[----:B-1----:R-:W-:Y:S05]  /*11d90*/  @P0 BRA `(.L_x_5210) ;  /* 0x0000000000080947 */ /* 0x002fea0003800000 */
[----:B------:R-:W1:Y:S02]  /*11da0*/  SYNCS.PHASECHK.TRANS64.TRYWAIT P0, [R14+URZ], R15 ;  /* 0x0000000f0e0075a7 */ /* 0x000e64000800017f */
[----:B-1----:R-:W-:Y:S05]  /*11db0*/  @!P0 BRA `(.L_x_5211) ;  /* 0x0000017400cc8947 */ /* 0x002fea0003800000 */
.L_x_5210:
[----:B------:R-:W-:Y:S05]  /*11dc0*/  BSYNC B0 ;  /* 0x0000000000007941 */ /* 0x000fea0003800000 */
.L_x_5209:
[----:B------:R-:W2:Y:S04]  /*11dd0*/  LDL R7, [R1+0x68] ;  /* 0x0000680001077983 */ /* 0x000ea80000100800 */
[----:B------:R-:W3:Y:S04]  /*11de0*/  LDL R3, [R1+0x1c0] ;  /* 0x0001c00001037983 */ /* 0x000ee80000100800 */
[----:B------:R-:W3:Y:S04]  /*11df0*/  LDL.64 R4, [R1+0x98] ;  /* 0x0000980001047983 */ /* 0x000ee80000100a00 */
[----:B------:R-:W4:Y:S04]  /*11e00*/  LDL.64 R8, [R1+0x90] ;  /* 0x0000900001087983 */ /* 0x000f280000100a00 */
[----:B------:R-:W4:Y:S04]  /*11e10*/  LDL.64 R10, [R1+0x90] ;  /* 0x00009000010a7983 */ /* 0x000f280000100a00 */
[----:B------:R-:W4:Y:S04]  /*11e20*/  LDL.64 R12, [R1+0x90] ;  /* 0x00009000010c7983 */ /* 0x000f280000100a00 */
[----:B01----:R-:W4:Y:S01]  /*11e30*/  LDL.64 R14, [R1+0x90] ;  /* 0x00009000010e7983 */ /* 0x003f220000100a00 */
[----:B------:R-:W-:Y:S05]  /*11e40*/  WARPSYNC.ALL ;  /* 0x0000000000007948 */ /* 0x000fea0003800000 */
[----:B------:R-:W-:Y:S01]  /*11e50*/  WARPGROUP.ARRIVE ;  /* 0x00000000000079c5 */ /* 0x000fe20000000000 */
[----:B------:R-:W4:Y:S04]  /*11e60*/  LDL.64 R20, [R1+0x90] ;  /* 0x0000900001147983 */ /* 0x000f280000100a00 */
[----:B------:R-:W4:Y:S01]  /*11e70*/  LDL.64 R56, [R1+0x90] ;  /* 0x0000900001387983 */ /* 0x000f220000100a00 */
[----:B------:R-:W0:Y:S03]  /*11e80*/  S2R R59, SR_TID.X ;  /* 0x00000000003b7919 */ /* 0x000e260000002100 */
[----:B------:R-:W4:Y:S04]  /*11e90*/  LDL.64 R60, [R1+0x90] ;  /* 0x00009000013c7983 */ /* 0x000f280000100a00 */
        /* <DEDUP_REMOVED lines=171> */
[----:B0-----:R-:W-:-:S05]  /*12950*/  SHF.R.U32.HI R59, RZ, 0x7, R59 ;  /* 0x00000007ff3b7819 */ /* 0x001fca000001163b */
[----:B------:R-:W0:Y:S01]  /*12960*/  SHFL.IDX PT, R3, R59, RZ, 0x1f ;  /* 0x00001fff3b037589 */ /* 0x000e2200000e0000 */
[----:B------:R-:W-:Y:S02]  /*12970*/  WARPGROUP.DEPBAR.LE gsb0, 0x0 ;  /* 0x00008000000079c5 */ /* 0x000fe40000010000 */
[----:B------:R-:W-:-:S06]  /*12980*/  WARPGROUP.ARRIVE ;  /* 0x00000000000079c5 */ /* 0x000fcc0000000000 */
[----:B------:R-:W-:Y:S01]  /*12990*/  HGMMA.64x64x16.F32.BF16 R24, gdesc[UR4], R24, gsb0 ;  /* 0x00e00000041879f0 */ /* 0x000fe20008001818 */
[----:B0-----:R-:W-:Y:S01]  /*129a0*/  ISETP.GT.AND P0, PT, R3, 0x7f, PT ;  /* 0x0000007f0300780c */ /* 0x001fe20003f04270 */
[----:B------:R-:W-:-:S03]  /*129b0*/  VIADD R8, R4, 0x800 ;  /* 0x0000080004087836 */ /* 0x000fc60000000000 */
[----:B------:R-:W-:Y:S01]  /*129c0*/  SEL R3, RZ, 0x2, !P0 ;  /* 0x00000002ff037807 */ /* 0x000fe20004000000 */
[----:B------:R-:W-:-:S03]  /*129d0*/  IMAD.MOV.U32 R57, RZ, RZ, R5 ;  /* 0x000000ffff397224 */ /* 0x000fc600078e0005 */
[----:B----4-:R-:W-:Y:S01]  /*129e0*/  IADD3 R10, R10, 0x800, R3 ;  /* 0x000008000a0a7810 */ /* 0x010fe20007ffe003 */
[----:B------:R-:W-:Y:S01]  /*129f0*/  IMAD.IADD R56, R3, 0x1, R8 ;  /* 0x0000000103387824 */ /* 0x000fe200078e0208 */
[----:B------:R-:W-:Y:S01]  /*12a00*/  R2UR UR11, R57 ;  /* 0x00000000390b72ca */ /* 0x000fe200000e0000 */
[----:B------:R-:W-:Y:S01]  /*12a10*/  UMOV UR4, 0x1 ;  /* 0x0000000100047882 */ /* 0x000fe20000000000 */
[----:B------:R-:W-:Y:S02]  /*12a20*/  R2UR UR8, R10 ;  /* 0x000000000a0872ca */ /* 0x000fe400000e0000 */
[----:B------:R-:W-:Y:S02]  /*12a30*/  R2UR UR10, R56 ;  /* 0x00000000380a72ca */ /* 0x000fe400000e0000 */
[----:B------:R-:W-:Y:S01]  /*12a40*/  R2UR UR9, R11 ;  /* 0x000000000b0972ca */ /* 0x000fe200000e0000 */
[----:B------:R-:W-:Y:S01]  /*12a50*/  UISETP.NE.U32.AND UP0, UPT, UR4, URZ, UPT ;  /* 0x0000003f0400728c */ /* 0x000fe2000bf05070 */
[----:B------:R-:W-:-:S02]  /*12a60*/  WARPGROUP.DEPBAR.LE gsb0, 0x0 ;  /* 0x00008000000079c5 */ /* 0x000fc40000010000 */
[----:B------:R-:W-:Y:S01]  /*12a70*/  WARPGROUP.ARRIVE ;  /* 0x00000000000079c5 */ /* 0x000fe20000000000 */
[----:B------:R-:W-:Y:S01]  /*12a80*/  IMAD.MOV.U32 R9, RZ, RZ, 0x4 ;  /* 0x00000004ff097424 */ /* 0x000fe200078e00ff */
[----:B------:R-:W-:Y:S01]  /*12a90*/  R2UR UR5, R13 ;  /* 0x000000000d0572ca */ /* 0x000fe200000e0000 */
[----:B------:R-:W4:Y:S06]  /*12aa0*/  LDL.64 R56, [R1+0x90] ;  /* 0x0000900001387983 */ /* 0x000f2c0000100a00 */
[----:B------:R-:W-:Y:S01]  /*12ab0*/  HGMMA.64x64x16.F32.BF16 R24, gdesc[UR8], R24, UP0, gsb0 ;  /* 0x00e00000081879f0 */ /* 0x000fe2000b801818 */
[----:B------:R-:W-:Y:S01]  /*12ac0*/  SEL R7, R9, 0x2, P0 ;  /* 0x0000000209077807 */ /* 0x000fe20000000000 */
[----:B------:R-:W-:-:S03]  /*12ad0*/  IMAD.MOV.U32 R11, RZ, RZ, R5 ;  /* 0x000000ffff0b7224 */ /* 0x000fc600078e0005 */
[----:B------:R-:W-:Y:S01]  /*12ae0*/  IADD3 R12, R7, 0x800, R12 ;  /* 0x00000800070c7810 */ /* 0x000fe20007ffe00c */
[----:B------:R-:W-:Y:S01]  /*12af0*/  IMAD.IADD R10, R8, 0x1, R7 ;  /* 0x00000001080a7824 */ /* 0x000fe200078e0207 */
[----:B------:R-:W-:Y:S02]  /*12b00*/  R2UR UR7, R11 ;  /* 0x000000000b0772ca */ /* 0x000fe400000e0000 */
[----:B------:R-:W-:Y:S02]  /*12b10*/  R2UR UR4, R12 ;  /* 0x000000000c0472ca */ /* 0x000fe400000e0000 */
[----:B------:R-:W-:Y:S01]  /*12b20*/  R2UR UR6, R10 ;  /* 0x000000000a0672ca */ /* 0x000fe200000e0000 */
[----:B------:R-:W-:Y:S02]  /*12b30*/  WARPGROUP.DEPBAR.LE gsb0, 0x0 ;  /* 0x00008000000079c5 */ /* 0x000fe40000010000 */
[----:B------:R-:W-:-:S10]  /*12b40*/  WARPGROUP.ARRIVE ;  /* 0x00000000000079c5 */ /* 0x000fd40000000000 */
[----:B------:R-:W-:Y:S01]  /*12b50*/  HGMMA.64x64x16.F32.BF16 R24, gdesc[UR4], R24, gsb0 ;  /* 0x00e00000041879f0 */ /* 0x000fe20008001818 */
[----:B------:R-:W-:Y:S01]  /*12b60*/  SEL R9, R9, 0x6, !P0 ;  /* 0x0000000609097807 */ /* 0x000fe20004000000 */
[----:B------:R-:W-:-:S03]  /*12b70*/  IMAD.MOV.U32 R11, RZ, RZ, R5 ;  /* 0x000000ffff0b7224 */ /* 0x000fc600078e0005 */
[----:B--2---:R-:W-:Y:S01]  /*12b80*/  IADD3 R14, R9, 0x800, R14 ;  /* 0x00000800090e7810 */ /* 0x004fe20007ffe00e */
[----:B------:R-:W-:Y:S01]  /*12b90*/  IMAD.IADD R10, R8, 0x1, R9 ;  /* 0x00000001080a7824 */ /* 0x000fe200078e0209 */
[----:B------:R-:W-:Y:S02]  /*12ba0*/  R2UR UR7, R11 ;  /* 0x000000000b0772ca */ /* 0x000fe400000e0000 */
[----:B------:R-:W-:Y:S02]  /*12bb0*/  R2UR UR4, R14 ;  /* 0x000000000e0472ca */ /* 0x000fe400000e0000 */
[----:B------:R-:W-:Y:S02]  /*12bc0*/  R2UR UR6, R10 ;  /* 0x000000000a0672ca */ /* 0x000fe400000e0000 */
[----:B------:R-:W-:Y:S01]  /*12bd0*/  R2UR UR5, R15 ;  /* 0x000000000f0572ca */ /* 0x000fe200000e0000 */
[----:B------:R-:W-:Y:S01]  /*12be0*/  IMAD.MOV.U32 R8, RZ, RZ, 0x28 ;  /* 0x00000028ff087424 */ /* 0x000fe200078e00ff */
[----:B------:R-:W2:Y:S01]  /*12bf0*/  LDL.64 R14, [R1+0x90] ;  /* 0x00009000010e7983 */ /* 0x000ea20000100a00 */
[----:B------:R-:W-:-:S03]  /*12c00*/  IMAD.MOV.U32 R11, RZ, RZ, 0xa00 ;  /* 0x00000a00ff0b7424 */ /* 0x000fc600078e00ff */
[----:B------:R-:W-:Y:S01]  /*12c10*/  SEL R8, R8, 0x26, P0 ;  /* 0x0000002608087807 */ /* 0x000fe20000000000 */
[----:B------:R-:W-:Y:S02]  /*12c20*/  WARPGROUP.DEPBAR.LE gsb0, 0x0 ;  /* 0x00008000000079c5 */ /* 0x000fe40000010000 */
[----:B------:R-:W-:-:S06]  /*12c30*/  WARPGROUP.ARRIVE ;  /* 0x00000000000079c5 */ /* 0x000fcc0000000000 */
[----:B------:R-:W-:Y:S01]  /*12c40*/  HGMMA.64x64x16.F32.BF16 R24, gdesc[UR4], R24, gsb0 ;  /* 0x00e00000041879f0 */ /* 0x000fe20008001818 */
[----:B------:R-:W-:-:S05]  /*12c50*/  SEL R11, R11, 0x980, P0 ;  /* 0x000009800b0b7807 */ /* 0x000fca0000000000 */
        /* <DEDUP_REMOVED lines=12> */
[C---:B------:R-:W-:Y:S01]  /*12d20*/  IADD3 R10, R3.reuse, 0xa00, R60 ;  /* 0x00000a00030a7810 */ /* 0x040fe20007ffe03c */
[----:B------:R-:W-:Y:S01]  /*12d30*/  IMAD.MOV.U32 R11, RZ, RZ, R61 ;  /* 0x000000ffff0b7224 */ /* 0x000fe200078e003d */
[----:B------:R-:W3:Y:S06]  /*12d40*/  LDL.64 R20, [R1+0x90] ;  /* 0x0000900001147983 */ /* 0x000eec0000100a00 */
        /* <DEDUP_REMOVED lines=15> */
[----:B------:R-:W-:Y:S02]  /*12e40*/  R2UR UR6, R12 ;  /* 0x000000000c0672ca */ /* 0x000fe400000e0000 */
[----:B------:R-:W-:Y:S02]  /*12e50*/  R2UR UR4, R10 ;  /* 0x000000000a0472ca */ /* 0x000fe400000e0000 */
[----:B------:R-:W-:-:S02]  /*12e60*/  R2UR UR7, R13 ;  /* 0x000000000d0772ca */ /* 0x000fc400000e0000 */
[----:B------:R-:W-:Y:S01]  /*12e70*/  R2UR UR5, R11 ;  /* 0x000000000b0572ca */ /* 0x000fe200000e0000 */
[----:B------:R-:W-:Y:S02]  /*12e80*/  WARPGROUP.DEPBAR.LE gsb0, 0x0 ;  /* 0x00008000000079c5 */ /* 0x000fe40000010000 */
[----:B------:R-:W-:Y:S01]  /*12e90*/  WARPGROUP.ARRIVE ;  /* 0x00000000000079c5 */ /* 0x000fe20000000000 */
[C---:B------:R-:W-:Y:S01]  /*12ea0*/  IMAD.IADD R10, R9.reuse, 0x1, R8 ;  /* 0x00000001090a7824 */ /* 0x040fe200078e0208 */
[----:B----4-:R-:W-:Y:S01]  /*12eb0*/  IADD3 R56, R9, 0xa00, R56 ;  /* 0x00000a0009387810 */ /* 0x010fe20007ffe038 */
        /* <DEDUP_REMOVED lines=77> */
[----:B------:R-:W-:Y:S01]  /*13390*/  WARPGROUP.ARRIVE ;  /* 0x00000000000079c5 */ /* 0x000fe20000000000 */
[----:B------:R-:W-:Y:S01]  /*133a0*/  VIADD R8, R4, 0xe00 ;  /* 0x00000e0004087836 */ /* 0x000fe20000000000 */
[C---:B--2---:R-:W-:Y:S01]  /*133b0*/  IADD3 R56, R3.reuse, 0xe00, R56 ;  /* 0x00000e0003387810 */ /* 0x044fe20007ffe038 */
[----:B------:R-:W-:Y:S01]  /*133c0*/  IMAD.MOV.U32 R11, RZ, RZ, R5 ;  /* 0x000000ffff0b7224 */ /* 0x000fe200078e0005 */
[----:B------:R-:W2:Y:S06]  /*133d0*/  LDL R13, [R1] ;  /* 0x00000000010d7983 */ /* 0x000eac0000100800 */
[----:B------:R-:W-:Y:S01]  /*133e0*/  HGMMA.64x64x16.F32.BF16 R24, gdesc[UR4], R24, gsb0 ;  /* 0x00e00000041879f0 */ /* 0x000fe20008001818 */
[----:B------:R-:W-:Y:S01]  /*133f0*/  IMAD.IADD R10, R3, 0x1, R8 ;  /* 0x00000001030a7824 */ /* 0x000fe200078e0208 */
[----:B------:R-:W-:Y:S01]  /*13400*/  R2UR UR7, R11 ;  /* 0x000000000b0772ca */ /* 0x000fe200000e0000 */
[----:B------:R0:W5:Y:S01]  /*13410*/  LDL R3, [R1+0x1c0] ;  /* 0x0001c00001037983 */ /* 0x0001620000100800 */
[----:B------:R-:W-:-:S02]  /*13420*/  R2UR UR4, R56 ;  /* 0x00000000380472ca */ /* 0x000fc400000e0000 */
[----:B------:R-:W-:Y:S01]  /*13430*/  R2UR UR6, R10 ;  /* 0x000000000a0672ca */ /* 0x000fe200000e0000 */
[----:B------:R0:W5:Y:S01]  /*13440*/  LDL R12, [R1+0xc] ;  /* 0x00000c00010c7983 */ /* 0x0001620000100800 */
[----:B------:R-:W-:Y:S01]  /*13450*/  R2UR UR5, R57 ;  /* 0x00000000390572ca */ /* 0x000fe200000e0000 */
[----:B------:R-:W-:Y:S02]  /*13460*/  WARPGROUP.DEPBAR.LE gsb0, 0x0 ;  /* 0x00008000000079c5 */ /* 0x000fe40000010000 */
[----:B------:R-:W-:-:S10]  /*13470*/  WARPGROUP.ARRIVE ;  /* 0x00000000000079c5 */ /* 0x000fd40000000000 */
[----:B------:R-:W-:Y:S01]  /*13480*/  HGMMA.64x64x16.F32.BF16 R24, gdesc[UR4], R24, gsb0 ;  /* 0x00e00000041879f0 */ /* 0x000fe20008001818 */
[C---:B------:R-:W-:Y:S01]  /*13490*/  IMAD.IADD R10, R7.reuse, 0x1, R8 ;  /* 0x00000001070a7824 */ /* 0x040fe200078e0208 */
[----:B---3--:R-:W-:Y:S01]  /*134a0*/  IADD3 R14, R7, 0xe00, R14 ;  /* 0x00000e00070e7810 */ /* 0x008fe20007ffe00e */
        /* <DEDUP_REMOVED lines=8> */
[C---:B----4-:R-:W-:Y:S01]  /*13530*/  IADD3 R20, R9.reuse, 0xe00, R20 ;  /* 0x00000e0009147810 */ /* 0x050fe20007ffe014 */
[----:B------:R-:W-:Y:S02]  /*13540*/  IMAD.IADD R8, R9, 0x1, R8 ;  /* 0x0000000109087824 */ /* 0x000fe400078e0208 */
        /* <DEDUP_REMOVED lines=14> */
[----:B------:R-:W-:Y:S02]  /*13630*/  IMAD.MOV.U32 R9, RZ, RZ, R5 ;  /* 0x000000ffff097224 */ /* 0x000fe400078e0005 */
[----:B------:R-:W-:Y:S02]  /*13640*/  IMAD.MOV.U32 R5, RZ, RZ, R61 ;  /* 0x000000ffff057224 */ /* 0x000fe400078e003d */
[----:B------:R-:W-:Y:S02]  /*13650*/  IMAD.IADD R8, R4, 0x1, R7 ;  /* 0x0000000104087824 */ /* 0x000fe400078e0207 */
[----:B------:R-:W-:Y:S01]  /*13660*/  IMAD.IADD R4, R7, 0x1, R60 ;  /* 0x0000000107047824 */ /* 0x000fe200078e023c */
[----:B------:R-:W-:Y:S02]  /*13670*/  R2UR UR7, R9 ;  /* 0x00000000090772ca */ /* 0x000fe400000e0000 */
[----:B------:R-:W-:-:S02]  /*13680*/  R2UR UR6, R8 ;  /* 0x00000000080672ca */ /* 0x000fc400000e0000 */
[----:B------:R-:W-:Y:S02]  /*13690*/  R2UR UR4, R4 ;  /* 0x00000000040472ca */ /* 0x000fe400000e0000 */
[----:B------:R-:W-:Y:S01]  /*136a0*/  R2UR UR5, R5 ;  /* 0x00000000050572ca */ /* 0x000fe200000e0000 */
[----:B------:R0:W-:Y:S04]  /*136b0*/  STL [R1+0x68], R6 ;  /* 0x0000680601007387 */ /* 0x0001e80000100800 */
        /* <DEDUP_REMOVED lines=40> */
.L_x_5213:
[----:B------:R-:W-:Y:S05]  /*13940*/  BSYNC B0 ;  /* 0x0000000000007941 */ /* 0x000fea0003800000 */
.L_x_5212:
[----:B------:R-:W2:Y:S02]  /*13950*/  LDL.64 R4, [R1+0x20] ;  /* 0x0000200001047983 */ /* 0x000ea40000100a00 */
[----:B--2---:R-:W-:-:S05]  /*13960*/  MOV R4, R4 ;  /* 0x0000000400047202 */ /* 0x004fca0000000f00 */
[----:B-----5:R-:W-:-:S05]  /*13970*/  IMAD R3, R3, 0x8, R4 ;  /* 0x0000000803037824 */ /* 0x020fca00078e0204 */
[----:B------:R-:W-:-:S04]  /*13980*/  PRMT R3, R12, 0x654, R3 ;  /* 0x000006540c037816 */ /* 0x000fc80000000003 */
[----:B------:R0:W-:Y:S01]  /*13990*/  SYNCS.ARRIVE.TRANS64.RED.A1T0 RZ, [R3+URZ], RZ ;  /* 0x000000ff03ff79a7 */ /* 0x0001e2000810043f */
[----:B------:R-:W2:Y:S04]  /*139a0*/  LDL.64 R4, [R1+0x3e0] ;  /* 0x0003e00001047983 */ /* 0x000ea80000100a00 */
[----:B------:R-:W3:Y:S04]  /*139b0*/  LDL R9, [R1+0x400] ;  /* 0x0004000001097983 */ /* 0x000ee80000100800 */
[----:B------:R-:W4:Y:S04]  /*139c0*/  LDL.64 R10, [R1+0x3f0] ;  /* 0x0003f000010a7983 */ /* 0x000f280000100a00 */
[----:B------:R-:W4:Y:S01]  /*139d0*/  LDL.64 R14, [R1+0xb8] ;  /* 0x0000b800010e7983 */ /* 0x000f220000100a00 */
[----:B--2---:R-:W-:-:S02]  /*139e0*/  FMNMX.FTZ R6, R24, R4, !PT ;  /* 0x0000000418067209 */ /* 0x004fc40007810000 */
[----:B------:R-:W-:Y:S02]  /*139f0*/  FMNMX.FTZ R8, R26, R5, !PT ;  /* 0x000000051a087209 */ /* 0x000fe40007810000 */
[----:B0-----:R-:W-:Y:S02]  /*13a00*/  FMNMX.FTZ R3, R25, R6, !PT ;  /* 0x0000000619037209 */ /* 0x001fe40007810000 */
        /* <DEDUP_REMOVED lines=28> */
[----:B------:R-:W-:-:S03]  /*13bd0*/  FMNMX.FTZ R7, R55, R8, !PT ;  /* 0x0000000837077209 */ /* 0x000fc60007810000 */
[----:B------:R-:W0:Y:S04]  /*13be0*/  SHFL.BFLY PT, R3, R6, 0x2, 0x1f ;  /* 0x0c401f0006037f89 */ /* 0x000e2800000e0000 */
[----:B------:R-:W-:Y:S04]  /*13bf0*/  STL.64 [R1+0x3e0], R6 ;  /* 0x0003e00601007387 */ /* 0x000fe80000100a00 */
[----:B------:R-:W2:Y:S01]  /*13c00*/  LDL R20, [R1+0x3e4] ;  /* 0x0003e40001147983 */ /* 0x000ea20000100800 */
[----:B0-----:R-:W-:-:S05]  /*13c10*/  FMNMX.FTZ R3, R6, R3, !PT ;  /* 0x0000000306037209 */ /* 0x001fca0007810000 */
[----:B------:R-:W0:Y:S02]  /*13c20*/  SHFL.BFLY PT, R8, R3, 0x1, 0x1f ;  /* 0x0c201f0003087f89 */ /* 0x000e2400000e0000 */
[----:B0-----:R-:W-:-:S05]  /*13c30*/  FMNMX.FTZ R8, R3, R8, !PT ;  /* 0x0000000803087209 */ /* 0x001fca0007810000 */
[----:B------:R-:W-:Y:S04]  /*13c40*/  STL [R1+0x3e0], R8 ;  /* 0x0003e00801007387 */ /* 0x000fe80000100800 */
[----:B------:R-:W3:Y:S04]  /*13c50*/  LDL R13, [R1+0x3e0] ;  /* 0x0003e000010d7983 */ /* 0x000ee80000100800 */
[----:B--2---:R-:W0:Y:S02]  /*13c60*/  SHFL.BFLY PT, R7, R20, 0x2, 0x1f ;  /* 0x0c401f0014077f89 */ /* 0x004e2400000e0000 */
[----:B0-----:R-:W-:-:S05]  /*13c70*/  FMNMX.FTZ R7, R7, R20, !PT ;  /* 0x0000001407077209 */ /* 0x001fca0007810000 */
[----:B------:R-:W0:Y:S02]  /*13c80*/  SHFL.BFLY PT, R6, R7, 0x1, 0x1f ;  /* 0x0c201f0007067f89 */ /* 0x000e2400000e0000 */
[----:B0-----:R-:W-:Y:S01]  /*13c90*/  FMNMX.FTZ R6, R7, R6, !PT ;  /* 0x0000000607067209 */ /* 0x001fe20007810000 */
[----:B---3--:R-:W-:-:S04]  /*13ca0*/  FADD.FTZ R4, R4, -R13 ;  /* 0x8000000d04047221 */ /* 0x008fc80000010000 */
[----:B------:R-:W-:Y:S01]  /*13cb0*/  FADD.FTZ R12, R5, -R6 ;  /* 0x80000006050c7221 */ /* 0x000fe20000010000 */
[----:B------:R-:W-:-:S03]  /*13cc0*/  FMUL.FTZ R4, R4, R9 ;  /* 0x0000000904047220 */ /* 0x000fc60000410000 */
[----:B------:R-:W-:Y:S01]  /*13cd0*/  FMUL.FTZ R12, R9, R12 ;  /* 0x0000000c090c7220 */ /* 0x000fe20000410000 */
[----:B------:R-:W4:Y:S08]  /*13ce0*/  MUFU.EX2 R196, R4 ;  /* 0x0000000400c47308 */ /* 0x000f300000000800 */
[----:B------:R-:W0:Y:S01]  /*13cf0*/  MUFU.EX2 R160, R12 ;  /* 0x0000000c00a07308 */ /* 0x000e220000000800 */
[----:B------:R1:W-:Y:S01]  /*13d00*/  STL [R1+0x3e4], R6 ;  /* 0x0003e40601007387 */ /* 0x0003e20000100800 */
[----:B----4-:R-:W-:Y:S01]  /*13d10*/  FMUL.FTZ R10, R196, R10 ;  /* 0x0000000ac40a7220 */ /* 0x010fe20000410000 */
[----:B0-----:R-:W-:-:S05]  /*13d20*/  FMUL.FTZ R11, R11, R160 ;  /* 0x000000a00b0b7220 */ /* 0x001fca0000410000 */
[----:B------:R1:W-:Y:S04]  /*13d30*/  STL.64 [R1+0x3f0], R10 ;  /* 0x0003f00a01007387 */ /* 0x0003e80000100a00 */
[----:B------:R-:W2:Y:S01]  /*13d40*/  LD.E R3, desc[UR36][R14.64+0x4] ;  /* 0x000004240e037980 */ /* 0x000ea2000c101900 */
[----:B------:R-:W-:Y:S01]  /*13d50*/  BSSY B0, `(.L_x_5214) ;  /* 0x000000c000007945 */ /* 0x000fe20003800000 */
[----:B--2---:R-:W-:-:S13]  /*13d60*/  ISETP.NE.AND P0, PT, R3, RZ, PT ;  /* 0x000000ff0300720c */ /* 0x004fda0003f05270 */
[----:B-1----:R-:W-:Y:S05]  /*13d70*/  @P0 BRA `(.L_x_5215) ;  /* 0x0000000000240947 */ /* 0x002fea0003800000 */
[----:B------:R-:W2:Y:S04]  /*13d80*/  LDL.64 R6, [R1+0xc0] ;  /* 0x0000c00001067983 */ /* 0x000ea80000100a00 */
[----:B------:R-:W3:Y:S04]  /*13d90*/  LD.E R15, desc[UR36][R14.64] ;  /* 0x000000240e0f7980 */ /* 0x000ee8000c101900 */
[----:B--2---:R-:W2:Y:S01]  /*13da0*/  LD.E.64 R4, desc[UR36][R6.64] ;  /* 0x0000002406047980 */ /* 0x004ea2000c101b00 */
[----:B---3--:R-:W-:-:S04]  /*13db0*/  IMAD R3, R58, 0x40, R15 ;  /* 0x000000403a037824 */ /* 0x008fc800078e020f */
[----:B--2---:R-:W-:-:S05]  /*13dc0*/  IMAD.WIDE R4, R3, 0x4, R4 ;  /* 0x0000000403047825 */ /* 0x004fca00078e0204 */
[----:B------:R0:W-:Y:S04]  /*13dd0*/  ST.E desc[UR36][R4.64], R196 ;  /* 0x000000c404007985 */ /* 0x0001e8000c101924 */
[----:B------:R-:W2:Y:S04]  /*13de0*/  LDL.64 R14, [R1+0xb8] ;  /* 0x0000b800010e7983 */ /* 0x000ea80000100a00 */
[----:B--2---:R-:W2:Y:S02]  /*13df0*/  LD.E R3, desc[UR36][R14.64+0x4] ;  /* 0x000004240e037980 */ /* 0x004ea4000c101900 */
[----:B0-2---:R-:W-:-:S13]  /*13e00*/  ISETP.NE.AND P0, PT, R3, RZ, PT ;  /* 0x000000ff0300720c */ /* 0x005fda0003f05270 */
.L_x_5215:
[----:B------:R-:W-:Y:S05]  /*13e10*/  BSYNC B0 ;  /* 0x0000000000007941 */ /* 0x000fea0003800000 */
.L_x_5214:
[----:B------:R-:W-:Y:S04]  /*13e20*/  BSSY B0, `(.L_x_5216) ;  /* 0x0000009000007945 */ /* 0x000fe80003800000 */
[----:B------:R-:W-:Y:S05]  /*13e30*/  @P0 BRA `(.L_x_5217) ;  /* 0x00000000001c0947 */ /* 0x000fea0003800000 */
[----:B------:R-:W2:Y:S04]  /*13e40*/  LDL.64 R6, [R1+0xc0] ;  /* 0x0000c00001067983 */ /* 0x000ea80000100a00 */
[----:B------:R-:W3:Y:S04]  /*13e50*/  LD.E R15, desc[UR36][R14.64] ;  /* 0x000000240e0f7980 */ /* 0x000ee8000c101900 */
[----:B--2---:R-:W2:Y:S01]  /*13e60*/  LD.E.64 R4, desc[UR36][R6.64] ;  /* 0x0000002406047980 */ /* 0x004ea2000c101b00 */
[----:B---3--:R-:W-:-:S04]  /*13e70*/  IMAD R58, R58, 0x40, R15 ;  /* 0x000000403a3a7824 */ /* 0x008fc800078e020f */
[----:B------:R-:W-:-:S04]  /*13e80*/  VIADD R58, R58, 0x8 ;  /* 0x000000083a3a7836 */ /* 0x000fc80000000000 */
[----:B--2---:R-:W-:-:S05]  /*13e90*/  IMAD.WIDE R4, R58, 0x4, R4 ;  /* 0x000000043a047825 */ /* 0x004fca00078e0204 */
[----:B------:R0:W-:Y:S02]  /*13ea0*/  ST.E desc[UR36][R4.64], R160 ;  /* 0x000000a004007985 */ /* 0x0001e4000c101924 */
.L_x_5217:
[----:B------:R-:W-:Y:S05]  /*13eb0*/  BSYNC B0 ;  /* 0x0000000000007941 */ /* 0x000fea0003800000 */
.L_x_5216:
[----:B------:R-:W2:Y:S04]  /*13ec0*/  LDL R175, [R1+0x400] ;  /* 0x0004000001af7983 */ /* 0x000ea80000100800 */
[----:B------:R-:W2:Y:S04]  /*13ed0*/  LDL.64 R152, [R1+0x3e0] ;  /* 0x0003e00001987983 */ /* 0x000ea80000100a00 */
        /* <DEDUP_REMOVED lines=57> */
[----:B--2---:R-:W-:-:S04]  /*14270*/  FMUL.FTZ R156, R152, R175 ;  /* 0x000000af989c7220 */ /* 0x004fc80000410000 */
[-CC-:B0-----:R-:W-:Y:S01]  /*14280*/  FFMA.FTZ R5, R40, R175.reuse, -R156.reuse ;  /* 0x000000af28057223 */ /* 0x181fe2000001089c */
[-CC-:B------:R-:W-:Y:S02]  /*14290*/  FFMA.FTZ R8, R41, R175.reuse, -R156.reuse ;  /* 0x000000af29087223 */ /* 0x180fe4000001089c */
[----:B------:R-:W2:Y:S01]  /*142a0*/  LDL.64 R40, [R1+0x288] ;  /* 0x0002880001287983 */ /* 0x000ea20000100a00 */
[-C--:B------:R-:W-:Y:S01]  /*142b0*/  FMUL.FTZ R218, R153, R175.reuse ;  /* 0x000000af99da7220 */ /* 0x080fe20000410000 */
        /* <DEDUP_REMOVED lines=15> */
[-CC-:B------:R-:W-:Y:S01]  /*143b0*/  FFMA.FTZ R158, R27, R175.reuse, -R218.reuse ;  /* 0x000000af1b9e7223 */ /* 0x180fe200000108da */
        /* <DEDUP_REMOVED lines=8> */
[----:B------:R-:W3:Y:S01]  /*14440*/  MUFU.EX2 R153, R153 ;  /* 0x0000009900997308 */ /* 0x000ee20000000800 */
[-CC-:B------:R-:W-:Y:S01]  /*14450*/  FFMA.FTZ R155, R30, R175.reuse, -R218.reuse ;  /* 0x000000af1e9b7223 */ /* 0x180fe200000108da */
[----:B------:R-:W-:-:S06]  /*14460*/  FFMA.FTZ R159, R31, R175, -R218 ;  /* 0x000000af1f9f7223 */ /* 0x000fcc00000108da */
[----:B------:R-:W0:Y:S01]  /*14470*/  MUFU.EX2 R152, R152 ;  /* 0x0000009800987308 */ /* 0x000e220000000800 */
[----:B------:R-:W-:-:S07]  /*14480*/  FFMA.FTZ R161, R34, R175, -R218 ;  /* 0x000000af22a17223 */ /* 0x000fce00000108da */
[----:B------:R-:W1:Y:S08]  /*14490*/  MUFU.EX2 R158, R158 ;  /* 0x0000009e009e7308 */ /* 0x000e700000000800 */
[----:B------:R-:W1:Y:S01]  /*144a0*/  MUFU.EX2 R6, R6 ;  /* 0x0000000600067308 */ /* 0x000e620000000800 */
[----:B------:R-:W-:-:S07]  /*144b0*/  FFMA.FTZ R157, R35, R175, -R218 ;  /* 0x000000af239d7223 */ /* 0x000fce00000108da */
[----:B------:R-:W1:Y:S08]  /*144c0*/  MUFU.EX2 R155, R155 ;  /* 0x0000009b009b7308 */ /* 0x000e700000000800 */
[----:B------:R-:W1:Y:S01]  /*144d0*/  MUFU.EX2 R154, R154 ;  /* 0x0000009a009a7308 */ /* 0x000e620000000800 */
[----:B---3--:R-:W-:Y:S01]  /*144e0*/  FADD.FTZ R35, R153, R171 ;  /* 0x000000ab99237221 */ /* 0x008fe20000010000 */
[----:B------:R-:W-:-:S06]  /*144f0*/  FFMA.FTZ R165, R38, R175, -R218 ;  /* 0x000000af26a57223 */ /* 0x000fcc00000108da */
[----:B------:R-:W3:Y:S01]  /*14500*/  MUFU.EX2 R159, R159 ;  /* 0x0000009f009f7308 */ /* 0x000ee20000000800 */
[----:B0-----:R-:W-:-:S07]  /*14510*/  FADD.FTZ R31, R152, R170 ;  /* 0x000000aa981f7221 */ /* 0x001fce0000010000 */
[----:B------:R-:W0:Y:S01]  /*14520*/  MUFU.EX2 R9, R9 ;  /* 0x0000000900097308 */ /* 0x000e220000000800 */
[----:B-1----:R-:W-:Y:S01]  /*14530*/  FADD.FTZ R30, R158, R35 ;  /* 0x000000239e1e7221 */ /* 0x002fe20000010000 */
[----:B------:R-:W-:-:S06]  /*14540*/  FFMA.FTZ R168, R39, R175, -R218 ;  /* 0x000000af27a87223 */ /* 0x000fcc00000108da */
[----:B------:R-:W1:Y:S01]  /*14550*/  MUFU.EX2 R161, R161 ;  /* 0x000000a100a17308 */ /* 0x000e620000000800 */
[----:B------:R-:W-:-:S07]  /*14560*/  FADD.FTZ R31, R6, R31 ;  /* 0x0000001f061f7221 */ /* 0x000fce0000010000 */
[----:B------:R-:W1:Y:S01]  /*14570*/  MUFU.EX2 R3, R3 ;  /* 0x0000000300037308 */ /* 0x000e620000000800 */
[----:B------:R-:W-:Y:S01]  /*14580*/  FADD.FTZ R34, R155, R30 ;  /* 0x0000001e9b227221 */ /* 0x000fe20000010000 */
[----:B------:R-:W-:-:S06]  /*14590*/  FFMA.FTZ R169, R42, R175, -R218 ;  /* 0x000000af2aa97223 */ /* 0x000fcc00000108da */
[----:B------:R-:W1:Y:S01]  /*145a0*/  MUFU.EX2 R157, R157 ;  /* 0x0000009d009d7308 */ /* 0x000e620000000800 */
[----:B------:R-:W-:-:S07]  /*145b0*/  FADD.FTZ R30, R154, R31 ;  /* 0x0000001f9a1e7221 */ /* 0x000fce0000010000 */
[----:B------:R-:W1:Y:S01]  /*145c0*/  MUFU.EX2 R10, R10 ;  /* 0x0000000a000a7308 */ /* 0x000e620000000800 */
[----:B---3--:R-:W-:Y:S01]  /*145d0*/  FADD.FTZ R34, R159, R34 ;  /* 0x000000229f227221 */ /* 0x008fe20000010000 */
[----:B------:R-:W-:-:S06]  /*145e0*/  FFMA.FTZ R166, R43, R175, -R218 ;  /* 0x000000af2ba67223 */ /* 0x000fcc00000108da */
[----:B------:R-:W3:Y:S01]  /*145f0*/  MUFU.EX2 R165, R165 ;  /* 0x000000a500a57308 */ /* 0x000ee20000000800 */
[----:B0-----:R-:W-:-:S07]  /*14600*/  FADD.FTZ R30, R9, R30 ;  /* 0x0000001e091e7221 */ /* 0x001fce0000010000 */
[----:B------:R-:W0:Y:S01]  /*14610*/  MUFU.EX2 R4, R4 ;  /* 0x0000000400047308 */ /* 0x000e220000000800 */
[----:B-1----:R-:W-:Y:S01]  /*14620*/  FADD.FTZ R34, R161, R34 ;  /* 0x00000022a1227221 */ /* 0x002fe20000010000 */
[----:B------:R-:W-:-:S06]  /*14630*/  FADD.FTZ R31, R3, R30 ;  /* 0x0000001e031f7221 */ /* 0x000fcc0000010000 */
[----:B------:R-:W1:Y:S01]  /*14640*/  MUFU.EX2 R168, R168 ;  /* 0x000000a800a87308 */ /* 0x000e620000000800 */
[----:B------:R-:W-:-:S07]  /*14650*/  FFMA.FTZ R46, R46, R175, -R218 ;  /* 0x000000af2e2e7223 */ /* 0x000fce00000108da */
        /* <DEDUP_REMOVED lines=22> */
[----:B0-----:R-:W-:-:S06]  /*147c0*/  FADD.FTZ R30, R8, R31 ;  /* 0x0000001f081e7221 */ /* 0x001fcc0000010000 */
[----:B------:R-:W0:Y:S01]  /*147d0*/  MUFU.EX2 R172, R172 ;  /* 0x000000ac00ac7308 */ /* 0x000e220000000800 */
[----:B------:R-:W-:-:S07]  /*147e0*/  FFMA.FTZ R175, R55, R175, -R218 ;  /* 0x000000af37af7223 */ /* 0x000fce00000108da */
[----:B------:R-:W3:Y:S01]  /*147f0*/  MUFU.EX2 R13, R13 ;  /* 0x0000000d000d7308 */ /* 0x000ee20000000800 */
[----:B-1----:R-:W-:Y:S01]  /*14800*/  FADD.FTZ R34, R171, R34 ;  /* 0x00000022ab227221 */ /* 0x002fe20000010000 */
[----:B------:R-:W-:-:S06]  /*14810*/  FADD.FTZ R31, R11, R30 ;  /* 0x0000001e0b1f7221 */ /* 0x000fcc0000010000 */
[----:B------:R-:W1:Y:S08]  /*14820*/  MUFU.EX2 R173, R173 ;  /* 0x000000ad00ad7308 */ /* 0x000e700000000800 */
[----:B------:R-:W1:Y:S01]  /*14830*/  MUFU.EX2 R20, R20 ;  /* 0x0000001400147308 */ /* 0x000e620000000800 */
[----:B------:R-:W-:Y:S01]  /*14840*/  FADD.FTZ R35, R167, R34 ;  /* 0x00000022a7237221 */ /* 0x000fe20000010000 */
[----:B------:R-:W-:-:S06]  /*14850*/  FADD.FTZ R30, R12, R31 ;  /* 0x0000001f0c1e7221 */ /* 0x000fcc0000010000 */
[----:B------:R-:W1:Y:S08]  /*14860*/  MUFU.EX2 R174, R174 ;  /* 0x000000ae00ae7308 */ /* 0x000e700000000800 */
[----:B------:R-:W2:Y:S01]  /*14870*/  MUFU.EX2 R21, R21 ;  /* 0x0000001500157308 */ /* 0x000ea20000000800 */
[----:B0-----:R-:W-:Y:S01]  /*14880*/  FADD.FTZ R34, R172, R35 ;  /* 0x00000023ac227221 */ /* 0x001fe20000010000 */
[----:B---3--:R-:W-:-:S06]  /*14890*/  FADD.FTZ R31, R13, R30 ;  /* 0x0000001e0d1f7221 */ /* 0x008fcc0000010000 */
[----:B------:R-:W0:Y:S08]  /*148a0*/  MUFU.EX2 R156, R156 ;  /* 0x0000009c009c7308 */ /* 0x000e300000000800 */
[----:B------:R-:W3:Y:S01]  /*148b0*/  MUFU.EX2 R175, R175 ;  /* 0x000000af00af7308 */ /* 0x000ee20000000800 */
[----:B-1----:R-:W-:Y:S01]  /*148c0*/  FADD.FTZ R35, R173, R34 ;  /* 0x00000022ad237221 */ /* 0x002fe20000010000 */
[----:B------:R-:W-:-:S03]  /*148d0*/  FADD.FTZ R30, R20, R31 ;  /* 0x0000001f141e7221 */ /* 0x000fc60000010000 */
[----:B------:R-:W-:Y:S01]  /*148e0*/  FADD.FTZ R34, R174, R35 ;  /* 0x00000023ae227221 */ /* 0x000fe20000010000 */
[----:B--2---:R-:W-:-:S04]  /*148f0*/  FADD.FTZ R35, R21, R30 ;  /* 0x0000001e15237221 */ /* 0x004fc80000010000 */
[----:B0-----:R-:W-:Y:S01]  /*14900*/  FADD.FTZ R30, R156, R35 ;  /* 0x000000239c1e7221 */ /* 0x001fe20000010000 */
[C---:B------:R-:W-:Y:S01]  /*14910*/  FMUL.FTZ R41, R160.reuse, R41 ;  /* 0x00000029a0297220 */ /* 0x040fe20000410000 */
[C---:B------:R-:W-:Y:S01]  /*14920*/  FMUL.FTZ R40, R160.reuse, R40 ;  /* 0x00000028a0287220 */ /* 0x040fe20000410000 */
[C---:B----4-:R-:W-:Y:S01]  /*14930*/  FMUL.FTZ R177, R160.reuse, R177 ;  /* 0x000000b1a0b17220 */ /* 0x050fe20000410000 */
[----:B---3--:R-:W-:Y:S01]  /*14940*/  FADD.FTZ R31, R175, R34 ;  /* 0x00000022af1f7221 */ /* 0x008fe20000010000 */
[----:B------:R-:W-:-:S04]  /*14950*/  FMUL.FTZ R176, R160, R176 ;  /* 0x000000b0a0b07220 */ /* 0x000fc80000410000 */
[----:B------:R0:W-:Y:S01]  /*14960*/  STL.64 [R1+0x3f0], R30 ;  /* 0x0003f01e01007387 */ /* 0x0001e20000100a00 */
[C---:B------:R-:W-:Y:S01]  /*14970*/  FMUL.FTZ R105, R196.reuse, R105 ;  /* 0x00000069c4697220 */ /* 0x040fe20000410000 */
[C---:B------:R-:W-:Y:S01]  /*14980*/  FMUL.FTZ R104, R196.reuse, R104 ;  /* 0x00000068c4687220 */ /* 0x040fe20000410000 */
[C---:B0-----:R-:W-:Y:S01]  /*14990*/  FMUL.FTZ R31, R196.reuse, R15 ;  /* 0x0000000fc41f7220 */ /* 0x041fe20000410000 */
[----:B------:R-:W-:Y:S01]  /*149a0*/  FMUL.FTZ R30, R196, R14 ;  /* 0x0000000ec41e7220 */ /* 0x000fe20000410000 */
[----:B------:R-:W-:Y:S01]  /*149b0*/  BAR.SYNC.DEFER_BLOCKING 0xf, 0x100 ;  /* 0x03c4000000007b1d */ /* 0x000fe20000010000 */
        /* <DEDUP_REMOVED lines=15> */
[----:B------:R-:W2:Y:S01]  /*14ab0*/  LD.E.64 R14, desc[UR36][R162.64+0x8] ;  /* 0x00000824a20e7980 */ /* 0x000ea2000c101b00 */
[C---:B------:R-:W-:Y:S01]  /*14ac0*/  FMUL.FTZ R76, R196.reuse, R76 ;  /* 0x0000004cc44c7220 */ /* 0x040fe20000410000 */
[----:B------:R-:W-:-:S02]  /*14ad0*/  FMUL.FTZ R85, R196, R85 ;  /* 0x00000055c4557220 */ /* 0x000fc40000410000 */
[----:B------:R-:W3:Y:S04]  /*14ae0*/  LD.E.64 R162, desc[UR36][R162.64] ;  /* 0x00000024a2a27980 */ /* 0x000ee8000c101b00 */
[----:B------:R-:W-:Y:S04]  /*14af0*/  STL.64 [R1+0x288], R40 ;  /* 0x0002882801007387 */ /* 0x000fe80000100a00 */
[----:B------:R0:W-:Y:S01]  /*14b00*/  STL.64 [R1+0x358], R176 ;  /* 0x000358b001007387 */ /* 0x0001e20000100a00 */
[C---:B------:R-:W-:Y:S01]  /*14b10*/  FMUL.FTZ R84, R196.reuse, R84 ;  /* 0x00000054c4547220 */ /* 0x040fe20000410000 */
[C---:B------:R-:W-:Y:S01]  /*14b20*/  FMUL.FTZ R83, R196.reuse, R83 ;  /* 0x00000053c4537220 */ /* 0x040fe20000410000 */
[C---:B------:R-:W-:Y:S01]  /*14b30*/  FMUL.FTZ R82, R196.reuse, R82 ;  /* 0x00000052c4527220 */ /* 0x040fe20000410000 */
[C---:B------:R-:W-:Y:S01]  /*14b40*/  FMUL.FTZ R81, R196.reuse, R81 ;  /* 0x00000051c4517220 */ /* 0x040fe20000410000 */
[C---:B------:R-:W-:Y:S01]  /*14b50*/  FMUL.FTZ R80, R196.reuse, R80 ;  /* 0x00000050c4507220 */ /* 0x040fe20000410000 */
[C---:B------:R-:W-:Y:S01]  /*14b60*/  FMUL.FTZ R79, R196.reuse, R79 ;  /* 0x0000004fc44f7220 */ /* 0x040fe20000410000 */
[----:B0-----:R-:W4:Y:S01]  /*14b70*/  LDL R176, [R1+0x288] ;  /* 0x0002880001b07983 */ /* 0x001f220000100800 */
        /* <DEDUP_REMOVED lines=159> */
[----:B0-----:R-:W3:Y:S04]  /*15570*/  LDL R24, [R1+0x1d0] ;  /* 0x0001d00001187983 */ /* 0x001ee80000100800 */
[----:B------:R-:W3:Y:S04]  /*15580*/  LDL R88, [R1+0x1d4] ;  /* 0x0001d40001587983 */ /* 0x000ee80000100800 */
[----:B------:R-:W3:Y:S04]  /*15590*/  LDL R90, [R1+0x1d8] ;  /* 0x0001d800015a7983 */ /* 0x000ee80000100800 */
[----:B------:R-:W3:Y:S04]  /*155a0*/  LDL R92, [R1+0x1dc] ;  /* 0x0001dc00015c7983 */ /* 0x000ee80000100800 */
[----:B-1----:R-:W3:Y:S04]  /*155b0*/  LDL R28, [R1+0x1e0] ;  /* 0x0001e000011c7983 */ /* 0x002ee80000100800 */
[----:B------:R-:W3:Y:S04]  /*155c0*/  LDL R94, [R1+0x1e4] ;  /* 0x0001e400015e7983 */ /* 0x000ee80000100800 */
[----:B------:R-:W3:Y:S04]  /*155d0*/  LDL R96, [R1+0x1e8] ;  /* 0x0001e80001607983 */ /* 0x000ee80000100800 */
[----:B------:R-:W3:Y:S04]  /*155e0*/  LDL R98, [R1+0x1ec] ;  /* 0x0001ec0001627983 */ /* 0x000ee80000100800 */
[----:B------:R-:W3:Y:S04]  /*155f0*/  LDL R30, [R1+0x1f0] ;  /* 0x0001f000011e7983 */ /* 0x000ee80000100800 */
[----:B------:R-:W3:Y:S04]  /*15600*/  LDL R100, [R1+0x1f4] ;  /* 0x0001f40001647983 */ /* 0x000ee80000100800 */
[----:B------:R-:W3:Y:S04]  /*15610*/  LDL R102, [R1+0x1f8] ;  /* 0x0001f80001667983 */ /* 0x000ee80000100800 */
        /* <DEDUP_REMOVED lines=116> */
[----:B----4-:R0:W-:Y:S04]  /*15d60*/  STL [R1+0x288], R176 ;  /* 0x000288b001007387 */ /* 0x0101e80000100800 */
[----:B------:R-:W4:Y:S04]  /*15d70*/  LDL R179, [R1+0x1c0] ;  /* 0x0001c00001b37983 */ /* 0x000f280000100800 */
[----:B0-----:R-:W4:Y:S04]  /*15d80*/  LDL.64 R176, [R1+0x88] ;  /* 0x0000880001b07983 */ /* 0x001f280000100a00 */
        /* <DEDUP_REMOVED lines=125> */
[----:B------:R-:W-:Y:S04]  /*16560*/  STL [R1+0x3c8], R121 ;  /* 0x0003c87901007387 */ /* 0x000fe80000100800 */
        /* <DEDUP_REMOVED lines=33> */
[----:B------:R-:W-:Y:S01]  /*16780*/  MOV R184, R14 ;  /* 0x0000000e00b87202 */ /* 0x000fe20000000f00 */
[----:B------:R-:W-:-:S04]  /*16790*/  IMAD R176, R179, 0x1000, R176 ;  /* 0x00001000b3b07824 */ /* 0x000fc800078e02b0 */
[--C-:B------:R-:W-:Y:S01]  /*167a0*/  IMAD R15, R163, 0x2, R184.reuse ;  /* 0x00000002a30f7824 */ /* 0x100fe200078e02b8 */
[----:B------:R-:W-:Y:S01]  /*167b0*/  F2FP.BF16.F32.PACK_AB R152, R6, R152 ;  /* 0x000000980698723e */ /* 0x000fe200000010ff */
[----:B------:R-:W-:Y:S01]  /*167c0*/  IMAD R14, R162, 0x2, R184 ;  /* 0x00000002a20e7824 */ /* 0x000fe200078e02b8 */
[----:B------:R-:W-:Y:S01]  /*167d0*/  F2FP.BF16.F32.PACK_AB R153, R158, R153 ;  /* 0x000000999e99723e */ /* 0x000fe200000010ff */
[----:B------:R-:W-:Y:S01]  /*167e0*/  IMAD R178, R162, 0x2, R15 ;  /* 0x00000002a2b27824 */ /* 0x000fe200078e020f */
[----:B------:R-:W-:Y:S02]  /*167f0*/  F2FP.BF16.F32.PACK_AB R154, R9, R154 ;  /* 0x0000009a099a723e */ /* 0x000fe400000010ff */
[----:B------:R-:W-:Y:S02]  /*16800*/  F2FP.BF16.F32.PACK_AB R155, R159, R155 ;  /* 0x0000009b9f9b723e */ /* 0x000fe400000010ff */
[----:B------:R-:W-:Y:S02]  /*16810*/  F2FP.BF16.F32.PACK_AB R160, R10, R3 ;  /* 0x000000030aa0723e */ /* 0x000fe400000010ff */
[----:B------:R-:W-:-:S02]  /*16820*/  F2FP.BF16.F32.PACK_AB R161, R157, R161 ;  /* 0x000000a19da1723e */ /* 0x000fc400000010ff */
[----:B------:R-:W-:Y:S02]  /*16830*/  F2FP.BF16.F32.PACK_AB R162, R7, R4 ;  /* 0x0000000407a2723e */ /* 0x000fe400000010ff */
[----:B------:R-:W-:Y:S02]  /*16840*/  F2FP.BF16.F32.PACK_AB R163, R168, R165 ;  /* 0x000000a5a8a3723e */ /* 0x000fe400000010ff */
[----:B------:R-:W-:Y:S02]  /*16850*/  R2UR UR6, R176 ;  /* 0x00000000b00672ca */ /* 0x000fe400000e0000 */
[----:B------:R-:W-:Y:S02]  /*16860*/  R2UR UR7, R177 ;  /* 0x00000000b10772ca */ /* 0x000fe400000e0000 */
        /* <DEDUP_REMOVED lines=8> */
[----:B------:R-:W-:Y:S04]  /*168f0*/  STSM.16.M88.4 [R184], R152 ;  /* 0x00000098b8007844 */ /* 0x000fe80000000200 */
[----:B------:R-:W-:Y:S04]  /*16900*/  STSM.16.M88.4 [R14], R160 ;  /* 0x000000a00e007844 */ /* 0x000fe80000000200 */
[----:B------:R-:W-:Y:S04]  /*16910*/  STSM.16.M88.4 [R15], R168 ;  /* 0x000000a80f007844 */ /* 0x000fe80000000200 */
[----:B------:R-:W-:Y:S01]  /*16920*/  STSM.16.M88.4 [R178], R180 ;  /* 0x000000b4b2007844 */ /* 0x000fe20000000200 */
[----:B------:R-:W-:-:S02]  /*16930*/  VIADD R4, R176, 0x80 ;  /* 0x00000080b0047836 */ /* 0x000fc40000000000 */
[----:B------:R-:W-:Y:S01]  /*16940*/  IMAD.MOV.U32 R5, RZ, RZ, R177 ;  /* 0x000000ffff057224 */ /* 0x000fe200078e00b1 */
[----:B--2---:R-:W-:-:S06]  /*16950*/  WARPGROUP.ARRIVE ;  /* 0x00000000000079c5 */ /* 0x004fcc0000000000 */
[----:B------:R-:W-:Y:S01]  /*16960*/  HGMMA.64x256x16.F32.BF16 R24, R152, gdesc[UR4].tnspB, R24, gsb0 ;  /* 0x43e0000498187df0 */ /* 0x000fe20008001818 */
[----:B------:R-:W-:Y:S02]  /*16970*/  R2UR UR6, R4 ;  /* 0x00000000040672ca */ /* 0x000fe400000e0000 */
[----:B------:R-:W-:Y:S01]  /*16980*/  R2UR UR7, R5 ;  /* 0x00000000050772ca */ /* 0x000fe200000e0000 */
[----:B------:R-:W-:Y:S02]  /*16990*/  VIADD R4, R176, 0x100 ;  /* 0x00000100b0047836 */ /* 0x000fe40000000000 */
[----:B------:R-:W-:Y:S01]  /*169a0*/  IMAD.MOV.U32 R5, RZ, RZ, R177 ;  /* 0x000000ffff057224 */ /* 0x000fe200078e00b1 */
        /* <DEDUP_REMOVED lines=145> */
[----:B-1----:R-:W4:Y:S04]  /*172c0*/  LDL R76, [R1+0x1d8] ;  /* 0x0001d800014c7983 */ /* 0x002f280000100800 */
[----:B------:R-:W4:Y:S04]  /*172d0*/  LDL R78, [R1+0x1dc] ;  /* 0x0001dc00014e7983 */ /* 0x000f280000100800 */
[----:B------:R-:W4:Y:S04]  /*172e0*/  LDL R6, [R1+0x1e0] ;  /* 0x0001e00001067983 */ /* 0x000f280000100800 */
[----:B--2---:R-:W2:Y:S04]  /*172f0*/  LDL R80, [R1+0x1e4] ;  /* 0x0001e40001507983 */ /* 0x004ea80000100800 */
[----:B------:R-:W2:Y:S04]  /*17300*/  LDL R82, [R1+0x1e8] ;  /* 0x0001e80001527983 */ /* 0x000ea80000100800 */
[----:B---3--:R-:W3:Y:S04]  /*17310*/  LDL R84, [R1+0x1ec] ;  /* 0x0001ec0001547983 */ /* 0x008ee80000100800 */
[----:B------:R-:W3:Y:S04]  /*17320*/  LDL R8, [R1+0x1f0] ;  /* 0x0001f00001087983 */ /* 0x000ee80000100800 */
        /* <DEDUP_REMOVED lines=125> */
[----:B------:R1:W-:Y:S04]  /*17b00*/  STL [R1+0x1d0], R4 ;  /* 0x0001d00401007387 */ /* 0x0003e80000100800 */
[----:B------:R-:W-:Y:S04]  /*17b10*/  STL [R1+0x1d4], R74 ;  /* 0x0001d44a01007387 */ /* 0x000fe80000100800 */
[----:B------:R-:W-:Y:S04]  /*17b20*/  STL [R1+0x1d8], R76 ;  /* 0x0001d84c01007387 */ /* 0x000fe80000100800 */
[----:B------:R-:W-:Y:S04]  /*17b30*/  STL [R1+0x1dc], R78 ;  /* 0x0001dc4e01007387 */ /* 0x000fe80000100800 */
[----:B------:R-:W-:Y:S04]  /*17b40*/  STL [R1+0x1e0], R6 ;  /* 0x0001e00601007387 */ /* 0x000fe80000100800 */
[----:B--2---:R-:W-:Y:S04]  /*17b50*/  STL [R1+0x1e4], R80 ;  /* 0x0001e45001007387 */ /* 0x004fe80000100800 */
[----:B------:R-:W-:Y:S04]  /*17b60*/  STL [R1+0x1e8], R82 ;  /* 0x0001e85201007387 */ /* 0x000fe80000100800 */
[----:B---3--:R-:W-:Y:S04]  /*17b70*/  STL [R1+0x1ec], R84 ;  /* 0x0001ec5401007387 */ /* 0x008fe80000100800 */
[----:B------:R-:W-:Y:S04]  /*17b80*/  STL [R1+0x1f0], R8 ;  /* 0x0001f00801007387 */ /* 0x000fe80000100800 */
        /* <DEDUP_REMOVED lines=120> */
[----:B-1----:R-:W4:Y:S04]  /*18310*/  LDL R4, [R1+0x28] ;  /* 0x0000280001047983 */ /* 0x002f280000100800 */
[----:B--2---:R3:W5:Y:S01]  /*18320*/  LDL R3, [R1+0x1c0] ;  /* 0x0001c00001037983 */ /* 0x0047620000100800 */
[----:B------:R-:W-:Y:S01]  /*18330*/  BSSY B0, `(.L_x_5218) ;  /* 0x0000006000007945 */ /* 0x000fe20003800000 */
[----:B------:R-:W-:Y:S06]  /*18340*/  BAR.ARV 0xe, 0x100 ;  /* 0x0384000000007b1d */ /* 0x000fec0000002000 */
[----:B----4-:R-:W-:-:S04]  /*18350*/  LOP3.LUT R4, R4, 0x1, RZ, 0xfc, !PT ;  /* 0x0000000104047812 */ /* 0x010fc800078efcff */
[----:B------:R-:W-:-:S13]  /*18360*/  ISETP.NE.AND P0, PT, R4, 0x3, PT ;  /* 0x000000030400780c */ /* 0x000fda0003f05270 */
[----:B---3--:R-:W-:Y:S05]  /*18370*/  @!P0 BRA `(.L_x_5219) ;  /* 0x0000000000048947 */ /* 0x008fea0003800000 */
[----:B------:R-:W-:Y:S01]  /*18380*/  BPT.TRAP 0x1 ;  /* 0x000000040000795c */ /* 0x000fe20000300000 */
.L_x_5219:
[----:B------:R-:W-:Y:S05]  /*18390*/  BSYNC B0 ;  /* 0x0000000000007941 */ /* 0x000fea0003800000 */
.L_x_5218:
[----:B------:R-:W2:Y:S04]  /*183a0*/  LDL.64 R6, [R1+0x48] ;  /* 0x0000480001067983 */ /* 0x000ea80000100a00 */
[----:B------:R-:W3:Y:S01]  /*183b0*/  LDL R4, [R1+0x34] ;  /* 0x0000340001047983 */ /* 0x000ee20000100800 */
[C---:B------:R-:W-:Y:S01]  /*183c0*/  ISETP.GT.AND P0, PT, R0.reuse, R164, PT ;  /* 0x000000a40000720c */ /* 0x040fe20003f04270 */
[----:B------:R-:W-:Y:S01]  /*183d0*/  VIADD R0, R0, 0xffffffff ;  /* 0xffffffff00007836 */ /* 0x000fe20000000000 */
[----:B--2---:R-:W-:-:S05]  /*183e0*/  MOV R6, R6 ;  /* 0x0000000600067202 */ /* 0x004fca0000000f00 */
[----:B-----5:R-:W-:-:S05]  /*183f0*/  IMAD R3, R3, 0x8, R6 ;  /* 0x0000000803037824 */ /* 0x020fca00078e0206 */
[----:B---3--:R-:W-:-:S04]  /*18400*/  PRMT R3, R4, 0x654, R3 ;  /* 0x0000065404037816 */ /* 0x008fc80000000003 */
[----:B------:R0:W-:Y:S01]  /*18410*/  SYNCS.ARRIVE.TRANS64.RED.A1T0 RZ, [R3+URZ], RZ ;  /* 0x000000ff03ff79a7 */ /* 0x0001e2000810043f */
[----:B------:R-:W-:Y:S05]  /*18420*/  @P0 BRA `(.L_x_5220) ;  /* 0xffffff9000b00947 */ /* 0x000fea000383ffff */
.L_x_5197:
[----:B------:R-:W-:-:S13]  /*18430*/  ISETP.GE.AND P0, PT, R0, UR42, PT ;  /* 0x0000002a00007c0c */ /* 0x000fda000bf06270 */
[----:B------:R-:W-:Y:S05]  /*18440*/  @!P0 BRA `(.L_x_5221) ;  /* 0x0000007800ec8947 */ /* 0x000fea0003800000 */
.L_x_5254:
[----:B------:R-:W2:Y:S04]  /*18450*/  LDL R58, [R1+0x1c0] ;  /* 0x0001c000013a7983 */ /* 0x000ea80000100800 */
[----:B------:R-:W3:Y:S04]  /*18460*/  LDL R4, [R1+0x1c8] ;  /* 0x0001c80001047983 */ /* 0x000ee80000100800 */
[----:B01----:R-:W4:Y:S01]  /*18470*/  LDL R3, [R1] ;  /* 0x0000000001037983 */ /* 0x003f220000100800 */
        /* <DEDUP_REMOVED lines=17> */
.L_x_5223:
[----:B------:R-:W-:Y:S05]  /*18590*/  BSYNC B0 ;  /* 0x0000000000007941 */ /* 0x000fea0003800000 */
.L_x_5222:
        /* <DEDUP_REMOVED lines=9> */
.L_x_5225:
[----:B------:R-:W-:Y:S05]  /*18630*/  BSYNC B0 ;  /* 0x0000000000007941 */ /* 0x000fea0003800000 */
.L_x_5224:
[----:B------:R-:W-:Y:S04]  /*18640*/  BSSY B0, `(.L_x_5226) ;  /* 0x0000006000007945 */ /* 0x000fe80003800000 */
[----:B-1----:R-:W-:Y:S05]  /*18650*/  @P0 BRA `(.L_x_5227) ;  /* 0x0000000000100947 */ /* 0x002fea0003800000 */
[----:B-----5:R-:W-:Y:S01]  /*18660*/  IMAD R8, R8, 0x8, R3 ;  /* 0x0000000808087824 */ /* 0x020fe200078e0203 */
[----:B------:R-:W-:-:S04]  /*18670*/  SHF.L.U32 R9, R9, 0x1f, RZ ;  /* 0x0000001f09097819 */ /* 0x000fc800000006ff */
[----:B------:R-:W1:Y:S02]  /*18680*/  SYNCS.PHASECHK.TRANS64.TRYWAIT P0, [R8+URZ], R9 ;  /* 0x00000009080075a7 */ /* 0x000e64000800017f */
[----:B-1----:R-:W-:Y:S05]  /*18690*/  @!P0 BRA `(.L_x_5228) ;  /* 0x0000010c00a88947 */ /* 0x002fea0003800000 */
.L_x_5227:
[----:B------:R-:W-:Y:S05]  /*186a0*/  BSYNC B0 ;  /* 0x0000000000007941 */ /* 0x000fea0003800000 */
.L_x_5226:
        /* <DEDUP_REMOVED lines=57> */
.L_x_5230:
[----:B------:R-:W-:Y:S05]  /*18a40*/  BSYNC B0 ;  /* 0x0000000000007941 */ /* 0x000fea0003800000 */
.L_x_5229:
        /* <DEDUP_REMOVED lines=8> */
.L_x_5232:
[----:B------:R-:W-:Y:S05]  /*18ad0*/  BSYNC B0 ;  /* 0x0000000000007941 */ /* 0x000fea0003800000 */
.L_x_5231:
[----:B------:R-:W-:Y:S04]  /*18ae0*/  BSSY B0, `(.L_x_5233) ;  /* 0x0000004000007945 */ /* 0x000fe80003800000 */
[----:B-1----:R-:W-:Y:S05]  /*18af0*/  @P0 BRA `(.L_x_5234) ;  /* 0x0000000000080947 */ /* 0x002fea0003800000 */
[----:B------:R-:W1:Y:S02]  /*18b00*/  SYNCS.PHASECHK.TRANS64.TRYWAIT P0, [R14+URZ], R15 ;  /* 0x0000000f0e0075a7 */ /* 0x000e64000800017f */
[----:B-1----:R-:W-:Y:S05]  /*18b10*/  @!P0 BRA `(.L_x_5235) ;  /* 0x00000108009c8947 */ /* 0x002fea0003800000 */
.L_x_5234:
[----:B------:R-:W-:Y:S05]  /*18b20*/  BSYNC B0 ;  /* 0x0000000000007941 */ /* 0x000fea0003800000 */
.L_x_5233:
        /* <DEDUP_REMOVED lines=439> */
.L_x_5237:
[----:B------:R-:W-:Y:S05]  /*1a6a0*/  BSYNC B0 ;  /* 0x0000000000007941 */ /* 0x000fea0003800000 */
.L_x_5236:
[----:B------:R-:W2:Y:S02]  /*1a6b0*/  LDL.64 R4, [R1+0x20] ;  /* 0x0000200001047983 */ /* 0x000ea40000100a00 */
[----:B--2---:R-:W-:-:S05]  /*1a6c0*/  MOV R4, R4 ;  /* 0x0000000400047202 */ /* 0x004fca0000000f00 */
[----:B-----5:R-:W-:-:S05]  /*1a6d0*/  IMAD R3, R3, 0x8, R4 ;  /* 0x0000000803037824 */ /* 0x020fca00078e0204 */
[----:B------:R-:W-:-:S04]  /*1a6e0*/  PRMT R3, R12, 0x654, R3 ;  /* 0x000006540c037816 */ /* 0x000fc80000000003 */
[----:B------:R0:W-:Y:S01]  /*1a6f0*/  SYNCS.ARRIVE.TRANS64.RED.A1T0 RZ, [R3+URZ], RZ ;  /* 0x000000ff03ff79a7 */ /* 0x0001e2000810043f */
[----:B------:R-:W2:Y:S04]  /*1a700*/  LDL.64 R60, [R1+0xf0] ;  /* 0x0000f000013c7983 */ /* 0x000ea80000100a00 */
[----:B------:R-:W3:Y:S04]  /*1a710*/  LDL R20, [R1+0x50] ;  /* 0x0000500001147983 */ /* 0x000ee80000100800 */
[----:B0-----:R-:W4:Y:S04]  /*1a720*/  LDL R3, [R1+0xcc] ;  /* 0x0000cc0001037983 */ /* 0x001f280000100800 */
[----:B------:R-:W3:Y:S04]  /*1a730*/  LDL R57, [R1+0xf8] ;  /* 0x0000f80001397983 */ /* 0x000ee80000100800 */
[----:B------:R-:W3:Y:S04]  /*1a740*/  LDL.128 R8, [R1+0xe0] ;  /* 0x0000e00001087983 */ /* 0x000ee80000100c00 */
[----:B------:R-:W3:Y:S01]  /*1a750*/  LDL.128 R4, [R1+0xd0] ;  /* 0x0000d00001047983 */ /* 0x000ee20000100c00 */
[----:B------:R-:W-:Y:S01]  /*1a760*/  IMAD.SHL.U32 R62, R0, 0x40, RZ ;  /* 0x00000040003e7824 */ /* 0x000fe200078e00ff */
[----:B------:R-:W-:Y:S01]  /*1a770*/  BSSY B0, `(.L_x_5238) ;  /* 0x000003a000007945 */ /* 0x000fe20003800000 */
[----:B----4-:R-:W-:-:S04]  /*1a780*/  SHF.R.S32.HI R12, RZ, 0x1f, R3 ;  /* 0x0000001fff0c7819 */ /* 0x010fc80000011403 */
        /* <DEDUP_REMOVED lines=23> */
[----:B------:R-:W-:Y:S02]  /*1a900*/  @P0 SHF.R.U32.HI R60, RZ, R57, R12 ;  /* 0x00000039ff3c0219 */ /* 0x000fe4000001160c */
[----:B------:R-:W-:-:S03]  /*1a910*/  LOP3.LUT R15, R15, 0x7ffffffc, RZ, 0xc0, !PT ;  /* 0x7ffffffc0f0f7812 */ /* 0x000fc600078ec0ff */
[----:B------:R-:W0:Y:S01]  /*1a920*/  SHFL.IDX PT, R20, R60, RZ, 0x1c1f ;  /* 0x001c1fff3c147589 */ /* 0x000e2200000e0000 */
[----:B------:R-:W-:Y:S01]  /*1a930*/  IADD3 R12, -R62, 0x1, RZ ;  /* 0x000000013e0c7810 */ /* 0x000fe20007ffe1ff */
[----:B------:R-:W-:Y:S01]  /*1a940*/  IMAD.IADD R15, R14, 0x1, -R15 ;  /* 0x000000010e0f7824 */ /* 0x000fe200078e0a0f */
[----:B------:R-:W-:-:S03]  /*1a950*/  ISETP.GE.AND P1, PT, R9, 0x1, PT ;  /* 0x000000010900780c */ /* 0x000fc60003f26270 */
[----:B------:R-:W-:Y:S01]  /*1a960*/  IMAD R12, R15, -0x2, R12 ;  /* 0xfffffffe0f0c7824 */ /* 0x000fe200078e020c */
[----:B------:R-:W-:-:S04]  /*1a970*/  LOP3.LUT R3, RZ, R6, RZ, 0x33, !PT ;  /* 0x00000006ff037212 */ /* 0x000fc800078e33ff */
[----:B------:R-:W-:-:S05]  /*1a980*/  IADD3 R12, -R4, R12, R5 ;  /* 0x0000000c040c7210 */ /* 0x000fca0007ffe105 */
[C---:B------:R-:W-:Y:S02]  /*1a990*/  IMAD.IADD R21, R12.reuse, 0x1, R7 ;  /* 0x000000010c157824 */ /* 0x040fe400078e0207 */
[----:B------:R-:W-:Y:S02]  /*1a9a0*/  IMAD.IADD R57, R12, 0x1, R3 ;  /* 0x000000010c397824 */ /* 0x000fe400078e0203 */
[----:B------:R-:W-:Y:S02]  /*1a9b0*/  IMAD.IADD R12, R8, 0x1, -R62 ;  /* 0x00000001080c7824 */ /* 0x000fe400078e0a3e */
[--C-:B0-----:R-:W-:Y:S02]  /*1a9c0*/  IMAD.IADD R6, R21, 0x1, R20.reuse ;  /* 0x0000000115067824 */ /* 0x101fe400078e0214 */
        /* <DEDUP_REMOVED lines=12> */
.L_x_5241:
[----:B------:R-:W-:-:S13]  /*1aa90*/  ISETP.NE.AND P0, PT, R9, 0x1, PT ;  /* 0x000000010900780c */ /* 0x000fda0003f05270 */
[----:B------:R-:W-:-:S05]  /*1aaa0*/  @P0 IMAD.HI.U32 R8, R7, R10, RZ ;  /* 0x0000000a07080227 */ /* 0x000fca00078e00ff */
[----:B------:R-:W-:-:S07]  /*1aab0*/  @P0 SHF.R.U32.HI R7, RZ, R11, R8 ;  /* 0x0000000bff070219 */ /* 0x000fce0000011608 */
.L_x_5242:
[----:B------:R-:W-:Y:S05]  /*1aac0*/  BSYNC B1 ;  /* 0x0000000000017941 */ /* 0x000fea0003800000 */
.L_x_5240:
[----:B------:R-:W-:-:S04]  /*1aad0*/  IMAD R8, R7, R9, -R62 ;  /* 0x0000000907087224 */ /* 0x000fc800078e0a3e */
[----:B------:R-:W-:-:S05]  /*1aae0*/  IMAD R8, R15, -0x2, R8 ;  /* 0xfffffffe0f087824 */ /* 0x000fca00078e0208 */
[----:B------:R-:W-:Y:S02]  /*1aaf0*/  VIMNMX R3, R3, R8, !PT ;  /* 0x0000000803037248 */ /* 0x000fe40007fe0100 */
[----:B------:R-:W-:-:S07]  /*1ab00*/  VIADDMNMX R6, R8, R9, R6, PT ;  /* 0x0000000908067246 */ /* 0x000fce0003800106 */
.L_x_5239:
[----:B------:R-:W-:Y:S05]  /*1ab10*/  BSYNC B0 ;  /* 0x0000000000007941 */ /* 0x000fea0003800000 */
.L_x_5238:
        /* <DEDUP_REMOVED lines=75> */
[----:B------:R-:W-:Y:S01]  /*1afd0*/  ISETP.LT.OR P6, PT, R6, 0x3a, P6 ;  /* 0x0000003a0600780c */ /* 0x000fe200037c1670 */
[----:B------:R-:W-:-:S03]  /*1afe0*/  IMAD.IADD R6, R21, 0x1, R60 ;  /* 0x0000000115067824 */ /* 0x000fc600078e023c */
        /* <DEDUP_REMOVED lines=13> */
.L_x_5246:
[----:B------:R-:W-:-:S13]  /*1b0c0*/  ISETP.NE.AND P6, PT, R9, 0x1, PT ;  /* 0x000000010900780c */ /* 0x000fda0003fc5270 */
[----:B------:R-:W-:-:S05]  /*1b0d0*/  @P6 IMAD.HI.U32 R10, R4, R10, RZ ;  /* 0x0000000a040a6227 */ /* 0x000fca00078e00ff */
[----:B------:R-:W-:-:S07]  /*1b0e0*/  @P6 SHF.R.U32.HI R4, RZ, R11, R10 ;  /* 0x0000000bff046219 */ /* 0x000fce000001160a */
.L_x_5247:
[----:B------:R-:W-:Y:S05]  /*1b0f0*/  BSYNC B1 ;  /* 0x0000000000017941 */ /* 0x000fea0003800000 */
.L_x_5245:
[----:B------:R-:W-:-:S04]  /*1b100*/  IMAD R4, R4, R9, -R62 ;  /* 0x0000000904047224 */ /* 0x000fc800078e0a3e */
[----:B------:R-:W-:-:S05]  /*1b110*/  IMAD R4, R15, -0x2, R4 ;  /* 0xfffffffe0f047824 */ /* 0x000fca00078e0204 */
[----:B------:R-:W-:Y:S02]  /*1b120*/  VIADDMNMX R6, R4, R9, R6, PT ;  /* 0x0000000904067246 */ /* 0x000fe40003800106 */
[----:B------:R-:W-:-:S07]  /*1b130*/  VIMNMX R7, R7, R4, !PT ;  /* 0x0000000407077248 */ /* 0x000fce0007fe0100 */
.L_x_5244:
[----:B------:R-:W-:Y:S05]  /*1b140*/  BSYNC B0 ;  /* 0x0000000000007941 */ /* 0x000fea0003800000 */
.L_x_5243:
        /* <DEDUP_REMOVED lines=12> */
[----:B------:R-:W2:Y:S01]  /*1b210*/  LDL.64 R30, [R1+0x3e0] ;  /* 0x0003e000011e7983 */ /* 0x000ea20000100a00 */
[----:B------:R-:W-:Y:S02]  /*1b220*/  ISETP.GT.AND P0, PT, R7, 0x10, !P1 ;  /* 0x000000100700780c */ /* 0x000fe40004f04270 */
[----:B------:R-:W-:Y:S02]  /*1b230*/  ISETP.NE.AND P1, PT, R37, RZ, PT ;  /* 0x000000ff2500720c */ /* 0x000fe40003f25270 */
        /* <DEDUP_REMOVED lines=10> */
[C---:B------:R-:W-:Y:S02]  /*1b2e0*/  ISETP.GT.AND P0, PT, R7.reuse, 0x19, !P6 ;  /* 0x000000190700780c */ /* 0x040fe40007704270 */
[C---:B------:R-:W-:Y:S02]  /*1b2f0*/  ISETP.GT.AND P1, PT, R7.reuse, 0x28, !P1 ;  /* 0x000000280700780c */ /* 0x040fe40004f24270 */
[----:B------:R-:W-:Y:S02]  /*1b300*/  ISETP.LT.OR P0, PT, R6, 0x1a, P0 ;  /* 0x0000001a0600780c */ /* 0x000fe40000701670 */
[----:B------:R-:W-:Y:S02]  /*1b310*/  ISETP.GT.AND P2, PT, R7, 0x29, !P2 ;  /* 0x000000290700780c */ /* 0x000fe40005744270 */
[----:B------:R-:W-:-:S02]  /*1b320*/  FSEL R165, R39, -INF , !P0 ;  /* 0xff80000027a57808 */ /* 0x000fc40004000000 */
[----:B------:R-:W-:Y:S02]  /*1b330*/  ISETP.NE.AND P0, PT, R33, RZ, PT ;  /* 0x000000ff2100720c */ /* 0x000fe40003f05270 */
[C---:B------:R-:W-:Y:S02]  /*1b340*/  ISETP.GT.AND P3, PT, R7.reuse, 0x30, !P3 ;  /* 0x000000300700780c */ /* 0x040fe40005f64270 */
[C---:B------:R-:W-:Y:S02]  /*1b350*/  ISETP.GT.AND P0, PT, R7.reuse, 0x20, !P0 ;  /* 0x000000200700780c */ /* 0x040fe40004704270 */
[----:B------:R-:W-:Y:S02]  /*1b360*/  ISETP.GT.AND P4, PT, R7, 0x31, !P4 ;  /* 0x000000310700780c */ /* 0x000fe40006784270 */
[----:B------:R-:W-:Y:S02]  /*1b370*/  ISETP.LT.OR P0, PT, R6, 0x21, P0 ;  /* 0x000000210600780c */ /* 0x000fe40000701670 */
[----:B------:R-:W-:-:S02]  /*1b380*/  ISETP.NE.AND P6, PT, R24, RZ, PT ;  /* 0x000000ff1800720c */ /* 0x000fc40003fc5270 */
[----:B------:R-:W-:Y:S02]  /*1b390*/  FSEL R167, R42, -INF , !P0 ;  /* 0xff8000002aa77808 */ /* 0x000fe40004000000 */
[----:B------:R-:W-:Y:S02]  /*1b3a0*/  ISETP.NE.AND P0, PT, R25, RZ, PT ;  /* 0x000000ff1900720c */ /* 0x000fe40003f05270 */
[----:B------:R-:W-:Y:S01]  /*1b3b0*/  ISETP.LT.OR P1, PT, R6, 0x29, P1 ;  /* 0x000000290600780c */ /* 0x000fe20000f21670 */
[----:B------:R-:W3:Y:S01]  /*1b3c0*/  LDL.64 R24, [R1+0x3f0] ;  /* 0x0003f00001187983 */ /* 0x000ee20000100a00 */
[----:B------:R-:W-:-:S04]  /*1b3d0*/  ISETP.GT.AND P0, PT, R7, RZ, !P0 ;  /* 0x000000ff0700720c */ /* 0x000fc80004704270 */
[----:B------:R-:W-:-:S04]  /*1b3e0*/  ISETP.LT.OR P0, PT, R6, 0x1, P0 ;  /* 0x000000010600780c */ /* 0x000fc80000701670 */
[----:B------:R-:W-:Y:S02]  /*1b3f0*/  FSEL R133, R26, -INF , !P0 ;  /* 0xff8000001a857808 */ /* 0x000fe40004000000 */
[----:B------:R-:W-:Y:S01]  /*1b400*/  ISETP.NE.AND P0, PT, R36, RZ, PT ;  /* 0x000000ff2400720c */ /* 0x000fe20003f05270 */
[----:B------:R-:W4:Y:S03]  /*1b410*/  LDL.64 R26, [R1+0xb8] ;  /* 0x0000b800011a7983 */ /* 0x000f260000100a00 */
[----:B------:R-:W-:-:S04]  /*1b420*/  ISETP.GT.AND P0, PT, R7, 0x21, !P0 ;  /* 0x000000210700780c */ /* 0x000fc80004704270 */
[----:B------:R-:W-:-:S04]  /*1b430*/  ISETP.LT.OR P0, PT, R6, 0x22, P0 ;  /* 0x000000220600780c */ /* 0x000fc80000701670 */
[----:B------:R-:W-:Y:S02]  /*1b440*/  FSEL R171, R43, -INF , !P0 ;  /* 0xff8000002bab7808 */ /* 0x000fe40004000000 */
[----:B------:R-:W-:Y:S02]  /*1b450*/  ISETP.LT.OR P2, PT, R6, 0x2a, P2 ;  /* 0x0000002a0600780c */ /* 0x000fe40001741670 */
[----:B------:R-:W-:Y:S02]  /*1b460*/  FSEL R175, R46, -INF , !P1 ;  /* 0xff8000002eaf7808 */ /* 0x000fe40004800000 */
[----:B------:R-:W-:Y:S02]  /*1b470*/  ISETP.LT.OR P3, PT, R6, 0x31, P3 ;  /* 0x000000310600780c */ /* 0x000fe40001f61670 */
[----:B------:R-:W-:Y:S02]  /*1b480*/  FSEL R177, R47, -INF , !P2 ;  /* 0xff8000002fb17808 */ /* 0x000fe40005000000 */
[----:B------:R-:W-:-:S02]  /*1b490*/  ISETP.GT.AND P5, PT, R7, 0x38, !P5 ;  /* 0x000000380700780c */ /* 0x000fc40006fa4270 */
[----:B------:R-:W-:Y:S02]  /*1b4a0*/  ISETP.LT.OR P4, PT, R6, 0x32, P4 ;  /* 0x000000320600780c */ /* 0x000fe40002781670 */
[----:B------:R-:W-:Y:S02]  /*1b4b0*/  FSEL R179, R50, -INF , !P3 ;  /* 0xff80000032b37808 */ /* 0x000fe40005800000 */
[----:B------:R-:W-:Y:S02]  /*1b4c0*/  ISETP.GT.AND P6, PT, R7, 0x39, !P6 ;  /* 0x000000390700780c */ /* 0x000fe400077c4270 */
[C---:B------:R-:W-:Y:S02]  /*1b4d0*/  ISETP.LT.OR P5, PT, R6.reuse, 0x39, P5 ;  /* 0x000000390600780c */ /* 0x040fe40002fa1670 */
[----:B------:R-:W-:Y:S02]  /*1b4e0*/  FSEL R181, R51, -INF , !P4 ;  /* 0xff80000033b57808 */ /* 0x000fe40006000000 */
[----:B------:R-:W-:-:S02]  /*1b4f0*/  ISETP.LT.OR P6, PT, R6, 0x3a, P6 ;  /* 0x0000003a0600780c */ /* 0x000fc400037c1670 */
[----:B------:R-:W-:Y:S02]  /*1b500*/  FSEL R183, R54, -INF , !P5 ;  /* 0xff80000036b77808 */ /* 0x000fe40006800000 */
[----:B------:R-:W-:Y:S02]  /*1b510*/  FSEL R185, R55, -INF , !P6 ;  /* 0xff80000037b97808 */ /* 0x000fe40007000000 */
[----:B--2---:R-:W-:-:S04]  /*1b520*/  FMNMX.FTZ R3, R56, R30, !PT ;  /* 0x0000001e38037209 */ /* 0x004fc80007810000 */
        /* <DEDUP_REMOVED lines=30> */
[----:B------:R-:W0:Y:S01]  /*1b710*/  SHFL.BFLY PT, R3, R4, 0x2, 0x1f ;  /* 0x0c401f0004037f89 */ /* 0x000e2200000e0000 */
[----:B------:R-:W-:-:S03]  /*1b720*/  FMNMX.FTZ R5, R185, R10, !PT ;  /* 0x0000000ab9057209 */ /* 0x000fc60007810000 */
[----:B------:R-:W2:Y:S04]  /*1b730*/  LDL R10, [R1+0x400] ;  /* 0x00040000010a7983 */ /* 0x000ea80000100800 */
[----:B------:R-:W-:Y:S04]  /*1b740*/  STL.64 [R1+0x3e0], R4 ;  /* 0x0003e00401007387 */ /* 0x000fe80000100a00 */
[----:B------:R-:W5:Y:S01]  /*1b750*/  LDL R28, [R1+0x3e4] ;  /* 0x0003e400011c7983 */ /* 0x000f620000100800 */
[----:B0-----:R-:W-:-:S05]  /*1b760*/  FMNMX.FTZ R3, R4, R3, !PT ;  /* 0x0000000304037209 */ /* 0x001fca0007810000 */
[----:B------:R-:W0:Y:S02]  /*1b770*/  SHFL.BFLY PT, R6, R3, 0x1, 0x1f ;  /* 0x0c201f0003067f89 */ /* 0x000e2400000e0000 */
[----:B0-----:R-:W-:-:S05]  /*1b780*/  FMNMX.FTZ R6, R3, R6, !PT ;  /* 0x0000000603067209 */ /* 0x001fca0007810000 */
[----:B------:R-:W-:Y:S04]  /*1b790*/  STL [R1+0x3e0], R6 ;  /* 0x0003e00601007387 */ /* 0x000fe80000100800 */
[----:B------:R-:W3:Y:S04]  /*1b7a0*/  LDL R9, [R1+0x3e0] ;  /* 0x0003e00001097983 */ /* 0x000ee80000100800 */
[----:B-----5:R-:W0:Y:S02]  /*1b7b0*/  SHFL.BFLY PT, R7, R28, 0x2, 0x1f ;  /* 0x0c401f001c077f89 */ /* 0x020e2400000e0000 */
[----:B0-----:R-:W-:-:S05]  /*1b7c0*/  FMNMX.FTZ R7, R7, R28, !PT ;  /* 0x0000001c07077209 */ /* 0x001fca0007810000 */
[----:B------:R-:W0:Y:S01]  /*1b7d0*/  SHFL.BFLY PT, R4, R7, 0x1, 0x1f ;  /* 0x0c201f0007047f89 */ /* 0x000e2200000e0000 */
[----:B---3--:R-:W-:Y:S02]  /*1b7e0*/  FSETP.NEU.FTZ.AND P0, PT, R9, -INF , PT ;  /* 0xff8000000900780b */ /* 0x008fe40003f1d000 */
[----:B0-----:R-:W-:Y:S02]  /*1b7f0*/  FMNMX.FTZ R4, R7, R4, !PT ;  /* 0x0000000407047209 */ /* 0x001fe40007810000 */
[----:B------:R-:W-:Y:S02]  /*1b800*/  FSEL R3, R9, RZ, P0 ;  /* 0x000000ff09037208 */ /* 0x000fe40000000000 */
[----:B------:R-:W-:-:S04]  /*1b810*/  FSETP.NEU.FTZ.AND P0, PT, R4, -INF , PT ;  /* 0xff8000000400780b */ /* 0x000fc80003f1d000 */
[----:B------:R-:W-:Y:S01]  /*1b820*/  FSEL R6, R4, RZ, P0 ;  /* 0x000000ff04067208 */ /* 0x000fe20000000000 */
[----:B------:R-:W-:-:S04]  /*1b830*/  FADD.FTZ R3, R30, -R3 ;  /* 0x800000031e037221 */ /* 0x000fc80000010000 */
[----:B------:R-:W-:Y:S01]  /*1b840*/  FADD.FTZ R31, R31, -R6 ;  /* 0x800000061f1f7221 */ /* 0x000fe20000010000 */
[----:B--2---:R-:W-:-:S03]  /*1b850*/  FMUL.FTZ R3, R3, R10 ;  /* 0x0000000a03037220 */ /* 0x004fc60000410000 */
[----:B------:R-:W-:Y:S01]  /*1b860*/  FMUL.FTZ R31, R10, R31 ;  /* 0x0000001f0a1f7220 */ /* 0x000fe20000410000 */
[----:B------:R-:W0:Y:S08]  /*1b870*/  MUFU.EX2 R150, R3 ;  /* 0x0000000300967308 */ /* 0x000e300000000800 */
[----:B------:R-:W1:Y:S01]  /*1b880*/  MUFU.EX2 R151, R31 ;  /* 0x0000001f00977308 */ /* 0x000e620000000800 */
[----:B------:R2:W-:Y:S01]  /*1b890*/  STL [R1+0x3e4], R4 ;  /* 0x0003e40401007387 */ /* 0x0005e20000100800 */
[----:B0-----:R-:W-:Y:S01]  /*1b8a0*/  FMUL.FTZ R24, R150, R24 ;  /* 0x0000001896187220 */ /* 0x001fe20000410000 */
[----:B-1----:R-:W-:-:S05]  /*1b8b0*/  FMUL.FTZ R25, R25, R151 ;  /* 0x0000009719197220 */ /* 0x002fca0000410000 */
[----:B------:R2:W-:Y:S04]  /*1b8c0*/  STL.64 [R1+0x3f0], R24 ;  /* 0x0003f01801007387 */ /* 0x0005e80000100a00 */
[----:B----4-:R-:W3:Y:S01]  /*1b8d0*/  LD.E R5, desc[UR36][R26.64+0x4] ;  /* 0x000004241a057980 */ /* 0x010ee2000c101900 */
[----:B------:R-:W-:Y:S01]  /*1b8e0*/  BSSY B0, `(.L_x_5248) ;  /* 0x000000c000007945 */ /* 0x000fe20003800000 */
[----:B---3--:R-:W-:-:S13]  /*1b8f0*/  ISETP.NE.AND P0, PT, R5, RZ, PT ;  /* 0x000000ff0500720c */ /* 0x008fda0003f05270 */
[----:B--2---:R-:W-:Y:S05]  /*1b900*/  @P0 BRA `(.L_x_5249) ;  /* 0x0000000000240947 */ /* 0x004fea0003800000 */
        /* <DEDUP_REMOVED lines=9> */
.L_x_5249:
[----:B------:R-:W-:Y:S05]  /*1b9a0*/  BSYNC B0 ;  /* 0x0000000000007941 */ /* 0x000fea0003800000 */
.L_x_5248:
        /* <DEDUP_REMOVED lines=9> */
.L_x_5251:
[----:B------:R-:W-:Y:S05]  /*1ba40*/  BSYNC B0 ;  /* 0x0000000000007941 */ /* 0x000fea0003800000 */
.L_x_5250:
[----:B------:R-:W2:Y:S04]  /*1ba50*/  LDL R187, [R1+0x400] ;  /* 0x0004000001bb7983 */ /* 0x000ea80000100800 */
[----:B------:R-:W2:Y:S04]  /*1ba60*/  LDL.64 R126, [R1+0x3e0] ;  /* 0x0003e000017e7983 */ /* 0x000ea80000100a00 */
[----:B0-----:R-:W3:Y:S04]  /*1ba70*/  LDL.64 R4, [R1+0x3f0] ;  /* 0x0003f00001047983 */ /* 0x001ee80000100a00 */
        /* <DEDUP_REMOVED lines=53> */
[CC--:B--2---:R-:W-:Y:S01]  /*1bdd0*/  FMUL.FTZ R3, R126.reuse, R187.reuse ;  /* 0x000000bb7e037220 */ /* 0x0c4fe20000410000 */
[----:B------:R-:W-:Y:S01]  /*1bde0*/  FSETP.NEU.FTZ.AND P0, PT, R126, -INF , PT ;  /* 0xff8000007e00780b */ /* 0x000fe20003f1d000 */
[----:B------:R-:W-:-:S03]  /*1bdf0*/  FMUL.FTZ R170, R127, R187 ;  /* 0x000000bb7faa7220 */ /* 0x000fc60000410000 */
[----:B------:R-:W-:Y:S02]  /*1be00*/  FSEL R131, R3, RZ, P0 ;  /* 0x000000ff03837208 */ /* 0x000fe40000000000 */
[----:B------:R-:W-:Y:S02]  /*1be10*/  FSETP.NEU.FTZ.AND P0, PT, R127, -INF , PT ;  /* 0xff8000007f00780b */ /* 0x000fe40003f1d000 */
[----:B------:R-:W2:Y:S02]  /*1be20*/  LDL.64 R126, [R1+0x348] ;  /* 0x00034800017e7983 */ /* 0x000ea40000100a00 */
[----:B------:R-:W-:Y:S01]  /*1be30*/  FSEL R170, R170, RZ, P0 ;  /* 0x000000ffaaaa7208 */ /* 0x000fe20000000000 */
        /* <DEDUP_REMOVED lines=18> */
[----:B------:R-:W2:Y:S04]  /*1bf60*/  LDL.64 R56, [R1+0x300] ;  /* 0x0003000001387983 */ /* 0x000ea80000100a00 */
        /* <DEDUP_REMOVED lines=9> */
[----:B------:R-:W2:Y:S01]  /*1c000*/  LDL.64 R140, [R1+0x3b8] ;  /* 0x0003b800018c7983 */ /* 0x000ea20000100a00 */
        /* <DEDUP_REMOVED lines=8> */
[----:B------:R-:W1:Y:S01]  /*1c090*/  MUFU.EX2 R155, R155 ;  /* 0x0000009b009b7308 */ /* 0x000e620000000800 */
[----:B------:R-:W-:-:S07]  /*1c0a0*/  FFMA.FTZ R174, R165, R187, -R170 ;  /* 0x000000bba5ae7223 */ /* 0x000fce00000108aa */
        /* <DEDUP_REMOVED lines=8> */
[----:B------:R-:W1:Y:S08]  /*1c130*/  MUFU.EX2 R157, R157 ;  /* 0x0000009d009d7308 */ /* 0x000e700000000800 */
        /* <DEDUP_REMOVED lines=18> */
[----:B------:R-:W4:Y:S01]  /*1c260*/  MUFU.EX2 R161, R161 ;  /* 0x000000a100a17308 */ /* 0x000f220000000800 */
[----:B------:R-:W-:-:S07]  /*1c270*/  FADD.FTZ R5, R13, R4 ;  /* 0x000000040d057221 */ /* 0x000fce0000010000 */
[----:B------:R-:W4:Y:S01]  /*1c280*/  MUFU.EX2 R160, R160 ;  /* 0x000000a000a07308 */ /* 0x000f220000000800 */
        /* <DEDUP_REMOVED lines=10> */
[----:B----4-:R-:W-:Y:S01]  /*1c330*/  FADD.FTZ R176, R161, R176 ;  /* 0x000000b0a1b07221 */ /* 0x010fe20000010000 */
[----:B------:R-:W-:-:S06]  /*1c340*/  FADD.FTZ R5, R160, R5 ;  /* 0x00000005a0057221 */ /* 0x000fcc0000010000 */
[----:B------:R-:W4:Y:S01]  /*1c350*/  MUFU.EX2 R172, R172 ;  /* 0x000000ac00ac7308 */ /* 0x000f220000000800 */
[----:B------:R-:W-:-:S07]  /*1c360*/  FFMA.FTZ R167, R183, R187, -R170 ;  /* 0x000000bbb7a77223 */ /* 0x000fce00000108aa */
[----:B------:R-:W4:Y:S01]  /*1c370*/  MUFU.EX2 R162, R162 ;  /* 0x000000a200a27308 */ /* 0x000f220000000800 */
        /* <DEDUP_REMOVED lines=9> */
[----:B----4-:R-:W-:Y:S01]  /*1c410*/  FADD.FTZ R4, R172, R175 ;  /* 0x000000afac047221 */ /* 0x010fe20000010000 */
[----:B------:R-:W-:-:S06]  /*1c420*/  FADD.FTZ R5, R162, R5 ;  /* 0x00000005a2057221 */ /* 0x000fcc0000010000 */
[----:B------:R-:W-:Y:S08]  /*1c430*/  MUFU.EX2 R3, R3 ;  /* 0x0000000300037308 */ /* 0x000ff00000000800 */
[----:B------:R-:W4:Y:S01]  /*1c440*/  MUFU.EX2 R167, R167 ;  /* 0x000000a700a77308 */ /* 0x000f220000000800 */
[----:B0-----:R-:W-:Y:S01]  /*1c450*/  FADD.FTZ R4, R165, R4 ;  /* 0x00000004a5047221 */ /* 0x001fe20000010000 */
[----:B---3--:R-:W-:-:S06]  /*1c460*/  FADD.FTZ R5, R8, R5 ;  /* 0x0000000508057221 */ /* 0x008fcc0000010000 */
[----:B------:R-:W0:Y:S08]  /*1c470*/  MUFU.EX2 R166, R166 ;  /* 0x000000a600a67308 */ /* 0x000e300000000800 */
[----:B------:R-:W3:Y:S01]  /*1c480*/  MUFU.EX2 R170, R170 ;  /* 0x000000aa00aa7308 */ /* 0x000ee20000000800 */
[----:B-1----:R-:W-:Y:S01]  /*1c490*/  FADD.FTZ R176, R171, R4 ;  /* 0x00000004abb07221 */ /* 0x002fe20000010000 */
[----:B------:R-:W-:-:S03]  /*1c4a0*/  FADD.FTZ R4, R164, R5 ;  /* 0x00000005a4047221 */ /* 0x000fc60000010000 */
[----:B----4-:R-:W-:Y:S01]  /*1c4b0*/  FADD.FTZ R5, R167, R176 ;  /* 0x000000b0a7057221 */ /* 0x010fe20000010000 */
[----:B------:R-:W-:Y:S01]  /*1c4c0*/  FADD.FTZ R175, R3, R4 ;  /* 0x0000000403af7221 */ /* 0x000fe20000010000 */
[----:B------:R-:W-:-:S03]  /*1c4d0*/  FMUL.FTZ R147, R150, R147 ;  /* 0x0000009396937220 */ /* 0x000fc60000410000 */
[----:B0-----:R-:W-:Y:S01]  /*1c4e0*/  FADD.FTZ R4, R166, R175 ;  /* 0x000000afa6047221 */ /* 0x001fe20000010000 */
[C---:B------:R-:W-:Y:S01]  /*1c4f0*/  FMUL.FTZ R146, R150.reuse, R146 ;  /* 0x0000009296927220 */ /* 0x040fe20000410000 */
[C---:B------:R-:W-:Y:S01]  /*1c500*/  FMUL.FTZ R7, R150.reuse, R7 ;  /* 0x0000000796077220 */ /* 0x040fe20000410000 */
[C---:B------:R-:W-:Y:S01]  /*1c510*/  FMUL.FTZ R6, R150.reuse, R6 ;  /* 0x0000000696067220 */ /* 0x040fe20000410000 */
[C---:B------:R-:W-:Y:S01]  /*1c520*/  FMUL.FTZ R49, R150.reuse, R49 ;  /* 0x0000003196317220 */ /* 0x040fe20000410000 */
[C---:B------:R-:W-:Y:S01]  /*1c530*/  FMUL.FTZ R48, R150.reuse, R48 ;  /* 0x0000003096307220 */ /* 0x040fe20000410000 */
[----:B------:R-:W-:Y:S01]  /*1c540*/  FMUL.FTZ R143, R150, R143 ;  /* 0x0000008f968f7220 */ /* 0x000fe20000410000 */
[----:B---3--:R-:W-:Y:S01]  /*1c550*/  FADD.FTZ R5, R170, R5 ;  /* 0x00000005aa057221 */ /* 0x008fe20000010000 */
[C---:B------:R-:W-:Y:S01]  /*1c560*/  FMUL.FTZ R142, R150.reuse, R142 ;  /* 0x0000008e968e7220 */ /* 0x040fe20000410000 */
[C---:B------:R-:W-:Y:S01]  /*1c570*/  FMUL.FTZ R145, R151.reuse, R145 ;  /* 0x0000009197917220 */ /* 0x040fe20000410000 */
[C---:B------:R-:W-:Y:S01]  /*1c580*/  FMUL.FTZ R144, R151.reuse, R144 ;  /* 0x0000009097907220 */ /* 0x040fe20000410000 */
[C---:B------:R-:W-:Y:S01]  /*1c590*/  FMUL.FTZ R149, R150.reuse, R149 ;  /* 0x0000009596957220 */ /* 0x040fe20000410000 */
[----:B------:R0:W-:Y:S01]  /*1c5a0*/  STL.64 [R1+0x3f0], R4 ;  /* 0x0003f00401007387 */ /* 0x0001e20000100a00 */
[----:B------:R-:W-:Y:S01]  /*1c5b0*/  BAR.SYNC.DEFER_BLOCKING 0xf, 0x100 ;  /* 0x03c4000000007b1d */ /* 0x000fe20000010000 */
        /* <DEDUP_REMOVED lines=23> */
[----:B0-----:R-:W3:Y:S01]  /*1c730*/  LD.E.64 R4, desc[UR36][R168.64+0x8] ;  /* 0x00000824a8047980 */ /* 0x001ee2000c101b00 */
        /* <DEDUP_REMOVED lines=8> */
[C---:B--2---:R-:W-:Y:S01]  /*1c7c0*/  FMUL.FTZ R57, R150.reuse, R57 ;  /* 0x0000003996397220 */ /* 0x044fe20000410000 */
[----:B------:R-:W2:Y:S04]  /*1c7d0*/  LD.E.64 R168, desc[UR36][R168.64] ;  /* 0x00000024a8a87980 */ /* 0x000ea8000c101b00 */
[----:B------:R-:W-:Y:S04]  /*1c7e0*/  STL.64 [R1+0x1d0], R146 ;  /* 0x0001d09201007387 */ /* 0x000fe80000100a00 */
[----:B------:R0:W-:Y:S04]  /*1c7f0*/  STL.64 [R1+0x1f0], R6 ;  /* 0x0001f00601007387 */ /* 0x0001e80000100a00 */
[----:B------:R-:W-:Y:S01]  /*1c800*/  STL.64 [R1+0x2c0], R48 ;  /* 0x0002c03001007387 */ /* 0x000fe20000100a00 */
[C---:B------:R-:W-:Y:S01]  /*1c810*/  FMUL.FTZ R56, R150.reuse, R56 ;  /* 0x0000003896387220 */ /* 0x040fe20000410000 */
[C---:B------:R-:W-:Y:S01]  /*1c820*/  FMUL.FTZ R59, R150.reuse, R59 ;  /* 0x0000003b963b7220 */ /* 0x040fe20000410000 */
[C---:B------:R-:W-:Y:S01]  /*1c830*/  FMUL.FTZ R58, R150.reuse, R58 ;  /* 0x0000003a963a7220 */ /* 0x040fe20000410000 */
[C---:B------:R-:W-:Y:S01]  /*1c840*/  FMUL.FTZ R61, R150.reuse, R61 ;  /* 0x0000003d963d7220 */ /* 0x040fe20000410000 */
[C---:B------:R-:W-:Y:S01]  /*1c850*/  FMUL.FTZ R60, R150.reuse, R60 ;  /* 0x0000003c963c7220 */ /* 0x040fe20000410000 */
[C---:B------:R-:W-:Y:S01]  /*1c860*/  FMUL.FTZ R63, R150.reuse, R63 ;  /* 0x0000003f963f7220 */ /* 0x040fe20000410000 */
[C---:B------:R-:W-:Y:S01]  /*1c870*/  FMUL.FTZ R62, R150.reuse, R62 ;  /* 0x0000003e963e7220 */ /* 0x040fe20000410000 */
[----:B0-----:R-:W4:Y:S04]  /*1c880*/  LDL R6, [R1+0x1d0] ;  /* 0x0001d00001067983 */ /* 0x001f280000100800 */
[----:B------:R-:W3:Y:S01]  /*1c890*/  LDL R7, [R1+0x2c4] ;  /* 0x0002c40001077983 */ /* 0x000ee20000100800 */
        /* <DEDUP_REMOVED lines=139> */
[----:B0-----:R-:W3:Y:S04]  /*1d150*/  LDL R86, [R1+0x1d4] ;  /* 0x0001d40001567983 */ /* 0x001ee80000100800 */
        /* <DEDUP_REMOVED lines=15> */
[----:B----4-:R-:W4:Y:S04]  /*1d250*/  LDL R110, [R1+0x214] ;  /* 0x00021400016e7983 */ /* 0x010f280000100800 */
[----:B------:R-:W4:Y:S04]  /*1d260*/  LDL R112, [R1+0x218] ;  /* 0x0002180001707983 */ /* 0x000f280000100800 */
[----:B------:R-:W4:Y:S04]  /*1d270*/  LDL R114, [R1+0x21c] ;  /* 0x00021c0001727983 */ /* 0x000f280000100800 */
[----:B------:R-:W4:Y:S04]  /*1d280*/  LDL R32, [R1+0x220] ;  /* 0x0002200001207983 */ /* 0x000f280000100800 */
[----:B------:R-:W4:Y:S04]  /*1d290*/  LDL R116, [R1+0x224] ;  /* 0x0002240001747983 */ /* 0x000f280000100800 */
[----:B---3--:R-:W3:Y:S04]  /*1d2a0*/  LDL R118, [R1+0x228] ;  /* 0x0002280001767983 */ /* 0x008ee80000100800 */
        /* <DEDUP_REMOVED lines=104> */
[----:B------:R-:W-:Y:S04]  /*1d930*/  STL [R1+0x1d0], R6 ;  /* 0x0001d00601007387 */ /* 0x000fe80000100800 */
[----:B------:R0:W-:Y:S04]  /*1d940*/  STL [R1+0x2c4], R7 ;  /* 0x0002c40701007387 */ /* 0x0001e80000100800 */
[----:B------:R-:W3:Y:S04]  /*1d950*/  LDL R175, [R1+0x1c0] ;  /* 0x0001c00001af7983 */ /* 0x000ee80000100800 */
[----:B0-----:R-:W3:Y:S04]  /*1d960*/  LDL.64 R6, [R1+0x88] ;  /* 0x0000880001067983 */ /* 0x001ee80000100a00 */
        /* <DEDUP_REMOVED lines=16> */
[----:B----4-:R-:W-:Y:S04]  /*1da70*/  STL [R1+0x214], R110 ;  /* 0x0002146e01007387 */ /* 0x010fe80000100800 */
        /* <DEDUP_REMOVED lines=142> */
[----:B------:R-:W-:Y:S01]  /*1e360*/  IMAD R6, R175, 0x1000, R6 ;  /* 0x00001000af067824 */ /* 0x000fe200078e0206 */
[----:B------:R-:W-:-:S02]  /*1e370*/  F2FP.BF16.F32.PACK_AB R152, R152, R21 ;  /* 0x000000159898723e */ /* 0x000fc400000010ff */
[----:B------:R-:W-:Y:S01]  /*1e380*/  F2FP.BF16.F32.PACK_AB R153, R20, R153 ;  /* 0x000000991499723e */ /* 0x000fe200000010ff */
[--C-:B------:R-:W-:Y:S01]  /*1e390*/  IMAD R169, R169, 0x2, R5.reuse ;  /* 0x00000002a9a97824 */ /* 0x100fe200078e0205 */
[----:B------:R-:W-:Y:S01]  /*1e3a0*/  F2FP.BF16.F32.PACK_AB R154, R15, R154 ;  /* 0x0000009a0f9a723e */ /* 0x000fe200000010ff */
[----:B------:R-:W-:Y:S01]  /*1e3b0*/  IMAD R4, R168, 0x2, R5 ;  /* 0x00000002a8047824 */ /* 0x000fe200078e0205 */
[----:B------:R-:W-:Y:S02]  /*1e3c0*/  F2FP.BF16.F32.PACK_AB R155, R14, R155 ;  /* 0x0000009b0e9b723e */ /* 0x000fe400000010ff */
[----:B------:R-:W-:Y:S02]  /*1e3d0*/  F2FP.BF16.F32.PACK_AB R156, R13, R156 ;  /* 0x0000009c0d9c723e */ /* 0x000fe400000010ff */
[----:B------:R-:W-:Y:S02]  /*1e3e0*/  F2FP.BF16.F32.PACK_AB R157, R12, R157 ;  /* 0x0000009d0c9d723e */ /* 0x000fe400000010ff */
[----:B------:R-:W-:-:S02]  /*1e3f0*/  F2FP.BF16.F32.PACK_AB R158, R11, R158 ;  /* 0x0000009e0b9e723e */ /* 0x000fc400000010ff */
[----:B------:R-:W-:Y:S01]  /*1e400*/  F2FP.BF16.F32.PACK_AB R159, R174, R159 ;  /* 0x0000009fae9f723e */ /* 0x000fe200000010ff */
[----:B------:R-:W-:Y:S01]  /*1e410*/  IMAD R168, R168, 0x2, R169 ;  /* 0x00000002a8a87824 */ /* 0x000fe200078e02a9 */
[----:B------:R-:W-:Y:S02]  /*1e420*/  R2UR UR6, R6 ;  /* 0x00000000060672ca */ /* 0x000fe400000e0000 */
[----:B------:R-:W-:Y:S02]  /*1e430*/  R2UR UR7, R7 ;  /* 0x00000000070772ca */ /* 0x000fe400000e0000 */
        /* <DEDUP_REMOVED lines=8> */
[----:B------:R-:W-:Y:S04]  /*1e4c0*/  STSM.16.M88.4 [R5], R152 ;  /* 0x0000009805007844 */ /* 0x000fe80000000200 */
[----:B------:R0:W-:Y:S04]  /*1e4d0*/  STSM.16.M88.4 [R4], R156 ;  /* 0x0000009c04007844 */ /* 0x0001e80000000200 */
        /* <DEDUP_REMOVED lines=8> */
[----:B0-----:R-:W-:Y:S02]  /*1e560*/  VIADD R4, R6, 0x100 ;  /* 0x0000010006047836 */ /* 0x001fe40000000000 */
        /* <DEDUP_REMOVED lines=415> */
.L_x_5253:
[----:B------:R-:W-:Y:S05]  /*1ff60*/  BSYNC B0 ;  /* 0x0000000000007941 */ /* 0x000fea0003800000 */
.L_x_5252:
[----:B------:R-:W2:Y:S04]  /*1ff70*/  LDL.64 R6, [R1+0x48] ;  /* 0x0000480001067983 */ /* 0x000ea80000100a00 */
[----:B------:R-:W3:Y:S01]  /*1ff80*/  LDL R4, [R1+0x34] ;  /* 0x0000340001047983 */ /* 0x000ee20000100800 */
[C---:B------:R-:W-:Y:S01]  /*1ff90*/  ISETP.GT.AND P0, PT, R0.reuse, UR42, PT ;  /* 0x0000002a00007c0c */ /* 0x040fe2000bf04270 */
[----:B------:R-:W-:Y:S01]  /*1ffa0*/  VIADD R0, R0, 0xffffffff ;  /* 0xffffffff00007836 */ /* 0x000fe20000000000 */
[----:B--2---:R-:W-:-:S05]  /*1ffb0*/  MOV R6, R6 ;  /* 0x0000000600067202 */ /* 0x004fca0000000f00 */
[----:B-----5:R-:W-:-:S05]  /*1ffc0*/  IMAD R3, R3, 0x8, R6 ;  /* 0x0000000803037824 */ /* 0x020fca00078e0206 */
[----:B---3--:R-:W-:-:S04]  /*1ffd0*/  PRMT R3, R4, 0x654, R3 ;  /* 0x0000065404037816 */ /* 0x008fc80000000003 */
[----:B------:R1:W-:Y:S01]  /*1ffe0*/  SYNCS.ARRIVE.TRANS64.RED.A1T0 RZ, [R3+URZ], RZ ;  /* 0x000000ff03ff79a7 */ /* 0x0003e2000810043f */
[----:B------:R-:W-:Y:S05]  /*1fff0*/  @P0 BRA `(.L_x_5254) ;  /* 0xffffff8400140947 */ /* 0x000fea000383ffff */
.L_x_5221:
[----:B------:R-:W-:Y:S05]  /*20000*/  WARPSYNC.ALL ;  /* 0x0000000000007948 */ /* 0x000fea0003800000 */
[----:B------:R-:W2:Y:S04]  /*20010*/  LDL R5, [R1+0x3f0] ;  /* 0x0003f00001057983 */ /* 0x000ea80000100800 */
[----:B------:R-:W3:Y:S04]  /*20020*/  LDL R8, [R1+0x3f4] ;  /* 0x0003f40001087983 */ /* 0x000ee80000100800 */
[----:B------:R-:W4:Y:S01]  /*20030*/  LDL.64 R14, [R1+0xb8] ;  /* 0x0000b800010e7983 */ /* 0x000f220000100a00 */
[----:B------:R-:W-:Y:S08]  /*20040*/  BAR.ARV 0x8, 0x100 ;  /* 0x0204000000007b1d */ /* 0x000ff00000002000 */
[----:B------:R-:W-:Y:S06]  /*20050*/  BAR.SYNC.DEFER_BLOCKING 0xf, 0x100 ;  /* 0x03c4000000007b1d */ /* 0x000fec0000010000 */
[----:B--2---:R-:W2:Y:S02]  /*20060*/  SHFL.BFLY PT, R0, R5, 0x2, 0x1f ;  /* 0x0c401f0005007f89 */ /* 0x004ea400000e0000 */
[----:B--2---:R-:W-:-:S05]  /*20070*/  FADD.FTZ R0, R5, R0 ;  /* 0x0000000005007221 */ /* 0x004fca0000010000 */
[----:B01----:R-:W0:Y:S02]  /*20080*/  SHFL.BFLY PT, R3, R0, 0x1, 0x1f ;  /* 0x0c201f0000037f89 */ /* 0x003e2400000e0000 */
[----:B0-----:R-:W-:-:S05]  /*20090*/  FADD.FTZ R4, R0, R3 ;  /* 0x0000000300047221 */ /* 0x001fca0000010000 */
[----:B------:R-:W-:Y:S04]  /*200a0*/  STL [R1+0x3f0], R4 ;  /* 0x0003f00401007387 */ /* 0x000fe80000100800 */
[----:B------:R-:W2:Y:S04]  /*200b0*/  LDL R20, [R1+0x3f0] ;  /* 0x0003f00001147983 */ /* 0x000ea80000100800 */
[----:B---3--:R-:W0:Y:S02]  /*200c0*/  SHFL.BFLY PT, R3, R8, 0x2, 0x1f ;  /* 0x0c401f0008037f89 */ /* 0x008e2400000e0000 */
[----:B0-----:R-:W-:-:S05]  /*200d0*/  FADD.FTZ R3, R3, R8 ;  /* 0x0000000803037221 */ /* 0x001fca0000010000 */
[----:B------:R-:W0:Y:S02]  /*200e0*/  SHFL.BFLY PT, R6, R3, 0x1, 0x1f ;  /* 0x0c201f0003067f89 */ /* 0x000e2400000e0000 */
[----:B0-----:R-:W-:-:S05]  /*200f0*/  FADD.FTZ R6, R3, R6 ;  /* 0x0000000603067221 */ /* 0x001fca0000010000 */
[----:B------:R-:W-:-:S13]  /*20100*/  FSETP.NE.FTZ.AND P2, PT, R6, RZ, PT ;  /* 0x000000ff0600720b */ /* 0x000fda0003f55000 */
[----:B------:R-:W3:Y:S04]  /*20110*/  @P2 LDL R9, [R1+0x400] ;  /* 0x0004000001092983 */ /* 0x000ee80000100800 */
[----:B------:R-:W5:Y:S01]  /*20120*/  @P2 LDL R10, [R1+0x3e4] ;  /* 0x0003e400010a2983 */ /* 0x000f620000100800 */
[----:B--2---:R-:W-:-:S13]  /*20130*/  FSETP.NE.FTZ.AND P1, PT, R20, RZ, PT ;  /* 0x000000ff1400720b */ /* 0x004fda0003f35000 */
[----:B------:R-:W2:Y:S04]  /*20140*/  @P1 LDL R0, [R1+0x400] ;  /* 0x0004000001001983 */ /* 0x000ea80000100800 */
[----:B------:R-:W4:Y:S01]  /*20150*/  @P1 LDL R5, [R1+0x3e0] ;  /* 0x0003e00001051983 */ /* 0x000f220000100800 */
[----:B------:R-:W0:Y:S08]  /*20160*/  @P2 MUFU.LG2 R11, R6 ;  /* 0x00000006000b2308 */ /* 0x000e300000000c00 */
[----:B------:R-:W1:Y:S01]  /*20170*/  @P1 MUFU.LG2 R7, R20 ;  /* 0x0000001400071308 */ /* 0x000e620000000c00 */
[----:B------:R-:W-:-:S02]  /*20180*/  IMAD.MOV.U32 R4, RZ, RZ, -0x800000 ;  /* 0xff800000ff047424 */ /* 0x000fc400078e00ff */
[----:B------:R-:W-:Y:S02]  /*20190*/  IMAD.MOV.U32 R8, RZ, RZ, -0x800000 ;  /* 0xff800000ff087424 */ /* 0x000fe400078e00ff */
[----:B0-----:R-:W-:Y:S01]  /*201a0*/  @P2 FMUL.FTZ R12, R11, 0.69314718246459960938 ;  /* 0x3f3172180b0c2820 */ /* 0x001fe20000410000 */
[----:B-1----:R-:W-:Y:S01]  /*201b0*/  @P1 FMUL.FTZ R7, R7, 0.69314718246459960938 ;  /* 0x3f31721807071820 */ /* 0x002fe20000410000 */
[----:B------:R-:W-:Y:S01]  /*201c0*/  STL [R1+0x3f4], R6 ;  /* 0x0003f40601007387 */ /* 0x000fe20000100800 */
[----:B---3--:R-:W-:-:S04]  /*201d0*/  @P2 FMUL.FTZ R9, R9, 0.69314718246459960938 ;  /* 0x3f31721809092820 */ /* 0x008fc80000410000 */
[----:B-----5:R-:W-:-:S05]  /*201e0*/  @P2 FFMA.FTZ R8, R9, R10, R12 ;  /* 0x0000000a09082223 */ /* 0x020fca000001000c */
[----:B------:R0:W-:Y:S01]  /*201f0*/  STL [R1+0x3f4], R8 ;  /* 0x0003f40801007387 */ /* 0x0001e20000100800 */
[----:B--2---:R-:W-:-:S04]  /*20200*/  @P1 FMUL.FTZ R0, R0, 0.69314718246459960938 ;  /* 0x3f31721800001820 */ /* 0x004fc80000410000 */
[----:B----4-:R-:W-:Y:S02]  /*20210*/  @P1 FFMA.FTZ R4, R0, R5, R7 ;  /* 0x0000000500041223 */ /* 0x010fe40000010007 */
[----:B------:R-:W2:Y:S04]  /*20220*/  LDL R5, [R1+0x1c0] ;  /* 0x0001c00001057983 */ /* 0x000ea80000100800 */
[----:B------:R1:W-:Y:S04]  /*20230*/  STL [R1+0x3f0], R4 ;  /* 0x0003f00401007387 */ /* 0x0003e80000100800 */
[----:B------:R-:W3:Y:S02]  /*20240*/  LD.E R0, desc[UR36][R14.64+0x4] ;  /* 0x000004240e007980 */ /* 0x000ee4000c101900 */
[----:B---3--:R-:W-:-:S13]  /*20250*/  ISETP.NE.AND P0, PT, R0, RZ, PT ;  /* 0x000000ff0000720c */ /* 0x008fda0003f05270 */
[----:B------:R-:W3:Y:S04]  /*20260*/  @!P0 LDL.64 R12, [R1+0xc0] ;  /* 0x0000c000010c8983 */ /* 0x000ee80000100a00 */
[----:B------:R-:W2:Y:S01]  /*20270*/  @!P0 LD.E R10, desc[UR36][R14.64] ;  /* 0x000000240e0a8980 */ /* 0x000ea2000c101900 */
[----:B------:R-:W-:-:S06]  /*20280*/  IMAD.MOV.U32 R0, RZ, RZ, RZ ;  /* 0x000000ffff007224 */ /* 0x000fcc00078e00ff */
[----:B------:R-:W4:Y:S01]  /*20290*/  @P1 MUFU.RCP R0, R20 ;  /* 0x0000001400001308 */ /* 0x000f220000001000 */
[----:B---3--:R-:W3:Y:S01]  /*202a0*/  @!P0 LD.E.64 R12, desc[UR36][R12.64] ;  /* 0x000000240c0c8980 */ /* 0x008ee2000c101b00 */
[----:B--2---:R-:W-:-:S04]  /*202b0*/  @!P0 IMAD R10, R5, 0x40, R10 ;  /* 0x00000040050a8824 */ /* 0x004fc800078e020a */
[----:B---3--:R-:W-:-:S05]  /*202c0*/  @!P0 IMAD.WIDE R10, R10, 0x4, R12 ;  /* 0x000000040a0a8825 */ /* 0x008fca00078e020c */
[----:B----4-:R2:W-:Y:S04]  /*202d0*/  @!P0 ST.E desc[UR36][R10.64], R0 ;  /* 0x000000000a008985 */ /* 0x0105e8000c101924 */
[----:B------:R-:W3:Y:S04]  /*202e0*/  @!P0 LDL.64 R14, [R1+0xb8] ;  /* 0x0000b800010e8983 */ /* 0x000ee80000100a00 */
[----:B---3--:R-:W3:Y:S02]  /*202f0*/  @!P0 LD.E R3, desc[UR36][R14.64+0x4] ;  /* 0x000004240e038980 */ /* 0x008ee4000c101900 */
[----:B---3--:R-:W-:-:S13]  /*20300*/  @!P0 ISETP.NE.AND P0, PT, R3, RZ, PT ;  /* 0x000000ff0300820c */ /* 0x008fda0003f05270 */
[----:B0-----:R-:W3:Y:S04]  /*20310*/  @!P0 LDL.64 R8, [R1+0xc0] ;  /* 0x0000c00001088983 */ /* 0x001ee80000100a00 */
[----:B-1----:R-:W4:Y:S01]  /*20320*/  @!P0 LD.E R4, desc[UR36][R14.64] ;  /* 0x000000240e048980 */ /* 0x002f22000c101900 */
[----:B------:R-:W-:-:S06]  /*20330*/  IMAD.MOV.U32 R3, RZ, RZ, RZ ;  /* 0x000000ffff037224 */ /* 0x000fcc00078e00ff */
[----:B------:R-:W0:Y:S01]  /*20340*/  @P2 MUFU.RCP R3, R6 ;  /* 0x0000000600032308 */ /* 0x000e220000001000 */
[----:B---3--:R-:W3:Y:S01]  /*20350*/  @!P0 LD.E.64 R8, desc[UR36][R8.64] ;  /* 0x0000002408088980 */ /* 0x008ee2000c101b00 */
[----:B----4-:R-:W-:-:S04]  /*20360*/  @!P0 IMAD R4, R5, 0x40, R4 ;  /* 0x0000004005048824 */ /* 0x010fc800078e0204 */
[----:B------:R-:W-:-:S04]  /*20370*/  @!P0 VIADD R4, R4, 0x8 ;  /* 0x0000000804048836 */ /* 0x000fc80000000000 */
[----:B---3--:R-:W-:-:S05]  /*20380*/  @!P0 IMAD.WIDE R4, R4, 0x4, R8 ;  /* 0x0000000404048825 */ /* 0x008fca00078e0208 */
[----:B0-----:R0:W-:Y:S04]  /*20390*/  @!P0 ST.E desc[UR36][R4.64], R3 ;  /* 0x0000000304008985 */ /* 0x0011e8000c101924 */
[----:B------:R-:W3:Y:S04]  /*203a0*/  LDL R116, [R1+0x1c0] ;  /* 0x0001c00001747983 */ /* 0x000ee80000100800 */
        /* <DEDUP_REMOVED lines=59> */
[----:B--2---:R-:W2:Y:S04]  /*20760*/  LDL.64 R10, [R1+0x378] ;  /* 0x00037800010a7983 */ /* 0x004ea80000100a00 */
[----:B------:R-:W2:Y:S04]  /*20770*/  LDL.64 R6, [R1+0x388] ;  /* 0x0003880001067983 */ /* 0x000ea80000100a00 */
[----:B------:R-:W2:Y:S04]  /*20780*/  LDL.64 R12, [R1+0x398] ;  /* 0x00039800010c7983 */ /* 0x000ea80000100a00 */
[----:B0-----:R-:W2:Y:S04]  /*20790*/  LDL.64 R4, [R1+0x3a8] ;  /* 0x0003a80001047983 */ /* 0x001ea80000100a00 */
[----:B------:R-:W2:Y:S04]  /*207a0*/  LDL.64 R8, [R1+0x3b8] ;  /* 0x0003b80001087983 */ /* 0x000ea80000100a00 */
[----:B------:R-:W2:Y:S04]  /*207b0*/  LDL R117, [R1+0x1c8] ;  /* 0x0001c80001757983 */ /* 0x000ea80000100800 */
[----:B------:R-:W2:Y:S01]  /*207c0*/  LDL R114, [R1+0x1cc] ;  /* 0x0001cc0001727983 */ /* 0x000ea20000100800 */
[----:B---3--:R-:W-:-:S05]  /*207d0*/  VIADD R116, R116, 0x1 ;  /* 0x0000000174747836 */ /* 0x008fca0000000000 */
[----:B------:R-:W-:-:S13]  /*207e0*/  ISETP.NE.AND P0, PT, R116, 0x2, PT ;  /* 0x000000027400780c */ /* 0x000fda0003f05270 */
[----:B------:R-:W3:Y:S01]  /*207f0*/  @!P0 LDL R115, [R1+0x1c4] ;  /* 0x0001c40001738983 */ /* 0x000ee20000100800 */
[-C--:B----4-:R-:W-:Y:S01]  /*20800*/  FMUL.FTZ R15, R15, R3.reuse ;  /* 0x000000030f0f7220 */ /* 0x090fe20000410000 */
[-C--:B------:R-:W-:Y:S01]  /*20810*/  FMUL.FTZ R14, R14, R3.reuse ;  /* 0x000000030e0e7220 */ /* 0x080fe20000410000 */
[-C--:B-----5:R-:W-:Y:S01]  /*20820*/  FMUL.FTZ R139, R139, R0.reuse ;  /* 0x000000008b8b7220 */ /* 0x0a0fe20000410000 */
        /* <DEDUP_REMOVED lines=13> */
[----:B------:R3:W-:Y:S01]  /*20900*/  STL.64 [R1+0x328], R14 ;  /* 0x0003280e01007387 */ /* 0x0007e20000100a00 */
        /* <DEDUP_REMOVED lines=102> */
[-C--:B--2---:R-:W-:Y:S01]  /*20f70*/  FMUL.FTZ R11, R11, R3.reuse ;  /* 0x000000030b0b7220 */ /* 0x084fe20000410000 */
        /* <DEDUP_REMOVED lines=10> */
[----:B------:R-:W-:Y:S01]  /*21020*/  VIADD R114, R114, 0x1 ;  /* 0x0000000172727836 */ /* 0x000fe20000000000 */
[----:B------:R1:W-:Y:S04]  /*21030*/  STL [R1+0x1c0], R116 ;  /* 0x0001c07401007387 */ /* 0x0003e80000100800 */
        /* <DEDUP_REMOVED lines=11> */
[----:B------:R1:W-:Y:S01]  /*210f0*/  STL.64 [R1+0x260], R118 ;  /* 0x0002607601007387 */ /* 0x0003e20000100a00 */
[----:B---3--:R-:W-:-:S03]  /*21100*/  @!P0 LOP3.LUT R14, R115, 0x1, RZ, 0x3c, !PT ;  /* 0x00000001730e8812 */ /* 0x008fc600078e3cff */
        /* <DEDUP_REMOVED lines=52> */
[----:B------:R1:W-:Y:S04]  /*21450*/  @!P0 STL [R1+0x1c4], R14 ;  /* 0x0001c40e01008387 */ /* 0x0003e80000100800 */
[----:B------:R1:W-:Y:S04]  /*21460*/  STL [R1+0x1cc], R114 ;  /* 0x0001cc7201007387 */ /* 0x0003e80000100800 */
[----:B------:R1:W-:Y:S01]  /*21470*/  @!P0 STL [R1+0x1c0], RZ ;  /* 0x0001c0ff01008387 */ /* 0x0003e20000100800 */
[----:B------:R-:W-:Y:S01]  /*21480*/  IMAD.MOV.U32 R3, RZ, RZ, 0x1 ;  /* 0x00000001ff037424 */ /* 0x000fe200078e00ff */
[----:B------:R-:W-:Y:S06]  /*21490*/  BAR.ARV 0xe, 0x100 ;  /* 0x0384000000007b1d */ /* 0x000fec0000002000 */
.L_x_5138:
[----:B-12---:R-:W1:Y:S01]  /*214a0*/  S2R R7, SR_CgaCtaId ;  /* 0x0000000000077919 */ /* 0x006e620000008800 */
[----:B0-----:R-:W-:Y:S01]  /*214b0*/  MOV R0, 0x400 ;  /* 0x0000040000007802 */ /* 0x001fe20000000f00 */
[----:B------:R-:W-:Y:S01]  /*214c0*/  BSSY B0, `(.L_x_5255) ;  /* 0x00002d1000007945 */ /* 0x000fe20003800000 */
[----:B------:R-:W-:Y:S02]  /*214d0*/  BAR.SYNC.DEFER_BLOCKING 0x5, 0x180 ;  /* 0x0146000000007b1d */ /* 0x000fe40000010000 */
[----:B-1----:R-:W-:-:S04]  /*214e0*/  LEA R0, R7, R0, 0x18 ;  /* 0x0000000007007211 */ /* 0x002fc800078ec0ff */
[----:B------:R-:W-:Y:S02]  /*214f0*/  R2UR UR44, R0 ;  /* 0x00000000002c72ca */ /* 0x000fe400000e0000 */
[----:B------:R-:W-:-:S04]  /*21500*/  PRMT R0, R3, 0x9910, RZ ;  /* 0x0000991003007816 */ /* 0x000fc800000000ff */
[----:B------:R-:W-:-:S07]  /*21510*/  ISETP.NE.AND P0, PT, R0, RZ, PT ;  /* 0x000000ff0000720c */ /* 0x000fce0003f05270 */
[----:B------:R-:W0:Y:S02]  /*21520*/  LDS R4, [UR44+0x388d0] ;  /* 0x0388d02cff047984 */ /* 0x000e240008000800 */
[----:B0-----:R-:W-:Y:S01]  /*21530*/  R2UR UR4, R4 ;  /* 0x00000000040472ca */ /* 0x001fe200000e0000 */
[----:B------:R-:W-:Y:S06]  /*21540*/  BAR.ARV 0x4, 0x180 ;  /* 0x0106000000007b1d */ /* 0x000fec0000002000 */
[----:B------:R-:W-:Y:S08]  /*21550*/  @!P0 BRA `(.L_x_5256) ;  /* 0x0000002000188947 */ /* 0x000ff00003800000 */
[----:B------:R-:W2:Y:S04]  /*21560*/  LDL.128 R144, [R1+0x1d0] ;  /* 0x0001d00001907983 */ /* 0x000ea80000100c00 */
[----:B------:R-:W3:Y:S04]  /*21570*/  LDL.128 R132, [R1+0x1f0] ;  /* 0x0001f00001847983 */ /* 0x000ee80000100c00 */
[----:B------:R-:W4:Y:S04]  /*21580*/  LDL.128 R136, [R1+0x1e0] ;  /* 0x0001e00001887983 */ /* 0x000f280000100c00 */
[----:B------:R-:W5:Y:S04]  /*21590*/  LDL.128 R124, [R1+0x210] ;  /* 0x00021000017c7983 */ /* 0x000f680000100c00 */
        /* <DEDUP_REMOVED lines=27> */
[----:B------:R-:W5:Y:S01]  /*21750*/  LDL.128 R8, [R1+0x3c0] ;  /* 0x0003c00001087983 */ /* 0x000f620000100c00 */
[----:B------:R-:W-:-:S04]  /*21760*/  IADD3 R167, P1, R16, 0x20, RZ ;  /* 0x0000002010a77810 */ /* 0x000fc80007f3e0ff */
[----:B------:R-:W-:-:S04]  /*21770*/  LOP3.LUT R166, R167, 0x380, RZ, 0xc0, !PT ;  /* 0x00000380a7a67812 */ /* 0x000fc800078ec0ff */
[----:B------:R-:W-:-:S04]  /*21780*/  SHF.R.U64 R166, R166, 0x3, RZ ;  /* 0x00000003a6a67819 */ /* 0x000fc800000012ff */
[----:B------:R-:W-:Y:S01]  /*21790*/  LOP3.LUT R166, R166, R167, RZ, 0x3c, !PT ;  /* 0x000000a7a6a67212 */ /* 0x000fe200078e3cff */
[----:B------:R-:W-:Y:S01]  /*217a0*/  IMAD.X R167, RZ, RZ, R17, P1 ;  /* 0x000000ffffa77224 */ /* 0x000fe200008e0611 */
[C---:B------:R-:W-:Y:S02]  /*217b0*/  IADD3 R155, P1, R16.reuse, 0x4000, RZ ;  /* 0x00004000109b7810 */ /* 0x040fe40007f3e0ff */
[----:B------:R-:W-:Y:S02]  /*217c0*/  IADD3 R177, P0, R16, 0x40, RZ ;  /* 0x0000004010b17810 */ /* 0x000fe40007f1e0ff */
[----:B------:R-:W-:Y:S02]  /*217d0*/  LOP3.LUT R154, R155, 0x380, RZ, 0xc0, !PT ;  /* 0x000003809b9a7812 */ /* 0x000fe400078ec0ff */
[----:B------:R-:W-:Y:S02]  /*217e0*/  LOP3.LUT R176, R177, 0x380, RZ, 0xc0, !PT ;  /* 0x00000380b1b07812 */ /* 0x000fe400078ec0ff */
[----:B------:R-:W-:-:S02]  /*217f0*/  SHF.R.U64 R154, R154, 0x3, RZ ;  /* 0x000000039a9a7819 */ /* 0x000fc400000012ff */
[----:B------:R-:W-:Y:S02]  /*21800*/  SHF.R.U64 R176, R176, 0x3, RZ ;  /* 0x00000003b0b07819 */ /* 0x000fe400000012ff */
[----:B------:R-:W-:Y:S01]  /*21810*/  LOP3.LUT R154, R154, R155, RZ, 0x3c, !PT ;  /* 0x0000009b9a9a7212 */ /* 0x000fe200078e3cff */
[--C-:B------:R-:W-:Y:S01]  /*21820*/  IMAD.X R155, RZ, RZ, R17.reuse, P1 ;  /* 0x000000ffff9b7224 */ /* 0x100fe200008e0611 */
[----:B------:R-:W-:Y:S01]  /*21830*/  LOP3.LUT R176, R176, R177, RZ, 0x3c, !PT ;  /* 0x000000b1b0b07212 */ /* 0x000fe200078e3cff */
[----:B------:R-:W-:Y:S01]  /*21840*/  IMAD.X R177, RZ, RZ, R17, P0 ;  /* 0x000000ffffb17224 */ /* 0x000fe200000e0611 */
[C---:B------:R-:W-:Y:S02]  /*21850*/  IADD3 R141, P1, R16.reuse, 0x6060, RZ ;  /* 0x00006060108d7810 */ /* 0x040fe40007f3e0ff */
[C---:B------:R-:W-:Y:S02]  /*21860*/  IADD3 R153, P0, R16.reuse, 0x4020, RZ ;  /* 0x0000402010997810 */ /* 0x040fe40007f1e0ff */
[----:B------:R-:W-:-:S02]  /*21870*/  IADD3 R159, P5, R16, 0x2040, RZ ;  /* 0x00002040109f7810 */ /* 0x000fc40007fbe0ff */
[C---:B------:R-:W-:Y:S02]  /*21880*/  IADD3 R157, P6, R16.reuse, 0x2060, RZ ;  /* 0x00002060109d7810 */ /* 0x040fe40007fde0ff */
[----:B------:R-:W-:Y:S01]  /*21890*/  LOP3.LUT R140, R141, 0x380, RZ, 0xc0, !PT ;  /* 0x000003808d8c7812 */ /* 0x000fe200078ec0ff */
[----:B------:R-:W-:Y:S01]  /*218a0*/  IMAD R175, R195, 0x40, R192 ;  /* 0x00000040c3af7824 */ /* 0x000fe200078e02c0 */
[----:B------:R-:W-:Y:S02]  /*218b0*/  IADD3 R165, P2, R16, 0x60, RZ ;  /* 0x0000006010a57810 */ /* 0x000fe40007f5e0ff */
[----:B------:R-:W-:Y:S02]  /*218c0*/  LOP3.LUT R152, R153, 0x380, RZ, 0xc0, !PT ;  /* 0x0000038099987812 */ /* 0x000fe400078ec0ff */
[----:B------:R-:W-:Y:S02]  /*218d0*/  LOP3.LUT R158, R159, 0x380, RZ, 0xc0, !PT ;  /* 0x000003809f9e7812 */ /* 0x000fe400078ec0ff */
[----:B------:R-:W-:-:S02]  /*218e0*/  LOP3.LUT R156, R157, 0x380, RZ, 0xc0, !PT ;  /* 0x000003809d9c7812 */ /* 0x000fc400078ec0ff */
[----:B------:R-:W-:Y:S01]  /*218f0*/  SHF.R.U64 R140, R140, 0x3, RZ ;  /* 0x000000038c8c7819 */ /* 0x000fe200000012ff */
[----:B------:R-:W-:Y:S01]  /*21900*/  IMAD.WIDE R174, R175, 0x2, R208 ;  /* 0x00000002afae7825 */ /* 0x000fe200078e02d0 */
[----:B------:R-:W-:Y:S02]  /*21910*/  LOP3.LUT R164, R165, 0x380, RZ, 0xc0, !PT ;  /* 0x00000380a5a47812 */ /* 0x000fe400078ec0ff */
[----:B------:R-:W-:Y:S02]  /*21920*/  SHF.R.U64 R152, R152, 0x3, RZ ;  /* 0x0000000398987819 */ /* 0x000fe400000012ff */
[----:B------:R-:W-:Y:S02]  /*21930*/  SHF.R.U64 R158, R158, 0x3, RZ ;  /* 0x000000039e9e7819 */ /* 0x000fe400000012ff */
[----:B------:R-:W-:Y:S02]  /*21940*/  SHF.R.U64 R156, R156, 0x3, RZ ;  /* 0x000000039c9c7819 */ /* 0x000fe400000012ff */
[----:B------:R-:W-:Y:S01]  /*21950*/  LOP3.LUT R140, R140, R141, RZ, 0x3c, !PT ;  /* 0x0000008d8c8c7212 */ /* 0x000fe200078e3cff */
[----:B------:R-:W-:Y:S01]  /*21960*/  IMAD.X R141, RZ, RZ, R17, P1 ;  /* 0x000000ffff8d7224 */ /* 0x000fe200008e0611 */
[----:B------:R-:W-:-:S02]  /*21970*/  SHF.R.U64 R164, R164, 0x3, RZ ;  /* 0x00000003a4a47819 */ /* 0x000fc400000012ff */
[----:B------:R-:W-:Y:S01]  /*21980*/  LOP3.LUT R152, R152, R153, RZ, 0x3c, !PT ;  /* 0x0000009998987212 */ /* 0x000fe200078e3cff */
[--C-:B------:R-:W-:Y:S01]  /*21990*/  IMAD.X R153, RZ, RZ, R17.reuse, P0 ;  /* 0x000000ffff997224 */ /* 0x100fe200000e0611 */
[----:B------:R-:W-:Y:S02]  /*219a0*/  IADD3 R163, P3, R16, 0x2000, RZ ;  /* 0x0000200010a37810 */ /* 0x000fe40007f7e0ff */
[----:B------:R-:W-:Y:S01]  /*219b0*/  LOP3.LUT R158, R158, R159, RZ, 0x3c, !PT ;  /* 0x0000009f9e9e7212 */ /* 0x000fe200078e3cff */
[--C-:B------:R-:W-:Y:S01]  /*219c0*/  IMAD.X R159, RZ, RZ, R17.reuse, P5 ;  /* 0x000000ffff9f7224 */ /* 0x100fe200028e0611 */
[----:B------:R-:W-:Y:S02]  /*219d0*/  IADD3 R171, P0, R174, 0x1000, RZ ;  /* 0x00001000aeab7810 */ /* 0x000fe40007f1e0ff */
[----:B------:R-:W-:Y:S01]  /*219e0*/  LOP3.LUT R156, R156, R157, RZ, 0x3c, !PT ;  /* 0x0000009d9c9c7212 */ /* 0x000fe200078e3cff */
[--C-:B------:R-:W-:Y:S01]  /*219f0*/  IMAD.X R157, RZ, RZ, R17.reuse, P6 ;  /* 0x000000ffff9d7224 */ /* 0x100fe200030e0611 */
[----:B------:R-:W-:Y:S01]  /*21a00*/  LOP3.LUT R164, R164, R165, RZ, 0x3c, !PT ;  /* 0x000000a5a4a47212 */ /* 0x000fe200078e3cff */
[----:B------:R-:W-:Y:S01]  /*21a10*/  IMAD.X R165, RZ, RZ, R17, P2 ;  /* 0x000000ffffa57224 */ /* 0x000fe200010e0611 */
[----:B------:R-:W-:-:S02]  /*21a20*/  IADD3 R5, P5, R16, 0x6020, RZ ;  /* 0x0000602010057810 */ /* 0x000fc40007fbe0ff */
[C---:B------:R-:W-:Y:S02]  /*21a30*/  IADD3 R161, P4, R16.reuse, 0x2020, RZ ;  /* 0x0000202010a17810 */ /* 0x040fe40007f9e0ff */
[----:B------:R-:W-:Y:S02]  /*21a40*/  LOP3.LUT R162, R163, 0x380, RZ, 0xc0, !PT ;  /* 0x00000380a3a27812 */ /* 0x000fe400078ec0ff */
[C---:B------:R-:W-:Y:S02]  /*21a50*/  IADD3 R143, P6, R16.reuse, 0x6040, RZ ;  /* 0x00006040108f7810 */ /* 0x040fe40007fde0ff */
[----:B------:R-:W-:Y:S02]  /*21a60*/  MOV R3, R140 ;  /* 0x0000008c00037202 */ /* 0x000fe40000000f00 */
[----:B------:R-:W-:Y:S01]  /*21a70*/  IADD3 R21, P2, R16, 0x4040, RZ ;  /* 0x0000404010157810 */ /* 0x000fe20007f5e0ff */
[----:B------:R-:W0:Y:S01]  /*21a80*/  SHFL.IDX PT, R141, R205, RZ, 0x1f ;  /* 0x00001fffcd8d7589 */ /* 0x000e2200000e0000 */
[----:B------:R-:W-:-:S02]  /*21a90*/  LOP3.LUT R170, R171, 0x380, RZ, 0xc0, !PT ;  /* 0x00000380abaa7812 */ /* 0x000fc400078ec0ff */
[----:B------:R-:W-:Y:S02]  /*21aa0*/  LOP3.LUT R4, R5, 0x380, RZ, 0xc0, !PT ;  /* 0x0000038005047812 */ /* 0x000fe400078ec0ff */
[----:B------:R-:W-:Y:S02]  /*21ab0*/  LOP3.LUT R160, R161, 0x380, RZ, 0xc0, !PT ;  /* 0x00000380a1a07812 */ /* 0x000fe400078ec0ff */
[----:B------:R-:W-:Y:S02]  /*21ac0*/  SHF.R.U64 R162, R162, 0x3, RZ ;  /* 0x00000003a2a27819 */ /* 0x000fe400000012ff */
[----:B------:R-:W-:Y:S02]  /*21ad0*/  LOP3.LUT R142, R143, 0x380, RZ, 0xc0, !PT ;  /* 0x000003808f8e7812 */ /* 0x000fe400078ec0ff */
[----:B------:R-:W-:Y:S02]  /*21ae0*/  LOP3.LUT R20, R21, 0x380, RZ, 0xc0, !PT ;  /* 0x0000038015147812 */ /* 0x000fe400078ec0ff */
[----:B------:R-:W-:-:S02]  /*21af0*/  SHF.R.U64 R170, R170, 0x3, RZ ;  /* 0x00000003aaaa7819 */ /* 0x000fc400000012ff */
[----:B------:R-:W-:Y:S02]  /*21b00*/  SHF.R.U64 R4, R4, 0x3, RZ ;  /* 0x0000000304047819 */ /* 0x000fe400000012ff */
[----:B------:R-:W-:Y:S02]  /*21b10*/  SHF.R.U64 R160, R160, 0x3, RZ ;  /* 0x00000003a0a07819 */ /* 0x000fe400000012ff */
[----:B------:R-:W-:Y:S01]  /*21b20*/  LOP3.LUT R162, R162, R163, RZ, 0x3c, !PT ;  /* 0x000000a3a2a27212 */ /* 0x000fe200078e3cff */
[----:B------:R-:W-:Y:S01]  /*21b30*/  IMAD.X R163, RZ, RZ, R17, P3 ;  /* 0x000000ffffa37224 */ /* 0x000fe200018e0611 */
[----:B------:R-:W-:Y:S02]  /*21b40*/  SHF.R.U64 R142, R142, 0x3, RZ ;  /* 0x000000038e8e7819 */ /* 0x000fe400000012ff */
[----:B------:R-:W-:Y:S02]  /*21b50*/  SHF.R.U64 R20, R20, 0x3, RZ ;  /* 0x0000000314147819 */ /* 0x000fe400000012ff */
[----:B------:R-:W-:Y:S01]  /*21b60*/  LOP3.LUT R170, R170, R171, RZ, 0x3c, !PT ;  /* 0x000000abaaaa7212 */ /* 0x000fe200078e3cff */
[----:B------:R-:W-:Y:S01]  /*21b70*/  IMAD.X R171, RZ, RZ, R175, P0 ;  /* 0x000000ffffab7224 */ /* 0x000fe200000e06af */
[----:B------:R-:W-:-:S02]  /*21b80*/  IADD3 R151, P3, R16, 0x4060, RZ ;  /* 0x0000406010977810 */ /* 0x000fc40007f7e0ff */
[----:B------:R-:W-:Y:S02]  /*21b90*/  MOV R6, R156 ;  /* 0x0000009c00067202 */ /* 0x000fe40000000f00 */
[----:B------:R-:W-:Y:S01]  /*21ba0*/  LOP3.LUT R4, R4, R5, RZ, 0x3c, !PT ;  /* 0x0000000504047212 */ /* 0x000fe200078e3cff */
[--C-:B------:R-:W-:Y:S01]  /*21bb0*/  IMAD.X R5, RZ, RZ, R17.reuse, P5 ;  /* 0x000000ffff057224 */ /* 0x100fe200028e0611 */
[----:B------:R-:W-:Y:S02]  /*21bc0*/  IADD3 R157, P0, R174, 0x8000, RZ ;  /* 0x00008000ae9d7810 */ /* 0x000fe40007f1e0ff */
[----:B------:R-:W-:Y:S01]  /*21bd0*/  LOP3.LUT R160, R160, R161, RZ, 0x3c, !PT ;  /* 0x000000a1a0a07212 */ /* 0x000fe200078e3cff */
[--C-:B------:R-:W-:Y:S01]  /*21be0*/  IMAD.X R161, RZ, RZ, R17.reuse, P4 ;  /* 0x000000ffffa17224 */ /* 0x100fe200020e0611 */
[----:B------:R-:W-:Y:S01]  /*21bf0*/  LOP3.LUT R142, R142, R143, RZ, 0x3c, !PT ;  /* 0x0000008f8e8e7212 */ /* 0x000fe200078e3cff */
[--C-:B------:R-:W-:Y:S01]  /*21c00*/  IMAD.X R143, RZ, RZ, R17.reuse, P6 ;  /* 0x000000ffff8f7224 */ /* 0x100fe200030e0611 */
[----:B------:R-:W-:Y:S01]  /*21c10*/  LOP3.LUT R20, R20, R21, RZ, 0x3c, !PT ;  /* 0x0000001514147212 */ /* 0x000fe200078e3cff */
[----:B------:R-:W-:Y:S01]  /*21c20*/  IMAD.X R21, RZ, RZ, R17, P2 ;  /* 0x000000ffff157224 */ /* 0x000fe200010e0611 */
[----:B------:R-:W-:-:S02]  /*21c30*/  LOP3.LUT R150, R151, 0x380, RZ, 0xc0, !PT ;  /* 0x0000038097967812 */ /* 0x000fc400078ec0ff */
[----:B------:R-:W-:Y:S02]  /*21c40*/  IADD3 R149, P4, R16, 0x6000, RZ ;  /* 0x0000600010957810 */ /* 0x000fe40007f9e0ff */
[----:B------:R-:W-:Y:S02]  /*21c50*/  MOV R180, R164 ;  /* 0x000000a400b47202 */ /* 0x000fe40000000f00 */
[C---:B------:R-:W-:Y:S02]  /*21c60*/  IADD3 R169, P6, R174.reuse, 0x2000, RZ ;  /* 0x00002000aea97810 */ /* 0x040fe40007fde0ff */
[----:B------:R-:W-:Y:S02]  /*21c70*/  IADD3 R165, P2, R174, 0x4000, RZ ;  /* 0x00004000aea57810 */ /* 0x000fe40007f5e0ff */
[----:B------:R-:W-:Y:S02]  /*21c80*/  LOP3.LUT R156, R157, 0x380, RZ, 0xc0, !PT ;  /* 0x000003809d9c7812 */ /* 0x000fe400078ec0ff */
[----:B------:R-:W-:-:S02]  /*21c90*/  MOV R5, R4 ;  /* 0x0000000400057202 */ /* 0x000fc40000000f00 */
[----:B------:R-:W-:Y:S02]  /*21ca0*/  SHF.R.U64 R150, R150, 0x3, RZ ;  /* 0x0000000396967819 */ /* 0x000fe400000012ff */
[----:B------:R-:W-:Y:S02]  /*21cb0*/  LOP3.LUT R148, R149, 0x380, RZ, 0xc0, !PT ;  /* 0x0000038095947812 */ /* 0x000fe400078ec0ff */
[----:B------:R-:W-:Y:S02]  /*21cc0*/  MOV R4, R142 ;  /* 0x0000008e00047202 */ /* 0x000fe40000000f00 */
[----:B------:R-:W-:Y:S02]  /*21cd0*/  LOP3.LUT R168, R169, 0x380, RZ, 0xc0, !PT ;  /* 0x00000380a9a87812 */ /* 0x000fe400078ec0ff */
[----:B------:R-:W-:Y:S02]  /*21ce0*/  LOP3.LUT R164, R165, 0x380, RZ, 0xc0, !PT ;  /* 0x00000380a5a47812 */ /* 0x000fe400078ec0ff */
[----:B------:R-:W-:-:S02]  /*21cf0*/  SHF.R.U64 R156, R156, 0x3, RZ ;  /* 0x000000039c9c7819 */ /* 0x000fc400000012ff */
[----:B------:R-:W-:Y:S02]  /*21d00*/  LOP3.LUT R143, R16, 0x380, RZ, 0xc0, !PT ;  /* 0x00000380108f7812 */ /* 0x000fe400078ec0ff */
[----:B------:R-:W-:Y:S01]  /*21d10*/  LOP3.LUT R150, R150, R151, RZ, 0x3c, !PT ;  /* 0x0000009796967212 */ /* 0x000fe200078e3cff */
[----:B------:R-:W-:Y:S01]  /*21d20*/  IMAD.X R151, RZ, RZ, R17, P3 ;  /* 0x000000ffff977224 */ /* 0x000fe200018e0611 */
[----:B------:R-:W-:Y:S02]  /*21d30*/  SHF.R.U64 R148, R148, 0x3, RZ ;  /* 0x0000000394947819 */ /* 0x000fe400000012ff */
[----:B------:R-:W-:Y:S02]  /*21d40*/  SHF.R.U64 R168, R168, 0x3, RZ ;  /* 0x00000003a8a87819 */ /* 0x000fe400000012ff */
[----:B------:R-:W-:Y:S02]  /*21d50*/  SHF.R.U64 R164, R164, 0x3, RZ ;  /* 0x00000003a4a47819 */ /* 0x000fe400000012ff */
[----:B------:R-:W-:Y:S01]  /*21d60*/  LOP3.LUT R156, R156, R157, RZ, 0x3c, !PT ;  /* 0x0000009d9c9c7212 */ /* 0x000fe200078e3cff */
[----:B------:R-:W-:Y:S01]  /*21d70*/  IMAD.X R157, RZ, RZ, R175, P0 ;  /* 0x000000ffff9d7224 */ /* 0x000fe200000e06af */
[----:B------:R-:W-:-:S02]  /*21d80*/  SHF.R.U64 R143, R143, 0x3, RZ ;  /* 0x000000038f8f7819 */ /* 0x000fc400000012ff */
[----:B0-----:R-:W-:Y:S01]  /*21d90*/  ISETP.NE.AND P0, PT, R141, RZ, PT ;  /* 0x000000ff8d00720c */ /* 0x001fe20003f05270 */
[--C-:B------:R-:W-:Y:S01]  /*21da0*/  IMAD.MOV.U32 R141, RZ, RZ, R17.reuse ;  /* 0x000000ffff8d7224 */ /* 0x100fe200078e0011 */
[----:B------:R-:W-:Y:S01]  /*21db0*/  LOP3.LUT R148, R148, R149, RZ, 0x3c, !PT ;  /* 0x0000009594947212 */ /* 0x000fe200078e3cff */
[----:B------:R-:W-:Y:S01]  /*21dc0*/  IMAD.X R149, RZ, RZ, R17, P4 ;  /* 0x000000ffff957224 */ /* 0x000fe200020e0611 */
[----:B------:R-:W-:Y:S02]  /*21dd0*/  MOV R176, R176 ;  /* 0x000000b000b07202 */ /* 0x000fe40000000f00 */
[----:B------:R-:W-:Y:S02]  /*21de0*/  MOV R181, R166 ;  /* 0x000000a600b57202 */ /* 0x000fe40000000f00 */
[----:B------:R-:W-:Y:S02]  /*21df0*/  MOV R179, R162 ;  /* 0x000000a200b37202 */ /* 0x000fe40000000f00 */
[----:B------:R-:W-:-:S02]  /*21e00*/  MOV R178, R160 ;  /* 0x000000a000b27202 */ /* 0x000fc40000000f00 */
[----:B------:R-:W-:Y:S02]  /*21e10*/  MOV R177, R158 ;  /* 0x0000009e00b17202 */ /* 0x000fe40000000f00 */
[----:B------:R-:W-:Y:S02]  /*21e20*/  MOV R21, R20 ;  /* 0x0000001400157202 */ /* 0x000fe40000000f00 */
[----:B------:R-:W-:Y:S01]  /*21e30*/  LOP3.LUT R168, R168, R169, RZ, 0x3c, !PT ;  /* 0x000000a9a8a87212 */ /* 0x000fe200078e3cff */
[--C-:B------:R-:W-:Y:S01]  /*21e40*/  IMAD.X R169, RZ, RZ, R175.reuse, P6 ;  /* 0x000000ffffa97224 */ /* 0x100fe200030e06af */
[----:B------:R-:W-:Y:S01]  /*21e50*/  LOP3.LUT R164, R164, R165, RZ, 0x3c, !PT ;  /* 0x000000a5a4a47212 */ /* 0x000fe200078e3cff */
[----:B------:R-:W-:Y:S01]  /*21e60*/  IMAD.X R165, RZ, RZ, R175, P2 ;  /* 0x000000ffffa57224 */ /* 0x000fe200010e06af */
[----:B------:R-:W-:Y:S02]  /*21e70*/  LOP3.LUT R140, R143, R16, RZ, 0x3c, !PT ;  /* 0x000000108f8c7212 */ /* 0x000fe400078e3cff */
[----:B------:R-:W-:-:S02]  /*21e80*/  MOV R173, R154 ;  /* 0x0000009a00ad7202 */ /* 0x000fc40000000f00 */
[----:B------:R-:W-:Y:S02]  /*21e90*/  MOV R20, R150 ;  /* 0x0000009600147202 */ /* 0x000fe40000000f00 */
[C---:B------:R-:W-:Y:S02]  /*21ea0*/  IADD3 R167, P1, R174.reuse, 0x3000, RZ ;  /* 0x00003000aea77810 */ /* 0x040fe40007f3e0ff */
[C---:B------:R-:W-:Y:S02]  /*21eb0*/  IADD3 R163, P5, R174.reuse, 0x5000, RZ ;  /* 0x00005000aea37810 */ /* 0x040fe40007fbe0ff */
[C---:B------:R-:W-:Y:S02]  /*21ec0*/  IADD3 R161, P4, R174.reuse, 0x6000, RZ ;  /* 0x00006000aea17810 */ /* 0x040fe40007f9e0ff */
[C---:B------:R-:W-:Y:S02]  /*21ed0*/  IADD3 R159, P3, R174.reuse, 0x7000, RZ ;  /* 0x00007000ae9f7810 */ /* 0x040fe40007f7e0ff */
[----:B------:R-:W-:-:S02]  /*21ee0*/  IADD3 R155, P6, R174, 0x9000, RZ ;  /* 0x00009000ae9b7810 */ /* 0x000fc40007fde0ff */
[----:B------:R-:W-:Y:S02]  /*21ef0*/  IADD3 R151, P2, R174, 0xb000, RZ ;  /* 0x0000b000ae977810 */ /* 0x000fe40007f5e0ff */
[----:B--2---:R-:W-:Y:S02]  /*21f00*/  F2FP.BF16.F32.PACK_AB R144, R145, R144 ;  /* 0x000000909190723e */ /* 0x004fe400000010ff */
[----:B------:R-:W-:Y:S02]  /*21f10*/  F2FP.BF16.F32.PACK_AB R145, R147, R146 ;  /* 0x000000929391723e */ /* 0x000fe400000010ff */
[----:B---3--:R-:W-:Y:S02]  /*21f20*/  F2FP.BF16.F32.PACK_AB R132, R133, R132 ;  /* 0x000000848584723e */ /* 0x008fe400000010ff */
[----:B------:R-:W-:Y:S02]  /*21f30*/  MOV R182, R140 ;  /* 0x0000008c00b67202 */ /* 0x000fe40000000f00 */
[----:B----4-:R-:W-:-:S02]  /*21f40*/  F2FP.BF16.F32.PACK_AB R146, R137, R136 ;  /* 0x000000888992723e */ /* 0x010fc400000010ff */
[----:B------:R-:W-:Y:S01]  /*21f50*/  F2FP.BF16.F32.PACK_AB R147, R139, R138 ;  /* 0x0000008a8b93723e */ /* 0x000fe200000010ff */
[----:B------:R-:W-:Y:S01]  /*21f60*/  BAR.SYNC.DEFER_BLOCKING 0x1, 0x100 ;  /* 0x0044000000007b1d */ /* 0x000fe20000010000 */
[----:B------:R-:W-:Y:S02]  /*21f70*/  F2FP.BF16.F32.PACK_AB R133, R135, R134 ;  /* 0x000000868785723e */ /* 0x000fe400000010ff */
[----:B-----5:R-:W-:Y:S02]  /*21f80*/  F2FP.BF16.F32.PACK_AB R124, R125, R124 ;  /* 0x0000007c7d7c723e */ /* 0x020fe400000010ff */
[----:B------:R-:W-:Y:S02]  /*21f90*/  LOP3.LUT R166, R167, 0x380, RZ, 0xc0, !PT ;  /* 0x00000380a7a67812 */ /* 0x000fe400078ec0ff */
[----:B------:R-:W-:Y:S02]  /*21fa0*/  LOP3.LUT R162, R163, 0x380, RZ, 0xc0, !PT ;  /* 0x00000380a3a27812 */ /* 0x000fe400078ec0ff */
[----:B------:R-:W-:-:S02]  /*21fb0*/  LOP3.LUT R160, R161, 0x380, RZ, 0xc0, !PT ;  /* 0x00000380a1a07812 */ /* 0x000fc400078ec0ff */
[----:B------:R-:W-:Y:S02]  /*21fc0*/  LOP3.LUT R158, R159, 0x380, RZ, 0xc0, !PT ;  /* 0x000003809f9e7812 */ /* 0x000fe400078ec0ff */
[----:B------:R-:W-:Y:S02]  /*21fd0*/  F2FP.BF16.F32.PACK_AB R134, R129, R128 ;  /* 0x000000808186723e */ /* 0x000fe400000010ff */
[----:B------:R-:W-:Y:S02]  /*21fe0*/  F2FP.BF16.F32.PACK_AB R135, R131, R130 ;  /* 0x000000828387723e */ /* 0x000fe400000010ff */
[----:B------:R-:W-:Y:S02]  /*21ff0*/  F2FP.BF16.F32.PACK_AB R125, R127, R126 ;  /* 0x0000007e7f7d723e */ /* 0x000fe400000010ff */
[----:B------:R-:W-:Y:S02]  /*22000*/  F2FP.BF16.F32.PACK_AB R116, R117, R116 ;  /* 0x000000747574723e */ /* 0x000fe400000010ff */
[----:B------:R-:W-:-:S02]  /*22010*/  LOP3.LUT R154, R155, 0x380, RZ, 0xc0, !PT ;  /* 0x000003809b9a7812 */ /* 0x000fc400078ec0ff */
[----:B------:R-:W-:Y:S02]  /*22020*/  LOP3.LUT R150, R151, 0x380, RZ, 0xc0, !PT ;  /* 0x0000038097967812 */ /* 0x000fe400078ec0ff */
        /* <DEDUP_REMOVED lines=8> */
[----:B------:R0:W-:Y:S01]  /*220b0*/  STSM.16.M88.4 [R182], R144 ;  /* 0x00000090b6007844 */ /* 0x0001e20000000200 */
[----:B------:R-:W-:Y:S02]  /*220c0*/  F2FP.BF16.F32.PACK_AB R110, R105, R104 ;  /* 0x00000068696e723e */ /* 0x000fe400000010ff */
[----:B------:R-:W-:Y:S02]  /*220d0*/  F2FP.BF16.F32.PACK_AB R111, R107, R106 ;  /* 0x0000006a6b6f723e */ /* 0x000fe400000010ff */
[----:B------:R-:W-:-:S02]  /*220e0*/  F2FP.BF16.F32.PACK_AB R101, R103, R102 ;  /* 0x000000666765723e */ /* 0x000fc400000010ff */
[----:B------:R-:W-:Y:S01]  /*220f0*/  F2FP.BF16.F32.PACK_AB R92, R93, R92 ;  /* 0x0000005c5d5c723e */ /* 0x000fe200000010ff */
[----:B------:R0:W-:Y:S01]  /*22100*/  STSM.16.M88.4 [R181], R132 ;  /* 0x00000084b5007844 */ /* 0x0001e20000000200 */
[----:B------:R-:W-:Y:S02]  /*22110*/  SHF.R.U64 R166, R166, 0x3, RZ ;  /* 0x00000003a6a67819 */ /* 0x000fe400000012ff */
[----:B------:R-:W-:Y:S02]  /*22120*/  SHF.R.U64 R162, R162, 0x3, RZ ;  /* 0x00000003a2a27819 */ /* 0x000fe400000012ff */
[----:B------:R-:W-:Y:S02]  /*22130*/  SHF.R.U64 R160, R160, 0x3, RZ ;  /* 0x00000003a0a07819 */ /* 0x000fe400000012ff */
[----:B------:R-:W-:Y:S02]  /*22140*/  SHF.R.U64 R158, R158, 0x3, RZ ;  /* 0x000000039e9e7819 */ /* 0x000fe400000012ff */
[----:B------:R-:W-:-:S02]  /*22150*/  F2FP.BF16.F32.PACK_AB R102, R97, R96 ;  /* 0x000000606166723e */ /* 0x000fc400000010ff */
[----:B------:R-:W-:Y:S02]  /*22160*/  F2FP.BF16.F32.PACK_AB R103, R99, R98 ;  /* 0x000000626367723e */ /* 0x000fe400000010ff */
[----:B------:R-:W-:Y:S02]  /*22170*/  F2FP.BF16.F32.PACK_AB R93, R95, R94 ;  /* 0x0000005e5f5d723e */ /* 0x000fe400000010ff */
[----:B------:R-:W-:Y:S01]  /*22180*/  F2FP.BF16.F32.PACK_AB R84, R85, R84 ;  /* 0x000000545554723e */ /* 0x000fe200000010ff */
[----:B------:R0:W-:Y:S01]  /*22190*/  STSM.16.M88.4 [R176], R124 ;  /* 0x0000007cb0007844 */ /* 0x0001e20000000200 */
[----:B------:R-:W-:Y:S02]  /*221a0*/  SHF.R.U64 R154, R154, 0x3, RZ ;  /* 0x000000039a9a7819 */ /* 0x000fe400000012ff */
[----:B------:R-:W-:Y:S02]  /*221b0*/  SHF.R.U64 R150, R150, 0x3, RZ ;  /* 0x0000000396967819 */ /* 0x000fe400000012ff */
        /* <DEDUP_REMOVED lines=10> */
[----:B------:R-:W-:Y:S02]  /*22260*/  F2FP.BF16.F32.PACK_AB R78, R73, R72 ;  /* 0x00000048494e723e */ /* 0x000fe400000010ff */
[----:B------:R-:W-:Y:S02]  /*22270*/  F2FP.BF16.F32.PACK_AB R79, R75, R74 ;  /* 0x0000004a4b4f723e */ /* 0x000fe400000010ff */
[----:B------:R-:W-:Y:S02]  /*22280*/  F2FP.BF16.F32.PACK_AB R69, R71, R70 ;  /* 0x000000464745723e */ /* 0x000fe400000010ff */
[----:B------:R-:W-:Y:S01]  /*22290*/  F2FP.BF16.F32.PACK_AB R60, R61, R60 ;  /* 0x0000003c3d3c723e */ /* 0x000fe200000010ff */
[----:B------:R0:W-:Y:S01]  /*222a0*/  STSM.16.M88.4 [R178], R100 ;  /* 0x00000064b2007844 */ /* 0x0001e20000000200 */
[----:B------:R-:W-:-:S02]  /*222b0*/  MOV R172, R152 ;  /* 0x0000009800ac7202 */ /* 0x000fc40000000f00 */
        /* <DEDUP_REMOVED lines=8> */
[----:B------:R-:W-:Y:S02]  /*22340*/  F2FP.BF16.F32.PACK_AB R70, R65, R64 ;  /* 0x000000404146723e */ /* 0x000fe400000010ff */
[----:B------:R-:W-:-:S02]  /*22350*/  F2FP.BF16.F32.PACK_AB R71, R67, R66 ;  /* 0x000000424347723e */ /* 0x000fc400000010ff */
[----:B------:R-:W-:Y:S02]  /*22360*/  F2FP.BF16.F32.PACK_AB R61, R63, R62 ;  /* 0x0000003e3f3d723e */ /* 0x000fe400000010ff */
[----:B------:R-:W-:Y:S01]  /*22370*/  F2FP.BF16.F32.PACK_AB R52, R53, R52 ;  /* 0x000000343534723e */ /* 0x000fe200000010ff */
[----:B------:R0:W-:Y:S01]  /*22380*/  STSM.16.M88.4 [R177], R92 ;  /* 0x0000005cb1007844 */ /* 0x0001e20000000200 */
[----:B------:R-:W-:Y:S02]  /*22390*/  MOV R0, R148 ;  /* 0x0000009400007202 */ /* 0x000fe40000000f00 */
[----:B------:R-:W-:Y:S01]  /*223a0*/  LOP3.LUT R154, R154, R155, RZ, 0x3c, !PT ;  /* 0x0000009b9a9a7212 */ /* 0x000fe200078e3cff */
[----:B------:R-:W-:Y:S01]  /*223b0*/  IMAD.X R155, RZ, RZ, R175, P6 ;  /* 0x000000ffff9b7224 */ /* 0x000fe200030e06af */
[----:B------:R-:W-:Y:S02]  /*223c0*/  LOP3.LUT R150, R150, R151, RZ, 0x3c, !PT ;  /* 0x0000009796967212 */ /* 0x000fe400078e3cff */
[----:B------:R-:W-:-:S02]  /*223d0*/  F2FP.BF16.F32.PACK_AB R62, R57, R56 ;  /* 0x00000038393e723e */ /* 0x000fc400000010ff */
[----:B------:R-:W-:Y:S02]  /*223e0*/  F2FP.BF16.F32.PACK_AB R63, R59, R58 ;  /* 0x0000003a3b3f723e */ /* 0x000fe400000010ff */
[----:B------:R-:W-:Y:S02]  /*223f0*/  F2FP.BF16.F32.PACK_AB R53, R55, R54 ;  /* 0x000000363735723e */ /* 0x000fe400000010ff */
[----:B------:R-:W-:Y:S01]  /*22400*/  F2FP.BF16.F32.PACK_AB R44, R45, R44 ;  /* 0x0000002c2d2c723e */ /* 0x000fe200000010ff */
[----:B------:R0:W-:Y:S01]  /*22410*/  STSM.16.M88.4 [R6], R84 ;  /* 0x0000005406007844 */ /* 0x0001e20000000200 */
[C---:B------:R-:W-:Y:S02]  /*22420*/  IADD3 R153, P1, R174.reuse, 0xa000, RZ ;  /* 0x0000a000ae997810 */ /* 0x040fe40007f3e0ff */
[C---:B------:R-:W-:Y:S02]  /*22430*/  IADD3 R151, P5, R174.reuse, 0xc000, RZ ;  /* 0x0000c000ae977810 */ /* 0x040fe40007fbe0ff */
[----:B------:R-:W-:-:S02]  /*22440*/  IADD3 R149, P4, R174, 0xd000, RZ ;  /* 0x0000d000ae957810 */ /* 0x000fc40007f9e0ff */
[C---:B------:R-:W-:Y:S02]  /*22450*/  IADD3 R184, P3, R174.reuse, 0xe000, RZ ;  /* 0x0000e000aeb87810 */ /* 0x040fe40007f7e0ff */
[----:B------:R-:W-:Y:S02]  /*22460*/  F2FP.BF16.F32.PACK_AB R54, R49, R48 ;  /* 0x000000303136723e */ /* 0x000fe400000010ff */
[----:B------:R-:W-:Y:S02]  /*22470*/  F2FP.BF16.F32.PACK_AB R55, R51, R50 ;  /* 0x000000323337723e */ /* 0x000fe400000010ff */
[----:B------:R-:W-:Y:S02]  /*22480*/  F2FP.BF16.F32.PACK_AB R45, R47, R46 ;  /* 0x0000002e2f2d723e */ /* 0x000fe400000010ff */
[----:B------:R-:W-:Y:S01]  /*22490*/  F2FP.BF16.F32.PACK_AB R36, R37, R36 ;  /* 0x000000242524723e */ /* 0x000fe200000010ff */
[----:B------:R0:W-:Y:S01]  /*224a0*/  STSM.16.M88.4 [R173], R76 ;  /* 0x0000004cad007844 */ /* 0x0001e20000000200 */
[----:B------:R-:W-:-:S02]  /*224b0*/  IADD3 R137, P6, R174, 0xf000, RZ ;  /* 0x0000f000ae897810 */ /* 0x000fc40007fde0ff */
[----:B------:R-:W-:Y:S02]  /*224c0*/  F2FP.BF16.F32.PACK_AB R46, R41, R40 ;  /* 0x00000028292e723e */ /* 0x000fe400000010ff */
        /* <DEDUP_REMOVED lines=11> */
[----:B------:R-:W-:Y:S01]  /*22580*/  F2FP.BF16.F32.PACK_AB R13, R15, R14 ;  /* 0x0000000e0f0d723e */ /* 0x000fe200000010ff */
[----:B------:R0:W-:Y:S01]  /*22590*/  STSM.16.M88.4 [R20], R52 ;  /* 0x0000003414007844 */ /* 0x0001e20000000200 */
[----:B------:R-:W-:-:S02]  /*225a0*/  LOP3.LUT R152, R153, 0x380, RZ, 0xc0, !PT ;  /* 0x0000038099987812 */ /* 0x000fc400078ec0ff */
[----:B------:R-:W-:Y:S02]  /*225b0*/  LOP3.LUT R148, R151, 0x380, RZ, 0xc0, !PT ;  /* 0x0000038097947812 */ /* 0x000fe400078ec0ff */
[----:B------:R-:W-:Y:S02]  /*225c0*/  LOP3.LUT R142, R149, 0x380, RZ, 0xc0, !PT ;  /* 0x00000380958e7812 */ /* 0x000fe400078ec0ff */
[----:B------:R-:W-:Y:S02]  /*225d0*/  LOP3.LUT R143, R184, 0x380, RZ, 0xc0, !PT ;  /* 0x00000380b88f7812 */ /* 0x000fe400078ec0ff */
[----:B------:R-:W-:Y:S02]  /*225e0*/  LOP3.LUT R129, R174, 0x380, RZ, 0xc0, !PT ;  /* 0x00000380ae817812 */ /* 0x000fe400078ec0ff */
[----:B------:R-:W-:Y:S02]  /*225f0*/  F2FP.BF16.F32.PACK_AB R14, R9, R8 ;  /* 0x00000008090e723e */ /* 0x000fe400000010ff */
[----:B------:R-:W-:Y:S01]  /*22600*/  F2FP.BF16.F32.PACK_AB R15, R11, R10 ;  /* 0x0000000a0b0f723e */ /* 0x000fe200000010ff */
[----:B------:R0:W-:Y:S01]  /*22610*/  STSM.16.M88.4 [R0], R44 ;  /* 0x0000002c00007844 */ /* 0x0001e20000000200 */
[----:B------:R-:W-:-:S02]  /*22620*/  LOP3.LUT R130, R137, 0x380, RZ, 0xc0, !PT ;  /* 0x0000038089827812 */ /* 0x000fc400078ec0ff */
[----:B------:R-:W-:Y:S01]  /*22630*/  SHF.R.U64 R152, R152, 0x3, RZ ;  /* 0x0000000398987819 */ /* 0x000fe200000012ff */
[----:B------:R0:W-:Y:S01]  /*22640*/  STSM.16.M88.4 [R5], R36 ;  /* 0x0000002405007844 */ /* 0x0001e20000000200 */
[----:B------:R-:W-:Y:S02]  /*22650*/  SHF.R.U64 R148, R148, 0x3, RZ ;  /* 0x0000000394947819 */ /* 0x000fe400000012ff */
[----:B------:R-:W-:Y:S01]  /*22660*/  SHF.R.U64 R142, R142, 0x3, RZ ;  /* 0x000000038e8e7819 */ /* 0x000fe200000012ff */
[----:B------:R0:W-:Y:S01]  /*22670*/  STSM.16.M88.4 [R4], R28 ;  /* 0x0000001c04007844 */ /* 0x0001e20000000200 */
[----:B------:R-:W-:Y:S02]  /*22680*/  SHF.R.U64 R143, R143, 0x3, RZ ;  /* 0x000000038f8f7819 */ /* 0x000fe400000012ff */
[----:B------:R-:W-:Y:S01]  /*22690*/  SHF.R.U64 R129, R129, 0x3, RZ ;  /* 0x0000000381817819 */ /* 0x000fe200000012ff */
[----:B------:R0:W-:Y:S01]  /*226a0*/  STSM.16.M88.4 [R3], R12 ;  /* 0x0000000c03007844 */ /* 0x0001e20000000200 */
[----:B------:R-:W-:Y:S01]  /*226b0*/  SHF.R.U64 R130, R130, 0x3, RZ ;  /* 0x0000000382827819 */ /* 0x000fe200000012ff */
[----:B------:R-:W-:-:S02]  /*226c0*/  USHF.R.S32.HI UR12, URZ, 0x1f, UR60 ;  /* 0x0000001f3f0c7899 */ /* 0x000fc4000801143c */
[----:B------:R-:W-:Y:S01]  /*226d0*/  USHF.R.S32.HI UR13, URZ, 0x1f, UR58 ;  /* 0x0000001f3f0d7899 */ /* 0x000fe2000801143a */
        /* <DEDUP_REMOVED lines=11> */
[----:B------:R-:W-:-:S02]  /*22790*/  IMAD.X R131, RZ, RZ, R175, P6 ;  /* 0x000000ffff837224 */ /* 0x000fc400030e06af */
[----:B------:R-:W-:Y:S01]  /*227a0*/  IMAD.MOV.U32 R129, RZ, RZ, R175 ;  /* 0x000000ffff817224 */ /* 0x000fe200078e00af */
[----:B------:R-:W-:Y:S06]  /*227b0*/  BAR.SYNC.DEFER_BLOCKING 0x1, 0x100 ;  /* 0x0044000000007b1d */ /* 0x000fec0000010000 */
[----:B0-----:R-:W-:Y:S05]  /*227c0*/  @P0 BRA `(.L_x_5257) ;  /* 0x0000000000c80947 */ /* 0x001fea0003800000 */
[----:B------:R-:W0:Y:S01]  /*227d0*/  LDC R8, c[0x0][0xce8] ;  /* 0x00033a00ff087b82 */ /* 0x000e220000000800 */
[----:B------:R-:W-:Y:S01]  /*227e0*/  IMAD.MOV R3, RZ, RZ, -R213 ;  /* 0x000000ffff037224 */ /* 0x000fe200078e0ad5 */
[----:B------:R-:W-:Y:S01]  /*227f0*/  ULDC UR5, c[0x0][0xb88] ;  /* 0x0002e20000057ab9 */ /* 0x000fe20000000800 */
[----:B------:R-:W-:Y:S01]  /*22800*/  IMAD.U32 R13, RZ, RZ, UR59 ;  /* 0x0000003bff0d7e24 */ /* 0x000fe2000f8e00ff */
[----:B------:R-:W-:Y:S01]  /*22810*/  ULDC.64 UR8, c[0x0][0xc90] ;  /* 0x0003240000087ab9 */ /* 0x000fe20000000a00 */
[----:B------:R-:W-:Y:S01]  /*22820*/  IMAD.U32 R4, RZ, RZ, UR59 ;  /* 0x0000003bff047e24 */ /* 0x000fe2000f8e00ff */
[----:B------:R-:W-:Y:S01]  /*22830*/  ISETP.NE.AND P0, PT, R216, R3, PT ;  /* 0x00000003d800720c */ /* 0x000fe20003f05270 */
[----:B------:R-:W-:Y:S01]  /*22840*/  IMAD R13, R13, 0x40, R22 ;  /* 0x000000400d0d7824 */ /* 0x000fe200078e0216 */
[----:B------:R-:W-:Y:S01]  /*22850*/  ULDC.64 UR10, c[0x0][0xc98] ;  /* 0x00032600000a7ab9 */ /* 0x000fe20000000a00 */
[----:B0-----:R-:W-:-:S05]  /*22860*/  IMAD R6, R8, UR5, RZ ;  /* 0x0000000508067c24 */ /* 0x001fca000f8e02ff */
[----:B------:R-:W-:-:S13]  /*22870*/  ISETP.GE.OR P1, PT, R13, R6, P0 ;  /* 0x000000060d00720c */ /* 0x000fda0000726670 */
[----:B------:R-:W2:Y:S01]  /*22880*/  @!P1 LDL R11, [R1+0x3f0] ;  /* 0x0003f000010b9983 */ /* 0x000ea20000100800 */
[----:B------:R-:W-:Y:S01]  /*22890*/  ISETP.NE.AND P2, PT, R8, 0x1, PT ;  /* 0x000000010800780c */ /* 0x000fe20003f45270 */
[----:B------:R-:W-:Y:S01]  /*228a0*/  IMAD R5, R4, 0x40, R227 ;  /* 0x0000004004057824 */ /* 0x000fe200078e02e3 */
[----:B------:R-:W-:Y:S02]  /*228b0*/  UIMAD UR5, UR12, UR8, URZ ;  /* 0x000000080c0572a4 */ /* 0x000fe4000f8e023f */
[----:B------:R-:W-:Y:S01]  /*228c0*/  UIMAD.WIDE.U32 UR6, UR60, UR8, URZ ;  /* 0x000000083c0672a5 */ /* 0x000fe2000f8e003f */
[----:B------:R-:W-:Y:S01]  /*228d0*/  IMAD.MOV.U32 R4, RZ, RZ, R5 ;  /* 0x000000ffff047224 */ /* 0x000fe200078e0005 */
[----:B------:R-:W-:Y:S02]  /*228e0*/  UIMAD UR5, UR60, UR9, UR5 ;  /* 0x000000093c0572a4 */ /* 0x000fe4000f8e0205 */
[----:B------:R-:W-:Y:S02]  /*228f0*/  UIMAD UR8, UR13, UR10, URZ ;  /* 0x0000000a0d0872a4 */ /* 0x000fe4000f8e023f */
[----:B------:R-:W-:-:S02]  /*22900*/  UIADD3 UR7, UR7, UR5, URZ ;  /* 0x0000000507077290 */ /* 0x000fc4000fffe03f */
[----:B------:R-:W-:Y:S01]  /*22910*/  UIMAD UR8, UR58, UR11, UR8 ;  /* 0x0000000b3a0872a4 */ /* 0x000fe2000f8e0208 */
[----:B------:R-:W0:Y:S01]  /*22920*/  @P2 LDC R0, c[0x0][0xcec] ;  /* 0x00033b00ff002b82 */ /* 0x000e220000000800 */
[----:B------:R-:W-:-:S07]  /*22930*/  UIMAD.WIDE.U32 UR6, UR58, UR10, UR6 ;  /* 0x0000000a3a0672a5 */ /* 0x000fce000f8e0006 */
[----:B------:R-:W1:Y:S01]  /*22940*/  @P2 LDC R3, c[0x0][0xcf0] ;  /* 0x00033c00ff032b82 */ /* 0x000e620000000800 */
[----:B0-----:R-:W-:-:S05]  /*22950*/  @P2 IMAD.HI.U32 R0, R5, R0, RZ ;  /* 0x0000000005002227 */ /* 0x001fca00078e00ff */
[----:B-1----:R-:W-:-:S05]  /*22960*/  @P2 SHF.R.U32.HI R4, RZ, R3, R0 ;  /* 0x00000003ff042219 */ /* 0x002fca0000011600 */
        /* <DEDUP_REMOVED lines=14> */
[----:B------:R-:W-:Y:S01]  /*22a50*/  SHFL.IDX PT, R8, R0, RZ, 0x1c1f ;  /* 0x001c1fff00087589 */ /* 0x000fe200000e0000 */
[----:B------:R-:W-:Y:S01]  /*22a60*/  LEA.HI.X R10, R4, UR7, R3, 0x2, P2 ;  /* 0x00000007040a7c11 */ /* 0x000fe200090f1403 */
[----:B------:R-:W-:-:S04]  /*22a70*/  VIADD R3, R13, 0x8 ;  /* 0x000000080d037836 */ /* 0x000fc80000000000 */
[----:B------:R-:W2:Y:S01]  /*22a80*/  SHFL.IDX PT, R9, R10, RZ, 0x1c1f ;  /* 0x001c1fff0a097589 */ /* 0x000ea200000e0000 */
[----:B------:R-:W-:-:S03]  /*22a90*/  ISETP.GE.OR P0, PT, R3, R6, P0 ;  /* 0x000000060300720c */ /* 0x000fc60000706670 */
[----:B--2---:R-:W-:Y:S10]  /*22aa0*/  @!P1 ST.E desc[UR36][R8.64], R11 ;  /* 0x0000000b08009985 */ /* 0x004ff4000c101924 */
[----:B------:R-:W2:Y:S04]  /*22ab0*/  @!P0 LDL R3, [R1+0x3f4] ;  /* 0x0003f40001038983 */ /* 0x000ea80000100800 */
[----:B------:R-:W-:Y:S04]  /*22ac0*/  SHFL.IDX PT, R4, R0, 0x1, 0x1c1f ;  /* 0x003c1f0000047f89 */ /* 0x000fe800000e0000 */
[----:B------:R-:W2:Y:S04]  /*22ad0*/  SHFL.IDX PT, R5, R10, 0x1, 0x1c1f ;  /* 0x003c1f000a057f89 */ /* 0x000ea800000e0000 */
[----:B--2---:R0:W-:Y:S02]  /*22ae0*/  @!P0 ST.E desc[UR36][R4.64], R3 ;  /* 0x0000000304008985 */ /* 0x0041e4000c101924 */
.L_x_5257:
[----:B------:R-:W1:Y:S01]  /*22af0*/  LDC R78, c[0x0][0xce8] ;  /* 0x00033a00ff4e7b82 */ /* 0x000e620000000800 */
[----:B------:R-:W-:Y:S01]  /*22b00*/  ULDC UR10, c[0x0][0xbc8] ;  /* 0x0002f200000a7ab9 */ /* 0x000fe20000000800 */
[----:B------:R-:W-:Y:S01]  /*22b10*/  IMAD R0, R206, 0x20, R195 ;  /* 0x00000020ce007824 */ /* 0x000fe200078e02c3 */
[----:B------:R-:W-:Y:S01]  /*22b20*/  ISETP.GE.AND P1, PT, R190, UR10, PT ;  /* 0x0000000abe007c0c */ /* 0x000fe2000bf26270 */
[----:B0-----:R-:W-:Y:S01]  /*22b30*/  IMAD.U32 R5, RZ, RZ, UR59 ;  /* 0x0000003bff057e24 */ /* 0x001fe2000f8e00ff */
[----:B------:R-:W-:Y:S01]  /*22b40*/  ULDC.64 UR8, c[0x0][0xbe8] ;  /* 0x0002fa0000087ab9 */ /* 0x000fe20000000a00 */
[----:B------:R0:W5:Y:S04]  /*22b50*/  LD.E.128 R8, desc[UR36][R128.64] ;  /* 0x0000002480087980 */ /* 0x000168000c101d00 */
[----:B------:R0:W5:Y:S04]  /*22b60*/  LD.E.128 R12, desc[UR36][R170.64] ;  /* 0x00000024aa0c7980 */ /* 0x000168000c101d00 */
[----:B------:R0:W5:Y:S04]  /*22b70*/  LD.E.128 R24, desc[UR36][R168.64] ;  /* 0x00000024a8187980 */ /* 0x000168000c101d00 */
[----:B------:R0:W5:Y:S04]  /*22b80*/  LD.E.128 R28, desc[UR36][R166.64] ;  /* 0x00000024a61c7980 */ /* 0x000168000c101d00 */
[----:B------:R0:W5:Y:S01]  /*22b90*/  LD.E.128 R32, desc[UR36][R164.64] ;  /* 0x00000024a4207980 */ /* 0x000162000c101d00 */
[----:B-1----:R-:W-:-:S02]  /*22ba0*/  ISETP.NE.AND P3, PT, R78, 0x1, PT ;  /* 0x000000014e00780c */ /* 0x002fc40003f65270 */
[----:B------:R-:W-:Y:S01]  /*22bb0*/  SEL R4, RZ, 0xffffffff, P1 ;  /* 0xffffffffff047807 */ /* 0x000fe20000800000 */
[----:B------:R0:W5:Y:S01]  /*22bc0*/  LD.E.128 R36, desc[UR36][R162.64] ;  /* 0x00000024a2247980 */ /* 0x000162000c101d00 */
[----:B------:R-:W-:Y:S02]  /*22bd0*/  ISETP.GE.AND P0, PT, R191, UR10, PT ;  /* 0x0000000abf007c0c */ /* 0x000fe4000bf06270 */
[----:B------:R-:W-:Y:S01]  /*22be0*/  ISETP.GE.AND P2, PT, R192, UR10, PT ;  /* 0x0000000ac0007c0c */ /* 0x000fe2000bf46270 */
[----:B------:R-:W-:Y:S01]  /*22bf0*/  IMAD R76, R5, 0x40, R0 ;  /* 0x00000040054c7824 */ /* 0x000fe200078e0200 */
[----:B------:R-:W-:Y:S01]  /*22c00*/  UIMAD UR5, UR12, UR8, URZ ;  /* 0x000000080c0572a4 */ /* 0x000fe2000f8e023f */
[----:B------:R0:W5:Y:S04]  /*22c10*/  LD.E.128 R40, desc[UR36][R160.64] ;  /* 0x00000024a0287980 */ /* 0x000168000c101d00 */
[----:B------:R-:W1:Y:S01]  /*22c20*/  @P3 LDC R21, c[0x0][0xcec] ;  /* 0x00033b00ff153b82 */ /* 0x000e620000000800 */
[----:B------:R-:W-:Y:S01]  /*22c30*/  UIMAD.WIDE.U32 UR6, UR60, UR8, URZ ;  /* 0x000000083c0672a5 */ /* 0x000fe2000f8e003f */
[----:B------:R0:W5:Y:S04]  /*22c40*/  LD.E.128 R44, desc[UR36][R158.64] ;  /* 0x000000249e2c7980 */ /* 0x000168000c101d00 */
[----:B------:R0:W5:Y:S02]  /*22c50*/  LD.E.128 R48, desc[UR36][R156.64] ;  /* 0x000000249c307980 */ /* 0x000164000c101d00 */
[----:B------:R-:W2:Y:S01]  /*22c60*/  @P3 LDC R77, c[0x0][0xcf0] ;  /* 0x00033c00ff4d3b82 */ /* 0x000ea20000000800 */
[----:B------:R-:W-:Y:S01]  /*22c70*/  ISETP.GE.AND P1, PT, R189, UR10, PT ;  /* 0x0000000abd007c0c */ /* 0x000fe2000bf26270 */
[----:B------:R-:W-:Y:S01]  /*22c80*/  IMAD.SHL.U32 R6, R4, 0x2, RZ ;  /* 0x0000000204067824 */ /* 0x000fe200078e00ff */
[----:B------:R-:W-:Y:S01]  /*22c90*/  SEL R4, RZ, 0xffffffff, P0 ;  /* 0xffffffffff047807 */ /* 0x000fe20000000000 */
[----:B------:R0:W5:Y:S01]  /*22ca0*/  LD.E.128 R52, desc[UR36][R154.64] ;  /* 0x000000249a347980 */ /* 0x000162000c101d00 */
[----:B------:R-:W-:-:S02]  /*22cb0*/  SEL R0, RZ, 0xffffffff, P1 ;  /* 0xffffffffff007807 */ /* 0x000fc40000800000 */
[----:B------:R-:W-:Y:S01]  /*22cc0*/  SEL R3, RZ, 0x1, P2 ;  /* 0x00000001ff037807 */ /* 0x000fe20001000000 */
[----:B------:R-:W-:Y:S01]  /*22cd0*/  UIMAD UR5, UR60, UR9, UR5 ;  /* 0x000000093c0572a4 */ /* 0x000fe2000f8e0205 */
[----:B------:R-:W-:Y:S01]  /*22ce0*/  IMAD.SHL.U32 R4, R4, 0x4, RZ ;  /* 0x0000000404047824 */ /* 0x000fe200078e00ff */
[----:B------:R-:W-:Y:S01]  /*22cf0*/  ISETP.GE.AND P0, PT, R188, UR10, PT ;  /* 0x0000000abc007c0c */ /* 0x000fe2000bf06270 */
[----:B------:R-:W-:Y:S01]  /*22d00*/  IMAD.SHL.U32 R79, R0, 0x8, RZ ;  /* 0x00000008004f7824 */ /* 0x000fe200078e00ff */
[----:B------:R-:W-:Y:S01]  /*22d10*/  LOP3.LUT R3, R6, 0x2, R3, 0xe2, !PT ;  /* 0x0000000206037812 */ /* 0x000fe200078ee203 */
[----:B------:R-:W-:Y:S01]  /*22d20*/  ULDC.64 UR8, c[0x0][0xbf0] ;  /* 0x0002fc0000087ab9 */ /* 0x000fe20000000a00 */
[----:B------:R-:W-:Y:S01]  /*22d30*/  UIADD3 UR7, UR7, UR5, URZ ;  /* 0x0000000507077290 */ /* 0x000fe2000fffe03f */
[----:B------:R0:W5:Y:S01]  /*22d40*/  LD.E.128 R56, desc[UR36][R152.64] ;  /* 0x0000002498387980 */ /* 0x000162000c101d00 */
[----:B-1----:R-:W-:Y:S01]  /*22d50*/  @P3 IMAD.HI.U32 R0, R76, R21, RZ ;  /* 0x000000154c003227 */ /* 0x002fe200078e00ff */
[----:B------:R-:W-:Y:S01]  /*22d60*/  UIMAD UR5, UR13, UR8, URZ ;  /* 0x000000080d0572a4 */ /* 0x000fe2000f8e023f */
[----:B------:R-:W-:Y:S01]  /*22d70*/  SEL R5, RZ, 0xffffffff, P0 ;  /* 0xffffffffff057807 */ /* 0x000fe20000000000 */
[----:B------:R0:W5:Y:S01]  /*22d80*/  LD.E.128 R60, desc[UR36][R150.64] ;  /* 0x00000024963c7980 */ /* 0x000162000c101d00 */
[----:B------:R-:W-:Y:S01]  /*22d90*/  LOP3.LUT R4, R4, 0x4, R3, 0xe2, !PT ;  /* 0x0000000404047812 */ /* 0x000fe200078ee203 */
[----:B------:R-:W-:Y:S01]  /*22da0*/  IMAD.MOV.U32 R3, RZ, RZ, R76 ;  /* 0x000000ffff037224 */ /* 0x000fe200078e004c */
[----:B------:R-:W-:Y:S01]  /*22db0*/  UIMAD UR5, UR58, UR9, UR5 ;  /* 0x000000093a0572a4 */ /* 0x000fe2000f8e0205 */
[----:B------:R0:W5:Y:S01]  /*22dc0*/  LD.E.128 R64, desc[UR36][R148.64] ;  /* 0x0000002494407980 */ /* 0x000162000c101d00 */
[----:B--2---:R-:W-:Y:S01]  /*22dd0*/  @P3 SHF.R.U32.HI R3, RZ, R77, R0 ;  /* 0x0000004dff033219 */ /* 0x004fe20000011600 */
[----:B------:R-:W-:Y:S01]  /*22de0*/  UIMAD.WIDE.U32 UR6, UR58, UR8, UR6 ;  /* 0x000000083a0672a5 */ /* 0x000fe2000f8e0006 */
[----:B------:R-:W-:Y:S01]  /*22df0*/  IMAD.SHL.U32 R5, R5, 0x10, RZ ;  /* 0x0000001005057824 */ /* 0x000fe200078e00ff */
[----:B------:R-:W-:Y:S01]  /*22e00*/  LOP3.LUT R4, R79, 0x8, R4, 0xe2, !PT ;  /* 0x000000084f047812 */ /* 0x000fe200078ee204 */
[----:B------:R0:W5:Y:S01]  /*22e10*/  LD.E.128 R68, desc[UR36][R142.64] ;  /* 0x000000248e447980 */ /* 0x000162000c101d00 */
[----:B------:R-:W-:Y:S01]  /*22e20*/  ISETP.GE.AND P0, PT, R19, UR10, PT ;  /* 0x0000000a13007c0c */ /* 0x000fe2000bf06270 */
[----:B------:R-:W-:Y:S01]  /*22e30*/  UIADD3 UR5, UR7, UR5, URZ ;  /* 0x0000000507057290 */ /* 0x000fe2000fffe03f */
[--C-:B------:R-:W-:Y:S01]  /*22e40*/  IMAD.MOV R21, RZ, RZ, -R3.reuse ;  /* 0x000000ffff157224 */ /* 0x100fe200078e0a03 */
[----:B------:R-:W-:Y:S01]  /*22e50*/  SHF.R.S32.HI R20, RZ, 0x1f, R3 ;  /* 0x0000001fff147819 */ /* 0x000fe20000011403 */
[----:B------:R0:W5:Y:S01]  /*22e60*/  LD.E.128 R72, desc[UR36][R140.64] ;  /* 0x000000248c487980 */ /* 0x000162000c101d00 */
[----:B------:R-:W-:Y:S01]  /*22e70*/  LOP3.LUT R0, R5, 0x10, R4, 0xe2, !PT ;  /* 0x0000001005007812 */ /* 0x000fe200078ee204 */
[----:B------:R-:W-:Y:S01]  /*22e80*/  IMAD.U32 R4, RZ, RZ, UR6 ;  /* 0x00000006ff047e24 */ /* 0x000fe2000f8e00ff */
[----:B------:R-:W-:Y:S01]  /*22e90*/  SEL R6, RZ, 0xffffffff, P0 ;  /* 0xffffffffff067807 */ /* 0x000fe20000000000 */
[----:B------:R-:W-:Y:S01]  /*22ea0*/  IMAD.U32 R5, RZ, RZ, UR7 ;  /* 0x00000007ff057e24 */ /* 0x000fe2000f8e00ff */
[----:B------:R-:W-:Y:S01]  /*22eb0*/  ULDC.64 UR6, c[0x0][0xbe0] ;  /* 0x0002f80000067ab9 */ /* 0x000fe20000000a00 */
[----:B------:R-:W-:Y:S01]  /*22ec0*/  IMAD R21, R78, R21, R76 ;  /* 0x000000154e157224 */ /* 0x000fe200078e024c */
[----:B------:R-:W5:Y:S01]  /*22ed0*/  LD.E.128 R128, desc[UR36][R130.64] ;  /* 0x0000002482807980 */ /* 0x000f62000c101d00 */
[----:B------:R-:W-:Y:S01]  /*22ee0*/  IMAD.U32 R5, RZ, RZ, UR5 ;  /* 0x00000005ff057e24 */ /* 0x000fe2000f8e00ff */
[----:B------:R-:W-:Y:S01]  /*22ef0*/  ISETP.GE.AND P0, PT, R194, UR10, PT ;  /* 0x0000000ac2007c0c */ /* 0x000fe2000bf06270 */
[----:B------:R-:W-:Y:S01]  /*22f00*/  IMAD R20, R20, UR6, RZ ;  /* 0x0000000614147c24 */ /* 0x000fe2000f8e02ff */
[----:B------:R-:W-:Y:S01]  /*22f10*/  @!PT LDS RZ, [RZ] ;  /* 0x00000000fffff984 */ /* 0x000fe20000000800 */
[----:B------:R-:W-:Y:S01]  /*22f20*/  @!PT LDS RZ, [RZ] ;  /* 0x00000000fffff984 */ /* 0x000fe20000000800 */
[----:B------:R-:W-:Y:S01]  /*22f30*/  @!PT LDS RZ, [RZ] ;  /* 0x00000000fffff984 */ /* 0x000fe20000000800 */
[----:B------:R-:W-:Y:S01]  /*22f40*/  @!PT LDS RZ, [RZ] ;  /* 0x00000000fffff984 */ /* 0x000fe20000000800 */
[----:B------:R1:W-:Y:S06]  /*22f50*/  MEMBAR.ALL.CTA ;  /* 0x0000000000007992 */ /* 0x0003ec0000008000 */
[----:B-1----:R-:W1:Y:S01]  /*22f60*/  FENCE.VIEW.ASYNC.S ;  /* 0x00000000000073c6 */ /* 0x002e620000000000 */
[----:B------:R-:W-:Y:S01]  /*22f70*/  IMAD.SHL.U32 R79, R6, 0x20, RZ ;  /* 0x00000020064f7824 */ /* 0x000fe200078e00ff */
[----:B------:R-:W-:Y:S01]  /*22f80*/  SHF.R.S32.HI R6, RZ, 0x1f, R21 ;  /* 0x0000001fff067819 */ /* 0x000fe20000011415 */
[C---:B------:R-:W-:Y:S01]  /*22f90*/  IMAD R77, R3.reuse, UR7, R20 ;  /* 0x00000007034d7c24 */ /* 0x040fe2000f8e0214 */
[----:B------:R-:W-:Y:S01]  /*22fa0*/  ULDC UR8, c[0x0][0xb88] ;  /* 0x0002e20000087ab9 */ /* 0x000fe20000000800 */
[----:B------:R-:W-:Y:S01]  /*22fb0*/  IMAD.WIDE.U32 R4, R3, UR6, R4 ;  /* 0x0000000603047c25 */ /* 0x000fe2000f8e0004 */
[----:B------:R-:W-:Y:S01]  /*22fc0*/  ULDC.64 UR6, c[0x0][0xbd8] ;  /* 0x0002f60000067ab9 */ /* 0x000fe20000000a00 */
[----:B------:R-:W-:Y:S01]  /*22fd0*/  LOP3.LUT R0, R79, 0x20, R0, 0xe2, !PT ;  /* 0x000000204f007812 */ /* 0x000fe200078ee200 */
[----:B------:R-:W-:Y:S01]  /*22fe0*/  UIADD3 UR5, UR44, 0x38820, URZ ;  /* 0x000388202c057890 */ /* 0x000fe2000fffe03f */
[----:B------:R-:W-:Y:S01]  /*22ff0*/  IMAD.U32 R20, RZ, RZ, UR59 ;  /* 0x0000003bff147e24 */ /* 0x000fe2000f8e00ff */
[----:B------:R-:W-:Y:S01]  /*23000*/  SEL R3, RZ, 0x40, P0 ;  /* 0x00000040ff037807 */ /* 0x000fe20000000000 */
[----:B------:R-:W-:Y:S01]  /*23010*/  IMAD.IADD R5, R5, 0x1, R77 ;  /* 0x0000000105057824 */ /* 0x000fe200078e024d */
[----:B------:R-:W-:Y:S01]  /*23020*/  ISETP.GE.AND P0, PT, R193, UR10, PT ;  /* 0x0000000ac1007c0c */ /* 0x000fe2000bf06270 */
[----:B------:R-:W-:Y:S01]  /*23030*/  IMAD R6, R6, UR6, RZ ;  /* 0x0000000606067c24 */ /* 0x000fe2000f8e02ff */
[----:B------:R-:W-:Y:S01]  /*23040*/  LOP3.LUT R0, R0, R3, RZ, 0xfc, !PT ;  /* 0x0000000300007212 */ /* 0x000fe200078efcff */
[----:B------:R-:W-:Y:S01]  /*23050*/  IMAD R83, R20, 0x40, R195 ;  /* 0x0000004014537824 */ /* 0x000fe200078e02c3 */
[----:B------:R-:W-:Y:S01]  /*23060*/  SEL R3, RZ, 0x80, P0 ;  /* 0x00000080ff037807 */ /* 0x000fe20000000000 */
[----:B------:R-:W-:Y:S01]  /*23070*/  IMAD R84, R78, UR8, RZ ;  /* 0x000000084e547c24 */ /* 0x000fe2000f8e02ff */
[----:B------:R-:W-:Y:S01]  /*23080*/  UPRMT UR5, URZ, 0x654, UR5 ;  /* 0x000006543f057896 */ /* 0x000fe20008000005 */
[C---:B------:R-:W-:Y:S01]  /*23090*/  IMAD R77, R21.reuse, UR7, R6 ;  /* 0x00000007154d7c24 */ /* 0x040fe2000f8e0206 */
[----:B------:R-:W-:Y:S01]  /*230a0*/  BSSY B1, `(.L_x_5258) ;  /* 0x000002b000017945 */ /* 0x000fe20003800000 */
[----:B------:R-:W-:Y:S01]  /*230b0*/  IMAD.WIDE.U32 R4, R21, UR6, R4 ;  /* 0x0000000615047c25 */ /* 0x000fe2000f8e0004 */
[----:B------:R-:W-:Y:S01]  /*230c0*/  ISETP.GE.AND P0, PT, R83, R84, PT ;  /* 0x000000545300720c */ /* 0x000fe20003f06270 */
[----:B------:R-:W-:Y:S01]  /*230d0*/  ULDC.64 UR6, c[0x0][0xb80] ;  /* 0x0002e00000067ab9 */ /* 0x000fe20000000a00 */
[----:B------:R-:W-:Y:S01]  /*230e0*/  LOP3.LUT R3, R0, R3, RZ, 0xfc, !PT ;  /* 0x0000000300037212 */ /* 0x000fe200078efcff */
[----:B------:R-:W-:Y:S01]  /*230f0*/  IMAD.IADD R5, R5, 0x1, R77 ;  /* 0x0000000105057824 */ /* 0x000fe200078e024d */
[C---:B------:R-:W-:Y:S01]  /*23100*/  LEA R6, P1, R4.reuse, UR6, 0x1 ;  /* 0x0000000604067c11 */ /* 0x040fe2000f8208ff */
[----:B-1----:R-:W-:Y:S03]  /*23110*/  SYNCS.ARRIVE.TRANS64.RED.A1T0 RZ, [UR5], RZ ;  /* 0x000000ffffff79a7 */ /* 0x002fe60008100405 */
        /* <DEDUP_REMOVED lines=35> */
.L_x_5259:
[----:B------:R-:W-:Y:S05]  /*23350*/  BSYNC B1 ;  /* 0x0000000000017941 */ /* 0x000fea0003800000 */
.L_x_5258:
[----:B---3--:R-:W-:Y:S01]  /*23360*/  VIADD R4, R83, 0x20 ;  /* 0x0000002053047836 */ /* 0x008fe20000000000 */
[----:B-----5:R4:W3:Y:S04]  /*23370*/  SHFL.IDX PT, R9, R82, 0x1, 0x181f ;  /* 0x00381f0052097f89 */ /* 0x0208e800000e0000 */
        /* <DEDUP_REMOVED lines=9> */
[CC--:B------:R-:W-:Y:S02]  /*23410*/  @!P5 LEA R10, P4, R190.reuse, R8.reuse, 0x1 ;  /* 0x00000008be0ad211 */ /* 0x0c0fe400078808ff */
        /* <DEDUP_REMOVED lines=26> */
.L_x_5256:
[----:B------:R-:W0:Y:S01]  /*235c0*/  LDC R12, c[0x0][0xce8] ;  /* 0x00033a00ff0c7b82 */ /* 0x000e220000000800 */
[----:B------:R-:W-:Y:S01]  /*235d0*/  ISETP.GE.AND P2, PT, R204, 0x40, PT ;  /* 0x00000040cc00780c */ /* 0x000fe20003f46270 */
[----:B------:R-:W-:Y:S01]  /*235e0*/  ULDC UR12, c[0x0][0xbc8] ;  /* 0x0002f200000c7ab9 */ /* 0x000fe20000000800 */
[----:B------:R-:W-:Y:S01]  /*235f0*/  IMAD R0, R206, 0x20, R195 ;  /* 0x00000020ce007824 */ /* 0x000fe200078e02c3 */
[----:B------:R-:W-:Y:S01]  /*23600*/  ISETP.GE.AND P4, PT, R192, UR12, PT ;  /* 0x0000000cc0007c0c */ /* 0x000fe2000bf86270 */
[----:B------:R-:W-:Y:S01]  /*23610*/  IMAD.U32 R3, RZ, RZ, UR59 ;  /* 0x0000003bff037e24 */ /* 0x000fe2000f8e00ff */
[----:B------:R-:W-:Y:S01]  /*23620*/  ISETP.GE.AND P3, PT, R190, UR12, PT ;  /* 0x0000000cbe007c0c */ /* 0x000fe2000bf66270 */
[----:B------:R-:W-:Y:S01]  /*23630*/  USHF.R.S32.HI UR8, URZ, 0x1f, UR60 ;  /* 0x0000001f3f087899 */ /* 0x000fe2000801143c */
[----:B------:R-:W-:Y:S01]  /*23640*/  BSSY B1, `(.L_x_5261) ;  /* 0x0000033000017945 */ /* 0x000fe20003800000 */
[----:B------:R-:W-:Y:S01]  /*23650*/  USHF.R.S32.HI UR9, URZ, 0x1f, UR58 ;  /* 0x0000001f3f097899 */ /* 0x000fe2000801143a */
[----:B------:R-:W-:Y:S01]  /*23660*/  ISETP.GE.AND P1, PT, R191, UR12, PT ;  /* 0x0000000cbf007c0c */ /* 0x000fe2000bf26270 */
[----:B------:R-:W-:Y:S01]  /*23670*/  IMAD R10, R3, 0x40, R0 ;  /* 0x00000040030a7824 */ /* 0x000fe200078e0200 */
[----:B------:R-:W-:-:S02]  /*23680*/  SEL R14, RZ, 0x1, P4 ;  /* 0x00000001ff0e7807 */ /* 0x000fc40002000000 */
[----:B------:R-:W-:Y:S02]  /*23690*/  SEL R15, RZ, 0xffffffff, P3 ;  /* 0xffffffffff0f7807 */ /* 0x000fe40001800000 */
[----:B0-----:R-:W-:-:S13]  /*236a0*/  ISETP.NE.AND P0, PT, R12, 0x1, PT ;  /* 0x000000010c00780c */ /* 0x001fda0003f05270 */
[----:B------:R-:W0:Y:S08]  /*236b0*/  @P0 LDC R11, c[0x0][0xcec] ;  /* 0x00033b00ff0b0b82 */ /* 0x000e300000000800 */
[----:B------:R-:W1:Y:S01]  /*236c0*/  @P0 LDC R13, c[0x0][0xcf0] ;  /* 0x00033c00ff0d0b82 */ /* 0x000e620000000800 */
[----:B------:R-:W-:Y:S05]  /*236d0*/  @P2 BRA `(.L_x_5262) ;  /* 0x0000000000a42947 */ /* 0x000fea0003800000 */
[----:B------:R-:W2:Y:S01]  /*236e0*/  S2R R4, SR_TID.X ;  /* 0x0000000000047919 */ /* 0x000ea20000002100 */
[----:B------:R-:W3:Y:S01]  /*236f0*/  LDC R5, c[0x0][0xce8] ;  /* 0x00033a00ff057b82 */ /* 0x000ee20000000800 */
[----:B------:R-:W-:Y:S01]  /*23700*/  IMAD.U32 R0, RZ, RZ, UR59 ;  /* 0x0000003bff007e24 */ /* 0x000fe2000f8e00ff */
[----:B------:R-:W-:Y:S02]  /*23710*/  ULDC UR5, c[0x0][0xb88] ;  /* 0x0002e20000057ab9 */ /* 0x000fe40000000800 */
[----:B---3--:R-:W-:Y:S02]  /*23720*/  IMAD R3, R5, UR5, RZ ;  /* 0x0000000505037c24 */ /* 0x008fe4000f8e02ff */
[----:B--2---:R-:W-:-:S04]  /*23730*/  IMAD R0, R0, 0x40, R4 ;  /* 0x0000004000007824 */ /* 0x004fc800078e0204 */
[----:B------:R-:W-:-:S05]  /*23740*/  VIADD R6, R0, 0xffffff80 ;  /* 0xffffff8000067836 */ /* 0x000fca0000000000 */
[----:B------:R-:W-:-:S13]  /*23750*/  ISETP.GE.AND P2, PT, R6, R3, PT ;  /* 0x000000030600720c */ /* 0x000fda0003f46270 */
[----:B------:R-:W-:Y:S05]  /*23760*/  @P2 BRA `(.L_x_5262) ;  /* 0x0000000000802947 */ /* 0x000fea0003800000 */
[----:B------:R-:W-:Y:S01]  /*23770*/  ISETP.NE.AND P2, PT, R5, 0x1, PT ;  /* 0x000000010500780c */ /* 0x000fe20003f45270 */
[----:B------:R-:W-:Y:S01]  /*23780*/  ULDC.64 UR10, c[0x0][0xc90] ;  /* 0x00032400000a7ab9 */ /* 0x000fe20000000a00 */
[----:B------:R-:W-:Y:S01]  /*23790*/  IMAD.MOV.U32 R4, RZ, RZ, R6 ;  /* 0x000000ffff047224 */ /* 0x000fe200078e0006 */
        /* <DEDUP_REMOVED lines=29> */
.L_x_5262:
[----:B------:R-:W-:Y:S05]  /*23970*/  BSYNC B1 ;  /* 0x0000000000017941 */ /* 0x000fea0003800000 */
.L_x_5261:
[----:B------:R-:W-:Y:S01]  /*23980*/  SEL R0, RZ, 0xffffffff, P1 ;  /* 0xffffffffff007807 */ /* 0x000fe20000800000 */
[----:B------:R-:W-:Y:S01]  /*23990*/  ULDC.64 UR10, c[0x0][0xbe8] ;  /* 0x0002fa00000a7ab9 */ /* 0x000fe20000000a00 */
[----:B------:R-:W-:Y:S01]  /*239a0*/  IMAD.SHL.U32 R15, R15, 0x2, RZ ;  /* 0x000000020f0f7824 */ /* 0x000fe200078e00ff */
[----:B------:R-:W-:Y:S01]  /*239b0*/  UIMAD UR5, UR8, UR10, URZ ;  /* 0x0000000a080572a4 */ /* 0x000fe2000f8e023f */
[----:B------:R-:W-:Y:S01]  /*239c0*/  ISETP.GE.AND P1, PT, R189, UR12, PT ;  /* 0x0000000cbd007c0c */ /* 0x000fe2000bf26270 */
[----:B------:R-:W-:Y:S01]  /*239d0*/  IMAD.SHL.U32 R5, R0, 0x4, RZ ;  /* 0x0000000400057824 */ /* 0x000fe200078e00ff */
[----:B------:R-:W-:Y:S01]  /*239e0*/  UIMAD.WIDE.U32 UR6, UR60, UR10, URZ ;  /* 0x0000000a3c0672a5 */ /* 0x000fe2000f8e003f */
[----:B0-----:R-:W-:Y:S01]  /*239f0*/  @P0 IMAD.HI.U32 R0, R10, R11, RZ ;  /* 0x0000000b0a000227 */ /* 0x001fe200078e00ff */
[----:B------:R-:W-:Y:S01]  /*23a00*/  UIMAD UR5, UR60, UR11, UR5 ;  /* 0x0000000b3c0572a4 */ /* 0x000fe2000f8e0205 */
[----:B------:R-:W-:Y:S01]  /*23a10*/  LOP3.LUT R14, R15, 0x2, R14, 0xe2, !PT ;  /* 0x000000020f0e7812 */ /* 0x000fe200078ee20e */
[----:B------:R-:W-:Y:S01]  /*23a20*/  BSSY B1, `(.L_x_5263) ;  /* 0x0000056000017945 */ /* 0x000fe20003800000 */
[----:B--2---:R-:W-:Y:S01]  /*23a30*/  IMAD.MOV.U32 R3, RZ, RZ, R10 ;  /* 0x000000ffff037224 */ /* 0x004fe200078e000a */
[----:B-1----:R-:W-:Y:S01]  /*23a40*/  @P0 SHF.R.U32.HI R3, RZ, R13, R0 ;  /* 0x0000000dff030219 */ /* 0x002fe20000011600 */
[----:B------:R-:W-:Y:S01]  /*23a50*/  ULDC.64 UR10, c[0x0][0xbf0] ;  /* 0x0002fc00000a7ab9 */ /* 0x000fe20000000a00 */
[----:B------:R-:W-:Y:S01]  /*23a60*/  SEL R0, RZ, 0xffffffff, P1 ;  /* 0xffffffffff007807 */ /* 0x000fe20000800000 */
[----:B------:R-:W-:Y:S01]  /*23a70*/  UIADD3 UR7, UR7, UR5, URZ ;  /* 0x0000000507077290 */ /* 0x000fe2000fffe03f */
[----:B------:R-:W-:Y:S01]  /*23a80*/  LOP3.LUT R14, R5, 0x4, R14, 0xe2, !PT ;  /* 0x00000004050e7812 */ /* 0x000fe200078ee20e */
[----:B------:R-:W-:Y:S01]  /*23a90*/  UIMAD UR5, UR9, UR10, URZ ;  /* 0x0000000a090572a4 */ /* 0x000fe2000f8e023f */
[----:B------:R-:W-:Y:S01]  /*23aa0*/  ISETP.GE.AND P1, PT, R188, UR12, PT ;  /* 0x0000000cbc007c0c */ /* 0x000fe2000bf26270 */
[----:B------:R-:W-:Y:S01]  /*23ab0*/  UIMAD.WIDE.U32 UR6, UR58, UR10, UR6 ;  /* 0x0000000a3a0672a5 */ /* 0x000fe2000f8e0006 */
[----:B------:R-:W-:Y:S01]  /*23ac0*/  IMAD.SHL.U32 R5, R0, 0x8, RZ ;  /* 0x0000000800057824 */ /* 0x000fe200078e00ff */
[----:B------:R-:W-:Y:S01]  /*23ad0*/  UIMAD UR5, UR58, UR11, UR5 ;  /* 0x0000000b3a0572a4 */ /* 0x000fe2000f8e0205 */
[--C-:B------:R-:W-:Y:S01]  /*23ae0*/  SHF.R.S32.HI R0, RZ, 0x1f, R3.reuse ;  /* 0x0000001fff007819 */ /* 0x100fe20000011403 */
[----:B------:R-:W-:Y:S01]  /*23af0*/  IMAD.MOV R9, RZ, RZ, -R3 ;  /* 0x000000ffff097224 */ /* 0x000fe200078e0a03 */
[----:B------:R-:W-:Y:S01]  /*23b00*/  ISETP.GE.AND P0, PT, R19, UR12, PT ;  /* 0x0000000c13007c0c */ /* 0x000fe2000bf06270 */
[----:B------:R-:W-:Y:S01]  /*23b10*/  UIADD3 UR5, UR7, UR5, URZ ;  /* 0x0000000507057290 */ /* 0x000fe2000fffe03f */
[----:B------:R-:W-:Y:S01]  /*23b20*/  LOP3.LUT R14, R5, 0x8, R14, 0xe2, !PT ;  /* 0x00000008050e7812 */ /* 0x000fe200078ee20e */
[----:B------:R-:W-:Y:S01]  /*23b30*/  IMAD.U32 R4, RZ, RZ, UR6 ;  /* 0x00000006ff047e24 */ /* 0x000fe2000f8e00ff */
[----:B------:R-:W-:Y:S01]  /*23b40*/  SEL R6, RZ, 0xffffffff, P1 ;  /* 0xffffffffff067807 */ /* 0x000fe20000800000 */
[----:B------:R-:W-:Y:S01]  /*23b50*/  IMAD.U32 R5, RZ, RZ, UR7 ;  /* 0x00000007ff057e24 */ /* 0x000fe2000f8e00ff */
[----:B------:R-:W-:Y:S01]  /*23b60*/  ULDC.64 UR6, c[0x0][0xbe0] ;  /* 0x0002f80000067ab9 */ /* 0x000fe20000000a00 */
[----:B------:R-:W-:Y:S01]  /*23b70*/  IMAD R9, R12, R9, R10 ;  /* 0x000000090c097224 */ /* 0x000fe200078e020a */
[----:B------:R-:W-:Y:S01]  /*23b80*/  SEL R8, RZ, 0xffffffff, P0 ;  /* 0xffffffffff087807 */ /* 0x000fe20000000000 */
[----:B------:R-:W-:Y:S01]  /*23b90*/  IMAD R0, R0, UR6, RZ ;  /* 0x0000000600007c24 */ /* 0x000fe2000f8e02ff */
[----:B------:R-:W-:Y:S01]  /*23ba0*/  ISETP.GE.AND P0, PT, R194, UR12, PT ;  /* 0x0000000cc2007c0c */ /* 0x000fe2000bf06270 */
[----:B------:R-:W-:Y:S01]  /*23bb0*/  IMAD.U32 R5, RZ, RZ, UR5 ;  /* 0x00000005ff057e24 */ /* 0x000fe2000f8e00ff */
[----:B------:R-:W-:Y:S01]  /*23bc0*/  ULDC UR5, c[0x0][0xb88] ;  /* 0x0002e20000057ab9 */ /* 0x000fe20000000800 */
[----:B------:R-:W-:Y:S01]  /*23bd0*/  IMAD.SHL.U32 R13, R6, 0x10, RZ ;  /* 0x00000010060d7824 */ /* 0x000fe200078e00ff */
[----:B------:R-:W-:Y:S01]  /*23be0*/  ISETP.GE.AND P2, PT, R193, UR12, PT ;  /* 0x0000000cc1007c0c */ /* 0x000fe2000bf46270 */
[C---:B------:R-:W-:Y:S01]  /*23bf0*/  IMAD R11, R3.reuse, UR7, R0 ;  /* 0x00000007030b7c24 */ /* 0x040fe2000f8e0200 */
[----:B------:R-:W-:Y:S01]  /*23c00*/  SHF.R.S32.HI R0, RZ, 0x1f, R9 ;  /* 0x0000001fff007819 */ /* 0x000fe20000011409 */
[----:B------:R-:W-:Y:S01]  /*23c10*/  IMAD.WIDE.U32 R4, R3, UR6, R4 ;  /* 0x0000000603047c25 */ /* 0x000fe2000f8e0004 */
[----:B------:R-:W-:Y:S01]  /*23c20*/  ULDC.64 UR6, c[0x0][0xbd8] ;  /* 0x0002f60000067ab9 */ /* 0x000fe20000000a00 */
[----:B------:R-:W-:-:S02]  /*23c30*/  LOP3.LUT R14, R13, 0x10, R14, 0xe2, !PT ;  /* 0x000000100d0e7812 */ /* 0x000fc400078ee20e */
[----:B------:R-:W-:Y:S02]  /*23c40*/  IMAD.SHL.U32 R3, R8, 0x20, RZ ;  /* 0x0000002008037824 */ /* 0x000fe400078e00ff */
[----:B------:R-:W-:Y:S02]  /*23c50*/  IMAD R0, R0, UR6, RZ ;  /* 0x0000000600007c24 */ /* 0x000fe4000f8e02ff */
[----:B------:R-:W-:Y:S01]  /*23c60*/  IMAD.IADD R5, R5, 0x1, R11 ;  /* 0x0000000105057824 */ /* 0x000fe200078e020b */
[----:B------:R-:W-:Y:S01]  /*23c70*/  LOP3.LUT R14, R3, 0x20, R14, 0xe2, !PT ;  /* 0x00000020030e7812 */ /* 0x000fe200078ee20e */
[----:B------:R-:W-:Y:S02]  /*23c80*/  IMAD R3, R9, UR7, R0 ;  /* 0x0000000709037c24 */ /* 0x000fe4000f8e0200 */
[----:B------:R-:W-:Y:S02]  /*23c90*/  IMAD.U32 R0, RZ, RZ, UR59 ;  /* 0x0000003bff007e24 */ /* 0x000fe4000f8e00ff */
[----:B------:R-:W-:-:S02]  /*23ca0*/  IMAD R27, R12, UR5, RZ ;  /* 0x000000050c1b7c24 */ /* 0x000fc4000f8e02ff */
[----:B------:R-:W-:Y:S02]  /*23cb0*/  IMAD R0, R0, 0x40, R195 ;  /* 0x0000004000007824 */ /* 0x000fe400078e02c3 */
[----:B------:R-:W-:Y:S01]  /*23cc0*/  IMAD.WIDE.U32 R4, R9, UR6, R4 ;  /* 0x0000000609047c25 */ /* 0x000fe2000f8e0004 */
        /* <DEDUP_REMOVED lines=43> */
.L_x_5264:
[----:B------:R-:W-:Y:S05]  /*23f80*/  BSYNC B1 ;  /* 0x0000000000017941 */ /* 0x000fea0003800000 */
.L_x_5263:
        /* <DEDUP_REMOVED lines=13> */
[C---:B------:R-:W-:Y:S01]  /*24060*/  @!P5 LEA R12, P0, R191.reuse, R8, 0x1 ;  /* 0x00000008bf0cd211 */ /* 0x040fe200078008ff */
        /* <DEDUP_REMOVED lines=22> */
.L_x_5260:
[----:B------:R-:W-:Y:S05]  /*241d0*/  BSYNC B0 ;  /* 0x0000000000007941 */ /* 0x000fea0003800000 */
.L_x_5255:
[----:B------:R-:W-:Y:S02]  /*241e0*/  ULDC UR5, c[0x0][0xd38] ;  /* 0x00034e0000057ab9 */ /* 0x000fe40000000800 */
[----:B------:R-:W-:-:S06]  /*241f0*/  UISETP.GE.AND UP0, UPT, UR4, UR5, UPT ;  /* 0x000000050400728c */ /* 0x000fcc000bf06270 */
[----:B------:R-:W-:-:S13]  /*24200*/  PLOP3.LUT P0, PT, PT, PT, UP0, 0x80, 0x0 ;  /* 0x000000000000781c */ /* 0x000fda0003f0f008 */
[----:B------:R-:W-:Y:S05]  /*24210*/  @!P0 BRA `(.L_x_5265) ;  /* 0xfffffdcc00488947 */ /* 0x000fea000383ffff */
[----:B------:R-:W-:Y:S05]  /*24220*/  EXIT ;  /* 0x000000000000794d */ /* 0x000fea0003800000 */
.L_x_5127:
        /* <DEDUP_REMOVED lines=15> */
[----:B------:R-:W0:Y:S01]  /*24320*/  S2R R13, SR_TID.X ;  /* 0x00000000000d7919 */ /* 0x000e220000002100 */
[----:B------:R-:W-:Y:S01]  /*24330*/  ULDC UR4, c[0x0][0x320] ;  /* 0x0000c80000047ab9 */ /* 0x000fe20000000800 */
[----:B------:R-:W-:Y:S01]  /*24340*/  ULDC UR5, c[0x0][0x3b8] ;  /* 0x0000ee0000057ab9 */ /* 0x000fe20000000800 */
[----:B------:R-:W-:Y:S01]  /*24350*/  LOP3.LUT R16, R16, 0xfffffdff, RZ, 0xc0, !PT ;  /* 0xfffffdff10107812 */ /* 0x000fe200078ec0ff */
[----:B------:R-:W1:Y:S01]  /*24360*/  S2UR UR6, SR_CgaCtaId ;  /* 0x00000000000679c3 */ /* 0x000e620000008800 */
[----:B------:R-:W-:Y:S01]  /*24370*/  ULDC.64 UR10, c[0x0][0x418] ;  /* 0x00010600000a7ab9 */ /* 0x000fe20000000a00 */
[----:B------:R2:W-:Y:S01]  /*24380*/  STL [R1+0x430], RZ ;  /* 0x000430ff01007387 */ /* 0x0005e20000100800 */
[----:B------:R-:W-:Y:S01]  /*24390*/  UISETP.NE.U32.AND UP0, UPT, UR10, URZ, UPT ;  /* 0x0000003f0a00728c */ /* 0x000fe2000bf05070 */
[----:B------:R-:W-:Y:S01]  /*243a0*/  IMAD.U32 R36, RZ, RZ, UR8 ;  /* 0x00000008ff247e24 */ /* 0x000fe2000f8e00ff */
[----:B------:R-:W-:Y:S01]  /*243b0*/  ULDC.64 UR42, c[0x0][0x2f0] ;  /* 0x0000bc00002a7ab9 */ /* 0x000fe20000000a00 */
[----:B------:R-:W-:Y:S01]  /*243c0*/  ULDC UR7, c[0x0][0x2b8] ;  /* 0x0000ae0000077ab9 */ /* 0x000fe20000000800 */
[----:B------:R-:W-:Y:S01]  /*243d0*/  UISETP.NE.AND.EX UP0, UPT, UR11, URZ, UPT, UP0 ;  /* 0x0000003f0b00728c */ /* 0x000fe2000bf05300 */
[----:B------:R-:W-:Y:S01]  /*243e0*/  IMAD.MOV.U32 R23, RZ, RZ, 0x1 ;  /* 0x00000001ff177424 */ /* 0x000fe200078e00ff */
[----:B------:R-:W-:Y:S01]  /*243f0*/  ULDC UR40, c[0x0][0x288] ;  /* 0x0000a20000287ab9 */ /* 0x000fe20000000800 */
[----:B------:R-:W-:Y:S01]  /*24400*/  ULDC UR41, c[0x0][0x448] ;  /* 0x0001120000297ab9 */ /* 0x000fe20000000800 */
[----:B------:R-:W-:Y:S01]  /*24410*/  IMAD.MOV.U32 R18, RZ, RZ, RZ ;  /* 0x000000ffff127224 */ /* 0x000fe200078e00ff */
[----:B------:R-:W-:Y:S01]  /*24420*/  UIMAD UR41, UR41, UR40, URZ ;  /* 0x00000028292972a4 */ /* 0x000fe2000f8e023f */
[----:B------:R-:W-:Y:S01]  /*24430*/  ULDC UR48, c[0x0][0xc] ;  /* 0x0000030000307ab9 */ /* 0x000fe20000000800 */
[----:B------:R-:W-:Y:S01]  /*24440*/  ULOP3.LUT UR47, UR61, 0x2, URZ, 0xfc, !UPT ;  /* 0x000000023d2f7892 */ /* 0x000fe2000f8efc3f */
[C---:B0-----:R-:W-:Y:S01]  /*24450*/  IMAD.SHL.U32 R32, R13.reuse, 0x8, RZ ;  /* 0x000000080d207824 */ /* 0x041fe200078e00ff */
[----:B------:R-:W-:-:S04]  /*24460*/  LOP3.LUT R12, R13, 0x7f, RZ, 0xc0, !PT ;  /* 0x0000007f0d0c7812 */ /* 0x000fc800078ec0ff */
[----:B------:R-:W-:-:S04]  /*24470*/  LOP3.LUT R11, R32, 0x38, RZ, 0xc0, !PT ;  /* 0x00000038200b7812 */ /* 0x000fc800078ec0ff */
[C---:B------:R-:W-:Y:S02]  /*24480*/  LOP3.LUT R0, R11.reuse, 0x40, RZ, 0xfc, !PT ;  /* 0x000000400b007812 */ /* 0x040fe400078efcff */
[C---:B------:R-:W-:Y:S02]  /*24490*/  ISETP.GE.AND P6, PT, R11.reuse, UR4, PT ;  /* 0x000000040b007c0c */ /* 0x040fe4000bfc6270 */
[C---:B------:R-:W-:Y:S02]  /*244a0*/  ISETP.GE.AND P1, PT, R0.reuse, UR4, PT ;  /* 0x0000000400007c0c */ /* 0x040fe4000bf26270 */
[----:B------:R-:W-:Y:S02]  /*244b0*/  ISETP.GE.AND P0, PT, R0, UR5, PT ;  /* 0x0000000500007c0c */ /* 0x000fe4000bf06270 */
[C---:B------:R-:W-:Y:S02]  /*244c0*/  ISETP.GE.AND P5, PT, R11.reuse, UR5, PT ;  /* 0x000000050b007c0c */ /* 0x040fe4000bfa6270 */
[----:B------:R-:W-:-:S02]  /*244d0*/  LOP3.LUT R2, R11, 0x180, RZ, 0xfc, !PT ;  /* 0x000001800b027812 */ /* 0x000fc400078efcff */
[C---:B------:R-:W-:Y:S02]  /*244e0*/  LOP3.LUT R8, R11.reuse, 0x80, RZ, 0xfc, !PT ;  /* 0x000000800b087812 */ /* 0x040fe400078efcff */
[----:B------:R-:W-:Y:S02]  /*244f0*/  LOP3.LUT R3, R11, 0x1c0, RZ, 0xfc, !PT ;  /* 0x000001c00b037812 */ /* 0x000fe400078efcff */
[----:B------:R-:W-:Y:S02]  /*24500*/  ISETP.GE.AND P2, PT, R2, UR5, PT ;  /* 0x0000000502007c0c */ /* 0x000fe4000bf46270 */
[----:B------:R-:W-:Y:S02]  /*24510*/  @P1 LOP3.LUT R16, R16, 0x200, RZ, 0xfc, !PT ;  /* 0x0000020010101812 */ /* 0x000fe400078efcff */
[----:B------:R-:W-:Y:S02]  /*24520*/  ISETP.GE.AND P4, PT, R8, UR4, PT ;  /* 0x0000000408007c0c */ /* 0x000fe4000bf86270 */
[----:B------:R-:W-:-:S02]  /*24530*/  LOP3.LUT R16, R16, 0xfffbffff, RZ, 0xc0, !PT ;  /* 0xfffbffff10107812 */ /* 0x000fc400078ec0ff */
[----:B------:R-:W-:Y:S02]  /*24540*/  ISETP.GE.AND P3, PT, R2, UR4, PT ;  /* 0x0000000402007c0c */ /* 0x000fe4000bf66270 */
[----:B------:R-:W-:Y:S02]  /*24550*/  @P0 LOP3.LUT R16, R16, 0x40000, RZ, 0xfc, !PT ;  /* 0x0004000010100812 */ /* 0x000fe400078efcff */
[----:B------:R-:W-:Y:S02]  /*24560*/  ISETP.GE.AND P1, PT, R3, UR4, PT ;  /* 0x0000000403007c0c */ /* 0x000fe4000bf26270 */
[----:B------:R-:W-:Y:S02]  /*24570*/  LOP3.LUT R16, R16, 0xfffffbff, RZ, 0xc0, !PT ;  /* 0xfffffbff10107812 */ /* 0x000fe400078ec0ff */
[----:B------:R-:W-:Y:S02]  /*24580*/  SEL R2, RZ, 0x40, P2 ;  /* 0x00000040ff027807 */ /* 0x000fe40001000000 */
[----:B------:R-:W-:-:S02]  /*24590*/  @P6 LOP3.LUT R16, R16, 0x400, RZ, 0xfc, !PT ;  /* 0x0000040010106812 */ /* 0x000fc400078efcff */
[----:B------:R-:W-:Y:S02]  /*245a0*/  LOP3.LUT R10, R11, 0xc0, RZ, 0xfc, !PT ;  /* 0x000000c00b0a7812 */ /* 0x000fe400078efcff */
[----:B------:R-:W-:Y:S02]  /*245b0*/  LOP3.LUT R16, R16, 0xfff7ffff, RZ, 0xc0, !PT ;  /* 0xfff7ffff10107812 */ /* 0x000fe400078ec0ff */
[----:B------:R-:W-:Y:S02]  /*245c0*/  ISETP.GE.AND P2, PT, R0, UR4, PT ;  /* 0x0000000400007c0c */ /* 0x000fe4000bf46270 */
[----:B------:R-:W-:Y:S02]  /*245d0*/  @P5 LOP3.LUT R16, R16, 0x80000, RZ, 0xfc, !PT ;  /* 0x0008000010105812 */ /* 0x000fe400078efcff */
[----:B------:R-:W-:Y:S02]  /*245e0*/  SEL R7, RZ, 0x40, P3 ;  /* 0x00000040ff077807 */ /* 0x000fe40001800000 */
[----:B------:R-:W-:-:S02]  /*245f0*/  SEL R33, RZ, 0x80, P1 ;  /* 0x00000080ff217807 */ /* 0x000fc40000800000 */
[----:B------:R-:W-:Y:S02]  /*24600*/  ISETP.GE.AND P3, PT, R0, UR5, PT ;  /* 0x0000000500007c0c */ /* 0x000fe4000bf66270 */
[----:B------:R-:W-:Y:S02]  /*24610*/  ISETP.GE.AND P1, PT, R10, UR4, PT ;  /* 0x000000040a007c0c */ /* 0x000fe4000bf26270 */
[----:B------:R-:W-:Y:S02]  /*24620*/  SEL R0, RZ, 0xffffffff, P2 ;  /* 0xffffffffff007807 */ /* 0x000fe40001000000 */
[----:B------:R-:W-:Y:S02]  /*24630*/  LOP3.LUT R16, R16, 0xffffffdf, RZ, 0xc0, !PT ;  /* 0xffffffdf10107812 */ /* 0x000fe400078ec0ff */
[----:B------:R-:W-:Y:S01]  /*24640*/  ISETP.GE.AND P0, PT, R3, UR5, PT ;  /* 0x0000000503007c0c */ /* 0x000fe2000bf06270 */
[----:B------:R-:W-:Y:S01]  /*24650*/  IMAD.SHL.U32 R6, R0, 0x2, RZ ;  /* 0x0000000200067824 */ /* 0x000fe200078e00ff */
[----:B------:R-:W-:-:S02]  /*24660*/  @P4 LOP3.LUT R16, R16, 0x20, RZ, 0xfc, !PT ;  /* 0x0000002010104812 */ /* 0x000fc400078efcff */
[----:B------:R-:W-:Y:S02]  /*24670*/  SEL R0, RZ, 0xffffff80, P0 ;  /* 0xffffff80ff007807 */ /* 0x000fe40000000000 */
[----:B------:R-:W-:Y:S02]  /*24680*/  ISETP.GE.AND P0, PT, R8, UR5, PT ;  /* 0x0000000508007c0c */ /* 0x000fe4000bf06270 */
[----:B------:R-:W-:Y:S02]  /*24690*/  LOP3.LUT R16, R16, 0xffffffef, RZ, 0xc0, !PT ;  /* 0xffffffef10107812 */ /* 0x000fe400078ec0ff */
[----:B------:R-:W-:Y:S02]  /*246a0*/  SEL R5, RZ, 0xffffffff, P3 ;  /* 0xffffffffff057807 */ /* 0x000fe40001800000 */
[----:B------:R-:W-:Y:S02]  /*246b0*/  @P1 LOP3.LUT R16, R16, 0x10, RZ, 0xfc, !PT ;  /* 0x0000001010101812 */ /* 0x000fe400078efcff */
[----:B------:R-:W-:Y:S01]  /*246c0*/  SEL R9, RZ, 0x4, P0 ;  /* 0x00000004ff097807 */ /* 0x000fe20000000000 */
[----:B------:R-:W-:Y:S01]  /*246d0*/  IMAD.SHL.U32 R5, R5, 0x2, RZ ;  /* 0x0000000205057824 */ /* 0x000fe200078e00ff */
[----:B------:R-:W-:-:S02]  /*246e0*/  LOP3.LUT R16, R16, 0xfffdffff, RZ, 0xc0, !PT ;  /* 0xfffdffff10107812 */ /* 0x000fc400078ec0ff */
[----:B------:R-:W-:Y:S02]  /*246f0*/  SEL R3, RZ, 0x1, P6 ;  /* 0x00000001ff037807 */ /* 0x000fe40003000000 */
[----:B------:R-:W-:Y:S02]  /*24700*/  @P0 LOP3.LUT R16, R16, 0x20000, RZ, 0xfc, !PT ;  /* 0x0002000010100812 */ /* 0x000fe400078efcff */
[----:B------:R-:W-:Y:S02]  /*24710*/  ISETP.GE.AND P0, PT, R10, UR5, PT ;  /* 0x000000050a007c0c */ /* 0x000fe4000bf06270 */
[----:B------:R-:W-:Y:S02]  /*24720*/  SEL R4, RZ, 0x1, P5 ;  /* 0x00000001ff047807 */ /* 0x000fe40002800000 */
[----:B------:R-:W-:Y:S02]  /*24730*/  LOP3.LUT R3, R6, 0x2, R3, 0xe2, !PT ;  /* 0x0000000206037812 */ /* 0x000fe400078ee203 */
[----:B------:R-:W-:-:S02]  /*24740*/  LOP3.LUT R6, R5, 0x2, R4, 0xe2, !PT ;  /* 0x0000000205067812 */ /* 0x000fc400078ee204 */
[----:B------:R-:W-:Y:S02]  /*24750*/  SEL R8, RZ, 0x8, P0 ;  /* 0x00000008ff087807 */ /* 0x000fe40000000000 */
[----:B------:R-:W-:Y:S02]  /*24760*/  LOP3.LUT R16, R16, 0xfffeffff, RZ, 0xc0, !PT ;  /* 0xfffeffff10107812 */ /* 0x000fe400078ec0ff */
[----:B------:R-:W-:Y:S02]  /*24770*/  LOP3.LUT R8, R8, R6, R9, 0xfe, !PT ;  /* 0x0000000608087212 */ /* 0x000fe400078efe09 */
[----:B------:R-:W-:Y:S02]  /*24780*/  LOP3.LUT R9, R11, 0x100, RZ, 0xfc, !PT ;  /* 0x000001000b097812 */ /* 0x000fe400078efcff */
[----:B------:R-:W-:Y:S02]  /*24790*/  @P0 LOP3.LUT R16, R16, 0x10000, RZ, 0xfc, !PT ;  /* 0x0001000010100812 */ /* 0x000fe400078efcff */
[----:B------:R-:W-:-:S02]  /*247a0*/  ISETP.GE.AND P0, PT, R9, UR4, PT ;  /* 0x0000000409007c0c */ /* 0x000fc4000bf06270 */
[----:B------:R-:W-:Y:S02]  /*247b0*/  SEL R4, RZ, 0x4, P4 ;  /* 0x00000004ff047807 */ /* 0x000fe40002000000 */
[----:B------:R-:W-:Y:S02]  /*247c0*/  SEL R5, RZ, 0x8, P1 ;  /* 0x00000008ff057807 */ /* 0x000fe40000800000 */
[----:B------:R-:W-:Y:S02]  /*247d0*/  LOP3.LUT R16, R16, 0xfffffff7, RZ, 0xc0, !PT ;  /* 0xfffffff710107812 */ /* 0x000fe400078ec0ff */
[----:B------:R-:W-:Y:S02]  /*247e0*/  LOP3.LUT R10, R11, 0x140, RZ, 0xfc, !PT ;  /* 0x000001400b0a7812 */ /* 0x000fe400078efcff */
[----:B------:R-:W-:Y:S02]  /*247f0*/  LOP3.LUT R4, R5, R3, R4, 0xfe, !PT ;  /* 0x0000000305047212 */ /* 0x000fe400078efe04 */
[----:B------:R-:W-:-:S02]  /*24800*/  SEL R5, RZ, 0x10, P0 ;  /* 0x00000010ff057807 */ /* 0x000fc40000000000 */
[----:B------:R-:W-:Y:S02]  /*24810*/  @P0 LOP3.LUT R16, R16, 0x8, RZ, 0xfc, !PT ;  /* 0x0000000810100812 */ /* 0x000fe400078efcff */
[----:B------:R-:W-:Y:S01]  /*24820*/  ISETP.GE.AND P0, PT, R10, UR4, PT ;  /* 0x000000040a007c0c */ /* 0x000fe2000bf06270 */
[----:B------:R-:W-:Y:S01]  /*24830*/  ULDC UR4, c[0x0][0x424] ;  /* 0x0001090000047ab9 */ /* 0x000fe20000000800 */
[----:B------:R-:W-:Y:S01]  /*24840*/  LOP3.LUT R16, R16, 0xfffffffb, RZ, 0xc0, !PT ;  /* 0xfffffffb10107812 */ /* 0x000fe200078ec0ff */
[----:B------:R-:W-:Y:S01]  /*24850*/  USEL UR4, UR4, 0x1, UP0 ;  /* 0x0000000104047887 */ /* 0x000fe20008000000 */
[----:B------:R-:W-:Y:S02]  /*24860*/  SEL R6, RZ, 0x20, P0 ;  /* 0x00000020ff067807 */ /* 0x000fe40000000000 */
[----:B------:R-:W-:Y:S01]  /*24870*/  LOP3.LUT R3, R32, 0x1f8, RZ, 0xc0, !PT ;  /* 0x000001f820037812 */ /* 0x000fe200078ec0ff */
[----:B------:R-:W-:Y:S01]  /*24880*/  UIMAD UR42, UR4, UR42, URZ ;  /* 0x0000002a042a72a4 */ /* 0x000fe2000f8e023f */
[----:B------:R-:W-:-:S02]  /*24890*/  ISETP.GE.AND P1, PT, R11, UR43, PT ;  /* 0x0000002b0b007c0c */ /* 0x000fc4000bf26270 */
[----:B------:R-:W-:Y:S01]  /*248a0*/  LOP3.LUT R3, R3, 0x38, R13, 0x78, !PT ;  /* 0x0000003803037812 */ /* 0x000fe200078e780d */
[----:B------:R-:W-:Y:S01]  /*248b0*/  UIADD3 UR4, UR42, 0x3f, URZ ;  /* 0x0000003f2a047890 */ /* 0x000fe2000fffe03f */
[----:B------:R-:W-:Y:S01]  /*248c0*/  LOP3.LUT R4, R6, R4, R5, 0xfe, !PT ;  /* 0x0000000406047212 */ /* 0x000fe200078efe05 */
[----:B------:R-:W-:Y:S01]  /*248d0*/  UIADD3 UR46, UR42, 0x1, -UR40 ;  /* 0x000000012a2e7890 */ /* 0x000fe2000fffe828 */
[----:B------:R-:W-:Y:S01]  /*248e0*/  @P0 LOP3.LUT R16, R16, 0x4, RZ, 0xfc, !PT ;  /* 0x0000000410100812 */ /* 0x000fe200078efcff */
[----:B------:R-:W-:Y:S01]  /*248f0*/  UIADD3 UR40, UR42, -UR40, URZ ;  /* 0x800000282a287290 */ /* 0x000fe2000fffe03f */
[----:B------:R-:W-:Y:S02]  /*24900*/  ISETP.GE.AND P0, PT, R9, UR5, PT ;  /* 0x0000000509007c0c */ /* 0x000fe4000bf06270 */
[----:B------:R-:W-:Y:S02]  /*24910*/  LOP3.LUT R16, R16, 0xffff7fff, RZ, 0xc0, !PT ;  /* 0xffff7fff10107812 */ /* 0x000fe400078ec0ff */
[----:B------:R-:W-:-:S02]  /*24920*/  SEL R9, RZ, 0x10, P0 ;  /* 0x00000010ff097807 */ /* 0x000fc40000000000 */
[----:B------:R-:W-:Y:S02]  /*24930*/  LOP3.LUT R32, R3, 0x200, R32, 0xf8, !PT ;  /* 0x0000020003207812 */ /* 0x000fe400078ef820 */
[----:B------:R-:W-:Y:S02]  /*24940*/  SHF.R.U32.HI R3, RZ, 0x3, R12 ;  /* 0x00000003ff037819 */ /* 0x000fe4000001160c */
[----:B------:R-:W-:-:S03]  /*24950*/  LOP3.LUT R4, R4, R7, RZ, 0xfc, !PT ;  /* 0x0000000704047212 */ /* 0x000fc600078efcff */
[----:B------:R-:W-:Y:S02]  /*24960*/  @P0 LOP3.LUT R16, R16, 0x8000, RZ, 0xfc, !PT ;  /* 0x0000800010100812 */ /* 0x000fe400078efcff */
[----:B------:R-:W-:Y:S01]  /*24970*/  ISETP.GE.AND P0, PT, R10, UR5, PT ;  /* 0x000000050a007c0c */ /* 0x000fe2000bf06270 */
[----:B------:R-:W-:Y:S01]  /*24980*/  UMOV UR5, 0x400 ;  /* 0x0000040000057882 */ /* 0x000fe20000000000 */
[----:B------:R-:W-:Y:S01]  /*24990*/  LOP3.LUT R16, R16, 0xffffbfff, RZ, 0xc0, !PT ;  /* 0xffffbfff10107812 */ /* 0x000fe200078ec0ff */
[----:B-1----:R-:W-:Y:S01]  /*249a0*/  ULEA UR5, UR6, UR5, 0x18 ;  /* 0x0000000506057291 */ /* 0x002fe2000f8ec03f */
[----:B------:R-:W-:Y:S02]  /*249b0*/  SEL R10, RZ, 0x20, P0 ;  /* 0x00000020ff0a7807 */ /* 0x000fe40000000000 */
[----:B------:R-:W-:Y:S02]  /*249c0*/  LOP3.LUT R33, R4, R33, RZ, 0xfc, !PT ;  /* 0x0000002104217212 */ /* 0x000fe400078efcff */
[----:B------:R-:W-:Y:S01]  /*249d0*/  LOP3.LUT R9, R10, R8, R9, 0xfe, !PT ;  /* 0x000000080a097212 */ /* 0x000fe200078efe09 */
[----:B------:R-:W-:Y:S01]  /*249e0*/  IMAD.U32 R17, RZ, RZ, UR5 ;  /* 0x00000005ff117e24 */ /* 0x000fe2000f8e00ff */
[----:B------:R-:W-:Y:S01]  /*249f0*/  USHF.R.S32.HI UR5, URZ, 0x1f, UR4 ;  /* 0x0000001f3f057899 */ /* 0x000fe20008011404 */
[----:B------:R-:W-:-:S02]  /*24a00*/  LOP3.LUT R29, R4, 0x40, RZ, 0xc0, !PT ;  /* 0x00000040041d7812 */ /* 0x000fc400078ec0ff */
[----:B------:R-:W-:Y:S01]  /*24a10*/  LOP3.LUT R9, R9, R2, RZ, 0xfc, !PT ;  /* 0x0000000209097212 */ /* 0x000fe200078efcff */
[----:B------:R-:W-:Y:S01]  /*24a20*/  IMAD.SHL.U32 R2, R13, 0x10, RZ ;  /* 0x000000100d027824 */ /* 0x000fe200078e00ff */
[----:B------:R-:W-:Y:S01]  /*24a30*/  @P0 LOP3.LUT R16, R16, 0x4000, RZ, 0xfc, !PT ;  /* 0x0000400010100812 */ /* 0x000fe200078efcff */
[----:B------:R-:W-:Y:S01]  /*24a40*/  ULEA.HI UR5, UR5, UR4, URZ, 0x6 ;  /* 0x0000000405057291 */ /* 0x000fe2000f8f303f */
[C---:B------:R-:W-:Y:S01]  /*24a50*/  LOP3.LUT R0, R9.reuse, 0x80, R0, 0xc8, !PT ;  /* 0x0000008009007812 */ /* 0x040fe200078ec800 */
[----:B------:R-:W-:Y:S01]  /*24a60*/  IMAD R22, R32, 0x2, R17 ;  /* 0x0000000220167824 */ /* 0x000fe200078e0211 */
[----:B------:R-:W-:Y:S01]  /*24a70*/  LOP3.LUT R9, R9, 0x40, RZ, 0xc0, !PT ;  /* 0x0000004009097812 */ /* 0x000fe200078ec0ff */
[----:B------:R-:W-:Y:S01]  /*24a80*/  USHF.R.S32.HI UR39, URZ, 0x6, UR5 ;  /* 0x000000063f277899 */ /* 0x000fe20008011405 */
[----:B------:R-:W-:Y:S02]  /*24a90*/  LOP3.LUT R2, R3, 0x70, R2, 0xf8, !PT ;  /* 0x0000007003027812 */ /* 0x000fe400078ef802 */
[----:B------:R-:W-:-:S02]  /*24aa0*/  SHF.R.U32.HI R2, RZ, 0x2, R9 ;  /* 0x00000002ff027819 */ /* 0x000fc40000011609 */
[----:B------:R-:W-:Y:S02]  /*24ab0*/  SHF.R.U32.HI R0, RZ, 0x3, R0 ;  /* 0x00000003ff007819 */ /* 0x000fe40000011600 */
[----:B------:R-:W-:Y:S01]  /*24ac0*/  ISETP.GE.AND P0, PT, R11, UR7, PT ;  /* 0x000000070b007c0c */ /* 0x000fe2000bf06270 */
[----:B------:R2:W-:Y:S01]  /*24ad0*/  STL [R1+0x414], R2 ;  /* 0x0004140201007387 */ /* 0x0005e20000100800 */
[----:B------:R-:W-:Y:S02]  /*24ae0*/  LOP3.LUT R16, R16, 0xffefffff, RZ, 0xc0, !PT ;  /* 0xffefffff10107812 */ /* 0x000fe400078ec0ff */
[----:B------:R-:W-:Y:S01]  /*24af0*/  LOP3.LUT R28, R33, 0x80, RZ, 0xc0, !PT ;  /* 0x00000080211c7812 */ /* 0x000fe200078ec0ff */
[----:B------:R2:W-:Y:S01]  /*24b00*/  STL [R1+0x410], R0 ;  /* 0x0004100001007387 */ /* 0x0005e20000100800 */
[----:B------:R-:W-:Y:S02]  /*24b10*/  LOP3.LUT R16, R16, 0xfffffffd, RZ, 0xc0, !PT ;  /* 0xfffffffd10107812 */ /* 0x000fe400078ec0ff */
[----:B------:R-:W-:-:S02]  /*24b20*/  SHF.R.U32.HI R29, RZ, 0x2, R29 ;  /* 0x00000002ff1d7819 */ /* 0x000fc4000001161d */
[----:B------:R-:W-:Y:S02]  /*24b30*/  @P1 LOP3.LUT R16, R16, 0x2, RZ, 0xfc, !PT ;  /* 0x0000000210101812 */ /* 0x000fe400078efcff */
[----:B------:R-:W-:Y:S02]  /*24b40*/  SHF.R.U32.HI R28, RZ, 0x3, R28 ;  /* 0x00000003ff1c7819 */ /* 0x000fe4000001161c */
[----:B------:R-:W-:-:S07]  /*24b50*/  @P0 LOP3.LUT R16, R16, 0x100000, RZ, 0xfc, !PT ;  /* 0x0010000010100812 */ /* 0x000fce00078efcff */
.L_x_5325:
        /* <DEDUP_REMOVED lines=13> */
[----:B-12345:R-:W-:Y:S05]  /*24c30*/  @P0 BRA `(.L_x_5267) ;  /* 0x0000000000200947 */ /* 0x03efea0003800000 */
        /* <DEDUP_REMOVED lines=8> */
.L_x_5267:
[----:B------:R-:W-:Y:S01]  /*24cc0*/  ULDC UR8, c[0x0][0xd54] ;  /* 0x0003550000087ab9 */ /* 0x000fe20000000800 */
[----:B------:R-:W-:Y:S01]  /*24cd0*/  UMOV UR6, UR7 ;  /* 0x0000000700067c82 */ /* 0x000fe20008000000 */
[----:B------:R-:W-:-:S11]  /*24ce0*/  UISETP.NE.AND UP0, UPT, UR8, 0x1, UPT ;  /* 0x000000010800788c */ /* 0x000fd6000bf05270 */
[----:B------:R-:W-:Y:S02]  /*24cf0*/  @UP0 ULDC.64 UR10, c[0x0][0xd58] ;  /* 0x00035600000a0ab9 */ /* 0x000fe40000000a00 */
[----:B------:R-:W-:-:S04]  /*24d00*/  UIMAD.WIDE.U32 UR4, UR7, UR10, URZ ;  /* 0x0000000a070472a5 */ /* 0x000fc8000f8e003f */
[----:B------:R-:W-:-:S04]  /*24d10*/  @UP0 USHF.R.U32.HI UR6, URZ, UR11, UR5 ;  /* 0x0000000b3f060299 */ /* 0x000fc80008011605 */
[----:B------:R-:W-:-:S12]  /*24d20*/  UIMAD UR4, UR6, UR8, URZ ;  /* 0x00000008060472a4 */ /* 0x000fd8000f8e023f */
.L_x_5268:
        /* <DEDUP_REMOVED lines=20> */
[----:B--2---:R-:W-:Y:S01]  /*24e70*/  IMAD.U32 R2, RZ, RZ, UR4 ;  /* 0x00000004ff027e24 */ /* 0x004fe2000f8e00ff */
        /* <DEDUP_REMOVED lines=15> */
[----:B------:R-:W-:Y:S02]  /*24f70*/  PLOP3.LUT P0, PT, PT, PT, UP0, 0x40, 0x0 ;  /* 0x000000000000781c */ /* 0x000fe40003f0e808 */
[----:B------:R-:W-:-:S11]  /*24f80*/  IMAD.U32 R0, RZ, RZ, UR4 ;  /* 0x00000004ff007e24 */ /* 0x000fd6000f8e00ff */
        /* <DEDUP_REMOVED lines=11> */
.L_x_5270:
[----:B------:R-:W-:-:S11]  /*25040*/  UISETP.NE.AND UP1, UPT, UR5, 0x1, UPT ;  /* 0x000000010500788c */ /* 0x000fd6000bf25270 */
[----:B------:R-:W-:Y:S02]  /*25050*/  @UP1 ULDC.64 UR8, c[0x0][0xae0] ;  /* 0x0002b80000081ab9 */ /* 0x000fe40000000a00 */
[----:B------:R-:W-:-:S04]  /*25060*/  UIMAD.WIDE.U32 UR6, UR4, UR8, URZ ;  /* 0x00000008040672a5 */ /* 0x000fc8000f8e003f */
[----:B------:R-:W-:-:S12]  /*25070*/  @UP1 USHF.R.U32.HI UR4, URZ, UR9, UR7 ;  /* 0x000000093f041299 */ /* 0x000fd80008011607 */
.L_x_5271:
[----:B------:R-:W-:-:S06]  /*25080*/  UIMAD UR4, UR4, UR5, UR5 ;  /* 0x00000005040472a4 */ /* 0x000fcc000f8e0205 */
[----:B------:R-:W-:-:S07]  /*25090*/  VIMNMX R0, R0, UR4, PT ;  /* 0x0000000400007c48 */ /* 0x000fce000bfe0100 */
.L_x_5269:
[----:B------:R-:W-:Y:S01]  /*250a0*/  VIADD R0, R0, 0x3f ;  /* 0x0000003f00007836 */ /* 0x000fe20000000000 */
[----:B------:R-:W-:Y:S01]  /*250b0*/  UISETP.NE.AND UP1, UPT, UR49, URZ, UPT ;  /* 0x0000003f3100728c */ /* 0x000fe2000bf25270 */
[----:B------:R-:W-:Y:S01]  /*250c0*/  PLOP3.LUT P0, PT, PT, PT, UP0, 0x40, 0x0 ;  /* 0x000000000000781c */ /* 0x000fe20003f0e808 */
[----:B------:R-:W-:Y:S02]  /*250d0*/  UMOV UR4, UR43 ;  /* 0x0000002b00047c82 */ /* 0x000fe40008000000 */
[----:B------:R-:W-:-:S04]  /*250e0*/  SHF.R.S32.HI R3, RZ, 0x1f, R0 ;  /* 0x0000001fff037819 */ /* 0x000fc80000011400 */
[----:B------:R-:W-:-:S03]  /*250f0*/  LEA.HI R3, R3, R0, RZ, 0x6 ;  /* 0x0000000003037211 */ /* 0x000fc600078f30ff */
[----:B------:R-:W-:Y:S01]  /*25100*/  @UP1 ULDC UR6, c[0x0][0x44c] ;  /* 0x0001130000061ab9 */ /* 0x000fe20000000800 */
[----:B------:R-:W-:Y:S01]  /*25110*/  SHF.R.S32.HI R3, RZ, 0x6, R3 ;  /* 0x00000006ff037819 */ /* 0x000fe20000011403 */
[----:B------:R-:W-:Y:S01]  /*25120*/  UIMAD.WIDE.U32 UR6, UR43, UR6, URZ ;  /* 0x000000062b0672a5 */ /* 0x000fe2000f8e003f */
[----:B------:R-:W-:Y:S02]  /*25130*/  @UP1 ULDC UR8, c[0x0][0x450] ;  /* 0x0001140000081ab9 */ /* 0x000fe40000000800 */
[----:B------:R-:W-:Y:S01]  /*25140*/  VIMNMX R24, R3, UR39, PT ;  /* 0x0000002703187c48 */ /* 0x000fe2000bfe0100 */
[----:B------:R-:W-:-:S03]  /*25150*/  @UP1 USHF.R.U32.HI UR4, URZ, UR8, UR7 ;  /* 0x000000083f041299 */ /* 0x000fc60008011607 */
[----:B------:R-:W-:Y:S01]  /*25160*/  ULDC UR8, c[0x0][0xad4] ;  /* 0x0002b50000087ab9 */ /* 0x000fe20000000800 */
[----:B------:R0:W-:Y:S01]  /*25170*/  STL [R1+0x418], R24 ;  /* 0x0004181801007387 */ /* 0x0001e20000100800 */
[----:B------:R-:W-:-:S04]  /*25180*/  UIADD3 UR4, UR40, UR4, URZ ;  /* 0x0000000428047290 */ /* 0x000fc8000fffe03f */
        /* <DEDUP_REMOVED lines=12> */
.L_x_5273:
[----:B------:R-:W-:-:S11]  /*25250*/  UISETP.NE.AND UP0, UPT, UR5, 0x1, UPT ;  /* 0x000000010500788c */ /* 0x000fd6000bf05270 */
[----:B------:R-:W-:Y:S02]  /*25260*/  @UP0 ULDC.64 UR10, c[0x0][0xae0] ;  /* 0x0002b800000a0ab9 */ /* 0x000fe40000000a00 */
[----:B------:R-:W-:-:S04]  /*25270*/  UIMAD.WIDE.U32 UR6, UR4, UR10, URZ ;  /* 0x0000000a040672a5 */ /* 0x000fc8000f8e003f */
[----:B------:R-:W-:-:S12]  /*25280*/  @UP0 USHF.R.U32.HI UR4, URZ, UR11, UR7 ;  /* 0x0000000b3f040299 */ /* 0x000fd80008011607 */
.L_x_5274:
[----:B------:R-:W-:-:S04]  /*25290*/  UIMAD UR4, UR4, UR5, URZ ;  /* 0x00000005040472a4 */ /* 0x000fc8000f8e023f */
[----:B------:R-:W-:-:S04]  /*252a0*/  UISETP.LT.AND UP0, UPT, UR8, UR4, UPT ;  /* 0x000000040800728c */ /* 0x000fc8000bf01270 */
[----:B------:R-:W-:-:S12]  /*252b0*/  USEL UR8, UR8, UR4, !UP0 ;  /* 0x0000000408087287 */ /* 0x000fd8000c000000 */
.L_x_5272:
[----:B------:R-:W-:Y:S01]  /*252c0*/  USHF.R.S32.HI UR4, URZ, 0x1f, UR8 ;  /* 0x0000001f3f047899 */ /* 0x000fe20008011408 */
[----:B------:R-:W-:Y:S03]  /*252d0*/  BSSY B7, `(.L_x_5275) ;  /* 0x00003b3000077945 */ /* 0x000fe60003800000 */
[----:B------:R-:W-:-:S04]  /*252e0*/  ULEA.HI UR4, UR4, UR8, URZ, 0x6 ;  /* 0x0000000804047291 */ /* 0x000fc8000f8f303f */
[----:B------:R-:W-:-:S04]  /*252f0*/  USHF.R.S32.HI UR4, URZ, 0x6, UR4 ;  /* 0x000000063f047899 */ /* 0x000fc80008011404 */
[----:B------:R-:W-:-:S04]  /*25300*/  UISETP.LT.AND UP0, UPT, URZ, UR4, UPT ;  /* 0x000000043f00728c */ /* 0x000fc8000bf01270 */
[----:B------:R-:W-:-:S06]  /*25310*/  USEL UR44, URZ, UR4, !UP0 ;  /* 0x000000043f2c7287 */ /* 0x000fcc000c000000 */
[----:B------:R-:W-:-:S13]  /*25320*/  ISETP.GT.AND P0, PT, R24, UR44, PT ;  /* 0x0000002c18007c0c */ /* 0x000fda000bf04270 */
        /* <DEDUP_REMOVED lines=18> */
.L_x_5276:
        /* <DEDUP_REMOVED lines=19> */
[----:B01---5:R-:W-:Y:S05]  /*25580*/  CALL.ABS.NOINC R2 ;  /* 0x0000000002007343 */ /* 0x023fea0003c00000 */
.L_x_5279:
[----:B------:R-:W-:Y:S05]  /*25590*/  BSYNC B6 ;  /* 0x0000000000067941 */ /* 0x000fea0003800000 */
.L_x_5278:
        /* <DEDUP_REMOVED lines=19> */
[----:B0-2--5:R-:W-:Y:S05]  /*256d0*/  CALL.ABS.NOINC R2 ;  /* 0x0000000002007343 */ /* 0x025fea0003c00000 */
.L_x_5282:
        /* <DEDUP_REMOVED lines=15> */
.L_x_5281:
[----:B------:R-:W-:Y:S05]  /*257d0*/  BSYNC B6 ;  /* 0x0000000000067941 */ /* 0x000fea0003800000 */
.L_x_5280:
[----:B------:R-:W-:Y:S01]  /*257e0*/  ULDC.64 UR4, c[0x0][0xaf0] ;  /* 0x0002bc0000047ab9 */ /* 0x000fe20000000a00 */
[----:B------:R-:W-:Y:S01]  /*257f0*/  IMAD.U32 R26, RZ, RZ, UR38 ;  /* 0x00000026ff1a7e24 */ /* 0x000fe2000f8e00ff */
[----:B------:R-:W-:Y:S01]  /*25800*/  UISETP.NE.U32.AND UP0, UPT, UR4, URZ, UPT ;  /* 0x0000003f0400728c */ /* 0x000fe2000bf05070 */
[----:B------:R-:W1:Y:S03]  /*25810*/  LDC R10, c[0x0][0x430] ;  /* 0x00010c00ff0a7b82 */ /* 0x000e660000000800 */
        /* <DEDUP_REMOVED lines=9> */
[----:B------:R-:W-:Y:S01]  /*258b0*/  IMAD.U32 R19, RZ, RZ, UR4 ;  /* 0x00000004ff137e24 */ /* 0x000fe2000f8e00ff */
[----:B------:R-:W-:Y:S01]  /*258c0*/  LEA R25, R24, 0xffffffc0, 0x6 ;  /* 0xffffffc018197811 */ /* 0x000fe200078e30ff */
[----:B------:R-:W-:Y:S06]  /*258d0*/  BRA.DIV UR5, `(.L_x_5283) ;  /* 0x0000003e05407947 */ /* 0x000fec000b800000 */
.L_x_5342:
[----:B------:R-:W3:Y:S01]  /*258e0*/  S2R R0, SR_TID.X ;  /* 0x0000000000007919 */ /* 0x000ee20000002100 */
[----:B-1----:R-:W-:Y:S01]  /*258f0*/  ISETP.NE.AND P1, PT, R10, 0x1, PT ;  /* 0x000000010a00780c */ /* 0x002fe20003f25270 */
[----:B------:R-:W-:Y:S01]  /*25900*/  IMAD.MOV.U32 R35, RZ, RZ, RZ ;  /* 0x000000ffff237224 */ /* 0x000fe200078e00ff */
[----:B-----5:R-:W-:Y:S01]  /*25910*/  SHF.R.S32.HI R30, RZ, 0x1f, R26 ;  /* 0x0000001fff1e7819 */ /* 0x020fe2000001141a */
[----:B--2---:R-:W1:Y:S01]  /*25920*/  S2R R2, SR_TID.X ;  /* 0x0000000000027919 */ /* 0x004e620000002100 */
[----:B------:R-:W-:-:S09]  /*25930*/  LOP3.LUT R16, R16, 0xffffdfff, RZ, 0xc0, !PT ;  /* 0xffffdfff10107812 */ /* 0x000fd200078ec0ff */
[----:B------:R-:W2:Y:S01]  /*25940*/  @P1 LDC R4, c[0x0][0x434] ;  /* 0x00010d00ff041b82 */ /* 0x000ea20000000800 */
[----:B------:R-:W-:-:S07]  /*25950*/  @P1 LOP3.LUT R16, R16, 0x2000, RZ, 0xfc, !PT ;  /* 0x0000200010101812 */ /* 0x000fce00078efcff */
[----:B------:R-:W4:Y:S01]  /*25960*/  @P1 LDC R5, c[0x0][0x438] ;  /* 0x00010e00ff051b82 */ /* 0x000f220000000800 */
[----:B---3--:R-:W-:Y:S01]  /*25970*/  LOP3.LUT R0, R0, 0x7f, RZ, 0xc0, !PT ;  /* 0x0000007f00007812 */ /* 0x008fe200078ec0ff */
[----:B-1----:R-:W-:-:S03]  /*25980*/  IMAD.SHL.U32 R8, R2, 0x10, RZ ;  /* 0x0000001002087824 */ /* 0x002fc600078e00ff */
[----:B------:R-:W-:-:S04]  /*25990*/  SHF.R.U32.HI R0, RZ, 0x3, R0 ;  /* 0x00000003ff007819 */ /* 0x000fc80000011600 */
[----:B------:R-:W-:-:S05]  /*259a0*/  LOP3.LUT R8, R0, 0x70, R8, 0xf8, !PT ;  /* 0x0000007000087812 */ /* 0x000fca00078ef808 */
[----:B------:R-:W-:-:S04]  /*259b0*/  IMAD.IADD R0, R8, 0x1, R25 ;  /* 0x0000000108007824 */ /* 0x000fc800078e0219 */
[C---:B------:R-:W-:Y:S01]  /*259c0*/  IMAD.IADD R37, R0.reuse, 0x1, R31 ;  /* 0x0000000100257824 */ /* 0x040fe200078e021f */
[----:B------:R-:W-:-:S03]  /*259d0*/  ISETP.GE.AND P0, PT, R0, UR42, PT ;  /* 0x0000002a00007c0c */ /* 0x000fc6000bf06270 */
[----:B--2---:R-:W-:Y:S01]  /*259e0*/  @P1 IMAD.HI.U32 R4, R37, R4, RZ ;  /* 0x0000000425041227 */ /* 0x004fe200078e00ff */
[----:B------:R-:W-:-:S03]  /*259f0*/  ISETP.GT.U32.OR P0, PT, R8, 0x3f, P0 ;  /* 0x0000003f0800780c */ /* 0x000fc60000704470 */
[----:B------:R-:W-:Y:S01]  /*25a00*/  IMAD.MOV.U32 R0, RZ, RZ, R37 ;  /* 0x000000ffff007224 */ /* 0x000fe200078e0025 */
[----:B----4-:R-:W-:-:S09]  /*25a10*/  @P1 SHF.R.U32.HI R0, RZ, R5, R4 ;  /* 0x00000005ff001219 */ /* 0x010fd20000011604 */
[----:B------:R-:W1:Y:S01]  /*25a20*/  @!P0 LDC.64 R2, c[0x0][0x428] ;  /* 0x00010a00ff028b82 */ /* 0x000e620000000a00 */
[----:B------:R-:W-:-:S07]  /*25a30*/  @!P0 SHF.R.S32.HI R7, RZ, 0x1f, R0 ;  /* 0x0000001fff078819 */ /* 0x000fce0000011400 */
[----:B------:R-:W2:Y:S01]  /*25a40*/  @!P0 LDC.64 R4, c[0x0][0x418] ;  /* 0x00010600ff048b82 */ /* 0x000ea20000000a00 */
[----:B-1----:R-:W-:-:S04]  /*25a50*/  @!P0 IMAD R6, R30, R2, RZ ;  /* 0x000000021e068224 */ /* 0x002fc800078e02ff */
[C---:B------:R-:W-:Y:S02]  /*25a60*/  @!P0 IMAD R9, R26.reuse, R3, R6 ;  /* 0x000000031a098224 */ /* 0x040fe400078e0206 */
[--C-:B------:R-:W-:Y:S02]  /*25a70*/  @!P0 IMAD.MOV.U32 R6, RZ, RZ, R0.reuse ;  /* 0x000000ffff068224 */ /* 0x100fe400078e0000 */
[----:B------:R-:W-:Y:S02]  /*25a80*/  IMAD.MOV R0, RZ, RZ, -R0 ;  /* 0x000000ffff007224 */ /* 0x000fe400078e0a00 */
[----:B------:R-:W-:-:S04]  /*25a90*/  @!P0 IMAD.WIDE.U32 R2, R26, R2, R6 ;  /* 0x000000021a028225 */ /* 0x000fc800078e0006 */
[----:B------:R-:W-:Y:S01]  /*25aa0*/  IMAD R37, R10, R0, R37 ;  /* 0x000000000a257224 */ /* 0x000fe200078e0225 */
[C---:B--2---:R-:W-:Y:S01]  /*25ab0*/  @!P0 LEA R4, P1, R2.reuse, R4, 0x2 ;  /* 0x0000000402048211 */ /* 0x044fe200078210ff */
[----:B------:R-:W-:Y:S02]  /*25ac0*/  IMAD R0, RZ, RZ, -UR38 ;  /* 0x80000026ff007e24 */ /* 0x000fe4000f8e02ff */
[----:B------:R-:W-:Y:S02]  /*25ad0*/  @!P0 IMAD.IADD R3, R3, 0x1, R9 ;  /* 0x0000000103038824 */ /* 0x000fe400078e0209 */
[----:B------:R-:W-:Y:S02]  /*25ae0*/  IMAD R19, R19, R0, UR45 ;  /* 0x0000002d13137e24 */ /* 0x000fe4000f8e0200 */
[----:B------:R-:W-:Y:S01]  /*25af0*/  IMAD.U32 R0, RZ, RZ, UR47 ;  /* 0x0000002fff007e24 */ /* 0x000fe2000f8e00ff */
[----:B------:R-:W-:-:S04]  /*25b00*/  @!P0 LEA.HI.X R5, R2, R5, R3, 0x2, P1 ;  /* 0x0000000502058211 */ /* 0x000fc800008f1403 */
[----:B------:R-:W-:Y:S01]  /*25b10*/  ISETP.NE.AND P2, PT, R0, 0x3, PT ;  /* 0x000000030000780c */ /* 0x000fe20003f45270 */
[----:B------:R1:W5:Y:S01]  /*25b20*/  @!P0 LDG.E R35, desc[UR36][R4.64] ;  /* 0x0000002404238981 */ /* 0x000362000c1e1900 */
[----:B------:R-:W-:Y:S02]  /*25b30*/  ISETP.GT.U32.AND P0, PT, R8, 0x3f, PT ;  /* 0x0000003f0800780c */ /* 0x000fe40003f04070 */
[----:B------:R-:W-:Y:S02]  /*25b40*/  LOP3.LUT R16, R16, 0xfffff7ff, RZ, 0xc0, !PT ;  /* 0xfffff7ff10107812 */ /* 0x000fe400078ec0ff */
[----:B0-----:R-:W-:-:S07]  /*25b50*/  SHF.R.S32.HI R24, RZ, 0x1f, R19 ;  /* 0x0000001fff187819 */ /* 0x001fce0000011413 */
[----:B------:R-:W-:-:S04]  /*25b60*/  @P2 LOP3.LUT R16, R16, 0x800, RZ, 0xfc, !PT ;  /* 0x0000080010102812 */ /* 0x000fc800078efcff */
[----:B------:R-:W-:-:S04]  /*25b70*/  LOP3.LUT R16, R16, 0xfffffffe, RZ, 0xc0, !PT ;  /* 0xfffffffe10107812 */ /* 0x000fc800078ec0ff */
[----:B------:R-:W-:Y:S01]  /*25b80*/  @P0 LOP3.LUT R16, R16, 0x1, RZ, 0xfc, !PT ;  /* 0x0000000110100812 */ /* 0x000fe200078efcff */
[----:B-1----:R-:W-:Y:S06]  /*25b90*/  @!P2 BRA `(.L_x_5284) ;  /* 0x000000000004a947 */ /* 0x002fec0003800000 */
[----:B------:R-:W-:Y:S01]  /*25ba0*/  BPT.TRAP 0x1 ;  /* 0x000000040000795c */ /* 0x000fe20000300000 */
.L_x_5284:
[----:B------:R-:W-:Y:S01]  /*25bb0*/  IMAD R27, R18, 0x8, R17 ;  /* 0x00000008121b7824 */ /* 0x000fe200078e0211 */
[----:B------:R-:W-:Y:S01]  /*25bc0*/  SHF.L.U32 R0, R23, 0x1f, RZ ;  /* 0x0000001f17007819 */ /* 0x000fe200000006ff */
[----:B------:R-:W-:Y:S03]  /*25bd0*/  BSSY B0, `(.L_x_5285) ;  /* 0x0000003000007945 */ /* 0x000fe60003800000 */
[----:B------:R-:W0:Y:S02]  /*25be0*/  SYNCS.PHASECHK.TRANS64.TRYWAIT P0, [R27+URZ+0x38840], R0 ;  /* 0x038840001b0075a7 */ /* 0x000e24000800017f */
[----:B0-----:R-:W-:Y:S05]  /*25bf0*/  @!P0 BRA `(.L_x_5286) ;  /* 0x0000003800a48947 */ /* 0x001fea0003800000 */
.L_x_5343:
[----:B------:R-:W-:Y:S05]  /*25c00*/  BSYNC B0 ;  /* 0x0000000000007941 */ /* 0x000fea0003800000 */
.L_x_5285:
[----:B0-----:R-:W-:Y:S01]  /*25c10*/  SHF.R.S32.HI R0, RZ, 0x1f, R37 ;  /* 0x0000001fff007819 */ /* 0x001fe20000011425 */
[----:B------:R-:W-:Y:S01]  /*25c20*/  ULDC.64 UR4, c[0x0][0x300] ;  /* 0x0000c00000047ab9 */ /* 0x000fe20000000a00 */
[----:B-----5:R-:W-:Y:S01]  /*25c30*/  SHF.R.S32.HI R4, RZ, 0x1f, R35 ;  /* 0x0000001fff047819 */ /* 0x020fe20000011423 */
[----:B------:R-:W-:Y:S01]  /*25c40*/  IMAD.WIDE.U32 R2, R37, UR4, RZ ;  /* 0x0000000425027c25 */ /* 0x000fe2000f8e00ff */
[----:B------:R-:W0:Y:S01]  /*25c50*/  S2R R6, SR_TID.X ;  /* 0x0000000000067919 */ /* 0x000e220000002100 */
[----:B------:R-:W-:Y:S01]  /*25c60*/  LOP3.LUT P2, RZ, R16, 0x2, RZ, 0xc0, !PT ;  /* 0x0000000210ff7812 */ /* 0x000fe2000784c0ff */
[----:B------:R1:W-:Y:S04]  /*25c70*/  STL [R1+0x428], R0 ;  /* 0x0004280001007387 */ /* 0x0003e80000100800 */
[----:B------:R2:W-:Y:S01]  /*25c80*/  STL [R1+0x42c], R4 ;  /* 0x00042c0401007387 */ /* 0x0005e20000100800 */
[----:B-1----:R-:W-:-:S04]  /*25c90*/  IMAD R0, R0, UR4, RZ ;  /* 0x0000000400007c24 */ /* 0x002fc8000f8e02ff */
[----:B------:R-:W-:Y:S01]  /*25ca0*/  IMAD R5, R37, UR5, R0 ;  /* 0x0000000525057c24 */ /* 0x000fe2000f8e0200 */
[----:B------:R-:W-:Y:S02]  /*25cb0*/  ULDC.64 UR4, c[0x0][0x310] ;  /* 0x0000c40000047ab9 */ /* 0x000fe40000000a00 */
[----:B------:R-:W-:Y:S02]  /*25cc0*/  IMAD R0, R4, UR4, RZ ;  /* 0x0000000404007c24 */ /* 0x000fe4000f8e02ff */
[----:B--2---:R-:W1:Y:S01]  /*25cd0*/  S2R R4, SR_TID.X ;  /* 0x0000000000047919 */ /* 0x004e620000002100 */
        /* <DEDUP_REMOVED lines=9> */
[----:B0-----:R-:W-:Y:S01]  /*25d70*/  IMAD.SHL.U32 R8, R6, 0x8, RZ ;  /* 0x0000000806087824 */ /* 0x001fe200078e00ff */
[----:B------:R-:W-:Y:S01]  /*25d80*/  LEA R0, P0, R2, UR4, 0x1 ;  /* 0x0000000402007c11 */ /* 0x000fe2000f8008ff */
[----:B------:R-:W-:Y:S01]  /*25d90*/  IMAD.IADD R5, R3, 0x1, R5 ;  /* 0x0000000103057824 */ /* 0x000fe200078e0205 */
[----:B------:R-:W-:Y:S02]  /*25da0*/  UMOV UR4, 0xffffffff ;  /* 0xffffffff00047882 */ /* 0x000fe40000000000 */
[----:B------:R-:W-:Y:S02]  /*25db0*/  LOP3.LUT R8, R8, 0x38, RZ, 0xc0, !PT ;  /* 0x0000003808087812 */ /* 0x000fe400078ec0ff */
[----:B------:R-:W-:Y:S02]  /*25dc0*/  LEA.HI.X R5, R2, UR5, R5, 0x1, P0 ;  /* 0x0000000502057c11 */ /* 0x000fe400080f0c05 */
[----:B-1----:R-:W-:-:S04]  /*25dd0*/  LOP3.LUT R4, R4, 0x7f, RZ, 0xc0, !PT ;  /* 0x0000007f04047812 */ /* 0x002fc800078ec0ff */
[----:B------:R-:W-:-:S04]  /*25de0*/  SHF.R.U32.HI R4, RZ, 0x3, R4 ;  /* 0x00000003ff047819 */ /* 0x000fc80000011604 */
[----:B------:R-:W-:Y:S01]  /*25df0*/  IADD3 R25, -R4, UR42, -R25 ;  /* 0x0000002a04197c10 */ /* 0x000fe2000fffe919 */
[----:B------:R-:W-:-:S03]  /*25e00*/  IMAD R4, R18, 0x1000, R32 ;  /* 0x0000100012047824 */ /* 0x000fc600078e0220 */
[----:B------:R-:W-:Y:S01]  /*25e10*/  ISETP.GE.AND P0, PT, R25, 0x1, PT ;  /* 0x000000011900780c */ /* 0x000fe20003f06270 */
[----:B------:R-:W-:-:S12]  /*25e20*/  BRA.DIV UR4, `(.L_x_5287) ;  /* 0x0000003a042c7947 */ /* 0x000fd8000b800000 */
[----:B------:R-:W0:Y:S01]  /*25e30*/  SHFL.IDX PT, R14, R0, RZ, 0x181f ;  /* 0x00181fff000e7589 */ /* 0x000e2200000e0000 */
[----:B------:R-:W-:-:S03]  /*25e40*/  @P0 IMAD R7, R4, 0x2, R17 ;  /* 0x0000000204070824 */ /* 0x000fc600078e0211 */
[----:B------:R-:W1:Y:S01]  /*25e50*/  SHFL.IDX PT, R2, R5, RZ, 0x181f ;  /* 0x00181fff05027589 */ /* 0x000e6200000e0000 */
[----:B0-----:R-:W-:-:S03]  /*25e60*/  @P0 LEA R6, P1, R8, R14, 0x1 ;  /* 0x0000000e08060211 */ /* 0x001fc600078208ff */
[----:B------:R-:W0:Y:S02]  /*25e70*/  SHFL.IDX PT, R14, R0, 0x1, 0x181f ;  /* 0x00381f00000e7f89 */ /* 0x000e2400000e0000 */
[----:B-1----:R-:W-:Y:S02]  /*25e80*/  @P0 IMAD.X R3, RZ, RZ, R2, P1 ;  /* 0x000000ffff030224 */ /* 0x002fe400008e0602 */
[----:B------:R-:W-:-:S05]  /*25e90*/  @P0 IMAD.MOV.U32 R2, RZ, RZ, R6 ;  /* 0x000000ffff020224 */ /* 0x000fca00078e0006 */
[----:B------:R1:W-:Y:S01]  /*25ea0*/  @P0 LDGSTS.E.BYPASS.LTC128B.128 [R7+0x22400], desc[UR36][R2.64], !P2 ;  /* 0x2240000002070fae */ /* 0x0003e2000d101d64 */
[----:B------:R-:W-:-:S03]  /*25eb0*/  ISETP.GE.AND P0, PT, R25, 0x11, PT ;  /* 0x000000111900780c */ /* 0x000fc60003f06270 */
[----:B-1----:R-:W1:Y:S10]  /*25ec0*/  SHFL.IDX PT, R2, R5, 0x1, 0x181f ;  /* 0x00381f0005027f89 */ /* 0x002e7400000e0000 */
[----:B0-----:R-:W-:Y:S01]  /*25ed0*/  @P0 LEA R6, P1, R8, R14, 0x1 ;  /* 0x0000000e08060211 */ /* 0x001fe200078208ff */
[----:B------:R-:W-:Y:S01]  /*25ee0*/  @P0 IMAD R9, R4, 0x2, R17 ;  /* 0x0000000204090824 */ /* 0x000fe200078e0211 */
[----:B------:R-:W0:Y:S03]  /*25ef0*/  SHFL.IDX PT, R14, R0, 0x2, 0x181f ;  /* 0x00581f00000e7f89 */ /* 0x000e2600000e0000 */
[----:B-1----:R-:W-:-:S02]  /*25f00*/  @P0 IMAD.X R3, RZ, RZ, R2, P1 ;  /* 0x000000ffff030224 */ /* 0x002fc400008e0602 */
[----:B------:R-:W-:-:S05]  /*25f10*/  @P0 IMAD.MOV.U32 R2, RZ, RZ, R6 ;  /* 0x000000ffff020224 */ /* 0x000fca00078e0006 */
[----:B------:R1:W-:Y:S01]  /*25f20*/  @P0 LDGSTS.E.BYPASS.LTC128B.128 [R9+0x22c00], desc[UR36][R2.64], !P2 ;  /* 0x22c0000002090fae */ /* 0x0003e2000d101d64 */
[----:B------:R-:W-:-:S03]  /*25f30*/  ISETP.GE.AND P0, PT, R25, 0x21, PT ;  /* 0x000000211900780c */ /* 0x000fc60003f06270 */
[----:B-1----:R-:W1:Y:S10]  /*25f40*/  SHFL.IDX PT, R2, R5, 0x2, 0x181f ;  /* 0x00581f0005027f89 */ /* 0x002e7400000e0000 */
[----:B0-----:R-:W-:Y:S01]  /*25f50*/  @P0 LEA R6, P1, R8, R14, 0x1 ;  /* 0x0000000e08060211 */ /* 0x001fe200078208ff */
[----:B------:R-:W-:Y:S01]  /*25f60*/  @P0 IMAD R7, R4, 0x2, R17 ;  /* 0x0000000204070824 */ /* 0x000fe200078e0211 */
[----:B------:R-:W0:Y:S04]  /*25f70*/  SHFL.IDX PT, R5, R5, 0x3, 0x181f ;  /* 0x00781f0005057f89 */ /* 0x000e2800000e0000 */
[----:B------:R2:W3:Y:S01]  /*25f80*/  SHFL.IDX PT, R14, R0, 0x3, 0x181f ;  /* 0x00781f00000e7f89 */ /* 0x0004e200000e0000 */
[----:B-1----:R-:W-:-:S02]  /*25f90*/  @P0 IMAD.X R3, RZ, RZ, R2, P1 ;  /* 0x000000ffff030224 */ /* 0x002fc400008e0602 */
[----:B------:R-:W-:-:S05]  /*25fa0*/  @P0 IMAD.MOV.U32 R2, RZ, RZ, R6 ;  /* 0x000000ffff020224 */ /* 0x000fca00078e0006 */
[----:B0-----:R2:W-:Y:S02]  /*25fb0*/  @P0 LDGSTS.E.BYPASS.LTC128B.128 [R7+0x23400], desc[UR36][R2.64], !P2 ;  /* 0x2340000002070fae */ /* 0x0015e4000d101d64 */
.L_x_5353:
[----:B------:R-:W-:-:S13]  /*25fc0*/  ISETP.GE.AND P0, PT, R25, 0x31, PT ;  /* 0x000000311900780c */ /* 0x000fda0003f06270 */
[----:B--23--:R-:W-:-:S05]  /*25fd0*/  @P0 LEA R2, P1, R8, R14, 0x1 ;  /* 0x0000000e08020211 */ /* 0x00cfca00078208ff */
        /* <DEDUP_REMOVED lines=8> */
.L_x_5288:
        /* <DEDUP_REMOVED lines=10> */
.L_x_5289:
[----:B------:R1:W-:Y:S02]  /*26100*/  SYNCS.ARRIVE.TRANS64.A1T0 RZ, [R27+URZ+0x38830], RZ ;  /* 0x038830ff1bff79a7 */ /* 0x0003e4000810003f */
[----:B------:R-:W-:Y:S05]  /*26110*/  WARPSYNC.ALL ;  /* 0x0000000000007948 */ /* 0x000fea0003800000 */
[----:B------:R-:W-:Y:S01]  /*26120*/  VIADD R0, R17, 0x20400 ;  /* 0x0002040011007836 */ /* 0x000fe20000000000 */
[----:B------:R-:W-:Y:S01]  /*26130*/  BAR.SYNC.DEFER_BLOCKING 0x8, 0x100 ;  /* 0x0204000000007b1d */ /* 0x000fe20000010000 */
[----:B------:R-:W-:-:S03]  /*26140*/  USHF.R.S32.HI UR50, URZ, 0x1f, UR38 ;  /* 0x0000001f3f327899 */ /* 0x000fc60008011426 */
[----:B------:R-:W-:Y:S02]  /*26150*/  LOP3.LUT P0, RZ, R0, 0x3ff, RZ, 0xc0, !PT ;  /* 0x000003ff00ff7812 */ /* 0x000fe4000780c0ff */
[----:B------:R-:W-:Y:S11]  /*26160*/  BSSY B6, `(.L_x_5290) ;  /* 0x0000012000067945 */ /* 0x000ff60003800000 */
        /* <DEDUP_REMOVED lines=17> */
.L_x_5291:
[----:B------:R-:W-:Y:S05]  /*26280*/  BSYNC B6 ;  /* 0x0000000000067941 */ /* 0x000fea0003800000 */
.L_x_5290:
[----:B0-----:R-:W0:Y:S01]  /*26290*/  S2R R2, SR_TID.X ;  /* 0x0000000000027919 */ /* 0x001e220000002100 */
[----:B------:R-:W-:Y:S01]  /*262a0*/  UISETP.NE.AND UP0, UPT, UR49, URZ, UPT ;  /* 0x0000003f3100728c */ /* 0x000fe2000bf05270 */
[----:B------:R-:W-:Y:S01]  /*262b0*/  R2UR UR6, R24 ;  /* 0x00000000180672ca */ /* 0x000fe200000e0000 */
[----:B------:R-:W-:Y:S01]  /*262c0*/  ULDC.64 UR8, c[0x0][0x2d8] ;  /* 0x0000b60000087ab9 */ /* 0x000fe20000000a00 */
[----:B------:R-:W-:Y:S01]  /*262d0*/  R2UR UR7, R19 ;  /* 0x00000000130772ca */ /* 0x000fe200000e0000 */
[----:B------:R-:W2:Y:S01]  /*262e0*/  S2R R21, SR_TID.X ;  /* 0x0000000000157919 */ /* 0x000ea20000002100 */
[----:B------:R-:W-:Y:S02]  /*262f0*/  LOP3.LUT P5, RZ, R16, 0x100000, RZ, 0xc0, !PT ;  /* 0x0010000010ff7812 */ /* 0x000fe400078ac0ff */
[----:B------:R-:W-:-:S04]  /*26300*/  PLOP3.LUT P0, PT, PT, PT, UP0, 0x80, 0x0 ;  /* 0x000000000000781c */ /* 0x000fc80003f0f008 */
[----:B------:R-:W-:-:S03]  /*26310*/  @UP0 ULDC UR4, c[0x0][0x44c] ;  /* 0x0001130000040ab9 */ /* 0x000fc60000000800 */
[----:B------:R-:W-:-:S04]  /*26320*/  UIMAD UR6, UR6, UR8, URZ ;  /* 0x00000008060672a4 */ /* 0x000fc8000f8e023f */
[----:B------:R-:W-:Y:S01]  /*26330*/  UIMAD UR6, UR7, UR9, UR6 ;  /* 0x00000009070672a4 */ /* 0x000fe2000f8e0206 */
[C---:B0-----:R-:W-:Y:S01]  /*26340*/  LOP3.LUT R20, R2.reuse, 0x7f, RZ, 0xc0, !PT ;  /* 0x0000007f02147812 */ /* 0x041fe200078ec0ff */
[----:B------:R-:W-:-:S03]  /*26350*/  IMAD.SHL.U32 R2, R2, 0x10, RZ ;  /* 0x0000001002027824 */ /* 0x000fc600078e00ff */
[----:B------:R-:W-:Y:S01]  /*26360*/  SHF.R.U32.HI R20, RZ, 0x3, R20 ;  /* 0x00000003ff147819 */ /* 0x000fe20000011614 */
[----:B--2---:R-:W-:-:S03]  /*26370*/  IMAD.SHL.U32 R7, R21, 0x8, RZ ;  /* 0x0000000815077824 */ /* 0x004fc600078e00ff */
[----:B------:R-:W-:Y:S02]  /*26380*/  LOP3.LUT R2, R20, 0x70, R2, 0xf8, !PT ;  /* 0x0000007014027812 */ /* 0x000fe400078ef802 */
[----:B------:R-:W-:Y:S02]  /*26390*/  LOP3.LUT R20, R21, 0x7f, RZ, 0xc0, !PT ;  /* 0x0000007f15147812 */ /* 0x000fe400078ec0ff */
[----:B------:R-:W-:Y:S01]  /*263a0*/  LOP3.LUT R7, R7, 0x38, RZ, 0xc0, !PT ;  /* 0x0000003807077812 */ /* 0x000fe200078ec0ff */
[----:B------:R-:W-:Y:S01]  /*263b0*/  VIADD R34, R2, UR43 ;  /* 0x0000002b02227c36 */ /* 0x000fe20008000000 */
[----:B------:R-:W-:-:S03]  /*263c0*/  SHF.R.U32.HI R8, RZ, 0x3, R20 ;  /* 0x00000003ff087819 */ /* 0x000fc60000011614 */
[----:B------:R-:W-:Y:S01]  /*263d0*/  @P0 IMAD.HI.U32 R2, R34, UR4, RZ ;  /* 0x0000000422020c27 */ /* 0x000fe2000f8e00ff */
[----:B------:R-:W-:Y:S01]  /*263e0*/  PLOP3.LUT P0, PT, PT, PT, UP0, 0x80, 0x0 ;  /* 0x000000000000781c */ /* 0x000fe20003f0f008 */
[----:B------:R-:W-:Y:S02]  /*263f0*/  @UP0 ULDC UR4, c[0x0][0x450] ;  /* 0x0001140000040ab9 */ /* 0x000fe40000000800 */
[----:B------:R-:W-:-:S10]  /*26400*/  IMAD.MOV.U32 R0, RZ, RZ, R34 ;  /* 0x000000ffff007224 */ /* 0x000fd400078e0022 */
[----:B------:R-:W-:Y:S02]  /*26410*/  @P0 SHF.R.U32.HI R0, RZ, UR4, R2 ;  /* 0x00000004ff000c19 */ /* 0x000fe40008011602 */
[----:B------:R-:W-:-:S13]  /*26420*/  R2UR UR4, R19 ;  /* 0x00000000130472ca */ /* 0x000fda00000e0000 */
[----:B------:R-:W-:-:S03]  /*26430*/  UIMAD.WIDE.U32 UR4, UR4, UR8, URZ ;  /* 0x00000008040472a5 */ /* 0x000fc6000f8e003f */
[----:B------:R-:W-:Y:S01]  /*26440*/  ULDC.64 UR8, c[0x0][0x2e0] ;  /* 0x0000b80000087ab9 */ /* 0x000fe20000000a00 */
[----:B------:R-:W-:Y:S02]  /*26450*/  UIADD3 UR5, UR5, UR6, URZ ;  /* 0x0000000605057290 */ /* 0x000fe4000fffe03f */
[----:B------:R-:W-:Y:S02]  /*26460*/  UIMAD UR6, UR50, UR8, URZ ;  /* 0x00000008320672a4 */ /* 0x000fe4000f8e023f */
[----:B------:R-:W-:Y:S02]  /*26470*/  UIMAD.WIDE.U32 UR4, UR38, UR8, UR4 ;  /* 0x00000008260472a5 */ /* 0x000fe4000f8e0004 */
[----:B------:R-:W-:-:S04]  /*26480*/  UIMAD UR6, UR38, UR9, UR6 ;  /* 0x00000009260672a4 */ /* 0x000fc8000f8e0206 */
[----:B------:R-:W-:Y:S01]  /*26490*/  IMAD.U32 R4, RZ, RZ, UR4 ;  /* 0x00000004ff047e24 */ /* 0x000fe2000f8e00ff */
[----:B------:R-:W-:Y:S02]  /*264a0*/  UIADD3 UR6, UR5, UR6, URZ ;  /* 0x0000000605067290 */ /* 0x000fe4000fffe03f */
[----:B------:R-:W-:Y:S02]  /*264b0*/  IMAD.U32 R5, RZ, RZ, UR5 ;  /* 0x00000005ff057e24 */ /* 0x000fe4000f8e00ff */
[----:B------:R-:W-:Y:S01]  /*264c0*/  IMAD.MOV.U32 R2, RZ, RZ, R4 ;  /* 0x000000ffff027224 */ /* 0x000fe200078e0004 */
[----:B------:R-:W-:Y:S01]  /*264d0*/  SHF.R.S32.HI R4, RZ, 0x1f, R0 ;  /* 0x0000001fff047819 */ /* 0x000fe20000011400 */
[----:B------:R-:W-:Y:S01]  /*264e0*/  ULDC.64 UR4, c[0x0][0x2d0] ;  /* 0x0000b40000047ab9 */ /* 0x000fe20000000a00 */
[----:B------:R-:W-:-:S03]  /*264f0*/  IMAD.U32 R3, RZ, RZ, UR6 ;  /* 0x00000006ff037e24 */ /* 0x000fc6000f8e00ff */
[----:B------:R-:W-:Y:S02]  /*26500*/  IMAD R5, R4, UR4, RZ ;  /* 0x0000000404057c24 */ /* 0x000fe4000f8e02ff */
[----:B------:R-:W-:Y:S01]  /*26510*/  IMAD.WIDE.U32 R2, R0, UR4, R2 ;  /* 0x0000000400027c25 */ /* 0x000fe2000f8e0002 */
[----:B------:R-:W-:-:S03]  /*26520*/  ULDC UR4, c[0x0][0x448] ;  /* 0x0001120000047ab9 */ /* 0x000fc60000000800 */
[----:B------:R-:W-:Y:S02]  /*26530*/  IMAD R4, R0, UR5, R5 ;  /* 0x0000000500047c24 */ /* 0x000fe4000f8e0205 */
[----:B------:R-:W-:Y:S02]  /*26540*/  IMAD.MOV R0, RZ, RZ, -R0 ;  /* 0x000000ffff007224 */ /* 0x000fe400078e0a00 */
[----:B------:R-:W-:Y:S02]  /*26550*/  IMAD.IADD R3, R3, 0x1, R4 ;  /* 0x0000000103037824 */ /* 0x000fe400078e0204 */
[----:B------:R-:W-:Y:S01]  /*26560*/  IMAD R0, R0, UR4, R34 ;  /* 0x0000000400007c24 */ /* 0x000fe2000f8e0222 */
[----:B------:R-:W-:-:S03]  /*26570*/  ULDC.64 UR4, c[0x0][0x2c8] ;  /* 0x0000b20000047ab9 */ /* 0x000fc60000000a00 */
[----:B------:R-:W-:Y:S01]  /*26580*/  IMAD.WIDE.U32 R2, R0, UR4, R2 ;  /* 0x0000000400027c25 */ /* 0x000fe2000f8e0002 */
[----:B------:R-:W-:-:S05]  /*26590*/  SHF.R.S32.HI R4, RZ, 0x1f, R0 ;  /* 0x0000001fff047819 */ /* 0x000fca0000011400 */
[----:B------:R-:W-:-:S04]  /*265a0*/  IMAD R5, R4, UR4, RZ ;  /* 0x0000000404057c24 */ /* 0x000fc8000f8e02ff */
        /* <DEDUP_REMOVED lines=8> */
[----:B------:R-:W-:Y:S01]  /*26630*/  VIADD R4, R8, UR43 ;  /* 0x0000002b08047c36 */ /* 0x000fe20008000000 */
[----:B------:R-:W-:Y:S02]  /*26640*/  LOP3.LUT R16, R16, 0xfffffeff, RZ, 0xc0, !PT ;  /* 0xfffffeff10107812 */ /* 0x000fe400078ec0ff */
[----:B------:R-:W2:Y:S02]  /*26650*/  SHFL.IDX PT, R2, R5, RZ, 0x181f ;  /* 0x00181fff05027589 */ /* 0x000ea400000e0000 */
[----:B------:R-:W-:-:S13]  /*26660*/  ISETP.GE.AND P1, PT, R4, UR41, PT ;  /* 0x0000002904007c0c */ /* 0x000fda000bf26270 */
[----:B------:R-:W-:-:S04]  /*26670*/  @P1 LOP3.LUT R16, R16, 0x100, RZ, 0xfc, !PT ;  /* 0x0000010010101812 */ /* 0x000fc800078efcff */
[----:B------:R-:W-:Y:S02]  /*26680*/  LOP3.LUT R16, R16, 0xffffff7f, RZ, 0xc0, !PT ;  /* 0xffffff7f10107812 */ /* 0x000fe400078ec0ff */
[----:B0-----:R-:W-:Y:S02]  /*26690*/  @!P1 LEA R6, P0, R7, R14, 0x1 ;  /* 0x0000000e07069211 */ /* 0x001fe400078008ff */
[----:B------:R-:W0:Y:S03]  /*266a0*/  SHFL.IDX PT, R14, R0, 0x1, 0x181f ;  /* 0x00381f00000e7f89 */ /* 0x000e2600000e0000 */
[----:B--2---:R-:W-:Y:S02]  /*266b0*/  @!P1 IMAD.X R3, RZ, RZ, R2, P0 ;  /* 0x000000ffff039224 */ /* 0x004fe400000e0602 */
[----:B------:R-:W-:Y:S02]  /*266c0*/  @!P1 IMAD.MOV.U32 R2, RZ, RZ, R6 ;  /* 0x000000ffff029224 */ /* 0x000fe400078e0006 */
[----:B------:R-:W-:-:S03]  /*266d0*/  VIADD R6, R4, 0x10 ;  /* 0x0000001004067836 */ /* 0x000fc60000000000 */
[----:B------:R2:W-:Y:S02]  /*266e0*/  @!P1 LDGSTS.E.BYPASS.LTC128B.128 [R22+0x20400], desc[UR36][R2.64], !P5 ;  /* 0x2040000002169fae */ /* 0x0005e4000e901d64 */
[----:B------:R-:W-:Y:S02]  /*266f0*/  ISETP.GE.AND P1, PT, R6, UR41, PT ;  /* 0x0000002906007c0c */ /* 0x000fe4000bf26270 */
[----:B--2---:R-:W2:Y:S11]  /*26700*/  SHFL.IDX PT, R2, R5, 0x1, 0x181f ;  /* 0x00381f0005027f89 */ /* 0x004eb600000e0000 */
[----:B0-----:R-:W-:-:S02]  /*26710*/  @!P1 LEA R6, P0, R7, R14, 0x1 ;  /* 0x0000000e07069211 */ /* 0x001fc400078008ff */
[----:B------:R-:W0:Y:S01]  /*26720*/  SHFL.IDX PT, R14, R0, 0x2, 0x181f ;  /* 0x00581f00000e7f89 */ /* 0x000e2200000e0000 */
[----:B------:R-:W-:-:S04]  /*26730*/  @P1 LOP3.LUT R16, R16, 0x80, RZ, 0xfc, !PT ;  /* 0x0000008010101812 */ /* 0x000fc800078efcff */
[----:B------:R-:W-:Y:S01]  /*26740*/  LOP3.LUT R16, R16, 0xffffffbf, RZ, 0xc0, !PT ;  /* 0xffffffbf10107812 */ /* 0x000fe200078ec0ff */
[----:B--2---:R-:W-:Y:S02]  /*26750*/  @!P1 IMAD.X R3, RZ, RZ, R2, P0 ;  /* 0x000000ffff039224 */ /* 0x004fe400000e0602 */
[----:B------:R-:W-:Y:S02]  /*26760*/  @!P1 IMAD.MOV.U32 R2, RZ, RZ, R6 ;  /* 0x000000ffff029224 */ /* 0x000fe400078e0006 */
[----:B------:R-:W-:-:S03]  /*26770*/  VIADD R6, R4, 0x20 ;  /* 0x0000002004067836 */ /* 0x000fc60000000000 */
[----:B------:R2:W-:Y:S02]  /*26780*/  @!P1 LDGSTS.E.BYPASS.LTC128B.128 [R22+0x20c00], desc[UR36][R2.64], !P5 ;  /* 0x20c0000002169fae */ /* 0x0005e4000e901d64 */
[----:B------:R-:W-:Y:S02]  /*26790*/  ISETP.GE.AND P1, PT, R6, UR41, PT ;  /* 0x0000002906007c0c */ /* 0x000fe4000bf26270 */
[----:B--2---:R-:W2:Y:S11]  /*267a0*/  SHFL.IDX PT, R2, R5, 0x2, 0x181f ;  /* 0x00581f0005027f89 */ /* 0x004eb600000e0000 */
[----:B0-----:R-:W-:Y:S01]  /*267b0*/  @!P1 LEA R6, P0, R7, R14, 0x1 ;  /* 0x0000000e07069211 */ /* 0x001fe200078008ff */
[----:B------:R-:W0:Y:S01]  /*267c0*/  SHFL.IDX PT, R5, R5, 0x3, 0x181f ;  /* 0x00781f0005057f89 */ /* 0x000e2200000e0000 */
[----:B------:R-:W-:-:S03]  /*267d0*/  @P1 LOP3.LUT R16, R16, 0x40, RZ, 0xfc, !PT ;  /* 0x0000004010101812 */ /* 0x000fc600078efcff */
[----:B------:R3:W4:Y:S01]  /*267e0*/  SHFL.IDX PT, R14, R0, 0x3, 0x181f ;  /* 0x00781f00000e7f89 */ /* 0x00072200000e0000 */
[----:B--2---:R-:W-:Y:S02]  /*267f0*/  @!P1 IMAD.X R3, RZ, RZ, R2, P0 ;  /* 0x000000ffff039224 */ /* 0x004fe400000e0602 */
[----:B------:R-:W-:-:S05]  /*26800*/  @!P1 IMAD.MOV.U32 R2, RZ, RZ, R6 ;  /* 0x000000ffff029224 */ /* 0x000fca00078e0006 */
[----:B0-----:R3:W-:Y:S02]  /*26810*/  @!P1 LDGSTS.E.BYPASS.LTC128B.128 [R22+0x21400], desc[UR36][R2.64], !P5 ;  /* 0x2140000002169fae */ /* 0x0017e4000e901d64 */
.L_x_5362:
[----:B------:R-:W-:Y:S01]  /*26820*/  VIADD R4, R4, 0x30 ;  /* 0x0000003004047836 */ /* 0x000fe20000000000 */
[----:B------:R-:W-:-:S04]  /*26830*/  LOP3.LUT R16, R16, 0xffffefff, RZ, 0xc0, !PT ;  /* 0xffffefff10107812 */ /* 0x000fc800078ec0ff */
[----:B------:R-:W-:-:S13]  /*26840*/  ISETP.GE.AND P1, PT, R4, UR41, PT ;  /* 0x0000002904007c0c */ /* 0x000fda000bf26270 */
[----:B---34-:R-:W-:Y:S02]  /*26850*/  @!P1 LEA R2, P0, R7, R14, 0x1 ;  /* 0x0000000e07029211 */ /* 0x018fe400078008ff */
[----:B------:R-:W-:-:S03]  /*26860*/  @P1 LOP3.LUT R16, R16, 0x1000, RZ, 0xfc, !PT ;  /* 0x0000100010101812 */ /* 0x000fc600078efcff */
[----:B------:R-:W-:Y:S01]  /*26870*/  @!P1 IMAD.X R3, RZ, RZ, R5, P0 ;  /* 0x000000ffff039224 */ /* 0x000fe200000e0605 */
[----:B------:R-:W-:-:S04]  /*26880*/  PLOP3.LUT P0, PT, PT, PT, PT, 0x80, 0x0 ;  /* 0x000000000000781c */ /* 0x000fc80003f0f070 */
[----:B------:R-:W-:Y:S01]  /*26890*/  @!PT LDS RZ, [RZ] ;  /* 0x00000000fffff984 */ /* 0x000fe20000000800 */
[----:B------:R-:W-:Y:S01]  /*268a0*/  @!PT LDS RZ, [RZ] ;  /* 0x00000000fffff984 */ /* 0x000fe20000000800 */
[----:B------:R-:W-:Y:S01]  /*268b0*/  @!PT LDS RZ, [RZ] ;  /* 0x00000000fffff984 */ /* 0x000fe20000000800 */
[----:B------:R0:W-:Y:S01]  /*268c0*/  @!P1 LDGSTS.E.BYPASS.LTC128B.128 [R22+0x21c00], desc[UR36][R2.64], !P5 ;  /* 0x21c0000002169fae */ /* 0x0001e2000e901d64 */
[----:B------:R-:W-:-:S08]  /*268d0*/  NOP ;  /* 0x0000000000007918 */ /* 0x000fd00000000000 */
.L_x_5293:
[----:B------:R-:W-:Y:S02]  /*268e0*/  PLOP3.LUT P1, PT, P1, P0, PT, 0xa2, 0x0 ;  /* 0x000000000000781c */ /* 0x000fe40000f21472 */
[----:B------:R-:W-:-:S08]  /*268f0*/  @P0 R2UR P1, UR4, R17 ;  /* 0x00000000110402ca */ /* 0x000fd00000020000 */
[----:B------:R-:W-:-:S05]  /*26900*/  @P0 PLOP3.LUT P0, PT, P1, PT, PT, 0x80, 0x0 ;  /* 0x000000000000081c */ /* 0x000fca0000f0f070 */
[----:B------:R-:W-:Y:S01]  /*26910*/  @!P1 SYNCS.ARRIVE.TRANS64.RED.A0T1 RZ, [UR4+0x38800], RZ ;  /* 0x038800ffffff99a7 */ /* 0x000fe20008200404 */
[----:B------:R-:W-:Y:S07]  /*26920*/  @!P1 ARRIVES.LDGSTSBAR.64.TRANSCNT [UR4+0x38800] ;  /* 0x03880000ff0099b0 */ /* 0x000fee0008000a84 */
[----:B------:R-:W-:Y:S05]  /*26930*/  @P0 BRA.U.ANY `(.L_x_5293) ;  /* 0xfffffffd00e80947 */ /* 0x000fea000393ffff */
[----:B------:R-:W-:Y:S01]  /*26940*/  ULDC.64 UR4, c[0x0][0x3d8] ;  /* 0x0000f60000047ab9 */ /* 0x000fe20000000a00 */
[----:B------:R-:W-:Y:S01]  /*26950*/  NOP ;  /* 0x0000000000007918 */ /* 0x000fe20000000000 */
[----:B------:R-:W-:Y:S01]  /*26960*/  IMAD R0, R24, UR4, RZ ;  /* 0x0000000418007c24 */ /* 0x000fe2000f8e02ff */
[----:B------:R2:W-:Y:S01]  /*26970*/  SYNCS.ARRIVE.TRANS64.A1T0 RZ, [R17+URZ+0x38800], RZ ;  /* 0x038800ff11ff79a7 */ /* 0x0005e2000810003f */
[C---:B------:R-:W-:Y:S01]  /*26980*/  IMAD.WIDE.U32 R4, R19.reuse, UR4, RZ ;  /* 0x0000000413047c25 */ /* 0x040fe2000f8e00ff */
[----:B------:R-:W-:Y:S03]  /*26990*/  BSSY B6, `(.L_x_5294) ;  /* 0x0000018000067945 */ /* 0x000fe60003800000 */
[----:B------:R-:W-:Y:S01]  /*269a0*/  IMAD R0, R19, UR5, R0 ;  /* 0x0000000513007c24 */ /* 0x000fe2000f8e0200 */
[----:B------:R2:W-:Y:S01]  /*269b0*/  STL.64 [R1+0x420], R4 ;  /* 0x0004200401007387 */ /* 0x0005e20000100a00 */
[----:B0-----:R-:W-:-:S02]  /*269c0*/  VIADD R2, R17, 0x26400 ;  /* 0x0002640011027836 */ /* 0x001fc40000000000 */
[----:B------:R-:W-:-:S03]  /*269d0*/  IMAD.IADD R0, R5, 0x1, R0 ;  /* 0x0000000105007824 */ /* 0x000fc600078e0200 */
[----:B------:R-:W-:Y:S02]  /*269e0*/  LOP3.LUT P0, RZ, R2, 0x3ff, RZ, 0xc0, !PT ;  /* 0x000003ff02ff7812 */ /* 0x000fe4000780c0ff */
[----:B------:R2:W-:Y:S11]  /*269f0*/  STL [R1+0x434], R0 ;  /* 0x0004340001007387 */ /* 0x0005f60000100800 */
[----:B--2---:R-:W-:Y:S05]  /*26a00*/  @!P0 BRA `(.L_x_5295) ;  /* 0x0000000000408947 */ /* 0x004fea0003800000 */
        /* <DEDUP_REMOVED lines=16> */
.L_x_5295:
[----:B------:R-:W-:Y:S05]  /*26b10*/  BSYNC B6 ;  /* 0x0000000000067941 */ /* 0x000fea0003800000 */
.L_x_5294:
[----:B------:R-:W2:Y:S04]  /*26b20*/  LDL.LU.64 R4, [R1+0x420] ;  /* 0x0004200001047983 */ /* 0x000ea80000300a00 */
[----:B------:R-:W3:Y:S01]  /*26b30*/  LDL.LU R20, [R1+0x434] ;  /* 0x0004340001147983 */ /* 0x000ee20000300800 */
[----:B------:R-:W-:Y:S01]  /*26b40*/  UISETP.NE.AND UP0, UPT, UR49, URZ, UPT ;  /* 0x0000003f3100728c */ /* 0x000fe2000bf05270 */
[----:B------:R-:W-:Y:S01]  /*26b50*/  IMAD.MOV.U32 R2, RZ, RZ, R34 ;  /* 0x000000ffff027224 */ /* 0x000fe200078e0022 */
[----:B------:R-:W-:Y:S01]  /*26b60*/  ULDC UR6, c[0x0][0x448] ;  /* 0x0001120000067ab9 */ /* 0x000fe20000000800 */
[----:B------:R0:W5:Y:S01]  /*26b70*/  LDL R8, [R1+0x414] ;  /* 0x0004140001087983 */ /* 0x0001620000100800 */
[----:B------:R-:W-:Y:S01]  /*26b80*/  ULDC.64 UR8, c[0x0][0x3e0] ;  /* 0x0000f80000087ab9 */ /* 0x000fe20000000a00 */
[----:B------:R-:W-:-:S02]  /*26b90*/  LOP3.LUT P2, RZ, R16, 0x20000, RZ, 0xc0, !PT ;  /* 0x0002000010ff7812 */ /* 0x000fc4000784c0ff */
[----:B------:R0:W5:Y:S01]  /*26ba0*/  LDL R6, [R1+0x410] ;  /* 0x0004100001067983 */ /* 0x0001620000100800 */
[----:B------:R-:W-:Y:S02]  /*26bb0*/  PLOP3.LUT P0, PT, PT, PT, UP0, 0x80, 0x0 ;  /* 0x000000000000781c */ /* 0x000fe40003f0f008 */
[C---:B------:R-:W-:Y:S01]  /*26bc0*/  LOP3.LUT P3, RZ, R16.reuse, 0x10000, RZ, 0xc0, !PT ;  /* 0x0001000010ff7812 */ /* 0x040fe2000786c0ff */
[----:B------:R-:W-:Y:S01]  /*26bd0*/  @UP0 ULDC UR4, c[0x0][0x44c] ;  /* 0x0001130000040ab9 */ /* 0x000fe20000000800 */
[C---:B------:R-:W-:Y:S02]  /*26be0*/  LOP3.LUT P4, RZ, R16.reuse, 0x8000, RZ, 0xc0, !PT ;  /* 0x0000800010ff7812 */ /* 0x040fe4000788c0ff */
[----:B------:R-:W-:-:S07]  /*26bf0*/  LOP3.LUT P5, RZ, R16, 0x4000, RZ, 0xc0, !PT ;  /* 0x0000400010ff7812 */ /* 0x000fce00078ac0ff */
[----:B------:R-:W-:Y:S01]  /*26c00*/  @P0 IMAD.HI.U32 R0, R34, UR4, RZ ;  /* 0x0000000422000c27 */ /* 0x000fe2000f8e00ff */
[----:B------:R-:W-:Y:S01]  /*26c10*/  PLOP3.LUT P0, PT, PT, PT, UP0, 0x80, 0x0 ;  /* 0x000000000000781c */ /* 0x000fe20003f0f008 */
[----:B------:R-:W-:-:S12]  /*26c20*/  @UP0 ULDC UR4, c[0x0][0x450] ;  /* 0x0001140000040ab9 */ /* 0x000fd80000000800 */
[----:B------:R-:W-:-:S04]  /*26c30*/  @P0 SHF.R.U32.HI R2, RZ, UR4, R0 ;  /* 0x00000004ff020c19 */ /* 0x000fc80008011600 */
[--C-:B------:R-:W-:Y:S02]  /*26c40*/  SHF.R.S32.HI R0, RZ, 0x1f, R2.reuse ;  /* 0x0000001fff007819 */ /* 0x100fe40000011402 */
[----:B--2---:R-:W-:Y:S02]  /*26c50*/  R2UR UR5, R5 ;  /* 0x00000000050572ca */ /* 0x004fe400000e0000 */
[----:B------:R-:W-:Y:S02]  /*26c60*/  R2UR UR4, R4 ;  /* 0x00000000040472ca */ /* 0x000fe400000e0000 */
[----:B---3--:R-:W-:Y:S01]  /*26c70*/  R2UR UR5, R20 ;  /* 0x00000000140572ca */ /* 0x008fe200000e0000 */
[----:B------:R-:W-:Y:S01]  /*26c80*/  IMAD.MOV R5, RZ, RZ, -R2 ;  /* 0x000000ffff057224 */ /* 0x000fe200078e0a02 */
[----:B------:R-:W2:Y:S03]  /*26c90*/  S2R R20, SR_TID.X ;  /* 0x0000000000147919 */ /* 0x000ea60000002100 */
[----:B------:R-:W-:Y:S01]  /*26ca0*/  IMAD R5, R5, UR6, R34 ;  /* 0x0000000605057c24 */ /* 0x000fe2000f8e0222 */
[----:B------:R-:W-:-:S04]  /*26cb0*/  UIMAD UR6, UR50, UR8, URZ ;  /* 0x00000008320672a4 */ /* 0x000fc8000f8e023f */
[----:B------:R-:W-:-:S03]  /*26cc0*/  UIMAD UR6, UR38, UR9, UR6 ;  /* 0x00000009260672a4 */ /* 0x000fc6000f8e0206 */
[----:B------:R-:W-:-:S03]  /*26cd0*/  UIMAD.WIDE.U32 UR4, UR38, UR8, UR4 ;  /* 0x00000008260472a5 */ /* 0x000fc6000f8e0004 */
[----:B------:R-:W-:Y:S01]  /*26ce0*/  ULDC.64 UR8, c[0x0][0x3d0] ;  /* 0x0000f40000087ab9 */ /* 0x000fe20000000a00 */
[----:B------:R-:W-:Y:S01]  /*26cf0*/  UIADD3 UR5, UR5, UR6, URZ ;  /* 0x0000000605057290 */ /* 0x000fe2000fffe03f */
[----:B------:R-:W-:Y:S02]  /*26d00*/  IMAD R7, R0, UR8, RZ ;  /* 0x0000000800077c24 */ /* 0x000fe4000f8e02ff */
[----:B------:R-:W-:Y:S01]  /*26d10*/  IMAD.U32 R3, RZ, RZ, UR8 ;  /* 0x00000008ff037e24 */ /* 0x000fe2000f8e00ff */
[----:B------:R-:W-:Y:S01]  /*26d20*/  SHF.R.S32.HI R0, RZ, 0x1f, R5 ;  /* 0x0000001fff007819 */ /* 0x000fe20000011405 */
        /* <DEDUP_REMOVED lines=11> */
[----:B--2---:R-:W-:-:S03]  /*26de0*/  IMAD.SHL.U32 R9, R20, 0x8, RZ ;  /* 0x0000000814097824 */ /* 0x004fc600078e00ff */
[----:B------:R-:W-:Y:S02]  /*26df0*/  LEA.HI.X R4, R2, UR5, R3, 0x1, P0 ;  /* 0x0000000502047c11 */ /* 0x000fe400080f0c03 */
[----:B------:R-:W-:Y:S01]  /*26e00*/  LOP3.LUT R9, R9, 0x38, RZ, 0xc0, !PT ;  /* 0x0000003809097812 */ /* 0x000fe200078ec0ff */
[----:B0-----:R-:W-:Y:S06]  /*26e10*/  BRA.DIV UR4, `(.L_x_5296) ;  /* 0x0000003204887947 */ /* 0x001fec000b800000 */
[C---:B------:R-:W-:Y:S01]  /*26e20*/  LOP3.LUT P1, RZ, R16.reuse, 0x40, RZ, 0xc0, !PT ;  /* 0x0000004010ff7812 */ /* 0x040fe2000782c0ff */
[----:B------:R-:W0:Y:S01]  /*26e30*/  SHFL.IDX PT, R14, R0, RZ, 0x181f ;  /* 0x00181fff000e7589 */ /* 0x000e2200000e0000 */
[C---:B------:R-:W-:Y:S02]  /*26e40*/  LOP3.LUT P6, RZ, R16.reuse, 0x40000, RZ, 0xc0, !PT ;  /* 0x0004000010ff7812 */ /* 0x040fe400078cc0ff */
[----:B------:R-:W-:Y:S01]  /*26e50*/  LOP3.LUT R16, R16, 0xffbfffff, RZ, 0xc0, !PT ;  /* 0xffbfffff10107812 */ /* 0x000fe200078ec0ff */
[----:B------:R-:W2:Y:S04]  /*26e60*/  SHFL.IDX PT, R2, R4, RZ, 0x181f ;  /* 0x00181fff04027589 */ /* 0x000ea800000e0000 */
[----:B------:R-:W-:Y:S04]  /*26e70*/  SHFL.IDX PT, R5, R4, 0x1, 0x181f ;  /* 0x00381f0004057f89 */ /* 0x000fe800000e0000 */
[----:B------:R-:W-:-:S04]  /*26e80*/  @P1 LOP3.LUT R16, R16, 0x400000, RZ, 0xfc, !PT ;  /* 0x0040000010101812 */ /* 0x000fc800078efcff */
[C---:B------:R-:W-:Y:S02]  /*26e90*/  LOP3.LUT P1, RZ, R16.reuse, 0x80, RZ, 0xc0, !PT ;  /* 0x0000008010ff7812 */ /* 0x040fe4000782c0ff */
[----:B------:R-:W-:-:S11]  /*26ea0*/  LOP3.LUT R16, R16, 0xff7fffff, RZ, 0xc0, !PT ;  /* 0xff7fffff10107812 */ /* 0x000fd600078ec0ff */
[----:B------:R-:W-:-:S04]  /*26eb0*/  @P1 LOP3.LUT R16, R16, 0x800000, RZ, 0xfc, !PT ;  /* 0x0080000010101812 */ /* 0x000fc800078efcff */
[----:B------:R-:W-:-:S13]  /*26ec0*/  LOP3.LUT P1, RZ, R16, 0x100, RZ, 0xc0, !PT ;  /* 0x0000010010ff7812 */ /* 0x000fda000782c0ff */
[----:B0-----:R-:W-:-:S05]  /*26ed0*/  @!P1 LEA R14, P0, R9, R14, 0x1 ;  /* 0x0000000e090e9211 */ /* 0x001fca00078008ff */
[----:B--2---:R-:W-:Y:S01]  /*26ee0*/  @!P1 IMAD.X R3, RZ, RZ, R2, P0 ;  /* 0x000000ffff039224 */ /* 0x004fe200000e0602 */
[----:B------:R-:W-:Y:S01]  /*26ef0*/  LOP3.LUT P0, RZ, R16, 0x80000, RZ, 0xc0, !PT ;  /* 0x0008000010ff7812 */ /* 0x000fe2000780c0ff */
[----:B------:R-:W-:Y:S02]  /*26f00*/  @!P1 IMAD.MOV.U32 R2, RZ, RZ, R14 ;  /* 0x000000ffff029224 */ /* 0x000fe400078e000e */
[----:B------:R-:W0:Y:S10]  /*26f10*/  SHFL.IDX PT, R14, R0, 0x1, 0x181f ;  /* 0x00381f00000e7f89 */ /* 0x000e3400000e0000 */
        /* <DEDUP_REMOVED lines=11> */
[----:B0-----:R-:W-:-:S05]  /*26fd0*/  @!P1 LEA R14, P0, R9, R14, 0x1 ;  /* 0x0000000e090e9211 */ /* 0x001fca00078008ff */
[----:B------:R-:W-:Y:S01]  /*26fe0*/  @!P1 IMAD.X R5, RZ, RZ, R5, P0 ;  /* 0x000000ffff059224 */ /* 0x000fe200000e0605 */
[----:B------:R-:W-:Y:S01]  /*26ff0*/  LOP3.LUT P0, RZ, R16, 0x80000, RZ, 0xc0, !PT ;  /* 0x0008000010ff7812 */ /* 0x000fe2000780c0ff */
[----:B--2---:R-:W-:Y:S02]  /*27000*/  @!P1 IMAD.MOV.U32 R2, RZ, RZ, R14 ;  /* 0x000000ffff029224 */ /* 0x004fe400078e000e */
[----:B------:R-:W-:Y:S01]  /*27010*/  @!P1 IMAD.MOV.U32 R3, RZ, RZ, R5 ;  /* 0x000000ffff039224 */ /* 0x000fe200078e0005 */
[----:B------:R-:W0:Y:S04]  /*27020*/  SHFL.IDX PT, R14, R0, 0x2, 0x181f ;  /* 0x00581f00000e7f89 */ /* 0x000e2800000e0000 */
[----:B------:R-:W2:Y:S04]  /*27030*/  SHFL.IDX PT, R5, R4, 0x2, 0x181f ;  /* 0x00581f0004057f89 */ /* 0x000ea800000e0000 */
[----:B------:R-:W3:Y:S04]  /*27040*/  SHFL.IDX PT, R4, R4, 0x3, 0x181f ;  /* 0x00781f0004047f89 */ /* 0x000ee800000e0000 */
        /* <DEDUP_REMOVED lines=12> */
[----:B--2---:R-:W-:Y:S01]  /*27110*/  @!P1 IMAD.X R5, RZ, RZ, R5, P0 ;  /* 0x000000ffff059224 */ /* 0x004fe200000e0605 */
[----:B------:R-:W-:Y:S01]  /*27120*/  LOP3.LUT P0, RZ, R16, 0x80000, RZ, 0xc0, !PT ;  /* 0x0008000010ff7812 */ /* 0x000fe2000780c0ff */
[----:B----4-:R-:W-:Y:S02]  /*27130*/  @!P1 IMAD.MOV.U32 R2, RZ, RZ, R14 ;  /* 0x000000ffff029224 */ /* 0x010fe400078e000e */
[----:B------:R-:W-:Y:S01]  /*27140*/  @!P1 IMAD.MOV.U32 R3, RZ, RZ, R5 ;  /* 0x000000ffff039224 */ /* 0x000fe200078e0005 */
[----:B------:R2:W4:Y:S09]  /*27150*/  SHFL.IDX PT, R14, R0, 0x3, 0x181f ;  /* 0x00781f00000e7f89 */ /* 0x00053200000e0000 */
        /* <DEDUP_REMOVED lines=9> */
[----:B---34-:R2:W-:Y:S02]  /*271f0*/  @!P1 LDGSTS.E.BYPASS.LTC128B.128 [R22+0x35400], desc[UR36][R2.64+0x380], P0 ;  /* 0x3540038002169fae */ /* 0x0185e40008101d64 */
.L_x_5372:
[C---:B------:R-:W-:Y:S02]  /*27200*/  LOP3.LUT P1, RZ, R16.reuse, 0x1000, RZ, 0xc0, !PT ;  /* 0x0000100010ff7812 */ /* 0x040fe4000782c0ff */
[----:B------:R-:W-:-:S11]  /*27210*/  LOP3.LUT P6, RZ, R16, 0x40000, RZ, 0xc0, !PT ;  /* 0x0004000010ff7812 */ /* 0x000fd600078cc0ff */
[----:B0-2---:R-:W-:-:S05]  /*27220*/  @!P1 LEA R2, P0, R9, R14, 0x1 ;  /* 0x0000000e09029211 */ /* 0x005fca00078008ff */
        /* <DEDUP_REMOVED lines=15> */
[----:B------:R-:W-:Y:S01]  /*27320*/  PLOP3.LUT P0, PT, PT, PT, PT, 0x80, 0x0 ;  /* 0x000000000000781c */ /* 0x000fe20003f0f070 */
[----:B------:R-:W-:-:S12]  /*27330*/  NOP ;  /* 0x0000000000007918 */ /* 0x000fd80000000000 */
.L_x_5297:
        /* <DEDUP_REMOVED lines=18> */
.L_x_5373:
[----:B------:R-:W-:Y:S05]  /*27460*/  BSYNC B0 ;  /* 0x0000000000007941 */ /* 0x000fea0003800000 */
.L_x_5298:
[----:B------:R-:W-:-:S13]  /*27470*/  LOP3.LUT P0, RZ, R16, 0x800, RZ, 0xc0, !PT ;  /* 0x0000080010ff7812 */ /* 0x000fda000780c0ff */
[----:B------:R-:W-:Y:S05]  /*27480*/  @!P0 BRA `(.L_x_5300) ;  /* 0x0000000000048947 */ /* 0x000fea0003800000 */
[----:B------:R-:W-:Y:S01]  /*27490*/  BPT.TRAP 0x1 ;  /* 0x000000040000795c */ /* 0x000fe20000300000 */
.L_x_5300:
[----:B0-----:R-:W-:Y:S01]  /*274a0*/  SHF.L.U32 R0, R23, 0x1f, RZ ;  /* 0x0000001f17007819 */ /* 0x001fe200000006ff */
[----:B------:R-:W-:Y:S03]  /*274b0*/  BSSY B0, `(.L_x_5301) ;  /* 0x0000003000007945 */ /* 0x000fe60003800000 */
[----:B------:R-:W0:Y:S02]  /*274c0*/  SYNCS.PHASECHK.TRANS64.TRYWAIT P0, [R27+URZ+0x38860], R0 ;  /* 0x038860001b0075a7 */ /* 0x000e24000800017f */
[----:B0-----:R-:W-:Y:S05]  /*274d0*/  @!P0 BRA `(.L_x_5302) ;  /* 0x0000003000c88947 */ /* 0x001fea0003800000 */
.L_x_5374:
[----:B------:R-:W-:Y:S05]  /*274e0*/  BSYNC B0 ;  /* 0x0000000000007941 */ /* 0x000fea0003800000 */
.L_x_5301:
[----:B------:R-:W0:Y:S01]  /*274f0*/  LDL.LU R2, [R1+0x428] ;  /* 0x0004280001027983 */ /* 0x000e220000300800 */
[----:B------:R-:W-:-:S03]  /*27500*/  ULDC.64 UR4, c[0x0][0x328] ;  /* 0x0000ca0000047ab9 */ /* 0x000fc60000000a00 */
[----:B------:R-:W2:Y:S01]  /*27510*/  LDL.LU R4, [R1+0x42c] ;  /* 0x00042c0001047983 */ /* 0x000ea20000300800 */
[----:B------:R-:W-:Y:S01]  /*27520*/  LOP3.LUT R16, R16, 0xffffff7f, RZ, 0xc0, !PT ;  /* 0xffffff7f10107812 */ /* 0x000fe200078ec0ff */
[----:B0-----:R-:W-:Y:S02]  /*27530*/  IMAD R0, R2, UR4, RZ ;  /* 0x0000000402007c24 */ /* 0x001fe4000f8e02ff */
[----:B------:R-:W-:-:S04]  /*27540*/  IMAD.WIDE.U32 R2, R37, UR4, RZ ;  /* 0x0000000425027c25 */ /* 0x000fc8000f8e00ff */
[----:B------:R-:W-:Y:S01]  /*27550*/  IMAD R5, R37, UR5, R0 ;  /* 0x0000000525057c24 */ /* 0x000fe2000f8e0200 */
[----:B------:R-:W-:Y:S02]  /*27560*/  ULDC.64 UR4, c[0x0][0x338] ;  /* 0x0000ce0000047ab9 */ /* 0x000fe40000000a00 */
[----:B--2---:R-:W-:Y:S01]  /*27570*/  IMAD R0, R4, UR4, RZ ;  /* 0x0000000404007c24 */ /* 0x004fe2000f8e02ff */
[----:B------:R-:W-:Y:S01]  /*27580*/  PRMT R4, R33, 0x8880, RZ ;  /* 0x0000888021047816 */ /* 0x000fe200000000ff */
        /* <DEDUP_REMOVED lines=12> */
[----:B------:R-:W-:-:S04]  /*27650*/  UMOV UR4, 0xffffffff ;  /* 0xffffffff00047882 */ /* 0x000fc80000000000 */
[----:B------:R-:W-:Y:S02]  /*27660*/  LEA.HI.X R7, R2, UR5, R7, 0x1, P0 ;  /* 0x0000000502077c11 */ /* 0x000fe400080f0c07 */
[----:B------:R-:W-:-:S13]  /*27670*/  ISETP.GT.AND P0, PT, R4, -0x1, PT ;  /* 0xffffffff0400780c */ /* 0x000fda0003f04270 */
[----:B------:R-:W-:Y:S01]  /*27680*/  @P0 LOP3.LUT R16, R16, 0x80, RZ, 0xfc, !PT ;  /* 0x0000008010100812 */ /* 0x000fe200078efcff */
[----:B------:R-:W-:Y:S06]  /*27690*/  BRA.DIV UR4, `(.L_x_5303) ;  /* 0x00000032046c7947 */ /* 0x000fec000b800000 */
[----:B------:R-:W0:Y:S01]  /*276a0*/  S2R R2, SR_TID.X ;  /* 0x0000000000027919 */ /* 0x000e220000002100 */
[----:B------:R-:W-:Y:S01]  /*276b0*/  LOP3.LUT P1, RZ, R33, 0x1, RZ, 0xc0, !PT ;  /* 0x0000000121ff7812 */ /* 0x000fe2000782c0ff */
        /* <DEDUP_REMOVED lines=79> */
.L_x_5384:
        /* <DEDUP_REMOVED lines=25> */
.L_x_5304:
        /* <DEDUP_REMOVED lines=10> */
.L_x_5305:
[----:B0-----:R-:W2:Y:S01]  /*27de0*/  LDL.LU R2, [R1+0x418] ;  /* 0x0004180001027983 */ /* 0x001ea20000300800 */
[----:B------:R0:W-:Y:S01]  /*27df0*/  SYNCS.ARRIVE.TRANS64.A1T0 RZ, [R27+URZ+0x38850], RZ ;  /* 0x038850ff1bff79a7 */ /* 0x0001e2000810003f */
[----:B--2---:R-:W-:-:S05]  /*27e00*/  VIADD R9, R2, 0xfffffffe ;  /* 0xfffffffe02097836 */ /* 0x004fca0000000000 */
[----:B------:R-:W-:-:S13]  /*27e10*/  ISETP.GE.AND P0, PT, R9, UR44, PT ;  /* 0x0000002c09007c0c */ /* 0x000fda000bf06270 */
[----:B0-----:R-:W-:Y:S05]  /*27e20*/  @!P0 BRA `(.L_x_5306) ;  /* 0x0000000c00988947 */ /* 0x001fea0003800000 */
[----:B------:R-:W-:Y:S01]  /*27e30*/  BSSY B0, `(.L_x_5306) ;  /* 0x00000e5000007945 */ /* 0x000fe20003800000 */
.L_x_5319:
[----:B0-----:R-:W0:Y:S01]  /*27e40*/  S2R R2, SR_TID.X ;  /* 0x0000000000027919 */ /* 0x001e220000002100 */
[----:B--23--:R-:W-:Y:S01]  /*27e50*/  IMAD R8, R9, 0x40, R31 ;  /* 0x0000004009087824 */ /* 0x00cfe200078e021f */
[----:B------:R-:W-:Y:S01]  /*27e60*/  LOP3.LUT P1, RZ, R16, 0x800, RZ, 0xc0, !PT ;  /* 0x0000080010ff7812 */ /* 0x000fe2000782c0ff */
[----:B------:R-:W-:Y:S01]  /*27e70*/  VIADD R18, R18, 0x1 ;  /* 0x0000000112127836 */ /* 0x000fe20000000000 */
[C---:B0-----:R-:W-:Y:S01]  /*27e80*/  LOP3.LUT R3, R2.reuse, 0x7f, RZ, 0xc0, !PT ;  /* 0x0000007f02037812 */ /* 0x041fe200078ec0ff */
[----:B------:R-:W-:-:S03]  /*27e90*/  IMAD.SHL.U32 R2, R2, 0x10, RZ ;  /* 0x0000001002027824 */ /* 0x000fc600078e00ff */
[----:B------:R-:W-:Y:S02]  /*27ea0*/  SHF.R.U32.HI R4, RZ, 0x3, R3 ;  /* 0x00000003ff047819 */ /* 0x000fe40000011603 */
[----:B------:R-:W0:Y:S02]  /*27eb0*/  LDC R3, c[0x0][0x430] ;  /* 0x00010c00ff037b82 */ /* 0x000e240000000800 */
[----:B------:R-:W-:-:S04]  /*27ec0*/  LOP3.LUT R2, R4, 0x70, R2, 0xf8, !PT ;  /* 0x0000007004027812 */ /* 0x000fc800078ef802 */
[C---:B------:R-:W-:Y:S01]  /*27ed0*/  ISETP.GT.U32.AND P2, PT, R2.reuse, 0x3f, PT ;  /* 0x0000003f0200780c */ /* 0x040fe20003f44070 */
[----:B------:R-:W-:-:S04]  /*27ee0*/  IMAD.IADD R8, R2, 0x1, R8 ;  /* 0x0000000102087824 */ /* 0x000fc800078e0208 */
[----:B------:R-:W-:-:S08]  /*27ef0*/  IMAD.MOV.U32 R10, RZ, RZ, R8 ;  /* 0x000000ffff0a7224 */ /* 0x000fd000078e0008 */
[----:B------:R-:W2:Y:S01]  /*27f00*/  @!P2 LDC.64 R4, c[0x0][0x428] ;  /* 0x00010a00ff04ab82 */ /* 0x000ea20000000a00 */
[----:B0-----:R-:W-:-:S13]  /*27f10*/  ISETP.NE.AND P0, PT, R3, 0x1, PT ;  /* 0x000000010300780c */ /* 0x001fda0003f05270 */
[----:B------:R-:W0:Y:S08]  /*27f20*/  @P0 LDC R3, c[0x0][0x434] ;  /* 0x00010d00ff030b82 */ /* 0x000e300000000800 */
[----:B------:R-:W3:Y:S01]  /*27f30*/  @P0 LDC R7, c[0x0][0x438] ;  /* 0x00010e00ff070b82 */ /* 0x000ee20000000800 */
[----:B0-----:R-:W-:-:S05]  /*27f40*/  @P0 IMAD.HI.U32 R2, R8, R3, RZ ;  /* 0x0000000308020227 */ /* 0x001fca00078e00ff */
[----:B---3--:R-:W-:Y:S01]  /*27f50*/  @P0 SHF.R.U32.HI R10, RZ, R7, R2 ;  /* 0x00000007ff0a0219 */ /* 0x008fe20000011602 */
[----:B--2---:R-:W-:Y:S01]  /*27f60*/  @!P2 IMAD R2, R30, R4, RZ ;  /* 0x000000041e02a224 */ /* 0x004fe200078e02ff */
[----:B------:R-:W0:Y:S02]  /*27f70*/  @!P2 LDC.64 R6, c[0x0][0x418] ;  /* 0x00010600ff06ab82 */ /* 0x000e240000000a00 */
[----:B------:R-:W-:Y:S01]  /*27f80*/  @!P2 SHF.R.S32.HI R3, RZ, 0x1f, R10 ;  /* 0x0000001fff03a819 */ /* 0x000fe2000001140a */
[----:B------:R-:W-:Y:S02]  /*27f90*/  @!P2 IMAD R5, R26, R5, R2 ;  /* 0x000000051a05a224 */ /* 0x000fe400078e0202 */
[----:B------:R-:W-:-:S04]  /*27fa0*/  @!P2 IMAD.MOV.U32 R2, RZ, RZ, R10 ;  /* 0x000000ffff02a224 */ /* 0x000fc800078e000a */
[----:B------:R-:W-:-:S04]  /*27fb0*/  @!P2 IMAD.WIDE.U32 R2, R26, R4, R2 ;  /* 0x000000041a02a225 */ /* 0x000fc800078e0002 */
[----:B------:R-:W-:Y:S02]  /*27fc0*/  @!P2 IMAD.IADD R3, R5, 0x1, R3 ;  /* 0x000000010503a824 */ /* 0x000fe400078e0203 */
[----:B------:R-:W-:Y:S01]  /*27fd0*/  IMAD.MOV.U32 R4, RZ, RZ, RZ ;  /* 0x000000ffff047224 */ /* 0x000fe200078e00ff */
[----:B0-----:R-:W-:-:S04]  /*27fe0*/  @!P2 LEA R6, P0, R2, R6, 0x2 ;  /* 0x000000060206a211 */ /* 0x001fc800078010ff */
[----:B------:R-:W-:Y:S02]  /*27ff0*/  @!P2 LEA.HI.X R7, R2, R7, R3, 0x2, P0 ;  /* 0x000000070207a211 */ /* 0x000fe400000f1403 */
[----:B------:R-:W-:-:S03]  /*28000*/  ISETP.NE.AND P0, PT, R18, 0x2, PT ;  /* 0x000000021200780c */ /* 0x000fc60003f05270 */
[----:B------:R0:W5:Y:S01]  /*28010*/  @!P2 LDG.E R4, desc[UR36][R6.64] ;  /* 0x000000240604a981 */ /* 0x000162000c1e1900 */
[----:B------:R-:W-:Y:S01]  /*28020*/  SEL R2, RZ, 0x1, P0 ;  /* 0x00000001ff027807 */ /* 0x000fe20000000000 */
[----:B------:R-:W-:Y:S01]  /*28030*/  IMAD.MOV R5, RZ, RZ, -R10 ;  /* 0x000000ffff057224 */ /* 0x000fe200078e0a0a */
[----:B------:R-:W-:Y:S05]  /*28040*/  YIELD ;  /* 0x0000000000007946 */ /* 0x000fea0003800000 */
[----:B------:R-:W-:Y:S01]  /*28050*/  LOP3.LUT R23, R23, R2, RZ, 0x3c, !PT ;  /* 0x0000000217177212 */ /* 0x000fe200078e3cff */
[----:B------:R-:W-:Y:S01]  /*28060*/  ULDC UR4, c[0x0][0x430] ;  /* 0x00010c0000047ab9 */ /* 0x000fe20000000800 */
[----:B------:R-:W-:Y:S01]  /*28070*/  IMAD.MOV.U32 R2, RZ, RZ, R9 ;  /* 0x000000ffff027224 */ /* 0x000fe200078e0009 */
[----:B------:R-:W-:Y:S01]  /*28080*/  SEL R18, R18, RZ, P0 ;  /* 0x000000ff12127207 */ /* 0x000fe20000000000 */
[----:B------:R-:W-:-:S02]  /*28090*/  IMAD R5, R5, UR4, R8 ;  /* 0x0000000405057c24 */ /* 0x000fc4000f8e0208 */
[----:B------:R-:W-:Y:S01]  /*280a0*/  VIADD R9, R9, 0xffffffff ;  /* 0xffffffff09097836 */ /* 0x000fe20000000000 */
[----:B------:R-:W-:Y:S01]  /*280b0*/  ISETP.GT.AND P3, PT, R2, UR44, PT ;  /* 0x0000002c02007c0c */ /* 0x000fe2000bf64270 */
[----:B0-----:R-:W-:-:S12]  /*280c0*/  @!P1 BRA `(.L_x_5307) ;  /* 0x0000000000049947 */ /* 0x001fd80003800000 */
[----:B------:R-:W-:Y:S01]  /*280d0*/  BPT.TRAP 0x1 ;  /* 0x000000040000795c */ /* 0x000fe20000300000 */
.L_x_5307:
[----:B------:R-:W-:Y:S01]  /*280e0*/  IMAD R8, R18, 0x8, R17 ;  /* 0x0000000812087824 */ /* 0x000fe200078e0211 */
[----:B------:R-:W-:Y:S01]  /*280f0*/  SHF.L.U32 R20, R23, 0x1f, RZ ;  /* 0x0000001f17147819 */ /* 0x000fe200000006ff */
[----:B------:R-:W-:Y:S01]  /*28100*/  BSSY B1, `(.L_x_5308) ;  /* 0x0000004000017945 */ /* 0x000fe20003800000 */
[----:B------:R-:W-:Y:S02]  /*28110*/  SHF.R.S32.HI R7, RZ, 0x1f, R5 ;  /* 0x0000001fff077819 */ /* 0x000fe40000011405 */
[----:B------:R-:W0:Y:S02]  /*28120*/  SYNCS.PHASECHK.TRANS64.TRYWAIT P0, [R8+URZ+0x38840], R20 ;  /* 0x03884014080075a7 */ /* 0x000e24000800017f */
[----:B0-----:R-:W-:Y:S05]  /*28130*/  @!P0 BRA `(.L_x_5309) ;  /* 0x0000002c00cc8947 */ /* 0x001fea0003800000 */
.L_x_5385:
[----:B------:R-:W-:Y:S05]  /*28140*/  BSYNC B1 ;  /* 0x0000000000017941 */ /* 0x000fea0003800000 */
.L_x_5308:
        /* <DEDUP_REMOVED lines=14> */
[C---:B-1----:R-:W-:Y:S02]  /*28230*/  IMAD R27, R19.reuse, UR5, R6 ;  /* 0x00000005131b7c24 */ /* 0x042fe4000f8e0206 */
        /* <DEDUP_REMOVED lines=8> */
[----:B------:R-:W1:Y:S01]  /*282c0*/  SHFL.IDX PT, R14, R21, RZ, 0x181f ;  /* 0x00181fff150e7589 */ /* 0x000e6200000e0000 */
[----:B------:R-:W-:-:S03]  /*282d0*/  IMAD R25, R6, 0x2, R17 ;  /* 0x0000000206197824 */ /* 0x000fc600078e0211 */
[----:B------:R-:W2:Y:S01]  /*282e0*/  SHFL.IDX PT, R3, R27, RZ, 0x181f ;  /* 0x00181fff1b037589 */ /* 0x000ea200000e0000 */
[----:B-1----:R-:W-:-:S03]  /*282f0*/  IADD3 R2, P0, R14, R0, RZ ;  /* 0x000000000e027210 */ /* 0x002fc60007f1e0ff */
[----:B------:R-:W-:Y:S02]  /*28300*/  SHFL.IDX PT, R14, R21, 0x3, 0x181f ;  /* 0x00781f00150e7f89 */ /* 0x000fe400000e0000 */
[----:B--2---:R-:W-:-:S05]  /*28310*/  IMAD.X R3, RZ, RZ, R3, P0 ;  /* 0x000000ffff037224 */ /* 0x004fca00000e0603 */
        /* <DEDUP_REMOVED lines=11> */
[----:B---3--:R1:W-:Y:S03]  /*283d0*/  LDGSTS.E.BYPASS.LTC128B.128 [R25+0x23400], desc[UR36][R2.64], !P1 ;  /* 0x2340000002197fae */ /* 0x0083e6000c901d64 */
.L_x_5395:
[----:B-1----:R-:W-:-:S05]  /*283e0*/  IADD3 R2, P0, R14, R0, RZ ;  /* 0x000000000e027210 */ /* 0x002fca0007f1e0ff */
[----:B------:R-:W-:Y:S01]  /*283f0*/  IMAD.X R3, RZ, RZ, R27, P0 ;  /* 0x000000ffff037224 */ /* 0x000fe200000e061b */
[----:B------:R-:W-:-:S04]  /*28400*/  PLOP3.LUT P0, PT, PT, PT, PT, 0x80, 0x0 ;  /* 0x000000000000781c */ /* 0x000fc80003f0f070 */
[----:B------:R-:W-:Y:S01]  /*28410*/  @!PT LDS RZ, [RZ] ;  /* 0x00000000fffff984 */ /* 0x000fe20000000800 */
[----:B------:R-:W-:Y:S01]  /*28420*/  @!PT LDS RZ, [RZ] ;  /* 0x00000000fffff984 */ /* 0x000fe20000000800 */
[----:B------:R-:W-:Y:S01]  /*28430*/  @!PT LDS RZ, [RZ] ;  /* 0x00000000fffff984 */ /* 0x000fe20000000800 */
[----:B------:R1:W-:Y:S01]  /*28440*/  LDGSTS.E.BYPASS.LTC128B.128 [R25+0x23c00], desc[UR36][R2.64], !P1 ;  /* 0x23c0000002197fae */ /* 0x0003e2000c901d64 */
[----:B------:R-:W-:-:S08]  /*28450*/  NOP ;  /* 0x0000000000007918 */ /* 0x000fd00000000000 */
.L_x_5311:
        /* <DEDUP_REMOVED lines=10> */
.L_x_5312:
[----:B------:R2:W-:Y:S01]  /*28500*/  SYNCS.ARRIVE.TRANS64.A1T0 RZ, [R8+URZ+0x38830], RZ ;  /* 0x038830ff08ff79a7 */ /* 0x0005e2000810003f */
[----:B------:R-:W-:Y:S05]  /*28510*/  @!P2 BRA `(.L_x_5313) ;  /* 0x000000000004a947 */ /* 0x000fea0003800000 */
[----:B------:R-:W-:Y:S01]  /*28520*/  BPT.TRAP 0x1 ;  /* 0x000000040000795c */ /* 0x000fe20000300000 */
.L_x_5313:
[----:B------:R-:W3:Y:S01]  /*28530*/  SYNCS.PHASECHK.TRANS64.TRYWAIT P0, [R8+URZ+0x38860], R20 ;  /* 0x03886014080075a7 */ /* 0x000ee2000800017f */
[----:B------:R-:W-:Y:S04]  /*28540*/  BSSY B1, `(.L_x_5314) ;  /* 0x0000002000017945 */ /* 0x000fe80003800000 */
[----:B---3--:R-:W-:Y:S05]  /*28550*/  @!P0 BRA `(.L_x_5315) ;  /* 0x0000002c00ec8947 */ /* 0x008fea0003800000 */
.L_x_5396:
[----:B------:R-:W-:Y:S05]  /*28560*/  BSYNC B1 ;  /* 0x0000000000017941 */ /* 0x000fea0003800000 */
.L_x_5314:
[----:B------:R-:W-:Y:S01]  /*28570*/  ULDC.64 UR4, c[0x0][0x328] ;  /* 0x0000ca0000047ab9 */ /* 0x000fe20000000a00 */
[C---:B------:R-:W-:Y:S01]  /*28580*/  LOP3.LUT P5, RZ, R16.reuse, 0x8, RZ, 0xc0, !PT ;  /* 0x0000000810ff7812 */ /* 0x040fe200078ac0ff */
[----:B-1----:R-:W-:Y:S01]  /*28590*/  IMAD R2, R7, UR4, RZ ;  /* 0x0000000407027c24 */ /* 0x002fe2000f8e02ff */
        /* <DEDUP_REMOVED lines=18> */
[----:B0--3--:R-:W-:Y:S01]  /*286c0*/  LEA.HI.X R20, R2, UR5, R3, 0x1, P0 ;  /* 0x0000000502147c11 */ /* 0x009fe200080f0c03 */
[----:B------:R-:W-:Y:S08]  /*286d0*/  BRA.DIV UR4, `(.L_x_5316) ;  /* 0x0000002e04a07947 */ /* 0x000ff0000b800000 */
[----:B------:R-:W0:Y:S01]  /*286e0*/  SHFL.IDX PT, R14, R10, RZ, 0x181f ;  /* 0x00181fff0a0e7589 */ /* 0x000e2200000e0000 */
[C---:B------:R-:W-:Y:S01]  /*286f0*/  LOP3.LUT P1, RZ, R16.reuse, 0x400, RZ, 0xc0, !PT ;  /* 0x0000040010ff7812 */ /* 0x040fe2000782c0ff */
[----:B------:R-:W-:Y:S01]  /*28700*/  IMAD R21, R21, 0x2, R17 ;  /* 0x0000000215157824 */ /* 0x000fe200078e0211 */
[----:B------:R-:W-:Y:S01]  /*28710*/  LOP3.LUT R16, R16, 0xffbfffff, RZ, 0xc0, !PT ;  /* 0xffbfffff10107812 */ /* 0x000fe200078ec0ff */
[----:B------:R-:W1:Y:S03]  /*28720*/  SHFL.IDX PT, R3, R20, RZ, 0x181f ;  /* 0x00181fff14037589 */ /* 0x000e6600000e0000 */
[----:B------:R-:W-:Y:S01]  /*28730*/  @P3 LOP3.LUT R16, R16, 0x400000, RZ, 0xfc, !PT ;  /* 0x0040000010103812 */ /* 0x000fe200078efcff */
[----:B------:R-:W-:Y:S03]  /*28740*/  SHFL.IDX PT, R2, R10, 0x2, 0x181f ;  /* 0x00581f000a027f89 */ /* 0x000fe600000e0000 */
[----:B------:R-:W-:-:S02]  /*28750*/  LOP3.LUT P3, RZ, R16, 0x200, RZ, 0xc0, !PT ;  /* 0x0000020010ff7812 */ /* 0x000fc4000786c0ff */
[C---:B------:R-:W-:Y:S02]  /*28760*/  LOP3.LUT P6, RZ, R16.reuse, 0x20, RZ, 0xc0, !PT ;  /* 0x0000002010ff7812 */ /* 0x040fe400078cc0ff */
[C---:B------:R-:W-:Y:S02]  /*28770*/  LOP3.LUT P2, RZ, R16.reuse, 0x10, RZ, 0xc0, !PT ;  /* 0x0000001010ff7812 */ /* 0x040fe4000784c0ff */
[----:B------:R-:W-:Y:S02]  /*28780*/  LOP3.LUT R16, R16, 0xff7fffff, RZ, 0xc0, !PT ;  /* 0xff7fffff10107812 */ /* 0x000fe400078ec0ff */
[----:B0-----:R-:W-:Y:S02]  /*28790*/  IADD3 R6, P0, R14, R0, RZ ;  /* 0x000000000e067210 */ /* 0x001fe40007f1e0ff */
[----:B------:R-:W0:Y:S03]  /*287a0*/  SHFL.IDX PT, R14, R10, 0x1, 0x181f ;  /* 0x00381f000a0e7f89 */ /* 0x000e2600000e0000 */
[----:B------:R-:W-:Y:S01]  /*287b0*/  @P3 LOP3.LUT R16, R16, 0x800000, RZ, 0xfc, !PT ;  /* 0x0080000010103812 */ /* 0x000fe200078efcff */
[----:B-1----:R-:W-:-:S02]  /*287c0*/  IMAD.X R7, RZ, RZ, R3, P0 ;  /* 0x000000ffff077224 */ /* 0x002fc400000e0603 */
[----:B------:R-:W1:Y:S04]  /*287d0*/  SHFL.IDX PT, R3, R20, 0x1, 0x181f ;  /* 0x00381f0014037f89 */ /* 0x000e6800000e0000 */
        /* <DEDUP_REMOVED lines=8> */
[----:B-1----:R-:W-:Y:S01]  /*28860*/  IMAD.X R5, RZ, RZ, R3, P0 ;  /* 0x000000ffff057224 */ /* 0x002fe200000e0603 */
        /* <DEDUP_REMOVED lines=10> */
[----:B------:R-:W-:-:S04]  /*28910*/  LOP3.LUT P3, RZ, R16, 0x800000, RZ, 0xc0, !PT ;  /* 0x0080000010ff7812 */ /* 0x000fc8000786c0ff */
        /* <DEDUP_REMOVED lines=12> */
[----:B------:R-:W-:-:S03]  /*289e0*/  LOP3.LUT P3, RZ, R16, 0x400000, RZ, 0xc0, !PT ;  /* 0x0040000010ff7812 */ /* 0x000fc6000786c0ff */
[----:B------:R1:W-:Y:S04]  /*289f0*/  LDGSTS.E.BYPASS.LTC128B.128 [R21+0x5400], desc[UR36][R2.64+0x100], !P6 ;  /* 0x0540010002157fae */ /* 0x0003e8000f101d64 */
[----:B------:R1:W-:Y:S04]  /*28a00*/  LDGSTS.E.BYPASS.LTC128B.128 [R21+0x7400], desc[UR36][R2.64+0x180], !P2 ;  /* 0x0740018002157fae */ /* 0x0003e8000d101d64 */
[----:B------:R1:W-:Y:S04]  /*28a10*/  LDGSTS.E.BYPASS.LTC128B.128 [R21+0x9400], desc[UR36][R2.64+0x200], !P5 ;  /* 0x0940020002157fae */ /* 0x0003e8000e901d64 */
[----:B------:R1:W-:Y:S04]  /*28a20*/  LDGSTS.E.BYPASS.LTC128B.128 [R21+0xb400], desc[UR36][R2.64+0x280], !P4 ;  /* 0x0b40028002157fae */ /* 0x0003e8000e101d64 */
[----:B------:R1:W-:Y:S04]  /*28a30*/  LDGSTS.E.BYPASS.LTC128B.128 [R21+0xd400], desc[UR36][R2.64+0x300], P0 ;  /* 0x0d40030002157fae */ /* 0x0003e80008101d64 */
[----:B---34-:R1:W-:Y:S02]  /*28a40*/  LDGSTS.E.BYPASS.LTC128B.128 [R21+0xf400], desc[UR36][R2.64+0x380], P1 ;  /* 0x0f40038002157fae */ /* 0x0183e40008901d64 */
.L_x_5406:
[----:B-1----:R-:W-:Y:S02]  /*28a50*/  P2R R4, PR, RZ, 0x2 ;  /* 0x00000002ff047803 */ /* 0x002fe40000000000 */
        /* <DEDUP_REMOVED lines=22> */
.L_x_5317:
        /* <DEDUP_REMOVED lines=10> */
.L_x_5318:
[----:B------:R3:W-:Y:S01]  /*28c60*/  SYNCS.ARRIVE.TRANS64.A1T0 RZ, [R8+URZ+0x38850], RZ ;  /* 0x038850ff08ff79a7 */ /* 0x0007e2000810003f */
[----:B------:R-:W-:Y:S05]  /*28c70*/  @P3 BRA `(.L_x_5319) ;  /* 0xfffffff000703947 */ /* 0x000fea000383ffff */
[----:B------:R-:W-:Y:S05]  /*28c80*/  BSYNC B0 ;  /* 0x0000000000007941 */ /* 0x000fea0003800000 */
.L_x_5306:
[----:B------:R-:W0:Y:S01]  /*28c90*/  S2R R0, SR_TID.X ;  /* 0x0000000000007919 */ /* 0x000e220000002100 */
[----:B------:R-:W-:Y:S01]  /*28ca0*/  VIADD R18, R18, 0x1 ;  /* 0x0000000112127836 */ /* 0x000fe20000000000 */
[----:B------:R-:W-:Y:S04]  /*28cb0*/  BSSY B0, `(.L_x_5320) ;  /* 0x0000013000007945 */ /* 0x000fe80003800000 */
[----:B------:R-:W-:-:S04]  /*28cc0*/  ISETP.NE.AND P0, PT, R18, 0x2, PT ;  /* 0x000000021200780c */ /* 0x000fc80003f05270 */
[----:B------:R-:W-:Y:S02]  /*28cd0*/  SEL R18, R18, RZ, P0 ;  /* 0x000000ff12127207 */ /* 0x000fe40000000000 */
[----:B0-----:R-:W-:Y:S02]  /*28ce0*/  LOP3.LUT R2, R0, 0x7f, RZ, 0xc0, !PT ;  /* 0x0000007f00027812 */ /* 0x001fe400078ec0ff */
[----:B------:R-:W-:Y:S02]  /*28cf0*/  SEL R0, RZ, 0x1, P0 ;  /* 0x00000001ff007807 */ /* 0x000fe40000000000 */
[----:B------:R-:W-:-:S13]  /*28d00*/  ISETP.NE.AND P1, PT, R2, RZ, PT ;  /* 0x000000ff0200720c */ /* 0x000fda0003f25270 */
[----:B------:R-:W-:Y:S05]  /*28d10*/  @P1 BRA `(.L_x_5321) ;  /* 0x0000000000301947 */ /* 0x000fea0003800000 */
[----:B------:R-:W0:Y:S01]  /*28d20*/  S2R R7, SR_LANEID ;  /* 0x0000000000077919 */ /* 0x000e220000000000 */
[----:B------:R-:W-:Y:S01]  /*28d30*/  VOTEU.ANY UR4, UPT, PT ;  /* 0x0000000000047886 */ /* 0x000fe200038e0100 */
[----:B------:R-:W4:Y:S01]  /*28d40*/  LDC.64 R2, c[0x0][0xd80] ;  /* 0x00036000ff027b82 */ /* 0x000f220000000a00 */
[----:B------:R-:W0:Y:S08]  /*28d50*/  FLO.U32 R4, UR4 ;  /* 0x0000000400047d00 */ /* 0x000e3000080e0000 */
[----:B------:R-:W4:Y:S01]  /*28d60*/  POPC R5, UR4 ;  /* 0x0000000400057d09 */ /* 0x000f220008000000 */
[----:B0-----:R-:W-:-:S13]  /*28d70*/  ISETP.EQ.U32.AND P0, PT, R4, R7, PT ;  /* 0x000000070400720c */ /* 0x001fda0003f02070 */
[----:B----4-:R-:W4:Y:S01]  /*28d80*/  @P0 ATOMG.E.ADD.STRONG.GPU PT, R3, desc[UR36][R2.64], R5 ;  /* 0x00000005020309a8 */ /* 0x010f2200081ee1e4 */
[----:B------:R-:W0:Y:S02]  /*28d90*/  S2R R6, SR_LTMASK ;  /* 0x0000000000067919 */ /* 0x000e240000003900 */
[----:B0-----:R-:W-:-:S04]  /*28da0*/  LOP3.LUT R6, R6, UR4, RZ, 0xc0, !PT ;  /* 0x0000000406067c12 */ /* 0x001fc8000f8ec0ff */
[----:B------:R-:W0:Y:S01]  /*28db0*/  POPC R7, R6 ;  /* 0x0000000600077309 */ /* 0x000e220000000000 */
[----:B----4-:R-:W0:Y:S02]  /*28dc0*/  SHFL.IDX PT, R4, R3, R4, 0x1f ;  /* 0x00001f0403047589 */ /* 0x010e2400000e0000 */
[----:B0-----:R-:W-:-:S07]  /*28dd0*/  IADD3 R36, R4, UR48, R7 ;  /* 0x0000003004247c10 */ /* 0x001fce000fffe007 */
.L_x_5321:
[----:B------:R-:W-:Y:S05]  /*28de0*/  BSYNC B0 ;  /* 0x0000000000007941 */ /* 0x000fea0003800000 */
.L_x_5320:
[----:B------:R-:W-:-:S07]  /*28df0*/  LOP3.LUT R23, R23, R0, RZ, 0x3c, !PT ;  /* 0x0000000017177212 */ /* 0x000fce00078e3cff */
.L_x_5277:
[----:B------:R-:W-:Y:S05]  /*28e00*/  BSYNC B7 ;  /* 0x0000000000077941 */ /* 0x000fea0003800000 */
.L_x_5275:
        /* <DEDUP_REMOVED lines=8> */
[----:B------:R4:W0:Y:S01]  /*28e90*/  LDS R36, [R17+0x388d0] ;  /* 0x0388d00011247984 */ /* 0x0008220000000800 */
[----:B------:R-:W-:Y:S06]  /*28ea0*/  BAR.ARV 0x4, 0x180 ;  /* 0x0106000000007b1d */ /* 0x000fec0000002000 */
[----:B------:R-:W-:Y:S05]  /*28eb0*/  BRA `(.L_x_5323) ;  /* 0x00000000002c7947 */ /* 0x000fea0003800000 */
.L_x_5322:
[----:B------:R-:W-:-:S03]  /*28ec0*/  UMOV UR4, 0xffffffff ;  /* 0xffffffff00047882 */ /* 0x000fc60000000000 */
[----:B------:R-:W-:Y:S05]  /*28ed0*/  BRA.DIV UR4, `(.L_x_5324) ;  /* 0x0000002e04707947 */ /* 0x000fea000b800000 */
[----:B------:R4:W0:Y:S02]  /*28ee0*/  SHFL.IDX PT, R14, R36, RZ, 0x1f ;  /* 0x00001fff240e7589 */ /* 0x00082400000e0000 */
.L_x_5409:
[----:B------:R-:W1:Y:S01]  /*28ef0*/  @!P1 S2R R3, SR_CgaCtaId ;  /* 0x0000000000039919 */ /* 0x000e620000008800 */
[----:B------:R-:W-:Y:S05]  /*28f00*/  WARPSYNC.ALL ;  /* 0x0000000000007948 */ /* 0x000fea0003800000 */
[----:B------:R-:W-:Y:S01]  /*28f10*/  BAR.SYNC.DEFER_BLOCKING 0x4, 0x180 ;  /* 0x0106000000007b1d */ /* 0x000fe20000010000 */
[----:B------:R-:W-:-:S04]  /*28f20*/  @!P1 MOV R0, 0x400 ;  /* 0x0000040000009802 */ /* 0x000fc80000000f00 */
[----:B-1----:R-:W-:-:S05]  /*28f30*/  @!P1 LEA R17, R3, R0, 0x18 ;  /* 0x0000000003119211 */ /* 0x002fca00078ec0ff */
[----:B------:R0:W-:Y:S02]  /*28f40*/  @!P1 STS [R17+0x388d0], R36 ;  /* 0x0388d02411009388 */ /* 0x0001e40000000800 */
[----:B0---4-:R-:W-:Y:S01]  /*28f50*/  IMAD.MOV.U32 R36, RZ, RZ, R14 ;  /* 0x000000ffff247224 */ /* 0x011fe200078e000e */
[----:B------:R-:W-:Y:S06]  /*28f60*/  BAR.ARV 0x5, 0x180 ;  /* 0x0146000000007b1d */ /* 0x000fec0000002000 */
.L_x_5323:
[----:B------:R-:W-:Y:S02]  /*28f70*/  ULDC UR4, c[0x0][0xd38] ;  /* 0x00034e0000047ab9 */ /* 0x000fe40000000800 */
[----:B0-----:R-:W-:-:S13]  /*28f80*/  ISETP.GE.AND P0, PT, R36, UR4, PT ;  /* 0x0000000424007c0c */ /* 0x001fda000bf06270 */
[----:B------:R-:W-:Y:S05]  /*28f90*/  @!P0 BRA `(.L_x_5325) ;  /* 0xffffffb800f08947 */ /* 0x000fea000383ffff */
.L_x_5266:
[----:B------:R-:W2:Y:S01]  /*28fa0*/  LDL.LU R0, [R1+0x430] ;  /* 0x0004300001007983 */ /* 0x000ea20000300800 */
[----:B------:R-:W-:Y:S01]  /*28fb0*/  BSSY B0, `(.L_x_5326) ;  /* 0x000000b000007945 */ /* 0x000fe20003800000 */
[----:B------:R-:W0:Y:S01]  /*28fc0*/  S2R R5, SR_CgaCtaId ;  /* 0x0000000000057919 */ /* 0x000e220000008800 */
[----:B--2---:R-:W-:-:S05]  /*28fd0*/  VIADD R0, R0, 0x1 ;  /* 0x0000000100007836 */ /* 0x004fca0000000000 */
        /* <DEDUP_REMOVED lines=8> */
.L_x_5410:
[----:B------:R-:W-:Y:S05]  /*29060*/  BSYNC B0 ;  /* 0x0000000000007941 */ /* 0x000fea0003800000 */
.L_x_5326:
[----:B------:R-:W-:-:S03]  /*29070*/  UMOV UR4, 0xffffffff ;  /* 0xffffffff00047882 */ /* 0x000fc60000000000 */
[----:B------:R-:W-:Y:S05]  /*29080*/  BRA.DIV UR4, `(.L_x_5328) ;  /* 0x0000002e04407947 */ /* 0x000fea000b800000 */
[----:B0-----:R-:W0:Y:S02]  /*29090*/  S2R R0, SR_TID.X ;  /* 0x0000000000007919 */ /* 0x001e240000002100 */
[----:B0-----:R-:W-:-:S04]  /*290a0*/  SHF.R.U32.HI R0, RZ, 0x5, R0 ;  /* 0x00000005ff007819 */ /* 0x001fc80000011600 */
[----:B------:R-:W-:-:S05]  /*290b0*/  LOP3.LUT R0, R0, 0x3, RZ, 0xc0, !PT ;  /* 0x0000000300007812 */ /* 0x000fca00078ec0ff */
[----:B------:R0:W2:Y:S02]  /*290c0*/  SHFL.IDX PT, R14, R0, RZ, 0x1f ;  /* 0x00001fff000e7589 */ /* 0x0000a400000e0000 */
.L_x_5413:
[----:B--2---:R-:W-:Y:S01]  /*290d0*/  ISETP.NE.AND P0, PT, R14, RZ, PT ;  /* 0x000000ff0e00720c */ /* 0x004fe20003f05270 */
[----:B------:R-:W-:-:S12]  /*290e0*/  BSSY B0, `(.L_x_5329) ;  /* 0x0000024000007945 */ /* 0x000fd80003800000 */
[----:B------:R-:W-:Y:S05]  /*290f0*/  @P0 BRA `(.L_x_5330) ;  /* 0x0000000000880947 */ /* 0x000fea0003800000 */
[----:B------:R-:W-:-:S03]  /*29100*/  UMOV UR4, 0xffffffff ;  /* 0xffffffff00047882 */ /* 0x000fc60000000000 */
[----:B------:R-:W-:Y:S05]  /*29110*/  BRA.DIV UR4, `(.L_x_5331) ;  /* 0x0000002e04507947 */ /* 0x000fea000b800000 */
[----:B------:R-:W-:-:S13]  /*29120*/  ELECT P6, URZ, PT ;  /* 0x00000000003f782f */ /* 0x000fda00038c0000 */
.L_x_5416:
[----:B------:R-:W-:Y:S05]  /*29130*/  @!P6 BRA `(.L_x_5330) ;  /* 0x000000000078e947 */ /* 0x000fea0003800000 */
[----:B------:R-:W-:-:S06]  /*29140*/  ULOP3.LUT UR4, UR61, 0x2, URZ, 0xfc, !UPT ;  /* 0x000000023d047892 */ /* 0x000fcc000f8efc3f */
[----:B0-----:R-:W-:-:S05]  /*29150*/  IMAD.U32 R0, RZ, RZ, UR4 ;  /* 0x00000004ff007e24 */ /* 0x001fca000f8e00ff */
[----:B------:R-:W-:-:S13]  /*29160*/  ISETP.NE.AND P0, PT, R0, 0x3, PT ;  /* 0x000000030000780c */ /* 0x000fda0003f05270 */
[----:B------:R-:W-:Y:S05]  /*29170*/  @!P0 BRA `(.L_x_5332) ;  /* 0x0000000000048947 */ /* 0x000fea0003800000 */
[----:B------:R-:W-:Y:S01]  /*29180*/  BPT.TRAP 0x1 ;  /* 0x000000040000795c */ /* 0x000fe20000300000 */
.L_x_5332:
[C---:B------:R-:W-:Y:S01]  /*29190*/  IMAD R3, R18.reuse, 0x8, R5 ;  /* 0x0000000812037824 */ /* 0x040fe200078e0205 */
[----:B------:R-:W-:Y:S01]  /*291a0*/  SHF.L.U32 R2, R23, 0x1f, RZ ;  /* 0x0000001f17027819 */ /* 0x000fe200000006ff */
[----:B------:R-:W-:-:S03]  /*291b0*/  VIADD R18, R18, 0x1 ;  /* 0x0000000112127836 */ /* 0x000fc60000000000 */
[----:B------:R-:W0:Y:S02]  /*291c0*/  SYNCS.PHASECHK.TRANS64.TRYWAIT P1, [R3+URZ+0x38840], R2 ;  /* 0x03884002030075a7 */ /* 0x000e24000802017f */
[----:B------:R-:W-:-:S04]  /*291d0*/  ISETP.NE.AND P2, PT, R18, 0x2, PT ;  /* 0x000000021200780c */ /* 0x000fc80003f45270 */
[----:B------:R-:W-:Y:S01]  /*291e0*/  SEL R0, RZ, 0x1, P2 ;  /* 0x00000001ff007807 */ /* 0x000fe20001000000 */
[----:B0-----:R-:W-:Y:S08]  /*291f0*/  @!P1 BRA `(.L_x_5333) ;  /* 0x0000002c00389947 */ /* 0x001ff00003800000 */
.L_x_5417:
[----:B------:R-:W-:Y:S02]  /*29200*/  SEL R18, R18, RZ, P2 ;  /* 0x000000ff12127207 */ /* 0x000fe40001000000 */
[----:B------:R-:W-:Y:S01]  /*29210*/  LOP3.LUT R0, R23, R0, RZ, 0x3c, !PT ;  /* 0x0000000017007212 */ /* 0x000fe200078e3cff */
[----:B------:R-:W-:Y:S06]  /*29220*/  @!P0 BRA `(.L_x_5334) ;  /* 0x0000000000048947 */ /* 0x000fec0003800000 */
[----:B------:R-:W-:Y:S01]  /*29230*/  BPT.TRAP 0x1 ;  /* 0x000000040000795c */ /* 0x000fe20000300000 */
.L_x_5334:
[----:B------:R-:W-:Y:S01]  /*29240*/  IMAD R5, R18, 0x8, R5 ;  /* 0x0000000812057824 */ /* 0x000fe200078e0205 */
[----:B------:R-:W-:-:S04]  /*29250*/  SHF.L.U32 R0, R0, 0x1f, RZ ;  /* 0x0000001f00007819 */ /* 0x000fc800000006ff */
[----:B------:R-:W2:Y:S02]  /*29260*/  SYNCS.PHASECHK.TRANS64.TRYWAIT P1, [R5+URZ+0x38840], R0 ;  /* 0x03884000050075a7 */ /* 0x000ea4000802017f */
[----:B--2---:R-:W-:Y:S05]  /*29270*/  @!P1 BRA `(.L_x_5335) ;  /* 0x0000002c002c9947 */ /* 0x004fea0003800000 */
.L_x_5418:
[----:B------:R-:W-:Y:S05]  /*29280*/  @!P0 BRA `(.L_x_5336) ;  /* 0x0000000000048947 */ /* 0x000fea0003800000 */
[----:B------:R-:W-:Y:S01]  /*29290*/  BPT.TRAP 0x1 ;  /* 0x000000040000795c */ /* 0x000fe20000300000 */
.L_x_5336:
[----:B------:R-:W0:Y:S02]  /*292a0*/  SYNCS.PHASECHK.TRANS64.TRYWAIT P1, [R3+URZ+0x38860], R2 ;  /* 0x03886002030075a7 */ /* 0x000e24000802017f */
[----:B0-----:R-:W-:Y:S05]  /*292b0*/  @!P1 BRA `(.L_x_5337) ;  /* 0x0000002c00309947 */ /* 0x001fea0003800000 */
.L_x_5419:
[----:B------:R-:W-:Y:S05]  /*292c0*/  @!P0 BRA `(.L_x_5338) ;  /* 0x0000000000048947 */ /* 0x000fea0003800000 */
[----:B------:R-:W-:Y:S01]  /*292d0*/  BPT.TRAP 0x1 ;  /* 0x000000040000795c */ /* 0x000fe20000300000 */
.L_x_5338:
[----:B------:R0:W0:Y:S02]  /*292e0*/  SYNCS.PHASECHK.TRANS64.TRYWAIT P0, [R5+URZ+0x38860], R0 ;  /* 0x03886000050075a7 */ /* 0x000024000800017f */
[----:B0-----:R-:W-:Y:S05]  /*292f0*/  @!P0 NANOSLEEP.SYNCS 0x989680 ;  /* 0x009896800000895d */ /* 0x001fea0003900000 */
[----:B------:R-:W0:Y:S02]  /*29300*/  @!P0 SYNCS.PHASECHK.TRANS64 P0, [R5+URZ+0x38860], R0 ;  /* 0x03886000050085a7 */ /* 0x000e24000800007f */
[----:B0-----:R-:W-:Y:S05]  /*29310*/  @!P0 BRA `(.L_x_5338) ;  /* 0xfffffffc00f08947 */ /* 0x001fea000383ffff */
.L_x_5330:
[----:B------:R-:W-:Y:S05]  /*29320*/  BSYNC B0 ;  /* 0x0000000000007941 */ /* 0x000fea0003800000 */
.L_x_5329:
[----:B------:R-:W-:Y:S05]  /*29330*/  EXIT ;  /* 0x000000000000794d */ /* 0x000fea0003800000 */
.L_x_5154:
[----:B0-----:R-:W-:-:S04]  /*29340*/  IMAD.U32 R3, RZ, RZ, UR44 ;  /* 0x0000002cff037e24 */ /* 0x001fc8000f8e00ff */
[----:B------:R0:W1:Y:S03]  /*29350*/  SYNCS.PHASECHK.TRANS64.TRYWAIT P0, [R3+URZ+0x38800], R0 ;  /* 0x03880000030075a7 */ /* 0x000066000800017f */
[----:B-1----:R-:W-:Y:S05]  /*29360*/  @!P0 NANOSLEEP.SYNCS 0x989680 ;  /* 0x009896800000895d */ /* 0x002fea0003900000 */
[----:B------:R-:W1:Y:S02]  /*29370*/  @!P0 SYNCS.PHASECHK.TRANS64 P0, [R3+URZ+0x38800], R0 ;  /* 0x03880000030085a7 */ /* 0x000e64000800007f */
[----:B-1----:R-:W-:Y:S05]  /*29380*/  @!P0 BRA `(.L_x_5154) ;  /* 0xfffffffc00ec8947 */ /* 0x002fea000383ffff */
[----:B------:R-:W-:Y:S05]  /*29390*/  BRA `(.L_x_5339) ;  /* 0xfffffe1000dc7947 */ /* 0x000fea000383ffff */
.L_x_5161:
[----:B-1----:R1:W2:Y:S02]  /*293a0*/  SYNCS.PHASECHK.TRANS64.TRYWAIT P0, [R10+URZ], R11 ;  /* 0x0000000b0a0075a7 */ /* 0x0022a4000800017f */
[----:B--2---:R-:W-:Y:S05]  /*293b0*/  @!P0 NANOSLEEP.SYNCS 0x989680 ;  /* 0x009896800000895d */ /* 0x004fea0003900000 */
[----:B------:R-:W2:Y:S02]  /*293c0*/  @!P0 SYNCS.PHASECHK.TRANS64 P0, [R10+URZ], R11 ;  /* 0x0000000b0a0085a7 */ /* 0x000ea4000800007f */
[----:B--2---:R-:W-:Y:S05]  /*293d0*/  @!P0 BRA `(.L_x_5161) ;  /* 0xfffffffc00f08947 */ /* 0x004fea000383ffff */
[----:B------:R-:W-:Y:S05]  /*293e0*/  BRA `(.L_x_5160) ;  /* 0xfffffe1800007947 */ /* 0x000fea000383ffff */
.L_x_5163:
[----:B0-----:R-:W-:-:S04]  /*293f0*/  IMAD.U32 R8, RZ, RZ, UR44 ;  /* 0x0000002cff087e24 */ /* 0x001fc8000f8e00ff */
[----:B------:R0:W1:Y:S03]  /*29400*/  SYNCS.PHASECHK.TRANS64.TRYWAIT P0, [R8+URZ+0x38810], R3 ;  /* 0x03881003080075a7 */ /* 0x000066000800017f */
[----:B-1----:R-:W-:Y:S05]  /*29410*/  @!P0 NANOSLEEP.SYNCS 0x989680 ;  /* 0x009896800000895d */ /* 0x002fea0003900000 */
[----:B------:R-:W1:Y:S02]  /*29420*/  @!P0 SYNCS.PHASECHK.TRANS64 P0, [R8+URZ+0x38810], R3 ;  /* 0x03881003080085a7 */ /* 0x000e64000800007f */
[----:B-1----:R-:W-:Y:S05]  /*29430*/  @!P0 BRA `(.L_x_5163) ;  /* 0xfffffffc00ec8947 */ /* 0x002fea000383ffff */
[----:B------:R-:W-:Y:S05]  /*29440*/  BRA `(.L_x_5340) ;  /* 0xfffffe1800d47947 */ /* 0x000fea000383ffff */
.L_x_5170:
[----:B-1----:R1:W2:Y:S02]  /*29450*/  SYNCS.PHASECHK.TRANS64.TRYWAIT P0, [R10+URZ], R11 ;  /* 0x0000000b0a0075a7 */ /* 0x0022a4000800017f */
[----:B--2---:R-:W-:Y:S05]  /*29460*/  @!P0 NANOSLEEP.SYNCS 0x989680 ;  /* 0x009896800000895d */ /* 0x004fea0003900000 */
[----:B------:R-:W2:Y:S02]  /*29470*/  @!P0 SYNCS.PHASECHK.TRANS64 P0, [R10+URZ], R11 ;  /* 0x0000000b0a0085a7 */ /* 0x000ea4000800007f */
[----:B--2---:R-:W-:Y:S05]  /*29480*/  @!P0 BRA `(.L_x_5170) ;  /* 0xfffffffc00f08947 */ /* 0x004fea000383ffff */
[----:B------:R-:W-:Y:S05]  /*29490*/  BRA `(.L_x_5169) ;  /* 0xfffffe1c00187947 */ /* 0x000fea000383ffff */
.L_x_5204:
[----:B-1----:R1:W2:Y:S02]  /*294a0*/  SYNCS.PHASECHK.TRANS64.TRYWAIT P0, [R8+URZ], R9 ;  /* 0x00000009080075a7 */ /* 0x0022a4000800017f */
[----:B--2---:R-:W-:Y:S05]  /*294b0*/  @!P0 NANOSLEEP.SYNCS 0x989680 ;  /* 0x009896800000895d */ /* 0x004fea0003900000 */
[----:B------:R-:W2:Y:S02]  /*294c0*/  @!P0 SYNCS.PHASECHK.TRANS64 P0, [R8+URZ], R9 ;  /* 0x00000009080085a7 */ /* 0x000ea4000800007f */
[----:B--2---:R-:W-:Y:S05]  /*294d0*/  @!P0 BRA `(.L_x_5204) ;  /* 0xfffffffc00f08947 */ /* 0x004fea000383ffff */
[----:B------:R-:W-:Y:S05]  /*294e0*/  BRA `(.L_x_5203) ;  /* 0xfffffe8400147947 */ /* 0x000fea000383ffff */
.L_x_5211:
[----:B-1----:R1:W2:Y:S02]  /*294f0*/  SYNCS.PHASECHK.TRANS64.TRYWAIT P0, [R14+URZ], R15 ;  /* 0x0000000f0e0075a7 */ /* 0x0022a4000800017f */
[----:B--2---:R-:W-:Y:S05]  /*29500*/  @!P0 NANOSLEEP.SYNCS 0x989680 ;  /* 0x009896800000895d */ /* 0x004fea0003900000 */
[----:B------:R-:W2:Y:S02]  /*29510*/  @!P0 SYNCS.PHASECHK.TRANS64 P0, [R14+URZ], R15 ;  /* 0x0000000f0e0085a7 */ /* 0x000ea4000800007f */
[----:B--2---:R-:W-:Y:S05]  /*29520*/  @!P0 BRA `(.L_x_5211) ;  /* 0xfffffffc00f08947 */ /* 0x004fea000383ffff */
[----:B------:R-:W-:Y:S05]  /*29530*/  BRA `(.L_x_5210) ;  /* 0xfffffe8800207947 */ /* 0x000fea000383ffff */
.L_x_5228:
[----:B-1----:R1:W2:Y:S02]  /*29540*/  SYNCS.PHASECHK.TRANS64.TRYWAIT P0, [R8+URZ], R9 ;  /* 0x00000009080075a7 */ /* 0x0022a4000800017f */
[----:B--2---:R-:W-:Y:S05]  /*29550*/  @!P0 NANOSLEEP.SYNCS 0x989680 ;  /* 0x009896800000895d */ /* 0x004fea0003900000 */
[----:B------:R-:W2:Y:S02]  /*29560*/  @!P0 SYNCS.PHASECHK.TRANS64 P0, [R8+URZ], R9 ;  /* 0x00000009080085a7 */ /* 0x000ea4000800007f */
[----:B--2---:R-:W-:Y:S05]  /*29570*/  @!P0 BRA `(.L_x_5228) ;  /* 0xfffffffc00f08947 */ /* 0x004fea000383ffff */
[----:B------:R-:W-:Y:S05]  /*29580*/  BRA `(.L_x_5227) ;  /* 0xfffffef000447947 */ /* 0x000fea000383ffff */
.L_x_5235:
[----:B-1----:R1:W2:Y:S02]  /*29590*/  SYNCS.PHASECHK.TRANS64.TRYWAIT P0, [R14+URZ], R15 ;  /* 0x0000000f0e0075a7 */ /* 0x0022a4000800017f */
[----:B--2---:R-:W-:Y:S05]  /*295a0*/  @!P0 NANOSLEEP.SYNCS 0x989680 ;  /* 0x009896800000895d */ /* 0x004fea0003900000 */
[----:B------:R-:W2:Y:S02]  /*295b0*/  @!P0 SYNCS.PHASECHK.TRANS64 P0, [R14+URZ], R15 ;  /* 0x0000000f0e0085a7 */ /* 0x000ea4000800007f */
[----:B--2---:R-:W-:Y:S05]  /*295c0*/  @!P0 BRA `(.L_x_5235) ;  /* 0xfffffffc00f08947 */ /* 0x004fea000383ffff */
[----:B------:R-:W-:Y:S05]  /*295d0*/  BRA `(.L_x_5234) ;  /* 0xfffffef400507947 */ /* 0x000fea000383ffff */
.L_x_5283:
[----:B------:R-:W3:Y:S01]  /*295e0*/  S2R R20, SR_TID.X ;  /* 0x0000000000147919 */ /* 0x000ee20000002100 */
[----:B------:R-:W-:Y:S02]  /*295f0*/  IMAD.MOV.U32 R12, RZ, RZ, RZ ;  /* 0x000000ffff0c7224 */ /* 0x000fe400078e00ff */
[----:B------:R-:W-:Y:S02]  /*29600*/  IMAD.MOV.U32 R11, RZ, RZ, 0x1f ;  /* 0x0000001fff0b7424 */ /* 0x000fe400078e00ff */
[----:B------:R-:W-:Y:S01]  /*29610*/  IMAD.MOV.U32 R15, RZ, RZ, -0x1 ;  /* 0xffffffffff0f7424 */ /* 0x000fe200078e00ff */
[----:B---3--:R-:W-:-:S04]  /*29620*/  SHF.R.U32.HI R20, RZ, 0x5, R20 ;  /* 0x00000005ff147819 */ /* 0x008fc80000011614 */
[----:B------:R-:W-:-:S05]  /*29630*/  LOP3.LUT R20, R20, 0x3, RZ, 0xc0, !PT ;  /* 0x0000000314147812 */ /* 0x000fca00078ec0ff */
[----:B------:R-:W-:-:S07]  /*29640*/  IMAD.MOV.U32 R13, RZ, RZ, R20 ;  /* 0x000000ffff0d7224 */ /* 0x000fce00078e0014 */
[----:B012--5:R-:W-:Y:S05]  /*29650*/  WARPSYNC.COLLECTIVE R15, `(.L_x_5341) ;  /* 0x000000000f087348 */ /* 0x027fea0003c00000 */
[----:B------:R3:W4:Y:S02]  /*29660*/  SHFL.IDX P6, R14, R13, R12, R11 ;  /* 0x0000000c0d0e7389 */ /* 0x00072400000c000b */
[----:B012345:R-:W-:Y:S01]  /*29670*/  ENDCOLLECTIVE ;  /* 0x000000000000791b */ /* 0x03ffe20003800000 */
.L_x_5341:
[----:B------:R-:W-:Y:S05]  /*29680*/  BRA `(.L_x_5342) ;  /* 0xffffffc000947947 */ /* 0x000fea000383ffff */
.L_x_5286:
[----:B0-----:R0:W1:Y:S02]  /*29690*/  SYNCS.PHASECHK.TRANS64.TRYWAIT P0, [R27+URZ+0x38840], R0 ;  /* 0x038840001b0075a7 */ /* 0x001064000800017f */
[----:B-1----:R-:W-:Y:S05]  /*296a0*/  @!P0 NANOSLEEP.SYNCS 0x989680 ;  /* 0x009896800000895d */ /* 0x002fea0003900000 */
[----:B------:R-:W1:Y:S02]  /*296b0*/  @!P0 SYNCS.PHASECHK.TRANS64 P0, [R27+URZ+0x38840], R0 ;  /* 0x038840001b0085a7 */ /* 0x000e64000800007f */
[----:B-1----:R-:W-:Y:S05]  /*296c0*/  @!P0 BRA `(.L_x_5286) ;  /* 0xfffffffc00f08947 */ /* 0x002fea000383ffff */
[----:B------:R-:W-:Y:S05]  /*296d0*/  BRA `(.L_x_5343) ;  /* 0xffffffc400487947 */ /* 0x000fea000383ffff */
.L_x_5287:
        /* <DEDUP_REMOVED lines=8> */
.L_x_5345:
[----:B------:R-:W-:Y:S05]  /*29760*/  BSYNC B0 ;  /* 0x0000000000007941 */ /* 0x000fea0003800000 */
.L_x_5344:
        /* <DEDUP_REMOVED lines=9> */
.L_x_5346:
[----:B------:R-:W-:Y:S02]  /*29800*/  IMAD.MOV.U32 R13, RZ, RZ, R5 ;  /* 0x000000ffff0d7224 */ /* 0x000fe400078e0005 */
[----:B------:R-:W-:Y:S01]  /*29810*/  IMAD.MOV.U32 R12, RZ, RZ, 0x1 ;  /* 0x00000001ff0c7424 */ /* 0x000fe200078e00ff */
[----:B------:R-:W-:-:S13]  /*29820*/  @P0 LEA R6, P1, R8, R14, 0x1 ;  /* 0x0000000e08060211 */ /* 0x000fda00078208ff */
[----:B------:R-:W-:Y:S05]  /*29830*/  WARPSYNC.COLLECTIVE R15, `(.L_x_5347) ;  /* 0x000000000f087348 */ /* 0x000fea0003c00000 */
[----:B------:R0:W1:Y:S02]  /*29840*/  SHFL.IDX P6, R14, R13, R12, R11 ;  /* 0x0000000c0d0e7389 */ /* 0x00006400000c000b */
[----:B01----:R-:W-:Y:S01]  /*29850*/  ENDCOLLECTIVE ;  /* 0x000000000000791b */ /* 0x003fe20003800000 */
.L_x_5347:
[----:B------:R-:W-:Y:S02]  /*29860*/  @P0 IMAD.X R3, RZ, RZ, R2, P1 ;  /* 0x000000ffff030224 */ /* 0x000fe400008e0602 */
[----:B------:R-:W-:-:S05]  /*29870*/  @P0 IMAD.MOV.U32 R2, RZ, RZ, R6 ;  /* 0x000000ffff020224 */ /* 0x000fca00078e0006 */
[----:B------:R-:W-:Y:S01]  /*29880*/  @!PT LDS RZ, [RZ] ;  /* 0x00000000fffff984 */ /* 0x000fe20000000800 */
[----:B------:R-:W-:Y:S01]  /*29890*/  @!PT LDS RZ, [RZ] ;  /* 0x00000000fffff984 */ /* 0x000fe20000000800 */
[----:B------:R-:W-:Y:S01]  /*298a0*/  @!PT LDS RZ, [RZ] ;  /* 0x00000000fffff984 */ /* 0x000fe20000000800 */
[----:B------:R0:W-:Y:S01]  /*298b0*/  @P0 LDGSTS.E.BYPASS.LTC128B.128 [R7+0x22400], desc[UR36][R2.64], !P2 ;  /* 0x2240000002070fae */ /* 0x0001e2000d101d64 */
[----:B------:R-:W-:Y:S01]  /*298c0*/  ISETP.GE.AND P0, PT, R25, 0x11, PT ;  /* 0x000000111900780c */ /* 0x000fe20003f06270 */
[----:B------:R-:W-:Y:S02]  /*298d0*/  IMAD.MOV.U32 R13, RZ, RZ, R0 ;  /* 0x000000ffff0d7224 */ /* 0x000fe400078e0000 */
[----:B0-----:R-:W-:-:S10]  /*298e0*/  IMAD.MOV.U32 R2, RZ, RZ, R14 ;  /* 0x000000ffff027224 */ /* 0x001fd400078e000e */
[----:B------:R-:W-:Y:S05]  /*298f0*/  WARPSYNC.COLLECTIVE R15, `(.L_x_5348) ;  /* 0x000000000f087348 */ /* 0x000fea0003c00000 */
[----:B------:R0:W1:Y:S02]  /*29900*/  SHFL.IDX P6, R14, R13, R12, R11 ;  /* 0x0000000c0d0e7389 */ /* 0x00006400000c000b */
[----:B01----:R-:W-:Y:S01]  /*29910*/  ENDCOLLECTIVE ;  /* 0x000000000000791b */ /* 0x003fe20003800000 */
.L_x_5348:
[----:B------:R-:W-:Y:S02]  /*29920*/  @P0 IMAD R9, R4, 0x2, R17 ;  /* 0x0000000204090824 */ /* 0x000fe400078e0211 */
[----:B------:R-:W-:Y:S02]  /*29930*/  IMAD.MOV.U32 R13, RZ, RZ, R5 ;  /* 0x000000ffff0d7224 */ /* 0x000fe400078e0005 */
[----:B------:R-:W-:Y:S01]  /*29940*/  IMAD.MOV.U32 R12, RZ, RZ, 0x2 ;  /* 0x00000002ff0c7424 */ /* 0x000fe200078e00ff */
[----:B------:R-:W-:-:S13]  /*29950*/  @P0 LEA R6, P1, R8, R14, 0x1 ;  /* 0x0000000e08060211 */ /* 0x000fda00078208ff */
[----:B------:R-:W-:Y:S05]  /*29960*/  WARPSYNC.COLLECTIVE R15, `(.L_x_5349) ;  /* 0x000000000f087348 */ /* 0x000fea0003c00000 */
[----:B------:R0:W1:Y:S02]  /*29970*/  SHFL.IDX P6, R14, R13, R12, R11 ;  /* 0x0000000c0d0e7389 */ /* 0x00006400000c000b */
[----:B01----:R-:W-:Y:S01]  /*29980*/  ENDCOLLECTIVE ;  /* 0x000000000000791b */ /* 0x003fe20003800000 */
.L_x_5349:
        /* <DEDUP_REMOVED lines=12> */
.L_x_5350:
[----:B------:R-:W-:Y:S02]  /*29a50*/  @P0 IMAD R7, R4, 0x2, R17 ;  /* 0x0000000204070824 */ /* 0x000fe400078e0211 */
[----:B------:R-:W-:Y:S02]  /*29a60*/  IMAD.MOV.U32 R13, RZ, RZ, R5 ;  /* 0x000000ffff0d7224 */ /* 0x000fe400078e0005 */
[----:B------:R-:W-:Y:S01]  /*29a70*/  IMAD.MOV.U32 R12, RZ, RZ, 0x3 ;  /* 0x00000003ff0c7424 */ /* 0x000fe200078e00ff */
[----:B------:R-:W-:-:S13]  /*29a80*/  @P0 LEA R6, P1, R8, R14, 0x1 ;  /* 0x0000000e08060211 */ /* 0x000fda00078208ff */
[----:B------:R-:W-:Y:S05]  /*29a90*/  WARPSYNC.COLLECTIVE R15, `(.L_x_5351) ;  /* 0x000000000f087348 */ /* 0x000fea0003c00000 */
[----:B------:R0:W1:Y:S02]  /*29aa0*/  SHFL.IDX P6, R14, R13, R12, R11 ;  /* 0x0000000c0d0e7389 */ /* 0x00006400000c000b */
[----:B01----:R-:W-:Y:S01]  /*29ab0*/  ENDCOLLECTIVE ;  /* 0x000000000000791b */ /* 0x003fe20003800000 */
.L_x_5351:
[----:B------:R-:W-:Y:S02]  /*29ac0*/  @P0 IMAD.X R3, RZ, RZ, R2, P1 ;  /* 0x000000ffff030224 */ /* 0x000fe400008e0602 */
[----:B------:R-:W-:-:S05]  /*29ad0*/  @P0 IMAD.MOV.U32 R2, RZ, RZ, R6 ;  /* 0x000000ffff020224 */ /* 0x000fca00078e0006 */
        /* <DEDUP_REMOVED lines=9> */
.L_x_5352:
[----:B------:R-:W-:Y:S05]  /*29b70*/  BRA `(.L_x_5353) ;  /* 0xffffffc400107947 */ /* 0x000fea000383ffff */
.L_x_5292:
[----:B------:R-:W-:Y:S01]  /*29b80*/  IMAD.MOV.U32 R13, RZ, RZ, R5 ;  /* 0x000000ffff0d7224 */ /* 0x000fe200078e0005 */
[----:B------:R-:W-:Y:S01]  /*29b90*/  LOP3.LUT R16, R16, 0xfffffeff, RZ, 0xc0, !PT ;  /* 0xfffffeff10107812 */ /* 0x000fe200078ec0ff */
[----:B------:R-:W-:Y:S02]  /*29ba0*/  IMAD.MOV.U32 R12, RZ, RZ, RZ ;  /* 0x000000ffff0c7224 */ /* 0x000fe400078e00ff */
[----:B------:R-:W-:Y:S02]  /*29bb0*/  IMAD.MOV.U32 R11, RZ, RZ, 0x181f ;  /* 0x0000181fff0b7424 */ /* 0x000fe400078e00ff */
[----:B------:R-:W-:Y:S02]  /*29bc0*/  IMAD.MOV.U32 R15, RZ, RZ, -0x1 ;  /* 0xffffffffff0f7424 */ /* 0x000fe400078e00ff */
[----:B------:R-:W-:-:S07]  /*29bd0*/  VIADD R4, R8, UR43 ;  /* 0x0000002b08047c36 */ /* 0x000fce0008000000 */
[----:B-1----:R-:W-:Y:S05]  /*29be0*/  WARPSYNC.COLLECTIVE R15, `(.L_x_5354) ;  /* 0x000000000f087348 */ /* 0x002fea0003c00000 */
[----:B------:R0:W2:Y:S02]  /*29bf0*/  SHFL.IDX P6, R14, R13, R12, R11 ;  /* 0x0000000c0d0e7389 */ /* 0x0000a400000c000b */
[----:B012---:R-:W-:Y:S01]  /*29c00*/  ENDCOLLECTIVE ;  /* 0x000000000000791b */ /* 0x007fe20003800000 */
.L_x_5354:
        /* <DEDUP_REMOVED lines=8> */
.L_x_5355:
[----:B------:R-:W-:Y:S02]  /*29c90*/  IMAD.MOV.U32 R13, RZ, RZ, R5 ;  /* 0x000000ffff0d7224 */ /* 0x000fe400078e0005 */
[----:B------:R-:W-:Y:S01]  /*29ca0*/  IMAD.MOV.U32 R12, RZ, RZ, 0x1 ;  /* 0x00000001ff0c7424 */ /* 0x000fe200078e00ff */
[----:B------:R-:W-:-:S13]  /*29cb0*/  @!P1 LEA R6, P0, R7, R14, 0x1 ;  /* 0x0000000e07069211 */ /* 0x000fda00078008ff */
[----:B------:R-:W-:Y:S05]  /*29cc0*/  WARPSYNC.COLLECTIVE R15, `(.L_x_5356) ;  /* 0x000000000f087348 */ /* 0x000fea0003c00000 */
[----:B------:R0:W1:Y:S02]  /*29cd0*/  SHFL.IDX P6, R14, R13, R12, R11 ;  /* 0x0000000c0d0e7389 */ /* 0x00006400000c000b */
[----:B01----:R-:W-:Y:S01]  /*29ce0*/  ENDCOLLECTIVE ;  /* 0x000000000000791b */ /* 0x003fe20003800000 */
.L_x_5356:
[----:B------:R-:W-:Y:S02]  /*29cf0*/  @!P1 IMAD.X R3, RZ, RZ, R2, P0 ;  /* 0x000000ffff039224 */ /* 0x000fe400000e0602 */
[----:B------:R-:W-:Y:S02]  /*29d00*/  @!P1 IMAD.MOV.U32 R2, RZ, RZ, R6 ;  /* 0x000000ffff029224 */ /* 0x000fe400078e0006 */
[----:B------:R-:W-:-:S03]  /*29d10*/  VIADD R6, R4, 0x10 ;  /* 0x0000001004067836 */ /* 0x000fc60000000000 */
[----:B------:R-:W-:Y:S01]  /*29d20*/  @!PT LDS RZ, [RZ] ;  /* 0x00000000fffff984 */ /* 0x000fe20000000800 */
[----:B------:R-:W-:Y:S01]  /*29d30*/  @!PT LDS RZ, [RZ] ;  /* 0x00000000fffff984 */ /* 0x000fe20000000800 */
[----:B------:R-:W-:Y:S01]  /*29d40*/  @!PT LDS RZ, [RZ] ;  /* 0x00000000fffff984 */ /* 0x000fe20000000800 */
[----:B------:R0:W-:Y:S02]  /*29d50*/  @!P1 LDGSTS.E.BYPASS.LTC128B.128 [R22+0x20400], desc[UR36][R2.64], !P5 ;  /* 0x2040000002169fae */ /* 0x0001e4000e901d64 */
[----:B------:R-:W-:Y:S01]  /*29d60*/  ISETP.GE.AND P1, PT, R6, UR41, PT ;  /* 0x0000002906007c0c */ /* 0x000fe2000bf26270 */
[----:B------:R-:W-:Y:S02]  /*29d70*/  IMAD.MOV.U32 R13, RZ, RZ, R0 ;  /* 0x000000ffff0d7224 */ /* 0x000fe400078e0000 */
[----:B0-----:R-:W-:-:S10]  /*29d80*/  IMAD.MOV.U32 R2, RZ, RZ, R14 ;  /* 0x000000ffff027224 */ /* 0x001fd400078e000e */
[----:B------:R-:W-:-:S07]  /*29d90*/  @P1 LOP3.LUT R16, R16, 0x80, RZ, 0xfc, !PT ;  /* 0x0000008010101812 */ /* 0x000fce00078efcff */
[----:B------:R-:W-:Y:S05]  /*29da0*/  WARPSYNC.COLLECTIVE R15, `(.L_x_5357) ;  /* 0x000000000f087348 */ /* 0x000fea0003c00000 */
[----:B------:R0:W1:Y:S02]  /*29db0*/  SHFL.IDX P6, R14, R13, R12, R11 ;  /* 0x0000000c0d0e7389 */ /* 0x00006400000c000b */
[----:B01----:R-:W-:Y:S01]  /*29dc0*/  ENDCOLLECTIVE ;  /* 0x000000000000791b */ /* 0x003fe20003800000 */
.L_x_5357:
[----:B------:R-:W-:Y:S01]  /*29dd0*/  LOP3.LUT R16, R16, 0xffffffbf, RZ, 0xc0, !PT ;  /* 0xffffffbf10107812 */ /* 0x000fe200078ec0ff */
[----:B------:R-:W-:Y:S02]  /*29de0*/  IMAD.MOV.U32 R13, RZ, RZ, R5 ;  /* 0x000000ffff0d7224 */ /* 0x000fe400078e0005 */
[----:B------:R-:W-:Y:S01]  /*29df0*/  IMAD.MOV.U32 R12, RZ, RZ, 0x2 ;  /* 0x00000002ff0c7424 */ /* 0x000fe200078e00ff */
[----:B------:R-:W-:-:S13]  /*29e00*/  @!P1 LEA R6, P0, R7, R14, 0x1 ;  /* 0x0000000e07069211 */ /* 0x000fda00078008ff */
[----:B------:R-:W-:Y:S05]  /*29e10*/  WARPSYNC.COLLECTIVE R15, `(.L_x_5358) ;  /* 0x000000000f087348 */ /* 0x000fea0003c00000 */
[----:B------:R0:W1:Y:S02]  /*29e20*/  SHFL.IDX P6, R14, R13, R12, R11 ;  /* 0x0000000c0d0e7389 */ /* 0x00006400000c000b */
[----:B01----:R-:W-:Y:S01]  /*29e30*/  ENDCOLLECTIVE ;  /* 0x000000000000791b */ /* 0x003fe20003800000 */
.L_x_5358:
        /* <DEDUP_REMOVED lines=14> */
.L_x_5359:
[----:B------:R-:W-:Y:S02]  /*29f20*/  IMAD.MOV.U32 R13, RZ, RZ, R5 ;  /* 0x000000ffff0d7224 */ /* 0x000fe400078e0005 */
[----:B------:R-:W-:Y:S01]  /*29f30*/  IMAD.MOV.U32 R12, RZ, RZ, 0x3 ;  /* 0x00000003ff0c7424 */ /* 0x000fe200078e00ff */
[----:B------:R-:W-:-:S13]  /*29f40*/  @!P1 LEA R6, P0, R7, R14, 0x1 ;  /* 0x0000000e07069211 */ /* 0x000fda00078008ff */
[----:B------:R-:W-:Y:S05]  /*29f50*/  WARPSYNC.COLLECTIVE R15, `(.L_x_5360) ;  /* 0x000000000f087348 */ /* 0x000fea0003c00000 */
[----:B------:R0:W1:Y:S02]  /*29f60*/  SHFL.IDX P6, R14, R13, R12, R11 ;  /* 0x0000000c0d0e7389 */ /* 0x00006400000c000b */
[----:B01----:R-:W-:Y:S01]  /*29f70*/  ENDCOLLECTIVE ;  /* 0x000000000000791b */ /* 0x003fe20003800000 */
.L_x_5360:
[----:B------:R-:W-:Y:S02]  /*29f80*/  @!P1 IMAD.X R3, RZ, RZ, R2, P0 ;  /* 0x000000ffff039224 */ /* 0x000fe400000e0602 */
[----:B------:R-:W-:-:S05]  /*29f90*/  @!P1 IMAD.MOV.U32 R2, RZ, RZ, R6 ;  /* 0x000000ffff029224 */ /* 0x000fca00078e0006 */
        /* <DEDUP_REMOVED lines=9> */
.L_x_5361:
[----:B------:R-:W-:Y:S05]  /*2a030*/  BRA `(.L_x_5362) ;  /* 0xffffffc400f87947 */ /* 0x000fea000383ffff */
.L_x_5296:
        /* <DEDUP_REMOVED lines=8> */
.L_x_5364:
[----:B------:R-:W-:Y:S05]  /*2a0c0*/  BSYNC B0 ;  /* 0x0000000000007941 */ /* 0x000fea0003800000 */
.L_x_5363:
[----:B------:R-:W-:Y:S01]  /*2a0d0*/  IMAD.MOV.U32 R13, RZ, RZ, R0 ;  /* 0x000000ffff0d7224 */ /* 0x000fe200078e0000 */
[----:B------:R-:W-:Y:S01]  /*2a0e0*/  LOP3.LUT P1, RZ, R16, 0x100, RZ, 0xc0, !PT ;  /* 0x0000010010ff7812 */ /* 0x000fe2000782c0ff */
[----:B------:R-:W-:Y:S02]  /*2a0f0*/  IMAD.MOV.U32 R12, RZ, RZ, RZ ;  /* 0x000000ffff0c7224 */ /* 0x000fe400078e00ff */
[----:B------:R-:W-:Y:S02]  /*2a100*/  IMAD.MOV.U32 R11, RZ, RZ, 0x181f ;  /* 0x0000181fff0b7424 */ /* 0x000fe400078e00ff */
[----:B------:R-:W-:Y:S02]  /*2a110*/  IMAD.MOV.U32 R15, RZ, RZ, -0x1 ;  /* 0xffffffffff0f7424 */ /* 0x000fe400078e00ff */
[----:B------:R-:W-:-:S07]  /*2a120*/  IMAD.MOV.U32 R2, RZ, RZ, R14 ;  /* 0x000000ffff027224 */ /* 0x000fce00078e000e */
[----:B------:R-:W-:Y:S05]  /*2a130*/  WARPSYNC.COLLECTIVE R15, `(.L_x_5365) ;  /* 0x000000000f087348 */ /* 0x000fea0003c00000 */
[----:B------:R0:W1:Y:S02]  /*2a140*/  SHFL.IDX P6, R14, R13, R12, R11 ;  /* 0x0000000c0d0e7389 */ /* 0x00006400000c000b */
[----:B01----:R-:W-:Y:S01]  /*2a150*/  ENDCOLLECTIVE ;  /* 0x000000000000791b */ /* 0x003fe20003800000 */
.L_x_5365:
[----:B------:R-:W-:Y:S02]  /*2a160*/  IMAD.MOV.U32 R13, RZ, RZ, R4 ;  /* 0x000000ffff0d7224 */ /* 0x000fe400078e0004 */
[----:B------:R-:W-:Y:S01]  /*2a170*/  IMAD.MOV.U32 R12, RZ, RZ, 0x1 ;  /* 0x00000001ff0c7424 */ /* 0x000fe200078e00ff */
[----:B------:R-:W-:Y:S02]  /*2a180*/  @!P1 LEA R14, P0, R9, R14, 0x1 ;  /* 0x0000000e090e9211 */ /* 0x000fe400078008ff */
[----:B------:R-:W-:-:S03]  /*2a190*/  LOP3.LUT P6, RZ, R16, 0x40000, RZ, 0xc0, !PT ;  /* 0x0004000010ff7812 */ /* 0x000fc600078cc0ff */
[----:B------:R-:W-:Y:S01]  /*2a1a0*/  @!P1 IMAD.X R3, RZ, RZ, R2, P0 ;  /* 0x000000ffff039224 */ /* 0x000fe200000e0602 */
[C---:B------:R-:W-:Y:S01]  /*2a1b0*/  LOP3.LUT P0, RZ, R16.reuse, 0x80000, RZ, 0xc0, !PT ;  /* 0x0008000010ff7812 */ /* 0x040fe2000780c0ff */
[----:B------:R-:W-:Y:S01]  /*2a1c0*/  @!P1 IMAD.MOV.U32 R2, RZ, RZ, R14 ;  /* 0x000000ffff029224 */ /* 0x000fe200078e000e */
[----:B------:R-:W-:-:S04]  /*2a1d0*/  LOP3.LUT R16, R16, 0xffbfffff, RZ, 0xc0, !PT ;  /* 0xffbfffff10107812 */ /* 0x000fc800078ec0ff */
[----:B------:R-:W-:-:S07]  /*2a1e0*/  @P2 LOP3.LUT R16, R16, 0x400000, RZ, 0xfc, !PT ;  /* 0x0040000010102812 */ /* 0x000fce00078efcff */
        /* <DEDUP_REMOVED lines=9> */
.L_x_5366:
        /* <DEDUP_REMOVED lines=15> */
.L_x_5367:
        /* <DEDUP_REMOVED lines=27> */
.L_x_5368:
[----:B------:R-:W-:Y:S02]  /*2a520*/  IMAD.MOV.U32 R13, RZ, RZ, R0 ;  /* 0x000000ffff0d7224 */ /* 0x000fe400078e0000 */
[----:B------:R-:W-:-:S07]  /*2a530*/  IMAD.MOV.U32 R5, RZ, RZ, R14 ;  /* 0x000000ffff057224 */ /* 0x000fce00078e000e */
[----:B------:R-:W-:Y:S05]  /*2a540*/  WARPSYNC.COLLECTIVE R15, `(.L_x_5369) ;  /* 0x000000000f087348 */ /* 0x000fea0003c00000 */
[----:B------:R0:W1:Y:S02]  /*2a550*/  SHFL.IDX P6, R14, R13, R12, R11 ;  /* 0x0000000c0d0e7389 */ /* 0x00006400000c000b */
[----:B01----:R-:W-:Y:S01]  /*2a560*/  ENDCOLLECTIVE ;  /* 0x000000000000791b */ /* 0x003fe20003800000 */
.L_x_5369:
        /* <DEDUP_REMOVED lines=17> */
.L_x_5370:
        /* <DEDUP_REMOVED lines=14> */
.L_x_5371:
[----:B------:R-:W-:Y:S01]  /*2a760*/  @!PT LDS RZ, [RZ] ;  /* 0x00000000fffff984 */ /* 0x000fe20000000800 */
[----:B------:R-:W-:Y:S01]  /*2a770*/  @!PT LDS RZ, [RZ] ;  /* 0x00000000fffff984 */ /* 0x000fe20000000800 */
[----:B------:R-:W-:Y:S01]  /*2a780*/  @!PT LDS RZ, [RZ] ;  /* 0x00000000fffff984 */ /* 0x000fe20000000800 */
[----:B------:R0:W-:Y:S01]  /*2a790*/  @!P1 LDGSTS.E.BYPASS.LTC128B.128 [R22+0x35400], desc[UR36][R2.64+0x380], P0 ;  /* 0x3540038002169fae */ /* 0x0001e20008101d64 */
[----:B------:R-:W-:Y:S05]  /*2a7a0*/  BRA `(.L_x_5372) ;  /* 0xffffffc800947947 */ /* 0x000fea000383ffff */
.L_x_5299:
[----:B0-----:R0:W2:Y:S02]  /*2a7b0*/  SYNCS.PHASECHK.TRANS64.TRYWAIT P0, [R17+URZ+0x38820], R0 ;  /* 0x03882000110075a7 */ /* 0x0010a4000800017f */
[----:B--2---:R-:W-:Y:S05]  /*2a7c0*/  @!P0 NANOSLEEP.SYNCS 0x989680 ;  /* 0x009896800000895d */ /* 0x004fea0003900000 */
[----:B------:R-:W2:Y:S02]  /*2a7d0*/  @!P0 SYNCS.PHASECHK.TRANS64 P0, [R17+URZ+0x38820], R0 ;  /* 0x03882000110085a7 */ /* 0x000ea4000800007f */
[----:B--2---:R-:W-:Y:S05]  /*2a7e0*/  @!P0 BRA `(.L_x_5299) ;  /* 0xfffffffc00f08947 */ /* 0x004fea000383ffff */
[----:B------:R-:W-:Y:S05]  /*2a7f0*/  BRA `(.L_x_5373) ;  /* 0xffffffcc00187947 */ /* 0x000fea000383ffff */
.L_x_5302:
[----:B0-----:R0:W2:Y:S02]  /*2a800*/  SYNCS.PHASECHK.TRANS64.TRYWAIT P0, [R27+URZ+0x38860], R0 ;  /* 0x038860001b0075a7 */ /* 0x0010a4000800017f */
[----:B--2---:R-:W-:Y:S05]  /*2a810*/  @!P0 NANOSLEEP.SYNCS 0x989680 ;  /* 0x009896800000895d */ /* 0x004fea0003900000 */
[----:B------:R-:W2:Y:S02]  /*2a820*/  @!P0 SYNCS.PHASECHK.TRANS64 P0, [R27+URZ+0x38860], R0 ;  /* 0x038860001b0085a7 */ /* 0x000ea4000800007f */
[----:B--2---:R-:W-:Y:S05]  /*2a830*/  @!P0 BRA `(.L_x_5302) ;  /* 0xfffffffc00f08947 */ /* 0x004fea000383ffff */
[----:B------:R-:W-:Y:S05]  /*2a840*/  BRA `(.L_x_5374) ;  /* 0xffffffcc00247947 */ /* 0x000fea000383ffff */
.L_x_5303:
        /* <DEDUP_REMOVED lines=8> */
.L_x_5376:
[----:B------:R-:W-:Y:S05]  /*2a8d0*/  BSYNC B0 ;  /* 0x0000000000007941 */ /* 0x000fea0003800000 */
.L_x_5375:
        /* <DEDUP_REMOVED lines=15> */
.L_x_5377:
[----:B------:R-:W-:-:S04]  /*2a9d0*/  LOP3.LUT R16, R16, 0xffffffbf, RZ, 0xc0, !PT ;  /* 0xffffffbf10107812 */ /* 0x000fc800078ec0ff */
[----:B------:R-:W-:Y:S01]  /*2a9e0*/  @P1 LOP3.LUT R16, R16, 0x40, RZ, 0xfc, !PT ;  /* 0x0000004010101812 */ /* 0x000fe200078efcff */
[----:B------:R-:W-:Y:S02]  /*2a9f0*/  IMAD.MOV.U32 R13, RZ, RZ, R7 ;  /* 0x000000ffff0d7224 */ /* 0x000fe400078e0007 */
        /* <DEDUP_REMOVED lines=31> */
.L_x_5378:
[----:B------:R-:W-:Y:S02]  /*2abf0*/  IMAD.MOV.U32 R13, RZ, RZ, R6 ;  /* 0x000000ffff0d7224 */ /* 0x000fe400078e0006 */
[----:B------:R-:W-:-:S07]  /*2ac00*/  IMAD.MOV.U32 R3, RZ, RZ, R14 ;  /* 0x000000ffff037224 */ /* 0x000fce00078e000e */
[----:B------:R-:W-:Y:S05]  /*2ac10*/  WARPSYNC.COLLECTIVE R15, `(.L_x_5379) ;  /* 0x000000000f087348 */ /* 0x000fea0003c00000 */
[----:B------:R0:W1:Y:S02]  /*2ac20*/  SHFL.IDX P6, R14, R13, R12, R11 ;  /* 0x0000000c0d0e7389 */ /* 0x00006400000c000b */
[----:B01----:R-:W-:Y:S01]  /*2ac30*/  ENDCOLLECTIVE ;  /* 0x000000000000791b */ /* 0x003fe20003800000 */
.L_x_5379:
        /* <DEDUP_REMOVED lines=28> */
.L_x_5380:
[----:B------:R-:W-:Y:S02]  /*2ae00*/  IMAD.MOV.U32 R13, RZ, RZ, R6 ;  /* 0x000000ffff0d7224 */ /* 0x000fe400078e0006 */
[----:B------:R-:W-:-:S07]  /*2ae10*/  IMAD.MOV.U32 R8, RZ, RZ, R14 ;  /* 0x000000ffff087224 */ /* 0x000fce00078e000e */
[----:B------:R-:W-:Y:S05]  /*2ae20*/  WARPSYNC.COLLECTIVE R15, `(.L_x_5381) ;  /* 0x000000000f087348 */ /* 0x000fea0003c00000 */
[----:B------:R0:W1:Y:S02]  /*2ae30*/  SHFL.IDX P6, R14, R13, R12, R11 ;  /* 0x0000000c0d0e7389 */ /* 0x00006400000c000b */
[----:B01----:R-:W-:Y:S01]  /*2ae40*/  ENDCOLLECTIVE ;  /* 0x000000000000791b */ /* 0x003fe20003800000 */
.L_x_5381:
        /* <DEDUP_REMOVED lines=28> */
.L_x_5382:
[----:B------:R-:W-:Y:S02]  /*2b010*/  IMAD.MOV.U32 R13, RZ, RZ, R6 ;  /* 0x000000ffff0d7224 */ /* 0x000fe400078e0006 */
[----:B------:R-:W-:-:S07]  /*2b020*/  IMAD.MOV.U32 R7, RZ, RZ, R14 ;  /* 0x000000ffff077224 */ /* 0x000fce00078e000e */
[----:B------:R-:W-:Y:S05]  /*2b030*/  WARPSYNC.COLLECTIVE R15, `(.L_x_5383) ;  /* 0x000000000f087348 */ /* 0x000fea0003c00000 */
[----:B------:R0:W1:Y:S02]  /*2b040*/  SHFL.IDX P6, R14, R13, R12, R11 ;  /* 0x0000000c0d0e7389 */ /* 0x00006400000c000b */
[----:B01----:R-:W-:Y:S01]  /*2b050*/  ENDCOLLECTIVE ;  /* 0x000000000000791b */ /* 0x003fe20003800000 */
.L_x_5383:
[----:B------:R-:W-:Y:S05]  /*2b060*/  BRA `(.L_x_5384) ;  /* 0xffffffc800d07947 */ /* 0x000fea000383ffff */
.L_x_5309:
[----:B0-----:R0:W2:Y:S02]  /*2b070*/  SYNCS.PHASECHK.TRANS64.TRYWAIT P0, [R8+URZ+0x38840], R20 ;  /* 0x03884014080075a7 */ /* 0x0010a4000800017f */
[----:B--2---:R-:W-:Y:S05]  /*2b080*/  @!P0 NANOSLEEP.SYNCS 0x989680 ;  /* 0x009896800000895d */ /* 0x004fea0003900000 */
[----:B------:R-:W2:Y:S02]  /*2b090*/  @!P0 SYNCS.PHASECHK.TRANS64 P0, [R8+URZ+0x38840], R20 ;  /* 0x03884014080085a7 */ /* 0x000ea4000800007f */
[----:B--2---:R-:W-:Y:S05]  /*2b0a0*/  @!P0 BRA `(.L_x_5309) ;  /* 0xfffffffc00f08947 */ /* 0x004fea000383ffff */
[----:B------:R-:W-:Y:S05]  /*2b0b0*/  BRA `(.L_x_5385) ;  /* 0xffffffd000207947 */ /* 0x000fea000383ffff */
.L_x_5310:
        /* <DEDUP_REMOVED lines=8> */
.L_x_5387:
[----:B------:R-:W-:Y:S05]  /*2b140*/  BSYNC B1 ;  /* 0x0000000000017941 */ /* 0x000fea0003800000 */
.L_x_5386:
        /* <DEDUP_REMOVED lines=9> */
.L_x_5388:
[----:B------:R-:W-:Y:S02]  /*2b1e0*/  IMAD.MOV.U32 R13, RZ, RZ, R27 ;  /* 0x000000ffff0d7224 */ /* 0x000fe400078e001b */
[----:B------:R-:W-:Y:S01]  /*2b1f0*/  IMAD.MOV.U32 R12, RZ, RZ, 0x1 ;  /* 0x00000001ff0c7424 */ /* 0x000fe200078e00ff */
[----:B------:R-:W-:-:S13]  /*2b200*/  IADD3 R2, P0, R14, R0, RZ ;  /* 0x000000000e027210 */ /* 0x000fda0007f1e0ff */
[----:B------:R-:W-:Y:S05]  /*2b210*/  WARPSYNC.COLLECTIVE R15, `(.L_x_5389) ;  /* 0x000000000f087348 */ /* 0x000fea0003c00000 */
[----:B------:R0:W1:Y:S02]  /*2b220*/  SHFL.IDX P6, R14, R13, R12, R11 ;  /* 0x0000000c0d0e7389 */ /* 0x00006400000c000b */
[----:B01----:R-:W-:Y:S01]  /*2b230*/  ENDCOLLECTIVE ;  /* 0x000000000000791b */ /* 0x003fe20003800000 */
.L_x_5389:
        /* <DEDUP_REMOVED lines=10> */
.L_x_5390:
[----:B------:R-:W-:Y:S02]  /*2b2e0*/  IMAD.MOV.U32 R13, RZ, RZ, R27 ;  /* 0x000000ffff0d7224 */ /* 0x000fe400078e001b */
[----:B------:R-:W-:Y:S02]  /*2b2f0*/  IMAD.MOV.U32 R12, RZ, RZ, 0x2 ;  /* 0x00000002ff0c7424 */ /* 0x000fe400078e00ff */
[----:B------:R-:W-:-:S07]  /*2b300*/  IMAD.MOV.U32 R2, RZ, RZ, R14 ;  /* 0x000000ffff027224 */ /* 0x000fce00078e000e */
[----:B------:R-:W-:Y:S05]  /*2b310*/  WARPSYNC.COLLECTIVE R15, `(.L_x_5391) ;  /* 0x000000000f087348 */ /* 0x000fea0003c00000 */
[----:B------:R0:W1:Y:S02]  /*2b320*/  SHFL.IDX P6, R14, R13, R12, R11 ;  /* 0x0000000c0d0e7389 */ /* 0x00006400000c000b */
[----:B01----:R-:W-:Y:S01]  /*2b330*/  ENDCOLLECTIVE ;  /* 0x000000000000791b */ /* 0x003fe20003800000 */
.L_x_5391:
        /* <DEDUP_REMOVED lines=11> */
.L_x_5392:
[----:B------:R-:W-:Y:S02]  /*2b3f0*/  IMAD.MOV.U32 R13, RZ, RZ, R27 ;  /* 0x000000ffff0d7224 */ /* 0x000fe400078e001b */
[----:B------:R-:W-:Y:S02]  /*2b400*/  IMAD.MOV.U32 R12, RZ, RZ, 0x3 ;  /* 0x00000003ff0c7424 */ /* 0x000fe400078e00ff */
[----:B------:R-:W-:-:S07]  /*2b410*/  IMAD.MOV.U32 R2, RZ, RZ, R14 ;  /* 0x000000ffff027224 */ /* 0x000fce00078e000e */
[----:B------:R-:W-:Y:S05]  /*2b420*/  WARPSYNC.COLLECTIVE R15, `(.L_x_5393) ;  /* 0x000000000f087348 */ /* 0x000fea0003c00000 */
[----:B------:R0:W1:Y:S02]  /*2b430*/  SHFL.IDX P6, R14, R13, R12, R11 ;  /* 0x0000000c0d0e7389 */ /* 0x00006400000c000b */
[----:B01----:R-:W-:Y:S01]  /*2b440*/  ENDCOLLECTIVE ;  /* 0x000000000000791b */ /* 0x003fe20003800000 */
.L_x_5393:
        /* <DEDUP_REMOVED lines=11> */
.L_x_5394:
[----:B------:R-:W-:Y:S05]  /*2b500*/  BRA `(.L_x_5395) ;  /* 0xffffffcc00b47947 */ /* 0x000fea000383ffff */
.L_x_5315:
[----:B---3--:R3:W4:Y:S02]  /*2b510*/  SYNCS.PHASECHK.TRANS64.TRYWAIT P0, [R8+URZ+0x38860], R20 ;  /* 0x03886014080075a7 */ /* 0x008724000800017f */
[----:B----4-:R-:W-:Y:S05]  /*2b520*/  @!P0 NANOSLEEP.SYNCS 0x989680 ;  /* 0x009896800000895d */ /* 0x010fea0003900000 */
[----:B------:R-:W4:Y:S02]  /*2b530*/  @!P0 SYNCS.PHASECHK.TRANS64 P0, [R8+URZ+0x38860], R20 ;  /* 0x03886014080085a7 */ /* 0x000f24000800007f */
[----:B----4-:R-:W-:Y:S05]  /*2b540*/  @!P0 BRA `(.L_x_5315) ;  /* 0xfffffffc00f08947 */ /* 0x010fea000383ffff */
[----:B------:R-:W-:Y:S05]  /*2b550*/  BRA `(.L_x_5396) ;  /* 0xffffffd000007947 */ /* 0x000fea000383ffff */
.L_x_5316:
[----:B------:R-:W-:Y:S01]  /*2b560*/  BSSY B1, `(.L_x_5397) ;  /* 0x0000008000017945 */ /* 0x000fe20003800000 */
[----:B------:R-:W-:Y:S02]  /*2b570*/  IMAD.MOV.U32 R13, RZ, RZ, R20 ;  /* 0x000000ffff0d7224 */ /* 0x000fe400078e0014 */
[----:B------:R-:W-:Y:S02]  /*2b580*/  IMAD.MOV.U32 R12, RZ, RZ, RZ ;  /* 0x000000ffff0c7224 */ /* 0x000fe400078e00ff */
[----:B------:R-:W-:Y:S02]  /*2b590*/  IMAD.MOV.U32 R11, RZ, RZ, 0x181f ;  /* 0x0000181fff0b7424 */ /* 0x000fe400078e00ff */
[----:B------:R-:W-:-:S07]  /*2b5a0*/  IMAD.MOV.U32 R15, RZ, RZ, -0x1 ;  /* 0xffffffffff0f7424 */ /* 0x000fce00078e00ff */
[----:B--2---:R-:W-:Y:S05]  /*2b5b0*/  WARPSYNC.COLLECTIVE R15, `(.L_x_5398) ;  /* 0x000000000f087348 */ /* 0x004fea0003c00000 */
[----:B------:R0:W1:Y:S02]  /*2b5c0*/  SHFL.IDX P6, R14, R13, R12, R11 ;  /* 0x0000000c0d0e7389 */ /* 0x00006400000c000b */
[----:B012---:R-:W-:Y:S01]  /*2b5d0*/  ENDCOLLECTIVE ;  /* 0x000000000000791b */ /* 0x007fe20003800000 */
.L_x_5398:
[----:B------:R-:W-:Y:S05]  /*2b5e0*/  BSYNC B1 ;  /* 0x0000000000017941 */ /* 0x000fea0003800000 */
.L_x_5397:
[----:B------:R-:W-:Y:S01]  /*2b5f0*/  IMAD.MOV.U32 R13, RZ, RZ, R10 ;  /* 0x000000ffff0d7224 */ /* 0x000fe200078e000a */
[C---:B------:R-:W-:Y:S01]  /*2b600*/  LOP3.LUT P2, RZ, R16.reuse, 0x200, RZ, 0xc0, !PT ;  /* 0x0000020010ff7812 */ /* 0x040fe2000784c0ff */
[----:B------:R-:W-:Y:S01]  /*2b610*/  IMAD.MOV.U32 R12, RZ, RZ, RZ ;  /* 0x000000ffff0c7224 */ /* 0x000fe200078e00ff */
[C---:B------:R-:W-:Y:S01]  /*2b620*/  LOP3.LUT P1, RZ, R16.reuse, 0x20, RZ, 0xc0, !PT ;  /* 0x0000002010ff7812 */ /* 0x040fe2000782c0ff */
[----:B------:R-:W-:Y:S01]  /*2b630*/  IMAD.MOV.U32 R11, RZ, RZ, 0x181f ;  /* 0x0000181fff0b7424 */ /* 0x000fe200078e00ff */
[----:B------:R-:W-:Y:S01]  /*2b640*/  P2R R4, PR, RZ, 0x8 ;  /* 0x00000008ff047803 */ /* 0x000fe20000000000 */
[----:B------:R-:W-:Y:S01]  /*2b650*/  IMAD.MOV.U32 R15, RZ, RZ, -0x1 ;  /* 0xffffffffff0f7424 */ /* 0x000fe200078e00ff */
[----:B------:R-:W-:Y:S01]  /*2b660*/  LOP3.LUT P3, RZ, R16, 0x10, RZ, 0xc0, !PT ;  /* 0x0000001010ff7812 */ /* 0x000fe2000786c0ff */
[----:B------:R-:W-:Y:S02]  /*2b670*/  IMAD.MOV.U32 R3, RZ, RZ, R14 ;  /* 0x000000ffff037224 */ /* 0x000fe400078e000e */
[----:B------:R-:W-:-:S10]  /*2b680*/  IMAD R21, R21, 0x2, R17 ;  /* 0x0000000215157824 */ /* 0x000fd400078e0211 */
[----:B------:R-:W-:Y:S05]  /*2b690*/  WARPSYNC.COLLECTIVE R15, `(.L_x_5399) ;  /* 0x000000000f087348 */ /* 0x000fea0003c00000 */
[----:B------:R0:W1:Y:S02]  /*2b6a0*/  SHFL.IDX P6, R14, R13, R12, R11 ;  /* 0x0000000c0d0e7389 */ /* 0x00006400000c000b */
[----:B01----:R-:W-:Y:S01]  /*2b6b0*/  ENDCOLLECTIVE ;  /* 0x000000000000791b */ /* 0x003fe20003800000 */
.L_x_5399:
        /* <DEDUP_REMOVED lines=14> */
.L_x_5400:
        /* <DEDUP_REMOVED lines=17> */
.L_x_5401:
        /* <DEDUP_REMOVED lines=17> */
.L_x_5402:
        /* <DEDUP_REMOVED lines=14> */
.L_x_5403:
        /* <DEDUP_REMOVED lines=17> */
.L_x_5404:
        /* <DEDUP_REMOVED lines=14> */
.L_x_5405:
[----:B------:R-:W-:Y:S05]  /*2bc90*/  BRA `(.L_x_5406) ;  /* 0xffffffcc006c7947 */ /* 0x000fea000383ffff */
.L_x_5324:
[----:B------:R-:W-:Y:S01]  /*2bca0*/  BSSY B0, `(.L_x_5407) ;  /* 0x0000008000007945 */ /* 0x000fe20003800000 */
[----:B------:R-:W-:Y:S02]  /*2bcb0*/  IMAD.MOV.U32 R13, RZ, RZ, R36 ;  /* 0x000000ffff0d7224 */ /* 0x000fe400078e0024 */
[----:B------:R-:W-:Y:S02]  /*2bcc0*/  IMAD.MOV.U32 R12, RZ, RZ, RZ ;  /* 0x000000ffff0c7224 */ /* 0x000fe400078e00ff */
[----:B------:R-:W-:Y:S02]  /*2bcd0*/  IMAD.MOV.U32 R11, RZ, RZ, 0x1f ;  /* 0x0000001fff0b7424 */ /* 0x000fe400078e00ff */
[----:B------:R-:W-:-:S07]  /*2bce0*/  IMAD.MOV.U32 R15, RZ, RZ, -0x1 ;  /* 0xffffffffff0f7424 */ /* 0x000fce00078e00ff */
[----:B0123-5:R-:W-:Y:S05]  /*2bcf0*/  WARPSYNC.COLLECTIVE R15, `(.L_x_5408) ;  /* 0x000000000f087348 */ /* 0x02ffea0003c00000 */
[----:B------:R4:W0:Y:S02]  /*2bd00*/  SHFL.IDX P6, R14, R13, R12, R11 ;  /* 0x0000000c0d0e7389 */ /* 0x00082400000c000b */
[----:B012345:R-:W-:Y:S01]  /*2bd10*/  ENDCOLLECTIVE ;  /* 0x000000000000791b */ /* 0x03ffe20003800000 */
.L_x_5408:
[----:B------:R-:W-:Y:S05]  /*2bd20*/  BSYNC B0 ;  /* 0x0000000000007941 */ /* 0x000fea0003800000 */
.L_x_5407:
[----:B------:R-:W-:Y:S05]  /*2bd30*/  BRA `(.L_x_5409) ;  /* 0xffffffd0006c7947 */ /* 0x000fea000383ffff */
.L_x_5327:
[----:B0-----:R0:W2:Y:S02]  /*2bd40*/  SYNCS.PHASECHK.TRANS64.TRYWAIT P0, [R5+URZ+0x38820], R0 ;  /* 0x03882000050075a7 */ /* 0x0010a4000800017f */
[----:B--2---:R-:W-:Y:S05]  /*2bd50*/  @!P0 NANOSLEEP.SYNCS 0x989680 ;  /* 0x009896800000895d */ /* 0x004fea0003900000 */
[----:B------:R-:W2:Y:S02]  /*2bd60*/  @!P0 SYNCS.PHASECHK.TRANS64 P0, [R5+URZ+0x38820], R0 ;  /* 0x03882000050085a7 */ /* 0x000ea4000800007f */
[----:B--2---:R-:W-:Y:S05]  /*2bd70*/  @!P0 BRA `(.L_x_5327) ;  /* 0xfffffffc00f08947 */ /* 0x004fea000383ffff */
[----:B------:R-:W-:Y:S05]  /*2bd80*/  BRA `(.L_x_5410) ;  /* 0xffffffd000b47947 */ /* 0x000fea000383ffff */
.L_x_5328:
        /* <DEDUP_REMOVED lines=8> */
[----:B01-345:R-:W-:Y:S05]  /*2be10*/  WARPSYNC.COLLECTIVE R15, `(.L_x_5412) ;  /* 0x000000000f087348 */ /* 0x03bfea0003c00000 */
[----:B------:R2:W0:Y:S02]  /*2be20*/  SHFL.IDX P6, R14, R13, R12, R11 ;  /* 0x0000000c0d0e7389 */ /* 0x00042400000c000b */
[----:B012345:R-:W-:Y:S01]  /*2be30*/  ENDCOLLECTIVE ;  /* 0x000000000000791b */ /* 0x03ffe20003800000 */
.L_x_5412:
[----:B------:R-:W-:Y:S05]  /*2be40*/  BSYNC B0 ;  /* 0x0000000000007941 */ /* 0x000fea0003800000 */
.L_x_5411:
[----:B------:R-:W-:Y:S05]  /*2be50*/  BRA `(.L_x_5413) ;  /* 0xffffffd0009c7947 */ /* 0x000fea000383ffff */
.L_x_5331:
[----:B------:R-:W-:Y:S01]  /*2be60*/  BSSY B1, `(.L_x_5414) ;  /* 0x0000006000017945 */ /* 0x000fe20003800000 */
[----:B------:R-:W-:-:S07]  /*2be70*/  IMAD.MOV.U32 R15, RZ, RZ, -0x1 ;  /* 0xffffffffff0f7424 */ /* 0x000fce00078e00ff */
[----:B01-345:R-:W-:Y:S05]  /*2be80*/  WARPSYNC.COLLECTIVE R15, `(.L_x_5415) ;  /* 0x000000000f0c7348 */ /* 0x03bfea0003c00000 */
[----:B------:R-:W-:Y:S02]  /*2be90*/  ELECT P6, UR62, PT ;  /* 0x00000000003e782f */ /* 0x000fe400038c0000 */
[----:B------:R-:W-:Y:S01]  /*2bea0*/  MOV R14, UR62 ;  /* 0x0000003e000e7c02 */ /* 0x000fe20008000f00 */
[----:B01-345:R-:W-:Y:S10]  /*2beb0*/  ENDCOLLECTIVE ;  /* 0x000000000000791b */ /* 0x03bff40003800000 */
.L_x_5415:
[----:B------:R-:W-:Y:S05]  /*2bec0*/  BSYNC B1 ;  /* 0x0000000000017941 */ /* 0x000fea0003800000 */
.L_x_5414:
[----:B------:R-:W-:Y:S05]  /*2bed0*/  BRA `(.L_x_5416) ;  /* 0xffffffd000947947 */ /* 0x000fea000383ffff */
.L_x_5333:
[----:B0-----:R0:W2:Y:S02]  /*2bee0*/  SYNCS.PHASECHK.TRANS64.TRYWAIT P1, [R3+URZ+0x38840], R2 ;  /* 0x03884002030075a7 */ /* 0x0010a4000802017f */
[----:B--2---:R-:W-:Y:S05]  /*2bef0*/  @!P1 NANOSLEEP.SYNCS 0x989680 ;  /* 0x009896800000995d */ /* 0x004fea0003900000 */
[----:B------:R-:W2:Y:S02]  /*2bf00*/  @!P1 SYNCS.PHASECHK.TRANS64 P1, [R3+URZ+0x38840], R2 ;  /* 0x03884002030095a7 */ /* 0x000ea4000802007f */
[----:B--2---:R-:W-:Y:S05]  /*2bf10*/  @!P1 BRA `(.L_x_5333) ;  /* 0xfffffffc00f09947 */ /* 0x004fea000383ffff */
[----:B------:R-:W-:Y:S05]  /*2bf20*/  BRA `(.L_x_5417) ;  /* 0xffffffd000b47947 */ /* 0x000fea000383ffff */
.L_x_5335:
[----:B--2---:R2:W0:Y:S02]  /*2bf30*/  SYNCS.PHASECHK.TRANS64.TRYWAIT P1, [R5+URZ+0x38840], R0 ;  /* 0x03884000050075a7 */ /* 0x004424000802017f */
[----:B0-----:R-:W-:Y:S05]  /*2bf40*/  @!P1 NANOSLEEP.SYNCS 0x989680 ;  /* 0x009896800000995d */ /* 0x001fea0003900000 */
[----:B------:R-:W0:Y:S02]  /*2bf50*/  @!P1 SYNCS.PHASECHK.TRANS64 P1, [R5+URZ+0x38840], R0 ;  /* 0x03884000050095a7 */ /* 0x000e24000802007f */
[----:B0-----:R-:W-:Y:S05]  /*2bf60*/  @!P1 BRA `(.L_x_5335) ;  /* 0xfffffffc00f09947 */ /* 0x001fea000383ffff */
[----:B------:R-:W-:Y:S05]  /*2bf70*/  BRA `(.L_x_5418) ;  /* 0xffffffd000c07947 */ /* 0x000fea000383ffff */
.L_x_5337:
[----:B------:R0:W0:Y:S02]  /*2bf80*/  SYNCS.PHASECHK.TRANS64.TRYWAIT P1, [R3+URZ+0x38860], R2 ;  /* 0x03886002030075a7 */ /* 0x000024000802017f */
[----:B0-----:R-:W-:Y:S05]  /*2bf90*/  @!P1 NANOSLEEP.SYNCS 0x989680 ;  /* 0x009896800000995d */ /* 0x001fea0003900000 */
[----:B------:R-:W0:Y:S02]  /*2bfa0*/  @!P1 SYNCS.PHASECHK.TRANS64 P1, [R3+URZ+0x38860], R2 ;  /* 0x03886002030095a7 */ /* 0x000e24000802007f */
[----:B0-----:R-:W-:Y:S05]  /*2bfb0*/  @!P1 BRA `(.L_x_5337) ;  /* 0xfffffffc00f09947 */ /* 0x001fea000383ffff */
[----:B------:R-:W-:Y:S05]  /*2bfc0*/  BRA `(.L_x_5419) ;  /* 0xffffffd000bc7947 */ /* 0x000fea000383ffff */
        .type           $_ZN7cutlass13device_kernelIN5flash11enable_sm90INS1_16FlashAttnFwdSm90INS1_25CollectiveMainloopFwdSm90ILi2EN4cute5tupleIJNS5_1CILi1EEES8_S8_EEENS6_IJNS7_ILi64EEESA_SA_EEELi512ENS_10bfloat16_tEfNS_4arch4Sm90ELb0ELb1ELb0ELb0ELb1ELb0ELb1ELb0ELb0ELb1ELb0ELb0EEENS1_21CollectiveEpilogueFwdINS6_IJSA_NS7_ILi512EEESA_EEES9_SC_SE_Li256ELb0ELb1ELb0ELb0EEENS1_30DynamicPersistentTileSchedulerILi256ELi128ELb0ELb1ELb1EEEEEEEEEvNT_6ParamsE$_ZZN5flash25CollectiveMainloopFwdSm90ILi2EN4cute5tupleIJNS1_1CILi1EEES4_S4_EEENS2_IJNS3_ILi64EEES6_S6_EEELi512EN7cutlass10bfloat16_tEfNS8_4arch4Sm90ELb0ELb1ELb0ELb0ELb1ELb0ELb1ELb0ELb0ELb1ELb0ELb0EE3mmaINS_16FlashAttnFwdSm90ISC_NS_21CollectiveEpilogueFwdINS2_IJS6_NS3_ILi512EEES6_EEES5_S9_SB_Li256ELb0ELb1ELb0ELb0EEENS_30DynamicPersistentTileSchedulerILi256ELi128ELb0ELb1ELb1EEEE13SharedStorageENS1_6TensorINS1_11ArrayEngineIfLm128EEENS1_6LayoutINS2_IJNS2_IJNS3_ILi2EEESR_NS3_ILi32EEEEEES4_S4_EEENS2_IJNS2_IJS4_SR_NS3_ILi4EEEEEENS3_ILi0EEESX_EEEEEEENS_7SoftmaxILi2ELi0EEEEEbRKNSC_6ParamsENS8_13PipelineAsyncILi2EEES17_RNS8_13PipelineStateILj2EEERT0_RT1_iRiRKNS_16SeqlenInfoQKNewKILb0ELb0EEENS2_IJiiiiEEERT_ENKUliT_T0_T1_E_clIZSD_ISM_S10_S12_EbS15_S17_S17_S1A_S1C_S1E_iS1F_S1J_S1K_S1M_EUlRS1N_iE1_NS3_ILb0EEENS3_ILb1EEEEEDaiS1N_S1O_S1P_,@function
        .size           $_ZN7cutlass13device_kernelIN5flash11enable_sm90INS1_16FlashAttnFwdSm90INS1_25CollectiveMainloopFwdSm90ILi2EN4cute5tupleIJNS5_1CILi1EEES8_S8_EEENS6_IJNS7_ILi64EEESA_SA_EEELi512ENS_10bfloat16_tEfNS_4arch4Sm90ELb0ELb1ELb0ELb0ELb1ELb0ELb1ELb0ELb0ELb1ELb0ELb0EEENS1_21CollectiveEpilogueFwdINS6_IJSA_NS7_ILi512EEESA_EEES9_SC_SE_Li256ELb0ELb1ELb0ELb0EEENS1_30DynamicPersistentTileSchedulerILi256ELi128ELb0ELb1ELb1EEEEEEEEEvNT_6ParamsE$_ZZN5flash25CollectiveMainloopFwdSm90ILi2EN4cute5tupleIJNS1_1CILi1EEES4_S4_EEENS2_IJNS3_ILi64EEES6_S6_EEELi512EN7cutlass10bfloat16_tEfNS8_4arch4Sm90ELb0ELb1ELb0ELb0ELb1ELb0ELb1ELb0ELb0ELb1ELb0ELb0EE3mmaINS_16FlashAttnFwdSm90ISC_NS_21CollectiveEpilogueFwdINS2_IJS6_NS3_ILi512EEES6_EEES5_S9_SB_Li256ELb0ELb1ELb0ELb0EEENS_30DynamicPersistentTileSchedulerILi256ELi128ELb0ELb1ELb1EEEE13SharedStorageENS1_6TensorINS1_11ArrayEngineIfLm128EEENS1_6LayoutINS2_IJNS2_IJNS3_ILi2EEESR_NS3_ILi32EEEEEES4_S4_EEENS2_IJNS2_IJS4_SR_NS3_ILi4EEEEEENS3_ILi0EEESX_EEEEEEENS_7SoftmaxILi2ELi0EEEEEbRKNSC_6ParamsENS8_13PipelineAsyncILi2EEES17_RNS8_13PipelineStateILj2EEERT0_RT1_iRiRKNS_16SeqlenInfoQKNewKILb0ELb0EEENS2_IJiiiiEEERT_ENKUliT_T0_T1_E_clIZSD_ISM_S10_S12_EbS15_S17_S17_S1A_S1C_S1E_iS1F_S1J_S1K_S1M_EUlRS1N_iE1_NS3_ILb0EEENS3_ILb1EEEEEDaiS1N_S1O_S1P_,(.L_x_15537 - $_ZN7cutlass13device_kernelIN5flash11enable_sm90INS1_16FlashAttnFwdSm90INS1_25CollectiveMainloopFwdSm90ILi2EN4cute5tupleIJNS5_1CILi1EEES8_S8_EEENS6_IJNS7_ILi64EEESA_SA_EEELi512ENS_10bfloat16_tEfNS_4arch4Sm90ELb0ELb1ELb0ELb0ELb1ELb0ELb1ELb0ELb0ELb1ELb0ELb0EEENS1_21CollectiveEpilogueFwdINS6_IJSA_NS7_ILi512EEESA_EEES9_SC_SE_Li256ELb0ELb1ELb0ELb0EEENS1_30DynamicPersistentTileSchedulerILi256ELi128ELb0ELb1ELb1EEEEEEEEEvNT_6ParamsE$_ZZN5flash25CollectiveMainloopFwdSm90ILi2EN4cute5tupleIJNS1_1CILi1EEES4_S4_EEENS2_IJNS3_ILi64EEES6_S6_EEELi512EN7cutlass10bfloat16_tEfNS8_4arch4Sm90ELb0ELb1ELb0ELb0ELb1ELb0ELb1ELb0ELb0ELb1ELb0ELb0EE3mmaINS_16FlashAttnFwdSm90ISC_NS_21CollectiveEpilogueFwdINS2_IJS6_NS3_ILi512EEES6_EEES5_S9_SB_Li256ELb0ELb1ELb0ELb0EEENS_30DynamicPersistentTileSchedulerILi256ELi128ELb0ELb1ELb1EEEE13SharedStorageENS1_6TensorINS1_11ArrayEngineIfLm128EEENS1_6LayoutINS2_IJNS2_IJNS3_ILi2EEESR_NS3_ILi32EEEEEES4_S4_EEENS2_IJNS2_IJS4_SR_NS3_ILi4EEEEEENS3_ILi0EEESX_EEEEEEENS_7SoftmaxILi2ELi0EEEEEbRKNSC_6ParamsENS8_13PipelineAsyncILi2EEES17_RNS8_13PipelineStateILj2EEERT0_RT1_iRiRKNS_16SeqlenInfoQKNewKILb0ELb0EEENS2_IJiiiiEEERT_ENKUliT_T0_T1_E_clIZSD_ISM_S10_S12_EbS15_S17_S17_S1A_S1C_S1E_iS1F_S1J_S1K_S1M_EUlRS1N_iE1_NS3_ILb0EEENS3_ILb1EEEEEDaiS1N_S1O_S1P_)
$_ZN7cutlass13device_kernelIN5flash11enable_sm90INS1_16FlashAttnFwdSm90INS1_25CollectiveMainloopFwdSm90ILi2EN4cute5tupleIJNS5_1CILi1EEES8_S8_EEENS6_IJNS7_ILi64EEESA_SA_EEELi512ENS_10bfloat16_tEfNS_4arch4Sm90ELb0ELb1ELb0ELb0ELb1ELb0ELb1ELb0ELb0ELb1ELb0ELb0EEENS1_21CollectiveEpilogueFwdINS6_IJSA_NS7_ILi512EEESA_EEES9_SC_SE_Li256ELb0ELb1ELb0ELb0EEENS1_30DynamicPersistentTileSchedulerILi256ELi128ELb0ELb1ELb1EEEEEEEEEvNT_6ParamsE$_ZZN5flash25CollectiveMainloopFwdSm90ILi2EN4cute5tupleIJNS1_1CILi1EEES4_S4_EEENS2_IJNS3_ILi64EEES6_S6_EEELi512EN7cutlass10bfloat16_tEfNS8_4arch4Sm90ELb0ELb1ELb0ELb0ELb1ELb0ELb1ELb0ELb0ELb1ELb0ELb0EE3mmaINS_16FlashAttnFwdSm90ISC_NS_21CollectiveEpilogueFwdINS2_IJS6_NS3_ILi512EEES6_EEES5_S9_SB_Li256ELb0ELb1ELb0ELb0EEENS_30DynamicPersistentTileSchedulerILi256ELi128ELb0ELb1ELb1EEEE13SharedStorageENS1_6TensorINS1_11ArrayEngineIfLm128EEENS1_6LayoutINS2_IJNS2_IJNS3_ILi2EEESR_NS3_ILi32EEEEEES4_S4_EEENS2_IJNS2_IJS4_SR_NS3_ILi4EEEEEENS3_ILi0EEESX_EEEEEEENS_7SoftmaxILi2ELi0EEEEEbRKNSC_6ParamsENS8_13PipelineAsyncILi2EEES17_RNS8_13PipelineStateILj2EEERT0_RT1_iRiRKNS_16SeqlenInfoQKNewKILb0ELb0EEENS2_IJiiiiEEERT_ENKUliT_T0_T1_E_clIZSD_ISM_S10_S12_EbS15_S17_S17_S1A_S1C_S1E_iS1F_S1J_S1K_S1M_EUlRS1N_iE1_NS3_ILb0EEENS3_ILb1EEEEEDaiS1N_S1O_S1P_:
[----:B------:R-:W-:Y:S05]  /*2bfd0*/  YIELD ;  /* 0x0000000000007946 */ /* 0x000fea0003800000 */
[----:B------:R-:W-:Y:S02]  /*2bfe0*/  ULDC UR4, c[0x0][0x20] ;  /* 0x0000080000047ab9 */ /* 0x000fe40000000800 */
[----:B------:R-:W-:-:S05]  /*2bff0*/  VIADD R11, R11, -UR4 ;  /* 0x800000040b0b7c36 */ /* 0x000fca0008000000 */
[----:B------:R-:W2:Y:S01]  /*2c000*/  LDL.64 R6, [R11] ;  /* 0x000000000b067983 */ /* 0x000ea20000100a00 */
[----:B------:R-:W0:Y:S02]  /*2c010*/  LDC.64 R4, c[0x0][0x208] ;  /* 0x00008200ff047b82 */ /* 0x000e240000000a00 */
[----:B0-----:R-:W-:Y:S02]  /*2c020*/  R2UR UR4, R4 ;  /* 0x00000000040472ca */ /* 0x001fe400000e0000 */
[----:B------:R-:W-:-:S13]  /*2c030*/  R2UR UR5, R5 ;  /* 0x00000000050572ca */ /* 0x000fda00000e0000 */
[----:B--2---:R-:W2:Y:S01]  /*2c040*/  LD.E R8, desc[UR4][R6.64] ;  /* 0x0000000406087980 */ /* 0x004ea2000c101900 */
[----:B------:R-:W-:Y:S02]  /*2c050*/  R2UR UR4, R4 ;  /* 0x00000000040472ca */ /* 0x000fe400000e0000 */
[----:B------:R-:W-:-:S13]  /*2c060*/  R2UR UR5, R5 ;  /* 0x00000000050572ca */ /* 0x000fda00000e0000 */
[----:B------:R-:W3:Y:S01]  /*2c070*/  LD.E R14, desc[UR4][R6.64+0x8] ;  /* 0x00000804060e7980 */ /* 0x000ee2000c101900 */
[----:B--2---:R-:W-:-:S05]  /*2c080*/  VIADD R9, R8, 0x1 ;  /* 0x0000000108097836 */ /* 0x004fca0000000000 */
[----:B------:R-:W-:-:S13]  /*2c090*/  ISETP.NE.AND P0, PT, R9, 0x2, PT ;  /* 0x000000020900780c */ /* 0x000fda0003f05270 */
[----:B------:R-:W-:Y:S02]  /*2c0a0*/  @!P0 R2UR UR6, R4 ;  /* 0x00000000040682ca */ /* 0x000fe400000e0000 */
[----:B------:R-:W-:-:S13]  /*2c0b0*/  @!P0 R2UR UR7, R5 ;  /* 0x00000000050782ca */ /* 0x000fda00000e0000 */
[----:B------:R-:W2:Y:S01]  /*2c0c0*/  @!P0 LD.E R15, desc[UR6][R6.64+0x4] ;  /* 0x00000406060f8980 */ /* 0x000ea2000c101900 */
[C---:B------:R-:W-:Y:S02]  /*2c0d0*/  R2UR UR4, R4.reuse ;  /* 0x00000000040472ca */ /* 0x040fe400000e0000 */
[C---:B------:R-:W-:Y:S02]  /*2c0e0*/  R2UR UR5, R5.reuse ;  /* 0x00000000050572ca */ /* 0x040fe400000e0000 */
[C---:B------:R-:W-:Y:S02]  /*2c0f0*/  R2UR UR6, R4.reuse ;  /* 0x00000000040672ca */ /* 0x040fe400000e0000 */
[C---:B------:R-:W-:Y:S02]  /*2c100*/  R2UR UR7, R5.reuse ;  /* 0x00000000050772ca */ /* 0x040fe400000e0000 */
[----:B------:R-:W-:Y:S02]  /*2c110*/  @!P0 R2UR UR8, R4 ;  /* 0x00000000040882ca */ /* 0x000fe400000e0000 */
[----:B------:R-:W-:-:S02]  /*2c120*/  @!P0 R2UR UR9, R5 ;  /* 0x00000000050982ca */ /* 0x000fc400000e0000 */
[----:B------:R-:W-:Y:S02]  /*2c130*/  @!P0 R2UR UR10, R4 ;  /* 0x00000000040a82ca */ /* 0x000fe400000e0000 */
[----:B------:R-:W-:Y:S01]  /*2c140*/  @!P0 R2UR UR11, R5 ;  /* 0x00000000050b82ca */ /* 0x000fe200000e0000 */
[----:B---3--:R-:W-:Y:S01]  /*2c150*/  VIADD R25, R14, 0x1 ;  /* 0x000000010e197836 */ /* 0x008fe20000000000 */
[----:B------:R-:W-:Y:S04]  /*2c160*/  ST.E desc[UR4][R6.64], R9 ;  /* 0x0000000906007985 */ /* 0x000fe8000c101904 */
[----:B------:R-:W-:Y:S04]  /*2c170*/  ST.E desc[UR6][R6.64+0x8], R25 ;  /* 0x0000081906007985 */ /* 0x000fe8000c101906 */
[----:B------:R-:W-:Y:S01]  /*2c180*/  @!P0 ST.E desc[UR8][R6.64], RZ ;  /* 0x000000ff06008985 */ /* 0x000fe2000c101908 */
[----:B--2---:R-:W-:-:S05]  /*2c190*/  @!P0 LOP3.LUT R27, R15, 0x1, RZ, 0x3c, !PT ;  /* 0x000000010f1b8812 */ /* 0x004fca00078e3cff */
[----:B------:R0:W-:Y:S04]  /*2c1a0*/  @!P0 ST.E desc[UR10][R6.64+0x4], R27 ;  /* 0x0000041b06008985 */ /* 0x0001e8000c10190a */
[----:B------:R-:W2:Y:S01]  /*2c1b0*/  LDL.64 R20, [R11+0x18] ;  /* 0x000018000b147983 */ /* 0x000ea20000100a00 */
[----:B------:R-:W-:Y:S02]  /*2c1c0*/  R2UR UR4, R4 ;  /* 0x00000000040472ca */ /* 0x000fe400000e0000 */
[----:B------:R-:W-:Y:S01]  /*2c1d0*/  R2UR UR5, R5 ;  /* 0x00000000050572ca */ /* 0x000fe200000e0000 */
[----:B------:R-:W3:-:S12]  /*2c1e0*/  LDL.64 R14, [R11] ;  /* 0x000000000b0e7983 */ /* 0x000ed80000100a00 */
[----:B--2---:R-:W2:Y:S01]  /*2c1f0*/  LD.E R24, desc[UR4][R20.64] ;  /* 0x0000000414187980 */ /* 0x004ea2000c101900 */
[C---:B------:R-:W-:Y:S02]  /*2c200*/  R2UR UR4, R4.reuse ;  /* 0x00000000040472ca */ /* 0x040fe400000e0000 */
[C---:B------:R-:W-:Y:S02]  /*2c210*/  R2UR UR5, R5.reuse ;  /* 0x00000000050572ca */ /* 0x040fe400000e0000 */
[----:B------:R-:W-:Y:S02]  /*2c220*/  R2UR UR6, R4 ;  /* 0x00000000040672ca */ /* 0x000fe400000e0000 */
[----:B------:R-:W-:Y:S01]  /*2c230*/  R2UR UR7, R5 ;  /* 0x00000000050772ca */ /* 0x000fe200000e0000 */
[----:B------:R-:W-:Y:S01]  /*2c240*/  BSSY B2, `(.L_x_5420) ;  /* 0x0000009000027945 */ /* 0x000fe20003800000 */
[----:B0-----:R-:W-:Y:S02]  /*2c250*/  IMAD.MOV.U32 R6, RZ, RZ, R28 ;  /* 0x000000ffff067224 */ /* 0x001fe400078e001c */
[----:B------:R-:W-:-:S05]  /*2c260*/  IMAD.MOV.U32 R7, RZ, RZ, R29 ;  /* 0x000000ffff077224 */ /* 0x000fca00078e001d */
[----:B---3--:R0:W5:Y:S04]  /*2c270*/  LD.E R26, desc[UR4][R14.64] ;  /* 0x000000040e1a7980 */ /* 0x008168000c101900 */
[----:B------:R0:W5:Y:S01]  /*2c280*/  LD.E R9, desc[UR6][R14.64+0x4] ;  /* 0x000004060e097980 */ /* 0x000162000c101900 */
[----:B--2---:R-:W-:-:S04]  /*2c290*/  LOP3.LUT R24, R24, 0x1, RZ, 0xfc, !PT ;  /* 0x0000000118187812 */ /* 0x004fc800078efcff */
[----:B------:R-:W-:-:S13]  /*2c2a0*/  ISETP.NE.AND P0, PT, R24, 0x3, PT ;  /* 0x000000031800780c */ /* 0x000fda0003f05270 */
[----:B0-----:R-:W-:Y:S05]  /*2c2b0*/  @!P0 BRA `(.L_x_5421) ;  /* 0x0000000000048947 */ /* 0x001fea0003800000 */
[----:B------:R-:W-:Y:S01]  /*2c2c0*/  BPT.TRAP 0x1 ;  /* 0x000000040000795c */ /* 0x000fe20000300000 */
.L_x_5421:
[----:B------:R-:W-:Y:S05]  /*2c2d0*/  BSYNC B2 ;  /* 0x0000000000027941 */ /* 0x000fea0003800000 */
.L_x_5420:
[----:B------:R-:W-:Y:S02]  /*2c2e0*/  R2UR UR4, R4 ;  /* 0x00000000040472ca */ /* 0x000fe400000e0000 */
[----:B------:R-:W-:-:S13]  /*2c2f0*/  R2UR UR5, R5 ;  /* 0x00000000050572ca */ /* 0x000fda00000e0000 */
[----:B------:R-:W2:Y:S01]  /*2c300*/  LD.E.64 R24, desc[UR4][R20.64+0x18] ;  /* 0x0000180414187980 */ /* 0x000ea2000c101b00 */
[----:B-----5:R-:W-:Y:S02]  /*2c310*/  SHF.L.U32 R27, R9, 0x1f, RZ ;  /* 0x0000001f091b7819 */ /* 0x020fe400000006ff */
[----:B--2---:R-:W-:-:S05]  /*2c320*/  MOV R25, R24 ;  /* 0x0000001800197202 */ /* 0x004fca0000000f00 */
[----:B------:R-:W-:-:S04]  /*2c330*/  IMAD R26, R26, 0x8, R25 ;  /* 0x000000081a1a7824 */ /* 0x000fc800078e0219 */
[----:B------:R0:W1:Y:S01]  /*2c340*/  SYNCS.PHASECHK.TRANS64.TRYWAIT P0, [R26+URZ], R27 ;  /* 0x0000001b1a0075a7 */ /* 0x000062000800017f */
[----:B------:R-:W2:Y:S01]  /*2c350*/  LD.E R25, desc[UR4][R20.64] ;  /* 0x0000000414197980 */ /* 0x000ea2000c101900 */
[----:B------:R-:W-:Y:S02]  /*2c360*/  R2UR UR6, R4 ;  /* 0x00000000040672ca */ /* 0x000fe400000e0000 */
[----:B------:R-:W-:Y:S01]  /*2c370*/  R2UR UR7, R5 ;  /* 0x00000000050772ca */ /* 0x000fe200000e0000 */
[----:B------:R0:W5:Y:S01]  /*2c380*/  LD.E R9, desc[UR4][R14.64] ;  /* 0x000000040e097980 */ /* 0x000162000c101900 */
[----:B------:R-:W-:Y:S11]  /*2c390*/  BSSY B2, `(.L_x_5422) ;  /* 0x0000006000027945 */ /* 0x000ff60003800000 */
[----:B------:R0:W5:Y:S01]  /*2c3a0*/  LD.E R24, desc[UR6][R14.64+0x4] ;  /* 0x000004060e187980 */ /* 0x000162000c101900 */
[----:B--2---:R-:W-:-:S04]  /*2c3b0*/  LOP3.LUT R25, R25, 0x1, RZ, 0xfc, !PT ;  /* 0x0000000119197812 */ /* 0x004fc800078efcff */
[----:B------:R-:W-:-:S13]  /*2c3c0*/  ISETP.NE.AND P1, PT, R25, 0x3, PT ;  /* 0x000000031900780c */ /* 0x000fda0003f25270 */
[----:B01----:R-:W-:Y:S05]  /*2c3d0*/  @!P1 BRA `(.L_x_5423) ;  /* 0x0000000000049947 */ /* 0x003fea0003800000 */
[----:B------:R-:W-:Y:S01]  /*2c3e0*/  BPT.TRAP 0x1 ;  /* 0x000000040000795c */ /* 0x000fe20000300000 */
.L_x_5423:
[----:B------:R-:W-:Y:S05]  /*2c3f0*/  BSYNC B2 ;  /* 0x0000000000027941 */ /* 0x000fea0003800000 */
.L_x_5422:
[----:B------:R-:W-:Y:S04]  /*2c400*/  BSSY B2, `(.L_x_5424) ;  /* 0x000000a000027945 */ /* 0x000fe80003800000 */
[----:B------:R-:W-:Y:S05]  /*2c410*/  @P0 BRA `(.L_x_5425) ;  /* 0x0000000000200947 */ /* 0x000fea0003800000 */
[----:B------:R-:W-:Y:S02]  /*2c420*/  R2UR UR4, R4 ;  /* 0x00000000040472ca */ /* 0x000fe400000e0000 */
[----:B------:R-:W-:-:S13]  /*2c430*/  R2UR UR5, R5 ;  /* 0x00000000050572ca */ /* 0x000fda00000e0000 */
[----:B------:R-:W2:Y:S01]  /*2c440*/  LD.E.64 R20, desc[UR4][R20.64+0x18] ;  /* 0x0000180414147980 */ /* 0x000ea2000c101b00 */
[----:B-----5:R-:W-:Y:S02]  /*2c450*/  SHF.L.U32 R24, R24, 0x1f, RZ ;  /* 0x0000001f18187819 */ /* 0x020fe400000006ff */
[----:B--2---:R-:W-:-:S05]  /*2c460*/  MOV R14, R20 ;  /* 0x00000014000e7202 */ /* 0x004fca0000000f00 */
[----:B------:R-:W-:-:S04]  /*2c470*/  IMAD R9, R9, 0x8, R14 ;  /* 0x0000000809097824 */ /* 0x000fc800078e020e */
[----:B------:R-:W0:Y:S02]  /*2c480*/  SYNCS.PHASECHK.TRANS64.TRYWAIT P0, [R9+URZ], R24 ;  /* 0x00000018090075a7 */ /* 0x000e24000800017f */
[----:B0-----:R-:W-:Y:S05]  /*2c490*/  @!P0 BRA `(.L_x_5426) ;  /* 0x00000114000c8947 */ /* 0x001fea0003800000 */
.L_x_5425:
[----:B------:R-:W-:Y:S05]  /*2c4a0*/  BSYNC B2 ;  /* 0x0000000000027941 */ /* 0x000fea0003800000 */
.L_x_5424:
[----:B0----5:R-:W2:Y:S04]  /*2c4b0*/  LDL.64 R24, [R11] ;  /* 0x000000000b187983 */ /* 0x021ea80000100a00 */
[----:B------:R-:W3:Y:S01]  /*2c4c0*/  LDL.64 R20, [R11+0x28] ;  /* 0x000028000b147983 */ /* 0x000ee20000100a00 */
[C---:B------:R-:W-:Y:S02]  /*2c4d0*/  R2UR UR6, R4.reuse ;  /* 0x00000000040672ca */ /* 0x040fe400000e0000 */
[C---:B------:R-:W-:Y:S01]  /*2c4e0*/  R2UR UR7, R5.reuse ;  /* 0x00000000050772ca */ /* 0x040fe200000e0000 */
[----:B------:R-:W4:Y:S01]  /*2c4f0*/  LDL.64 R14, [R11+0x20] ;  /* 0x000020000b0e7983 */ /* 0x000f220000100a00 */
[C---:B------:R-:W-:Y:S02]  /*2c500*/  R2UR UR4, R4.reuse ;  /* 0x00000000040472ca */ /* 0x040fe400000e0000 */
[----:B------:R-:W-:Y:S01]  /*2c510*/  R2UR UR5, R5 ;  /* 0x00000000050572ca */ /* 0x000fe200000e0000 */
[----:B------:R-:W4:Y:S08]  /*2c520*/  LDL.64 R56, [R11+0x8] ;  /* 0x000008000b387983 */ /* 0x000f300000100a00 */
[----:B--2---:R-:W2:Y:S04]  /*2c530*/  LD.E R25, desc[UR6][R24.64] ;  /* 0x0000000618197980 */ /* 0x004ea8000c101900 */
[----:B---3--:R-:W2:Y:S01]  /*2c540*/  LD.E.64 R58, desc[UR4][R20.64] ;  /* 0x00000004143a7980 */ /* 0x008ea2000c101b00 */
[----:B------:R-:W-:Y:S05]  /*2c550*/  WARPSYNC.ALL ;  /* 0x0000000000007948 */ /* 0x000fea0003800000 */
[----:B------:R-:W-:-:S02]  /*2c560*/  R2UR UR4, R4 ;  /* 0x00000000040472ca */ /* 0x000fc400000e0000 */
[C---:B------:R-:W-:Y:S02]  /*2c570*/  R2UR UR5, R5.reuse ;  /* 0x00000000050572ca */ /* 0x040fe400000e0000 */
[----:B------:R-:W-:Y:S02]  /*2c580*/  R2UR UR6, R4 ;  /* 0x00000000040672ca */ /* 0x000fe400000e0000 */
[----:B------:R-:W-:-:S09]  /*2c590*/  R2UR UR7, R5 ;  /* 0x00000000050772ca */ /* 0x000fd200000e0000 */
[----:B----4-:R0:W-:Y:S04]  /*2c5a0*/  ST.E desc[UR4][R56.64], RZ ;  /* 0x000000ff38007985 */ /* 0x0101e8000c101904 */
[----:B------:R-:W3:Y:S01]  /*2c5b0*/  LD.E.64 R20, desc[UR6][R14.64] ;  /* 0x000000060e147980 */ /* 0x000ee2000c101b00 */
[----:B--2---:R-:W-:Y:S01]  /*2c5c0*/  IMAD R58, R25, 0x200, R58 ;  /* 0x00000200193a7824 */ /* 0x004fe200078e023a */
[----:B------:R-:W-:Y:S01]  /*2c5d0*/  R2UR UR7, R59 ;  /* 0x000000003b0772ca */ /* 0x000fe200000e0000 */
[----:B------:R-:W-:Y:S01]  /*2c5e0*/  WARPGROUP.ARRIVE ;  /* 0x00000000000079c5 */ /* 0x000fe20000000000 */
[----:B------:R-:W-:Y:S01]  /*2c5f0*/  R2UR UR8, R4 ;  /* 0x00000000040872ca */ /* 0x000fe200000e0000 */
[----:B------:R-:W-:Y:S01]  /*2c600*/  IMAD.MOV.U32 R9, RZ, RZ, 0x1 ;  /* 0x00000001ff097424 */ /* 0x000fe200078e00ff */
[----:B------:R-:W-:-:S02]  /*2c610*/  R2UR UR6, R58 ;  /* 0x000000003a0672ca */ /* 0x000fc400000e0000 */
[C---:B------:R-:W-:Y:S02]  /*2c620*/  R2UR UR9, R5.reuse ;  /* 0x00000000050972ca */ /* 0x040fe400000e0000 */
[----:B------:R-:W-:Y:S02]  /*2c630*/  R2UR UR10, R4 ;  /* 0x00000000040a72ca */ /* 0x000fe400000e0000 */
[----:B------:R-:W-:Y:S02]  /*2c640*/  R2UR UR11, R5 ;  /* 0x00000000050b72ca */ /* 0x000fe400000e0000 */
[----:B---3--:R-:W-:Y:S02]  /*2c650*/  R2UR UR4, R20 ;  /* 0x00000000140472ca */ /* 0x008fe400000e0000 */
[----:B------:R-:W-:-:S13]  /*2c660*/  R2UR UR5, R21 ;  /* 0x00000000150572ca */ /* 0x000fda00000e0000 */
[----:B------:R-:W-:Y:S03]  /*2c670*/  HGMMA.64x64x16.F32.BF16 R24, gdesc[UR4], RZ, !UPT, gsb0 ;  /* 0x00e00000041879f0 */ /* 0x000fe6000c0018ff */
[----:B------:R-:W-:Y:S02]  /*2c680*/  WARPGROUP.DEPBAR.LE gsb0, 0x0 ;  /* 0x00008000000079c5 */ /* 0x000fe40000010000 */
[----:B------:R0:W-:Y:S04]  /*2c690*/  ST.E desc[UR8][R56.64], R9 ;  /* 0x0000000938007985 */ /* 0x0001e8000c101908 */
[----:B------:R-:W2:Y:S01]  /*2c6a0*/  LD.E.64 R20, desc[UR10][R14.64] ;  /* 0x0000000a0e147980 */ /* 0x000ea2000c101b00 */
[----:B------:R-:W-:Y:S01]  /*2c6b0*/  VIADD R60, R58, 0x2 ;  /* 0x000000023a3c7836 */ /* 0x000fe20000000000 */
[----:B------:R-:W-:Y:S01]  /*2c6c0*/  WARPGROUP.ARRIVE ;  /* 0x00000000000079c5 */ /* 0x000fe20000000000 */
[----:B------:R-:W-:Y:S01]  /*2c6d0*/  IMAD.MOV.U32 R61, RZ, RZ, R59 ;  /* 0x000000ffff3d7224 */ /* 0x000fe200078e003b */
[----:B------:R-:W-:-:S02]  /*2c6e0*/  R2UR UR8, R4 ;  /* 0x00000000040872ca */ /* 0x000fc400000e0000 */
[----:B------:R-:W-:Y:S02]  /*2c6f0*/  R2UR UR6, R60 ;  /* 0x000000003c0672ca */ /* 0x000fe400000e0000 */
[----:B------:R-:W-:Y:S02]  /*2c700*/  R2UR UR7, R61 ;  /* 0x000000003d0772ca */ /* 0x000fe400000e0000 */
[C---:B------:R-:W-:Y:S02]  /*2c710*/  R2UR UR9, R5.reuse ;  /* 0x00000000050972ca */ /* 0x040fe400000e0000 */
[----:B------:R-:W-:Y:S02]  /*2c720*/  R2UR UR10, R4 ;  /* 0x00000000040a72ca */ /* 0x000fe400000e0000 */
[----:B------:R-:W-:Y:S01]  /*2c730*/  R2UR UR11, R5 ;  /* 0x00000000050b72ca */ /* 0x000fe200000e0000 */
[----:B--2---:R-:W-:Y:S01]  /*2c740*/  VIADD R20, R20, 0x2 ;  /* 0x0000000214147836 */ /* 0x004fe20000000000 */
[----:B------:R-:W-:-:S04]  /*2c750*/  R2UR UR5, R21 ;  /* 0x00000000150572ca */ /* 0x000fc800000e0000 */
[----:B------:R-:W-:-:S13]  /*2c760*/  R2UR UR4, R20 ;  /* 0x00000000140472ca */ /* 0x000fda00000e0000 */
[----:B------:R-:W-:Y:S03]  /*2c770*/  HGMMA.64x64x16.F32.BF16 R24, gdesc[UR4], R24, gsb0 ;  /* 0x00e00000041879f0 */ /* 0x000fe60008001818 */
        /* <DEDUP_REMOVED lines=20> */
[----:B------:R-:W-:Y:S01]  /*2c8c0*/  R2UR UR7, R59 ;  /* 0x000000003b0772ca */ /* 0x000fe200000e0000 */
[----:B------:R-:W-:Y:S01]  /*2c8d0*/  WARPGROUP.ARRIVE ;  /* 0x00000000000079c5 */ /* 0x000fe20000000000 */
[----:B------:R-:W-:-:S02]  /*2c8e0*/  R2UR UR8, R4 ;  /* 0x00000000040872ca */ /* 0x000fc400000e0000 */
        /* <DEDUP_REMOVED lines=8> */
[----:B------:R-:W2:Y:S01]  /*2c970*/  LDL.64 R20, [R11+0x40] ;  /* 0x000040000b147983 */ /* 0x000ea20000100a00 */
[----:B------:R-:W-:-:S02]  /*2c980*/  R2UR UR4, R4 ;  /* 0x00000000040472ca */ /* 0x000fc400000e0000 */
[----:B------:R-:W-:Y:S01]  /*2c990*/  R2UR UR5, R5 ;  /* 0x00000000050572ca */ /* 0x000fe200000e0000 */
[----:B------:R-:W3:-:S12]  /*2c9a0*/  LDL.64 R14, [R11] ;  /* 0x000000000b0e7983 */ /* 0x000ed80000100a00 */
[----:B--2---:R-:W2:Y:S01]  /*2c9b0*/  LD.E R60, desc[UR4][R20.64] ;  /* 0x00000004143c7980 */ /* 0x004ea2000c101900 */
[C---:B------:R-:W-:Y:S02]  /*2c9c0*/  R2UR UR4, R4.reuse ;  /* 0x00000000040472ca */ /* 0x040fe400000e0000 */
[C---:B------:R-:W-:Y:S02]  /*2c9d0*/  R2UR UR5, R5.reuse ;  /* 0x00000000050572ca */ /* 0x040fe400000e0000 */
[----:B------:R-:W-:Y:S02]  /*2c9e0*/  R2UR UR6, R4 ;  /* 0x00000000040672ca */ /* 0x000fe400000e0000 */
[----:B------:R-:W-:Y:S01]  /*2c9f0*/  R2UR UR7, R5 ;  /* 0x00000000050772ca */ /* 0x000fe200000e0000 */
[----:B------:R-:W-:Y:S08]  /*2ca00*/  BSSY B2, `(.L_x_5427) ;  /* 0x0000007000027945 */ /* 0x000ff00003800000 */
[----:B---3--:R0:W5:Y:S04]  /*2ca10*/  LD.E R58, desc[UR4][R14.64] ;  /* 0x000000040e3a7980 */ /* 0x008168000c101900 */
[----:B------:R0:W5:Y:S01]  /*2ca20*/  LD.E R59, desc[UR6][R14.64+0x4] ;  /* 0x000004060e3b7980 */ /* 0x000162000c101900 */
[----:B--2---:R-:W-:-:S04]  /*2ca30*/  LOP3.LUT R60, R60, 0x1, RZ, 0xfc, !PT ;  /* 0x000000013c3c7812 */ /* 0x004fc800078efcff */
[----:B------:R-:W-:-:S13]  /*2ca40*/  ISETP.NE.AND P0, PT, R60, 0x3, PT ;  /* 0x000000033c00780c */ /* 0x000fda0003f05270 */
[----:B0-----:R-:W-:Y:S05]  /*2ca50*/  @!P0 BRA `(.L_x_5428) ;  /* 0x0000000000048947 */ /* 0x001fea0003800000 */
[----:B------:R-:W-:Y:S01]  /*2ca60*/  BPT.TRAP 0x1 ;  /* 0x000000040000795c */ /* 0x000fe20000300000 */
.L_x_5428:
[----:B------:R-:W-:Y:S05]  /*2ca70*/  BSYNC B2 ;  /* 0x0000000000027941 */ /* 0x000fea0003800000 */
.L_x_5427:
        /* <DEDUP_REMOVED lines=17> */
.L_x_5430:
[----:B------:R-:W-:Y:S05]  /*2cb90*/  BSYNC B2 ;  /* 0x0000000000027941 */ /* 0x000fea0003800000 */
.L_x_5429:
        /* <DEDUP_REMOVED lines=10> */
.L_x_5432:
[----:B------:R-:W-:Y:S05]  /*2cc40*/  BSYNC B2 ;  /* 0x0000000000027941 */ /* 0x000fea0003800000 */
.L_x_5431:
[----:B------:R-:W2:Y:S04]  /*2cc50*/  LDL.64 R60, [R11] ;  /* 0x000000000b3c7983 */ /* 0x000ea80000100a00 */
[----:B------:R-:W0:Y:S04]  /*2cc60*/  LDL.64 R58, [R11+0x58] ;  /* 0x000058000b3a7983 */ /* 0x000e280000100a00 */
[----:B------:R-:W3:Y:S04]  /*2cc70*/  LDL.64 R14, [R11+0x48] ;  /* 0x000048000b0e7983 */ /* 0x000ee80000100a00 */
[----:B------:R-:W4:Y:S01]  /*2cc80*/  LDL.64 R20, [R11+0x50] ;  /* 0x000050000b147983 */ /* 0x000f220000100a00 */
[----:B------:R-:W-:-:S02]  /*2cc90*/  R2UR UR6, R4 ;  /* 0x00000000040672ca */ /* 0x000fc400000e0000 */
[C---:B------:R-:W-:Y:S02]  /*2cca0*/  R2UR UR7, R5.reuse ;  /* 0x00000000050772ca */ /* 0x040fe400000e0000 */
[----:B------:R-:W-:Y:S02]  /*2ccb0*/  R2UR UR4, R4 ;  /* 0x00000000040472ca */ /* 0x000fe400000e0000 */
[----:B------:R-:W-:-:S09]  /*2ccc0*/  R2UR UR5, R5 ;  /* 0x00000000050572ca */ /* 0x000fd200000e0000 */
[----:B--2---:R-:W2:Y:S04]  /*2ccd0*/  LD.E R61, desc[UR6][R60.64] ;  /* 0x000000063c3d7980 */ /* 0x004ea8000c101900 */
[----:B0----5:R-:W2:Y:S01]  /*2cce0*/  LD.E.64 R56, desc[UR4][R58.64] ;  /* 0x000000043a387980 */ /* 0x021ea2000c101b00 */
[----:B------:R-:W-:Y:S05]  /*2ccf0*/  WARPSYNC.ALL ;  /* 0x0000000000007948 */ /* 0x000fea0003800000 */
[----:B------:R-:W-:-:S02]  /*2cd00*/  R2UR UR6, R4 ;  /* 0x00000000040672ca */ /* 0x000fc400000e0000 */
[C---:B------:R-:W-:Y:S02]  /*2cd10*/  R2UR UR7, R5.reuse ;  /* 0x00000000050772ca */ /* 0x040fe400000e0000 */
[----:B------:R-:W-:Y:S02]  /*2cd20*/  R2UR UR4, R4 ;  /* 0x00000000040472ca */ /* 0x000fe400000e0000 */
[----:B------:R-:W-:-:S09]  /*2cd30*/  R2UR UR5, R5 ;  /* 0x00000000050572ca */ /* 0x000fd200000e0000 */
[----:B---3--:R-:W3:Y:S04]  /*2cd40*/  LD.E R64, desc[UR6][R14.64] ;  /* 0x000000060e407980 */ /* 0x008ee8000c101900 */
[----:B----4-:R-:W4:Y:S01]  /*2cd50*/  LD.E.64 R62, desc[UR4][R20.64] ;  /* 0x00000004143e7980 */ /* 0x010f22000c101b00 */
[----:B------:R-:W-:Y:S01]  /*2cd60*/  WARPGROUP.ARRIVE ;  /* 0x00000000000079c5 */ /* 0x000fe20000000000 */
[C---:B------:R-:W-:Y:S02]  /*2cd70*/  R2UR UR8, R4.reuse ;  /* 0x00000000040872ca */ /* 0x040fe400000e0000 */
[----:B------:R-:W-:Y:S02]  /*2cd80*/  R2UR UR9, R5 ;  /* 0x00000000050972ca */ /* 0x000fe400000e0000 */
[----:B------:R-:W-:-:S02]  /*2cd90*/  R2UR UR10, R4 ;  /* 0x00000000040a72ca */ /* 0x000fc400000e0000 */
[----:B------:R-:W-:Y:S01]  /*2cda0*/  R2UR UR11, R5 ;  /* 0x00000000050b72ca */ /* 0x000fe200000e0000 */
[----:B--2---:R-:W-:Y:S01]  /*2cdb0*/  IMAD R56, R61, 0x1000, R56 ;  /* 0x000010003d387824 */ /* 0x004fe200078e0238 */
[----:B------:R-:W-:-:S04]  /*2cdc0*/  R2UR UR7, R57 ;  /* 0x00000000390772ca */ /* 0x000fc800000e0000 */
[----:B------:R-:W-:Y:S02]  /*2cdd0*/  R2UR UR6, R56 ;  /* 0x00000000380672ca */ /* 0x000fe400000e0000 */
[----:B---3--:R-:W-:Y:S02]  /*2cde0*/  ISETP.NE.U32.AND P0, PT, R64, RZ, PT ;  /* 0x000000ff4000720c */ /* 0x008fe40003f05070 */
[----:B----4-:R-:W-:Y:S02]  /*2cdf0*/  R2UR UR4, R62 ;  /* 0x000000003e0472ca */ /* 0x010fe400000e0000 */
[----:B------:R-:W-:-:S09]  /*2ce00*/  R2UR UR5, R63 ;  /* 0x000000003f0572ca */ /* 0x000fd200000e0000 */
[----:B------:R-:W-:-:S05]  /*2ce10*/  VOTEU.ANY UP0, P0 ;  /* 0x00000000003f7886 */ /* 0x000fca0000000100 */
[----:B------:R-:W-:Y:S03]  /*2ce20*/  HGMMA.64x64x16.F32.BF16 R24, gdesc[UR4], R24, UP0, gsb0 ;  /* 0x00e00000041879f0 */ /* 0x000fe6000b801818 */
[----:B------:R-:W-:Y:S02]  /*2ce30*/  WARPGROUP.DEPBAR.LE gsb0, 0x0 ;  /* 0x00008000000079c5 */ /* 0x000fe40000010000 */
[----:B------:R-:W-:Y:S04]  /*2ce40*/  ST.E desc[UR8][R14.64], R9 ;  /* 0x000000090e007985 */ /* 0x000fe8000c101908 */
        /* <DEDUP_REMOVED lines=242> */
[----:B------:R-:W-:Y:S01]  /*2dd70*/  UMOV UR8, 0x1 ;  /* 0x0000000100087882 */ /* 0x000fe20000000000 */
[----:B------:R-:W-:Y:S01]  /*2dd80*/  IMAD.MOV.U32 R61, RZ, RZ, R57 ;  /* 0x000000ffff3d7224 */ /* 0x000fe200078e0039 */
[----:B------:R-:W0:Y:S01]  /*2dd90*/  S2R R62, SR_TID.X ;  /* 0x00000000003e7919 */ /* 0x000e220000002100 */
[----:B------:R-:W-:Y:S01]  /*2dda0*/  UISETP.NE.U32.AND UP0, UPT, UR8, URZ, UPT ;  /* 0x0000003f0800728c */ /* 0x000fe2000bf05070 */
[----:B------:R-:W-:Y:S01]  /*2ddb0*/  WARPGROUP.ARRIVE ;  /* 0x00000000000079c5 */ /* 0x000fe20000000000 */
[----:B------:R-:W-:-:S02]  /*2ddc0*/  R2UR UR10, R4 ;  /* 0x00000000040a72ca */ /* 0x000fc400000e0000 */
[----:B------:R-:W-:Y:S02]  /*2ddd0*/  R2UR UR7, R61 ;  /* 0x000000003d0772ca */ /* 0x000fe400000e0000 */
[C---:B------:R-:W-:Y:S02]  /*2dde0*/  R2UR UR11, R5.reuse ;  /* 0x00000000050b72ca */ /* 0x040fe400000e0000 */
[----:B------:R-:W-:Y:S02]  /*2ddf0*/  R2UR UR12, R4 ;  /* 0x00000000040c72ca */ /* 0x000fe400000e0000 */
[----:B------:R-:W-:Y:S02]  /*2de00*/  R2UR UR13, R5 ;  /* 0x00000000050d72ca */ /* 0x000fe400000e0000 */
[----:B0-----:R-:W-:-:S06]  /*2de10*/  SHF.R.U32.HI R62, RZ, 0x7, R62 ;  /* 0x00000007ff3e7819 */ /* 0x001fcc000001163e */
[----:B------:R-:W0:Y:S02]  /*2de20*/  SHFL.IDX PT, R62, R62, RZ, 0x1f ;  /* 0x00001fff3e3e7589 */ /* 0x000e2400000e0000 */
[----:B0-----:R-:W-:-:S04]  /*2de30*/  ISETP.GT.AND P0, PT, R62, 0x7f, PT ;  /* 0x0000007f3e00780c */ /* 0x001fc80003f04270 */
[----:B------:R-:W-:-:S05]  /*2de40*/  SEL R63, RZ, 0x2, !P0 ;  /* 0x00000002ff3f7807 */ /* 0x000fca0004000000 */
[----:B------:R-:W-:-:S05]  /*2de50*/  IMAD.IADD R60, R63, 0x1, R64 ;  /* 0x000000013f3c7824 */ /* 0x000fca00078e0240 */
[----:B------:R-:W-:Y:S02]  /*2de60*/  R2UR UR6, R60 ;  /* 0x000000003c0672ca */ /* 0x000fe400000e0000 */
[----:B--2---:R-:W-:Y:S02]  /*2de70*/  IADD3 R58, R63, 0x800, R58 ;  /* 0x000008003f3a7810 */ /* 0x004fe40007ffe03a */
[----:B------:R-:W-:Y:S02]  /*2de80*/  R2UR UR5, R59 ;  /* 0x000000003b0572ca */ /* 0x000fe400000e0000 */
[----:B------:R-:W-:-:S13]  /*2de90*/  R2UR UR4, R58 ;  /* 0x000000003a0472ca */ /* 0x000fda00000e0000 */
[----:B------:R-:W-:Y:S03]  /*2dea0*/  HGMMA.64x64x16.F32.BF16 R24, gdesc[UR4], R24, UP0, gsb0 ;  /* 0x00e00000041879f0 */ /* 0x000fe6000b801818 */
[----:B------:R-:W-:Y:S02]  /*2deb0*/  WARPGROUP.DEPBAR.LE gsb0, 0x0 ;  /* 0x00008000000079c5 */ /* 0x000fe40000010000 */
[----:B------:R0:W-:Y:S04]  /*2dec0*/  ST.E desc[UR10][R14.64], R9 ;  /* 0x000000090e007985 */ /* 0x0001e8000c10190a */
[----:B------:R-:W2:Y:S01]  /*2ded0*/  LD.E.64 R58, desc[UR12][R20.64] ;  /* 0x0000000c143a7980 */ /* 0x000ea2000c101b00 */
[----:B------:R-:W-:Y:S01]  /*2dee0*/  IMAD.MOV.U32 R67, RZ, RZ, 0x4 ;  /* 0x00000004ff437424 */ /* 0x000fe200078e00ff */
[----:B------:R-:W-:Y:S01]  /*2def0*/  WARPGROUP.ARRIVE ;  /* 0x00000000000079c5 */ /* 0x000fe20000000000 */
[----:B------:R-:W-:Y:S01]  /*2df00*/  IMAD.MOV.U32 R61, RZ, RZ, R57 ;  /* 0x000000ffff3d7224 */ /* 0x000fe200078e0039 */
[----:B------:R-:W-:-:S02]  /*2df10*/  R2UR UR8, R4 ;  /* 0x00000000040872ca */ /* 0x000fc400000e0000 */
[----:B------:R-:W-:Y:S02]  /*2df20*/  SEL R65, R67, 0x2, P0 ;  /* 0x0000000243417807 */ /* 0x000fe40000000000 */
[----:B------:R-:W-:Y:S02]  /*2df30*/  R2UR UR7, R61 ;  /* 0x000000003d0772ca */ /* 0x000fe400000e0000 */
[C---:B------:R-:W-:Y:S01]  /*2df40*/  R2UR UR9, R5.reuse ;  /* 0x00000000050972ca */ /* 0x040fe200000e0000 */
[----:B------:R-:W-:Y:S01]  /*2df50*/  IMAD.IADD R60, R64, 0x1, R65 ;  /* 0x00000001403c7824 */ /* 0x000fe200078e0241 */
[----:B------:R-:W-:Y:S02]  /*2df60*/  R2UR UR10, R4 ;  /* 0x00000000040a72ca */ /* 0x000fe400000e0000 */
[----:B------:R-:W-:Y:S02]  /*2df70*/  R2UR UR11, R5 ;  /* 0x00000000050b72ca */ /* 0x000fe400000e0000 */
[----:B------:R-:W-:-:S02]  /*2df80*/  R2UR UR6, R60 ;  /* 0x000000003c0672ca */ /* 0x000fc400000e0000 */
[----:B--2---:R-:W-:Y:S02]  /*2df90*/  IADD3 R58, R65, 0x800, R58 ;  /* 0x00000800413a7810 */ /* 0x004fe40007ffe03a */
[----:B------:R-:W-:Y:S02]  /*2dfa0*/  R2UR UR5, R59 ;  /* 0x000000003b0572ca */ /* 0x000fe400000e0000 */
[----:B------:R-:W-:-:S13]  /*2dfb0*/  R2UR UR4, R58 ;  /* 0x000000003a0472ca */ /* 0x000fda00000e0000 */
[----:B------:R-:W-:Y:S03]  /*2dfc0*/  HGMMA.64x64x16.F32.BF16 R24, gdesc[UR4], R24, gsb0 ;  /* 0x00e00000041879f0 */ /* 0x000fe60008001818 */
[----:B------:R-:W-:Y:S02]  /*2dfd0*/  WARPGROUP.DEPBAR.LE gsb0, 0x0 ;  /* 0x00008000000079c5 */ /* 0x000fe40000010000 */
[----:B------:R0:W-:Y:S04]  /*2dfe0*/  ST.E desc[UR8][R14.64], R9 ;  /* 0x000000090e007985 */ /* 0x0001e8000c101908 */
[----:B------:R-:W2:Y:S01]  /*2dff0*/  LD.E.64 R58, desc[UR10][R20.64] ;  /* 0x0000000a143a7980 */ /* 0x000ea2000c101b00 */
[----:B------:R-:W-:Y:S01]  /*2e000*/  SEL R67, R67, 0x6, !P0 ;  /* 0x0000000643437807 */ /* 0x000fe20004000000 */
[----:B------:R-:W-:Y:S01]  /*2e010*/  IMAD.MOV.U32 R61, RZ, RZ, R57 ;  /* 0x000000ffff3d7224 */ /* 0x000fe200078e0039 */
[----:B------:R-:W-:Y:S01]  /*2e020*/  WARPGROUP.ARRIVE ;  /* 0x00000000000079c5 */ /* 0x000fe20000000000 */
[----:B------:R-:W-:-:S02]  /*2e030*/  R2UR UR8, R4 ;  /* 0x00000000040872ca */ /* 0x000fc400000e0000 */
[----:B------:R-:W-:Y:S01]  /*2e040*/  IMAD.IADD R60, R64, 0x1, R67 ;  /* 0x00000001403c7824 */ /* 0x000fe200078e0243 */
[----:B------:R-:W-:Y:S02]  /*2e050*/  R2UR UR7, R61 ;  /* 0x000000003d0772ca */ /* 0x000fe400000e0000 */
[C---:B------:R-:W-:Y:S02]  /*2e060*/  R2UR UR9, R5.reuse ;  /* 0x00000000050972ca */ /* 0x040fe400000e0000 */
[----:B------:R-:W-:Y:S02]  /*2e070*/  R2UR UR6, R60 ;  /* 0x000000003c0672ca */ /* 0x000fe400000e0000 */
[----:B------:R-:W-:Y:S02]  /*2e080*/  R2UR UR10, R4 ;  /* 0x00000000040a72ca */ /* 0x000fe400000e0000 */
[----:B------:R-:W-:Y:S02]  /*2e090*/  R2UR UR11, R5 ;  /* 0x00000000050b72ca */ /* 0x000fe400000e0000 */
[----:B--2---:R-:W-:-:S02]  /*2e0a0*/  IADD3 R58, R67, 0x800, R58 ;  /* 0x00000800433a7810 */ /* 0x004fc40007ffe03a */
[----:B------:R-:W-:Y:S02]  /*2e0b0*/  R2UR UR5, R59 ;  /* 0x000000003b0572ca */ /* 0x000fe400000e0000 */
[----:B------:R-:W-:-:S13]  /*2e0c0*/  R2UR UR4, R58 ;  /* 0x000000003a0472ca */ /* 0x000fda00000e0000 */
[----:B------:R-:W-:Y:S03]  /*2e0d0*/  HGMMA.64x64x16.F32.BF16 R24, gdesc[UR4], R24, gsb0 ;  /* 0x00e00000041879f0 */ /* 0x000fe60008001818 */
[----:B------:R-:W-:Y:S02]  /*2e0e0*/  WARPGROUP.DEPBAR.LE gsb0, 0x0 ;  /* 0x00008000000079c5 */ /* 0x000fe40000010000 */
[----:B------:R0:W-:Y:S04]  /*2e0f0*/  ST.E desc[UR8][R14.64], R9 ;  /* 0x000000090e007985 */ /* 0x0001e8000c101908 */
[----:B------:R-:W2:Y:S01]  /*2e100*/  LD.E.64 R68, desc[UR10][R20.64] ;  /* 0x0000000a14447980 */ /* 0x000ea2000c101b00 */
[----:B------:R-:W-:Y:S01]  /*2e110*/  IMAD.MOV.U32 R58, RZ, RZ, 0x28 ;  /* 0x00000028ff3a7424 */ /* 0x000fe200078e00ff */
[----:B------:R-:W-:Y:S01]  /*2e120*/  WARPGROUP.ARRIVE ;  /* 0x00000000000079c5 */ /* 0x000fe20000000000 */
[----:B------:R-:W-:Y:S01]  /*2e130*/  IMAD.MOV.U32 R59, RZ, RZ, 0xa00 ;  /* 0x00000a00ff3b7424 */ /* 0x000fe200078e00ff */
[----:B------:R-:W-:Y:S01]  /*2e140*/  R2UR UR8, R4 ;  /* 0x00000000040872ca */ /* 0x000fe200000e0000 */
[----:B------:R-:W-:Y:S01]  /*2e150*/  IMAD.MOV.U32 R61, RZ, RZ, R57 ;  /* 0x000000ffff3d7224 */ /* 0x000fe200078e0039 */
[----:B------:R-:W-:-:S02]  /*2e160*/  SEL R58, R58, 0x26, P0 ;  /* 0x000000263a3a7807 */ /* 0x000fc40000000000 */
[----:B------:R-:W-:Y:S02]  /*2e170*/  SEL R59, R59, 0x980, P0 ;  /* 0x000009803b3b7807 */ /* 0x000fe40000000000 */
[----:B------:R-:W-:Y:S02]  /*2e180*/  R2UR UR7, R61 ;  /* 0x000000003d0772ca */ /* 0x000fe400000e0000 */
[C---:B------:R-:W-:Y:S01]  /*2e190*/  R2UR UR9, R5.reuse ;  /* 0x00000000050972ca */ /* 0x040fe200000e0000 */
[----:B------:R-:W-:Y:S01]  /*2e1a0*/  IMAD.IADD R58, R58, 0x1, R59 ;  /* 0x000000013a3a7824 */ /* 0x000fe200078e023b */
[----:B------:R-:W-:Y:S02]  /*2e1b0*/  R2UR UR10, R4 ;  /* 0x00000000040a72ca */ /* 0x000fe400000e0000 */
[----:B------:R-:W-:Y:S02]  /*2e1c0*/  R2UR UR11, R5 ;  /* 0x00000000050b72ca */ /* 0x000fe400000e0000 */
[----:B------:R-:W-:-:S05]  /*2e1d0*/  LOP3.LUT R59, R58, 0xa06, RZ, 0xc0, !PT ;  /* 0x00000a063a3b7812 */ /* 0x000fca00078ec0ff */
[----:B------:R-:W-:-:S05]  /*2e1e0*/  IMAD.IADD R60, R56, 0x1, R59 ;  /* 0x00000001383c7824 */ /* 0x000fca00078e023b */
[----:B------:R-:W-:Y:S01]  /*2e1f0*/  R2UR UR6, R60 ;  /* 0x000000003c0672ca */ /* 0x000fe200000e0000 */
[----:B--2---:R-:W-:Y:S02]  /*2e200*/  IMAD.IADD R58, R59, 0x1, R68 ;  /* 0x000000013b3a7824 */ /* 0x004fe400078e0244 */
[----:B------:R-:W-:-:S03]  /*2e210*/  IMAD.MOV.U32 R59, RZ, RZ, R69 ;  /* 0x000000ffff3b7224 */ /* 0x000fc600078e0045 */
[----:B------:R-:W-:Y:S02]  /*2e220*/  R2UR UR4, R58 ;  /* 0x000000003a0472ca */ /* 0x000fe400000e0000 */
        /* <DEDUP_REMOVED lines=8> */
[----:B------:R-:W-:Y:S01]  /*2e2b0*/  R2UR UR8, R4 ;  /* 0x00000000040872ca */ /* 0x000fe200000e0000 */
[----:B------:R-:W-:Y:S01]  /*2e2c0*/  IMAD.IADD R60, R63, 0x1, R62 ;  /* 0x000000013f3c7824 */ /* 0x000fe200078e023e */
[----:B------:R-:W-:-:S02]  /*2e2d0*/  R2UR UR9, R5 ;  /* 0x00000000050972ca */ /* 0x000fc400000e0000 */
[----:B------:R-:W-:Y:S02]  /*2e2e0*/  R2UR UR7, R61 ;  /* 0x000000003d0772ca */ /* 0x000fe400000e0000 */
[----:B------:R-:W-:Y:S02]  /*2e2f0*/  R2UR UR6, R60 ;  /* 0x000000003c0672ca */ /* 0x000fe400000e0000 */
[----:B------:R-:W-:Y:S02]  /*2e300*/  R2UR UR10, R4 ;  /* 0x00000000040a72ca */ /* 0x000fe400000e0000 */
[----:B------:R-:W-:Y:S02]  /*2e310*/  R2UR UR11, R5 ;  /* 0x00000000050b72ca */ /* 0x000fe400000e0000 */
[----:B--2---:R-:W-:Y:S02]  /*2e320*/  IADD3 R58, R63, 0xa00, R58 ;  /* 0x00000a003f3a7810 */ /* 0x004fe40007ffe03a */
[----:B------:R-:W-:-:S02]  /*2e330*/  R2UR UR5, R59 ;  /* 0x000000003b0572ca */ /* 0x000fc400000e0000 */
[----:B------:R-:W-:-:S13]  /*2e340*/  R2UR UR4, R58 ;  /* 0x000000003a0472ca */ /* 0x000fda00000e0000 */
[----:B------:R-:W-:Y:S03]  /*2e350*/  HGMMA.64x64x16.F32.BF16 R24, gdesc[UR4], R24, gsb0 ;  /* 0x00e00000041879f0 */ /* 0x000fe60008001818 */
[----:B------:R-:W-:Y:S02]  /*2e360*/  WARPGROUP.DEPBAR.LE gsb0, 0x0 ;  /* 0x00008000000079c5 */ /* 0x000fe40000010000 */
[----:B------:R0:W-:Y:S04]  /*2e370*/  ST.E desc[UR8][R14.64], R9 ;  /* 0x000000090e007985 */ /* 0x0001e8000c101908 */
[----:B------:R-:W2:Y:S01]  /*2e380*/  LD.E.64 R58, desc[UR10][R20.64] ;  /* 0x0000000a143a7980 */ /* 0x000ea2000c101b00 */
[----:B------:R-:W-:Y:S01]  /*2e390*/  IMAD.IADD R60, R65, 0x1, R62 ;  /* 0x00000001413c7824 */ /* 0x000fe200078e023e */
[----:B------:R-:W-:Y:S01]  /*2e3a0*/  WARPGROUP.ARRIVE ;  /* 0x00000000000079c5 */ /* 0x000fe20000000000 */
[----:B------:R-:W-:Y:S01]  /*2e3b0*/  IMAD.MOV.U32 R61, RZ, RZ, R57 ;  /* 0x000000ffff3d7224 */ /* 0x000fe200078e0039 */
[----:B------:R-:W-:-:S02]  /*2e3c0*/  R2UR UR8, R4 ;  /* 0x00000000040872ca */ /* 0x000fc400000e0000 */
[----:B------:R-:W-:Y:S02]  /*2e3d0*/  R2UR UR6, R60 ;  /* 0x000000003c0672ca */ /* 0x000fe400000e0000 */
[----:B------:R-:W-:Y:S02]  /*2e3e0*/  R2UR UR7, R61 ;  /* 0x000000003d0772ca */ /* 0x000fe400000e0000 */
[C---:B------:R-:W-:Y:S02]  /*2e3f0*/  R2UR UR9, R5.reuse ;  /* 0x00000000050972ca */ /* 0x040fe400000e0000 */
        /* <DEDUP_REMOVED lines=172> */
[----:B------:R-:W-:-:S02]  /*2eec0*/  R2UR UR8, R4 ;  /* 0x00000000040872ca */ /* 0x000fc400000e0000 */
[----:B------:R-:W-:Y:S02]  /*2eed0*/  SEL R58, R58, 0x3e, P0 ;  /* 0x0000003e3a3a7807 */ /* 0x000fe40000000000 */
[----:B------:R-:W-:Y:S02]  /*2eee0*/  SEL R59, R59, 0xf80, P0 ;  /* 0x00000f803b3b7807 */ /* 0x000fe40000000000 */
[----:B------:R-:W-:-:S03]  /*2eef0*/  R2UR UR9, R5 ;  /* 0x00000000050972ca */ /* 0x000fc600000e0000 */
[----:B------:R-:W-:-:S05]  /*2ef00*/  IMAD.IADD R58, R58, 0x1, R59 ;  /* 0x000000013a3a7824 */ /* 0x000fca00078e023b */
[----:B------:R-:W-:-:S05]  /*2ef10*/  LOP3.LUT R59, R58, 0x1e06, RZ, 0xc0, !PT ;  /* 0x00001e063a3b7812 */ /* 0x000fca00078ec0ff */
[----:B------:R-:W-:-:S05]  /*2ef20*/  IMAD.IADD R58, R56, 0x1, R59 ;  /* 0x00000001383a7824 */ /* 0x000fca00078e023b */
[----:B------:R-:W-:Y:S01]  /*2ef30*/  R2UR UR6, R58 ;  /* 0x000000003a0672ca */ /* 0x000fe200000e0000 */
[----:B--2---:R-:W-:Y:S02]  /*2ef40*/  IMAD.IADD R56, R59, 0x1, R20 ;  /* 0x000000013b387824 */ /* 0x004fe400078e0214 */
[----:B------:R-:W-:Y:S02]  /*2ef50*/  IMAD.MOV.U32 R59, RZ, RZ, R57 ;  /* 0x000000ffff3b7224 */ /* 0x000fe400078e0039 */
[----:B------:R-:W-:Y:S01]  /*2ef60*/  IMAD.MOV.U32 R57, RZ, RZ, R21 ;  /* 0x000000ffff397224 */ /* 0x000fe200078e0015 */
[----:B------:R-:W-:Y:S02]  /*2ef70*/  R2UR UR4, R56 ;  /* 0x00000000380472ca */ /* 0x000fe400000e0000 */
[----:B------:R-:W-:Y:S02]  /*2ef80*/  R2UR UR7, R59 ;  /* 0x000000003b0772ca */ /* 0x000fe400000e0000 */
        /* <DEDUP_REMOVED lines=9> */
[----:B------:R-:W-:Y:S02]  /*2f020*/  R2UR UR4, R4 ;  /* 0x00000000040472ca */ /* 0x000fe400000e0000 */
[----:B------:R-:W-:Y:S01]  /*2f030*/  R2UR UR5, R5 ;  /* 0x00000000050572ca */ /* 0x000fe200000e0000 */
[----:B------:R-:W-:-:S12]  /*2f040*/  BSSY B2, `(.L_x_5434) ;  /* 0x0000006000027945 */ /* 0x000fd80003800000 */
[----:B---3--:R0:W5:Y:S01]  /*2f050*/  LD.E R20, desc[UR4][R20.64] ;  /* 0x0000000414147980 */ /* 0x008162000c101900 */
[----:B--2---:R-:W-:-:S04]  /*2f060*/  LOP3.LUT R58, R58, 0x1, RZ, 0xfc, !PT ;  /* 0x000000013a3a7812 */ /* 0x004fc800078efcff */
[----:B------:R-:W-:-:S13]  /*2f070*/  ISETP.NE.AND P0, PT, R58, 0x3, PT ;  /* 0x000000033a00780c */ /* 0x000fda0003f05270 */
[----:B0-----:R-:W-:Y:S05]  /*2f080*/  @!P0 BRA `(.L_x_5435) ;  /* 0x0000000000048947 */ /* 0x001fea0003800000 */
[----:B------:R-:W-:Y:S01]  /*2f090*/  BPT.TRAP 0x1 ;  /* 0x000000040000795c */ /* 0x000fe20000300000 */
.L_x_5435:
[----:B------:R-:W-:Y:S05]  /*2f0a0*/  BSYNC B2 ;  /* 0x0000000000027941 */ /* 0x000fea0003800000 */
.L_x_5434:
[C---:B------:R-:W-:Y:S02]  /*2f0b0*/  R2UR UR6, R4.reuse ;  /* 0x00000000040672ca */ /* 0x040fe400000e0000 */
[C---:B------:R-:W-:Y:S02]  /*2f0c0*/  R2UR UR7, R5.reuse ;  /* 0x00000000050772ca */ /* 0x040fe400000e0000 */
[----:B------:R-:W-:Y:S02]  /*2f0d0*/  R2UR UR4, R4 ;  /* 0x00000000040472ca */ /* 0x000fe400000e0000 */
[----:B------:R-:W-:-:S09]  /*2f0e0*/  R2UR UR5, R5 ;  /* 0x00000000050572ca */ /* 0x000fd200000e0000 */
[----:B------:R-:W2:Y:S04]  /*2f0f0*/  LD.E.64 R14, desc[UR6][R56.64+0x20] ;  /* 0x00002006380e7980 */ /* 0x000ea8000c101b00 */
[----:B------:R-:W3:Y:S01]  /*2f100*/  LD.E R9, desc[UR4][R56.64+0xc] ;  /* 0x00000c0438097980 */ /* 0x000ee2000c101900 */
[----:B--2---:R-:W-:-:S05]  /*2f110*/  MOV R15, R14 ;  /* 0x0000000e000f7202 */ /* 0x004fca0000000f00 */
[----:B-----5:R-:W-:-:S05]  /*2f120*/  IMAD R20, R20, 0x8, R15 ;  /* 0x0000000814147824 */ /* 0x020fca00078e020f */
[----:B---3--:R-:W-:-:S04]  /*2f130*/  PRMT R9, R9, 0x654, R20 ;  /* 0x0000065409097816 */ /* 0x008fc80000000014 */
[----:B------:R0:W-:Y:S01]  /*2f140*/  SYNCS.ARRIVE.TRANS64.RED.A1T0 RZ, [R9+URZ], RZ ;  /* 0x000000ff09ff79a7 */ /* 0x0001e2000810043f */
[----:B------:R-:W2:Y:S04]  /*2f150*/  LD.E R14, desc[UR4][R6.64+0x24] ;  /* 0x00002404060e7980 */ /* 0x000ea8000c101900 */
[----:B------:R1:W3:Y:S04]  /*2f160*/  LD.E R56, desc[UR4][R12.64] ;  /* 0x000000040c387980 */ /* 0x0002e8000c101900 */
[----:B0-----:R-:W1:Y:S01]  /*2f170*/  LD.E R9, desc[UR4][R6.64] ;  /* 0x0000000406097980 */ /* 0x001e62000c101900 */
[----:B------:R-:W-:-:S02]  /*2f180*/  R2UR UR14, R4 ;  /* 0x00000000040e72ca */ /* 0x000fc400000e0000 */
[C---:B------:R-:W-:Y:S02]  /*2f190*/  R2UR UR15, R5.reuse ;  /* 0x00000000050f72ca */ /* 0x040fe400000e0000 */
[C---:B------:R-:W-:Y:S02]  /*2f1a0*/  R2UR UR10, R4.reuse ;  /* 0x00000000040a72ca */ /* 0x040fe400000e0000 */
[C---:B------:R-:W-:Y:S02]  /*2f1b0*/  R2UR UR11, R5.reuse ;  /* 0x00000000050b72ca */ /* 0x040fe400000e0000 */
[C---:B------:R-:W-:Y:S02]  /*2f1c0*/  R2UR UR8, R4.reuse ;  /* 0x00000000040872ca */ /* 0x040fe400000e0000 */
[----:B------:R-:W-:Y:S02]  /*2f1d0*/  R2UR UR9, R5 ;  /* 0x00000000050972ca */ /* 0x000fe400000e0000 */
[----:B------:R-:W-:-:S03]  /*2f1e0*/  R2UR UR12, R4 ;  /* 0x00000000040c72ca */ /* 0x000fc600000e0000 */
[----:B------:R-:W4:Y:S01]  /*2f1f0*/  LD.E R64, desc[UR14][R6.64+0x18] ;  /* 0x0000180e06407980 */ /* 0x000f22000c101900 */
[----:B------:R-:W-:-:S03]  /*2f200*/  R2UR UR13, R5 ;  /* 0x00000000050d72ca */ /* 0x000fc600000e0000 */
[----:B------:R-:W4:Y:S04]  /*2f210*/  LD.E R61, desc[UR10][R6.64+0xc] ;  /* 0x00000c0a063d7980 */ /* 0x000f28000c101900 */
[----:B------:R-:W4:Y:S06]  /*2f220*/  LD.E R59, desc[UR8][R6.64+0x10] ;  /* 0x00001008063b7980 */ /* 0x000f2c000c101900 */
[----:B------:R-:W4:Y:S01]  /*2f230*/  LD.E R63, desc[UR12][R6.64+0x14] ;  /* 0x0000140c063f7980 */ /* 0x000f22000c101900 */
[----:B--2---:R-:W-:-:S13]  /*2f240*/  ISETP.NE.AND P0, PT, R14, 0x1, PT ;  /* 0x000000010e00780c */ /* 0x004fda0003f05270 */
[C---:B------:R-:W-:Y:S02]  /*2f250*/  @P0 R2UR UR4, R4.reuse ;  /* 0x00000000040402ca */ /* 0x040fe400000e0000 */
[C---:B------:R-:W-:Y:S02]  /*2f260*/  @P0 R2UR UR5, R5.reuse ;  /* 0x00000000050502ca */ /* 0x040fe400000e0000 */
[----:B------:R-:W-:Y:S02]  /*2f270*/  @P0 R2UR UR6, R4 ;  /* 0x00000000040602ca */ /* 0x000fe400000e0000 */
[----:B------:R-:W-:-:S09]  /*2f280*/  @P0 R2UR UR7, R5 ;  /* 0x00000000050702ca */ /* 0x000fd200000e0000 */
[----:B------:R-:W2:Y:S04]  /*2f290*/  @P0 LD.E R21, desc[UR4][R6.64+0x28] ;  /* 0x0000280406150980 */ /* 0x000ea8000c101900 */
[----:B------:R-:W2:Y:S01]  /*2f2a0*/  @P0 LD.E R60, desc[UR6][R6.64+0x2c] ;  /* 0x00002c06063c0980 */ /* 0x000ea2000c101900 */
[C---:B------:R-:W-:Y:S02]  /*2f2b0*/  R2UR UR4, R4.reuse ;  /* 0x00000000040472ca */ /* 0x040fe400000e0000 */
[C---:B------:R-:W-:Y:S02]  /*2f2c0*/  R2UR UR5, R5.reuse ;  /* 0x00000000050572ca */ /* 0x040fe400000e0000 */
[----:B------:R-:W-:Y:S02]  /*2f2d0*/  R2UR UR6, R4 ;  /* 0x00000000040672ca */ /* 0x000fe400000e0000 */
[----:B------:R-:W-:-:S09]  /*2f2e0*/  R2UR UR7, R5 ;  /* 0x00000000050772ca */ /* 0x000fd200000e0000 */
[----:B------:R-:W2:Y:S04]  /*2f2f0*/  LD.E R57, desc[UR4][R6.64+0x8] ;  /* 0x0000080406397980 */ /* 0x000ea8000c101900 */
[----:B------:R-:W2:Y:S01]  /*2f300*/  LD.E R62, desc[UR6][R6.64+0x4] ;  /* 0x00000406063e7980 */ /* 0x000ea2000c101900 */
[----:B-1----:R-:W-:-:S04]  /*2f310*/  SHF.R.S32.HI R12, RZ, 0x1f, R9 ;  /* 0x0000001fff0c7819 */ /* 0x002fc80000011409 */
[----:B------:R-:W-:-:S04]  /*2f320*/  LEA.HI R13, R12, R9, RZ, 0x7 ;  /* 0x000000090c0d7211 */ /* 0x000fc800078f38ff */
[----:B------:R-:W-:-:S05]  /*2f330*/  LOP3.LUT R14, R13, 0xffffff80, RZ, 0xc0, !PT ;  /* 0xffffff800d0e7812 */ /* 0x000fca00078ec0ff */
[----:B------:R-:W-:Y:S01]  /*2f340*/  IMAD.IADD R14, R9, 0x1, -R14 ;  /* 0x00000001090e7824 */ /* 0x000fe200078e0a0e */
[----:B------:R-:W-:-:S04]  /*2f350*/  LEA.HI R15, R12, R9, RZ, 0x2 ;  /* 0x000000090c0f7211 */ /* 0x000fc800078f10ff */
[----:B------:R-:W-:Y:S02]  /*2f360*/  SHF.R.S32.HI R13, RZ, 0x1f, R14 ;  /* 0x0000001fff0d7819 */ /* 0x000fe4000001140e */
[----:B------:R-:W-:Y:S02]  /*2f370*/  LOP3.LUT R58, R15, 0xfffffffc, RZ, 0xc0, !PT ;  /* 0xfffffffc0f3a7812 */ /* 0x000fe400078ec0ff */
[----:B------:R-:W-:-:S04]  /*2f380*/  LEA.HI R12, R13, R14, RZ, 0x2 ;  /* 0x0000000e0d0c7211 */ /* 0x000fc800078f10ff */
[--C-:B------:R-:W-:Y:S02]  /*2f390*/  SHF.R.S32.HI R15, RZ, 0x2, R12.reuse ;  /* 0x00000002ff0f7819 */ /* 0x100fe4000001140c */
[----:B------:R-:W-:Y:S01]  /*2f3a0*/  SHF.R.S32.HI R20, RZ, 0x1f, R12 ;  /* 0x0000001fff147819 */ /* 0x000fe2000001140c */
[----:B------:R-:W-:Y:S01]  /*2f3b0*/  IMAD.IADD R58, R9, 0x1, -R58 ;  /* 0x00000001093a7824 */ /* 0x000fe200078e0a3a */
[----:B------:R-:W-:Y:S02]  /*2f3c0*/  LEA.HI R13, R13, R14, RZ, 0x5 ;  /* 0x0000000e0d0d7211 */ /* 0x000fe400078f28ff */
[----:B------:R-:W-:Y:S02]  /*2f3d0*/  LEA.HI R20, R20, R15, RZ, 0x3 ;  /* 0x0000000f14147211 */ /* 0x000fe400078f18ff */
[----:B------:R-:W-:Y:S02]  /*2f3e0*/  SHF.R.S32.HI R13, RZ, 0x5, R13 ;  /* 0x00000005ff0d7819 */ /* 0x000fe4000001140d */
[----:B------:R-:W-:-:S02]  /*2f3f0*/  LEA.HI R9, R58, R58, RZ, 0x1 ;  /* 0x0000003a3a097211 */ /* 0x000fc400078f08ff */
[----:B------:R-:W-:Y:S01]  /*2f400*/  LOP3.LUT R20, R20, 0xfffffff8, RZ, 0xc0, !PT ;  /* 0xfffffff814147812 */ /* 0x000fe200078ec0ff */
[----:B---3--:R-:W-:Y:S01]  /*2f410*/  IMAD R13, R56, 0x4, R13 ;  /* 0x00000004380d7824 */ /* 0x008fe200078e020d */
[----:B------:R-:W-:-:S03]  /*2f420*/  LOP3.LUT R9, R9, 0x1ffffffe, RZ, 0xc0, !PT ;  /* 0x1ffffffe09097812 */ /* 0x000fc600078ec0ff */
[----:B------:R-:W-:Y:S02]  /*2f430*/  IMAD.IADD R20, R15, 0x1, -R20 ;  /* 0x000000010f147824 */ /* 0x000fe400078e0a14 */
[----:B------:R-:W-:Y:S02]  /*2f440*/  IMAD.IADD R9, R58, 0x1, -R9 ;  /* 0x000000013a097824 */ /* 0x000fe400078e0a09 */
[----:B------:R-:W-:-:S04]  /*2f450*/  IMAD.U32 R20, R13, 0x10, R20 ;  /* 0x000000100d147824 */ /* 0x000fc800078e0014 */
[----:B------:R-:W-:Y:S01]  /*2f460*/  IMAD R20, R9, 0x8, R20 ;  /* 0x0000000809147824 */ /* 0x000fe200078e0214 */
[----:B------:R-:W-:Y:S01]  /*2f470*/  LOP3.LUT R9, R12, 0x7ffffffc, RZ, 0xc0, !PT ;  /* 0x7ffffffc0c097812 */ /* 0x000fe200078ec0ff */
[----:B------:R-:W-:Y:S01]  /*2f480*/  IMAD.SHL.U32 R56, R0, 0x40, RZ ;  /* 0x0000004000387824 */ /* 0x000fe200078e00ff */
[----:B----4-:R-:W-:-:S03]  /*2f490*/  ISETP.GE.AND P1, PT, R64, 0x1, PT ;  /* 0x000000014000780c */ /* 0x010fc60003f26270 */
[----:B------:R-:W-:Y:S01]  /*2f4a0*/  IMAD.IADD R9, R14, 0x1, -R9 ;  /* 0x000000010e097824 */ /* 0x000fe200078e0a09 */
[----:B------:R-:W-:-:S05]  /*2f4b0*/  IADD3 R12, -R56, 0x1, RZ ;  /* 0x00000001380c7810 */ /* 0x000fca0007ffe1ff */
[----:B------:R-:W-:Y:S01]  /*2f4c0*/  IMAD R12, R9, -0x2, R12 ;  /* 0xfffffffe090c7824 */ /* 0x000fe200078e020c */
[----:B------:R-:W-:Y:S01]  /*2f4d0*/  LOP3.LUT R61, RZ, R61, RZ, 0x33, !PT ;  /* 0x0000003dff3d7212 */ /* 0x000fe200078e33ff */
[----:B------:R-:W-:Y:S01]  /*2f4e0*/  BSSY B2, `(.L_x_5436) ;  /* 0x000002d000027945 */ /* 0x000fe20003800000 */
[----:B------:R-:W-:Y:S02]  /*2f4f0*/  IMAD.IADD R63, R63, 0x1, -R56 ;  /* 0x000000013f3f7824 */ /* 0x000fe400078e0a38 */
[----:B--2---:R-:W-:-:S05]  /*2f500*/  @P0 IMAD.HI.U32 R21, R20, R21, RZ ;  /* 0x0000001514150227 */ /* 0x004fca00078e00ff */
[----:B------:R-:W-:-:S05]  /*2f510*/  @P0 SHF.R.U32.HI R20, RZ, R60, R21 ;  /* 0x0000003cff140219 */ /* 0x000fca0000011615 */
[----:B------:R-:W0:Y:S01]  /*2f520*/  SHFL.IDX PT, R58, R20, RZ, 0x1c1f ;  /* 0x001c1fff143a7589 */ /* 0x000e2200000e0000 */
[----:B------:R-:W-:-:S05]  /*2f530*/  IADD3 R12, -R62, R12, R57 ;  /* 0x0000000c3e0c7210 */ /* 0x000fca0007ffe139 */
[C---:B------:R-:W-:Y:S02]  /*2f540*/  IMAD.IADD R59, R12.reuse, 0x1, R59 ;  /* 0x000000010c3b7824 */ /* 0x040fe400078e023b */
[----:B------:R-:W-:Y:S02]  /*2f550*/  IMAD.IADD R61, R12, 0x1, R61 ;  /* 0x000000010c3d7824 */ /* 0x000fe400078e023d */
[--C-:B0-----:R-:W-:Y:S02]  /*2f560*/  IMAD.IADD R13, R59, 0x1, R58.reuse ;  /* 0x000000013b0d7824 */ /* 0x101fe400078e023a */
[----:B------:R-:W-:Y:S01]  /*2f570*/  IMAD.IADD R12, R61, 0x1, R58 ;  /* 0x000000013d0c7824 */ /* 0x000fe200078e023a */
[----:B------:R-:W-:Y:S06]  /*2f580*/  @!P1 BRA `(.L_x_5437) ;  /* 0x0000000000889947 */ /* 0x000fec0003800000 */
[----:B------:R-:W-:Y:S01]  /*2f590*/  IADD3 R15, -R62, R57, R58 ;  /* 0x000000393e0f7210 */ /* 0x000fe20007ffe13a */
[----:B------:R-:W-:Y:S03]  /*2f5a0*/  BSSY B3, `(.L_x_5438) ;  /* 0x000001c000037945 */ /* 0x000fe60003800000 */
[----:B------:R-:W-:-:S13]  /*2f5b0*/  ISETP.GT.AND P0, PT, R15, -0x1, PT ;  /* 0xffffffff0f00780c */ /* 0x000fda0003f04270 */
[----:B------:R-:W-:Y:S05]  /*2f5c0*/  @P0 BRA `(.L_x_5439) ;  /* 0x00000000003c0947 */ /* 0x000fea0003800000 */
[----:B------:R-:W-:Y:S01]  /*2f5d0*/  ISETP.NE.AND P0, PT, R64, 0x1, PT ;  /* 0x000000014000780c */ /* 0x000fe20003f05270 */
[----:B------:R-:W-:Y:S01]  /*2f5e0*/  BSSY B4, `(.L_x_5440) ;  /* 0x000000b000047945 */ /* 0x000fe20003800000 */
[----:B------:R-:W-:-:S11]  /*2f5f0*/  LOP3.LUT R15, RZ, R15, RZ, 0x33, !PT ;  /* 0x0000000fff0f7212 */ /* 0x000fd600078e33ff */
[----:B------:R-:W-:Y:S05]  /*2f600*/  @!P0 BRA `(.L_x_5441) ;  /* 0x0000000000208947 */ /* 0x000fea0003800000 */
[C---:B------:R-:W-:Y:S02]  /*2f610*/  R2UR UR4, R4.reuse ;  /* 0x00000000040472ca */ /* 0x040fe400000e0000 */
[C---:B------:R-:W-:Y:S02]  /*2f620*/  R2UR UR5, R5.reuse ;  /* 0x00000000050572ca */ /* 0x040fe400000e0000 */
[----:B------:R-:W-:Y:S02]  /*2f630*/  R2UR UR6, R4 ;  /* 0x00000000040672ca */ /* 0x000fe400000e0000 */
[----:B------:R-:W-:-:S09]  /*2f640*/  R2UR UR7, R5 ;  /* 0x00000000050772ca */ /* 0x000fd200000e0000 */
[----:B------:R-:W2:Y:S04]  /*2f650*/  LD.E R14, desc[UR4][R6.64+0x1c] ;  /* 0x00001c04060e7980 */ /* 0x000ea8000c101900 */
[----:B------:R-:W3:Y:S01]  /*2f660*/  LD.E R21, desc[UR6][R6.64+0x20] ;  /* 0x0000200606157980 */ /* 0x000ee2000c101900 */
[----:B--2---:R-:W-:-:S05]  /*2f670*/  IMAD.HI.U32 R14, R15, R14, RZ ;  /* 0x0000000e0f0e7227 */ /* 0x004fca00078e00ff */
[----:B---3--:R-:W-:-:S07]  /*2f680*/  SHF.R.U32.HI R15, RZ, R21, R14 ;  /* 0x00000015ff0f7219 */ /* 0x008fce000001160e */
.L_x_5441:
[----:B------:R-:W-:Y:S05]  /*2f690*/  BSYNC B4 ;  /* 0x0000000000047941 */ /* 0x000fea0003800000 */
.L_x_5440:
[----:B------:R-:W-:Y:S01]  /*2f6a0*/  LOP3.LUT R15, RZ, R15, RZ, 0x33, !PT ;  /* 0x0000000fff0f7212 */ /* 0x000fe200078e33ff */
[----:B------:R-:W-:Y:S06]  /*2f6b0*/  BRA `(.L_x_5442) ;  /* 0x0000000000287947 */ /* 0x000fec0003800000 */
.L_x_5439:
[----:B------:R-:W-:-:S13]  /*2f6c0*/  ISETP.NE.AND P0, PT, R64, 0x1, PT ;  /* 0x000000014000780c */ /* 0x000fda0003f05270 */
        /* <DEDUP_REMOVED lines=9> */
.L_x_5442:
[----:B------:R-:W-:Y:S05]  /*2f760*/  BSYNC B3 ;  /* 0x0000000000037941 */ /* 0x000fea0003800000 */
.L_x_5438:
[----:B------:R-:W-:-:S04]  /*2f770*/  IMAD R14, R64, R15, -R56 ;  /* 0x0000000f400e7224 */ /* 0x000fc800078e0a38 */
[----:B------:R-:W-:-:S05]  /*2f780*/  IMAD R15, R9, -0x2, R14 ;  /* 0xfffffffe090f7824 */ /* 0x000fca00078e020e */
[----:B------:R-:W-:Y:S02]  /*2f790*/  VIMNMX R12, R12, R15, !PT ;  /* 0x0000000f0c0c7248 */ /* 0x000fe40007fe0100 */
[----:B------:R-:W-:-:S07]  /*2f7a0*/  VIADDMNMX R13, R15, R64, R13, PT ;  /* 0x000000400f0d7246 */ /* 0x000fce000380010d */
.L_x_5437:
[----:B------:R-:W-:Y:S05]  /*2f7b0*/  BSYNC B2 ;  /* 0x0000000000027941 */ /* 0x000fea0003800000 */
.L_x_5436:
        /* <DEDUP_REMOVED lines=15> */
[--C-:B0-----:R-:W-:Y:S01]  /*2f8b0*/  IMAD.IADD R15, R59, 0x1, R20.reuse ;  /* 0x000000013b0f7824 */ /* 0x101fe200078e0214 */
[----:B------:R-:W-:Y:S01]  /*2f8c0*/  ISETP.GT.AND P3, PT, R12, 0x9, !P5 ;  /* 0x000000090c00780c */ /* 0x000fe20006f64270 */
[----:B------:R-:W-:Y:S01]  /*2f8d0*/  IMAD.IADD R14, R61, 0x1, R20 ;  /* 0x000000013d0e7824 */ /* 0x000fe200078e0214 */
        /* <DEDUP_REMOVED lines=78> */
.L_x_5448:
[----:B------:R-:W-:Y:S05]  /*2fdc0*/  BSYNC B4 ;  /* 0x0000000000047941 */ /* 0x000fea0003800000 */
.L_x_5447:
[----:B------:R-:W-:Y:S01]  /*2fdd0*/  LOP3.LUT R57, RZ, R57, RZ, 0x33, !PT ;  /* 0x00000039ff397212 */ /* 0x000fe200078e33ff */
[----:B------:R-:W-:Y:S06]  /*2fde0*/  BRA `(.L_x_5449) ;  /* 0x0000000000287947 */ /* 0x000fec0003800000 */
.L_x_5446:
        /* <DEDUP_REMOVED lines=10> */
.L_x_5449:
[----:B------:R-:W-:Y:S05]  /*2fe90*/  BSYNC B3 ;  /* 0x0000000000037941 */ /* 0x000fea0003800000 */
.L_x_5445:
[----:B------:R-:W-:-:S04]  /*2fea0*/  IMAD R6, R64, R57, -R56 ;  /* 0x0000003940067224 */ /* 0x000fc800078e0a38 */
[----:B------:R-:W-:-:S05]  /*2feb0*/  IMAD R9, R9, -0x2, R6 ;  /* 0xfffffffe09097824 */ /* 0x000fca00078e0206 */
[----:B------:R-:W-:Y:S02]  /*2fec0*/  VIADDMNMX R15, R9, R64, R15, PT ;  /* 0x00000040090f7246 */ /* 0x000fe4000380010f */
[----:B------:R-:W-:-:S07]  /*2fed0*/  VIMNMX R14, R14, R9, !PT ;  /* 0x000000090e0e7248 */ /* 0x000fce0007fe0100 */
.L_x_5444:
[----:B------:R-:W-:Y:S05]  /*2fee0*/  BSYNC B2 ;  /* 0x0000000000027941 */ /* 0x000fea0003800000 */
.L_x_5443:
[----:B------:R-:W2:Y:S01]  /*2fef0*/  LDL.64 R6, [R11+0x70] ;  /* 0x000070000b067983 */ /* 0x000ea20000100a00 */
[----:B------:R-:W-:Y:S02]  /*2ff00*/  R2UR UR4, R4 ;  /* 0x00000000040472ca */ /* 0x000fe400000e0000 */
[----:B------:R-:W-:Y:S02]  /*2ff10*/  R2UR UR5, R5 ;  /* 0x00000000050572ca */ /* 0x000fe400000e0000 */
[C---:B------:R-:W-:Y:S02]  /*2ff20*/  ISETP.GT.AND P0, PT, R14.reuse, 0x1, !P0 ;  /* 0x000000010e00780c */ /* 0x040fe40004704270 */
[----:B------:R-:W-:Y:S02]  /*2ff30*/  ISETP.NE.AND P6, PT, R67, RZ, PT ;  /* 0x000000ff4300720c */ /* 0x000fe40003fc5270 */
[----:B------:R-:W-:Y:S02]  /*2ff40*/  ISETP.LT.OR P0, PT, R15, 0x2, P0 ;  /* 0x000000020f00780c */ /* 0x000fe40000701670 */
[----:B------:R-:W-:-:S02]  /*2ff50*/  ISETP.GT.AND P1, PT, R14, 0x8, !P1 ;  /* 0x000000080e00780c */ /* 0x000fc40004f24270 */
[----:B------:R-:W-:Y:S02]  /*2ff60*/  FSEL R57, R27, -INF , !P0 ;  /* 0xff8000001b397808 */ /* 0x000fe40004000000 */
[----:B------:R-:W-:Y:S02]  /*2ff70*/  ISETP.NE.AND P0, PT, R58, RZ, PT ;  /* 0x000000ff3a00720c */ /* 0x000fe40003f05270 */
[C---:B------:R-:W-:Y:S02]  /*2ff80*/  ISETP.LT.OR P1, PT, R15.reuse, 0x9, P1 ;  /* 0x000000090f00780c */ /* 0x040fe40000f21670 */
[----:B------:R-:W-:Y:S02]  /*2ff90*/  ISETP.GT.AND P0, PT, R14, 0x9, !P0 ;  /* 0x000000090e00780c */ /* 0x000fe40004704270 */
[----:B------:R-:W-:Y:S02]  /*2ffa0*/  FSEL R59, R30, -INF , !P1 ;  /* 0xff8000001e3b7808 */ /* 0x000fe40004800000 */
[----:B------:R-:W-:-:S02]  /*2ffb0*/  ISETP.LT.OR P0, PT, R15, 0xa, P0 ;  /* 0x0000000a0f00780c */ /* 0x000fc40000701670 */
[----:B------:R-:W-:Y:S02]  /*2ffc0*/  ISETP.NE.AND P1, PT, R69, RZ, PT ;  /* 0x000000ff4500720c */ /* 0x000fe40003f25270 */
        /* <DEDUP_REMOVED lines=22> */
[----:B------:R-:W-:-:S04]  /*30130*/  ISETP.GT.AND P0, PT, R14, RZ, !P0 ;  /* 0x000000ff0e00720c */ /* 0x000fc80004704270 */
[----:B------:R-:W-:-:S04]  /*30140*/  ISETP.LT.OR P0, PT, R15, 0x1, P0 ;  /* 0x000000010f00780c */ /* 0x000fc80000701670 */
[----:B------:R-:W-:Y:S02]  /*30150*/  FSEL R35, R26, -INF , !P0 ;  /* 0xff8000001a237808 */ /* 0x000fe40004000000 */
[----:B------:R-:W-:Y:S01]  /*30160*/  ISETP.NE.AND P0, PT, R72, RZ, PT ;  /* 0x000000ff4800720c */ /* 0x000fe20003f05270 */
[----:B--2---:R-:W2:Y:S03]  /*30170*/  LD.E.64 R12, desc[UR4][R6.64] ;  /* 0x00000004060c7980 */ /* 0x004ea6000c101b00 */
[C---:B------:R-:W-:Y:S02]  /*30180*/  ISETP.GT.AND P0, PT, R14.reuse, 0x21, !P0 ;  /* 0x000000210e00780c */ /* 0x040fe40004704270 */
[----:B------:R-:W-:Y:S01]  /*30190*/  ISETP.GT.AND P1, PT, R14, 0x28, !P1 ;  /* 0x000000280e00780c */ /* 0x000fe20004f24270 */
[----:B------:R-:W3:Y:S01]  /*301a0*/  LD.E R24, desc[UR4][R6.64+0x10] ;  /* 0x0000100406187980 */ /* 0x000ee2000c101900 */
[----:B------:R-:W-:-:S02]  /*301b0*/  ISETP.LT.OR P0, PT, R15, 0x22, P0 ;  /* 0x000000220f00780c */ /* 0x000fc40000701670 */
[C---:B------:R-:W-:Y:S02]  /*301c0*/  ISETP.GT.AND P2, PT, R14.reuse, 0x29, !P2 ;  /* 0x000000290e00780c */ /* 0x040fe40005744270 */
[C---:B------:R-:W-:Y:S02]  /*301d0*/  ISETP.GT.AND P3, PT, R14.reuse, 0x30, !P3 ;  /* 0x000000300e00780c */ /* 0x040fe40005f64270 */
[C---:B------:R-:W-:Y:S02]  /*301e0*/  ISETP.GT.AND P4, PT, R14.reuse, 0x31, !P4 ;  /* 0x000000310e00780c */ /* 0x040fe40006784270 */
[C---:B------:R-:W-:Y:S02]  /*301f0*/  ISETP.GT.AND P5, PT, R14.reuse, 0x38, !P5 ;  /* 0x000000380e00780c */ /* 0x040fe40006fa4270 */
[----:B------:R-:W-:Y:S02]  /*30200*/  ISETP.GT.AND P6, PT, R14, 0x39, !P6 ;  /* 0x000000390e00780c */ /* 0x000fe400077c4270 */
[----:B------:R-:W-:-:S02]  /*30210*/  ISETP.LT.OR P1, PT, R15, 0x29, P1 ;  /* 0x000000290f00780c */ /* 0x000fc40000f21670 */
[----:B------:R-:W-:Y:S02]  /*30220*/  FSEL R43, R43, -INF , !P0 ;  /* 0xff8000002b2b7808 */ /* 0x000fe40004000000 */
[C---:B------:R-:W-:Y:S02]  /*30230*/  ISETP.LT.OR P2, PT, R15.reuse, 0x2a, P2 ;  /* 0x0000002a0f00780c */ /* 0x040fe40001741670 */
[----:B------:R-:W-:Y:S02]  /*30240*/  FSEL R73, R46, -INF , !P1 ;  /* 0xff8000002e497808 */ /* 0x000fe40004800000 */
[----:B------:R-:W-:Y:S02]  /*30250*/  ISETP.LT.OR P3, PT, R15, 0x31, P3 ;  /* 0x000000310f00780c */ /* 0x000fe40001f61670 */
[----:B------:R-:W-:Y:S02]  /*30260*/  FSEL R47, R47, -INF , !P2 ;  /* 0xff8000002f2f7808 */ /* 0x000fe40005000000 */
[----:B------:R-:W-:-:S02]  /*30270*/  ISETP.LT.OR P4, PT, R15, 0x32, P4 ;  /* 0x000000320f00780c */ /* 0x000fc40002781670 */
[----:B------:R-:W-:Y:S02]  /*30280*/  FSEL R75, R50, -INF , !P3 ;  /* 0xff800000324b7808 */ /* 0x000fe40005800000 */
[----:B------:R-:W-:Y:S02]  /*30290*/  ISETP.LT.OR P5, PT, R15, 0x39, P5 ;  /* 0x000000390f00780c */ /* 0x000fe40002fa1670 */
[----:B------:R-:W-:Y:S02]  /*302a0*/  FSEL R51, R51, -INF , !P4 ;  /* 0xff80000033337808 */ /* 0x000fe40006000000 */
[----:B------:R-:W-:Y:S02]  /*302b0*/  ISETP.LT.OR P6, PT, R15, 0x3a, P6 ;  /* 0x0000003a0f00780c */ /* 0x000fe400037c1670 */
[----:B------:R-:W-:Y:S02]  /*302c0*/  FSEL R77, R54, -INF , !P5 ;  /* 0xff800000364d7808 */ /* 0x000fe40006800000 */
[----:B------:R-:W-:-:S02]  /*302d0*/  R2UR UR6, R4 ;  /* 0x00000000040672ca */ /* 0x000fc400000e0000 */
[----:B------:R-:W-:Y:S02]  /*302e0*/  R2UR UR7, R5 ;  /* 0x00000000050772ca */ /* 0x000fe400000e0000 */
[----:B------:R-:W-:-:S11]  /*302f0*/  FSEL R79, R55, -INF , !P6 ;  /* 0xff800000374f7808 */ /* 0x000fd60007000000 */
[----:B------:R-:W4:Y:S01]  /*30300*/  LD.E R31, desc[UR6][R6.64+0x14] ;  /* 0x00001406061f7980 */ /* 0x000f22000c101900 */
[----:B--2---:R-:W-:Y:S02]  /*30310*/  FMNMX.FTZ R20, R65, R12, !PT ;  /* 0x0000000c41147209 */ /* 0x004fe40007810000 */
        /* <DEDUP_REMOVED lines=30> */
[----:B------:R-:W-:-:S03]  /*30500*/  FMNMX.FTZ R15, R79, R9, !PT ;  /* 0x000000094f0f7209 */ /* 0x000fc60007810000 */
[----:B------:R-:W0:Y:S04]  /*30510*/  SHFL.BFLY PT, R9, R14, 0x2, 0x1f ;  /* 0x0c401f000e097f89 */ /* 0x000e2800000e0000 */
[----:B------:R-:W-:Y:S04]  /*30520*/  ST.E.64 desc[UR4][R6.64], R14 ;  /* 0x0000000e06007985 */ /* 0x000fe8000c101b04 */
[----:B------:R-:W2:Y:S01]  /*30530*/  LD.E R30, desc[UR6][R6.64+0x4] ;  /* 0x00000406061e7980 */ /* 0x000ea2000c101900 */
[----:B0-----:R-:W-:-:S05]  /*30540*/  FMNMX.FTZ R9, R14, R9, !PT ;  /* 0x000000090e097209 */ /* 0x001fca0007810000 */
[----:B------:R-:W0:Y:S02]  /*30550*/  SHFL.BFLY PT, R20, R9, 0x1, 0x1f ;  /* 0x0c201f0009147f89 */ /* 0x000e2400000e0000 */
[----:B0-----:R-:W-:Y:S02]  /*30560*/  FMNMX.FTZ R21, R9, R20, !PT ;  /* 0x0000001409157209 */ /* 0x001fe40007810000 */
[----:B------:R-:W5:Y:S04]  /*30570*/  LD.E R20, desc[UR4][R6.64+0x20] ;  /* 0x0000200406147980 */ /* 0x000f68000c101900 */
[----:B------:R-:W-:Y:S04]  /*30580*/  ST.E desc[UR4][R6.64], R21 ;  /* 0x0000001506007985 */ /* 0x000fe8000c101904 */
[----:B------:R-:W3:Y:S01]  /*30590*/  LD.E R26, desc[UR6][R6.64] ;  /* 0x00000006061a7980 */ /* 0x000ee2000c101900 */
[----:B------:R-:W-:-:S02]  /*305a0*/  R2UR UR8, R4 ;  /* 0x00000000040872ca */ /* 0x000fc400000e0000 */
[----:B------:R-:W-:Y:S01]  /*305b0*/  R2UR UR9, R5 ;  /* 0x00000000050972ca */ /* 0x000fe200000e0000 */
[----:B--2---:R-:W0:Y:S02]  /*305c0*/  SHFL.BFLY PT, R9, R30, 0x2, 0x1f ;  /* 0x0c401f001e097f89 */ /* 0x004e2400000e0000 */
[----:B0-----:R-:W-:-:S05]  /*305d0*/  FMNMX.FTZ R14, R9, R30, !PT ;  /* 0x0000001e090e7209 */ /* 0x001fca0007810000 */
[----:B------:R-:W0:Y:S02]  /*305e0*/  SHFL.BFLY PT, R9, R14, 0x1, 0x1f ;  /* 0x0c201f000e097f89 */ /* 0x000e2400000e0000 */
[----:B0-----:R-:W-:Y:S02]  /*305f0*/  FMNMX.FTZ R27, R14, R9, !PT ;  /* 0x000000090e1b7209 */ /* 0x001fe40007810000 */
[C---:B---3--:R-:W-:Y:S02]  /*30600*/  FSETP.NEU.FTZ.AND P0, PT, R26.reuse, -INF , PT ;  /* 0xff8000001a00780b */ /* 0x048fe40003f1d000 */
[C---:B------:R-:W-:Y:S02]  /*30610*/  FSETP.NEU.FTZ.AND P1, PT, R27.reuse, -INF , PT ;  /* 0xff8000001b00780b */ /* 0x040fe40003f3d000 */
[----:B------:R-:W-:Y:S02]  /*30620*/  FSEL R9, R26, RZ, P0 ;  /* 0x000000ff1a097208 */ /* 0x000fe40000000000 */
[----:B------:R-:W-:-:S03]  /*30630*/  FSEL R26, R27, RZ, P1 ;  /* 0x000000ff1b1a7208 */ /* 0x000fc60000800000 */
[----:B------:R-:W-:Y:S02]  /*30640*/  FADD.FTZ R9, R12, -R9 ;  /* 0x800000090c097221 */ /* 0x000fe40000010000 */
[----:B------:R-:W-:Y:S02]  /*30650*/  FADD.FTZ R13, R13, -R26 ;  /* 0x8000001a0d0d7221 */ /* 0x000fe40000010000 */
[----:B-----5:R-:W-:Y:S02]  /*30660*/  FMUL.FTZ R9, R9, R20 ;  /* 0x0000001409097220 */ /* 0x020fe40000410000 */
[----:B------:R-:W-:-:S04]  /*30670*/  FMUL.FTZ R12, R20, R13 ;  /* 0x0000000d140c7220 */ /* 0x000fc80000410000 */
[----:B------:R-:W0:Y:S08]  /*30680*/  MUFU.EX2 R9, R9 ;  /* 0x0000000900097308 */ /* 0x000e300000000800 */
[----:B------:R-:W4:Y:S01]  /*30690*/  MUFU.EX2 R12, R12 ;  /* 0x0000000c000c7308 */ /* 0x000f220000000800 */
[----:B------:R1:W-:Y:S01]  /*306a0*/  ST.E desc[UR4][R6.64+0x4], R27 ;  /* 0x0000041b06007985 */ /* 0x0003e2000c101904 */
[----:B0-----:R-:W-:Y:S01]  /*306b0*/  FMUL.FTZ R13, R9, R24 ;  /* 0x00000018090d7220 */ /* 0x001fe20000410000 */
[----:B----4-:R-:W-:-:S04]  /*306c0*/  FMUL.FTZ R31, R12, R31 ;  /* 0x0000001f0c1f7220 */ /* 0x010fc80000410000 */
[----:B------:R1:W-:Y:S04]  /*306d0*/  ST.E desc[UR6][R6.64+0x10], R13 ;  /* 0x0000100d06007985 */ /* 0x0003e8000c101906 */
[----:B------:R1:W-:Y:S04]  /*306e0*/  ST.E desc[UR8][R6.64+0x14], R31 ;  /* 0x0000141f06007985 */ /* 0x0003e8000c101908 */
[----:B------:R-:W2:Y:S04]  /*306f0*/  LDL.64 R14, [R11+0x78] ;  /* 0x000078000b0e7983 */ /* 0x000ea80000100a00 */
[----:B--2---:R-:W2:Y:S04]  /*30700*/  LD.E.64 R20, desc[UR4][R14.64] ;  /* 0x000000040e147980 */ /* 0x004ea8000c101b00 */
[----:B--2---:R-:W2:Y:S01]  /*30710*/  LD.E R24, desc[UR4][R20.64+0x4] ;  /* 0x0000040414187980 */ /* 0x004ea2000c101900 */
[----:B------:R-:W-:Y:S01]  /*30720*/  BSSY B2, `(.L_x_5450) ;  /* 0x0000010000027945 */ /* 0x000fe20003800000 */
[----:B--2---:R-:W-:-:S13]  /*30730*/  ISETP.NE.AND P0, PT, R24, RZ, PT ;  /* 0x000000ff1800720c */ /* 0x004fda0003f05270 */
[----:B-1----:R-:W-:Y:S05]  /*30740*/  @P0 BRA `(.L_x_5451) ;  /* 0x0000000000340947 */ /* 0x002fea0003800000 */
[----:B------:R-:W-:Y:S02]  /*30750*/  R2UR UR4, R4 ;  /* 0x00000000040472ca */ /* 0x000fe400000e0000 */
[----:B------:R-:W-:-:S13]  /*30760*/  R2UR UR5, R5 ;  /* 0x00000000050572ca */ /* 0x000fda00000e0000 */
[----:B------:R-:W2:Y:S01]  /*30770*/  LD.E.64 R6, desc[UR4][R14.64+0x8] ;  /* 0x000008040e067980 */ /* 0x000ea2000c101b00 */
[----:B------:R-:W-:Y:S02]  /*30780*/  R2UR UR6, R4 ;  /* 0x00000000040672ca */ /* 0x000fe400000e0000 */
[----:B------:R-:W-:Y:S01]  /*30790*/  R2UR UR7, R5 ;  /* 0x00000000050772ca */ /* 0x000fe200000e0000 */
[----:B------:R-:W3:-:S12]  /*307a0*/  LD.E R21, desc[UR4][R20.64] ;  /* 0x0000000414157980 */ /* 0x000ed8000c101900 */
[----:B--2---:R-:W2:Y:S01]  /*307b0*/  LD.E.64 R6, desc[UR6][R6.64] ;  /* 0x0000000606067980 */ /* 0x004ea2000c101b00 */
[----:B---3--:R-:W-:-:S04]  /*307c0*/  IMAD R27, R8, 0x40, R21 ;  /* 0x00000040081b7824 */ /* 0x008fc800078e0215 */
[----:B--2---:R-:W-:-:S05]  /*307d0*/  IMAD.WIDE R26, R27, 0x4, R6 ;  /* 0x000000041b1a7825 */ /* 0x004fca00078e0206 */
[----:B------:R0:W-:Y:S04]  /*307e0*/  ST.E desc[UR4][R26.64], R9 ;  /* 0x000000091a007985 */ /* 0x0001e8000c101904 */
[----:B------:R-:W2:Y:S04]  /*307f0*/  LD.E.64 R20, desc[UR6][R14.64] ;  /* 0x000000060e147980 */ /* 0x000ea8000c101b00 */
[----:B--2---:R-:W2:Y:S02]  /*30800*/  LD.E R13, desc[UR4][R20.64+0x4] ;  /* 0x00000404140d7980 */ /* 0x004ea4000c101900 */
[----:B0-2---:R-:W-:-:S13]  /*30810*/  ISETP.NE.AND P0, PT, R13, RZ, PT ;  /* 0x000000ff0d00720c */ /* 0x005fda0003f05270 */
.L_x_5451:
[----:B------:R-:W-:Y:S05]  /*30820*/  BSYNC B2 ;  /* 0x0000000000027941 */ /* 0x000fea0003800000 */
.L_x_5450:
[----:B------:R-:W-:Y:S04]  /*30830*/  BSSY B2, `(.L_x_5452) ;  /* 0x000000d000027945 */ /* 0x000fe80003800000 */
[----:B------:R-:W-:Y:S05]  /*30840*/  @P0 BRA `(.L_x_5453) ;  /* 0x00000000002c0947 */ /* 0x000fea0003800000 */
        /* <DEDUP_REMOVED lines=8> */
[----:B------:R-:W-:-:S04]  /*308d0*/  VIADD R13, R8, 0x8 ;  /* 0x00000008080d7836 */ /* 0x000fc80000000000 */
[----:B--2---:R-:W-:-:S05]  /*308e0*/  IMAD.WIDE R6, R13, 0x4, R6 ;  /* 0x000000040d067825 */ /* 0x004fca00078e0206 */
[----:B------:R0:W-:Y:S02]  /*308f0*/  ST.E desc[UR4][R6.64], R12 ;  /* 0x0000000c06007985 */ /* 0x0001e4000c101904 */
.L_x_5453:
[----:B------:R-:W-:Y:S05]  /*30900*/  BSYNC B2 ;  /* 0x0000000000027941 */ /* 0x000fea0003800000 */
.L_x_5452:
[----:B0-----:R-:W2:Y:S01]  /*30910*/  LDL.64 R6, [R11+0x70] ;  /* 0x000070000b067983 */ /* 0x001ea20000100a00 */
[C---:B------:R-:W-:Y:S02]  /*30920*/  R2UR UR4, R4.reuse ;  /* 0x00000000040472ca */ /* 0x040fe400000e0000 */
[C---:B------:R-:W-:Y:S02]  /*30930*/  R2UR UR5, R5.reuse ;  /* 0x00000000050572ca */ /* 0x040fe400000e0000 */
[C---:B------:R-:W-:Y:S02]  /*30940*/  R2UR UR6, R4.reuse ;  /* 0x00000000040672ca */ /* 0x040fe400000e0000 */
[C---:B------:R-:W-:Y:S02]  /*30950*/  R2UR UR7, R5.reuse ;  /* 0x00000000050772ca */ /* 0x040fe400000e0000 */
[----:B------:R-:W-:Y:S02]  /*30960*/  R2UR UR8, R4 ;  /* 0x00000000040872ca */ /* 0x000fe400000e0000 */
[----:B------:R-:W-:-:S05]  /*30970*/  R2UR UR9, R5 ;  /* 0x00000000050972ca */ /* 0x000fca00000e0000 */
[----:B--2---:R-:W2:Y:S04]  /*30980*/  LD.E R8, desc[UR4][R6.64] ;  /* 0x0000000406087980 */ /* 0x004ea8000c101900 */
[----:B------:R-:W3:Y:S04]  /*30990*/  LD.E R13, desc[UR6][R6.64+0x20] ;  /* 0x00002006060d7980 */ /* 0x000ee8000c101900 */
[----:B------:R-:W4:Y:S04]  /*309a0*/  LD.E R20, desc[UR8][R6.64+0x4] ;  /* 0x0000040806147980 */ /* 0x000f28000c101900 */
[----:B------:R-:W4:Y:S04]  /*309b0*/  LD.E R55, desc[UR4][R6.64+0x10] ;  /* 0x0000100406377980 */ /* 0x000f28000c101900 */
[----:B------:R-:W4:Y:S01]  /*309c0*/  LD.E R56, desc[UR6][R6.64+0x14] ;  /* 0x0000140606387980 */ /* 0x000f22000c101900 */
[C---:B--2---:R-:W-:Y:S01]  /*309d0*/  FSETP.NEU.FTZ.AND P0, PT, R8.reuse, -INF , PT ;  /* 0xff8000000800780b */ /* 0x044fe20003f1d000 */
[----:B---3--:R-:W-:Y:S01]  /*309e0*/  FMUL.FTZ R14, R8, R13 ;  /* 0x0000000d080e7220 */ /* 0x008fe20000410000 */
[----:B----4-:R-:W-:Y:S01]  /*309f0*/  FSETP.NEU.FTZ.AND P1, PT, R20, -INF , PT ;  /* 0xff8000001400780b */ /* 0x010fe20003f3d000 */
[----:B------:R-:W-:-:S03]  /*30a00*/  FMUL.FTZ R20, R13, R20 ;  /* 0x000000140d147220 */ /* 0x000fc60000410000 */
[----:B------:R-:W-:Y:S02]  /*30a10*/  FSEL R14, R14, RZ, P0 ;  /* 0x000000ff0e0e7208 */ /* 0x000fe40000000000 */
[----:B------:R-:W-:-:S03]  /*30a20*/  FSEL R20, R20, RZ, P1 ;  /* 0x000000ff14147208 */ /* 0x000fc60000800000 */
[-CC-:B------:R-:W-:Y:S01]  /*30a30*/  FFMA.FTZ R8, R65, R13.reuse, -R14.reuse ;  /* 0x0000000d41087223 */ /* 0x180fe2000001080e */
[-CC-:B------:R-:W-:Y:S01]  /*30a40*/  FFMA.FTZ R25, R25, R13.reuse, -R14.reuse ;  /* 0x0000000d19197223 */ /* 0x180fe2000001080e */
[-CC-:B------:R-:W-:Y:S01]  /*30a50*/  FFMA.FTZ R28, R28, R13.reuse, -R14.reuse ;  /* 0x0000000d1c1c7223 */ /* 0x180fe2000001080e */
[-C--:B------:R-:W-:Y:S01]  /*30a60*/  FFMA.FTZ R29, R29, R13.reuse, -R14 ;  /* 0x0000000d1d1d7223 */ /* 0x080fe2000001080e */
[-CC-:B------:R-:W-:Y:S01]  /*30a70*/  FFMA.FTZ R15, R35, R13.reuse, -R20.reuse ;  /* 0x0000000d230f7223 */ /* 0x180fe20000010814 */
[-CC-:B------:R-:W-:Y:S01]  /*30a80*/  FFMA.FTZ R21, R57, R13.reuse, -R20.reuse ;  /* 0x0000000d39157223 */ /* 0x180fe20000010814 */
[----:B------:R-:W0:Y:S01]  /*30a90*/  MUFU.EX2 R8, R8 ;  /* 0x0000000800087308 */ /* 0x000e220000000800 */
[-CC-:B------:R-:W-:Y:S01]  /*30aa0*/  FFMA.FTZ R38, R39, R13.reuse, -R20.reuse ;  /* 0x0000000d27267223 */ /* 0x180fe20000010814 */
[-CC-:B------:R-:W-:Y:S01]  /*30ab0*/  FFMA.FTZ R42, R43, R13.reuse, -R20.reuse ;  /* 0x0000000d2b2a7223 */ /* 0x180fe20000010814 */
[-CC-:B------:R-:W-:Y:S01]  /*30ac0*/  FFMA.FTZ R46, R47, R13.reuse, -R20.reuse ;  /* 0x0000000d2f2e7223 */ /* 0x180fe20000010814 */
[-C--:B------:R-:W-:Y:S01]  /*30ad0*/  FFMA.FTZ R50, R51, R13.reuse, -R20 ;  /* 0x0000000d33327223 */ /* 0x080fe20000010814 */
        /* <DEDUP_REMOVED lines=21> */
[-C--:B------:R-:W-:Y:S01]  /*30c30*/  FFMA.FTZ R14, R53, R13.reuse, -R14 ;  /* 0x0000000d350e7223 */ /* 0x080fe2000001080e */
[----:B------:R-:W-:Y:S01]  /*30c40*/  FFMA.FTZ R20, R79, R13, -R20 ;  /* 0x0000000d4f147223 */ /* 0x000fe20000010814 */
[----:B------:R-:W-:Y:S01]  /*30c50*/  MUFU.EX2 R26, R21 ;  /* 0x00000015001a7308 */ /* 0x000fe20000000800 */
[----:B0-----:R-:W-:-:S07]  /*30c60*/  FADD.FTZ R54, R8, R55 ;  /* 0x0000003708367221 */ /* 0x001fce0000010000 */
[----:B------:R1:W0:Y:S08]  /*30c70*/  MUFU.EX2 R13, R25 ;  /* 0x00000019000d7308 */ /* 0x0002300000000800 */
[----:B------:R-:W-:Y:S01]  /*30c80*/  MUFU.EX2 R28, R28 ;  /* 0x0000001c001c7308 */ /* 0x000fe20000000800 */
[----:B-1----:R-:W-:-:S07]  /*30c90*/  FADD.FTZ R25, R153, R56 ;  /* 0x0000003899197221 */ /* 0x002fce0000010000 */
[----:B------:R-:W1:Y:S01]  /*30ca0*/  MUFU.EX2 R155, R24 ;  /* 0x00000018009b7308 */ /* 0x000e620000000800 */
[----:B0-----:R-:W-:Y:S01]  /*30cb0*/  FADD.FTZ R53, R13, R54 ;  /* 0x000000360d357221 */ /* 0x001fe20000010000 */
[----:B------:R-:W-:-:S06]  /*30cc0*/  FADD.FTZ R54, R26, R25 ;  /* 0x000000191a367221 */ /* 0x000fcc0000010000 */
[----:B------:R-:W0:Y:S08]  /*30cd0*/  MUFU.EX2 R29, R29 ;  /* 0x0000001d001d7308 */ /* 0x000e300000000800 */
[----:B------:R-:W2:Y:S01]  /*30ce0*/  MUFU.EX2 R30, R30 ;  /* 0x0000001e001e7308 */ /* 0x000ea20000000800 */
[----:B-1----:R-:W-:-:S07]  /*30cf0*/  FADD.FTZ R15, R155, R54 ;  /* 0x000000369b0f7221 */ /* 0x002fce0000010000 */
[----:B------:R-:W1:Y:S08]  /*30d00*/  MUFU.EX2 R32, R32 ;  /* 0x0000002000207308 */ /* 0x000e700000000800 */
[----:B------:R-:W3:Y:S08]  /*30d10*/  MUFU.EX2 R31, R31 ;  /* 0x0000001f001f7308 */ /* 0x000ef00000000800 */
[----:B------:R-:W4:Y:S08]  /*30d20*/  MUFU.EX2 R33, R33 ;  /* 0x0000002100217308 */ /* 0x000f300000000800 */
[----:B------:R-:W4:Y:S08]  /*30d30*/  MUFU.EX2 R34, R34 ;  /* 0x0000002200227308 */ /* 0x000f300000000800 */
[----:B------:R0:W-:Y:S08]  /*30d40*/  MUFU.EX2 R27, R14 ;  /* 0x0000000e001b7308 */ /* 0x0001f00000000800 */
[----:B------:R-:W4:Y:S01]  /*30d50*/  MUFU.EX2 R36, R36 ;  /* 0x0000002400247308 */ /* 0x000f220000000800 */
[----:B0-----:R-:W-:-:S04]  /*30d60*/  FADD.FTZ R14, R28, R53 ;  /* 0x000000351c0e7221 */ /* 0x001fc80000010000 */
[----:B------:R-:W-:Y:S01]  /*30d70*/  FADD.FTZ R21, R29, R14 ;  /* 0x0000000e1d157221 */ /* 0x000fe20000010000 */
[----:B--2---:R-:W-:Y:S02]  /*30d80*/  FADD.FTZ R14, R30, R15 ;  /* 0x0000000f1e0e7221 */ /* 0x004fe40000010000 */
[----:B------:R-:W0:Y:S01]  /*30d90*/  MUFU.EX2 R35, R35 ;  /* 0x0000002300237308 */ /* 0x000e220000000800 */
[----:B-1----:R-:W-:Y:S01]  /*30da0*/  FADD.FTZ R24, R32, R21 ;  /* 0x0000001520187221 */ /* 0x002fe20000010000 */
[----:B---3--:R-:W-:-:S03]  /*30db0*/  FADD.FTZ R15, R31, R14 ;  /* 0x0000000e1f0f7221 */ /* 0x008fc60000010000 */
[----:B----4-:R-:W-:Y:S01]  /*30dc0*/  FADD.FTZ R21, R33, R24 ;  /* 0x0000001821157221 */ /* 0x010fe20000010000 */
[----:B------:R-:W-:Y:S02]  /*30dd0*/  FADD.FTZ R14, R34, R15 ;  /* 0x0000000f220e7221 */ /* 0x000fe40000010000 */
[----:B------:R-:W1:Y:S01]  /*30de0*/  MUFU.EX2 R37, R37 ;  /* 0x0000002500257308 */ /* 0x000e620000000800 */
[----:B------:R-:W-:-:S07]  /*30df0*/  FADD.FTZ R24, R36, R21 ;  /* 0x0000001524187221 */ /* 0x000fce0000010000 */
        /* <DEDUP_REMOVED lines=31> */
[----:B0-----:R-:W-:-:S04]  /*30ff0*/  FADD.FTZ R24, R52, R21 ;  /* 0x0000001534187221 */ /* 0x001fc80000010000 */
[----:B------:R-:W-:Y:S01]  /*31000*/  FADD.FTZ R53, R27, R24 ;  /* 0x000000181b357221 */ /* 0x000fe20000010000 */
[----:B-1----:R-:W-:-:S04]  /*31010*/  FADD.FTZ R15, R51, R14 ;  /* 0x0000000e330f7221 */ /* 0x002fc80000010000 */
[----:B------:R-:W-:Y:S01]  /*31020*/  ST.E desc[UR4][R6.64+0x10], R53 ;  /* 0x0000103506007985 */ /* 0x000fe2000c101904 */
[----:B--2---:R-:W-:-:S05]  /*31030*/  FADD.FTZ R55, R54, R15 ;  /* 0x0000000f36377221 */ /* 0x004fca0000010000 */
[----:B------:R0:W-:Y:S04]  /*31040*/  ST.E desc[UR6][R6.64+0x14], R55 ;  /* 0x0000143706007985 */ /* 0x0001e8000c101906 */
[----:B------:R-:W2:Y:S01]  /*31050*/  LDL.64 R20, [R11+0x80] ;  /* 0x000080000b147983 */ /* 0x000ea20000100a00 */
[----:B------:R-:W-:Y:S06]  /*31060*/  BAR.SYNC.DEFER_BLOCKING 0xf, 0x100 ;  /* 0x03c4000000007b1d */ /* 0x000fec0000010000 */
[----:B------:R-:W3:Y:S04]  /*31070*/  LDL.64 R14, [R11+0x88] ;  /* 0x000088000b0e7983 */ /* 0x000ee80000100a00 */
[----:B--2---:R-:W2:Y:S04]  /*31080*/  LD.E.64 R20, desc[UR4][R20.64+0x10] ;  /* 0x0000100414147980 */ /* 0x004ea8000c101b00 */
[----:B--2---:R-:W2:Y:S04]  /*31090*/  LD.E.64 R24, desc[UR6][R20.64+0x8] ;  /* 0x0000080614187980 */ /* 0x004ea8000c101b00 */
[----:B------:R-:W4:Y:S01]  /*310a0*/  LD.E.64 R56, desc[UR4][R20.64] ;  /* 0x0000000414387980 */ /* 0x000f22000c101b00 */
        /* <DEDUP_REMOVED lines=16> */
[----:B--2---:R-:W-:-:S05]  /*311b0*/  MOV R24, R24 ;  /* 0x0000001800187202 */ /* 0x004fca0000000f00 */
[--C-:B----4-:R-:W-:Y:S02]  /*311c0*/  IMAD R57, R57, 0x2, R24.reuse ;  /* 0x0000000239397824 */ /* 0x110fe400078e0218 */
[C---:B0-----:R-:W-:Y:S02]  /*311d0*/  IMAD R6, R56.reuse, 0x2, R24 ;  /* 0x0000000238067824 */ /* 0x041fe400078e0218 */
[----:B------:R-:W-:Y:S01]  /*311e0*/  IMAD R56, R56, 0x2, R57 ;  /* 0x0000000238387824 */ /* 0x000fe200078e0239 */
[----:B------:R-:W-:Y:S04]  /*311f0*/  STSM.16.M88.4 [R24], R152 ;  /* 0x0000009818007844 */ /* 0x000fe80000000200 */
[----:B------:R0:W-:Y:S04]  /*31200*/  STSM.16.M88.4 [R6], R156 ;  /* 0x0000009c06007844 */ /* 0x0001e80000000200 */
[----:B------:R-:W-:Y:S04]  /*31210*/  STSM.16.M88.4 [R57], R160 ;  /* 0x000000a039007844 */ /* 0x000fe80000000200 */
[----:B------:R1:W-:Y:S04]  /*31220*/  STSM.16.M88.4 [R56], R164 ;  /* 0x000000a438007844 */ /* 0x0003e80000000200 */
[----:B---3--:R-:W2:Y:S04]  /*31230*/  LD.E R8, desc[UR4][R14.64] ;  /* 0x000000040e087980 */ /* 0x008ea8000c101900 */
[----:B0-----:R-:W3:Y:S04]  /*31240*/  LD.E R6, desc[UR4][R14.64+0x14] ;  /* 0x000014040e067980 */ /* 0x001ee8000c101900 */
[----:B------:R-:W4:Y:S04]  /*31250*/  LD.E R36, desc[UR4][R14.64+0x44] ;  /* 0x000044040e247980 */ /* 0x000f28000c101900 */
[----:B------:R-:W4:Y:S01]  /*31260*/  LD.E R50, desc[UR4][R14.64+0x80] ;  /* 0x000080040e327980 */ /* 0x000f22000c101900 */
[----:B------:R-:W-:-:S02]  /*31270*/  R2UR UR18, R4 ;  /* 0x00000000041272ca */ /* 0x000fc400000e0000 */
[----:B------:R-:W-:Y:S01]  /*31280*/  R2UR UR19, R5 ;  /* 0x00000000051372ca */ /* 0x000fe200000e0000 */
[----:B------:R-:W4:Y:S04]  /*31290*/  LD.E R66, desc[UR4][R14.64+0xc0] ;  /* 0x0000c0040e427980 */ /* 0x000f28000c101900 */
[----:B------:R-:W4:Y:S04]  /*312a0*/  LD.E R82, desc[UR4][R14.64+0x100] ;  /* 0x000100040e527980 */ /* 0x000f28000c101900 */
[----:B------:R-:W4:Y:S04]  /*312b0*/  LD.E R20, desc[UR6][R14.64+0x4] ;  /* 0x000004060e147980 */ /* 0x000f28000c101900 */
[----:B------:R-:W4:Y:S04]  /*312c0*/  LD.E R34, desc[UR6][R14.64+0x40] ;  /* 0x000040060e227980 */ /* 0x000f28000c101900 */
[----:B------:R-:W4:Y:S04]  /*312d0*/  LD.E R46, desc[UR6][R14.64+0x70] ;  /* 0x000070060e2e7980 */ /* 0x000f28000c101900 */
[----:B-1----:R-:W4:Y:S04]  /*312e0*/  LD.E R56, desc[UR6][R14.64+0x94] ;  /* 0x000094060e387980 */ /* 0x002f28000c101900 */
[----:B------:R-:W4:Y:S04]  /*312f0*/  LD.E R68, desc[UR6][R14.64+0xc4] ;  /* 0x0000c4060e447980 */ /* 0x000f28000c101900 */
[----:B------:R-:W4:Y:S04]  /*31300*/  LD.E R84, desc[UR6][R14.64+0x104] ;  /* 0x000104060e547980 */ /* 0x000f28000c101900 */
[----:B------:R-:W4:Y:S04]  /*31310*/  LD.E R24, desc[UR8][R14.64+0x10] ;  /* 0x000010080e187980 */ /* 0x000f28000c101900 */
[----:B------:R-:W4:Y:S04]  /*31320*/  LD.E R38, desc[UR8][R14.64+0x50] ;  /* 0x000050080e267980 */ /* 0x000f28000c101900 */
[----:B------:R-:W4:Y:S04]  /*31330*/  LD.E R52, desc[UR8][R14.64+0x84] ;  /* 0x000084080e347980 */ /* 0x000f28000c101900 */
[----:B------:R-:W4:Y:S04]  /*31340*/  LD.E R70, desc[UR8][R14.64+0xd0] ;  /* 0x0000d0080e467980 */ /* 0x000f28000c101900 */
[----:B------:R-:W4:Y:S01]  /*31350*/  LD.E R86, desc[UR8][R14.64+0x110] ;  /* 0x000110080e567980 */ /* 0x000f22000c101900 */
[----:B------:R-:W-:-:S02]  /*31360*/  R2UR UR10, R4 ;  /* 0x00000000040a72ca */ /* 0x000fc400000e0000 */
[C---:B------:R-:W-:Y:S01]  /*31370*/  R2UR UR11, R5.reuse ;  /* 0x00000000050b72ca */ /* 0x040fe200000e0000 */
[----:B------:R-:W4:Y:S01]  /*31380*/  LD.E R64, desc[UR18][R14.64+0xb4] ;  /* 0x0000b4120e407980 */ /* 0x000f22000c101900 */
[C---:B------:R-:W-:Y:S02]  /*31390*/  R2UR UR12, R4.reuse ;  /* 0x00000000040c72ca */ /* 0x040fe400000e0000 */
[C---:B------:R-:W-:Y:S01]  /*313a0*/  R2UR UR13, R5.reuse ;  /* 0x00000000050d72ca */ /* 0x040fe200000e0000 */
[----:B------:R-:W4:Y:S01]  /*313b0*/  LD.E R80, desc[UR18][R14.64+0xf4] ;  /* 0x0000f4120e507980 */ /* 0x000f22000c101900 */
[C---:B------:R-:W-:Y:S02]  /*313c0*/  R2UR UR14, R4.reuse ;  /* 0x00000000040e72ca */ /* 0x040fe400000e0000 */
[----:B------:R-:W-:Y:S02]  /*313d0*/  R2UR UR15, R5 ;  /* 0x00000000050f72ca */ /* 0x000fe400000e0000 */
[----:B------:R-:W-:-:S02]  /*313e0*/  R2UR UR16, R4 ;  /* 0x00000000041072ca */ /* 0x000fc400000e0000 */
[----:B------:R-:W-:Y:S01]  /*313f0*/  R2UR UR17, R5 ;  /* 0x00000000051172ca */ /* 0x000fe200000e0000 */
[----:B------:R-:W4:Y:S04]  /*31400*/  LD.E R26, desc[UR10][R14.64+0x20] ;  /* 0x0000200a0e1a7980 */ /* 0x000f28000c101900 */
        /* <DEDUP_REMOVED lines=18> */
[----:B------:R-:W4:Y:S01]  /*31530*/  LD.E R94, desc[UR16][R14.64+0x130] ;  /* 0x000130100e5e7980 */ /* 0x000f22000c101900 */
[----:B--2---:R-:W-:-:S05]  /*31540*/  FMUL.FTZ R7, R9, R8 ;  /* 0x0000000809077220 */ /* 0x004fca0000410000 */
[----:B------:R3:W-:Y:S02]  /*31550*/  ST.E desc[UR4][R14.64], R7 ;  /* 0x000000070e007985 */ /* 0x0007e4000c101904 */
[C---:B---3--:R-:W-:Y:S02]  /*31560*/  FMUL.FTZ R7, R9.reuse, R6 ;  /* 0x0000000609077220 */ /* 0x048fe40000410000 */
[----:B------:R-:W2:Y:S04]  /*31570*/  LD.E R6, desc[UR18][R14.64+0x134] ;  /* 0x000134120e067980 */ /* 0x000ea8000c101900 */
[----:B------:R4:W-:Y:S02]  /*31580*/  ST.E desc[UR4][R14.64+0x14], R7 ;  /* 0x000014070e007985 */ /* 0x0009e4000c101904 */
[----:B----4-:R-:W-:-:S05]  /*31590*/  FMUL.FTZ R7, R9, R36 ;  /* 0x0000002409077220 */ /* 0x010fca0000410000 */
[----:B------:R0:W-:Y:S02]  /*315a0*/  ST.E desc[UR4][R14.64+0x44], R7 ;  /* 0x000044070e007985 */ /* 0x0001e4000c101904 */
[----:B0-----:R-:W-:-:S05]  /*315b0*/  FMUL.FTZ R7, R9, R50 ;  /* 0x0000003209077220 */ /* 0x001fca0000410000 */
[----:B------:R0:W-:Y:S02]  /*315c0*/  ST.E desc[UR4][R14.64+0x80], R7 ;  /* 0x000080070e007985 */ /* 0x0001e4000c101904 */
[----:B0-----:R-:W-:-:S05]  /*315d0*/  FMUL.FTZ R7, R9, R66 ;  /* 0x0000004209077220 */ /* 0x001fca0000410000 */
[----:B------:R0:W-:Y:S02]  /*315e0*/  ST.E desc[UR4][R14.64+0xc0], R7 ;  /* 0x0000c0070e007985 */ /* 0x0001e4000c101904 */
[----:B0-----:R-:W-:-:S05]  /*315f0*/  FMUL.FTZ R7, R9, R82 ;  /* 0x0000005209077220 */ /* 0x001fca0000410000 */
[----:B------:R2:W-:Y:S02]  /*31600*/  ST.E desc[UR4][R14.64+0x100], R7 ;  /* 0x000100070e007985 */ /* 0x0005e4000c101904 */
[C---:B--2---:R-:W-:Y:S02]  /*31610*/  FMUL.FTZ R7, R9.reuse, R6 ;  /* 0x0000000609077220 */ /* 0x044fe40000410000 */
[----:B------:R-:W2:Y:S01]  /*31620*/  LD.E R6, desc[UR6][R14.64+0x140] ;  /* 0x000140060e067980 */ /* 0x000ea2000c101900 */
[----:B------:R-:W-:-:S05]  /*31630*/  FMUL.FTZ R13, R9, R20 ;  /* 0x00000014090d7220 */ /* 0x000fca0000410000 */
[----:B------:R0:W-:Y:S02]  /*31640*/  ST.E desc[UR6][R14.64+0x4], R13 ;  /* 0x0000040d0e007985 */ /* 0x0001e4000c101906 */
[----:B0-----:R-:W-:-:S05]  /*31650*/  FMUL.FTZ R13, R9, R34 ;  /* 0x00000022090d7220 */ /* 0x001fca0000410000 */
        /* <DEDUP_REMOVED lines=22> */
[----:B------:R-:W2:Y:S04]  /*317c0*/  LD.E R6, desc[UR6][R14.64+0x150] ;  /* 0x000150060e067980 */ /* 0x000ea8000c101900 */
[----:B------:R2:W-:Y:S02]  /*317d0*/  ST.E desc[UR4][R14.64+0x134], R7 ;  /* 0x000134070e007985 */ /* 0x0005e4000c101904 */
[----:B--2---:R-:W-:-:S02]  /*317e0*/  FMUL.FTZ R7, R9, R6 ;  /* 0x0000000609077220 */ /* 0x004fc40000410000 */
[----:B------:R-:W2:Y:S04]  /*317f0*/  LD.E R6, desc[UR6][R14.64+0x154] ;  /* 0x000154060e067980 */ /* 0x000ea8000c101900 */
        /* <DEDUP_REMOVED lines=57> */
[----:B------:R2:W-:Y:S01]  /*31b90*/  ST.E desc[UR4][R14.64+0x1d4], R21 ;  /* 0x0001d4150e007985 */ /* 0x0005e2000c101904 */
[C---:B------:R-:W-:Y:S01]  /*31ba0*/  FMUL.FTZ R25, R9.reuse, R26 ;  /* 0x0000001a09197220 */ /* 0x040fe20000410000 */
[C---:B------:R-:W-:Y:S01]  /*31bb0*/  FMUL.FTZ R27, R9.reuse, R28 ;  /* 0x0000001c091b7220 */ /* 0x040fe20000410000 */
[C---:B------:R-:W-:Y:S01]  /*31bc0*/  FMUL.FTZ R29, R9.reuse, R30 ;  /* 0x0000001e091d7220 */ /* 0x040fe20000410000 */
[----:B------:R-:W-:-:S02]  /*31bd0*/  FMUL.FTZ R31, R9, R32 ;  /* 0x00000020091f7220 */ /* 0x000fc40000410000 */
[----:B------:R0:W-:Y:S04]  /*31be0*/  ST.E desc[UR10][R14.64+0x20], R25 ;  /* 0x000020190e007985 */ /* 0x0001e8000c10190a */
[----:B------:R1:W-:Y:S04]  /*31bf0*/  ST.E desc[UR12][R14.64+0x24], R27 ;  /* 0x0000241b0e007985 */ /* 0x0003e8000c10190c */
[----:B------:R3:W-:Y:S01]  /*31c00*/  ST.E desc[UR14][R14.64+0x30], R29 ;  /* 0x0000301d0e007985 */ /* 0x0007e2000c10190e */
[----:B--2---:R-:W-:-:S03]  /*31c10*/  FMUL.FTZ R21, R9, R6 ;  /* 0x0000000609157220 */ /* 0x004fc60000410000 */
[----:B------:R-:W2:Y:S01]  /*31c20*/  LD.E R6, desc[UR6][R14.64+0x1f4] ;  /* 0x0001f4060e067980 */ /* 0x000ea2000c101900 */
[C---:B0-----:R-:W-:Y:S01]  /*31c30*/  FMUL.FTZ R25, R9.reuse, R40 ;  /* 0x0000002809197220 */ /* 0x041fe20000410000 */
[C---:B-1----:R-:W-:Y:S01]  /*31c40*/  FMUL.FTZ R27, R9.reuse, R42 ;  /* 0x0000002a091b7220 */ /* 0x042fe20000410000 */
[C---:B---3--:R-:W-:Y:S01]  /*31c50*/  FMUL.FTZ R29, R9.reuse, R44 ;  /* 0x0000002c091d7220 */ /* 0x048fe20000410000 */
[----:B------:R0:W-:Y:S04]  /*31c60*/  ST.E desc[UR16][R14.64+0x34], R31 ;  /* 0x0000341f0e007985 */ /* 0x0001e8000c101910 */
[----:B------:R1:W-:Y:S01]  /*31c70*/  ST.E desc[UR10][R14.64+0x54], R25 ;  /* 0x000054190e007985 */ /* 0x0003e2000c10190a */
[----:B0-----:R-:W-:-:S03]  /*31c80*/  FMUL.FTZ R31, R9, R48 ;  /* 0x00000030091f7220 */ /* 0x001fc60000410000 */
[----:B------:R0:W-:Y:S01]  /*31c90*/  ST.E desc[UR12][R14.64+0x60], R27 ;  /* 0x0000601b0e007985 */ /* 0x0001e2000c10190c */
[----:B-1----:R-:W-:-:S03]  /*31ca0*/  FMUL.FTZ R25, R9, R54 ;  /* 0x0000003609197220 */ /* 0x002fc60000410000 */
[----:B------:R1:W-:Y:S04]  /*31cb0*/  ST.E desc[UR14][R14.64+0x64], R29 ;  /* 0x0000641d0e007985 */ /* 0x0003e8000c10190e */
[----:B------:R3:W-:Y:S01]  /*31cc0*/  ST.E desc[UR16][R14.64+0x74], R31 ;  /* 0x0000741f0e007985 */ /* 0x0007e2000c101910 */
[C---:B0-----:R-:W-:Y:S01]  /*31cd0*/  FMUL.FTZ R27, R9.reuse, R58 ;  /* 0x0000003a091b7220 */ /* 0x041fe20000410000 */
[C---:B-1----:R-:W-:Y:S01]  /*31ce0*/  FMUL.FTZ R29, R9.reuse, R60 ;  /* 0x0000003c091d7220 */ /* 0x042fe20000410000 */
[C---:B---3--:R-:W-:Y:S01]  /*31cf0*/  FMUL.FTZ R31, R9.reuse, R62 ;  /* 0x0000003e091f7220 */ /* 0x048fe20000410000 */
[----:B------:R0:W-:Y:S01]  /*31d00*/  ST.E desc[UR10][R14.64+0x90], R25 ;  /* 0x000090190e007985 */ /* 0x0001e2000c10190a */
[----:B------:R-:W-:-:S03]  /*31d10*/  FMUL.FTZ R33, R9, R64 ;  /* 0x0000004009217220 */ /* 0x000fc60000410000 */
[----:B------:R1:W-:Y:S04]  /*31d20*/  ST.E desc[UR12][R14.64+0xa0], R27 ;  /* 0x0000a01b0e007985 */ /* 0x0003e8000c10190c */
[----:B------:R3:W-:Y:S04]  /*31d30*/  ST.E desc[UR14][R14.64+0xa4], R29 ;  /* 0x0000a41d0e007985 */ /* 0x0007e8000c10190e */
[----:B------:R4:W-:Y:S01]  /*31d40*/  ST.E desc[UR16][R14.64+0xb0], R31 ;  /* 0x0000b01f0e007985 */ /* 0x0009e2000c101910 */
[C---:B0-----:R-:W-:Y:S01]  /*31d50*/  FMUL.FTZ R25, R9.reuse, R72 ;  /* 0x0000004809197220 */ /* 0x041fe20000410000 */
[C---:B-1----:R-:W-:Y:S01]  /*31d60*/  FMUL.FTZ R27, R9.reuse, R74 ;  /* 0x0000004a091b7220 */ /* 0x042fe20000410000 */
[C---:B---3--:R-:W-:Y:S01]  /*31d70*/  FMUL.FTZ R29, R9.reuse, R76 ;  /* 0x0000004c091d7220 */ /* 0x048fe20000410000 */
[C---:B----4-:R-:W-:Y:S01]  /*31d80*/  FMUL.FTZ R31, R9.reuse, R78 ;  /* 0x0000004e091f7220 */ /* 0x050fe20000410000 */
[----:B------:R0:W-:Y:S04]  /*31d90*/  ST.E desc[UR18][R14.64+0xb4], R33 ;  /* 0x0000b4210e007985 */ /* 0x0001e8000c101912 */
[----:B------:R1:W-:Y:S04]  /*31da0*/  ST.E desc[UR10][R14.64+0xd4], R25 ;  /* 0x0000d4190e007985 */ /* 0x0003e8000c10190a */
[----:B------:R3:W-:Y:S04]  /*31db0*/  ST.E desc[UR12][R14.64+0xe0], R27 ;  /* 0x0000e01b0e007985 */ /* 0x0007e8000c10190c */
[----:B------:R4:W-:Y:S01]  /*31dc0*/  ST.E desc[UR14][R14.64+0xe4], R29 ;  /* 0x0000e41d0e007985 */ /* 0x0009e2000c10190e */
[----:B0-----:R-:W-:-:S03]  /*31dd0*/  FMUL.FTZ R33, R9, R80 ;  /* 0x0000005009217220 */ /* 0x001fc60000410000 */
[----:B------:R0:W-:Y:S01]  /*31de0*/  ST.E desc[UR16][R14.64+0xf0], R31 ;  /* 0x0000f01f0e007985 */ /* 0x0001e2000c101910 */
[C---:B-1----:R-:W-:Y:S01]  /*31df0*/  FMUL.FTZ R25, R9.reuse, R88 ;  /* 0x0000005809197220 */ /* 0x042fe20000410000 */
[C---:B---3--:R-:W-:Y:S01]  /*31e00*/  FMUL.FTZ R27, R9.reuse, R90 ;  /* 0x0000005a091b7220 */ /* 0x048fe20000410000 */
[C---:B----4-:R-:W-:Y:S01]  /*31e10*/  FMUL.FTZ R29, R9.reuse, R92 ;  /* 0x0000005c091d7220 */ /* 0x050fe20000410000 */
[C---:B0-----:R-:W-:Y:S01]  /*31e20*/  FMUL.FTZ R31, R9.reuse, R94 ;  /* 0x0000005e091f7220 */ /* 0x041fe20000410000 */
[----:B------:R0:W-:Y:S04]  /*31e30*/  ST.E desc[UR4][R14.64+0x1e0], R7 ;  /* 0x0001e0070e007985 */ /* 0x0001e8000c101904 */
[----:B------:R1:W-:Y:S04]  /*31e40*/  ST.E desc[UR4][R14.64+0x1e4], R13 ;  /* 0x0001e40d0e007985 */ /* 0x0003e8000c101904 */
[----:B0-----:R-:W3:Y:S04]  /*31e50*/  LD.E R7, desc[UR6][R14.64+0x8] ;  /* 0x000008060e077980 */ /* 0x001ee8000c101900 */
[----:B-1----:R-:W4:Y:S01]  /*31e60*/  LD.E R13, desc[UR6][R14.64+0xc] ;  /* 0x00000c060e0d7980 */ /* 0x002f22000c101900 */
[----:B--2---:R-:W-:-:S05]  /*31e70*/  FMUL.FTZ R9, R9, R6 ;  /* 0x0000000609097220 */ /* 0x004fca0000410000 */
[----:B------:R0:W-:Y:S04]  /*31e80*/  ST.E desc[UR4][R14.64+0x1f4], R9 ;  /* 0x0001f4090e007985 */ /* 0x0001e8000c101904 */
[----:B0-----:R-:W2:Y:S01]  /*31e90*/  LD.E R9, desc[UR6][R14.64+0x18] ;  /* 0x000018060e097980 */ /* 0x001ea2000c101900 */
[C---:B---3--:R-:W-:Y:S01]  /*31ea0*/  FMUL.FTZ R7, R12.reuse, R7 ;  /* 0x000000070c077220 */ /* 0x048fe20000410000 */
[----:B----4-:R-:W-:-:S04]  /*31eb0*/  FMUL.FTZ R13, R12, R13 ;  /* 0x0000000d0c0d7220 */ /* 0x010fc80000410000 */
        /* <DEDUP_REMOVED lines=60> */
[----:B0-----:R-:W2:Y:S04]  /*32280*/  LD.E R9, desc[UR6][R14.64+0xbc] ;  /* 0x0000bc060e097980 */ /* 0x001ea8000c101900 */
[----:B------:R-:W-:Y:S04]  /*32290*/  ST.E desc[UR18][R14.64+0xf4], R33 ;  /* 0x0000f4210e007985 */ /* 0x000fe8000c101912 */
[----:B------:R-:W-:Y:S04]  /*322a0*/  ST.E desc[UR10][R14.64+0x114], R25 ;  /* 0x000114190e007985 */ /* 0x000fe8000c10190a */
[----:B------:R-:W-:Y:S04]  /*322b0*/  ST.E desc[UR12][R14.64+0x120], R27 ;  /* 0x0001201b0e007985 */ /* 0x000fe8000c10190c */
[----:B------:R-:W-:Y:S04]  /*322c0*/  ST.E desc[UR14][R14.64+0x124], R29 ;  /* 0x0001241d0e007985 */ /* 0x000fe8000c10190e */
[----:B------:R-:W-:Y:S04]  /*322d0*/  ST.E desc[UR16][R14.64+0x130], R31 ;  /* 0x0001301f0e007985 */ /* 0x000fe8000c101910 */
[----:B------:R-:W-:Y:S01]  /*322e0*/  ST.E desc[UR4][R14.64+0x1f0], R21 ;  /* 0x0001f0150e007985 */ /* 0x000fe2000c101904 */
[C---:B---3--:R-:W-:Y:S01]  /*322f0*/  FMUL.FTZ R7, R12.reuse, R7 ;  /* 0x000000070c077220 */ /* 0x048fe20000410000 */
[----:B----4-:R-:W-:-:S04]  /*32300*/  FMUL.FTZ R13, R12, R13 ;  /* 0x0000000d0c0d7220 */ /* 0x010fc80000410000 */
[----:B------:R0:W-:Y:S04]  /*32310*/  ST.E desc[UR4][R14.64+0xac], R7 ;  /* 0x0000ac070e007985 */ /* 0x0001e8000c101904 */
[----:B------:R1:W-:Y:S01]  /*32320*/  ST.E desc[UR4][R14.64+0xb8], R13 ;  /* 0x0000b80d0e007985 */ /* 0x0003e2000c101904 */
[----:B--2---:R-:W-:-:S05]  /*32330*/  FMUL.FTZ R9, R12, R9 ;  /* 0x000000090c097220 */ /* 0x004fca0000410000 */
[----:B------:R2:W-:Y:S04]  /*32340*/  ST.E desc[UR4][R14.64+0xbc], R9 ;  /* 0x0000bc090e007985 */ /* 0x0005e8000c101904 */
[----:B0-----:R-:W3:Y:S02]  /*32350*/  LD.E R7, desc[UR6][R14.64+0xc8] ;  /* 0x0000c8060e077980 */ /* 0x001ee4000c101900 */
[----:B---3--:R-:W-:-:S05]  /*32360*/  FMUL.FTZ R7, R12, R7 ;  /* 0x000000070c077220 */ /* 0x008fca0000410000 */
[----:B------:R0:W-:Y:S04]  /*32370*/  ST.E desc[UR4][R14.64+0xc8], R7 ;  /* 0x0000c8070e007985 */ /* 0x0001e8000c101904 */
[----:B-1----:R-:W3:Y:S02]  /*32380*/  LD.E R13, desc[UR6][R14.64+0xcc] ;  /* 0x0000cc060e0d7980 */ /* 0x002ee4000c101900 */
[----:B---3--:R-:W-:-:S05]  /*32390*/  FMUL.FTZ R13, R12, R13 ;  /* 0x0000000d0c0d7220 */ /* 0x008fca0000410000 */
[----:B------:R1:W-:Y:S04]  /*323a0*/  ST.E desc[UR4][R14.64+0xcc], R13 ;  /* 0x0000cc0d0e007985 */ /* 0x0003e8000c101904 */
[----:B--2---:R-:W2:Y:S02]  /*323b0*/  LD.E R9, desc[UR6][R14.64+0xd8] ;  /* 0x0000d8060e097980 */ /* 0x004ea4000c101900 */
        /* <DEDUP_REMOVED lines=109> */
[----:B------:R-:W-:Y:S04]  /*32a90*/  ST.E desc[UR4][R14.64+0x1f8], R21 ;  /* 0x0001f8150e007985 */ /* 0x000fe8000c101904 */
[----:B0-----:R-:W2:Y:S02]  /*32aa0*/  LD.E R7, desc[UR6][R14.64+0x1fc] ;  /* 0x0001fc060e077980 */ /* 0x001ea4000c101900 */
[----:B--2---:R-:W-:-:S05]  /*32ab0*/  FMUL.FTZ R25, R12, R7 ;  /* 0x000000070c197220 */ /* 0x004fca0000410000 */
[----:B------:R0:W-:Y:S04]  /*32ac0*/  ST.E desc[UR4][R14.64+0x1fc], R25 ;  /* 0x0001fc190e007985 */ /* 0x0001e8000c101904 */
[----:B------:R-:W2:Y:S04]  /*32ad0*/  LDL.64 R6, [R11+0x88] ;  /* 0x000088000b067983 */ /* 0x000ea80000100a00 */
[----:B-1----:R-:W3:Y:S04]  /*32ae0*/  LDL.64 R12, [R11] ;  /* 0x000000000b0c7983 */ /* 0x002ee80000100a00 */
[----:B------:R-:W4:Y:S04]  /*32af0*/  LDL.64 R8, [R11+0x90] ;  /* 0x000090000b087983 */ /* 0x000f280000100a00 */
[----:B--2---:R-:W2:Y:S04]  /*32b00*/  LD.E R27, desc[UR4][R6.64] ;  /* 0x00000004061b7980 */ /* 0x004ea8000c101900 */
[----:B---3--:R-:W3:Y:S04]  /*32b10*/  LD.E R13, desc[UR6][R12.64] ;  /* 0x000000060c0d7980 */ /* 0x008ee8000c101900 */
[----:B----4-:R-:W3:Y:S04]  /*32b20*/  LD.E.64 R8, desc[UR4][R8.64] ;  /* 0x0000000408087980 */ /* 0x010ee8000c101b00 */
[----:B--2---:R1:W-:Y:S04]  /*32b30*/  ST.E desc[UR8][R6.64], R27 ;  /* 0x0000001b06007985 */ /* 0x0043e8000c101908 */
[----:B0-----:R-:W2:Y:S04]  /*32b40*/  LD.E R15, desc[UR10][R6.64+0x4] ;  /* 0x0000040a060f7980 */ /* 0x001ea8000c101900 */
[----:B--2---:R0:W-:Y:S04]  /*32b50*/  ST.E desc[UR4][R6.64+0x4], R15 ;  /* 0x0000040f06007985 */ /* 0x0041e8000c101904 */
[----:B------:R-:W2:Y:S04]  /*32b60*/  LD.E R21, desc[UR6][R6.64+0x8] ;  /* 0x0000080606157980 */ /* 0x000ea8000c101900 */
[----:B--2---:R2:W-:Y:S04]  /*32b70*/  ST.E desc[UR4][R6.64+0x8], R21 ;  /* 0x0000081506007985 */ /* 0x0045e8000c101904 */
[----:B------:R-:W4:Y:S04]  /*32b80*/  LD.E R25, desc[UR6][R6.64+0xc] ;  /* 0x00000c0606197980 */ /* 0x000f28000c101900 */
[----:B----4-:R4:W-:Y:S04]  /*32b90*/  ST.E desc[UR4][R6.64+0xc], R25 ;  /* 0x00000c1906007985 */ /* 0x0109e8000c101904 */
[----:B-1----:R-:W3:Y:S04]  /*32ba0*/  LD.E R27, desc[UR6][R6.64+0x10] ;  /* 0x00001006061b7980 */ /* 0x002ee8000c101900 */
[----:B---3--:R1:W-:Y:S04]  /*32bb0*/  ST.E desc[UR4][R6.64+0x10], R27 ;  /* 0x0000101b06007985 */ /* 0x0083e8000c101904 */
[----:B0-----:R-:W3:Y:S04]  /*32bc0*/  LD.E R15, desc[UR6][R6.64+0x14] ;  /* 0x00001406060f7980 */ /* 0x001ee8000c101900 */
[----:B---3--:R0:W-:Y:S04]  /*32bd0*/  ST.E desc[UR4][R6.64+0x14], R15 ;  /* 0x0000140f06007985 */ /* 0x0081e8000c101904 */
[----:B--2---:R-:W2:Y:S04]  /*32be0*/  LD.E R21, desc[UR6][R6.64+0x18] ;  /* 0x0000180606157980 */ /* 0x004ea8000c101900 */
[----:B--2---:R2:W-:Y:S04]  /*32bf0*/  ST.E desc[UR4][R6.64+0x18], R21 ;  /* 0x0000181506007985 */ /* 0x0045e8000c101904 */
[----:B----4-:R-:W3:Y:S04]  /*32c00*/  LD.E R25, desc[UR6][R6.64+0x1c] ;  /* 0x00001c0606197980 */ /* 0x010ee8000c101900 */
[----:B---3--:R3:W-:Y:S04]  /*32c10*/  ST.E desc[UR4][R6.64+0x1c], R25 ;  /* 0x00001c1906007985 */ /* 0x0087e8000c101904 */
[----:B-1----:R-:W4:Y:S04]  /*32c20*/  LD.E R27, desc[UR6][R6.64+0x20] ;  /* 0x00002006061b7980 */ /* 0x002f28000c101900 */
[----:B----4-:R1:W-:Y:S04]  /*32c30*/  ST.E desc[UR4][R6.64+0x20], R27 ;  /* 0x0000201b06007985 */ /* 0x0103e8000c101904 */
[----:B0-----:R-:W4:Y:S04]  /*32c40*/  LD.E R15, desc[UR6][R6.64+0x24] ;  /* 0x00002406060f7980 */ /* 0x001f28000c101900 */
[----:B----4-:R0:W-:Y:S04]  /*32c50*/  ST.E desc[UR4][R6.64+0x24], R15 ;  /* 0x0000240f06007985 */ /* 0x0101e8000c101904 */
[----:B--2---:R-:W2:Y:S04]  /*32c60*/  LD.E R21, desc[UR6][R6.64+0x28] ;  /* 0x0000280606157980 */ /* 0x004ea8000c101900 */
[----:B--2---:R2:W-:Y:S04]  /*32c70*/  ST.E desc[UR4][R6.64+0x28], R21 ;  /* 0x0000281506007985 */ /* 0x0045e8000c101904 */
[----:B---3--:R-:W3:Y:S04]  /*32c80*/  LD.E R25, desc[UR6][R6.64+0x2c] ;  /* 0x00002c0606197980 */ /* 0x008ee8000c101900 */
        /* <DEDUP_REMOVED lines=226> */
[----:B----4-:R-:W-:Y:S04]  /*33ab0*/  ST.E desc[UR4][R6.64+0x1f0], R27 ;  /* 0x0001f01b06007985 */ /* 0x010fe8000c101904 */
[----:B0-----:R-:W4:Y:S04]  /*33ac0*/  LD.E R15, desc[UR6][R6.64+0x1f4] ;  /* 0x0001f406060f7980 */ /* 0x001f28000c101900 */
[----:B----4-:R-:W-:Y:S04]  /*33ad0*/  ST.E desc[UR4][R6.64+0x1f4], R15 ;  /* 0x0001f40f06007985 */ /* 0x010fe8000c101904 */
[----:B--2---:R-:W2:Y:S01]  /*33ae0*/  LD.E R21, desc[UR6][R6.64+0x1f8] ;  /* 0x0001f80606157980 */ /* 0x004ea2000c101900 */
[----:B------:R-:W-:-:S02]  /*33af0*/  R2UR UR30, R4 ;  /* 0x00000000041e72ca */ /* 0x000fc400000e0000 */
[C---:B------:R-:W-:Y:S02]  /*33b00*/  R2UR UR31, R5.reuse ;  /* 0x00000000051f72ca */ /* 0x040fe400000e0000 */
[C---:B------:R-:W-:Y:S02]  /*33b10*/  R2UR UR28, R4.reuse ;  /* 0x00000000041c72ca */ /* 0x040fe400000e0000 */
[C---:B------:R-:W-:Y:S02]  /*33b20*/  R2UR UR29, R5.reuse ;  /* 0x00000000051d72ca */ /* 0x040fe400000e0000 */
[C---:B------:R-:W-:Y:S02]  /*33b30*/  R2UR UR26, R4.reuse ;  /* 0x00000000041a72ca */ /* 0x040fe400000e0000 */
[----:B------:R-:W-:Y:S01]  /*33b40*/  R2UR UR27, R5 ;  /* 0x00000000051b72ca */ /* 0x000fe200000e0000 */
[----:B--2---:R-:W-:Y:S04]  /*33b50*/  ST.E desc[UR4][R6.64+0x1f8], R21 ;  /* 0x0001f81506007985 */ /* 0x004fe8000c101904 */
[----:B---3--:R-:W2:Y:S01]  /*33b60*/  LD.E R25, desc[UR6][R6.64+0x1fc] ;  /* 0x0001fc0606197980 */ /* 0x008ea2000c101900 */
[----:B------:R-:W-:-:S02]  /*33b70*/  R2UR UR24, R4 ;  /* 0x00000000041872ca */ /* 0x000fc400000e0000 */
[C---:B------:R-:W-:Y:S02]  /*33b80*/  R2UR UR25, R5.reuse ;  /* 0x00000000051972ca */ /* 0x040fe400000e0000 */
[C---:B------:R-:W-:Y:S02]  /*33b90*/  R2UR UR22, R4.reuse ;  /* 0x00000000041672ca */ /* 0x040fe400000e0000 */
[C---:B------:R-:W-:Y:S02]  /*33ba0*/  R2UR UR23, R5.reuse ;  /* 0x00000000051772ca */ /* 0x040fe400000e0000 */
[C---:B------:R-:W-:Y:S02]  /*33bb0*/  R2UR UR20, R4.reuse ;  /* 0x00000000041472ca */ /* 0x040fe400000e0000 */
[----:B------:R-:W-:Y:S02]  /*33bc0*/  R2UR UR21, R5 ;  /* 0x00000000051572ca */ /* 0x000fe400000e0000 */
        /* <DEDUP_REMOVED lines=16> */
[----:B------:R-:W-:Y:S02]  /*33cd0*/  R2UR UR32, R4 ;  /* 0x00000000042072ca */ /* 0x000fe400000e0000 */
[----:B------:R-:W-:Y:S01]  /*33ce0*/  R2UR UR33, R5 ;  /* 0x00000000052172ca */ /* 0x000fe200000e0000 */
[----:B--2---:R0:W-:Y:S04]  /*33cf0*/  ST.E desc[UR4][R6.64+0x1fc], R25 ;  /* 0x0001fc1906007985 */ /* 0x0041e8000c101904 */
[----:B------:R-:W2:Y:S04]  /*33d00*/  LD.E R24, desc[UR30][R6.64] ;  /* 0x0000001e06187980 */ /* 0x000ea8000c101900 */
[----:B------:R-:W2:Y:S04]  /*33d10*/  LD.E R26, desc[UR26][R6.64+0x8] ;  /* 0x0000081a061a7980 */ /* 0x000ea8000c101900 */
[----:B0-----:R-:W2:Y:S04]  /*33d20*/  LD.E R25, desc[UR28][R6.64+0x4] ;  /* 0x0000041c06197980 */ /* 0x001ea8000c101900 */
[----:B------:R-:W2:Y:S04]  /*33d30*/  LD.E R27, desc[UR24][R6.64+0xc] ;  /* 0x00000c18061b7980 */ /* 0x000ea8000c101900 */
        /* <DEDUP_REMOVED lines=123> */
[----:B------:R-:W2:Y:S01]  /*344f0*/  LD.E R151, desc[UR10][R6.64+0x1fc] ;  /* 0x0001fc0a06977980 */ /* 0x000ea2000c101900 */
[----:B------:R-:W-:Y:S01]  /*34500*/  IMAD R8, R13, 0x1000, R8 ;  /* 0x000010000d087824 */ /* 0x000fe200078e0208 */
[----:B------:R-:W-:-:S04]  /*34510*/  R2UR UR7, R9 ;  /* 0x00000000090772ca */ /* 0x000fc800000e0000 */
[----:B------:R-:W-:Y:S02]  /*34520*/  R2UR UR6, R8 ;  /* 0x00000000080672ca */ /* 0x000fe400000e0000 */
        /* <DEDUP_REMOVED lines=42> */
[----:B------:R-:W-:Y:S02]  /*347d0*/  R2UR UR30, R4 ;  /* 0x00000000041e72ca */ /* 0x000fe400000e0000 */
[----:B------:R-:W-:Y:S01]  /*347e0*/  R2UR UR31, R5 ;  /* 0x00000000051f72ca */ /* 0x000fe200000e0000 */
[----:B--2---:R-:W-:-:S06]  /*347f0*/  WARPGROUP.ARRIVE ;  /* 0x00000000000079c5 */ /* 0x004fcc0000000000 */
[----:B------:R-:W-:Y:S01]  /*34800*/  HGMMA.64x256x16.F32.BF16 R24, R152, gdesc[UR4].tnspB, R24, gsb0 ;  /* 0x43e0000498187df0 */ /* 0x000fe20008001818 */
[----:B------:R-:W-:Y:S02]  /*34810*/  VIADD R12, R8, 0x80 ;  /* 0x00000080080c7836 */ /* 0x000fe40000000000 */
[----:B------:R-:W-:-:S03]  /*34820*/  IMAD.MOV.U32 R13, RZ, RZ, R9 ;  /* 0x000000ffff0d7224 */ /* 0x000fc600078e0009 */
[----:B------:R-:W-:Y:S02]  /*34830*/  R2UR UR6, R12 ;  /* 0x000000000c0672ca */ /* 0x000fe400000e0000 */
[----:B------:R-:W-:Y:S01]  /*34840*/  R2UR UR7, R13 ;  /* 0x000000000d0772ca */ /* 0x000fe200000e0000 */
[----:B------:R-:W-:Y:S02]  /*34850*/  WARPGROUP.DEPBAR.LE gsb0, 0x0 ;  /* 0x00008000000079c5 */ /* 0x000fe40000010000 */
[----:B------:R-:W-:Y:S04]  /*34860*/  ST.E desc[UR32][R6.64], R24 ;  /* 0x0000001806007985 */ /* 0x000fe8000c101920 */
[----:B------:R-:W-:Y:S04]  /*34870*/  ST.E desc[UR34][R6.64+0x4], R25 ;  /* 0x0000041906007985 */ /* 0x000fe8000c101922 */
[----:B------:R-:W-:Y:S04]  /*34880*/  ST.E desc[UR44][R6.64+0x8], R26 ;  /* 0x0000081a06007985 */ /* 0x000fe8000c10192c */
[----:B------:R-:W-:Y:S04]  /*34890*/  ST.E desc[UR46][R6.64+0xc], R27 ;  /* 0x00000c1b06007985 */ /* 0x000fe8000c10192e */
[----:B------:R-:W-:Y:S04]  /*348a0*/  ST.E desc[UR48][R6.64+0x10], R28 ;  /* 0x0000101c06007985 */ /* 0x000fe8000c101930 */
[----:B------:R-:W-:Y:S01]  /*348b0*/  ST.E desc[UR50][R6.64+0x14], R29 ;  /* 0x0000141d06007985 */ /* 0x000fe2000c101932 */
[----:B------:R-:W-:-:S03]  /*348c0*/  R2UR UR32, R4 ;  /* 0x00000000042072ca */ /* 0x000fc600000e0000 */
[----:B------:R-:W-:Y:S01]  /*348d0*/  ST.E desc[UR52][R6.64+0x18], R30 ;  /* 0x0000181e06007985 */ /* 0x000fe2000c101934 */
[----:B------:R-:W-:-:S03]  /*348e0*/  R2UR UR33, R5 ;  /* 0x00000000052172ca */ /* 0x000fc600000e0000 */
[----:B------:R-:W-:Y:S01]  /*348f0*/  ST.E desc[UR54][R6.64+0x1c], R31 ;  /* 0x00001c1f06007985 */ /* 0x000fe2000c101936 */
[----:B------:R-:W-:-:S03]  /*34900*/  R2UR UR34, R4 ;  /* 0x00000000042272ca */ /* 0x000fc600000e0000 */
[----:B------:R-:W-:Y:S01]  /*34910*/  ST.E desc[UR56][R6.64+0x20], R32 ;  /* 0x0000202006007985 */ /* 0x000fe2000c101938 */
[----:B------:R-:W-:-:S03]  /*34920*/  R2UR UR35, R5 ;  /* 0x00000000052372ca */ /* 0x000fc600000e0000 */
[----:B------:R-:W-:Y:S01]  /*34930*/  ST.E desc[UR4][R6.64+0x24], R33 ;  /* 0x0000242106007985 */ /* 0x000fe2000c101904 */
[C---:B------:R-:W-:Y:S02]  /*34940*/  R2UR UR44, R4.reuse ;  /* 0x00000000042c72ca */ /* 0x040fe400000e0000 */
[C---:B------:R-:W-:Y:S01]  /*34950*/  R2UR UR45, R5.reuse ;  /* 0x00000000052d72ca */ /* 0x040fe200000e0000 */
[----:B------:R-:W-:Y:S01]  /*34960*/  ST.E desc[UR8][R6.64+0x28], R34 ;  /* 0x0000282206007985 */ /* 0x000fe2000c101908 */
[C---:B------:R-:W-:Y:S02]  /*34970*/  R2UR UR46, R4.reuse ;  /* 0x00000000042e72ca */ /* 0x040fe400000e0000 */
[C---:B------:R-:W-:Y:S01]  /*34980*/  R2UR UR47, R5.reuse ;  /* 0x00000000052f72ca */ /* 0x040fe200000e0000 */
[----:B------:R-:W-:Y:S01]  /*34990*/  ST.E desc[UR10][R6.64+0x2c], R35 ;  /* 0x00002c2306007985 */ /* 0x000fe2000c10190a */
[C---:B------:R-:W-:Y:S02]  /*349a0*/  R2UR UR48, R4.reuse ;  /* 0x00000000043072ca */ /* 0x040fe400000e0000 */
[----:B------:R-:W-:Y:S01]  /*349b0*/  R2UR UR49, R5 ;  /* 0x00000000053172ca */ /* 0x000fe200000e0000 */
[----:B------:R-:W-:Y:S01]  /*349c0*/  ST.E desc[UR12][R6.64+0x30], R36 ;  /* 0x0000302406007985 */ /* 0x000fe2000c10190c */
[----:B------:R-:W-:-:S02]  /*349d0*/  R2UR UR50, R4 ;  /* 0x00000000043272ca */ /* 0x000fc400000e0000 */
        /* <DEDUP_REMOVED lines=299> */
[----:B------:R-:W-:Y:S02]  /*35c90*/  R2UR UR22, R4 ;  /* 0x00000000041672ca */ /* 0x000fe400000e0000 */
[----:B------:R-:W-:Y:S01]  /*35ca0*/  R2UR UR23, R5 ;  /* 0x00000000051772ca */ /* 0x000fe200000e0000 */
[----:B------:R-:W-:Y:S04]  /*35cb0*/  ST.E desc[UR46][R6.64+0x1c4], R137 ;  /* 0x0001c48906007985 */ /* 0x000fe8000c10192e */
        /* <DEDUP_REMOVED lines=13> */
[----:B------:R0:W-:Y:S02]  /*35d90*/  ST.E desc[UR22][R6.64+0x1fc], R151 ;  /* 0x0001fc9706007985 */ /* 0x0001e4000c101916 */
[----:B0-----:R-:W-:-:S06]  /*35da0*/  WARPGROUP.ARRIVE ;  /* 0x00000000000079c5 */ /* 0x001fcc0000000000 */
[----:B------:R-:W-:Y:S01]  /*35db0*/  HGMMA.64x256x16.F32.BF16 R24, R156, gdesc[UR4].tnspB, R24, gsb0 ;  /* 0x43e000049c187df0 */ /* 0x000fe20008001818 */
        /* <DEDUP_REMOVED lines=42> */
[----:B------:R-:W-:Y:S02]  /*36060*/  R2UR UR30, R4 ;  /* 0x00000000041e72ca */ /* 0x000fe400000e0000 */
[----:B------:R-:W-:Y:S01]  /*36070*/  R2UR UR31, R5 ;  /* 0x00000000051f72ca */ /* 0x000fe200000e0000 */
        /* <DEDUP_REMOVED lines=391> */
[----:B------:R-:W-:Y:S01]  /*378f0*/  VIADD R8, R8, 0x180 ;  /* 0x0000018008087836 */ /* 0x000fe20000000000 */
[----:B------:R-:W-:-:S04]  /*37900*/  R2UR UR7, R9 ;  /* 0x00000000090772ca */ /* 0x000fc800000e0000 */
        /* <DEDUP_REMOVED lines=365> */
[----:B------:R-:W-:Y:S01]  /*38fe0*/  R2UR UR25, R5 ;  /* 0x00000000051972ca */ /* 0x000fe200000e0000 */
[----:B------:R-:W-:Y:S02]  /*38ff0*/  WARPGROUP.DEPBAR.LE gsb0, 0x0 ;  /* 0x00008000000079c5 */ /* 0x000fe40000010000 */
[----:B------:R-:W-:Y:S01]  /*39000*/  ST.E desc[UR4][R6.64], R24 ;  /* 0x0000001806007985 */ /* 0x000fe2000c101904 */
[----:B------:R-:W-:-:S02]  /*39010*/  R2UR UR4, R4 ;  /* 0x00000000040472ca */ /* 0x000fc400000e0000 */
[----:B------:R-:W-:Y:S01]  /*39020*/  R2UR UR5, R5 ;  /* 0x00000000050572ca */ /* 0x000fe200000e0000 */
[----:B------:R-:W-:Y:S04]  /*39030*/  ST.E desc[UR6][R6.64+0x4], R25 ;  /* 0x0000041906007985 */ /* 0x000fe8000c101906 */
[----:B------:R-:W-:Y:S04]  /*39040*/  ST.E desc[UR8][R6.64+0x8], R26 ;  /* 0x0000081a06007985 */ /* 0x000fe8000c101908 */
[----:B------:R-:W-:Y:S01]  /*39050*/  ST.E desc[UR10][R6.64+0xc], R27 ;  /* 0x00000c1b06007985 */ /* 0x000fe2000c10190a */
[----:B------:R-:W-:-:S03]  /*39060*/  R2UR UR6, R4 ;  /* 0x00000000040672ca */ /* 0x000fc600000e0000 */
[----:B------:R-:W-:Y:S01]  /*39070*/  ST.E desc[UR12][R6.64+0x10], R28 ;  /* 0x0000101c06007985 */ /* 0x000fe2000c10190c */
[----:B------:R-:W-:-:S03]  /*39080*/  R2UR UR7, R5 ;  /* 0x00000000050772ca */ /* 0x000fc600000e0000 */
        /* <DEDUP_REMOVED lines=21> */
[C---:B------:R-:W-:Y:S02]  /*391e0*/  R2UR UR20, R4.reuse ;  /* 0x00000000041472ca */ /* 0x040fe400000e0000 */
[----:B------:R-:W-:Y:S01]  /*391f0*/  R2UR UR21, R5 ;  /* 0x00000000051572ca */ /* 0x000fe200000e0000 */
[----:B------:R-:W-:Y:S01]  /*39200*/  ST.E desc[UR6][R6.64+0x30], R36 ;  /* 0x0000302406007985 */ /* 0x000fe2000c101906 */
[----:B------:R-:W-:-:S02]  /*39210*/  R2UR UR22, R4 ;  /* 0x00000000041672ca */ /* 0x000fc400000e0000 */
[C---:B------:R-:W-:Y:S02]  /*39220*/  R2UR UR23, R5.reuse ;  /* 0x00000000051772ca */ /* 0x040fe400000e0000 */
[C---:B------:R-:W-:Y:S02]  /*39230*/  R2UR UR24, R4.reuse ;  /* 0x00000000041872ca */ /* 0x040fe400000e0000 */
[C---:B------:R-:W-:Y:S02]  /*39240*/  R2UR UR25, R5.reuse ;  /* 0x00000000051972ca */ /* 0x040fe400000e0000 */
[C---:B------:R-:W-:Y:S02]  /*39250*/  R2UR UR6, R4.reuse ;  /* 0x00000000040672ca */ /* 0x040fe400000e0000 */
[----:B------:R-:W-:Y:S01]  /*39260*/  R2UR UR7, R5 ;  /* 0x00000000050772ca */ /* 0x000fe200000e0000 */
[----:B------:R-:W-:Y:S01]  /*39270*/  ST.E desc[UR8][R6.64+0x34], R37 ;  /* 0x0000342506007985 */ /* 0x000fe2000c101908 */
[----:B------:R-:W-:-:S02]  /*39280*/  R2UR UR8, R4 ;  /* 0x00000000040872ca */ /* 0x000fc400000e0000 */
[----:B------:R-:W-:Y:S01]  /*39290*/  R2UR UR9, R5 ;  /* 0x00000000050972ca */ /* 0x000fe200000e0000 */
        /* <DEDUP_REMOVED lines=28> */
[C---:B------:R-:W-:Y:S01]  /*39460*/  R2UR UR21, R5.reuse ;  /* 0x00000000051572ca */ /* 0x040fe200000e0000 */
[----:B------:R-:W-:Y:S01]  /*39470*/  ST.E desc[UR4][R6.64+0x64], R49 ;  /* 0x0000643106007985 */ /* 0x000fe2000c101904 */
[C---:B------:R-:W-:Y:S02]  /*39480*/  R2UR UR22, R4.reuse ;  /* 0x00000000041672ca */ /* 0x040fe400000e0000 */
[C---:B------:R-:W-:Y:S01]  /*39490*/  R2UR UR23, R5.reuse ;  /* 0x00000000051772ca */ /* 0x040fe200000e0000 */
[----:B------:R-:W-:Y:S01]  /*394a0*/  ST.E desc[UR6][R6.64+0x68], R50 ;  /* 0x0000683206007985 */ /* 0x000fe2000c101906 */
[C---:B------:R-:W-:Y:S02]  /*394b0*/  R2UR UR24, R4.reuse ;  /* 0x00000000041872ca */ /* 0x040fe400000e0000 */
[----:B------:R-:W-:Y:S02]  /*394c0*/  R2UR UR25, R5 ;  /* 0x00000000051972ca */ /* 0x000fe400000e0000 */
[----:B------:R-:W-:-:S02]  /*394d0*/  R2UR UR4, R4 ;  /* 0x00000000040472ca */ /* 0x000fc400000e0000 */
[C---:B------:R-:W-:Y:S02]  /*394e0*/  R2UR UR5, R5.reuse ;  /* 0x00000000050572ca */ /* 0x040fe400000e0000 */
[C---:B------:R-:W-:Y:S02]  /*394f0*/  R2UR UR6, R4.reuse ;  /* 0x00000000040672ca */ /* 0x040fe400000e0000 */
        /* <DEDUP_REMOVED lines=9> */
[----:B------:R-:W-:Y:S04]  /*39590*/  ST.E desc[UR20][R6.64+0x84], R57 ;  /* 0x0000843906007985 */ /* 0x000fe8000c101914 */
[----:B------:R-:W-:Y:S04]  /*395a0*/  ST.E desc[UR22][R6.64+0x88], R58 ;  /* 0x0000883a06007985 */ /* 0x000fe8000c101916 */
[----:B------:R-:W-:Y:S01]  /*395b0*/  ST.E desc[UR24][R6.64+0x8c], R59 ;  /* 0x00008c3b06007985 */ /* 0x000fe2000c101918 */
[----:B------:R-:W-:-:S03]  /*395c0*/  R2UR UR10, R4 ;  /* 0x00000000040a72ca */ /* 0x000fc600000e0000 */
[----:B------:R-:W-:Y:S01]  /*395d0*/  ST.E desc[UR4][R6.64+0x90], R60 ;  /* 0x0000903c06007985 */ /* 0x000fe2000c101904 */
[C---:B------:R-:W-:Y:S02]  /*395e0*/  R2UR UR4, R4.reuse ;  /* 0x00000000040472ca */ /* 0x040fe400000e0000 */
[C---:B------:R-:W-:Y:S01]  /*395f0*/  R2UR UR5, R5.reuse ;  /* 0x00000000050572ca */ /* 0x040fe200000e0000 */
[----:B------:R-:W-:Y:S01]  /*39600*/  ST.E desc[UR6][R6.64+0x94], R61 ;  /* 0x0000943d06007985 */ /* 0x000fe2000c101906 */
        /* <DEDUP_REMOVED lines=267> */
[----:B------:R-:W2:Y:S01]  /*3a6c0*/  LD.E R21, desc[UR28][R6.64+0x1fc] ;  /* 0x0001fc1c06157980 */ /* 0x000ea2000c101900 */
[----:B------:R-:W-:-:S02]  /*3a6d0*/  R2UR UR6, R4 ;  /* 0x00000000040672ca */ /* 0x000fc400000e0000 */
[C---:B------:R-:W-:Y:S02]  /*3a6e0*/  R2UR UR7, R5.reuse ;  /* 0x00000000050772ca */ /* 0x040fe400000e0000 */
[----:B------:R-:W-:Y:S02]  /*3a6f0*/  R2UR UR4, R4 ;  /* 0x00000000040472ca */ /* 0x000fe400000e0000 */
[----:B------:R-:W-:-:S09]  /*3a700*/  R2UR UR5, R5 ;  /* 0x00000000050572ca */ /* 0x000fd200000e0000 */
[----:B--2---:R0:W-:Y:S04]  /*3a710*/  ST.E desc[UR6][R6.64+0x1fc], R21 ;  /* 0x0001fc1506007985 */ /* 0x0041e8000c101906 */
[----:B------:R-:W2:Y:S01]  /*3a720*/  LD.E R9, desc[UR4][R6.64] ;  /* 0x0000000406097980 */ /* 0x000ea2000c101900 */
[C---:B------:R-:W-:Y:S02]  /*3a730*/  R2UR UR4, R4.reuse ;  /* 0x00000000040472ca */ /* 0x040fe400000e0000 */
        /* <DEDUP_REMOVED lines=10> */
[----:B------:R-:W3:Y:S01]  /*3a7e0*/  LD.E R15, desc[UR6][R6.64+0x8] ;  /* 0x00000806060f7980 */ /* 0x000ee2000c101900 */
[C---:B------:R-:W-:Y:S02]  /*3a7f0*/  R2UR UR4, R4.reuse ;  /* 0x00000000040472ca */ /* 0x040fe400000e0000 */
[C---:B------:R-:W-:Y:S02]  /*3a800*/  R2UR UR5, R5.reuse ;  /* 0x00000000050572ca */ /* 0x040fe400000e0000 */
[----:B------:R-:W-:Y:S02]  /*3a810*/  R2UR UR6, R4 ;  /* 0x00000000040672ca */ /* 0x000fe400000e0000 */
[----:B------:R-:W-:-:S09]  /*3a820*/  R2UR UR7, R5 ;  /* 0x00000000050772ca */ /* 0x000fd200000e0000 */
[----:B---3--:R3:W-:Y:S04]  /*3a830*/  ST.E desc[UR4][R6.64+0x8], R15 ;  /* 0x0000080f06007985 */ /* 0x0087e8000c101904 */
[----:B0-----:R-:W4:Y:S01]  /*3a840*/  LD.E R21, desc[UR6][R6.64+0xc] ;  /* 0x00000c0606157980 */ /* 0x001f22000c101900 */
[C---:B------:R-:W-:Y:S02]  /*3a850*/  R2UR UR4, R4.reuse ;  /* 0x00000000040472ca */ /* 0x040fe400000e0000 */
[C---:B------:R-:W-:Y:S02]  /*3a860*/  R2UR UR5, R5.reuse ;  /* 0x00000000050572ca */ /* 0x040fe400000e0000 */
[----:B------:R-:W-:Y:S02]  /*3a870*/  R2UR UR6, R4 ;  /* 0x00000000040672ca */ /* 0x000fe400000e0000 */
[----:B------:R-:W-:-:S09]  /*3a880*/  R2UR UR7, R5 ;  /* 0x00000000050772ca */ /* 0x000fd200000e0000 */
[----:B----4-:R0:W-:Y:S04]  /*3a890*/  ST.E desc[UR4][R6.64+0xc], R21 ;  /* 0x00000c1506007985 */ /* 0x0101e8000c101904 */
[----:B-1----:R-:W4:Y:S01]  /*3a8a0*/  LD.E R9, desc[UR6][R6.64+0x10] ;  /* 0x0000100606097980 */ /* 0x002f22000c101900 */
[C---:B------:R-:W-:Y:S02]  /*3a8b0*/  R2UR UR4, R4.reuse ;  /* 0x00000000040472ca */ /* 0x040fe400000e0000 */
[C---:B------:R-:W-:Y:S02]  /*3a8c0*/  R2UR UR5, R5.reuse ;  /* 0x00000000050572ca */ /* 0x040fe400000e0000 */
[----:B------:R-:W-:Y:S02]  /*3a8d0*/  R2UR UR6, R4 ;  /* 0x00000000040672ca */ /* 0x000fe400000e0000 */
[----:B------:R-:W-:-:S09]  /*3a8e0*/  R2UR UR7, R5 ;  /* 0x00000000050772ca */ /* 0x000fd200000e0000 */
[----:B----4-:R1:W-:Y:S04]  /*3a8f0*/  ST.E desc[UR4][R6.64+0x10], R9 ;  /* 0x0000100906007985 */ /* 0x0103e8000c101904 */
[----:B--2---:R-:W2:Y:S01]  /*3a900*/  LD.E R13, desc[UR6][R6.64+0x14] ;  /* 0x00001406060d7980 */ /* 0x004ea2000c101900 */
[C---:B------:R-:W-:Y:S02]  /*3a910*/  R2UR UR4, R4.reuse ;  /* 0x00000000040472ca */ /* 0x040fe400000e0000 */
[C---:B------:R-:W-:Y:S02]  /*3a920*/  R2UR UR5, R5.reuse ;  /* 0x00000000050572ca */ /* 0x040fe400000e0000 */
[----:B------:R-:W-:Y:S02]  /*3a930*/  R2UR UR6, R4 ;  /* 0x00000000040672ca */ /* 0x000fe400000e0000 */
[----:B------:R-:W-:-:S09]  /*3a940*/  R2UR UR7, R5 ;  /* 0x00000000050772ca */ /* 0x000fd200000e0000 */
[----:B--2---:R2:W-:Y:S04]  /*3a950*/  ST.E desc[UR4][R6.64+0x14], R13 ;  /* 0x0000140d06007985 */ /* 0x0045e8000c101904 */
[----:B---3--:R-:W3:Y:S01]  /*3a960*/  LD.E R15, desc[UR6][R6.64+0x18] ;  /* 0x00001806060f7980 */ /* 0x008ee2000c101900 */
        /* <DEDUP_REMOVED lines=694> */
[----:B--2---:R-:W-:Y:S04]  /*3d4d0*/  ST.E desc[UR4][R6.64+0x1e4], R13 ;  /* 0x0001e40d06007985 */ /* 0x004fe8000c101904 */
[----:B---3--:R-:W2:Y:S01]  /*3d4e0*/  LD.E R15, desc[UR6][R6.64+0x1e8] ;  /* 0x0001e806060f7980 */ /* 0x008ea2000c101900 */
[C---:B------:R-:W-:Y:S02]  /*3d4f0*/  R2UR UR4, R4.reuse ;  /* 0x00000000040472ca */ /* 0x040fe400000e0000 */
[C---:B------:R-:W-:Y:S02]  /*3d500*/  R2UR UR5, R5.reuse ;  /* 0x00000000050572ca */ /* 0x040fe400000e0000 */
[----:B------:R-:W-:Y:S02]  /*3d510*/  R2UR UR6, R4 ;  /* 0x00000000040672ca */ /* 0x000fe400000e0000 */
[----:B------:R-:W-:-:S09]  /*3d520*/  R2UR UR7, R5 ;  /* 0x00000000050772ca */ /* 0x000fd200000e0000 */
[----:B--2---:R2:W-:Y:S04]  /*3d530*/  ST.E desc[UR4][R6.64+0x1e8], R15 ;  /* 0x0001e80f06007985 */ /* 0x0045e8000c101904 */
[----:B0-----:R-:W3:Y:S01]  /*3d540*/  LD.E R21, desc[UR6][R6.64+0x1ec] ;  /* 0x0001ec0606157980 */ /* 0x001ee2000c101900 */
[C---:B------:R-:W-:Y:S02]  /*3d550*/  R2UR UR4, R4.reuse ;  /* 0x00000000040472ca */ /* 0x040fe400000e0000 */
[C---:B------:R-:W-:Y:S02]  /*3d560*/  R2UR UR5, R5.reuse ;  /* 0x00000000050572ca */ /* 0x040fe400000e0000 */
[----:B------:R-:W-:Y:S02]  /*3d570*/  R2UR UR6, R4 ;  /* 0x00000000040672ca */ /* 0x000fe400000e0000 */
[----:B------:R-:W-:-:S09]  /*3d580*/  R2UR UR7, R5 ;  /* 0x00000000050772ca */ /* 0x000fd200000e0000 */
[----:B---3--:R-:W-:Y:S04]  /*3d590*/  ST.E desc[UR4][R6.64+0x1ec], R21 ;  /* 0x0001ec1506007985 */ /* 0x008fe8000c101904 */
[----:B-1----:R-:W3:Y:S01]  /*3d5a0*/  LD.E R9, desc[UR6][R6.64+0x1f0] ;  /* 0x0001f00606097980 */ /* 0x002ee2000c101900 */
[C---:B------:R-:W-:Y:S02]  /*3d5b0*/  R2UR UR4, R4.reuse ;  /* 0x00000000040472ca */ /* 0x040fe400000e0000 */
[C---:B------:R-:W-:Y:S02]  /*3d5c0*/  R2UR UR5, R5.reuse ;  /* 0x00000000050572ca */ /* 0x040fe400000e0000 */
[----:B------:R-:W-:Y:S02]  /*3d5d0*/  R2UR UR6, R4 ;  /* 0x00000000040672ca */ /* 0x000fe400000e0000 */
[----:B------:R-:W-:-:S09]  /*3d5e0*/  R2UR UR7, R5 ;  /* 0x00000000050772ca */ /* 0x000fd200000e0000 */
[----:B---3--:R0:W-:Y:S04]  /*3d5f0*/  ST.E desc[UR4][R6.64+0x1f0], R9 ;  /* 0x0001f00906007985 */ /* 0x0081e8000c101904 */
[----:B------:R-:W3:Y:S01]  /*3d600*/  LD.E R25, desc[UR6][R6.64+0x1f4] ;  /* 0x0001f40606197980 */ /* 0x000ee2000c101900 */
[C---:B------:R-:W-:Y:S02]  /*3d610*/  R2UR UR4, R4.reuse ;  /* 0x00000000040472ca */ /* 0x040fe400000e0000 */
[C---:B------:R-:W-:Y:S02]  /*3d620*/  R2UR UR5, R5.reuse ;  /* 0x00000000050572ca */ /* 0x040fe400000e0000 */
[----:B------:R-:W-:Y:S02]  /*3d630*/  R2UR UR6, R4 ;  /* 0x00000000040672ca */ /* 0x000fe400000e0000 */
[----:B------:R-:W-:-:S09]  /*3d640*/  R2UR UR7, R5 ;  /* 0x00000000050772ca */ /* 0x000fd200000e0000 */
[----:B---3--:R1:W-:Y:S04]  /*3d650*/  ST.E desc[UR4][R6.64+0x1f4], R25 ;  /* 0x0001f41906007985 */ /* 0x0083e8000c101904 */
[----:B--2---:R-:W2:Y:S01]  /*3d660*/  LD.E R15, desc[UR6][R6.64+0x1f8] ;  /* 0x0001f806060f7980 */ /* 0x004ea2000c101900 */
[----:B------:R-:W-:Y:S02]  /*3d670*/  R2UR UR4, R4 ;  /* 0x00000000040472ca */ /* 0x000fe400000e0000 */
[----:B------:R-:W-:-:S13]  /*3d680*/  R2UR UR5, R5 ;  /* 0x00000000050572ca */ /* 0x000fda00000e0000 */
[----:B--2---:R1:W-:Y:S01]  /*3d690*/  ST.E desc[UR4][R6.64+0x1f8], R15 ;  /* 0x0001f80f06007985 */ /* 0x0043e2000c101904 */
[----:B------:R-:W-:Y:S01]  /*3d6a0*/  @!PT LDS RZ, [RZ] ;  /* 0x00000000fffff984 */ /* 0x000fe20000000800 */
[----:B------:R-:W-:Y:S01]  /*3d6b0*/  @!PT LDS RZ, [RZ] ;  /* 0x00000000fffff984 */ /* 0x000fe20000000800 */
[----:B------:R-:W-:Y:S01]  /*3d6c0*/  @!PT LDS RZ, [RZ] ;  /* 0x00000000fffff984 */ /* 0x000fe20000000800 */
[----:B------:R-:W-:Y:S01]  /*3d6d0*/  @!PT LDS RZ, [RZ] ;  /* 0x00000000fffff984 */ /* 0x000fe20000000800 */
[----:B------:R2:W-:Y:S06]  /*3d6e0*/  MEMBAR.ALL.CTA ;  /* 0x0000000000007992 */ /* 0x0005ec0000008000 */
[----:B--2---:R-:W2:Y:S02]  /*3d6f0*/  FENCE.VIEW.ASYNC.S ;  /* 0x00000000000073c6 */ /* 0x004ea40000000000 */
[----:B--2---:R-:W-:Y:S02]  /*3d700*/  NOP ;  /* 0x0000000000007918 */ /* 0x004fe40000000000 */
[----:B------:R-:W2:Y:S01]  /*3d710*/  LDL.64 R12, [R11+0x40] ;  /* 0x000040000b0c7983 */ /* 0x000ea20000100a00 */
[----:B------:R-:W-:-:S02]  /*3d720*/  R2UR UR4, R4 ;  /* 0x00000000040472ca */ /* 0x000fc400000e0000 */
[----:B------:R-:W-:Y:S01]  /*3d730*/  R2UR UR5, R5 ;  /* 0x00000000050572ca */ /* 0x000fe200000e0000 */
[----:B------:R-:W-:Y:S06]  /*3d740*/  BAR.ARV 0xe, 0x100 ;  /* 0x0384000000007b1d */ /* 0x000fec0000002000 */
[----:B0-----:R-:W3:Y:S06]  /*3d750*/  LDL.64 R8, [R11] ;  /* 0x000000000b087983 */ /* 0x001eec0000100a00 */
[----:B--2---:R-:W2:Y:S01]  /*3d760*/  LD.E R14, desc[UR4][R12.64] ;  /* 0x000000040c0e7980 */ /* 0x004ea2000c101900 */
[----:B------:R-:W-:-:S02]  /*3d770*/  R2UR UR4, R4 ;  /* 0x00000000040472ca */ /* 0x000fc400000e0000 */
[----:B------:R-:W-:Y:S01]  /*3d780*/  R2UR UR5, R5 ;  /* 0x00000000050572ca */ /* 0x000fe200000e0000 */
[----:B------:R-:W-:-:S12]  /*3d790*/  BSSY B2, `(.L_x_5454) ;  /* 0x0000006000027945 */ /* 0x000fd80003800000 */
[----:B---3--:R1:W5:Y:S01]  /*3d7a0*/  LD.E R8, desc[UR4][R8.64] ;  /* 0x0000000408087980 */ /* 0x008362000c101900 */
[----:B--2---:R-:W-:-:S04]  /*3d7b0*/  LOP3.LUT R14, R14, 0x1, RZ, 0xfc, !PT ;  /* 0x000000010e0e7812 */ /* 0x004fc800078efcff */
[----:B------:R-:W-:-:S13]  /*3d7c0*/  ISETP.NE.AND P0, PT, R14, 0x3, PT ;  /* 0x000000030e00780c */ /* 0x000fda0003f05270 */
[----:B-1----:R-:W-:Y:S05]  /*3d7d0*/  @!P0 BRA `(.L_x_5455) ;  /* 0x0000000000048947 */ /* 0x002fea0003800000 */
[----:B------:R-:W-:Y:S01]  /*3d7e0*/  BPT.TRAP 0x1 ;  /* 0x000000040000795c */ /* 0x000fe20000300000 */
.L_x_5455:
[----:B------:R-:W-:Y:S05]  /*3d7f0*/  BSYNC B2 ;  /* 0x0000000000027941 */ /* 0x000fea0003800000 */
.L_x_5454:
[C---:B------:R-:W-:Y:S02]  /*3d800*/  R2UR UR6, R4.reuse ;  /* 0x00000000040672ca */ /* 0x040fe400000e0000 */
[C---:B------:R-:W-:Y:S02]  /*3d810*/  R2UR UR7, R5.reuse ;  /* 0x00000000050772ca */ /* 0x040fe400000e0000 */
[----:B------:R-:W-:Y:S02]  /*3d820*/  R2UR UR4, R4 ;  /* 0x00000000040472ca */ /* 0x000fe400000e0000 */
[----:B------:R-:W-:-:S09]  /*3d830*/  R2UR UR5, R5 ;  /* 0x00000000050572ca */ /* 0x000fd200000e0000 */
[----:B------:R-:W2:Y:S04]  /*3d840*/  LD.E.64 R4, desc[UR6][R12.64+0x20] ;  /* 0x000020060c047980 */ /* 0x000ea8000c101b00 */
[----:B------:R-:W3:Y:S01]  /*3d850*/  LD.E R6, desc[UR4][R12.64+0xc] ;  /* 0x00000c040c067980 */ /* 0x000ee2000c101900 */
[----:B--2---:R-:W-:Y:S01]  /*3d860*/  MOV R5, R4 ;  /* 0x0000000400057202 */ /* 0x004fe20000000f00 */
[----:B------:R-:W-:-:S04]  /*3d870*/  IMAD.MOV.U32 R4, RZ, RZ, R3 ;  /* 0x000000ffff047224 */ /* 0x000fc800078e0003 */
[----:B-----5:R-:W-:-:S05]  /*3d880*/  IMAD R5, R8, 0x8, R5 ;  /* 0x0000000808057824 */ /* 0x020fca00078e0205 */
[----:B---3--:R-:W-:-:S04]  /*3d890*/  PRMT R5, R6, 0x654, R5 ;  /* 0x0000065406057816 */ /* 0x008fc80000000005 */
[----:B------:R0:W-:Y:S02]  /*3d8a0*/  SYNCS.ARRIVE.TRANS64.RED.A1T0 RZ, [R5+URZ], RZ ;  /* 0x000000ff05ff79a7 */ /* 0x0001e4000810043f */
[----:B0-----:R-:W-:-:S04]  /*3d8b0*/  IMAD.MOV.U32 R5, RZ, RZ, 0x0 ;  /* 0x00000000ff057424 */ /* 0x001fc800078e00ff */
[----:B------:R-:W-:Y:S05]  /*3d8c0*/  RET.REL.NODEC R4 `(_ZN7cutlass13device_kernelIN5flash11enable_sm90INS1_16FlashAttnFwdSm90INS1_25CollectiveMainloopFwdSm90ILi2EN4cute5tupleIJNS5_1CILi1EEES8_S8_EEENS6_IJNS7_ILi64EEESA_SA_EEELi512ENS_10bfloat16_tEfNS_4arch4Sm90ELb0ELb1ELb0ELb0ELb1ELb0ELb1ELb0ELb0ELb1ELb0ELb0EEENS1_21CollectiveEpilogueFwdINS6_IJSA_NS7_ILi512EEESA_EEES9_SC_SE_Li256ELb0ELb1ELb0ELb0EEENS1_30DynamicPersistentTileSchedulerILi256ELi128ELb0ELb1ELb1EEEEEEEEEvNT_6ParamsE) ;  /* 0xfffffc2404cc7950 */ /* 0x000fea0003c3ffff */
.L_x_5426:
[----:B0-----:R0:W1:Y:S02]  /*3d8d0*/  SYNCS.PHASECHK.TRANS64.TRYWAIT P0, [R9+URZ], R24 ;  /* 0x00000018090075a7 */ /* 0x001064000800017f */
[----:B-1----:R-:W-:Y:S05]  /*3d8e0*/  @!P0 NANOSLEEP.SYNCS 0x989680 ;  /* 0x009896800000895d */ /* 0x002fea0003900000 */
[----:B------:R-:W1:Y:S02]  /*3d8f0*/  @!P0 SYNCS.PHASECHK.TRANS64 P0, [R9+URZ], R24 ;  /* 0x00000018090085a7 */ /* 0x000e64000800007f */
[----:B-1----:R-:W-:Y:S05]  /*3d900*/  @!P0 BRA `(.L_x_5426) ;  /* 0xfffffffc00f08947 */ /* 0x002fea000383ffff */
[----:B------:R-:W-:Y:S05]  /*3d910*/  BRA `(.L_x_5425) ;  /* 0xfffffee800e07947 */ /* 0x000fea000383ffff */
.L_x_5433:
[----:B0-----:R0:W1:Y:S02]  /*3d920*/  SYNCS.PHASECHK.TRANS64.TRYWAIT P0, [R56+URZ], R57 ;  /* 0x00000039380075a7 */ /* 0x001064000800017f */
[----:B-1----:R-:W-:Y:S05]  /*3d930*/  @!P0 NANOSLEEP.SYNCS 0x989680 ;  /* 0x009896800000895d */ /* 0x002fea0003900000 */
[----:B------:R-:W1:Y:S02]  /*3d940*/  @!P0 SYNCS.PHASECHK.TRANS64 P0, [R56+URZ], R57 ;  /* 0x00000039380085a7 */ /* 0x000e64000800007f */
[----:B-1----:R-:W-:Y:S05]  /*3d950*/  @!P0 BRA `(.L_x_5433) ;  /* 0xfffffffc00f08947 */ /* 0x002fea000383ffff */
[----:B------:R-:W-:Y:S05]  /*3d960*/  BRA `(.L_x_5432) ;  /* 0xfffffef000b47947 */ /* 0x000fea000383ffff */
.L_x_5456:
        /* <DEDUP_REMOVED lines=9> */
.L_x_15537:


//--------------------- .text._ZN7cutlass13device_kernelIN5flash11enable_sm90INS1_16FlashAttnFwdSm90INS1_25CollectiveMainloopFwdSm90ILi2EN4cute5tupleIJNS5_1CILi1EEES8_S8_EEENS6_IJNS7_ILi64EEESA_SA_EEELi512ENS_10bfloat16_tEfNS_4arch4Sm90ELb0ELb1ELb0ELb1ELb1ELb0ELb0ELb0ELb0ELb1ELb0ELb0EEENS1_21CollectiveEpilogueFwdINS6_IJSA_NS7_ILi512EEESA_EEES9_SC_SE_Li256ELb1ELb1ELb0ELb0EEENS1_36VarlenDynamicPersistentTileSchedulerILi64ELi64ELi256ELi128ELb0ELb1ELb1ELb1ELb0ELb1EEEEEEEEEvNT_6ParamsE --------------------------
	.section	.text._ZN7cutlass13device_kernelIN5flash11enable_sm90INS1_16FlashAttnFwdSm90INS1_25CollectiveMainloopFwdSm90ILi2EN4cute5tupleIJNS5_1CILi1EEES8_S8_EEENS6_IJNS7_ILi64EEESA_SA_EEELi512ENS_10bfloat16_tEfNS_4arch4Sm90ELb0ELb1ELb0ELb1ELb1ELb0ELb0ELb0ELb0ELb1ELb0ELb0EEENS1_21CollectiveEpilogueFwdINS6_IJSA_NS7_ILi512EEESA_EEES9_SC_SE_Li256ELb1ELb1ELb0ELb0EEENS1_36VarlenDynamicPersistentTileSchedulerILi64ELi64ELi256ELi128ELb0ELb1ELb1ELb1ELb0ELb1EEEEEEEEEvNT_6ParamsE,"ax",@progbits
	.align	128
.text._ZN7cutlass13device_kernelIN5flash11enable_sm90INS1_16FlashAttnFwdSm90INS1_25CollectiveMainloopFwdSm90ILi2EN4cute5tupleIJNS5_1CILi1EEES8_S8_EEENS6_IJNS7_ILi64EEESA_SA_EEELi512ENS_10bfloat16_tEfNS_4arch4Sm90ELb0ELb1ELb0ELb1ELb1ELb0ELb0ELb0ELb0ELb1ELb0ELb0EEENS1_21CollectiveEpilogueFwdINS6_IJSA_NS7_ILi512EEESA_EEES9_SC_SE_Li256ELb1ELb1ELb0ELb0EEENS1_36VarlenDynamicPersistentTileSchedulerILi64ELi64ELi256ELi128ELb0ELb1ELb1ELb1ELb0ELb1EEEEEEEEEvNT_6ParamsE:
        .type           _ZN7cutlass13device_kernelIN5flash11enable_sm90INS1_16FlashAttnFwdSm90INS1_25CollectiveMainloopFwdSm90ILi2EN4cute5tupleIJNS5_1CILi1EEES8_S8_EEENS6_IJNS7_ILi64EEESA_SA_EEELi512ENS_10bfloat16_tEfNS_4arch4Sm90ELb0ELb1ELb0ELb1ELb1ELb0ELb0ELb0ELb0ELb1ELb0ELb0EEENS1_21CollectiveEpilogueFwdINS6_IJSA_NS7_ILi512EEESA_EEES9_SC_SE_Li256ELb1ELb1ELb0ELb0EEENS1_36VarlenDynamicPersistentTileSchedulerILi64ELi64ELi256ELi128ELb0ELb1ELb1ELb1ELb0ELb1EEEEEEEEEvNT_6ParamsE,@function
        .size           _ZN7cutlass13device_kernelIN5flash11enable_sm90INS1_16FlashAttnFwdSm90INS1_25CollectiveMainloopFwdSm90ILi2EN4cute5tupleIJNS5_1CILi1EEES8_S8_EEENS6_IJNS7_ILi64EEESA_SA_EEELi512ENS_10bfloat16_tEfNS_4arch4Sm90ELb0ELb1ELb0ELb1ELb1ELb0ELb0ELb0ELb0ELb1ELb0ELb0EEENS1_21CollectiveEpilogueFwdINS6_IJSA_NS7_ILi512EEESA_EEES9_SC_SE_Li256ELb1ELb1ELb0ELb0EEENS1_36VarlenDynamicPersistentTileSchedulerILi64ELi64ELi256ELi128ELb0ELb1ELb1ELb1ELb0ELb1EEEEEEEEEvNT_6ParamsE,(.L_x_15539 - _ZN7cutlass13device_kernelIN5flash11enable_sm90INS1_16FlashAttnFwdSm90INS1_25CollectiveMainloopFwdSm90ILi2EN4cute5tupleIJNS5_1CILi1EEES8_S8_EEENS6_IJNS7_ILi64EEESA_SA_EEELi512ENS_10bfloat16_tEfNS_4arch4Sm90ELb0ELb1ELb0ELb1ELb1ELb0ELb0ELb0ELb0ELb1ELb0ELb0EEENS1_21CollectiveEpilogueFwdINS6_IJSA_NS7_ILi512EEESA_EEES9_SC_SE_Li256ELb1ELb1ELb0ELb0EEENS1_36VarlenDynamicPersistentTileSchedulerILi64ELi64ELi256ELi128ELb0ELb1ELb1ELb1ELb0ELb1EEEEEEEEEvNT_6ParamsE)
        .other          _ZN7cutlass13device_kernelIN5flash11enable_sm90INS1_16FlashAttnFwdSm90INS1_25CollectiveMainloopFwdSm90ILi2EN4cute5tupleIJNS5_1CILi1EEES8_S8_EEENS6_IJNS7_ILi64EEESA_SA_EEELi512ENS_10bfloat16_tEfNS_4arch4Sm90ELb0ELb1ELb0ELb1ELb1ELb0ELb0ELb0ELb0ELb1ELb0ELb0EEENS1_21CollectiveEpilogueFwdINS6_IJSA_NS7_ILi512EEESA_EEES9_SC_SE_Li256ELb1ELb1ELb0ELb0EEENS1_36VarlenDynamicPersistentTileSchedulerILi64ELi64ELi256ELi128ELb0ELb1ELb1ELb1ELb0ELb1EEEEEEEEEvNT_6ParamsE,@"STO_CUDA_ENTRY STV_DEFAULT"
_ZN7cutlass13device_kernelIN5flash11enable_sm90INS1_16FlashAttnFwdSm90INS1_25CollectiveMainloopFwdSm90ILi2EN4cute5tupleIJNS5_1CILi1EEES8_S8_EEENS6_IJNS7_ILi64EEESA_SA_EEELi512ENS_10bfloat16_tEfNS_4arch4Sm90ELb0ELb1ELb0ELb1ELb1ELb0ELb0ELb0ELb0ELb1ELb0ELb0EEENS1_21CollectiveEpilogueFwdINS6_IJSA_NS7_ILi512EEESA_EEES9_SC_SE_Li256ELb1ELb1ELb0ELb0EEENS1_36VarlenDynamicPersistentTileSchedulerILi64ELi64ELi256ELi128ELb0ELb1ELb1ELb1ELb0ELb1EEEEEEEEEvNT_6ParamsE:
        /* <DEDUP_REMOVED lines=41> */
.L_x_5457:
        /* <DEDUP_REMOVED lines=22> */
.L_x_5458:
        /* <DEDUP_REMOVED lines=18> */
.L_x_5459:
        /* <DEDUP_REMOVED lines=22> */
.L_x_5460:
        /* <DEDUP_REMOVED lines=23> */
.L_x_5461:
        /* <DEDUP_REMOVED lines=8> */
.L_x_5463:
[----:B------:R-:W-:-:S08]  /*0860*/  NOP ;  /* 0x0000000000007918 */ /* 0x000fd00000000000 */
[----:B------:R-:W0:Y:S02]  /*0870*/  USETMAXREG.TRY_ALLOC.CTAPOOL UP0, 0xe8 ;  /* 0x000000e8000079c8 */ /* 0x000e240008000600 */
[----:B0-----:R-:W-:-:S13]  /*0880*/  PLOP3.LUT P0, PT, PT, PT, UP0, 0x80, 0x0 ;  /* 0x000000000000781c */ /* 0x001fda0003f0f008 */
[----:B------:R-:W-:Y:S05]  /*0890*/  @!P0 BRA `(.L_x_5463) ;  /* 0xfffffffc00f08947 */ /* 0x000fea000383ffff */
[----:B------:R-:W-:Y:S01]  /*08a0*/  LOP3.LUT R2, R0, 0xffffff80, RZ, 0xc0, !PT ;  /* 0xffffff8000027812 */ /* 0x000fe200078ec0ff */
[----:B------:R-:W0:Y:S01]  /*08b0*/  S2UR UR40, SR_CgaCtaId ;  /* 0x00000000002879c3 */ /* 0x000e220000008800 */
[----:B------:R-:W-:Y:S01]  /*08c0*/  UMOV UR41, 0x400 ;  /* 0x0000040000297882 */ /* 0x000fe20000000000 */
[----:B------:R-:W-:Y:S01]  /*08d0*/  ULDC UR4, c[0x0][0xc3c] ;  /* 0x00030f0000047ab9 */ /* 0x000fe20000000800 */
[----:B------:R-:W-:-:S13]  /*08e0*/  ISETP.NE.AND P0, PT, R2, 0x80, PT ;  /* 0x000000800200780c */ /* 0x000fda0003f05270 */
[----:B------:R-:W-:Y:S06]  /*08f0*/  @!P0 BAR.ARV 0x8, 0x100 ;  /* 0x0204000000008b1d */ /* 0x000fec0000002000 */
[----:B------:R-:W-:Y:S01]  /*0900*/  ISETP.GE.U32.AND P0, PT, R0, 0x100, PT ;  /* 0x000001000000780c */ /* 0x000fe20003f06070 */
[----:B0-----:R-:W-:-:S12]  /*0910*/  ULEA UR41, UR40, UR41, 0x18 ;  /* 0x0000002928297291 */ /* 0x001fd8000f8ec03f */
        /* <DEDUP_REMOVED lines=20> */
[C---:B------:R-:W-:Y:S02]  /*0a60*/  LEA.HI R3, R2.reuse, R5, RZ, 0x1 ;  /* 0x0000000502037211 */ /* 0x040fe400078f08ff */
[----:B------:R-:W-:Y:S02]  /*0a70*/  LOP3.LUT R2, R2, 0xfffffff0, RZ, 0xc0, !PT ;  /* 0xfffffff002027812 */ /* 0x000fe400078ec0ff */
[----:B------:R-:W-:Y:S02]  /*0a80*/  LOP3.LUT R4, R3, 0x1ffffffe, RZ, 0xc0, !PT ;  /* 0x1ffffffe03047812 */ /* 0x000fe400078ec0ff */
[----:B------:R-:W-:Y:S01]  /*0a90*/  LEA.HI R3, R0, R197, RZ, 0x5 ;  /* 0x000000c500037211 */ /* 0x000fe200078f28ff */
[----:B------:R-:W-:Y:S01]  /*0aa0*/  IMAD.IADD R2, R197, 0x1, -R2 ;  /* 0x00000001c5027824 */ /* 0x000fe200078e0a02 */
[----:B------:R-:W-:Y:S01]  /*0ab0*/  LOP3.LUT R10, R7, 0xfffffffc, RZ, 0xc0, !PT ;  /* 0xfffffffc070a7812 */ /* 0x000fe200078ec0ff */
[----:B------:R-:W-:Y:S01]  /*0ac0*/  IMAD.IADD R5, R5, 0x1, -R4 ;  /* 0x0000000105057824 */ /* 0x000fe200078e0a04 */
[----:B------:R-:W-:-:S02]  /*0ad0*/  SHF.R.S32.HI R4, RZ, 0x5, R3 ;  /* 0x00000005ff047819 */ /* 0x000fc40000011403 */
[----:B------:R-:W-:Y:S01]  /*0ae0*/  SHF.R.S32.HI R3, RZ, 0x1f, R3 ;  /* 0x0000001fff037819 */ /* 0x000fe20000011403 */
[----:B------:R-:W-:Y:S01]  /*0af0*/  IMAD.IADD R10, R197, 0x1, -R10 ;  /* 0x00000001c50a7824 */ /* 0x000fe200078e0a0a */
[----:B------:R-:W-:Y:S01]  /*0b00*/  LOP3.LUT R8, R6, 0xffffff80, RZ, 0xc0, !PT ;  /* 0xffffff8006087812 */ /* 0x000fe200078ec0ff */
[----:B------:R-:W-:Y:S01]  /*0b10*/  IMAD.SHL.U32 R5, R5, 0x8, RZ ;  /* 0x0000000805057824 */ /* 0x000fe200078e00ff */
[----:B------:R-:W-:Y:S02]  /*0b20*/  LEA.HI R3, R3, R4, RZ, 0x2 ;  /* 0x0000000403037211 */ /* 0x000fe400078f10ff */
[----:B------:R-:W-:Y:S01]  /*0b30*/  SHF.R.S32.HI R193, RZ, 0x7, R6 ;  /* 0x00000007ffc17819 */ /* 0x000fe20000011406 */
[----:B------:R-:W-:Y:S01]  /*0b40*/  IMAD.IADD R8, R197, 0x1, -R8 ;  /* 0x00000001c5087824 */ /* 0x000fe200078e0a08 */
[----:B------:R-:W-:Y:S02]  /*0b50*/  LOP3.LUT R3, R3, 0x3ffffc, RZ, 0xc0, !PT ;  /* 0x003ffffc03037812 */ /* 0x000fe400078ec0ff */
[--C-:B------:R-:W-:Y:S01]  /*0b60*/  SHF.R.S32.HI R7, RZ, 0x1f, R2.reuse ;  /* 0x0000001fff077819 */ /* 0x100fe20000011402 */
[----:B------:R-:W-:Y:S01]  /*0b70*/  IMAD R12, R193, 0x100, R2 ;  /* 0x00000100c10c7824 */ /* 0x000fe200078e0202 */
[----:B------:R-:W-:Y:S01]  /*0b80*/  LEA.HI R11, R10, R10, RZ, 0x1 ;  /* 0x0000000a0a0b7211 */ /* 0x000fe200078f08ff */
[----:B------:R-:W-:Y:S01]  /*0b90*/  IMAD.IADD R3, R4, 0x1, -R3 ;  /* 0x0000000104037824 */ /* 0x000fe200078e0a03 */
[----:B------:R-:W-:-:S02]  /*0ba0*/  LEA.HI R9, R7, R2, RZ, 0x3 ;  /* 0x0000000207097211 */ /* 0x000fc400078f18ff */
[----:B------:R-:W-:Y:S01]  /*0bb0*/  SHF.R.S32.HI R7, RZ, 0x1f, R8 ;  /* 0x0000001fff077819 */ /* 0x000fe20000011408 */
[----:B------:R-:W-:Y:S01]  /*0bc0*/  IMAD R12, R3, 0x10, R12 ;  /* 0x00000010030c7824 */ /* 0x000fe200078e020c */
[----:B------:R-:W-:Y:S02]  /*0bd0*/  LOP3.LUT R13, R11, 0x1ffffffe, RZ, 0xc0, !PT ;  /* 0x1ffffffe0b0d7812 */ /* 0x000fe400078ec0ff */
[-C--:B------:R-:W-:Y:S01]  /*0be0*/  LEA.HI R3, R7, R8.reuse, RZ, 0x2 ;  /* 0x0000000807037211 */ /* 0x080fe200078f10ff */
[----:B------:R-:W-:Y:S01]  /*0bf0*/  IMAD.U32 R196, R12, 0x40, R5 ;  /* 0x000000400cc47824 */ /* 0x000fe200078e0005 */
[----:B------:R-:W-:Y:S01]  /*0c00*/  LOP3.LUT R11, R9, 0xfffffff8, RZ, 0xc0, !PT ;  /* 0xfffffff8090b7812 */ /* 0x000fe200078ec0ff */
[----:B------:R-:W-:Y:S01]  /*0c10*/  IMAD.IADD R185, R10, 0x1, -R13 ;  /* 0x000000010ab97824 */ /* 0x000fe200078e0a0d */
[----:B------:R-:W-:Y:S01]  /*0c20*/  LOP3.LUT R13, R3, 0x7ffffffc, RZ, 0xc0, !PT ;  /* 0x7ffffffc030d7812 */ /* 0x000fe200078ec0ff */
[----:B------:R-:W-:Y:S01]  /*0c30*/  IMAD.SHL.U32 R9, R9, 0x40, RZ ;  /* 0x0000004009097824 */ /* 0x000fe200078e00ff */
[----:B------:R-:W-:Y:S01]  /*0c40*/  LEA.HI R7, R7, R8, RZ, 0x5 ;  /* 0x0000000807077211 */ /* 0x000fe200078f28ff */
[----:B------:R-:W-:Y:S01]  /*0c50*/  IMAD.IADD R11, R2, 0x1, -R11 ;  /* 0x00000001020b7824 */ /* 0x000fe200078e0a0b */
[----:B------:R-:W-:Y:S01]  /*0c60*/  SHF.R.S32.HI R2, RZ, 0x2, R3 ;  /* 0x00000002ff027819 */ /* 0x000fe20000011403 */
[----:B------:R-:W-:Y:S01]  /*0c70*/  IMAD.IADD R13, R8, 0x1, -R13 ;  /* 0x00000001080d7824 */ /* 0x000fe200078e0a0d */
[----:B------:R-:W-:Y:S01]  /*0c80*/  SHF.R.S32.HI R3, RZ, 0x1f, R3 ;  /* 0x0000001fff037819 */ /* 0x000fe20000011403 */
[----:B------:R-:W-:Y:S01]  /*0c90*/  IMAD.SHL.U32 R8, R11, 0x40, RZ ;  /* 0x000000400b087824 */ /* 0x000fe200078e00ff */
[----:B------:R-:W-:-:S02]  /*0ca0*/  LOP3.LUT R9, R9, 0x7ffffe00, RZ, 0xc0, !PT ;  /* 0x7ffffe0009097812 */ /* 0x000fc400078ec0ff */
[----:B------:R-:W-:Y:S02]  /*0cb0*/  LEA.HI R3, R3, R2, RZ, 0x3 ;  /* 0x0000000203037211 */ /* 0x000fe400078f18ff */
[----:B------:R-:W-:Y:S01]  /*0cc0*/  LOP3.LUT R8, R8, 0x1c0, RZ, 0xc0, !PT ;  /* 0x000001c008087812 */ /* 0x000fe200078ec0ff */
[----:B------:R-:W-:Y:S01]  /*0cd0*/  IMAD R9, R4, 0x400, R9 ;  /* 0x0000040004097824 */ /* 0x000fe200078e0209 */
[----:B------:R-:W-:Y:S02]  /*0ce0*/  LOP3.LUT R3, R3, 0xfffffff8, RZ, 0xc0, !PT ;  /* 0xfffffff803037812 */ /* 0x000fe400078ec0ff */
[----:B------:R-:W-:Y:S02]  /*0cf0*/  LOP3.LUT R5, R8, 0x8, R5, 0xf8, !PT ;  /* 0x0000000808057812 */ /* 0x000fe400078ef805 */
[----:B------:R-:W-:Y:S01]  /*0d00*/  SHF.R.U32.HI R8, RZ, 0x3, R8 ;  /* 0x00000003ff087819 */ /* 0x000fe20000011608 */
[----:B------:R-:W-:Y:S01]  /*0d10*/  IMAD.IADD R16, R2, 0x1, -R3 ;  /* 0x0000000102107824 */ /* 0x000fe200078e0a03 */
[----:B------:R-:W-:-:S02]  /*0d20*/  LEA.HI R0, R0, R197, RZ, 0x3 ;  /* 0x000000c500007211 */ /* 0x000fc400078f18ff */
[----:B------:R-:W-:Y:S02]  /*0d30*/  LOP3.LUT R8, R5, R8, RZ, 0x3c, !PT ;  /* 0x0000000805087212 */ /* 0x000fe400078e3cff */
[----:B------:R-:W-:Y:S02]  /*0d40*/  LOP3.LUT R2, R0, 0xfffffff8, RZ, 0xc0, !PT ;  /* 0xfffffff800027812 */ /* 0x000fe400078ec0ff */
[----:B------:R-:W-:Y:S01]  /*0d50*/  R2P PR, R11, 0x6 ;  /* 0x000000060b007804 */ /* 0x000fe20000000000 */
[----:B------:R-:W-:Y:S01]  /*0d60*/  IMAD.IADD R8, R9, 0x1, R8 ;  /* 0x0000000109087824 */ /* 0x000fe200078e0208 */
[----:B------:R-:W-:Y:S01]  /*0d70*/  LEA.HI R6, R6, R193, RZ, 0x1 ;  /* 0x000000c106067211 */ /* 0x000fe200078f08ff */
[----:B------:R-:W-:Y:S01]  /*0d80*/  IMAD.IADD R191, R197, 0x1, -R2 ;  /* 0x00000001c5bf7824 */ /* 0x000fe200078e0a02 */
[----:B------:R-:W-:Y:S01]  /*0d90*/  SHF.R.S32.HI R7, RZ, 0x5, R7 ;  /* 0x00000005ff077819 */ /* 0x000fe20000011407 */
[----:B------:R-:W-:Y:S01]  /*0da0*/  IMAD.SHL.U32 R2, R13, 0x2, RZ ;  /* 0x000000020d027824 */ /* 0x000fe200078e00ff */
[----:B------:R-:W-:Y:S01]  /*0db0*/  LEA R18, R8, UR41, 0x1 ;  /* 0x0000002908127c11 */ /* 0x000fe2000f8e08ff */
[----:B------:R-:W-:Y:S01]  /*0dc0*/  IMAD.SHL.U32 R184, R191, 0x8, RZ ;  /* 0x00000008bfb87824 */ /* 0x000fe200078e00ff */
[----:B------:R-:W-:Y:S01]  /*0dd0*/  LOP3.LUT R6, R6, 0xfffffe, RZ, 0xc0, !PT ;  /* 0x00fffffe06067812 */ /* 0x000fe200078ec0ff */
[----:B------:R-:W-:Y:S01]  /*0de0*/  IMAD R16, R7, 0x10, R16 ;  /* 0x0000001007107824 */ /* 0x000fe200078e0210 */
[----:B------:R-:W-:Y:S01]  /*0df0*/  SEL R22, R22, 0xffffffe0, !P1 ;  /* 0xffffffe016167807 */ /* 0x000fe20004800000 */
[C---:B------:R-:W-:Y:S01]  /*0e00*/  VIADD R23, R18.reuse, 0x26800 ;  /* 0x0002680012177836 */ /* 0x040fe20000000000 */
[----:B------:R-:W-:Y:S01]  /*0e10*/  IADD3 R19, R18, 0x26840, RZ ;  /* 0x0002684012137810 */ /* 0x000fe20007ffe0ff */
[C---:B------:R-:W-:Y:S01]  /*0e20*/  VIADD R190, R184.reuse, 0x40 ;  /* 0x00000040b8be7836 */ /* 0x040fe20000000000 */
[----:B------:R-:W-:Y:S01]  /*0e30*/  SHF.R.S32.HI R192, RZ, 0x3, R0 ;  /* 0x00000003ffc07819 */ /* 0x000fe20000011400 */
[----:B------:R-:W-:-:S02]  /*0e40*/  VIADD R189, R184, 0x80 ;  /* 0x00000080b8bd7836 */ /* 0x000fc40000000000 */
        /* <DEDUP_REMOVED lines=10> */
[----:B------:R-:W-:Y:S01]  /*0ef0*/  IMAD.IADD R6, R193, 0x1, -R6 ;  /* 0x00000001c1067824 */ /* 0x000fe200078e0a06 */
[----:B------:R-:W-:Y:S01]  /*0f00*/  SHF.R.S32.HI R199, RZ, 0x1f, R195 ;  /* 0x0000001fffc77819 */ /* 0x000fe200000114c3 */
[C---:B------:R-:W-:Y:S01]  /*0f10*/  @P2 VIADD R19, R23.reuse, 0xffffffc0 ;  /* 0xffffffc017132836 */ /* 0x040fe20000000000 */
[----:B------:R-:W-:Y:S01]  /*0f20*/  SHF.R.S32.HI R198, RZ, 0x1f, R194 ;  /* 0x0000001fffc67819 */ /* 0x000fe200000114c2 */
[----:B------:R-:W-:-:S02]  /*0f30*/  IMAD.IADD R23, R23, 0x1, R22 ;  /* 0x0000000117177824 */ /* 0x000fc400078e0216 */
[----:B------:R-:W-:Y:S02]  /*0f40*/  IMAD.SHL.U32 R17, R6, 0x100, RZ ;  /* 0x0000010006117824 */ /* 0x000fe400078e00ff */
[----:B------:R-:W-:Y:S02]  /*0f50*/  IMAD R185, R185, 0x8, R16 ;  /* 0x00000008b9b97824 */ /* 0x000fe400078e0210 */
[----:B------:R-:W-:-:S07]  /*0f60*/  IMAD.IADD R22, R22, 0x1, R19 ;  /* 0x0000000116167824 */ /* 0x000fce00078e0213 */
.L_x_5581:
[----:B------:R-:W-:Y:S01]  /*0f70*/  ULDC.64 UR8, c[0x0][0xa28] ;  /* 0x00028a0000087ab9 */ /* 0x000fe20000000a00 */
[----:B------:R-:W-:Y:S01]  /*0f80*/  ULDC UR4, c[0x0][0x424] ;  /* 0x0001090000047ab9 */ /* 0x000fe20000000800 */
[----:B------:R-:W-:-:S04]  /*0f90*/  UISETP.NE.U32.AND UP0, UPT, UR8, URZ, UPT ;  /* 0x0000003f0800728c */ /* 0x000fc8000bf05070 */
[----:B------:R-:W-:-:S03]  /*0fa0*/  UISETP.NE.AND.EX UP0, UPT, UR9, URZ, UPT, UP0 ;  /* 0x0000003f0900728c */ /* 0x000fc6000bf05300 */
[----:B------:R-:W-:Y:S02]  /*0fb0*/  ULDC.64 UR8, c[0x0][0xa18] ;  /* 0x0002860000087ab9 */ /* 0x000fe40000000a00 */
[----:B------:R-:W-:Y:S01]  /*0fc0*/  UISETP.NE.U32.AND UP1, UPT, UR8, URZ, UPT ;  /* 0x0000003f0800728c */ /* 0x000fe2000bf25070 */
[----:B------:R-:W-:-:S03]  /*0fd0*/  PLOP3.LUT P0, PT, PT, PT, UP0, 0x80, 0x0 ;  /* 0x000000000000781c */ /* 0x000fc60003f0f008 */
[----:B------:R-:W-:-:S03]  /*0fe0*/  UISETP.NE.AND.EX UP1, UPT, UR9, URZ, UPT, UP1 ;  /* 0x0000003f0900728c */ /* 0x000fc6000bf25310 */
[----:B------:R-:W-:Y:S02]  /*0ff0*/  @UP0 ULDC.64 UR8, c[0x0][0xa28] ;  /* 0x00028a0000080ab9 */ /* 0x000fe40000000a00 */
[----:B------:R-:W-:Y:S01]  /*1000*/  @UP0 UIMAD.WIDE UR8, UR6, 0x4, UR8 ;  /* 0x00000004060808a5 */ /* 0x000fe2000f8e0208 */
[----:B------:R-:W-:-:S05]  /*1010*/  PLOP3.LUT P2, PT, PT, PT, UP1, 0x80, 0x0 ;  /* 0x000000000000781c */ /* 0x000fca0003f4f018 */
[----:B------:R-:W-:Y:S01]  /*1020*/  @UP1 ULDC.64 UR10, c[0x0][0xa18] ;  /* 0x00028600000a1ab9 */ /* 0x000fe20000000a00 */
[----:B0-23--:R-:W-:Y:S02]  /*1030*/  IMAD.U32 R4, RZ, RZ, UR8 ;  /* 0x00000008ff047e24 */ /* 0x00dfe4000f8e00ff */
[----:B------:R-:W-:Y:S01]  /*1040*/  IMAD.U32 R5, RZ, RZ, UR9 ;  /* 0x00000009ff057e24 */ /* 0x000fe2000f8e00ff */
[----:B------:R-:W-:-:S04]  /*1050*/  @UP1 UIMAD.WIDE UR8, UR6, 0x4, UR10 ;  /* 0x00000004060818a5 */ /* 0x000fc8000f8e020a */
[----:B------:R-:W2:Y:S02]  /*1060*/  @P0 LDG.E R4, desc[UR54][R4.64] ;  /* 0x0000003604040981 */ /* 0x000ea4000c1e1900 */
[----:B-1----:R-:W-:Y:S02]  /*1070*/  IMAD.U32 R6, RZ, RZ, UR8 ;  /* 0x00000008ff067e24 */ /* 0x002fe4000f8e00ff */
[----:B----4-:R-:W-:Y:S01]  /*1080*/  IMAD.U32 R7, RZ, RZ, UR9 ;  /* 0x00000009ff077e24 */ /* 0x010fe2000f8e00ff */
[----:B------:R-:W-:-:S04]  /*1090*/  ULDC.64 UR8, c[0x0][0x418] ;  /* 0x0001060000087ab9 */ /* 0x000fc80000000a00 */
[----:B------:R-:W3:Y:S01]  /*10a0*/  @P2 LDG.E R6, desc[UR54][R6.64] ;  /* 0x0000003606062981 */ /* 0x000ee2000c1e1900 */
[----:B------:R-:W-:Y:S01]  /*10b0*/  UISETP.NE.U32.AND UP0, UPT, UR8, URZ, UPT ;  /* 0x0000003f0800728c */ /* 0x000fe2000bf05070 */
[----:B------:R-:W-:Y:S01]  /*10c0*/  UMOV UR48, URZ ;  /* 0x0000003f00307c82 */ /* 0x000fe20008000000 */
[----:B------:R-:W-:Y:S02]  /*10d0*/  UMOV UR43, UR7 ;  /* 0x00000007002b7c82 */ /* 0x000fe40008000000 */
[----:B------:R-:W-:-:S03]  /*10e0*/  UISETP.NE.AND.EX UP0, UPT, UR9, URZ, UPT, UP0 ;  /* 0x0000003f0900728c */ /* 0x000fc6000bf05300 */
[----:B------:R-:W-:Y:S01]  /*10f0*/  ULDC.64 UR8, c[0x0][0xa20] ;  /* 0x0002880000087ab9 */ /* 0x000fe20000000a00 */
[----:B------:R-:W-:Y:S01]  /*1100*/  USEL UR4, UR4, 0x1, UP0 ;  /* 0x0000000104047887 */ /* 0x000fe20008000000 */
[----:B------:R-:W-:Y:S01]  /*1110*/  ISETP.NE.U32.AND P1, PT, RZ, UR8, PT ;  /* 0x00000008ff007c0c */ /* 0x000fe2000bf25070 */
[----:B------:R-:W-:Y:S02]  /*1120*/  ULDC UR8, c[0x0][0x2f0] ;  /* 0x0000bc0000087ab9 */ /* 0x000fe40000000800 */
[----:B------:R-:W-:Y:S01]  /*1130*/  UIMAD UR4, UR4, UR8, URZ ;  /* 0x00000008040472a4 */ /* 0x000fe2000f8e023f */
[----:B------:R-:W-:Y:S02]  /*1140*/  ISETP.NE.AND.EX P1, PT, RZ, UR9, PT, P1 ;  /* 0x00000009ff007c0c */ /* 0x000fe4000bf25310 */
[----:B--2---:R-:W-:Y:S02]  /*1150*/  @P0 R2UR UR48, R4 ;  /* 0x00000000043002ca */ /* 0x004fe400000e0000 */
[----:B---3--:R-:W-:Y:S01]  /*1160*/  @P2 R2UR UR50, R6 ;  /* 0x00000000063222ca */ /* 0x008fe200000e0000 */
[----:B------:R-:W-:-:S14]  /*1170*/  @P2 BRA `(.L_x_5464) ;  /* 0x0000000000382947 */ /* 0x000fdc0003800000 */
[----:B------:R-:W-:Y:S01]  /*1180*/  ULDC.64 UR8, c[0x0][0xa00] ;  /* 0x0002800000087ab9 */ /* 0x000fe20000000a00 */
[----:B------:R-:W-:Y:S01]  /*1190*/  ULDC UR50, c[0x0][0x288] ;  /* 0x0000a20000327ab9 */ /* 0x000fe20000000800 */
[----:B------:R-:W-:-:S04]  /*11a0*/  ISETP.NE.U32.AND P0, PT, RZ, UR8, PT ;  /* 0x00000008ff007c0c */ /* 0x000fc8000bf05070 */
[----:B------:R-:W-:-:S13]  /*11b0*/  ISETP.NE.AND.EX P0, PT, RZ, UR9, PT, P0 ;  /* 0x00000009ff007c0c */ /* 0x000fda000bf05300 */
[----:B------:R-:W-:Y:S05]  /*11c0*/  @!P0 BRA `(.L_x_5464) ;  /* 0x0000000000248947 */ /* 0x000fea0003800000 */
[----:B------:R-:W-:Y:S02]  /*11d0*/  ULDC.64 UR8, c[0x0][0xa00] ;  /* 0x0002800000087ab9 */ /* 0x000fe40000000a00 */
[----:B------:R-:W-:-:S06]  /*11e0*/  UIMAD.WIDE UR8, UR6, 0x4, UR8 ;  /* 0x00000004060878a5 */ /* 0x000fcc000f8e0208 */
[----:B------:R-:W-:Y:S02]  /*11f0*/  IMAD.U32 R4, RZ, RZ, UR8 ;  /* 0x00000008ff047e24 */ /* 0x000fe4000f8e00ff */
[----:B------:R-:W-:-:S05]  /*1200*/  IMAD.U32 R5, RZ, RZ, UR9 ;  /* 0x00000009ff057e24 */ /* 0x000fca000f8e00ff */
[----:B------:R-:W2:Y:S04]  /*1210*/  LDG.E R3, desc[UR54][R4.64] ;  /* 0x0000003604037981 */ /* 0x000ea8000c1e1900 */
[----:B------:R-:W3:Y:S01]  /*1220*/  LDG.E R0, desc[UR54][R4.64+0x4] ;  /* 0x0000043604007981 */ /* 0x000ee2000c1e1900 */
[----:B--2---:R-:W-:Y:S02]  /*1230*/  R2UR UR50, R3 ;  /* 0x00000000033272ca */ /* 0x004fe400000e0000 */
[----:B---3--:R-:W-:-:S13]  /*1240*/  R2UR UR7, R0 ;  /* 0x00000000000772ca */ /* 0x008fda00000e0000 */
[----:B------:R-:W-:-:S12]  /*1250*/  UIADD3 UR50, -UR50, UR7, URZ ;  /* 0x0000000732327290 */ /* 0x000fd8000fffe13f */
.L_x_5464:
[----:B------:R-:W-:Y:S01]  /*1260*/  UMOV UR44, UR6 ;  /* 0x00000006002c7c82 */ /* 0x000fe20008000000 */
[----:B------:R-:W-:Y:S05]  /*1270*/  @!P1 BRA `(.L_x_5465) ;  /* 0x00000000001c9947 */ /* 0x000fea0003800000 */
[----:B------:R-:W-:Y:S02]  /*1280*/  ULDC.64 UR8, c[0x0][0xa20] ;  /* 0x0002880000087ab9 */ /* 0x000fe40000000a00 */
[----:B------:R-:W-:-:S06]  /*1290*/  UIMAD.WIDE UR6, UR6, 0x4, UR8 ;  /* 0x00000004060678a5 */ /* 0x000fcc000f8e0208 */
[----:B------:R-:W-:Y:S02]  /*12a0*/  IMAD.U32 R4, RZ, RZ, UR6 ;  /* 0x00000006ff047e24 */ /* 0x000fe4000f8e00ff */
[----:B------:R-:W-:-:S05]  /*12b0*/  IMAD.U32 R5, RZ, RZ, UR7 ;  /* 0x00000007ff057e24 */ /* 0x000fca000f8e00ff */
[----:B------:R-:W2:Y:S02]  /*12c0*/  LDG.E R4, desc[UR54][R4.64] ;  /* 0x0000003604047981 */ /* 0x000ea4000c1e1900 */
[----:B--2---:R-:W-:Y:S01]  /*12d0*/  R2UR UR4, R4 ;  /* 0x00000000040472ca */ /* 0x004fe200000e0000 */
[----:B------:R-:W-:-:S14]  /*12e0*/  BRA `(.L_x_5466) ;  /* 0x0000000000347947 */ /* 0x000fdc0003800000 */
.L_x_5465:
[----:B------:R-:W-:Y:S02]  /*12f0*/  ULDC.64 UR8, c[0x0][0xa08] ;  /* 0x0002820000087ab9 */ /* 0x000fe40000000a00 */
        /* <DEDUP_REMOVED lines=12> */
.L_x_5466:
[----:B------:R-:W-:Y:S02]  /*13c0*/  UISETP.NE.AND UP0, UPT, UR46, 0x1, UPT ;  /* 0x000000012e00788c */ /* 0x000fe4000bf05270 */
[----:B------:R-:W-:Y:S02]  /*13d0*/  UIADD3 UR48, -UR48, UR4, URZ ;  /* 0x0000000430307290 */ /* 0x000fe4000fffe13f */
[----:B------:R-:W-:Y:S02]  /*13e0*/  USHF.L.U32 UR45, UR5, 0x6, URZ ;  /* 0x00000006052d7899 */ /* 0x000fe4000800063f */
[----:B------:R-:W-:Y:S01]  /*13f0*/  UIADD3 UR4, UR48, 0x3f, URZ ;  /* 0x0000003f30047890 */ /* 0x000fe2000fffe03f */
[----:B------:R-:W-:-:S03]  /*1400*/  PLOP3.LUT P0, PT, PT, PT, UP0, 0x80, 0x0 ;  /* 0x000000000000781c */ /* 0x000fc60003f0f008 */
[----:B------:R-:W-:-:S04]  /*1410*/  USHF.R.S32.HI UR6, URZ, 0x1f, UR4 ;  /* 0x0000001f3f067899 */ /* 0x000fc80008011404 */
[----:B------:R-:W-:-:S04]  /*1420*/  ULEA.HI UR6, UR6, UR4, URZ, 0x6 ;  /* 0x0000000406067291 */ /* 0x000fc8000f8f303f */
[----:B------:R-:W-:Y:S02]  /*1430*/  USHF.R.S32.HI UR6, URZ, 0x6, UR6 ;  /* 0x000000063f067899 */ /* 0x000fe40008011406 */
[----:B------:R-:W-:Y:S10]  /*1440*/  @!P0 BRA `(.L_x_5467) ;  /* 0x0000002000308947 */ /* 0x000ff40003800000 */
[----:B------:R-:W0:Y:S01]  /*1450*/  LDC.64 R6, c[0x0][0x9e0] ;  /* 0x00027800ff067b82 */ /* 0x000e220000000a00 */
[----:B------:R-:W-:Y:S01]  /*1460*/  ULDC UR4, c[0x0][0x448] ;  /* 0x0001120000047ab9 */ /* 0x000fe20000000800 */
[----:B------:R-:W-:Y:S02]  /*1470*/  UIADD3 UR7, UR45, 0x3f, URZ ;  /* 0x0000003f2d077890 */ /* 0x000fe4000fffe03f */
[----:B------:R-:W-:Y:S02]  /*1480*/  UISETP.NE.AND UP0, UPT, UR4, 0x1, UPT ;  /* 0x000000010400788c */ /* 0x000fe4000bf05270 */
[----:B------:R-:W-:-:S09]  /*1490*/  UIADD3 UR8, UR48, 0x1, -UR50 ;  /* 0x0000000130087890 */ /* 0x000fd2000fffe832 */
[----:B------:R-:W-:Y:S01]  /*14a0*/  @UP0 ULDC UR4, c[0x0][0x44c] ;  /* 0x0001130000040ab9 */ /* 0x000fe20000000800 */
[----:B------:R-:W-:Y:S01]  /*14b0*/  @UP0 ULDC UR9, c[0x0][0x450] ;  /* 0x0001140000090ab9 */ /* 0x000fe20000000800 */
[----:B------:R-:W-:-:S04]  /*14c0*/  UIMAD.WIDE.U32 UR4, UR7, UR4, URZ ;  /* 0x00000004070472a5 */ /* 0x000fc8000f8e003f */
[----:B------:R-:W-:Y:S01]  /*14d0*/  @UP0 USHF.R.U32.HI UR7, URZ, UR9, UR5 ;  /* 0x000000093f070299 */ /* 0x000fe20008011605 */
[----:B0-----:R-:W-:-:S03]  /*14e0*/  ISETP.GE.AND P1, PT, R7, 0x1, PT ;  /* 0x000000010700780c */ /* 0x001fc60003f26270 */
[----:B------:R-:W-:-:S06]  /*14f0*/  UIADD3 UR7, UR8, UR7, URZ ;  /* 0x0000000708077290 */ /* 0x000fcc000fffe03f */
[----:B------:R-:W-:-:S04]  /*1500*/  VIADD R0, R6, UR7 ;  /* 0x0000000706007c36 */ /* 0x000fc80008000000 */
        /* <DEDUP_REMOVED lines=12> */
.L_x_5469:
[----:B------:R-:W-:-:S13]  /*15d0*/  ISETP.NE.AND P0, PT, R7, 0x1, PT ;  /* 0x000000010700780c */ /* 0x000fda0003f05270 */
[----:B------:R-:W0:Y:S02]  /*15e0*/  @P0 LDC.64 R4, c[0x0][0x9e8] ;  /* 0x00027a00ff040b82 */ /* 0x000e240000000a00 */
[----:B0-----:R-:W-:-:S05]  /*15f0*/  @P0 IMAD.HI.U32 R4, R3, R4, RZ ;  /* 0x0000000403040227 */ /* 0x001fca00078e00ff */
[----:B------:R-:W-:-:S07]  /*1600*/  @P0 SHF.R.U32.HI R3, RZ, R5, R4 ;  /* 0x00000005ff030219 */ /* 0x000fce0000011604 */
.L_x_5470:
[----:B------:R-:W-:-:S05]  /*1610*/  IMAD R3, R3, R7, R7 ;  /* 0x0000000703037224 */ /* 0x000fca00078e0207 */
[----:B------:R-:W-:-:S07]  /*1620*/  VIMNMX R0, R0, R3, PT ;  /* 0x0000000300007248 */ /* 0x000fce0003fe0100 */
.L_x_5468:
[----:B------:R-:W-:Y:S01]  /*1630*/  @UP0 ULDC UR4, c[0x0][0x44c] ;  /* 0x0001130000040ab9 */ /* 0x000fe20000000800 */
[----:B------:R-:W-:Y:S01]  /*1640*/  VIADD R0, R0, 0x3f ;  /* 0x0000003f00007836 */ /* 0x000fe20000000000 */
[----:B------:R-:W-:Y:S01]  /*1650*/  UIMAD.WIDE.U32 UR4, UR45, UR4, URZ ;  /* 0x000000042d0472a5 */ /* 0x000fe2000f8e003f */
[----:B------:R-:W-:Y:S01]  /*1660*/  @UP0 ULDC UR8, c[0x0][0x450] ;  /* 0x0001140000080ab9 */ /* 0x000fe20000000800 */
[----:B------:R-:W-:Y:S02]  /*1670*/  UMOV UR7, UR45 ;  /* 0x0000002d00077c82 */ /* 0x000fe40008000000 */
[----:B------:R-:W-:Y:S01]  /*1680*/  @UP0 USHF.R.U32.HI UR7, URZ, UR8, UR5 ;  /* 0x000000083f070299 */ /* 0x000fe20008011605 */
[----:B------:R-:W-:Y:S02]  /*1690*/  SHF.R.S32.HI R3, RZ, 0x1f, R0 ;  /* 0x0000001fff037819 */ /* 0x000fe40000011400 */
[----:B------:R-:W-:Y:S01]  /*16a0*/  ULDC UR4, c[0x0][0x9dc] ;  /* 0x0002770000047ab9 */ /* 0x000fe20000000800 */
[----:B------:R-:W-:Y:S01]  /*16b0*/  UIADD3 UR48, UR7, UR48, -UR50 ;  /* 0x0000003007307290 */ /* 0x000fe2000fffe832 */
[----:B------:R-:W-:-:S03]  /*16c0*/  LEA.HI R3, R3, R0, RZ, 0x6 ;  /* 0x0000000003037211 */ /* 0x000fc600078f30ff */
[----:B------:R-:W-:Y:S01]  /*16d0*/  UIADD3 UR4, UR48, -UR4, URZ ;  /* 0x8000000430047290 */ /* 0x000fe2000fffe03f */
[----:B------:R-:W-:-:S04]  /*16e0*/  SHF.R.S32.HI R3, RZ, 0x6, R3 ;  /* 0x00000006ff037819 */ /* 0x000fc80000011403 */
[----:B------:R-:W-:Y:S01]  /*16f0*/  VIMNMX R4, R3, UR6, PT ;  /* 0x0000000603047c48 */ /* 0x000fe2000bfe0100 */
        /* <DEDUP_REMOVED lines=12> */
.L_x_5472:
[----:B------:R-:W-:-:S13]  /*17c0*/  ISETP.NE.AND P0, PT, R7, 0x1, PT ;  /* 0x000000010700780c */ /* 0x000fda0003f05270 */
[----:B------:R-:W0:Y:S02]  /*17d0*/  @P0 LDC.64 R8, c[0x0][0x9e8] ;  /* 0x00027a00ff080b82 */ /* 0x000e240000000a00 */
[----:B0-----:R-:W-:-:S05]  /*17e0*/  @P0 IMAD.HI.U32 R6, R0, R8, RZ ;  /* 0x0000000800060227 */ /* 0x001fca00078e00ff */
[----:B------:R-:W-:-:S07]  /*17f0*/  @P0 SHF.R.U32.HI R0, RZ, R9, R6 ;  /* 0x00000009ff000219 */ /* 0x000fce0000011606 */
.L_x_5473:
[----:B------:R-:W-:-:S05]  /*1800*/  IMAD R0, R0, R7, RZ ;  /* 0x0000000700007224 */ /* 0x000fca00078e02ff */
[----:B------:R-:W-:-:S07]  /*1810*/  VIMNMX R5, R5, R0, !PT ;  /* 0x0000000005057248 */ /* 0x000fce0007fe0100 */
.L_x_5471:
[----:B------:R-:W-:Y:S01]  /*1820*/  SHF.R.S32.HI R0, RZ, 0x1f, R5 ;  /* 0x0000001fff007819 */ /* 0x000fe20000011405 */
[----:B------:R-:W-:Y:S01]  /*1830*/  IMAD.MOV.U32 R3, RZ, RZ, RZ ;  /* 0x000000ffff037224 */ /* 0x000fe200078e00ff */
[----:B------:R-:W-:Y:S02]  /*1840*/  PLOP3.LUT P0, PT, PT, PT, PT, 0x80, 0x0 ;  /* 0x000000000000781c */ /* 0x000fe40003f0f070 */
[----:B------:R-:W-:Y:S02]  /*1850*/  CS2R R20, SRZ ;  /* 0x0000000000147805 */ /* 0x000fe4000001ff00 */
[----:B------:R-:W-:Y:S02]  /*1860*/  LEA.HI R0, R0, R5, RZ, 0x6 ;  /* 0x0000000500007211 */ /* 0x000fe400078f30ff */
[----:B------:R-:W-:Y:S02]  /*1870*/  CS2R R150, SRZ ;  /* 0x0000000000967805 */ /* 0x000fe4000001ff00 */
[----:B------:R-:W-:-:S02]  /*1880*/  CS2R R148, SRZ ;  /* 0x0000000000947805 */ /* 0x000fc4000001ff00 */
        /* <DEDUP_REMOVED lines=81> */
.L_x_5475:
[----:B------:R-:W-:Y:S01]  /*1da0*/  ULEA UR21, UR38, UR41, 0x3 ;  /* 0x0000002926157291 */ /* 0x000fe2000f8e183f */
[----:B------:R-:W-:-:S05]  /*1db0*/  IMAD.U32 R3, RZ, RZ, UR37 ;  /* 0x00000025ff037e24 */ /* 0x000fca000f8e00ff */
[----:B------:R-:W-:-:S04]  /*1dc0*/  SHF.L.U32 R3, R3, 0x1f, RZ ;  /* 0x0000001f03037819 */ /* 0x000fc800000006ff */
[----:B------:R-:W0:Y:S02]  /*1dd0*/  SYNCS.PHASECHK.TRANS64.TRYWAIT P1, [UR21+0x28c50], R3 ;  /* 0x028c5003ff0075a7 */ /* 0x000e240008020155 */
[----:B0-----:R-:W-:Y:S05]  /*1de0*/  @!P1 BRA `(.L_x_5476) ;  /* 0x0000013c00209947 */ /* 0x001fea0003800000 */
.L_x_5674:
        /* <DEDUP_REMOVED lines=38> */
.L_x_5477:
[----:B0-----:R-:W-:Y:S01]  /*2050*/  VIADD R3, R4, 0xfffffffe ;  /* 0xfffffffe04037836 */ /* 0x001fe20000000000 */
[----:B------:R-:W-:-:S04]  /*2060*/  UIADD3 UR6, UR21, 0x28c60, URZ ;  /* 0x00028c6015067890 */ /* 0x000fc8000fffe03f */
[----:B------:R-:W-:Y:S01]  /*2070*/  ISETP.GE.AND P1, PT, R3, R0, PT ;  /* 0x000000000300720c */ /* 0x000fe20003f26270 */
[----:B------:R-:W-:-:S09]  /*2080*/  UPRMT UR6, UR40, 0x654, UR6 ;  /* 0x0000065428067896 */ /* 0x000fd20008000006 */
[----:B------:R-:W-:Y:S03]  /*2090*/  SYNCS.ARRIVE.TRANS64.RED.A1T0 RZ, [UR6], RZ ;  /* 0x000000ffffff79a7 */ /* 0x000fe60008100406 */
[----:B------:R-:W-:Y:S05]  /*20a0*/  @!P1 BRA `(.L_x_5478) ;  /* 0x0000000800d89947 */ /* 0x000fea0003800000 */
.L_x_5484:
[----:B------:R-:W-:Y:S01]  /*20b0*/  BAR.SYNC.DEFER_BLOCKING 0xe, 0x100 ;  /* 0x0384000000007b1d */ /* 0x000fe20000010000 */
[----:B-1----:R-:W-:Y:S01]  /*20c0*/  IMAD.U32 R5, RZ, RZ, UR38 ;  /* 0x00000026ff057e24 */ /* 0x002fe2000f8e00ff */
[----:B------:R-:W-:Y:S01]  /*20d0*/  UIADD3 UR38, UR38, 0x1, URZ ;  /* 0x0000000126267890 */ /* 0x000fe2000fffe03f */
[C---:B------:R-:W-:Y:S01]  /*20e0*/  ISETP.GT.AND P2, PT, R3.reuse, R0, PT ;  /* 0x000000000300720c */ /* 0x040fe20003f44270 */
[----:B------:R-:W-:Y:S02]  /*20f0*/  VIADD R3, R3, 0xffffffff ;  /* 0xffffffff03037836 */ /* 0x000fe40000000000 */
[----:B0-----:R-:W-:Y:S01]  /*2100*/  IMAD R4, R5, 0x40, R16 ;  /* 0x0000004005047824 */ /* 0x001fe200078e0210 */
        /* <DEDUP_REMOVED lines=137> */
.L_x_5479:
[----:B------:R-:W-:Y:S01]  /*29a0*/  ULEA UR21, UR38, UR41, 0x3 ;  /* 0x0000002926157291 */ /* 0x000fe2000f8e183f */
[----:B------:R-:W-:-:S05]  /*29b0*/  IMAD.U32 R4, RZ, RZ, UR37 ;  /* 0x00000025ff047e24 */ /* 0x000fca000f8e00ff */
[----:B------:R-:W-:-:S04]  /*29c0*/  SHF.L.U32 R4, R4, 0x1f, RZ ;  /* 0x0000001f04047819 */ /* 0x000fc800000006ff */
[----:B------:R0:W1:Y:S01]  /*29d0*/  SYNCS.PHASECHK.TRANS64.TRYWAIT P1, [UR21+0x28c50], R4 ;  /* 0x028c5004ff0075a7 */ /* 0x0000620008020155 */
[----:B------:R-:W-:Y:S05]  /*29e0*/  @!P0 BRA `(.L_x_5480) ;  /* 0x0000000000048947 */ /* 0x000fea0003800000 */
[----:B------:R-:W-:Y:S01]  /*29f0*/  BPT.TRAP 0x1 ;  /* 0x000000040000795c */ /* 0x000fe20000300000 */
.L_x_5480:
[----:B-1----:R-:W-:Y:S05]  /*2a00*/  @P1 BRA `(.L_x_5481) ;  /* 0x0000000000081947 */ /* 0x002fea0003800000 */
[----:B------:R-:W1:Y:S02]  /*2a10*/  SYNCS.PHASECHK.TRANS64.TRYWAIT P1, [UR21+0x28c50], R4 ;  /* 0x028c5004ff0075a7 */ /* 0x000e640008020155 */
[----:B-1----:R-:W-:Y:S05]  /*2a20*/  @!P1 BRA `(.L_x_5482) ;  /* 0x0000013000289947 */ /* 0x002fea0003800000 */
.L_x_5481:
        /* <DEDUP_REMOVED lines=26> */
.L_x_5483:
[----:B------:R-:W-:-:S04]  /*2bd0*/  UIADD3 UR6, UR21, 0x28c60, URZ ;  /* 0x00028c6015067890 */ /* 0x000fc8000fffe03f */
[----:B------:R-:W-:-:S09]  /*2be0*/  UPRMT UR6, UR40, 0x654, UR6 ;  /* 0x0000065428067896 */ /* 0x000fd20008000006 */
[----:B------:R-:W-:Y:S01]  /*2bf0*/  SYNCS.ARRIVE.TRANS64.RED.A1T0 RZ, [UR6], RZ ;  /* 0x000000ffffff79a7 */ /* 0x000fe20008100406 */
[----:B------:R-:W-:Y:S05]  /*2c00*/  @P2 BRA `(.L_x_5484) ;  /* 0xfffffff400282947 */ /* 0x000fea000383ffff */
.L_x_5478:
[----:B------:R-:W-:Y:S01]  /*2c10*/  BAR.SYNC.DEFER_BLOCKING 0xe, 0x100 ;  /* 0x0384000000007b1d */ /* 0x000fe20000010000 */
[----:B------:R-:W-:Y:S01]  /*2c20*/  MOV R3, UR38 ;  /* 0x0000002600037c02 */ /* 0x000fe20008000f00 */
[----:B------:R-:W-:Y:S01]  /*2c30*/  UIADD3 UR38, UR38, 0x1, URZ ;  /* 0x0000000126267890 */ /* 0x000fe2000fffe03f */
[----:B------:R-:W-:Y:S01]  /*2c40*/  PLOP3.LUT P0, PT, PT, PT, PT, 0x8, 0x0 ;  /* 0x000000000000781c */ /* 0x000fe20003f0e170 */
[----:B------:R-:W-:Y:S02]  /*2c50*/  IMAD.MOV.U32 R20, RZ, RZ, RZ ;  /* 0x000000ffff147224 */ /* 0x000fe400078e00ff */
[----:B------:R-:W-:Y:S01]  /*2c60*/  IMAD R0, R3, 0x40, R16 ;  /* 0x0000004003007824 */ /* 0x000fe200078e0210 */
[----:B------:R-:W-:-:S04]  /*2c70*/  UISETP.NE.AND UP0, UPT, UR38, 0x2, UPT ;  /* 0x000000022600788c */ /* 0x000fc8000bf05270 */
[----:B01----:R-:W-:Y:S01]  /*2c80*/  LEA R4, R0, UR41, 0x2 ;  /* 0x0000002900047c11 */ /* 0x003fe2000f8e10ff */
        /* <DEDUP_REMOVED lines=136> */
.L_x_5467:
[----:B------:R-:W-:Y:S01]  /*3510*/  ULDC UR4, c[0x0][0x448] ;  /* 0x0001120000047ab9 */ /* 0x000fe20000000800 */
[----:B------:R-:W-:Y:S02]  /*3520*/  UIADD3 UR7, UR45, 0x3f, URZ ;  /* 0x0000003f2d077890 */ /* 0x000fe4000fffe03f */
[----:B------:R-:W-:Y:S02]  /*3530*/  UISETP.NE.AND UP0, UPT, UR4, 0x1, UPT ;  /* 0x000000010400788c */ /* 0x000fe4000bf05270 */
[----:B------:R-:W-:Y:S01]  /*3540*/  UIADD3 UR10, UR48, 0x1, -UR50 ;  /* 0x00000001300a7890 */ /* 0x000fe2000fffe832 */
[----:B------:R-:W-:Y:S01]  /*3550*/  ULDC.64 UR4, c[0x0][0x9e0] ;  /* 0x0002780000047ab9 */ /* 0x000fe20000000a00 */
[----:B------:R-:W-:-:S07]  /*3560*/  UP2UR UR52, UPR, URZ, 0x1 ;  /* 0x000000013f347883 */ /* 0x000fce0008000000 */
        /* <DEDUP_REMOVED lines=9> */
[----:B------:R-:W-:-:S06]  /*3600*/  IMAD.U32 R0, RZ, RZ, UR4 ;  /* 0x00000004ff007e24 */ /* 0x000fcc000f8e00ff */
        /* <DEDUP_REMOVED lines=11> */
.L_x_5486:
[----:B------:R-:W-:-:S11]  /*36c0*/  UISETP.NE.AND UP0, UPT, UR5, 0x1, UPT ;  /* 0x000000010500788c */ /* 0x000fd6000bf05270 */
[----:B------:R-:W-:Y:S02]  /*36d0*/  @UP0 ULDC.64 UR10, c[0x0][0x9e8] ;  /* 0x00027a00000a0ab9 */ /* 0x000fe40000000a00 */
[----:B------:R-:W-:-:S04]  /*36e0*/  UIMAD.WIDE.U32 UR8, UR4, UR10, URZ ;  /* 0x0000000a040872a5 */ /* 0x000fc8000f8e003f */
[----:B------:R-:W-:-:S12]  /*36f0*/  @UP0 USHF.R.U32.HI UR4, URZ, UR11, UR9 ;  /* 0x0000000b3f040299 */ /* 0x000fd80008011609 */
.L_x_5487:
[----:B------:R-:W-:-:S06]  /*3700*/  UIMAD UR4, UR4, UR5, UR5 ;  /* 0x00000005040472a4 */ /* 0x000fcc000f8e0205 */
[----:B------:R-:W-:-:S07]  /*3710*/  VIMNMX R0, R0, UR4, PT ;  /* 0x0000000400007c48 */ /* 0x000fce000bfe0100 */
.L_x_5485:
[----:B------:R-:W-:Y:S01]  /*3720*/  UISETP.NE.AND UP0, UPT, UR52, URZ, UPT ;  /* 0x0000003f3400728c */ /* 0x000fe2000bf05270 */
[----:B------:R-:W-:Y:S01]  /*3730*/  VIADD R0, R0, 0x3f ;  /* 0x0000003f00007836 */ /* 0x000fe20000000000 */
[----:B------:R-:W-:-:S04]  /*3740*/  UMOV UR4, UR45 ;  /* 0x0000002d00047c82 */ /* 0x000fc80008000000 */
        /* <DEDUP_REMOVED lines=9> */
[----:B------:R-:W-:Y:S01]  /*37e0*/  UIADD3 UR4, UR4, UR48, -UR50 ;  /* 0x0000003004047290 */ /* 0x000fe2000fffe832 */
        /* <DEDUP_REMOVED lines=14> */
.L_x_5489:
[----:B------:R-:W-:-:S11]  /*38d0*/  UISETP.NE.AND UP0, UPT, UR5, 0x1, UPT ;  /* 0x000000010500788c */ /* 0x000fd6000bf05270 */
[----:B------:R-:W-:Y:S02]  /*38e0*/  @UP0 ULDC.64 UR10, c[0x0][0x9e8] ;  /* 0x00027a00000a0ab9 */ /* 0x000fe40000000a00 */
[----:B------:R-:W-:-:S04]  /*38f0*/  UIMAD.WIDE.U32 UR6, UR4, UR10, URZ ;  /* 0x0000000a040672a5 */ /* 0x000fc8000f8e003f */
[----:B------:R-:W-:-:S12]  /*3900*/  @UP0 USHF.R.U32.HI UR4, URZ, UR11, UR7 ;  /* 0x0000000b3f040299 */ /* 0x000fd80008011607 */
.L_x_5490:
[----:B------:R-:W-:-:S04]  /*3910*/  UIMAD UR4, UR4, UR5, URZ ;  /* 0x00000005040472a4 */ /* 0x000fc8000f8e023f */
[----:B------:R-:W-:-:S04]  /*3920*/  UISETP.LT.AND UP0, UPT, UR8, UR4, UPT ;  /* 0x000000040800728c */ /* 0x000fc8000bf01270 */
[----:B------:R-:W-:-:S12]  /*3930*/  USEL UR8, UR8, UR4, !UP0 ;  /* 0x0000000408087287 */ /* 0x000fd8000c000000 */
.L_x_5488:
[----:B------:R-:W-:Y:S01]  /*3940*/  USHF.R.S32.HI UR4, URZ, 0x1f, UR8 ;  /* 0x0000001f3f047899 */ /* 0x000fe20008011408 */
[----:B------:R-:W-:Y:S01]  /*3950*/  PLOP3.LUT P0, PT, PT, PT, PT, 0x80, 0x0 ;  /* 0x000000000000781c */ /* 0x000fe20003f0f070 */
[----:B------:R-:W-:Y:S01]  /*3960*/  IMAD.MOV.U32 R3, RZ, RZ, RZ ;  /* 0x000000ffff037224 */ /* 0x000fe200078e00ff */
[----:B------:R-:W-:Y:S01]  /*3970*/  CS2R R20, SRZ ;  /* 0x0000000000147805 */ /* 0x000fe2000001ff00 */
[----:B------:R-:W-:Y:S01]  /*3980*/  ULEA.HI UR4, UR4, UR8, URZ, 0x6 ;  /* 0x0000000804047291 */ /* 0x000fe2000f8f303f */
[----:B------:R-:W-:Y:S02]  /*3990*/  CS2R R150, SRZ ;  /* 0x0000000000967805 */ /* 0x000fe4000001ff00 */
        /* <DEDUP_REMOVED lines=16> */
[----:B------:R-:W-:Y:S02]  /*3aa0*/  ISETP.GT.AND P1, PT, R168, UR47, PT ;  /* 0x0000002fa8007c0c */ /* 0x000fe4000bf24270 */
        /* <DEDUP_REMOVED lines=48> */
[----:B------:R-:W-:Y:S02]  /*3db0*/  CS2R R170, SRZ ;  /* 0x0000000000aa7805 */ /* 0x000fe4000001ff00 */
        /* <DEDUP_REMOVED lines=33> */
.L_x_5491:
        /* <DEDUP_REMOVED lines=9> */
.L_x_5675:
[----:B------:R-:W-:Y:S05]  /*4060*/  @!P0 BRA `(.L_x_5493) ;  /* 0x0000000000048947 */ /* 0x000fea0003800000 */
[----:B------:R-:W-:Y:S01]  /*4070*/  BPT.TRAP 0x1 ;  /* 0x000000040000795c */ /* 0x000fe20000300000 */
.L_x_5493:
[----:B------:R-:W-:Y:S02]  /*4080*/  IMAD.U32 R7, RZ, RZ, UR38 ;  /* 0x00000026ff077e24 */ /* 0x000fe4000f8e00ff */
[----:B------:R-:W-:-:S03]  /*4090*/  IMAD.U32 R8, RZ, RZ, UR37 ;  /* 0x00000025ff087e24 */ /* 0x000fc6000f8e00ff */
[----:B------:R-:W-:Y:S02]  /*40a0*/  LEA R7, R7, UR41, 0x3 ;  /* 0x0000002907077c11 */ /* 0x000fe4000f8e18ff */
[----:B------:R-:W-:-:S04]  /*40b0*/  SHF.L.U32 R8, R8, 0x1f, RZ ;  /* 0x0000001f08087819 */ /* 0x000fc800000006ff */
[----:B------:R1:W2:Y:S01]  /*40c0*/  SYNCS.PHASECHK.TRANS64.TRYWAIT P1, [R7+URZ+0x28c30], R8 ;  /* 0x028c3008070075a7 */ /* 0x0002a2000802017f */
[----:B------:R-:W-:Y:S05]  /*40d0*/  @!P0 BRA `(.L_x_5494) ;  /* 0x0000000000048947 */ /* 0x000fea0003800000 */
[----:B------:R-:W-:Y:S01]  /*40e0*/  BPT.TRAP 0x1 ;  /* 0x000000040000795c */ /* 0x000fe20000300000 */
.L_x_5494:
[----:B--2---:R-:W-:Y:S05]  /*40f0*/  @P1 BRA `(.L_x_5495) ;  /* 0x0000000000081947 */ /* 0x004fea0003800000 */
[----:B------:R-:W2:Y:S02]  /*4100*/  SYNCS.PHASECHK.TRANS64.TRYWAIT P1, [R7+URZ+0x28c30], R8 ;  /* 0x028c3008070075a7 */ /* 0x000ea4000802017f */
[----:B--2---:R-:W-:Y:S05]  /*4110*/  @!P1 BRA `(.L_x_5496) ;  /* 0x00000118009c9947 */ /* 0x004fea0003800000 */
.L_x_5495:
        /* <DEDUP_REMOVED lines=40> */
.L_x_5497:
[----:B------:R-:W-:Y:S01]  /*43a0*/  UISETP.NE.AND UP1, UPT, UR52, URZ, UPT ;  /* 0x0000003f3400728c */ /* 0x000fe2000bf25270 */
[----:B------:R-:W-:Y:S01]  /*43b0*/  VIADD R3, R185, UR45 ;  /* 0x0000002db9037c36 */ /* 0x000fe20008000000 */
[----:B------:R-:W-:Y:S01]  /*43c0*/  R2UR UR6, R7 ;  /* 0x00000000070672ca */ /* 0x000fe200000e0000 */
[----:B------:R-:W-:Y:S01]  /*43d0*/  IMAD.MOV.U32 R5, RZ, RZ, -0x40 ;  /* 0xffffffc0ff057424 */ /* 0x000fe200078e00ff */
[----:B------:R-:W-:Y:S01]  /*43e0*/  UISETP.NE.AND UP0, UPT, UR51, URZ, UPT ;  /* 0x0000003f3300728c */ /* 0x000fe2000bf05270 */
[C---:B------:R-:W-:Y:S01]  /*43f0*/  LEA R12, R168.reuse, 0xffffffc0, 0x6 ;  /* 0xffffffc0a80c7811 */ /* 0x040fe200078e30ff */
[----:B------:R-:W-:Y:S01]  /*4400*/  ULDC UR22, c[0x0][0x9dc] ;  /* 0x0002770000167ab9 */ /* 0x000fe20000000800 */
[----:B------:R-:W-:Y:S01]  /*4410*/  PLOP3.LUT P1, PT, PT, PT, UP1, 0x80, 0x0 ;  /* 0x000000000000781c */ /* 0x000fe20003f2f018 */
[----:B------:R-:W-:Y:S01]  /*4420*/  IMAD R5, R168, R5, 0x41 ;  /* 0x00000041a8057424 */ /* 0x000fe200078e0205 */
[----:B------:R-:W-:Y:S01]  /*4430*/  PLOP3.LUT P2, PT, PT, PT, UP1, 0x80, 0x0 ;  /* 0x000000000000781c */ /* 0x000fe20003f4f018 */
[----:B------:R-:W-:Y:S01]  /*4440*/  ULDC UR14, c[0x0][0x9e0] ;  /* 0x00027800000e7ab9 */ /* 0x000fe20000000800 */
[----:B------:R-:W-:Y:S01]  /*4450*/  @UP1 ULDC UR7, c[0x0][0x44c] ;  /* 0x0001130000071ab9 */ /* 0x000fe20000000800 */
[----:B------:R-:W-:Y:S01]  /*4460*/  IADD3 R10, -R2, UR48, -R12 ;  /* 0x00000030020a7c10 */ /* 0x000fe2000fffe90c */
[----:B------:R-:W-:-:S02]  /*4470*/  VIADD R14, R5, 0xffffffff ;  /* 0xffffffff050e7836 */ /* 0x000fc40000000000 */
[----:B------:R-:W-:-:S04]  /*4480*/  UIADD3 UR6, UR6, 0x28c40, URZ ;  /* 0x00028c4006067890 */ /* 0x000fc8000fffe03f */
[----:B------:R-:W-:Y:S01]  /*4490*/  UPRMT UR6, UR40, 0x654, UR6 ;  /* 0x0000065428067896 */ /* 0x000fe20008000006 */
[----:B------:R-:W-:Y:S01]  /*44a0*/  @P1 IMAD.HI.U32 R4, R3, UR7, RZ ;  /* 0x0000000703041c27 */ /* 0x000fe2000f8e00ff */
[----:B------:R-:W-:Y:S01]  /*44b0*/  @UP1 ULDC UR7, c[0x0][0x450] ;  /* 0x0001140000071ab9 */ /* 0x000fe20000000800 */
[----:B------:R-:W-:-:S03]  /*44c0*/  PLOP3.LUT P1, PT, PT, PT, UP0, 0x40, 0x0 ;  /* 0x000000000000781c */ /* 0x000fc60003f2e808 */
[----:B------:R-:W-:Y:S02]  /*44d0*/  @P2 SHF.R.U32.HI R3, RZ, UR7, R4 ;  /* 0x00000007ff032c19 */ /* 0x000fe40008011604 */
[----:B------:R-:W-:Y:S01]  /*44e0*/  IADD3 R4, -R2, UR48, R5 ;  /* 0x0000003002047c10 */ /* 0x000fe2000fffe105 */
[----:B------:R-:W-:Y:S01]  /*44f0*/  SYNCS.ARRIVE.TRANS64.RED.A1T0 RZ, [UR6], RZ ;  /* 0x000000ffffff79a7 */ /* 0x000fe20008100406 */
[----:B------:R-:W-:Y:S01]  /*4500*/  ULOP3.LUT UR6, URZ, UR22, URZ, 0x33, !UPT ;  /* 0x000000163f067292 */ /* 0x000fe2000f8e333f */
[----:B------:R-:W0:Y:S02]  /*4510*/  SHFL.IDX PT, R6, R3, RZ, 0x1c1f ;  /* 0x001c1fff03067589 */ /* 0x000e2400000e0000 */
[----:B------:R-:W-:-:S04]  /*4520*/  VIADD R4, R4, -UR50 ;  /* 0x8000003204047c36 */ /* 0x000fc80008000000 */
[C---:B------:R-:W-:Y:S02]  /*4530*/  VIADD R11, R4.reuse, UR14 ;  /* 0x0000000e040b7c36 */ /* 0x040fe40008000000 */
[----:B------:R-:W-:-:S03]  /*4540*/  VIADD R13, R4, UR6 ;  /* 0x00000006040d7c36 */ /* 0x000fc60008000000 */
[----:B0-----:R-:W-:Y:S01]  /*4550*/  VIADDMNMX R4, R6, R11, R10, PT ;  /* 0x0000000b06047246 */ /* 0x001fe2000380010a */
[----:B------:R-:W-:Y:S01]  /*4560*/  IMAD.IADD R5, R13, 0x1, R6 ;  /* 0x000000010d057824 */ /* 0x000fe200078e0206 */
[----:B------:R-:W-:Y:S06]  /*4570*/  @P1 BRA `(.L_x_5498) ;  /* 0x0000000000641947 */ /* 0x000fec0003800000 */
[----:B------:R-:W-:Y:S01]  /*4580*/  IMAD.U32 R9, RZ, RZ, UR50 ;  /* 0x00000032ff097e24 */ /* 0x000fe2000f8e00ff */
[----:B------:R-:W-:Y:S04]  /*4590*/  BSSY B0, `(.L_x_5499) ;  /* 0x0000013000007945 */ /* 0x000fe80003800000 */
[----:B------:R-:W-:-:S04]  /*45a0*/  IADD3 R9, -R9, UR48, R6 ;  /* 0x0000003009097c10 */ /* 0x000fc8000fffe106 */
[----:B------:R-:W-:-:S13]  /*45b0*/  ISETP.GT.AND P1, PT, R9, -0x1, PT ;  /* 0xffffffff0900780c */ /* 0x000fda0003f24270 */
[----:B------:R-:W-:Y:S05]  /*45c0*/  @P1 BRA `(.L_x_5500) ;  /* 0x0000000000241947 */ /* 0x000fea0003800000 */
[----:B------:R-:W-:Y:S01]  /*45d0*/  ULDC UR6, c[0x0][0x9e4] ;  /* 0x0002790000067ab9 */ /* 0x000fe20000000800 */
[----:B------:R-:W-:Y:S02]  /*45e0*/  LOP3.LUT R9, RZ, R9, RZ, 0x33, !PT ;  /* 0x00000009ff097212 */ /* 0x000fe400078e33ff */
[----:B------:R-:W-:-:S04]  /*45f0*/  MOV R15, UR6 ;  /* 0x00000006000f7c02 */ /* 0x000fc80008000f00 */
[----:B------:R-:W-:-:S13]  /*4600*/  ISETP.NE.AND P1, PT, R15, 0x1, PT ;  /* 0x000000010f00780c */ /* 0x000fda0003f25270 */
[----:B------:R-:W0:Y:S02]  /*4610*/  @P1 LDC.64 R20, c[0x0][0x9e8] ;  /* 0x00027a00ff141b82 */ /* 0x000e240000000a00 */
[----:B0-----:R-:W-:-:S05]  /*4620*/  @P1 IMAD.HI.U32 R6, R9, R20, RZ ;  /* 0x0000001409061227 */ /* 0x001fca00078e00ff */
[----:B------:R-:W-:-:S04]  /*4630*/  @P1 SHF.R.U32.HI R9, RZ, R21, R6 ;  /* 0x00000015ff091219 */ /* 0x000fc80000011606 */
[----:B------:R-:W-:Y:S01]  /*4640*/  LOP3.LUT R9, RZ, R9, RZ, 0x33, !PT ;  /* 0x00000009ff097212 */ /* 0x000fe200078e33ff */
[----:B------:R-:W-:Y:S06]  /*4650*/  BRA `(.L_x_5501) ;  /* 0x0000000000187947 */ /* 0x000fec0003800000 */
.L_x_5500:
[----:B------:R-:W-:Y:S02]  /*4660*/  ULDC UR6, c[0x0][0x9e4] ;  /* 0x0002790000067ab9 */ /* 0x000fe40000000800 */
[----:B------:R-:W-:-:S05]  /*4670*/  IMAD.U32 R15, RZ, RZ, UR6 ;  /* 0x00000006ff0f7e24 */ /* 0x000fca000f8e00ff */
[----:B------:R-:W-:-:S13]  /*4680*/  ISETP.NE.AND P1, PT, R15, 0x1, PT ;  /* 0x000000010f00780c */ /* 0x000fda0003f25270 */
[----:B------:R-:W0:Y:S02]  /*4690*/  @P1 LDC.64 R20, c[0x0][0x9e8] ;  /* 0x00027a00ff141b82 */ /* 0x000e240000000a00 */
[----:B0-----:R-:W-:-:S05]  /*46a0*/  @P1 IMAD.HI.U32 R6, R9, R20, RZ ;  /* 0x0000001409061227 */ /* 0x001fca00078e00ff */
[----:B------:R-:W-:-:S07]  /*46b0*/  @P1 SHF.R.U32.HI R9, RZ, R21, R6 ;  /* 0x00000015ff091219 */ /* 0x000fce0000011606 */
.L_x_5501:
[----:B------:R-:W-:Y:S05]  /*46c0*/  BSYNC B0 ;  /* 0x0000000000007941 */ /* 0x000fea0003800000 */
.L_x_5499:
[----:B------:R-:W-:-:S04]  /*46d0*/  IMAD R9, R9, R15, -R12 ;  /* 0x0000000f09097224 */ /* 0x000fc800078e0a0c */
[----:B------:R-:W-:-:S05]  /*46e0*/  IMAD.IADD R9, R9, 0x1, -R2 ;  /* 0x0000000109097824 */ /* 0x000fca00078e0a02 */
[----:B------:R-:W-:Y:S02]  /*46f0*/  VIADDMNMX R4, R9, R15, R4, PT ;  /* 0x0000000f09047246 */ /* 0x000fe40003800104 */
[----:B------:R-:W-:-:S07]  /*4700*/  VIMNMX R5, R5, R9, !PT ;  /* 0x0000000905057248 */ /* 0x000fce0007fe0100 */
.L_x_5498:
[C---:B------:R-:W-:Y:S01]  /*4710*/  ISETP.GE.AND P2, PT, R14.reuse, 0x9, PT ;  /* 0x000000090e00780c */ /* 0x040fe20003f46270 */
[----:B------:R-:W-:Y:S01]  /*4720*/  UISETP.NE.AND UP0, UPT, UR51, URZ, UPT ;  /* 0x0000003f3300728c */ /* 0x000fe2000bf05270 */
        /* <DEDUP_REMOVED lines=41> */
[C---:B------:R-:W-:Y:S02]  /*49c0*/  ISETP.GT.AND P3, PT, R5.reuse, 0x28, !P4 ;  /* 0x000000280500780c */ /* 0x040fe40006764270 */
        /* <DEDUP_REMOVED lines=27> */
[----:B------:R-:W-:Y:S02]  /*4b80*/  ISETP.GE.AND P6, PT, R14, 0x3a, PT ;  /* 0x0000003a0e00780c */ /* 0x000fe40003fc6270 */
[----:B------:R-:W0:Y:S02]  /*4b90*/  SHFL.IDX PT, R14, R3, 0x1, 0x1c1f ;  /* 0x003c1f00030e7f89 */ /* 0x000e2400000e0000 */
[----:B------:R-:W-:Y:S02]  /*4ba0*/  P2R R45, PR, RZ, 0x40 ;  /* 0x00000040ff2d7803 */ /* 0x000fe40000000000 */
[----:B------:R-:W-:-:S04]  /*4bb0*/  ISETP.GT.AND P6, PT, R5, 0x39, !P6 ;  /* 0x000000390500780c */ /* 0x000fc800077c4270 */
[----:B------:R-:W-:-:S04]  /*4bc0*/  ISETP.LT.OR P6, PT, R4, 0x3a, P6 ;  /* 0x0000003a0400780c */ /* 0x000fc800037c1670 */
[----:B------:R-:W-:Y:S02]  /*4bd0*/  FSEL R68, R53, -INF , !P6 ;  /* 0xff80000035447808 */ /* 0x000fe40007000000 */
[----:B------:R-:W-:Y:S02]  /*4be0*/  PLOP3.LUT P6, PT, PT, PT, UP0, 0x40, 0x0 ;  /* 0x000000000000781c */ /* 0x000fe40003fce808 */
[----:B0-----:R-:W-:Y:S01]  /*4bf0*/  VIADDMNMX R4, R14, R11, R10, PT ;  /* 0x0000000b0e047246 */ /* 0x001fe2000380010a */
[----:B------:R-:W-:-:S10]  /*4c00*/  IMAD.IADD R6, R13, 0x1, R14 ;  /* 0x000000010d067824 */ /* 0x000fd400078e020e */
[----:B------:R-:W-:Y:S05]  /*4c10*/  @P6 BRA `(.L_x_5502) ;  /* 0x0000000000646947 */ /* 0x000fea0003800000 */
[----:B------:R-:W-:Y:S01]  /*4c20*/  IMAD.U32 R3, RZ, RZ, UR50 ;  /* 0x00000032ff037e24 */ /* 0x000fe2000f8e00ff */
[----:B------:R-:W-:Y:S04]  /*4c30*/  BSSY B0, `(.L_x_5503) ;  /* 0x0000013000007945 */ /* 0x000fe80003800000 */
[----:B------:R-:W-:-:S04]  /*4c40*/  IADD3 R3, -R3, UR48, R14 ;  /* 0x0000003003037c10 */ /* 0x000fc8000fffe10e */
        /* <DEDUP_REMOVED lines=11> */
.L_x_5504:
[----:B------:R-:W-:Y:S02]  /*4d00*/  ULDC UR6, c[0x0][0x9e4] ;  /* 0x0002790000067ab9 */ /* 0x000fe40000000800 */
[----:B------:R-:W-:-:S05]  /*4d10*/  IMAD.U32 R5, RZ, RZ, UR6 ;  /* 0x00000006ff057e24 */ /* 0x000fca000f8e00ff */
[----:B------:R-:W-:-:S13]  /*4d20*/  ISETP.NE.AND P6, PT, R5, 0x1, PT ;  /* 0x000000010500780c */ /* 0x000fda0003fc5270 */
[----:B------:R-:W0:Y:S02]  /*4d30*/  @P6 LDC.64 R10, c[0x0][0x9e8] ;  /* 0x00027a00ff0a6b82 */ /* 0x000e240000000a00 */
[----:B0-----:R-:W-:-:S05]  /*4d40*/  @P6 IMAD.HI.U32 R10, R3, R10, RZ ;  /* 0x0000000a030a6227 */ /* 0x001fca00078e00ff */
[----:B------:R-:W-:-:S07]  /*4d50*/  @P6 SHF.R.U32.HI R3, RZ, R11, R10 ;  /* 0x0000000bff036219 */ /* 0x000fce000001160a */
.L_x_5505:
[----:B------:R-:W-:Y:S05]  /*4d60*/  BSYNC B0 ;  /* 0x0000000000007941 */ /* 0x000fea0003800000 */
.L_x_5503:
[----:B------:R-:W-:-:S04]  /*4d70*/  IMAD R3, R3, R5, -R12 ;  /* 0x0000000503037224 */ /* 0x000fc800078e0a0c */
[----:B------:R-:W-:-:S05]  /*4d80*/  IMAD.IADD R3, R3, 0x1, -R2 ;  /* 0x0000000103037824 */ /* 0x000fca00078e0a02 */
[----:B------:R-:W-:Y:S02]  /*4d90*/  VIADDMNMX R4, R3, R5, R4, PT ;  /* 0x0000000503047246 */ /* 0x000fe40003800104 */
[----:B------:R-:W-:-:S07]  /*4da0*/  VIMNMX R6, R6, R3, !PT ;  /* 0x0000000306067248 */ /* 0x000fce0007fe0100 */
.L_x_5502:
        /* <DEDUP_REMOVED lines=36> */
[----:B------:R-:W-:Y:S02]  /*4ff0*/  ISETP.NE.AND P6, PT, R9, RZ, PT ;  /* 0x000000ff0900720c */ /* 0x000fe40003fc5270 */
[----:B------:R-:W-:-:S02]  /*5000*/  ISETP.GT.AND P1, PT, R6, 0x19, !P1 ;  /* 0x000000190600780c */ /* 0x000fc40004f24270 */
[----:B------:R-:W-:Y:S02]  /*5010*/  ISETP.GT.AND P2, PT, R6, 0x8, !P2 ;  /* 0x000000080600780c */ /* 0x000fe40005744270 */
[----:B------:R-:W-:Y:S02]  /*5020*/  ISETP.LT.OR P1, PT, R4, 0x1a, P1 ;  /* 0x0000001a0400780c */ /* 0x000fe40000f21670 */
[----:B------:R-:W-:Y:S02]  /*5030*/  FMNMX.FTZ R9, R68, R3, !PT ;  /* 0x0000000344097209 */ /* 0x000fe40007810000 */
[----:B------:R-:W-:Y:S02]  /*5040*/  FSEL R39, R39, -INF , !P1 ;  /* 0xff80000027277808 */ /* 0x000fe40004800000 */
[----:B------:R-:W-:Y:S01]  /*5050*/  ISETP.NE.AND P1, PT, R37, RZ, PT ;  /* 0x000000ff2500720c */ /* 0x000fe20003f25270 */
[----:B------:R-:W0:Y:S01]  /*5060*/  SHFL.BFLY PT, R10, R9, 0x2, 0x1f ;  /* 0x0c401f00090a7f89 */ /* 0x000e2200000e0000 */
[----:B------:R-:W-:-:S02]  /*5070*/  ISETP.LT.OR P2, PT, R4, 0x9, P2 ;  /* 0x000000090400780c */ /* 0x000fc40001741670 */
[----:B------:R-:W-:Y:S02]  /*5080*/  ISETP.GT.AND P1, PT, R6, 0x20, !P1 ;  /* 0x000000200600780c */ /* 0x000fe40004f24270 */
[----:B------:R-:W-:Y:S02]  /*5090*/  FSEL R30, R30, -INF , !P2 ;  /* 0xff8000001e1e7808 */ /* 0x000fe40005000000 */
        /* <DEDUP_REMOVED lines=11> */
[----:B------:R-:W-:Y:S01]  /*5150*/  ISETP.NE.AND P6, PT, R45, RZ, PT ;  /* 0x000000ff2d00720c */ /* 0x000fe20003fc5270 */
        /* <DEDUP_REMOVED lines=10> */
[----:B------:R-:W-:-:S02]  /*5200*/  ISETP.GT.AND P3, PT, R6, 0x30, !P3 ;  /* 0x000000300600780c */ /* 0x000fc40005f64270 */
[----:B------:R-:W-:Y:S02]  /*5210*/  FMNMX.FTZ R3, R35, R10, !PT ;  /* 0x0000000a23037209 */ /* 0x000fe40007810000 */
[----:B------:R-:W-:Y:S02]  /*5220*/  ISETP.LT.OR P2, PT, R4, 0x2a, P2 ;  /* 0x0000002a0400780c */ /* 0x000fe40001741670 */
[----:B------:R-:W-:Y:S02]  /*5230*/  FMNMX.FTZ R10, R38, R3, !PT ;  /* 0x00000003260a7209 */ /* 0x000fe40007810000 */
[----:B0-----:R-:W-:Y:S02]  /*5240*/  FMNMX.FTZ R5, R11, R12, !PT ;  /* 0x0000000c0b057209 */ /* 0x001fe40007810000 */
[----:B------:R-:W-:Y:S02]  /*5250*/  FMNMX.FTZ R3, R39, R10, !PT ;  /* 0x0000000a27037209 */ /* 0x000fe40007810000 */
[C---:B------:R-:W-:Y:S01]  /*5260*/  FSETP.NEU.FTZ.AND P1, PT, R5.reuse, -INF , PT ;  /* 0xff8000000500780b */ /* 0x040fe20003f3d000 */
[----:B------:R-:W-:Y:S01]  /*5270*/  FMUL.FTZ R9, R5, UR10 ;  /* 0x0000000a05097c20 */ /* 0x000fe20008410000 */
[----:B------:R-:W-:-:S02]  /*5280*/  FMNMX.FTZ R10, R42, R3, !PT ;  /* 0x000000032a0a7209 */ /* 0x000fc40007810000 */
[C---:B------:R-:W-:Y:S02]  /*5290*/  ISETP.GT.AND P4, PT, R6.reuse, 0x31, !P4 ;  /* 0x000000310600780c */ /* 0x040fe40006784270 */
[----:B------:R-:W-:Y:S02]  /*52a0*/  FMNMX.FTZ R3, R43, R10, !PT ;  /* 0x0000000a2b037209 */ /* 0x000fe40007810000 */
[----:B------:R-:W-:Y:S02]  /*52b0*/  FSEL R9, R9, RZ, P1 ;  /* 0x000000ff09097208 */ /* 0x000fe40000800000 */
[C---:B------:R-:W-:Y:S02]  /*52c0*/  ISETP.GT.AND P5, PT, R6.reuse, 0x38, !P5 ;  /* 0x000000380600780c */ /* 0x040fe40006fa4270 */
[----:B------:R-:W-:Y:S01]  /*52d0*/  ISETP.GT.AND P1, PT, R6, 0x39, !P6 ;  /* 0x000000390600780c */ /* 0x000fe20007724270 */
[--C-:B------:R-:W-:Y:S01]  /*52e0*/  FFMA.FTZ R10, R24, UR10, -R9.reuse ;  /* 0x0000000a180a7c23 */ /* 0x100fe20008010809 */
[----:B------:R-:W-:Y:S01]  /*52f0*/  ISETP.LT.OR P3, PT, R4, 0x31, P3 ;  /* 0x000000310400780c */ /* 0x000fe20001f61670 */
[--C-:B------:R-:W-:Y:S01]  /*5300*/  FFMA.FTZ R11, R20, UR10, -R9.reuse ;  /* 0x0000000a140b7c23 */ /* 0x100fe20008010809 */
[----:B------:R-:W-:Y:S01]  /*5310*/  FSEL R47, R47, -INF , !P2 ;  /* 0xff8000002f2f7808 */ /* 0x000fe20005000000 */
[--C-:B------:R-:W-:Y:S01]  /*5320*/  FFMA.FTZ R12, R56, UR10, -R9.reuse ;  /* 0x0000000a380c7c23 */ /* 0x100fe20008010809 */
[----:B------:R-:W-:Y:S01]  /*5330*/  FMNMX.FTZ R6, R46, R3, !PT ;  /* 0x000000032e067209 */ /* 0x000fe20007810000 */
[----:B------:R-:W-:Y:S01]  /*5340*/  MUFU.EX2 R10, R10 ;  /* 0x0000000a000a7308 */ /* 0x000fe20000000800 */
[----:B------:R-:W-:Y:S01]  /*5350*/  ISETP.LT.OR P4, PT, R4, 0x32, P4 ;  /* 0x000000320400780c */ /* 0x000fe20002781670 */
[--C-:B------:R-:W-:Y:S01]  /*5360*/  FFMA.FTZ R14, R32, UR10, -R9.reuse ;  /* 0x0000000a200e7c23 */ /* 0x100fe20008010809 */
[----:B------:R-:W-:Y:S01]  /*5370*/  FSEL R50, R50, -INF , !P3 ;  /* 0xff80000032327808 */ /* 0x000fe20005800000 */
[--C-:B------:R-:W-:Y:S01]  /*5380*/  FFMA.FTZ R15, R58, UR10, -R9.reuse ;  /* 0x0000000a3a0f7c23 */ /* 0x100fe20008010809 */
[----:B------:R-:W-:Y:S01]  /*5390*/  FMNMX.FTZ R3, R47, R6, !PT ;  /* 0x000000062f037209 */ /* 0x000fe20007810000 */
[--C-:B------:R-:W-:Y:S01]  /*53a0*/  FFMA.FTZ R20, R36, UR10, -R9.reuse ;  /* 0x0000000a24147c23 */ /* 0x100fe20008010809 */
[----:B------:R-:W-:Y:S01]  /*53b0*/  ISETP.LT.OR P5, PT, R4, 0x39, P5 ;  /* 0x000000390400780c */ /* 0x000fe20002fa1670 */
[----:B------:R-:W0:Y:S01]  /*53c0*/  MUFU.EX2 R11, R11 ;  /* 0x0000000b000b7308 */ /* 0x000e220000000800 */
[----:B------:R-:W-:Y:S01]  /*53d0*/  FSEL R51, R51, -INF , !P4 ;  /* 0xff80000033337808 */ /* 0x000fe20006000000 */
[--C-:B------:R-:W-:Y:S01]  /*53e0*/  FFMA.FTZ R21, R60, UR10, -R9.reuse ;  /* 0x0000000a3c157c23 */ /* 0x100fe20008010809 */
[----:B------:R-:W-:Y:S01]  /*53f0*/  FMNMX.FTZ R6, R50, R3, !PT ;  /* 0x0000000332067209 */ /* 0x000fe20007810000 */
[--C-:B------:R-:W-:Y:S01]  /*5400*/  FFMA.FTZ R24, R40, UR10, -R9.reuse ;  /* 0x0000000a28187c23 */ /* 0x100fe20008010809 */
[----:B------:R-:W-:Y:S01]  /*5410*/  ISETP.LT.OR P1, PT, R4, 0x3a, P1 ;  /* 0x0000003a0400780c */ /* 0x000fe20000f21670 */
        /* <DEDUP_REMOVED lines=8> */
[----:B------:R-:W-:-:S02]  /*54a0*/  FFMA.FTZ R33, R66, UR10, -R9 ;  /* 0x0000000a42217c23 */ /* 0x000fc40008010809 */
[----:B------:R4:W-:Y:S01]  /*54b0*/  MUFU.EX2 R154, R6 ;  /* 0x00000006009a7308 */ /* 0x0009e20000000800 */
[----:B------:R-:W-:Y:S01]  /*54c0*/  FMNMX.FTZ R4, R55, R4, !PT ;  /* 0x0000000437047209 */ /* 0x000fe20007810000 */
[----:B---3--:R-:W-:Y:S01]  /*54d0*/  FFMA.FTZ R12, R44, UR10, -R9 ;  /* 0x0000000a2c0c7c23 */ /* 0x008fe20008010809 */
[----:B0-----:R-:W-:-:S03]  /*54e0*/  F2FP.BF16.F32.PACK_AB R152, R11, R10 ;  /* 0x0000000a0b98723e */ /* 0x001fc600000010ff */
[----:B------:R-:W0:Y:S02]  /*54f0*/  SHFL.BFLY PT, R3, R4, 0x2, 0x1f ;  /* 0x0c401f0004037f89 */ /* 0x000e2400000e0000 */
[----:B------:R-:W-:Y:S08]  /*5500*/  MUFU.EX2 R29, R28 ;  /* 0x0000001c001d7308 */ /* 0x000ff00000000800 */
[----:B------:R-:W-:Y:S08]  /*5510*/  MUFU.EX2 R14, R14 ;  /* 0x0000000e000e7308 */ /* 0x000ff00000000800 */
[----:B------:R-:W3:Y:S01]  /*5520*/  MUFU.EX2 R15, R15 ;  /* 0x0000000f000f7308 */ /* 0x000ee20000000800 */
[----:B0-----:R-:W-:Y:S01]  /*5530*/  FMNMX.FTZ R3, R4, R3, !PT ;  /* 0x0000000304037209 */ /* 0x001fe20007810000 */
[----:B------:R-:W-:-:S06]  /*5540*/  FFMA.FTZ R4, R62, UR10, -R9 ;  /* 0x0000000a3e047c23 */ /* 0x000fcc0008010809 */
[----:B------:R-:W-:Y:S01]  /*5550*/  MUFU.EX2 R20, R20 ;  /* 0x0000001400147308 */ /* 0x000fe20000000800 */
[----:B----4-:R-:W0:Y:S07]  /*5560*/  SHFL.BFLY PT, R6, R3, 0x1, 0x1f ;  /* 0x0c201f0003067f89 */ /* 0x010e2e00000e0000 */
[----:B------:R4:W-:Y:S01]  /*5570*/  MUFU.EX2 R25, R4 ;  /* 0x0000000400197308 */ /* 0x0009e20000000800 */
[----:B---3--:R-:W-:-:S07]  /*5580*/  F2FP.BF16.F32.PACK_AB R156, R15, R14 ;  /* 0x0000000e0f9c723e */ /* 0x008fce00000010ff */
[----:B------:R-:W3:Y:S08]  /*5590*/  MUFU.EX2 R21, R21 ;  /* 0x0000001500157308 */ /* 0x000ef00000000800 */
[----:B------:R-:W-:Y:S01]  /*55a0*/  MUFU.EX2 R24, R24 ;  /* 0x0000001800187308 */ /* 0x000fe20000000800 */
[----:B0-----:R-:W-:Y:S01]  /*55b0*/  FMNMX.FTZ R6, R3, R6, !PT ;  /* 0x0000000603067209 */ /* 0x001fe20007810000 */
[--C-:B------:R-:W-:Y:S01]  /*55c0*/  FFMA.FTZ R3, R52, UR10, -R9.reuse ;  /* 0x0000000a34037c23 */ /* 0x100fe20008010809 */
[----:B------:R-:W-:-:S02]  /*55d0*/  FFMA.FTZ R9, R68, UR10, -R9 ;  /* 0x0000000a44097c23 */ /* 0x000fc40008010809 */
[C---:B------:R-:W-:Y:S01]  /*55e0*/  FSETP.NEU.FTZ.AND P1, PT, R6.reuse, -INF , PT ;  /* 0xff8000000600780b */ /* 0x040fe20003f3d000 */
[----:B----4-:R-:W-:Y:S02]  /*55f0*/  FMUL.FTZ R4, R6, UR10 ;  /* 0x0000000a06047c20 */ /* 0x010fe40008410000 */
[----:B------:R-:W0:Y:S01]  /*5600*/  MUFU.EX2 R12, R12 ;  /* 0x0000000c000c7308 */ /* 0x000e220000000800 */
[----:B---3--:R-:W-:Y:S02]  /*5610*/  F2FP.BF16.F32.PACK_AB R158, R21, R20 ;  /* 0x00000014159e723e */ /* 0x008fe400000010ff */
[----:B------:R-:W-:-:S05]  /*5620*/  FSEL R28, R4, RZ, P1 ;  /* 0x000000ff041c7208 */ /* 0x000fca0000800000 */
[----:B------:R3:W-:Y:S01]  /*5630*/  MUFU.EX2 R4, R9 ;  /* 0x0000000900047308 */ /* 0x0007e20000000800 */
[--C-:B------:R-:W-:Y:S01]  /*5640*/  FFMA.FTZ R26, R26, UR10, -R28.reuse ;  /* 0x0000000a1a1a7c23 */ /* 0x100fe2000801081c */
[--C-:B------:R-:W-:Y:S01]  /*5650*/  FFMA.FTZ R27, R27, UR10, -R28.reuse ;  /* 0x0000000a1b1b7c23 */ /* 0x100fe2000801081c */
[--C-:B------:R-:W-:Y:S01]  /*5660*/  FFMA.FTZ R30, R30, UR10, -R28.reuse ;  /* 0x0000000a1e1e7c23 */ /* 0x100fe2000801081c */
[--C-:B------:R-:W-:Y:S01]  /*5670*/  FFMA.FTZ R31, R31, UR10, -R28.reuse ;  /* 0x0000000a1f1f7c23 */ /* 0x100fe2000801081c */
[--C-:B------:R-:W-:Y:S01]  /*5680*/  FFMA.FTZ R34, R34, UR10, -R28.reuse ;  /* 0x0000000a22227c23 */ /* 0x100fe2000801081c */
[--C-:B------:R-:W-:Y:S01]  /*5690*/  FFMA.FTZ R35, R35, UR10, -R28.reuse ;  /* 0x0000000a23237c23 */ /* 0x100fe2000801081c */
[--C-:B------:R-:W-:Y:S01]  /*56a0*/  FFMA.FTZ R38, R38, UR10, -R28.reuse ;  /* 0x0000000a26267c23 */ /* 0x100fe2000801081c */
[----:B------:R-:W-:Y:S01]  /*56b0*/  MUFU.EX2 R26, R26 ;  /* 0x0000001a001a7308 */ /* 0x000fe20000000800 */
[----:B---3--:R-:W-:Y:S01]  /*56c0*/  FADD.FTZ R9, R10, R11 ;  /* 0x0000000b0a097221 */ /* 0x008fe20000010000 */
[--C-:B------:R-:W-:Y:S01]  /*56d0*/  FFMA.FTZ R39, R39, UR10, -R28.reuse ;  /* 0x0000000a27277c23 */ /* 0x100fe2000801081c */
[--C-:B------:R-:W-:Y:S01]  /*56e0*/  FFMA.FTZ R42, R42, UR10, -R28.reuse ;  /* 0x0000000a2a2a7c23 */ /* 0x100fe2000801081c */
[--C-:B------:R-:W-:Y:S01]  /*56f0*/  FFMA.FTZ R43, R43, UR10, -R28.reuse ;  /* 0x0000000a2b2b7c23 */ /* 0x100fe2000801081c */
[----:B------:R-:W-:Y:S01]  /*5700*/  FADD.FTZ R36, R154, R9 ;  /* 0x000000099a247221 */ /* 0x000fe20000010000 */
[--C-:B------:R-:W-:Y:S01]  /*5710*/  FFMA.FTZ R46, R46, UR10, -R28.reuse ;  /* 0x0000000a2e2e7c23 */ /* 0x100fe2000801081c */
[----:B------:R-:W-:Y:S01]  /*5720*/  FFMA.FTZ R47, R47, UR10, -R28 ;  /* 0x0000000a2f2f7c23 */ /* 0x000fe2000801081c */
[----:B------:R-:W3:Y:S01]  /*5730*/  MUFU.EX2 R27, R27 ;  /* 0x0000001b001b7308 */ /* 0x000ee20000000800 */
[----:B------:R-:W-:Y:S01]  /*5740*/  FADD.FTZ R37, R13, R36 ;  /* 0x000000240d257221 */ /* 0x000fe20000010000 */
[--C-:B------:R-:W-:Y:S01]  /*5750*/  FFMA.FTZ R50, R50, UR10, -R28.reuse ;  /* 0x0000000a32327c23 */ /* 0x100fe2000801081c */
[--C-:B------:R-:W-:Y:S01]  /*5760*/  FFMA.FTZ R51, R51, UR10, -R28.reuse ;  /* 0x0000000a33337c23 */ /* 0x100fe2000801081c */
[--C-:B------:R-:W-:Y:S01]  /*5770*/  FFMA.FTZ R54, R54, UR10, -R28.reuse ;  /* 0x0000000a36367c23 */ /* 0x100fe2000801081c */
[----:B------:R-:W-:Y:S01]  /*5780*/  FADD.FTZ R40, R14, R37 ;  /* 0x000000250e287221 */ /* 0x000fe20000010000 */
[----:B------:R-:W-:Y:S01]  /*5790*/  FFMA.FTZ R28, R55, UR10, -R28 ;  /* 0x0000000a371c7c23 */ /* 0x000fe2000801081c */
[----:B------:R-:W-:Y:S01]  /*57a0*/  F2FP.BF16.F32.PACK_AB R154, R13, R154 ;  /* 0x0000009a0d9a723e */ /* 0x000fe200000010ff */
[----:B------:R-:W4:Y:S01]  /*57b0*/  MUFU.EX2 R30, R30 ;  /* 0x0000001e001e7308 */ /* 0x000f220000000800 */
[----:B------:R-:W-:Y:S01]  /*57c0*/  FADD.FTZ R37, R15, R40 ;  /* 0x000000280f257221 */ /* 0x000fe20000010000 */
[----:B0-----:R-:W-:-:S02]  /*57d0*/  F2FP.BF16.F32.PACK_AB R162, R29, R12 ;  /* 0x0000000c1da2723e */ /* 0x001fc400000010ff */
[----:B------:R-:W-:Y:S01]  /*57e0*/  F2FP.BF16.F32.PACK_AB R160, R25, R24 ;  /* 0x0000001819a0723e */ /* 0x000fe200000010ff */
[----:B------:R-:W-:-:S03]  /*57f0*/  FADD.FTZ R40, R20, R37 ;  /* 0x0000002514287221 */ /* 0x000fc60000010000 */
[----:B------:R-:W0:Y:S01]  /*5800*/  MUFU.EX2 R31, R31 ;  /* 0x0000001f001f7308 */ /* 0x000e220000000800 */
[----:B---3--:R-:W-:Y:S01]  /*5810*/  FADD.FTZ R9, R26, R27 ;  /* 0x0000001b1a097221 */ /* 0x008fe20000010000 */
[----:B------:R-:W-:Y:S01]  /*5820*/  FADD.FTZ R11, R21, R40 ;  /* 0x00000028150b7221 */ /* 0x000fe20000010000 */
[----:B------:R-:W-:-:S03]  /*5830*/  F2FP.BF16.F32.PACK_AB R153, R27, R26 ;  /* 0x0000001a1b99723e */ /* 0x000fc600000010ff */
[----:B------:R-:W-:Y:S02]  /*5840*/  FADD.FTZ R14, R24, R11 ;  /* 0x0000000b180e7221 */ /* 0x000fe40000010000 */
[----:B------:R-:W3:Y:S01]  /*5850*/  MUFU.EX2 R34, R34 ;  /* 0x0000002200227308 */ /* 0x000ee20000000800 */
[----:B----4-:R-:W-:Y:S01]  /*5860*/  FADD.FTZ R36, R30, R9 ;  /* 0x000000091e247221 */ /* 0x010fe20000010000 */
[----:B------:R-:W-:-:S06]  /*5870*/  FADD.FTZ R13, R25, R14 ;  /* 0x0000000e190d7221 */ /* 0x000fcc0000010000 */
        /* <DEDUP_REMOVED lines=19> */
[----:B------:R-:W-:Y:S01]  /*59b0*/  FADD.FTZ R10, R12, R13 ;  /* 0x0000000d0c0a7221 */ /* 0x000fe20000010000 */
[----:B------:R-:W-:-:S03]  /*59c0*/  F2FP.BF16.F32.PACK_AB R161, R43, R42 ;  /* 0x0000002a2ba1723e */ /* 0x000fc600000010ff */
[----:B------:R-:W-:Y:S02]  /*59d0*/  FADD.FTZ R29, R29, R10 ;  /* 0x0000000a1d1d7221 */ /* 0x000fe40000010000 */
[----:B------:R-:W-:Y:S01]  /*59e0*/  MUFU.EX2 R32, R32 ;  /* 0x0000002000207308 */ /* 0x000fe20000000800 */
[----:B---3--:R-:W-:-:S07]  /*59f0*/  FADD.FTZ R12, R46, R11 ;  /* 0x0000000b2e0c7221 */ /* 0x008fce0000010000 */
        /* <DEDUP_REMOVED lines=10> */
[----:B------:R-:W-:Y:S01]  /*5aa0*/  MUFU.EX2 R54, R54 ;  /* 0x0000003600367308 */ /* 0x000fe20000000800 */
[----:B----4-:R-:W-:Y:S01]  /*5ab0*/  F2FP.BF16.F32.PACK_AB R165, R51, R50 ;  /* 0x0000003233a5723e */ /* 0x010fe200000010ff */
[----:B------:R-:W-:-:S04]  /*5ac0*/  FADD.FTZ R50, R50, R47 ;  /* 0x0000002f32327221 */ /* 0x000fc80000010000 */
[----:B------:R-:W-:Y:S02]  /*5ad0*/  FADD.FTZ R51, R51, R50 ;  /* 0x0000003233337221 */ /* 0x000fe40000010000 */
[----:B------:R-:W4:Y:S01]  /*5ae0*/  MUFU.EX2 R9, R28 ;  /* 0x0000001c00097308 */ /* 0x000f220000000800 */
[----:B---3--:R-:W-:Y:S01]  /*5af0*/  F2FP.BF16.F32.PACK_AB R166, R4, R3 ;  /* 0x0000000304a6723e */ /* 0x008fe200000010ff */
[----:B------:R-:W-:-:S04]  /*5b00*/  FADD.FTZ R3, R3, R32 ;  /* 0x0000002003037221 */ /* 0x000fc80000010000 */
[----:B------:R-:W-:Y:S01]  /*5b10*/  FADD.FTZ R3, R4, R3 ;  /* 0x0000000304037221 */ /* 0x000fe20000010000 */
[----:B----4-:R-:W-:Y:S01]  /*5b20*/  F2FP.BF16.F32.PACK_AB R167, R9, R54 ;  /* 0x0000003609a7723e */ /* 0x010fe200000010ff */
[----:B------:R-:W-:-:S04]  /*5b30*/  FADD.FTZ R54, R54, R51 ;  /* 0x0000003336367221 */ /* 0x000fc80000010000 */
[----:B------:R0:W-:Y:S01]  /*5b40*/  STSM.16.M88.4 [R22], R164 ;  /* 0x000000a416007844 */ /* 0x0001e20000000200 */
[----:B------:R-:W-:Y:S01]  /*5b50*/  FADD.FTZ R4, R9, R54 ;  /* 0x0000003609047221 */ /* 0x000fe20000010000 */
[----:B------:R-:W-:Y:S06]  /*5b60*/  @!P0 BRA `(.L_x_5506) ;  /* 0x0000000000048947 */ /* 0x000fec0003800000 */
[----:B------:R-:W-:Y:S01]  /*5b70*/  BPT.TRAP 0x1 ;  /* 0x000000040000795c */ /* 0x000fe20000300000 */
.L_x_5506:
[----:B------:R3:W4:Y:S01]  /*5b80*/  SYNCS.PHASECHK.TRANS64.TRYWAIT P1, [R7+URZ+0x28c50], R8 ;  /* 0x028c5008070075a7 */ /* 0x000722000802017f */
[----:B------:R-:W-:Y:S05]  /*5b90*/  @!P0 BRA `(.L_x_5507) ;  /* 0x0000000000048947 */ /* 0x000fea0003800000 */
[----:B------:R-:W-:Y:S01]  /*5ba0*/  BPT.TRAP 0x1 ;  /* 0x000000040000795c */ /* 0x000fe20000300000 */
.L_x_5507:
[----:B----4-:R-:W-:Y:S05]  /*5bb0*/  @P1 BRA `(.L_x_5508) ;  /* 0x0000000000081947 */ /* 0x010fea0003800000 */
[----:B------:R-:W4:Y:S02]  /*5bc0*/  SYNCS.PHASECHK.TRANS64.TRYWAIT P1, [R7+URZ+0x28c50], R8 ;  /* 0x028c5008070075a7 */ /* 0x000f24000802017f */
[----:B----4-:R-:W-:Y:S05]  /*5bd0*/  @!P1 BRA `(.L_x_5509) ;  /* 0x0000010000009947 */ /* 0x010fea0003800000 */
.L_x_5508:
        /* <DEDUP_REMOVED lines=34> */
.L_x_5510:
[----:B------:R-:W-:Y:S01]  /*5e00*/  R2UR UR6, R7 ;  /* 0x00000000070672ca */ /* 0x000fe200000e0000 */
[----:B------:R-:W-:Y:S01]  /*5e10*/  UISETP.NE.AND UP1, UPT, UR52, URZ, UPT ;  /* 0x0000003f3400728c */ /* 0x000fe2000bf25270 */
[----:B------:R-:W-:Y:S01]  /*5e20*/  VIADD R9, R168, 0xfffffffe ;  /* 0xfffffffea8097836 */ /* 0x000fe20000000000 */
[----:B------:R-:W-:-:S06]  /*5e30*/  UISETP.NE.AND UP0, UPT, UR51, URZ, UPT ;  /* 0x0000003f3300728c */ /* 0x000fcc000bf05270 */
[----:B------:R-:W-:-:S03]  /*5e40*/  PLOP3.LUT P1, PT, PT, PT, UP0, 0x40, 0x0 ;  /* 0x000000000000781c */ /* 0x000fc60003f2e808 */
[----:B------:R-:W-:Y:S01]  /*5e50*/  @UP1 ULDC UR15, c[0x0][0x450] ;  /* 0x00011400000f1ab9 */ /* 0x000fe20000000800 */
[----:B------:R-:W-:-:S04]  /*5e60*/  UIADD3 UR6, UR6, 0x28c60, URZ ;  /* 0x00028c6006067890 */ /* 0x000fc8000fffe03f */
[----:B------:R-:W-:-:S03]  /*5e70*/  UPRMT UR11, UR40, 0x654, UR6 ;  /* 0x00000654280b7896 */ /* 0x000fc60008000006 */
[----:B------:R-:W-:Y:S02]  /*5e80*/  @UP1 ULDC UR6, c[0x0][0x44c] ;  /* 0x0001130000061ab9 */ /* 0x000fe40000000800 */
[----:B------:R-:W-:-:S04]  /*5e90*/  UIMAD.WIDE.U32 UR6, UR45, UR6, URZ ;  /* 0x000000062d0672a5 */ /* 0x000fc8000f8e003f */
[----:B------:R-:W-:Y:S01]  /*5ea0*/  SYNCS.ARRIVE.TRANS64.RED.A1T0 RZ, [UR11], RZ ;  /* 0x000000ffffff79a7 */ /* 0x000fe2000810040b */
[----:B------:R-:W-:Y:S01]  /*5eb0*/  UMOV UR11, UR45 ;  /* 0x0000002d000b7c82 */ /* 0x000fe20008000000 */
[----:B------:R-:W-:-:S04]  /*5ec0*/  @UP1 USHF.R.U32.HI UR11, URZ, UR15, UR7 ;  /* 0x0000000f3f0b1299 */ /* 0x000fc80008011607 */
[----:B------:R-:W-:-:S04]  /*5ed0*/  UIADD3 UR6, UR11, UR48, -UR50 ;  /* 0x000000300b067290 */ /* 0x000fc8000fffe832 */
[----:B------:R-:W-:Y:S01]  /*5ee0*/  UIADD3 UR11, UR6, UR14, URZ ;  /* 0x0000000e060b7290 */ /* 0x000fe2000fffe03f */
[----:B------:R-:W-:Y:S11]  /*5ef0*/  @P1 BRA `(.L_x_5511) ;  /* 0x00000000004c1947 */ /* 0x000ff60003800000 */
[----:B------:R-:W-:Y:S01]  /*5f00*/  ISETP.LT.AND P1, PT, RZ, UR6, PT ;  /* 0x00000006ff007c0c */ /* 0x000fe2000bf21270 */
[----:B------:R-:W-:-:S12]  /*5f10*/  UIADD3 UR18, UR6, -0x1, URZ ;  /* 0xffffffff06127890 */ /* 0x000fd8000fffe03f */
[----:B------:R-:W-:Y:S05]  /*5f20*/  @P1 BRA `(.L_x_5512) ;  /* 0x0000000000201947 */ /* 0x000fea0003800000 */
[----:B------:R-:W-:Y:S01]  /*5f30*/  ULDC UR19, c[0x0][0x9e4] ;  /* 0x0002790000137ab9 */ /* 0x000fe20000000800 */
[----:B------:R-:W-:Y:S02]  /*5f40*/  UIADD3 UR18, -UR6, URZ, URZ ;  /* 0x0000003f06127290 */ /* 0x000fe4000fffe13f */
[----:B------:R-:W-:-:S11]  /*5f50*/  UISETP.NE.AND UP0, UPT, UR19, 0x1, UPT ;  /* 0x000000011300788c */ /* 0x000fd6000bf05270 */
[----:B------:R-:W-:Y:S02]  /*5f60*/  @UP0 ULDC.64 UR6, c[0x0][0x9e8] ;  /* 0x00027a0000060ab9 */ /* 0x000fe40000000a00 */
[----:B------:R-:W-:-:S04]  /*5f70*/  UIMAD.WIDE.U32 UR14, UR18, UR6, URZ ;  /* 0x00000006120e72a5 */ /* 0x000fc8000f8e003f */
[----:B------:R-:W-:-:S04]  /*5f80*/  @UP0 USHF.R.U32.HI UR18, URZ, UR7, UR15 ;  /* 0x000000073f120299 */ /* 0x000fc8000801160f */
[----:B------:R-:W-:Y:S01]  /*5f90*/  ULOP3.LUT UR18, URZ, UR18, URZ, 0x33, !UPT ;  /* 0x000000123f127292 */ /* 0x000fe2000f8e333f */
[----:B------:R-:W-:Y:S11]  /*5fa0*/  BRA `(.L_x_5513) ;  /* 0x0000000000147947 */ /* 0x000ff60003800000 */
.L_x_5512:
[----:B------:R-:W-:Y:S02]  /*5fb0*/  ULDC UR19, c[0x0][0x9e4] ;  /* 0x0002790000137ab9 */ /* 0x000fe40000000800 */
[----:B------:R-:W-:-:S11]  /*5fc0*/  UISETP.NE.AND UP0, UPT, UR19, 0x1, UPT ;  /* 0x000000011300788c */ /* 0x000fd6000bf05270 */
[----:B------:R-:W-:Y:S02]  /*5fd0*/  @UP0 ULDC.64 UR6, c[0x0][0x9e8] ;  /* 0x00027a0000060ab9 */ /* 0x000fe40000000a00 */
[----:B------:R-:W-:-:S04]  /*5fe0*/  UIMAD.WIDE.U32 UR14, UR18, UR6, URZ ;  /* 0x00000006120e72a5 */ /* 0x000fc8000f8e003f */
[----:B------:R-:W-:-:S12]  /*5ff0*/  @UP0 USHF.R.U32.HI UR18, URZ, UR7, UR15 ;  /* 0x000000073f120299 */ /* 0x000fd8000801160f */
.L_x_5513:
[----:B------:R-:W-:-:S04]  /*6000*/  UIMAD UR18, UR18, UR19, UR19 ;  /* 0x00000013121272a4 */ /* 0x000fc8000f8e0213 */
[----:B------:R-:W-:-:S04]  /*6010*/  UISETP.LT.AND UP0, UPT, UR11, UR18, UPT ;  /* 0x000000120b00728c */ /* 0x000fc8000bf01270 */
[----:B------:R-:W-:-:S12]  /*6020*/  USEL UR11, UR11, UR18, UP0 ;  /* 0x000000120b0b7287 */ /* 0x000fd80008000000 */
.L_x_5511:
        /* <DEDUP_REMOVED lines=14> */
.L_x_5533:
[----:B------:R-:W-:-:S04]  /*6110*/  UIADD3 UR38, UR26, 0x1, URZ ;  /* 0x000000011a267890 */ /* 0x000fc8000fffe03f */
[----:B------:R-:W-:-:S04]  /*6120*/  UISETP.NE.AND UP0, UPT, UR38, 0x2, UPT ;  /* 0x000000022600788c */ /* 0x000fc8000bf05270 */
[----:B------:R-:W-:Y:S02]  /*6130*/  USEL UR6, URZ, 0x1, UP0 ;  /* 0x000000013f067887 */ /* 0x000fe40008000000 */
[----:B------:R-:W-:Y:S02]  /*6140*/  USEL UR38, UR38, URZ, UP0 ;  /* 0x0000003f26267287 */ /* 0x000fe40008000000 */
[----:B------:R-:W-:Y:S01]  /*6150*/  ULOP3.LUT UR37, UR37, UR6, URZ, 0x3c, !UPT ;  /* 0x0000000625257292 */ /* 0x000fe2000f8e3c3f */
[----:B------:R-:W-:Y:S11]  /*6160*/  @!P0 BRA `(.L_x_5515) ;  /* 0x0000000000048947 */ /* 0x000ff60003800000 */
[----:B------:R-:W-:Y:S01]  /*6170*/  BPT.TRAP 0x1 ;  /* 0x000000040000795c */ /* 0x000fe20000300000 */
.L_x_5515:
[----:B------:R-:W-:Y:S01]  /*6180*/  ULEA UR21, UR38, UR41, 0x3 ;  /* 0x0000002926157291 */ /* 0x000fe2000f8e183f */
[----:B-1234-:R-:W-:-:S05]  /*6190*/  IMAD.U32 R8, RZ, RZ, UR37 ;  /* 0x00000025ff087e24 */ /* 0x01efca000f8e00ff */
[----:B------:R-:W-:-:S04]  /*61a0*/  SHF.L.U32 R8, R8, 0x1f, RZ ;  /* 0x0000001f08087819 */ /* 0x000fc800000006ff */
[----:B------:R1:W2:Y:S01]  /*61b0*/  SYNCS.PHASECHK.TRANS64.TRYWAIT P1, [UR21+0x28c30], R8 ;  /* 0x028c3008ff0075a7 */ /* 0x0002a20008020155 */
[----:B------:R-:W-:Y:S05]  /*61c0*/  @!P0 BRA `(.L_x_5516) ;  /* 0x0000000000048947 */ /* 0x000fea0003800000 */
[----:B------:R-:W-:Y:S01]  /*61d0*/  BPT.TRAP 0x1 ;  /* 0x000000040000795c */ /* 0x000fe20000300000 */
.L_x_5516:
[----:B--2---:R-:W-:Y:S05]  /*61e0*/  @P1 BRA `(.L_x_5517) ;  /* 0x0000000000081947 */ /* 0x004fea0003800000 */
[----:B------:R-:W2:Y:S02]  /*61f0*/  SYNCS.PHASECHK.TRANS64.TRYWAIT P1, [UR21+0x28c30], R8 ;  /* 0x028c3008ff0075a7 */ /* 0x000ea40008020155 */
[----:B--2---:R-:W-:Y:S05]  /*6200*/  @!P1 BRA `(.L_x_5518) ;  /* 0x000000f800889947 */ /* 0x004fea0003800000 */
.L_x_5517:
[----:B------:R-:W-:Y:S01]  /*6210*/  R2UR UR18, R0 ;  /* 0x00000000001272ca */ /* 0x000fe200000e0000 */
[----:B0-----:R-:W-:Y:S01]  /*6220*/  WARPGROUP.ARRIVE ;  /* 0x00000000000079c5 */ /* 0x001fe20000000000 */
        /* <DEDUP_REMOVED lines=21> */
.L_x_5519:
[----:B------:R-:W-:Y:S01]  /*6380*/  UISETP.NE.AND UP1, UPT, UR52, URZ, UPT ;  /* 0x0000003f3400728c */ /* 0x000fe2000bf25270 */
[----:B------:R-:W-:Y:S01]  /*6390*/  VIADD R12, R185, UR45 ;  /* 0x0000002db90c7c36 */ /* 0x000fe20008000000 */
[----:B------:R-:W-:Y:S01]  /*63a0*/  UISETP.NE.AND UP0, UPT, UR51, URZ, UPT ;  /* 0x0000003f3300728c */ /* 0x000fe2000bf05270 */
[----:B------:R-:W-:-:S03]  /*63b0*/  IMAD.U32 R7, RZ, RZ, UR50 ;  /* 0x00000032ff077e24 */ /* 0x000fc6000f8e00ff */
[----:B------:R-:W-:Y:S02]  /*63c0*/  PLOP3.LUT P1, PT, PT, PT, UP1, 0x80, 0x0 ;  /* 0x000000000000781c */ /* 0x000fe40003f2f018 */
[----:B------:R-:W-:-:S03]  /*63d0*/  PLOP3.LUT P2, PT, PT, PT, UP1, 0x80, 0x0 ;  /* 0x000000000000781c */ /* 0x000fc60003f4f018 */
[----:B------:R-:W-:Y:S01]  /*63e0*/  @UP1 ULDC UR6, c[0x0][0x44c] ;  /* 0x0001130000061ab9 */ /* 0x000fe20000000800 */
[----:B------:R-:W-:-:S07]  /*63f0*/  @UP1 ULDC UR7, c[0x0][0x450] ;  /* 0x0001140000071ab9 */ /* 0x000fce0000000800 */
[----:B--2---:R-:W-:Y:S01]  /*6400*/  @P1 IMAD.HI.U32 R5, R12, UR6, RZ ;  /* 0x000000060c051c27 */ /* 0x004fe2000f8e00ff */
[----:B------:R-:W-:Y:S01]  /*6410*/  UIADD3 UR6, UR21, 0x28c40, URZ ;  /* 0x00028c4015067890 */ /* 0x000fe2000fffe03f */
[----:B------:R-:W-:-:S03]  /*6420*/  PLOP3.LUT P1, PT, PT, PT, UP0, 0x40, 0x0 ;  /* 0x000000000000781c */ /* 0x000fc60003f2e808 */
[----:B------:R-:W-:Y:S01]  /*6430*/  @P2 SHF.R.U32.HI R12, RZ, UR7, R5 ;  /* 0x00000007ff0c2c19 */ /* 0x000fe20008011605 */
[----:B------:R-:W-:Y:S01]  /*6440*/  UPRMT UR6, UR40, 0x654, UR6 ;  /* 0x0000065428067896 */ /* 0x000fe20008000006 */
[----:B------:R-:W-:-:S03]  /*6450*/  IMAD.SHL.U32 R5, R9, 0x40, RZ ;  /* 0x0000004009057824 */ /* 0x000fc600078e00ff */
[----:B------:R-:W0:Y:S02]  /*6460*/  SHFL.IDX PT, R13, R12, RZ, 0x1c1f ;  /* 0x001c1fff0c0d7589 */ /* 0x000e2400000e0000 */
[----:B------:R-:W-:-:S03]  /*6470*/  IADD3 R6, -R2, 0x1, -R5 ;  /* 0x0000000102067810 */ /* 0x000fc60007ffe905 */
[----:B------:R-:W-:Y:S01]  /*6480*/  SYNCS.ARRIVE.TRANS64.RED.A1T0 RZ, [UR6], RZ ;  /* 0x000000ffffff79a7 */ /* 0x000fe20008100406 */
[----:B------:R-:W-:Y:S01]  /*6490*/  ULOP3.LUT UR6, URZ, UR22, URZ, 0x33, !UPT ;  /* 0x000000163f067292 */ /* 0x000fe2000f8e333f */
[----:B------:R-:W-:-:S05]  /*64a0*/  IADD3 R6, -R7, UR48, R6 ;  /* 0x0000003007067c10 */ /* 0x000fca000fffe106 */
[C---:B------:R-:W-:Y:S02]  /*64b0*/  VIADD R20, R6.reuse, UR25 ;  /* 0x0000001906147c36 */ /* 0x040fe40008000000 */
[----:B------:R-:W-:Y:S02]  /*64c0*/  VIADD R206, R6, UR6 ;  /* 0x0000000606ce7c36 */ /* 0x000fe40008000000 */
[----:B0-----:R-:W-:Y:S02]  /*64d0*/  IMAD.IADD R14, R20, 0x1, R13 ;  /* 0x00000001140e7824 */ /* 0x001fe400078e020d */
[----:B------:R-:W-:Y:S01]  /*64e0*/  IMAD.IADD R15, R13, 0x1, R206 ;  /* 0x000000010d0f7824 */ /* 0x000fe200078e02ce */
[----:B------:R-:W-:Y:S06]  /*64f0*/  @P1 BRA `(.L_x_5520) ;  /* 0x00000000005c1947 */ /* 0x000fec0003800000 */
[----:B------:R-:W-:Y:S01]  /*6500*/  IMAD.U32 R6, RZ, RZ, UR50 ;  /* 0x00000032ff067e24 */ /* 0x000fe2000f8e00ff */
[----:B------:R-:W-:Y:S04]  /*6510*/  BSSY B0, `(.L_x_5521) ;  /* 0x0000011000007945 */ /* 0x000fe80003800000 */
[----:B------:R-:W-:-:S04]  /*6520*/  IADD3 R13, -R6, UR48, R13 ;  /* 0x00000030060d7c10 */ /* 0x000fc8000fffe10d */
        /* <DEDUP_REMOVED lines=10> */
.L_x_5522:
[----:B------:R-:W-:-:S05]  /*65d0*/  IMAD.U32 R208, RZ, RZ, UR24 ;  /* 0x00000018ffd07e24 */ /* 0x000fca000f8e00ff */
[----:B------:R-:W-:-:S13]  /*65e0*/  ISETP.NE.AND P1, PT, R208, 0x1, PT ;  /* 0x00000001d000780c */ /* 0x000fda0003f25270 */
[----:B------:R-:W0:Y:S02]  /*65f0*/  @P1 LDC.64 R6, c[0x0][0x9e8] ;  /* 0x00027a00ff061b82 */ /* 0x000e240000000a00 */
[----:B0-----:R-:W-:-:S05]  /*6600*/  @P1 IMAD.HI.U32 R6, R13, R6, RZ ;  /* 0x000000060d061227 */ /* 0x001fca00078e00ff */
[----:B------:R-:W-:-:S07]  /*6610*/  @P1 SHF.R.U32.HI R13, RZ, R7, R6 ;  /* 0x00000007ff0d1219 */ /* 0x000fce0000011606 */
.L_x_5523:
[----:B------:R-:W-:Y:S05]  /*6620*/  BSYNC B0 ;  /* 0x0000000000007941 */ /* 0x000fea0003800000 */
.L_x_5521:
[----:B------:R-:W-:-:S04]  /*6630*/  IMAD R13, R13, R208, -R5 ;  /* 0x000000d00d0d7224 */ /* 0x000fc800078e0a05 */
[----:B------:R-:W-:-:S05]  /*6640*/  IMAD.IADD R13, R13, 0x1, -R2 ;  /* 0x000000010d0d7824 */ /* 0x000fca00078e0a02 */
[----:B------:R-:W-:Y:S02]  /*6650*/  VIADDMNMX R14, R13, R208, R14, PT ;  /* 0x000000d00d0e7246 */ /* 0x000fe4000380010e */
[----:B------:R-:W-:-:S07]  /*6660*/  VIMNMX R15, R15, R13, !PT ;  /* 0x0000000d0f0f7248 */ /* 0x000fce0007fe0100 */
.L_x_5520:
[----:B------:R-:W-:Y:S01]  /*6670*/  ISETP.GT.AND P1, PT, R9, -0x1, PT ;  /* 0xffffffff0900780c */ /* 0x000fe20003f24270 */
[----:B------:R-:W0:Y:S01]  /*6680*/  SHFL.IDX PT, R7, R12, 0x1, 0x1c1f ;  /* 0x003c1f000c077f89 */ /* 0x000e2200000e0000 */
        /* <DEDUP_REMOVED lines=11> */
[C---:B------:R-:W-:Y:S01]  /*6740*/  ISETP.GT.AND P3, PT, R15.reuse, 0x10, P1 ;  /* 0x000000100f00780c */ /* 0x040fe20000f64270 */
[----:B0-----:R-:W-:Y:S01]  /*6750*/  IMAD.IADD R12, R20, 0x1, R7 ;  /* 0x00000001140c7824 */ /* 0x001fe200078e0207 */
        /* <DEDUP_REMOVED lines=53> */
.L_x_5526:
[----:B------:R-:W-:-:S05]  /*6ab0*/  IMAD.U32 R20, RZ, RZ, UR24 ;  /* 0x00000018ff147e24 */ /* 0x000fca000f8e00ff */
[----:B------:R-:W-:-:S13]  /*6ac0*/  ISETP.NE.AND P2, PT, R20, 0x1, PT ;  /* 0x000000011400780c */ /* 0x000fda0003f45270 */
[----:B------:R-:W0:Y:S02]  /*6ad0*/  @P2 LDC.64 R6, c[0x0][0x9e8] ;  /* 0x00027a00ff062b82 */ /* 0x000e240000000a00 */
[----:B0-----:R-:W-:-:S05]  /*6ae0*/  @P2 IMAD.HI.U32 R6, R15, R6, RZ ;  /* 0x000000060f062227 */ /* 0x001fca00078e00ff */
[----:B------:R-:W-:-:S07]  /*6af0*/  @P2 SHF.R.U32.HI R15, RZ, R7, R6 ;  /* 0x00000007ff0f2219 */ /* 0x000fce0000011606 */
.L_x_5527:
[----:B------:R-:W-:Y:S05]  /*6b00*/  BSYNC B0 ;  /* 0x0000000000007941 */ /* 0x000fea0003800000 */
.L_x_5525:
[----:B------:R-:W-:-:S04]  /*6b10*/  IMAD R5, R15, R20, -R5 ;  /* 0x000000140f057224 */ /* 0x000fc800078e0a05 */
[----:B------:R-:W-:-:S05]  /*6b20*/  IMAD.IADD R5, R5, 0x1, -R2 ;  /* 0x0000000105057824 */ /* 0x000fca00078e0a02 */
[----:B------:R-:W-:Y:S02]  /*6b30*/  VIADDMNMX R12, R5, R20, R12, PT ;  /* 0x00000014050c7246 */ /* 0x000fe4000380010c */
[----:B------:R-:W-:-:S07]  /*6b40*/  VIMNMX R14, R14, R5, !PT ;  /* 0x000000050e0e7248 */ /* 0x000fce0007fe0100 */
.L_x_5524:
        /* <DEDUP_REMOVED lines=34> */
[----:B------:R-:W0:Y:S01]  /*6d70*/  SHFL.BFLY PT, R5, R6, 0x2, 0x1f ;  /* 0x0c401f0006057f89 */ /* 0x000e2200000e0000 */
        /* <DEDUP_REMOVED lines=12> */
[----:B0-----:R-:W-:Y:S02]  /*6e40*/  FMNMX.FTZ R7, R6, R5, !PT ;  /* 0x0000000506077209 */ /* 0x001fe40007810000 */
[----:B------:R-:W-:Y:S02]  /*6e50*/  FMNMX.FTZ R6, R154, R11, !PT ;  /* 0x0000000b9a067209 */ /* 0x000fe40007810000 */
[----:B------:R-:W-:Y:S01]  /*6e60*/  ISETP.LT.OR P5, PT, R12, 0x22, P5 ;  /* 0x000000220c00780c */ /* 0x000fe20002fa1670 */
[----:B------:R-:W0:Y:S01]  /*6e70*/  SHFL.BFLY PT, R20, R7, 0x1, 0x1f ;  /* 0x0c201f0007147f89 */ /* 0x000e2200000e0000 */
[----:B------:R-:W-:-:S02]  /*6e80*/  ISETP.GT.AND P6, PT, R14, 0x29, P1 ;  /* 0x000000290e00780c */ /* 0x000fc40000fc4270 */
[----:B------:R-:W-:Y:S02]  /*6e90*/  ISETP.LT.OR P4, PT, R12, 0x29, P4 ;  /* 0x000000290c00780c */ /* 0x000fe40002781670 */
[----:B------:R-:W-:Y:S02]  /*6ea0*/  FSEL R171, R171, -INF , !P5 ;  /* 0xff800000abab7808 */ /* 0x000fe40006800000 */
[----:B------:R-:W-:Y:S02]  /*6eb0*/  ISETP.GT.AND P2, PT, R14, 0x30, P1 ;  /* 0x000000300e00780c */ /* 0x000fe40000f44270 */
[----:B------:R-:W-:Y:S02]  /*6ec0*/  FSEL R174, R174, -INF , !P4 ;  /* 0xff800000aeae7808 */ /* 0x000fe40006000000 */
[----:B------:R-:W-:Y:S02]  /*6ed0*/  ISETP.LT.OR P6, PT, R12, 0x2a, P6 ;  /* 0x0000002a0c00780c */ /* 0x000fe400037c1670 */
[----:B------:R-:W-:-:S02]  /*6ee0*/  ISETP.GT.AND P5, PT, R14, 0x31, P1 ;  /* 0x000000310e00780c */ /* 0x000fc40000fa4270 */
[----:B------:R-:W-:Y:S02]  /*6ef0*/  ISETP.LT.OR P2, PT, R12, 0x31, P2 ;  /* 0x000000310c00780c */ /* 0x000fe40001741670 */
[----:B------:R-:W-:Y:S02]  /*6f00*/  FSEL R175, R175, -INF , !P6 ;  /* 0xff800000afaf7808 */ /* 0x000fe40007000000 */
[----:B------:R-:W-:Y:S02]  /*6f10*/  ISETP.GT.AND P4, PT, R14, 0x38, P1 ;  /* 0x000000380e00780c */ /* 0x000fe40000f84270 */
[----:B------:R-:W-:Y:S02]  /*6f20*/  ISETP.LT.OR P5, PT, R12, 0x32, P5 ;  /* 0x000000320c00780c */ /* 0x000fe40002fa1670 */
[----:B------:R-:W-:Y:S02]  /*6f30*/  FSEL R178, R178, -INF , !P2 ;  /* 0xff800000b2b27808 */ /* 0x000fe40005000000 */
[----:B0-----:R-:W-:-:S02]  /*6f40*/  FMNMX.FTZ R5, R7, R20, !PT ;  /* 0x0000001407057209 */ /* 0x001fc40007810000 */
        /* <DEDUP_REMOVED lines=19> */
[----:B------:R-:W-:Y:S01]  /*7080*/  IMAD.MOV R177, RZ, RZ, -R17 ;  /* 0x000000ffffb17224 */ /* 0x000fe200078e0a11 */
[----:B------:R-:W-:Y:S01]  /*7090*/  FSEL R182, R182, -INF , !P4 ;  /* 0xff800000b6b67808 */ /* 0x000fe20006000000 */
[--C-:B------:R-:W-:Y:S01]  /*70a0*/  FFMA.FTZ R14, R164, UR10, -R20.reuse ;  /* 0x0000000aa40e7c23 */ /* 0x100fe20008010814 */
[----:B------:R-:W-:Y:S01]  /*70b0*/  FMNMX.FTZ R6, R170, R7, !PT ;  /* 0x00000007aa067209 */ /* 0x000fe20007810000 */
[--C-:B------:R-:W-:Y:S01]  /*70c0*/  FFMA.FTZ R7, R153, UR10, -R20.reuse ;  /* 0x0000000a99077c23 */ /* 0x100fe20008010814 */
[----:B------:R-:W-:Y:S01]  /*70d0*/  FSEL R183, R183, -INF , !P1 ;  /* 0xff800000b7b77808 */ /* 0x000fe20004800000 */
[--C-:B------:R-:W-:Y:S01]  /*70e0*/  FFMA.FTZ R153, R169, UR10, -R20.reuse ;  /* 0x0000000aa9997c23 */ /* 0x100fe20008010814 */
[----:B------:R-:W-:Y:S01]  /*70f0*/  FMNMX.FTZ R13, R171, R6, !PT ;  /* 0x00000006ab0d7209 */ /* 0x000fe20007810000 */
[----:B------:R-:W-:Y:S01]  /*7100*/  MUFU.EX2 R12, R12 ;  /* 0x0000000c000c7308 */ /* 0x000fe20000000800 */
[----:B------:R-:W-:Y:S01]  /*7110*/  ISETP.NE.AND P1, PT, R2, R177, PT ;  /* 0x000000b10200720c */ /* 0x000fe20003f25270 */
        /* <DEDUP_REMOVED lines=8> */
[----:B------:R-:W-:Y:S01]  /*71a0*/  FFMA.FTZ R180, R180, UR10, -R20 ;  /* 0x0000000ab4b47c23 */ /* 0x000fe20008010814 */
[----:B------:R-:W-:-:S04]  /*71b0*/  FMNMX.FTZ R6, R178, R15, !PT ;  /* 0x0000000fb2067209 */ /* 0x000fc80007810000 */
[----:B------:R-:W-:Y:S01]  /*71c0*/  FMNMX.FTZ R15, R179, R6, !PT ;  /* 0x00000006b30f7209 */ /* 0x000fe20007810000 */
[----:B------:R-:W-:Y:S03]  /*71d0*/  MUFU.EX2 R13, R13 ;  /* 0x0000000d000d7308 */ /* 0x000fe60000000800 */
[----:B------:R-:W-:Y:S01]  /*71e0*/  FMNMX.FTZ R6, R182, R15, !PT ;  /* 0x0000000fb6067209 */ /* 0x000fe20007810000 */
[----:B------:R-:W-:Y:S01]  /*71f0*/  FFMA.FTZ R15, R161, UR10, -R20 ;  /* 0x0000000aa10f7c23 */ /* 0x000fe20008010814 */
[----:B------:R-:W-:Y:S02]  /*7200*/  FSEL R161, R5, RZ, P3 ;  /* 0x000000ff05a17208 */ /* 0x000fe40001800000 */
[----:B------:R-:W-:Y:S01]  /*7210*/  FMNMX.FTZ R6, R183, R6, !PT ;  /* 0x00000006b7067209 */ /* 0x000fe20007810000 */
[----:B------:R-:W-:Y:S02]  /*7220*/  MUFU.EX2 R156, R156 ;  /* 0x0000009c009c7308 */ /* 0x000fe40000000800 */
[----:B------:R-:W-:-:S02]  /*7230*/  FADD.FTZ R161, -R161, R10 ;  /* 0x0000000aa1a17221 */ /* 0x000fc40000010100 */
[----:B------:R-:W0:Y:S02]  /*7240*/  SHFL.BFLY PT, R157, R6, 0x2, 0x1f ;  /* 0x0c401f00069d7f89 */ /* 0x000e2400000e0000 */
[----:B------:R-:W-:Y:S02]  /*7250*/  FMUL.FTZ R161, R161, UR10 ;  /* 0x0000000aa1a17c20 */ /* 0x000fe40008410000 */
[----:B------:R-:W-:Y:S08]  /*7260*/  MUFU.EX2 R15, R15 ;  /* 0x0000000f000f7308 */ /* 0x000ff00000000800 */
[----:B------:R-:W2:Y:S08]  /*7270*/  MUFU.EX2 R161, R161 ;  /* 0x000000a100a17308 */ /* 0x000eb00000000800 */
[----:B------:R-:W3:Y:S01]  /*7280*/  MUFU.EX2 R14, R14 ;  /* 0x0000000e000e7308 */ /* 0x000ee20000000800 */
[----:B0-----:R-:W-:Y:S01]  /*7290*/  FMNMX.FTZ R168, R6, R157, !PT ;  /* 0x0000009d06a87209 */ /* 0x001fe20007810000 */
[----:B------:R-:W-:-:S06]  /*72a0*/  FFMA.FTZ R157, R172, UR10, -R20 ;  /* 0x0000000aac9d7c23 */ /* 0x000fcc0008010814 */
[----:B------:R-:W0:Y:S01]  /*72b0*/  MUFU.EX2 R21, R21 ;  /* 0x0000001500157308 */ /* 0x000e220000000800 */
[----:B------:R-:W4:Y:S01]  /*72c0*/  SHFL.BFLY PT, R169, R168, 0x1, 0x1f ;  /* 0x0c201f00a8a97f89 */ /* 0x000f2200000e0000 */
[----:B--2---:R-:W-:Y:S01]  /*72d0*/  FFMA.FTZ R172, R161, R3, R152 ;  /* 0x00000003a1ac7223 */ /* 0x004fe20000010098 */
[----:B------:R-:W-:Y:S01]  /*72e0*/  F2FP.BF16.F32.PACK_AB R152, R7, R152 ;  /* 0x000000980798723e */ /* 0x000fe200000010ff */
[-C--:B------:R-:W-:Y:S01]  /*72f0*/  FMUL.FTZ R24, R24, R161.reuse ;  /* 0x000000a118187220 */ /* 0x080fe20000410000 */
[-C--:B------:R-:W-:Y:S01]  /*7300*/  FMUL.FTZ R25, R25, R161.reuse ;  /* 0x000000a119197220 */ /* 0x080fe20000410000 */
[----:B------:R-:W-:Y:S01]  /*7310*/  FADD.FTZ R172, R7, R172 ;  /* 0x000000ac07ac7221 */ /* 0x000fe20000010000 */
[-C--:B------:R-:W-:Y:S01]  /*7320*/  FMUL.FTZ R28, R28, R161.reuse ;  /* 0x000000a11c1c7220 */ /* 0x080fe20000410000 */
[----:B------:R2:W-:Y:S01]  /*7330*/  MUFU.EX2 R10, R173 ;  /* 0x000000ad000a7308 */ /* 0x0005e20000000800 */
[-C--:B------:R-:W-:Y:S01]  /*7340*/  FMUL.FTZ R29, R29, R161.reuse ;  /* 0x000000a11d1d7220 */ /* 0x080fe20000410000 */
[----:B------:R-:W-:Y:S01]  /*7350*/  FADD.FTZ R177, R13, R172 ;  /* 0x000000ac0db17221 */ /* 0x000fe20000010000 */
[-C--:B------:R-:W-:Y:S01]  /*7360*/  FMUL.FTZ R32, R32, R161.reuse ;  /* 0x000000a120207220 */ /* 0x080fe20000410000 */
[-C--:B------:R-:W-:Y:S01]  /*7370*/  FMUL.FTZ R33, R33, R161.reuse ;  /* 0x000000a121217220 */ /* 0x080fe20000410000 */
[-C--:B------:R-:W-:Y:S01]  /*7380*/  FMUL.FTZ R36, R36, R161.reuse ;  /* 0x000000a124247220 */ /* 0x080fe20000410000 */
[----:B------:R-:W-:Y:S01]  /*7390*/  FADD.FTZ R177, R12, R177 ;  /* 0x000000b10cb17221 */ /* 0x000fe20000010000 */
[----:B------:R-:W-:Y:S01]  /*73a0*/  FMUL.FTZ R37, R37, R161 ;  /* 0x000000a125257220 */ /* 0x000fe20000410000 */
[----:B------:R-:W-:Y:S01]  /*73b0*/  MUFU.EX2 R160, R160 ;  /* 0x000000a000a07308 */ /* 0x000fe20000000800 */
[----:B--2---:R-:W-:Y:S01]  /*73c0*/  FFMA.FTZ R173, R181, UR10, -R20 ;  /* 0x0000000ab5ad7c23 */ /* 0x004fe20008010814 */
[----:B------:R-:W-:-:S02]  /*73d0*/  IMAD.U32 R181, RZ, RZ, UR26 ;  /* 0x0000001affb57e24 */ /* 0x000fc4000f8e00ff */
[----:B------:R-:W-:Y:S01]  /*73e0*/  FADD.FTZ R176, R156, R177 ;  /* 0x000000b19cb07221 */ /* 0x000fe20000010000 */
[----:B------:R-:W-:Y:S01]  /*73f0*/  F2FP.BF16.F32.PACK_AB R156, R15, R156 ;  /* 0x0000009c0f9c723e */ /* 0x000fe200000010ff */
[-C--:B------:R-:W-:Y:S01]  /*7400*/  FMUL.FTZ R40, R40, R161.reuse ;  /* 0x000000a128287220 */ /* 0x080fe20000410000 */
[----:B------:R-:W-:Y:S01]  /*7410*/  FMUL.FTZ R41, R41, R161 ;  /* 0x000000a129297220 */ /* 0x000fe20000410000 */
[----:B------:R-:W-:Y:S01]  /*7420*/  FADD.FTZ R177, R15, R176 ;  /* 0x000000b00fb17221 */ /* 0x000fe20000010000 */
[----:B------:R-:W-:Y:S01]  /*7430*/  MUFU.EX2 R153, R153 ;  /* 0x0000009900997308 */ /* 0x000fe20000000800 */
[----:B----4-:R-:W-:Y:S01]  /*7440*/  FMNMX.FTZ R6, R168, R169, !PT ;  /* 0x000000a9a8067209 */ /* 0x010fe20007810000 */
[-C--:B------:R-:W-:Y:S01]  /*7450*/  FMUL.FTZ R44, R44, R161.reuse ;  /* 0x000000a12c2c7220 */ /* 0x080fe20000410000 */
[-C--:B------:R-:W-:Y:S01]  /*7460*/  FMUL.FTZ R45, R45, R161.reuse ;  /* 0x000000a12d2d7220 */ /* 0x080fe20000410000 */
[-C--:B------:R-:W-:Y:S01]  /*7470*/  FMUL.FTZ R48, R48, R161.reuse ;  /* 0x000000a130307220 */ /* 0x080fe20000410000 */
[C---:B------:R-:W-:Y:S01]  /*7480*/  FSETP.NEU.FTZ.AND P2, PT, R6.reuse, -INF , PT ;  /* 0xff8000000600780b */ /* 0x040fe20003f5d000 */
[C---:B------:R-:W-:Y:S01]  /*7490*/  FMUL.FTZ R3, R6.reuse, UR10 ;  /* 0x0000000a06037c20 */ /* 0x040fe20008410000 */
[-C--:B------:R-:W-:Y:S01]  /*74a0*/  FMUL.FTZ R49, R49, R161.reuse ;  /* 0x000000a131317220 */ /* 0x080fe20000410000 */
[----:B------:R-:W2:Y:S01]  /*74b0*/  MUFU.EX2 R157, R157 ;  /* 0x0000009d009d7308 */ /* 0x000ea20000000800 */
[----:B------:R-:W-:Y:S01]  /*74c0*/  FSEL R20, R6, RZ, P2 ;  /* 0x000000ff06147208 */ /* 0x000fe20001000000 */
[-C--:B------:R-:W-:Y:S01]  /*74d0*/  FMUL.FTZ R52, R52, R161.reuse ;  /* 0x000000a134347220 */ /* 0x080fe20000410000 */
[----:B------:R-:W-:Y:S01]  /*74e0*/  FSEL R3, R3, RZ, P2 ;  /* 0x000000ff03037208 */ /* 0x000fe20001000000 */
[-C--:B------:R-:W-:Y:S01]  /*74f0*/  FMUL.FTZ R53, R53, R161.reuse ;  /* 0x000000a135357220 */ /* 0x080fe20000410000 */
[-C--:B------:R-:W-:Y:S01]  /*7500*/  FMUL.FTZ R56, R56, R161.reuse ;  /* 0x000000a138387220 */ /* 0x080fe20000410000 */
[----:B------:R-:W-:Y:S01]  /*7510*/  FADD.FTZ R20, -R20, R11 ;  /* 0x0000000b14147221 */ /* 0x000fe20000010100 */
[----:B------:R-:W-:Y:S01]  /*7520*/  FMUL.FTZ R57, R57, R161 ;  /* 0x000000a139397220 */ /* 0x000fe20000410000 */
[----:B------:R-:W-:Y:S01]  /*7530*/  FFMA.FTZ R169, R154, UR10, -R3 ;  /* 0x0000000a9aa97c23 */ /* 0x000fe20008010803 */
[----:B------:R-:W-:-:S02]  /*7540*/  @!P1 IMAD R154, R181, 0x40, R16 ;  /* 0x00000040b59a9824 */ /* 0x000fc400078e0210 */
[----:B------:R-:W-:Y:S01]  /*7550*/  FMUL.FTZ R20, R20, UR10 ;  /* 0x0000000a14147c20 */ /* 0x000fe20008410000 */
[--C-:B------:R-:W-:Y:S01]  /*7560*/  FFMA.FTZ R172, R155, UR10, -R3.reuse ;  /* 0x0000000a9bac7c23 */ /* 0x100fe20008010803 */
[----:B------:R-:W-:Y:S01]  /*7570*/  FFMA.FTZ R155, R158, UR10, -R3 ;  /* 0x0000000a9e9b7c23 */ /* 0x000fe20008010803 */
[----:B------:R-:W4:Y:S01]  /*7580*/  MUFU.EX2 R164, R164 ;  /* 0x000000a400a47308 */ /* 0x000f220000000800 */
[----:B------:R-:W-:Y:S01]  /*7590*/  @!P1 LEA R11, R154, UR41, 0x2 ;  /* 0x000000299a0b9c11 */ /* 0x000fe2000f8e10ff */
[----:B---3--:R-:W-:Y:S01]  /*75a0*/  FADD.FTZ R154, R14, R177 ;  /* 0x000000b10e9a7221 */ /* 0x008fe20000010000 */
[--C-:B------:R-:W-:Y:S01]  /*75b0*/  FFMA.FTZ R159, R159, UR10, -R3.reuse ;  /* 0x0000000a9f9f7c23 */ /* 0x100fe20008010803 */
[--C-:B------:R-:W-:Y:S01]  /*75c0*/  FFMA.FTZ R176, R162, UR10, -R3.reuse ;  /* 0x0000000aa2b07c23 */ /* 0x100fe20008010803 */
[--C-:B------:R-:W-:Y:S01]  /*75d0*/  FFMA.FTZ R163, R163, UR10, -R3.reuse ;  /* 0x0000000aa3a37c23 */ /* 0x100fe20008010803 */
[----:B0-----:R-:W-:Y:S01]  /*75e0*/  FADD.FTZ R181, R21, R154 ;  /* 0x0000009a15b57221 */ /* 0x001fe20000010000 */
[----:B--2---:R-:W-:Y:S01]  /*75f0*/  F2FP.BF16.F32.PACK_AB R162, R10, R157 ;  /* 0x0000009d0aa2723e */ /* 0x004fe200000010ff */
[----:B------:R-:W-:Y:S01]  /*7600*/  MUFU.EX2 R169, R169 ;  /* 0x000000a900a97308 */ /* 0x000fe20000000800 */
[----:B------:R-:W-:Y:S01]  /*7610*/  FFMA.FTZ R177, R166, UR10, -R3 ;  /* 0x0000000aa6b17c23 */ /* 0x000fe20008010803 */
[----:B------:R-:W-:Y:S01]  /*7620*/  FADD.FTZ R154, R160, R181 ;  /* 0x000000b5a09a7221 */ /* 0x000fe20000010000 */
[--C-:B------:R-:W-:Y:S01]  /*7630*/  FFMA.FTZ R167, R167, UR10, -R3.reuse ;  /* 0x0000000aa7a77c23 */ /* 0x100fe20008010803 */
[--C-:B------:R-:W-:Y:S01]  /*7640*/  FFMA.FTZ R171, R171, UR10, -R3.reuse ;  /* 0x0000000aabab7c23 */ /* 0x100fe20008010803 */
[--C-:B------:R-:W-:Y:S01]  /*7650*/  FFMA.FTZ R174, R174, UR10, -R3.reuse ;  /* 0x0000000aaeae7c23 */ /* 0x100fe20008010803 */
[----:B------:R-:W-:Y:S01]  /*7660*/  FADD.FTZ R154, R153, R154 ;  /* 0x0000009a999a7221 */ /* 0x000fe20000010000 */
[--C-:B------:R-:W-:Y:S01]  /*7670*/  FFMA.FTZ R175, R175, UR10, -R3.reuse ;  /* 0x0000000aafaf7c23 */ /* 0x100fe20008010803 */
[----:B------:R-:W0:Y:S01]  /*7680*/  MUFU.EX2 R20, R20 ;  /* 0x0000001400147308 */ /* 0x000e220000000800 */
[--C-:B------:R-:W-:Y:S01]  /*7690*/  FFMA.FTZ R178, R178, UR10, -R3.reuse ;  /* 0x0000000ab2b27c23 */ /* 0x100fe20008010803 */
[----:B------:R-:W-:Y:S01]  /*76a0*/  FADD.FTZ R181, R157, R154 ;  /* 0x0000009a9db57221 */ /* 0x000fe20000010000 */
[--C-:B------:R-:W-:Y:S01]  /*76b0*/  FFMA.FTZ R179, R179, UR10, -R3.reuse ;  /* 0x0000000ab3b37c23 */ /* 0x100fe20008010803 */
[--C-:B------:R-:W-:Y:S01]  /*76c0*/  FFMA.FTZ R182, R182, UR10, -R3.reuse ;  /* 0x0000000ab6b67c23 */ /* 0x100fe20008010803 */
[----:B------:R-:W-:Y:S01]  /*76d0*/  FFMA.FTZ R183, R183, UR10, -R3 ;  /* 0x0000000ab7b77c23 */ /* 0x000fe20008010803 */
[----:B------:R-:W-:Y:S01]  /*76e0*/  FADD.FTZ R181, R10, R181 ;  /* 0x000000b50ab57221 */ /* 0x000fe20000010000 */
[----:B------:R-:W-:Y:S01]  /*76f0*/  F2FP.BF16.F32.PACK_AB R154, R12, R13 ;  /* 0x0000000d0c9a723e */ /* 0x000fe200000010ff */
[----:B------:R-:W2:Y:S01]  /*7700*/  MUFU.EX2 R172, R172 ;  /* 0x000000ac00ac7308 */ /* 0x000ea20000000800 */
[----:B------:R3:W-:Y:S01]  /*7710*/  @!P1 STS [R11+0x28800], R161 ;  /* 0x028800a10b009388 */ /* 0x0007e20000000800 */
[----:B----4-:R-:W-:Y:S01]  /*7720*/  FADD.FTZ R158, R164, R181 ;  /* 0x000000b5a49e7221 */ /* 0x010fe20000010000 */
[----:B------:R-:W-:Y:S01]  /*7730*/  F2FP.BF16.F32.PACK_AB R160, R153, R160 ;  /* 0x000000a099a0723e */ /* 0x000fe200000010ff */
[-C--:B------:R-:W-:Y:S01]  /*7740*/  FMUL.FTZ R60, R60, R161.reuse ;  /* 0x000000a13c3c7220 */ /* 0x080fe20000410000 */
[-C--:B------:R-:W-:Y:S01]  /*7750*/  FMUL.FTZ R61, R61, R161.reuse ;  /* 0x000000a13d3d7220 */ /* 0x080fe20000410000 */
[-C--:B------:R-:W-:Y:S01]  /*7760*/  FMUL.FTZ R64, R64, R161.reuse ;  /* 0x000000a140407220 */ /* 0x080fe20000410000 */
[-C--:B------:R-:W-:Y:S01]  /*7770*/  FMUL.FTZ R65, R65, R161.reuse ;  /* 0x000000a141417220 */ /* 0x080fe20000410000 */
[----:B------:R-:W4:Y:S01]  /*7780*/  MUFU.EX2 R165, R165 ;  /* 0x000000a500a57308 */ /* 0x000f220000000800 */
[----:B0-----:R-:W-:Y:S01]  /*7790*/  FFMA.FTZ R7, R20, R4, R169 ;  /* 0x0000000414077223 */ /* 0x001fe200000100a9 */
[----:B------:R0:W-:Y:S01]  /*77a0*/  @!P1 STS [R11+0x28820], R20 ;  /* 0x028820140b009388 */ /* 0x0001e20000000800 */
[-C--:B------:R-:W-:Y:S01]  /*77b0*/  FMUL.FTZ R68, R68, R161.reuse ;  /* 0x000000a144447220 */ /* 0x080fe20000410000 */
[-C--:B------:R-:W-:Y:S01]  /*77c0*/  FMUL.FTZ R69, R69, R161.reuse ;  /* 0x000000a145457220 */ /* 0x080fe20000410000 */
[-C--:B------:R-:W-:Y:S01]  /*77d0*/  FMUL.FTZ R72, R72, R161.reuse ;  /* 0x000000a148487220 */ /* 0x080fe20000410000 */
[-C--:B------:R-:W-:Y:S01]  /*77e0*/  FMUL.FTZ R73, R73, R161.reuse ;  /* 0x000000a149497220 */ /* 0x080fe20000410000 */
[----:B------:R-:W-:Y:S01]  /*77f0*/  FMUL.FTZ R76, R76, R161 ;  /* 0x000000a14c4c7220 */ /* 0x000fe20000410000 */
[----:B------:R-:W5:Y:S01]  /*7800*/  MUFU.EX2 R155, R155 ;  /* 0x0000009b009b7308 */ /* 0x000f620000000800 */
[C---:B--2---:R-:W-:Y:S01]  /*7810*/  FADD.FTZ R4, R172.reuse, R7 ;  /* 0x00000007ac047221 */ /* 0x044fe20000010000 */
[----:B------:R-:W-:Y:S01]  /*7820*/  F2FP.BF16.F32.PACK_AB R153, R172, R169 ;  /* 0x000000a9ac99723e */ /* 0x000fe200000010ff */
[-C--:B------:R-:W-:Y:S01]  /*7830*/  FMUL.FTZ R77, R77, R161.reuse ;  /* 0x000000a14d4d7220 */ /* 0x080fe20000410000 */
[-C--:B------:R-:W-:Y:S01]  /*7840*/  FMUL.FTZ R80, R80, R161.reuse ;  /* 0x000000a150507220 */ /* 0x080fe20000410000 */
[-C--:B------:R-:W-:Y:S01]  /*7850*/  FMUL.FTZ R81, R81, R161.reuse ;  /* 0x000000a151517220 */ /* 0x080fe20000410000 */
[-C--:B------:R-:W-:Y:S01]  /*7860*/  FMUL.FTZ R84, R84, R161.reuse ;  /* 0x000000a154547220 */ /* 0x080fe20000410000 */
[-C--:B------:R-:W-:Y:S01]  /*7870*/  FMUL.FTZ R85, R85, R161.reuse ;  /* 0x000000a155557220 */ /* 0x080fe20000410000 */
[----:B------:R2:W1:Y:S01]  /*7880*/  MUFU.EX2 R168, R180 ;  /* 0x000000b400a87308 */ /* 0x0004620000000800 */
[----:B----4-:R-:W-:Y:S01]  /*7890*/  F2FP.BF16.F32.PACK_AB R164, R165, R164 ;  /* 0x000000a4a5a4723e */ /* 0x010fe200000010ff */
[-C--:B------:R-:W-:Y:S01]  /*78a0*/  FMUL.FTZ R88, R88, R161.reuse ;  /* 0x000000a158587220 */ /* 0x080fe20000410000 */
[-C--:B------:R-:W-:Y:S01]  /*78b0*/  FMUL.FTZ R89, R89, R161.reuse ;  /* 0x000000a159597220 */ /* 0x080fe20000410000 */
[-C--:B------:R-:W-:Y:S01]  /*78c0*/  FMUL.FTZ R92, R92, R161.reuse ;  /* 0x000000a15c5c7220 */ /* 0x080fe20000410000 */
[-C--:B------:R-:W-:Y:S01]  /*78d0*/  FMUL.FTZ R93, R93, R161.reuse ;  /* 0x000000a15d5d7220 */ /* 0x080fe20000410000 */
[-C--:B------:R-:W-:Y:S01]  /*78e0*/  FMUL.FTZ R96, R96, R161.reuse ;  /* 0x000000a160607220 */ /* 0x080fe20000410000 */
[-C--:B------:R-:W-:Y:S01]  /*78f0*/  FMUL.FTZ R97, R97, R161.reuse ;  /* 0x000000a161617220 */ /* 0x080fe20000410000 */
[----:B------:R-:W4:Y:S01]  /*7900*/  MUFU.EX2 R173, R173 ;  /* 0x000000ad00ad7308 */ /* 0x000f220000000800 */
[----:B--2---:R-:W-:Y:S01]  /*7910*/  FFMA.FTZ R180, R170, UR10, -R3 ;  /* 0x0000000aaab47c23 */ /* 0x004fe20008010803 */
[----:B------:R-:W-:Y:S01]  /*7920*/  FADD.FTZ R3, R165, R158 ;  /* 0x0000009ea5037221 */ /* 0x000fe20000010000 */
[----:B-----5:R-:W-:Y:S01]  /*7930*/  FADD.FTZ R7, R155, R4 ;  /* 0x000000049b077221 */ /* 0x020fe20000010000 */
[----:B------:R-:W-:Y:S01]  /*7940*/  F2FP.BF16.F32.PACK_AB R158, R21, R14 ;  /* 0x0000000e159e723e */ /* 0x000fe200000010ff */
        /* <DEDUP_REMOVED lines=38> */
[----:B------:R-:W-:Y:S01]  /*7bb0*/  FMUL.FTZ R149, R149, R161 ;  /* 0x000000a195957220 */ /* 0x000fe20000410000 */
[----:B------:R-:W-:Y:S01]  /*7bc0*/  F2FP.BF16.F32.PACK_AB R157, R157, R176 ;  /* 0x000000b09d9d723e */ /* 0x000fe200000010ff */
[-C--:B------:R-:W-:Y:S01]  /*7bd0*/  FMUL.FTZ R26, R26, R20.reuse ;  /* 0x000000141a1a7220 */ /* 0x080fe20000410000 */
[-C--:B------:R-:W-:Y:S01]  /*7be0*/  FMUL.FTZ R27, R27, R20.reuse ;  /* 0x000000141b1b7220 */ /* 0x080fe20000410000 */
[-C--:B------:R-:W-:Y:S01]  /*7bf0*/  FMUL.FTZ R30, R30, R20.reuse ;  /* 0x000000141e1e7220 */ /* 0x080fe20000410000 */
[-C--:B------:R-:W-:Y:S01]  /*7c00*/  FMUL.FTZ R31, R31, R20.reuse ;  /* 0x000000141f1f7220 */ /* 0x080fe20000410000 */
[----:B------:R-:W4:Y:S01]  /*7c10*/  MUFU.EX2 R180, R180 ;  /* 0x000000b400b47308 */ /* 0x000f220000000800 */
[----:B--2---:R-:W-:Y:S01]  /*7c20*/  FADD.FTZ R7, R159, R12 ;  /* 0x0000000c9f077221 */ /* 0x004fe20000010000 */
[----:B------:R0:W-:Y:S01]  /*7c30*/  STSM.16.M88.4 [R18+0x26800], R152 ;  /* 0x0268009812007844 */ /* 0x0001e20000000200 */
        /* <DEDUP_REMOVED lines=23> */
[----:B---3--:R-:W-:Y:S01]  /*7db0*/  F2FP.BF16.F32.PACK_AB R161, R171, R180 ;  /* 0x000000b4aba1723e */ /* 0x008fe200000010ff */
        /* <DEDUP_REMOVED lines=20> */
[----:B------:R0:W-:Y:S01]  /*7f00*/  STSM.16.M88.4 [R19], R160 ;  /* 0x000000a013007844 */ /* 0x0001e20000000200 */
[----:B------:R-:W3:Y:S01]  /*7f10*/  MUFU.EX2 R167, R182 ;  /* 0x000000b600a77308 */ /* 0x000ee20000000800 */
        /* <DEDUP_REMOVED lines=18> */
[-C--:B------:R-:W-:Y:S01]  /*8040*/  FMUL.FTZ R119, R119, R20.reuse ;  /* 0x0000001477777220 */ /* 0x080fe20000410000 */
[-C--:B------:R-:W-:Y:S01]  /*8050*/  FMUL.FTZ R122, R122, R20.reuse ;  /* 0x000000147a7a7220 */ /* 0x080fe20000410000 */
[-C--:B------:R-:W-:Y:S01]  /*8060*/  FMUL.FTZ R123, R123, R20.reuse ;  /* 0x000000147b7b7220 */ /* 0x080fe20000410000 */
[-C--:B------:R-:W-:Y:S01]  /*8070*/  FMUL.FTZ R126, R126, R20.reuse ;  /* 0x000000147e7e7220 */ /* 0x080fe20000410000 */
[-C--:B------:R-:W-:Y:S01]  /*8080*/  FMUL.FTZ R127, R127, R20.reuse ;  /* 0x000000147f7f7220 */ /* 0x080fe20000410000 */
[-C--:B------:R-:W-:Y:S01]  /*8090*/  FMUL.FTZ R130, R130, R20.reuse ;  /* 0x0000001482827220 */ /* 0x080fe20000410000 */
[C---:B--2---:R-:W-:Y:S01]  /*80a0*/  F2FP.BF16.F32.PACK_AB R167, R14.reuse, R167 ;  /* 0x000000a70ea7723e */ /* 0x044fe200000010ff */
[----:B------:R-:W-:Y:S01]  /*80b0*/  FADD.FTZ R4, R14, R7 ;  /* 0x000000070e047221 */ /* 0x000fe20000010000 */
[-C--:B------:R-:W-:Y:S01]  /*80c0*/  FMUL.FTZ R131, R131, R20.reuse ;  /* 0x0000001483837220 */ /* 0x080fe20000410000 */
[-C--:B------:R-:W-:Y:S01]  /*80d0*/  FMUL.FTZ R134, R134, R20.reuse ;  /* 0x0000001486867220 */ /* 0x080fe20000410000 */
[-C--:B------:R-:W-:Y:S01]  /*80e0*/  FMUL.FTZ R135, R135, R20.reuse ;  /* 0x0000001487877220 */ /* 0x080fe20000410000 */
[----:B------:R0:W-:Y:S01]  /*80f0*/  STSM.16.M88.4 [R22], R164 ;  /* 0x000000a416007844 */ /* 0x0001e20000000200 */
        /* <DEDUP_REMOVED lines=10> */
.L_x_5528:
[----:B------:R1:W2:Y:S01]  /*81a0*/  SYNCS.PHASECHK.TRANS64.TRYWAIT P1, [UR21+0x28c50], R8 ;  /* 0x028c5008ff0075a7 */ /* 0x0002a20008020155 */
[----:B------:R-:W-:Y:S05]  /*81b0*/  @!P0 BRA `(.L_x_5529) ;  /* 0x0000000000048947 */ /* 0x000fea0003800000 */
[----:B------:R-:W-:Y:S01]  /*81c0*/  BPT.TRAP 0x1 ;  /* 0x000000040000795c */ /* 0x000fe20000300000 */
.L_x_5529:
[----:B--2---:R-:W-:Y:S05]  /*81d0*/  @P1 BRA `(.L_x_5530) ;  /* 0x0000000000081947 */ /* 0x004fea0003800000 */
[----:B------:R-:W2:Y:S02]  /*81e0*/  SYNCS.PHASECHK.TRANS64.TRYWAIT P1, [UR21+0x28c50], R8 ;  /* 0x028c5008ff0075a7 */ /* 0x000ea40008020155 */
[----:B--2---:R-:W-:Y:S05]  /*81f0*/  @!P1 BRA `(.L_x_5531) ;  /* 0x000000d800a49947 */ /* 0x004fea0003800000 */
.L_x_5530:
        /* <DEDUP_REMOVED lines=34> */
.L_x_5532:
[----:B------:R-:W-:Y:S01]  /*8420*/  UIADD3 UR21, UR21, 0x28c60, URZ ;  /* 0x00028c6015157890 */ /* 0x000fe2000fffe03f */
[C---:B------:R-:W-:Y:S01]  /*8430*/  ISETP.GT.AND P1, PT, R9.reuse, UR20, PT ;  /* 0x0000001409007c0c */ /* 0x040fe2000bf24270 */
[----:B------:R-:W-:Y:S01]  /*8440*/  UMOV UR26, UR38 ;  /* 0x00000026001a7c82 */ /* 0x000fe20008000000 */
[----:B------:R-:W-:Y:S01]  /*8450*/  IADD3 R9, R9, -0x1, RZ ;  /* 0xffffffff09097810 */ /* 0x000fe20007ffe0ff */
[----:B------:R-:W-:Y:S01]  /*8460*/  UPRMT UR21, UR40, 0x654, UR21 ;  /* 0x0000065428157896 */ /* 0x000fe20008000015 */
[----:B0-----:R-:W-:Y:S02]  /*8470*/  IMAD.MOV.U32 R11, RZ, RZ, R6 ;  /* 0x000000ffff0b7224 */ /* 0x001fe400078e0006 */
[----:B------:R-:W-:-:S06]  /*8480*/  IMAD.MOV.U32 R10, RZ, RZ, R5 ;  /* 0x000000ffff0a7224 */ /* 0x000fcc00078e0005 */
[----:B------:R-:W-:Y:S01]  /*8490*/  SYNCS.ARRIVE.TRANS64.RED.A1T0 RZ, [UR21], RZ ;  /* 0x000000ffffff79a7 */ /* 0x000fe20008100415 */
[----:B------:R-:W-:Y:S05]  /*84a0*/  @P1 BRA `(.L_x_5533) ;  /* 0xffffffdc00181947 */ /* 0x000fea000383ffff */
.L_x_5514:
[----:B------:R-:W-:Y:S02]  /*84b0*/  UISETP.NE.AND UP1, UPT, UR52, URZ, UPT ;  /* 0x0000003f3400728c */ /* 0x000fe4000bf25270 */
[----:B------:R-:W-:Y:S02]  /*84c0*/  UISETP.NE.AND UP0, UPT, UR51, URZ, UPT ;  /* 0x0000003f3300728c */ /* 0x000fe4000bf05270 */
[----:B------:R-:W-:Y:S02]  /*84d0*/  UIADD3 UR11, UR45, 0x3f, URZ ;  /* 0x0000003f2d0b7890 */ /* 0x000fe4000fffe03f */
[----:B------:R-:W-:Y:S02]  /*84e0*/  UIADD3 UR14, UR48, 0x1, -UR50 ;  /* 0x00000001300e7890 */ /* 0x000fe4000fffe832 */
[----:B------:R-:W-:-:S03]  /*84f0*/  PLOP3.LUT P1, PT, PT, PT, UP0, 0x40, 0x0 ;  /* 0x000000000000781c */ /* 0x000fc60003f2e808 */
[----:B------:R-:W-:Y:S01]  /*8500*/  @UP1 ULDC UR6, c[0x0][0x44c] ;  /* 0x0001130000061ab9 */ /* 0x000fe20000000800 */
[----:B------:R-:W-:Y:S01]  /*8510*/  @UP1 ULDC UR15, c[0x0][0x450] ;  /* 0x00011400000f1ab9 */ /* 0x000fe20000000800 */
[----:B------:R-:W-:-:S04]  /*8520*/  UIMAD.WIDE.U32 UR6, UR11, UR6, URZ ;  /* 0x000000060b0672a5 */ /* 0x000fc8000f8e003f */
[----:B------:R-:W-:-:S04]  /*8530*/  @UP1 USHF.R.U32.HI UR11, URZ, UR15, UR7 ;  /* 0x0000000f3f0b1299 */ /* 0x000fc80008011607 */
[----:B------:R-:W-:-:S04]  /*8540*/  UIADD3 UR11, UR14, UR11, URZ ;  /* 0x0000000b0e0b7290 */ /* 0x000fc8000fffe03f */
[----:B------:R-:W-:Y:S01]  /*8550*/  UIADD3 UR22, UR11, -UR22, URZ ;  /* 0x800000160b167290 */ /* 0x000fe2000fffe03f */
[----:B------:R-:W-:Y:S11]  /*8560*/  @P1 BRA `(.L_x_5534) ;  /* 0x00000000004c1947 */ /* 0x000ff60003800000 */
[----:B------:R-:W-:-:S06]  /*8570*/  UISETP.GT.AND UP0, UPT, UR11, -0x1, UPT ;  /* 0xffffffff0b00788c */ /* 0x000fcc000bf04270 */
[----:B------:R-:W-:-:S13]  /*8580*/  PLOP3.LUT P1, PT, PT, PT, UP0, 0x80, 0x0 ;  /* 0x000000000000781c */ /* 0x000fda0003f2f008 */
[----:B------:R-:W-:Y:S05]  /*8590*/  @P1 BRA `(.L_x_5535) ;  /* 0x0000000000201947 */ /* 0x000fea0003800000 */
[----:B------:R-:W-:Y:S01]  /*85a0*/  ULDC UR14, c[0x0][0x9e4] ;  /* 0x00027900000e7ab9 */ /* 0x000fe20000000800 */
[----:B------:R-:W-:Y:S02]  /*85b0*/  ULOP3.LUT UR11, URZ, UR11, URZ, 0x33, !UPT ;  /* 0x0000000b3f0b7292 */ /* 0x000fe4000f8e333f */
[----:B------:R-:W-:-:S11]  /*85c0*/  UISETP.NE.AND UP0, UPT, UR14, 0x1, UPT ;  /* 0x000000010e00788c */ /* 0x000fd6000bf05270 */
[----:B------:R-:W-:Y:S02]  /*85d0*/  @UP0 ULDC.64 UR18, c[0x0][0x9e8] ;  /* 0x00027a0000120ab9 */ /* 0x000fe40000000a00 */
[----:B------:R-:W-:-:S04]  /*85e0*/  UIMAD.WIDE.U32 UR6, UR11, UR18, URZ ;  /* 0x000000120b0672a5 */ /* 0x000fc8000f8e003f */
[----:B------:R-:W-:-:S04]  /*85f0*/  @UP0 USHF.R.U32.HI UR11, URZ, UR19, UR7 ;  /* 0x000000133f0b0299 */ /* 0x000fc80008011607 */
[----:B------:R-:W-:Y:S01]  /*8600*/  ULOP3.LUT UR11, URZ, UR11, URZ, 0x33, !UPT ;  /* 0x0000000b3f0b7292 */ /* 0x000fe2000f8e333f */
[----:B------:R-:W-:Y:S11]  /*8610*/  BRA `(.L_x_5536) ;  /* 0x0000000000147947 */ /* 0x000ff60003800000 */
.L_x_5535:
[----:B------:R-:W-:Y:S02]  /*8620*/  ULDC UR14, c[0x0][0x9e4] ;  /* 0x00027900000e7ab9 */ /* 0x000fe40000000800 */
[----:B------:R-:W-:-:S11]  /*8630*/  UISETP.NE.AND UP0, UPT, UR14, 0x1, UPT ;  /* 0x000000010e00788c */ /* 0x000fd6000bf05270 */
[----:B------:R-:W-:Y:S02]  /*8640*/  @UP0 ULDC.64 UR18, c[0x0][0x9e8] ;  /* 0x00027a0000120ab9 */ /* 0x000fe40000000a00 */
[----:B------:R-:W-:-:S04]  /*8650*/  UIMAD.WIDE.U32 UR6, UR11, UR18, URZ ;  /* 0x000000120b0672a5 */ /* 0x000fc8000f8e003f */
[----:B------:R-:W-:-:S12]  /*8660*/  @UP0 USHF.R.U32.HI UR11, URZ, UR19, UR7 ;  /* 0x000000133f0b0299 */ /* 0x000fd80008011607 */
.L_x_5536:
[----:B------:R-:W-:-:S04]  /*8670*/  UIMAD UR11, UR11, UR14, URZ ;  /* 0x0000000e0b0b72a4 */ /* 0x000fc8000f8e023f */
[----:B------:R-:W-:-:S04]  /*8680*/  UISETP.LT.AND UP0, UPT, UR22, UR11, UPT ;  /* 0x0000000b1600728c */ /* 0x000fc8000bf01270 */
[----:B------:R-:W-:-:S12]  /*8690*/  USEL UR22, UR22, UR11, !UP0 ;  /* 0x0000000b16167287 */ /* 0x000fd8000c000000 */
.L_x_5534:
[----:B------:R-:W-:-:S04]  /*86a0*/  UIADD3 UR22, UR22, 0x3f, URZ ;  /* 0x0000003f16167890 */ /* 0x000fc8000fffe03f */
        /* <DEDUP_REMOVED lines=9> */
[----:B-1234-:R-:W-:Y:S01]  /*8740*/  IMAD.MOV.U32 R8, RZ, RZ, R5 ;  /* 0x000000ffff087224 */ /* 0x01efe200078e0005 */
[----:B------:R-:W-:-:S06]  /*8750*/  ULDC UR21, c[0x0][0x988] ;  /* 0x0002620000157ab9 */ /* 0x000fcc0000000800 */
.L_x_5548:
[----:B------:R-:W-:Y:S01]  /*8760*/  UIADD3 UR38, UR23, 0x1, URZ ;  /* 0x0000000117267890 */ /* 0x000fe2000fffe03f */
[C---:B------:R-:W-:Y:S01]  /*8770*/  ISETP.GT.AND P1, PT, R9.reuse, UR20, PT ;  /* 0x0000001409007c0c */ /* 0x040fe2000bf24270 */
[----:B------:R-:W-:Y:S02]  /*8780*/  VIADD R9, R9, 0xffffffff ;  /* 0xffffffff09097836 */ /* 0x000fe40000000000 */
[----:B------:R-:W-:-:S04]  /*8790*/  UISETP.NE.AND UP0, UPT, UR38, 0x2, UPT ;  /* 0x000000022600788c */ /* 0x000fc8000bf05270 */
[----:B------:R-:W-:Y:S02]  /*87a0*/  USEL UR6, URZ, 0x1, UP0 ;  /* 0x000000013f067887 */ /* 0x000fe40008000000 */
[----:B------:R-:W-:Y:S02]  /*87b0*/  USEL UR38, UR38, URZ, UP0 ;  /* 0x0000003f26267287 */ /* 0x000fe40008000000 */
[----:B------:R-:W-:Y:S01]  /*87c0*/  ULOP3.LUT UR37, UR37, UR6, URZ, 0x3c, !UPT ;  /* 0x0000000625257292 */ /* 0x000fe2000f8e3c3f */
[----:B01-3--:R-:W-:Y:S11]  /*87d0*/  @!P0 BRA `(.L_x_5538) ;  /* 0x0000000000048947 */ /* 0x00bff60003800000 */
[----:B------:R-:W-:Y:S01]  /*87e0*/  BPT.TRAP 0x1 ;  /* 0x000000040000795c */ /* 0x000fe20000300000 */
.L_x_5538:
[----:B------:R-:W-:Y:S01]  /*87f0*/  ULEA UR22, UR38, UR41, 0x3 ;  /* 0x0000002926167291 */ /* 0x000fe2000f8e183f */
[----:B------:R-:W-:-:S05]  /*8800*/  IMAD.U32 R7, RZ, RZ, UR37 ;  /* 0x00000025ff077e24 */ /* 0x000fca000f8e00ff */
[----:B------:R-:W-:-:S04]  /*8810*/  SHF.L.U32 R7, R7, 0x1f, RZ ;  /* 0x0000001f07077819 */ /* 0x000fc800000006ff */
[----:B------:R1:W2:Y:S01]  /*8820*/  SYNCS.PHASECHK.TRANS64.TRYWAIT P2, [UR22+0x28c30], R7 ;  /* 0x028c3007ff0075a7 */ /* 0x0002a20008040156 */
[----:B------:R-:W-:Y:S05]  /*8830*/  @!P0 BRA `(.L_x_5539) ;  /* 0x0000000000048947 */ /* 0x000fea0003800000 */
[----:B------:R-:W-:Y:S01]  /*8840*/  BPT.TRAP 0x1 ;  /* 0x000000040000795c */ /* 0x000fe20000300000 */
.L_x_5539:
[----:B--2---:R-:W-:Y:S05]  /*8850*/  @P2 BRA `(.L_x_5540) ;  /* 0x0000000000082947 */ /* 0x004fea0003800000 */
[----:B------:R-:W2:Y:S02]  /*8860*/  SYNCS.PHASECHK.TRANS64.TRYWAIT P2, [UR22+0x28c30], R7 ;  /* 0x028c3007ff0075a7 */ /* 0x000ea40008040156 */
[----:B--2---:R-:W-:Y:S05]  /*8870*/  @!P2 BRA `(.L_x_5541) ;  /* 0x000000d4001ca947 */ /* 0x004fea0003800000 */
.L_x_5540:
        /* <DEDUP_REMOVED lines=23> */
.L_x_5542:
[----:B--2---:R-:W-:Y:S01]  /*89f0*/  FMNMX.FTZ R6, R152, R8, !PT ;  /* 0x0000000898067209 */ /* 0x004fe20007810000 */
        /* <DEDUP_REMOVED lines=51> */
[----:B------:R-:W-:-:S02]  /*8d30*/  FFMA.FTZ R181, R181, UR10, -R205 ;  /* 0x0000000ab5b57c23 */ /* 0x000fc400080108cd */
[----:B------:R-:W-:Y:S01]  /*8d40*/  FMNMX.FTZ R6, R178, R15, !PT ;  /* 0x0000000fb2067209 */ /* 0x000fe20007810000 */
[----:B------:R-:W0:Y:S03]  /*8d50*/  MUFU.EX2 R8, R8 ;  /* 0x0000000800087308 */ /* 0x000e260000000800 */
[----:B------:R-:W-:-:S04]  /*8d60*/  FMNMX.FTZ R15, R179, R6, !PT ;  /* 0x00000006b30f7209 */ /* 0x000fc80007810000 */
[----:B------:R-:W-:Y:S01]  /*8d70*/  FMNMX.FTZ R6, R182, R15, !PT ;  /* 0x0000000fb6067209 */ /* 0x000fe20007810000 */
[----:B------:R-:W2:Y:S01]  /*8d80*/  MUFU.EX2 R152, R152 ;  /* 0x0000009800987308 */ /* 0x000ea20000000800 */
[--C-:B------:R-:W-:Y:S01]  /*8d90*/  FFMA.FTZ R15, R161, UR10, -R205.reuse ;  /* 0x0000000aa10f7c23 */ /* 0x100fe200080108cd */
[--C-:B------:R-:W-:Y:S01]  /*8da0*/  FFMA.FTZ R161, R169, UR10, -R205.reuse ;  /* 0x0000000aa9a17c23 */ /* 0x100fe200080108cd */
[----:B------:R-:W-:Y:S01]  /*8db0*/  FMNMX.FTZ R6, R183, R6, !PT ;  /* 0x00000006b7067209 */ /* 0x000fe20007810000 */
[----:B------:R-:W-:-:S04]  /*8dc0*/  FFMA.FTZ R169, R177, UR10, -R205 ;  /* 0x0000000ab1a97c23 */ /* 0x000fc800080108cd */
[----:B------:R-:W3:Y:S01]  /*8dd0*/  SHFL.BFLY PT, R157, R6, 0x2, 0x1f ;  /* 0x0c401f00069d7f89 */ /* 0x000ee200000e0000 */
        /* <DEDUP_REMOVED lines=23> */
[----:B---3--:R-:W-:Y:S01]  /*8f50*/  FMNMX.FTZ R157, R6, R157, !PT ;  /* 0x0000009d069d7209 */ /* 0x008fe20007810000 */
[----:B------:R-:W-:Y:S01]  /*8f60*/  MUFU.EX2 R15, R15 ;  /* 0x0000000f000f7308 */ /* 0x000fe20000000800 */
[-C--:B------:R-:W-:Y:S01]  /*8f70*/  FMUL.FTZ R64, R64, R8.reuse ;  /* 0x0000000840407220 */ /* 0x080fe20000410000 */
[-C--:B------:R-:W-:Y:S01]  /*8f80*/  FMUL.FTZ R65, R65, R8.reuse ;  /* 0x0000000841417220 */ /* 0x080fe20000410000 */
[-C--:B------:R-:W-:Y:S01]  /*8f90*/  FMUL.FTZ R68, R68, R8.reuse ;  /* 0x0000000844447220 */ /* 0x080fe20000410000 */
[----:B------:R-:W0:Y:S01]  /*8fa0*/  SHFL.BFLY PT, R6, R157, 0x1, 0x1f ;  /* 0x0c201f009d067f89 */ /* 0x000e2200000e0000 */
        /* <DEDUP_REMOVED lines=22> */
[----:B------:R-:W-:Y:S01]  /*9110*/  FMUL.FTZ R108, R108, R8 ;  /* 0x000000086c6c7220 */ /* 0x000fe20000410000 */
[----:B0-----:R-:W-:Y:S01]  /*9120*/  FMNMX.FTZ R6, R157, R6, !PT ;  /* 0x000000069d067209 */ /* 0x001fe20007810000 */
[-C--:B------:R-:W-:Y:S01]  /*9130*/  FMUL.FTZ R109, R109, R8.reuse ;  /* 0x000000086d6d7220 */ /* 0x080fe20000410000 */
[-C--:B------:R-:W-:Y:S01]  /*9140*/  FMUL.FTZ R112, R112, R8.reuse ;  /* 0x0000000870707220 */ /* 0x080fe20000410000 */
[-C--:B------:R-:W-:Y:S01]  /*9150*/  FMUL.FTZ R113, R113, R8.reuse ;  /* 0x0000000871717220 */ /* 0x080fe20000410000 */
[----:B------:R-:W-:Y:S01]  /*9160*/  MUFU.EX2 R161, R161 ;  /* 0x000000a100a17308 */ /* 0x000fe20000000800 */
[----:B------:R-:W-:Y:S01]  /*9170*/  FADD.FTZ R157, -R6, R11 ;  /* 0x0000000b069d7221 */ /* 0x000fe20000010100 */
[-C--:B------:R-:W-:Y:S01]  /*9180*/  FMUL.FTZ R116, R116, R8.reuse ;  /* 0x0000000874747220 */ /* 0x080fe20000410000 */
[-C--:B------:R-:W-:Y:S01]  /*9190*/  FMUL.FTZ R117, R117, R8.reuse ;  /* 0x0000000875757220 */ /* 0x080fe20000410000 */
[-C--:B------:R-:W-:Y:S01]  /*91a0*/  FMUL.FTZ R120, R120, R8.reuse ;  /* 0x0000000878787220 */ /* 0x080fe20000410000 */
[----:B------:R-:W-:Y:S01]  /*91b0*/  FMUL.FTZ R173, R157, UR10 ;  /* 0x0000000a9dad7c20 */ /* 0x000fe20008410000 */
[----:B------:R-:W-:Y:S01]  /*91c0*/  FMUL.FTZ R157, R6, UR10 ;  /* 0x0000000a069d7c20 */ /* 0x000fe20008410000 */
[-C--:B------:R-:W-:Y:S01]  /*91d0*/  FMUL.FTZ R121, R121, R8.reuse ;  /* 0x0000000879797220 */ /* 0x080fe20000410000 */
[----:B------:R-:W-:Y:S01]  /*91e0*/  MUFU.EX2 R14, R14 ;  /* 0x0000000e000e7308 */ /* 0x000fe20000000800 */
[----:B------:R-:W-:Y:S01]  /*91f0*/  FMUL.FTZ R124, R124, R8 ;  /* 0x000000087c7c7220 */ /* 0x000fe20000410000 */
[--C-:B------:R-:W-:Y:S01]  /*9200*/  FFMA.FTZ R168, R154, UR10, -R157.reuse ;  /* 0x0000000a9aa87c23 */ /* 0x100fe2000801089d */
        /* <DEDUP_REMOVED lines=10> */
[----:B------:R-:W-:Y:S02]  /*92b0*/  IMAD.U32 R171, RZ, RZ, UR23 ;  /* 0x00000017ffab7e24 */ /* 0x000fe4000f8e00ff */
[--C-:B------:R-:W-:Y:S01]  /*92c0*/  FFMA.FTZ R162, R166, UR10, -R157.reuse ;  /* 0x0000000aa6a27c23 */ /* 0x100fe2000801089d */
[--C-:B------:R-:W-:Y:S01]  /*92d0*/  FFMA.FTZ R166, R170, UR10, -R157.reuse ;  /* 0x0000000aaaa67c23 */ /* 0x100fe2000801089d */
[----:B------:R-:W0:Y:S01]  /*92e0*/  MUFU.EX2 R168, R168 ;  /* 0x000000a800a87308 */ /* 0x000e220000000800 */
[--C-:B------:R-:W-:Y:S01]  /*92f0*/  FFMA.FTZ R179, R179, UR10, -R157.reuse ;  /* 0x0000000ab3b37c23 */ /* 0x100fe2000801089d */
[--C-:B------:R-:W-:Y:S01]  /*9300*/  FFMA.FTZ R182, R182, UR10, -R157.reuse ;  /* 0x0000000ab6b67c23 */ /* 0x100fe2000801089d */
[----:B------:R-:W-:Y:S01]  /*9310*/  FFMA.FTZ R183, R183, UR10, -R157 ;  /* 0x0000000ab7b77c23 */ /* 0x000fe2000801089d */
[-C--:B------:R-:W-:Y:S01]  /*9320*/  FMUL.FTZ R125, R125, R8.reuse ;  /* 0x000000087d7d7220 */ /* 0x080fe20000410000 */
[-C--:B------:R-:W-:Y:S01]  /*9330*/  FMUL.FTZ R128, R128, R8.reuse ;  /* 0x0000000880807220 */ /* 0x080fe20000410000 */
[-C--:B------:R-:W-:Y:S01]  /*9340*/  FMUL.FTZ R129, R129, R8.reuse ;  /* 0x0000000881817220 */ /* 0x080fe20000410000 */
[----:B------:R-:W-:Y:S01]  /*9350*/  @!P2 IMAD R154, R171, 0x40, R16 ;  /* 0x00000040ab9aa824 */ /* 0x000fe200078e0210 */
[----:B------:R-:W3:Y:S01]  /*9360*/  MUFU.EX2 R155, R155 ;  /* 0x0000009b009b7308 */ /* 0x000ee20000000800 */
[----:B------:R-:W-:Y:S01]  /*9370*/  FFMA.FTZ R171, R8, R3, R13 ;  /* 0x0000000308ab7223 */ /* 0x000fe2000001000d */
[----:B------:R-:W-:Y:S01]  /*9380*/  FFMA.FTZ R3, R174, UR10, -R157 ;  /* 0x0000000aae037c23 */ /* 0x000fe2000801089d */
[-C--:B------:R-:W-:Y:S01]  /*9390*/  FMUL.FTZ R132, R132, R8.reuse ;  /* 0x0000000884847220 */ /* 0x080fe20000410000 */
[-C--:B------:R-:W-:Y:S01]  /*93a0*/  FMUL.FTZ R133, R133, R8.reuse ;  /* 0x0000000885857220 */ /* 0x080fe20000410000 */
[C---:B--2---:R-:W-:Y:S01]  /*93b0*/  FADD.FTZ R171, R152.reuse, R171 ;  /* 0x000000ab98ab7221 */ /* 0x044fe20000010000 */
[----:B------:R-:W-:Y:S01]  /*93c0*/  F2FP.BF16.F32.PACK_AB R152, R152, R13 ;  /* 0x0000000d9898723e */ /* 0x000fe200000010ff */
[----:B------:R-:W-:Y:S01]  /*93d0*/  FMUL.FTZ R136, R136, R8 ;  /* 0x0000000888887220 */ /* 0x000fe20000410000 */
[----:B------:R-:W2:Y:S01]  /*93e0*/  MUFU.EX2 R158, R158 ;  /* 0x0000009e009e7308 */ /* 0x000ea20000000800 */
[----:B0-----:R-:W-:Y:S01]  /*93f0*/  FFMA.FTZ R170, R173, R4, R168 ;  /* 0x00000004adaa7223 */ /* 0x001fe200000100a8 */
[----:B------:R-:W-:Y:S01]  /*9400*/  FFMA.FTZ R4, R175, UR10, -R157 ;  /* 0x0000000aaf047c23 */ /* 0x000fe2000801089d */
[----:B------:R-:W-:Y:S01]  /*9410*/  FADD.FTZ R174, R10, R171 ;  /* 0x000000ab0aae7221 */ /* 0x000fe20000010000 */
[-C--:B------:R-:W-:Y:S01]  /*9420*/  FMUL.FTZ R137, R137, R8.reuse ;  /* 0x0000000889897220 */ /* 0x080fe20000410000 */
[-C--:B------:R-:W-:Y:S01]  /*9430*/  FMUL.FTZ R140, R140, R8.reuse ;  /* 0x000000088c8c7220 */ /* 0x080fe20000410000 */
[-C--:B------:R-:W-:Y:S01]  /*9440*/  FMUL.FTZ R141, R141, R8.reuse ;  /* 0x000000088d8d7220 */ /* 0x080fe20000410000 */
[----:B------:R-:W-:Y:S01]  /*9450*/  FADD.FTZ R171, R153, R174 ;  /* 0x000000ae99ab7221 */ /* 0x000fe20000010000 */
[----:B------:R-:W0:Y:S01]  /*9460*/  MUFU.EX2 R177, R177 ;  /* 0x000000b100b17308 */ /* 0x000e220000000800 */
[----:B---3--:R-:W-:Y:S01]  /*9470*/  FADD.FTZ R175, R155, R170 ;  /* 0x000000aa9baf7221 */ /* 0x008fe20000010000 */
[----:B------:R-:W-:Y:S01]  /*9480*/  FFMA.FTZ R170, R178, UR10, -R157 ;  /* 0x0000000ab2aa7c23 */ /* 0x000fe2000801089d */
[----:B------:R-:W-:Y:S01]  /*9490*/  FADD.FTZ R174, R156, R171 ;  /* 0x000000ab9cae7221 */ /* 0x000fe20000010000 */
[----:B------:R-:W-:Y:S01]  /*94a0*/  @!P2 LEA R157, R154, UR41, 0x2 ;  /* 0x000000299a9dac11 */ /* 0x000fe2000f8e10ff */
[----:B------:R-:W-:Y:S01]  /*94b0*/  FMUL.FTZ R144, R144, R8 ;  /* 0x0000000890907220 */ /* 0x000fe20000410000 */
[----:B------:R-:W-:Y:S01]  /*94c0*/  F2FP.BF16.F32.PACK_AB R156, R15, R156 ;  /* 0x0000009c0f9c723e */ /* 0x000fe200000010ff */
[-C--:B------:R-:W-:Y:S01]  /*94d0*/  FMUL.FTZ R145, R145, R8.reuse ;  /* 0x0000000891917220 */ /* 0x080fe20000410000 */
[----:B------:R-:W3:Y:S01]  /*94e0*/  MUFU.EX2 R159, R159 ;  /* 0x0000009f009f7308 */ /* 0x000ee20000000800 */
[----:B--2---:R-:W-:Y:S01]  /*94f0*/  FADD.FTZ R176, R158, R175 ;  /* 0x000000af9eb07221 */ /* 0x004fe20000010000 */
[----:B------:R-:W-:Y:S01]  /*9500*/  FADD.FTZ R175, R15, R174 ;  /* 0x000000ae0faf7221 */ /* 0x000fe20000010000 */
[----:B------:R-:W-:Y:S01]  /*9510*/  @!P2 STS [R157+0x28800], R8 ;  /* 0x028800089d00a388 */ /* 0x000fe20000000800 */
[-C--:B------:R-:W-:Y:S01]  /*9520*/  FMUL.FTZ R148, R148, R8.reuse ;  /* 0x0000000894947220 */ /* 0x080fe20000410000 */
[----:B------:R-:W-:Y:S01]  /*9530*/  FMUL.FTZ R149, R149, R8 ;  /* 0x0000000895957220 */ /* 0x000fe20000410000 */
[----:B------:R-:W-:Y:S01]  /*9540*/  FADD.FTZ R154, R12, R175 ;  /* 0x000000af0c9a7221 */ /* 0x000fe20000010000 */
[----:B------:R2:W-:Y:S01]  /*9550*/  @!P2 STS [R157+0x28820], R173 ;  /* 0x028820ad9d00a388 */ /* 0x0005e20000000800 */
[----:B------:R-:W4:Y:S01]  /*9560*/  MUFU.EX2 R172, R172 ;  /* 0x000000ac00ac7308 */ /* 0x000f220000000800 */
[----:B0-----:R-:W-:Y:S01]  /*9570*/  FADD.FTZ R176, R177, R176 ;  /* 0x000000b0b1b07221 */ /* 0x001fe20000010000 */
[----:B------:R-:W-:Y:S01]  /*9580*/  FADD.FTZ R13, R21, R154 ;  /* 0x0000009a150d7221 */ /* 0x000fe20000010000 */
[----:B------:R-:W-:Y:S01]  /*9590*/  F2FP.BF16.F32.PACK_AB R154, R153, R10 ;  /* 0x0000000a999a723e */ /* 0x000fe200000010ff */
[-C--:B------:R-:W-:Y:S01]  /*95a0*/  FMUL.FTZ R26, R26, R173.reuse ;  /* 0x000000ad1a1a7220 */ /* 0x080fe20000410000 */
[----:B------:R-:W-:Y:S01]  /*95b0*/  F2FP.BF16.F32.PACK_AB R153, R155, R168 ;  /* 0x000000a89b99723e */ /* 0x000fe200000010ff */
[----:B------:R-:W-:Y:S01]  /*95c0*/  FADD.FTZ R10, R160, R13 ;  /* 0x0000000da00a7221 */ /* 0x000fe20000010000 */
[----:B------:R-:W-:Y:S01]  /*95d0*/  F2FP.BF16.F32.PACK_AB R155, R177, R158 ;  /* 0x0000009eb19b723e */ /* 0x000fe200000010ff */
[----:B------:R-:W0:Y:S01]  /*95e0*/  MUFU.EX2 R162, R162 ;  /* 0x000000a200a27308 */ /* 0x000e220000000800 */
        /* <DEDUP_REMOVED lines=46> */
[-C--:B------:R-:W-:Y:S01]  /*98d0*/  FMUL.FTZ R78, R78, R173.reuse ;  /* 0x000000ad4e4e7220 */ /* 0x080fe20000410000 */
[----:B------:R-:W0:Y:S01]  /*98e0*/  MUFU.EX2 R4, R4 ;  /* 0x0000000400047308 */ /* 0x000e220000000800 */
        /* <DEDUP_REMOVED lines=16> */
[C---:B0-----:R-:W-:Y:S01]  /*99f0*/  FADD.FTZ R13, R4.reuse, R13 ;  /* 0x0000000d040d7221 */ /* 0x041fe20000010000 */
[----:B------:R-:W-:Y:S01]  /*9a00*/  F2FP.BF16.F32.PACK_AB R163, R4, R3 ;  /* 0x0000000304a3723e */ /* 0x000fe200000010ff */
[-C--:B------:R-:W-:Y:S01]  /*9a10*/  FMUL.FTZ R102, R102, R173.reuse ;  /* 0x000000ad66667220 */ /* 0x080fe20000410000 */
[-C--:B------:R-:W-:Y:S01]  /*9a20*/  FMUL.FTZ R103, R103, R173.reuse ;  /* 0x000000ad67677220 */ /* 0x080fe20000410000 */
[-C--:B------:R-:W-:Y:S01]  /*9a30*/  FMUL.FTZ R106, R106, R173.reuse ;  /* 0x000000ad6a6a7220 */ /* 0x080fe20000410000 */
[-C--:B------:R-:W-:Y:S01]  /*9a40*/  FMUL.FTZ R107, R107, R173.reuse ;  /* 0x000000ad6b6b7220 */ /* 0x080fe20000410000 */
[----:B------:R3:W-:Y:S01]  /*9a50*/  STSM.16.M88.4 [R19], R160 ;  /* 0x000000a013007844 */ /* 0x0007e20000000200 */
        /* <DEDUP_REMOVED lines=30> */
[----:B------:R-:W-:-:S02]  /*9c40*/  FMUL.FTZ R151, R151, R173 ;  /* 0x000000ad97977220 */ /* 0x000fc40000410000 */
[----:B------:R-:W4:Y:S01]  /*9c50*/  MUFU.EX2 R182, R182 ;  /* 0x000000b600b67308 */ /* 0x000f220000000800 */
[C---:B--2---:R-:W-:Y:S01]  /*9c60*/  F2FP.BF16.F32.PACK_AB R166, R11.reuse, R20 ;  /* 0x000000140ba6723e */ /* 0x044fe200000010ff */
[----:B------:R-:W-:-:S06]  /*9c70*/  FADD.FTZ R3, R11, R4 ;  /* 0x000000040b037221 */ /* 0x000fcc0000010000 */
[----:B------:R-:W2:Y:S01]  /*9c80*/  MUFU.EX2 R183, R183 ;  /* 0x000000b700b77308 */ /* 0x000ea20000000800 */
[C---:B0-----:R-:W-:Y:S01]  /*9c90*/  FADD.FTZ R15, R179.reuse, R12 ;  /* 0x0000000cb30f7221 */ /* 0x041fe20000010000 */
[----:B------:R-:W-:-:S03]  /*9ca0*/  F2FP.BF16.F32.PACK_AB R165, R179, R170 ;  /* 0x000000aab3a5723e */ /* 0x000fc600000010ff */
[----:B----4-:R-:W-:Y:S01]  /*9cb0*/  FADD.FTZ R10, R182, R15 ;  /* 0x0000000fb60a7221 */ /* 0x010fe20000010000 */
[----:B--2---:R-:W-:-:S03]  /*9cc0*/  F2FP.BF16.F32.PACK_AB R167, R183, R182 ;  /* 0x000000b6b7a7723e */ /* 0x004fc600000010ff */
[----:B------:R-:W-:Y:S02]  /*9cd0*/  FADD.FTZ R4, R183, R10 ;  /* 0x0000000ab7047221 */ /* 0x000fe40000010000 */
[----:B------:R3:W-:Y:S01]  /*9ce0*/  STSM.16.M88.4 [R22], R164 ;  /* 0x000000a416007844 */ /* 0x0007e20000000200 */
[----:B------:R-:W-:Y:S05]  /*9cf0*/  @!P0 BRA `(.L_x_5543) ;  /* 0x0000000000048947 */ /* 0x000fea0003800000 */
[----:B------:R-:W-:Y:S01]  /*9d00*/  BPT.TRAP 0x1 ;  /* 0x000000040000795c */ /* 0x000fe20000300000 */
.L_x_5543:
[----:B------:R0:W2:Y:S01]  /*9d10*/  SYNCS.PHASECHK.TRANS64.TRYWAIT P2, [UR22+0x28c50], R7 ;  /* 0x028c5007ff0075a7 */ /* 0x0000a20008040156 */
[----:B------:R-:W-:Y:S05]  /*9d20*/  @!P0 BRA `(.L_x_5544) ;  /* 0x0000000000048947 */ /* 0x000fea0003800000 */
[----:B------:R-:W-:Y:S01]  /*9d30*/  BPT.TRAP 0x1 ;  /* 0x000000040000795c */ /* 0x000fe20000300000 */
.L_x_5544:
[----:B--2---:R-:W-:Y:S05]  /*9d40*/  @P2 BRA `(.L_x_5545) ;  /* 0x0000000000082947 */ /* 0x004fea0003800000 */
[----:B------:R-:W2:Y:S02]  /*9d50*/  SYNCS.PHASECHK.TRANS64.TRYWAIT P2, [UR22+0x28c50], R7 ;  /* 0x028c5007ff0075a7 */ /* 0x000ea40008040156 */
[----:B--2---:R-:W-:Y:S05]  /*9d60*/  @!P2 BRA `(.L_x_5546) ;  /* 0x000000bc00f8a947 */ /* 0x004fea0003800000 */
.L_x_5545:
        /* <DEDUP_REMOVED lines=34> */
.L_x_5547:
[----:B------:R-:W-:Y:S01]  /*9f90*/  UIADD3 UR22, UR22, 0x28c60, URZ ;  /* 0x00028c6016167890 */ /* 0x000fe2000fffe03f */
[----:B------:R-:W-:Y:S01]  /*9fa0*/  IMAD.MOV.U32 R11, RZ, RZ, R6 ;  /* 0x000000ffff0b7224 */ /* 0x000fe200078e0006 */
[----:B------:R-:W-:Y:S01]  /*9fb0*/  UMOV UR23, UR38 ;  /* 0x0000002600177c82 */ /* 0x000fe20008000000 */
[----:B--2---:R-:W-:Y:S01]  /*9fc0*/  IMAD.MOV.U32 R8, RZ, RZ, R5 ;  /* 0x000000ffff087224 */ /* 0x004fe200078e0005 */
[----:B------:R-:W-:-:S09]  /*9fd0*/  UPRMT UR22, UR40, 0x654, UR22 ;  /* 0x0000065428167896 */ /* 0x000fd20008000016 */
[----:B------:R-:W-:Y:S01]  /*9fe0*/  SYNCS.ARRIVE.TRANS64.RED.A1T0 RZ, [UR22], RZ ;  /* 0x000000ffffff79a7 */ /* 0x000fe20008100416 */
[----:B------:R-:W-:Y:S05]  /*9ff0*/  @P1 BRA `(.L_x_5548) ;  /* 0xffffffe400d81947 */ /* 0x000fea000383ffff */
.L_x_5537:
        /* <DEDUP_REMOVED lines=9> */
.L_x_5568:
[----:B------:R-:W-:-:S04]  /*a090*/  UIADD3 UR38, UR22, 0x1, URZ ;  /* 0x0000000116267890 */ /* 0x000fc8000fffe03f */
[----:B------:R-:W-:-:S04]  /*a0a0*/  UISETP.NE.AND UP0, UPT, UR38, 0x2, UPT ;  /* 0x000000022600788c */ /* 0x000fc8000bf05270 */
[----:B------:R-:W-:Y:S02]  /*a0b0*/  USEL UR6, URZ, 0x1, UP0 ;  /* 0x000000013f067887 */ /* 0x000fe40008000000 */
[----:B------:R-:W-:Y:S02]  /*a0c0*/  USEL UR38, UR38, URZ, UP0 ;  /* 0x0000003f26267287 */ /* 0x000fe40008000000 */
[----:B------:R-:W-:Y:S01]  /*a0d0*/  ULOP3.LUT UR37, UR37, UR6, URZ, 0x3c, !UPT ;  /* 0x0000000625257292 */ /* 0x000fe2000f8e3c3f */
[----:B------:R-:W-:Y:S11]  /*a0e0*/  @!P0 BRA `(.L_x_5550) ;  /* 0x0000000000048947 */ /* 0x000ff60003800000 */
[----:B------:R-:W-:Y:S01]  /*a0f0*/  BPT.TRAP 0x1 ;  /* 0x000000040000795c */ /* 0x000fe20000300000 */
.L_x_5550:
[----:B------:R-:W-:Y:S01]  /*a100*/  ULEA UR21, UR38, UR41, 0x3 ;  /* 0x0000002926157291 */ /* 0x000fe2000f8e183f */
[----:B-1234-:R-:W-:-:S05]  /*a110*/  IMAD.U32 R8, RZ, RZ, UR37 ;  /* 0x00000025ff087e24 */ /* 0x01efca000f8e00ff */
[----:B------:R-:W-:-:S04]  /*a120*/  SHF.L.U32 R8, R8, 0x1f, RZ ;  /* 0x0000001f08087819 */ /* 0x000fc800000006ff */
[----:B------:R1:W2:Y:S01]  /*a130*/  SYNCS.PHASECHK.TRANS64.TRYWAIT P1, [UR21+0x28c30], R8 ;  /* 0x028c3008ff0075a7 */ /* 0x0002a20008020155 */
[----:B------:R-:W-:Y:S05]  /*a140*/  @!P0 BRA `(.L_x_5551) ;  /* 0x0000000000048947 */ /* 0x000fea0003800000 */
[----:B------:R-:W-:Y:S01]  /*a150*/  BPT.TRAP 0x1 ;  /* 0x000000040000795c */ /* 0x000fe20000300000 */
.L_x_5551:
[----:B--2---:R-:W-:Y:S05]  /*a160*/  @P1 BRA `(.L_x_5552) ;  /* 0x0000000000081947 */ /* 0x004fea0003800000 */
[----:B------:R-:W2:Y:S02]  /*a170*/  SYNCS.PHASECHK.TRANS64.TRYWAIT P1, [UR21+0x28c30], R8 ;  /* 0x028c3008ff0075a7 */ /* 0x000ea40008020155 */
[----:B--2---:R-:W-:Y:S05]  /*a180*/  @!P1 BRA `(.L_x_5553) ;  /* 0x000000bc00089947 */ /* 0x004fea0003800000 */
.L_x_5552:
        /* <DEDUP_REMOVED lines=23> */
.L_x_5554:
        /* <DEDUP_REMOVED lines=21> */
[--C-:B0-----:R-:W-:Y:S02]  /*a450*/  IMAD.IADD R14, R20, 0x1, R13.reuse ;  /* 0x00000001140e7824 */ /* 0x101fe400078e020d */
        /* <DEDUP_REMOVED lines=15> */
.L_x_5557:
[----:B------:R-:W-:-:S05]  /*a550*/  IMAD.U32 R206, RZ, RZ, UR24 ;  /* 0x00000018ffce7e24 */ /* 0x000fca000f8e00ff */
[----:B------:R-:W-:-:S13]  /*a560*/  ISETP.NE.AND P1, PT, R206, 0x1, PT ;  /* 0x00000001ce00780c */ /* 0x000fda0003f25270 */
[----:B------:R-:W0:Y:S02]  /*a570*/  @P1 LDC.64 R6, c[0x0][0x9e8] ;  /* 0x00027a00ff061b82 */ /* 0x000e240000000a00 */
[----:B0-----:R-:W-:-:S05]  /*a580*/  @P1 IMAD.HI.U32 R6, R13, R6, RZ ;  /* 0x000000060d061227 */ /* 0x001fca00078e00ff */
[----:B------:R-:W-:-:S07]  /*a590*/  @P1 SHF.R.U32.HI R13, RZ, R7, R6 ;  /* 0x00000007ff0d1219 */ /* 0x000fce0000011606 */
.L_x_5558:
[----:B------:R-:W-:Y:S05]  /*a5a0*/  BSYNC B0 ;  /* 0x0000000000007941 */ /* 0x000fea0003800000 */
.L_x_5556:
[----:B------:R-:W-:-:S04]  /*a5b0*/  IMAD R13, R13, R206, -R5 ;  /* 0x000000ce0d0d7224 */ /* 0x000fc800078e0a05 */
[----:B------:R-:W-:-:S05]  /*a5c0*/  IMAD.IADD R13, R13, 0x1, -R2 ;  /* 0x000000010d0d7824 */ /* 0x000fca00078e0a02 */
[----:B------:R-:W-:Y:S02]  /*a5d0*/  VIADDMNMX R14, R13, R206, R14, PT ;  /* 0x000000ce0d0e7246 */ /* 0x000fe4000380010e */
[----:B------:R-:W-:-:S07]  /*a5e0*/  VIMNMX R15, R15, R13, !PT ;  /* 0x0000000d0f0f7248 */ /* 0x000fce0007fe0100 */
.L_x_5555:
        /* <DEDUP_REMOVED lines=68> */
.L_x_5561:
[----:B------:R-:W-:-:S05]  /*aa30*/  IMAD.U32 R20, RZ, RZ, UR24 ;  /* 0x00000018ff147e24 */ /* 0x000fca000f8e00ff */
[----:B------:R-:W-:-:S13]  /*aa40*/  ISETP.NE.AND P2, PT, R20, 0x1, PT ;  /* 0x000000011400780c */ /* 0x000fda0003f45270 */
[----:B------:R-:W0:Y:S02]  /*aa50*/  @P2 LDC.64 R6, c[0x0][0x9e8] ;  /* 0x00027a00ff062b82 */ /* 0x000e240000000a00 */
[----:B0-----:R-:W-:-:S05]  /*aa60*/  @P2 IMAD.HI.U32 R6, R15, R6, RZ ;  /* 0x000000060f062227 */ /* 0x001fca00078e00ff */
[----:B------:R-:W-:-:S07]  /*aa70*/  @P2 SHF.R.U32.HI R15, RZ, R7, R6 ;  /* 0x00000007ff0f2219 */ /* 0x000fce0000011606 */
.L_x_5562:
[----:B------:R-:W-:Y:S05]  /*aa80*/  BSYNC B0 ;  /* 0x0000000000007941 */ /* 0x000fea0003800000 */
.L_x_5560:
[----:B------:R-:W-:-:S04]  /*aa90*/  IMAD R5, R15, R20, -R5 ;  /* 0x000000140f057224 */ /* 0x000fc800078e0a05 */
[----:B------:R-:W-:-:S05]  /*aaa0*/  IMAD.IADD R5, R5, 0x1, -R2 ;  /* 0x0000000105057824 */ /* 0x000fca00078e0a02 */
[----:B------:R-:W-:Y:S02]  /*aab0*/  VIADDMNMX R12, R5, R20, R12, PT ;  /* 0x00000014050c7246 */ /* 0x000fe4000380010c */
[----:B------:R-:W-:-:S07]  /*aac0*/  VIMNMX R14, R14, R5, !PT ;  /* 0x000000050e0e7248 */ /* 0x000fce0007fe0100 */
.L_x_5559:
        /* <DEDUP_REMOVED lines=92> */
[----:B------:R-:W-:Y:S01]  /*b090*/  IADD3 R177, -R17, RZ, RZ ;  /* 0x000000ff11b17210 */ /* 0x000fe20007ffe1ff */
[--C-:B------:R-:W-:Y:S01]  /*b0a0*/  FFMA.FTZ R164, R176, UR10, -R20.reuse ;  /* 0x0000000ab0a47c23 */ /* 0x100fe20008010814 */
[----:B------:R-:W-:Y:S01]  /*b0b0*/  FMNMX.FTZ R6, R174, R13, !PT ;  /* 0x0000000dae067209 */ /* 0x000fe20007810000 */
[--C-:B------:R-:W-:Y:S01]  /*b0c0*/  FFMA.FTZ R13, R156, UR10, -R20.reuse ;  /* 0x0000000a9c0d7c23 */ /* 0x100fe20008010814 */
[--C-:B------:R-:W-:Y:S01]  /*b0d0*/  FFMA.FTZ R156, R160, UR10, -R20.reuse ;  /* 0x0000000aa09c7c23 */ /* 0x100fe20008010814 */
[--C-:B------:R-:W-:Y:S01]  /*b0e0*/  FFMA.FTZ R160, R168, UR10, -R20.reuse ;  /* 0x0000000aa8a07c23 */ /* 0x100fe20008010814 */
[----:B------:R-:W-:Y:S01]  /*b0f0*/  FMNMX.FTZ R15, R175, R6, !PT ;  /* 0x00000006af0f7209 */ /* 0x000fe20007810000 */
[----:B------:R-:W-:Y:S01]  /*b100*/  MUFU.EX2 R7, R7 ;  /* 0x0000000700077308 */ /* 0x000fe20000000800 */
[----:B------:R-:W-:Y:S01]  /*b110*/  ISETP.NE.AND P2, PT, R2, R177, PT ;  /* 0x000000b10200720c */ /* 0x000fe20003f45270 */
        /* <DEDUP_REMOVED lines=256> */
.L_x_5563:
[----:B------:R1:W2:Y:S01]  /*c120*/  SYNCS.PHASECHK.TRANS64.TRYWAIT P1, [UR21+0x28c50], R8 ;  /* 0x028c5008ff0075a7 */ /* 0x0002a20008020155 */
[----:B------:R-:W-:Y:S05]  /*c130*/  @!P0 BRA `(.L_x_5564) ;  /* 0x0000000000048947 */ /* 0x000fea0003800000 */
[----:B------:R-:W-:Y:S01]  /*c140*/  BPT.TRAP 0x1 ;  /* 0x000000040000795c */ /* 0x000fe20000300000 */
.L_x_5564:
[----:B--2---:R-:W-:Y:S05]  /*c150*/  @P1 BRA `(.L_x_5565) ;  /* 0x0000000000081947 */ /* 0x004fea0003800000 */
[----:B------:R-:W2:Y:S02]  /*c160*/  SYNCS.PHASECHK.TRANS64.TRYWAIT P1, [UR21+0x28c50], R8 ;  /* 0x028c5008ff0075a7 */ /* 0x000ea40008020155 */
[----:B--2---:R-:W-:Y:S05]  /*c170*/  @!P1 BRA `(.L_x_5566) ;  /* 0x0000009c00249947 */ /* 0x004fea0003800000 */
.L_x_5565:
        /* <DEDUP_REMOVED lines=34> */
.L_x_5567:
        /* <DEDUP_REMOVED lines=9> */
.L_x_5549:
        /* <DEDUP_REMOVED lines=9> */
[----:B------:R-:W-:-:S02]  /*c4c0*/  IMAD.MOV.U32 R11, RZ, RZ, RZ ;  /* 0x000000ffff0b7224 */ /* 0x000fc400078e00ff */
[----:B-----5:R-:W-:Y:S01]  /*c4d0*/  FADD.FTZ R0, R0, R3 ;  /* 0x0000000300007221 */ /* 0x020fe20000010000 */
[----:B------:R-:W-:Y:S01]  /*c4e0*/  IMAD.U32 R3, RZ, RZ, UR38 ;  /* 0x00000026ff037e24 */ /* 0x000fe2000f8e00ff */
[----:B------:R-:W-:Y:S01]  /*c4f0*/  UIADD3 UR38, UR38, 0x1, URZ ;  /* 0x0000000126267890 */ /* 0x000fe2000fffe03f */
[----:B0-----:R-:W-:Y:S02]  /*c500*/  FADD.FTZ R8, R7, R4 ;  /* 0x0000000407087221 */ /* 0x001fe40000010000 */
[----:B------:R-:W0:Y:S05]  /*c510*/  SHFL.BFLY PT, R9, R0, 0x1, 0x1f ;  /* 0x0c201f0000097f89 */ /* 0x000e2a00000e0000 */
[----:B------:R-:W-:Y:S01]  /*c520*/  @!P0 IMAD R3, R3, 0x40, R16 ;  /* 0x0000004003038824 */ /* 0x000fe200078e0210 */
[----:B------:R-:W-:Y:S01]  /*c530*/  UISETP.NE.AND UP0, UPT, UR38, 0x2, UPT ;  /* 0x000000022600788c */ /* 0x000fe2000bf05270 */
[----:B------:R-:W1:Y:S03]  /*c540*/  SHFL.BFLY PT, R7, R8, 0x1, 0x1f ;  /* 0x0c201f0008077f89 */ /* 0x000e6600000e0000 */
[----:B------:R-:W-:Y:S01]  /*c550*/  @!P0 LEA R4, R3, UR41, 0x2 ;  /* 0x0000002903048c11 */ /* 0x000fe2000f8e10ff */
[----:B------:R-:W-:Y:S01]  /*c560*/  USEL UR4, URZ, 0x1, UP0 ;  /* 0x000000013f047887 */ /* 0x000fe20008000000 */
[----:B------:R-:W-:Y:S01]  /*c570*/  IMAD.MOV.U32 R3, RZ, RZ, -0x800000 ;  /* 0xff800000ff037424 */ /* 0x000fe200078e00ff */
[----:B------:R-:W-:-:S02]  /*c580*/  USEL UR38, UR38, URZ, UP0 ;  /* 0x0000003f26267287 */ /* 0x000fc40008000000 */
[----:B------:R-:W-:Y:S01]  /*c590*/  ULOP3.LUT UR37, UR37, UR4, URZ, 0x3c, !UPT ;  /* 0x0000000425257292 */ /* 0x000fe2000f8e3c3f */
[----:B0-----:R-:W-:Y:S01]  /*c5a0*/  FADD.FTZ R9, R0, R9 ;  /* 0x0000000900097221 */ /* 0x001fe20000010000 */
[----:B------:R-:W-:Y:S02]  /*c5b0*/  IMAD.MOV.U32 R0, RZ, RZ, RZ ;  /* 0x000000ffff007224 */ /* 0x000fe400078e00ff */
[----:B-1----:R-:W-:Y:S02]  /*c5c0*/  FADD.FTZ R7, R8, R7 ;  /* 0x0000000708077221 */ /* 0x002fe40000010000 */
[----:B------:R-:W-:-:S03]  /*c5d0*/  FSETP.NE.FTZ.AND P1, PT, R9, RZ, PT ;  /* 0x000000ff0900720b */ /* 0x000fc60003f35000 */
[----:B------:R-:W-:-:S10]  /*c5e0*/  FSETP.NE.FTZ.AND P2, PT, R7, RZ, PT ;  /* 0x000000ff0700720b */ /* 0x000fd40003f55000 */
[----:B------:R-:W0:Y:S08]  /*c5f0*/  @P1 MUFU.RCP R11, R9 ;  /* 0x00000009000b1308 */ /* 0x000e300000001000 */
[----:B------:R-:W1:Y:S01]  /*c600*/  @P2 MUFU.RCP R0, R7 ;  /* 0x0000000700002308 */ /* 0x000e620000001000 */
[-C--:B0-----:R-:W-:Y:S01]  /*c610*/  FMUL.FTZ R169, R32, R11.reuse ;  /* 0x0000000b20a97220 */ /* 0x081fe20000410000 */
[----:B------:R-:W-:-:S06]  /*c620*/  FMUL.FTZ R166, R33, R11 ;  /* 0x0000000b21a67220 */ /* 0x000fcc0000410000 */
[----:B------:R-:W0:Y:S01]  /*c630*/  @P1 MUFU.LG2 R32, R9 ;  /* 0x0000000900201308 */ /* 0x000e220000000c00 */
[----:B------:R-:W-:Y:S01]  /*c640*/  @!P0 STS [R4+0x28800], R11 ;  /* 0x0288000b04008388 */ /* 0x000fe20000000800 */
[-C--:B------:R-:W-:Y:S01]  /*c650*/  FMUL.FTZ R171, R28, R11.reuse ;  /* 0x0000000b1cab7220 */ /* 0x080fe20000410000 */
[-C--:B------:R-:W-:Y:S01]  /*c660*/  FMUL.FTZ R28, R29, R11.reuse ;  /* 0x0000000b1d1c7220 */ /* 0x080fe20000410000 */
[----:B------:R-:W-:Y:S02]  /*c670*/  IMAD.U32 R29, RZ, RZ, UR10 ;  /* 0x0000000aff1d7e24 */ /* 0x000fe4000f8e00ff */
[-C--:B------:R-:W-:Y:S01]  /*c680*/  FMUL.FTZ R172, R24, R11.reuse ;  /* 0x0000000b18ac7220 */ /* 0x080fe20000410000 */
[----:B-1----:R1:W-:Y:S01]  /*c690*/  @!P0 STS [R4+0x28820], R0 ;  /* 0x0288200004008388 */ /* 0x0023e20000000800 */
[-C--:B------:R-:W-:Y:S01]  /*c6a0*/  FMUL.FTZ R170, R25, R11.reuse ;  /* 0x0000000b19aa7220 */ /* 0x080fe20000410000 */
[----:B------:R0:W2:Y:S01]  /*c6b0*/  @P2 MUFU.LG2 R33, R7 ;  /* 0x0000000700212308 */ /* 0x0000a20000000c00 */
[----:B------:R-:W-:Y:S01]  /*c6c0*/  @P2 FMUL.FTZ R29, R29, 0.69314718246459960938 ;  /* 0x3f3172181d1d2820 */ /* 0x000fe20000410000 */
[-C--:B------:R-:W-:Y:S01]  /*c6d0*/  FMUL.FTZ R167, R36, R11.reuse ;  /* 0x0000000b24a77220 */ /* 0x080fe20000410000 */
[-C--:B------:R-:W-:Y:S01]  /*c6e0*/  FMUL.FTZ R164, R37, R11.reuse ;  /* 0x0000000b25a47220 */ /* 0x080fe20000410000 */
[-C--:B------:R-:W-:Y:S01]  /*c6f0*/  FMUL.FTZ R165, R40, R11.reuse ;  /* 0x0000000b28a57220 */ /* 0x080fe20000410000 */
[-C--:B------:R-:W-:Y:S01]  /*c700*/  FMUL.FTZ R8, R41, R11.reuse ;  /* 0x0000000b29087220 */ /* 0x080fe20000410000 */
[-C--:B------:R-:W-:Y:S01]  /*c710*/  FMUL.FTZ R163, R44, R11.reuse ;  /* 0x0000000b2ca37220 */ /* 0x080fe20000410000 */
[-C--:B------:R-:W-:Y:S01]  /*c720*/  FMUL.FTZ R10, R45, R11.reuse ;  /* 0x0000000b2d0a7220 */ /* 0x080fe20000410000 */
[----:B-1----:R-:W-:Y:S01]  /*c730*/  @P1 FMUL.FTZ R4, R13, 0.69314718246459960938 ;  /* 0x3f3172180d041820 */ /* 0x002fe20000410000 */
        /* <DEDUP_REMOVED lines=122> */
.L_x_5474:
        /* <DEDUP_REMOVED lines=34> */
[----:B------:R-:W-:Y:S01]  /*d100*/  F2FP.BF16.F32.PACK_AB R73, R75, R74 ;  /* 0x0000004a4b49723e */ /* 0x000fe200000010ff */
[----:B------:R-:W-:Y:S01]  /*d110*/  UISETP.NE.U32.AND UP0, UPT, UR8, URZ, UPT ;  /* 0x0000003f0800728c */ /* 0x000fe2000bf05070 */
[----:B------:R-:W-:-:S02]  /*d120*/  F2FP.BF16.F32.PACK_AB R80, R81, R80 ;  /* 0x000000505150723e */ /* 0x000fc400000010ff */
[C---:B------:R-:W-:Y:S01]  /*d130*/  IADD3 R173, P1, R4.reuse, 0x20, RZ ;  /* 0x0000002004ad7810 */ /* 0x040fe20007f3e0ff */
[----:B------:R-:W-:Y:S01]  /*d140*/  UISETP.NE.AND.EX UP0, UPT, UR9, URZ, UPT, UP0 ;  /* 0x0000003f0900728c */ /* 0x000fe2000bf05300 */
[C---:B------:R-:W-:Y:S02]  /*d150*/  IADD3 R183, P6, R4.reuse, 0x2020, RZ ;  /* 0x0000202004b77810 */ /* 0x040fe40007fde0ff */
[C---:B------:R-:W-:Y:S01]  /*d160*/  IADD3 R177, P0, R4.reuse, 0x40, RZ ;  /* 0x0000004004b17810 */ /* 0x040fe20007f1e0ff */
[--C-:B------:R-:W-:Y:S01]  /*d170*/  IMAD.X R37, RZ, RZ, R5.reuse, P1 ;  /* 0x000000ffff257224 */ /* 0x100fe200008e0605 */
[----:B------:R-:W-:Y:S01]  /*d180*/  LOP3.LUT R36, R173, 0x380, RZ, 0xc0, !PT ;  /* 0x00000380ad247812 */ /* 0x000fe200078ec0ff */
[--C-:B------:R-:W-:Y:S01]  /*d190*/  IMAD.X R53, RZ, RZ, R5.reuse, P6 ;  /* 0x000000ffff357224 */ /* 0x100fe200030e0605 */
[----:B------:R-:W-:Y:S01]  /*d1a0*/  IADD3 R7, P6, R4, 0x6000, RZ ;  /* 0x0000600004077810 */ /* 0x000fe20007fde0ff */
[--C-:B------:R-:W-:Y:S01]  /*d1b0*/  IMAD.X R41, RZ, RZ, R5.reuse, P0 ;  /* 0x000000ffff297224 */ /* 0x100fe200000e0605 */
[----:B------:R-:W-:Y:S01]  /*d1c0*/  SHF.R.U64 R36, R36, 0x3, RZ ;  /* 0x0000000324247819 */ /* 0x000fe200000012ff */
[----:B------:R-:W-:Y:S01]  /*d1d0*/  ULDC.64 UR8, c[0x0][0xc00] ;  /* 0x0003000000087ab9 */ /* 0x000fe20000000a00 */
[C---:B------:R-:W-:Y:S01]  /*d1e0*/  IADD3 R207, P2, R4.reuse, 0x2060, RZ ;  /* 0x0000206004cf7810 */ /* 0x040fe20007f5e0ff */
[--C-:B------:R-:W-:Y:S01]  /*d1f0*/  IMAD.X R119, RZ, RZ, R5.reuse, P6 ;  /* 0x000000ffff777224 */ /* 0x100fe200030e0605 */
[C---:B------:R-:W-:Y:S01]  /*d200*/  IADD3 R6, P0, R4.reuse, 0x4020, RZ ;  /* 0x0000402004067810 */ /* 0x040fe20007f1e0ff */
[----:B------:R-:W-:Y:S01]  /*d210*/  UIMAD.WIDE UR8, UR44, 0x4, UR8 ;  /* 0x000000042c0878a5 */ /* 0x000fe2000f8e0208 */
[C---:B------:R-:W-:Y:S01]  /*d220*/  LOP3.LUT R29, R4.reuse, 0x380, RZ, 0xc0, !PT ;  /* 0x00000380041d7812 */ /* 0x040fe200078ec0ff */
[--C-:B------:R-:W-:Y:S01]  /*d230*/  IMAD.X R99, RZ, RZ, R5.reuse, P2 ;  /* 0x000000ffff637224 */ /* 0x100fe200010e0605 */
[----:B------:R-:W-:Y:S01]  /*d240*/  LOP3.LUT R118, R7, 0x380, RZ, 0xc0, !PT ;  /* 0x0000038007767812 */ /* 0x000fe200078ec0ff */
[----:B------:R-:W-:Y:S01]  /*d250*/  IMAD.X R107, RZ, RZ, R5, P0 ;  /* 0x000000ffff6b7224 */ /* 0x000fe200000e0605 */
[----:B------:R-:W-:-:S02]  /*d260*/  IADD3 R179, P4, R4, 0x60, RZ ;  /* 0x0000006004b37810 */ /* 0x000fc40007f9e0ff */
[C---:B------:R-:W-:Y:S02]  /*d270*/  IADD3 R181, P3, R4.reuse, 0x2000, RZ ;  /* 0x0000200004b57810 */ /* 0x040fe40007f7e0ff */
[C---:B------:R-:W-:Y:S01]  /*d280*/  IADD3 R205, P5, R4.reuse, 0x2040, RZ ;  /* 0x0000204004cd7810 */ /* 0x040fe20007fbe0ff */
[--C-:B------:R-:W-:Y:S01]  /*d290*/  IMAD.X R45, RZ, RZ, R5.reuse, P4 ;  /* 0x000000ffff2d7224 */ /* 0x100fe200020e0605 */
[----:B------:R-:W-:Y:S01]  /*d2a0*/  IADD3 R209, P1, R4, 0x4000, RZ ;  /* 0x0000400004d17810 */ /* 0x000fe20007f3e0ff */
[--C-:B------:R-:W-:Y:S01]  /*d2b0*/  IMAD.X R49, RZ, RZ, R5.reuse, P3 ;  /* 0x000000ffff317224 */ /* 0x100fe200018e0605 */
[----:B------:R-:W-:Y:S01]  /*d2c0*/  LOP3.LUT R36, R36, R173, RZ, 0x3c, !PT ;  /* 0x000000ad24247212 */ /* 0x000fe200078e3cff */
[--C-:B------:R-:W-:Y:S01]  /*d2d0*/  IMAD.X R95, RZ, RZ, R5.reuse, P5 ;  /* 0x000000ffff5f7224 */ /* 0x100fe200028e0605 */
[----:B------:R-:W-:Y:S01]  /*d2e0*/  LOP3.LUT R173, R6, 0x380, RZ, 0xc0, !PT ;  /* 0x0000038006ad7812 */ /* 0x000fe200078ec0ff */
[----:B------:R-:W-:Y:S01]  /*d2f0*/  IMAD.X R103, RZ, RZ, R5, P1 ;  /* 0x000000ffff677224 */ /* 0x000fe200008e0605 */
[----:B------:R-:W-:-:S02]  /*d300*/  SHF.R.U64 R29, R29, 0x3, RZ ;  /* 0x000000031d1d7819 */ /* 0x000fc400000012ff */
[----:B------:R-:W-:Y:S02]  /*d310*/  LOP3.LUT R40, R177, 0x380, RZ, 0xc0, !PT ;  /* 0x00000380b1287812 */ /* 0x000fe400078ec0ff */
[----:B------:R-:W-:Y:S02]  /*d320*/  SHF.R.U64 R118, R118, 0x3, RZ ;  /* 0x0000000376767819 */ /* 0x000fe400000012ff */
[C---:B------:R-:W-:Y:S02]  /*d330*/  IADD3 R168, P2, R4.reuse, 0x6040, RZ ;  /* 0x0000604004a87810 */ /* 0x040fe40007f5e0ff */
[C---:B------:R-:W-:Y:S02]  /*d340*/  IADD3 R110, P4, R4.reuse, 0x4040, RZ ;  /* 0x00004040046e7810 */ /* 0x040fe40007f9e0ff */
[C---:B------:R-:W-:Y:S02]  /*d350*/  IADD3 R114, P3, R4.reuse, 0x4060, RZ ;  /* 0x0000406004727810 */ /* 0x040fe40007f7e0ff */
[C---:B------:R-:W-:Y:S01]  /*d360*/  IADD3 R0, P5, R4.reuse, 0x6020, RZ ;  /* 0x0000602004007810 */ /* 0x040fe20007fbe0ff */
[--C-:B------:R-:W-:Y:S01]  /*d370*/  IMAD.X R111, RZ, RZ, R5.reuse, P4 ;  /* 0x000000ffff6f7224 */ /* 0x100fe200020e0605 */
[----:B------:R-:W-:Y:S01]  /*d380*/  IADD3 R32, P1, R4, 0x6060, RZ ;  /* 0x0000606004207810 */ /* 0x000fe20007f3e0ff */
[--C-:B------:R-:W-:Y:S01]  /*d390*/  IMAD.X R115, RZ, RZ, R5.reuse, P3 ;  /* 0x000000ffff737224 */ /* 0x100fe200018e0605 */
[----:B------:R-:W-:Y:S01]  /*d3a0*/  SHF.R.U64 R173, R173, 0x3, RZ ;  /* 0x00000003adad7819 */ /* 0x000fe200000012ff */
[--C-:B------:R-:W-:Y:S01]  /*d3b0*/  IMAD.X R123, RZ, RZ, R5.reuse, P5 ;  /* 0x000000ffff7b7224 */ /* 0x100fe200028e0605 */
[----:B------:R-:W-:Y:S01]  /*d3c0*/  LOP3.LUT R4, R29, R4, RZ, 0x3c, !PT ;  /* 0x000000041d047212 */ /* 0x000fe200078e3cff */
[--C-:B------:R-:W-:Y:S01]  /*d3d0*/  IMAD.X R29, RZ, RZ, R5.reuse, P2 ;  /* 0x000000ffff1d7224 */ /* 0x100fe200010e0605 */
[----:B------:R-:W-:Y:S01]  /*d3e0*/  LOP3.LUT R44, R179, 0x380, RZ, 0xc0, !PT ;  /* 0x00000380b32c7812 */ /* 0x000fe200078ec0ff */
[----:B------:R-:W-:Y:S01]  /*d3f0*/  IMAD.X R33, RZ, RZ, R5, P1 ;  /* 0x000000ffff217224 */ /* 0x000fe200008e0605 */
[----:B------:R-:W-:-:S02]  /*d400*/  SHF.R.U64 R40, R40, 0x3, RZ ;  /* 0x0000000328287819 */ /* 0x000fc400000012ff */
[----:B------:R-:W-:Y:S02]  /*d410*/  LOP3.LUT R118, R118, R7, RZ, 0x3c, !PT ;  /* 0x0000000776767212 */ /* 0x000fe400078e3cff */
[----:B------:R-:W-:Y:S02]  /*d420*/  LOP3.LUT R7, R168, 0x380, RZ, 0xc0, !PT ;  /* 0x00000380a8077812 */ /* 0x000fe400078ec0ff */
[----:B------:R-:W-:Y:S02]  /*d430*/  LOP3.LUT R48, R181, 0x380, RZ, 0xc0, !PT ;  /* 0x00000380b5307812 */ /* 0x000fe400078ec0ff */
[----:B------:R-:W-:Y:S02]  /*d440*/  LOP3.LUT R106, R173, R6, RZ, 0x3c, !PT ;  /* 0x00000006ad6a7212 */ /* 0x000fe400078e3cff */
[----:B------:R-:W-:Y:S02]  /*d450*/  SHF.R.U64 R44, R44, 0x3, RZ ;  /* 0x000000032c2c7819 */ /* 0x000fe400000012ff */
[----:B------:R-:W-:-:S02]  /*d460*/  LOP3.LUT R40, R40, R177, RZ, 0x3c, !PT ;  /* 0x000000b128287212 */ /* 0x000fc400078e3cff */
[----:B------:R-:W-:Y:S02]  /*d470*/  LOP3.LUT R52, R183, 0x380, RZ, 0xc0, !PT ;  /* 0x00000380b7347812 */ /* 0x000fe400078ec0ff */
[----:B------:R-:W-:Y:S02]  /*d480*/  MOV R173, R4 ;  /* 0x0000000400ad7202 */ /* 0x000fe40000000f00 */
[----:B------:R-:W-:Y:S02]  /*d490*/  F2FP.BF16.F32.PACK_AB R6, R28, R171 ;  /* 0x000000ab1c06723e */ /* 0x000fe400000010ff */
[----:B------:R-:W-:Y:S02]  /*d4a0*/  LOP3.LUT R94, R205, 0x380, RZ, 0xc0, !PT ;  /* 0x00000380cd5e7812 */ /* 0x000fe400078ec0ff */
[----:B------:R-:W-:Y:S02]  /*d4b0*/  LOP3.LUT R177, R110, 0x380, RZ, 0xc0, !PT ;  /* 0x000003806eb17812 */ /* 0x000fe400078ec0ff */
[----:B------:R-:W-:-:S02]  /*d4c0*/  F2FP.BF16.F32.PACK_AB R5, R27, R26 ;  /* 0x0000001a1b05723e */ /* 0x000fc400000010ff */
[----:B------:R-:W-:Y:S02]  /*d4d0*/  SHF.R.U64 R171, R7, 0x3, RZ ;  /* 0x0000000307ab7819 */ /* 0x000fe400000012ff */
[----:B------:R-:W-:Y:S02]  /*d4e0*/  LOP3.LUT R98, R207, 0x380, RZ, 0xc0, !PT ;  /* 0x00000380cf627812 */ /* 0x000fe400078ec0ff */
[----:B------:R-:W-:Y:S02]  /*d4f0*/  F2FP.BF16.F32.PACK_AB R4, R170, R172 ;  /* 0x000000acaa04723e */ /* 0x000fe400000010ff */
[----:B------:R-:W-:Y:S02]  /*d500*/  LOP3.LUT R27, R0, 0x380, RZ, 0xc0, !PT ;  /* 0x00000380001b7812 */ /* 0x000fe400078ec0ff */
[----:B------:R-:W-:Y:S02]  /*d510*/  F2FP.BF16.F32.PACK_AB R7, R31, R30 ;  /* 0x0000001e1f07723e */ /* 0x000fe400000010ff */
[----:B------:R-:W-:-:S02]  /*d520*/  SHF.R.U64 R48, R48, 0x3, RZ ;  /* 0x0000000330307819 */ /* 0x000fc400000012ff */
[----:B------:R-:W-:Y:S01]  /*d530*/  LOP3.LUT R102, R209, 0x380, RZ, 0xc0, !PT ;  /* 0x00000380d1667812 */ /* 0x000fe200078ec0ff */
[----:B------:R0:W-:Y:S01]  /*d540*/  STSM.16.M88.4 [R173], R4 ;  /* 0x00000004ad007844 */ /* 0x0001e20000000200 */
[----:B------:R-:W-:Y:S02]  /*d550*/  LOP3.LUT R44, R44, R179, RZ, 0x3c, !PT ;  /* 0x000000b32c2c7212 */ /* 0x000fe400078e3cff */
[----:B------:R-:W-:Y:S02]  /*d560*/  SHF.R.U64 R52, R52, 0x3, RZ ;  /* 0x0000000334347819 */ /* 0x000fe400000012ff */
[----:B------:R-:W-:Y:S02]  /*d570*/  SHF.R.U64 R94, R94, 0x3, RZ ;  /* 0x000000035e5e7819 */ /* 0x000fe400000012ff */
[----:B------:R-:W-:Y:S02]  /*d580*/  LOP3.LUT R179, R114, 0x380, RZ, 0xc0, !PT ;  /* 0x0000038072b37812 */ /* 0x000fe400078ec0ff */
[----:B------:R-:W-:-:S02]  /*d590*/  SHF.R.U64 R177, R177, 0x3, RZ ;  /* 0x00000003b1b17819 */ /* 0x000fc400000012ff */
[----:B------:R-:W-:Y:S02]  /*d5a0*/  SHF.R.U64 R98, R98, 0x3, RZ ;  /* 0x0000000362627819 */ /* 0x000fe400000012ff */
[----:B------:R-:W-:Y:S02]  /*d5b0*/  SHF.R.U64 R27, R27, 0x3, RZ ;  /* 0x000000031b1b7819 */ /* 0x000fe400000012ff */
[----:B------:R-:W-:Y:S02]  /*d5c0*/  LOP3.LUT R48, R48, R181, RZ, 0x3c, !PT ;  /* 0x000000b530307212 */ /* 0x000fe400078e3cff */
[----:B------:R-:W-:Y:S02]  /*d5d0*/  SHF.R.U64 R102, R102, 0x3, RZ ;  /* 0x0000000366667819 */ /* 0x000fe400000012ff */
[----:B------:R-:W-:Y:S02]  /*d5e0*/  LOP3.LUT R52, R52, R183, RZ, 0x3c, !PT ;  /* 0x000000b734347212 */ /* 0x000fe400078e3cff */
[----:B------:R-:W-:-:S02]  /*d5f0*/  MOV R37, R36 ;  /* 0x0000002400257202 */ /* 0x000fc40000000f00 */
[----:B0-----:R-:W-:Y:S02]  /*d600*/  F2FP.BF16.F32.PACK_AB R4, R166, R169 ;  /* 0x000000a9a604723e */ /* 0x001fe400000010ff */
[----:B------:R-:W-:Y:S02]  /*d610*/  F2FP.BF16.F32.PACK_AB R5, R35, R34 ;  /* 0x000000222305723e */ /* 0x000fe400000010ff */
[----:B------:R-:W-:Y:S02]  /*d620*/  F2FP.BF16.F32.PACK_AB R6, R164, R167 ;  /* 0x000000a7a406723e */ /* 0x000fe400000010ff */
[----:B------:R-:W-:Y:S02]  /*d630*/  F2FP.BF16.F32.PACK_AB R7, R39, R38 ;  /* 0x000000262707723e */ /* 0x000fe400000010ff */
[----:B------:R-:W-:Y:S02]  /*d640*/  LOP3.LUT R94, R94, R205, RZ, 0x3c, !PT ;  /* 0x000000cd5e5e7212 */ /* 0x000fe400078e3cff */
[----:B------:R-:W-:Y:S01]  /*d650*/  SHF.R.U64 R179, R179, 0x3, RZ ;  /* 0x00000003b3b37819 */ /* 0x000fe200000012ff */
[----:B------:R0:W-:Y:S01]  /*d660*/  STSM.16.M88.4 [R37], R4 ;  /* 0x0000000425007844 */ /* 0x0001e20000000200 */
[----:B------:R-:W-:-:S02]  /*d670*/  LOP3.LUT R110, R177, R110, RZ, 0x3c, !PT ;  /* 0x0000006eb16e7212 */ /* 0x000fc400078e3cff */
[----:B------:R-:W-:Y:S02]  /*d680*/  MOV R40, R40 ;  /* 0x0000002800287202 */ /* 0x000fe40000000f00 */
[----:B------:R-:W-:Y:S02]  /*d690*/  LOP3.LUT R98, R98, R207, RZ, 0x3c, !PT ;  /* 0x000000cf62627212 */ /* 0x000fe400078e3cff */
[----:B------:R-:W-:Y:S01]  /*d6a0*/  LOP3.LUT R177, R32, 0x380, RZ, 0xc0, !PT ;  /* 0x0000038020b17812 */ /* 0x000fe200078ec0ff */
[----:B------:R-:W-:Y:S01]  /*d6b0*/  STSM.16.M88.4 [R40], R8 ;  /* 0x0000000828007844 */ /* 0x000fe20000000200 */
[----:B------:R-:W-:Y:S02]  /*d6c0*/  LOP3.LUT R122, R27, R0, RZ, 0x3c, !PT ;  /* 0x000000001b7a7212 */ /* 0x000fe400078e3cff */
[----:B------:R-:W-:Y:S02]  /*d6d0*/  MOV R44, R44 ;  /* 0x0000002c002c7202 */ /* 0x000fe40000000f00 */
[----:B------:R-:W-:-:S02]  /*d6e0*/  LOP3.LUT R102, R102, R209, RZ, 0x3c, !PT ;  /* 0x000000d166667212 */ /* 0x000fc400078e3cff */
[----:B------:R-:W-:Y:S01]  /*d6f0*/  MOV R48, R48 ;  /* 0x0000003000307202 */ /* 0x000fe20000000f00 */
[----:B------:R-:W-:Y:S01]  /*d700*/  STSM.16.M88.4 [R44], R12 ;  /* 0x0000000c2c007844 */ /* 0x000fe20000000200 */
[----:B------:R-:W-:Y:S01]  /*d710*/  F2FP.BF16.F32.PACK_AB R26, R61, R60 ;  /* 0x0000003c3d1a723e */ /* 0x000fe200000010ff */
[----:B0-----:R-:W-:Y:S01]  /*d720*/  IMAD.U32 R5, RZ, RZ, UR9 ;  /* 0x00000009ff057e24 */ /* 0x001fe2000f8e00ff */
[----:B------:R-:W-:Y:S02]  /*d730*/  F2FP.BF16.F32.PACK_AB R27, R63, R62 ;  /* 0x0000003e3f1b723e */ /* 0x000fe400000010ff */
[----:B------:R-:W-:Y:S02]  /*d740*/  MOV R52, R52 ;  /* 0x0000003400347202 */ /* 0x000fe40000000f00 */
[----:B------:R-:W-:Y:S01]  /*d750*/  LOP3.LUT R114, R179, R114, RZ, 0x3c, !PT ;  /* 0x00000072b3727212 */ /* 0x000fe200078e3cff */
[----:B------:R-:W-:Y:S01]  /*d760*/  STSM.16.M88.4 [R48], R24 ;  /* 0x0000001830007844 */ /* 0x000fe20000000200 */
[----:B------:R-:W-:-:S02]  /*d770*/  MOV R94, R94 ;  /* 0x0000005e005e7202 */ /* 0x000fc40000000f00 */
[----:B------:R-:W-:Y:S01]  /*d780*/  F2FP.BF16.F32.PACK_AB R74, R77, R76 ;  /* 0x0000004c4d4a723e */ /* 0x000fe200000010ff */
[----:B------:R-:W-:Y:S01]  /*d790*/  STSM.16.M88.4 [R52], R64 ;  /* 0x0000004034007844 */ /* 0x000fe20000000200 */
[----:B------:R-:W-:Y:S02]  /*d7a0*/  F2FP.BF16.F32.PACK_AB R75, R79, R78 ;  /* 0x0000004e4f4b723e */ /* 0x000fe400000010ff */
[----:B------:R-:W-:Y:S02]  /*d7b0*/  F2FP.BF16.F32.PACK_AB R81, R83, R82 ;  /* 0x000000525351723e */ /* 0x000fe400000010ff */
[----:B------:R-:W-:Y:S01]  /*d7c0*/  F2FP.BF16.F32.PACK_AB R88, R89, R88 ;  /* 0x000000585958723e */ /* 0x000fe200000010ff */
[----:B------:R-:W-:Y:S01]  /*d7d0*/  STSM.16.M88.4 [R94], R72 ;  /* 0x000000485e007844 */ /* 0x000fe20000000200 */
[----:B------:R-:W-:Y:S02]  /*d7e0*/  SHF.R.U64 R177, R177, 0x3, RZ ;  /* 0x00000003b1b17819 */ /* 0x000fe400000012ff */
        /* <DEDUP_REMOVED lines=23> */
[----:B------:R-:W-:Y:S01]  /*d960*/  LOP3.LUT R32, R177, R32, RZ, 0x3c, !PT ;  /* 0x00000020b1207212 */ /* 0x000fe200078e3cff */
        /* <DEDUP_REMOVED lines=24> */
[----:B------:R-:W-:Y:S01]  /*daf0*/  MOV R32, R32 ;  /* 0x0000002000207202 */ /* 0x000fe20000000f00 */
[----:B------:R1:W-:Y:S01]  /*db00*/  STSM.16.M88.4 [R28], R136 ;  /* 0x000000881c007844 */ /* 0x0003e20000000200 */
[----:B------:R-:W-:Y:S02]  /*db10*/  F2FP.BF16.F32.PACK_AB R146, R149, R148 ;  /* 0x000000949592723e */ /* 0x000fe400000010ff */
[----:B------:R-:W-:-:S02]  /*db20*/  F2FP.BF16.F32.PACK_AB R147, R151, R150 ;  /* 0x000000969793723e */ /* 0x000fc400000010ff */
[----:B------:R-:W-:Y:S01]  /*db30*/  MOV R4, UR8 ;  /* 0x0000000800047c02 */ /* 0x000fe20008000f00 */
[----:B------:R-:W-:Y:S01]  /*db40*/  ULDC.64 UR8, c[0x0][0xc08] ;  /* 0x0003020000087ab9 */ /* 0x000fe20000000a00 */
[----:B------:R-:W-:Y:S01]  /*db50*/  PLOP3.LUT P0, PT, PT, PT, UP0, 0x80, 0x0 ;  /* 0x000000000000781c */ /* 0x000fe20003f0f008 */
[----:B------:R2:W-:Y:S01]  /*db60*/  STSM.16.M88.4 [R32], R144 ;  /* 0x0000009020007844 */ /* 0x0005e20000000200 */
[----:B------:R-:W-:Y:S01]  /*db70*/  UISETP.NE.U32.AND UP1, UPT, UR8, URZ, UPT ;  /* 0x0000003f0800728c */ /* 0x000fe2000bf25070 */
[----:B------:R-:W-:Y:S03]  /*db80*/  BAR.SYNC.DEFER_BLOCKING 0x1, 0x100 ;  /* 0x0044000000007b1d */ /* 0x000fe60000010000 */
[----:B------:R-:W-:-:S06]  /*db90*/  UISETP.NE.AND.EX UP1, UPT, UR9, URZ, UPT, UP1 ;  /* 0x0000003f0900728c */ /* 0x000fcc000bf25310 */
[----:B------:R-:W-:-:S05]  /*dba0*/  PLOP3.LUT P6, PT, PT, PT, UP1, 0x80, 0x0 ;  /* 0x000000000000781c */ /* 0x000fca0003fcf018 */
[----:B------:R-:W-:Y:S02]  /*dbb0*/  @UP1 ULDC.64 UR8, c[0x0][0xc08] ;  /* 0x0003020000081ab9 */ /* 0x000fe40000000a00 */
[----:B------:R-:W-:Y:S01]  /*dbc0*/  @UP1 UIMAD.WIDE UR8, UR44, 0x4, UR8 ;  /* 0x000000042c0818a5 */ /* 0x000fe2000f8e0208 */
[----:B------:R-:W-:Y:S02]  /*dbd0*/  ULDC UR4, c[0x0][0xa88] ;  /* 0x0002a20000047ab9 */ /* 0x000fe40000000800 */
[----:B0-----:R-:W-:-:S03]  /*dbe0*/  IMAD.U32 R0, RZ, RZ, UR4 ;  /* 0x00000004ff007e24 */ /* 0x001fc6000f8e00ff */
[----:B------:R-:W-:Y:S02]  /*dbf0*/  IMAD.U32 R14, RZ, RZ, UR8 ;  /* 0x00000008ff0e7e24 */ /* 0x000fe4000f8e00ff */
[----:B------:R-:W-:Y:S01]  /*dc00*/  IMAD.U32 R15, RZ, RZ, UR9 ;  /* 0x00000009ff0f7e24 */ /* 0x000fe2000f8e00ff */
[----:B------:R-:W3:Y:S01]  /*dc10*/  @P0 LDG.E R6, desc[UR54][R4.64] ;  /* 0x0000003604060981 */ /* 0x000ee2000c1e1900 */
[----:B------:R-:W-:-:S03]  /*dc20*/  IMAD R7, R192, 0x40, R184 ;  /* 0x00000040c0077824 */ /* 0x000fc600078e02b8 */
[----:B------:R0:W5:Y:S01]  /*dc30*/  @P6 LDG.E R0, desc[UR54][R14.64] ;  /* 0x000000360e006981 */ /* 0x000162000c1e1900 */
[----:B------:R-:W-:-:S03]  /*dc40*/  IMAD.WIDE R174, R7, 0x2, R174 ;  /* 0x0000000207ae7825 */ /* 0x000fc600078e02ae */
[C---:B------:R-:W-:Y:S02]  /*dc50*/  IADD3 R9, P2, R174.reuse, 0x1000, RZ ;  /* 0x00001000ae097810 */ /* 0x040fe40007f5e0ff */
[C---:B------:R-:W-:Y:S02]  /*dc60*/  IADD3 R13, P1, R174.reuse, 0x2000, RZ ;  /* 0x00002000ae0d7810 */ /* 0x040fe40007f3e0ff */
[----:B------:R-:W-:Y:S02]  /*dc70*/  P2R R10, PR, RZ, 0x4 ;  /* 0x00000004ff0a7803 */ /* 0x000fe40000000000 */
[C---:B------:R-:W-:Y:S02]  /*dc80*/  IADD3 R25, P2, R174.reuse, 0x3000, RZ ;  /* 0x00003000ae197810 */ /* 0x040fe40007f5e0ff */
[C---:B------:R-:W-:Y:S02]  /*dc90*/  IADD3 R29, P3, R174.reuse, 0x4000, RZ ;  /* 0x00004000ae1d7810 */ /* 0x040fe40007f7e0ff */
[----:B------:R-:W-:-:S02]  /*dca0*/  IADD3 R33, P4, R174, 0x5000, RZ ;  /* 0x00005000ae217810 */ /* 0x000fc40007f9e0ff */
[----:B------:R-:W-:Y:S02]  /*dcb0*/  IADD3 R37, P5, R174, 0x6000, RZ ;  /* 0x00006000ae257810 */ /* 0x000fe40007fbe0ff */
[----:B------:R-:W-:Y:S02]  /*dcc0*/  LOP3.LUT R8, R9, 0x380, RZ, 0xc0, !PT ;  /* 0x0000038009087812 */ /* 0x000fe400078ec0ff */
[----:B------:R-:W-:Y:S02]  /*dcd0*/  LOP3.LUT R12, R13, 0x380, RZ, 0xc0, !PT ;  /* 0x000003800d0c7812 */ /* 0x000fe400078ec0ff */
[----:B------:R-:W-:Y:S02]  /*dce0*/  LOP3.LUT R24, R25, 0x380, RZ, 0xc0, !PT ;  /* 0x0000038019187812 */ /* 0x000fe400078ec0ff */
[----:B-1----:R-:W-:Y:S02]  /*dcf0*/  LOP3.LUT R28, R29, 0x380, RZ, 0xc0, !PT ;  /* 0x000003801d1c7812 */ /* 0x002fe400078ec0ff */
[----:B--2---:R-:W-:-:S02]  /*dd00*/  LOP3.LUT R32, R33, 0x380, RZ, 0xc0, !PT ;  /* 0x0000038021207812 */ /* 0x004fc400078ec0ff */
        /* <DEDUP_REMOVED lines=14> */
[----:B---3--:R-:W-:Y:S01]  /*ddf0*/  @P0 R2UR UR4, R6 ;  /* 0x00000000060402ca */ /* 0x008fe200000e0000 */
[----:B0-----:R-:W-:-:S14]  /*de00*/  @P6 BRA `(.L_x_5571) ;  /* 0x0000000000106947 */ /* 0x001fdc0003800000 */
[----:B------:R-:W-:Y:S05]  /*de10*/  @!P0 BRA `(.L_x_5571) ;  /* 0x00000000000c8947 */ /* 0x000fea0003800000 */
[----:B------:R-:W2:Y:S04]  /*de20*/  LDG.E R7, desc[UR54][R4.64] ;  /* 0x0000003604077981 */ /* 0x000ea8000c1e1900 */
[----:B-----5:R-:W2:Y:S02]  /*de30*/  LDG.E R0, desc[UR54][R4.64+0x4] ;  /* 0x0000043604007981 */ /* 0x020ea4000c1e1900 */
[----:B--2---:R-:W-:-:S07]  /*de40*/  IMAD.IADD R0, R0, 0x1, -R7 ;  /* 0x0000000100007824 */ /* 0x004fce00078e0a07 */
.L_x_5571:
        /* <DEDUP_REMOVED lines=18> */
[----:B------:R-:W-:Y:S01]  /*df70*/  USHF.R.S32.HI UR17, URZ, 0x1f, UR43 ;  /* 0x0000001f3f117899 */ /* 0x000fe2000801142b */
[----:B------:R-:W-:Y:S01]  /*df80*/  SHF.R.U64 R48, R48, 0x3, RZ ;  /* 0x0000000330307819 */ /* 0x000fe200000012ff */
[----:B------:R-:W-:Y:S01]  /*df90*/  USEL UR8, UR44, URZ, !UP0 ;  /* 0x0000003f2c087287 */ /* 0x000fe2000c000000 */
[----:B------:R-:W-:Y:S01]  /*dfa0*/  LOP3.LUT R44, R44, R45, RZ, 0x3c, !PT ;  /* 0x0000002d2c2c7212 */ /* 0x000fe200078e3cff */
[--C-:B------:R-:W-:Y:S01]  /*dfb0*/  IMAD.X R45, RZ, RZ, R175.reuse, P6 ;  /* 0x000000ffff2d7224 */ /* 0x100fe200030e06af */
[----:B------:R-:W-:Y:S01]  /*dfc0*/  LOP3.LUT R40, R40, R41, RZ, 0x3c, !PT ;  /* 0x0000002928287212 */ /* 0x000fe200078e3cff */
[--C-:B------:R-:W-:Y:S01]  /*dfd0*/  IMAD.X R41, RZ, RZ, R175.reuse, P0 ;  /* 0x000000ffff297224 */ /* 0x100fe200000e06af */
[----:B0-----:R-:W-:Y:S01]  /*dfe0*/  ISETP.NE.AND P6, PT, R4, RZ, PT ;  /* 0x000000ff0400720c */ /* 0x001fe20003fc5270 */
[----:B------:R-:W-:Y:S01]  /*dff0*/  USEL UR9, UR9, URZ, !UP0 ;  /* 0x0000003f09097287 */ /* 0x000fe2000c000000 */
        /* <DEDUP_REMOVED lines=8> */
[----:B------:R-:W-:-:S02]  /*e080*/  LOP3.LUT R56, R57, 0x380, RZ, 0xc0, !PT ;  /* 0x0000038039387812 */ /* 0x000fc400078ec0ff */
[----:B------:R-:W-:Y:S01]  /*e090*/  LOP3.LUT R52, R53, 0x380, RZ, 0xc0, !PT ;  /* 0x0000038035347812 */ /* 0x000fe200078ec0ff */
[----:B------:R-:W-:Y:S01]  /*e0a0*/  IMAD.X R69, RZ, RZ, R175, P1 ;  /* 0x000000ffff457224 */ /* 0x000fe200008e06af */
[----:B------:R-:W-:Y:S02]  /*e0b0*/  LOP3.LUT R64, R65, 0x380, RZ, 0xc0, !PT ;  /* 0x0000038041407812 */ /* 0x000fe400078ec0ff */
[----:B------:R-:W-:Y:S02]  /*e0c0*/  LOP3.LUT R60, R61, 0x380, RZ, 0xc0, !PT ;  /* 0x000003803d3c7812 */ /* 0x000fe400078ec0ff */
[----:B------:R-:W-:Y:S02]  /*e0d0*/  LOP3.LUT R72, R73, 0x380, RZ, 0xc0, !PT ;  /* 0x0000038049487812 */ /* 0x000fe400078ec0ff */
[----:B------:R-:W-:Y:S02]  /*e0e0*/  LOP3.LUT R7, R174, 0x380, RZ, 0xc0, !PT ;  /* 0x00000380ae077812 */ /* 0x000fe400078ec0ff */
[----:B------:R-:W-:-:S02]  /*e0f0*/  LOP3.LUT R4, R5, 0x380, RZ, 0xc0, !PT ;  /* 0x0000038005047812 */ /* 0x000fc400078ec0ff */
[----:B------:R-:W-:Y:S02]  /*e100*/  SHF.R.U64 R56, R56, 0x3, RZ ;  /* 0x0000000338387819 */ /* 0x000fe400000012ff */
[----:B------:R-:W-:Y:S02]  /*e110*/  SHF.R.U64 R52, R52, 0x3, RZ ;  /* 0x0000000334347819 */ /* 0x000fe400000012ff */
        /* <DEDUP_REMOVED lines=17> */
[----:B------:R-:W-:Y:S06]  /*e230*/  @P6 BRA `(.L_x_5572) ;  /* 0x0000000000bc6947 */ /* 0x000fec0003800000 */
[----:B------:R-:W0:Y:S01]  /*e240*/  LDC R11, c[0x0][0xbe8] ;  /* 0x0002fa00ff0b7b82 */ /* 0x000e220000000800 */
[----:B------:R-:W-:Y:S01]  /*e250*/  VIADD R10, R185, UR45 ;  /* 0x0000002db90a7c36 */ /* 0x000fe20008000000 */
[----:B------:R-:W-:Y:S01]  /*e260*/  ULDC.64 UR14, c[0x0][0xb90] ;  /* 0x0002e400000e7ab9 */ /* 0x000fe20000000a00 */
[----:B------:R-:W-:Y:S01]  /*e270*/  UMOV UR10, UR4 ;  /* 0x00000004000a7c82 */ /* 0x000fe20008000000 */
[----:B------:R-:W-:Y:S01]  /*e280*/  UIMAD UR12, UR17, UR14, URZ ;  /* 0x0000000e110c72a4 */ /* 0x000fe2000f8e023f */
[----:B------:R-:W-:Y:S01]  /*e290*/  IMAD.MOV.U32 R4, RZ, RZ, R10 ;  /* 0x000000ffff047224 */ /* 0x000fe200078e000a */
[----:B------:R-:W-:Y:S01]  /*e2a0*/  UMOV UR11, UR16 ;  /* 0x00000010000b7c82 */ /* 0x000fe20008000000 */
[----:B------:R-:W-:Y:S01]  /*e2b0*/  IMAD.MOV R21, RZ, RZ, -R17 ;  /* 0x000000ffff157224 */ /* 0x000fe200078e0a11 */
[----:B------:R-:W-:Y:S01]  /*e2c0*/  UIMAD.WIDE.U32 UR10, UR43, UR14, UR10 ;  /* 0x0000000e2b0a72a5 */ /* 0x000fe2000f8e000a */
[----:B------:R-:W-:Y:S01]  /*e2d0*/  VIADD R26, R16, UR45 ;  /* 0x0000002d101a7c36 */ /* 0x000fe20008000000 */
[----:B------:R-:W-:-:S03]  /*e2e0*/  UIMAD UR12, UR43, UR15, UR12 ;  /* 0x0000000f2b0c72a4 */ /* 0x000fc6000f8e020c */
[----:B------:R-:W-:Y:S01]  /*e2f0*/  ULDC.64 UR14, c[0x0][0xb98] ;  /* 0x0002e600000e7ab9 */ /* 0x000fe20000000a00 */
[----:B------:R-:W-:Y:S02]  /*e300*/  UIADD3 UR11, UR11, UR12, URZ ;  /* 0x0000000c0b0b7290 */ /* 0x000fe4000fffe03f */
[----:B------:R-:W-:Y:S02]  /*e310*/  UIMAD UR13, UR9, UR14, URZ ;  /* 0x0000000e090d72a4 */ /* 0x000fe4000f8e023f */
[----:B------:R-:W-:Y:S02]  /*e320*/  UIMAD.WIDE.U32 UR10, UR8, UR14, UR10 ;  /* 0x0000000e080a72a5 */ /* 0x000fe4000f8e000a */
[----:B------:R-:W-:Y:S01]  /*e330*/  UIMAD UR13, UR8, UR15, UR13 ;  /* 0x0000000f080d72a4 */ /* 0x000fe2000f8e020d */
        /* <DEDUP_REMOVED lines=8> */
[----:B------:R-:W-:Y:S02]  /*e3c0*/  IMAD R7, R11, R6, R10 ;  /* 0x000000060b077224 */ /* 0x000fe400078e020a */
[----:B------:R-:W-:Y:S02]  /*e3d0*/  IMAD.U32 R10, RZ, RZ, UR13 ;  /* 0x0000000dff0a7e24 */ /* 0x000fe4000f8e00ff */
[----:B-----5:R-:W-:Y:S01]  /*e3e0*/  IMAD R11, R0, R11, RZ ;  /* 0x0000000b000b7224 */ /* 0x020fe200078e02ff */
[----:B------:R-:W-:Y:S02]  /*e3f0*/  SHF.R.S32.HI R6, RZ, 0x1f, R7 ;  /* 0x0000001fff067819 */ /* 0x000fe40000011407 */
[----:B------:R-:W-:Y:S01]  /*e400*/  IADD3.X R5, R5, UR11, R10, P0, !PT ;  /* 0x0000000b05057c10 */ /* 0x000fe200087fe40a */
[----:B------:R-:W-:Y:S01]  /*e410*/  ULDC.64 UR10, c[0x0][0xb88] ;  /* 0x0002e200000a7ab9 */ /* 0x000fe20000000a00 */
[----:B------:R-:W-:Y:S02]  /*e420*/  VIADD R10, R26, 0x8 ;  /* 0x000000081a0a7836 */ /* 0x000fe40000000000 */
        /* <DEDUP_REMOVED lines=16> */
.L_x_5572:
[----:B------:R-:W1:Y:S01]  /*e530*/  LDC R81, c[0x0][0xbe8] ;  /* 0x0002fa00ff517b82 */ /* 0x000e620000000800 */
[----:B------:R-:W-:Y:S01]  /*e540*/  ULDC UR18, c[0x0][0xac8] ;  /* 0x0002b20000127ab9 */ /* 0x000fe20000000800 */
[----:B------:R-:W-:Y:S01]  /*e550*/  ULDC.64 UR14, c[0x0][0xaa0] ;  /* 0x0002a800000e7ab9 */ /* 0x000fe20000000a00 */
[----:B------:R-:W-:Y:S01]  /*e560*/  ISETP.GE.AND P0, PT, R190, UR18, PT ;  /* 0x00000012be007c0c */ /* 0x000fe2000bf06270 */
[----:B0-----:R0:W5:Y:S01]  /*e570*/  LD.E.128 R4, desc[UR54][R174.64] ;  /* 0x00000036ae047980 */ /* 0x001162000c101d00 */
[----:B------:R-:W-:Y:S02]  /*e580*/  ISETP.GE.AND P1, PT, R184, UR18, PT ;  /* 0x00000012b8007c0c */ /* 0x000fe4000bf26270 */
[----:B------:R-:W-:Y:S01]  /*e590*/  SEL R20, RZ, 0xffffffff, P0 ;  /* 0xffffffffff147807 */ /* 0x000fe20000000000 */
[----:B------:R-:W5:Y:S01]  /*e5a0*/  LD.E.128 R8, desc[UR54][R8.64] ;  /* 0x0000003608087980 */ /* 0x000f62000c101d00 */
[----:B------:R-:W-:-:S03]  /*e5b0*/  SEL R3, RZ, 0x1, P1 ;  /* 0x00000001ff037807 */ /* 0x000fc60000800000 */
[----:B------:R-:W-:Y:S01]  /*e5c0*/  IMAD.SHL.U32 R20, R20, 0x2, RZ ;  /* 0x0000000214147824 */ /* 0x000fe200078e00ff */
[----:B------:R-:W5:Y:S04]  /*e5d0*/  LD.E.128 R12, desc[UR54][R12.64] ;  /* 0x000000360c0c7980 */ /* 0x000f68000c101d00 */
[----:B------:R-:W5:Y:S04]  /*e5e0*/  LD.E.128 R24, desc[UR54][R24.64] ;  /* 0x0000003618187980 */ /* 0x000f68000c101d00 */
[----:B------:R-:W5:Y:S01]  /*e5f0*/  LD.E.128 R28, desc[UR54][R28.64] ;  /* 0x000000361c1c7980 */ /* 0x000f62000c101d00 */
[----:B-1----:R-:W-:-:S03]  /*e600*/  ISETP.NE.AND P2, PT, R81, 0x1, PT ;  /* 0x000000015100780c */ /* 0x002fc60003f45270 */
[----:B------:R-:W5:Y:S01]  /*e610*/  LD.E.128 R32, desc[UR54][R32.64] ;  /* 0x0000003620207980 */ /* 0x000f62000c101d00 */
[----:B------:R-:W-:Y:S02]  /*e620*/  ISETP.GE.AND P0, PT, R189, UR18, PT ;  /* 0x00000012bd007c0c */ /* 0x000fe4000bf06270 */
[----:B------:R-:W-:Y:S01]  /*e630*/  LOP3.LUT R3, R20, 0x2, R3, 0xe2, !PT ;  /* 0x0000000214037812 */ /* 0x000fe200078ee203 */
[----:B------:R-:W5:Y:S01]  /*e640*/  LD.E.128 R36, desc[UR54][R36.64] ;  /* 0x0000003624247980 */ /* 0x000f62000c101d00 */
[----:B------:R-:W-:-:S03]  /*e650*/  SEL R20, RZ, 0xffffffff, P0 ;  /* 0xffffffffff147807 */ /* 0x000fc60000000000 */
[----:B------:R-:W5:Y:S02]  /*e660*/  LD.E.128 R40, desc[UR54][R40.64] ;  /* 0x0000003628287980 */ /* 0x000f64000c101d00 */
[----:B------:R-:W1:Y:S01]  /*e670*/  @P2 LDC R77, c[0x0][0xbec] ;  /* 0x0002fb00ff4d2b82 */ /* 0x000e620000000800 */
[----:B------:R-:W-:Y:S01]  /*e680*/  UIMAD UR12, UR16, UR14, URZ ;  /* 0x0000000e100c72a4 */ /* 0x000fe2000f8e023f */
[----:B------:R-:W-:Y:S01]  /*e690*/  IMAD.SHL.U32 R20, R20, 0x4, RZ ;  /* 0x0000000414147824 */ /* 0x000fe200078e00ff */
[----:B------:R-:W-:Y:S01]  /*e6a0*/  ISETP.GE.AND P0, PT, R188, UR18, PT ;  /* 0x00000012bc007c0c */ /* 0x000fe2000bf06270 */
[----:B------:R-:W5:Y:S04]  /*e6b0*/  LD.E.128 R44, desc[UR54][R44.64] ;  /* 0x000000362c2c7980 */ /* 0x000f68000c101d00 */
[----:B------:R-:W2:Y:S01]  /*e6c0*/  @P2 LDC R79, c[0x0][0xbf0] ;  /* 0x0002fc00ff4f2b82 */ /* 0x000ea20000000800 */
[----:B------:R-:W-:Y:S01]  /*e6d0*/  UIMAD.WIDE.U32 UR10, UR4, UR14, URZ ;  /* 0x0000000e040a72a5 */ /* 0x000fe2000f8e003f */
[----:B------:R-:W-:Y:S01]  /*e6e0*/  SEL R21, RZ, 0xffffffff, P0 ;  /* 0xffffffffff157807 */ /* 0x000fe20000000000 */
[----:B------:R-:W-:Y:S01]  /*e6f0*/  UIMAD UR12, UR4, UR15, UR12 ;  /* 0x0000000f040c72a4 */ /* 0x000fe2000f8e020c */
[----:B------:R-:W-:Y:S01]  /*e700*/  LOP3.LUT R20, R20, 0x4, R3, 0xe2, !PT ;  /* 0x0000000414147812 */ /* 0x000fe200078ee203 */
[----:B------:R-:W5:Y:S01]  /*e710*/  LD.E.128 R48, desc[UR54][R48.64] ;  /* 0x0000003630307980 */ /* 0x000f62000c101d00 */
[----:B------:R-:W-:Y:S01]  /*e720*/  ULDC.64 UR14, c[0x0][0xae8] ;  /* 0x0002ba00000e7ab9 */ /* 0x000fe20000000a00 */
[----:B------:R-:W-:Y:S01]  /*e730*/  LEA R3, R191, R192, 0x5 ;  /* 0x000000c0bf037211 */ /* 0x000fe200078e28ff */
[----:B------:R-:W-:Y:S01]  /*e740*/  UIADD3 UR11, UR11, UR12, URZ ;  /* 0x0000000c0b0b7290 */ /* 0x000fe2000fffe03f */
[----:B------:R-:W-:Y:S01]  /*e750*/  IMAD.SHL.U32 R21, R21, 0x8, RZ ;  /* 0x0000000815157824 */ /* 0x000fe200078e00ff */
[----:B------:R-:W-:Y:S01]  /*e760*/  UIMAD UR4, UR17, UR14, URZ ;  /* 0x0000000e110472a4 */ /* 0x000fe2000f8e023f */
[----:B------:R-:W-:Y:S01]  /*e770*/  ISETP.GE.AND P0, PT, R187, UR18, PT ;  /* 0x00000012bb007c0c */ /* 0x000fe2000bf06270 */
[----:B------:R-:W-:Y:S01]  /*e780*/  VIADD R82, R3, UR45 ;  /* 0x0000002d03527c36 */ /* 0x000fe20008000000 */
[----:B------:R-:W-:Y:S01]  /*e790*/  UIMAD.WIDE.U32 UR10, UR43, UR14, UR10 ;  /* 0x0000000e2b0a72a5 */ /* 0x000fe2000f8e000a */
[----:B------:R-:W5:Y:S01]  /*e7a0*/  LD.E.128 R56, desc[UR54][R56.64] ;  /* 0x0000003638387980 */ /* 0x000f62000c101d00 */
[----:B------:R-:W-:Y:S01]  /*e7b0*/  UIMAD UR4, UR43, UR15, UR4 ;  /* 0x0000000f2b0472a4 */ /* 0x000fe2000f8e0204 */
[----:B------:R-:W-:Y:S01]  /*e7c0*/  SEL R3, RZ, 0xffffffff, P0 ;  /* 0xffffffffff037807 */ /* 0x000fe20000000000 */
[----:B------:R-:W-:Y:S01]  /*e7d0*/  ULDC.64 UR12, c[0x0][0xaf0] ;  /* 0x0002bc00000c7ab9 */ /* 0x000fe20000000a00 */
[----:B------:R-:W-:Y:S01]  /*e7e0*/  LOP3.LUT R21, R21, 0x8, R20, 0xe2, !PT ;  /* 0x0000000815157812 */ /* 0x000fe200078ee214 */
[----:B------:R-:W-:Y:S01]  /*e7f0*/  UIMAD UR9, UR9, UR12, URZ ;  /* 0x0000000c090972a4 */ /* 0x000fe2000f8e023f */
[----:B-1----:R-:W-:Y:S01]  /*e800*/  @P2 IMAD.HI.U32 R20, R82, R77, RZ ;  /* 0x0000004d52142227 */ /* 0x002fe200078e00ff */
[----:B------:R-:W-:Y:S01]  /*e810*/  UIADD3 UR11, UR11, UR4, URZ ;  /* 0x000000040b0b7290 */ /* 0x000fe2000fffe03f */
[----:B------:R-:W5:Y:S01]  /*e820*/  LD.E.128 R52, desc[UR54][R52.64] ;  /* 0x0000003634347980 */ /* 0x000f62000c101d00 */
[----:B------:R-:W-:Y:S01]  /*e830*/  UIMAD UR4, UR8, UR13, UR9 ;  /* 0x0000000d080472a4 */ /* 0x000fe2000f8e0209 */
[----:B------:R-:W-:Y:S01]  /*e840*/  IMAD.SHL.U32 R76, R3, 0x10, RZ ;  /* 0x00000010034c7824 */ /* 0x000fe200078e00ff */
[----:B------:R-:W-:Y:S01]  /*e850*/  UIMAD.WIDE.U32 UR8, UR8, UR12, UR10 ;  /* 0x0000000c080872a5 */ /* 0x000fe2000f8e000a */
[----:B------:R-:W-:Y:S01]  /*e860*/  IMAD.MOV.U32 R3, RZ, RZ, R82 ;  /* 0x000000ffff037224 */ /* 0x000fe200078e0052 */
[----:B--2---:R-:W-:Y:S01]  /*e870*/  @P2 SHF.R.U32.HI R3, RZ, R79, R20 ;  /* 0x0000004fff032219 */ /* 0x004fe20000011614 */
[----:B------:R-:W5:Y:S01]  /*e880*/  LD.E.128 R64, desc[UR54][R64.64] ;  /* 0x0000003640407980 */ /* 0x000f62000c101d00 */
[----:B------:R-:W-:-:S02]  /*e890*/  LOP3.LUT R76, R76, 0x10, R21, 0xe2, !PT ;  /* 0x000000104c4c7812 */ /* 0x000fc400078ee215 */
        /* <DEDUP_REMOVED lines=11> */
[----:B------:R-:W-:-:S02]  /*e950*/  IMAD R77, R81, R79, R82 ;  /* 0x0000004f514d7224 */ /* 0x000fc400078e0252 */
[----:B------:R-:W-:Y:S01]  /*e960*/  IMAD.U32 R21, RZ, RZ, UR4 ;  /* 0x00000004ff157e24 */ /* 0x000fe2000f8e00ff */
[----:B------:R-:W5:Y:S01]  /*e970*/  LD.E.128 R68, desc[UR54][R68.64] ;  /* 0x0000003644447980 */ /* 0x000f62000c101d00 */
[----:B------:R-:W-:Y:S01]  /*e980*/  IMAD.SHL.U32 R83, R78, 0x20, RZ ;  /* 0x000000204e537824 */ /* 0x000fe200078e00ff */
[----:B------:R-:W-:Y:S01]  /*e990*/  SHF.R.S32.HI R78, RZ, 0x1f, R77 ;  /* 0x0000001fff4e7819 */ /* 0x000fe2000001144d */
[----:B------:R-:W-:Y:S01]  /*e9a0*/  IMAD R79, R3, UR9, R80 ;  /* 0x00000009034f7c24 */ /* 0x000fe2000f8e0250 */
[----:B------:R-:W-:Y:S01]  /*e9b0*/  @!PT LDS RZ, [RZ] ;  /* 0x00000000fffff984 */ /* 0x000fe20000000800 */
[----:B------:R-:W-:Y:S01]  /*e9c0*/  @!PT LDS RZ, [RZ] ;  /* 0x00000000fffff984 */ /* 0x000fe20000000800 */
[----:B------:R-:W-:Y:S01]  /*e9d0*/  @!PT LDS RZ, [RZ] ;  /* 0x00000000fffff984 */ /* 0x000fe20000000800 */
[----:B------:R-:W-:Y:S01]  /*e9e0*/  @!PT LDS RZ, [RZ] ;  /* 0x00000000fffff984 */ /* 0x000fe20000000800 */
[----:B------:R1:W-:Y:S06]  /*e9f0*/  MEMBAR.ALL.CTA ;  /* 0x0000000000007992 */ /* 0x0003ec0000008000 */
[----:B-1----:R-:W1:Y:S01]  /*ea00*/  FENCE.VIEW.ASYNC.S ;  /* 0x00000000000073c6 */ /* 0x002e620000000000 */
[----:B------:R-:W-:Y:S01]  /*ea10*/  ISETP.GE.AND P0, PT, R195, UR18, PT ;  /* 0x00000012c3007c0c */ /* 0x000fe2000bf06270 */
[----:B------:R-:W-:Y:S01]  /*ea20*/  IMAD.WIDE.U32 R20, R3, UR8, R20 ;  /* 0x0000000803147c25 */ /* 0x000fe2000f8e0014 */
[----:B------:R-:W-:Y:S01]  /*ea30*/  ULDC.64 UR8, c[0x0][0xad8] ;  /* 0x0002b60000087ab9 */ /* 0x000fe20000000a00 */
[----:B------:R-:W-:Y:S01]  /*ea40*/  UIADD3 UR4, UR41, 0x28c20, URZ ;  /* 0x00028c2029047890 */ /* 0x000fe2000fffe03f */
[----:B------:R-:W-:Y:S01]  /*ea50*/  SEL R3, RZ, 0x40, P0 ;  /* 0x00000040ff037807 */ /* 0x000fe20000000000 */
[----:B------:R-:W-:Y:S01]  /*ea60*/  IMAD.IADD R21, R21, 0x1, R79 ;  /* 0x0000000115157824 */ /* 0x000fe200078e024f */
[----:B------:R-:W-:Y:S01]  /*ea70*/  ISETP.GE.AND P0, PT, R194, UR18, PT ;  /* 0x00000012c2007c0c */ /* 0x000fe2000bf06270 */
[----:B------:R-:W-:Y:S01]  /*ea80*/  IMAD R78, R78, UR8, RZ ;  /* 0x000000084e4e7c24 */ /* 0x000fe2000f8e02ff */
[----:B------:R-:W-:Y:S01]  /*ea90*/  UPRMT UR4, URZ, 0x654, UR4 ;  /* 0x000006543f047896 */ /* 0x000fe20008000004 */
[----:B-----5:R-:W-:Y:S01]  /*eaa0*/  IMAD R87, R0, R81, RZ ;  /* 0x0000005100577224 */ /* 0x020fe200078e02ff */
[----:B------:R-:W-:Y:S01]  /*eab0*/  SEL R0, RZ, 0x80, P0 ;  /* 0x00000080ff007807 */ /* 0x000fe20000000000 */
[----:B------:R-:W-:Y:S01]  /*eac0*/  VIADD R86, R192, UR45 ;  /* 0x0000002dc0567c36 */ /* 0x000fe20008000000 */
[----:B------:R-:W-:Y:S01]  /*ead0*/  LOP3.LUT R76, R83, 0x20, R76, 0xe2, !PT ;  /* 0x00000020534c7812 */ /* 0x000fe200078ee24c */
[C---:B------:R-:W-:Y:S01]  /*eae0*/  IMAD R79, R77.reuse, UR9, R78 ;  /* 0x000000094d4f7c24 */ /* 0x040fe2000f8e024e */
[----:B------:R-:W-:Y:S01]  /*eaf0*/  BSSY B1, `(.L_x_5573) ;  /* 0x000002c000017945 */ /* 0x000fe20003800000 */
[----:B------:R-:W-:Y:S01]  /*eb00*/  IMAD.WIDE.U32 R20, R77, UR8, R20 ;  /* 0x000000084d147c25 */ /* 0x000fe2000f8e0014 */
[----:B------:R-:W-:Y:S01]  /*eb10*/  ISETP.GE.AND P0, PT, R86, R87, PT ;  /* 0x000000575600720c */ /* 0x000fe20003f06270 */
[----:B------:R-:W-:Y:S01]  /*eb20*/  ULDC.64 UR8, c[0x0][0xa80] ;  /* 0x0002a00000087ab9 */ /* 0x000fe20000000a00 */
[----:B------:R-:W-:Y:S01]  /*eb30*/  LOP3.LUT R3, R76, R3, RZ, 0xfc, !PT ;  /* 0x000000034c037212 */ /* 0x000fe200078efcff */
[----:B------:R-:W-:Y:S01]  /*eb40*/  IMAD.IADD R21, R21, 0x1, R79 ;  /* 0x0000000115157824 */ /* 0x000fe200078e024f */
[----:B------:R-:W-:-:S02]  /*eb50*/  LEA R84, P1, R20, UR8, 0x1 ;  /* 0x0000000814547c11 */ /* 0x000fc4000f8208ff */
[----:B------:R-:W-:Y:S01]  /*eb60*/  LOP3.LUT R0, R3, R0, RZ, 0xfc, !PT ;  /* 0x0000000003007212 */ /* 0x000fe200078efcff */
[----:B-1----:R-:W-:Y:S01]  /*eb70*/  SYNCS.ARRIVE.TRANS64.RED.A1T0 RZ, [UR4], RZ ;  /* 0x000000ffffff79a7 */ /* 0x002fe20008100404 */
        /* <DEDUP_REMOVED lines=35> */
.L_x_5574:
[----:B------:R-:W-:Y:S05]  /*edb0*/  BSYNC B1 ;  /* 0x0000000000017941 */ /* 0x000fea0003800000 */
.L_x_5573:
[----:B---3--:R-:W-:Y:S01]  /*edc0*/  VIADD R4, R86, 0x20 ;  /* 0x0000002056047836 */ /* 0x008fe20000000000 */
[----:B------:R3:W4:Y:S04]  /*edd0*/  SHFL.IDX PT, R7, R85, 0x1, 0x181f ;  /* 0x00381f0055077f89 */ /* 0x00072800000e0000 */
[----:B------:R-:W-:Y:S01]  /*ede0*/  ISETP.GE.AND P0, PT, R4, R87, PT ;  /* 0x000000570400720c */ /* 0x000fe20003f06270 */
[----:B------:R3:W0:-:S12]  /*edf0*/  SHFL.IDX PT, R6, R84, 0x1, 0x181f ;  /* 0x00381f0054067f89 */ /* 0x00061800000e0000 */
[----:B---3--:R-:W-:Y:S05]  /*ee00*/  @P0 BRA `(.L_x_5575) ;  /* 0x0000001000080947 */ /* 0x008fea0003800000 */
[----:B------:R-:W-:Y:S02]  /*ee10*/  ISETP.GE.AND P0, PT, R184, UR18, PT ;  /* 0x00000012b8007c0c */ /* 0x000fe4000bf06270 */
[----:B------:R-:W-:Y:S02]  /*ee20*/  ISETP.GE.AND P5, PT, R190, UR18, PT ;  /* 0x00000012be007c0c */ /* 0x000fe4000bfa6270 */
[----:B------:R-:W-:Y:S02]  /*ee30*/  ISETP.GE.AND P3, PT, R189, UR18, PT ;  /* 0x00000012bd007c0c */ /* 0x000fe4000bf66270 */
[----:B------:R-:W-:Y:S02]  /*ee40*/  ISETP.GE.AND P2, PT, R188, UR18, PT ;  /* 0x00000012bc007c0c */ /* 0x000fe4000bf46270 */
[----:B------:R-:W-:-:S05]  /*ee50*/  ISETP.GE.AND P1, PT, R187, UR18, PT ;  /* 0x00000012bb007c0c */ /* 0x000fca000bf26270 */
[----:B0---4-:R-:W-:Y:S02]  /*ee60*/  @!P0 IMAD.WIDE R4, R184, 0x2, R6 ;  /* 0x00000002b8048825 */ /* 0x011fe400078e0206 */
        /* <DEDUP_REMOVED lines=23> */
[----:B---3--:R-:W-:-:S04]  /*efe0*/  LEA R4, P0, R194, R6, 0x1 ;  /* 0x00000006c2047211 */ /* 0x008fc800078008ff */
[----:B------:R-:W-:-:S05]  /*eff0*/  LEA.HI.X R5, R194, R7, R198, 0x1, P0 ;  /* 0x00000007c2057211 */ /* 0x000fca00000f0cc6 */
[----:B------:R0:W-:Y:S01]  /*f000*/  ST.E.128 desc[UR54][R4.64], R68 ;  /* 0x0000004404007985 */ /* 0x0001e2000c101d36 */
[----:B------:R-:W-:Y:S05]  /*f010*/  BRA `(.L_x_5575) ;  /* 0x0000000c00847947 */ /* 0x000fea0003800000 */
.L_x_5570:
[----:B------:R-:W-:Y:S01]  /*f020*/  ULDC.64 UR8, c[0x0][0xc00] ;  /* 0x0003000000087ab9 */ /* 0x000fe20000000a00 */
[----:B------:R-:W-:Y:S01]  /*f030*/  ULDC UR4, c[0x0][0xa88] ;  /* 0x0002a20000047ab9 */ /* 0x000fe20000000800 */
[----:B------:R-:W-:Y:S01]  /*f040*/  UISETP.NE.U32.AND UP0, UPT, UR8, URZ, UPT ;  /* 0x0000003f0800728c */ /* 0x000fe2000bf05070 */
[----:B------:R-:W0:Y:S03]  /*f050*/  LDC R11, c[0x0][0xbe8] ;  /* 0x0002fa00ff0b7b82 */ /* 0x000e260000000800 */
[----:B------:R-:W-:-:S03]  /*f060*/  UISETP.NE.AND.EX UP0, UPT, UR9, URZ, UPT, UP0 ;  /* 0x0000003f0900728c */ /* 0x000fc6000bf05300 */
[----:B------:R-:W-:Y:S02]  /*f070*/  ULDC.64 UR8, c[0x0][0xc00] ;  /* 0x0003000000087ab9 */ /* 0x000fe40000000a00 */
[----:B------:R-:W-:Y:S01]  /*f080*/  UIMAD.WIDE UR8, UR44, 0x4, UR8 ;  /* 0x000000042c0878a5 */ /* 0x000fe2000f8e0208 */
[----:B------:R-:W-:-:S05]  /*f090*/  PLOP3.LUT P1, PT, PT, PT, UP0, 0x80, 0x0 ;  /* 0x000000000000781c */ /* 0x000fca0003f2f008 */
[----:B------:R-:W-:Y:S02]  /*f0a0*/  IMAD.U32 R4, RZ, RZ, UR8 ;  /* 0x00000008ff047e24 */ /* 0x000fe4000f8e00ff */
[----:B------:R-:W-:Y:S01]  /*f0b0*/  IMAD.U32 R5, RZ, RZ, UR9 ;  /* 0x00000009ff057e24 */ /* 0x000fe2000f8e00ff */
[----:B------:R-:W-:Y:S02]  /*f0c0*/  ULDC.64 UR8, c[0x0][0xc08] ;  /* 0x0003020000087ab9 */ /* 0x000fe40000000a00 */
[----:B------:R-:W-:Y:S01]  /*f0d0*/  UISETP.NE.U32.AND UP1, UPT, UR8, URZ, UPT ;  /* 0x0000003f0800728c */ /* 0x000fe2000bf25070 */
[----:B------:R-:W-:Y:S02]  /*f0e0*/  IMAD.U32 R0, RZ, RZ, UR4 ;  /* 0x00000004ff007e24 */ /* 0x000fe4000f8e00ff */
[----:B------:R-:W2:Y:S01]  /*f0f0*/  @P1 LDG.E R3, desc[UR54][R4.64] ;  /* 0x0000003604031981 */ /* 0x000ea2000c1e1900 */
[----:B------:R-:W-:-:S06]  /*f100*/  UISETP.NE.AND.EX UP1, UPT, UR9, URZ, UPT, UP1 ;  /* 0x0000003f0900728c */ /* 0x000fcc000bf25310 */
[----:B------:R-:W-:-:S05]  /*f110*/  PLOP3.LUT P2, PT, PT, PT, UP1, 0x80, 0x0 ;  /* 0x000000000000781c */ /* 0x000fca0003f4f018 */
[----:B------:R-:W-:Y:S02]  /*f120*/  @UP1 ULDC.64 UR8, c[0x0][0xc08] ;  /* 0x0003020000081ab9 */ /* 0x000fe40000000a00 */
[----:B------:R-:W-:-:S06]  /*f130*/  @UP1 UIMAD.WIDE UR8, UR44, 0x4, UR8 ;  /* 0x000000042c0818a5 */ /* 0x000fcc000f8e0208 */
[----:B------:R-:W-:Y:S02]  /*f140*/  IMAD.U32 R6, RZ, RZ, UR8 ;  /* 0x00000008ff067e24 */ /* 0x000fe4000f8e00ff */
[----:B------:R-:W-:-:S05]  /*f150*/  IMAD.U32 R7, RZ, RZ, UR9 ;  /* 0x00000009ff077e24 */ /* 0x000fca000f8e00ff */
[----:B------:R1:W5:Y:S01]  /*f160*/  @P2 LDG.E R0, desc[UR54][R6.64] ;  /* 0x0000003606002981 */ /* 0x000362000c1e1900 */
[----:B------:R-:W-:Y:S01]  /*f170*/  UMOV UR4, URZ ;  /* 0x0000003f00047c82 */ /* 0x000fe20008000000 */
[----:B------:R-:W-:Y:S01]  /*f180*/  USHF.R.S32.HI UR14, URZ, 0x1f, UR43 ;  /* 0x0000001f3f0e7899 */ /* 0x000fe2000801142b */
[----:B------:R-:W-:Y:S02]  /*f190*/  ISETP.GE.AND P0, PT, R197, 0x40, PT ;  /* 0x00000040c500780c */ /* 0x000fe40003f06270 */
[----:B--2---:R-:W-:Y:S01]  /*f1a0*/  @P1 R2UR UR4, R3 ;  /* 0x00000000030412ca */ /* 0x004fe200000e0000 */
[----:B01----:R-:W-:-:S14]  /*f1b0*/  @P2 BRA `(.L_x_5576) ;  /* 0x0000000000102947 */ /* 0x003fdc0003800000 */
[----:B------:R-:W-:Y:S05]  /*f1c0*/  @!P1 BRA `(.L_x_5576) ;  /* 0x00000000000c9947 */ /* 0x000fea0003800000 */
[----:B------:R-:W2:Y:S04]  /*f1d0*/  LDG.E R3, desc[UR54][R4.64] ;  /* 0x0000003604037981 */ /* 0x000ea8000c1e1900 */
[----:B-----5:R-:W2:Y:S02]  /*f1e0*/  LDG.E R0, desc[UR54][R4.64+0x4] ;  /* 0x0000043604007981 */ /* 0x020ea4000c1e1900 */
[----:B--2---:R-:W-:-:S07]  /*f1f0*/  IMAD.IADD R0, R0, 0x1, -R3 ;  /* 0x0000000100007824 */ /* 0x004fce00078e0a03 */
.L_x_5576:
[----:B------:R-:W-:Y:S01]  /*f200*/  USHF.R.S32.HI UR9, URZ, 0x1f, UR44 ;  /* 0x0000001f3f097899 */ /* 0x000fe2000801142c */
[----:B------:R-:W-:Y:S01]  /*f210*/  BSSY B1, `(.L_x_5577) ;  /* 0x000002e000017945 */ /* 0x000fe20003800000 */
[----:B------:R-:W-:Y:S02]  /*f220*/  USHF.R.S32.HI UR13, URZ, 0x1f, UR4 ;  /* 0x0000001f3f0d7899 */ /* 0x000fe40008011404 */
[----:B------:R-:W-:Y:S02]  /*f230*/  USEL UR8, UR44, URZ, !UP0 ;  /* 0x0000003f2c087287 */ /* 0x000fe4000c000000 */
[----:B------:R-:W-:Y:S01]  /*f240*/  USEL UR9, UR9, URZ, !UP0 ;  /* 0x0000003f09097287 */ /* 0x000fe2000c000000 */
[----:B------:R-:W-:Y:S11]  /*f250*/  @P0 BRA `(.L_x_5578) ;  /* 0x0000000000a40947 */ /* 0x000ff60003800000 */
[----:B------:R-:W0:Y:S01]  /*f260*/  S2R R6, SR_TID.X ;  /* 0x0000000000067919 */ /* 0x000e220000002100 */
[----:B------:R-:W1:Y:S01]  /*f270*/  LDC R5, c[0x0][0xbe8] ;  /* 0x0002fa00ff057b82 */ /* 0x000e620000000800 */
[----:B------:R-:W-:Y:S02]  /*f280*/  IMAD.U32 R7, RZ, RZ, UR45 ;  /* 0x0000002dff077e24 */ /* 0x000fe4000f8e00ff */
[----:B-1---5:R-:W-:-:S03]  /*f290*/  IMAD R3, R0, R5, RZ ;  /* 0x0000000500037224 */ /* 0x022fc600078e02ff */
[----:B0-----:R-:W-:-:S04]  /*f2a0*/  IADD3 R6, R7, -0x80, R6 ;  /* 0xffffff8007067810 */ /* 0x001fc80007ffe006 */
[----:B------:R-:W-:-:S13]  /*f2b0*/  ISETP.GE.AND P0, PT, R6, R3, PT ;  /* 0x000000030600720c */ /* 0x000fda0003f06270 */
[----:B------:R-:W-:Y:S05]  /*f2c0*/  @P0 BRA `(.L_x_5578) ;  /* 0x0000000000880947 */ /* 0x000fea0003800000 */
[----:B------:R-:W-:Y:S01]  /*f2d0*/  ISETP.NE.AND P0, PT, R5, 0x1, PT ;  /* 0x000000010500780c */ /* 0x000fe20003f05270 */
[----:B------:R-:W-:Y:S01]  /*f2e0*/  ULDC.64 UR16, c[0x0][0xb90] ;  /* 0x0002e40000107ab9 */ /* 0x000fe20000000a00 */
[----:B------:R-:W-:Y:S01]  /*f2f0*/  UMOV UR10, UR4 ;  /* 0x00000004000a7c82 */ /* 0x000fe20008000000 */
[----:B------:R-:W-:Y:S01]  /*f300*/  UIMAD UR12, UR14, UR16, URZ ;  /* 0x000000100e0c72a4 */ /* 0x000fe2000f8e023f */
[----:B------:R-:W-:Y:S01]  /*f310*/  IMAD.MOV.U32 R4, RZ, RZ, R6 ;  /* 0x000000ffff047224 */ /* 0x000fe200078e0006 */
[----:B------:R-:W-:Y:S02]  /*f320*/  UMOV UR11, UR13 ;  /* 0x0000000d000b7c82 */ /* 0x000fe40008000000 */
[----:B------:R-:W-:Y:S02]  /*f330*/  UIMAD.WIDE.U32 UR10, UR43, UR16, UR10 ;  /* 0x000000102b0a72a5 */ /* 0x000fe4000f8e000a */
[----:B------:R-:W-:-:S03]  /*f340*/  UIMAD UR12, UR43, UR17, UR12 ;  /* 0x000000112b0c72a4 */ /* 0x000fc6000f8e020c */
[----:B------:R-:W-:Y:S01]  /*f350*/  ULDC.64 UR16, c[0x0][0xb98] ;  /* 0x0002e60000107ab9 */ /* 0x000fe20000000a00 */
[----:B------:R-:W0:Y:S01]  /*f360*/  @P0 LDC R3, c[0x0][0xbec] ;  /* 0x0002fb00ff030b82 */ /* 0x000e220000000800 */
[----:B------:R-:W-:Y:S02]  /*f370*/  UIADD3 UR11, UR11, UR12, URZ ;  /* 0x0000000c0b0b7290 */ /* 0x000fe4000fffe03f */
[----:B------:R-:W-:Y:S02]  /*f380*/  UIMAD UR12, UR9, UR16, URZ ;  /* 0x00000010090c72a4 */ /* 0x000fe4000f8e023f */
[----:B------:R-:W-:Y:S02]  /*f390*/  UIMAD.WIDE.U32 UR10, UR8, UR16, UR10 ;  /* 0x00000010080a72a5 */ /* 0x000fe4000f8e000a */
[----:B------:R-:W-:Y:S01]  /*f3a0*/  UIMAD UR12, UR8, UR17, UR12 ;  /* 0x00000011080c72a4 */ /* 0x000fe2000f8e020c */
[----:B------:R-:W1:Y:S02]  /*f3b0*/  @P0 LDC R8, c[0x0][0xbf0] ;  /* 0x0002fc00ff080b82 */ /* 0x000e640000000800 */
[----:B------:R-:W-:Y:S01]  /*f3c0*/  ULDC.64 UR16, c[0x0][0xb88] ;  /* 0x0002e20000107ab9 */ /* 0x000fe20000000a00 */
[----:B0-----:R-:W-:-:S05]  /*f3d0*/  @P0 IMAD.HI.U32 R3, R6, R3, RZ ;  /* 0x0000000306030227 */ /* 0x001fca00078e00ff */
        /* <DEDUP_REMOVED lines=17> */
.L_x_5578:
[----:B------:R-:W-:Y:S05]  /*f4f0*/  BSYNC B1 ;  /* 0x0000000000017941 */ /* 0x000fea0003800000 */
.L_x_5577:
        /* <DEDUP_REMOVED lines=10> */
[----:B-----5:R-:W-:Y:S01]  /*f5a0*/  IMAD R25, R0, R11, RZ ;  /* 0x0000000b00197224 */ /* 0x020fe200078e02ff */
[----:B------:R-:W-:Y:S01]  /*f5b0*/  ULDC.64 UR16, c[0x0][0xae8] ;  /* 0x0002ba0000107ab9 */ /* 0x000fe20000000a00 */
[----:B------:R-:W-:Y:S01]  /*f5c0*/  IMAD.SHL.U32 R4, R4, 0x2, RZ ;  /* 0x0000000204047824 */ /* 0x000fe200078e00ff */
[----:B------:R-:W0:Y:S01]  /*f5d0*/  @P0 LDC R5, c[0x0][0xbec] ;  /* 0x0002fb00ff050b82 */ /* 0x000e220000000800 */
[----:B------:R-:W-:Y:S01]  /*f5e0*/  ISETP.GE.AND P2, PT, R189, UR15, PT ;  /* 0x0000000fbd007c0c */ /* 0x000fe2000bf46270 */
[----:B------:R-:W-:Y:S01]  /*f5f0*/  UIADD3 UR11, UR11, UR12, URZ ;  /* 0x0000000c0b0b7290 */ /* 0x000fe2000fffe03f */
[----:B------:R-:W-:Y:S01]  /*f600*/  ISETP.GE.AND P1, PT, R188, UR15, PT ;  /* 0x0000000fbc007c0c */ /* 0x000fe2000bf26270 */
[----:B------:R-:W-:Y:S01]  /*f610*/  UIMAD UR4, UR14, UR16, URZ ;  /* 0x000000100e0472a4 */ /* 0x000fe2000f8e023f */
[----:B------:R-:W-:Y:S01]  /*f620*/  LOP3.LUT R4, R4, 0x2, R3, 0xe2, !PT ;  /* 0x0000000204047812 */ /* 0x000fe200078ee203 */
[----:B------:R-:W-:Y:S01]  /*f630*/  IMAD R3, R191, 0x20, R192 ;  /* 0x00000020bf037824 */ /* 0x000fe200078e02c0 */
[----:B------:R-:W-:Y:S01]  /*f640*/  SEL R6, RZ, 0xffffffff, P2 ;  /* 0xffffffffff067807 */ /* 0x000fe20001000000 */
[----:B------:R-:W1:Y:S01]  /*f650*/  @P0 LDC R7, c[0x0][0xbf0] ;  /* 0x0002fc00ff070b82 */ /* 0x000e620000000800 */
[----:B------:R-:W-:Y:S01]  /*f660*/  UIMAD UR4, UR43, UR17, UR4 ;  /* 0x000000112b0472a4 */ /* 0x000fe2000f8e0204 */
[----:B------:R-:W-:Y:S01]  /*f670*/  VIADD R8, R3, UR45 ;  /* 0x0000002d03087c36 */ /* 0x000fe20008000000 */
[----:B------:R-:W-:Y:S01]  /*f680*/  UIMAD.WIDE.U32 UR10, UR43, UR16, UR10 ;  /* 0x000000102b0a72a5 */ /* 0x000fe2000f8e000a */
[----:B------:R-:W-:Y:S01]  /*f690*/  IMAD.SHL.U32 R9, R6, 0x4, RZ ;  /* 0x0000000406097824 */ /* 0x000fe200078e00ff */
[----:B------:R-:W-:Y:S01]  /*f6a0*/  ULDC.64 UR12, c[0x0][0xaf0] ;  /* 0x0002bc00000c7ab9 */ /* 0x000fe20000000a00 */
[----:B------:R-:W-:Y:S01]  /*f6b0*/  SEL R10, RZ, 0xffffffff, P1 ;  /* 0xffffffffff0a7807 */ /* 0x000fe20000800000 */
[----:B------:R-:W-:Y:S01]  /*f6c0*/  UIMAD UR9, UR9, UR12, URZ ;  /* 0x0000000c090972a4 */ /* 0x000fe2000f8e023f */
[----:B------:R-:W-:Y:S01]  /*f6d0*/  IMAD.MOV.U32 R3, RZ, RZ, R8 ;  /* 0x000000ffff037224 */ /* 0x000fe200078e0008 */
[----:B------:R-:W-:Y:S01]  /*f6e0*/  UIADD3 UR11, UR11, UR4, URZ ;  /* 0x000000040b0b7290 */ /* 0x000fe2000fffe03f */
[----:B------:R-:W-:Y:S01]  /*f6f0*/  LOP3.LUT R9, R9, 0x4, R4, 0xe2, !PT ;  /* 0x0000000409097812 */ /* 0x000fe200078ee204 */
[----:B------:R-:W-:Y:S01]  /*f700*/  UIMAD UR4, UR8, UR13, UR9 ;  /* 0x0000000d080472a4 */ /* 0x000fe2000f8e0209 */
[----:B------:R-:W-:Y:S01]  /*f710*/  IMAD.SHL.U32 R10, R10, 0x8, RZ ;  /* 0x000000080a0a7824 */ /* 0x000fe200078e00ff */
[----:B------:R-:W-:Y:S01]  /*f720*/  UIMAD.WIDE.U32 UR8, UR8, UR12, UR10 ;  /* 0x0000000c080872a5 */ /* 0x000fe2000f8e000a */
[----:B------:R-:W-:Y:S01]  /*f730*/  VIADD R26, R192, UR45 ;  /* 0x0000002dc01a7c36 */ /* 0x000fe20008000000 */
[----:B------:R-:W-:Y:S01]  /*f740*/  ISETP.GE.AND P2, PT, R194, UR15, PT ;  /* 0x0000000fc2007c0c */ /* 0x000fe2000bf46270 */
[----:B0-----:R-:W-:Y:S01]  /*f750*/  @P0 IMAD.HI.U32 R6, R8, R5, RZ ;  /* 0x0000000508060227 */ /* 0x001fe200078e00ff */
[----:B------:R-:W-:Y:S01]  /*f760*/  UIADD3 UR4, UR9, UR4, URZ ;  /* 0x0000000409047290 */ /* 0x000fe2000fffe03f */
[----:B------:R-:W-:Y:S01]  /*f770*/  LOP3.LUT R10, R10, 0x8, R9, 0xe2, !PT ;  /* 0x000000080a0a7812 */ /* 0x000fe200078ee209 */
[----:B------:R-:W-:Y:S01]  /*f780*/  BSSY B1, `(.L_x_5579) ;  /* 0x0000046000017945 */ /* 0x000fe20003800000 */
[----:B------:R-:W-:Y:S01]  /*f790*/  MOV R4, UR8 ;  /* 0x0000000800047c02 */ /* 0x000fe20008000f00 */
[----:B------:R-:W-:Y:S01]  /*f7a0*/  IMAD.U32 R5, RZ, RZ, UR9 ;  /* 0x00000009ff057e24 */ /* 0x000fe2000f8e00ff */
[----:B------:R-:W-:Y:S01]  /*f7b0*/  ULDC.64 UR8, c[0x0][0xae0] ;  /* 0x0002b80000087ab9 */ /* 0x000fe20000000a00 */
[----:B------:R-:W-:Y:S01]  /*f7c0*/  IMAD.U32 R5, RZ, RZ, UR4 ;  /* 0x00000004ff057e24 */ /* 0x000fe2000f8e00ff */
[----:B-1----:R-:W-:-:S02]  /*f7d0*/  @P0 SHF.R.U32.HI R3, RZ, R7, R6 ;  /* 0x00000007ff030219 */ /* 0x002fc40000011606 */
[----:B------:R-:W-:Y:S02]  /*f7e0*/  ISETP.GE.AND P0, PT, R187, UR15, PT ;  /* 0x0000000fbb007c0c */ /* 0x000fe4000bf06270 */
[--C-:B------:R-:W-:Y:S01]  /*f7f0*/  SHF.R.S32.HI R6, RZ, 0x1f, R3.reuse ;  /* 0x0000001fff067819 */ /* 0x100fe20000011403 */
[----:B------:R-:W-:Y:S01]  /*f800*/  IMAD.MOV R7, RZ, RZ, -R3 ;  /* 0x000000ffff077224 */ /* 0x000fe200078e0a03 */
[----:B------:R-:W-:Y:S01]  /*f810*/  SEL R9, RZ, 0xffffffff, P0 ;  /* 0xffffffffff097807 */ /* 0x000fe20000000000 */
[----:B------:R-:W-:Y:S01]  /*f820*/  IMAD.WIDE.U32 R4, R3, UR8, R4 ;  /* 0x0000000803047c25 */ /* 0x000fe2000f8e0004 */
[----:B------:R-:W-:Y:S02]  /*f830*/  ISETP.GE.AND P0, PT, R186, UR15, PT ;  /* 0x0000000fba007c0c */ /* 0x000fe4000bf06270 */
[----:B------:R-:W-:Y:S01]  /*f840*/  SEL R0, RZ, 0x80, P2 ;  /* 0x00000080ff007807 */ /* 0x000fe20001000000 */
        /* <DEDUP_REMOVED lines=8> */
[----:B------:R-:W-:Y:S01]  /*f8d0*/  LOP3.LUT R10, R13, 0x10, R10, 0xe2, !PT ;  /* 0x000000100d0a7812 */ /* 0x000fe200078ee20a */
[----:B------:R-:W-:-:S02]  /*f8e0*/  IMAD.IADD R5, R5, 0x1, R9 ;  /* 0x0000000105057824 */ /* 0x000fc400078e0209 */
[----:B------:R-:W-:Y:S02]  /*f8f0*/  IMAD R6, R3, UR8, RZ ;  /* 0x0000000803067c24 */ /* 0x000fe4000f8e02ff */
[----:B------:R-:W-:-:S04]  /*f900*/  IMAD.WIDE.U32 R4, R7, UR8, R4 ;  /* 0x0000000807047c25 */ /* 0x000fc8000f8e0004 */
[----:B------:R-:W-:Y:S01]  /*f910*/  IMAD R3, R7, UR9, R6 ;  /* 0x0000000907037c24 */ /* 0x000fe2000f8e0206 */
[----:B------:R-:W-:Y:S01]  /*f920*/  SEL R7, RZ, 0x40, P0 ;  /* 0x00000040ff077807 */ /* 0x000fe20000000000 */
[----:B------:R-:W-:Y:S01]  /*f930*/  ULDC.64 UR8, c[0x0][0xa80] ;  /* 0x0002a00000087ab9 */ /* 0x000fe20000000a00 */
[----:B------:R-:W-:Y:S01]  /*f940*/  ISETP.GE.AND P0, PT, R26, R25, PT ;  /* 0x000000191a00720c */ /* 0x000fe20003f06270 */
[----:B------:R-:W-:Y:S01]  /*f950*/  IMAD.SHL.U32 R13, R8, 0x20, RZ ;  /* 0x00000020080d7824 */ /* 0x000fe200078e00ff */
[----:B------:R-:W-:Y:S01]  /*f960*/  LEA R20, P1, R4, UR8, 0x1 ;  /* 0x0000000804147c11 */ /* 0x000fe2000f8208ff */
[----:B------:R-:W-:-:S03]  /*f970*/  IMAD.IADD R3, R5, 0x1, R3 ;  /* 0x0000000105037824 */ /* 0x000fc600078e0203 */
        /* <DEDUP_REMOVED lines=38> */
.L_x_5580:
[----:B------:R-:W-:Y:S05]  /*fbe0*/  BSYNC B1 ;  /* 0x0000000000017941 */ /* 0x000fea0003800000 */
.L_x_5579:
        /* <DEDUP_REMOVED lines=36> */
.L_x_5575:
[----:B------:R-:W-:Y:S05]  /*fe30*/  BSYNC B0 ;  /* 0x0000000000007941 */ /* 0x000fea0003800000 */
.L_x_5569:
[----:B------:R-:W-:Y:S02]  /*fe40*/  ULDC UR4, c[0x0][0xc3c] ;  /* 0x00030f0000047ab9 */ /* 0x000fe40000000800 */
[----:B------:R-:W-:-:S06]  /*fe50*/  UISETP.GE.AND UP0, UPT, UR6, UR4, UPT ;  /* 0x000000040600728c */ /* 0x000fcc000bf06270 */
[----:B------:R-:W-:-:S13]  /*fe60*/  PLOP3.LUT P0, PT, PT, PT, UP0, 0x80, 0x0 ;  /* 0x000000000000781c */ /* 0x000fda0003f0f008 */
[----:B------:R-:W-:Y:S05]  /*fe70*/  @!P0 BRA `(.L_x_5581) ;  /* 0xffffff10003c8947 */ /* 0x000fea000383ffff */
[----:B------:R-:W-:Y:S05]  /*fe80*/  EXIT ;  /* 0x000000000000794d */ /* 0x000fea0003800000 */
.L_x_5462:
        /* <DEDUP_REMOVED lines=16> */
.L_x_5582:
        /* <DEDUP_REMOVED lines=36> */
[----:B------:R-:W-:Y:S01]  /*101d0*/  IMAD.MOV.U32 R6, RZ, RZ, R3 ;  /* 0x000000ffff067224 */ /* 0x000fe200078e0003 */
[----:B------:R-:W-:Y:S01]  /*101e0*/  UMOV UR4, URZ ;  /* 0x0000003f00047c82 */ /* 0x000fe20008000000 */
[----:B------:R-:W-:-:S05]  /*101f0*/  ULDC UR5, c[0x0][0xc38] ;  /* 0x00030e0000057ab9 */ /* 0x000fca0000000800 */
.L_x_5588:
        /* <DEDUP_REMOVED lines=12> */
.L_x_5587:
[----:B------:R-:W-:Y:S05]  /*102c0*/  BSYNC B0 ;  /* 0x0000000000007941 */ /* 0x000fea0003800000 */
.L_x_5586:
        /* <DEDUP_REMOVED lines=20> */
.L_x_5584:
        /* <DEDUP_REMOVED lines=20> */
.L_x_5589:
[----:B---3--:R-:W-:Y:S01]  /*10550*/  IMAD R16, R16, UR5, R13 ;  /* 0x0000000510107c24 */ /* 0x008fe2000f8e020d */
[----:B------:R-:W-:Y:S01]  /*10560*/  IABS R2, R6 ;  /* 0x0000000600027213 */ /* 0x000fe20000000000 */
[----:B-12---:R-:W-:-:S03]  /*10570*/  IMAD.MOV R9, RZ, RZ, -R3 ;  /* 0x000000ffff097224 */ /* 0x006fc600078e0a03 */
[----:B0-----:R-:W-:Y:S01]  /*10580*/  IADD3 R11, -R16, UR6, RZ ;  /* 0x00000006100b7c10 */ /* 0x001fe2000fffe1ff */
        /* <DEDUP_REMOVED lines=22> */
[----:B------:R-:W-:-:S03]  /*106f0*/  IMAD R6, R6, R9, R11 ;  /* 0x0000000906067224 */ /* 0x000fc600078e020b */
[----:B------:R-:W-:Y:S02]  /*10700*/  VIADDMNMX R15, R8, UR5, R7, PT ;  /* 0x00000005080f7c46 */ /* 0x000fe4000b800107 */
[----:B------:R-:W-:Y:S02]  /*10710*/  IABS R11, R6 ;  /* 0x00000006000b7213 */ /* 0x000fe40000000000 */
[-C--:B------:R-:W-:Y:S01]  /*10720*/  IABS R8, R15.reuse ;  /* 0x0000000f00087213 */ /* 0x080fe20000000000 */
[----:B------:R-:W-:Y:S01]  /*10730*/  IMAD.MOV R18, RZ, RZ, -R15 ;  /* 0x000000ffff127224 */ /* 0x000fe200078e0a0f */
[----:B------:R-:W-:Y:S02]  /*10740*/  IABS R10, R15 ;  /* 0x0000000f000a7213 */ /* 0x000fe40000000000 */
[----:B------:R-:W0:Y:S08]  /*10750*/  I2F.RP R7, R8 ;  /* 0x0000000800077306 */ /* 0x000e300000209400 */
[----:B0-----:R-:W0:Y:S02]  /*10760*/  MUFU.RCP R7, R7 ;  /* 0x0000000700077308 */ /* 0x001e240000001000 */
[----:B0-----:R-:W-:-:S06]  /*10770*/  VIADD R3, R7, 0xffffffe ;  /* 0x0ffffffe07037836 */ /* 0x001fcc0000000000 */
[----:B------:R-:W0:Y:S02]  /*10780*/  F2I.FTZ.U32.TRUNC.NTZ R3, R3 ;  /* 0x0000000300037305 */ /* 0x000e24000021f000 */
[----:B0-----:R-:W-:-:S04]  /*10790*/  IMAD.MOV R2, RZ, RZ, -R3 ;  /* 0x000000ffff027224 */ /* 0x001fc800078e0a03 */
[----:B------:R-:W-:Y:S02]  /*107a0*/  IMAD.MOV.U32 R9, RZ, RZ, R2 ;  /* 0x000000ffff097224 */ /* 0x000fe400078e0002 */
[----:B------:R-:W-:Y:S02]  /*107b0*/  IMAD.MOV.U32 R2, RZ, RZ, RZ ;  /* 0x000000ffff027224 */ /* 0x000fe400078e00ff */
        /* <DEDUP_REMOVED lines=20> */
.L_x_5585:
[----:B------:R-:W-:Y:S01]  /*10900*/  ULDC UR4, c[0x0][0xc3c] ;  /* 0x00030f0000047ab9 */ /* 0x000fe20000000800 */
[----:B------:R-:W-:Y:S02]  /*10910*/  IMAD.MOV.U32 R17, RZ, RZ, RZ ;  /* 0x000000ffff117224 */ /* 0x000fe400078e00ff */
[----:B------:R-:W-:Y:S02]  /*10920*/  IMAD.U32 R16, RZ, RZ, UR6 ;  /* 0x00000006ff107e24 */ /* 0x000fe4000f8e00ff */
[----:B------:R-:W-:Y:S02]  /*10930*/  IMAD.MOV.U32 R18, RZ, RZ, RZ ;  /* 0x000000ffff127224 */ /* 0x000fe400078e00ff */
[----:B------:R-:W-:-:S07]  /*10940*/  IMAD.U32 R19, RZ, RZ, UR4 ;  /* 0x00000004ff137e24 */ /* 0x000fce000f8e00ff */
.L_x_5590:
[----:B------:R-:W-:-:S13]  /*10950*/  ISETP.NE.AND P0, PT, R5, RZ, PT ;  /* 0x000000ff0500720c */ /* 0x000fda0003f05270 */
[----:B------:R-:W0:Y:S01]  /*10960*/  @!P0 S2R R3, SR_CgaCtaId ;  /* 0x0000000000038919 */ /* 0x000e220000008800 */
[----:B------:R-:W-:-:S04]  /*10970*/  @!P0 MOV R2, 0x400 ;  /* 0x0000040000028802 */ /* 0x000fc80000000f00 */
[----:B0-----:R-:W-:-:S05]  /*10980*/  @!P0 LEA R2, R3, R2, 0x18 ;  /* 0x0000000203028211 */ /* 0x001fca00078ec0ff */
[----:B------:R0:W-:Y:S01]  /*10990*/  @!P0 STS.128 [R2+0x28cd0], R16 ;  /* 0x028cd01002008388 */ /* 0x0001e20000000c00 */
[----:B------:R-:W-:Y:S06]  /*109a0*/  BAR.ARV 0x5, 0x180 ;  /* 0x0146000000007b1d */ /* 0x000fec0000002000 */
.L_x_5583:
[----:B------:R2:W-:Y:S01]  /*109b0*/  STL [R1+0x10], RZ ;  /* 0x000010ff01007387 */ /* 0x0005e20000100800 */
[----:B------:R-:W-:Y:S01]  /*109c0*/  ULDC UR4, c[0x0][0xc3c] ;  /* 0x00030f0000047ab9 */ /* 0x000fe20000000800 */
[----:B------:R-:W-:Y:S01]  /*109d0*/  IMAD.MOV.U32 R25, RZ, RZ, 0x1 ;  /* 0x00000001ff197424 */ /* 0x000fe200078e00ff */
[----:B-1----:R-:W-:Y:S01]  /*109e0*/  ISETP.GE.AND P0, PT, R19, UR4, PT ;  /* 0x0000000413007c0c */ /* 0x002fe2000bf06270 */
[----:B------:R-:W-:-:S12]  /*109f0*/  IMAD.MOV.U32 R24, RZ, RZ, RZ ;  /* 0x000000ffff187224 */ /* 0x000fd800078e00ff */
[----:B--2---:R-:W-:Y:S05]  /*10a00*/  @P0 BRA `(.L_x_5591) ;  /* 0x0000004c00300947 */ /* 0x004fea0003800000 */
[----:B------:R-:W1:Y:S01]  /*10a10*/  S2UR UR5, SR_CgaCtaId ;  /* 0x00000000000579c3 */ /* 0x000e620000008800 */
[C---:B0-----:R-:W-:Y:S01]  /*10a20*/  IMAD.SHL.U32 R2, R0.reuse, 0x8, RZ ;  /* 0x0000000800027824 */ /* 0x041fe200078e00ff */
[----:B------:R-:W-:Y:S01]  /*10a30*/  UMOV UR4, 0x400 ;  /* 0x0000040000047882 */ /* 0x000fe20000000000 */
[----:B------:R-:W-:Y:S01]  /*10a40*/  LOP3.LUT R4, R0, 0x7f, RZ, 0xc0, !PT ;  /* 0x0000007f00047812 */ /* 0x000fe200078ec0ff */
[----:B------:R0:W-:Y:S01]  /*10a50*/  STL [R1+0x10], RZ ;  /* 0x000010ff01007387 */ /* 0x0001e20000100800 */
[----:B------:R-:W-:Y:S01]  /*10a60*/  BSSY B8, `(.L_x_5591) ;  /* 0x00004c6000087945 */ /* 0x000fe20003800000 */
[----:B------:R-:W-:Y:S01]  /*10a70*/  LOP3.LUT R3, R2, 0x1f8, RZ, 0xc0, !PT ;  /* 0x000001f802037812 */ /* 0x000fe200078ec0ff */
[----:B------:R-:W-:Y:S01]  /*10a80*/  IMAD.MOV.U32 R25, RZ, RZ, 0x1 ;  /* 0x00000001ff197424 */ /* 0x000fe200078e00ff */
[----:B------:R-:W-:Y:S01]  /*10a90*/  SHF.R.U32.HI R5, RZ, 0x3, R4 ;  /* 0x00000003ff057819 */ /* 0x000fe20000011604 */
[----:B------:R-:W-:Y:S01]  /*10aa0*/  IMAD.MOV.U32 R24, RZ, RZ, RZ ;  /* 0x000000ffff187224 */ /* 0x000fe200078e00ff */
[----:B------:R-:W-:Y:S01]  /*10ab0*/  LOP3.LUT R3, R3, 0x38, R0, 0x78, !PT ;  /* 0x0000003803037812 */ /* 0x000fe200078e7800 */
[----:B------:R-:W-:Y:S01]  /*10ac0*/  IMAD.SHL.U32 R0, R0, 0x10, RZ ;  /* 0x0000001000007824 */ /* 0x000fe200078e00ff */
[----:B------:R-:W-:Y:S01]  /*10ad0*/  LOP3.LUT R4, R2, 0x38, RZ, 0xc0, !PT ;  /* 0x0000003802047812 */ /* 0x000fe200078ec0ff */
[----:B------:R-:W-:Y:S01]  /*10ae0*/  ULOP3.LUT UR36, UR39, 0x2, URZ, 0xfc, !UPT ;  /* 0x0000000227247892 */ /* 0x000fe2000f8efc3f */
[----:B------:R-:W-:Y:S01]  /*10af0*/  LOP3.LUT R34, R3, 0x200, R2, 0xf8, !PT ;  /* 0x0000020003227812 */ /* 0x000fe200078ef802 */
[----:B------:R-:W-:Y:S01]  /*10b00*/  ULDC UR37, c[0x0][0xc] ;  /* 0x0000030000257ab9 */ /* 0x000fe20000000800 */
[----:B------:R-:W-:-:S02]  /*10b10*/  LOP3.LUT R0, R5, 0x70, R0, 0xf8, !PT ;  /* 0x0000007005007812 */ /* 0x000fc400078ef800 */
[C---:B------:R-:W-:Y:S02]  /*10b20*/  LOP3.LUT R0, R4.reuse, 0xc0, RZ, 0xfc, !PT ;  /* 0x000000c004007812 */ /* 0x040fe400078efcff */
[C---:B------:R-:W-:Y:S02]  /*10b30*/  LOP3.LUT R0, R4.reuse, 0x140, RZ, 0xfc, !PT ;  /* 0x0000014004007812 */ /* 0x040fe400078efcff */
[C---:B------:R-:W-:Y:S01]  /*10b40*/  LOP3.LUT R2, R4.reuse, 0x40, RZ, 0xfc, !PT ;  /* 0x0000004004027812 */ /* 0x040fe200078efcff */
[----:B-1----:R-:W-:Y:S01]  /*10b50*/  ULEA UR4, UR5, UR4, 0x18 ;  /* 0x0000000405047291 */ /* 0x002fe2000f8ec03f */
[C---:B------:R-:W-:Y:S02]  /*10b60*/  LOP3.LUT R3, R4.reuse, 0x80, RZ, 0xfc, !PT ;  /* 0x0000008004037812 */ /* 0x040fe400078efcff */
[C---:B------:R-:W-:Y:S02]  /*10b70*/  LOP3.LUT R2, R4.reuse, 0x100, RZ, 0xfc, !PT ;  /* 0x0000010004027812 */ /* 0x040fe400078efcff */
[----:B------:R-:W-:-:S02]  /*10b80*/  LOP3.LUT R3, R4, 0x180, RZ, 0xfc, !PT ;  /* 0x0000018004037812 */ /* 0x000fc400078efcff */
[----:B------:R-:W-:Y:S02]  /*10b90*/  MOV R23, UR4 ;  /* 0x0000000400177c02 */ /* 0x000fe40008000f00 */
[----:B------:R-:W-:-:S03]  /*10ba0*/  LOP3.LUT R2, R4, 0x1c0, RZ, 0xfc, !PT ;  /* 0x000001c004027812 */ /* 0x000fc600078efcff */
[----:B------:R-:W-:-:S05]  /*10bb0*/  IMAD R0, R34, 0x2, R23 ;  /* 0x0000000222007824 */ /* 0x000fca00078e0217 */
[----:B------:R0:W-:Y:S02]  /*10bc0*/  STL [R1+0x18], R0 ;  /* 0x0000180001007387 */ /* 0x0001e40000100800 */
.L_x_5660:
[----:B------:R-:W-:Y:S05]  /*10bd0*/  YIELD ;  /* 0x0000000000007946 */ /* 0x000fea0003800000 */
[----:B------:R-:W-:Y:S01]  /*10be0*/  ULDC.64 UR4, c[0x0][0xa28] ;  /* 0x00028a0000047ab9 */ /* 0x000fe20000000a00 */
[----:B------:R-:W-:Y:S01]  /*10bf0*/  IMAD.MOV.U32 R31, RZ, RZ, RZ ;  /* 0x000000ffff1f7224 */ /* 0x000fe200078e00ff */
[----:B------:R-:W-:-:S04]  /*10c00*/  ISETP.NE.U32.AND P0, PT, RZ, UR4, PT ;  /* 0x00000004ff007c0c */ /* 0x000fc8000bf05070 */
[----:B------:R-:W-:Y:S01]  /*10c10*/  ISETP.NE.AND.EX P0, PT, RZ, UR5, PT, P0 ;  /* 0x00000005ff007c0c */ /* 0x000fe2000bf05300 */
[----:B------:R-:W-:-:S12]  /*10c20*/  ULDC.64 UR4, c[0x0][0xa18] ;  /* 0x0002860000047ab9 */ /* 0x000fd80000000a00 */
[----:B-1----:R-:W1:Y:S02]  /*10c30*/  @P0 LDC.64 R2, c[0x0][0xa28] ;  /* 0x00028a00ff020b82 */ /* 0x002e640000000a00 */
[----:B-1----:R-:W-:-:S05]  /*10c40*/  @P0 IMAD.WIDE R2, R19, 0x4, R2 ;  /* 0x0000000413020825 */ /* 0x002fca00078e0202 */
[----:B------:R1:W5:Y:S01]  /*10c50*/  @P0 LDG.E R31, desc[UR54][R2.64] ;  /* 0x00000036021f0981 */ /* 0x000362000c1e1900 */
[----:B------:R-:W-:Y:S01]  /*10c60*/  ISETP.NE.U32.AND P0, PT, RZ, UR4, PT ;  /* 0x00000004ff007c0c */ /* 0x000fe2000bf05070 */
[----:B0-----:R-:W-:Y:S01]  /*10c70*/  IMAD.MOV.U32 R0, RZ, RZ, RZ ;  /* 0x000000ffff007224 */ /* 0x001fe200078e00ff */
[----:B------:R-:W-:Y:S02]  /*10c80*/  LOP3.LUT R22, R22, 0xfffffdff, RZ, 0xc0, !PT ;  /* 0xfffffdff16167812 */ /* 0x000fe400078ec0ff */
[----:B------:R-:W-:Y:S01]  /*10c90*/  ISETP.NE.AND.EX P1, PT, RZ, UR5, PT, P0 ;  /* 0x00000005ff007c0c */ /* 0x000fe2000bf25300 */
[----:B------:R-:W-:Y:S02]  /*10ca0*/  ULDC.64 UR4, c[0x0][0xa00] ;  /* 0x0002800000047ab9 */ /* 0x000fe40000000a00 */
[----:B------:R-:W-:Y:S01]  /*10cb0*/  ISETP.NE.U32.AND P0, PT, RZ, UR4, PT ;  /* 0x00000004ff007c0c */ /* 0x000fe2000bf05070 */
[----:B-1----:R-:W0:Y:S03]  /*10cc0*/  LDC.64 R2, c[0x0][0xa00] ;  /* 0x00028000ff027b82 */ /* 0x002e260000000a00 */
[----:B------:R-:W-:Y:S01]  /*10cd0*/  ISETP.NE.AND.EX P2, PT, RZ, UR5, PT, P0 ;  /* 0x00000005ff007c0c */ /* 0x000fe2000bf45300 */
[----:B------:R-:W-:-:S05]  /*10ce0*/  ULDC.64 UR4, c[0x0][0x418] ;  /* 0x0001060000047ab9 */ /* 0x000fca0000000a00 */
[----:B------:R-:W1:Y:S07]  /*10cf0*/  @P1 LDC.64 R4, c[0x0][0xa18] ;  /* 0x00028600ff041b82 */ /* 0x000e6e0000000a00 */
[----:B------:R-:W-:Y:S01]  /*10d00*/  @P2 LOP3.LUT R22, R22, 0x200, RZ, 0xfc, !PT ;  /* 0x0000020016162812 */ /* 0x000fe200078efcff */
[----:B0-----:R-:W-:-:S05]  /*10d10*/  IMAD.WIDE R2, R19, 0x4, R2 ;  /* 0x0000000413027825 */ /* 0x001fca00078e0202 */
[----:B--2---:R-:W2:Y:S01]  /*10d20*/  @P2 LDG.E R0, desc[UR54][R2.64] ;  /* 0x0000003602002981 */ /* 0x004ea2000c1e1900 */
[----:B-1----:R-:W-:-:S05]  /*10d30*/  @P1 IMAD.WIDE R4, R19, 0x4, R4 ;  /* 0x0000000413041825 */ /* 0x002fca00078e0204 */
[----:B------:R0:W5:Y:S01]  /*10d40*/  @P1 LDG.E R37, desc[UR54][R4.64] ;  /* 0x0000003604251981 */ /* 0x000162000c1e1900 */
[----:B------:R-:W-:-:S03]  /*10d50*/  UISETP.NE.U32.AND UP0, UPT, UR4, URZ, UPT ;  /* 0x0000003f0400728c */ /* 0x000fc6000bf05070 */
[----:B------:R-:W-:Y:S01]  /*10d60*/  ULDC UR4, c[0x0][0x424] ;  /* 0x0001090000047ab9 */ /* 0x000fe20000000800 */
[----:B------:R-:W-:-:S03]  /*10d70*/  UISETP.NE.AND.EX UP0, UPT, UR5, URZ, UPT, UP0 ;  /* 0x0000003f0500728c */ /* 0x000fc6000bf05300 */
[----:B------:R-:W-:Y:S01]  /*10d80*/  ULDC UR5, c[0x0][0x2f0] ;  /* 0x0000bc0000057ab9 */ /* 0x000fe20000000800 */
[----:B------:R-:W-:-:S04]  /*10d90*/  USEL UR4, UR4, 0x1, UP0 ;  /* 0x0000000104047887 */ /* 0x000fc80008000000 */
[----:B------:R-:W-:Y:S01]  /*10da0*/  UIMAD UR4, UR4, UR5, URZ ;  /* 0x00000005040472a4 */ /* 0x000fe2000f8e023f */
[----:B--2---:R1:W-:Y:S05]  /*10db0*/  STL [R1], R0 ;  /* 0x0000000001007387 */ /* 0x0043ea0000100800 */
[----:B-1----:R-:W-:Y:S01]  /*10dc0*/  IMAD.U32 R0, RZ, RZ, UR4 ;  /* 0x00000004ff007e24 */ /* 0x002fe2000f8e00ff */
[----:B0--34-:R-:W-:Y:S06]  /*10dd0*/  @P1 BRA `(.L_x_5592) ;  /* 0x0000000000181947 */ /* 0x019fec0003800000 */
[----:B------:R-:W-:Y:S02]  /*10de0*/  ULDC UR4, c[0x0][0x288] ;  /* 0x0000a20000047ab9 */ /* 0x000fe40000000800 */
[----:B-----5:R-:W-:Y:S01]  /*10df0*/  IMAD.U32 R37, RZ, RZ, UR4 ;  /* 0x00000004ff257e24 */ /* 0x020fe2000f8e00ff */
[----:B------:R-:W-:Y:S06]  /*10e00*/  @!P2 BRA `(.L_x_5592) ;  /* 0x00000000000ca947 */ /* 0x000fec0003800000 */
[----:B------:R-:W2:Y:S04]  /*10e10*/  LDG.E R4, desc[UR54][R2.64] ;  /* 0x0000003602047981 */ /* 0x000ea8000c1e1900 */
[----:B------:R-:W2:Y:S02]  /*10e20*/  LDG.E R37, desc[UR54][R2.64+0x4] ;  /* 0x0000043602257981 */ /* 0x000ea4000c1e1900 */
[----:B--2---:R-:W-:-:S07]  /*10e30*/  IMAD.IADD R37, R37, 0x1, -R4 ;  /* 0x0000000125257824 */ /* 0x004fce00078e0a04 */
.L_x_5592:
[----:B------:R-:W-:Y:S02]  /*10e40*/  ULDC.64 UR4, c[0x0][0xa20] ;  /* 0x0002880000047ab9 */ /* 0x000fe40000000a00 */
[----:B------:R-:W-:-:S04]  /*10e50*/  ISETP.NE.U32.AND P0, PT, RZ, UR4, PT ;  /* 0x00000004ff007c0c */ /* 0x000fc8000bf05070 */
[----:B------:R-:W-:-:S13]  /*10e60*/  ISETP.NE.AND.EX P0, PT, RZ, UR5, PT, P0 ;  /* 0x00000005ff007c0c */ /* 0x000fda000bf05300 */
[----:B------:R-:W-:Y:S05]  /*10e70*/  @!P0 BRA `(.L_x_5593) ;  /* 0x0000000000108947 */ /* 0x000fea0003800000 */
[----:B------:R-:W0:Y:S02]  /*10e80*/  LDC.64 R2, c[0x0][0xa20] ;  /* 0x00028800ff027b82 */ /* 0x000e240000000a00 */
[----:B0-----:R-:W-:-:S05]  /*10e90*/  IMAD.WIDE R2, R19, 0x4, R2 ;  /* 0x0000000413027825 */ /* 0x001fca00078e0202 */
[----:B------:R0:W5:Y:S01]  /*10ea0*/  LDG.E R0, desc[UR54][R2.64] ;  /* 0x0000003602007981 */ /* 0x000162000c1e1900 */
[----:B------:R-:W-:Y:S05]  /*10eb0*/  BRA `(.L_x_5594) ;  /* 0x0000000000247947 */ /* 0x000fea0003800000 */
.L_x_5593:
[----:B------:R-:W-:Y:S02]  /*10ec0*/  ULDC.64 UR4, c[0x0][0xa08] ;  /* 0x0002820000047ab9 */ /* 0x000fe40000000a00 */
[----:B------:R-:W-:-:S04]  /*10ed0*/  ISETP.NE.U32.AND P0, PT, RZ, UR4, PT ;  /* 0x00000004ff007c0c */ /* 0x000fc8000bf05070 */
[----:B------:R-:W-:-:S13]  /*10ee0*/  ISETP.NE.AND.EX P0, PT, RZ, UR5, PT, P0 ;  /* 0x00000005ff007c0c */ /* 0x000fda000bf05300 */
[----:B------:R-:W-:Y:S05]  /*10ef0*/  @!P0 BRA `(.L_x_5594) ;  /* 0x0000000000148947 */ /* 0x000fea0003800000 */
[----:B------:R-:W0:Y:S02]  /*10f00*/  LDC.64 R2, c[0x0][0xa08] ;  /* 0x00028200ff027b82 */ /* 0x000e240000000a00 */
[----:B0-----:R-:W-:-:S05]  /*10f10*/  IMAD.WIDE R2, R19, 0x4, R2 ;  /* 0x0000000413027825 */ /* 0x001fca00078e0202 */
[----:B------:R-:W2:Y:S04]  /*10f20*/  LDG.E R0, desc[UR54][R2.64] ;  /* 0x0000003602007981 */ /* 0x000ea8000c1e1900 */
[----:B------:R-:W2:Y:S02]  /*10f30*/  LDG.E R5, desc[UR54][R2.64+0x4] ;  /* 0x0000043602057981 */ /* 0x000ea4000c1e1900 */
[----:B--2---:R-:W-:-:S07]  /*10f40*/  IMAD.IADD R0, R5, 0x1, -R0 ;  /* 0x0000000105007824 */ /* 0x004fce00078e0a00 */
.L_x_5594:
[----:B0-----:R-:W0:Y:S01]  /*10f50*/  LDC R2, c[0x0][0x448] ;  /* 0x00011200ff027b82 */ /* 0x001e220000000800 */
[----:B------:R-:W-:Y:S01]  /*10f60*/  IMAD.SHL.U32 R35, R17, 0x40, RZ ;  /* 0x0000004011237824 */ /* 0x000fe200078e00ff */
[----:B------:R-:W-:Y:S01]  /*10f70*/  LOP3.LUT R22, R22, 0xfffffeff, RZ, 0xc0, !PT ;  /* 0xfffffeff16167812 */ /* 0x000fe200078ec0ff */
[----:B-----5:R-:W-:Y:S02]  /*10f80*/  IMAD.IADD R29, R0, 0x1, -R31 ;  /* 0x00000001001d7824 */ /* 0x020fe400078e0a1f */
[----:B------:R-:W-:Y:S01]  /*10f90*/  VIADD R4, R35, 0x3f ;  /* 0x0000003f23047836 */ /* 0x000fe20000000000 */
[----:B0-----:R-:W-:Y:S02]  /*10fa0*/  ISETP.NE.AND P2, PT, R2, 0x1, PT ;  /* 0x000000010200780c */ /* 0x001fe40003f45270 */
[----:B------:R-:W0:Y:S11]  /*10fb0*/  LDC.64 R2, c[0x0][0x9e0] ;  /* 0x00027800ff027b82 */ /* 0x000e360000000a00 */
[----:B------:R-:W1:Y:S01]  /*10fc0*/  @P2 LDC R5, c[0x0][0x44c] ;  /* 0x00011300ff052b82 */ /* 0x000e620000000800 */
[----:B------:R-:W-:-:S07]  /*10fd0*/  @P2 LOP3.LUT R22, R22, 0x100, RZ, 0xfc, !PT ;  /* 0x0000010016162812 */ /* 0x000fce00078efcff */
[----:B------:R-:W2:Y:S01]  /*10fe0*/  @P2 LDC R6, c[0x0][0x450] ;  /* 0x00011400ff062b82 */ /* 0x000ea20000000800 */
[----:B0-----:R-:W-:Y:S01]  /*10ff0*/  ISETP.GE.AND P1, PT, R3, 0x1, PT ;  /* 0x000000010300780c */ /* 0x001fe20003f26270 */
[----:B-1----:R-:W-:-:S05]  /*11000*/  @P2 IMAD.HI.U32 R5, R4, R5, RZ ;  /* 0x0000000504052227 */ /* 0x002fca00078e00ff */
[----:B--2---:R-:W-:Y:S02]  /*11010*/  @P2 SHF.R.U32.HI R4, RZ, R6, R5 ;  /* 0x00000006ff042219 */ /* 0x004fe40000011605 */
[----:B------:R-:W-:-:S05]  /*11020*/  IADD3 R5, R29, 0x1, -R37 ;  /* 0x000000011d057810 */ /* 0x000fca0007ffe825 */
        /* <DEDUP_REMOVED lines=14> */
.L_x_5597:
[----:B------:R-:W-:-:S13]  /*11110*/  ISETP.NE.AND P0, PT, R3, 0x1, PT ;  /* 0x000000010300780c */ /* 0x000fda0003f05270 */
[----:B------:R-:W0:Y:S02]  /*11120*/  @P0 LDC.64 R4, c[0x0][0x9e8] ;  /* 0x00027a00ff040b82 */ /* 0x000e240000000a00 */
[----:B0-----:R-:W-:-:S05]  /*11130*/  @P0 IMAD.HI.U32 R4, R0, R4, RZ ;  /* 0x0000000400040227 */ /* 0x001fca00078e00ff */
[----:B------:R-:W-:-:S07]  /*11140*/  @P0 SHF.R.U32.HI R0, RZ, R5, R4 ;  /* 0x00000005ff000219 */ /* 0x000fce0000011604 */
.L_x_5598:
[----:B------:R-:W-:Y:S05]  /*11150*/  BSYNC B0 ;  /* 0x0000000000007941 */ /* 0x000fea0003800000 */
.L_x_5596:
[----:B------:R-:W-:-:S05]  /*11160*/  IMAD R5, R0, R3, R3 ;  /* 0x0000000300057224 */ /* 0x000fca00078e0203 */
[----:B------:R-:W-:-:S07]  /*11170*/  VIMNMX R2, R2, R5, PT ;  /* 0x0000000502027248 */ /* 0x000fce0003fe0100 */
.L_x_5595:
[----:B------:R-:W0:Y:S01]  /*11180*/  @P2 LDC R4, c[0x0][0x44c] ;  /* 0x00011300ff042b82 */ /* 0x000e220000000800 */
[----:B------:R-:W-:Y:S01]  /*11190*/  VIADD R2, R2, 0x3f ;  /* 0x0000003f02027836 */ /* 0x000fe20000000000 */
[----:B------:R-:W-:Y:S01]  /*111a0*/  ULDC UR4, c[0x0][0x9dc] ;  /* 0x0002770000047ab9 */ /* 0x000fe20000000800 */
[----:B------:R-:W-:-:S05]  /*111b0*/  IMAD.MOV.U32 R0, RZ, RZ, R35 ;  /* 0x000000ffff007224 */ /* 0x000fca00078e0023 */
[----:B------:R-:W1:Y:S01]  /*111c0*/  @P2 LDC R5, c[0x0][0x450] ;  /* 0x00011400ff052b82 */ /* 0x000e620000000800 */
[----:B0-----:R-:W-:-:S05]  /*111d0*/  @P2 IMAD.HI.U32 R4, R35, R4, RZ ;  /* 0x0000000423042227 */ /* 0x001fca00078e00ff */
[----:B-1----:R-:W-:Y:S02]  /*111e0*/  @P2 SHF.R.U32.HI R0, RZ, R5, R4 ;  /* 0x00000005ff002219 */ /* 0x002fe40000011604 */
[----:B------:R-:W-:-:S04]  /*111f0*/  SHF.R.S32.HI R5, RZ, 0x1f, R2 ;  /* 0x0000001fff057819 */ /* 0x000fc80000011402 */
[----:B------:R-:W-:Y:S01]  /*11200*/  LEA.HI R4, R5, R2, RZ, 0x6 ;  /* 0x0000000205047211 */ /* 0x000fe200078f30ff */
[----:B------:R-:W-:-:S03]  /*11210*/  VIADD R2, R29, 0x3f ;  /* 0x0000003f1d027836 */ /* 0x000fc60000000000 */
[----:B------:R-:W-:Y:S02]  /*11220*/  SHF.R.S32.HI R4, RZ, 0x6, R4 ;  /* 0x00000006ff047819 */ /* 0x000fe40000011404 */
[----:B------:R-:W-:-:S04]  /*11230*/  SHF.R.S32.HI R5, RZ, 0x1f, R2 ;  /* 0x0000001fff057819 */ /* 0x000fc80000011402 */
[----:B------:R-:W-:Y:S02]  /*11240*/  LEA.HI R5, R5, R2, RZ, 0x6 ;  /* 0x0000000205057211 */ /* 0x000fe400078f30ff */
[----:B------:R-:W-:Y:S02]  /*11250*/  IADD3 R2, R0, R29, -R37 ;  /* 0x0000001d00027210 */ /* 0x000fe40007ffe825 */
[----:B------:R-:W-:-:S03]  /*11260*/  SHF.R.S32.HI R5, RZ, 0x6, R5 ;  /* 0x00000006ff057819 */ /* 0x000fc60000011405 */
        /* <DEDUP_REMOVED lines=14> */
.L_x_5601:
[----:B------:R-:W-:-:S13]  /*11350*/  ISETP.NE.AND P0, PT, R3, 0x1, PT ;  /* 0x000000010300780c */ /* 0x000fda0003f05270 */
[----:B------:R-:W1:Y:S02]  /*11360*/  @P0 LDC.64 R4, c[0x0][0x9e8] ;  /* 0x00027a00ff040b82 */ /* 0x000e640000000a00 */
[----:B-1----:R-:W-:-:S05]  /*11370*/  @P0 IMAD.HI.U32 R4, R2, R4, RZ ;  /* 0x0000000402040227 */ /* 0x002fca00078e00ff */
[----:B------:R-:W-:-:S07]  /*11380*/  @P0 SHF.R.U32.HI R2, RZ, R5, R4 ;  /* 0x00000005ff020219 */ /* 0x000fce0000011604 */
.L_x_5602:
[----:B------:R-:W-:Y:S05]  /*11390*/  BSYNC B0 ;  /* 0x0000000000007941 */ /* 0x000fea0003800000 */
.L_x_5600:
[----:B------:R-:W-:-:S05]  /*113a0*/  IMAD R3, R2, R3, RZ ;  /* 0x0000000302037224 */ /* 0x000fca00078e02ff */
[----:B------:R-:W-:-:S07]  /*113b0*/  VIMNMX R0, R0, R3, !PT ;  /* 0x0000000300007248 */ /* 0x000fce0007fe0100 */
.L_x_5599:
[----:B------:R-:W-:Y:S01]  /*113c0*/  SHF.R.S32.HI R3, RZ, 0x1f, R0 ;  /* 0x0000001fff037819 */ /* 0x000fe20000011400 */
[----:B------:R-:W-:Y:S03]  /*113d0*/  BSSY B7, `(.L_x_5603) ;  /* 0x000036d000077945 */ /* 0x000fe60003800000 */
[----:B------:R-:W-:-:S04]  /*113e0*/  LEA.HI R3, R3, R0, RZ, 0x6 ;  /* 0x0000000003037211 */ /* 0x000fc800078f30ff */
[----:B------:R-:W-:-:S04]  /*113f0*/  SHF.R.S32.HI R3, RZ, 0x6, R3 ;  /* 0x00000006ff037819 */ /* 0x000fc80000011403 */
        /* <DEDUP_REMOVED lines=20> */
.L_x_5604:
        /* <DEDUP_REMOVED lines=20> */
.L_x_5607:
[----:B------:R-:W-:Y:S05]  /*11680*/  BSYNC B6 ;  /* 0x0000000000067941 */ /* 0x000fea0003800000 */
.L_x_5606:
        /* <DEDUP_REMOVED lines=17> */
[----:B-1----:R-:W-:-:S07]  /*117a0*/  IMAD.MOV.U32 R13, RZ, RZ, RZ ;  /* 0x000000ffff0d7224 */ /* 0x002fce00078e00ff */
[----:B------:R-:W-:-:S07]  /*117b0*/  LEPC R20, `(.L_x_5610) ;  /* 0x000000001014794e */ /* 0x000fce0000000000 */
[----:B0-2---:R-:W-:Y:S05]  /*117c0*/  CALL.ABS.NOINC R2 ;  /* 0x0000000002007343 */ /* 0x005fea0003c00000 */
.L_x_5610:
        /* <DEDUP_REMOVED lines=15> */
.L_x_5609:
[----:B------:R-:W-:Y:S05]  /*118c0*/  BSYNC B6 ;  /* 0x0000000000067941 */ /* 0x000fea0003800000 */
.L_x_5608:
[----:B------:R-:W1:Y:S01]  /*118d0*/  S2R R20, SR_TID.X ;  /* 0x0000000000147919 */ /* 0x000e620000002100 */
[----:B------:R-:W-:Y:S01]  /*118e0*/  ULDC.64 UR4, c[0x0][0x9f8] ;  /* 0x00027e0000047ab9 */ /* 0x000fe20000000a00 */
[----:B------:R-:W-:Y:S01]  /*118f0*/  IMAD.MOV.U32 R28, RZ, RZ, R19 ;  /* 0x000000ffff1c7224 */ /* 0x000fe200078e0013 */
[----:B------:R-:W-:Y:S01]  /*11900*/  ISETP.NE.U32.AND P0, PT, RZ, UR4, PT ;  /* 0x00000004ff007c0c */ /* 0x000fe2000bf05070 */
[----:B------:R-:W2:Y:S01]  /*11910*/  S2R R17, SR_TID.X ;  /* 0x0000000000117919 */ /* 0x000ea20000002100 */
[----:B------:R-:W-:Y:S01]  /*11920*/  ULDC UR4, c[0x0][0x320] ;  /* 0x0000c80000047ab9 */ /* 0x000fe20000000800 */
[----:B------:R-:W3:Y:S01]  /*11930*/  LDC R9, c[0x0][0x430] ;  /* 0x00010c00ff097b82 */ /* 0x000ee20000000800 */
[----:B------:R-:W-:-:S13]  /*11940*/  ISETP.NE.AND.EX P0, PT, RZ, UR5, PT, P0 ;  /* 0x00000005ff007c0c */ /* 0x000fda000bf05300 */
[----:B------:R-:W4:Y:S01]  /*11950*/  @P0 LDC.64 R2, c[0x0][0x9f8] ;  /* 0x00027e00ff020b82 */ /* 0x000f220000000a00 */
[----:B-1----:R-:W-:Y:S02]  /*11960*/  IMAD.SHL.U32 R20, R20, 0x8, RZ ;  /* 0x0000000814147824 */ /* 0x002fe400078e00ff */
[----:B--2---:R-:W-:-:S03]  /*11970*/  IMAD.SHL.U32 R17, R17, 0x8, RZ ;  /* 0x0000000811117824 */ /* 0x004fc600078e00ff */
[----:B------:R-:W-:-:S04]  /*11980*/  LOP3.LUT R20, R20, 0x38, RZ, 0xc0, !PT ;  /* 0x0000003814147812 */ /* 0x000fc800078ec0ff */
[C---:B------:R-:W-:Y:S02]  /*11990*/  LOP3.LUT R26, R20.reuse, 0x180, RZ, 0xfc, !PT ;  /* 0x00000180141a7812 */ /* 0x040fe400078efcff */
[----:B------:R-:W-:Y:S01]  /*119a0*/  LOP3.LUT R20, R20, 0x40, RZ, 0xfc, !PT ;  /* 0x0000004014147812 */ /* 0x000fe200078efcff */
[----:B----4-:R-:W-:Y:S01]  /*119b0*/  @P0 IMAD.WIDE R2, R19, 0x4, R2 ;  /* 0x0000000413020825 */ /* 0x010fe200078e0202 */
[----:B------:R-:W-:Y:S02]  /*119c0*/  LOP3.LUT R17, R17, 0x38, RZ, 0xc0, !PT ;  /* 0x0000003811117812 */ /* 0x000fe400078ec0ff */
[----:B------:R-:W-:Y:S02]  /*119d0*/  ISETP.GE.AND P3, PT, R20, UR4, PT ;  /* 0x0000000414007c0c */ /* 0x000fe4000bf66270 */
[----:B------:R-:W-:Y:S01]  /*119e0*/  LOP3.LUT R20, R17, 0x1c0, RZ, 0xfc, !PT ;  /* 0x000001c011147812 */ /* 0x000fe200078efcff */
[----:B------:R1:W5:Y:S01]  /*119f0*/  @P0 LDG.E R28, desc[UR54][R2.64] ;  /* 0x00000036021c0981 */ /* 0x000362000c1e1900 */
[----:B------:R-:W-:Y:S01]  /*11a00*/  ISETP.GE.AND P1, PT, R26, UR4, PT ;  /* 0x000000041a007c0c */ /* 0x000fe2000bf26270 */
[----:B------:R-:W-:Y:S01]  /*11a10*/  UMOV UR5, 0xffffffff ;  /* 0xffffffff00057882 */ /* 0x000fe20000000000 */
[----:B------:R-:W-:Y:S01]  /*11a20*/  ISETP.GE.AND P0, PT, R20, UR4, PT ;  /* 0x0000000414007c0c */ /* 0x000fe2000bf06270 */
[----:B------:R-:W2:Y:S01]  /*11a30*/  S2R R21, SR_TID.X ;  /* 0x0000000000157919 */ /* 0x000ea20000002100 */
[----:B------:R-:W-:-:S02]  /*11a40*/  LEA R0, R27, 0xffffffc0, 0x6 ;  /* 0xffffffc01b007811 */ /* 0x000fc400078e30ff */
[----:B------:R-:W-:Y:S01]  /*11a50*/  LOP3.LUT R22, R22, 0xffffffbf, RZ, 0xc0, !PT ;  /* 0xffffffbf16167812 */ /* 0x000fe200078ec0ff */
[----:B------:R-:W4:Y:S01]  /*11a60*/  S2R R20, SR_TID.X ;  /* 0x0000000000147919 */ /* 0x000f220000002100 */
[----:B------:R-:W-:Y:S02]  /*11a70*/  SEL R6, RZ, 0x40, P1 ;  /* 0x00000040ff067807 */ /* 0x000fe40000800000 */
[----:B------:R-:W-:Y:S01]  /*11a80*/  @P3 LOP3.LUT R22, R22, 0x40, RZ, 0xfc, !PT ;  /* 0x0000004016163812 */ /* 0x000fe200078efcff */
[----:B------:R-:W0:Y:S03]  /*11a90*/  S2R R17, SR_TID.X ;  /* 0x0000000000117919 */ /* 0x000e260000002100 */
[----:B------:R-:W-:Y:S01]  /*11aa0*/  LOP3.LUT R22, R22, 0xffffff7f, RZ, 0xc0, !PT ;  /* 0xffffff7f16167812 */ /* 0x000fe200078ec0ff */
[----:B------:R-:W3:Y:S01]  /*11ab0*/  S2R R26, SR_TID.X ;  /* 0x00000000001a7919 */ /* 0x000ee20000002100 */
[----:B--2---:R-:W-:-:S02]  /*11ac0*/  IMAD.SHL.U32 R21, R21, 0x8, RZ ;  /* 0x0000000815157824 */ /* 0x004fc400078e00ff */
[----:B----4-:R-:W-:-:S03]  /*11ad0*/  IMAD.SHL.U32 R20, R20, 0x8, RZ ;  /* 0x0000000814147824 */ /* 0x010fc600078e00ff */
[----:B------:R-:W-:Y:S01]  /*11ae0*/  LOP3.LUT R21, R21, 0x38, RZ, 0xc0, !PT ;  /* 0x0000003815157812 */ /* 0x000fe200078ec0ff */
[----:B0-----:R-:W-:Y:S01]  /*11af0*/  IMAD.SHL.U32 R17, R17, 0x8, RZ ;  /* 0x0000000811117824 */ /* 0x001fe200078e00ff */
[----:B------:R-:W-:Y:S02]  /*11b00*/  LOP3.LUT R20, R20, 0x38, RZ, 0xc0, !PT ;  /* 0x0000003814147812 */ /* 0x000fe400078ec0ff */
[----:B------:R-:W-:Y:S02]  /*11b10*/  ISETP.GE.AND P2, PT, R21, UR4, PT ;  /* 0x0000000415007c0c */ /* 0x000fe4000bf46270 */
[----:B---3--:R-:W-:Y:S02]  /*11b20*/  LOP3.LUT R26, R26, 0x7f, RZ, 0xc0, !PT ;  /* 0x0000007f1a1a7812 */ /* 0x008fe400078ec0ff */
[----:B------:R-:W-:Y:S02]  /*11b30*/  LOP3.LUT R17, R17, 0x38, RZ, 0xc0, !PT ;  /* 0x0000003811117812 */ /* 0x000fe400078ec0ff */
[----:B------:R-:W-:-:S02]  /*11b40*/  SHF.R.U32.HI R27, RZ, 0x3, R26 ;  /* 0x00000003ff1b7819 */ /* 0x000fc4000001161a */
[----:B------:R-:W-:Y:S02]  /*11b50*/  LOP3.LUT R26, R20, 0xc0, RZ, 0xfc, !PT ;  /* 0x000000c0141a7812 */ /* 0x000fe400078efcff */
[----:B------:R-:W0:Y:S01]  /*11b60*/  S2R R20, SR_TID.X ;  /* 0x0000000000147919 */ /* 0x000e220000002100 */
[----:B------:R-:W-:Y:S02]  /*11b70*/  LOP3.LUT R17, R17, 0x80, RZ, 0xfc, !PT ;  /* 0x0000008011117812 */ /* 0x000fe400078efcff */
[----:B------:R-:W-:Y:S02]  /*11b80*/  @P2 LOP3.LUT R22, R22, 0x80, RZ, 0xfc, !PT ;  /* 0x0000008016162812 */ /* 0x000fe400078efcff */
[----:B------:R-:W-:Y:S02]  /*11b90*/  ISETP.GE.AND P5, PT, R17, UR4, PT ;  /* 0x0000000411007c0c */ /* 0x000fe4000bfa6270 */
[----:B------:R-:W-:Y:S02]  /*11ba0*/  ISETP.GE.AND P4, PT, R26, UR4, PT ;  /* 0x000000041a007c0c */ /* 0x000fe4000bf86270 */
[----:B------:R-:W-:-:S02]  /*11bb0*/  LOP3.LUT R22, R22, 0xffffffdf, RZ, 0xc0, !PT ;  /* 0xffffffdf16167812 */ /* 0x000fc400078ec0ff */
[C---:B------:R-:W-:Y:S02]  /*11bc0*/  LOP3.LUT R26, R21.reuse, 0x100, RZ, 0xfc, !PT ;  /* 0x00000100151a7812 */ /* 0x040fe400078efcff */
[----:B------:R-:W-:Y:S02]  /*11bd0*/  LOP3.LUT R21, R21, 0x140, RZ, 0xfc, !PT ;  /* 0x0000014015157812 */ /* 0x000fe400078efcff */
[----:B------:R-:W-:Y:S02]  /*11be0*/  ISETP.GE.AND P3, PT, R26, UR4, PT ;  /* 0x000000041a007c0c */ /* 0x000fe4000bf66270 */
[----:B------:R-:W-:Y:S02]  /*11bf0*/  ISETP.GE.AND P2, PT, R21, UR4, PT ;  /* 0x0000000415007c0c */ /* 0x000fe4000bf46270 */
[----:B------:R-:W-:Y:S02]  /*11c00*/  @P5 LOP3.LUT R22, R22, 0x20, RZ, 0xfc, !PT ;  /* 0x0000002016165812 */ /* 0x000fe400078efcff */
[----:B------:R-:W-:-:S02]  /*11c10*/  SEL R17, RZ, 0x80, P0 ;  /* 0x00000080ff117807 */ /* 0x000fc40000000000 */
[----:B------:R-:W-:-:S04]  /*11c20*/  LOP3.LUT R22, R22, 0xffffffef, RZ, 0xc0, !PT ;  /* 0xffffffef16167812 */ /* 0x000fc800078ec0ff */
[----:B------:R-:W-:-:S04]  /*11c30*/  @P4 LOP3.LUT R22, R22, 0x10, RZ, 0xfc, !PT ;  /* 0x0000001016164812 */ /* 0x000fc800078efcff */
[----:B------:R-:W-:Y:S01]  /*11c40*/  LOP3.LUT R22, R22, 0xfffffffb, RZ, 0xc0, !PT ;  /* 0xfffffffb16167812 */ /* 0x000fe200078ec0ff */
[----:B0-----:R-:W-:-:S03]  /*11c50*/  IMAD.SHL.U32 R20, R20, 0x10, RZ ;  /* 0x0000001014147824 */ /* 0x001fc600078e00ff */
[----:B------:R-:W-:Y:S02]  /*11c60*/  @P2 LOP3.LUT R22, R22, 0x4, RZ, 0xfc, !PT ;  /* 0x0000000416162812 */ /* 0x000fe400078efcff */
[----:B------:R-:W-:Y:S02]  /*11c70*/  LOP3.LUT R20, R27, 0x70, R20, 0xf8, !PT ;  /* 0x000000701b147812 */ /* 0x000fe400078ef814 */
[----:B------:R-:W-:-:S03]  /*11c80*/  LOP3.LUT R22, R22, 0xfffffff7, RZ, 0xc0, !PT ;  /* 0xfffffff716167812 */ /* 0x000fc600078ec0ff */
[----:B------:R-:W-:Y:S01]  /*11c90*/  IMAD.IADD R36, R20, 0x1, R0 ;  /* 0x0000000114247824 */ /* 0x000fe200078e0200 */
[----:B------:R-:W-:Y:S01]  /*11ca0*/  @P3 LOP3.LUT R22, R22, 0x8, RZ, 0xfc, !PT ;  /* 0x0000000816163812 */ /* 0x000fe200078efcff */
[----:B-1----:R-:W-:Y:S06]  /*11cb0*/  BRA.DIV UR5, `(.L_x_5611) ;  /* 0x00000042056c7947 */ /* 0x002fec000b800000 */
.L_x_5678:
        /* <DEDUP_REMOVED lines=38> */
[----:B------:R-:W-:Y:S01]  /*11f20*/  LOP3.LUT R2, R4, R2, R3, 0xfe, !PT ;  /* 0x0000000204027212 */ /* 0x000fe200078efe03 */
[----:B------:R-:W-:-:S03]  /*11f30*/  IMAD.U32 R3, RZ, RZ, UR36 ;  /* 0x00000024ff037e24 */ /* 0x000fc6000f8e00ff */
[----:B------:R-:W-:Y:S01]  /*11f40*/  LOP3.LUT R6, R2, R6, RZ, 0xfc, !PT ;  /* 0x0000000602067212 */ /* 0x000fe200078efcff */
[----:B------:R-:W-:Y:S01]  /*11f50*/  IMAD.MOV R2, RZ, RZ, -R7 ;  /* 0x000000ffff027224 */ /* 0x000fe200078e0a07 */
[----:B------:R-:W-:Y:S02]  /*11f60*/  ISETP.NE.AND P0, PT, R3, 0x3, PT ;  /* 0x000000030300780c */ /* 0x000fe40003f05270 */
[----:B------:R-:W-:Y:S01]  /*11f70*/  LOP3.LUT R17, R6, R17, RZ, 0xfc, !PT ;  /* 0x0000001106117212 */ /* 0x000fe200078efcff */
[----:B------:R0:W-:Y:S01]  /*11f80*/  STL [R1+0x14], R6 ;  /* 0x0000140601007387 */ /* 0x0001e20000100800 */
[----:B------:R-:W-:-:S09]  /*11f90*/  IMAD R36, R9, R2, R36 ;  /* 0x0000000209247224 */ /* 0x000fd200078e0224 */
[----:B------:R-:W-:-:S04]  /*11fa0*/  @P0 LOP3.LUT R22, R22, 0x400, RZ, 0xfc, !PT ;  /* 0x0000040016160812 */ /* 0x000fc800078efcff */
[----:B------:R-:W-:-:S04]  /*11fb0*/  LOP3.LUT R22, R22, 0xfffffffe, RZ, 0xc0, !PT ;  /* 0xfffffffe16167812 */ /* 0x000fc800078ec0ff */
[----:B------:R-:W-:Y:S01]  /*11fc0*/  @P1 LOP3.LUT R22, R22, 0x1, RZ, 0xfc, !PT ;  /* 0x0000000116161812 */ /* 0x000fe200078efcff */
[----:B0-----:R-:W-:Y:S06]  /*11fd0*/  @!P0 BRA `(.L_x_5612) ;  /* 0x0000000000048947 */ /* 0x001fec0003800000 */
[----:B------:R-:W-:Y:S01]  /*11fe0*/  BPT.TRAP 0x1 ;  /* 0x000000040000795c */ /* 0x000fe20000300000 */
.L_x_5612:
[----:B------:R-:W0:Y:S01]  /*11ff0*/  S2R R2, SR_TID.X ;  /* 0x0000000000027919 */ /* 0x000e220000002100 */
[----:B------:R-:W-:Y:S01]  /*12000*/  LEA R27, R24, R23, 0x3 ;  /* 0x00000017181b7211 */ /* 0x000fe200078e18ff */
[----:B------:R-:W-:Y:S01]  /*12010*/  BSSY B0, `(.L_x_5613) ;  /* 0x0000007000007945 */ /* 0x000fe20003800000 */
[----:B0-----:R-:W-:-:S04]  /*12020*/  LOP3.LUT R2, R2, 0x7f, RZ, 0xc0, !PT ;  /* 0x0000007f02027812 */ /* 0x001fc800078ec0ff */
[----:B------:R-:W-:-:S04]  /*12030*/  SHF.R.U32.HI R2, RZ, 0x3, R2 ;  /* 0x00000003ff027819 */ /* 0x000fc80000011602 */
[----:B------:R-:W-:Y:S02]  /*12040*/  IADD3 R29, -R2, R29, -R0 ;  /* 0x0000001d021d7210 */ /* 0x000fe40007ffe900 */
[----:B------:R-:W-:-:S04]  /*12050*/  SHF.L.U32 R0, R25, 0x1f, RZ ;  /* 0x0000001f19007819 */ /* 0x000fc800000006ff */
[----:B------:R-:W0:Y:S02]  /*12060*/  SYNCS.PHASECHK.TRANS64.TRYWAIT P0, [R27+URZ+0x28c40], R0 ;  /* 0x028c40001b0075a7 */ /* 0x000e24000800017f */
[----:B0-----:R-:W-:Y:S05]  /*12070*/  @!P0 BRA `(.L_x_5614) ;  /* 0x0000003c00b08947 */ /* 0x001fea0003800000 */
.L_x_5679:
[----:B------:R-:W-:Y:S05]  /*12080*/  BSYNC B0 ;  /* 0x0000000000007941 */ /* 0x000fea0003800000 */
.L_x_5613:
[----:B------:R-:W1:Y:S01]  /*12090*/  S2R R7, SR_TID.X ;  /* 0x0000000000077919 */ /* 0x000e620000002100 */
[----:B0-----:R-:W-:Y:S01]  /*120a0*/  SHF.R.S32.HI R0, RZ, 0x1f, R36 ;  /* 0x0000001fff007819 */ /* 0x001fe20000011424 */
[----:B------:R-:W-:Y:S01]  /*120b0*/  ULDC.64 UR4, c[0x0][0x300] ;  /* 0x0000c00000047ab9 */ /* 0x000fe20000000a00 */
[----:B-----5:R-:W-:Y:S01]  /*120c0*/  SHF.R.S32.HI R4, RZ, 0x1f, R30 ;  /* 0x0000001fff047819 */ /* 0x020fe2000001141e */
[----:B------:R-:W-:Y:S01]  /*120d0*/  IMAD.WIDE.U32 R2, R36, UR4, RZ ;  /* 0x0000000424027c25 */ /* 0x000fe2000f8e00ff */
[----:B------:R-:W-:Y:S01]  /*120e0*/  LOP3.LUT R22, R22, 0xfffffffd, RZ, 0xc0, !PT ;  /* 0xfffffffd16167812 */ /* 0x000fe200078ec0ff */
[----:B------:R0:W-:Y:S04]  /*120f0*/  STL [R1+0x8], R0 ;  /* 0x0000080001007387 */ /* 0x0001e80000100800 */
[----:B------:R2:W-:Y:S01]  /*12100*/  STL [R1+0xc], R4 ;  /* 0x00000c0401007387 */ /* 0x0005e20000100800 */
[----:B0-----:R-:W-:-:S04]  /*12110*/  IMAD R0, R0, UR4, RZ ;  /* 0x0000000400007c24 */ /* 0x001fc8000f8e02ff */
[----:B------:R-:W-:Y:S01]  /*12120*/  IMAD R0, R36, UR5, R0 ;  /* 0x0000000524007c24 */ /* 0x000fe2000f8e0200 */
[----:B------:R-:W-:-:S03]  /*12130*/  ULDC.64 UR4, c[0x0][0x310] ;  /* 0x0000c40000047ab9 */ /* 0x000fc60000000a00 */
[----:B------:R-:W-:Y:S02]  /*12140*/  IMAD.IADD R3, R3, 0x1, R0 ;  /* 0x0000000103037824 */ /* 0x000fe400078e0200 */
[----:B------:R-:W-:Y:S02]  /*12150*/  IMAD R0, R4, UR4, RZ ;  /* 0x0000000404007c24 */ /* 0x000fe4000f8e02ff */
[----:B------:R-:W-:-:S04]  /*12160*/  IMAD.WIDE.U32 R2, R30, UR4, R2 ;  /* 0x000000041e027c25 */ /* 0x000fc8000f8e0002 */
[----:B------:R-:W-:Y:S01]  /*12170*/  IMAD R0, R30, UR5, R0 ;  /* 0x000000051e007c24 */ /* 0x000fe2000f8e0200 */
[----:B------:R-:W-:Y:S01]  /*12180*/  ULDC.64 UR4, c[0x0][0x308] ;  /* 0x0000c20000047ab9 */ /* 0x000fe20000000a00 */
[----:B-1----:R-:W-:Y:S02]  /*12190*/  IMAD.SHL.U32 R7, R7, 0x8, RZ ;  /* 0x0000000807077824 */ /* 0x002fe400078e00ff */
[----:B------:R-:W-:Y:S02]  /*121a0*/  IMAD.IADD R3, R3, 0x1, R0 ;  /* 0x0000000103037824 */ /* 0x000fe400078e0200 */
[----:B------:R-:W-:Y:S01]  /*121b0*/  IMAD R0, R26, UR4, RZ ;  /* 0x000000041a007c24 */ /* 0x000fe2000f8e02ff */
[----:B------:R-:W-:Y:S01]  /*121c0*/  LOP3.LUT R7, R7, 0x38, RZ, 0xc0, !PT ;  /* 0x0000003807077812 */ /* 0x000fe200078ec0ff */
[----:B------:R-:W-:-:S04]  /*121d0*/  IMAD.WIDE.U32 R2, R18, UR4, R2 ;  /* 0x0000000412027c25 */ /* 0x000fc8000f8e0002 */
[----:B------:R-:W-:Y:S01]  /*121e0*/  IMAD R0, R18, UR5, R0 ;  /* 0x0000000512007c24 */ /* 0x000fe2000f8e0200 */
[----:B------:R-:W-:Y:S01]  /*121f0*/  ULDC.64 UR4, c[0x0][0x2e8] ;  /* 0x0000ba0000047ab9 */ /* 0x000fe20000000a00 */
[----:B--2---:R-:W-:Y:S02]  /*12200*/  IMAD R4, R24, 0x1000, R34 ;  /* 0x0000100018047824 */ /* 0x004fe400078e0222 */
[----:B------:R-:W-:Y:S01]  /*12210*/  IMAD.IADD R5, R3, 0x1, R0 ;  /* 0x0000000103057824 */ /* 0x000fe200078e0200 */
[C---:B------:R-:W-:Y:S01]  /*12220*/  LEA R0, P0, R2.reuse, UR4, 0x1 ;  /* 0x0000000402007c11 */ /* 0x040fe2000f8008ff */
[----:B------:R-:W-:Y:S02]  /*12230*/  ULDC UR4, c[0x0][0x2f4] ;  /* 0x0000bd0000047ab9 */ /* 0x000fe40000000800 */
[----:B------:R-:W-:Y:S02]  /*12240*/  ISETP.GE.AND P2, PT, R7, UR4, PT ;  /* 0x0000000407007c0c */ /* 0x000fe4000bf46270 */
[----:B------:R-:W-:Y:S01]  /*12250*/  LEA.HI.X R5, R2, UR5, R5, 0x1, P0 ;  /* 0x0000000502057c11 */ /* 0x000fe200080f0c05 */
[----:B------:R-:W-:Y:S01]  /*12260*/  UMOV UR5, 0xffffffff ;  /* 0xffffffff00057882 */ /* 0x000fe20000000000 */
[----:B------:R-:W-:-:S09]  /*12270*/  ISETP.GE.AND P0, PT, R29, 0x1, PT ;  /* 0x000000011d00780c */ /* 0x000fd20003f06270 */
        /* <DEDUP_REMOVED lines=34> */
.L_x_5689:
        /* <DEDUP_REMOVED lines=10> */
.L_x_5616:
        /* <DEDUP_REMOVED lines=11> */
.L_x_5617:
        /* <DEDUP_REMOVED lines=23> */
.L_x_5619:
[----:B------:R-:W-:Y:S05]  /*12760*/  BSYNC B6 ;  /* 0x0000000000067941 */ /* 0x000fea0003800000 */
.L_x_5618:
[----:B0-----:R-:W2:Y:S01]  /*12770*/  LDL.LU R2, [R1] ;  /* 0x0000000001027983 */ /* 0x001ea20000300800 */
[----:B------:R-:W0:Y:S01]  /*12780*/  LDC R21, c[0x0][0x448] ;  /* 0x00011200ff157b82 */ /* 0x000e220000000800 */
[----:B------:R-:W-:Y:S01]  /*12790*/  ULDC.64 UR4, c[0x0][0x298] ;  /* 0x0000a60000047ab9 */ /* 0x000fe20000000a00 */
[----:B------:R-:W-:Y:S01]  /*127a0*/  LOP3.LUT P6, RZ, R22, 0x200, RZ, 0xc0, !PT ;  /* 0x0000020016ff7812 */ /* 0x000fe200078cc0ff */
[----:B------:R3:W5:Y:S01]  /*127b0*/  LDL R7, [R1+0x18] ;  /* 0x0000180001077983 */ /* 0x0007620000100800 */
[----:B------:R-:W-:Y:S01]  /*127c0*/  SHF.R.S32.HI R4, RZ, 0x1f, R19 ;  /* 0x0000001fff047819 */ /* 0x000fe20000011413 */
[----:B------:R-:W4:Y:S03]  /*127d0*/  S2R R20, SR_TID.X ;  /* 0x0000000000147919 */ /* 0x000f260000002100 */
[----:B------:R-:W-:Y:S02]  /*127e0*/  SEL R4, R4, RZ, !P6 ;  /* 0x000000ff04047207 */ /* 0x000fe40007000000 */
[----:B----4-:R-:W-:Y:S01]  /*127f0*/  LOP3.LUT R20, R20, 0x7f, RZ, 0xc0, !PT ;  /* 0x0000007f14147812 */ /* 0x010fe200078ec0ff */
[----:B------:R-:W4:Y:S02]  /*12800*/  S2R R8, SR_TID.X ;  /* 0x0000000000087919 */ /* 0x000f240000002100 */
[----:B----4-:R-:W-:-:S05]  /*12810*/  IMAD.SHL.U32 R8, R8, 0x8, RZ ;  /* 0x0000000808087824 */ /* 0x010fca00078e00ff */
[----:B------:R-:W-:Y:S02]  /*12820*/  LOP3.LUT R8, R8, 0x38, RZ, 0xc0, !PT ;  /* 0x0000003808087812 */ /* 0x000fe400078ec0ff */
[----:B--2---:R-:W-:-:S05]  /*12830*/  SHF.R.S32.HI R0, RZ, 0x1f, R2 ;  /* 0x0000001fff007819 */ /* 0x004fca0000011402 */
[----:B------:R-:W-:-:S04]  /*12840*/  IMAD R0, R0, UR4, RZ ;  /* 0x0000000400007c24 */ /* 0x000fc8000f8e02ff */
        /* <DEDUP_REMOVED lines=9> */
[----:B------:R-:W-:Y:S01]  /*128e0*/  IMAD.IADD R3, R3, 0x1, R0 ;  /* 0x0000000103037824 */ /* 0x000fe200078e0200 */
[----:B------:R-:W-:Y:S02]  /*128f0*/  SEL R0, R19, RZ, !P6 ;  /* 0x000000ff13007207 */ /* 0x000fe40007000000 */
[----:B0-----:R-:W-:Y:S02]  /*12900*/  ISETP.NE.AND P6, PT, R21, 0x1, PT ;  /* 0x000000011500780c */ /* 0x001fe40003fc5270 */
[----:B------:R-:W-:Y:S01]  /*12910*/  SHF.R.U32.HI R21, RZ, 0x3, R20 ;  /* 0x00000003ff157819 */ /* 0x000fe20000011614 */
[C---:B------:R-:W-:Y:S01]  /*12920*/  IMAD.WIDE.U32 R2, R0.reuse, UR4, R2 ;  /* 0x0000000400027c25 */ /* 0x040fe2000f8e0002 */
[----:B------:R-:W0:Y:S03]  /*12930*/  S2R R20, SR_TID.X ;  /* 0x0000000000147919 */ /* 0x000e260000002100 */
[----:B------:R-:W-:Y:S01]  /*12940*/  IMAD R4, R0, UR5, R4 ;  /* 0x0000000500047c24 */ /* 0x000fe2000f8e0204 */
[----:B------:R-:W-:-:S03]  /*12950*/  ULDC.64 UR4, c[0x0][0x2d0] ;  /* 0x0000b40000047ab9 */ /* 0x000fc60000000a00 */
[----:B------:R-:W-:Y:S02]  /*12960*/  IMAD.IADD R3, R3, 0x1, R4 ;  /* 0x0000000103037824 */ /* 0x000fe400078e0204 */
[----:B------:R-:W2:Y:S08]  /*12970*/  @P6 LDC R6, c[0x0][0x44c] ;  /* 0x00011300ff066b82 */ /* 0x000eb00000000800 */
[----:B------:R-:W4:Y:S01]  /*12980*/  @P6 LDC R0, c[0x0][0x450] ;  /* 0x00011400ff006b82 */ /* 0x000f220000000800 */
[----:B0-----:R-:W-:-:S05]  /*12990*/  IMAD.SHL.U32 R20, R20, 0x10, RZ ;  /* 0x0000001014147824 */ /* 0x001fca00078e00ff */
[----:B------:R-:W-:-:S05]  /*129a0*/  LOP3.LUT R20, R21, 0x70, R20, 0xf8, !PT ;  /* 0x0000007015147812 */ /* 0x000fca00078ef814 */
[----:B------:R-:W-:-:S04]  /*129b0*/  IMAD.IADD R5, R20, 0x1, R35 ;  /* 0x0000000114057824 */ /* 0x000fc800078e0223 */
[----:B--2---:R-:W-:-:S04]  /*129c0*/  @P6 IMAD.HI.U32 R6, R5, R6, RZ ;  /* 0x0000000605066227 */ /* 0x004fc800078e00ff */
[----:B------:R-:W-:Y:S01]  /*129d0*/  IMAD.MOV.U32 R4, RZ, RZ, R5 ;  /* 0x000000ffff047224 */ /* 0x000fe200078e0005 */
[----:B----4-:R-:W-:Y:S02]  /*129e0*/  @P6 SHF.R.U32.HI R4, RZ, R0, R6 ;  /* 0x00000000ff046219 */ /* 0x010fe40000011606 */
[----:B------:R-:W0:Y:S03]  /*129f0*/  LDC R6, c[0x0][0x448] ;  /* 0x00011200ff067b82 */ /* 0x000e260000000800 */
[----:B------:R-:W-:Y:S01]  /*12a00*/  IMAD.MOV R0, RZ, RZ, -R4 ;  /* 0x000000ffff007224 */ /* 0x000fe200078e0a04 */
[----:B------:R-:W2:Y:S01]  /*12a10*/  S2R R20, SR_TID.X ;  /* 0x0000000000147919 */ /* 0x000ea20000002100 */
[----:B------:R-:W-:-:S04]  /*12a20*/  IMAD.WIDE.U32 R2, R4, UR4, R2 ;  /* 0x0000000404027c25 */ /* 0x000fc8000f8e0002 */
[----:B0-----:R-:W-:Y:S01]  /*12a30*/  IMAD R0, R6, R0, R5 ;  /* 0x0000000006007224 */ /* 0x001fe200078e0205 */
[----:B------:R-:W-:-:S05]  /*12a40*/  SHF.R.S32.HI R5, RZ, 0x1f, R4 ;  /* 0x0000001fff057819 */ /* 0x000fca0000011404 */
[----:B------:R-:W-:-:S04]  /*12a50*/  IMAD R5, R5, UR4, RZ ;  /* 0x0000000405057c24 */ /* 0x000fc8000f8e02ff */
[----:B------:R-:W-:Y:S01]  /*12a60*/  IMAD R5, R4, UR5, R5 ;  /* 0x0000000504057c24 */ /* 0x000fe2000f8e0205 */
[----:B------:R-:W-:Y:S01]  /*12a70*/  SHF.R.S32.HI R4, RZ, 0x1f, R0 ;  /* 0x0000001fff047819 */ /* 0x000fe20000011400 */
[----:B------:R-:W-:-:S03]  /*12a80*/  ULDC.64 UR4, c[0x0][0x2c8] ;  /* 0x0000b20000047ab9 */ /* 0x000fc60000000a00 */
[----:B------:R-:W-:Y:S01]  /*12a90*/  IADD3 R3, R3, R5, RZ ;  /* 0x0000000503037210 */ /* 0x000fe20007ffe0ff */
[----:B------:R-:W-:Y:S02]  /*12aa0*/  IMAD R4, R4, UR4, RZ ;  /* 0x0000000404047c24 */ /* 0x000fe4000f8e02ff */
[----:B------:R-:W-:-:S04]  /*12ab0*/  IMAD.WIDE.U32 R2, R0, UR4, R2 ;  /* 0x0000000400027c25 */ /* 0x000fc8000f8e0002 */
[----:B------:R-:W-:Y:S01]  /*12ac0*/  IMAD R4, R0, UR5, R4 ;  /* 0x0000000500047c24 */ /* 0x000fe2000f8e0204 */
[----:B------:R-:W-:Y:S02]  /*12ad0*/  ULDC.64 UR4, c[0x0][0x280] ;  /* 0x0000a00000047ab9 */ /* 0x000fe40000000a00 */
[----:B------:R-:W-:Y:S01]  /*12ae0*/  LEA R0, P0, R2, UR4, 0x1 ;  /* 0x0000000402007c11 */ /* 0x000fe2000f8008ff */
[----:B------:R-:W-:Y:S01]  /*12af0*/  IMAD.IADD R4, R3, 0x1, R4 ;  /* 0x0000000103047824 */ /* 0x000fe200078e0204 */
[----:B------:R-:W-:Y:S01]  /*12b00*/  ULDC UR4, c[0x0][0x2b8] ;  /* 0x0000ae0000047ab9 */ /* 0x000fe20000000800 */
[----:B--2---:R-:W-:-:S03]  /*12b10*/  LOP3.LUT R20, R20, 0x7f, RZ, 0xc0, !PT ;  /* 0x0000007f14147812 */ /* 0x004fc600078ec0ff */
[----:B------:R-:W-:Y:S01]  /*12b20*/  LEA.HI.X R4, R2, UR5, R4, 0x1, P0 ;  /* 0x0000000502047c11 */ /* 0x000fe200080f0c04 */
[----:B------:R-:W-:Y:S01]  /*12b30*/  UMOV UR5, 0xffffffff ;  /* 0xffffffff00057882 */ /* 0x000fe20000000000 */
[----:B------:R-:W-:Y:S02]  /*12b40*/  ISETP.GE.AND P1, PT, R8, UR4, PT ;  /* 0x0000000408007c0c */ /* 0x000fe4000bf26270 */
[----:B------:R-:W-:Y:S01]  /*12b50*/  SHF.R.U32.HI R9, RZ, 0x3, R20 ;  /* 0x00000003ff097819 */ /* 0x000fe20000011614 */
[----:B---3--:R-:W-:Y:S10]  /*12b60*/  BRA.DIV UR5, `(.L_x_5620) ;  /* 0x0000003a05587947 */ /* 0x008ff4000b800000 */
[----:B------:R-:W0:Y:S01]  /*12b70*/  SHFL.IDX PT, R3, R0, RZ, 0x181f ;  /* 0x00181fff00037589 */ /* 0x000e2200000e0000 */
[----:B------:R-:W-:Y:S02]  /*12b80*/  IMAD R37, R37, R6, RZ ;  /* 0x0000000625257224 */ /* 0x000fe400078e02ff */
[----:B------:R-:W-:Y:S01]  /*12b90*/  IMAD.IADD R35, R9, 0x1, R35 ;  /* 0x0000000109237824 */ /* 0x000fe200078e0223 */
[----:B------:R-:W2:Y:S04]  /*12ba0*/  SHFL.IDX PT, R2, R4, RZ, 0x181f ;  /* 0x00181fff04027589 */ /* 0x000ea800000e0000 */
[----:B------:R-:W-:-:S13]  /*12bb0*/  ISETP.GE.AND P0, PT, R35, R37, PT ;  /* 0x000000252300720c */ /* 0x000fda0003f06270 */
[----:B0-----:R-:W-:-:S05]  /*12bc0*/  @!P0 LEA R3, P2, R8, R3, 0x1 ;  /* 0x0000000308038211 */ /* 0x001fca00078408ff */
[----:B--2---:R-:W-:-:S05]  /*12bd0*/  @!P0 IMAD.X R2, RZ, RZ, R2, P2 ;  /* 0x000000ffff028224 */ /* 0x004fca00010e0602 */
[----:B------:R-:W-:-:S04]  /*12be0*/  @!P0 LOP3.LUT R3, R3, R2, RZ, 0x3c, !PT ;  /* 0x0000000203038212 */ /* 0x000fc800078e3cff */
[----:B------:R-:W-:-:S04]  /*12bf0*/  @!P0 LOP3.LUT R2, R3, R2, RZ, 0x3c, !PT ;  /* 0x0000000203028212 */ /* 0x000fc800078e3cff */
[----:B------:R-:W-:-:S05]  /*12c00*/  @!P0 LOP3.LUT R3, R3, R2, RZ, 0x3c, !PT ;  /* 0x0000000203038212 */ /* 0x000fca00078e3cff */
[----:B------:R-:W-:Y:S01]  /*12c10*/  @!PT LDS RZ, [RZ] ;  /* 0x00000000fffff984 */ /* 0x000fe20000000800 */
[----:B-----5:R0:W-:Y:S02]  /*12c20*/  @!P0 LDGSTS.E.BYPASS.LTC128B.128 [R7+0x20400], desc[UR54][R2.64], !P1 ;  /* 0x2040000002078fae */ /* 0x0201e4000c901d76 */
[----:B0-----:R-:W-:Y:S02]  /*12c30*/  VIADD R2, R35, 0x10 ;  /* 0x0000001023027836 */ /* 0x001fe40000000000 */
[----:B------:R-:W0:Y:S03]  /*12c40*/  SHFL.IDX PT, R3, R0, 0x1, 0x181f ;  /* 0x00381f0000037f89 */ /* 0x000e2600000e0000 */
[----:B------:R-:W-:Y:S02]  /*12c50*/  ISETP.GE.AND P0, PT, R2, R37, PT ;  /* 0x000000250200720c */ /* 0x000fe40003f06270 */
[----:B------:R-:W2:Y:S11]  /*12c60*/  SHFL.IDX PT, R2, R4, 0x1, 0x181f ;  /* 0x00381f0004027f89 */ /* 0x000eb600000e0000 */
[----:B0-----:R-:W-:-:S05]  /*12c70*/  @!P0 LEA R3, P2, R8, R3, 0x1 ;  /* 0x0000000308038211 */ /* 0x001fca00078408ff */
[----:B--2---:R-:W-:-:S05]  /*12c80*/  @!P0 IMAD.X R2, RZ, RZ, R2, P2 ;  /* 0x000000ffff028224 */ /* 0x004fca00010e0602 */
        /* <DEDUP_REMOVED lines=8> */
[----:B------:R-:W2:Y:S04]  /*12d10*/  SHFL.IDX PT, R2, R4, 0x2, 0x181f ;  /* 0x00581f0004027f89 */ /* 0x000ea800000e0000 */
[----:B------:R-:W3:Y:S04]  /*12d20*/  SHFL.IDX PT, R4, R4, 0x3, 0x181f ;  /* 0x00781f0004047f89 */ /* 0x000ee800000e0000 */
[----:B0-----:R-:W-:-:S05]  /*12d30*/  @!P0 LEA R3, P2, R8, R3, 0x1 ;  /* 0x0000000308038211 */ /* 0x001fca00078408ff */
[----:B--2---:R-:W-:-:S05]  /*12d40*/  @!P0 IMAD.X R2, RZ, RZ, R2, P2 ;  /* 0x000000ffff028224 */ /* 0x004fca00010e0602 */
[----:B------:R-:W-:-:S04]  /*12d50*/  @!P0 LOP3.LUT R3, R3, R2, RZ, 0x3c, !PT ;  /* 0x0000000203038212 */ /* 0x000fc800078e3cff */
[----:B------:R-:W-:-:S04]  /*12d60*/  @!P0 LOP3.LUT R2, R3, R2, RZ, 0x3c, !PT ;  /* 0x0000000203028212 */ /* 0x000fc800078e3cff */
[----:B------:R-:W-:-:S05]  /*12d70*/  @!P0 LOP3.LUT R3, R3, R2, RZ, 0x3c, !PT ;  /* 0x0000000203038212 */ /* 0x000fca00078e3cff */
[----:B---3--:R0:W-:Y:S02]  /*12d80*/  @!P0 LDGSTS.E.BYPASS.LTC128B.128 [R7+0x21400], desc[UR54][R2.64], !P1 ;  /* 0x2140000002078fae */ /* 0x0081e4000c901d76 */
.L_x_5698:
[----:B------:R-:W-:-:S05]  /*12d90*/  VIADD R35, R35, 0x30 ;  /* 0x0000003023237836 */ /* 0x000fca0000000000 */
[----:B------:R-:W-:-:S13]  /*12da0*/  ISETP.GE.AND P0, PT, R35, R37, PT ;  /* 0x000000252300720c */ /* 0x000fda0003f06270 */
        /* <DEDUP_REMOVED lines=8> */
.L_x_5621:
        /* <DEDUP_REMOVED lines=18> */
.L_x_5699:
[----:B------:R-:W-:Y:S05]  /*12f50*/  BSYNC B0 ;  /* 0x0000000000007941 */ /* 0x000fea0003800000 */
.L_x_5622:
[----:B------:R-:W-:-:S05]  /*12f60*/  IMAD.U32 R2, RZ, RZ, UR36 ;  /* 0x00000024ff027e24 */ /* 0x000fca000f8e00ff */
[----:B------:R-:W-:-:S13]  /*12f70*/  ISETP.NE.AND P0, PT, R2, 0x3, PT ;  /* 0x000000030200780c */ /* 0x000fda0003f05270 */
[----:B------:R-:W-:Y:S05]  /*12f80*/  @!P0 BRA `(.L_x_5624) ;  /* 0x0000000000048947 */ /* 0x000fea0003800000 */
[----:B------:R-:W-:Y:S01]  /*12f90*/  BPT.TRAP 0x1 ;  /* 0x000000040000795c */ /* 0x000fe20000300000 */
.L_x_5624:
[----:B0-----:R-:W-:Y:S01]  /*12fa0*/  SHF.L.U32 R0, R25, 0x1f, RZ ;  /* 0x0000001f19007819 */ /* 0x001fe200000006ff */
[----:B------:R-:W-:Y:S03]  /*12fb0*/  BSSY B0, `(.L_x_5625) ;  /* 0x0000003000007945 */ /* 0x000fe60003800000 */
[----:B------:R-:W0:Y:S02]  /*12fc0*/  SYNCS.PHASECHK.TRANS64.TRYWAIT P0, [R27+URZ+0x28c60], R0 ;  /* 0x028c60001b0075a7 */ /* 0x000e24000800017f */
[----:B0-----:R-:W-:Y:S05]  /*12fd0*/  @!P0 BRA `(.L_x_5626) ;  /* 0x0000003800948947 */ /* 0x001fea0003800000 */
.L_x_5700:
[----:B------:R-:W-:Y:S05]  /*12fe0*/  BSYNC B0 ;  /* 0x0000000000007941 */ /* 0x000fea0003800000 */
.L_x_5625:
[----:B------:R-:W0:Y:S01]  /*12ff0*/  LDL.LU R2, [R1+0x8] ;  /* 0x0000080001027983 */ /* 0x000e220000300800 */
[----:B------:R-:W-:-:S03]  /*13000*/  ULDC.64 UR4, c[0x0][0x328] ;  /* 0x0000ca0000047ab9 */ /* 0x000fc60000000a00 */
[----:B------:R-:W2:Y:S01]  /*13010*/  LDL.LU R4, [R1+0xc] ;  /* 0x00000c0001047983 */ /* 0x000ea20000300800 */
[----:B------:R-:W-:Y:S02]  /*13020*/  IMAD R5, R24, 0x8000, R34 ;  /* 0x0000800018057824 */ /* 0x000fe400078e0222 */
[----:B0-----:R-:W-:Y:S02]  /*13030*/  IMAD R0, R2, UR4, RZ ;  /* 0x0000000402007c24 */ /* 0x001fe4000f8e02ff */
[----:B------:R-:W-:-:S04]  /*13040*/  IMAD.WIDE.U32 R2, R36, UR4, RZ ;  /* 0x0000000424027c25 */ /* 0x000fc8000f8e00ff */
[----:B------:R-:W-:Y:S01]  /*13050*/  IMAD R0, R36, UR5, R0 ;  /* 0x0000000524007c24 */ /* 0x000fe2000f8e0200 */
[----:B------:R-:W-:-:S03]  /*13060*/  ULDC.64 UR4, c[0x0][0x338] ;  /* 0x0000ce0000047ab9 */ /* 0x000fc60000000a00 */
[----:B------:R-:W-:Y:S02]  /*13070*/  IMAD.IADD R3, R3, 0x1, R0 ;  /* 0x0000000103037824 */ /* 0x000fe400078e0200 */
        /* <DEDUP_REMOVED lines=23> */
[----:B0-----:R-:W-:-:S05]  /*131f0*/  IMAD.SHL.U32 R7, R7, 0x8, RZ ;  /* 0x0000000807077824 */ /* 0x001fca00078e00ff */
[----:B------:R-:W-:-:S05]  /*13200*/  LOP3.LUT R7, R7, 0x38, RZ, 0xc0, !PT ;  /* 0x0000003807077812 */ /* 0x000fca00078ec0ff */
[----:B------:R-:W-:Y:S01]  /*13210*/  IMAD.SHL.U32 R0, R7, 0x2, RZ ;  /* 0x0000000207007824 */ /* 0x000fe200078e00ff */
[----:B------:R-:W-:-:S04]  /*13220*/  LOP3.LUT R7, R17, 0x1, RZ, 0xc0, !PT ;  /* 0x0000000111077812 */ /* 0x000fc800078ec0ff */
[----:B--2---:R-:W-:Y:S02]  /*13230*/  IADD3 R2, P0, R2, R0, RZ ;  /* 0x0000000002027210 */ /* 0x004fe40007f1e0ff */
[----:B------:R-:W-:Y:S02]  /*13240*/  ISETP.NE.U32.AND P1, PT, R7, 0x1, PT ;  /* 0x000000010700780c */ /* 0x000fe40003f25070 */
[----:B------:R-:W-:Y:S01]  /*13250*/  PRMT R7, R17, 0x8880, RZ ;  /* 0x0000888011077816 */ /* 0x000fe200000000ff */
[----:B---3--:R-:W-:Y:S01]  /*13260*/  IMAD.X R3, RZ, RZ, R3, P0 ;  /* 0x000000ffff037224 */ /* 0x008fe200000e0603 */
        /* <DEDUP_REMOVED lines=25> */
[----:B------:R-:W2:Y:S04]  /*13400*/  SHFL.IDX PT, R3, R6, 0x1, 0x181f ;  /* 0x00381f0006037f89 */ /* 0x000ea800000e0000 */
[----:B------:R-:W-:Y:S01]  /*13410*/  SHFL.IDX PT, R6, R6, 0x3, 0x181f ;  /* 0x00781f0006067f89 */ /* 0x000fe200000e0000 */
[----:B0-----:R-:W-:-:S05]  /*13420*/  IADD3 R2, P6, R2, R0, RZ ;  /* 0x0000000002027210 */ /* 0x001fca0007fde0ff */
[----:B--2---:R-:W-:Y:S01]  /*13430*/  IMAD.X R3, RZ, RZ, R3, P6 ;  /* 0x000000ffff037224 */ /* 0x004fe200030e0603 */
        /* <DEDUP_REMOVED lines=39> */
[----:B0-----:R0:W2:Y:S02]  /*136b0*/  SHFL.IDX PT, R2, R4, 0x3, 0x181f ;  /* 0x00781f0004027f89 */ /* 0x0010a400000e0000 */
.L_x_5710:
        /* <DEDUP_REMOVED lines=11> */
[----:B--2---:R-:W-:Y:S02]  /*13770*/  IADD3 R2, P0, R2, R0, RZ ;  /* 0x0000000002027210 */ /* 0x004fe40007f1e0ff */
        /* <DEDUP_REMOVED lines=22> */
.L_x_5628:
        /* <DEDUP_REMOVED lines=11> */
.L_x_5629:
[----:B------:R-:W2:Y:S01]  /*13990*/  LDL.LU R2, [R1+0x4] ;  /* 0x0000040001027983 */ /* 0x000ea20000300800 */
[----:B------:R3:W-:Y:S01]  /*139a0*/  SYNCS.ARRIVE.TRANS64.A1T0 RZ, [R27+URZ+0x28c50], RZ ;  /* 0x028c50ff1bff79a7 */ /* 0x0007e2000810003f */
[----:B------:R-:W-:Y:S01]  /*139b0*/  BSSY B0, `(.L_x_5630) ;  /* 0x00000f7000007945 */ /* 0x000fe20003800000 */
[----:B--2---:R-:W-:-:S05]  /*139c0*/  VIADD R7, R2, 0xfffffffe ;  /* 0xfffffffe02077836 */ /* 0x004fca0000000000 */
[----:B------:R-:W-:-:S13]  /*139d0*/  ISETP.GE.AND P0, PT, R7, R32, PT ;  /* 0x000000200700720c */ /* 0x000fda0003f06270 */
[----:B---3--:R-:W-:Y:S05]  /*139e0*/  @!P0 BRA `(.L_x_5631) ;  /* 0x0000000c00cc8947 */ /* 0x008fea0003800000 */
[----:B------:R-:W2:Y:S01]  /*139f0*/  LDL.LU R2, [R1+0x14] ;  /* 0x0000140001027983 */ /* 0x000ea20000300800 */
[----:B------:R-:W-:-:S04]  /*13a00*/  LOP3.LUT R29, R17, 0x80, RZ, 0xc0, !PT ;  /* 0x00000080111d7812 */ /* 0x000fc800078ec0ff */
[----:B------:R-:W-:Y:S02]  /*13a10*/  SHF.R.U32.HI R29, RZ, 0x3, R29 ;  /* 0x00000003ff1d7819 */ /* 0x000fe4000001161d */
[----:B--2---:R-:W-:-:S04]  /*13a20*/  LOP3.LUT R30, R2, 0x40, RZ, 0xc0, !PT ;  /* 0x00000040021e7812 */ /* 0x004fc800078ec0ff */
[----:B------:R-:W-:-:S07]  /*13a30*/  SHF.R.U32.HI R30, RZ, 0x2, R30 ;  /* 0x00000002ff1e7819 */ /* 0x000fce000001161e */
.L_x_5644:
[----:B--2---:R-:W2:Y:S01]  /*13a40*/  S2R R2, SR_TID.X ;  /* 0x0000000000027919 */ /* 0x004ea20000002100 */
[----:B---3--:R-:W3:Y:S01]  /*13a50*/  LDC R3, c[0x0][0x430] ;  /* 0x00010c00ff037b82 */ /* 0x008ee20000000800 */
[----:B------:R-:W-:Y:S01]  /*13a60*/  IMAD R6, R7, 0x40, R31 ;  /* 0x0000004007067824 */ /* 0x000fe200078e021f */
[----:B------:R-:W-:Y:S05]  /*13a70*/  YIELD ;  /* 0x0000000000007946 */ /* 0x000fea0003800000 */
[----:B0-----:R-:W0:Y:S01]  /*13a80*/  S2R R4, SR_TID.X ;  /* 0x0000000000047919 */ /* 0x001e220000002100 */
[----:B------:R-:W-:Y:S01]  /*13a90*/  IMAD.U32 R11, RZ, RZ, UR36 ;  /* 0x00000024ff0b7e24 */ /* 0x000fe2000f8e00ff */
[----:B------:R-:W-:Y:S01]  /*13aa0*/  ULDC UR4, c[0x0][0x430] ;  /* 0x00010c0000047ab9 */ /* 0x000fe20000000800 */
[----:B------:R-:W-:Y:S01]  /*13ab0*/  VIADD R24, R24, 0x1 ;  /* 0x0000000118187836 */ /* 0x000fe20000000000 */
[----:B---3--:R-:W-:-:S02]  /*13ac0*/  ISETP.NE.AND P0, PT, R3, 0x1, PT ;  /* 0x000000010300780c */ /* 0x008fc40003f05270 */
[----:B--2---:R-:W-:-:S04]  /*13ad0*/  LOP3.LUT R2, R2, 0x7f, RZ, 0xc0, !PT ;  /* 0x0000007f02027812 */ /* 0x004fc800078ec0ff */
[----:B------:R-:W-:-:S07]  /*13ae0*/  SHF.R.U32.HI R2, RZ, 0x3, R2 ;  /* 0x00000003ff027819 */ /* 0x000fce0000011602 */
[----:B------:R-:W2:Y:S01]  /*13af0*/  @P0 LDC R3, c[0x0][0x434] ;  /* 0x00010d00ff030b82 */ /* 0x000ea20000000800 */
[----:B0-----:R-:W-:-:S05]  /*13b00*/  IMAD.SHL.U32 R4, R4, 0x10, RZ ;  /* 0x0000001004047824 */ /* 0x001fca00078e00ff */
[----:B------:R-:W-:Y:S02]  /*13b10*/  LOP3.LUT R4, R2, 0x70, R4, 0xf8, !PT ;  /* 0x0000007002047812 */ /* 0x000fe400078ef804 */
[----:B------:R-:W0:Y:S02]  /*13b20*/  @P0 LDC R2, c[0x0][0x438] ;  /* 0x00010e00ff020b82 */ /* 0x000e240000000800 */
[C---:B------:R-:W-:Y:S01]  /*13b30*/  ISETP.GT.U32.AND P1, PT, R4.reuse, 0x3f, PT ;  /* 0x0000003f0400780c */ /* 0x040fe20003f24070 */
[----:B------:R-:W-:-:S04]  /*13b40*/  IMAD.IADD R6, R4, 0x1, R6 ;  /* 0x0000000104067824 */ /* 0x000fc800078e0206 */
[----:B------:R-:W-:-:S08]  /*13b50*/  IMAD.MOV.U32 R10, RZ, RZ, R6 ;  /* 0x000000ffff0a7224 */ /* 0x000fd000078e0006 */
[----:B------:R-:W3:Y:S01]  /*13b60*/  @!P1 LDC.64 R4, c[0x0][0x428] ;  /* 0x00010a00ff049b82 */ /* 0x000ee20000000a00 */
[----:B--2---:R-:W-:-:S07]  /*13b70*/  @P0 IMAD.HI.U32 R3, R6, R3, RZ ;  /* 0x0000000306030227 */ /* 0x004fce00078e00ff */
[----:B------:R-:W2:Y:S01]  /*13b80*/  @!P1 LDC.64 R8, c[0x0][0x418] ;  /* 0x00010600ff089b82 */ /* 0x000ea20000000a00 */
[----:B0-----:R-:W-:-:S04]  /*13b90*/  @P0 SHF.R.U32.HI R10, RZ, R2, R3 ;  /* 0x00000002ff0a0219 */ /* 0x001fc80000011603 */
[--C-:B------:R-:W-:Y:S01]  /*13ba0*/  @!P1 SHF.R.S32.HI R3, RZ, 0x1f, R10.reuse ;  /* 0x0000001fff039819 */ /* 0x100fe2000001140a */
[----:B------:R-:W-:-:S04]  /*13bb0*/  @!P1 IMAD.MOV.U32 R2, RZ, RZ, R10 ;  /* 0x000000ffff029224 */ /* 0x000fc800078e000a */
[----:B---3--:R-:W-:-:S04]  /*13bc0*/  @!P1 IMAD.WIDE.U32 R2, R28, R4, R2 ;  /* 0x000000041c029225 */ /* 0x008fc800078e0002 */
[----:B------:R-:W-:-:S04]  /*13bd0*/  @!P1 IMAD R4, R33, R4, RZ ;  /* 0x0000000421049224 */ /* 0x000fc800078e02ff */
[----:B------:R-:W-:Y:S01]  /*13be0*/  @!P1 IMAD R5, R28, R5, R4 ;  /* 0x000000051c059224 */ /* 0x000fe200078e0204 */
[----:B--2---:R-:W-:Y:S01]  /*13bf0*/  @!P1 LEA R8, P0, R2, R8, 0x2 ;  /* 0x0000000802089211 */ /* 0x004fe200078010ff */
[----:B------:R-:W-:-:S03]  /*13c00*/  IMAD.MOV.U32 R4, RZ, RZ, RZ ;  /* 0x000000ffff047224 */ /* 0x000fc600078e00ff */
[----:B------:R-:W-:Y:S01]  /*13c10*/  @!P1 IADD3 R3, R5, R3, RZ ;  /* 0x0000000305039210 */ /* 0x000fe20007ffe0ff */
[----:B------:R-:W-:-:S03]  /*13c20*/  IMAD.MOV R5, RZ, RZ, -R10 ;  /* 0x000000ffff057224 */ /* 0x000fc600078e0a0a */
[----:B------:R-:W-:Y:S01]  /*13c30*/  @!P1 LEA.HI.X R9, R2, R9, R3, 0x2, P0 ;  /* 0x0000000902099211 */ /* 0x000fe200000f1403 */
[----:B------:R-:W-:Y:S01]  /*13c40*/  IMAD R5, R5, UR4, R6 ;  /* 0x0000000405057c24 */ /* 0x000fe2000f8e0206 */
[----:B------:R-:W-:-:S03]  /*13c50*/  ISETP.NE.AND P0, PT, R24, 0x2, PT ;  /* 0x000000021800780c */ /* 0x000fc60003f05270 */
[----:B------:R0:W5:Y:S01]  /*13c60*/  @!P1 LDG.E R4, desc[UR54][R8.64] ;  /* 0x0000003608049981 */ /* 0x000162000c1e1900 */
[----:B------:R-:W-:Y:S01]  /*13c70*/  ISETP.NE.AND P1, PT, R11, 0x3, PT ;  /* 0x000000030b00780c */ /* 0x000fe20003f25270 */
[----:B------:R-:W-:Y:S01]  /*13c80*/  IMAD.MOV.U32 R3, RZ, RZ, R7 ;  /* 0x000000ffff037224 */ /* 0x000fe200078e0007 */
[----:B------:R-:W-:Y:S01]  /*13c90*/  SEL R2, RZ, 0x1, P0 ;  /* 0x00000001ff027807 */ /* 0x000fe20000000000 */
[----:B------:R-:W-:Y:S01]  /*13ca0*/  VIADD R7, R7, 0xffffffff ;  /* 0xffffffff07077836 */ /* 0x000fe20000000000 */
[----:B------:R-:W-:Y:S02]  /*13cb0*/  SEL R24, R24, RZ, P0 ;  /* 0x000000ff18187207 */ /* 0x000fe40000000000 */
[----:B------:R-:W-:Y:S02]  /*13cc0*/  LOP3.LUT R25, R25, R2, RZ, 0x3c, !PT ;  /* 0x0000000219197212 */ /* 0x000fe400078e3cff */
[----:B------:R-:W-:-:S05]  /*13cd0*/  ISETP.GT.AND P3, PT, R3, R32, PT ;  /* 0x000000200300720c */ /* 0x000fca0003f64270 */
[----:B01----:R-:W-:Y:S08]  /*13ce0*/  @!P1 BRA `(.L_x_5632) ;  /* 0x0000000000049947 */ /* 0x003ff00003800000 */
[----:B------:R-:W-:Y:S01]  /*13cf0*/  BPT.TRAP 0x1 ;  /* 0x000000040000795c */ /* 0x000fe20000300000 */
.L_x_5632:
[----:B------:R-:W-:Y:S01]  /*13d00*/  IMAD R6, R24, 0x8, R23 ;  /* 0x0000000818067824 */ /* 0x000fe200078e0217 */
[----:B------:R-:W-:Y:S01]  /*13d10*/  SHF.L.U32 R17, R25, 0x1f, RZ ;  /* 0x0000001f19117819 */ /* 0x000fe200000006ff */
[----:B------:R-:W-:Y:S01]  /*13d20*/  BSSY B1, `(.L_x_5633) ;  /* 0x0000004000017945 */ /* 0x000fe20003800000 */
[----:B------:R-:W-:Y:S02]  /*13d30*/  SHF.R.S32.HI R9, RZ, 0x1f, R5 ;  /* 0x0000001fff097819 */ /* 0x000fe40000011405 */
[----:B------:R-:W0:Y:S02]  /*13d40*/  SYNCS.PHASECHK.TRANS64.TRYWAIT P0, [R6+URZ+0x28c40], R17 ;  /* 0x028c4011060075a7 */ /* 0x000e24000800017f */
[----:B0-----:R-:W-:Y:S05]  /*13d50*/  @!P0 BRA `(.L_x_5634) ;  /* 0x0000003400708947 */ /* 0x001fea0003800000 */
.L_x_5711:
[----:B------:R-:W-:Y:S05]  /*13d60*/  BSYNC B1 ;  /* 0x0000000000017941 */ /* 0x000fea0003800000 */
.L_x_5633:
        /* <DEDUP_REMOVED lines=20> */
[----:B-1----:R-:W-:Y:S01]  /*13eb0*/  LEA.HI.X R27, R2, UR5, R8, 0x1, P0 ;  /* 0x00000005021b7c11 */ /* 0x002fe200080f0c08 */
        /* <DEDUP_REMOVED lines=21> */
.L_x_5721:
        /* <DEDUP_REMOVED lines=8> */
.L_x_5636:
        /* <DEDUP_REMOVED lines=11> */
.L_x_5637:
[----:B------:R2:W-:Y:S01]  /*14140*/  SYNCS.ARRIVE.TRANS64.A1T0 RZ, [R6+URZ+0x28c30], RZ ;  /* 0x028c30ff06ff79a7 */ /* 0x0005e2000810003f */
[----:B------:R-:W-:Y:S05]  /*14150*/  @!P2 BRA `(.L_x_5638) ;  /* 0x000000000004a947 */ /* 0x000fea0003800000 */
[----:B------:R-:W-:Y:S01]  /*14160*/  BPT.TRAP 0x1 ;  /* 0x000000040000795c */ /* 0x000fe20000300000 */
.L_x_5638:
[----:B------:R-:W3:Y:S01]  /*14170*/  SYNCS.PHASECHK.TRANS64.TRYWAIT P0, [R6+URZ+0x28c60], R17 ;  /* 0x028c6011060075a7 */ /* 0x000ee2000800017f */
[----:B------:R-:W-:Y:S04]  /*14180*/  BSSY B1, `(.L_x_5639) ;  /* 0x0000002000017945 */ /* 0x000fe80003800000 */
[----:B---3--:R-:W-:Y:S05]  /*14190*/  @!P0 BRA `(.L_x_5640) ;  /* 0x0000003400908947 */ /* 0x008fea0003800000 */
.L_x_5722:
[----:B------:R-:W-:Y:S05]  /*141a0*/  BSYNC B1 ;  /* 0x0000000000017941 */ /* 0x000fea0003800000 */
.L_x_5639:
        /* <DEDUP_REMOVED lines=81> */
.L_x_5732:
        /* <DEDUP_REMOVED lines=25> */
.L_x_5642:
        /* <DEDUP_REMOVED lines=11> */
.L_x_5643:
[----:B------:R3:W-:Y:S01]  /*14900*/  SYNCS.ARRIVE.TRANS64.A1T0 RZ, [R6+URZ+0x28c50], RZ ;  /* 0x028c50ff06ff79a7 */ /* 0x0007e2000810003f */
[----:B------:R-:W-:Y:S05]  /*14910*/  @P3 BRA `(.L_x_5644) ;  /* 0xfffffff000483947 */ /* 0x000fea000383ffff */
.L_x_5631:
[----:B------:R-:W-:Y:S05]  /*14920*/  BSYNC B0 ;  /* 0x0000000000007941 */ /* 0x000fea0003800000 */
.L_x_5630:
        /* <DEDUP_REMOVED lines=21> */
.L_x_5646:
[----:B------:R-:W-:Y:S05]  /*14a80*/  BSYNC B0 ;  /* 0x0000000000007941 */ /* 0x000fea0003800000 */
.L_x_5645:
[----:B------:R-:W-:-:S07]  /*14a90*/  SEL R24, R24, RZ, P0 ;  /* 0x000000ff18187207 */ /* 0x000fce0000000000 */
.L_x_5605:
[----:B------:R-:W-:Y:S05]  /*14aa0*/  BSYNC B7 ;  /* 0x0000000000077941 */ /* 0x000fea0003800000 */
.L_x_5603:
        /* <DEDUP_REMOVED lines=11> */
.L_x_5647:
        /* <DEDUP_REMOVED lines=17> */
[----:B----4-:R-:W-:Y:S01]  /*14c70*/  @!P1 IMAD.MOV.U32 R17, RZ, RZ, R2 ;  /* 0x000000ffff119224 */ /* 0x010fe200078e0002 */
[----:B------:R-:W-:-:S04]  /*14c80*/  ISETP.NE.AND P1, PT, R8, RZ, PT ;  /* 0x000000ff0800720c */ /* 0x000fc80003f25270 */
[----:B------:R-:W0:Y:S02]  /*14c90*/  SHFL.UP PT, R14, R17, 0x1, RZ ;  /* 0x04200000110e7989 */ /* 0x000e2400000e00ff */
[----:B0-----:R-:W-:-:S04]  /*14ca0*/  SEL R4, R14, RZ, P1 ;  /* 0x000000ff0e047207 */ /* 0x001fc80000800000 */
[----:B------:R-:W-:-:S05]  /*14cb0*/  IADD3 R4, R17, R4, RZ ;  /* 0x0000000411047210 */ /* 0x000fca0007ffe0ff */
[----:B------:R-:W0:Y:S02]  /*14cc0*/  SHFL.UP PT, R14, R4, 0x2, RZ ;  /* 0x04400000040e7989 */ /* 0x000e2400000e00ff */
[----:B0-----:R-:W-:-:S05]  /*14cd0*/  SEL R5, R14, RZ, P2 ;  /* 0x000000ff0e057207 */ /* 0x001fca0001000000 */
[----:B--23--:R-:W-:Y:S02]  /*14ce0*/  IMAD.IADD R6, R4, 0x1, R5 ;  /* 0x0000000104067824 */ /* 0x00cfe400078e0205 */
[----:B------:R-:W-:Y:S04]  /*14cf0*/  SHFL.IDX PT, R5, R16, 0x1, 0x1f ;  /* 0x00201f0010057f89 */ /* 0x000fe800000e0000 */
        /* <DEDUP_REMOVED lines=10> */
.L_x_5742:
[----:B------:R-:W-:Y:S02]  /*14da0*/  ULDC UR4, c[0x0][0xc38] ;  /* 0x00030e0000047ab9 */ /* 0x000fe40000000800 */
[----:B------:R-:W-:-:S04]  /*14db0*/  IMAD.U32 R4, RZ, RZ, UR4 ;  /* 0x00000004ff047e24 */ /* 0x000fc8000f8e00ff */
[----:B--2---:R-:W-:-:S04]  /*14dc0*/  IMAD R14, R14, R4, RZ ;  /* 0x000000040e0e7224 */ /* 0x004fc800078e02ff */
[----:B------:R-:W-:-:S05]  /*14dd0*/  IMAD.IADD R5, R5, 0x1, R14 ;  /* 0x0000000105057824 */ /* 0x000fca00078e020e */
[----:B------:R-:W-:-:S13]  /*14de0*/  ISETP.GT.AND P6, PT, R5, R0, PT ;  /* 0x000000000500720c */ /* 0x000fda0003fc4270 */
[----:B------:R-:W-:Y:S05]  /*14df0*/  @P6 BRA `(.L_x_5650) ;  /* 0x00000000009c6947 */ /* 0x000fea0003800000 */
.L_x_5655:
        /* <DEDUP_REMOVED lines=14> */
.L_x_5653:
[----:B------:R-:W-:Y:S05]  /*14ee0*/  BSYNC B0 ;  /* 0x0000000000007941 */ /* 0x000fea0003800000 */
.L_x_5652:
        /* <DEDUP_REMOVED lines=18> */
.L_x_5750:
[----:B------:R-:W-:Y:S02]  /*15010*/  ULDC UR4, c[0x0][0xc38] ;  /* 0x00030e0000047ab9 */ /* 0x000fe40000000800 */
[----:B------:R-:W-:-:S04]  /*15020*/  IMAD.U32 R4, RZ, RZ, UR4 ;  /* 0x00000004ff047e24 */ /* 0x000fc8000f8e00ff */
[----:B--2---:R-:W-:-:S04]  /*15030*/  IMAD R14, R14, R4, RZ ;  /* 0x000000040e0e7224 */ /* 0x004fc800078e02ff */
[----:B------:R-:W-:-:S05]  /*15040*/  IMAD.IADD R5, R14, 0x1, R5 ;  /* 0x000000010e057824 */ /* 0x000fca00078e0205 */
[----:B------:R-:W-:-:S13]  /*15050*/  ISETP.GT.AND P6, PT, R5, R0, PT ;  /* 0x000000000500720c */ /* 0x000fda0003fc4270 */
[----:B------:R-:W-:Y:S05]  /*15060*/  @!P6 BRA `(.L_x_5655) ;  /* 0xfffffffc0064e947 */ /* 0x000fea000383ffff */
.L_x_5650:
        /* <DEDUP_REMOVED lines=8> */
.L_x_5754:
[----:B------:R-:W-:Y:S01]  /*150f0*/  ISETP.NE.AND P0, PT, R3, RZ, PT ;  /* 0x000000ff0300720c */ /* 0x000fe20003f05270 */
[----:B------:R-:W-:-:S12]  /*15100*/  IMAD.MOV.U32 R14, RZ, RZ, RZ ;  /* 0x000000ffff0e7224 */ /* 0x000fd800078e00ff */
[----:B------:R-:W-:Y:S05]  /*15110*/  @!P0 BRA `(.L_x_5657) ;  /* 0x0000000000108947 */ /* 0x000fea0003800000 */
[----:B------:R-:W-:Y:S01]  /*15120*/  UMOV UR4, 0xffffffff ;  /* 0xffffffff00047882 */ /* 0x000fe20000000000 */
[----:B------:R-:W-:Y:S02]  /*15130*/  VIADD R12, R6, 0xffffffff ;  /* 0xffffffff060c7836 */ /* 0x000fe40000000000 */
[----:B------:R-:W-:Y:S05]  /*15140*/  BRA.DIV UR4, `(.L_x_5658) ;  /* 0x0000003604bc7947 */ /* 0x000fea000b800000 */
[----:B------:R4:W0:Y:S02]  /*15150*/  SHFL.IDX PT, R14, R2, R12, 0x1f ;  /* 0x00001f0c020e7589 */ /* 0x00082400000e0000 */
.L_x_5657:
        /* <DEDUP_REMOVED lines=66> */
.L_x_5651:
[----:B------:R-:W-:Y:S01]  /*15580*/  UMOV UR4, URZ ;  /* 0x0000003f00047c82 */ /* 0x000fe20008000000 */
[----:B------:R-:W-:Y:S01]  /*15590*/  UMOV UR5, URZ ;  /* 0x0000003f00057c82 */ /* 0x000fe20008000000 */
[----:B------:R-:W-:Y:S01]  /*155a0*/  ULDC UR6, c[0x0][0xc3c] ;  /* 0x00030f0000067ab9 */ /* 0x000fe20000000800 */
[----:B------:R-:W-:Y:S02]  /*155b0*/  IMAD.MOV.U32 R16, RZ, RZ, R0 ;  /* 0x000000ffff107224 */ /* 0x000fe400078e0000 */
[----:B------:R-:W-:Y:S02]  /*155c0*/  IMAD.U32 R17, RZ, RZ, UR4 ;  /* 0x00000004ff117e24 */ /* 0x000fe4000f8e00ff */
[----:B------:R-:W-:Y:S02]  /*155d0*/  IMAD.U32 R18, RZ, RZ, UR5 ;  /* 0x00000005ff127e24 */ /* 0x000fe4000f8e00ff */
[----:B------:R-:W-:-:S07]  /*155e0*/  IMAD.U32 R19, RZ, RZ, UR6 ;  /* 0x00000006ff137e24 */ /* 0x000fce000f8e00ff */
.L_x_5659:
        /* <DEDUP_REMOVED lines=10> */
.L_x_5648:
[----:B------:R-:W-:Y:S02]  /*15690*/  ULDC UR4, c[0x0][0xc3c] ;  /* 0x00030f0000047ab9 */ /* 0x000fe40000000800 */
[----:B0-----:R-:W-:-:S13]  /*156a0*/  ISETP.GE.AND P0, PT, R19, UR4, PT ;  /* 0x0000000413007c0c */ /* 0x001fda000bf06270 */
[----:B------:R-:W-:Y:S05]  /*156b0*/  @!P0 BRA `(.L_x_5660) ;  /* 0xffffffb400448947 */ /* 0x000fea000383ffff */
[----:B------:R-:W-:Y:S05]  /*156c0*/  BSYNC B8 ;  /* 0x0000000000087941 */ /* 0x000fea0003800000 */
.L_x_5591:
[----:B------:R-:W5:Y:S01]  /*156d0*/  LDL.LU R0, [R1+0x10] ;  /* 0x0000100001007983 */ /* 0x000f620000300800 */
[----:B------:R-:W-:Y:S01]  /*156e0*/  BSSY B0, `(.L_x_5661) ;  /* 0x000000b000007945 */ /* 0x000fe20003800000 */
[----:B------:R-:W1:Y:S01]  /*156f0*/  S2R R5, SR_CgaCtaId ;  /* 0x0000000000057919 */ /* 0x000e620000008800 */
[----:B-----5:R-:W-:-:S05]  /*15700*/  VIADD R0, R0, 0x1 ;  /* 0x0000000100007836 */ /* 0x020fca0000000000 */
[----:B0-----:R-:W-:-:S04]  /*15710*/  LEA.HI R2, R0, R0, RZ, 0x1 ;  /* 0x0000000000027211 */ /* 0x001fc800078f08ff */
[----:B------:R-:W-:Y:S02]  /*15720*/  LOP3.LUT R3, R2, 0xfffffffe, RZ, 0xc0, !PT ;  /* 0xfffffffe02037812 */ /* 0x000fe400078ec0ff */
[----:B------:R-:W-:-:S03]  /*15730*/  MOV R2, 0x400 ;  /* 0x0000040000027802 */ /* 0x000fc60000000f00 */
[----:B------:R-:W-:Y:S01]  /*15740*/  IMAD.IADD R0, R0, 0x1, -R3 ;  /* 0x0000000100007824 */ /* 0x000fe200078e0a03 */
[----:B-1----:R-:W-:-:S04]  /*15750*/  LEA R5, R5, R2, 0x18 ;  /* 0x0000000205057211 */ /* 0x002fc800078ec0ff */
[----:B------:R-:W-:-:S04]  /*15760*/  SHF.L.U32 R0, R0, 0x1f, RZ ;  /* 0x0000001f00007819 */ /* 0x000fc800000006ff */
[----:B------:R-:W0:Y:S02]  /*15770*/  SYNCS.PHASECHK.TRANS64.TRYWAIT P0, [R5+URZ+0x28c20], R0 ;  /* 0x028c2000050075a7 */ /* 0x000e24000800017f */
[----:B0-----:R-:W-:Y:S05]  /*15780*/  @!P0 BRA `(.L_x_5662) ;  /* 0x0000003000508947 */ /* 0x001fea0003800000 */
.L_x_5757:
[----:B------:R-:W-:Y:S05]  /*15790*/  BSYNC B0 ;  /* 0x0000000000007941 */ /* 0x000fea0003800000 */
.L_x_5661:
[----:B------:R-:W-:-:S03]  /*157a0*/  UMOV UR4, 0xffffffff ;  /* 0xffffffff00047882 */ /* 0x000fc60000000000 */
[----:B------:R-:W-:Y:S05]  /*157b0*/  BRA.DIV UR4, `(.L_x_5663) ;  /* 0x0000003204587947 */ /* 0x000fea000b800000 */
[----:B0-----:R-:W0:Y:S02]  /*157c0*/  S2R R0, SR_TID.X ;  /* 0x0000000000007919 */ /* 0x001e240000002100 */
[----:B0-----:R-:W-:-:S04]  /*157d0*/  SHF.R.U32.HI R0, RZ, 0x5, R0 ;  /* 0x00000005ff007819 */ /* 0x001fc80000011600 */
[----:B------:R-:W-:-:S05]  /*157e0*/  LOP3.LUT R0, R0, 0x3, RZ, 0xc0, !PT ;  /* 0x0000000300007812 */ /* 0x000fca00078ec0ff */
[----:B------:R0:W1:Y:S02]  /*157f0*/  SHFL.IDX PT, R14, R0, RZ, 0x1f ;  /* 0x00001fff000e7589 */ /* 0x00006400000e0000 */
.L_x_5760:
[----:B-1----:R-:W-:Y:S01]  /*15800*/  ISETP.NE.AND P0, PT, R14, RZ, PT ;  /* 0x000000ff0e00720c */ /* 0x002fe20003f05270 */
[----:B------:R-:W-:-:S12]  /*15810*/  BSSY B0, `(.L_x_5664) ;  /* 0x0000024000007945 */ /* 0x000fd80003800000 */
[----:B------:R-:W-:Y:S05]  /*15820*/  @P0 BRA `(.L_x_5665) ;  /* 0x0000000000880947 */ /* 0x000fea0003800000 */
[----:B------:R-:W-:-:S03]  /*15830*/  UMOV UR4, 0xffffffff ;  /* 0xffffffff00047882 */ /* 0x000fc60000000000 */
[----:B------:R-:W-:Y:S05]  /*15840*/  BRA.DIV UR4, `(.L_x_5666) ;  /* 0x0000003204687947 */ /* 0x000fea000b800000 */
[----:B------:R-:W-:-:S13]  /*15850*/  ELECT P6, URZ, PT ;  /* 0x00000000003f782f */ /* 0x000fda00038c0000 */
.L_x_5763:
[----:B------:R-:W-:Y:S05]  /*15860*/  @!P6 BRA `(.L_x_5665) ;  /* 0x000000000078e947 */ /* 0x000fea0003800000 */
[----:B------:R-:W-:-:S06]  /*15870*/  ULOP3.LUT UR4, UR39, 0x2, URZ, 0xfc, !UPT ;  /* 0x0000000227047892 */ /* 0x000fcc000f8efc3f */
[----:B0-----:R-:W-:-:S05]  /*15880*/  IMAD.U32 R0, RZ, RZ, UR4 ;  /* 0x00000004ff007e24 */ /* 0x001fca000f8e00ff */
[----:B------:R-:W-:-:S13]  /*15890*/  ISETP.NE.AND P0, PT, R0, 0x3, PT ;  /* 0x000000030000780c */ /* 0x000fda0003f05270 */
[----:B------:R-:W-:Y:S05]  /*158a0*/  @!P0 BRA `(.L_x_5667) ;  /* 0x0000000000048947 */ /* 0x000fea0003800000 */
[----:B------:R-:W-:Y:S01]  /*158b0*/  BPT.TRAP 0x1 ;  /* 0x000000040000795c */ /* 0x000fe20000300000 */
.L_x_5667:
[C---:B------:R-:W-:Y:S01]  /*158c0*/  IMAD R3, R24.reuse, 0x8, R5 ;  /* 0x0000000818037824 */ /* 0x040fe200078e0205 */
[----:B------:R-:W-:Y:S01]  /*158d0*/  SHF.L.U32 R2, R25, 0x1f, RZ ;  /* 0x0000001f19027819 */ /* 0x000fe200000006ff */
[----:B------:R-:W-:-:S03]  /*158e0*/  VIADD R24, R24, 0x1 ;  /* 0x0000000118187836 */ /* 0x000fc60000000000 */
[----:B------:R-:W0:Y:S02]  /*158f0*/  SYNCS.PHASECHK.TRANS64.TRYWAIT P1, [R3+URZ+0x28c40], R2 ;  /* 0x028c4002030075a7 */ /* 0x000e24000802017f */
[----:B------:R-:W-:-:S04]  /*15900*/  ISETP.NE.AND P2, PT, R24, 0x2, PT ;  /* 0x000000021800780c */ /* 0x000fc80003f45270 */
[----:B------:R-:W-:Y:S01]  /*15910*/  SEL R0, RZ, 0x1, P2 ;  /* 0x00000001ff007807 */ /* 0x000fe20001000000 */
[----:B0-----:R-:W-:Y:S08]  /*15920*/  @!P1 BRA `(.L_x_5668) ;  /* 0x0000003000509947 */ /* 0x001ff00003800000 */
.L_x_5764:
[----:B------:R-:W-:Y:S02]  /*15930*/  SEL R24, R24, RZ, P2 ;  /* 0x000000ff18187207 */ /* 0x000fe40001000000 */
[----:B------:R-:W-:Y:S01]  /*15940*/  LOP3.LUT R0, R25, R0, RZ, 0x3c, !PT ;  /* 0x0000000019007212 */ /* 0x000fe200078e3cff */
[----:B------:R-:W-:Y:S06]  /*15950*/  @!P0 BRA `(.L_x_5669) ;  /* 0x0000000000048947 */ /* 0x000fec0003800000 */
[----:B------:R-:W-:Y:S01]  /*15960*/  BPT.TRAP 0x1 ;  /* 0x000000040000795c */ /* 0x000fe20000300000 */
.L_x_5669:
[----:B------:R-:W-:Y:S01]  /*15970*/  IMAD R5, R24, 0x8, R5 ;  /* 0x0000000818057824 */ /* 0x000fe200078e0205 */
[----:B------:R-:W-:-:S04]  /*15980*/  SHF.L.U32 R0, R0, 0x1f, RZ ;  /* 0x0000001f00007819 */ /* 0x000fc800000006ff */
[----:B------:R-:W1:Y:S02]  /*15990*/  SYNCS.PHASECHK.TRANS64.TRYWAIT P1, [R5+URZ+0x28c40], R0 ;  /* 0x028c4000050075a7 */ /* 0x000e64000802017f */
[----:B-1----:R-:W-:Y:S05]  /*159a0*/  @!P1 BRA `(.L_x_5670) ;  /* 0x0000003000449947 */ /* 0x002fea0003800000 */
.L_x_5765:
[----:B------:R-:W-:Y:S05]  /*159b0*/  @!P0 BRA `(.L_x_5671) ;  /* 0x0000000000048947 */ /* 0x000fea0003800000 */
[----:B------:R-:W-:Y:S01]  /*159c0*/  BPT.TRAP 0x1 ;  /* 0x000000040000795c */ /* 0x000fe20000300000 */
.L_x_5671:
[----:B------:R-:W5:Y:S02]  /*159d0*/  SYNCS.PHASECHK.TRANS64.TRYWAIT P1, [R3+URZ+0x28c60], R2 ;  /* 0x028c6002030075a7 */ /* 0x000f64000802017f */
[----:B-----5:R-:W-:Y:S05]  /*159e0*/  @!P1 BRA `(.L_x_5672) ;  /* 0x0000003000489947 */ /* 0x020fea0003800000 */
.L_x_5766:
[----:B------:R-:W-:Y:S05]  /*159f0*/  @!P0 BRA `(.L_x_5673) ;  /* 0x0000000000048947 */ /* 0x000fea0003800000 */
[----:B------:R-:W-:Y:S01]  /*15a00*/  BPT.TRAP 0x1 ;  /* 0x000000040000795c */ /* 0x000fe20000300000 */
.L_x_5673:
[----:B------:R0:W0:Y:S02]  /*15a10*/  SYNCS.PHASECHK.TRANS64.TRYWAIT P0, [R5+URZ+0x28c60], R0 ;  /* 0x028c6000050075a7 */ /* 0x000024000800017f */
[----:B0-----:R-:W-:Y:S05]  /*15a20*/  @!P0 NANOSLEEP.SYNCS 0x989680 ;  /* 0x009896800000895d */ /* 0x001fea0003900000 */
[----:B------:R-:W0:Y:S02]  /*15a30*/  @!P0 SYNCS.PHASECHK.TRANS64 P0, [R5+URZ+0x28c60], R0 ;  /* 0x028c6000050085a7 */ /* 0x000e24000800007f */
[----:B0-----:R-:W-:Y:S05]  /*15a40*/  @!P0 BRA `(.L_x_5673) ;  /* 0xfffffffc00f08947 */ /* 0x001fea000383ffff */
.L_x_5665:
[----:B------:R-:W-:Y:S05]  /*15a50*/  BSYNC B0 ;  /* 0x0000000000007941 */ /* 0x000fea0003800000 */
.L_x_5664:
[----:B------:R-:W-:Y:S05]  /*15a60*/  EXIT ;  /* 0x000000000000794d */ /* 0x000fea0003800000 */
.L_x_5476:
[----:B0-----:R-:W-:-:S04]  /*15a70*/  IMAD.U32 R6, RZ, RZ, UR21 ;  /* 0x00000015ff067e24 */ /* 0x001fc8000f8e00ff */
[----:B------:R0:W1:Y:S03]  /*15a80*/  SYNCS.PHASECHK.TRANS64.TRYWAIT P1, [R6+URZ+0x28c50], R3 ;  /* 0x028c5003060075a7 */ /* 0x000066000802017f */
[----:B-1----:R-:W-:Y:S05]  /*15a90*/  @!P1 NANOSLEEP.SYNCS 0x989680 ;  /* 0x009896800000995d */ /* 0x002fea0003900000 */
[----:B------:R-:W1:Y:S02]  /*15aa0*/  @!P1 SYNCS.PHASECHK.TRANS64 P1, [R6+URZ+0x28c50], R3 ;  /* 0x028c5003060095a7 */ /* 0x000e64000802007f */
[----:B-1----:R-:W-:Y:S05]  /*15ab0*/  @!P1 BRA `(.L_x_5476) ;  /* 0xfffffffc00ec9947 */ /* 0x002fea000383ffff */
[----:B------:R-:W-:Y:S05]  /*15ac0*/  BRA `(.L_x_5674) ;  /* 0xfffffec000c87947 */ /* 0x000fea000383ffff */
.L_x_5482:
[----:B-1----:R-:W-:-:S04]  /*15ad0*/  IMAD.U32 R5, RZ, RZ, UR21 ;  /* 0x00000015ff057e24 */ /* 0x002fc8000f8e00ff */
[----:B------:R1:W2:Y:S03]  /*15ae0*/  SYNCS.PHASECHK.TRANS64.TRYWAIT P1, [R5+URZ+0x28c50], R4 ;  /* 0x028c5004050075a7 */ /* 0x0002a6000802017f */
[----:B--2---:R-:W-:Y:S05]  /*15af0*/  @!P1 NANOSLEEP.SYNCS 0x989680 ;  /* 0x009896800000995d */ /* 0x004fea0003900000 */
[----:B------:R-:W2:Y:S02]  /*15b00*/  @!P1 SYNCS.PHASECHK.TRANS64 P1, [R5+URZ+0x28c50], R4 ;  /* 0x028c5004050095a7 */ /* 0x000ea4000802007f */
[----:B--2---:R-:W-:Y:S05]  /*15b10*/  @!P1 BRA `(.L_x_5482) ;  /* 0xfffffffc00ec9947 */ /* 0x004fea000383ffff */
[----:B------:R-:W-:Y:S05]  /*15b20*/  BRA `(.L_x_5481) ;  /* 0xfffffecc00c07947 */ /* 0x000fea000383ffff */
.L_x_5492:
[----:B0-----:R-:W-:-:S04]  /*15b30*/  IMAD.U32 R3, RZ, RZ, UR41 ;  /* 0x00000029ff037e24 */ /* 0x001fc8000f8e00ff */
[----:B------:R0:W1:Y:S03]  /*15b40*/  SYNCS.PHASECHK.TRANS64.TRYWAIT P1, [R3+URZ+0x28c00], R0 ;  /* 0x028c0000030075a7 */ /* 0x000066000802017f */
[----:B-1----:R-:W-:Y:S05]  /*15b50*/  @!P1 NANOSLEEP.SYNCS 0x989680 ;  /* 0x009896800000995d */ /* 0x002fea0003900000 */
[----:B------:R-:W1:Y:S02]  /*15b60*/  @!P1 SYNCS.PHASECHK.TRANS64 P1, [R3+URZ+0x28c00], R0 ;  /* 0x028c0000030095a7 */ /* 0x000e64000802007f */
[----:B-1----:R-:W-:Y:S05]  /*15b70*/  @!P1 BRA `(.L_x_5492) ;  /* 0xfffffffc00ec9947 */ /* 0x002fea000383ffff */
[----:B------:R-:W-:Y:S05]  /*15b80*/  BRA `(.L_x_5675) ;  /* 0xfffffee400347947 */ /* 0x000fea000383ffff */
.L_x_5496:
[----:B--2---:R2:W3:Y:S02]  /*15b90*/  SYNCS.PHASECHK.TRANS64.TRYWAIT P1, [R7+URZ+0x28c30], R8 ;  /* 0x028c3008070075a7 */ /* 0x0044e4000802017f */
[----:B---3--:R-:W-:Y:S05]  /*15ba0*/  @!P1 NANOSLEEP.SYNCS 0x989680 ;  /* 0x009896800000995d */ /* 0x008fea0003900000 */
[----:B------:R-:W3:Y:S02]  /*15bb0*/  @!P1 SYNCS.PHASECHK.TRANS64 P1, [R7+URZ+0x28c30], R8 ;  /* 0x028c3008070095a7 */ /* 0x000ee4000802007f */
[----:B---3--:R-:W-:Y:S05]  /*15bc0*/  @!P1 BRA `(.L_x_5496) ;  /* 0xfffffffc00f09947 */ /* 0x008fea000383ffff */
[----:B------:R-:W-:Y:S05]  /*15bd0*/  BRA `(.L_x_5495) ;  /* 0xfffffee400507947 */ /* 0x000fea000383ffff */
.L_x_5509:
[----:B----4-:R4:W0:Y:S02]  /*15be0*/  SYNCS.PHASECHK.TRANS64.TRYWAIT P1, [R7+URZ+0x28c50], R8 ;  /* 0x028c5008070075a7 */ /* 0x010824000802017f */
[----:B0-----:R-:W-:Y:S05]  /*15bf0*/  @!P1 NANOSLEEP.SYNCS 0x989680 ;  /* 0x009896800000995d */ /* 0x001fea0003900000 */
[----:B------:R-:W0:Y:S02]  /*15c00*/  @!P1 SYNCS.PHASECHK.TRANS64 P1, [R7+URZ+0x28c50], R8 ;  /* 0x028c5008070095a7 */ /* 0x000e24000802007f */
[----:B0-----:R-:W-:Y:S05]  /*15c10*/  @!P1 BRA `(.L_x_5509) ;  /* 0xfffffffc00f09947 */ /* 0x001fea000383ffff */
[----:B------:R-:W-:Y:S05]  /*15c20*/  BRA `(.L_x_5508) ;  /* 0xfffffefc00ec7947 */ /* 0x000fea000383ffff */
.L_x_5518:
[----:B--2---:R-:W-:-:S04]  /*15c30*/  IMAD.U32 R5, RZ, RZ, UR21 ;  /* 0x00000015ff057e24 */ /* 0x004fc8000f8e00ff */
[----:B------:R2:W3:Y:S03]  /*15c40*/  SYNCS.PHASECHK.TRANS64.TRYWAIT P1, [R5+URZ+0x28c30], R8 ;  /* 0x028c3008050075a7 */ /* 0x0004e6000802017f */
[----:B---3--:R-:W-:Y:S05]  /*15c50*/  @!P1 NANOSLEEP.SYNCS 0x989680 ;  /* 0x009896800000995d */ /* 0x008fea0003900000 */
[----:B------:R-:W3:Y:S02]  /*15c60*/  @!P1 SYNCS.PHASECHK.TRANS64 P1, [R5+URZ+0x28c30], R8 ;  /* 0x028c3008050095a7 */ /* 0x000ee4000802007f */
[----:B---3--:R-:W-:Y:S05]  /*15c70*/  @!P1 BRA `(.L_x_5518) ;  /* 0xfffffffc00ec9947 */ /* 0x008fea000383ffff */
[----:B------:R-:W-:Y:S05]  /*15c80*/  BRA `(.L_x_5517) ;  /* 0xffffff0400607947 */ /* 0x000fea000383ffff */
.L_x_5531:
[----:B--2---:R-:W-:-:S04]  /*15c90*/  IMAD.U32 R7, RZ, RZ, UR21 ;  /* 0x00000015ff077e24 */ /* 0x004fc8000f8e00ff */
[----:B------:R2:W3:Y:S03]  /*15ca0*/  SYNCS.PHASECHK.TRANS64.TRYWAIT P1, [R7+URZ+0x28c50], R8 ;  /* 0x028c5008070075a7 */ /* 0x0004e6000802017f */
[----:B---3--:R-:W-:Y:S05]  /*15cb0*/  @!P1 NANOSLEEP.SYNCS 0x989680 ;  /* 0x009896800000995d */ /* 0x008fea0003900000 */
[----:B------:R-:W3:Y:S02]  /*15cc0*/  @!P1 SYNCS.PHASECHK.TRANS64 P1, [R7+URZ+0x28c50], R8 ;  /* 0x028c5008070095a7 */ /* 0x000ee4000802007f */
[----:B---3--:R-:W-:Y:S05]  /*15cd0*/  @!P1 BRA `(.L_x_5531) ;  /* 0xfffffffc00ec9947 */ /* 0x008fea000383ffff */
[----:B------:R-:W-:Y:S05]  /*15ce0*/  BRA `(.L_x_5530) ;  /* 0xffffff2400447947 */ /* 0x000fea000383ffff */
.L_x_5541:
[----:B--2---:R-:W-:-:S04]  /*15cf0*/  IMAD.U32 R6, RZ, RZ, UR22 ;  /* 0x00000016ff067e24 */ /* 0x004fc8000f8e00ff */
[----:B------:R2:W3:Y:S03]  /*15d00*/  SYNCS.PHASECHK.TRANS64.TRYWAIT P2, [R6+URZ+0x28c30], R7 ;  /* 0x028c3007060075a7 */ /* 0x0004e6000804017f */
[----:B---3--:R-:W-:Y:S05]  /*15d10*/  @!P2 NANOSLEEP.SYNCS 0x989680 ;  /* 0x009896800000a95d */ /* 0x008fea0003900000 */
[----:B------:R-:W3:Y:S02]  /*15d20*/  @!P2 SYNCS.PHASECHK.TRANS64 P2, [R6+URZ+0x28c30], R7 ;  /* 0x028c30070600a5a7 */ /* 0x000ee4000804007f */
[----:B---3--:R-:W-:Y:S05]  /*15d30*/  @!P2 BRA `(.L_x_5541) ;  /* 0xfffffffc00eca947 */ /* 0x008fea000383ffff */
[----:B------:R-:W-:Y:S05]  /*15d40*/  BRA `(.L_x_5540) ;  /* 0xffffff2800cc7947 */ /* 0x000fea000383ffff */
.L_x_5546:
[----:B--2---:R-:W-:-:S04]  /*15d50*/  IMAD.U32 R8, RZ, RZ, UR22 ;  /* 0x00000016ff087e24 */ /* 0x004fc8000f8e00ff */
[----:B------:R2:W4:Y:S03]  /*15d60*/  SYNCS.PHASECHK.TRANS64.TRYWAIT P2, [R8+URZ+0x28c50], R7 ;  /* 0x028c5007080075a7 */ /* 0x000526000804017f */
[----:B----4-:R-:W-:Y:S05]  /*15d70*/  @!P2 NANOSLEEP.SYNCS 0x989680 ;  /* 0x009896800000a95d */ /* 0x010fea0003900000 */
[----:B------:R-:W4:Y:S02]  /*15d80*/  @!P2 SYNCS.PHASECHK.TRANS64 P2, [R8+URZ+0x28c50], R7 ;  /* 0x028c50070800a5a7 */ /* 0x000f24000804007f */
[----:B----4-:R-:W-:Y:S05]  /*15d90*/  @!P2 BRA `(.L_x_5546) ;  /* 0xfffffffc00eca947 */ /* 0x010fea000383ffff */
[----:B------:R-:W-:Y:S05]  /*15da0*/  BRA `(.L_x_5545) ;  /* 0xffffff3c00f07947 */ /* 0x000fea000383ffff */
.L_x_5553:
[----:B--2---:R-:W-:-:S04]  /*15db0*/  IMAD.U32 R5, RZ, RZ, UR21 ;  /* 0x00000015ff057e24 */ /* 0x004fc8000f8e00ff */
[----:B------:R2:W3:Y:S03]  /*15dc0*/  SYNCS.PHASECHK.TRANS64.TRYWAIT P1, [R5+URZ+0x28c30], R8 ;  /* 0x028c3008050075a7 */ /* 0x0004e6000802017f */
[----:B---3--:R-:W-:Y:S05]  /*15dd0*/  @!P1 NANOSLEEP.SYNCS 0x989680 ;  /* 0x009896800000995d */ /* 0x008fea0003900000 */
[----:B------:R-:W3:Y:S02]  /*15de0*/  @!P1 SYNCS.PHASECHK.TRANS64 P1, [R5+URZ+0x28c30], R8 ;  /* 0x028c3008050095a7 */ /* 0x000ee4000802007f */
[----:B---3--:R-:W-:Y:S05]  /*15df0*/  @!P1 BRA `(.L_x_5553) ;  /* 0xfffffffc00ec9947 */ /* 0x008fea000383ffff */
[----:B------:R-:W-:Y:S05]  /*15e00*/  BRA `(.L_x_5552) ;  /* 0xffffff4000e07947 */ /* 0x000fea000383ffff */
.L_x_5566:
[----:B--2---:R-:W-:-:S04]  /*15e10*/  IMAD.U32 R7, RZ, RZ, UR21 ;  /* 0x00000015ff077e24 */ /* 0x004fc8000f8e00ff */
[----:B------:R2:W3:Y:S03]  /*15e20*/  SYNCS.PHASECHK.TRANS64.TRYWAIT P1, [R7+URZ+0x28c50], R8 ;  /* 0x028c5008070075a7 */ /* 0x0004e6000802017f */
[----:B---3--:R-:W-:Y:S05]  /*15e30*/  @!P1 NANOSLEEP.SYNCS 0x989680 ;  /* 0x009896800000995d */ /* 0x008fea0003900000 */
[----:B------:R-:W3:Y:S02]  /*15e40*/  @!P1 SYNCS.PHASECHK.TRANS64 P1, [R7+URZ+0x28c50], R8 ;  /* 0x028c5008070095a7 */ /* 0x000ee4000802007f */
[----:B---3--:R-:W-:Y:S05]  /*15e50*/  @!P1 BRA `(.L_x_5566) ;  /* 0xfffffffc00ec9947 */ /* 0x008fea000383ffff */
[----:B------:R-:W-:Y:S05]  /*15e60*/  BRA `(.L_x_5565) ;  /* 0xffffff6000c47947 */ /* 0x000fea000383ffff */
.L_x_5611:
[----:B------:R-:W0:Y:S01]  /*15e70*/  S2R R21, SR_TID.X ;  /* 0x0000000000157919 */ /* 0x000e220000002100 */
[----:B------:R-:W-:Y:S01]  /*15e80*/  BSSY B0, `(.L_x_5676) ;  /* 0x000000a000007945 */ /* 0x000fe20003800000 */
[----:B------:R-:W-:Y:S02]  /*15e90*/  IMAD.MOV.U32 R12, RZ, RZ, RZ ;  /* 0x000000ffff0c7224 */ /* 0x000fe400078e00ff */
[----:B------:R-:W-:Y:S02]  /*15ea0*/  IMAD.MOV.U32 R11, RZ, RZ, 0x1f ;  /* 0x0000001fff0b7424 */ /* 0x000fe400078e00ff */
[----:B------:R-:W-:Y:S01]  /*15eb0*/  IMAD.MOV.U32 R15, RZ, RZ, -0x1 ;  /* 0xffffffffff0f7424 */ /* 0x000fe200078e00ff */
[----:B0-----:R-:W-:-:S04]  /*15ec0*/  SHF.R.U32.HI R21, RZ, 0x5, R21 ;  /* 0x00000005ff157819 */ /* 0x001fc80000011615 */
[----:B------:R-:W-:-:S04]  /*15ed0*/  LOP3.LUT R21, R21, 0x3, RZ, 0xc0, !PT ;  /* 0x0000000315157812 */ /* 0x000fc800078ec0ff */
[----:B------:R-:W-:-:S07]  /*15ee0*/  MOV R13, R21 ;  /* 0x00000015000d7202 */ /* 0x000fce0000000f00 */
[----:B-----5:R-:W-:Y:S05]  /*15ef0*/  WARPSYNC.COLLECTIVE R15, `(.L_x_5677) ;  /* 0x000000000f087348 */ /* 0x020fea0003c00000 */
[----:B------:R0:W1:Y:S02]  /*15f00*/  SHFL.IDX P6, R14, R13, R12, R11 ;  /* 0x0000000c0d0e7389 */ /* 0x00006400000c000b */
[----:B01---5:R-:W-:Y:S01]  /*15f10*/  ENDCOLLECTIVE ;  /* 0x000000000000791b */ /* 0x023fe20003800000 */
.L_x_5677:
[----:B------:R-:W-:Y:S05]  /*15f20*/  BSYNC B0 ;  /* 0x0000000000007941 */ /* 0x000fea0003800000 */
.L_x_5676:
[----:B------:R-:W-:Y:S05]  /*15f30*/  BRA `(.L_x_5678) ;  /* 0xffffffbc00607947 */ /* 0x000fea000383ffff */
.L_x_5614:
[----:B0-----:R0:W1:Y:S02]  /*15f40*/  SYNCS.PHASECHK.TRANS64.TRYWAIT P0, [R27+URZ+0x28c40], R0 ;  /* 0x028c40001b0075a7 */ /* 0x001064000800017f */
[----:B-1----:R-:W-:Y:S05]  /*15f50*/  @!P0 NANOSLEEP.SYNCS 0x989680 ;  /* 0x009896800000895d */ /* 0x002fea0003900000 */
[----:B------:R-:W1:Y:S02]  /*15f60*/  @!P0 SYNCS.PHASECHK.TRANS64 P0, [R27+URZ+0x28c40], R0 ;  /* 0x028c40001b0085a7 */ /* 0x000e64000800007f */
[----:B-1----:R-:W-:Y:S05]  /*15f70*/  @!P0 BRA `(.L_x_5614) ;  /* 0xfffffffc00f08947 */ /* 0x002fea000383ffff */
[----:B------:R-:W-:Y:S05]  /*15f80*/  BRA `(.L_x_5679) ;  /* 0xffffffc0003c7947 */ /* 0x000fea000383ffff */
.L_x_5615:
        /* <DEDUP_REMOVED lines=8> */
.L_x_5681:
[----:B------:R-:W-:Y:S05]  /*16010*/  BSYNC B0 ;  /* 0x0000000000007941 */ /* 0x000fea0003800000 */
.L_x_5680:
        /* <DEDUP_REMOVED lines=9> */
.L_x_5682:
[----:B------:R-:W-:Y:S02]  /*160b0*/  IMAD.MOV.U32 R13, RZ, RZ, R5 ;  /* 0x000000ffff0d7224 */ /* 0x000fe400078e0005 */
[----:B------:R-:W-:Y:S02]  /*160c0*/  IMAD.MOV.U32 R12, RZ, RZ, 0x1 ;  /* 0x00000001ff0c7424 */ /* 0x000fe400078e00ff */
[----:B------:R-:W-:-:S07]  /*160d0*/  IMAD.MOV.U32 R3, RZ, RZ, R14 ;  /* 0x000000ffff037224 */ /* 0x000fce00078e000e */
[----:B------:R-:W-:Y:S05]  /*160e0*/  WARPSYNC.COLLECTIVE R15, `(.L_x_5683) ;  /* 0x000000000f087348 */ /* 0x000fea0003c00000 */
[----:B------:R0:W1:Y:S02]  /*160f0*/  SHFL.IDX P6, R14, R13, R12, R11 ;  /* 0x0000000c0d0e7389 */ /* 0x00006400000c000b */
[----:B01----:R-:W-:Y:S01]  /*16100*/  ENDCOLLECTIVE ;  /* 0x000000000000791b */ /* 0x003fe20003800000 */
.L_x_5683:
        /* <DEDUP_REMOVED lines=15> */
.L_x_5684:
[----:B------:R-:W-:Y:S02]  /*16200*/  @P0 IMAD R6, R4, 0x2, R23 ;  /* 0x0000000204060824 */ /* 0x000fe400078e0217 */
[----:B------:R-:W-:Y:S02]  /*16210*/  IMAD.MOV.U32 R13, RZ, RZ, R5 ;  /* 0x000000ffff0d7224 */ /* 0x000fe400078e0005 */
[----:B------:R-:W-:Y:S02]  /*16220*/  IMAD.MOV.U32 R12, RZ, RZ, 0x2 ;  /* 0x00000002ff0c7424 */ /* 0x000fe400078e00ff */
[----:B------:R-:W-:-:S07]  /*16230*/  IMAD.MOV.U32 R3, RZ, RZ, R14 ;  /* 0x000000ffff037224 */ /* 0x000fce00078e000e */
[----:B------:R-:W-:Y:S05]  /*16240*/  WARPSYNC.COLLECTIVE R15, `(.L_x_5685) ;  /* 0x000000000f087348 */ /* 0x000fea0003c00000 */
[----:B------:R0:W1:Y:S02]  /*16250*/  SHFL.IDX P6, R14, R13, R12, R11 ;  /* 0x0000000c0d0e7389 */ /* 0x00006400000c000b */
[----:B01----:R-:W-:Y:S01]  /*16260*/  ENDCOLLECTIVE ;  /* 0x000000000000791b */ /* 0x003fe20003800000 */
.L_x_5685:
        /* <DEDUP_REMOVED lines=15> */
.L_x_5686:
[----:B------:R-:W-:Y:S02]  /*16360*/  @P0 IMAD R6, R4, 0x2, R23 ;  /* 0x0000000204060824 */ /* 0x000fe400078e0217 */
[----:B------:R-:W-:Y:S01]  /*16370*/  IMAD.MOV.U32 R13, RZ, RZ, R5 ;  /* 0x000000ffff0d7224 */ /* 0x000fe200078e0005 */
[----:B------:R-:W-:Y:S01]  /*16380*/  MOV R12, 0x3 ;  /* 0x00000003000c7802 */ /* 0x000fe20000000f00 */
[----:B------:R-:W-:-:S07]  /*16390*/  IMAD.MOV.U32 R3, RZ, RZ, R14 ;  /* 0x000000ffff037224 */ /* 0x000fce00078e000e */
[----:B------:R-:W-:Y:S05]  /*163a0*/  WARPSYNC.COLLECTIVE R15, `(.L_x_5687) ;  /* 0x000000000f087348 */ /* 0x000fea0003c00000 */
[----:B------:R0:W1:Y:S02]  /*163b0*/  SHFL.IDX P6, R14, R13, R12, R11 ;  /* 0x0000000c0d0e7389 */ /* 0x00006400000c000b */
[----:B01----:R-:W-:Y:S01]  /*163c0*/  ENDCOLLECTIVE ;  /* 0x000000000000791b */ /* 0x003fe20003800000 */
.L_x_5687:
        /* <DEDUP_REMOVED lines=10> */
.L_x_5688:
[----:B------:R-:W-:Y:S01]  /*16470*/  @!PT LDS RZ, [RZ] ;  /* 0x00000000fffff984 */ /* 0x000fe20000000800 */
[----:B------:R-:W-:Y:S01]  /*16480*/  @!PT LDS RZ, [RZ] ;  /* 0x00000000fffff984 */ /* 0x000fe20000000800 */
[----:B------:R-:W-:Y:S01]  /*16490*/  @!PT LDS RZ, [RZ] ;  /* 0x00000000fffff984 */ /* 0x000fe20000000800 */
[----:B------:R0:W-:Y:S01]  /*164a0*/  @P0 LDGSTS.E.BYPASS.LTC128B.128 [R6+0x23400], desc[UR54][R2.64], !P2 ;  /* 0x2340000002060fae */ /* 0x0001e2000d101d76 */
[----:B------:R-:W-:Y:S01]  /*164b0*/  IMAD.MOV.U32 R0, RZ, RZ, R14 ;  /* 0x000000ffff007224 */ /* 0x000fe200078e000e */
[----:B------:R-:W-:Y:S06]  /*164c0*/  BRA `(.L_x_5689) ;  /* 0xffffffbc00f47947 */ /* 0x000fec000383ffff */
.L_x_5620:
[----:B------:R-:W-:Y:S02]  /*164d0*/  IMAD.MOV.U32 R13, RZ, RZ, R4 ;  /* 0x000000ffff0d7224 */ /* 0x000fe400078e0004 */
[----:B------:R-:W-:Y:S02]  /*164e0*/  IMAD.MOV.U32 R12, RZ, RZ, RZ ;  /* 0x000000ffff0c7224 */ /* 0x000fe400078e00ff */
[----:B------:R-:W-:Y:S02]  /*164f0*/  IMAD.MOV.U32 R11, RZ, RZ, 0x181f ;  /* 0x0000181fff0b7424 */ /* 0x000fe400078e00ff */
[----:B------:R-:W-:Y:S02]  /*16500*/  IMAD.MOV.U32 R15, RZ, RZ, -0x1 ;  /* 0xffffffffff0f7424 */ /* 0x000fe400078e00ff */
[----:B------:R-:W-:Y:S02]  /*16510*/  IMAD R37, R37, R6, RZ ;  /* 0x0000000625257224 */ /* 0x000fe400078e02ff */
[----:B------:R-:W-:-:S07]  /*16520*/  IMAD.IADD R35, R9, 0x1, R35 ;  /* 0x0000000109237824 */ /* 0x000fce00078e0223 */
[----:B-1---5:R-:W-:Y:S05]  /*16530*/  WARPSYNC.COLLECTIVE R15, `(.L_x_5690) ;  /* 0x000000000f087348 */ /* 0x022fea0003c00000 */
[----:B------:R0:W2:Y:S02]  /*16540*/  SHFL.IDX P6, R14, R13, R12, R11 ;  /* 0x0000000c0d0e7389 */ /* 0x0000a400000c000b */
[----:B012--5:R-:W-:Y:S01]  /*16550*/  ENDCOLLECTIVE ;  /* 0x000000000000791b */ /* 0x027fe20003800000 */
.L_x_5690:
[C---:B------:R-:W-:Y:S01]  /*16560*/  VIADD R6, R35.reuse, 0x10 ;  /* 0x0000001023067836 */ /* 0x040fe20000000000 */
[----:B------:R-:W-:Y:S01]  /*16570*/  ISETP.GE.AND P0, PT, R35, R37, PT ;  /* 0x000000252300720c */ /* 0x000fe20003f06270 */
[----:B------:R-:W-:Y:S02]  /*16580*/  IMAD.MOV.U32 R13, RZ, RZ, R0 ;  /* 0x000000ffff0d7224 */ /* 0x000fe400078e0000 */
[----:B------:R-:W-:-:S10]  /*16590*/  IMAD.MOV.U32 R2, RZ, RZ, R14 ;  /* 0x000000ffff027224 */ /* 0x000fd400078e000e */
[----:B------:R-:W-:Y:S05]  /*165a0*/  WARPSYNC.COLLECTIVE R15, `(.L_x_5691) ;  /* 0x000000000f087348 */ /* 0x000fea0003c00000 */
[----:B------:R0:W1:Y:S02]  /*165b0*/  SHFL.IDX P6, R14, R13, R12, R11 ;  /* 0x0000000c0d0e7389 */ /* 0x00006400000c000b */
[----:B01----:R-:W-:Y:S01]  /*165c0*/  ENDCOLLECTIVE ;  /* 0x000000000000791b */ /* 0x003fe20003800000 */
.L_x_5691:
[----:B------:R-:W-:Y:S02]  /*165d0*/  IMAD.MOV.U32 R13, RZ, RZ, R4 ;  /* 0x000000ffff0d7224 */ /* 0x000fe400078e0004 */
[----:B------:R-:W-:Y:S02]  /*165e0*/  IMAD.MOV.U32 R12, RZ, RZ, 0x1 ;  /* 0x00000001ff0c7424 */ /* 0x000fe400078e00ff */
[----:B------:R-:W-:-:S07]  /*165f0*/  IMAD.MOV.U32 R3, RZ, RZ, R14 ;  /* 0x000000ffff037224 */ /* 0x000fce00078e000e */
[----:B------:R-:W-:Y:S05]  /*16600*/  WARPSYNC.COLLECTIVE R15, `(.L_x_5692) ;  /* 0x000000000f087348 */ /* 0x000fea0003c00000 */
[----:B------:R0:W1:Y:S02]  /*16610*/  SHFL.IDX P6, R14, R13, R12, R11 ;  /* 0x0000000c0d0e7389 */ /* 0x00006400000c000b */
[----:B01----:R-:W-:Y:S01]  /*16620*/  ENDCOLLECTIVE ;  /* 0x000000000000791b */ /* 0x003fe20003800000 */
.L_x_5692:
        /* <DEDUP_REMOVED lines=15> */
.L_x_5693:
[----:B------:R-:W-:Y:S02]  /*16720*/  IMAD.MOV.U32 R13, RZ, RZ, R4 ;  /* 0x000000ffff0d7224 */ /* 0x000fe400078e0004 */
[----:B------:R-:W-:Y:S02]  /*16730*/  IMAD.MOV.U32 R12, RZ, RZ, 0x2 ;  /* 0x00000002ff0c7424 */ /* 0x000fe400078e00ff */
[----:B------:R-:W-:-:S07]  /*16740*/  IMAD.MOV.U32 R3, RZ, RZ, R14 ;  /* 0x000000ffff037224 */ /* 0x000fce00078e000e */
[----:B------:R-:W-:Y:S05]  /*16750*/  WARPSYNC.COLLECTIVE R15, `(.L_x_5694) ;  /* 0x000000000f087348 */ /* 0x000fea0003c00000 */
[----:B------:R0:W1:Y:S02]  /*16760*/  SHFL.IDX P6, R14, R13, R12, R11 ;  /* 0x0000000c0d0e7389 */ /* 0x00006400000c000b */
[----:B01----:R-:W-:Y:S01]  /*16770*/  ENDCOLLECTIVE ;  /* 0x000000000000791b */ /* 0x003fe20003800000 */
.L_x_5694:
        /* <DEDUP_REMOVED lines=16> */
.L_x_5695:
[----:B------:R-:W-:Y:S02]  /*16880*/  IMAD.MOV.U32 R13, RZ, RZ, R4 ;  /* 0x000000ffff0d7224 */ /* 0x000fe400078e0004 */
[----:B------:R-:W-:Y:S02]  /*16890*/  IMAD.MOV.U32 R12, RZ, RZ, 0x3 ;  /* 0x00000003ff0c7424 */ /* 0x000fe400078e00ff */
[----:B------:R-:W-:-:S07]  /*168a0*/  IMAD.MOV.U32 R3, RZ, RZ, R14 ;  /* 0x000000ffff037224 */ /* 0x000fce00078e000e */
[----:B------:R-:W-:Y:S05]  /*168b0*/  WARPSYNC.COLLECTIVE R15, `(.L_x_5696) ;  /* 0x000000000f087348 */ /* 0x000fea0003c00000 */
[----:B------:R0:W1:Y:S02]  /*168c0*/  SHFL.IDX P6, R14, R13, R12, R11 ;  /* 0x0000000c0d0e7389 */ /* 0x00006400000c000b */
[----:B01----:R-:W-:Y:S01]  /*168d0*/  ENDCOLLECTIVE ;  /* 0x000000000000791b */ /* 0x003fe20003800000 */
.L_x_5696:
        /* <DEDUP_REMOVED lines=10> */
.L_x_5697:
[----:B------:R-:W-:Y:S01]  /*16980*/  @!PT LDS RZ, [RZ] ;  /* 0x00000000fffff984 */ /* 0x000fe20000000800 */
[----:B------:R-:W-:Y:S01]  /*16990*/  @!PT LDS RZ, [RZ] ;  /* 0x00000000fffff984 */ /* 0x000fe20000000800 */
[----:B------:R-:W-:Y:S01]  /*169a0*/  @!PT LDS RZ, [RZ] ;  /* 0x00000000fffff984 */ /* 0x000fe20000000800 */
[----:B------:R2:W-:Y:S01]  /*169b0*/  @!P0 LDGSTS.E.BYPASS.LTC128B.128 [R7+0x21400], desc[UR54][R2.64], !P1 ;  /* 0x2140000002078fae */ /* 0x0005e2000c901d76 */
[----:B------:R-:W-:Y:S01]  /*169c0*/  MOV R0, R14 ;  /* 0x0000000e00007202 */ /* 0x000fe20000000f00 */
[----:B------:R-:W-:Y:S06]  /*169d0*/  BRA `(.L_x_5698) ;  /* 0xffffffc000ec7947 */ /* 0x000fec000383ffff */
.L_x_5623:
[----:B0-----:R0:W2:Y:S02]  /*169e0*/  SYNCS.PHASECHK.TRANS64.TRYWAIT P0, [R23+URZ+0x28c20], R0 ;  /* 0x028c2000170075a7 */ /* 0x0010a4000800017f */
[----:B--2---:R-:W-:Y:S05]  /*169f0*/  @!P0 NANOSLEEP.SYNCS 0x989680 ;  /* 0x009896800000895d */ /* 0x004fea0003900000 */
[----:B------:R-:W2:Y:S02]  /*16a00*/  @!P0 SYNCS.PHASECHK.TRANS64 P0, [R23+URZ+0x28c20], R0 ;  /* 0x028c2000170085a7 */ /* 0x000ea4000800007f */
[----:B--2---:R-:W-:Y:S05]  /*16a10*/  @!P0 BRA `(.L_x_5623) ;  /* 0xfffffffc00f08947 */ /* 0x004fea000383ffff */
[----:B------:R-:W-:Y:S05]  /*16a20*/  BRA `(.L_x_5699) ;  /* 0xffffffc400487947 */ /* 0x000fea000383ffff */
.L_x_5626:
[----:B0-----:R0:W2:Y:S02]  /*16a30*/  SYNCS.PHASECHK.TRANS64.TRYWAIT P0, [R27+URZ+0x28c60], R0 ;  /* 0x028c60001b0075a7 */ /* 0x0010a4000800017f */
[----:B--2---:R-:W-:Y:S05]  /*16a40*/  @!P0 NANOSLEEP.SYNCS 0x989680 ;  /* 0x009896800000895d */ /* 0x004fea0003900000 */
[----:B------:R-:W2:Y:S02]  /*16a50*/  @!P0 SYNCS.PHASECHK.TRANS64 P0, [R27+URZ+0x28c60], R0 ;  /* 0x028c60001b0085a7 */ /* 0x000ea4000800007f */
[----:B--2---:R-:W-:Y:S05]  /*16a60*/  @!P0 BRA `(.L_x_5626) ;  /* 0xfffffffc00f08947 */ /* 0x004fea000383ffff */
[----:B------:R-:W-:Y:S05]  /*16a70*/  BRA `(.L_x_5700) ;  /* 0xffffffc400587947 */ /* 0x000fea000383ffff */
.L_x_5627:
        /* <DEDUP_REMOVED lines=8> */
.L_x_5702:
[----:B------:R-:W-:Y:S05]  /*16b00*/  BSYNC B0 ;  /* 0x0000000000007941 */ /* 0x000fea0003800000 */
.L_x_5701:
        /* <DEDUP_REMOVED lines=15> */
.L_x_5703:
        /* <DEDUP_REMOVED lines=39> */
.L_x_5704:
[----:B------:R-:W-:Y:S02]  /*16e70*/  IMAD.MOV.U32 R13, RZ, RZ, R4 ;  /* 0x000000ffff0d7224 */ /* 0x000fe400078e0004 */
[----:B------:R-:W-:-:S07]  /*16e80*/  IMAD.MOV.U32 R3, RZ, RZ, R14 ;  /* 0x000000ffff037224 */ /* 0x000fce00078e000e */
[----:B------:R-:W-:Y:S05]  /*16e90*/  WARPSYNC.COLLECTIVE R15, `(.L_x_5705) ;  /* 0x000000000f087348 */ /* 0x000fea0003c00000 */
[----:B------:R0:W1:Y:S02]  /*16ea0*/  SHFL.IDX P6, R14, R13, R12, R11 ;  /* 0x0000000c0d0e7389 */ /* 0x00006400000c000b */
[----:B01----:R-:W-:Y:S01]  /*16eb0*/  ENDCOLLECTIVE ;  /* 0x000000000000791b */ /* 0x003fe20003800000 */
.L_x_5705:
        /* <DEDUP_REMOVED lines=29> */
.L_x_5706:
[----:B------:R-:W-:Y:S02]  /*17090*/  IMAD.MOV.U32 R13, RZ, RZ, R4 ;  /* 0x000000ffff0d7224 */ /* 0x000fe400078e0004 */
[----:B------:R-:W-:-:S07]  /*170a0*/  IMAD.MOV.U32 R7, RZ, RZ, R14 ;  /* 0x000000ffff077224 */ /* 0x000fce00078e000e */
[----:B------:R-:W-:Y:S05]  /*170b0*/  WARPSYNC.COLLECTIVE R15, `(.L_x_5707) ;  /* 0x000000000f087348 */ /* 0x000fea0003c00000 */
[----:B------:R0:W1:Y:S02]  /*170c0*/  SHFL.IDX P6, R14, R13, R12, R11 ;  /* 0x0000000c0d0e7389 */ /* 0x00006400000c000b */
[----:B01----:R-:W-:Y:S01]  /*170d0*/  ENDCOLLECTIVE ;  /* 0x000000000000791b */ /* 0x003fe20003800000 */
.L_x_5707:
        /* <DEDUP_REMOVED lines=29> */
.L_x_5708:
[----:B------:R-:W-:Y:S02]  /*172b0*/  IMAD.MOV.U32 R13, RZ, RZ, R4 ;  /* 0x000000ffff0d7224 */ /* 0x000fe400078e0004 */
[----:B------:R-:W-:-:S07]  /*172c0*/  IMAD.MOV.U32 R6, RZ, RZ, R14 ;  /* 0x000000ffff067224 */ /* 0x000fce00078e000e */
[----:B------:R-:W-:Y:S05]  /*172d0*/  WARPSYNC.COLLECTIVE R15, `(.L_x_5709) ;  /* 0x000000000f087348 */ /* 0x000fea0003c00000 */
[----:B------:R0:W1:Y:S02]  /*172e0*/  SHFL.IDX P6, R14, R13, R12, R11 ;  /* 0x0000000c0d0e7389 */ /* 0x00006400000c000b */
[----:B01----:R-:W-:Y:S01]  /*172f0*/  ENDCOLLECTIVE ;  /* 0x000000000000791b */ /* 0x003fe20003800000 */
.L_x_5709:
[----:B------:R-:W-:Y:S01]  /*17300*/  MOV R2, R14 ;  /* 0x0000000e00027202 */ /* 0x000fe20000000f00 */
[----:B------:R-:W-:Y:S06]  /*17310*/  BRA `(.L_x_5710) ;  /* 0xffffffc000e87947 */ /* 0x000fec000383ffff */
.L_x_5634:
[----:B0-----:R0:W2:Y:S02]  /*17320*/  SYNCS.PHASECHK.TRANS64.TRYWAIT P0, [R6+URZ+0x28c40], R17 ;  /* 0x028c4011060075a7 */ /* 0x0010a4000800017f */
[----:B--2---:R-:W-:Y:S05]  /*17330*/  @!P0 NANOSLEEP.SYNCS 0x989680 ;  /* 0x009896800000895d */ /* 0x004fea0003900000 */
[----:B------:R-:W2:Y:S02]  /*17340*/  @!P0 SYNCS.PHASECHK.TRANS64 P0, [R6+URZ+0x28c40], R17 ;  /* 0x028c4011060085a7 */ /* 0x000ea4000800007f */
[----:B--2---:R-:W-:Y:S05]  /*17350*/  @!P0 BRA `(.L_x_5634) ;  /* 0xfffffffc00f08947 */ /* 0x004fea000383ffff */
[----:B------:R-:W-:Y:S05]  /*17360*/  BRA `(.L_x_5711) ;  /* 0xffffffc8007c7947 */ /* 0x000fea000383ffff */
.L_x_5635:
        /* <DEDUP_REMOVED lines=8> */
.L_x_5713:
[----:B------:R-:W-:Y:S05]  /*173f0*/  BSYNC B1 ;  /* 0x0000000000017941 */ /* 0x000fea0003800000 */
.L_x_5712:
        /* <DEDUP_REMOVED lines=9> */
.L_x_5714:
[----:B------:R-:W-:Y:S02]  /*17490*/  IMAD.MOV.U32 R13, RZ, RZ, R27 ;  /* 0x000000ffff0d7224 */ /* 0x000fe400078e001b */
[----:B------:R-:W-:Y:S02]  /*174a0*/  IMAD.MOV.U32 R12, RZ, RZ, 0x1 ;  /* 0x00000001ff0c7424 */ /* 0x000fe400078e00ff */
[----:B------:R-:W-:-:S07]  /*174b0*/  IMAD.MOV.U32 R2, RZ, RZ, R14 ;  /* 0x000000ffff027224 */ /* 0x000fce00078e000e */
[----:B------:R-:W-:Y:S05]  /*174c0*/  WARPSYNC.COLLECTIVE R15, `(.L_x_5715) ;  /* 0x000000000f087348 */ /* 0x000fea0003c00000 */
[----:B------:R0:W1:Y:S02]  /*174d0*/  SHFL.IDX P6, R14, R13, R12, R11 ;  /* 0x0000000c0d0e7389 */ /* 0x00006400000c000b */
[----:B01----:R-:W-:Y:S01]  /*174e0*/  ENDCOLLECTIVE ;  /* 0x000000000000791b */ /* 0x003fe20003800000 */
.L_x_5715:
        /* <DEDUP_REMOVED lines=11> */
.L_x_5716:
[----:B------:R-:W-:Y:S02]  /*175a0*/  IMAD.MOV.U32 R13, RZ, RZ, R27 ;  /* 0x000000ffff0d7224 */ /* 0x000fe400078e001b */
[----:B------:R-:W-:Y:S02]  /*175b0*/  IMAD.MOV.U32 R12, RZ, RZ, 0x2 ;  /* 0x00000002ff0c7424 */ /* 0x000fe400078e00ff */
[----:B------:R-:W-:-:S07]  /*175c0*/  IMAD.MOV.U32 R2, RZ, RZ, R14 ;  /* 0x000000ffff027224 */ /* 0x000fce00078e000e */
[----:B------:R-:W-:Y:S05]  /*175d0*/  WARPSYNC.COLLECTIVE R15, `(.L_x_5717) ;  /* 0x000000000f087348 */ /* 0x000fea0003c00000 */
[----:B------:R0:W1:Y:S02]  /*175e0*/  SHFL.IDX P6, R14, R13, R12, R11 ;  /* 0x0000000c0d0e7389 */ /* 0x00006400000c000b */
[----:B01----:R-:W-:Y:S01]  /*175f0*/  ENDCOLLECTIVE ;  /* 0x000000000000791b */ /* 0x003fe20003800000 */
.L_x_5717:
        /* <DEDUP_REMOVED lines=11> */
.L_x_5718:
[----:B------:R-:W-:Y:S02]  /*176b0*/  IMAD.MOV.U32 R13, RZ, RZ, R27 ;  /* 0x000000ffff0d7224 */ /* 0x000fe400078e001b */
[----:B------:R-:W-:Y:S02]  /*176c0*/  IMAD.MOV.U32 R12, RZ, RZ, 0x3 ;  /* 0x00000003ff0c7424 */ /* 0x000fe400078e00ff */
[----:B------:R-:W-:-:S07]  /*176d0*/  IMAD.MOV.U32 R2, RZ, RZ, R14 ;  /* 0x000000ffff027224 */ /* 0x000fce00078e000e */
[----:B------:R-:W-:Y:S05]  /*176e0*/  WARPSYNC.COLLECTIVE R15, `(.L_x_5719) ;  /* 0x000000000f087348 */ /* 0x000fea0003c00000 */
[----:B------:R0:W1:Y:S02]  /*176f0*/  SHFL.IDX P6, R14, R13, R12, R11 ;  /* 0x0000000c0d0e7389 */ /* 0x00006400000c000b */
[----:B01----:R-:W-:Y:S01]  /*17700*/  ENDCOLLECTIVE ;  /* 0x000000000000791b */ /* 0x003fe20003800000 */
.L_x_5719:
        /* <DEDUP_REMOVED lines=11> */
.L_x_5720:
[----:B------:R-:W-:Y:S01]  /*177c0*/  IMAD.MOV.U32 R2, RZ, RZ, R14 ;  /* 0x000000ffff027224 */ /* 0x000fe200078e000e */
[----:B------:R-:W-:Y:S06]  /*177d0*/  BRA `(.L_x_5721) ;  /* 0xffffffc8000c7947 */ /* 0x000fec000383ffff */
.L_x_5640:
[----:B---3--:R3:W4:Y:S02]  /*177e0*/  SYNCS.PHASECHK.TRANS64.TRYWAIT P0, [R6+URZ+0x28c60], R17 ;  /* 0x028c6011060075a7 */ /* 0x008724000800017f */
[----:B----4-:R-:W-:Y:S05]  /*177f0*/  @!P0 NANOSLEEP.SYNCS 0x989680 ;  /* 0x009896800000895d */ /* 0x010fea0003900000 */
[----:B------:R-:W4:Y:S02]  /*17800*/  @!P0 SYNCS.PHASECHK.TRANS64 P0, [R6+URZ+0x28c60], R17 ;  /* 0x028c6011060085a7 */ /* 0x000f24000800007f */
[----:B----4-:R-:W-:Y:S05]  /*17810*/  @!P0 BRA `(.L_x_5640) ;  /* 0xfffffffc00f08947 */ /* 0x010fea000383ffff */
[----:B------:R-:W-:Y:S05]  /*17820*/  BRA `(.L_x_5722) ;  /* 0xffffffc8005c7947 */ /* 0x000fea000383ffff */
.L_x_5641:
[----:B------:R-:W-:Y:S01]  /*17830*/  BSSY B1, `(.L_x_5723) ;  /* 0x0000008000017945 */ /* 0x000fe20003800000 */
[----:B------:R-:W-:Y:S01]  /*17840*/  IMAD.MOV.U32 R13, RZ, RZ, R10 ;  /* 0x000000ffff0d7224 */ /* 0x000fe200078e000a */
[----:B------:R-:W-:Y:S01]  /*17850*/  MOV R12, RZ ;  /* 0x000000ff000c7202 */ /* 0x000fe20000000f00 */
[----:B------:R-:W-:Y:S02]  /*17860*/  IMAD.MOV.U32 R11, RZ, RZ, 0x181f ;  /* 0x0000181fff0b7424 */ /* 0x000fe400078e00ff */
[----:B------:R-:W-:-:S07]  /*17870*/  IMAD.MOV.U32 R15, RZ, RZ, -0x1 ;  /* 0xffffffffff0f7424 */ /* 0x000fce00078e00ff */
[----:B-12---:R-:W-:Y:S05]  /*17880*/  WARPSYNC.COLLECTIVE R15, `(.L_x_5724) ;  /* 0x000000000f087348 */ /* 0x006fea0003c00000 */
[----:B------:R0:W3:Y:S02]  /*17890*/  SHFL.IDX P6, R14, R13, R12, R11 ;  /* 0x0000000c0d0e7389 */ /* 0x0000e400000c000b */
[----:B0123--:R-:W-:Y:S01]  /*178a0*/  ENDCOLLECTIVE ;  /* 0x000000000000791b */ /* 0x00ffe20003800000 */
.L_x_5724:
[----:B------:R-:W-:Y:S05]  /*178b0*/  BSYNC B1 ;  /* 0x0000000000017941 */ /* 0x000fea0003800000 */
.L_x_5723:
        /* <DEDUP_REMOVED lines=13> */
.L_x_5725:
        /* <DEDUP_REMOVED lines=17> */
.L_x_5726:
        /* <DEDUP_REMOVED lines=16> */
.L_x_5727:
        /* <DEDUP_REMOVED lines=19> */
.L_x_5728:
        /* <DEDUP_REMOVED lines=14> */
.L_x_5729:
        /* <DEDUP_REMOVED lines=16> */
.L_x_5730:
        /* <DEDUP_REMOVED lines=14> */
.L_x_5731:
[----:B------:R-:W-:Y:S05]  /*17f90*/  BRA `(.L_x_5732) ;  /* 0xffffffc400c87947 */ /* 0x000fea000383ffff */
.L_x_5649:
        /* <DEDUP_REMOVED lines=8> */
.L_x_5734:
[----:B------:R-:W-:Y:S05]  /*18020*/  BSYNC B0 ;  /* 0x0000000000007941 */ /* 0x000fea0003800000 */
.L_x_5733:
[----:B------:R-:W-:Y:S01]  /*18030*/  IMAD.MOV.U32 R13, RZ, RZ, R16 ;  /* 0x000000ffff0d7224 */ /* 0x000fe200078e0010 */
[----:B------:R-:W-:Y:S01]  /*18040*/  MOV R12, 0x1 ;  /* 0x00000001000c7802 */ /* 0x000fe20000000f00 */
[----:B------:R-:W-:Y:S02]  /*18050*/  IMAD.MOV.U32 R11, RZ, RZ, 0x1f ;  /* 0x0000001fff0b7424 */ /* 0x000fe400078e00ff */
[----:B------:R-:W-:Y:S02]  /*18060*/  IMAD.MOV.U32 R15, RZ, RZ, -0x1 ;  /* 0xffffffffff0f7424 */ /* 0x000fe400078e00ff */
[----:B------:R-:W-:Y:S02]  /*18070*/  IMAD.IADD R7, R19, 0x1, R8 ;  /* 0x0000000113077824 */ /* 0x000fe400078e0208 */
[----:B------:R-:W-:-:S07]  /*18080*/  IMAD.MOV.U32 R0, RZ, RZ, R14 ;  /* 0x000000ffff007224 */ /* 0x000fce00078e000e */
[----:B------:R-:W-:Y:S05]  /*18090*/  WARPSYNC.COLLECTIVE R15, `(.L_x_5735) ;  /* 0x000000000f087348 */ /* 0x000fea0003c00000 */
[----:B------:R0:W1:Y:S02]  /*180a0*/  SHFL.IDX P6, R14, R13, R12, R11 ;  /* 0x0000000c0d0e7389 */ /* 0x00006400000c000b */
[----:B01----:R-:W-:Y:S01]  /*180b0*/  ENDCOLLECTIVE ;  /* 0x000000000000791b */ /* 0x003fe20003800000 */
.L_x_5735:
        /* <DEDUP_REMOVED lines=18> */
.L_x_5736:
[----:B------:R-:W-:Y:S01]  /*181e0*/  IMAD.MOV.U32 R12, RZ, RZ, 0x2 ;  /* 0x00000002ff0c7424 */ /* 0x000fe200078e00ff */
[----:B------:R-:W-:-:S05]  /*181f0*/  SEL R4, R14, RZ, P1 ;  /* 0x000000ff0e047207 */ /* 0x000fca0000800000 */
[----:B------:R-:W-:-:S04]  /*18200*/  IMAD.IADD R4, R17, 0x1, R4 ;  /* 0x0000000111047824 */ /* 0x000fc800078e0204 */
[----:B------:R-:W-:-:S07]  /*18210*/  IMAD.MOV.U32 R13, RZ, RZ, R4 ;  /* 0x000000ffff0d7224 */ /* 0x000fce00078e0004 */
[----:B------:R-:W-:Y:S05]  /*18220*/  WARPSYNC.COLLECTIVE R15, `(.L_x_5737) ;  /* 0x000000000f087348 */ /* 0x000fea0003c00000 */
[----:B------:R0:W1:Y:S02]  /*18230*/  SHFL.UP P6, R14, R13, R12, R11 ;  /* 0x0400000c0d0e7389 */ /* 0x00006400000c000b */
[----:B01----:R-:W-:Y:S01]  /*18240*/  ENDCOLLECTIVE ;  /* 0x000000000000791b */ /* 0x003fe20003800000 */
.L_x_5737:
[----:B------:R-:W-:Y:S01]  /*18250*/  IMAD.MOV.U32 R12, RZ, RZ, 0x4 ;  /* 0x00000004ff0c7424 */ /* 0x000fe200078e00ff */
[----:B------:R-:W-:-:S05]  /*18260*/  SEL R3, R14, RZ, P2 ;  /* 0x000000ff0e037207 */ /* 0x000fca0001000000 */
[----:B------:R-:W-:-:S04]  /*18270*/  IMAD.IADD R6, R4, 0x1, R3 ;  /* 0x0000000104067824 */ /* 0x000fc800078e0203 */
[----:B------:R-:W-:-:S07]  /*18280*/  IMAD.MOV.U32 R13, RZ, RZ, R6 ;  /* 0x000000ffff0d7224 */ /* 0x000fce00078e0006 */
[----:B------:R-:W-:Y:S05]  /*18290*/  WARPSYNC.COLLECTIVE R15, `(.L_x_5738) ;  /* 0x000000000f087348 */ /* 0x000fea0003c00000 */
[----:B------:R0:W1:Y:S02]  /*182a0*/  SHFL.UP P6, R14, R13, R12, R11 ;  /* 0x0400000c0d0e7389 */ /* 0x00006400000c000b */
[----:B01----:R-:W-:Y:S01]  /*182b0*/  ENDCOLLECTIVE ;  /* 0x000000000000791b */ /* 0x003fe20003800000 */
.L_x_5738:
[----:B------:R-:W-:Y:S01]  /*182c0*/  IMAD.MOV.U32 R12, RZ, RZ, 0x8 ;  /* 0x00000008ff0c7424 */ /* 0x000fe200078e00ff */
[----:B------:R-:W-:-:S05]  /*182d0*/  SEL R3, R14, RZ, P3 ;  /* 0x000000ff0e037207 */ /* 0x000fca0001800000 */
[----:B------:R-:W-:-:S04]  /*182e0*/  IMAD.IADD R2, R6, 0x1, R3 ;  /* 0x0000000106027824 */ /* 0x000fc800078e0203 */
[----:B------:R-:W-:-:S07]  /*182f0*/  IMAD.MOV.U32 R13, RZ, RZ, R2 ;  /* 0x000000ffff0d7224 */ /* 0x000fce00078e0002 */
[----:B------:R-:W-:Y:S05]  /*18300*/  WARPSYNC.COLLECTIVE R15, `(.L_x_5739) ;  /* 0x000000000f087348 */ /* 0x000fea0003c00000 */
[----:B------:R0:W1:Y:S02]  /*18310*/  SHFL.UP P6, R14, R13, R12, R11 ;  /* 0x0400000c0d0e7389 */ /* 0x00006400000c000b */
[----:B01----:R-:W-:Y:S01]  /*18320*/  ENDCOLLECTIVE ;  /* 0x000000000000791b */ /* 0x003fe20003800000 */
.L_x_5739:
[----:B------:R-:W-:Y:S01]  /*18330*/  IMAD.MOV.U32 R12, RZ, RZ, 0x10 ;  /* 0x00000010ff0c7424 */ /* 0x000fe200078e00ff */
[----:B------:R-:W-:-:S05]  /*18340*/  SEL R3, R14, RZ, P4 ;  /* 0x000000ff0e037207 */ /* 0x000fca0002000000 */
[----:B------:R-:W-:-:S04]  /*18350*/  IMAD.IADD R3, R2, 0x1, R3 ;  /* 0x0000000102037824 */ /* 0x000fc800078e0203 */
[----:B------:R-:W-:-:S07]  /*18360*/  IMAD.MOV.U32 R13, RZ, RZ, R3 ;  /* 0x000000ffff0d7224 */ /* 0x000fce00078e0003 */
[----:B------:R-:W-:Y:S05]  /*18370*/  WARPSYNC.COLLECTIVE R15, `(.L_x_5740) ;  /* 0x000000000f087348 */ /* 0x000fea0003c00000 */
[----:B------:R0:W1:Y:S02]  /*18380*/  SHFL.UP P6, R14, R13, R12, R11 ;  /* 0x0400000c0d0e7389 */ /* 0x00006400000c000b */
[----:B01----:R-:W-:Y:S01]  /*18390*/  ENDCOLLECTIVE ;  /* 0x000000000000791b */ /* 0x003fe20003800000 */
.L_x_5740:
        /* <DEDUP_REMOVED lines=8> */
.L_x_5741:
[----:B------:R-:W-:Y:S05]  /*18420*/  BRA `(.L_x_5742) ;  /* 0xffffffc8005c7947 */ /* 0x000fea000383ffff */
.L_x_5654:
        /* <DEDUP_REMOVED lines=8> */
.L_x_5744:
[----:B------:R-:W-:Y:S05]  /*184b0*/  BSYNC B0 ;  /* 0x0000000000007941 */ /* 0x000fea0003800000 */
.L_x_5743:
[----:B------:R-:W-:Y:S01]  /*184c0*/  SEL R14, R14, RZ, P1 ;  /* 0x000000ff0e0e7207 */ /* 0x000fe20000800000 */
[----:B------:R-:W-:Y:S01]  /*184d0*/  IMAD.MOV.U32 R12, RZ, RZ, 0x2 ;  /* 0x00000002ff0c7424 */ /* 0x000fe200078e00ff */
[----:B------:R-:W-:Y:S01]  /*184e0*/  MOV R11, RZ ;  /* 0x000000ff000b7202 */ /* 0x000fe20000000f00 */
[----:B------:R-:W-:Y:S02]  /*184f0*/  IMAD.MOV.U32 R15, RZ, RZ, -0x1 ;  /* 0xffffffffff0f7424 */ /* 0x000fe400078e00ff */
[----:B------:R-:W-:-:S07]  /*18500*/  IMAD.IADD R13, R17, 0x1, R14 ;  /* 0x00000001110d7824 */ /* 0x000fce00078e020e */
[----:B------:R-:W-:Y:S05]  /*18510*/  WARPSYNC.COLLECTIVE R15, `(.L_x_5745) ;  /* 0x000000000f087348 */ /* 0x000fea0003c00000 */
[----:B------:R0:W1:Y:S02]  /*18520*/  SHFL.UP P6, R14, R13, R12, R11 ;  /* 0x0400000c0d0e7389 */ /* 0x00006400000c000b */
[----:B01----:R-:W-:Y:S01]  /*18530*/  ENDCOLLECTIVE ;  /* 0x000000000000791b */ /* 0x003fe20003800000 */
.L_x_5745:
[----:B------:R-:W-:Y:S01]  /*18540*/  IMAD.MOV.U32 R12, RZ, RZ, 0x4 ;  /* 0x00000004ff0c7424 */ /* 0x000fe200078e00ff */
[----:B------:R-:W-:-:S05]  /*18550*/  SEL R2, R14, RZ, P2 ;  /* 0x000000ff0e027207 */ /* 0x000fca0001000000 */
[----:B------:R-:W-:-:S04]  /*18560*/  IMAD.IADD R2, R13, 0x1, R2 ;  /* 0x000000010d027824 */ /* 0x000fc800078e0202 */
[----:B------:R-:W-:-:S07]  /*18570*/  IMAD.MOV.U32 R13, RZ, RZ, R2 ;  /* 0x000000ffff0d7224 */ /* 0x000fce00078e0002 */
[----:B------:R-:W-:Y:S05]  /*18580*/  WARPSYNC.COLLECTIVE R15, `(.L_x_5746) ;  /* 0x000000000f087348 */ /* 0x000fea0003c00000 */
[----:B------:R0:W1:Y:S02]  /*18590*/  SHFL.UP P6, R14, R13, R12, R11 ;  /* 0x0400000c0d0e7389 */ /* 0x00006400000c000b */
[----:B01----:R-:W-:Y:S01]  /*185a0*/  ENDCOLLECTIVE ;  /* 0x000000000000791b */ /* 0x003fe20003800000 */
.L_x_5746:
[----:B------:R-:W-:Y:S01]  /*185b0*/  IMAD.MOV.U32 R12, RZ, RZ, 0x8 ;  /* 0x00000008ff0c7424 */ /* 0x000fe200078e00ff */
[----:B------:R-:W-:-:S05]  /*185c0*/  SEL R3, R14, RZ, P3 ;  /* 0x000000ff0e037207 */ /* 0x000fca0001800000 */
[----:B------:R-:W-:-:S04]  /*185d0*/  IMAD.IADD R3, R2, 0x1, R3 ;  /* 0x0000000102037824 */ /* 0x000fc800078e0203 */
[----:B------:R-:W-:-:S07]  /*185e0*/  IMAD.MOV.U32 R13, RZ, RZ, R3 ;  /* 0x000000ffff0d7224 */ /* 0x000fce00078e0003 */
[----:B------:R-:W-:Y:S05]  /*185f0*/  WARPSYNC.COLLECTIVE R15, `(.L_x_5747) ;  /* 0x000000000f087348 */ /* 0x000fea0003c00000 */
[----:B------:R0:W1:Y:S02]  /*18600*/  SHFL.UP P6, R14, R13, R12, R11 ;  /* 0x0400000c0d0e7389 */ /* 0x00006400000c000b */
[----:B01----:R-:W-:Y:S01]  /*18610*/  ENDCOLLECTIVE ;  /* 0x000000000000791b */ /* 0x003fe20003800000 */
.L_x_5747:
[----:B------:R-:W-:Y:S01]  /*18620*/  IMAD.MOV.U32 R12, RZ, RZ, 0x10 ;  /* 0x00000010ff0c7424 */ /* 0x000fe200078e00ff */
[----:B------:R-:W-:-:S05]  /*18630*/  SEL R4, R14, RZ, P4 ;  /* 0x000000ff0e047207 */ /* 0x000fca0002000000 */
[----:B------:R-:W-:-:S04]  /*18640*/  IMAD.IADD R4, R3, 0x1, R4 ;  /* 0x0000000103047824 */ /* 0x000fc800078e0204 */
[----:B------:R-:W-:-:S07]  /*18650*/  IMAD.MOV.U32 R13, RZ, RZ, R4 ;  /* 0x000000ffff0d7224 */ /* 0x000fce00078e0004 */
[----:B------:R-:W-:Y:S05]  /*18660*/  WARPSYNC.COLLECTIVE R15, `(.L_x_5748) ;  /* 0x000000000f087348 */ /* 0x000fea0003c00000 */
[----:B------:R0:W1:Y:S02]  /*18670*/  SHFL.UP P6, R14, R13, R12, R11 ;  /* 0x0400000c0d0e7389 */ /* 0x00006400000c000b */
[----:B01----:R-:W-:Y:S01]  /*18680*/  ENDCOLLECTIVE ;  /* 0x000000000000791b */ /* 0x003fe20003800000 */
.L_x_5748:
        /* <DEDUP_REMOVED lines=8> */
.L_x_5749:
[----:B------:R-:W-:Y:S05]  /*18710*/  BRA `(.L_x_5750) ;  /* 0xffffffc8003c7947 */ /* 0x000fea000383ffff */
.L_x_5656:
[----:B------:R-:W-:Y:S01]  /*18720*/  BSSY B0, `(.L_x_5751) ;  /* 0x0000006000007945 */ /* 0x000fe20003800000 */
[----:B------:R-:W-:Y:S01]  /*18730*/  PLOP3.LUT P6, PT, P6, PT, PT, 0x8, 0x0 ;  /* 0x000000000000781c */ /* 0x000fe200037ce170 */
[----:B------:R-:W-:-:S12]  /*18740*/  IMAD.MOV.U32 R15, RZ, RZ, -0x1 ;  /* 0xffffffffff0f7424 */ /* 0x000fd800078e00ff */
[----:B01----:R-:W-:Y:S05]  /*18750*/  WARPSYNC.COLLECTIVE R15, `(.L_x_5752) ;  /* 0x000000000f087348 */ /* 0x003fea0003c00000 */
[----:B------:R-:W-:Y:S01]  /*18760*/  VOTE.ANY R14, PT, P6 ;  /* 0x00000000000e7806 */ /* 0x000fe200030e0100 */
[----:B01----:R-:W-:Y:S06]  /*18770*/  ENDCOLLECTIVE ;  /* 0x000000000000791b */ /* 0x003fec0003800000 */
.L_x_5752:
[----:B------:R-:W-:Y:S05]  /*18780*/  BSYNC B0 ;  /* 0x0000000000007941 */ /* 0x000fea0003800000 */
.L_x_5751:
        /* <DEDUP_REMOVED lines=9> */
.L_x_5753:
[----:B------:R-:W-:Y:S01]  /*18820*/  IMAD.MOV.U32 R17, RZ, RZ, R14 ;  /* 0x000000ffff117224 */ /* 0x000fe200078e000e */
[----:B------:R-:W-:Y:S06]  /*18830*/  BRA `(.L_x_5754) ;  /* 0xffffffc8002c7947 */ /* 0x000fec000383ffff */
.L_x_5658:
[----:B------:R-:W-:Y:S01]  /*18840*/  BSSY B0, `(.L_x_5755) ;  /* 0x0000007000007945 */ /* 0x000fe20003800000 */
[----:B------:R-:W-:Y:S02]  /*18850*/  IMAD.MOV.U32 R13, RZ, RZ, R2 ;  /* 0x000000ffff0d7224 */ /* 0x000fe400078e0002 */
[----:B------:R-:W-:Y:S02]  /*18860*/  IMAD.MOV.U32 R11, RZ, RZ, 0x1f ;  /* 0x0000001fff0b7424 */ /* 0x000fe400078e00ff */
[----:B------:R-:W-:-:S07]  /*18870*/  IMAD.MOV.U32 R15, RZ, RZ, -0x1 ;  /* 0xffffffffff0f7424 */ /* 0x000fce00078e00ff */
[----:B0123--:R-:W-:Y:S05]  /*18880*/  WARPSYNC.COLLECTIVE R15, `(.L_x_5756) ;  /* 0x000000000f087348 */ /* 0x00ffea0003c00000 */
[----:B------:R4:W0:Y:S02]  /*18890*/  SHFL.IDX P6, R14, R13, R12, R11 ;  /* 0x0000000c0d0e7389 */ /* 0x00082400000c000b */
[----:B01234-:R-:W-:Y:S01]  /*188a0*/  ENDCOLLECTIVE ;  /* 0x000000000000791b */ /* 0x01ffe20003800000 */
.L_x_5756:
[----:B------:R-:W-:Y:S05]  /*188b0*/  BSYNC B0 ;  /* 0x0000000000007941 */ /* 0x000fea0003800000 */
.L_x_5755:
[----:B------:R-:W-:Y:S05]  /*188c0*/  BRA `(.L_x_5657) ;  /* 0xffffffc800247947 */ /* 0x000fea000383ffff */
.L_x_5662:
[----:B0-----:R0:W1:Y:S02]  /*188d0*/  SYNCS.PHASECHK.TRANS64.TRYWAIT P0, [R5+URZ+0x28c20], R0 ;  /* 0x028c2000050075a7 */ /* 0x001064000800017f */
[----:B-1----:R-:W-:Y:S05]  /*188e0*/  @!P0 NANOSLEEP.SYNCS 0x989680 ;  /* 0x009896800000895d */ /* 0x002fea0003900000 */
[----:B------:R-:W1:Y:S02]  /*188f0*/  @!P0 SYNCS.PHASECHK.TRANS64 P0, [R5+URZ+0x28c20], R0 ;  /* 0x028c2000050085a7 */ /* 0x000e64000800007f */
[----:B-1----:R-:W-:Y:S05]  /*18900*/  @!P0 BRA `(.L_x_5662) ;  /* 0xfffffffc00f08947 */ /* 0x002fea000383ffff */
[----:B------:R-:W-:Y:S05]  /*18910*/  BRA `(.L_x_5757) ;  /* 0xffffffcc009c7947 */ /* 0x000fea000383ffff */
.L_x_5663:
        /* <DEDUP_REMOVED lines=11> */
.L_x_5759:
[----:B------:R-:W-:Y:S05]  /*189d0*/  BSYNC B0 ;  /* 0x0000000000007941 */ /* 0x000fea0003800000 */
.L_x_5758:
[----:B------:R-:W-:Y:S05]  /*189e0*/  BRA `(.L_x_5760) ;  /* 0xffffffcc00847947 */ /* 0x000fea000383ffff */
.L_x_5666:
[----:B------:R-:W-:Y:S01]  /*189f0*/  BSSY B1, `(.L_x_5761) ;  /* 0x0000006000017945 */ /* 0x000fe20003800000 */
[----:B------:R-:W-:-:S07]  /*18a00*/  IMAD.MOV.U32 R15, RZ, RZ, -0x1 ;  /* 0xffffffffff0f7424 */ /* 0x000fce00078e00ff */
[----:B0-234-:R-:W-:Y:S05]  /*18a10*/  WARPSYNC.COLLECTIVE R15, `(.L_x_5762) ;  /* 0x000000000f0c7348 */ /* 0x01dfea0003c00000 */
[----:B------:R-:W-:Y:S02]  /*18a20*/  ELECT P6, UR62, PT ;  /* 0x00000000003e782f */ /* 0x000fe400038c0000 */
[----:B------:R-:W-:Y:S01]  /*18a30*/  MOV R14, UR62 ;  /* 0x0000003e000e7c02 */ /* 0x000fe20008000f00 */
[----:B0-234-:R-:W-:Y:S10]  /*18a40*/  ENDCOLLECTIVE ;  /* 0x000000000000791b */ /* 0x01dff40003800000 */
.L_x_5762:
[----:B------:R-:W-:Y:S05]  /*18a50*/  BSYNC B1 ;  /* 0x0000000000017941 */ /* 0x000fea0003800000 */
.L_x_5761:
[----:B------:R-:W-:Y:S05]  /*18a60*/  BRA `(.L_x_5763) ;  /* 0xffffffcc007c7947 */ /* 0x000fea000383ffff */
.L_x_5668:
[----:B0-----:R0:W1:Y:S02]  /*18a70*/  SYNCS.PHASECHK.TRANS64.TRYWAIT P1, [R3+URZ+0x28c40], R2 ;  /* 0x028c4002030075a7 */ /* 0x001064000802017f */
[----:B-1----:R-:W-:Y:S05]  /*18a80*/  @!P1 NANOSLEEP.SYNCS 0x989680 ;  /* 0x009896800000995d */ /* 0x002fea0003900000 */
[----:B------:R-:W1:Y:S02]  /*18a90*/  @!P1 SYNCS.PHASECHK.TRANS64 P1, [R3+URZ+0x28c40], R2 ;  /* 0x028c4002030095a7 */ /* 0x000e64000802007f */
[----:B-1----:R-:W-:Y:S05]  /*18aa0*/  @!P1 BRA `(.L_x_5668) ;  /* 0xfffffffc00f09947 */ /* 0x002fea000383ffff */
[----:B------:R-:W-:Y:S05]  /*18ab0*/  BRA `(.L_x_5764) ;  /* 0xffffffcc009c7947 */ /* 0x000fea000383ffff */
.L_x_5670:
[----:B-1----:R1:W0:Y:S02]  /*18ac0*/  SYNCS.PHASECHK.TRANS64.TRYWAIT P1, [R5+URZ+0x28c40], R0 ;  /* 0x028c4000050075a7 */ /* 0x002224000802017f */
[----:B0-----:R-:W-:Y:S05]  /*18ad0*/  @!P1 NANOSLEEP.SYNCS 0x989680 ;  /* 0x009896800000995d */ /* 0x001fea0003900000 */
[----:B------:R-:W0:Y:S02]  /*18ae0*/  @!P1 SYNCS.PHASECHK.TRANS64 P1, [R5+URZ+0x28c40], R0 ;  /* 0x028c4000050095a7 */ /* 0x000e24000802007f */
[----:B0-----:R-:W-:Y:S05]  /*18af0*/  @!P1 BRA `(.L_x_5670) ;  /* 0xfffffffc00f09947 */ /* 0x001fea000383ffff */
[----:B------:R-:W-:Y:S05]  /*18b00*/  BRA `(.L_x_5765) ;  /* 0xffffffcc00a87947 */ /* 0x000fea000383ffff */
.L_x_5672:
[----:B------:R0:W0:Y:S02]  /*18b10*/  SYNCS.PHASECHK.TRANS64.TRYWAIT P1, [R3+URZ+0x28c60], R2 ;  /* 0x028c6002030075a7 */ /* 0x000024000802017f */
[----:B0-----:R-:W-:Y:S05]  /*18b20*/  @!P1 NANOSLEEP.SYNCS 0x989680 ;  /* 0x009896800000995d */ /* 0x001fea0003900000 */
[----:B------:R-:W0:Y:S02]  /*18b30*/  @!P1 SYNCS.PHASECHK.TRANS64 P1, [R3+URZ+0x28c60], R2 ;  /* 0x028c6002030095a7 */ /* 0x000e24000802007f */
[----:B0-----:R-:W-:Y:S05]  /*18b40*/  @!P1 BRA `(.L_x_5672) ;  /* 0xfffffffc00f09947 */ /* 0x001fea000383ffff */
[----:B------:R-:W-:Y:S05]  /*18b50*/  BRA `(.L_x_5766) ;  /* 0xffffffcc00a47947 */ /* 0x000fea000383ffff */
.L_x_5767:
        /* <DEDUP_REMOVED lines=10> */
.L_x_15539:


//--------------------- .text._ZN7cutlass13device_kernelIN5flash11enable_sm90INS1_16FlashAttnFwdSm90INS1_25CollectiveMainloopFwdSm90ILi2EN4cute5tupleIJNS5_1CILi1EEES8_S8_EEENS6_IJNS7_ILi64EEESA_SA_EEELi512ENS_10bfloat16_tEfNS_4arch4Sm90ELb0ELb1ELb0ELb1ELb1ELb1ELb0ELb0ELb0ELb1ELb0ELb0EEENS1_21CollectiveEpilogueFwdINS6_IJSA_NS7_ILi512EEESA_EEES9_SC_SE_Li256ELb1ELb1ELb0ELb0EEENS1_36VarlenDynamicPersistentTileSchedulerILi64ELi64ELi256ELi128ELb0ELb1ELb1ELb1ELb0ELb1EEEEEEEEEvNT_6ParamsE --------------------------
	.section	.text._ZN7cutlass13device_kernelIN5flash11enable_sm90INS1_16FlashAttnFwdSm90INS1_25CollectiveMainloopFwdSm90ILi2EN4cute5tupleIJNS5_1CILi1EEES8_S8_EEENS6_IJNS7_ILi64EEESA_SA_EEELi512ENS_10bfloat16_tEfNS_4arch4Sm90ELb0ELb1ELb0ELb1ELb1ELb1ELb0ELb0ELb0ELb1ELb0ELb0EEENS1_21CollectiveEpilogueFwdINS6_IJSA_NS7_ILi512EEESA_EEES9_SC_SE_Li256ELb1ELb1ELb0ELb0EEENS1_36VarlenDynamicPersistentTileSchedulerILi64ELi64ELi256ELi128ELb0ELb1ELb1ELb1ELb0ELb1EEEEEEEEEvNT_6ParamsE,"ax",@progbits
	.align	128
.text._ZN7cutlass13device_kernelIN5flash11enable_sm90INS1_16FlashAttnFwdSm90INS1_25CollectiveMainloopFwdSm90ILi2EN4cute5tupleIJNS5_1CILi1EEES8_S8_EEENS6_IJNS7_ILi64EEESA_SA_EEELi512ENS_10bfloat16_tEfNS_4arch4Sm90ELb0ELb1ELb0ELb1ELb1ELb1ELb0ELb0ELb0ELb1ELb0ELb0EEENS1_21CollectiveEpilogueFwdINS6_IJSA_NS7_ILi512EEESA_EEES9_SC_SE_Li256ELb1ELb1ELb0ELb0EEENS1_36VarlenDynamicPersistentTileSchedulerILi64ELi64ELi256ELi128ELb0ELb1ELb1ELb1ELb0ELb1EEEEEEEEEvNT_6ParamsE:
        .type           _ZN7cutlass13device_kernelIN5flash11enable_sm90INS1_16FlashAttnFwdSm90INS1_25CollectiveMainloopFwdSm90ILi2EN4cute5tupleIJNS5_1CILi1EEES8_S8_EEENS6_IJNS7_ILi64EEESA_SA_EEELi512ENS_10bfloat16_tEfNS_4arch4Sm90ELb0ELb1ELb0ELb1ELb1ELb1ELb0ELb0ELb0ELb1ELb0ELb0EEENS1_21CollectiveEpilogueFwdINS6_IJSA_NS7_ILi512EEESA_EEES9_SC_SE_Li256ELb1ELb1ELb0ELb0EEENS1_36VarlenDynamicPersistentTileSchedulerILi64ELi64ELi256ELi128ELb0ELb1ELb1ELb1ELb0ELb1EEEEEEEEEvNT_6ParamsE,@function
        .size           _ZN7cutlass13device_kernelIN5flash11enable_sm90INS1_16FlashAttnFwdSm90INS1_25CollectiveMainloopFwdSm90ILi2EN4cute5tupleIJNS5_1CILi1EEES8_S8_EEENS6_IJNS7_ILi64EEESA_SA_EEELi512ENS_10bfloat16_tEfNS_4arch4Sm90ELb0ELb1ELb0ELb1ELb1ELb1ELb0ELb0ELb0ELb1ELb0ELb0EEENS1_21CollectiveEpilogueFwdINS6_IJSA_NS7_ILi512EEESA_EEES9_SC_SE_Li256ELb1ELb1ELb0ELb0EEENS1_36VarlenDynamicPersistentTileSchedulerILi64ELi64ELi256ELi128ELb0ELb1ELb1ELb1ELb0ELb1EEEEEEEEEvNT_6ParamsE,(.L_x_15540 - _ZN7cutlass13device_kernelIN5flash11enable_sm90INS1_16FlashAttnFwdSm90INS1_25CollectiveMainloopFwdSm90ILi2EN4cute5tupleIJNS5_1CILi1EEES8_S8_EEENS6_IJNS7_ILi64EEESA_SA_EEELi512ENS_10bfloat16_tEfNS_4arch4Sm90ELb0ELb1ELb0ELb1ELb1ELb1ELb0ELb0ELb0ELb1ELb0ELb0EEENS1_21CollectiveEpilogueFwdINS6_IJSA_NS7_ILi512EEESA_EEES9_SC_SE_Li256ELb1ELb1ELb0ELb0EEENS1_36VarlenDynamicPersistentTileSchedulerILi64ELi64ELi256ELi128ELb0ELb1ELb1ELb1ELb0ELb1EEEEEEEEEvNT_6ParamsE)
        .other          _ZN7cutlass13device_kernelIN5flash11enable_sm90INS1_16FlashAttnFwdSm90INS1_25CollectiveMainloopFwdSm90ILi2EN4cute5tupleIJNS5_1CILi1EEES8_S8_EEENS6_IJNS7_ILi64EEESA_SA_EEELi512ENS_10bfloat16_tEfNS_4arch4Sm90ELb0ELb1ELb0ELb1ELb1ELb1ELb0ELb0ELb0ELb1ELb0ELb0EEENS1_21CollectiveEpilogueFwdINS6_IJSA_NS7_ILi512EEESA_EEES9_SC_SE_Li256ELb1ELb1ELb0ELb0EEENS1_36VarlenDynamicPersistentTileSchedulerILi64ELi64ELi256ELi128ELb0ELb1ELb1ELb1ELb0ELb1EEEEEEEEEvNT_6ParamsE,@"STO_CUDA_ENTRY STV_DEFAULT"
_ZN7cutlass13device_kernelIN5flash11enable_sm90INS1_16FlashAttnFwdSm90INS1_25CollectiveMainloopFwdSm90ILi2EN4cute5tupleIJNS5_1CILi1EEES8_S8_EEENS6_IJNS7_ILi64EEESA_SA_EEELi512ENS_10bfloat16_tEfNS_4arch4Sm90ELb0ELb1ELb0ELb1ELb1ELb1ELb0ELb0ELb0ELb1ELb0ELb0EEENS1_21CollectiveEpilogueFwdINS6_IJSA_NS7_ILi512EEESA_EEES9_SC_SE_Li256ELb1ELb1ELb0ELb0EEENS1_36VarlenDynamicPersistentTileSchedulerILi64ELi64ELi256ELi128ELb0ELb1ELb1ELb1ELb0ELb1EEEEEEEEEvNT_6ParamsE:
        /* <DEDUP_REMOVED lines=18> */
.L_x_5769:
[----:B------:R-:W-:Y:S05]  /*0120*/  BSYNC B0 ;  /* 0x0000000000007941 */ /* 0x000fea0003800000 */
.L_x_5768:
        /* <DEDUP_REMOVED lines=35> */
[----:B------:R3:W0:Y:S02]  /*0360*/  SYNCS.EXCH.64 URZ, [UR6+0x28c48], UR4 ;  /* 0x028c4804063f75b2 */ /* 0x0006240008000100 */
[----:B---3--:R-:W-:Y:S01]  /*0370*/  NOP ;  /* 0x0000000000007918 */ /* 0x008fe20000000000 */
.L_x_5770:
        /* <DEDUP_REMOVED lines=22> */
.L_x_5771:
        /* <DEDUP_REMOVED lines=18> */
.L_x_5772:
        /* <DEDUP_REMOVED lines=22> */
.L_x_5773:
        /* <DEDUP_REMOVED lines=22> */
.L_x_5774:
[----:B------:R-:W-:Y:S01]  /*08c0*/  PLOP3.LUT P0, PT, PT, PT, UP0, 0x80, 0x0 ;  /* 0x000000000000781c */ /* 0x000fe20003f0f008 */
[----:B------:R-:W-:Y:S01]  /*08d0*/  UMOV UR36, 0x1 ;  /* 0x0000000100247882 */ /* 0x000fe20000000000 */
[----:B------:R-:W-:Y:S01]  /*08e0*/  NOP ;  /* 0x0000000000007918 */ /* 0x000fe20000000000 */
[----:B------:R-:W-:Y:S01]  /*08f0*/  USEL UR36, UR36, 0x2, !UP0 ;  /* 0x0000000224247887 */ /* 0x000fe2000c000000 */
[----:B------:R-:W-:Y:S01]  /*0900*/  BSSY B9, `(.L_x_5775) ;  /* 0x0001ec4000097945 */ /* 0x000fe20003800000 */
[----:B------:R-:W-:Y:S01]  /*0910*/  ULDC.64 UR42, c[0x0][0x208] ;  /* 0x00008200002a7ab9 */ /* 0x000fe20000000a00 */
[----:B012-4-:R-:W-:Y:S07]  /*0920*/  BAR.SYNC.DEFER_BLOCKING 0x0 ;  /* 0x0000000000007b1d */ /* 0x017fee0000010000 */
[----:B------:R-:W-:Y:S05]  /*0930*/  @!P0 BRA `(.L_x_5776) ;  /* 0x0000016c00f08947 */ /* 0x000fea0003800000 */
.L_x_5777:
[----:B------:R-:W-:-:S08]  /*0940*/  NOP ;  /* 0x0000000000007918 */ /* 0x000fd00000000000 */
[----:B------:R-:W0:Y:S02]  /*0950*/  USETMAXREG.TRY_ALLOC.CTAPOOL UP0, 0xe8 ;  /* 0x000000e8000079c8 */ /* 0x000e240008000600 */
[----:B0-----:R-:W-:-:S13]  /*0960*/  PLOP3.LUT P0, PT, PT, PT, UP0, 0x80, 0x0 ;  /* 0x000000000000781c */ /* 0x001fda0003f0f008 */
[----:B------:R-:W-:Y:S05]  /*0970*/  @!P0 BRA `(.L_x_5777) ;  /* 0xfffffffc00f08947 */ /* 0x000fea000383ffff */
[----:B------:R-:W-:Y:S01]  /*0980*/  ISETP.NE.AND P0, PT, R3, 0x1, PT ;  /* 0x000000010300780c */ /* 0x000fe20003f05270 */
[----:B------:R-:W0:Y:S01]  /*0990*/  S2UR UR4, SR_CgaCtaId ;  /* 0x00000000000479c3 */ /* 0x000e220000008800 */
        /* <DEDUP_REMOVED lines=13> */
[----:B------:R-:W-:Y:S01]  /*0a70*/  CS2R R192, SRZ ;  /* 0x0000000000c07805 */ /* 0x000fe2000001ff00 */
[----:B------:R-:W-:Y:S01]  /*0a80*/  IMAD.MOV.U32 R204, RZ, RZ, 0x20 ;  /* 0x00000020ffcc7424 */ /* 0x000fe200078e00ff */
[----:B------:R-:W-:Y:S02]  /*0a90*/  ULOP3.LUT UR37, UR36, 0x1, URZ, 0xfc, !UPT ;  /* 0x0000000124257892 */ /* 0x000fe4000f8efc3f */
[----:B------:R-:W-:-:S04]  /*0aa0*/  SHF.R.S32.HI R0, RZ, 0x1f, R16 ;  /* 0x0000001fff007819 */ /* 0x000fc80000011410 */
[CC--:B------:R-:W-:Y:S02]  /*0ab0*/  LEA.HI R3, R0.reuse, R16.reuse, RZ, 0x4 ;  /* 0x0000001000037211 */ /* 0x0c0fe400078f20ff */
[CC--:B------:R-:W-:Y:S02]  /*0ac0*/  LEA.HI R7, R0.reuse, R16.reuse, RZ, 0x7 ;  /* 0x0000001000077211 */ /* 0x0c0fe400078f38ff */
[----:B------:R-:W-:Y:S02]  /*0ad0*/  LOP3.LUT R4, R3, 0xfffffff0, RZ, 0xc0, !PT ;  /* 0xfffffff003047812 */ /* 0x000fe400078ec0ff */
[----:B------:R-:W-:Y:S02]  /*0ae0*/  LOP3.LUT R6, R7, 0xffffff80, RZ, 0xc0, !PT ;  /* 0xffffff8007067812 */ /* 0x000fe400078ec0ff */
[----:B------:R-:W-:Y:S01]  /*0af0*/  LEA.HI R5, R0, R16, RZ, 0x5 ;  /* 0x0000001000057211 */ /* 0x000fe200078f28ff */
[C---:B------:R-:W-:Y:S01]  /*0b00*/  IMAD.IADD R4, R16.reuse, 0x1, -R4 ;  /* 0x0000000110047824 */ /* 0x040fe200078e0a04 */
[----:B------:R-:W-:Y:S01]  /*0b10*/  SHF.R.S32.HI R20, RZ, 0x7, R7 ;  /* 0x00000007ff147819 */ /* 0x000fe20000011407 */
[----:B------:R-:W-:Y:S01]  /*0b20*/  IMAD.IADD R8, R16, 0x1, -R6 ;  /* 0x0000000110087824 */ /* 0x000fe200078e0a06 */
[----:B------:R-:W-:-:S02]  /*0b30*/  SHF.R.S32.HI R18, RZ, 0x5, R5 ;  /* 0x00000005ff127819 */ /* 0x000fc40000011405 */
[--C-:B------:R-:W-:Y:S01]  /*0b40*/  SHF.R.S32.HI R11, RZ, 0x1f, R4.reuse ;  /* 0x0000001fff0b7819 */ /* 0x100fe20000011404 */
[----:B------:R-:W-:Y:S01]  /*0b50*/  IMAD R14, R20, 0x100, R4 ;  /* 0x00000100140e7824 */ /* 0x000fe200078e0204 */
[----:B------:R-:W-:Y:S02]  /*0b60*/  SHF.R.S32.HI R5, RZ, 0x1f, R5 ;  /* 0x0000001fff057819 */ /* 0x000fe40000011405 */
[----:B------:R-:W-:Y:S02]  /*0b70*/  SHF.R.S32.HI R6, RZ, 0x4, R3 ;  /* 0x00000004ff067819 */ /* 0x000fe40000011403 */
[----:B------:R-:W-:Y:S02]  /*0b80*/  LEA.HI R13, R11, R4, RZ, 0x3 ;  /* 0x000000040b0d7211 */ /* 0x000fe400078f18ff */
[----:B------:R-:W-:Y:S02]  /*0b90*/  LEA.HI R3, R3, R6, RZ, 0x1 ;  /* 0x0000000603037211 */ /* 0x000fe400078f08ff */
[----:B------:R-:W-:-:S02]  /*0ba0*/  LEA.HI R5, R5, R18, RZ, 0x2 ;  /* 0x0000001205057211 */ /* 0x000fc400078f10ff */
[C---:B------:R-:W-:Y:S01]  /*0bb0*/  LOP3.LUT R15, R13.reuse, 0xfffffff8, RZ, 0xc0, !PT ;  /* 0xfffffff80d0f7812 */ /* 0x040fe200078ec0ff */
[----:B------:R-:W-:Y:S01]  /*0bc0*/  IMAD.SHL.U32 R13, R13, 0x40, RZ ;  /* 0x000000400d0d7824 */ /* 0x000fe200078e00ff */
[----:B------:R-:W-:Y:S02]  /*0bd0*/  SHF.R.S32.HI R9, RZ, 0x1f, R8 ;  /* 0x0000001fff097819 */ /* 0x000fe40000011408 */
[----:B------:R-:W-:Y:S01]  /*0be0*/  LOP3.LUT R3, R3, 0x1ffffffe, RZ, 0xc0, !PT ;  /* 0x1ffffffe03037812 */ /* 0x000fe200078ec0ff */
[----:B------:R-:W-:Y:S01]  /*0bf0*/  IMAD.IADD R15, R4, 0x1, -R15 ;  /* 0x00000001040f7824 */ /* 0x000fe200078e0a0f */
[----:B------:R-:W-:Y:S02]  /*0c00*/  LOP3.LUT R5, R5, 0x3ffffc, RZ, 0xc0, !PT ;  /* 0x003ffffc05057812 */ /* 0x000fe400078ec0ff */
[CC--:B------:R-:W-:Y:S01]  /*0c10*/  LEA.HI R10, R9.reuse, R8.reuse, RZ, 0x2 ;  /* 0x00000008090a7211 */ /* 0x0c0fe200078f10ff */
[----:B------:R-:W-:Y:S01]  /*0c20*/  IMAD.IADD R3, R6, 0x1, -R3 ;  /* 0x0000000106037824 */ /* 0x000fe200078e0a03 */
[----:B------:R-:W-:Y:S01]  /*0c30*/  LEA.HI R9, R9, R8, RZ, 0x5 ;  /* 0x0000000809097211 */ /* 0x000fe200078f28ff */
[----:B------:R-:W-:Y:S01]  /*0c40*/  IMAD.IADD R5, R18, 0x1, -R5 ;  /* 0x0000000112057824 */ /* 0x000fe200078e0a05 */
[--C-:B------:R-:W-:Y:S01]  /*0c50*/  SHF.R.S32.HI R11, RZ, 0x2, R10.reuse ;  /* 0x00000002ff0b7819 */ /* 0x100fe2000001140a */
[----:B------:R-:W-:Y:S01]  /*0c60*/  IMAD.SHL.U32 R4, R15, 0x40, RZ ;  /* 0x000000400f047824 */ /* 0x000fe200078e00ff */
[----:B------:R-:W-:Y:S01]  /*0c70*/  SHF.R.S32.HI R12, RZ, 0x1f, R10 ;  /* 0x0000001fff0c7819 */ /* 0x000fe2000001140a */
[----:B------:R-:W-:Y:S01]  /*0c80*/  IMAD R14, R5, 0x10, R14 ;  /* 0x00000010050e7824 */ /* 0x000fe200078e020e */
[----:B------:R-:W-:Y:S01]  /*0c90*/  LOP3.LUT R13, R13, 0x7ffffe00, RZ, 0xc0, !PT ;  /* 0x7ffffe000d0d7812 */ /* 0x000fe200078ec0ff */
[----:B------:R-:W-:Y:S01]  /*0ca0*/  IMAD.SHL.U32 R3, R3, 0x8, RZ ;  /* 0x0000000803037824 */ /* 0x000fe200078e00ff */
[----:B------:R-:W-:-:S02]  /*0cb0*/  LOP3.LUT R4, R4, 0x1c0, RZ, 0xc0, !PT ;  /* 0x000001c004047812 */ /* 0x000fc400078ec0ff */
[----:B------:R-:W-:Y:S01]  /*0cc0*/  LEA.HI R12, R12, R11, RZ, 0x3 ;  /* 0x0000000b0c0c7211 */ /* 0x000fe200078f18ff */
[--C-:B------:R-:W-:Y:S01]  /*0cd0*/  IMAD.U32 R5, R14, 0x40, R3.reuse ;  /* 0x000000400e057824 */ /* 0x100fe200078e0003 */
[----:B------:R-:W-:Y:S01]  /*0ce0*/  LOP3.LUT R3, R4, 0x8, R3, 0xf8, !PT ;  /* 0x0000000804037812 */ /* 0x000fe200078ef803 */
[----:B------:R-:W-:Y:S01]  /*0cf0*/  IMAD R13, R18, 0x400, R13 ;  /* 0x00000400120d7824 */ /* 0x000fe200078e020d */
[----:B------:R-:W-:Y:S02]  /*0d00*/  LOP3.LUT R12, R12, 0xfffffff8, RZ, 0xc0, !PT ;  /* 0xfffffff80c0c7812 */ /* 0x000fe400078ec0ff */
[----:B------:R-:W-:Y:S02]  /*0d10*/  CS2R R18, SRZ ;  /* 0x0000000000127805 */ /* 0x000fe4000001ff00 */
[----:B------:R-:W-:Y:S01]  /*0d20*/  SHF.R.U32.HI R4, RZ, 0x3, R4 ;  /* 0x00000003ff047819 */ /* 0x000fe20000011604 */
[----:B------:R0:W-:Y:S01]  /*0d30*/  STL [R1+0x64], R5 ;  /* 0x0000640501007387 */ /* 0x0001e20000100800 */
[----:B------:R-:W-:Y:S01]  /*0d40*/  SHF.R.S32.HI R9, RZ, 0x5, R9 ;  /* 0x00000005ff097819 */ /* 0x000fe20000011409 */
[----:B------:R-:W-:Y:S01]  /*0d50*/  IMAD.IADD R12, R11, 0x1, -R12 ;  /* 0x000000010b0c7824 */ /* 0x000fe200078e0a0c */
[----:B------:R-:W-:Y:S01]  /*0d60*/  LOP3.LUT R4, R3, R4, RZ, 0x3c, !PT ;  /* 0x0000000403047212 */ /* 0x000fe200078e3cff */
[----:B------:R-:W-:Y:S01]  /*0d70*/  STL [R1+0x54], RZ ;  /* 0x000054ff01007387 */ /* 0x000fe20000100800 */
[CC--:B------:R-:W-:Y:S01]  /*0d80*/  LEA.HI R3, R0.reuse, R16.reuse, RZ, 0x3 ;  /* 0x0000001000037211 */ /* 0x0c0fe200078f18ff */
[----:B------:R-:W-:Y:S01]  /*0d90*/  IMAD R198, R9, 0x10, R12 ;  /* 0x0000001009c67824 */ /* 0x000fe200078e020c */
[----:B------:R-:W-:Y:S01]  /*0da0*/  LEA.HI R0, R0, R16, RZ, 0x2 ;  /* 0x0000001000007211 */ /* 0x000fe200078f10ff */
[----:B------:R-:W-:Y:S01]  /*0db0*/  IMAD.IADD R13, R13, 0x1, R4 ;  /* 0x000000010d0d7824 */ /* 0x000fe200078e0204 */
[----:B------:R-:W-:-:S02]  /*0dc0*/  SHF.R.S32.HI R4, RZ, 0x3, R3 ;  /* 0x00000003ff047819 */ /* 0x000fc40000011403 */
[----:B0-----:R-:W-:Y:S01]  /*0dd0*/  LOP3.LUT R5, R10, 0x7ffffffc, RZ, 0xc0, !PT ;  /* 0x7ffffffc0a057812 */ /* 0x001fe200078ec0ff */
[----:B------:R-:W-:Y:S01]  /*0de0*/  IMAD R202, R13, 0x2, R2 ;  /* 0x000000020dca7824 */ /* 0x000fe200078e0202 */
[--C-:B------:R-:W-:Y:S02]  /*0df0*/  SHF.R.S32.HI R196, RZ, 0x2, R0.reuse ;  /* 0x00000002ffc47819 */ /* 0x100fe40000011400 */
[----:B------:R-:W-:Y:S01]  /*0e00*/  SHF.R.S32.HI R9, RZ, 0x1f, R0 ;  /* 0x0000001fff097819 */ /* 0x000fe20000011400 */
[----:B------:R-:W-:Y:S01]  /*0e10*/  IMAD.IADD R5, R8, 0x1, -R5 ;  /* 0x0000000108057824 */ /* 0x000fe200078e0a05 */
[----:B------:R-:W-:Y:S01]  /*0e20*/  LOP3.LUT R0, R0, 0xfffffffc, RZ, 0xc0, !PT ;  /* 0xfffffffc00007812 */ /* 0x000fe200078ec0ff */
[----:B------:R-:W-:Y:S01]  /*0e30*/  VIADD R6, R196, 0x20 ;  /* 0x00000020c4067836 */ /* 0x000fe20000000000 */
[----:B------:R-:W-:Y:S01]  /*0e40*/  LOP3.LUT R3, R3, 0xfffffff8, RZ, 0xc0, !PT ;  /* 0xfffffff803037812 */ /* 0x000fe200078ec0ff */
[----:B------:R-:W-:Y:S01]  /*0e50*/  VIADD R205, R202, 0x26800 ;  /* 0x00026800cacd7836 */ /* 0x000fe20000000000 */
[----:B------:R-:W-:Y:S01]  /*0e60*/  LEA.HI R7, R7, R20, RZ, 0x1 ;  /* 0x0000001407077211 */ /* 0x000fe200078f08ff */
[C---:B------:R-:W-:Y:S01]  /*0e70*/  IMAD.IADD R8, R16.reuse, 0x1, -R0 ;  /* 0x0000000110087824 */ /* 0x040fe200078e0a00 */
[----:B------:R-:W-:Y:S01]  /*0e80*/  SHF.R.S32.HI R4, RZ, 0x1f, R6 ;  /* 0x0000001fff047819 */ /* 0x000fe20000011406 */
[----:B------:R-:W-:Y:S01]  /*0e90*/  IMAD.IADD R10, R16, 0x1, -R3 ;  /* 0x00000001100a7824 */ /* 0x000fe200078e0a03 */
[----:B------:R-:W-:Y:S01]  /*0ea0*/  LOP3.LUT R7, R7, 0xfffffe, RZ, 0xc0, !PT ;  /* 0x00fffffe07077812 */ /* 0x000fe200078ec0ff */
[----:B------:R-:W-:Y:S01]  /*0eb0*/  IMAD.SHL.U32 R3, R6, 0x40, RZ ;  /* 0x0000004006037824 */ /* 0x000fe200078e00ff */
[----:B------:R-:W-:Y:S01]  /*0ec0*/  LEA.HI R0, R8, R8, RZ, 0x1 ;  /* 0x0000000808007211 */ /* 0x000fe200078f08ff */
[----:B------:R-:W-:Y:S01]  /*0ed0*/  IMAD.SHL.U32 R208, R10, 0x8, RZ ;  /* 0x000000080ad07824 */ /* 0x000fe200078e00ff */
[----:B------:R-:W-:Y:S01]  /*0ee0*/  LEA.HI R4, R4, R6, RZ, 0x3 ;  /* 0x0000000604047211 */ /* 0x000fe200078f18ff */
[----:B------:R-:W-:Y:S01]  /*0ef0*/  IMAD.SHL.U32 R16, R8, 0x8, RZ ;  /* 0x0000000808107824 */ /* 0x000fe200078e00ff */
[----:B------:R-:W-:Y:S01]  /*0f00*/  LOP3.LUT R0, R0, 0x1ffffffe, RZ, 0xc0, !PT ;  /* 0x1ffffffe00007812 */ /* 0x000fe200078ec0ff */
[----:B------:R-:W-:Y:S01]  /*0f10*/  IMAD.SHL.U32 R194, R8, 0x4, RZ ;  /* 0x0000000408c27824 */ /* 0x000fe200078e00ff */
[----:B------:R-:W-:Y:S01]  /*0f20*/  LOP3.LUT R6, R3, 0x1c0, RZ, 0xc0, !PT ;  /* 0x000001c003067812 */ /* 0x000fe200078ec0ff */
[----:B------:R-:W-:Y:S01]  /*0f30*/  VIADD R37, R208, 0x40 ;  /* 0x00000040d0257836 */ /* 0x000fe20000000000 */
[----:B------:R-:W-:Y:S01]  /*0f40*/  LEA.HI R9, R9, R196, RZ, 0x3 ;  /* 0x000000c409097211 */ /* 0x000fe200078f18ff */
[----:B------:R-:W-:Y:S01]  /*0f50*/  VIADD R229, R16, 0x40 ;  /* 0x0000004010e57836 */ /* 0x000fe20000000000 */
[----:B------:R-:W-:Y:S01]  /*0f60*/  SHF.R.U32.HI R28, RZ, 0x3, R6 ;  /* 0x00000003ff1c7819 */ /* 0x000fe20000011606 */
[C---:B------:R-:W-:Y:S01]  /*0f70*/  VIADD R35, R208.reuse, 0xc0 ;  /* 0x000000c0d0237836 */ /* 0x040fe20000000000 */
[----:B------:R-:W-:Y:S01]  /*0f80*/  SHF.R.S32.HI R39, RZ, 0x1f, R37 ;  /* 0x0000001fff277819 */ /* 0x000fe20000011425 */
[C---:B------:R-:W-:Y:S01]  /*0f90*/  VIADD R36, R208.reuse, 0x80 ;  /* 0x00000080d0247836 */ /* 0x040fe20000000000 */
[----:B------:R-:W-:Y:S01]  /*0fa0*/  LOP3.LUT R9, R9, 0xfffffff8, RZ, 0xc0, !PT ;  /* 0xfffffff809097812 */ /* 0x000fe200078ec0ff */
[----:B------:R-:W-:Y:S01]  /*0fb0*/  VIADD R33, R208, 0x140 ;  /* 0x00000140d0217836 */ /* 0x000fe20000000000 */
[----:B------:R-:W-:Y:S01]  /*0fc0*/  SHF.R.S32.HI R37, RZ, 0x1f, R35 ;  /* 0x0000001fff257819 */ /* 0x000fe20000011423 */
[----:B------:R-:W-:Y:S01]  /*0fd0*/  IMAD.IADD R7, R20, 0x1, -R7 ;  /* 0x0000000114077824 */ /* 0x000fe200078e0a07 */
[----:B------:R-:W-:Y:S01]  /*0fe0*/  SHF.R.S32.HI R38, RZ, 0x1f, R36 ;  /* 0x0000001fff267819 */ /* 0x000fe20000011424 */
[----:B------:R-:W-:Y:S01]  /*0ff0*/  VIADD R228, R16, 0x60 ;  /* 0x0000006010e47836 */ /* 0x000fe20000000000 */
[----:B------:R-:W-:Y:S01]  /*1000*/  SHF.R.S32.HI R35, RZ, 0x1f, R33 ;  /* 0x0000001fff237819 */ /* 0x000fe20000011421 */
[C---:B------:R-:W-:Y:S01]  /*1010*/  VIADD R34, R208.reuse, 0x100 ;  /* 0x00000100d0227836 */ /* 0x040fe20000000000 */
[----:B------:R-:W-:Y:S01]  /*1020*/  R2P PR, R15, 0x6 ;  /* 0x000000060f007804 */ /* 0x000fe20000000000 */
[----:B------:R-:W-:Y:S01]  /*1030*/  VIADD R32, R208, 0x180 ;  /* 0x00000180d0207836 */ /* 0x000fe20000000000 */
[----:B------:R-:W-:Y:S01]  /*1040*/  SHF.R.S32.HI R17, RZ, 0x1f, R16 ;  /* 0x0000001fff117819 */ /* 0x000fe20000011410 */
[----:B------:R-:W-:Y:S01]  /*1050*/  VIADD R207, R194, 0x10 ;  /* 0x00000010c2cf7836 */ /* 0x000fe20000000000 */
[----:B------:R-:W-:Y:S01]  /*1060*/  SHF.R.S32.HI R36, RZ, 0x1f, R34 ;  /* 0x0000001fff247819 */ /* 0x000fe20000011422 */
[----:B------:R-:W-:Y:S01]  /*1070*/  VIADD R31, R208, 0x1c0 ;  /* 0x000001c0d01f7836 */ /* 0x000fe20000000000 */
[----:B------:R-:W-:Y:S01]  /*1080*/  SHF.R.S32.HI R33, RZ, 0x1f, R32 ;  /* 0x0000001fff217819 */ /* 0x000fe20000011420 */
[----:B------:R-:W-:Y:S01]  /*1090*/  IMAD.IADD R3, R8, 0x1, -R0 ;  /* 0x0000000108037824 */ /* 0x000fe200078e0a00 */
[----:B------:R-:W-:Y:S01]  /*10a0*/  LOP3.LUT R0, R6, 0x38, R16, 0xf8, !PT ;  /* 0x0000003806007812 */ /* 0x000fe200078ef810 */
[----:B------:R-:W-:Y:S01]  /*10b0*/  IMAD.SHL.U32 R4, R4, 0x40, RZ ;  /* 0x0000004004047824 */ /* 0x000fe200078e00ff */
[----:B------:R-:W-:Y:S01]  /*10c0*/  SHF.R.S32.HI R6, RZ, 0x1f, R229 ;  /* 0x0000001fff067819 */ /* 0x000fe200000114e5 */
[C---:B------:R-:W-:Y:S01]  /*10d0*/  VIADD R226, R16.reuse, 0x80 ;  /* 0x0000008010e27836 */ /* 0x040fe20000000000 */
[----:B------:R-:W-:Y:S01]  /*10e0*/  SHF.R.S32.HI R34, RZ, 0x1f, R207 ;  /* 0x0000001fff227819 */ /* 0x000fe200000114cf */
[C---:B------:R-:W-:Y:S01]  /*10f0*/  VIADD R30, R16.reuse, 0x1c0 ;  /* 0x000001c0101e7836 */ /* 0x040fe20000000000 */
[----:B------:R-:W-:Y:S01]  /*1100*/  SHF.R.S32.HI R32, RZ, 0x1f, R31 ;  /* 0x0000001fff207819 */ /* 0x000fe2000001141f */
[----:B------:R-:W-:Y:S01]  /*1110*/  IMAD.SHL.U32 R201, R7, 0x100, RZ ;  /* 0x0000010007c97824 */ /* 0x000fe200078e00ff */
[----:B------:R-:W-:Y:S01]  /*1120*/  SHF.R.S32.HI R7, RZ, 0x1f, R228 ;  /* 0x0000001fff077819 */ /* 0x000fe200000114e4 */
[C---:B------:R-:W-:Y:S01]  /*1130*/  VIADD R29, R16.reuse, 0x1e0 ;  /* 0x000001e0101d7836 */ /* 0x040fe20000000000 */
[----:B------:R-:W-:Y:S01]  /*1140*/  SHF.L.U64.HI R31, R229, 0x1, R6 ;  /* 0x00000001e51f7819 */ /* 0x000fe20000010206 */
[----:B------:R-:W-:Y:S01]  /*1150*/  VIADD R219, R16, 0xa0 ;  /* 0x000000a010db7836 */ /* 0x000fe20000000000 */
[----:B------:R-:W-:Y:S01]  /*1160*/  LOP3.LUT R4, R4, 0xfffffe00, RZ, 0xc0, !PT ;  /* 0xfffffe0004047812 */ /* 0x000fe200078ec0ff */
[----:B------:R-:W-:Y:S01]  /*1170*/  IMAD.IADD R200, R196, 0x1, -R9 ;  /* 0x00000001c4c87824 */ /* 0x000fe200078e0a09 */
[----:B------:R-:W-:Y:S01]  /*1180*/  STL [R1+0x8], R30 ;  /* 0x0000081e01007387 */ /* 0x000fe20000100800 */
[----:B------:R-:W-:Y:S01]  /*1190*/  SHF.R.S32.HI R9, RZ, 0x1f, R226 ;  /* 0x0000001fff097819 */ /* 0x000fe200000114e2 */
[----:B------:R-:W-:Y:S01]  /*11a0*/  VIADD R218, R16, 0xc0 ;  /* 0x000000c010da7836 */ /* 0x000fe20000000000 */
[----:B------:R-:W-:Y:S01]  /*11b0*/  SHF.L.U64.HI R7, R228, 0x1, R7 ;  /* 0x00000001e4077819 */ /* 0x000fe20000010207 */
[----:B------:R-:W-:Y:S01]  /*11c0*/  STL [R1+0x4], R29 ;  /* 0x0000041d01007387 */ /* 0x000fe20000100800 */
[C---:B------:R-:W-:Y:S01]  /*11d0*/  VIADD R217, R16.reuse, 0xe0 ;  /* 0x000000e010d97836 */ /* 0x040fe20000000000 */
[----:B------:R-:W-:Y:S01]  /*11e0*/  SHF.R.S32.HI R8, RZ, 0x1f, R219 ;  /* 0x0000001fff087819 */ /* 0x000fe200000114db */
[----:B------:R-:W-:Y:S01]  /*11f0*/  VIADD R216, R16, 0x100 ;  /* 0x0000010010d87836 */ /* 0x000fe20000000000 */
[----:B------:R-:W-:Y:S01]  /*1200*/  STL [R1+0x58], R34 ;  /* 0x0000582201007387 */ /* 0x000fe20000100800 */
[----:B------:R-:W-:Y:S01]  /*1210*/  SHF.L.U64.HI R6, R226, 0x1, R9 ;  /* 0x00000001e2067819 */ /* 0x000fe20000010209 */
[C---:B------:R-:W-:Y:S01]  /*1220*/  VIADD R215, R16.reuse, 0x120 ;  /* 0x0000012010d77836 */ /* 0x040fe20000000000 */
[----:B------:R-:W-:Y:S01]  /*1230*/  SHF.R.S32.HI R11, RZ, 0x1f, R218 ;  /* 0x0000001fff0b7819 */ /* 0x000fe200000114da */
[----:B------:R-:W-:Y:S01]  /*1240*/  STL [R1+0x14], R31 ;  /* 0x0000141f01007387 */ /* 0x000fe20000100800 */
[----:B------:R-:W-:Y:S01]  /*1250*/  SHF.R.S32.HI R10, RZ, 0x1f, R217 ;  /* 0x0000001fff0a7819 */ /* 0x000fe200000114d9 */
[C---:B------:R-:W-:Y:S01]  /*1260*/  VIADD R214, R16.reuse, 0x140 ;  /* 0x0000014010d67836 */ /* 0x040fe20000000000 */
[----:B------:R-:W-:Y:S01]  /*1270*/  SHF.R.S32.HI R15, RZ, 0x1f, R216 ;  /* 0x0000001fff0f7819 */ /* 0x000fe200000114d8 */
[----:B------:R-:W-:Y:S01]  /*1280*/  STL [R1+0x60], R4 ;  /* 0x0000600401007387 */ /* 0x000fe20000100800 */
[C---:B------:R-:W-:Y:S01]  /*1290*/  VIADD R213, R16.reuse, 0x160 ;  /* 0x0000016010d57836 */ /* 0x040fe20000000000 */
[----:B------:R-:W-:Y:S01]  /*12a0*/  SHF.R.S32.HI R12, RZ, 0x1f, R215 ;  /* 0x0000001fff0c7819 */ /* 0x000fe200000114d7 */
[C---:B------:R-:W-:Y:S01]  /*12b0*/  VIADD R212, R16.reuse, 0x180 ;  /* 0x0000018010d47836 */ /* 0x040fe20000000000 */
[----:B------:R0:W-:Y:S01]  /*12c0*/  STL [R1+0x18], R7 ;  /* 0x0000180701007387 */ /* 0x0001e20000100800 */
[----:B------:R-:W-:Y:S01]  /*12d0*/  SHF.R.S32.HI R21, RZ, 0x1f, R214 ;  /* 0x0000001fff157819 */ /* 0x000fe200000114d6 */
[C---:B------:R-:W-:Y:S01]  /*12e0*/  VIADD R211, R16.reuse, 0x1a0 ;  /* 0x000001a010d37836 */ /* 0x040fe20000000000 */
[----:B------:R-:W-:Y:S01]  /*12f0*/  SHF.R.S32.HI R14, RZ, 0x1f, R213 ;  /* 0x0000001fff0e7819 */ /* 0x000fe200000114d5 */
[----:B------:R1:W-:Y:S01]  /*1300*/  STL [R1+0x1c], R6 ;  /* 0x00001c0601007387 */ /* 0x0003e20000100800 */
[----:B------:R-:W-:Y:S01]  /*1310*/  SHF.R.S32.HI R23, RZ, 0x1f, R212 ;  /* 0x0000001fff177819 */ /* 0x000fe200000114d4 */
[----:B------:R-:W-:Y:S01]  /*1320*/  VIADD R190, R16, 0x20 ;  /* 0x0000002010be7836 */ /* 0x000fe20000000000 */
[----:B------:R-:W-:Y:S01]  /*1330*/  SHF.R.S32.HI R20, RZ, 0x1f, R211 ;  /* 0x0000001fff147819 */ /* 0x000fe200000114d3 */
[----:B------:R-:W-:Y:S01]  /*1340*/  VIADD R203, R202, 0x26840 ;  /* 0x00026840cacb7836 */ /* 0x000fe20000000000 */
[----:B------:R-:W-:Y:S01]  /*1350*/  SHF.R.S32.HI R22, RZ, 0x1f, R30 ;  /* 0x0000001fff167819 */ /* 0x000fe2000001141e */
[----:B------:R-:W-:Y:S01]  /*1360*/  @P2 VIADD R203, R205, 0xffffffc0 ;  /* 0xffffffc0cdcb2836 */ /* 0x000fe20000000000 */
[----:B0-----:R-:W-:Y:S01]  /*1370*/  SHF.L.U64.HI R7, R219, 0x1, R8 ;  /* 0x00000001db077819 */ /* 0x001fe20000010208 */
[----:B------:R-:W-:Y:S01]  /*1380*/  IMAD.SHL.U32 R188, R5, 0x2, RZ ;  /* 0x0000000205bc7824 */ /* 0x000fe200078e00ff */
[----:B------:R-:W-:-:S02]  /*1390*/  SHF.L.U64.HI R8, R217, 0x1, R10 ;  /* 0x00000001d9087819 */ /* 0x000fc4000001020a */
[----:B-1----:R-:W-:Y:S01]  /*13a0*/  SHF.L.U64.HI R6, R218, 0x1, R11 ;  /* 0x00000001da067819 */ /* 0x002fe2000001020b */
[----:B------:R0:W-:Y:S01]  /*13b0*/  STL [R1+0x20], R7 ;  /* 0x0000200701007387 */ /* 0x0001e20000100800 */
[----:B------:R-:W-:Y:S02]  /*13c0*/  SHF.R.S32.HI R24, RZ, 0x1f, R29 ;  /* 0x0000001fff187819 */ /* 0x000fe4000001141d */
[----:B------:R-:W-:Y:S01]  /*13d0*/  SEL R204, R204, 0xffffffe0, !P1 ;  /* 0xffffffe0cccc7807 */ /* 0x000fe20004800000 */
[----:B------:R1:W-:Y:S01]  /*13e0*/  STL [R1+0x24], R6 ;  /* 0x0000240601007387 */ /* 0x0003e20000100800 */
[----:B------:R-:W-:-:S03]  /*13f0*/  SHF.R.S32.HI R206, RZ, 0x1f, R190 ;  /* 0x0000001fffce7819 */ /* 0x000fc600000114be */
[----:B------:R2:W-:Y:S01]  /*1400*/  STL [R1+0x28], R8 ;  /* 0x0000280801007387 */ /* 0x0005e20000100800 */
[----:B------:R-:W-:Y:S01]  /*1410*/  IMAD.IADD R205, R205, 0x1, R204 ;  /* 0x00000001cdcd7824 */ /* 0x000fe200078e02cc */
[----:B0-----:R-:W-:Y:S01]  /*1420*/  SHF.L.U64.HI R7, R216, 0x1, R15 ;  /* 0x00000001d8077819 */ /* 0x001fe2000001020f */
[----:B------:R-:W-:Y:S01]  /*1430*/  IMAD.IADD R204, R204, 0x1, R203 ;  /* 0x00000001cccc7824 */ /* 0x000fe200078e02cb */
[----:B-1----:R-:W-:-:S03]  /*1440*/  SHF.L.U64.HI R6, R215, 0x1, R12 ;  /* 0x00000001d7067819 */ /* 0x002fc6000001020c */
[----:B------:R0:W-:Y:S01]  /*1450*/  STL [R1+0x2c], R7 ;  /* 0x00002c0701007387 */ /* 0x0001e20000100800 */
[----:B--2---:R-:W-:-:S03]  /*1460*/  SHF.L.U64.HI R8, R214, 0x1, R21 ;  /* 0x00000001d6087819 */ /* 0x004fc60000010215 */
[----:B------:R1:W-:Y:S04]  /*1470*/  STL [R1+0x30], R6 ;  /* 0x0000300601007387 */ /* 0x0003e80000100800 */
[----:B------:R2:W-:Y:S01]  /*1480*/  STL [R1+0x34], R8 ;  /* 0x0000340801007387 */ /* 0x0005e20000100800 */
[----:B0-----:R-:W-:Y:S02]  /*1490*/  SHF.L.U64.HI R7, R213, 0x1, R14 ;  /* 0x00000001d5077819 */ /* 0x001fe4000001020e */
[----:B-1----:R-:W-:-:S03]  /*14a0*/  SHF.L.U64.HI R6, R212, 0x1, R23 ;  /* 0x00000001d4067819 */ /* 0x002fc60000010217 */
[----:B------:R0:W-:Y:S01]  /*14b0*/  STL [R1+0x38], R7 ;  /* 0x0000380701007387 */ /* 0x0001e20000100800 */
[----:B--2---:R-:W-:-:S03]  /*14c0*/  SHF.L.U64.HI R8, R211, 0x1, R20 ;  /* 0x00000001d3087819 */ /* 0x004fc60000010214 */
[----:B------:R1:W-:Y:S04]  /*14d0*/  STL [R1+0x3c], R6 ;  /* 0x00003c0601007387 */ /* 0x0003e80000100800 */
[----:B------:R-:W-:Y:S01]  /*14e0*/  STL [R1+0x40], R8 ;  /* 0x0000400801007387 */ /* 0x000fe20000100800 */
[----:B0-----:R-:W-:Y:S02]  /*14f0*/  SHF.L.U64.HI R7, R30, 0x1, R22 ;  /* 0x000000011e077819 */ /* 0x001fe40000010216 */
[----:B-1----:R-:W-:-:S03]  /*1500*/  SHF.L.U64.HI R6, R29, 0x1, R24 ;  /* 0x000000011d067819 */ /* 0x002fc60000010218 */
[----:B------:R0:W-:Y:S04]  /*1510*/  STL [R1+0x44], R7 ;  /* 0x0000440701007387 */ /* 0x0001e80000100800 */
[----:B------:R1:W-:Y:S01]  /*1520*/  STL [R1+0x48], R6 ;  /* 0x0000480601007387 */ /* 0x0003e20000100800 */
[----:B0-----:R-:W-:Y:S01]  /*1530*/  LOP3.LUT R7, R4, R0, R28, 0xf6, !PT ;  /* 0x0000000004077212 */ /* 0x001fe200078ef61c */
[----:B------:R-:W-:-:S04]  /*1540*/  IMAD R0, R3, 0x8, R198 ;  /* 0x0000000803007824 */ /* 0x000fc800078e02c6 */
[----:B------:R-:W-:-:S05]  /*1550*/  IMAD R4, R7, 0x2, R2 ;  /* 0x0000000207047824 */ /* 0x000fca00078e0202 */
[----:B------:R1:W-:Y:S04]  /*1560*/  STL [R1+0x5c], R4 ;  /* 0x00005c0401007387 */ /* 0x0003e80000100800 */
[----:B------:R1:W-:Y:S02]  /*1570*/  STL [R1], R0 ;  /* 0x0000000001007387 */ /* 0x0003e40000100800 */
.L_x_5997:
[----:B------:R-:W-:Y:S01]  /*1580*/  ULDC.64 UR4, c[0x0][0xa28] ;  /* 0x00028a0000047ab9 */ /* 0x000fe20000000a00 */
[----:B01-34-:R-:W0:Y:S01]  /*1590*/  LDC.64 R6, c[0x0][0xa08] ;  /* 0x00028200ff067b82 */ /* 0x01be220000000a00 */
        /* <DEDUP_REMOVED lines=10> */
[----:B------:R-:W1:Y:S01]  /*1640*/  @P0 LDC.64 R4, c[0x0][0xa28] ;  /* 0x00028a00ff040b82 */ /* 0x000e620000000a00 */
[----:B------:R-:W-:Y:S01]  /*1650*/  ISETP.NE.AND.EX P3, PT, RZ, UR5, PT, P3 ;  /* 0x00000005ff007c0c */ /* 0x000fe2000bf65330 */
[----:B0-----:R-:W-:-:S06]  /*1660*/  IMAD.WIDE R10, R27, 0x4, R6 ;  /* 0x000000041b0a7825 */ /* 0x001fcc00078e0206 */
[----:B------:R-:W0:Y:S01]  /*1670*/  @P1 LDC.64 R8, c[0x0][0xa18] ;  /* 0x00028600ff081b82 */ /* 0x000e220000000a00 */
[----:B------:R-:W-:Y:S02]  /*1680*/  ULDC UR4, c[0x0][0x288] ;  /* 0x0000a20000047ab9 */ /* 0x000fe40000000800 */
[----:B------:R-:W-:Y:S01]  /*1690*/  IMAD.U32 R23, RZ, RZ, UR4 ;  /* 0x00000004ff177e24 */ /* 0x000fe2000f8e00ff */
[----:B--2---:R2:W-:Y:S01]  /*16a0*/  STL [R1+0x4c], R26 ;  /* 0x00004c1a01007387 */ /* 0x0045e20000100800 */
[----:B------:R-:W-:-:S03]  /*16b0*/  ULDC.64 UR4, c[0x0][0x418] ;  /* 0x0001060000047ab9 */ /* 0x000fc60000000a00 */
[----:B------:R2:W5:Y:S01]  /*16c0*/  @P3 LDG.E R28, desc[UR42][R10.64] ;  /* 0x0000002a0a1c3981 */ /* 0x000562000c1e1900 */
[----:B-1----:R-:W-:-:S05]  /*16d0*/  @P0 IMAD.WIDE R4, R27, 0x4, R4 ;  /* 0x000000041b040825 */ /* 0x002fca00078e0204 */
[----:B------:R2:W5:Y:S01]  /*16e0*/  @P0 LDG.E R0, desc[UR42][R4.64] ;  /* 0x0000002a04000981 */ /* 0x000562000c1e1900 */
[----:B0-----:R-:W-:-:S05]  /*16f0*/  @P1 IMAD.WIDE R6, R27, 0x4, R8 ;  /* 0x000000041b061825 */ /* 0x001fca00078e0208 */
[----:B------:R2:W5:Y:S04]  /*1700*/  @P1 LDG.E R23, desc[UR42][R6.64] ;  /* 0x0000002a06171981 */ /* 0x000568000c1e1900 */
[----:B------:R2:W-:Y:S01]  /*1710*/  STL [R1+0x50], R27 ;  /* 0x0000501b01007387 */ /* 0x0005e20000100800 */
        /* <DEDUP_REMOVED lines=9> */
[----:B--2---:R-:W-:Y:S08]  /*17b0*/  @P1 BRA `(.L_x_5779) ;  /* 0x0000000000241947 */ /* 0x004ff00003800000 */
        /* <DEDUP_REMOVED lines=9> */
.L_x_5779:
[----:B------:R-:W-:Y:S02]  /*1850*/  IMAD.U32 R38, RZ, RZ, UR5 ;  /* 0x00000005ff267e24 */ /* 0x000fe4000f8e00ff */
[----:B------:R-:W-:Y:S01]  /*1860*/  IMAD.U32 R29, RZ, RZ, UR4 ;  /* 0x00000004ff1d7e24 */ /* 0x000fe2000f8e00ff */
[----:B------:R-:W-:Y:S06]  /*1870*/  @!P2 BRA `(.L_x_5780) ;  /* 0x000000000010a947 */ /* 0x000fec0003800000 */
[----:B------:R-:W0:Y:S02]  /*1880*/  LDC.64 R4, c[0x0][0xa20] ;  /* 0x00028800ff047b82 */ /* 0x000e240000000a00 */
[----:B0-----:R-:W-:-:S05]  /*1890*/  IMAD.WIDE R4, R27, 0x4, R4 ;  /* 0x000000041b047825 */ /* 0x001fca00078e0204 */
[----:B------:R0:W5:Y:S01]  /*18a0*/  LDG.E R29, desc[UR42][R4.64] ;  /* 0x0000002a041d7981 */ /* 0x000162000c1e1900 */
[----:B------:R-:W-:Y:S05]  /*18b0*/  BRA `(.L_x_5781) ;  /* 0x0000000000107947 */ /* 0x000fea0003800000 */
.L_x_5780:
[----:B------:R-:W-:Y:S05]  /*18c0*/  @!P3 BRA `(.L_x_5781) ;  /* 0x00000000000cb947 */ /* 0x000fea0003800000 */
[----:B------:R-:W2:Y:S04]  /*18d0*/  LDG.E R4, desc[UR42][R10.64] ;  /* 0x0000002a0a047981 */ /* 0x000ea8000c1e1900 */
[----:B------:R-:W2:Y:S02]  /*18e0*/  LDG.E R29, desc[UR42][R10.64+0x4] ;  /* 0x0000042a0a1d7981 */ /* 0x000ea4000c1e1900 */
[----:B--2---:R-:W-:-:S07]  /*18f0*/  IMAD.IADD R29, R29, 0x1, -R4 ;  /* 0x000000011d1d7824 */ /* 0x004fce00078e0a04 */
.L_x_5781:
        /* <DEDUP_REMOVED lines=17> */
[----:B------:R-:W0:Y:S01]  /*1a10*/  LDC.64 R4, c[0x0][0x9e0] ;  /* 0x00027800ff047b82 */ /* 0x000e220000000a00 */
[----:B------:R-:W-:Y:S02]  /*1a20*/  IMAD.IADD R13, R29, 0x1, -R0 ;  /* 0x000000011d0d7824 */ /* 0x000fe400078e0a00 */
[----:B------:R-:W-:-:S04]  /*1a30*/  VIADD R0, R199, 0x3f ;  /* 0x0000003fc7007836 */ /* 0x000fc80000000000 */
[----:B-1----:R-:W-:-:S04]  /*1a40*/  IMAD.MOV.U32 R6, RZ, RZ, R0 ;  /* 0x000000ffff067224 */ /* 0x002fc800078e0000 */
[----:B------:R-:W1:Y:S08]  /*1a50*/  @P1 LDC R11, c[0x0][0x44c] ;  /* 0x00011300ff0b1b82 */ /* 0x000e700000000800 */
[----:B------:R-:W4:Y:S01]  /*1a60*/  @P1 LDC R12, c[0x0][0x450] ;  /* 0x00011400ff0c1b82 */ /* 0x000f220000000800 */
[----:B0-----:R-:W-:Y:S01]  /*1a70*/  ISETP.GE.AND P2, PT, R5, 0x1, PT ;  /* 0x000000010500780c */ /* 0x001fe20003f46270 */
[----:B---3--:R-:W-:-:S02]  /*1a80*/  @P0 IMAD.IADD R38, R10, 0x1, -R3 ;  /* 0x000000010a260824 */ /* 0x008fc400078e0a03 */
[----:B-1----:R-:W-:-:S04]  /*1a90*/  @P1 IMAD.HI.U32 R3, R0, R11, RZ ;  /* 0x0000000b00031227 */ /* 0x002fc800078e00ff */
[----:B------:R-:W-:Y:S01]  /*1aa0*/  IMAD.IADD R189, R13, 0x1, R38 ;  /* 0x000000010dbd7824 */ /* 0x000fe200078e0226 */
[----:B----4-:R-:W-:-:S03]  /*1ab0*/  @P1 SHF.R.U32.HI R6, RZ, R12, R3 ;  /* 0x0000000cff061219 */ /* 0x010fc60000011603 */
[C---:B------:R-:W-:Y:S01]  /*1ac0*/  VIADD R0, R189.reuse, 0x3f ;  /* 0x0000003fbd007836 */ /* 0x040fe20000000000 */
[----:B------:R-:W-:-:S04]  /*1ad0*/  IADD3 R7, R189, 0x1, -R23 ;  /* 0x00000001bd077810 */ /* 0x000fc80007ffe817 */
[----:B------:R-:W-:Y:S01]  /*1ae0*/  SHF.R.S32.HI R3, RZ, 0x1f, R0 ;  /* 0x0000001fff037819 */ /* 0x000fe20000011400 */
[----:B--2---:R-:W-:-:S03]  /*1af0*/  IMAD.IADD R9, R7, 0x1, R6 ;  /* 0x0000000107097824 */ /* 0x004fc600078e0206 */
[----:B------:R-:W-:Y:S01]  /*1b00*/  LEA.HI R3, R3, R0, RZ, 0x6 ;  /* 0x0000000003037211 */ /* 0x000fe200078f30ff */
[----:B------:R-:W-:-:S03]  /*1b10*/  IMAD.IADD R4, R9, 0x1, R4 ;  /* 0x0000000109047824 */ /* 0x000fc600078e0204 */
[----:B------:R-:W-:Y:S01]  /*1b20*/  SHF.R.S32.HI R168, RZ, 0x6, R3 ;  /* 0x00000006ffa87819 */ /* 0x000fe20000011403 */
        /* <DEDUP_REMOVED lines=12> */
.L_x_5784:
[----:B------:R-:W-:-:S13]  /*1bf0*/  ISETP.NE.AND P0, PT, R5, 0x1, PT ;  /* 0x000000010500780c */ /* 0x000fda0003f05270 */
[----:B------:R-:W0:Y:S02]  /*1c00*/  @P0 LDC.64 R6, c[0x0][0x9e8] ;  /* 0x00027a00ff060b82 */ /* 0x000e240000000a00 */
[----:B0-----:R-:W-:-:S05]  /*1c10*/  @P0 IMAD.HI.U32 R6, R0, R6, RZ ;  /* 0x0000000600060227 */ /* 0x001fca00078e00ff */
[----:B------:R-:W-:-:S07]  /*1c20*/  @P0 SHF.R.U32.HI R0, RZ, R7, R6 ;  /* 0x00000007ff000219 */ /* 0x000fce0000011606 */
.L_x_5785:
[----:B------:R-:W-:Y:S05]  /*1c30*/  BSYNC B0 ;  /* 0x0000000000007941 */ /* 0x000fea0003800000 */
.L_x_5783:
[----:B------:R-:W-:-:S05]  /*1c40*/  IMAD R3, R0, R5, R5 ;  /* 0x0000000500037224 */ /* 0x000fca00078e0205 */
[----:B------:R-:W-:-:S07]  /*1c50*/  VIMNMX R4, R4, R3, PT ;  /* 0x0000000304047248 */ /* 0x000fce0003fe0100 */
.L_x_5782:
        /* <DEDUP_REMOVED lines=20> */
.L_x_5788:
[----:B------:R-:W-:-:S13]  /*1da0*/  ISETP.NE.AND P0, PT, R5, 0x1, PT ;  /* 0x000000010500780c */ /* 0x000fda0003f05270 */
[----:B------:R-:W0:Y:S02]  /*1db0*/  @P0 LDC.64 R6, c[0x0][0x9e8] ;  /* 0x00027a00ff060b82 */ /* 0x000e240000000a00 */
[----:B0-----:R-:W-:-:S05]  /*1dc0*/  @P0 IMAD.HI.U32 R6, R0, R6, RZ ;  /* 0x0000000600060227 */ /* 0x001fca00078e00ff */
[----:B------:R-:W-:-:S07]  /*1dd0*/  @P0 SHF.R.U32.HI R0, RZ, R7, R6 ;  /* 0x00000007ff000219 */ /* 0x000fce0000011606 */
.L_x_5789:
[----:B------:R-:W-:Y:S05]  /*1de0*/  BSYNC B0 ;  /* 0x0000000000007941 */ /* 0x000fea0003800000 */
.L_x_5787:
[----:B------:R-:W-:-:S05]  /*1df0*/  IMAD R0, R0, R5, RZ ;  /* 0x0000000500007224 */ /* 0x000fca00078e02ff */
[----:B------:R-:W-:-:S07]  /*1e00*/  VIMNMX R3, R3, R0, !PT ;  /* 0x0000000003037248 */ /* 0x000fce0007fe0100 */
.L_x_5786:
[----:B------:R-:W-:Y:S01]  /*1e10*/  VIADD R4, R4, 0x3f ;  /* 0x0000003f04047836 */ /* 0x000fe20000000000 */
[----:B------:R-:W-:Y:S02]  /*1e20*/  SHF.R.S32.HI R0, RZ, 0x1f, R3 ;  /* 0x0000001fff007819 */ /* 0x000fe40000011403 */
[----:B------:R-:W-:Y:S02]  /*1e30*/  PLOP3.LUT P3, PT, PT, PT, PT, 0x80, 0x0 ;  /* 0x000000000000781c */ /* 0x000fe40003f6f070 */
[----:B------:R-:W-:Y:S02]  /*1e40*/  SHF.R.S32.HI R5, RZ, 0x1f, R4 ;  /* 0x0000001fff057819 */ /* 0x000fe40000011404 */
[----:B------:R-:W-:Y:S02]  /*1e50*/  LEA.HI R0, R0, R3, RZ, 0x6 ;  /* 0x0000000300007211 */ /* 0x000fe400078f30ff */
[----:B------:R-:W-:Y:S02]  /*1e60*/  LEA.HI R5, R5, R4, RZ, 0x6 ;  /* 0x0000000405057211 */ /* 0x000fe400078f30ff */
[----:B------:R-:W-:-:S02]  /*1e70*/  SHF.R.S32.HI R0, RZ, 0x6, R0 ;  /* 0x00000006ff007819 */ /* 0x000fc40000011400 */
[----:B------:R-:W-:Y:S02]  /*1e80*/  SHF.R.S32.HI R5, RZ, 0x6, R5 ;  /* 0x00000006ff057819 */ /* 0x000fe40000011405 */
[----:B------:R-:W-:Y:S02]  /*1e90*/  VIMNMX R0, RZ, R0, !PT ;  /* 0x00000000ff007248 */ /* 0x000fe40007fe0100 */
[----:B------:R-:W-:-:S03]  /*1ea0*/  VIMNMX R5, R168, R5, PT ;  /* 0x00000005a8057248 */ /* 0x000fc60003fe0100 */
[--C-:B------:R-:W-:Y:S02]  /*1eb0*/  IMAD R0, R0, 0x40, -R13.reuse ;  /* 0x0000004000007824 */ /* 0x100fe400078e0a0d */
[----:B------:R-:W-:-:S03]  /*1ec0*/  IMAD R5, R5, 0x40, -R13 ;  /* 0x0000004005057824 */ /* 0x000fc600078e0a0d */
[----:B------:R-:W-:Y:S02]  /*1ed0*/  VIMNMX R0, RZ, R0, !PT ;  /* 0x00000000ff007248 */ /* 0x000fe40007fe0100 */
[----:B------:R-:W-:Y:S02]  /*1ee0*/  VIMNMX R5, R5, R38, PT ;  /* 0x0000002605057248 */ /* 0x000fe40003fe0100 */
[----:B------:R-:W-:Y:S02]  /*1ef0*/  SHF.R.U32.HI R39, RZ, 0x6, R0 ;  /* 0x00000006ff277819 */ /* 0x000fe40000011600 */
[----:B------:R-:W-:-:S03]  /*1f00*/  ISETP.GT.AND P0, PT, R5, R0, PT ;  /* 0x000000000500720c */ /* 0x000fc60003f04270 */
[----:B------:R-:W-:-:S10]  /*1f10*/  IMAD.MOV.U32 R25, RZ, RZ, R39 ;  /* 0x000000ffff197224 */ /* 0x000fd400078e0027 */
[----:B------:R-:W-:-:S05]  /*1f20*/  @P0 VIADD R3, R5, 0x3f ;  /* 0x0000003f05030836 */ /* 0x000fca0000000000 */
[----:B------:R-:W-:-:S04]  /*1f30*/  @P0 SHF.R.S32.HI R0, RZ, 0x1f, R3 ;  /* 0x0000001fff000819 */ /* 0x000fc80000011403 */
[----:B------:R-:W-:-:S04]  /*1f40*/  @P0 LEA.HI R0, R0, R3, RZ, 0x6 ;  /* 0x0000000300000211 */ /* 0x000fc800078f30ff */
[----:B------:R-:W-:-:S04]  /*1f50*/  @P0 SHF.R.S32.HI R25, RZ, 0x6, R0 ;  /* 0x00000006ff190819 */ /* 0x000fc80000011400 */
        /* <DEDUP_REMOVED lines=22> */
.L_x_5792:
[----:B------:R-:W-:Y:S05]  /*20c0*/  BSYNC B6 ;  /* 0x0000000000067941 */ /* 0x000fea0003800000 */
.L_x_5791:
        /* <DEDUP_REMOVED lines=20> */
.L_x_5794:
[----:B------:R-:W-:Y:S05]  /*2210*/  BSYNC B6 ;  /* 0x0000000000067941 */ /* 0x000fea0003800000 */
.L_x_5793:
[----:B------:R-:W-:Y:S01]  /*2220*/  ULDC.64 UR4, c[0x0][0x9f8] ;  /* 0x00027e0000047ab9 */ /* 0x000fe20000000a00 */
[----:B------:R-:W-:Y:S01]  /*2230*/  IMAD.MOV.U32 R0, RZ, RZ, R27 ;  /* 0x000000ffff007224 */ /* 0x000fe200078e001b */
[----:B------:R-:W-:Y:S01]  /*2240*/  ISETP.NE.U32.AND P0, PT, RZ, UR4, PT ;  /* 0x00000004ff007c0c */ /* 0x000fe2000bf05070 */
[----:B------:R-:W0:Y:S01]  /*2250*/  S2R R31, SR_TID.X ;  /* 0x00000000001f7919 */ /* 0x000e220000002100 */
[----:B------:R-:W1:Y:S08]  /*2260*/  LDC R15, c[0x0][0x3f4] ;  /* 0x0000fd00ff0f7b82 */ /* 0x000e700000000800 */
[----:B------:R-:W2:Y:S01]  /*2270*/  LDC.64 R42, c[0x0][0x3f8] ;  /* 0x0000fe00ff2a7b82 */ /* 0x000ea20000000a00 */
[----:B------:R-:W-:-:S07]  /*2280*/  ISETP.NE.AND.EX P0, PT, RZ, UR5, PT, P0 ;  /* 0x00000005ff007c0c */ /* 0x000fce000bf05300 */
[----:B------:R-:W3:Y:S01]  /*2290*/  LDC.64 R4, c[0x0][0x408] ;  /* 0x00010200ff047b82 */ /* 0x000ee20000000a00 */
[----:B------:R-:W-:Y:S01]  /*22a0*/  SHF.R.S32.HI R9, RZ, 0x1f, R196 ;  /* 0x0000001fff097819 */ /* 0x000fe200000114c4 */
[----:B------:R-:W4:Y:S01]  /*22b0*/  S2R R49, SR_TID.X ;  /* 0x0000000000317919 */ /* 0x000f220000002100 */
[----:B------:R-:W-:Y:S01]  /*22c0*/  SHF.R.S32.HI R195, RZ, 0x1f, R194 ;  /* 0x0000001fffc37819 */ /* 0x000fe200000114c2 */
[----:B------:R-:W-:-:S04]  /*22d0*/  ULDC UR4, c[0x0][0x2f4] ;  /* 0x0000bd0000047ab9 */ /* 0x000fc80000000800 */
[----:B------:R-:W0:Y:S02]  /*22e0*/  @P0 LDC.64 R6, c[0x0][0x9f8] ;  /* 0x00027e00ff060b82 */ /* 0x000e240000000a00 */
[----:B0-----:R-:W-:-:S05]  /*22f0*/  @P0 IMAD.WIDE R6, R27, 0x4, R6 ;  /* 0x000000041b060825 */ /* 0x001fca00078e0206 */
[----:B------:R0:W4:Y:S01]  /*2300*/  @P0 LDG.E R0, desc[UR42][R6.64] ;  /* 0x0000002a06000981 */ /* 0x000122000c1e1900 */
[----:B------:R-:W-:Y:S01]  /*2310*/  VIADD R31, R31, 0xffffff80 ;  /* 0xffffff801f1f7836 */ /* 0x000fe20000000000 */
[----:B-1----:R-:W-:Y:S01]  /*2320*/  ISETP.GE.AND P0, PT, R16, R15, PT ;  /* 0x0000000f1000720c */ /* 0x002fe20003f06270 */
[C---:B--2---:R-:W-:Y:S01]  /*2330*/  IMAD R3, R9.reuse, R42, RZ ;  /* 0x0000002a09037224 */ /* 0x044fe200078e02ff */
[----:B------:R-:W-:Y:S01]  /*2340*/  SHF.L.U64.HI R41, R42, 0x6, R43 ;  /* 0x000000062a297819 */ /* 0x000fe2000001022b */
[----:B---3--:R-:W-:Y:S01]  /*2350*/  IMAD R9, R9, R4, RZ ;  /* 0x0000000409097224 */ /* 0x008fe200078e02ff */
[----:B------:R-:W-:Y:S01]  /*2360*/  SHF.R.S32.HI R30, RZ, 0x1f, R31 ;  /* 0x0000001fff1e7819 */ /* 0x000fe2000001141f */
[----:B------:R-:W-:Y:S01]  /*2370*/  IMAD R11, R196, R43, R3 ;  /* 0x0000002bc40b7224 */ /* 0x000fe200078e0203 */
[----:B------:R-:W-:Y:S01]  /*2380*/  SHF.L.U64.HI R44, R4, 0x6, R5 ;  /* 0x00000006042c7819 */ /* 0x000fe20000010205 */
[----:B------:R-:W-:Y:S01]  /*2390*/  IMAD R13, R196, R5, R9 ;  /* 0x00000005c40d7224 */ /* 0x000fe200078e0209 */
[----:B------:R-:W-:Y:S01]  /*23a0*/  LEA.HI R30, R30, R31, RZ, 0x2 ;  /* 0x0000001f1e1e7211 */ /* 0x000fe200078f10ff */
[----:B------:R-:W-:Y:S01]  /*23b0*/  IMAD.WIDE.U32 R20, R196, R42, R194 ;  /* 0x0000002ac4147225 */ /* 0x000fe200078e00c2 */
[----:B0-----:R-:W-:-:S02]  /*23c0*/  SEL R7, R15, RZ, P0 ;  /* 0x000000ff0f077207 */ /* 0x001fc40000000000 */
[----:B------:R-:W-:Y:S01]  /*23d0*/  LOP3.LUT R30, R30, 0xfffffffc, RZ, 0xc0, !PT ;  /* 0xfffffffc1e1e7812 */ /* 0x000fe200078ec0ff */
[-C--:B------:R-:W-:Y:S01]  /*23e0*/  IMAD.WIDE.U32 R32, R196, R42.reuse, R16 ;  /* 0x0000002ac4207225 */ /* 0x080fe200078e0010 */
[----:B-----5:R-:W-:Y:S02]  /*23f0*/  SHF.R.S32.HI R9, RZ, 0x1f, R24 ;  /* 0x0000001fff097819 */ /* 0x020fe40000011418 */
[C---:B------:R-:W-:Y:S01]  /*2400*/  ISETP.GE.AND P2, PT, R16.reuse, UR4, PT ;  /* 0x0000000410007c0c */ /* 0x040fe2000bf46270 */
[----:B------:R-:W-:Y:S01]  /*2410*/  IMAD.IADD R30, R31, 0x1, -R30 ;  /* 0x000000011f1e7824 */ /* 0x000fe200078e0a1e */
[----:B------:R-:W-:Y:S01]  /*2420*/  SHF.R.S32.HI R47, RZ, 0x1f, R26 ;  /* 0x0000001fff2f7819 */ /* 0x000fe2000001141a */
[----:B------:R-:W0:Y:S01]  /*2430*/  S2R R31, SR_TID.X ;  /* 0x00000000001f7919 */ /* 0x000e220000002100 */
[----:B------:R-:W-:Y:S01]  /*2440*/  IMAD.IADD R7, R16, 0x1, R7 ;  /* 0x0000000110077824 */ /* 0x000fe200078e0207 */
[----:B------:R-:W-:Y:S01]  /*2450*/  ISETP.GE.AND P1, PT, R190, UR4, PT ;  /* 0x00000004be007c0c */ /* 0x000fe2000bf26270 */
[C---:B------:R-:W-:Y:S01]  /*2460*/  IMAD R8, R9.reuse, R42, RZ ;  /* 0x0000002a09087224 */ /* 0x040fe200078e02ff */
[----:B------:R-:W-:Y:S01]  /*2470*/  P2R R62, PR, RZ, 0x4 ;  /* 0x00000004ff3e7803 */ /* 0x000fe20000000000 */
[----:B------:R-:W-:Y:S01]  /*2480*/  IMAD R9, R9, R4, RZ ;  /* 0x0000000409097224 */ /* 0x000fe200078e02ff */
[----:B------:R-:W-:Y:S01]  /*2490*/  SHF.R.S32.HI R6, RZ, 0x1f, R7 ;  /* 0x0000001fff067819 */ /* 0x000fe20000011407 */
[----:B------:R-:W-:Y:S01]  /*24a0*/  IMAD R48, R30, 0x40, R196 ;  /* 0x000000401e307824 */ /* 0x000fe200078e02c4 */
[----:B----4-:R-:W-:Y:S01]  /*24b0*/  LEA.HI R49, R49, 0x8, RZ, 0x19 ;  /* 0x0000000831317811 */ /* 0x010fe200078fc8ff */
[----:B------:R-:W-:Y:S01]  /*24c0*/  IMAD R9, R24, R5, R9 ;  /* 0x0000000518097224 */ /* 0x000fe200078e0209 */
[----:B------:R-:W-:Y:S01]  /*24d0*/  LEA.HI R27, R6, R7, RZ, 0x3 ;  /* 0x00000007061b7211 */ /* 0x000fe200078f18ff */
[----:B------:R-:W-:-:S02]  /*24e0*/  IMAD.SHL.U32 R6, R200, 0x40, RZ ;  /* 0x00000040c8067824 */ /* 0x000fc400078e00ff */
[----:B------:R-:W-:Y:S01]  /*24f0*/  IMAD R7, R24, R43, R8 ;  /* 0x0000002b18077224 */ /* 0x000fe200078e0208 */
[----:B------:R-:W-:Y:S01]  /*2500*/  LOP3.LUT R55, R27, 0xfffffff8, RZ, 0xc0, !PT ;  /* 0xfffffff81b377812 */ /* 0x000fe200078ec0ff */
[-C--:B------:R-:W-:Y:S01]  /*2510*/  IMAD.WIDE.U32 R34, R196, R4.reuse, R194 ;  /* 0x00000004c4227225 */ /* 0x080fe200078e00c2 */
[----:B------:R-:W-:Y:S02]  /*2520*/  LOP3.LUT R43, R6, 0x1c0, RZ, 0xc0, !PT ;  /* 0x000001c0062b7812 */ /* 0x000fe400078ec0ff */
[----:B------:R-:W-:Y:S01]  /*2530*/  SHF.R.S32.HI R60, RZ, 0x1f, R55 ;  /* 0x0000001fff3c7819 */ /* 0x000fe20000011437 */
[----:B------:R-:W-:Y:S01]  /*2540*/  IMAD.WIDE.U32 R36, R196, R4, R16 ;  /* 0x00000004c4247225 */ /* 0x000fe200078e0010 */
[----:B------:R-:W-:Y:S02]  /*2550*/  SHF.R.U32.HI R46, RZ, 0x3, R43 ;  /* 0x00000003ff2e7819 */ /* 0x000fe4000001162b */
[----:B------:R-:W-:Y:S01]  /*2560*/  LOP3.LUT R5, R43, 0x18, R16, 0xf8, !PT ;  /* 0x000000182b057812 */ /* 0x000fe200078ef810 */
[----:B------:R-:W-:-:S02]  /*2570*/  IMAD.IADD R21, R21, 0x1, R11 ;  /* 0x0000000115157824 */ /* 0x000fc400078e020b */
[----:B------:R-:W-:Y:S01]  /*2580*/  IMAD.IADD R33, R11, 0x1, R33 ;  /* 0x000000010b217824 */ /* 0x000fe200078e0221 */
[----:B------:R-:W-:Y:S01]  /*2590*/  LOP3.LUT R5, R5, R46, RZ, 0x3c, !PT ;  /* 0x0000002e05057212 */ /* 0x000fe200078e3cff */
[----:B------:R-:W-:Y:S02]  /*25a0*/  IMAD.IADD R35, R35, 0x1, R13 ;  /* 0x0000000123237824 */ /* 0x000fe400078e020d */
[----:B------:R-:W-:Y:S02]  /*25b0*/  IMAD.IADD R37, R13, 0x1, R37 ;  /* 0x000000010d257824 */ /* 0x000fe400078e0225 */
[----:B------:R-:W-:-:S04]  /*25c0*/  IMAD.WIDE.U32 R20, R24, R42, R20 ;  /* 0x0000002a18147225 */ /* 0x000fc800078e0014 */
[----:B0-----:R-:W-:Y:S02]  /*25d0*/  VIADD R31, R31, 0xffffff80 ;  /* 0xffffff801f1f7836 */ /* 0x001fe40000000000 */
[----:B------:R-:W-:-:S03]  /*25e0*/  IMAD.WIDE.U32 R32, R24, R42, R32 ;  /* 0x0000002a18207225 */ /* 0x000fc600078e0020 */
[----:B------:R-:W-:Y:S01]  /*25f0*/  SHF.R.S32.HI R30, RZ, 0x1f, R31 ;  /* 0x0000001fff1e7819 */ /* 0x000fe2000001141f */
[----:B------:R-:W-:-:S03]  /*2600*/  IMAD.WIDE.U32 R34, R24, R4, R34 ;  /* 0x0000000418227225 */ /* 0x000fc600078e0022 */
[----:B------:R-:W-:Y:S01]  /*2610*/  LEA.HI R30, R30, R31, RZ, 0x5 ;  /* 0x0000001f1e1e7211 */ /* 0x000fe200078f28ff */
[----:B------:R-:W-:-:S03]  /*2620*/  IMAD.WIDE.U32 R36, R24, R4, R36 ;  /* 0x0000000418247225 */ /* 0x000fc600078e0024 */
[----:B------:R-:W-:Y:S01]  /*2630*/  SHF.R.S32.HI R30, RZ, 0x5, R30 ;  /* 0x00000005ff1e7819 */ /* 0x000fe2000001141e */
[----:B------:R-:W-:Y:S02]  /*2640*/  IMAD.IADD R3, R28, 0x1, R29 ;  /* 0x000000011c037824 */ /* 0x000fe400078e021d */
[----:B------:R-:W-:Y:S02]  /*2650*/  IMAD.SHL.U32 R42, R42, 0x40, RZ ;  /* 0x000000402a2a7824 */ /* 0x000fe400078e00ff */
[----:B------:R-:W-:Y:S01]  /*2660*/  IMAD R51, R30, 0x200, R5 ;  /* 0x000002001e337824 */ /* 0x000fe200078e0205 */
[----:B------:R-:W-:Y:S01]  /*2670*/  LOP3.LUT R5, R43, 0x38, R27, 0xf8, !PT ;  /* 0x000000382b057812 */ /* 0x000fe200078ef81b */
[----:B------:R-:W-:Y:S02]  /*2680*/  IMAD.SHL.U32 R45, R4, 0x40, RZ ;  /* 0x00000040042d7824 */ /* 0x000fe400078e00ff */
[----:B------:R-:W-:Y:S01]  /*2690*/  IMAD.SHL.U32 R50, R15, 0x2, RZ ;  /* 0x000000020f327824 */ /* 0x000fe200078e00ff */
[----:B------:R-:W-:Y:S01]  /*26a0*/  LOP3.LUT R5, R5, R46, RZ, 0x3c, !PT ;  /* 0x0000002e05057212 */ /* 0x000fe200078e3cff */
[----:B------:R-:W-:-:S02]  /*26b0*/  IMAD.IADD R53, R21, 0x1, R7 ;  /* 0x0000000115357824 */ /* 0x000fc400078e0207 */
[----:B------:R-:W-:Y:S02]  /*26c0*/  IMAD.IADD R54, R7, 0x1, R33 ;  /* 0x0000000107367824 */ /* 0x000fe400078e0221 */
[----:B------:R-:W-:Y:S02]  /*26d0*/  IMAD.IADD R58, R35, 0x1, R9 ;  /* 0x00000001233a7824 */ /* 0x000fe400078e0209 */
[----:B------:R-:W-:Y:S02]  /*26e0*/  IMAD.IADD R59, R9, 0x1, R37 ;  /* 0x00000001093b7824 */ /* 0x000fe400078e0225 */
[----:B------:R-:W-:Y:S01]  /*26f0*/  IMAD R61, R30, 0x200, R5 ;  /* 0x000002001e3d7824 */ /* 0x000fe200078e0205 */
[----:B------:R-:W-:-:S07]  /*2700*/  SHF.R.S32.HI R52, RZ, 0x1f, R0 ;  /* 0x0000001fff347819 */ /* 0x000fce0000011400 */
.L_x_5827:
[----:B------:R-:W0:Y:S01]  /*2710*/  LDC R65, c[0x0][0x430] ;  /* 0x00010c00ff417b82 */ /* 0x000e220000000800 */
        /* <DEDUP_REMOVED lines=11> */
[----:B---3--:R-:W3:Y:S08]  /*27d0*/  @P3 LDC R9, c[0x0][0x434] ;  /* 0x00010d00ff093b82 */ /* 0x008ef00000000800 */
[----:B----4-:R-:W4:Y:S01]  /*27e0*/  @P3 LDC R10, c[0x0][0x438] ;  /* 0x00010e00ff0a3b82 */ /* 0x010f220000000800 */
        /* <DEDUP_REMOVED lines=10> */
[----:B------:R-:W-:Y:S01]  /*2890*/  IMAD.SHL.U32 R70, R192, 0x1000, RZ ;  /* 0x00001000c0467824 */ /* 0x000fe200078e00ff */
[----:B------:R-:W-:Y:S05]  /*28a0*/  YIELD ;  /* 0x0000000000007946 */ /* 0x000fea0003800000 */
[----:B------:R-:W-:Y:S01]  /*28b0*/  IMAD.MOV R6, RZ, RZ, -R8 ;  /* 0x000000ffff067224 */ /* 0x000fe200078e0a08 */
[----:B------:R-:W-:Y:S01]  /*28c0*/  BSSY B0, `(.L_x_5795) ;  /* 0x00001c5000007945 */ /* 0x000fe20003800000 */
[----:B------:R-:W-:Y:S01]  /*28d0*/  IMAD.IADD R7, R51, 0x1, R70 ;  /* 0x0000000133077824 */ /* 0x000fe200078e0246 */
[----:B------:R0:W5:Y:S01]  /*28e0*/  @!P2 LDG.E R64, desc[UR42][R4.64] ;  /* 0x0000002a0440a981 */ /* 0x000162000c1e1900 */
[----:B------:R-:W-:Y:S01]  /*28f0*/  IMAD R65, R65, R6, R12 ;  /* 0x0000000641417224 */ /* 0x000fe200078e020c */
[----:B------:R-:W-:Y:S01]  /*2900*/  ISETP.GT.AND P2, PT, R25, R39, PT ;  /* 0x000000271900720c */ /* 0x000fe20003f44270 */
[----:B------:R-:W-:Y:S01]  /*2910*/  IMAD R74, R7, 0x2, R2 ;  /* 0x00000002074a7824 */ /* 0x000fe200078e0202 */
[----:B------:R-:W-:Y:S11]  /*2920*/  @!P3 BRA `(.L_x_5796) ;  /* 0x00000018001cb947 */ /* 0x000ff60003800000 */
        /* <DEDUP_REMOVED lines=37> */
[----:B------:R-:W-:Y:S01]  /*2b80*/  IMAD R8, R44, R25, RZ ;  /* 0x000000192c087224 */ /* 0x000fe200078e02ff */
[----:B------:R-:W-:Y:S01]  /*2b90*/  ULDC.64 UR4, c[0x0][0x3e8] ;  /* 0x0000fa0000047ab9 */ /* 0x000fe20000000a00 */
[----:B------:R-:W-:Y:S01]  /*2ba0*/  IMAD.MOV.U32 R6, RZ, RZ, R34 ;  /* 0x000000ffff067224 */ /* 0x000fe200078e0022 */
[----:B------:R-:W-:Y:S01]  /*2bb0*/  ULDC.64 UR6, c[0x0][0x400] ;  /* 0x0001000000067ab9 */ /* 0x000fe20000000a00 */
[----:B------:R-:W-:Y:S01]  /*2bc0*/  IMAD.MOV.U32 R7, RZ, RZ, R58 ;  /* 0x000000ffff077224 */ /* 0x000fe200078e003a */
[----:B------:R-:W-:Y:S01]  /*2bd0*/  CS2R R28, SRZ ;  /* 0x00000000001c7805 */ /* 0x000fe2000001ff00 */
[-C--:B------:R-:W-:Y:S02]  /*2be0*/  IMAD R5, R10, R45.reuse, R8 ;  /* 0x0000002d0a057224 */ /* 0x080fe400078e0208 */
[----:B------:R-:W-:Y:S01]  /*2bf0*/  IMAD.WIDE.U32 R8, R25, R45, R6 ;  /* 0x0000002d19087225 */ /* 0x000fe200078e0006 */
[----:B------:R-:W-:-:S03]  /*2c00*/  IADD3 R7, P3, R20, R4, RZ ;  /* 0x0000000414077210 */ /* 0x000fc60007f7e0ff */
[----:B------:R-:W-:Y:S01]  /*2c10*/  IMAD.IADD R5, R9, 0x1, R5 ;  /* 0x0000000109057824 */ /* 0x000fe200078e0205 */
[C---:B------:R-:W-:Y:S01]  /*2c20*/  LEA R4, P5, R8.reuse, UR6, 0x1 ;  /* 0x0000000608047c11 */ /* 0x040fe2000f8a08ff */
[----:B------:R-:W-:Y:S01]  /*2c30*/  IMAD.X R10, R11, 0x1, R53, P3 ;  /* 0x000000010b0a7824 */ /* 0x000fe200018e0635 */
[C---:B------:R-:W-:Y:S02]  /*2c40*/  LEA R6, P3, R7.reuse, UR4, 0x1 ;  /* 0x0000000407067c11 */ /* 0x040fe4000f8608ff */
[----:B------:R-:W-:Y:S02]  /*2c50*/  LEA.HI.X R5, R8, UR7, R5, 0x1, P5 ;  /* 0x0000000708057c11 */ /* 0x000fe4000a8f0c05 */
[----:B------:R-:W-:Y:S02]  /*2c60*/  CS2R R8, SRZ ;  /* 0x0000000000087805 */ /* 0x000fe4000001ff00 */
[----:B------:R-:W-:Y:S02]  /*2c70*/  LEA.HI.X R7, R7, UR5, R10, 0x1, P3 ;  /* 0x0000000507077c11 */ /* 0x000fe400098f0c0a */
[----:B------:R-:W-:-:S02]  /*2c80*/  ISETP.GE.AND P5, PT, R194, R75, PT ;  /* 0x0000004bc200720c */ /* 0x000fc40003fa6270 */
[----:B------:R-:W-:-:S11]  /*2c90*/  ISETP.GE.AND P3, PT, R207, R75, PT ;  /* 0x0000004bcf00720c */ /* 0x000fd60003f66270 */
[----:B------:R0:W5:Y:S04]  /*2ca0*/  @!P5 LDG.E.64 R30, desc[UR42][R6.64] ;  /* 0x0000002a061ed981 */ /* 0x000168000c1e1b00 */
[----:B------:R0:W5:Y:S04]  /*2cb0*/  @!P3 LDG.E.64 R8, desc[UR42][R6.64+0x20] ;  /* 0x0000202a0608b981 */ /* 0x000168000c1e1b00 */
[----:B------:R0:W5:Y:S04]  /*2cc0*/  @!P5 LDG.E.64 R56, desc[UR42][R4.64] ;  /* 0x0000002a0438d981 */ /* 0x000168000c1e1b00 */
[----:B------:R0:W5:Y:S02]  /*2cd0*/  @!P3 LDG.E.64 R28, desc[UR42][R4.64+0x20] ;  /* 0x0000202a041cb981 */ /* 0x000164000c1e1b00 */
.L_x_5799:
[----:B------:R-:W-:Y:S05]  /*2ce0*/  BSYNC B1 ;  /* 0x0000000000017941 */ /* 0x000fea0003800000 */
.L_x_5798:
[----:B------:R-:W-:Y:S01]  /*2cf0*/  UISETP.NE.AND UP0, UPT, UR37, 0x3, UPT ;  /* 0x000000032500788c */ /* 0x000fe2000bf05270 */
[----:B0----5:R-:W-:Y:S02]  /*2d00*/  IMAD.MOV.U32 R4, RZ, RZ, R8 ;  /* 0x000000ffff047224 */ /* 0x021fe400078e0008 */
[----:B------:R-:W-:Y:S02]  /*2d10*/  IMAD.MOV.U32 R5, RZ, RZ, R9 ;  /* 0x000000ffff057224 */ /* 0x000fe400078e0009 */
[----:B------:R-:W-:Y:S01]  /*2d20*/  IMAD.MOV.U32 R6, RZ, RZ, R30 ;  /* 0x000000ffff067224 */ /* 0x000fe200078e001e */
[----:B------:R-:W-:Y:S01]  /*2d30*/  PLOP3.LUT P3, PT, PT, PT, UP0, 0x80, 0x0 ;  /* 0x000000000000781c */ /* 0x000fe20003f6f008 */
        /* <DEDUP_REMOVED lines=14> */
.L_x_5800:
[----:B------:R-:W-:Y:S01]  /*2e20*/  IMAD R63, R192, 0x8, R2 ;  /* 0x00000008c03f7824 */ /* 0x000fe200078e0202 */
[----:B------:R-:W-:Y:S01]  /*2e30*/  SHF.L.U32 R72, R193, 0x1f, RZ ;  /* 0x0000001fc1487819 */ /* 0x000fe200000006ff */
[----:B------:R-:W-:Y:S03]  /*2e40*/  BSSY B1, `(.L_x_5801) ;  /* 0x0000003000017945 */ /* 0x000fe60003800000 */
[----:B------:R-:W0:Y:S02]  /*2e50*/  SYNCS.PHASECHK.TRANS64.TRYWAIT P5, [R63+URZ+0x28c90], R72 ;  /* 0x028c90483f0075a7 */ /* 0x000e2400080a017f */
[----:B0-----:R-:W-:Y:S05]  /*2e60*/  @!P5 BRA `(.L_x_5802) ;  /* 0x000001c400bcd947 */ /* 0x001fea0003800000 */
.L_x_6142:
[----:B------:R-:W-:Y:S05]  /*2e70*/  BSYNC B1 ;  /* 0x0000000000017941 */ /* 0x000fea0003800000 */
.L_x_5801:
[----:B------:R-:W-:-:S03]  /*2e80*/  UMOV UR4, 0xffffffff ;  /* 0xffffffff00047882 */ /* 0x000fc60000000000 */
[----:B------:R-:W-:Y:S05]  /*2e90*/  BRA.DIV UR4, `(.L_x_5803) ;  /* 0x000001c604c47947 */ /* 0x000fea000b800000 */
[----:B------:R1:W2:Y:S04]  /*2ea0*/  SHFL.IDX PT, R71, R68, RZ, 0x1c1f ;  /* 0x001c1fff44477589 */ /* 0x0002a800000e0000 */
[----:B------:R1:W3:Y:S02]  /*2eb0*/  SHFL.IDX PT, R14, R69, RZ, 0x1c1f ;  /* 0x001c1fff450e7589 */ /* 0x0002e400000e0000 */
.L_x_6146:
        /* <DEDUP_REMOVED lines=8> */
[----:B--2---:R-:W-:-:S07]  /*2f40*/  LEA.HI.X R11, R16, R71, R17, 0x1, P4 ;  /* 0x00000047100b7211 */ /* 0x004fce00020f0c11 */
[----:B----4-:R-:W-:Y:S05]  /*2f50*/  @P5 BRA `(.L_x_5808) ;  /* 0x0000000000b85947 */ /* 0x010fea0003800000 */
[----:B-1----:R-:W-:Y:S01]  /*2f60*/  SHF.R.U64 R69, R56, 0x10, R57 ;  /* 0x0000001038457819 */ /* 0x002fe20000001239 */
[----:B0-----:R-:W-:Y:S01]  /*2f70*/  IMAD.U32 R15, R7, 0x10000, RZ ;  /* 0x00010000070f7824 */ /* 0x001fe200078e00ff */
[----:B------:R-:W-:Y:S01]  /*2f80*/  SHF.R.U64 R74, R30, 0x10, R31 ;  /* 0x000000101e4a7819 */ /* 0x000fe2000000121f */
[----:B------:R-:W-:Y:S01]  /*2f90*/  IMAD.U32 R12, R6, 0x10000, RZ ;  /* 0x00010000060c7824 */ /* 0x000fe200078e00ff */
[----:B------:R-:W-:Y:S02]  /*2fa0*/  SHF.R.U32.HI R76, RZ, 0x10, R57 ;  /* 0x00000010ff4c7819 */ /* 0x000fe40000011639 */
[----:B------:R-:W-:Y:S02]  /*2fb0*/  SHF.R.U32.HI R68, RZ, 0x10, R31 ;  /* 0x00000010ff447819 */ /* 0x000fe4000001161f */
[C---:B------:R-:W-:Y:S02]  /*2fc0*/  PRMT R69, R77.reuse, 0x5410, R69 ;  /* 0x000054104d457816 */ /* 0x040fe40000000045 */
[----:B------:R-:W-:-:S02]  /*2fd0*/  PRMT R31, R77, 0x5432, R74 ;  /* 0x000054324d1f7816 */ /* 0x000fc4000000004a */
[----:B------:R-:W-:Y:S02]  /*2fe0*/  PRMT R76, R81, 0x5432, R76 ;  /* 0x00005432514c7816 */ /* 0x000fe4000000004c */
[----:B------:R-:W-:Y:S02]  /*2ff0*/  LOP3.LUT R30, R7, 0xffff0000, RZ, 0xc0, !PT ;  /* 0xffff0000071e7812 */ /* 0x000fe400078ec0ff */
[----:B------:R-:W-:Y:S01]  /*3000*/  PRMT R57, R79, 0x5432, R68 ;  /* 0x000054324f397816 */ /* 0x000fe20000000044 */
[----:B------:R-:W-:Y:S01]  /*3010*/  IMAD.U32 R77, R76, 0x10000, RZ ;  /* 0x000100004c4d7824 */ /* 0x000fe200078e00ff */
[----:B------:R-:W-:Y:S02]  /*3020*/  LOP3.LUT R7, R5, 0xffff0000, RZ, 0xc0, !PT ;  /* 0xffff000005077812 */ /* 0x000fe400078ec0ff */
[----:B------:R-:W-:Y:S01]  /*3030*/  LOP3.LUT R74, R69, 0xffff0000, RZ, 0xc0, !PT ;  /* 0xffff0000454a7812 */ /* 0x000fe200078ec0ff */
[----:B------:R-:W-:Y:S01]  /*3040*/  IMAD.U32 R68, R57, 0x10000, RZ ;  /* 0x0001000039447824 */ /* 0x000fe200078e00ff */
[----:B------:R-:W-:Y:S01]  /*3050*/  LOP3.LUT R56, R31, 0xffff0000, RZ, 0xc0, !PT ;  /* 0xffff00001f387812 */ /* 0x000fe200078ec0ff */
[----:B------:R-:W-:Y:S01]  /*3060*/  IMAD.U32 R69, R69, 0x10000, RZ ;  /* 0x0001000045457824 */ /* 0x000fe200078e00ff */
[----:B------:R-:W-:Y:S01]  /*3070*/  LOP3.LUT R13, R6, 0xffff0000, RZ, 0xc0, !PT ;  /* 0xffff0000060d7812 */ /* 0x000fe200078ec0ff */
[----:B------:R-:W-:-:S02]  /*3080*/  IMAD.U32 R6, R5, 0x10000, RZ ;  /* 0x0001000005067824 */ /* 0x000fc400078e00ff */
[C---:B------:R-:W-:Y:S01]  /*3090*/  FMUL.FTZ R79, R7.reuse, R74 ;  /* 0x0000004a074f7220 */ /* 0x040fe20000410000 */
[C---:B------:R-:W-:Y:S02]  /*30a0*/  IMAD.U32 R5, R4.reuse, 0x10000, RZ ;  /* 0x0001000004057824 */ /* 0x040fe400078e00ff */
[----:B------:R-:W-:Y:S01]  /*30b0*/  FMUL.FTZ R7, R7, R56 ;  /* 0x0000003807077220 */ /* 0x000fe20000410000 */
[----:B------:R-:W-:Y:S01]  /*30c0*/  LOP3.LUT R4, R4, 0xffff0000, RZ, 0xc0, !PT ;  /* 0xffff000004047812 */ /* 0x000fe200078ec0ff */
[C---:B------:R-:W-:Y:S01]  /*30d0*/  FMUL.FTZ R81, R13.reuse, R77 ;  /* 0x0000004d0d517220 */ /* 0x040fe20000410000 */
[----:B------:R-:W-:Y:S01]  /*30e0*/  FMUL.FTZ R13, R13, R68 ;  /* 0x000000440d0d7220 */ /* 0x000fe20000410000 */
[----:B------:R-:W-:Y:S01]  /*30f0*/  LOP3.LUT R76, R76, 0xffff0000, RZ, 0xc0, !PT ;  /* 0xffff00004c4c7812 */ /* 0x000fe200078ec0ff */
[----:B------:R-:W-:Y:S01]  /*3100*/  IMAD.U32 R31, R31, 0x10000, RZ ;  /* 0x000100001f1f7824 */ /* 0x000fe200078e00ff */
[----:B------:R-:W-:Y:S01]  /*3110*/  LOP3.LUT R57, R57, 0xffff0000, RZ, 0xc0, !PT ;  /* 0xffff000039397812 */ /* 0x000fe200078ec0ff */
[C---:B------:R-:W-:Y:S01]  /*3120*/  FFMA.FTZ R79, R6.reuse, R56, -R79 ;  /* 0x00000038064f7223 */ /* 0x040fe2000001084f */
[----:B------:R-:W-:Y:S01]  /*3130*/  FFMA.FTZ R74, R6, R74, R7 ;  /* 0x0000004a064a7223 */ /* 0x000fe20000010007 */
[----:B------:R-:W-:Y:S01]  /*3140*/  FFMA.FTZ R81, R12, R68, -R81 ;  /* 0x000000440c517223 */ /* 0x000fe20000010851 */
[----:B------:R-:W-:Y:S01]  /*3150*/  FMUL.FTZ R6, R4, R69 ;  /* 0x0000004504067220 */ /* 0x000fe20000410000 */
[----:B------:R-:W-:Y:S01]  /*3160*/  FFMA.FTZ R12, R12, R77, R13 ;  /* 0x0000004d0c0c7223 */ /* 0x000fe2000001000d */
[----:B------:R-:W-:Y:S01]  /*3170*/  FMUL.FTZ R4, R4, R31 ;  /* 0x0000001f04047220 */ /* 0x000fe20000410000 */
[CC--:B------:R-:W-:Y:S01]  /*3180*/  FMUL.FTZ R56, R30.reuse, R76.reuse ;  /* 0x0000004c1e387220 */ /* 0x0c0fe20000410000 */
        /* <DEDUP_REMOVED lines=11> */
.L_x_5808:
[----:B------:R-:W-:Y:S05]  /*3240*/  BSYNC B2 ;  /* 0x0000000000027941 */ /* 0x000fea0003800000 */
.L_x_5807:
[----:B0-----:R4:W-:Y:S02]  /*3250*/  ST.E.128 desc[UR42][R10.64], R4 ;  /* 0x000000040a007985 */ /* 0x0019e4000c101d2a */
.L_x_5806:
[----:B------:R-:W-:Y:S05]  /*3260*/  BSYNC B1 ;  /* 0x0000000000017941 */ /* 0x000fea0003800000 */
.L_x_5805:
        /* <DEDUP_REMOVED lines=8> */
[----:B--2---:R-:W-:-:S03]  /*32f0*/  LEA.HI.X R11, R190, R71, R206, 0x1, P4 ;  /* 0x00000047be0b7211 */ /* 0x004fc600020f0cce */
[----:B------:R-:W-:-:S06]  /*3300*/  IMAD R4, R5, 0x2, R2 ;  /* 0x0000000205047824 */ /* 0x000fcc00078e0202 */
[----:B------:R-:W2:Y:S01]  /*3310*/  LDS.128 R4, [R4+0x22400] ;  /* 0x0224000004047984 */ /* 0x000ea20000000c00 */
[----:B------:R-:W-:Y:S05]  /*3320*/  @P5 BRA `(.L_x_5810) ;  /* 0x0000000000b85947 */ /* 0x000fea0003800000 */
[----:B------:R-:W-:Y:S01]  /*3330*/  SHF.R.U64 R14, R8, 0x10, R9 ;  /* 0x00000010080e7819 */ /* 0x000fe20000001209 */
[----:B--2---:R-:W-:Y:S01]  /*3340*/  IMAD.U32 R12, R7, 0x10000, RZ ;  /* 0x00010000070c7824 */ /* 0x004fe200078e00ff */
        /* <DEDUP_REMOVED lines=17> */
[C---:B-1----:R-:W-:Y:S01]  /*3460*/  FMUL.FTZ R69, R7.reuse, R31 ;  /* 0x0000001f07457220 */ /* 0x042fe20000410000 */
        /* <DEDUP_REMOVED lines=26> */
.L_x_5810:
[----:B------:R-:W-:Y:S05]  /*3610*/  BSYNC B1 ;  /* 0x0000000000017941 */ /* 0x000fea0003800000 */
.L_x_5809:
[----:B--2---:R2:W-:Y:S01]  /*3620*/  ST.E.128 desc[UR42][R10.64], R4 ;  /* 0x000000040a007985 */ /* 0x0045e2000c101d2a */
[----:B------:R-:W-:Y:S05]  /*3630*/  BRA `(.L_x_5804) ;  /* 0x0000000c00b47947 */ /* 0x000fea0003800000 */
.L_x_5797:
        /* <DEDUP_REMOVED lines=24> */
[----:B------:R-:W-:Y:S01]  /*37c0*/  UISETP.NE.AND UP0, UPT, UR37, 0x3, UPT ;  /* 0x000000032500788c */ /* 0x000fe2000bf05270 */
[----:B------:R-:W-:-:S05]  /*37d0*/  ISETP.GE.AND P5, PT, R16, R75, PT ;  /* 0x0000004b1000720c */ /* 0x000fca0003fa6270 */
[----:B------:R-:W-:Y:S01]  /*37e0*/  PLOP3.LUT P3, PT, PT, PT, UP0, 0x80, 0x0 ;  /* 0x000000000000781c */ /* 0x000fe20003f6f008 */
        /* <DEDUP_REMOVED lines=16> */
.L_x_5811:
[----:B------:R-:W-:Y:S01]  /*38f0*/  IMAD R63, R192, 0x8, R2 ;  /* 0x00000008c03f7824 */ /* 0x000fe200078e0202 */
[----:B------:R-:W-:Y:S01]  /*3900*/  SHF.L.U32 R72, R193, 0x1f, RZ ;  /* 0x0000001fc1487819 */ /* 0x000fe200000006ff */
[----:B------:R-:W-:Y:S03]  /*3910*/  BSSY B1, `(.L_x_5812) ;  /* 0x0000003000017945 */ /* 0x000fe60003800000 */
[----:B------:R-:W0:Y:S02]  /*3920*/  SYNCS.PHASECHK.TRANS64.TRYWAIT P6, [R63+URZ+0x28c90], R72 ;  /* 0x028c90483f0075a7 */ /* 0x000e2400080c017f */
[----:B0-----:R-:W-:Y:S05]  /*3930*/  @!P6 BRA `(.L_x_5813) ;  /* 0x000001bc0064e947 */ /* 0x001fea0003800000 */
.L_x_6147:
[----:B------:R-:W-:Y:S05]  /*3940*/  BSYNC B1 ;  /* 0x0000000000017941 */ /* 0x000fea0003800000 */
.L_x_5812:
[----:B------:R-:W-:-:S03]  /*3950*/  UMOV UR4, 0xffffffff ;  /* 0xffffffff00047882 */ /* 0x000fc60000000000 */
[----:B------:R-:W-:Y:S05]  /*3960*/  BRA.DIV UR4, `(.L_x_5814) ;  /* 0x000001be046c7947 */ /* 0x000fea000b800000 */
[----:B------:R-:W1:Y:S04]  /*3970*/  SHFL.IDX PT, R68, R68, RZ, 0x1c1f ;  /* 0x001c1fff44447589 */ /* 0x000e6800000e0000 */
[----:B------:R-:W2:Y:S02]  /*3980*/  SHFL.IDX PT, R69, R69, RZ, 0x1c1f ;  /* 0x001c1fff45457589 */ /* 0x000ea400000e0000 */
.L_x_6151:
[----:B------:R-:W3:Y:S02]  /*3990*/  LDC R71, c[0x0][0x2f4] ;  /* 0x0000bd00ff477b82 */ /* 0x000ee40000000800 */
[----:B---3--:R-:W-:-:S13]  /*39a0*/  ISETP.GE.OR P4, PT, R16, R71, P4 ;  /* 0x000000471000720c */ /* 0x008fda0002786670 */
[----:B------:R-:W-:Y:S05]  /*39b0*/  @P4 BRA `(.L_x_5804) ;  /* 0x0000000800d44947 */ /* 0x000fea0003800000 */
[----:B------:R-:W3:Y:S01]  /*39c0*/  S2R R11, SR_TID.X ;  /* 0x00000000000b7919 */ /* 0x000ee20000002100 */
        /* <DEDUP_REMOVED lines=9> */
[----:B------:R-:W-:Y:S02]  /*3a60*/  IMAD.SHL.U32 R74, R8, 0x8, RZ ;  /* 0x00000008084a7824 */ /* 0x000fe400078e00ff */
[----:B---3--:R-:W-:-:S03]  /*3a70*/  VIADD R11, R11, 0xffffff80 ;  /* 0xffffff800b0b7836 */ /* 0x008fc60000000000 */
[----:B------:R-:W-:Y:S02]  /*3a80*/  LOP3.LUT R9, R43, 0x38, R74, 0xf8, !PT ;  /* 0x000000382b097812 */ /* 0x000fe400078ef84a */
[----:B------:R-:W-:Y:S02]  /*3a90*/  SHF.R.S32.HI R10, RZ, 0x1f, R11 ;  /* 0x0000001fff0a7819 */ /* 0x000fe4000001140b */
[----:B------:R-:W-:Y:S02]  /*3aa0*/  LOP3.LUT R9, R9, R46, RZ, 0x3c, !PT ;  /* 0x0000002e09097212 */ /* 0x000fe400078e3cff */
[----:B------:R-:W-:-:S04]  /*3ab0*/  LEA.HI R10, R10, R11, RZ, 0x5 ;  /* 0x0000000b0a0a7211 */ /* 0x000fc800078f28ff */
[----:B------:R-:W-:-:S05]  /*3ac0*/  SHF.R.S32.HI R10, RZ, 0x5, R10 ;  /* 0x00000005ff0a7819 */ /* 0x000fca000001140a */
[----:B------:R-:W-:Y:S02]  /*3ad0*/  IMAD R11, R10, 0x200, R9 ;  /* 0x000002000a0b7824 */ /* 0x000fe400078e0209 */
[----:B------:R-:W-:Y:S02]  /*3ae0*/  IMAD.IADD R9, R61, 0x1, R70 ;  /* 0x000000013d097824 */ /* 0x000fe400078e0246 */
[----:B------:R-:W-:Y:S02]  /*3af0*/  IMAD.IADD R11, R70, 0x1, R11 ;  /* 0x00000001460b7824 */ /* 0x000fe400078e020b */
[--C-:B------:R-:W-:Y:S02]  /*3b00*/  IMAD R9, R9, 0x2, R2.reuse ;  /* 0x0000000209097824 */ /* 0x100fe400078e0202 */
[----:B------:R-:W-:-:S04]  /*3b10*/  IMAD R12, R11, 0x2, R2 ;  /* 0x000000020b0c7824 */ /* 0x000fc800078e0202 */
[----:B------:R-:W1:Y:S04]  /*3b20*/  LDS.128 R8, [R9+0x22400] ;  /* 0x0224000009087984 */ /* 0x000e680000000c00 */
[----:B------:R-:W2:Y:S01]  /*3b30*/  LDS.128 R12, [R12+0x22400] ;  /* 0x022400000c0c7984 */ /* 0x000ea20000000c00 */
[----:B------:R-:W-:Y:S05]  /*3b40*/  @P5 BRA `(.L_x_5816) ;  /* 0x0000000400705947 */ /* 0x000fea0003800000 */
[----:B------:R-:W-:Y:S02]  /*3b50*/  SHF.R.U32.HI R75, RZ, 0x10, R5 ;  /* 0x00000010ff4b7819 */ /* 0x000fe40000011605 */
[----:B------:R-:W-:Y:S02]  /*3b60*/  SHF.R.U32.HI R80, RZ, 0x10, R29 ;  /* 0x00000010ff507819 */ /* 0x000fe4000001161d */
[----:B------:R-:W-:Y:S01]  /*3b70*/  SHF.R.U64 R70, R4, 0x10, R5 ;  /* 0x0000001004467819 */ /* 0x000fe20000001205 */
[----:B-1----:R-:W-:Y:S01]  /*3b80*/  IMAD.U32 R5, R9, 0x10000, RZ ;  /* 0x0001000009057824 */ /* 0x002fe200078e00ff */
[----:B------:R-:W-:Y:S01]  /*3b90*/  SHF.R.U64 R77, R6, 0x10, R7 ;  /* 0x00000010064d7819 */ /* 0x000fe20000001207 */
[----:B------:R-:W-:Y:S01]  /*3ba0*/  IMAD.U32 R4, R8, 0x10000, RZ ;  /* 0x0001000008047824 */ /* 0x000fe200078e00ff */
[----:B------:R-:W-:Y:S02]  /*3bb0*/  PRMT R75, R76, 0x5410, R75 ;  /* 0x000054104c4b7816 */ /* 0x000fe4000000004b */
[----:B------:R-:W-:-:S02]  /*3bc0*/  PRMT R80, R81, 0x5432, R80 ;  /* 0x0000543251507816 */ /* 0x000fc40000000050 */
[----:B------:R-:W-:Y:S02]  /*3bd0*/  SHF.R.U32.HI R83, RZ, 0x10, R31 ;  /* 0x00000010ff537819 */ /* 0x000fe4000001161f */
[----:B------:R-:W-:Y:S01]  /*3be0*/  SHF.R.U64 R79, R28, 0x10, R29 ;  /* 0x000000101c4f7819 */ /* 0x000fe2000000121d */
[----:B--2---:R-:W-:Y:S01]  /*3bf0*/  IMAD.U32 R28, R13, 0x10000, RZ ;  /* 0x000100000d1c7824 */ /* 0x004fe200078e00ff */
[----:B------:R-:W-:Y:S01]  /*3c00*/  SHF.R.U64 R82, R30, 0x10, R31 ;  /* 0x000000101e527819 */ /* 0x000fe2000000121f */
[----:B------:R-:W-:Y:S01]  /*3c10*/  IMAD.U32 R30, R15, 0x10000, RZ ;  /* 0x000100000f1e7824 */ /* 0x000fe200078e00ff */
[----:B------:R-:W-:Y:S01]  /*3c20*/  PRMT R70, R76, 0x5432, R70 ;  /* 0x000054324c467816 */ /* 0x000fe20000000046 */
[----:B------:R-:W-:Y:S01]  /*3c30*/  IMAD.U32 R76, R75, 0x10000, RZ ;  /* 0x000100004b4c7824 */ /* 0x000fe200078e00ff */
[----:B------:R-:W-:Y:S01]  /*3c40*/  PRMT R77, R81, 0x5410, R77 ;  /* 0x00005410514d7816 */ /* 0x000fe2000000004d */
[----:B------:R-:W-:Y:S01]  /*3c50*/  IMAD.U32 R81, R80, 0x10000, RZ ;  /* 0x0001000050517824 */ /* 0x000fe200078e00ff */
[----:B------:R-:W-:Y:S01]  /*3c60*/  SHF.R.U32.HI R78, RZ, 0x10, R7 ;  /* 0x00000010ff4e7819 */ /* 0x000fe20000011607 */
[----:B------:R-:W-:Y:S01]  /*3c70*/  FMUL.FTZ R86, R28, R76 ;  /* 0x0000004c1c567220 */ /* 0x000fe20000410000 */
[----:B------:R-:W-:Y:S01]  /*3c80*/  PRMT R83, R85, 0x5410, R83 ;  /* 0x0000541055537816 */ /* 0x000fe20000000053 */
[----:B------:R-:W-:Y:S01]  /*3c90*/  IMAD.U32 R7, R10, 0x10000, RZ ;  /* 0x000100000a077824 */ /* 0x000fe200078e00ff */
[----:B------:R-:W-:Y:S01]  /*3ca0*/  LOP3.LUT R29, R13, 0xffff0000, RZ, 0xc0, !PT ;  /* 0xffff00000d1d7812 */ /* 0x000fe200078ec0ff */
[----:B------:R-:W-:Y:S01]  /*3cb0*/  FFMA.FTZ R86, R5, R81, R86 ;  /* 0x0000005105567223 */ /* 0x000fe20000010056 */
[----:B------:R-:W-:Y:S01]  /*3cc0*/  LOP3.LUT R80, R80, 0xffff0000, RZ, 0xc0, !PT ;  /* 0xffff000050507812 */ /* 0x000fe200078ec0ff */
[----:B------:R-:W-:Y:S01]  /*3cd0*/  IMAD.U32 R13, R12, 0x10000, RZ ;  /* 0x000100000c0d7824 */ /* 0x000fe200078e00ff */
[----:B------:R-:W-:-:S02]  /*3ce0*/  PRMT R79, R84, 0x5410, R79 ;  /* 0x00005410544f7816 */ /* 0x000fc4000000004f */
[----:B------:R-:W-:Y:S01]  /*3cf0*/  PRMT R82, R84, 0x5432, R82 ;  /* 0x0000543254527816 */ /* 0x000fe20000000052 */
[----:B------:R-:W-:Y:S01]  /*3d00*/  FMUL.FTZ R84, R28, R81 ;  /* 0x000000511c547220 */ /* 0x000fe20000410000 */
[----:B------:R-:W-:Y:S01]  /*3d10*/  LOP3.LUT R75, R75, 0xffff0000, RZ, 0xc0, !PT ;  /* 0xffff00004b4b7812 */ /* 0x000fe200078ec0ff */
[----:B------:R-:W-:Y:S01]  /*3d20*/  IMAD.U32 R28, R83, 0x10000, RZ ;  /* 0x00010000531c7824 */ /* 0x000fe200078e00ff */
[----:B------:R-:W-:Y:S01]  /*3d30*/  PRMT R78, R85, 0x5432, R78 ;  /* 0x00005432554e7816 */ /* 0x000fe2000000004e */
[----:B------:R-:W-:Y:S01]  /*3d40*/  FMUL.FTZ R85, R29, R80 ;  /* 0x000000501d557220 */ /* 0x000fe20000410000 */
[----:B------:R-:W-:Y:S01]  /*3d50*/  LOP3.LUT R6, R9, 0xffff0000, RZ, 0xc0, !PT ;  /* 0xffff000009067812 */ /* 0x000fe200078ec0ff */
[----:B------:R-:W-:Y:S01]  /*3d60*/  FFMA.FTZ R84, R5, R76, -R84 ;  /* 0x0000004c05547223 */ /* 0x000fe20000010854 */
[----:B------:R-:W-:Y:S01]  /*3d70*/  FMUL.FTZ R29, R29, R75 ;  /* 0x0000004b1d1d7220 */ /* 0x000fe20000410000 */
[----:B------:R-:W-:Y:S02]  /*3d80*/  IMAD.U32 R9, R11, 0x10000, RZ ;  /* 0x000100000b097824 */ /* 0x000fe400078e00ff */
[----:B------:R-:W-:Y:S01]  /*3d90*/  FMUL.FTZ R88, R30, R28 ;  /* 0x0000001c1e587220 */ /* 0x000fe20000410000 */
[----:B------:R-:W-:-:S02]  /*3da0*/  IMAD.U32 R5, R78, 0x10000, RZ ;  /* 0x000100004e057824 */ /* 0x000fc400078e00ff */
[C---:B------:R-:W-:Y:S01]  /*3db0*/  FFMA.FTZ R85, R6.reuse, R75, -R85 ;  /* 0x0000004b06557223 */ /* 0x040fe20000010855 */
[----:B------:R-:W-:Y:S01]  /*3dc0*/  FFMA.FTZ R75, R6, R80, R29 ;  /* 0x00000050064b7223 */ /* 0x000fe2000001001d */
[----:B------:R-:W-:Y:S01]  /*3dd0*/  LOP3.LUT R31, R15, 0xffff0000, RZ, 0xc0, !PT ;  /* 0xffff00000f1f7812 */ /* 0x000fe200078ec0ff */
[-C--:B------:R-:W-:Y:S01]  /*3de0*/  FMUL.FTZ R81, R30, R5.reuse ;  /* 0x000000051e517220 */ /* 0x080fe20000410000 */
[----:B------:R-:W-:Y:S01]  /*3df0*/  LOP3.LUT R76, R83, 0xffff0000, RZ, 0xc0, !PT ;  /* 0xffff0000534c7812 */ /* 0x000fe200078ec0ff */
[----:B------:R-:W-:Y:S01]  /*3e00*/  FFMA.FTZ R88, R9, R5, -R88 ;  /* 0x0000000509587223 */ /* 0x000fe20000010858 */
[----:B------:R-:W-:Y:S01]  /*3e10*/  LOP3.LUT R78, R78, 0xffff0000, RZ, 0xc0, !PT ;  /* 0xffff00004e4e7812 */ /* 0x000fe200078ec0ff */
[----:B------:R-:W-:Y:S01]  /*3e20*/  IMAD.U32 R6, R79, 0x10000, RZ ;  /* 0x000100004f067824 */ /* 0x000fe200078e00ff */
[----:B------:R-:W-:Y:S01]  /*3e30*/  LOP3.LUT R11, R11, 0xffff0000, RZ, 0xc0, !PT ;  /* 0xffff00000b0b7812 */ /* 0x000fe200078ec0ff */
[----:B------:R-:W-:Y:S02]  /*3e40*/  IMAD.U32 R5, R70, 0x10000, RZ ;  /* 0x0001000046057824 */ /* 0x000fe400078e00ff */
[----:B------:R-:W-:Y:S01]  /*3e50*/  FFMA.FTZ R81, R9, R28, R81 ;  /* 0x0000001c09517223 */ /* 0x000fe20000010051 */
[----:B------:R-:W-:Y:S01]  /*3e60*/  FMUL.FTZ R29, R13, R6 ;  /* 0x000000060d1d7220 */ /* 0x000fe20000410000 */
[----:B------:R-:W-:Y:S01]  /*3e70*/  LOP3.LUT R12, R12, 0xffff0000, RZ, 0xc0, !PT ;  /* 0xffff00000c0c7812 */ /* 0x000fe200078ec0ff */
[C---:B------:R-:W-:Y:S01]  /*3e80*/  FMUL.FTZ R28, R31.reuse, R76 ;  /* 0x0000004c1f1c7220 */ /* 0x040fe20000410000 */
[-C--:B------:R-:W-:Y:S01]  /*3e90*/  FMUL.FTZ R30, R31, R78.reuse ;  /* 0x0000004e1f1e7220 */ /* 0x080fe20000410000 */
        /* <DEDUP_REMOVED lines=11> */
[C---:B------:R-:W-:Y:S01]  /*3f50*/  IMAD.U32 R4, R77.reuse, 0x10000, RZ ;  /* 0x000100004d047824 */ /* 0x040fe200078e00ff */
[C---:B------:R-:W-:Y:S01]  /*3f60*/  LOP3.LUT R5, R82.reuse, 0xffff0000, RZ, 0xc0, !PT ;  /* 0xffff000052057812 */ /* 0x040fe200078ec0ff */
[----:B------:R-:W-:Y:S01]  /*3f70*/  IMAD.U32 R6, R82, 0x10000, RZ ;  /* 0x0001000052067824 */ /* 0x000fe200078e00ff */
[----:B------:R-:W-:Y:S01]  /*3f80*/  LOP3.LUT R77, R77, 0xffff0000, RZ, 0xc0, !PT ;  /* 0xffff00004d4d7812 */ /* 0x000fe200078ec0ff */
[-C--:B------:R-:W-:Y:S01]  /*3f90*/  FMUL.FTZ R31, R12, R9.reuse ;  /* 0x000000090c1f7220 */ /* 0x080fe20000410000 */
[----:B------:R-:W-:Y:S01]  /*3fa0*/  FFMA.FTZ R12, R8, R9, -R11 ;  /* 0x00000009080c7223 */ /* 0x000fe2000001080b */
[----:B------:R-:W-:Y:S01]  /*3fb0*/  LOP3.LUT R10, R10, 0xffff0000, RZ, 0xc0, !PT ;  /* 0xffff00000a0a7812 */ /* 0x000fe200078ec0ff */
[C---:B------:R-:W-:Y:S01]  /*3fc0*/  FMUL.FTZ R28, R15.reuse, R6 ;  /* 0x000000060f1c7220 */ /* 0x040fe20000410000 */
[C---:B------:R-:W-:Y:S01]  /*3fd0*/  FMUL.FTZ R9, R14.reuse, R5 ;  /* 0x000000050e097220 */ /* 0x040fe20000410000 */
[-C--:B------:R-:W-:Y:S01]  /*3fe0*/  FMUL.FTZ R15, R15, R4.reuse ;  /* 0x000000040f0f7220 */ /* 0x080fe20000410000 */
[----:B------:R-:W-:Y:S01]  /*3ff0*/  FMUL.FTZ R14, R14, R77 ;  /* 0x0000004d0e0e7220 */ /* 0x000fe20000410000 */
[----:B------:R-:W-:Y:S01]  /*4000*/  FFMA.FTZ R8, R8, R79, R31 ;  /* 0x0000004f08087223 */ /* 0x000fe2000001001f */
        /* <DEDUP_REMOVED lines=16> */
.L_x_5816:
[----:B------:R-:W-:Y:S05]  /*4110*/  BSYNC B1 ;  /* 0x0000000000017941 */ /* 0x000fea0003800000 */
.L_x_5815:
[----:B-1----:R1:W-:Y:S01]  /*4120*/  ST.E.128 desc[UR42][R56.64], R8 ;  /* 0x0000000838007985 */ /* 0x0023e2000c101d2a */
[----:B------:R-:W-:Y:S01]  /*4130*/  ISETP.GE.AND P4, PT, R74, R71, PT ;  /* 0x000000474a00720c */ /* 0x000fe20003f86270 */
[----:B------:R-:W-:Y:S02]  /*4140*/  IMAD.MOV.U32 R4, RZ, RZ, R69 ;  /* 0x000000ffff047224 */ /* 0x000fe400078e0045 */
[----:B------:R-:W-:-:S10]  /*4150*/  IMAD.MOV.U32 R5, RZ, RZ, R68 ;  /* 0x000000ffff057224 */ /* 0x000fd400078e0044 */
[----:B------:R-:W-:Y:S05]  /*4160*/  @P4 BRA `(.L_x_5804) ;  /* 0x0000000000e84947 */ /* 0x000fea0003800000 */
[----:B------:R-:W-:-:S05]  /*4170*/  IMAD.WIDE R4, R74, 0x2, R4 ;  /* 0x000000024a047825 */ /* 0x000fca00078e0204 */
[----:B--2---:R2:W-:Y:S01]  /*4180*/  ST.E.128 desc[UR42][R4.64], R12 ;  /* 0x0000000c04007985 */ /* 0x0045e2000c101d2a */
[----:B------:R-:W-:Y:S05]  /*4190*/  BRA `(.L_x_5804) ;  /* 0x0000000000dc7947 */ /* 0x000fea0003800000 */
.L_x_5796:
[----:B------:R-:W-:-:S06]  /*41a0*/  UISETP.NE.AND UP0, UPT, UR37, 0x3, UPT ;  /* 0x000000032500788c */ /* 0x000fcc000bf05270 */
[----:B------:R-:W-:-:S13]  /*41b0*/  PLOP3.LUT P3, PT, PT, PT, UP0, 0x80, 0x0 ;  /* 0x000000000000781c */ /* 0x000fda0003f6f008 */
[----:B------:R-:W-:Y:S05]  /*41c0*/  @!P3 BRA `(.L_x_5817) ;  /* 0x000000000004b947 */ /* 0x000fea0003800000 */
[----:B------:R-:W-:Y:S01]  /*41d0*/  BPT.TRAP 0x1 ;  /* 0x000000040000795c */ /* 0x000fe20000300000 */
.L_x_5817:
[----:B------:R-:W-:Y:S01]  /*41e0*/  IMAD R63, R192, 0x8, R2 ;  /* 0x00000008c03f7824 */ /* 0x000fe200078e0202 */
[----:B------:R-:W-:Y:S01]  /*41f0*/  SHF.L.U32 R72, R193, 0x1f, RZ ;  /* 0x0000001fc1487819 */ /* 0x000fe200000006ff */
[----:B------:R-:W-:Y:S01]  /*4200*/  BSSY B1, `(.L_x_5818) ;  /* 0x0000004000017945 */ /* 0x000fe20003800000 */
[----:B------:R-:W-:Y:S02]  /*4210*/  SHF.R.S32.HI R67, RZ, 0x1f, R65 ;  /* 0x0000001fff437819 */ /* 0x000fe40000011441 */
[----:B------:R-:W1:Y:S02]  /*4220*/  SYNCS.PHASECHK.TRANS64.TRYWAIT P4, [R63+URZ+0x28c90], R72 ;  /* 0x028c90483f0075a7 */ /* 0x000e64000808017f */
[----:B-1----:R-:W-:Y:S05]  /*4230*/  @!P4 BRA `(.L_x_5819) ;  /* 0x000001b40084c947 */ /* 0x002fea0003800000 */
.L_x_6152:
[----:B------:R-:W-:Y:S05]  /*4240*/  BSYNC B1 ;  /* 0x0000000000017941 */ /* 0x000fea0003800000 */
.L_x_5818:
        /* <DEDUP_REMOVED lines=24> */
[----:B------:R0:W2:Y:S04]  /*43d0*/  SHFL.IDX PT, R29, R13, RZ, 0x1c1f ;  /* 0x001c1fff0d1d7589 */ /* 0x0000a800000e0000 */
[----:B------:R0:W3:Y:S02]  /*43e0*/  SHFL.IDX PT, R14, R5, RZ, 0x1c1f ;  /* 0x001c1fff050e7589 */ /* 0x0000e400000e0000 */
.L_x_6156:
        /* <DEDUP_REMOVED lines=18> */
.L_x_5804:
[----:B------:R-:W-:Y:S05]  /*4510*/  BSYNC B0 ;  /* 0x0000000000007941 */ /* 0x000fea0003800000 */
.L_x_5795:
[----:B0-2-4-:R-:W0:Y:S01]  /*4520*/  S2R R4, SR_TID.X ;  /* 0x0000000000047919 */ /* 0x015e220000002100 */
[----:B------:R-:W-:Y:S01]  /*4530*/  @!PT LDS RZ, [RZ] ;  /* 0x00000000fffff984 */ /* 0x000fe20000000800 */
[----:B------:R-:W-:Y:S01]  /*4540*/  @!PT LDS RZ, [RZ] ;  /* 0x00000000fffff984 */ /* 0x000fe20000000800 */
[----:B------:R-:W-:Y:S01]  /*4550*/  @!PT LDS RZ, [RZ] ;  /* 0x00000000fffff984 */ /* 0x000fe20000000800 */
[----:B------:R-:W-:Y:S01]  /*4560*/  @!PT LDS RZ, [RZ] ;  /* 0x00000000fffff984 */ /* 0x000fe20000000800 */
[----:B------:R2:W-:Y:S06]  /*4570*/  MEMBAR.ALL.CTA ;  /* 0x0000000000007992 */ /* 0x0005ec0000008000 */
[----:B--2---:R-:W2:Y:S01]  /*4580*/  FENCE.VIEW.ASYNC.S ;  /* 0x00000000000073c6 */ /* 0x004ea20000000000 */
[----:B------:R-:W-:Y:S05]  /*4590*/  WARPSYNC.ALL ;  /* 0x0000000000007948 */ /* 0x000fea0003800000 */
[----:B------:R-:W-:Y:S01]  /*45a0*/  BSSY B0, `(.L_x_5821) ;  /* 0x0000009000007945 */ /* 0x000fe20003800000 */
[----:B0-----:R-:W-:Y:S01]  /*45b0*/  LOP3.LUT R4, R4, 0x7f, RZ, 0xc0, !PT ;  /* 0x0000007f04047812 */ /* 0x001fe200078ec0ff */
[----:B--2---:R0:W-:Y:S03]  /*45c0*/  BAR.SYNC.DEFER_BLOCKING R49, 0x80 ;  /* 0x000200310000751d */ /* 0x0041e60000010000 */
[----:B------:R-:W-:-:S13]  /*45d0*/  ISETP.NE.AND P4, PT, R4, RZ, PT ;  /* 0x000000ff0400720c */ /* 0x000fda0003f85270 */
[----:B------:R-:W-:-:S05]  /*45e0*/  @!P4 VIADD R4, R63, 0x28ca0 ;  /* 0x00028ca03f04c836 */ /* 0x000fca0000000000 */
[----:B------:R-:W-:-:S04]  /*45f0*/  @!P4 PRMT R4, RZ, 0x654, R4 ;  /* 0x00000654ff04c816 */ /* 0x000fc80000000004 */
[----:B------:R0:W-:Y:S01]  /*4600*/  @!P4 SYNCS.ARRIVE.TRANS64.RED.A1T0 RZ, [R4+URZ], RZ ;  /* 0x000000ff04ffc9a7 */ /* 0x0001e2000810043f */
[----:B------:R-:W-:Y:S05]  /*4610*/  @!P3 BRA `(.L_x_5822) ;  /* 0x000000000004b947 */ /* 0x000fea0003800000 */
[----:B------:R-:W-:Y:S01]  /*4620*/  BPT.TRAP 0x1 ;  /* 0x000000040000795c */ /* 0x000fe20000300000 */
.L_x_5822:
[----:B------:R-:W-:Y:S05]  /*4630*/  BSYNC B0 ;  /* 0x0000000000007941 */ /* 0x000fea0003800000 */
.L_x_5821:
[----:B------:R-:W2:Y:S01]  /*4640*/  SYNCS.PHASECHK.TRANS64.TRYWAIT P3, [R63+URZ+0x28cb0], R72 ;  /* 0x028cb0483f0075a7 */ /* 0x000ea2000806017f */
[----:B------:R-:W-:Y:S04]  /*4650*/  BSSY B0, `(.L_x_5823) ;  /* 0x0000002000007945 */ /* 0x000fe80003800000 */
[----:B--2---:R-:W-:Y:S05]  /*4660*/  @!P3 BRA `(.L_x_5824) ;  /* 0x000001b000d0b947 */ /* 0x004fea0003800000 */
.L_x_6157:
[----:B------:R-:W-:Y:S05]  /*4670*/  BSYNC B0 ;  /* 0x0000000000007941 */ /* 0x000fea0003800000 */
.L_x_5823:
        /* <DEDUP_REMOVED lines=11> */
[----:B-1----:R-:W-:Y:S02]  /*4730*/  IMAD R9, R47, UR4, RZ ;  /* 0x000000042f097c24 */ /* 0x002fe4000f8e02ff */
[----:B------:R-:W-:Y:S02]  /*4740*/  IMAD.IADD R5, R5, 0x1, R7 ;  /* 0x0000000105057824 */ /* 0x000fe400078e0207 */
[C---:B------:R-:W-:Y:S02]  /*4750*/  IMAD R7, R26.reuse, UR5, R9 ;  /* 0x000000051a077c24 */ /* 0x040fe4000f8e0209 */
[----:B------:R-:W-:Y:S01]  /*4760*/  IMAD.WIDE.U32 R4, R26, UR4, R4 ;  /* 0x000000041a047c25 */ /* 0x000fe2000f8e0004 */
[----:B------:R-:W-:-:S03]  /*4770*/  ULDC.64 UR4, c[0x0][0x318] ;  /* 0x0000c60000047ab9 */ /* 0x000fc60000000a00 */
[----:B------:R-:W-:Y:S01]  /*4780*/  IMAD.IADD R7, R5, 0x1, R7 ;  /* 0x0000000105077824 */ /* 0x000fe200078e0207 */
[----:B------:R-:W-:-:S04]  /*4790*/  LEA R5, P3, R4, UR4, 0x1 ;  /* 0x0000000404057c11 */ /* 0x000fc8000f8608ff */
[----:B------:R-:W-:Y:S01]  /*47a0*/  LEA.HI.X R4, R4, UR5, R7, 0x1, P3 ;  /* 0x0000000504047c11 */ /* 0x000fe200098f0c07 */
[----:B------:R0:W1:Y:S01]  /*47b0*/  SHFL.IDX PT, R15, R5, RZ, 0x1c1f ;  /* 0x001c1fff050f7589 */ /* 0x00006200000e0000 */
[----:B------:R-:W-:-:S03]  /*47c0*/  ISETP.GT.AND P3, PT, R73, R196, PT ;  /* 0x000000c44900720c */ /* 0x000fc60003f64270 */
[----:B------:R0:W4:Y:S10]  /*47d0*/  SHFL.IDX PT, R13, R4, RZ, 0x1c1f ;  /* 0x001c1fff040d7589 */ /* 0x00013400000e0000 */
[----:B0-----:R-:W-:Y:S05]  /*47e0*/  @!P3 BRA `(.L_x_5826) ;  /* 0x00000004009cb947 */ /* 0x001fea0003800000 */
[----:B------:R-:W5:Y:S01]  /*47f0*/  LDL R31, [R1+0x14] ;  /* 0x00001400011f7983 */ /* 0x000f620000100800 */
[----:B------:R-:W-:-:S03]  /*4800*/  ULDC UR4, c[0x0][0x320] ;  /* 0x0000c80000047ab9 */ /* 0x000fc60000000800 */
[----:B------:R-:W2:Y:S04]  /*4810*/  LDL R12, [R1+0x18] ;  /* 0x00001800010c7983 */ /* 0x000ea80000100800 */
[----:B------:R-:W2:Y:S01]  /*4820*/  LDL R30, [R1+0x1c] ;  /* 0x00001c00011e7983 */ /* 0x000ea20000100800 */
[----:B------:R-:W-:Y:S01]  /*4830*/  ISETP.GE.AND P5, PT, R16, UR4, PT ;  /* 0x0000000410007c0c */ /* 0x000fe2000bfa6270 */
[----:B------:R-:W-:Y:S01]  /*4840*/  IMAD R9, R192, 0x8000, R51 ;  /* 0x00008000c0097824 */ /* 0x000fe200078e0233 */
[----:B------:R-:W-:Y:S01]  /*4850*/  LOP3.LUT P3, RZ, R200, 0x4, RZ, 0xc0, !PT ;  /* 0x00000004c8ff7812 */ /* 0x000fe2000786c0ff */
[----:B------:R-:W2:Y:S02]  /*4860*/  LDL R29, [R1+0x20] ;  /* 0x00002000011d7983 */ /* 0x000ea40000100800 */
[----:B------:R-:W-:-:S02]  /*4870*/  IMAD R10, R9, 0x2, R2 ;  /* 0x00000002090a7824 */ /* 0x000fc400078e0202 */
[----:B------:R-:W2:Y:S04]  /*4880*/  LDL R28, [R1+0x24] ;  /* 0x00002400011c7983 */ /* 0x000ea80000100800 */
[----:B---3--:R-:W3:Y:S01]  /*4890*/  LDL R14, [R1+0x28] ;  /* 0x00002800010e7983 */ /* 0x008ee20000100800 */
[----:B------:R-:W-:-:S03]  /*48a0*/  VIADD R11, R9, 0x20 ;  /* 0x00000020090b7836 */ /* 0x000fc60000000000 */
[----:B------:R-:W0:Y:S01]  /*48b0*/  @!P5 LDS.128 R4, [R10+0x400] ;  /* 0x000400000a04d984 */ /* 0x000e220000000c00 */
[----:B------:R-:W-:Y:S01]  /*48c0*/  @P3 VIADD R11, R9, 0xffffffe0 ;  /* 0xffffffe0090b3836 */ /* 0x000fe20000000000 */
[C---:B-1----:R-:W-:Y:S02]  /*48d0*/  @!P5 LEA R8, P3, R16.reuse, R15, 0x1 ;  /* 0x0000000f1008d211 */ /* 0x042fe400078608ff */
[----:B------:R-:W3:Y:S01]  /*48e0*/  LDL R64, [R1+0x30] ;  /* 0x0000300001407983 */ /* 0x000ee20000100800 */
[----:B------:R-:W-:Y:S01]  /*48f0*/  IMAD R11, R11, 0x2, R2 ;  /* 0x000000020b0b7824 */ /* 0x000fe200078e0202 */
[----:B----4-:R-:W-:Y:S02]  /*4900*/  @!P5 LEA.HI.X R9, R16, R13, R17, 0x1, P3 ;  /* 0x0000000d1009d211 */ /* 0x010fe400018f0c11 */
[C---:B------:R-:W-:Y:S01]  /*4910*/  ISETP.GE.AND P3, PT, R190.reuse, UR4, PT ;  /* 0x00000004be007c0c */ /* 0x040fe2000bf66270 */
[----:B------:R-:W4:Y:S04]  /*4920*/  LDL R57, [R1+0x34] ;  /* 0x0000340001397983 */ /* 0x000f280000100800 */
[----:B------:R-:W4:Y:S04]  /*4930*/  LDL R56, [R1+0x38] ;  /* 0x0000380001387983 */ /* 0x000f280000100800 */
[----:B0-----:R0:W-:Y:S04]  /*4940*/  @!P5 ST.E.128 desc[UR42][R8.64], R4 ;  /* 0x000000040800d985 */ /* 0x0011e8000c101d2a */
[----:B------:R-:W1:Y:S01]  /*4950*/  @!P3 LDS.128 R4, [R11+0x400] ;  /* 0x000400000b04b984 */ /* 0x000e620000000c00 */
[----:B0-----:R-:W-:-:S04]  /*4960*/  @!P3 LEA R8, P5, R190, R15, 0x1 ;  /* 0x0000000fbe08b211 */ /* 0x001fc800078a08ff */
[----:B------:R-:W-:Y:S02]  /*4970*/  @!P3 LEA.HI.X R9, R190, R13, R206, 0x1, P5 ;  /* 0x0000000dbe09b211 */ /* 0x000fe400028f0cce */
[----:B------:R-:W-:-:S03]  /*4980*/  ISETP.GE.AND P5, PT, R229, UR4, PT ;  /* 0x00000004e5007c0c */ /* 0x000fc6000bfa6270 */
[----:B-1----:R0:W-:Y:S10]  /*4990*/  @!P3 ST.E.128 desc[UR42][R8.64], R4 ;  /* 0x000000040800b985 */ /* 0x0021f4000c101d2a */
[----:B------:R-:W1:Y:S01]  /*49a0*/  @!P5 LDS.128 R4, [R10+0x2400] ;  /* 0x002400000a04d984 */ /* 0x000e620000000c00 */
[----:B0-----:R-:W-:-:S05]  /*49b0*/  @!P5 LEA R8, P3, R229, R15, 0x1 ;  /* 0x0000000fe508d211 */ /* 0x001fca00078608ff */
[----:B-----5:R-:W-:Y:S01]  /*49c0*/  @!P5 IMAD.X R9, R13, 0x1, R31, P3 ;  /* 0x000000010d09d824 */ /* 0x020fe200018e061f */
[C---:B------:R-:W-:Y:S01]  /*49d0*/  ISETP.GE.AND P3, PT, R228.reuse, UR4, PT ;  /* 0x00000004e4007c0c */ /* 0x040fe2000bf66270 */
[----:B------:R-:W5:Y:S04]  /*49e0*/  LDL R31, [R1+0x3c] ;  /* 0x00003c00011f7983 */ /* 0x000f680000100800 */
[----:B-1----:R0:W-:Y:S08]  /*49f0*/  @!P5 ST.E.128 desc[UR42][R8.64], R4 ;  /* 0x000000040800d985 */ /* 0x0021f0000c101d2a */
[----:B------:R-:W1:Y:S01]  /*4a00*/  @!P3 LDS.128 R4, [R11+0x2400] ;  /* 0x002400000b04b984 */ /* 0x000e620000000c00 */
[----:B0-----:R-:W-:-:S05]  /*4a10*/  @!P3 LEA R8, P5, R228, R15, 0x1 ;  /* 0x0000000fe408b211 */ /* 0x001fca00078a08ff */
[----:B--2---:R-:W-:Y:S02]  /*4a20*/  @!P3 IMAD.X R9, R13, 0x1, R12, P5 ;  /* 0x000000010d09b824 */ /* 0x004fe400028e060c */
[----:B------:R-:W2:Y:S01]  /*4a30*/  LDL R12, [R1+0x2c] ;  /* 0x00002c00010c7983 */ /* 0x000ea20000100800 */
[----:B------:R-:W-:-:S03]  /*4a40*/  ISETP.GE.AND P5, PT, R226, UR4, PT ;  /* 0x00000004e2007c0c */ /* 0x000fc6000bfa6270 */
[----:B-1----:R0:W-:Y:S10]  /*4a50*/  @!P3 ST.E.128 desc[UR42][R8.64], R4 ;  /* 0x000000040800b985 */ /* 0x0021f4000c101d2a */
[----:B------:R-:W1:Y:S01]  /*4a60*/  @!P5 LDS.128 R4, [R10+0x4400] ;  /* 0x004400000a04d984 */ /* 0x000e620000000c00 */
[----:B0-----:R-:W-:-:S05]  /*4a70*/  @!P5 LEA R8, P3, R226, R15, 0x1 ;  /* 0x0000000fe208d211 */ /* 0x001fca00078608ff */
[----:B------:R-:W-:Y:S01]  /*4a80*/  @!P5 IMAD.X R9, R13, 0x1, R30, P3 ;  /* 0x000000010d09d824 */ /* 0x000fe200018e061e */
[C---:B------:R-:W-:Y:S01]  /*4a90*/  ISETP.GE.AND P3, PT, R219.reuse, UR4, PT ;  /* 0x00000004db007c0c */ /* 0x040fe2000bf66270 */
[----:B------:R-:W5:Y:S04]  /*4aa0*/  LDL R30, [R1+0x40] ;  /* 0x00004000011e7983 */ /* 0x000f680000100800 */
[----:B-1----:R0:W-:Y:S08]  /*4ab0*/  @!P5 ST.E.128 desc[UR42][R8.64], R4 ;  /* 0x000000040800d985 */ /* 0x0021f0000c101d2a */
        /* <DEDUP_REMOVED lines=14> */
[----:B---3--:R-:W-:Y:S02]  /*4ba0*/  @!P3 IMAD.X R9, R13, 0x1, R14, P5 ;  /* 0x000000010d09b824 */ /* 0x008fe400028e060e */
[----:B------:R-:W3:Y:S01]  /*4bb0*/  LDL R14, [R1+0x4] ;  /* 0x00000400010e7983 */ /* 0x000ee20000100800 */
[----:B------:R-:W-:-:S03]  /*4bc0*/  ISETP.GE.AND P5, PT, R216, UR4, PT ;  /* 0x00000004d8007c0c */ /* 0x000fc6000bfa6270 */
[----:B-1----:R0:W-:Y:S10]  /*4bd0*/  @!P3 ST.E.128 desc[UR42][R8.64], R4 ;  /* 0x000000040800b985 */ /* 0x0021f4000c101d2a */
        /* <DEDUP_REMOVED lines=34> */
[----:B---3--:R-:W-:-:S04]  /*4e00*/  ISETP.GE.AND P3, PT, R14, UR4, PT ;  /* 0x000000040e007c0c */ /* 0x008fc8000bf66270 */
[----:B-1----:R0:W-:Y:S09]  /*4e10*/  @!P5 ST.E.128 desc[UR42][R8.64], R4 ;  /* 0x000000040800d985 */ /* 0x0021f2000c101d2a */
[----:B------:R-:W1:Y:S01]  /*4e20*/  @!P3 LDS.128 R4, [R11+0xe400] ;  /* 0x00e400000b04b984 */ /* 0x000e620000000c00 */
[----:B0-----:R-:W-:-:S05]  /*4e30*/  @!P3 LEA R8, P5, R14, R15, 0x1 ;  /* 0x0000000f0e08b211 */ /* 0x001fca00078a08ff */
[----:B--2---:R-:W-:-:S05]  /*4e40*/  @!P3 IMAD.X R9, R13, 0x1, R12, P5 ;  /* 0x000000010d09b824 */ /* 0x004fca00028e060c */
[----:B-1----:R0:W-:Y:S03]  /*4e50*/  @!P3 ST.E.128 desc[UR42][R8.64], R4 ;  /* 0x000000040800b985 */ /* 0x0021e6000c101d2a */
.L_x_5826:
[----:B------:R-:W-:Y:S05]  /*4e60*/  BSYNC B0 ;  /* 0x0000000000007941 */ /* 0x000fea0003800000 */
.L_x_5825:
[----:B------:R-:W-:Y:S01]  /*4e70*/  @!PT LDS RZ, [RZ] ;  /* 0x00000000fffff984 */ /* 0x000fe20000000800 */
[----:B------:R-:W-:Y:S01]  /*4e80*/  @!PT LDS RZ, [RZ] ;  /* 0x00000000fffff984 */ /* 0x000fe20000000800 */
[----:B------:R-:W-:Y:S01]  /*4e90*/  @!PT LDS RZ, [RZ] ;  /* 0x00000000fffff984 */ /* 0x000fe20000000800 */
[----:B------:R-:W-:Y:S01]  /*4ea0*/  @!PT LDS RZ, [RZ] ;  /* 0x00000000fffff984 */ /* 0x000fe20000000800 */
[----:B------:R5:W-:Y:S06]  /*4eb0*/  MEMBAR.ALL.CTA ;  /* 0x0000000000007992 */ /* 0x000bec0000008000 */
[----:B-----5:R-:W5:Y:S01]  /*4ec0*/  FENCE.VIEW.ASYNC.S ;  /* 0x00000000000073c6 */ /* 0x020f620000000000 */
[----:B--2---:R-:W-:Y:S01]  /*4ed0*/  @!P4 VIADD R63, R63, 0x28cc0 ;  /* 0x00028cc03f3fc836 */ /* 0x004fe20000000000 */
[----:B-----5:R2:W-:Y:S04]  /*4ee0*/  BAR.SYNC.DEFER_BLOCKING R49, 0x80 ;  /* 0x000200310000751d */ /* 0x0205e80000010000 */
[----:B------:R-:W-:Y:S01]  /*4ef0*/  @!P4 PRMT R63, RZ, 0x654, R63 ;  /* 0x00000654ff3fc816 */ /* 0x000fe2000000003f */
[----:B------:R-:W-:Y:S01]  /*4f00*/  VIADD R192, R192, 0x1 ;  /* 0x00000001c0c07836 */ /* 0x000fe20000000000 */
[----:B------:R-:W-:-:S02]  /*4f10*/  PLOP3.LUT P3, PT, PT, PT, PT, 0x8, 0x0 ;  /* 0x000000000000781c */ /* 0x000fc40003f6e170 */
[----:B------:R2:W-:Y:S02]  /*4f20*/  @!P4 SYNCS.ARRIVE.TRANS64.RED.A1T0 RZ, [R63+URZ], RZ ;  /* 0x000000ff3fffc9a7 */ /* 0x0005e4000810043f */
[----:B------:R-:W-:-:S04]  /*4f30*/  ISETP.NE.AND P4, PT, R192, 0x2, PT ;  /* 0x00000002c000780c */ /* 0x000fc80003f85270 */
[----:B0-----:R-:W-:Y:S02]  /*4f40*/  SEL R4, RZ, 0x1, P4 ;  /* 0x00000001ff047807 */ /* 0x001fe40002000000 */
[----:B------:R-:W-:Y:S02]  /*4f50*/  SEL R192, R192, RZ, P4 ;  /* 0x000000ffc0c07207 */ /* 0x000fe40002000000 */
[----:B------:R-:W-:Y:S01]  /*4f60*/  LOP3.LUT R193, R193, R4, RZ, 0x3c, !PT ;  /* 0x00000004c1c17212 */ /* 0x000fe200078e3cff */
[----:B--2---:R-:W-:Y:S06]  /*4f70*/  @P2 BRA `(.L_x_5827) ;  /* 0xffffffd400e42947 */ /* 0x004fec000383ffff */
.L_x_5790:
[----:B------:R-:W-:Y:S04]  /*4f80*/  BSSY B0, `(.L_x_5828) ;  /* 0x0000004000007945 */ /* 0x000fe80003800000 */
[----:B------:R-:W-:Y:S05]  /*4f90*/  @P3 BRA `(.L_x_5829) ;  /* 0x0000000000083947 */ /* 0x000fea0003800000 */
[----:B------:R-:W0:Y:S02]  /*4fa0*/  FENCE.VIEW.ASYNC.G ;  /* 0x00000000000073c6 */ /* 0x000e240000000100 */
[----:B0-----:R-:W-:Y:S06]  /*4fb0*/  BAR.ARV 0xc, 0x180 ;  /* 0x0306000000007b1d */ /* 0x001fec0000002000 */
.L_x_5829:
[----:B------:R-:W-:Y:S05]  /*4fc0*/  BSYNC B0 ;  /* 0x0000000000007941 */ /* 0x000fea0003800000 */
.L_x_5828:
[----:B------:R-:W-:Y:S01]  /*4fd0*/  UISETP.NE.AND UP0, UPT, UR39, 0x1, UPT ;  /* 0x000000012700788c */ /* 0x000fe2000bf05270 */
[----:B------:R-:W-:Y:S05]  /*4fe0*/  BSSY B7, `(.L_x_5830) ;  /* 0x0000f6b000077945 */ /* 0x000fea0003800000 */
[----:B------:R-:W-:-:S13]  /*4ff0*/  PLOP3.LUT P0, PT, PT, PT, UP0, 0x80, 0x0 ;  /* 0x000000000000781c */ /* 0x000fda0003f0f008 */
[----:B------:R-:W-:Y:S05]  /*5000*/  @!P0 BRA `(.L_x_5831) ;  /* 0x0000002000e48947 */ /* 0x000fea0003800000 */
[----:B------:R-:W0:Y:S01]  /*5010*/  LDC R0, c[0x0][0x448] ;  /* 0x00011200ff007b82 */ /* 0x000e220000000800 */
[----:B------:R-:W-:-:S07]  /*5020*/  IADD3 R23, R189, 0x1, -R23 ;  /* 0x00000001bd177810 */ /* 0x000fce0007ffe817 */
[----:B------:R-:W2:Y:S01]  /*5030*/  LDC.64 R4, c[0x0][0x9e0] ;  /* 0x00027800ff047b82 */ /* 0x000ea20000000a00 */
[----:B0-----:R-:W-:Y:S01]  /*5040*/  ISETP.NE.AND P1, PT, R0, 0x1, PT ;  /* 0x000000010000780c */ /* 0x001fe20003f25270 */
[----:B------:R-:W-:Y:S01]  /*5050*/  VIADD R0, R199, 0x3f ;  /* 0x0000003fc7007836 */ /* 0x000fe20000000000 */
[----:B--2---:R-:W-:-:S11]  /*5060*/  ISETP.GE.AND P2, PT, R5, 0x1, PT ;  /* 0x000000010500780c */ /* 0x004fd60003f46270 */
[----:B------:R-:W0:Y:S08]  /*5070*/  @P1 LDC R3, c[0x0][0x44c] ;  /* 0x00011300ff031b82 */ /* 0x000e300000000800 */
[----:B------:R-:W2:Y:S01]  /*5080*/  @P1 LDC R6, c[0x0][0x450] ;  /* 0x00011400ff061b82 */ /* 0x000ea20000000800 */
[----:B0-----:R-:W-:-:S05]  /*5090*/  @P1 IMAD.HI.U32 R3, R0, R3, RZ ;  /* 0x0000000300031227 */ /* 0x001fca00078e00ff */
        /* <DEDUP_REMOVED lines=15> */
.L_x_5834:
[----:B------:R-:W-:-:S13]  /*5190*/  ISETP.NE.AND P0, PT, R5, 0x1, PT ;  /* 0x000000010500780c */ /* 0x000fda0003f05270 */
[----:B------:R-:W0:Y:S02]  /*51a0*/  @P0 LDC.64 R6, c[0x0][0x9e8] ;  /* 0x00027a00ff060b82 */ /* 0x000e240000000a00 */
[----:B0-----:R-:W-:-:S05]  /*51b0*/  @P0 IMAD.HI.U32 R6, R0, R6, RZ ;  /* 0x0000000600060227 */ /* 0x001fca00078e00ff */
[----:B------:R-:W-:-:S07]  /*51c0*/  @P0 SHF.R.U32.HI R0, RZ, R7, R6 ;  /* 0x00000007ff000219 */ /* 0x000fce0000011606 */
.L_x_5835:
[----:B------:R-:W-:Y:S05]  /*51d0*/  BSYNC B0 ;  /* 0x0000000000007941 */ /* 0x000fea0003800000 */
.L_x_5833:
[----:B------:R-:W-:-:S05]  /*51e0*/  IMAD R3, R0, R5, R5 ;  /* 0x0000000500037224 */ /* 0x000fca00078e0205 */
[----:B------:R-:W-:-:S07]  /*51f0*/  VIMNMX R4, R4, R3, PT ;  /* 0x0000000304047248 */ /* 0x000fce0003fe0100 */
.L_x_5832:
[----:B------:R-:W0:Y:S01]  /*5200*/  @P1 LDC R0, c[0x0][0x44c] ;  /* 0x00011300ff001b82 */ /* 0x000e220000000800 */
[----:B------:R-:W-:Y:S01]  /*5210*/  VIADD R4, R4, 0x3f ;  /* 0x0000003f04047836 */ /* 0x000fe20000000000 */
[----:B------:R-:W-:Y:S01]  /*5220*/  ULDC UR4, c[0x0][0x9dc] ;  /* 0x0002770000047ab9 */ /* 0x000fe20000000800 */
[----:B------:R-:W-:-:S03]  /*5230*/  IMAD.MOV.U32 R7, RZ, RZ, R199 ;  /* 0x000000ffff077224 */ /* 0x000fc600078e00c7 */
[----:B------:R-:W-:Y:S02]  /*5240*/  SHF.R.S32.HI R3, RZ, 0x1f, R4 ;  /* 0x0000001fff037819 */ /* 0x000fe40000011404 */
[----:B------:R-:W2:Y:S02]  /*5250*/  @P1 LDC R9, c[0x0][0x450] ;  /* 0x00011400ff091b82 */ /* 0x000ea40000000800 */
[----:B------:R-:W-:-:S04]  /*5260*/  LEA.HI R3, R3, R4, RZ, 0x6 ;  /* 0x0000000403037211 */ /* 0x000fc800078f30ff */
[----:B------:R-:W-:-:S04]  /*5270*/  SHF.R.S32.HI R3, RZ, 0x6, R3 ;  /* 0x00000006ff037819 */ /* 0x000fc80000011403 */
[----:B------:R-:W-:Y:S01]  /*5280*/  VIMNMX R20, R168, R3, PT ;  /* 0x00000003a8147248 */ /* 0x000fe20003fe0100 */
[----:B0-----:R-:W-:-:S05]  /*5290*/  @P1 IMAD.HI.U32 R0, R199, R0, RZ ;  /* 0x00000000c7001227 */ /* 0x001fca00078e00ff */
[----:B--2---:R-:W-:-:S05]  /*52a0*/  @P1 SHF.R.U32.HI R7, RZ, R9, R0 ;  /* 0x00000009ff071219 */ /* 0x004fca0000011600 */
        /* <DEDUP_REMOVED lines=13> */
.L_x_5838:
[----:B------:R-:W-:-:S13]  /*5380*/  ISETP.NE.AND P0, PT, R5, 0x1, PT ;  /* 0x000000010500780c */ /* 0x000fda0003f05270 */
[----:B------:R-:W0:Y:S02]  /*5390*/  @P0 LDC.64 R6, c[0x0][0x9e8] ;  /* 0x00027a00ff060b82 */ /* 0x000e240000000a00 */
[----:B0-----:R-:W-:-:S05]  /*53a0*/  @P0 IMAD.HI.U32 R4, R40, R6, RZ ;  /* 0x0000000628040227 */ /* 0x001fca00078e00ff */
[----:B------:R-:W-:-:S07]  /*53b0*/  @P0 SHF.R.U32.HI R40, RZ, R7, R4 ;  /* 0x00000007ff280219 */ /* 0x000fce0000011604 */
.L_x_5839:
[----:B------:R-:W-:Y:S05]  /*53c0*/  BSYNC B0 ;  /* 0x0000000000007941 */ /* 0x000fea0003800000 */
.L_x_5837:
[----:B------:R-:W-:-:S05]  /*53d0*/  IMAD R5, R40, R5, RZ ;  /* 0x0000000528057224 */ /* 0x000fca00078e02ff */
[----:B------:R-:W-:-:S07]  /*53e0*/  VIMNMX R0, R0, R5, !PT ;  /* 0x0000000500007248 */ /* 0x000fce0007fe0100 */
.L_x_5836:
[----:B------:R-:W-:Y:S01]  /*53f0*/  SHF.R.S32.HI R5, RZ, 0x1f, R0 ;  /* 0x0000001fff057819 */ /* 0x000fe20000011400 */
[----:B------:R-:W-:Y:S01]  /*5400*/  IMAD.MOV.U32 R3, RZ, RZ, RZ ;  /* 0x000000ffff037224 */ /* 0x000fe200078e00ff */
[----:B------:R-:W-:Y:S02]  /*5410*/  PLOP3.LUT P0, PT, PT, PT, PT, 0x80, 0x0 ;  /* 0x000000000000781c */ /* 0x000fe40003f0f070 */
[----:B------:R-:W-:Y:S02]  /*5420*/  CS2R R150, SRZ ;  /* 0x0000000000967805 */ /* 0x000fe4000001ff00 */
[----:B------:R-:W-:Y:S01]  /*5430*/  LEA.HI R5, R5, R0, RZ, 0x6 ;  /* 0x0000000005057211 */ /* 0x000fe200078f30ff */
[----:B------:R-:W-:Y:S01]  /*5440*/  IMAD.MOV.U32 R0, RZ, RZ, RZ ;  /* 0x000000ffff007224 */ /* 0x000fe200078e00ff */
[----:B------:R-:W-:Y:S02]  /*5450*/  CS2R R148, SRZ ;  /* 0x0000000000947805 */ /* 0x000fe4000001ff00 */
[----:B------:R-:W-:-:S02]  /*5460*/  CS2R R146, SRZ ;  /* 0x0000000000927805 */ /* 0x000fc4000001ff00 */
[----:B------:R-:W-:Y:S02]  /*5470*/  SHF.R.S32.HI R6, RZ, 0x6, R5 ;  /* 0x00000006ff067819 */ /* 0x000fe40000011405 */
[----:B------:R-:W-:Y:S02]  /*5480*/  CS2R R144, SRZ ;  /* 0x0000000000907805 */ /* 0x000fe4000001ff00 */
        /* <DEDUP_REMOVED lines=38> */
[----:B-1-3--:R-:W-:Y:S02]  /*56f0*/  CS2R R14, SRZ ;  /* 0x00000000000e7805 */ /* 0x00afe4000001ff00 */
[----:B------:R-:W-:-:S02]  /*5700*/  CS2R R154, SRZ ;  /* 0x00000000009a7805 */ /* 0x000fc4000001ff00 */
[----:B------:R-:W-:Y:S01]  /*5710*/  CS2R R156, SRZ ;  /* 0x00000000009c7805 */ /* 0x000fe2000001ff00 */
[----:B------:R-:W-:Y:S01]  /*5720*/  IMAD.MOV.U32 R75, RZ, RZ, RZ ;  /* 0x000000ffff4b7224 */ /* 0x000fe200078e00ff */
[----:B----4-:R-:W-:Y:S02]  /*5730*/  CS2R R12, SRZ ;  /* 0x00000000000c7805 */ /* 0x010fe4000001ff00 */
        /* <DEDUP_REMOVED lines=23> */
[----:B------:R-:W-:Y:S01]  /*58b0*/  CS2R R10, SRZ ;  /* 0x00000000000a7805 */ /* 0x000fe2000001ff00 */
[----:B------:R-:W-:Y:S01]  /*58c0*/  IMAD.MOV.U32 R31, RZ, RZ, RZ ;  /* 0x000000ffff1f7224 */ /* 0x000fe200078e00ff */
[----:B------:R-:W-:Y:S01]  /*58d0*/  CS2R R8, SRZ ;  /* 0x0000000000087805 */ /* 0x000fe2000001ff00 */
[----:B------:R-:W-:Y:S06]  /*58e0*/  @!P1 BRA `(.L_x_5840) ;  /* 0x000000ec00689947 */ /* 0x000fec0003800000 */
[----:B------:R-:W0:Y:S02]  /*58f0*/  S2R R23, SR_TID.X ;  /* 0x0000000000177919 */ /* 0x000e240000002100 */
        /* <DEDUP_REMOVED lines=8> */
[----:B------:R-:W-:Y:S02]  /*5980*/  IMAD.U32 R0, RZ, RZ, UR37 ;  /* 0x00000025ff007e24 */ /* 0x000fe4000f8e00ff */
[----:B------:R-:W-:-:S03]  /*5990*/  IMAD R3, R3, 0x8000, R2 ;  /* 0x0000800003037824 */ /* 0x000fc600078e0202 */
[----:B------:R-:W-:Y:S01]  /*59a0*/  ISETP.NE.AND P0, PT, R0, 0x3, PT ;  /* 0x000000030000780c */ /* 0x000fe20003f05270 */
[----:B------:R-:W-:-:S05]  /*59b0*/  VIADD R3, R3, 0x400 ;  /* 0x0000040003037836 */ /* 0x000fca0000000000 */
[----:B------:R-:W-:-:S04]  /*59c0*/  SHF.R.U32.HI R3, RZ, 0x4, R3 ;  /* 0x00000004ff037819 */ /* 0x000fc80000011603 */
[----:B------:R-:W-:-:S04]  /*59d0*/  LOP3.LUT R0, R3, 0x3fff, RZ, 0xc0, !PT ;  /* 0x00003fff03007812 */ /* 0x000fc800078ec0ff */
[----:B------:R-:W-:Y:S01]  /*59e0*/  LOP3.LUT R0, R0, 0x2000000, RZ, 0xfc, !PT ;  /* 0x0200000000007812 */ /* 0x000fe200078efcff */
[----:B------:R-:W-:Y:S06]  /*59f0*/  @!P0 BRA `(.L_x_5841) ;  /* 0x0000000000048947 */ /* 0x000fec0003800000 */
[----:B------:R-:W-:Y:S01]  /*5a00*/  BPT.TRAP 0x1 ;  /* 0x000000040000795c */ /* 0x000fe20000300000 */
.L_x_5841:
[----:B------:R-:W-:Y:S01]  /*5a10*/  IMAD R3, R18, 0x8, R2 ;  /* 0x0000000812037824 */ /* 0x000fe200078e0202 */
[----:B------:R-:W-:Y:S01]  /*5a20*/  SHF.L.U32 R10, R19, 0x1f, RZ ;  /* 0x0000001f130a7819 */ /* 0x000fe200000006ff */
[----:B------:R-:W-:Y:S01]  /*5a30*/  VIADD R4, R2, 0x26800 ;  /* 0x0002680002047836 */ /* 0x000fe20000000000 */
[----:B------:R-:W-:Y:S01]  /*5a40*/  BSSY B0, `(.L_x_5842) ;  /* 0x0000008000007945 */ /* 0x000fe20003800000 */
[----:B------:R-:W-:Y:S01]  /*5a50*/  IMAD R8, R18, 0x1000, R0 ;  /* 0x0000100012087824 */ /* 0x000fe200078e0200 */
[----:B------:R-:W0:Y:S01]  /*5a60*/  SYNCS.PHASECHK.TRANS64.TRYWAIT P1, [R3+URZ+0x28c50], R10 ;  /* 0x028c500a030075a7 */ /* 0x000e22000802017f */
[----:B------:R-:W-:Y:S01]  /*5a70*/  IMAD.MOV.U32 R9, RZ, RZ, 0x40000040 ;  /* 0x40000040ff097424 */ /* 0x000fe200078e00ff */
[----:B------:R-:W-:-:S04]  /*5a80*/  SHF.R.U32.HI R4, RZ, 0x4, R4 ;  /* 0x00000004ff047819 */ /* 0x000fc80000011604 */
[----:B------:R-:W-:-:S04]  /*5a90*/  LOP3.LUT R4, R4, 0x3fff, RZ, 0xc0, !PT ;  /* 0x00003fff04047812 */ /* 0x000fc800078ec0ff */
[----:B------:R-:W-:Y:S01]  /*5aa0*/  LOP3.LUT R4, R4, 0x10000, RZ, 0xfc, !PT ;  /* 0x0001000004047812 */ /* 0x000fe200078efcff */
[----:B0-----:R-:W-:Y:S06]  /*5ab0*/  @!P1 BRA `(.L_x_5843) ;  /* 0x0000019c00d09947 */ /* 0x001fec0003800000 */
.L_x_6158:
[----:B------:R-:W-:Y:S05]  /*5ac0*/  BSYNC B0 ;  /* 0x0000000000007941 */ /* 0x000fea0003800000 */
.L_x_5842:
        /* <DEDUP_REMOVED lines=10> */
[----:B------:R-:W-:Y:S01]  /*5b70*/  IMAD.MOV.U32 R9, RZ, RZ, 0x40000040 ;  /* 0x40000040ff097424 */ /* 0x000fe200078e00ff */
[----:B-----5:R-:W-:-:S09]  /*5b80*/  WARPGROUP.ARRIVE ;  /* 0x00000000000079c5 */ /* 0x020fd20000000000 */
[----:B------:R-:W-:Y:S01]  /*5b90*/  HGMMA.64x256x16.F32.BF16 R24, gdesc[UR4].tnspB, RZ, !UPT, gsb0 ;  /* 0x43e00000041879f0 */ /* 0x000fe2000c0018ff */
[----:B------:R-:W-:Y:S01]  /*5ba0*/  R2UR UR6, R10 ;  /* 0x000000000a0672ca */ /* 0x000fe200000e0000 */
[----:B------:R-:W-:Y:S01]  /*5bb0*/  VIADD R10, R8, 0x100 ;  /* 0x00000100080a7836 */ /* 0x000fe20000000000 */
[----:B------:R-:W-:Y:S01]  /*5bc0*/  R2UR UR7, R11 ;  /* 0x000000000b0772ca */ /* 0x000fe200000e0000 */
[----:B------:R-:W-:Y:S01]  /*5bd0*/  IMAD.MOV.U32 R11, RZ, RZ, 0x40000040 ;  /* 0x40000040ff0b7424 */ /* 0x000fe200078e00ff */
[----:B------:R-:W-:Y:S01]  /*5be0*/  R2UR UR4, R12 ;  /* 0x000000000c0472ca */ /* 0x000fe200000e0000 */
[----:B------:R-:W-:Y:S01]  /*5bf0*/  VIADD R8, R8, 0x180 ;  /* 0x0000018008087836 */ /* 0x000fe20000000000 */
[----:B------:R-:W-:Y:S01]  /*5c00*/  R2UR UR5, R13 ;  /* 0x000000000d0572ca */ /* 0x000fe200000e0000 */
[----:B------:R-:W-:Y:S02]  /*5c10*/  WARPGROUP.DEPBAR.LE gsb0, 0x0 ;  /* 0x00008000000079c5 */ /* 0x000fe40000010000 */
[----:B------:R-:W-:-:S15]  /*5c20*/  WARPGROUP.ARRIVE ;  /* 0x00000000000079c5 */ /* 0x000fde0000000000 */
[----:B------:R-:W-:-:S03]  /*5c30*/  NOP ;  /* 0x0000000000007918 */ /* 0x000fc60000000000 */
[----:B------:R-:W-:Y:S01]  /*5c40*/  HGMMA.64x256x16.F32.BF16 R24, gdesc[UR4].tnspB, R24, gsb0 ;  /* 0x43e00000041879f0 */ /* 0x000fe20008001818 */
        /* <DEDUP_REMOVED lines=21> */
[----:B------:R-:W-:Y:S06]  /*5da0*/  BAR.ARV 0xf, 0x100 ;  /* 0x03c4000000007b1d */ /* 0x000fec0000002000 */
[----:B------:R-:W-:Y:S05]  /*5db0*/  @!P0 BRA `(.L_x_5844) ;  /* 0x0000000000048947 */ /* 0x000fea0003800000 */
[----:B------:R-:W-:Y:S01]  /*5dc0*/  BPT.TRAP 0x1 ;  /* 0x000000040000795c */ /* 0x000fe20000300000 */
.L_x_5844:
[----:B------:R-:W-:Y:S01]  /*5dd0*/  VIADD R14, R3, 0x28c60 ;  /* 0x00028c60030e7836 */ /* 0x000fe20000000000 */
[----:B------:R-:W-:Y:S01]  /*5de0*/  BSSY B0, `(.L_x_5845) ;  /* 0x00000cc000007945 */ /* 0x000fe20003800000 */
[----:B------:R-:W-:-:S03]  /*5df0*/  VIADD R3, R20, 0xfffffffe ;  /* 0xfffffffe14037836 */ /* 0x000fc60000000000 */
[----:B------:R-:W-:Y:S02]  /*5e00*/  PRMT R14, R191, 0x654, R14 ;  /* 0x00000654bf0e7816 */ /* 0x000fe4000000000e */
[----:B------:R-:W-:Y:S02]  /*5e10*/  ISETP.GE.AND P1, PT, R3, R6, PT ;  /* 0x000000060300720c */ /* 0x000fe40003f26270 */
[----:B------:R0:W-:Y:S11]  /*5e20*/  SYNCS.ARRIVE.TRANS64.RED.A1T0 RZ, [R14+URZ], RZ ;  /* 0x000000ff0eff79a7 */ /* 0x0001f6000810043f */
[----:B0-----:R-:W-:Y:S05]  /*5e30*/  @!P1 BRA `(.L_x_5846) ;  /* 0x0000000c00189947 */ /* 0x001fea0003800000 */
.L_x_5853:
[----:B------:R-:W-:Y:S01]  /*5e40*/  BAR.SYNC.DEFER_BLOCKING 0xe, 0x100 ;  /* 0x0384000000007b1d */ /* 0x000fe20000010000 */
[C---:B------:R-:W-:Y:S01]  /*5e50*/  IMAD R7, R18.reuse, 0x40, R198 ;  /* 0x0000004012077824 */ /* 0x040fe200078e02c6 */
[----:B------:R-:W-:Y:S01]  /*5e60*/  ISETP.GT.AND P2, PT, R3, R6, PT ;  /* 0x000000060300720c */ /* 0x000fe20003f44270 */
[----:B------:R-:W-:Y:S02]  /*5e70*/  VIADD R18, R18, 0x1 ;  /* 0x0000000112127836 */ /* 0x000fe40000000000 */
[----:B------:R-:W-:Y:S02]  /*5e80*/  IMAD R7, R7, 0x4, R2 ;  /* 0x0000000407077824 */ /* 0x000fe400078e0202 */
[----:B------:R-:W-:Y:S01]  /*5e90*/  VIADD R3, R3, 0xffffffff ;  /* 0xffffffff03037836 */ /* 0x000fe20000000000 */
[----:B------:R-:W-:-:S04]  /*5ea0*/  ISETP.NE.AND P1, PT, R18, 0x2, PT ;  /* 0x000000021200780c */ /* 0x000fc80003f25270 */
[----:B------:R-:W-:Y:S01]  /*5eb0*/  SEL R18, R18, RZ, P1 ;  /* 0x000000ff12127207 */ /* 0x000fe20000800000 */
[----:B0-----:R-:W0:Y:S04]  /*5ec0*/  LDS R14, [R7+0x28800] ;  /* 0x02880000070e7984 */ /* 0x001e280000000800 */
        /* <DEDUP_REMOVED lines=133> */
.L_x_5847:
[----:B------:R-:W-:Y:S01]  /*6720*/  IMAD R7, R18, 0x8, R2 ;  /* 0x0000000812077824 */ /* 0x000fe200078e0202 */
[----:B------:R-:W-:-:S04]  /*6730*/  SHF.L.U32 R14, R19, 0x1f, RZ ;  /* 0x0000001f130e7819 */ /* 0x000fc800000006ff */
[----:B------:R0:W1:Y:S01]  /*6740*/  SYNCS.PHASECHK.TRANS64.TRYWAIT P1, [R7+URZ+0x28c50], R14 ;  /* 0x028c500e070075a7 */ /* 0x000062000802017f */
[----:B------:R-:W-:Y:S05]  /*6750*/  @!P0 BRA `(.L_x_5848) ;  /* 0x0000000000048947 */ /* 0x000fea0003800000 */
[----:B------:R-:W-:Y:S01]  /*6760*/  BPT.TRAP 0x1 ;  /* 0x000000040000795c */ /* 0x000fe20000300000 */
.L_x_5848:
[----:B------:R-:W-:Y:S04]  /*6770*/  BSSY B1, `(.L_x_5849) ;  /* 0x0000004000017945 */ /* 0x000fe80003800000 */
[----:B-1----:R-:W-:Y:S05]  /*6780*/  @P1 BRA `(.L_x_5850) ;  /* 0x0000000000081947 */ /* 0x002fea0003800000 */
[----:B------:R-:W1:Y:S02]  /*6790*/  SYNCS.PHASECHK.TRANS64.TRYWAIT P1, [R7+URZ+0x28c50], R14 ;  /* 0x028c500e070075a7 */ /* 0x000e64000802017f */
[----:B-1----:R-:W-:Y:S05]  /*67a0*/  @!P1 BRA `(.L_x_5851) ;  /* 0x0000019000a89947 */ /* 0x002fea0003800000 */
.L_x_5850:
[----:B------:R-:W-:Y:S05]  /*67b0*/  BSYNC B1 ;  /* 0x0000000000017941 */ /* 0x000fea0003800000 */
.L_x_5849:
[----:B01----:R-:W-:Y:S01]  /*67c0*/  IMAD R14, R18, 0x1000, R0 ;  /* 0x00001000120e7824 */ /* 0x003fe200078e0200 */
[----:B------:R-:W-:Y:S01]  /*67d0*/  R2UR UR4, R4 ;  /* 0x00000000040472ca */ /* 0x000fe200000e0000 */
[----:B------:R-:W-:Y:S01]  /*67e0*/  IMAD.MOV.U32 R15, RZ, RZ, 0x40000040 ;  /* 0x40000040ff0f7424 */ /* 0x000fe200078e00ff */
[----:B------:R-:W-:Y:S01]  /*67f0*/  R2UR UR5, R5 ;  /* 0x00000000050572ca */ /* 0x000fe200000e0000 */
[----:B------:R-:W-:Y:S01]  /*6800*/  WARPGROUP.ARRIVE ;  /* 0x00000000000079c5 */ /* 0x000fe20000000000 */
[C---:B------:R-:W-:Y:S01]  /*6810*/  R2UR UR6, R14.reuse ;  /* 0x000000000e0672ca */ /* 0x040fe200000e0000 */
[----:B------:R-:W-:Y:S01]  /*6820*/  VIADD R20, R14, 0x80 ;  /* 0x000000800e147836 */ /* 0x000fe20000000000 */
[----:B------:R-:W-:Y:S01]  /*6830*/  R2UR UR7, R15 ;  /* 0x000000000f0772ca */ /* 0x000fe200000e0000 */
[----:B------:R-:W-:Y:S02]  /*6840*/  IMAD.MOV.U32 R21, RZ, RZ, 0x40000040 ;  /* 0x40000040ff157424 */ /* 0x000fe400078e00ff */
[----:B------:R-:W-:-:S10]  /*6850*/  IMAD.MOV.U32 R15, RZ, RZ, 0x40000040 ;  /* 0x40000040ff0f7424 */ /* 0x000fd400078e00ff */
[----:B------:R-:W-:Y:S01]  /*6860*/  HGMMA.64x256x16.F32.BF16 R24, gdesc[UR4].tnspB, R24, gsb0 ;  /* 0x43e00000041879f0 */ /* 0x000fe20008001818 */
        /* <DEDUP_REMOVED lines=31> */
.L_x_5852:
[----:B------:R-:W-:-:S05]  /*6a60*/  VIADD R14, R7, 0x28c60 ;  /* 0x00028c60070e7836 */ /* 0x000fca0000000000 */
[----:B------:R-:W-:-:S04]  /*6a70*/  PRMT R14, R191, 0x654, R14 ;  /* 0x00000654bf0e7816 */ /* 0x000fc8000000000e */
[----:B------:R0:W-:Y:S01]  /*6a80*/  SYNCS.ARRIVE.TRANS64.RED.A1T0 RZ, [R14+URZ], RZ ;  /* 0x000000ff0eff79a7 */ /* 0x0001e2000810043f */
[----:B------:R-:W-:Y:S05]  /*6a90*/  @P2 BRA `(.L_x_5853) ;  /* 0xfffffff000e82947 */ /* 0x000fea000383ffff */
.L_x_5846:
[----:B------:R-:W-:Y:S05]  /*6aa0*/  BSYNC B0 ;  /* 0x0000000000007941 */ /* 0x000fea0003800000 */
.L_x_5845:
[----:B------:R-:W-:Y:S01]  /*6ab0*/  BAR.SYNC.DEFER_BLOCKING 0xe, 0x100 ;  /* 0x0384000000007b1d */ /* 0x000fe20000010000 */
[C---:B------:R-:W-:Y:S01]  /*6ac0*/  IMAD R3, R18.reuse, 0x40, R198 ;  /* 0x0000004012037824 */ /* 0x040fe200078e02c6 */
[----:B------:R-:W-:Y:S01]  /*6ad0*/  PLOP3.LUT P0, PT, PT, PT, PT, 0x8, 0x0 ;  /* 0x000000000000781c */ /* 0x000fe20003f0e170 */
[----:B------:R-:W-:Y:S02]  /*6ae0*/  VIADD R18, R18, 0x1 ;  /* 0x0000000112127836 */ /* 0x000fe40000000000 */
[----:B------:R-:W-:-:S03]  /*6af0*/  IMAD R3, R3, 0x4, R2 ;  /* 0x0000000403037824 */ /* 0x000fc600078e0202 */
[----:B------:R-:W-:-:S04]  /*6b00*/  ISETP.NE.AND P1, PT, R18, 0x2, PT ;  /* 0x000000021200780c */ /* 0x000fc80003f25270 */
[----:B------:R-:W-:Y:S02]  /*6b10*/  SEL R0, RZ, 0x1, P1 ;  /* 0x00000001ff007807 */ /* 0x000fe40000800000 */
[----:B------:R-:W-:Y:S02]  /*6b20*/  SEL R18, R18, RZ, P1 ;  /* 0x000000ff12127207 */ /* 0x000fe40000800000 */
[----:B------:R-:W-:Y:S01]  /*6b30*/  LOP3.LUT R19, R19, R0, RZ, 0x3c, !PT ;  /* 0x0000000013137212 */ /* 0x000fe200078e3cff */
[----:B------:R-:W1:Y:S04]  /*6b40*/  LDS R2, [R3+0x28800] ;  /* 0x0288000003027984 */ /* 0x000e680000000800 */
[----:B------:R2:W3:Y:S02]  /*6b50*/  LDS R0, [R3+0x28820] ;  /* 0x0288200003007984 */ /* 0x0004e40000000800 */
[----:B--2---:R-:W-:-:S02]  /*6b60*/  IMAD.MOV.U32 R3, RZ, RZ, RZ ;  /* 0x000000ffff037224 */ /* 0x004fc400078e00ff */
[-C--:B-1----:R-:W-:Y:S01]  /*6b70*/  FMUL.FTZ R153, R28, R2.reuse ;  /* 0x000000021c997220 */ /* 0x082fe20000410000 */
[-C--:B------:R-:W-:Y:S01]  /*6b80*/  FMUL.FTZ R28, R29, R2.reuse ;  /* 0x000000021d1c7220 */ /* 0x080fe20000410000 */
[-C--:B------:R-:W-:Y:S01]  /*6b90*/  FMUL.FTZ R12, R33, R2.reuse ;  /* 0x00000002210c7220 */ /* 0x080fe20000410000 */
[-C--:B0-----:R-:W-:Y:S01]  /*6ba0*/  FMUL.FTZ R14, R37, R2.reuse ;  /* 0x00000002250e7220 */ /* 0x081fe20000410000 */
[----:B------:R-:W-:Y:S01]  /*6bb0*/  FMUL.FTZ R172, R41, R2 ;  /* 0x0000000229ac7220 */ /* 0x000fe20000410000 */
[-C--:B---3--:R-:W-:Y:S01]  /*6bc0*/  FMUL.FTZ R5, R35, R0.reuse ;  /* 0x0000000023057220 */ /* 0x088fe20000410000 */
        /* <DEDUP_REMOVED lines=125> */
.L_x_5831:
        /* <DEDUP_REMOVED lines=24> */
.L_x_5856:
[----:B------:R-:W-:-:S13]  /*7520*/  ISETP.NE.AND P0, PT, R5, 0x1, PT ;  /* 0x000000010500780c */ /* 0x000fda0003f05270 */
[----:B------:R-:W0:Y:S02]  /*7530*/  @P0 LDC.64 R6, c[0x0][0x9e8] ;  /* 0x00027a00ff060b82 */ /* 0x000e240000000a00 */
[----:B0-----:R-:W-:-:S05]  /*7540*/  @P0 IMAD.HI.U32 R6, R0, R6, RZ ;  /* 0x0000000600060227 */ /* 0x001fca00078e00ff */
[----:B------:R-:W-:-:S07]  /*7550*/  @P0 SHF.R.U32.HI R0, RZ, R7, R6 ;  /* 0x00000007ff000219 */ /* 0x000fce0000011606 */
.L_x_5857:
[----:B------:R-:W-:Y:S05]  /*7560*/  BSYNC B0 ;  /* 0x0000000000007941 */ /* 0x000fea0003800000 */
.L_x_5855:
[----:B------:R-:W-:-:S05]  /*7570*/  IMAD R3, R0, R5, R5 ;  /* 0x0000000500037224 */ /* 0x000fca00078e0205 */
[----:B------:R-:W-:-:S07]  /*7580*/  VIMNMX R4, R4, R3, PT ;  /* 0x0000000304047248 */ /* 0x000fce0003fe0100 */
.L_x_5854:
        /* <DEDUP_REMOVED lines=24> */
.L_x_5860:
[----:B------:R-:W-:-:S13]  /*7710*/  ISETP.NE.AND P0, PT, R5, 0x1, PT ;  /* 0x000000010500780c */ /* 0x000fda0003f05270 */
[----:B------:R-:W0:Y:S02]  /*7720*/  @P0 LDC.64 R6, c[0x0][0x9e8] ;  /* 0x00027a00ff060b82 */ /* 0x000e240000000a00 */
[----:B0-----:R-:W-:-:S05]  /*7730*/  @P0 IMAD.HI.U32 R4, R40, R6, RZ ;  /* 0x0000000628040227 */ /* 0x001fca00078e00ff */
[----:B------:R-:W-:-:S07]  /*7740*/  @P0 SHF.R.U32.HI R40, RZ, R7, R4 ;  /* 0x00000007ff280219 */ /* 0x000fce0000011604 */
.L_x_5861:
[----:B------:R-:W-:Y:S05]  /*7750*/  BSYNC B0 ;  /* 0x0000000000007941 */ /* 0x000fea0003800000 */
.L_x_5859:
[----:B------:R-:W-:-:S05]  /*7760*/  IMAD R5, R40, R5, RZ ;  /* 0x0000000528057224 */ /* 0x000fca00078e02ff */
[----:B------:R-:W-:-:S07]  /*7770*/  VIMNMX R0, R0, R5, !PT ;  /* 0x0000000500007248 */ /* 0x000fce0007fe0100 */
.L_x_5858:
        /* <DEDUP_REMOVED lines=16> */
[----:B------:R-:W-:Y:S01]  /*7880*/  ISETP.GT.AND P1, PT, R168, R6, PT ;  /* 0x00000006a800720c */ /* 0x000fe20003f24270 */
[----:B------:R0:W-:Y:S01]  /*7890*/  STL [R1+0xc], R6 ;  /* 0x00000c0601007387 */ /* 0x0001e20000100800 */
        /* <DEDUP_REMOVED lines=62> */
[----:B0-----:R-:W-:Y:S06]  /*7c80*/  @!P1 BRA `(.L_x_5840) ;  /* 0x000000c800809947 */ /* 0x001fec0003800000 */
        /* <DEDUP_REMOVED lines=15> */
[----:B------:R-:W-:-:S04]  /*7d80*/  LOP3.LUT R3, R3, 0x3fff, RZ, 0xc0, !PT ;  /* 0x00003fff03037812 */ /* 0x000fc800078ec0ff */
[----:B------:R-:W-:Y:S01]  /*7d90*/  LOP3.LUT R197, R3, 0x2000000, RZ, 0xfc, !PT ;  /* 0x0200000003c57812 */ /* 0x000fe200078efcff */
        /* <DEDUP_REMOVED lines=17> */
.L_x_5863:
[----:B------:R-:W-:Y:S05]  /*7eb0*/  BSYNC B6 ;  /* 0x0000000000067941 */ /* 0x000fea0003800000 */
.L_x_5862:
        /* <DEDUP_REMOVED lines=13> */
.L_x_5867:
[----:B-1----:R1:W2:Y:S02]  /*7f90*/  SYNCS.PHASECHK.TRANS64.TRYWAIT P0, [R2+URZ+0x28c00], R3 ;  /* 0x028c0003020075a7 */ /* 0x0022a4000800017f */
[----:B--2---:R-:W-:Y:S05]  /*7fa0*/  @!P0 NANOSLEEP.SYNCS 0x989680 ;  /* 0x009896800000895d */ /* 0x004fea0003900000 */
[----:B------:R-:W2:Y:S02]  /*7fb0*/  @!P0 SYNCS.PHASECHK.TRANS64 P0, [R2+URZ+0x28c00], R3 ;  /* 0x028c0003020085a7 */ /* 0x000ea4000800007f */
[----:B--2---:R-:W-:Y:S05]  /*7fc0*/  @!P0 BRA `(.L_x_5867) ;  /* 0xfffffffc00f08947 */ /* 0x004fea000383ffff */
.L_x_5866:
[----:B------:R-:W-:Y:S05]  /*7fd0*/  BSYNC B0 ;  /* 0x0000000000007941 */ /* 0x000fea0003800000 */
.L_x_5865:
[----:B------:R-:W-:Y:S05]  /*7fe0*/  BRA `(.L_x_5868) ;  /* 0x0000002c00f87947 */ /* 0x000fea0003800000 */
.L_x_5864:
[----:B------:R-:W-:Y:S01]  /*7ff0*/  VIADD R4, R2, 0x20400 ;  /* 0x0002040002047836 */ /* 0x000fe20000000000 */
[----:B-----5:R-:W-:Y:S01]  /*8000*/  SHF.R.S32.HI R0, RZ, 0x1f, R24 ;  /* 0x0000001fff007819 */ /* 0x020fe20000011418 */
[----:B------:R-:W-:Y:S01]  /*8010*/  ULDC.64 UR4, c[0x0][0x3f8] ;  /* 0x0000fe0000047ab9 */ /* 0x000fe20000000a00 */
[----:B------:R-:W-:Y:S01]  /*8020*/  ULDC.64 UR6, c[0x0][0x408] ;  /* 0x0001020000067ab9 */ /* 0x000fe20000000a00 */
[----:B------:R-:W-:Y:S01]  /*8030*/  IMAD.WIDE.U32 R26, R24, UR4, RZ ;  /* 0x00000004181a7c25 */ /* 0x000fe2000f8e00ff */
[----:B------:R-:W-:Y:S01]  /*8040*/  LOP3.LUT P0, RZ, R4, 0x3ff, RZ, 0xc0, !PT ;  /* 0x000003ff04ff7812 */ /* 0x000fe2000780c0ff */
[----:B------:R-:W-:Y:S02]  /*8050*/  BSSY B6, `(.L_x_5869) ;  /* 0x0000019000067945 */ /* 0x000fe40003800000 */
[C---:B------:R-:W-:Y:S02]  /*8060*/  IMAD R3, R0.reuse, UR4, RZ ;  /* 0x0000000400037c24 */ /* 0x040fe4000f8e02ff */
[----:B------:R-:W-:-:S02]  /*8070*/  IMAD R5, R0, UR6, RZ ;  /* 0x0000000600057c24 */ /* 0x000fc4000f8e02ff */
[C---:B------:R-:W-:Y:S02]  /*8080*/  IMAD R3, R24.reuse, UR5, R3 ;  /* 0x0000000518037c24 */ /* 0x040fe4000f8e0203 */
[C---:B------:R-:W-:Y:S02]  /*8090*/  IMAD R5, R24.reuse, UR7, R5 ;  /* 0x0000000718057c24 */ /* 0x040fe4000f8e0205 */
[----:B------:R-:W-:-:S04]  /*80a0*/  IMAD.WIDE.U32 R24, R24, UR6, RZ ;  /* 0x0000000618187c25 */ /* 0x000fc8000f8e00ff */
        /* <DEDUP_REMOVED lines=19> */
.L_x_5870:
[----:B------:R-:W-:Y:S05]  /*81e0*/  BSYNC B6 ;  /* 0x0000000000067941 */ /* 0x000fea0003800000 */
.L_x_5869:
[----:B------:R-:W-:Y:S01]  /*81f0*/  ULDC.U8 UR4, c[0x0][0x410] ;  /* 0x0001040000047ab9 */ /* 0x000fe20000000000 */
[----:B------:R-:W-:Y:S01]  /*8200*/  BSSY B0, `(.L_x_5871) ;  /* 0x00002d4000007945 */ /* 0x000fe20003800000 */
[----:B------:R-:W-:Y:S01]  /*8210*/  ISETP.NE.AND P0, PT, RZ, UR4, PT ;  /* 0x00000004ff007c0c */ /* 0x000fe2000bf05270 */
[----:B------:R-:W-:-:S12]  /*8220*/  IMAD.IADD R39, R196, 0x1, R199 ;  /* 0x00000001c4277824 */ /* 0x000fd800078e02c7 */
[----:B------:R-:W-:Y:S05]  /*8230*/  @!P0 BRA `(.L_x_5872) ;  /* 0x0000001400c48947 */ /* 0x000fea0003800000 */
[----:B------:R-:W0:Y:S01]  /*8240*/  LDC R34, c[0x0][0x448] ;  /* 0x00011200ff227b82 */ /* 0x000e220000000800 */
[----:B------:R-:W1:Y:S01]  /*8250*/  S2R R21, SR_TID.X ;  /* 0x0000000000157919 */ /* 0x000e620000002100 */
[----:B------:R-:W-:Y:S01]  /*8260*/  ULDC.64 UR4, c[0x0][0x3f8] ;  /* 0x0000fe0000047ab9 */ /* 0x000fe20000000a00 */
[----:B------:R-:W-:Y:S01]  /*8270*/  ULDC.64 UR6, c[0x0][0x408] ;  /* 0x0001020000067ab9 */ /* 0x000fe20000000a00 */
[----:B------:R-:W-:Y:S02]  /*8280*/  IMAD.MOV.U32 R6, RZ, RZ, R26 ;  /* 0x000000ffff067224 */ /* 0x000fe400078e001a */
[----:B------:R-:W-:Y:S02]  /*8290*/  IMAD.MOV.U32 R7, RZ, RZ, R29 ;  /* 0x000000ffff077224 */ /* 0x000fe400078e001d */
[----:B------:R-:W-:Y:S02]  /*82a0*/  IMAD.MOV.U32 R10, RZ, RZ, R24 ;  /* 0x000000ffff0a7224 */ /* 0x000fe400078e0018 */
[----:B------:R-:W-:Y:S01]  /*82b0*/  IMAD.MOV.U32 R11, RZ, RZ, R31 ;  /* 0x000000ffff0b7224 */ /* 0x000fe200078e001f */
[----:B0-----:R-:W-:Y:S01]  /*82c0*/  ISETP.NE.AND P0, PT, R34, 0x1, PT ;  /* 0x000000012200780c */ /* 0x001fe20003f05270 */
[----:B-1----:R-:W-:-:S12]  /*82d0*/  VIADD R21, R21, 0xffffff80 ;  /* 0xffffff8015157836 */ /* 0x002fd80000000000 */
[----:B------:R-:W0:Y:S01]  /*82e0*/  @P0 LDC R0, c[0x0][0x44c] ;  /* 0x00011300ff000b82 */ /* 0x000e220000000800 */
[----:B------:R-:W-:-:S04]  /*82f0*/  SHF.R.S32.HI R20, RZ, 0x1f, R21 ;  /* 0x0000001fff147819 */ /* 0x000fc80000011415 */
[----:B------:R-:W-:-:S03]  /*8300*/  LEA.HI R20, R20, R21, RZ, 0x2 ;  /* 0x0000001514147211 */ /* 0x000fc600078f10ff */
[----:B------:R-:W1:Y:S01]  /*8310*/  @P0 LDC R5, c[0x0][0x450] ;  /* 0x00011400ff050b82 */ /* 0x000e620000000800 */
[----:B------:R-:W-:-:S05]  /*8320*/  LOP3.LUT R20, R20, 0xfffffffc, RZ, 0xc0, !PT ;  /* 0xfffffffc14147812 */ /* 0x000fca00078ec0ff */
[----:B------:R-:W-:-:S04]  /*8330*/  IMAD.IADD R20, R21, 0x1, -R20 ;  /* 0x0000000115147824 */ /* 0x000fc800078e0a14 */
[----:B------:R-:W-:-:S04]  /*8340*/  IMAD R3, R20, 0x20, R39 ;  /* 0x0000002014037824 */ /* 0x000fc800078e0227 */
        /* <DEDUP_REMOVED lines=23> */
.L_x_6164:
[----:B------:R-:W-:Y:S01]  /*84c0*/  IMAD R34, R23, R34, RZ ;  /* 0x0000002217227224 */ /* 0x000fe200078e02ff */
[----:B------:R-:W-:Y:S01]  /*84d0*/  BSSY B1, `(.L_x_5874) ;  /* 0x000001e000017945 */ /* 0x000fe20003800000 */
[----:B------:R-:W-:Y:S02]  /*84e0*/  CS2R R24, SRZ ;  /* 0x0000000000187805 */ /* 0x000fe4000001ff00 */
[----:B------:R-:W-:Y:S02]  /*84f0*/  CS2R R28, SRZ ;  /* 0x00000000001c7805 */ /* 0x000fe4000001ff00 */
[----:B------:R-:W-:Y:S02]  /*8500*/  CS2R R20, SRZ ;  /* 0x0000000000147805 */ /* 0x000fe4000001ff00 */
[----:B------:R-:W-:Y:S02]  /*8510*/  ISETP.GE.AND P0, PT, R39, R34, PT ;  /* 0x000000222700720c */ /* 0x000fe40003f06270 */
[----:B------:R-:W-:-:S11]  /*8520*/  CS2R R26, SRZ ;  /* 0x00000000001a7805 */ /* 0x000fd6000001ff00 */
[----:B------:R-:W-:Y:S05]  /*8530*/  @P0 BRA `(.L_x_5875) ;  /* 0x00000000005c0947 */ /* 0x000fea0003800000 */
[----:B------:R-:W4:Y:S01]  /*8540*/  LDL R11, [R1+0x58] ;  /* 0x00005800010b7983 */ /* 0x000f220000100800 */
[----:B------:R-:W-:Y:S01]  /*8550*/  ULDC UR4, c[0x0][0x3f4] ;  /* 0x0000fd0000047ab9 */ /* 0x000fe20000000800 */
[----:B--2---:R-:W-:Y:S01]  /*8560*/  IMAD.MOV.U32 R8, RZ, RZ, R0 ;  /* 0x000000ffff087224 */ /* 0x004fe200078e0000 */
[----:B------:R-:W-:Y:S01]  /*8570*/  ISETP.GE.AND P3, PT, R207, UR4, PT ;  /* 0x00000004cf007c0c */ /* 0x000fe2000bf66270 */
[----:B-1----:R-:W-:Y:S01]  /*8580*/  IMAD.MOV.U32 R9, RZ, RZ, R3 ;  /* 0x000000ffff097224 */ /* 0x002fe200078e0003 */
[----:B------:R-:W-:Y:S01]  /*8590*/  ISETP.GE.AND P2, PT, R194, UR4, PT ;  /* 0x00000004c2007c0c */ /* 0x000fe2000bf46270 */
[----:B---3--:R-:W-:Y:S01]  /*85a0*/  IMAD.MOV.U32 R15, RZ, RZ, R5 ;  /* 0x000000ffff0f7224 */ /* 0x008fe200078e0005 */
[----:B------:R-:W-:-:S09]  /*85b0*/  CS2R R28, SRZ ;  /* 0x00000000001c7805 */ /* 0x000fd2000001ff00 */
[C---:B------:R-:W-:Y:S01]  /*85c0*/  @!P3 IMAD.SHL.U32 R33, R207.reuse, 0x2, RZ ;  /* 0x00000002cf21b824 */ /* 0x040fe200078e00ff */
[----:B------:R-:W-:Y:S02]  /*85d0*/  CS2R R26, SRZ ;  /* 0x00000000001a7805 */ /* 0x000fe4000001ff00 */
[----:B------:R-:W-:Y:S01]  /*85e0*/  CS2R R24, SRZ ;  /* 0x0000000000187805 */ /* 0x000fe2000001ff00 */
[----:B------:R-:W-:Y:S01]  /*85f0*/  @!P2 IMAD.WIDE R8, R194, 0x2, R8 ;  /* 0x00000002c208a825 */ /* 0x000fe200078e0208 */
[-C--:B------:R-:W-:Y:S02]  /*8600*/  @!P3 IADD3 R30, P0, R0, R33.reuse, RZ ;  /* 0x00000021001eb210 */ /* 0x080fe40007f1e0ff */
[----:B----4-:R-:W-:Y:S01]  /*8610*/  @!P3 IADD3 R32, P1, R14, R33, RZ ;  /* 0x000000210e20b210 */ /* 0x010fe20007f3e0ff */
[----:B------:R-:W-:Y:S01]  /*8620*/  @!P2 IMAD.WIDE R12, R194, 0x2, R14 ;  /* 0x00000002c20ca825 */ /* 0x000fe200078e020e */
[----:B------:R1:W5:Y:S04]  /*8630*/  @!P2 LD.E.64 R28, desc[UR42][R8.64] ;  /* 0x0000002a081ca980 */ /* 0x000368000c101b00 */
[----:B------:R1:W5:Y:S01]  /*8640*/  @!P2 LD.E.64 R26, desc[UR42][R12.64] ;  /* 0x0000002a0c1aa980 */ /* 0x000362000c101b00 */
[----:B------:R-:W-:-:S05]  /*8650*/  @!P3 SHF.L.U64.HI R20, R207, 0x1, R11 ;  /* 0x00000001cf14b819 */ /* 0x000fca000001020b */
[--C-:B------:R-:W-:Y:S02]  /*8660*/  @!P3 IMAD.X R31, R3, 0x1, R20.reuse, P0 ;  /* 0x00000001031fb824 */ /* 0x100fe400000e0614 */
[----:B------:R-:W-:Y:S01]  /*8670*/  @!P3 IMAD.X R33, R5, 0x1, R20, P1 ;  /* 0x000000010521b824 */ /* 0x000fe200008e0614 */
[----:B------:R-:W-:Y:S02]  /*8680*/  CS2R R20, SRZ ;  /* 0x0000000000147805 */ /* 0x000fe4000001ff00 */
[----:B------:R1:W5:Y:S04]  /*8690*/  @!P3 LD.E.64 R24, desc[UR42][R30.64] ;  /* 0x0000002a1e18b980 */ /* 0x000368000c101b00 */
[----:B------:R1:W5:Y:S02]  /*86a0*/  @!P3 LD.E.64 R20, desc[UR42][R32.64] ;  /* 0x0000002a2014b980 */ /* 0x000364000c101b00 */
.L_x_5875:
[----:B------:R-:W-:Y:S05]  /*86b0*/  BSYNC B1 ;  /* 0x0000000000017941 */ /* 0x000fea0003800000 */
.L_x_5874:
[----:B---3-5:R-:W-:Y:S01]  /*86c0*/  IMAD.MOV.U32 R5, RZ, RZ, R28 ;  /* 0x000000ffff057224 */ /* 0x028fe200078e001c */
[----:B------:R-:W-:Y:S01]  /*86d0*/  UMOV UR4, 0xffffffff ;  /* 0xffffffff00047882 */ /* 0x000fe20000000000 */
[----:B-1----:R-:W-:Y:S02]  /*86e0*/  IMAD.MOV.U32 R8, RZ, RZ, R29 ;  /* 0x000000ffff087224 */ /* 0x002fe400078e001d */
[----:B--2---:R-:W-:Y:S02]  /*86f0*/  IMAD.MOV.U32 R0, RZ, RZ, R24 ;  /* 0x000000ffff007224 */ /* 0x004fe400078e0018 */
[----:B------:R-:W-:Y:S01]  /*8700*/  IMAD.MOV.U32 R3, RZ, RZ, R25 ;  /* 0x000000ffff037224 */ /* 0x000fe200078e0019 */
[----:B------:R-:W-:Y:S01]  /*8710*/  PRMT R40, R8, 0x5410, R5 ;  /* 0x0000541008287816 */ /* 0x000fe20000000005 */
[----:B------:R-:W-:Y:S02]  /*8720*/  IMAD.MOV.U32 R5, RZ, RZ, R26 ;  /* 0x000000ffff057224 */ /* 0x000fe400078e001a */
[----:B------:R-:W-:Y:S01]  /*8730*/  IMAD.MOV.U32 R8, RZ, RZ, R27 ;  /* 0x000000ffff087224 */ /* 0x000fe200078e001b */
[----:B------:R-:W-:Y:S01]  /*8740*/  PRMT R42, R3, 0x5410, R0 ;  /* 0x00005410032a7816 */ /* 0x000fe20000000000 */
[----:B------:R-:W-:-:S02]  /*8750*/  IMAD.MOV.U32 R0, RZ, RZ, R20 ;  /* 0x000000ffff007224 */ /* 0x000fc400078e0014 */
[----:B------:R-:W-:Y:S01]  /*8760*/  IMAD.MOV.U32 R3, RZ, RZ, R21 ;  /* 0x000000ffff037224 */ /* 0x000fe200078e0015 */
[----:B------:R-:W-:Y:S02]  /*8770*/  PRMT R41, R5, 0x5410, R8 ;  /* 0x0000541005297816 */ /* 0x000fe40000000008 */
[----:B------:R-:W-:Y:S02]  /*8780*/  CS2R R8, SRZ ;  /* 0x0000000000087805 */ /* 0x000fe4000001ff00 */
[----:B------:R-:W-:Y:S01]  /*8790*/  PRMT R44, R0, 0x5410, R3 ;  /* 0x00005410002c7816 */ /* 0x000fe20000000003 */
[----:B------:R-:W-:Y:S06]  /*87a0*/  BRA.DIV UR4, `(.L_x_5876) ;  /* 0x00000176042c7947 */ /* 0x000fec000b800000 */
[----:B------:R1:W2:Y:S04]  /*87b0*/  SHFL.IDX PT, R3, R6, 0x1, 0x1c1f ;  /* 0x003c1f0006037f89 */ /* 0x0002a800000e0000 */
[----:B------:R1:W3:Y:S04]  /*87c0*/  SHFL.IDX PT, R0, R4, 0x1, 0x1c1f ;  /* 0x003c1f0004007f89 */ /* 0x0002e800000e0000 */
[----:B------:R1:W0:Y:S04]  /*87d0*/  SHFL.IDX PT, R5, R10, 0x1, 0x1c1f ;  /* 0x003c1f000a057f89 */ /* 0x00022800000e0000 */
[----:B----4-:R1:W4:Y:S02]  /*87e0*/  SHFL.IDX PT, R14, R7, 0x1, 0x1c1f ;  /* 0x003c1f00070e7f89 */ /* 0x01032400000e0000 */
.L_x_6170:
[----:B01----:R-:W5:Y:S01]  /*87f0*/  LDL R6, [R1+0x54] ;  /* 0x0000540001067983 */ /* 0x003f620000100800 */
[----:B------:R-:W-:Y:S01]  /*8800*/  VIADD R39, R39, 0x20 ;  /* 0x0000002027277836 */ /* 0x000fe20000000000 */
[----:B------:R-:W-:Y:S01]  /*8810*/  BSSY B1, `(.L_x_5877) ;  /* 0x0000022000017945 */ /* 0x000fe20003800000 */
[----:B------:R-:W-:Y:S01]  /*8820*/  IMAD.SHL.U32 R36, R200, 0x40, RZ ;  /* 0x00000040c8247824 */ /* 0x000fe200078e00ff */
[----:B------:R-:W-:Y:S02]  /*8830*/  CS2R R30, SRZ ;  /* 0x00000000001e7805 */ /* 0x000fe4000001ff00 */
[----:B------:R-:W-:Y:S02]  /*8840*/  CS2R R10, SRZ ;  /* 0x00000000000a7805 */ /* 0x000fe4000001ff00 */
[----:B------:R-:W-:Y:S02]  /*8850*/  ISETP.GE.AND P0, PT, R39, R34, PT ;  /* 0x000000222700720c */ /* 0x000fe40003f06270 */
[----:B------:R-:W-:-:S02]  /*8860*/  CS2R R12, SRZ ;  /* 0x00000000000c7805 */ /* 0x000fc4000001ff00 */
[----:B-----5:R-:W-:-:S04]  /*8870*/  LEA.HI R4, R6, R6, RZ, 0x1 ;  /* 0x0000000606047211 */ /* 0x020fc800078f08ff */
[----:B------:R-:W-:-:S05]  /*8880*/  LOP3.LUT R4, R4, 0xfffffffe, RZ, 0xc0, !PT ;  /* 0xfffffffe04047812 */ /* 0x000fca00078ec0ff */
[----:B------:R-:W-:-:S05]  /*8890*/  IMAD.IADD R4, R6, 0x1, -R4 ;  /* 0x0000000106047824 */ /* 0x000fca00078e0a04 */
[----:B------:R-:W-:Y:S01]  /*88a0*/  SHF.L.U32 R35, R4, 0x1f, RZ ;  /* 0x0000001f04237819 */ /* 0x000fe200000006ff */
[----:B------:R-:W-:Y:S06]  /*88b0*/  @P0 BRA `(.L_x_5878) ;  /* 0x00000000005c0947 */ /* 0x000fec0003800000 */
[----:B------:R-:W4:Y:S01]  /*88c0*/  LDL R15, [R1+0x58] ;  /* 0x00005800010f7983 */ /* 0x000f220000100800 */
[----:B------:R-:W-:Y:S01]  /*88d0*/  ULDC UR4, c[0x0][0x3f4] ;  /* 0x0000fd0000047ab9 */ /* 0x000fe20000000800 */
[----:B---3--:R-:W-:Y:S01]  /*88e0*/  IMAD.MOV.U32 R6, RZ, RZ, R0 ;  /* 0x000000ffff067224 */ /* 0x008fe200078e0000 */
[----:B------:R-:W-:Y:S01]  /*88f0*/  ISETP.GE.AND P2, PT, R194, UR4, PT ;  /* 0x00000004c2007c0c */ /* 0x000fe2000bf46270 */
[----:B--2---:R-:W-:Y:S01]  /*8900*/  IMAD.MOV.U32 R7, RZ, RZ, R3 ;  /* 0x000000ffff077224 */ /* 0x004fe200078e0003 */
[----:B------:R-:W-:Y:S02]  /*8910*/  ISETP.GE.AND P3, PT, R207, UR4, PT ;  /* 0x00000004cf007c0c */ /* 0x000fe4000bf66270 */
[----:B------:R-:W-:-:S09]  /*8920*/  CS2R R30, SRZ ;  /* 0x00000000001e7805 */ /* 0x000fd2000001ff00 */
[----:B------:R-:W-:-:S04]  /*8930*/  @!P2 IMAD.WIDE R32, R194, 0x2, R6 ;  /* 0x00000002c220a825 */ /* 0x000fc800078e0206 */
[C---:B------:R-:W-:Y:S01]  /*8940*/  @!P3 IMAD.SHL.U32 R7, R207.reuse, 0x2, RZ ;  /* 0x00000002cf07b824 */ /* 0x040fe200078e00ff */
[----:B------:R-:W-:Y:S02]  /*8950*/  CS2R R12, SRZ ;  /* 0x00000000000c7805 */ /* 0x000fe4000001ff00 */
[----:B------:R-:W-:Y:S01]  /*8960*/  CS2R R8, SRZ ;  /* 0x0000000000087805 */ /* 0x000fe2000001ff00 */
[----:B------:R0:W5:Y:S01]  /*8970*/  @!P2 LD.E.64 R30, desc[UR42][R32.64] ;  /* 0x0000002a201ea980 */ /* 0x000162000c101b00 */
[-C--:B------:R-:W-:Y:S02]  /*8980*/  @!P3 IADD3 R6, P0, R0, R7.reuse, RZ ;  /* 0x000000070006b210 */ /* 0x080fe40007f1e0ff */
[----:B----4-:R-:W-:Y:S02]  /*8990*/  @!P3 IADD3 R4, P1, R14, R7, RZ ;  /* 0x000000070e04b210 */ /* 0x010fe40007f3e0ff */
[----:B------:R-:W-:Y:S01]  /*89a0*/  @!P3 SHF.L.U64.HI R10, R207, 0x1, R15 ;  /* 0x00000001cf0ab819 */ /* 0x000fe2000001020f */
[----:B------:R-:W-:-:S04]  /*89b0*/  IMAD.MOV.U32 R15, RZ, RZ, R5 ;  /* 0x000000ffff0f7224 */ /* 0x000fc800078e0005 */
[--C-:B------:R-:W-:Y:S02]  /*89c0*/  @!P3 IMAD.X R7, R3, 0x1, R10.reuse, P0 ;  /* 0x000000010307b824 */ /* 0x100fe400000e060a */
[----:B------:R-:W-:Y:S01]  /*89d0*/  @!P3 IMAD.X R5, R5, 0x1, R10, P1 ;  /* 0x000000010505b824 */ /* 0x000fe200008e060a */
[----:B------:R-:W-:Y:S01]  /*89e0*/  CS2R R10, SRZ ;  /* 0x00000000000a7805 */ /* 0x000fe2000001ff00 */
[----:B------:R-:W-:Y:S01]  /*89f0*/  @!P2 IMAD.WIDE R14, R194, 0x2, R14 ;  /* 0x00000002c20ea825 */ /* 0x000fe200078e020e */
[----:B------:R0:W5:Y:S04]  /*8a00*/  @!P3 LD.E.64 R8, desc[UR42][R6.64] ;  /* 0x0000002a0608b980 */ /* 0x000168000c101b00 */
[----:B------:R0:W5:Y:S04]  /*8a10*/  @!P2 LD.E.64 R12, desc[UR42][R14.64] ;  /* 0x0000002a0e0ca980 */ /* 0x000168000c101b00 */
[----:B------:R0:W5:Y:S02]  /*8a20*/  @!P3 LD.E.64 R10, desc[UR42][R4.64] ;  /* 0x0000002a040ab980 */ /* 0x000164000c101b00 */
.L_x_5878:
[----:B------:R-:W-:Y:S05]  /*8a30*/  BSYNC B1 ;  /* 0x0000000000017941 */ /* 0x000fea0003800000 */
.L_x_5877:
[----:B------:R-:W1:Y:S01]  /*8a40*/  S2R R37, SR_TID.X ;  /* 0x0000000000257919 */ /* 0x000e620000002100 */
[----:B------:R-:W1:Y:S01]  /*8a50*/  SYNCS.PHASECHK.TRANS64.TRYWAIT P0, [R2+URZ+0x28c00], R35 ;  /* 0x028c0023020075a7 */ /* 0x000e62000800017f */
[----:B--2---:R-:W-:Y:S01]  /*8a60*/  LOP3.LUT R3, R36, 0x1c0, RZ, 0xc0, !PT ;  /* 0x000001c024037812 */ /* 0x004fe200078ec0ff */
[----:B0----5:R-:W-:Y:S01]  /*8a70*/  IMAD.MOV.U32 R4, RZ, RZ, R8 ;  /* 0x000000ffff047224 */ /* 0x021fe200078e0008 */
[----:B------:R-:W-:Y:S01]  /*8a80*/  VIADDMNMX R45, R34, -R199, 0x40, PT ;  /* 0x00000040222d7446 */ /* 0x000fe200038009c7 */
[----:B------:R-:W-:Y:S01]  /*8a90*/  IMAD.MOV.U32 R6, RZ, RZ, R10 ;  /* 0x000000ffff067224 */ /* 0x000fe200078e000a */
[----:B---3--:R-:W-:Y:S01]  /*8aa0*/  LOP3.LUT R0, R3, 0x18, R16, 0xf8, !PT ;  /* 0x0000001803007812 */ /* 0x008fe200078ef810 */
[----:B------:R-:W-:Y:S01]  /*8ab0*/  IMAD.MOV.U32 R5, RZ, RZ, R31 ;  /* 0x000000ffff057224 */ /* 0x000fe200078e001f */
[----:B------:R-:W-:Y:S01]  /*8ac0*/  SHF.R.U32.HI R3, RZ, 0x3, R3 ;  /* 0x00000003ff037819 */ /* 0x000fe20000011603 */
[----:B------:R-:W-:Y:S01]  /*8ad0*/  BSSY B1, `(.L_x_5879) ;  /* 0x0000018000017945 */ /* 0x000fe20003800000 */
[----:B------:R-:W-:Y:S01]  /*8ae0*/  PRMT R32, R4, 0x7610, R32 ;  /* 0x0000761004207816 */ /* 0x000fe20000000020 */
[----:B------:R-:W-:Y:S01]  /*8af0*/  IMAD.MOV.U32 R4, RZ, RZ, R30 ;  /* 0x000000ffff047224 */ /* 0x000fe200078e001e */
[----:B------:R-:W-:Y:S01]  /*8b00*/  LOP3.LUT R0, R0, R3, RZ, 0x3c, !PT ;  /* 0x0000000300007212 */ /* 0x000fe200078e3cff */
[----:B------:R-:W-:Y:S01]  /*8b10*/  IMAD.MOV.U32 R3, RZ, RZ, R9 ;  /* 0x000000ffff037224 */ /* 0x000fe200078e0009 */
[----:B------:R-:W-:Y:S01]  /*8b20*/  PRMT R46, R5, 0x7610, R46 ;  /* 0x00007610052e7816 */ /* 0x000fe2000000002e */
[----:B------:R-:W-:Y:S01]  /*8b30*/  IMAD.MOV.U32 R5, RZ, RZ, R13 ;  /* 0x000000ffff057224 */ /* 0x000fe200078e000d */
[----:B----4-:R-:W-:Y:S01]  /*8b40*/  PRMT R14, R6, 0x5410, R4 ;  /* 0x00005410060e7816 */ /* 0x010fe20000000004 */
[----:B------:R-:W-:Y:S01]  /*8b50*/  IMAD.MOV.U32 R4, RZ, RZ, R12 ;  /* 0x000000ffff047224 */ /* 0x000fe200078e000c */
[----:B------:R-:W-:-:S02]  /*8b60*/  PRMT R15, R3, 0x7610, R15 ;  /* 0x00007610030f7816 */ /* 0x000fc4000000000f */
[----:B------:R-:W-:Y:S02]  /*8b70*/  LOP3.LUT P2, RZ, R200, 0x4, RZ, 0xc0, !PT ;  /* 0x00000004c8ff7812 */ /* 0x000fe4000784c0ff */
[----:B------:R-:W-:Y:S02]  /*8b80*/  PRMT R47, R4, 0x7610, R47 ;  /* 0x00007610042f7816 */ /* 0x000fe4000000002f */
[----:B------:R-:W-:Y:S01]  /*8b90*/  ISETP.GE.AND P1, PT, R196, R45, PT ;  /* 0x0000002dc400720c */ /* 0x000fe20003f26270 */
[----:B-1----:R-:W-:-:S05]  /*8ba0*/  VIADD R37, R37, 0xffffff80 ;  /* 0xffffff8025257836 */ /* 0x002fca0000000000 */
[----:B------:R-:W-:-:S04]  /*8bb0*/  SHF.R.S32.HI R7, RZ, 0x1f, R37 ;  /* 0x0000001fff077819 */ /* 0x000fc80000011425 */
[----:B------:R-:W-:-:S04]  /*8bc0*/  LEA.HI R7, R7, R37, RZ, 0x5 ;  /* 0x0000002507077211 */ /* 0x000fc800078f28ff */
[----:B------:R-:W-:-:S05]  /*8bd0*/  SHF.R.S32.HI R7, RZ, 0x5, R7 ;  /* 0x00000005ff077819 */ /* 0x000fca0000011407 */
[----:B------:R-:W-:Y:S02]  /*8be0*/  IMAD R3, R7, 0x200, R0 ;  /* 0x0000020007037824 */ /* 0x000fe400078e0200 */
[----:B------:R-:W-:Y:S02]  /*8bf0*/  IMAD.MOV.U32 R0, RZ, RZ, R11 ;  /* 0x000000ffff007224 */ /* 0x000fe400078e000b */
[----:B------:R-:W-:-:S03]  /*8c00*/  IMAD R3, R3, 0x2, R2 ;  /* 0x0000000203037824 */ /* 0x000fc600078e0202 */
[----:B------:R-:W-:Y:S01]  /*8c10*/  PRMT R33, R0, 0x7610, R33 ;  /* 0x0000761000217816 */ /* 0x000fe20000000021 */
[C---:B------:R-:W-:Y:S02]  /*8c20*/  VIADD R4, R3.reuse, 0x20400 ;  /* 0x0002040003047836 */ /* 0x040fe40000000000 */
[----:B------:R-:W-:Y:S01]  /*8c30*/  VIADD R0, R3, 0x20440 ;  /* 0x0002044003007836 */ /* 0x000fe20000000000 */
[----:B------:R-:W-:Y:S06]  /*8c40*/  @!P0 BRA `(.L_x_5880) ;  /* 0x0000017000748947 */ /* 0x000fec0003800000 */
.L_x_6171:
[----:B------:R-:W-:Y:S05]  /*8c50*/  BSYNC B1 ;  /* 0x0000000000017941 */ /* 0x000fea0003800000 */
.L_x_5879:
[----:B------:R-:W-:Y:S01]  /*8c60*/  BSSY B1, `(.L_x_5881) ;  /* 0x0000067000017945 */ /* 0x000fe20003800000 */
[----:B------:R-:W-:Y:S01]  /*8c70*/  PRMT R15, R15, 0x5410, R5 ;  /* 0x000054100f0f7816 */ /* 0x000fe20000000005 */
[----:B------:R-:W-:Y:S02]  /*8c80*/  @P2 VIADD R0, R4, 0xffffffc0 ;  /* 0xffffffc004002836 */ /* 0x000fe40000000000 */
[----:B------:R-:W-:Y:S05]  /*8c90*/  @P1 BRA `(.L_x_5882) ;  /* 0x00000004008c1947 */ /* 0x000fea0003800000 */
[----:B------:R-:W1:Y:S01]  /*8ca0*/  LDC R4, c[0x0][0x3f4] ;  /* 0x0000fd00ff047b82 */ /* 0x000e620000000800 */
[----:B------:R-:W-:Y:S01]  /*8cb0*/  BSSY B2, `(.L_x_5883) ;  /* 0x0000032000027945 */ /* 0x000fe20003800000 */
[-C--:B-1----:R-:W-:Y:S02]  /*8cc0*/  ISETP.GE.AND P0, PT, R194, R4.reuse, PT ;  /* 0x00000004c200720c */ /* 0x082fe40003f06270 */
[----:B------:R-:W-:-:S11]  /*8cd0*/  ISETP.GE.AND P1, PT, R207, R4, PT ;  /* 0x00000004cf00720c */ /* 0x000fd60003f26270 */
[----:B------:R-:W-:Y:S05]  /*8ce0*/  @P0 BRA `(.L_x_5884) ;  /* 0x0000000000b80947 */ /* 0x000fea0003800000 */
[----:B------:R-:W1:Y:S01]  /*8cf0*/  LDS.128 R4, [R3+0x20400] ;  /* 0x0204000003047984 */ /* 0x000e620000000c00 */
[----:B------:R-:W-:Y:S02]  /*8d00*/  SHF.R.U32.HI R38, RZ, 0x10, R27 ;  /* 0x00000010ff267819 */ /* 0x000fe4000001161b */
[----:B0-----:R-:W-:Y:S02]  /*8d10*/  SHF.R.U32.HI R35, RZ, 0x10, R29 ;  /* 0x00000010ff237819 */ /* 0x001fe4000001161d */
[----:B------:R-:W-:Y:S02]  /*8d20*/  PRMT R38, R41, 0x5432, R38 ;  /* 0x0000543229267816 */ /* 0x000fe40000000026 */
[----:B------:R-:W-:Y:S02]  /*8d30*/  PRMT R35, R40, 0x5410, R35 ;  /* 0x0000541028237816 */ /* 0x000fe40000000023 */
[----:B------:R-:W-:Y:S01]  /*8d40*/  SHF.R.U64 R37, R26, 0x10, R27 ;  /* 0x000000101a257819 */ /* 0x000fe2000000121b */
[----:B------:R-:W-:Y:S01]  /*8d50*/  IMAD.U32 R39, R38, 0x10000, RZ ;  /* 0x0001000026277824 */ /* 0x000fe200078e00ff */
[----:B------:R-:W-:Y:S01]  /*8d60*/  SHF.R.U64 R34, R28, 0x10, R29 ;  /* 0x000000101c227819 */ /* 0x000fe2000000121d */
[----:B------:R-:W-:Y:S01]  /*8d70*/  IMAD.U32 R36, R35, 0x10000, RZ ;  /* 0x0001000023247824 */ /* 0x000fe200078e00ff */
[----:B------:R-:W-:-:S02]  /*8d80*/  LOP3.LUT R38, R38, 0xffff0000, RZ, 0xc0, !PT ;  /* 0xffff000026267812 */ /* 0x000fc400078ec0ff */
[----:B------:R-:W-:Y:S02]  /*8d90*/  PRMT R34, R40, 0x5432, R34 ;  /* 0x0000543228227816 */ /* 0x000fe40000000022 */
[----:B------:R-:W-:Y:S02]  /*8da0*/  PRMT R37, R41, 0x5410, R37 ;  /* 0x0000541029257816 */ /* 0x000fe40000000025 */
[----:B------:R-:W-:Y:S02]  /*8db0*/  LOP3.LUT R35, R35, 0xffff0000, RZ, 0xc0, !PT ;  /* 0xffff000023237812 */ /* 0x000fe400078ec0ff */
[C---:B-1----:R-:W-:Y:S01]  /*8dc0*/  LOP3.LUT R27, R6.reuse, 0xffff0000, RZ, 0xc0, !PT ;  /* 0xffff0000061b7812 */ /* 0x042fe200078ec0ff */
[----:B------:R-:W-:Y:S01]  /*8dd0*/  IMAD.U32 R26, R6, 0x10000, RZ ;  /* 0x00010000061a7824 */ /* 0x000fe200078e00ff */
[C---:B------:R-:W-:Y:S01]  /*8de0*/  LOP3.LUT R29, R7.reuse, 0xffff0000, RZ, 0xc0, !PT ;  /* 0xffff0000071d7812 */ /* 0x040fe200078ec0ff */
[----:B------:R-:W-:Y:S02]  /*8df0*/  IMAD.U32 R28, R7, 0x10000, RZ ;  /* 0x00010000071c7824 */ /* 0x000fe400078e00ff */
[C---:B------:R-:W-:Y:S01]  /*8e00*/  FMUL.FTZ R41, R27.reuse, R39 ;  /* 0x000000271b297220 */ /* 0x040fe20000410000 */
[----:B------:R-:W-:Y:S01]  /*8e10*/  FMUL.FTZ R40, R27, R36 ;  /* 0x000000241b287220 */ /* 0x000fe20000410000 */
[----:B------:R-:W-:Y:S01]  /*8e20*/  FMUL.FTZ R27, R29, R38 ;  /* 0x000000261d1b7220 */ /* 0x000fe20000410000 */
[----:B------:R-:W-:-:S02]  /*8e30*/  IMAD.U32 R6, R4, 0x10000, RZ ;  /* 0x0001000004067824 */ /* 0x000fc400078e00ff */
[C---:B------:R-:W-:Y:S01]  /*8e40*/  FFMA.FTZ R41, R26.reuse, R36, -R41 ;  /* 0x000000241a297223 */ /* 0x040fe20000010829 */
[----:B------:R-:W-:Y:S01]  /*8e50*/  FFMA.FTZ R40, R26, R39, R40 ;  /* 0x000000271a287223 */ /* 0x000fe20000010028 */
[-C--:B------:R-:W-:Y:S01]  /*8e60*/  FFMA.FTZ R39, R28, R35.reuse, -R27 ;  /* 0x000000231c277223 */ /* 0x080fe2000001081b */
[C---:B------:R-:W-:Y:S01]  /*8e70*/  IMAD.U32 R7, R5.reuse, 0x10000, RZ ;  /* 0x0001000005077824 */ /* 0x040fe200078e00ff */
[----:B------:R-:W-:Y:S01]  /*8e80*/  LOP3.LUT R4, R4, 0xffff0000, RZ, 0xc0, !PT ;  /* 0xffff000004047812 */ /* 0x000fe200078ec0ff */
[C---:B------:R-:W-:Y:S01]  /*8e90*/  IMAD.U32 R27, R34.reuse, 0x10000, RZ ;  /* 0x00010000221b7824 */ /* 0x040fe200078e00ff */
[----:B------:R-:W-:Y:S01]  /*8ea0*/  LOP3.LUT R5, R5, 0xffff0000, RZ, 0xc0, !PT ;  /* 0xffff000005057812 */ /* 0x000fe200078ec0ff */
[----:B------:R-:W-:Y:S01]  /*8eb0*/  FMUL.FTZ R43, R29, R35 ;  /* 0x000000231d2b7220 */ /* 0x000fe20000410000 */
[C---:B------:R-:W-:Y:S01]  /*8ec0*/  LOP3.LUT R26, R37.reuse, 0xffff0000, RZ, 0xc0, !PT ;  /* 0xffff0000251a7812 */ /* 0x040fe200078ec0ff */
[----:B------:R-:W-:Y:S01]  /*8ed0*/  IMAD.U32 R29, R37, 0x10000, RZ ;  /* 0x00010000251d7824 */ /* 0x000fe200078e00ff */
[----:B------:R-:W-:Y:S01]  /*8ee0*/  LOP3.LUT R34, R34, 0xffff0000, RZ, 0xc0, !PT ;  /* 0xffff000022227812 */ /* 0x000fe200078ec0ff */
[----:B------:R-:W-:Y:S01]  /*8ef0*/  FFMA.FTZ R38, R28, R38, R43 ;  /* 0x000000261c267223 */ /* 0x000fe2000001002b */
[C---:B------:R-:W-:Y:S01]  /*8f00*/  FMUL.FTZ R28, R4.reuse, R27 ;  /* 0x0000001b041c7220 */ /* 0x040fe20000410000 */
[-C--:B------:R-:W-:Y:S01]  /*8f10*/  FMUL.FTZ R35, R4, R29.reuse ;  /* 0x0000001d04237220 */ /* 0x080fe20000410000 */
        /* <DEDUP_REMOVED lines=9> */
[----:B------:R-:W-:-:S05]  /*8fb0*/  F2FP.BF16.F32.PACK_AB R5, R26, R5 ;  /* 0x000000051a05723e */ /* 0x000fca00000010ff */
[----:B------:R1:W-:Y:S02]  /*8fc0*/  STS.128 [R3+0x20400], R4 ;  /* 0x0204000403007388 */ /* 0x0003e40000000c00 */
.L_x_5884:
[----:B------:R-:W-:Y:S05]  /*8fd0*/  BSYNC B2 ;  /* 0x0000000000027941 */ /* 0x000fea0003800000 */
.L_x_5883:
[----:B------:R-:W-:Y:S05]  /*8fe0*/  @P1 BRA `(.L_x_5882) ;  /* 0x0000000000b81947 */ /* 0x000fea0003800000 */
[----:B-1----:R-:W1:Y:S01]  /*8ff0*/  LDS.128 R4, [R0] ;  /* 0x0000000000047984 */ /* 0x002e620000000c00 */
[----:B------:R-:W-:Y:S02]  /*9000*/  SHF.R.U32.HI R34, RZ, 0x10, R21 ;  /* 0x00000010ff227819 */ /* 0x000fe40000011615 */
[----:B------:R-:W-:Y:S02]  /*9010*/  SHF.R.U32.HI R27, RZ, 0x10, R25 ;  /* 0x00000010ff1b7819 */ /* 0x000fe40000011619 */
[----:B------:R-:W-:Y:S02]  /*9020*/  PRMT R34, R44, 0x5432, R34 ;  /* 0x000054322c227816 */ /* 0x000fe40000000022 */
[----:B------:R-:W-:Y:S02]  /*9030*/  PRMT R27, R42, 0x5410, R27 ;  /* 0x000054102a1b7816 */ /* 0x000fe4000000001b */
[----:B------:R-:W-:Y:S01]  /*9040*/  SHF.R.U64 R29, R20, 0x10, R21 ;  /* 0x00000010141d7819 */ /* 0x000fe20000001215 */
[----:B0-----:R-:W-:Y:S01]  /*9050*/  IMAD.U32 R35, R34, 0x10000, RZ ;  /* 0x0001000022237824 */ /* 0x001fe200078e00ff */
[----:B------:R-:W-:Y:S01]  /*9060*/  SHF.R.U64 R26, R24, 0x10, R25 ;  /* 0x00000010181a7819 */ /* 0x000fe20000001219 */
[----:B------:R-:W-:Y:S01]  /*9070*/  IMAD.U32 R28, R27, 0x10000, RZ ;  /* 0x000100001b1c7824 */ /* 0x000fe200078e00ff */
[----:B------:R-:W-:-:S02]  /*9080*/  LOP3.LUT R34, R34, 0xffff0000, RZ, 0xc0, !PT ;  /* 0xffff000022227812 */ /* 0x000fc400078ec0ff */
[----:B------:R-:W-:Y:S02]  /*9090*/  LOP3.LUT R27, R27, 0xffff0000, RZ, 0xc0, !PT ;  /* 0xffff00001b1b7812 */ /* 0x000fe400078ec0ff */
[----:B------:R-:W-:Y:S02]  /*90a0*/  PRMT R26, R42, 0x5432, R26 ;  /* 0x000054322a1a7816 */ /* 0x000fe4000000001a */
[----:B------:R-:W-:Y:S02]  /*90b0*/  PRMT R29, R44, 0x5410, R29 ;  /* 0x000054102c1d7816 */ /* 0x000fe4000000001d */
        /* <DEDUP_REMOVED lines=32> */
[----:B------:R2:W-:Y:S02]  /*92c0*/  STS.128 [R0], R4 ;  /* 0x0000000400007388 */ /* 0x0005e40000000c00 */
.L_x_5882:
[----:B------:R-:W-:Y:S05]  /*92d0*/  BSYNC B1 ;  /* 0x0000000000017941 */ /* 0x000fea0003800000 */
.L_x_5881:
        /* <DEDUP_REMOVED lines=10> */
[----:B------:R-:W-:Y:S02]  /*9380*/  SHF.R.U32.HI R25, RZ, 0x10, R31 ;  /* 0x00000010ff197819 */ /* 0x000fe4000001161f */
[----:B------:R-:W-:Y:S02]  /*9390*/  PRMT R28, R15, 0x5432, R28 ;  /* 0x000054320f1c7816 */ /* 0x000fe4000000001c */
[----:B------:R-:W-:Y:S02]  /*93a0*/  PRMT R25, R46, 0x5410, R25 ;  /* 0x000054102e197816 */ /* 0x000fe40000000019 */
[----:B------:R-:W-:Y:S01]  /*93b0*/  SHF.R.U64 R27, R12, 0x10, R13 ;  /* 0x000000100c1b7819 */ /* 0x000fe2000000120d */
[C---:B------:R-:W-:Y:S01]  /*93c0*/  IMAD.U32 R29, R28.reuse, 0x10000, RZ ;  /* 0x000100001c1d7824 */ /* 0x040fe200078e00ff */
[----:B------:R-:W-:Y:S01]  /*93d0*/  LOP3.LUT R28, R28, 0xffff0000, RZ, 0xc0, !PT ;  /* 0xffff00001c1c7812 */ /* 0x000fe200078ec0ff */
[----:B------:R-:W-:Y:S01]  /*93e0*/  IMAD.U32 R26, R25, 0x10000, RZ ;  /* 0x00010000191a7824 */ /* 0x000fe200078e00ff */
[----:B------:R-:W-:-:S02]  /*93f0*/  SHF.R.U64 R24, R30, 0x10, R31 ;  /* 0x000000101e187819 */ /* 0x000fc4000000121f */
        /* <DEDUP_REMOVED lines=18> */
[----:B0-----:R-:W-:Y:S01]  /*9520*/  FMUL.FTZ R35, R21, R25 ;  /* 0x0000001915237220 */ /* 0x001fe20000410000 */
        /* <DEDUP_REMOVED lines=17> */
.L_x_5887:
[----:B------:R-:W-:Y:S05]  /*9640*/  BSYNC B1 ;  /* 0x0000000000017941 */ /* 0x000fea0003800000 */
.L_x_5886:
[----:B------:R-:W-:Y:S05]  /*9650*/  @P1 BRA `(.L_x_5885) ;  /* 0x0000001800381947 */ /* 0x000fea0003800000 */
[----:B-1----:R-:W1:Y:S01]  /*9660*/  LDS.128 R4, [R0+0x1000] ;  /* 0x0010000000047984 */ /* 0x002e620000000c00 */
        /* <DEDUP_REMOVED lines=12> */
[C---:B-1----:R-:W-:Y:S01]  /*9730*/  LOP3.LUT R9, R6.reuse, 0xffff0000, RZ, 0xc0, !PT ;  /* 0xffff000006097812 */ /* 0x042fe200078ec0ff */
[C---:B------:R-:W-:Y:S01]  /*9740*/  IMAD.U32 R10, R7.reuse, 0x10000, RZ ;  /* 0x00010000070a7824 */ /* 0x040fe200078e00ff */
[----:B------:R-:W-:Y:S01]  /*9750*/  LOP3.LUT R7, R7, 0xffff0000, RZ, 0xc0, !PT ;  /* 0xffff000007077812 */ /* 0x000fe200078ec0ff */
[----:B------:R-:W-:-:S02]  /*9760*/  IMAD.U32 R8, R6, 0x10000, RZ ;  /* 0x0001000006087824 */ /* 0x000fc400078e00ff */
[CC--:B------:R-:W-:Y:S01]  /*9770*/  FMUL.FTZ R13, R9.reuse, R12.reuse ;  /* 0x0000000c090d7220 */ /* 0x0c0fe20000410000 */
        /* <DEDUP_REMOVED lines=29> */
.L_x_5872:
[----:B------:R-:W0:Y:S01]  /*9950*/  S2R R0, SR_TID.X ;  /* 0x0000000000007919 */ /* 0x000e220000002100 */
[----:B------:R-:W1:Y:S01]  /*9960*/  LDC R34, c[0x0][0x448] ;  /* 0x00011200ff227b82 */ /* 0x000e620000000800 */
[----:B------:R-:W-:Y:S01]  /*9970*/  ULDC.64 UR4, c[0x0][0x3f8] ;  /* 0x0000fe0000047ab9 */ /* 0x000fe20000000a00 */
[----:B------:R-:W-:Y:S01]  /*9980*/  ULDC.64 UR6, c[0x0][0x408] ;  /* 0x0001020000067ab9 */ /* 0x000fe20000000a00 */
[----:B------:R-:W-:Y:S02]  /*9990*/  IMAD.MOV.U32 R27, RZ, RZ, R29 ;  /* 0x000000ffff1b7224 */ /* 0x000fe400078e001d */
[----:B------:R-:W-:Y:S01]  /*99a0*/  IMAD.MOV.U32 R4, RZ, RZ, R24 ;  /* 0x000000ffff047224 */ /* 0x000fe200078e0018 */
[----:B-1----:R-:W-:Y:S01]  /*99b0*/  ISETP.NE.AND P0, PT, R34, 0x1, PT ;  /* 0x000000012200780c */ /* 0x002fe20003f05270 */
[----:B0-----:R-:W-:-:S05]  /*99c0*/  VIADD R0, R0, 0xffffff80 ;  /* 0xffffff8000007836 */ /* 0x001fca0000000000 */
[----:B------:R-:W-:-:S07]  /*99d0*/  SHF.R.S32.HI R3, RZ, 0x1f, R0 ;  /* 0x0000001fff037819 */ /* 0x000fce0000011400 */
[----:B------:R-:W0:Y:S01]  /*99e0*/  @P0 LDC R5, c[0x0][0x450] ;  /* 0x00011400ff050b82 */ /* 0x000e220000000800 */
[----:B------:R-:W-:-:S04]  /*99f0*/  LEA.HI R3, R3, R0, RZ, 0x2 ;  /* 0x0000000003037211 */ /* 0x000fc800078f10ff */
[----:B------:R-:W-:-:S05]  /*9a00*/  LOP3.LUT R3, R3, 0xfffffffc, RZ, 0xc0, !PT ;  /* 0xfffffffc03037812 */ /* 0x000fca00078ec0ff */
[----:B------:R-:W-:Y:S02]  /*9a10*/  IMAD.IADD R3, R0, 0x1, -R3 ;  /* 0x0000000100037824 */ /* 0x000fe400078e0a03 */
[----:B------:R-:W1:Y:S02]  /*9a20*/  @P0 LDC R0, c[0x0][0x44c] ;  /* 0x00011300ff000b82 */ /* 0x000e640000000800 */
[----:B------:R-:W-:-:S04]  /*9a30*/  IMAD R3, R3, 0x20, R39 ;  /* 0x0000002003037824 */ /* 0x000fc800078e0227 */
[----:B-1----:R-:W-:-:S05]  /*9a40*/  @P0 IMAD.HI.U32 R0, R3, R0, RZ ;  /* 0x0000000003000227 */ /* 0x002fca00078e00ff */
[----:B0-----:R-:W-:Y:S01]  /*9a50*/  @P0 SHF.R.U32.HI R3, RZ, R5, R0 ;  /* 0x00000005ff030219 */ /* 0x001fe20000011600 */
        /* <DEDUP_REMOVED lines=18> */
[----:B------:R-:W0:Y:S01]  /*9b80*/  LDC R37, c[0x0][0x3f4] ;  /* 0x0000fd00ff257b82 */ /* 0x000e220000000800 */
[----:B------:R-:W1:Y:S01]  /*9b90*/  SHFL.IDX PT, R3, R25, RZ, 0x1c1f ;  /* 0x001c1fff19037589 */ /* 0x000e6200000e0000 */
[----:B------:R-:W-:-:S03]  /*9ba0*/  IMAD R34, R23, R34, RZ ;  /* 0x0000002217227224 */ /* 0x000fc600078e02ff */
[----:B------:R-:W2:Y:S04]  /*9bb0*/  SHFL.IDX PT, R0, R26, RZ, 0x1c1f ;  /* 0x001c1fff1a007589 */ /* 0x000ea800000e0000 */
[----:B------:R-:W3:Y:S04]  /*9bc0*/  SHFL.IDX PT, R14, R27, RZ, 0x1c1f ;  /* 0x001c1fff1b0e7589 */ /* 0x000ee800000e0000 */
[----:B------:R-:W4:Y:S01]  /*9bd0*/  SHFL.IDX PT, R4, R24, RZ, 0x1c1f ;  /* 0x001c1fff18047589 */ /* 0x000f2200000e0000 */
[----:B0-----:R-:W-:-:S04]  /*9be0*/  ISETP.GE.AND P0, PT, R16, R37, PT ;  /* 0x000000251000720c */ /* 0x001fc80003f06270 */
[----:B------:R-:W-:-:S13]  /*9bf0*/  ISETP.GE.OR P1, PT, R39, R34, P0 ;  /* 0x000000222700720c */ /* 0x000fda0000726670 */
[C---:B------:R-:W-:Y:S01]  /*9c00*/  @!P1 IMAD.SHL.U32 R5, R16.reuse, 0x2, RZ ;  /* 0x0000000210059824 */ /* 0x040fe200078e00ff */
[----:B------:R-:W-:-:S04]  /*9c10*/  @!P1 SHF.L.U64.HI R21, R16, 0x1, R17 ;  /* 0x0000000110159819 */ /* 0x000fc80000010211 */
[----:B-1----:R-:W-:-:S05]  /*9c20*/  @!P1 IADD3 R6, P2, R3, R5, RZ ;  /* 0x0000000503069210 */ /* 0x002fca0007f5e0ff */
[----:B--2---:R-:W-:-:S05]  /*9c30*/  @!P1 IMAD.X R7, R0, 0x1, R21, P2 ;  /* 0x0000000100079824 */ /* 0x004fca00010e0615 */
[----:B------:R-:W2:Y:S01]  /*9c40*/  @!P1 LD.E.128 R8, desc[UR42][R6.64] ;  /* 0x0000002a06089980 */ /* 0x000ea2000c101d00 */
[----:B---3--:R-:W-:-:S05]  /*9c50*/  @!P1 IADD3 R14, P2, R14, R5, RZ ;  /* 0x000000050e0e9210 */ /* 0x008fca0007f5e0ff */
[----:B----4-:R-:W-:-:S04]  /*9c60*/  @!P1 IMAD.X R3, R4, 0x1, R21, P2 ;  /* 0x0000000104039824 */ /* 0x010fc800010e0615 */
[----:B------:R-:W-:-:S05]  /*9c70*/  @!P1 IMAD.MOV.U32 R15, RZ, RZ, R3 ;  /* 0x000000ffff0f9224 */ /* 0x000fca00078e0003 */
[----:B------:R0:W3:Y:S01]  /*9c80*/  @!P1 LD.E.128 R4, desc[UR42][R14.64] ;  /* 0x0000002a0e049980 */ /* 0x0000e2000c101d00 */
[----:B------:R-:W-:Y:S02]  /*9c90*/  CS2R R30, SRZ ;  /* 0x00000000001e7805 */ /* 0x000fe4000001ff00 */
[----:B------:R-:W-:Y:S02]  /*9ca0*/  CS2R R32, SRZ ;  /* 0x0000000000207805 */ /* 0x000fe4000001ff00 */
[----:B------:R-:W-:Y:S01]  /*9cb0*/  CS2R R28, SRZ ;  /* 0x00000000001c7805 */ /* 0x000fe2000001ff00 */
[----:B------:R-:W1:Y:S01]  /*9cc0*/  SHFL.IDX PT, R24, R24, 0x1, 0x1c1f ;  /* 0x003c1f0018187f89 */ /* 0x000e6200000e0000 */
[----:B------:R-:W-:-:S03]  /*9cd0*/  CS2R R20, SRZ ;  /* 0x0000000000147805 */ /* 0x000fc6000001ff00 */
[----:B0-----:R0:W4:Y:S01]  /*9ce0*/  SHFL.IDX PT, R14, R27, 0x1, 0x1c1f ;  /* 0x003c1f001b0e7f89 */ /* 0x00112200000e0000 */
[----:B--2---:R-:W-:Y:S02]  /*9cf0*/  @!P1 IMAD.MOV.U32 R30, RZ, RZ, R8 ;  /* 0x000000ffff1e9224 */ /* 0x004fe400078e0008 */
[----:B------:R-:W-:Y:S02]  /*9d00*/  @!P1 IMAD.MOV.U32 R31, RZ, RZ, R9 ;  /* 0x000000ffff1f9224 */ /* 0x000fe400078e0009 */
[----:B------:R-:W-:Y:S02]  /*9d10*/  IMAD.MOV.U32 R0, RZ, RZ, R30 ;  /* 0x000000ffff007224 */ /* 0x000fe400078e001e */
[----:B------:R-:W-:Y:S02]  /*9d20*/  IMAD.MOV.U32 R3, RZ, RZ, R31 ;  /* 0x000000ffff037224 */ /* 0x000fe400078e001f */
[----:B------:R-:W-:Y:S01]  /*9d30*/  @!P1 IMAD.MOV.U32 R32, RZ, RZ, R10 ;  /* 0x000000ffff209224 */ /* 0x000fe200078e000a */
[----:B------:R-:W-:Y:S01]  /*9d40*/  PRMT R36, R36, 0x5410, R0 ;  /* 0x0000541024247816 */ /* 0x000fe20000000000 */
[----:B------:R-:W-:Y:S01]  /*9d50*/  @!P1 IMAD.MOV.U32 R33, RZ, RZ, R11 ;  /* 0x000000ffff219224 */ /* 0x000fe200078e000b */
[----:B------:R-:W-:Y:S01]  /*9d60*/  PRMT R46, R46, 0x5410, R3 ;  /* 0x000054102e2e7816 */ /* 0x000fe20000000003 */
[----:B------:R0:W2:Y:S01]  /*9d70*/  SHFL.IDX PT, R0, R26, 0x1, 0x1c1f ;  /* 0x003c1f001a007f89 */ /* 0x0000a200000e0000 */
[----:B------:R-:W-:-:S02]  /*9d80*/  IMAD.MOV.U32 R8, RZ, RZ, R32 ;  /* 0x000000ffff087224 */ /* 0x000fc400078e0020 */
[----:B---3--:R-:W-:Y:S01]  /*9d90*/  @!P1 IMAD.MOV.U32 R28, RZ, RZ, R4 ;  /* 0x000000ffff1c9224 */ /* 0x008fe200078e0004 */
[----:B------:R0:W3:Y:S01]  /*9da0*/  SHFL.IDX PT, R3, R25, 0x1, 0x1c1f ;  /* 0x003c1f0019037f89 */ /* 0x0000e200000e0000 */
[----:B------:R-:W-:Y:S01]  /*9db0*/  @!P1 IMAD.MOV.U32 R29, RZ, RZ, R5 ;  /* 0x000000ffff1d9224 */ /* 0x000fe200078e0005 */
[----:B------:R-:W-:Y:S01]  /*9dc0*/  PRMT R35, R8, 0x7610, R35 ;  /* 0x0000761008237816 */ /* 0x000fe20000000023 */
[----:B------:R-:W-:Y:S02]  /*9dd0*/  @!P1 IMAD.MOV.U32 R21, RZ, RZ, R7 ;  /* 0x000000ffff159224 */ /* 0x000fe400078e0007 */
[----:B------:R-:W-:Y:S02]  /*9de0*/  @!P1 IMAD.MOV.U32 R20, RZ, RZ, R6 ;  /* 0x000000ffff149224 */ /* 0x000fe400078e0006 */
[----:B------:R-:W-:Y:S02]  /*9df0*/  IMAD.MOV.U32 R4, RZ, RZ, R28 ;  /* 0x000000ffff047224 */ /* 0x000fe400078e001c */
[----:B------:R-:W-:-:S02]  /*9e00*/  IMAD.MOV.U32 R5, RZ, RZ, R29 ;  /* 0x000000ffff057224 */ /* 0x000fc400078e001d */
[----:B------:R-:W-:Y:S01]  /*9e10*/  IMAD.MOV.U32 R7, RZ, RZ, R21 ;  /* 0x000000ffff077224 */ /* 0x000fe200078e0015 */
[----:B------:R-:W-:Y:S01]  /*9e20*/  PRMT R35, R35, 0x5410, R4 ;  /* 0x0000541023237816 */ /* 0x000fe20000000004 */
[----:B------:R-:W-:Y:S02]  /*9e30*/  IMAD.MOV.U32 R9, RZ, RZ, R33 ;  /* 0x000000ffff097224 */ /* 0x000fe400078e0021 */
[----:B------:R-:W-:Y:S01]  /*9e40*/  IMAD.MOV.U32 R6, RZ, RZ, R20 ;  /* 0x000000ffff067224 */ /* 0x000fe200078e0014 */
[----:B------:R-:W-:Y:S02]  /*9e50*/  PRMT R41, R7, 0x5410, R5 ;  /* 0x0000541007297816 */ /* 0x000fe40000000005 */
[----:B------:R-:W-:Y:S02]  /*9e60*/  CS2R R4, SRZ ;  /* 0x0000000000047805 */ /* 0x000fe4000001ff00 */
[----:B------:R-:W-:Y:S02]  /*9e70*/  PRMT R36, R9, 0x7610, R36 ;  /* 0x0000761009247816 */ /* 0x000fe40000000024 */
[----:B012-4-:R-:W-:-:S07]  /*9e80*/  PRMT R43, R43, 0x5410, R6 ;  /* 0x000054102b2b7816 */ /* 0x017fce0000000006 */
.L_x_6181:
[----:B------:R-:W2:Y:S01]  /*9e90*/  LDL R7, [R1+0x54] ;  /* 0x0000540001077983 */ /* 0x000ea20000100800 */
[----:B------:R-:W-:Y:S01]  /*9ea0*/  VIADD R39, R39, 0x20 ;  /* 0x0000002027277836 */ /* 0x000fe20000000000 */
[----:B------:R-:W-:Y:S01]  /*9eb0*/  BSSY B1, `(.L_x_5889) ;  /* 0x0000016000017945 */ /* 0x000fe20003800000 */
[----:B------:R-:W-:Y:S02]  /*9ec0*/  CS2R R8, SRZ ;  /* 0x0000000000087805 */ /* 0x000fe4000001ff00 */
[----:B------:R-:W-:Y:S02]  /*9ed0*/  CS2R R10, SRZ ;  /* 0x00000000000a7805 */ /* 0x000fe4000001ff00 */
[----:B------:R-:W-:Y:S02]  /*9ee0*/  ISETP.GE.AND P1, PT, R39, R34, PT ;  /* 0x000000222700720c */ /* 0x000fe40003f26270 */
[----:B--2---:R-:W-:-:S04]  /*9ef0*/  LEA.HI R6, R7, R7, RZ, 0x1 ;  /* 0x0000000707067211 */ /* 0x004fc800078f08ff */
[----:B------:R-:W-:-:S05]  /*9f00*/  LOP3.LUT R6, R6, 0xfffffffe, RZ, 0xc0, !PT ;  /* 0xfffffffe06067812 */ /* 0x000fca00078ec0ff */
[----:B------:R-:W-:Y:S01]  /*9f10*/  IMAD.IADD R13, R7, 0x1, -R6 ;  /* 0x00000001070d7824 */ /* 0x000fe200078e0a06 */
[----:B------:R-:W-:-:S04]  /*9f20*/  CS2R R6, SRZ ;  /* 0x0000000000067805 */ /* 0x000fc8000001ff00 */
[----:B------:R-:W-:Y:S01]  /*9f30*/  SHF.L.U32 R13, R13, 0x1f, RZ ;  /* 0x0000001f0d0d7819 */ /* 0x000fe200000006ff */
[----:B------:R-:W-:Y:S06]  /*9f40*/  @P1 BRA `(.L_x_5890) ;  /* 0x0000000000301947 */ /* 0x000fec0003800000 */
[----:B------:R-:W-:Y:S02]  /*9f50*/  CS2R R6, SRZ ;  /* 0x0000000000067805 */ /* 0x000fe4000001ff00 */
[----:B------:R-:W-:Y:S02]  /*9f60*/  CS2R R8, SRZ ;  /* 0x0000000000087805 */ /* 0x000fe4000001ff00 */
[----:B------:R-:W-:Y:S01]  /*9f70*/  CS2R R10, SRZ ;  /* 0x00000000000a7805 */ /* 0x000fe2000001ff00 */
[----:B------:R-:W-:Y:S06]  /*9f80*/  @P0 BRA `(.L_x_5890) ;  /* 0x0000000000200947 */ /* 0x000fec0003800000 */
[C---:B------:R-:W-:Y:S01]  /*9f90*/  IMAD.SHL.U32 R4, R16.reuse, 0x2, RZ ;  /* 0x0000000210047824 */ /* 0x040fe200078e00ff */
[----:B------:R-:W-:-:S04]  /*9fa0*/  SHF.L.U64.HI R5, R16, 0x1, R17 ;  /* 0x0000000110057819 */ /* 0x000fc80000010211 */
[-C--:B---3--:R-:W-:Y:S02]  /*9fb0*/  IADD3 R8, P1, R3, R4.reuse, RZ ;  /* 0x0000000403087210 */ /* 0x088fe40007f3e0ff */
[----:B------:R-:W-:-:S03]  /*9fc0*/  IADD3 R4, P2, R14, R4, RZ ;  /* 0x000000040e047210 */ /* 0x000fc60007f5e0ff */
[--C-:B------:R-:W-:Y:S02]  /*9fd0*/  IMAD.X R9, R0, 0x1, R5.reuse, P1 ;  /* 0x0000000100097824 */ /* 0x100fe400008e0605 */
[----:B------:R-:W-:-:S04]  /*9fe0*/  IMAD.X R5, R24, 0x1, R5, P2 ;  /* 0x0000000118057824 */ /* 0x000fc800010e0605 */
[----:B------:R-:W5:Y:S04]  /*9ff0*/  LD.E.128 R8, desc[UR42][R8.64] ;  /* 0x0000002a08087980 */ /* 0x000f68000c101d00 */
[----:B------:R-:W5:Y:S02]  /*a000*/  LD.E.128 R4, desc[UR42][R4.64] ;  /* 0x0000002a04047980 */ /* 0x000f64000c101d00 */
.L_x_5890:
[----:B------:R-:W-:Y:S05]  /*a010*/  BSYNC B1 ;  /* 0x0000000000017941 */ /* 0x000fea0003800000 */
.L_x_5889:
[----:B------:R-:W0:Y:S01]  /*a020*/  SYNCS.PHASECHK.TRANS64.TRYWAIT P1, [R2+URZ+0x28c00], R13 ;  /* 0x028c000d020075a7 */ /* 0x000e22000802017f */
[----:B---3--:R-:W-:Y:S01]  /*a030*/  VIADDMNMX R3, R34, -R199, 0x40, PT ;  /* 0x0000004022037446 */ /* 0x008fe200038009c7 */
[C---:B------:R-:W-:Y:S01]  /*a040*/  VIADD R14, R196.reuse, 0x20 ;  /* 0x00000020c40e7836 */ /* 0x040fe20000000000 */
[----:B------:R-:W-:Y:S01]  /*a050*/  BSSY B1, `(.L_x_5891) ;  /* 0x0000011000017945 */ /* 0x000fe20003800000 */
[----:B-----5:R-:W-:Y:S01]  /*a060*/  IMAD.MOV.U32 R0, RZ, RZ, R4 ;  /* 0x000000ffff007224 */ /* 0x020fe200078e0004 */
[-C--:B------:R-:W-:Y:S01]  /*a070*/  ISETP.GE.OR P2, PT, R196, R3.reuse, P0 ;  /* 0x00000003c400720c */ /* 0x080fe20000746670 */
[----:B------:R-:W-:Y:S01]  /*a080*/  IMAD.MOV.U32 R12, RZ, RZ, R5 ;  /* 0x000000ffff0c7224 */ /* 0x000fe200078e0005 */
[----:B------:R-:W-:Y:S01]  /*a090*/  ISETP.GE.OR P0, PT, R14, R3, P0 ;  /* 0x000000030e00720c */ /* 0x000fe20000706670 */
        /* <DEDUP_REMOVED lines=11> */
[----:B0-----:R-:W-:Y:S06]  /*a150*/  @!P1 BRA `(.L_x_5892) ;  /* 0x0000016000b09947 */ /* 0x001fec0003800000 */
.L_x_6182:
[----:B------:R-:W-:Y:S05]  /*a160*/  BSYNC B1 ;  /* 0x0000000000017941 */ /* 0x000fea0003800000 */
.L_x_5891:
[----:B------:R-:W-:Y:S04]  /*a170*/  BSSY B1, `(.L_x_5893) ;  /* 0x000006f000017945 */ /* 0x000fe80003800000 */
[----:B------:R-:W-:Y:S05]  /*a180*/  @P2 BRA `(.L_x_5894) ;  /* 0x0000000400b42947 */ /* 0x000fea0003800000 */
[----:B------:R-:W1:Y:S01]  /*a190*/  S2R R25, SR_TID.X ;  /* 0x0000000000197919 */ /* 0x000e620000002100 */
[----:B------:R-:W-:Y:S01]  /*a1a0*/  IMAD.SHL.U32 R12, R200, 0x40, RZ ;  /* 0x00000040c80c7824 */ /* 0x000fe200078e00ff */
[----:B------:R-:W-:Y:S01]  /*a1b0*/  SHF.R.U64 R34, R30, 0x10, R31 ;  /* 0x000000101e227819 */ /* 0x000fe2000000121f */
[----:B0-----:R-:W-:Y:S01]  /*a1c0*/  IMAD.IADD R13, R16, 0x1, R37 ;  /* 0x00000001100d7824 */ /* 0x001fe200078e0225 */
[----:B------:R-:W-:Y:S02]  /*a1d0*/  SHF.R.U64 R40, R28, 0x10, R29 ;  /* 0x000000101c287819 */ /* 0x000fe4000000121d */
[----:B------:R-:W-:Y:S02]  /*a1e0*/  LOP3.LUT R14, R12, 0x1c0, RZ, 0xc0, !PT ;  /* 0x000001c00c0e7812 */ /* 0x000fe400078ec0ff */
[----:B------:R-:W-:Y:S02]  /*a1f0*/  SHF.R.U64 R30, R32, 0x10, R33 ;  /* 0x00000010201e7819 */ /* 0x000fe40000001221 */
[----:B------:R-:W-:-:S02]  /*a200*/  LOP3.LUT R12, R14, 0x38, R16, 0xf8, !PT ;  /* 0x000000380e0c7812 */ /* 0x000fc400078ef810 */
[----:B------:R-:W-:Y:S02]  /*a210*/  SHF.R.U32.HI R15, RZ, 0x3, R14 ;  /* 0x00000003ff0f7819 */ /* 0x000fe4000001160e */
[----:B------:R-:W-:Y:S02]  /*a220*/  LOP3.LUT R14, R14, 0x38, R13, 0xf8, !PT ;  /* 0x000000380e0e7812 */ /* 0x000fe400078ef80d */
[-C--:B------:R-:W-:Y:S02]  /*a230*/  LOP3.LUT R12, R12, R15.reuse, RZ, 0x3c, !PT ;  /* 0x0000000f0c0c7212 */ /* 0x080fe400078e3cff */
[----:B------:R-:W-:Y:S02]  /*a240*/  LOP3.LUT R14, R14, R15, RZ, 0x3c, !PT ;  /* 0x0000000f0e0e7212 */ /* 0x000fe400078e3cff */
[----:B------:R-:W-:Y:S02]  /*a250*/  SHF.R.U32.HI R42, RZ, 0x10, R29 ;  /* 0x00000010ff2a7819 */ /* 0x000fe4000001161d */
[----:B------:R-:W-:-:S02]  /*a260*/  SHF.R.U32.HI R45, RZ, 0x10, R21 ;  /* 0x00000010ff2d7819 */ /* 0x000fc40000011615 */
[----:B------:R-:W-:Y:S02]  /*a270*/  PRMT R34, R36, 0x5432, R34 ;  /* 0x0000543224227816 */ /* 0x000fe40000000022 */
[C---:B------:R-:W-:Y:S02]  /*a280*/  PRMT R40, R35.reuse, 0x5432, R40 ;  /* 0x0000543223287816 */ /* 0x040fe40000000028 */
[----:B------:R-:W-:Y:S01]  /*a290*/  PRMT R39, R35, 0x5410, R30 ;  /* 0x0000541023277816 */ /* 0x000fe2000000001e */
[----:B------:R-:W-:Y:S01]  /*a2a0*/  IMAD.U32 R35, R34, 0x10000, RZ ;  /* 0x0001000022237824 */ /* 0x000fe200078e00ff */
[----:B------:R-:W-:Y:S01]  /*a2b0*/  PRMT R42, R41, 0x5432, R42 ;  /* 0x00005432292a7816 */ /* 0x000fe2000000002a */
[----:B-1----:R-:W-:Y:S01]  /*a2c0*/  VIADD R25, R25, 0xffffff80 ;  /* 0xffffff8019197836 */ /* 0x002fe20000000000 */
[----:B------:R-:W-:Y:S01]  /*a2d0*/  PRMT R45, R41, 0x5410, R45 ;  /* 0x00005410292d7816 */ /* 0x000fe2000000002d */
[----:B------:R-:W-:Y:S01]  /*a2e0*/  IMAD.U32 R41, R40, 0x10000, RZ ;  /* 0x0001000028297824 */ /* 0x000fe200078e00ff */
[----:B------:R-:W-:-:S02]  /*a2f0*/  SHF.R.U32.HI R38, RZ, 0x10, R31 ;  /* 0x00000010ff267819 */ /* 0x000fc4000001161f */
[----:B------:R-:W-:Y:S02]  /*a300*/  SHF.R.S32.HI R24, RZ, 0x1f, R25 ;  /* 0x0000001fff187819 */ /* 0x000fe40000011419 */
[----:B------:R-:W-:Y:S02]  /*a310*/  SHF.R.U64 R44, R20, 0x10, R21 ;  /* 0x00000010142c7819 */ /* 0x000fe40000001215 */
[----:B------:R-:W-:Y:S02]  /*a320*/  LEA.HI R24, R24, R25, RZ, 0x5 ;  /* 0x0000001918187211 */ /* 0x000fe400078f28ff */
[----:B------:R-:W-:Y:S02]  /*a330*/  PRMT R38, R46, 0x5432, R38 ;  /* 0x000054322e267816 */ /* 0x000fe40000000026 */
[----:B------:R-:W-:Y:S02]  /*a340*/  SHF.R.S32.HI R24, RZ, 0x5, R24 ;  /* 0x00000005ff187819 */ /* 0x000fe40000011418 */
[----:B------:R-:W-:-:S02]  /*a350*/  PRMT R44, R43, 0x5432, R44 ;  /* 0x000054322b2c7816 */ /* 0x000fc4000000002c */
[----:B------:R-:W-:Y:S01]  /*a360*/  LOP3.LUT R43, R40, 0xffff0000, RZ, 0xc0, !PT ;  /* 0xffff0000282b7812 */ /* 0x000fe200078ec0ff */
[C---:B------:R-:W-:Y:S01]  /*a370*/  IMAD R25, R24.reuse, 0x200, R14 ;  /* 0x0000020018197824 */ /* 0x040fe200078e020e */
[----:B------:R-:W-:Y:S01]  /*a380*/  SHF.R.U32.HI R33, RZ, 0x10, R33 ;  /* 0x00000010ff217819 */ /* 0x000fe20000011621 */
[----:B------:R-:W-:Y:S02]  /*a390*/  IMAD R13, R24, 0x200, R12 ;  /* 0x00000200180d7824 */ /* 0x000fe400078e020c */
[--C-:B------:R-:W-:Y:S01]  /*a3a0*/  IMAD R50, R25, 0x2, R2.reuse ;  /* 0x0000000219327824 */ /* 0x100fe200078e0202 */
[----:B------:R-:W-:Y:S01]  /*a3b0*/  PRMT R36, R36, 0x5410, R33 ;  /* 0x0000541024247816 */ /* 0x000fe20000000021 */
[----:B------:R-:W-:-:S03]  /*a3c0*/  IMAD R48, R13, 0x2, R2 ;  /* 0x000000020d307824 */ /* 0x000fc600078e0202 */
[----:B------:R-:W0:Y:S04]  /*a3d0*/  LDS.128 R24, [R50+0x20400] ;  /* 0x0204000032187984 */ /* 0x000e280000000c00 */
[----:B------:R-:W1:Y:S01]  /*a3e0*/  LDS.128 R12, [R48+0x20400] ;  /* 0x02040000300c7984 */ /* 0x000e620000000c00 */
[C---:B0-----:R-:W-:Y:S01]  /*a3f0*/  IMAD.U32 R30, R24.reuse, 0x10000, RZ ;  /* 0x00010000181e7824 */ /* 0x041fe200078e00ff */
[----:B------:R-:W-:Y:S01]  /*a400*/  LOP3.LUT R24, R24, 0xffff0000, RZ, 0xc0, !PT ;  /* 0xffff000018187812 */ /* 0x000fe200078ec0ff */
[C---:B------:R-:W-:Y:S01]  /*a410*/  IMAD.U32 R31, R25.reuse, 0x10000, RZ ;  /* 0x00010000191f7824 */ /* 0x040fe200078e00ff */
[----:B------:R-:W-:Y:S01]  /*a420*/  LOP3.LUT R25, R25, 0xffff0000, RZ, 0xc0, !PT ;  /* 0xffff000019197812 */ /* 0x000fe200078ec0ff */
[----:B-1----:R-:W-:Y:S02]  /*a430*/  IMAD.U32 R20, R12, 0x10000, RZ ;  /* 0x000100000c147824 */ /* 0x002fe400078e00ff */
[C---:B------:R-:W-:Y:S01]  /*a440*/  FMUL.FTZ R47, R30.reuse, R41 ;  /* 0x000000291e2f7220 */ /* 0x040fe20000410000 */
[-C--:B------:R-:W-:Y:S01]  /*a450*/  FMUL.FTZ R49, R30, R35.reuse ;  /* 0x000000231e317220 */ /* 0x080fe20000410000 */
[----:B------:R-:W-:Y:S01]  /*a460*/  IMAD.U32 R30, R42, 0x10000, RZ ;  /* 0x000100002a1e7824 */ /* 0x000fe200078e00ff */
[----:B------:R-:W-:Y:S01]  /*a470*/  LOP3.LUT R12, R12, 0xffff0000, RZ, 0xc0, !PT ;  /* 0xffff00000c0c7812 */ /* 0x000fe200078ec0ff */
[C---:B------:R-:W-:Y:S01]  /*a480*/  FFMA.FTZ R47, R20.reuse, R35, -R47 ;  /* 0x00000023142f7223 */ /* 0x040fe2000001082f */
[----:B------:R-:W-:Y:S01]  /*a490*/  FFMA.FTZ R49, R20, R41, R49 ;  /* 0x0000002914317223 */ /* 0x000fe20000010031 */
[----:B------:R-:W-:Y:S01]  /*a4a0*/  LOP3.LUT R35, R34, 0xffff0000, RZ, 0xc0, !PT ;  /* 0xffff000022237812 */ /* 0x000fe200078ec0ff */
[----:B------:R-:W-:-:S02]  /*a4b0*/  IMAD.U32 R20, R38, 0x10000, RZ ;  /* 0x0001000026147824 */ /* 0x000fc400078e00ff */
[----:B------:R-:W-:Y:S01]  /*a4c0*/  FMUL.FTZ R40, R31, R30 ;  /* 0x0000001e1f287220 */ /* 0x000fe20000410000 */
[----:B------:R-:W-:Y:S02]  /*a4d0*/  IMAD.U32 R21, R13, 0x10000, RZ ;  /* 0x000100000d157824 */ /* 0x000fe400078e00ff */
[C---:B------:R-:W-:Y:S01]  /*a4e0*/  FMUL.FTZ R51, R24.reuse, R43 ;  /* 0x0000002b18337220 */ /* 0x040fe20000410000 */
[----:B------:R-:W-:Y:S01]  /*a4f0*/  FMUL.FTZ R31, R31, R20 ;  /* 0x000000141f1f7220 */ /* 0x000fe20000410000 */
[-C--:B------:R-:W-:Y:S01]  /*a500*/  FMUL.FTZ R41, R24, R35.reuse ;  /* 0x0000002318297220 */ /* 0x080fe20000410000 */
[----:B------:R-:W-:Y:S01]  /*a510*/  LOP3.LUT R42, R42, 0xffff0000, RZ, 0xc0, !PT ;  /* 0xffff00002a2a7812 */ /* 0x000fe200078ec0ff */
[----:B------:R-:W-:Y:S01]  /*a520*/  IMAD.U32 R32, R26, 0x10000, RZ ;  /* 0x000100001a207824 */ /* 0x000fe200078e00ff */
[----:B------:R-:W-:Y:S01]  /*a530*/  LOP3.LUT R38, R38, 0xffff0000, RZ, 0xc0, !PT ;  /* 0xffff000026267812 */ /* 0x000fe200078ec0ff */
[----:B------:R-:W-:Y:S01]  /*a540*/  FFMA.FTZ R30, R21, R30, R31 ;  /* 0x0000001e151e7223 */ /* 0x000fe2000001001f */
[----:B------:R-:W-:Y:S01]  /*a550*/  LOP3.LUT R13, R13, 0xffff0000, RZ, 0xc0, !PT ;  /* 0xffff00000d0d7812 */ /* 0x000fe200078ec0ff */
[C---:B------:R-:W-:Y:S01]  /*a560*/  FFMA.FTZ R24, R12.reuse, R35, -R51 ;  /* 0x000000230c187223 */ /* 0x040fe20000010833 */
[----:B------:R-:W-:Y:S01]  /*a570*/  FFMA.FTZ R34, R12, R43, R41 ;  /* 0x0000002b0c227223 */ /* 0x000fe20000010029 */
[----:B------:R-:W-:Y:S01]  /*a580*/  FFMA.FTZ R40, R21, R20, -R40 ;  /* 0x0000001415287223 */ /* 0x000fe20000010828 */
[----:B------:R-:W-:-:S02]  /*a590*/  IMAD.U32 R31, R44, 0x10000, RZ ;  /* 0x000100002c1f7824 */ /* 0x000fc400078e00ff */
[----:B------:R-:W-:Y:S01]  /*a5a0*/  FMUL.FTZ R12, R25, R42 ;  /* 0x0000002a190c7220 */ /* 0x000fe20000410000 */
[----:B------:R-:W-:Y:S02]  /*a5b0*/  IMAD.U32 R21, R39, 0x10000, RZ ;  /* 0x0001000027157824 */ /* 0x000fe400078e00ff */
[-C--:B------:R-:W-:Y:S01]  /*a5c0*/  FMUL.FTZ R46, R25, R38.reuse ;  /* 0x00000026192e7220 */ /* 0x080fe20000410000 */
[----:B------:R-:W-:Y:S02]  /*a5d0*/  IMAD.U32 R33, R27, 0x10000, RZ ;  /* 0x000100001b217824 */ /* 0x000fe400078e00ff */
[----:B------:R-:W-:Y:S01]  /*a5e0*/  FMUL.FTZ R41, R32, R31 ;  /* 0x0000001f20297220 */ /* 0x000fe20000410000 */
[----:B------:R-:W-:Y:S02]  /*a5f0*/  IMAD.U32 R20, R45, 0x10000, RZ ;  /* 0x000100002d147824 */ /* 0x000fe400078e00ff */
[----:B------:R-:W-:Y:S01]  /*a600*/  FFMA.FTZ R25, R13, R38, -R12 ;  /* 0x000000260d197223 */ /* 0x000fe2000001080c */
[----:B------:R-:W-:-:S02]  /*a610*/  IMAD.U32 R28, R14, 0x10000, RZ ;  /* 0x000100000e1c7824 */ /* 0x000fc400078e00ff */
[-C--:B------:R-:W-:Y:S01]  /*a620*/  FMUL.FTZ R32, R32, R21.reuse ;  /* 0x0000001520207220 */ /* 0x080fe20000410000 */
[----:B------:R-:W-:Y:S02]  /*a630*/  IMAD.U32 R29, R15, 0x10000, RZ ;  /* 0x000100000f1d7824 */ /* 0x000fe400078e00ff */
[----:B------:R-:W-:Y:S01]  /*a640*/  FMUL.FTZ R38, R33, R20 ;  /* 0x0000001421267220 */ /* 0x000fe20000410000 */
[----:B------:R-:W-:Y:S02]  /*a650*/  IMAD.U32 R12, R36, 0x10000, RZ ;  /* 0x00010000240c7824 */ /* 0x000fe400078e00ff */
[C---:B------:R-:W-:Y:S01]  /*a660*/  FFMA.FTZ R41, R28.reuse, R21, -R41 ;  /* 0x000000151c297223 */ /* 0x040fe20000010829 */
[----:B------:R-:W-:Y:S01]  /*a670*/  FFMA.FTZ R32, R28, R31, R32 ;  /* 0x0000001f1c207223 */ /* 0x000fe20000010020 */
[----:B------:R-:W-:Y:S01]  /*a680*/  FFMA.FTZ R35, R13, R42, R46 ;  /* 0x0000002a0d237223 */ /* 0x000fe2000001002e */
[-C--:B------:R-:W-:Y:S01]  /*a690*/  FMUL.FTZ R28, R33, R12.reuse ;  /* 0x0000000c211c7220 */ /* 0x080fe20000410000 */
[----:B------:R-:W-:Y:S01]  /*a6a0*/  FFMA.FTZ R38, R29, R12, -R38 ;  /* 0x0000000c1d267223 */ /* 0x000fe20000010826 */
[----:B------:R-:W-:-:S02]  /*a6b0*/  LOP3.LUT R26, R26, 0xffff0000, RZ, 0xc0, !PT ;  /* 0xffff00001a1a7812 */ /* 0x000fc400078ec0ff */
[----:B------:R-:W-:Y:S01]  /*a6c0*/  LOP3.LUT R27, R27, 0xffff0000, RZ, 0xc0, !PT ;  /* 0xffff00001b1b7812 */ /* 0x000fe200078ec0ff */
[----:B------:R-:W-:Y:S01]  /*a6d0*/  FFMA.FTZ R28, R29, R20, R28 ;  /* 0x000000141d1c7223 */ /* 0x000fe2000001001c */
[----:B------:R-:W-:Y:S02]  /*a6e0*/  LOP3.LUT R13, R44, 0xffff0000, RZ, 0xc0, !PT ;  /* 0xffff00002c0d7812 */ /* 0x000fe400078ec0ff */
        /* <DEDUP_REMOVED lines=8> */
[----:B------:R-:W-:-:S02]  /*a770*/  FMUL.FTZ R29, R27, R36 ;  /* 0x000000241b1d7220 */ /* 0x000fc40000410000 */
[C---:B------:R-:W-:Y:S01]  /*a780*/  FFMA.FTZ R20, R14.reuse, R39, -R21 ;  /* 0x000000270e147223 */ /* 0x040fe20000010815 */
[----:B------:R-:W-:Y:S01]  /*a790*/  FFMA.FTZ R21, R14, R13, R26 ;  /* 0x0000000d0e157223 */ /* 0x000fe2000001001a */
[C---:B------:R-:W-:Y:S01]  /*a7a0*/  FFMA.FTZ R27, R15.reuse, R36, -R42 ;  /* 0x000000240f1b7223 */ /* 0x040fe2000001082a */
[----:B------:R-:W-:Y:S01]  /*a7b0*/  FFMA.FTZ R29, R15, R12, R29 ;  /* 0x0000000c0f1d7223 */ /* 0x000fe2000001001d */
[----:B------:R-:W-:Y:S02]  /*a7c0*/  F2FP.BF16.F32.PACK_AB R12, R24, R47 ;  /* 0x0000002f180c723e */ /* 0x000fe400000010ff */
[----:B------:R-:W-:Y:S02]  /*a7d0*/  F2FP.BF16.F32.PACK_AB R13, R25, R40 ;  /* 0x00000028190d723e */ /* 0x000fe400000010ff */
[----:B------:R-:W-:Y:S02]  /*a7e0*/  F2FP.BF16.F32.PACK_AB R14, R20, R41 ;  /* 0x00000029140e723e */ /* 0x000fe400000010ff */
[----:B------:R-:W-:-:S02]  /*a7f0*/  F2FP.BF16.F32.PACK_AB R15, R27, R38 ;  /* 0x000000261b0f723e */ /* 0x000fc400000010ff */
[----:B------:R-:W-:Y:S02]  /*a800*/  F2FP.BF16.F32.PACK_AB R24, R34, R49 ;  /* 0x000000312218723e */ /* 0x000fe400000010ff */
[----:B------:R-:W-:Y:S01]  /*a810*/  F2FP.BF16.F32.PACK_AB R25, R35, R30 ;  /* 0x0000001e2319723e */ /* 0x000fe200000010ff */
[----:B------:R1:W-:Y:S01]  /*a820*/  STS.128 [R48+0x20400], R12 ;  /* 0x0204000c30007388 */ /* 0x0003e20000000c00 */
[----:B------:R-:W-:Y:S02]  /*a830*/  F2FP.BF16.F32.PACK_AB R26, R21, R32 ;  /* 0x00000020151a723e */ /* 0x000fe400000010ff */
[----:B------:R-:W-:-:S05]  /*a840*/  F2FP.BF16.F32.PACK_AB R27, R29, R28 ;  /* 0x0000001c1d1b723e */ /* 0x000fca00000010ff */
[----:B------:R1:W-:Y:S02]  /*a850*/  STS.128 [R50+0x20400], R24 ;  /* 0x0204001832007388 */ /* 0x0003e40000000c00 */
.L_x_5894:
[----:B------:R-:W-:Y:S05]  /*a860*/  BSYNC B1 ;  /* 0x0000000000017941 */ /* 0x000fea0003800000 */
.L_x_5893:
[----:B------:R-:W-:Y:S02]  /*a870*/  PRMT R20, R0, 0x7610, R20 ;  /* 0x0000761000147816 */ /* 0x000fe40000000014 */
[----:B------:R-:W-:Y:S01]  /*a880*/  PRMT R30, R3, 0x7610, R30 ;  /* 0x00007610031e7816 */ /* 0x000fe2000000001e */
[----:B------:R-:W-:Y:S06]  /*a890*/  @P0 BRA `(.L_x_5885) ;  /* 0x0000000400a80947 */ /* 0x000fec0003800000 */
[----:B-1----:R-:W2:Y:S01]  /*a8a0*/  LDL R12, [R1+0x60] ;  /* 0x00006000010c7983 */ /* 0x002ea20000100800 */
[C---:B0-----:R-:W-:Y:S02]  /*a8b0*/  VIADD R13, R196.reuse, 0x20 ;  /* 0x00000020c40d7836 */ /* 0x041fe40000000000 */
        /* <DEDUP_REMOVED lines=9> */
[----:B------:R-:W-:Y:S02]  /*a950*/  LOP3.LUT R0, R0, R13, RZ, 0x3c, !PT ;  /* 0x0000000d00007212 */ /* 0x000fe400078e3cff */
[----:B------:R-:W-:Y:S02]  /*a960*/  SHF.R.U64 R32, R4, 0x10, R5 ;  /* 0x0000001004207819 */ /* 0x000fe40000001205 */
[----:B------:R-:W-:Y:S02]  /*a970*/  SHF.R.U64 R21, R8, 0x10, R9 ;  /* 0x0000001008157819 */ /* 0x000fe40000001209 */
[----:B------:R-:W-:Y:S02]  /*a980*/  PRMT R32, R52, 0x5432, R32 ;  /* 0x0000543234207816 */ /* 0x000fe40000000020 */
[----:B------:R-:W-:Y:S02]  /*a990*/  PRMT R21, R54, 0x5410, R21 ;  /* 0x0000541036157816 */ /* 0x000fe40000000015 */
[----:B------:R-:W-:-:S02]  /*a9a0*/  SHF.R.U32.HI R28, RZ, 0x10, R9 ;  /* 0x00000010ff1c7819 */ /* 0x000fc40000011609 */
[--C-:B------:R-:W-:Y:S01]  /*a9b0*/  SHF.R.U64 R29, R10, 0x10, R11.reuse ;  /* 0x000000100a1d7819 */ /* 0x100fe2000000120b */
[----:B------:R-:W-:Y:S01]  /*a9c0*/  IMAD.U32 R33, R32, 0x10000, RZ ;  /* 0x0001000020217824 */ /* 0x000fe200078e00ff */
[----:B------:R-:W-:Y:S02]  /*a9d0*/  SHF.R.U32.HI R31, RZ, 0x10, R11 ;  /* 0x00000010ff1f7819 */ /* 0x000fe4000001160b */
[----:B------:R-:W-:Y:S02]  /*a9e0*/  SHF.R.U32.HI R34, RZ, 0x10, R5 ;  /* 0x00000010ff227819 */ /* 0x000fe40000011605 */
[----:B------:R-:W-:Y:S02]  /*a9f0*/  SHF.R.U32.HI R37, RZ, 0x10, R7 ;  /* 0x00000010ff257819 */ /* 0x000fe40000011607 */
[C---:B------:R-:W-:Y:S02]  /*aa00*/  PRMT R34, R53.reuse, 0x5432, R34 ;  /* 0x0000543235227816 */ /* 0x040fe40000000022 */
[----:B------:R-:W-:-:S02]  /*aa10*/  PRMT R37, R53, 0x5410, R37 ;  /* 0x0000541035257816 */ /* 0x000fc40000000025 */
[----:B------:R-:W-:Y:S01]  /*aa20*/  PRMT R31, R30, 0x5410, R31 ;  /* 0x000054101e1f7816 */ /* 0x000fe2000000001f */
[----:B------:R-:W-:Y:S01]  /*aa30*/  IMAD.U32 R36, R34, 0x10000, RZ ;  /* 0x0001000022247824 */ /* 0x000fe200078e00ff */
[----:B------:R-:W-:Y:S02]  /*aa40*/  PRMT R28, R54, 0x5432, R28 ;  /* 0x00005432361c7816 */ /* 0x000fe4000000001c */
[----:B------:R-:W-:Y:S02]  /*aa50*/  SHF.R.U64 R35, R6, 0x10, R7 ;  /* 0x0000001006237819 */ /* 0x000fe40000001207 */
[----:B------:R-:W-:Y:S01]  /*aa60*/  PRMT R29, R20, 0x5410, R29 ;  /* 0x00005410141d7816 */ /* 0x000fe2000000001d */
[----:B------:R-:W-:Y:S01]  /*aa70*/  IMAD.U32 R30, R28, 0x10000, RZ ;  /* 0x000100001c1e7824 */ /* 0x000fe200078e00ff */
[----:B------:R-:W-:Y:S01]  /*aa80*/  PRMT R35, R52, 0x5410, R35 ;  /* 0x0000541034237816 */ /* 0x000fe20000000023 */
[----:B--2---:R-:W-:-:S04]  /*aa90*/  IMAD.IADD R3, R12, 0x1, R0 ;  /* 0x000000010c037824 */ /* 0x004fc800078e0200 */
[----:B------:R-:W-:Y:S01]  /*aaa0*/  IMAD R3, R3, 0x2, R2 ;  /* 0x0000000203037824 */ /* 0x000fe200078e0202 */
[----:B---3--:R-:W-:Y:S04]  /*aab0*/  LDS.128 R12, [R40+0x20400] ;  /* 0x02040000280c7984 */ /* 0x008fe80000000c00 */
[----:B------:R-:W0:Y:S02]  /*aac0*/  LDS.128 R24, [R3+0x20400] ;  /* 0x0204000003187984 */ /* 0x000e240000000c00 */
[C---:B0-----:R-:W-:Y:S01]  /*aad0*/  IMAD.U32 R9, R24.reuse, 0x10000, RZ ;  /* 0x0001000018097824 */ /* 0x041fe200078e00ff */
[----:B------:R-:W-:Y:S01]  /*aae0*/  LOP3.LUT R10, R24, 0xffff0000, RZ, 0xc0, !PT ;  /* 0xffff0000180a7812 */ /* 0x000fe200078ec0ff */
[C---:B------:R-:W-:Y:S01]  /*aaf0*/  IMAD.U32 R11, R25.reuse, 0x10000, RZ ;  /* 0x00010000190b7824 */ /* 0x040fe200078e00ff */
[----:B------:R-:W-:Y:S01]  /*ab00*/  LOP3.LUT R24, R25, 0xffff0000, RZ, 0xc0, !PT ;  /* 0xffff000019187812 */ /* 0x000fe200078ec0ff */
[----:B------:R-:W-:-:S02]  /*ab10*/  IMAD.U32 R25, R21, 0x10000, RZ ;  /* 0x0001000015197824 */ /* 0x000fc400078e00ff */
[C---:B------:R-:W-:Y:S01]  /*ab20*/  FMUL.FTZ R39, R9.reuse, R33 ;  /* 0x0000002109277220 */ /* 0x040fe20000410000 */
[C---:B------:R-:W-:Y:S02]  /*ab30*/  IMAD.U32 R0, R12.reuse, 0x10000, RZ ;  /* 0x000100000c007824 */ /* 0x040fe400078e00ff */
[-C--:B------:R-:W-:Y:S01]  /*ab40*/  FMUL.FTZ R9, R9, R25.reuse ;  /* 0x0000001909097220 */ /* 0x080fe20000410000 */
[----:B------:R-:W-:Y:S01]  /*ab50*/  LOP3.LUT R4, R12, 0xffff0000, RZ, 0xc0, !PT ;  /* 0xffff00000c047812 */ /* 0x000fe200078ec0ff */
[----:B------:R-:W-:Y:S01]  /*ab60*/  FFMA.FTZ R39, R0, R25, -R39 ;  /* 0x0000001900277223 */ /* 0x000fe20000010827 */
[C---:B------:R-:W-:Y:S01]  /*ab70*/  IMAD.U32 R6, R14.reuse, 0x10000, RZ ;  /* 0x000100000e067824 */ /* 0x040fe200078e00ff */
[----:B------:R-:W-:Y:S01]  /*ab80*/  LOP3.LUT R7, R14, 0xffff0000, RZ, 0xc0, !PT ;  /* 0xffff00000e077812 */ /* 0x000fe200078ec0ff */
[----:B------:R-:W-:Y:S02]  /*ab90*/  IMAD.U32 R20, R27, 0x10000, RZ ;  /* 0x000100001b147824 */ /* 0x000fe400078e00ff */
[----:B------:R-:W-:Y:S01]  /*aba0*/  FFMA.FTZ R33, R0, R33, R9 ;  /* 0x0000002100217223 */ /* 0x000fe20000010009 */
[----:B------:R-:W-:Y:S01]  /*abb0*/  IMAD.U32 R25, R37, 0x10000, RZ ;  /* 0x0001000025197824 */ /* 0x000fe200078e00ff */
[C---:B------:R-:W-:Y:S01]  /*abc0*/  LOP3.LUT R12, R13.reuse, 0xffff0000, RZ, 0xc0, !PT ;  /* 0xffff00000d0c7812 */ /* 0x040fe200078ec0ff */
[----:B------:R-:W-:Y:S01]  /*abd0*/  IMAD.U32 R5, R13, 0x10000, RZ ;  /* 0x000100000d057824 */ /* 0x000fe200078e00ff */
[C---:B------:R-:W-:Y:S01]  /*abe0*/  LOP3.LUT R14, R15.reuse, 0xffff0000, RZ, 0xc0, !PT ;  /* 0xffff00000f0e7812 */ /* 0x040fe200078ec0ff */
[----:B------:R-:W-:Y:S01]  /*abf0*/  IMAD.U32 R8, R15, 0x10000, RZ ;  /* 0x000100000f087824 */ /* 0x000fe200078e00ff */
[----:B------:R-:W-:Y:S01]  /*ac00*/  LOP3.LUT R15, R26, 0xffff0000, RZ, 0xc0, !PT ;  /* 0xffff00001a0f7812 */ /* 0x000fe200078ec0ff */
[----:B------:R-:W-:-:S02]  /*ac10*/  IMAD.U32 R9, R31, 0x10000, RZ ;  /* 0x000100001f097824 */ /* 0x000fc400078e00ff */
[----:B------:R-:W-:Y:S01]  /*ac20*/  FMUL.FTZ R38, R11, R36 ;  /* 0x000000240b267220 */ /* 0x000fe20000410000 */
[----:B------:R-:W-:Y:S01]  /*ac30*/  IMAD.U32 R13, R26, 0x10000, RZ ;  /* 0x000100001a0d7824 */ /* 0x000fe200078e00ff */
[----:B------:R-:W-:Y:S01]  /*ac40*/  LOP3.LUT R26, R27, 0xffff0000, RZ, 0xc0, !PT ;  /* 0xffff00001b1a7812 */ /* 0x000fe200078ec0ff */
[C---:B------:R-:W-:Y:S01]  /*ac50*/  FMUL.FTZ R27, R20.reuse, R25 ;  /* 0x00000019141b7220 */ /* 0x040fe20000410000 */
[----:B------:R-:W-:Y:S01]  /*ac60*/  LOP3.LUT R21, R21, 0xffff0000, RZ, 0xc0, !PT ;  /* 0xffff000015157812 */ /* 0x000fe200078ec0ff */
[-C--:B------:R-:W-:Y:S01]  /*ac70*/  FMUL.FTZ R20, R20, R9.reuse ;  /* 0x0000000914147220 */ /* 0x080fe20000410000 */
[-C--:B------:R-:W-:Y:S01]  /*ac80*/  FMUL.FTZ R0, R11, R30.reuse ;  /* 0x0000001e0b007220 */ /* 0x080fe20000410000 */
[----:B------:R-:W-:Y:S01]  /*ac90*/  FFMA.FTZ R38, R5, R30, -R38 ;  /* 0x0000001e05267223 */ /* 0x000fe20000010826 */
[----:B------:R-:W-:Y:S01]  /*aca0*/  LOP3.LUT R11, R32, 0xffff0000, RZ, 0xc0, !PT ;  /* 0xffff0000200b7812 */ /* 0x000fe200078ec0ff */
[C---:B------:R-:W-:Y:S01]  /*acb0*/  FFMA.FTZ R30, R8.reuse, R9, -R27 ;  /* 0x00000009081e7223 */ /* 0x040fe2000001081b */
[----:B------:R-:W-:Y:S01]  /*acc0*/  FFMA.FTZ R32, R8, R25, R20 ;  /* 0x0000001908207223 */ /* 0x000fe20000010014 */
[----:B------:R-:W-:Y:S01]  /*acd0*/  FMUL.FTZ R27, R10, R21 ;  /* 0x000000150a1b7220 */ /* 0x000fe20000410000 */
[----:B------:R-:W-:-:S02]  /*ace0*/  IMAD.U32 R8, R35, 0x10000, RZ ;  /* 0x0001000023087824 */ /* 0x000fc400078e00ff */
[----:B------:R-:W-:Y:S01]  /*acf0*/  FFMA.FTZ R36, R5, R36, R0 ;  /* 0x0000002405247223 */ /* 0x000fe20000010000 */
[-C--:B------:R-:W-:Y:S01]  /*ad00*/  FMUL.FTZ R25, R10, R11.reuse ;  /* 0x0000000b0a197220 */ /* 0x080fe20000410000 */
[----:B------:R-:W-:Y:S01]  /*ad10*/  FFMA.FTZ R20, R4, R11, R27 ;  /* 0x0000000b04147223 */ /* 0x000fe2000001001b */
[----:B------:R-:W-:Y:S02]  /*ad20*/  IMAD.U32 R0, R29, 0x10000, RZ ;  /* 0x000100001d007824 */ /* 0x000fe400078e00ff */
[C---:B------:R-:W-:Y:S01]  /*ad30*/  FMUL.FTZ R11, R13.reuse, R8 ;  /* 0x000000080d0b7220 */ /* 0x040fe20000410000 */
[----:B------:R-:W-:Y:S01]  /*ad40*/  LOP3.LUT R9, R34, 0xffff0000, RZ, 0xc0, !PT ;  /* 0xffff000022097812 */ /* 0x000fe200078ec0ff */
[----:B------:R-:W-:Y:S01]  /*ad50*/  FFMA.FTZ R10, R4, R21, -R25 ;  /* 0x00000015040a7223 */ /* 0x000fe20000010819 */
[----:B------:R-:W-:Y:S01]  /*ad60*/  LOP3.LUT R5, R28, 0xffff0000, RZ, 0xc0, !PT ;  /* 0xffff00001c057812 */ /* 0x000fe200078ec0ff */
[-C--:B------:R-:W-:Y:S01]  /*ad70*/  FMUL.FTZ R13, R13, R0.reuse ;  /* 0x000000000d0d7220 */ /* 0x080fe20000410000 */
[----:B------:R-:W-:Y:S01]  /*ad80*/  FFMA.FTZ R11, R6, R0, -R11 ;  /* 0x00000000060b7223 */ /* 0x000fe2000001080b */
[----:B------:R-:W-:Y:S01]  /*ad90*/  LOP3.LUT R4, R35, 0xffff0000, RZ, 0xc0, !PT ;  /* 0xffff000023047812 */ /* 0x000fe200078ec0ff */
[----:B------:R-:W-:Y:S01]  /*ada0*/  FMUL.FTZ R21, R24, R9 ;  /* 0x0000000918157220 */ /* 0x000fe20000410000 */
[----:B------:R-:W-:-:S02]  /*adb0*/  LOP3.LUT R0, R29, 0xffff0000, RZ, 0xc0, !PT ;  /* 0xffff00001d007812 */ /* 0x000fc400078ec0ff */
[----:B------:R-:W-:Y:S01]  /*adc0*/  LOP3.LUT R37, R37, 0xffff0000, RZ, 0xc0, !PT ;  /* 0xffff000025257812 */ /* 0x000fe200078ec0ff */
[----:B------:R-:W-:Y:S01]  /*add0*/  FFMA.FTZ R13, R6, R8, R13 ;  /* 0x00000008060d7223 */ /* 0x000fe2000001000d */
[----:B------:R-:W-:Y:S01]  /*ade0*/  LOP3.LUT R31, R31, 0xffff0000, RZ, 0xc0, !PT ;  /* 0xffff00001f1f7812 */ /* 0x000fe200078ec0ff */
[-C--:B------:R-:W-:Y:S01]  /*adf0*/  FMUL.FTZ R24, R24, R5.reuse ;  /* 0x0000000518187220 */ /* 0x080fe20000410000 */
[C---:B------:R-:W-:Y:S01]  /*ae00*/  FMUL.FTZ R6, R15.reuse, R4 ;  /* 0x000000040f067220 */ /* 0x040fe20000410000 */
[----:B------:R-:W-:Y:S01]  /*ae10*/  FFMA.FTZ R5, R12, R5, -R21 ;  /* 0x000000050c057223 */ /* 0x000fe20000010815 */
[-C--:B------:R-:W-:Y:S01]  /*ae20*/  FMUL.FTZ R15, R15, R0.reuse ;  /* 0x000000000f0f7220 */ /* 0x080fe20000410000 */
[C---:B------:R-:W-:Y:S01]  /*ae30*/  FMUL.FTZ R21, R26.reuse, R37 ;  /* 0x000000251a157220 */ /* 0x040fe20000410000 */
[-C--:B------:R-:W-:Y:S01]  /*ae40*/  FMUL.FTZ R26, R26, R31.reuse ;  /* 0x0000001f1a1a7220 */ /* 0x080fe20000410000 */
        /* <DEDUP_REMOVED lines=15> */
.L_x_5885:
[----:B------:R-:W-:Y:S05]  /*af40*/  BSYNC B0 ;  /* 0x0000000000007941 */ /* 0x000fea0003800000 */
.L_x_5871:
        /* <DEDUP_REMOVED lines=8> */
.L_x_5868:
[----:B---3--:R-:W-:-:S05]  /*afd0*/  IMAD.U32 R0, RZ, RZ, UR37 ;  /* 0x00000025ff007e24 */ /* 0x008fca000f8e00ff */
[----:B------:R-:W-:-:S13]  /*afe0*/  ISETP.NE.AND P0, PT, R0, 0x3, PT ;  /* 0x000000030000780c */ /* 0x000fda0003f05270 */
[----:B------:R-:W-:Y:S05]  /*aff0*/  @!P0 BRA `(.L_x_5895) ;  /* 0x0000000000048947 */ /* 0x000fea0003800000 */
[----:B------:R-:W-:Y:S01]  /*b000*/  BPT.TRAP 0x1 ;  /* 0x000000040000795c */ /* 0x000fe20000300000 */
.L_x_5895:
[----:B-1----:R-:W-:Y:S01]  /*b010*/  IMAD R15, R18, 0x8, R2 ;  /* 0x00000008120f7824 */ /* 0x002fe200078e0202 */
[----:B------:R-:W-:-:S04]  /*b020*/  SHF.L.U32 R56, R19, 0x1f, RZ ;  /* 0x0000001f13387819 */ /* 0x000fc800000006ff */
[----:B------:R1:W3:Y:S01]  /*b030*/  SYNCS.PHASECHK.TRANS64.TRYWAIT P1, [R15+URZ+0x28c30], R56 ;  /* 0x028c30380f0075a7 */ /* 0x0002e2000802017f */
[----:B------:R-:W-:Y:S05]  /*b040*/  @!P0 BRA `(.L_x_5896) ;  /* 0x0000000000048947 */ /* 0x000fea0003800000 */
[----:B------:R-:W-:Y:S01]  /*b050*/  BPT.TRAP 0x1 ;  /* 0x000000040000795c */ /* 0x000fe20000300000 */
.L_x_5896:
[C---:B------:R-:W-:Y:S02]  /*b060*/  VIADD R0, R2.reuse, 0x22400 ;  /* 0x0002240002007836 */ /* 0x040fe40000000000 */
[----:B0-2---:R-:W-:-:S03]  /*b070*/  VIADD R3, R2, 0x20400 ;  /* 0x0002040002037836 */ /* 0x005fc60000000000 */
[----:B------:R-:W-:Y:S02]  /*b080*/  SHF.R.U32.HI R0, RZ, 0x4, R0 ;  /* 0x00000004ff007819 */ /* 0x000fe40000011600 */
[----:B------:R-:W-:Y:S02]  /*b090*/  SHF.R.U32.HI R3, RZ, 0x4, R3 ;  /* 0x00000004ff037819 */ /* 0x000fe40000011603 */
[----:B------:R-:W-:Y:S02]  /*b0a0*/  LOP3.LUT R0, R0, 0x3fff, RZ, 0xc0, !PT ;  /* 0x00003fff00007812 */ /* 0x000fe400078ec0ff */
[----:B------:R-:W-:Y:S02]  /*b0b0*/  LOP3.LUT R3, R3, 0x3fff, RZ, 0xc0, !PT ;  /* 0x00003fff03037812 */ /* 0x000fe400078ec0ff */
[----:B------:R-:W-:Y:S01]  /*b0c0*/  LOP3.LUT R21, R0, 0x10000, RZ, 0xfc, !PT ;  /* 0x0001000000157812 */ /* 0x000fe200078efcff */
[----:B---3--:R-:W-:Y:S06]  /*b0d0*/  @P1 BRA `(.L_x_5897) ;  /* 0x0000000000081947 */ /* 0x008fec0003800000 */
[----:B------:R-:W0:Y:S02]  /*b0e0*/  SYNCS.PHASECHK.TRANS64.TRYWAIT P1, [R15+URZ+0x28c30], R56 ;  /* 0x028c30380f0075a7 */ /* 0x000e24000802017f */
[----:B0-----:R-:W-:Y:S05]  /*b0f0*/  @!P1 BRA `(.L_x_5898) ;  /* 0x0000015000dc9947 */ /* 0x001fea0003800000 */
.L_x_5897:
[----:B------:R-:W-:Y:S01]  /*b100*/  IMAD R6, R18, 0x200, R21 ;  /* 0x0000020012067824 */ /* 0x000fe200078e0215 */
        /* <DEDUP_REMOVED lines=13> */
[----:B------:R-:W-:Y:S02]  /*b1e0*/  VIADD R10, R4, 0x4 ;  /* 0x00000004040a7836 */ /* 0x000fe40000000000 */
[----:B------:R-:W-:Y:S02]  /*b1f0*/  IMAD.MOV.U32 R11, RZ, RZ, 0x40000040 ;  /* 0x40000040ff0b7424 */ /* 0x000fe400078e00ff */
[----:B------:R-:W-:-:S04]  /*b200*/  IMAD.MOV.U32 R7, RZ, RZ, 0x40000040 ;  /* 0x40000040ff077424 */ /* 0x000fc800078e00ff */
[----:B------:R-:W-:Y:S01]  /*b210*/  HGMMA.64x64x16.F32.BF16 R24, gdesc[UR4], RZ, !UPT, gsb0 ;  /* 0x00e00000041879f0 */ /* 0x000fe2000c0018ff */
[----:B------:R-:W-:Y:S02]  /*b220*/  R2UR UR4, R12 ;  /* 0x000000000c0472ca */ /* 0x000fe400000e0000 */
[----:B------:R-:W-:Y:S02]  /*b230*/  R2UR UR5, R13 ;  /* 0x000000000d0572ca */ /* 0x000fe400000e0000 */
[----:B------:R-:W-:Y:S01]  /*b240*/  R2UR UR6, R8 ;  /* 0x00000000080672ca */ /* 0x000fe200000e0000 */
[C---:B------:R-:W-:Y:S01]  /*b250*/  VIADD R8, R6.reuse, 0x4 ;  /* 0x0000000406087836 */ /* 0x040fe20000000000 */
[----:B------:R-:W-:Y:S01]  /*b260*/  R2UR UR7, R9 ;  /* 0x00000000090772ca */ /* 0x000fe200000e0000 */
[----:B------:R-:W-:Y:S02]  /*b270*/  IMAD.MOV.U32 R9, RZ, RZ, 0x40000040 ;  /* 0x40000040ff097424 */ /* 0x000fe400078e00ff */
[----:B------:R-:W-:Y:S01]  /*b280*/  VIADD R6, R6, 0x6 ;  /* 0x0000000606067836 */ /* 0x000fe20000000000 */
[----:B------:R-:W-:-:S02]  /*b290*/  WARPGROUP.DEPBAR.LE gsb0, 0x0 ;  /* 0x00008000000079c5 */ /* 0x000fc40000010000 */
[----:B------:R-:W-:-:S07]  /*b2a0*/  WARPGROUP.ARRIVE ;  /* 0x00000000000079c5 */ /* 0x000fce0000000000 */
        /* <DEDUP_REMOVED lines=20> */
.L_x_5899:
[----:B------:R-:W2:Y:S01]  /*b3f0*/  LDL R0, [R1] ;  /* 0x0000000001007983 */ /* 0x000ea20000100800 */
[----:B------:R-:W3:Y:S01]  /*b400*/  LDC R3, c[0x0][0x448] ;  /* 0x00011200ff037b82 */ /* 0x000ee20000000800 */
[----:B------:R-:W-:Y:S01]  /*b410*/  ULDC.64 UR40, c[0x0][0x9e0] ;  /* 0x0002780000287ab9 */ /* 0x000fe20000000a00 */
[----:B------:R-:W-:Y:S01]  /*b420*/  LOP3.LUT R22, R22, 0xffffff7f, RZ, 0xc0, !PT ;  /* 0xffffff7f16167812 */ /* 0x000fe200078ec0ff */
[----:B------:R-:W-:Y:S01]  /*b430*/  UISETP.GE.AND UP0, UPT, UR41, 0x1, UPT ;  /* 0x000000012900788c */ /* 0x000fe2000bf06270 */
[----:B------:R-:W-:Y:S01]  /*b440*/  LEA R57, R168, 0xffffffc0, 0x6 ;  /* 0xffffffc0a8397811 */ /* 0x000fe200078e30ff */
[----:B------:R-:W-:Y:S02]  /*b450*/  ULDC UR4, c[0x0][0x9dc] ;  /* 0x0002770000047ab9 */ /* 0x000fe40000000800 */
[----:B------:R-:W-:Y:S01]  /*b460*/  IMAD.U32 R20, RZ, RZ, UR4 ;  /* 0x00000004ff147e24 */ /* 0x000fe2000f8e00ff */
[----:B------:R-:W-:Y:S01]  /*b470*/  IADD3 R59, -R188, R189, -R57 ;  /* 0x000000bdbc3b7210 */ /* 0x000fe20007ffe939 */
[----:B------:R-:W-:Y:S01]  /*b480*/  UP2UR UR47, UPR, URZ, 0x1 ;  /* 0x000000013f2f7883 */ /* 0x000fe20008000000 */
[----:B---3--:R-:W-:-:S13]  /*b490*/  ISETP.NE.AND P1, PT, R3, 0x1, PT ;  /* 0x000000010300780c */ /* 0x008fda0003f25270 */
[----:B------:R-:W3:Y:S01]  /*b4a0*/  @P1 LDC R3, c[0x0][0x44c] ;  /* 0x00011300ff031b82 */ /* 0x000ee20000000800 */
[----:B------:R-:W-:-:S07]  /*b4b0*/  @P1 LOP3.LUT R22, R22, 0x80, RZ, 0xfc, !PT ;  /* 0x0000008016161812 */ /* 0x000fce00078efcff */
[----:B------:R-:W4:Y:S01]  /*b4c0*/  @P1 LDC R7, c[0x0][0x450] ;  /* 0x00011400ff071b82 */ /* 0x000f220000000800 */
[----:B--2---:R-:W-:-:S04]  /*b4d0*/  IMAD.IADD R0, R0, 0x1, R199 ;  /* 0x0000000100007824 */ /* 0x004fc800078e02c7 */
[----:B---3--:R-:W-:-:S04]  /*b4e0*/  @P1 IMAD.HI.U32 R6, R0, R3, RZ ;  /* 0x0000000300061227 */ /* 0x008fc800078e00ff */
[----:B------:R-:W-:Y:S01]  /*b4f0*/  IMAD.MOV.U32 R3, RZ, RZ, R0 ;  /* 0x000000ffff037224 */ /* 0x000fe200078e0000 */
[----:B----4-:R-:W-:Y:S01]  /*b500*/  @P1 SHF.R.U32.HI R3, RZ, R7, R6 ;  /* 0x00000007ff031219 */ /* 0x010fe20000011606 */
[----:B------:R-:W-:Y:S01]  /*b510*/  VIADD R0, R15, 0x28c40 ;  /* 0x00028c400f007836 */ /* 0x000fe20000000000 */
[----:B------:R-:W-:Y:S01]  /*b520*/  PLOP3.LUT P1, PT, PT, PT, UP0, 0x40, 0x0 ;  /* 0x000000000000781c */ /* 0x000fe20003f2e808 */
[----:B------:R-:W-:Y:S02]  /*b530*/  IMAD.MOV.U32 R7, RZ, RZ, -0x40 ;  /* 0xffffffc0ff077424 */ /* 0x000fe400078e00ff */
[----:B------:R-:W2:Y:S01]  /*b540*/  SHFL.IDX PT, R14, R3, RZ, 0x1c1f ;  /* 0x001c1fff030e7589 */ /* 0x000ea200000e0000 */
[----:B------:R-:W-:Y:S01]  /*b550*/  PRMT R0, R191, 0x654, R0 ;  /* 0x00000654bf007816 */ /* 0x000fe20000000000 */
[----:B------:R-:W-:Y:S01]  /*b560*/  IMAD R6, R168, R7, 0x41 ;  /* 0x00000041a8067424 */ /* 0x000fe200078e0207 */
[----:B------:R-:W-:Y:S02]  /*b570*/  LOP3.LUT R7, RZ, R20, RZ, 0x33, !PT ;  /* 0x00000014ff077212 */ /* 0x000fe400078e33ff */
[----:B------:R3:W-:Y:S01]  /*b580*/  SYNCS.ARRIVE.TRANS64.RED.A1T0 RZ, [R0+URZ], RZ ;  /* 0x000000ff00ff79a7 */ /* 0x0007e2000810043f */
[----:B------:R-:W-:Y:S01]  /*b590*/  VIADD R63, R6, 0xffffffff ;  /* 0xffffffff063f7836 */ /* 0x000fe20000000000 */
[----:B---3--:R-:W-:-:S05]  /*b5a0*/  IADD3 R0, -R188, R6, R189 ;  /* 0x00000006bc007210 */ /* 0x008fca0007ffe1bd */
[----:B------:R-:W-:-:S04]  /*b5b0*/  IMAD.IADD R0, R0, 0x1, -R23 ;  /* 0x0000000100007824 */ /* 0x000fc800078e0a17 */
[C---:B------:R-:W-:Y:S02]  /*b5c0*/  VIADD R62, R0.reuse, UR40 ;  /* 0x00000028003e7c36 */ /* 0x040fe40008000000 */
[----:B------:R-:W-:-:S03]  /*b5d0*/  IMAD.IADD R61, R0, 0x1, R7 ;  /* 0x00000001003d7824 */ /* 0x000fc600078e0207 */
[----:B--2---:R-:W-:Y:S01]  /*b5e0*/  VIADDMNMX R0, R14, R62, R59, PT ;  /* 0x0000003e0e007246 */ /* 0x004fe2000380013b */
[----:B------:R-:W-:Y:S01]  /*b5f0*/  IMAD.IADD R6, R61, 0x1, R14 ;  /* 0x000000013d067824 */ /* 0x000fe200078e020e */
[----:B------:R-:W-:Y:S06]  /*b600*/  @P1 BRA `(.L_x_5900) ;  /* 0x0000000000581947 */ /* 0x000fec0003800000 */
[----:B------:R-:W-:Y:S01]  /*b610*/  IADD3 R7, -R23, R189, R14 ;  /* 0x000000bd17077210 */ /* 0x000fe20007ffe10e */
[----:B------:R-:W-:Y:S03]  /*b620*/  BSSY B0, `(.L_x_5901) ;  /* 0x0000010000007945 */ /* 0x000fe60003800000 */
[----:B------:R-:W-:-:S13]  /*b630*/  ISETP.GT.AND P1, PT, R7, -0x1, PT ;  /* 0xffffffff0700780c */ /* 0x000fda0003f24270 */
[----:B------:R-:W-:Y:S05]  /*b640*/  @P1 BRA `(.L_x_5902) ;  /* 0x0000000000201947 */ /* 0x000fea0003800000 */
[----:B------:R-:W-:Y:S01]  /*b650*/  UISETP.NE.AND UP0, UPT, UR41, 0x1, UPT ;  /* 0x000000012900788c */ /* 0x000fe2000bf05270 */
[----:B------:R-:W-:-:S05]  /*b660*/  LOP3.LUT R7, RZ, R7, RZ, 0x33, !PT ;  /* 0x00000007ff077212 */ /* 0x000fca00078e33ff */
[----:B------:R-:W-:-:S05]  /*b670*/  PLOP3.LUT P1, PT, PT, PT, UP0, 0x80, 0x0 ;  /* 0x000000000000781c */ /* 0x000fca0003f2f008 */
[----:B------:R-:W-:-:S08]  /*b680*/  @UP0 ULDC.64 UR4, c[0x0][0x9e8] ;  /* 0x00027a0000040ab9 */ /* 0x000fd00000000a00 */
[----:B------:R-:W-:-:S05]  /*b690*/  @P1 IMAD.HI.U32 R14, R7, UR4, RZ ;  /* 0x00000004070e1c27 */ /* 0x000fca000f8e00ff */
[----:B------:R-:W-:-:S04]  /*b6a0*/  @P1 SHF.R.U32.HI R7, RZ, UR5, R14 ;  /* 0x00000005ff071c19 */ /* 0x000fc8000801160e */
[----:B------:R-:W-:Y:S01]  /*b6b0*/  LOP3.LUT R7, RZ, R7, RZ, 0x33, !PT ;  /* 0x00000007ff077212 */ /* 0x000fe200078e33ff */
[----:B------:R-:W-:Y:S06]  /*b6c0*/  BRA `(.L_x_5903) ;  /* 0x0000000000147947 */ /* 0x000fec0003800000 */
.L_x_5902:
[----:B------:R-:W-:-:S06]  /*b6d0*/  UISETP.NE.AND UP0, UPT, UR41, 0x1, UPT ;  /* 0x000000012900788c */ /* 0x000fcc000bf05270 */
[----:B------:R-:W-:-:S05]  /*b6e0*/  PLOP3.LUT P1, PT, PT, PT, UP0, 0x80, 0x0 ;  /* 0x000000000000781c */ /* 0x000fca0003f2f008 */
[----:B------:R-:W-:-:S08]  /*b6f0*/  @UP0 ULDC.64 UR4, c[0x0][0x9e8] ;  /* 0x00027a0000040ab9 */ /* 0x000fd00000000a00 */
[----:B------:R-:W-:-:S05]  /*b700*/  @P1 IMAD.HI.U32 R14, R7, UR4, RZ ;  /* 0x00000004070e1c27 */ /* 0x000fca000f8e00ff */
[----:B------:R-:W-:-:S07]  /*b710*/  @P1 SHF.R.U32.HI R7, RZ, UR5, R14 ;  /* 0x00000005ff071c19 */ /* 0x000fce000801160e */
.L_x_5903:
[----:B------:R-:W-:Y:S05]  /*b720*/  BSYNC B0 ;  /* 0x0000000000007941 */ /* 0x000fea0003800000 */
.L_x_5901:
[----:B------:R-:W-:-:S04]  /*b730*/  IMAD R7, R7, UR41, -R57 ;  /* 0x0000002907077c24 */ /* 0x000fc8000f8e0a39 */
[----:B------:R-:W-:-:S05]  /*b740*/  IMAD.IADD R7, R7, 0x1, -R188 ;  /* 0x0000000107077824 */ /* 0x000fca00078e0abc */
[----:B------:R-:W-:Y:S02]  /*b750*/  VIMNMX R6, R6, R7, !PT ;  /* 0x0000000706067248 */ /* 0x000fe40007fe0100 */
[----:B------:R-:W-:-:S07]  /*b760*/  VIADDMNMX R0, R7, UR41, R0, PT ;  /* 0x0000002907007c46 */ /* 0x000fce000b800100 */
.L_x_5900:
[C---:B------:R-:W-:Y:S01]  /*b770*/  ISETP.GE.AND P1, PT, R63.reuse, 0x2, PT ;  /* 0x000000023f00780c */ /* 0x040fe20003f26270 */
[----:B------:R-:W-:Y:S01]  /*b780*/  UISETP.NE.AND UP0, UPT, UR47, URZ, UPT ;  /* 0x0000003f2f00728c */ /* 0x000fe2000bf05270 */
[C---:B------:R-:W-:Y:S02]  /*b790*/  ISETP.GE.AND P5, PT, R63.reuse, 0xa, PT ;  /* 0x0000000a3f00780c */ /* 0x040fe40003fa6270 */
[----:B------:R-:W-:Y:S02]  /*b7a0*/  ISETP.GT.AND P3, PT, R6, 0x1, !P1 ;  /* 0x000000010600780c */ /* 0x000fe40004f64270 */
[----:B------:R-:W-:Y:S02]  /*b7b0*/  ISETP.GE.AND P2, PT, R63, 0x9, PT ;  /* 0x000000093f00780c */ /* 0x000fe40003f46270 */
[----:B------:R-:W-:Y:S02]  /*b7c0*/  ISETP.LT.OR P3, PT, R0, 0x2, P3 ;  /* 0x000000020000780c */ /* 0x000fe40001f61670 */
[----:B------:R-:W-:-:S02]  /*b7d0*/  P2R R65, PR, RZ, 0x20 ;  /* 0x00000020ff417803 */ /* 0x000fc40000000000 */
[----:B------:R-:W-:Y:S02]  /*b7e0*/  FSEL R80, R25, -INF , !P3 ;  /* 0xff80000019507808 */ /* 0x000fe40005800000 */
[C---:B------:R-:W-:Y:S02]  /*b7f0*/  ISETP.GT.AND P3, PT, R6.reuse, 0x9, !P5 ;  /* 0x000000090600780c */ /* 0x040fe40006f64270 */
[----:B------:R-:W-:Y:S02]  /*b800*/  ISETP.GT.AND P4, PT, R6, 0x8, !P2 ;  /* 0x000000080600780c */ /* 0x000fe40005784270 */
[----:B------:R-:W-:Y:S02]  /*b810*/  ISETP.LT.OR P3, PT, R0, 0xa, P3 ;  /* 0x0000000a0000780c */ /* 0x000fe40001f61670 */
[----:B------:R-:W-:Y:S02]  /*b820*/  ISETP.GE.AND P5, PT, R63, 0x11, PT ;  /* 0x000000113f00780c */ /* 0x000fe40003fa6270 */
[----:B------:R-:W-:-:S02]  /*b830*/  FSEL R72, R29, -INF , !P3 ;  /* 0xff8000001d487808 */ /* 0x000fc40005800000 */
[----:B------:R-:W-:Y:S02]  /*b840*/  ISETP.LT.OR P4, PT, R0, 0x9, P4 ;  /* 0x000000090000780c */ /* 0x000fe40002781670 */
[----:B------:R-:W-:Y:S02]  /*b850*/  ISETP.GT.AND P3, PT, R6, 0x10, !P5 ;  /* 0x000000100600780c */ /* 0x000fe40006f64270 */
[----:B------:R-:W-:Y:S02]  /*b860*/  FSEL R74, R28, -INF , !P4 ;  /* 0xff8000001c4a7808 */ /* 0x000fe40006000000 */
        /* <DEDUP_REMOVED lines=43> */
[C---:B------:R-:W-:Y:S02]  /*bb20*/  ISETP.GE.AND P3, PT, R63.reuse, 0x32, PT ;  /* 0x000000323f00780c */ /* 0x040fe40003f66270 */
[----:B------:R-:W-:-:S02]  /*bb30*/  ISETP.GE.AND P6, PT, R63, 0x1, PT ;  /* 0x000000013f00780c */ /* 0x000fc40003fc6270 */
[----:B------:R-:W-:Y:S02]  /*bb40*/  ISETP.GT.AND P4, PT, R6, 0x31, !P3 ;  /* 0x000000310600780c */ /* 0x000fe40005f84270 */
[----:B------:R-:W-:Y:S02]  /*bb50*/  P2R R7, PR, RZ, 0x40 ;  /* 0x00000040ff077803 */ /* 0x000fe40000000000 */
[----:B------:R-:W-:-:S04]  /*bb60*/  ISETP.LT.OR P4, PT, R0, 0x32, P4 ;  /* 0x000000320000780c */ /* 0x000fc80002781670 */
[----:B------:R-:W-:Y:S02]  /*bb70*/  FSEL R14, R49, -INF , !P4 ;  /* 0xff800000310e7808 */ /* 0x000fe40006000000 */
[----:B------:R-:W-:-:S04]  /*bb80*/  ISETP.GE.AND P4, PT, R63, 0x39, PT ;  /* 0x000000393f00780c */ /* 0x000fc80003f86270 */
[----:B------:R-:W-:-:S04]  /*bb90*/  ISETP.GT.AND P5, PT, R6, 0x38, !P4 ;  /* 0x000000380600780c */ /* 0x000fc800067a4270 */
[----:B------:R-:W-:-:S04]  /*bba0*/  ISETP.LT.OR P5, PT, R0, 0x39, P5 ;  /* 0x000000390000780c */ /* 0x000fc80002fa1670 */
[----:B------:R-:W-:Y:S02]  /*bbb0*/  FSEL R52, R52, -INF , !P5 ;  /* 0xff80000034347808 */ /* 0x000fe40006800000 */
[----:B------:R-:W-:Y:S02]  /*bbc0*/  ISETP.GT.AND P5, PT, R6, RZ, !P6 ;  /* 0x000000ff0600720c */ /* 0x000fe400077a4270 */
[----:B------:R-:W-:Y:S02]  /*bbd0*/  ISETP.GE.AND P6, PT, R63, 0x3a, PT ;  /* 0x0000003a3f00780c */ /* 0x000fe40003fc6270 */
[----:B------:R-:W-:-:S04]  /*bbe0*/  ISETP.LT.OR P5, PT, R0, 0x1, P5 ;  /* 0x000000010000780c */ /* 0x000fc80002fa1670 */
[----:B------:R-:W-:Y:S02]  /*bbf0*/  FSEL R78, R24, -INF , !P5 ;  /* 0xff800000184e7808 */ /* 0x000fe40006800000 */
[----:B------:R-:W-:-:S04]  /*bc00*/  ISETP.GT.AND P5, PT, R6, 0x39, !P6 ;  /* 0x000000390600780c */ /* 0x000fc800077a4270 */
[----:B------:R-:W-:Y:S02]  /*bc10*/  ISETP.LT.OR P5, PT, R0, 0x3a, P5 ;  /* 0x0000003a0000780c */ /* 0x000fe40002fa1670 */
[----:B------:R-:W2:Y:S02]  /*bc20*/  SHFL.IDX PT, R0, R3, 0x1, 0x1c1f ;  /* 0x003c1f0003007f89 */ /* 0x000ea400000e0000 */
[----:B------:R-:W-:Y:S02]  /*bc30*/  FSEL R32, R53, -INF , !P5 ;  /* 0xff80000035207808 */ /* 0x000fe40006800000 */
[----:B------:R-:W-:Y:S02]  /*bc40*/  PLOP3.LUT P5, PT, PT, PT, UP0, 0x40, 0x0 ;  /* 0x000000000000781c */ /* 0x000fe40003fae808 */
[----:B--2---:R-:W-:Y:S01]  /*bc50*/  VIADDMNMX R25, R0, R62, R59, PT ;  /* 0x0000003e00197246 */ /* 0x004fe2000380013b */
[----:B------:R-:W-:-:S10]  /*bc60*/  IMAD.IADD R29, R61, 0x1, R0 ;  /* 0x000000013d1d7824 */ /* 0x000fd400078e0200 */
[----:B------:R-:W-:Y:S05]  /*bc70*/  @P5 BRA `(.L_x_5904) ;  /* 0x0000000000605947 */ /* 0x000fea0003800000 */
        /* <DEDUP_REMOVED lines=8> */
[----:B------:R-:W-:Y:S01]  /*bd00*/  @P5 IMAD.HI.U32 R3, R0, UR4, RZ ;  /* 0x0000000400035c27 */ /* 0x000fe2000f8e00ff */
[----:B------:R-:W-:-:S13]  /*bd10*/  PLOP3.LUT P5, PT, PT, PT, UP0, 0x80, 0x0 ;  /* 0x000000000000781c */ /* 0x000fda0003faf008 */
[----:B------:R-:W-:-:S04]  /*bd20*/  @P5 SHF.R.U32.HI R0, RZ, UR5, R3 ;  /* 0x00000005ff005c19 */ /* 0x000fc80008011603 */
[----:B------:R-:W-:Y:S01]  /*bd30*/  LOP3.LUT R0, RZ, R0, RZ, 0x33, !PT ;  /* 0x00000000ff007212 */ /* 0x000fe200078e33ff */
[----:B------:R-:W-:Y:S06]  /*bd40*/  BRA `(.L_x_5907) ;  /* 0x0000000000187947 */ /* 0x000fec0003800000 */
.L_x_5906:
[----:B------:R-:W-:-:S06]  /*bd50*/  UISETP.NE.AND UP0, UPT, UR41, 0x1, UPT ;  /* 0x000000012900788c */ /* 0x000fcc000bf05270 */
[----:B------:R-:W-:-:S05]  /*bd60*/  PLOP3.LUT P5, PT, PT, PT, UP0, 0x80, 0x0 ;  /* 0x000000000000781c */ /* 0x000fca0003faf008 */
[----:B------:R-:W-:-:S08]  /*bd70*/  @UP0 ULDC.64 UR4, c[0x0][0x9e8] ;  /* 0x00027a0000040ab9 */ /* 0x000fd00000000a00 */
[----:B------:R-:W-:Y:S01]  /*bd80*/  @P5 IMAD.HI.U32 R3, R0, UR4, RZ ;  /* 0x0000000400035c27 */ /* 0x000fe2000f8e00ff */
[----:B------:R-:W-:-:S13]  /*bd90*/  PLOP3.LUT P5, PT, PT, PT, UP0, 0x80, 0x0 ;  /* 0x000000000000781c */ /* 0x000fda0003faf008 */
[----:B------:R-:W-:-:S07]  /*bda0*/  @P5 SHF.R.U32.HI R0, RZ, UR5, R3 ;  /* 0x00000005ff005c19 */ /* 0x000fce0008011603 */
.L_x_5907:
[----:B------:R-:W-:Y:S05]  /*bdb0*/  BSYNC B0 ;  /* 0x0000000000007941 */ /* 0x000fea0003800000 */
.L_x_5905:
[----:B------:R-:W-:-:S04]  /*bdc0*/  IMAD R3, R0, UR41, -R57 ;  /* 0x0000002900037c24 */ /* 0x000fc8000f8e0a39 */
[----:B------:R-:W-:-:S05]  /*bdd0*/  IMAD.IADD R0, R3, 0x1, -R188 ;  /* 0x0000000103007824 */ /* 0x000fca00078e0abc */
[----:B------:R-:W-:Y:S02]  /*bde0*/  VIMNMX R29, R29, R0, !PT ;  /* 0x000000001d1d7248 */ /* 0x000fe40007fe0100 */
[----:B------:R-:W-:-:S07]  /*bdf0*/  VIADDMNMX R25, R0, UR41, R25, PT ;  /* 0x0000002900197c46 */ /* 0x000fce000b800119 */
.L_x_5904:
[C---:B------:R-:W-:Y:S01]  /*be00*/  ISETP.GT.AND P1, PT, R29.reuse, 0x1, !P1 ;  /* 0x000000011d00780c */ /* 0x040fe20004f24270 */
[----:B------:R-:W-:Y:S01]  /*be10*/  ULDC UR4, c[0x0][0x988] ;  /* 0x0002620000047ab9 */ /* 0x000fe20000000800 */
[----:B------:R-:W-:Y:S01]  /*be20*/  BAR.SYNC.DEFER_BLOCKING 0xf, 0x100 ;  /* 0x03c4000000007b1d */ /* 0x000fe20000010000 */
        /* <DEDUP_REMOVED lines=35> */
[----:B------:R-:W-:Y:S02]  /*c060*/  ISETP.NE.AND P2, PT, R71, RZ, PT ;  /* 0x000000ff4700720c */ /* 0x000fe40003f45270 */
[----:B------:R-:W-:Y:S02]  /*c070*/  ISETP.LT.OR P1, PT, R25, 0x1a, P1 ;  /* 0x0000001a1900780c */ /* 0x000fe40000f21670 */
[----:B------:R-:W-:Y:S02]  /*c080*/  FMNMX.FTZ R3, R14, R3, !PT ;  /* 0x000000030e037209 */ /* 0x000fe40007810000 */
[----:B------:R-:W-:Y:S02]  /*c090*/  FSEL R24, R39, -INF , !P1 ;  /* 0xff80000027187808 */ /* 0x000fe40004800000 */
[----:B------:R-:W-:Y:S02]  /*c0a0*/  ISETP.NE.AND P1, PT, R37, RZ, PT ;  /* 0x000000ff2500720c */ /* 0x000fe40003f25270 */
[----:B------:R-:W-:-:S02]  /*c0b0*/  FMNMX.FTZ R3, R52, R3, !PT ;  /* 0x0000000334037209 */ /* 0x000fc40007810000 */
[----:B------:R-:W-:Y:S02]  /*c0c0*/  ISETP.GT.AND P1, PT, R29, 0x20, !P1 ;  /* 0x000000201d00780c */ /* 0x000fe40004f24270 */
[----:B------:R-:W-:Y:S02]  /*c0d0*/  ISETP.NE.AND P5, PT, R7, RZ, PT ;  /* 0x000000ff0700720c */ /* 0x000fe40003fa5270 */
[----:B------:R-:W-:Y:S02]  /*c0e0*/  ISETP.LT.OR P1, PT, R25, 0x21, P1 ;  /* 0x000000211900780c */ /* 0x000fe40000f21670 */
[----:B------:R-:W-:Y:S02]  /*c0f0*/  FMNMX.FTZ R7, R32, R3, !PT ;  /* 0x0000000320077209 */ /* 0x000fe40007810000 */
[----:B------:R-:W-:Y:S02]  /*c100*/  FSEL R42, R42, -INF , !P1 ;  /* 0xff8000002a2a7808 */ /* 0x000fe40004800000 */
[----:B------:R-:W-:Y:S01]  /*c110*/  ISETP.GT.AND P1, PT, R29, 0x21, !P2 ;  /* 0x000000211d00780c */ /* 0x000fe20005724270 */
[----:B------:R-:W2:Y:S01]  /*c120*/  SHFL.BFLY PT, R6, R7, 0x2, 0x1f ;  /* 0x0c401f0007067f89 */ /* 0x000ea200000e0000 */
[----:B------:R-:W-:-:S02]  /*c130*/  ISETP.NE.AND P2, PT, R73, RZ, PT ;  /* 0x000000ff4900720c */ /* 0x000fc40003f45270 */
[----:B------:R-:W-:Y:S02]  /*c140*/  ISETP.LT.OR P1, PT, R25, 0x22, P1 ;  /* 0x000000221900780c */ /* 0x000fe40000f21670 */
[----:B------:R-:W-:Y:S02]  /*c150*/  ISETP.GT.AND P3, PT, R29, 0x31, !P3 ;  /* 0x000000311d00780c */ /* 0x000fe40005f64270 */
[----:B------:R-:W-:Y:S02]  /*c160*/  FSEL R28, R43, -INF , !P1 ;  /* 0xff8000002b1c7808 */ /* 0x000fe40004800000 */
[----:B------:R-:W-:Y:S02]  /*c170*/  ISETP.NE.AND P1, PT, R41, RZ, PT ;  /* 0x000000ff2900720c */ /* 0x000fe40003f25270 */
[C---:B------:R-:W-:Y:S02]  /*c180*/  ISETP.GT.AND P4, PT, R29.reuse, 0x38, !P4 ;  /* 0x000000381d00780c */ /* 0x040fe40006784270 */
[----:B------:R-:W-:-:S02]  /*c190*/  ISETP.GT.AND P1, PT, R29, 0x28, !P1 ;  /* 0x000000281d00780c */ /* 0x000fc40004f24270 */
[C---:B------:R-:W-:Y:S02]  /*c1a0*/  ISETP.LT.OR P3, PT, R25.reuse, 0x32, P3 ;  /* 0x000000321900780c */ /* 0x040fe40001f61670 */
[----:B------:R-:W-:Y:S02]  /*c1b0*/  ISETP.LT.OR P1, PT, R25, 0x29, P1 ;  /* 0x000000291900780c */ /* 0x000fe40000f21670 */
[C---:B------:R-:W-:Y:S02]  /*c1c0*/  ISETP.GT.AND P6, PT, R29.reuse, 0x39, !P6 ;  /* 0x000000391d00780c */ /* 0x040fe400077c4270 */
[----:B------:R-:W-:Y:S02]  /*c1d0*/  FSEL R46, R46, -INF , !P1 ;  /* 0xff8000002e2e7808 */ /* 0x000fe40004800000 */
[----:B------:R-:W-:Y:S02]  /*c1e0*/  ISETP.GT.AND P1, PT, R29, RZ, !P5 ;  /* 0x000000ff1d00720c */ /* 0x000fe40006f24270 */
[----:B--2---:R-:W-:Y:S01]  /*c1f0*/  FMNMX.FTZ R27, R7, R6, !PT ;  /* 0x00000006071b7209 */ /* 0x004fe20007810000 */
[----:B------:R-:W-:Y:S01]  /*c200*/  IMAD.U32 R7, RZ, RZ, UR4 ;  /* 0x00000004ff077e24 */ /* 0x000fe2000f8e00ff */
[----:B------:R-:W-:-:S02]  /*c210*/  ISETP.LT.OR P1, PT, R25, 0x1, P1 ;  /* 0x000000011900780c */ /* 0x000fc40000f21670 */
[----:B------:R-:W-:Y:S01]  /*c220*/  ISETP.NE.AND P5, PT, R45, RZ, PT ;  /* 0x000000ff2d00720c */ /* 0x000fe20003fa5270 */
[----:B------:R-:W2:Y:S01]  /*c230*/  SHFL.BFLY PT, R6, R27, 0x1, 0x1f ;  /* 0x0c201f001b067f89 */ /* 0x000ea200000e0000 */
[----:B------:R-:W-:Y:S02]  /*c240*/  FSEL R26, R26, -INF , !P1 ;  /* 0xff8000001a1a7808 */ /* 0x000fe40004800000 */
[----:B------:R-:W-:Y:S02]  /*c250*/  ISETP.GT.AND P1, PT, R29, 0x29, !P2 ;  /* 0x000000291d00780c */ /* 0x000fe40005724270 */
[----:B------:R-:W-:Y:S02]  /*c260*/  FMNMX.FTZ R3, R26, R62, !PT ;  /* 0x0000003e1a037209 */ /* 0x000fe40007810000 */
[----:B------:R-:W-:Y:S02]  /*c270*/  ISETP.LT.OR P1, PT, R25, 0x2a, P1 ;  /* 0x0000002a1900780c */ /* 0x000fe40000f21670 */
[----:B------:R-:W-:-:S02]  /*c280*/  FMNMX.FTZ R3, R40, R3, !PT ;  /* 0x0000000328037209 */ /* 0x000fc40007810000 */
[----:B------:R-:W-:Y:S02]  /*c290*/  ISETP.GT.AND P2, PT, R29, 0x30, !P5 ;  /* 0x000000301d00780c */ /* 0x000fe40006f44270 */
[----:B------:R-:W-:Y:S02]  /*c2a0*/  FMNMX.FTZ R3, R30, R3, !PT ;  /* 0x000000031e037209 */ /* 0x000fe40007810000 */
[----:B------:R-:W-:Y:S02]  /*c2b0*/  FSEL R76, R47, -INF , !P1 ;  /* 0xff8000002f4c7808 */ /* 0x000fe40004800000 */
[----:B------:R-:W-:Y:S02]  /*c2c0*/  FMNMX.FTZ R3, R34, R3, !PT ;  /* 0x0000000322037209 */ /* 0x000fe40007810000 */
[----:B------:R-:W-:Y:S02]  /*c2d0*/  ISETP.LT.OR P2, PT, R25, 0x31, P2 ;  /* 0x000000311900780c */ /* 0x000fe40001741670 */
[----:B------:R-:W-:-:S02]  /*c2e0*/  FMNMX.FTZ R3, R0, R3, !PT ;  /* 0x0000000300037209 */ /* 0x000fc40007810000 */
[----:B------:R-:W-:Y:S02]  /*c2f0*/  FSEL R50, R50, -INF , !P2 ;  /* 0xff80000032327808 */ /* 0x000fe40005000000 */
[----:B------:R-:W-:Y:S02]  /*c300*/  FMNMX.FTZ R3, R38, R3, !PT ;  /* 0x0000000326037209 */ /* 0x000fe40007810000 */
[----:B--2---:R-:W-:Y:S02]  /*c310*/  FMNMX.FTZ R6, R27, R6, !PT ;  /* 0x000000061b067209 */ /* 0x004fe40007810000 */
[----:B------:R-:W-:Y:S02]  /*c320*/  FMNMX.FTZ R3, R24, R3, !PT ;  /* 0x0000000318037209 */ /* 0x000fe40007810000 */
[C---:B------:R-:W-:Y:S01]  /*c330*/  FSETP.NEU.FTZ.AND P1, PT, R6.reuse, -INF , PT ;  /* 0xff8000000600780b */ /* 0x040fe20003f3d000 */
[----:B------:R-:W-:Y:S01]  /*c340*/  FMUL.FTZ R27, R6, R7 ;  /* 0x00000007061b7220 */ /* 0x000fe20000410000 */
[----:B------:R-:W-:-:S02]  /*c350*/  FMNMX.FTZ R3, R42, R3, !PT ;  /* 0x000000032a037209 */ /* 0x000fc40007810000 */
[----:B------:R-:W-:Y:S02]  /*c360*/  ISETP.LT.OR P4, PT, R25, 0x39, P4 ;  /* 0x000000391900780c */ /* 0x000fe40002781670 */
        /* <DEDUP_REMOVED lines=14> */
[----:B------:R-:W-:Y:S01]  /*c450*/  MUFU.EX2 R29, R29 ;  /* 0x0000001d001d7308 */ /* 0x000fe20000000800 */
[----:B------:R-:W-:Y:S01]  /*c460*/  FSEL R80, R55, -INF , !P6 ;  /* 0xff80000037507808 */ /* 0x000fe20007000000 */
[--C-:B------:R-:W-:Y:S01]  /*c470*/  FFMA.FTZ R70, R70, R7, -R27.reuse ;  /* 0x0000000746467223 */ /* 0x100fe2000001081b */
[----:B------:R-:W-:Y:S01]  /*c480*/  FMNMX.FTZ R3, R54, R3, !PT ;  /* 0x0000000336037209 */ /* 0x000fe20007810000 */
[-CC-:B------:R-:W-:Y:S01]  /*c490*/  FFMA.FTZ R68, R68, R7.reuse, -R27.reuse ;  /* 0x0000000744447223 */ /* 0x180fe2000001081b */
[-CC-:B------:R-:W-:Y:S01]  /*c4a0*/  FFMA.FTZ R66, R66, R7.reuse, -R27.reuse ;  /* 0x0000000742427223 */ /* 0x180fe2000001081b */
[--C-:B------:R-:W-:Y:S01]  /*c4b0*/  FFMA.FTZ R64, R64, R7, -R27.reuse ;  /* 0x0000000740407223 */ /* 0x100fe2000001081b */
[----:B------:R-:W-:Y:S01]  /*c4c0*/  FMNMX.FTZ R3, R80, R3, !PT ;  /* 0x0000000350037209 */ /* 0x000fe20007810000 */
[----:B------:R-:W2:Y:S01]  /*c4d0*/  MUFU.EX2 R164, R31 ;  /* 0x0000001f00a47308 */ /* 0x000ea20000000800 */
[-CC-:B------:R-:W-:Y:S01]  /*c4e0*/  FFMA.FTZ R60, R60, R7.reuse, -R27.reuse ;  /* 0x000000073c3c7223 */ /* 0x180fe2000001081b */
[-CC-:B------:R-:W-:Y:S01]  /*c4f0*/  FFMA.FTZ R58, R58, R7.reuse, -R27.reuse ;  /* 0x000000073a3a7223 */ /* 0x180fe2000001081b */
[-CC-:B------:R-:W-:Y:S01]  /*c500*/  FFMA.FTZ R44, R44, R7.reuse, -R27.reuse ;  /* 0x000000072c2c7223 */ /* 0x180fe2000001081b */
[----:B------:R-:W3:Y:S01]  /*c510*/  SHFL.BFLY PT, R72, R3, 0x2, 0x1f ;  /* 0x0c401f0003487f89 */ /* 0x000ee200000e0000 */
[-CC-:B------:R-:W-:Y:S01]  /*c520*/  FFMA.FTZ R36, R36, R7.reuse, -R27.reuse ;  /* 0x0000000724247223 */ /* 0x180fe2000001081b */
[-CC-:B------:R-:W-:Y:S01]  /*c530*/  FFMA.FTZ R48, R48, R7.reuse, -R27.reuse ;  /* 0x0000000730307223 */ /* 0x180fe2000001081b */
[-CC-:B------:R-:W-:Y:S01]  /*c540*/  FFMA.FTZ R52, R52, R7.reuse, -R27.reuse ;  /* 0x0000000734347223 */ /* 0x180fe2000001081b */
[----:B------:R-:W-:Y:S01]  /*c550*/  MUFU.EX2 R74, R74 ;  /* 0x0000004a004a7308 */ /* 0x000fe20000000800 */
[----:B------:R-:W-:-:S07]  /*c560*/  FFMA.FTZ R27, R32, R7, -R27 ;  /* 0x00000007201b7223 */ /* 0x000fce000001081b */
[----:B------:R-:W4:Y:S01]  /*c570*/  MUFU.EX2 R25, R25 ;  /* 0x0000001900197308 */ /* 0x000f220000000800 */
[----:B--2---:R-:W-:Y:S01]  /*c580*/  FADD.FTZ R43, R29, R164 ;  /* 0x000000a41d2b7221 */ /* 0x004fe20000010000 */
[----:B------:R-:W-:-:S06]  /*c590*/  F2FP.BF16.F32.PACK_AB R164, R164, R29 ;  /* 0x0000001da4a4723e */ /* 0x000fcc00000010ff */
[----:B------:R-:W-:Y:S01]  /*c5a0*/  MUFU.EX2 R70, R70 ;  /* 0x0000004600467308 */ /* 0x000fe20000000800 */
[----:B---3--:R-:W-:-:S07]  /*c5b0*/  FMNMX.FTZ R72, R3, R72, !PT ;  /* 0x0000004803487209 */ /* 0x008fce0007810000 */
[----:B------:R-:W2:Y:S01]  /*c5c0*/  MUFU.EX2 R31, R68 ;  /* 0x00000044001f7308 */ /* 0x000ea20000000800 */
[----:B------:R-:W3:Y:S01]  /*c5d0*/  SHFL.BFLY PT, R3, R72, 0x1, 0x1f ;  /* 0x0c201f0048037f89 */ /* 0x000ee200000e0000 */
[----:B----4-:R-:W-:-:S06]  /*c5e0*/  F2FP.BF16.F32.PACK_AB R166, R25, R74 ;  /* 0x0000004a19a6723e */ /* 0x010fcc00000010ff */
[----:B------:R-:W-:Y:S08]  /*c5f0*/  MUFU.EX2 R66, R66 ;  /* 0x0000004200427308 */ /* 0x000ff00000000800 */
[----:B------:R-:W4:Y:S01]  /*c600*/  MUFU.EX2 R33, R64 ;  /* 0x0000004000217308 */ /* 0x000f220000000800 */
[----:B--2---:R-:W-:-:S07]  /*c610*/  F2FP.BF16.F32.PACK_AB R160, R31, R70 ;  /* 0x000000461fa0723e */ /* 0x004fce00000010ff */
[----:B------:R-:W-:Y:S01]  /*c620*/  MUFU.EX2 R60, R60 ;  /* 0x0000003c003c7308 */ /* 0x000fe20000000800 */
[----:B---3--:R-:W-:-:S04]  /*c630*/  FMNMX.FTZ R14, R72, R3, !PT ;  /* 0x00000003480e7209 */ /* 0x008fc80007810000 */
[C---:B------:R-:W-:Y:S01]  /*c640*/  FSETP.NEU.FTZ.AND P1, PT, R14.reuse, -INF , PT ;  /* 0xff8000000e00780b */ /* 0x040fe20003f3d000 */
[----:B------:R-:W-:Y:S02]  /*c650*/  FMUL.FTZ R3, R14, R7 ;  /* 0x000000070e037220 */ /* 0x000fe40000410000 */
[----:B------:R-:W2:Y:S01]  /*c660*/  MUFU.EX2 R35, R58 ;  /* 0x0000003a00237308 */ /* 0x000ea20000000800 */
[----:B----4-:R-:W-:Y:S02]  /*c670*/  F2FP.BF16.F32.PACK_AB R162, R33, R66 ;  /* 0x0000004221a2723e */ /* 0x010fe400000010ff */
[----:B------:R-:W-:-:S05]  /*c680*/  FSEL R3, R3, RZ, P1 ;  /* 0x000000ff03037208 */ /* 0x000fca0000800000 */
        /* <DEDUP_REMOVED lines=17> */
[----:B------:R-:W-:Y:S01]  /*c7a0*/  FFMA.FTZ R3, R80, R7, -R3 ;  /* 0x0000000750037223 */ /* 0x000fe20000010803 */
[----:B--2---:R-:W-:-:S03]  /*c7b0*/  F2FP.BF16.F32.PACK_AB R156, R35, R60 ;  /* 0x0000003c239c723e */ /* 0x004fc600000010ff */
[----:B------:R-:W2:Y:S08]  /*c7c0*/  MUFU.EX2 R40, R40 ;  /* 0x0000002800287308 */ /* 0x000eb00000000800 */
[----:B------:R-:W4:Y:S08]  /*c7d0*/  MUFU.EX2 R167, R30 ;  /* 0x0000001e00a77308 */ /* 0x000f300000000800 */
[----:B------:R-:W5:Y:S08]  /*c7e0*/  MUFU.EX2 R34, R34 ;  /* 0x0000002200227308 */ /* 0x000f700000000800 */
[----:B------:R0:W1:Y:S08]  /*c7f0*/  MUFU.EX2 R161, R0 ;  /* 0x0000000000a17308 */ /* 0x0000700000000800 */
[----:B------:R-:W1:Y:S01]  /*c800*/  MUFU.EX2 R38, R38 ;  /* 0x0000002600267308 */ /* 0x000e620000000800 */
[----:B0-----:R-:W-:Y:S01]  /*c810*/  FADD.FTZ R0, R74, R43 ;  /* 0x0000002b4a007221 */ /* 0x001fe20000010000 */
[----:B---3--:R-:W-:Y:S01]  /*c820*/  FADD.FTZ R43, R26, R165 ;  /* 0x000000a51a2b7221 */ /* 0x008fe20000010000 */
[----:B------:R-:W-:-:S02]  /*c830*/  F2FP.BF16.F32.PACK_AB R165, R165, R26 ;  /* 0x0000001aa5a5723e */ /* 0x000fc400000010ff */
[----:B------:R-:W-:Y:S01]  /*c840*/  FADD.FTZ R45, R25, R0 ;  /* 0x00000000192d7221 */ /* 0x000fe20000010000 */
[----:B--2---:R-:W-:Y:S02]  /*c850*/  FADD.FTZ R0, R40, R43 ;  /* 0x0000002b28007221 */ /* 0x004fe40000010000 */
[----:B------:R0:W2:Y:S08]  /*c860*/  MUFU.EX2 R163, R24 ;  /* 0x0000001800a37308 */ /* 0x0000b00000000800 */
[----:B------:R-:W3:Y:S01]  /*c870*/  MUFU.EX2 R42, R42 ;  /* 0x0000002a002a7308 */ /* 0x000ee20000000800 */
[----:B0-----:R-:W-:Y:S01]  /*c880*/  FADD.FTZ R24, R70, R45 ;  /* 0x0000002d46187221 */ /* 0x001fe20000010000 */
[C---:B----4-:R-:W-:Y:S01]  /*c890*/  FADD.FTZ R45, R167.reuse, R0 ;  /* 0x00000000a72d7221 */ /* 0x050fe20000010000 */
[----:B------:R-:W-:-:S02]  /*c8a0*/  F2FP.BF16.F32.PACK_AB R167, R167, R40 ;  /* 0x00000028a7a7723e */ /* 0x000fc400000010ff */
[----:B------:R-:W-:Y:S01]  /*c8b0*/  FADD.FTZ R47, R31, R24 ;  /* 0x000000181f2f7221 */ /* 0x000fe20000010000 */
[----:B-----5:R-:W-:Y:S02]  /*c8c0*/  FADD.FTZ R0, R34, R45 ;  /* 0x0000002d22007221 */ /* 0x020fe40000010000 */
[----:B------:R-:W0:Y:S01]  /*c8d0*/  MUFU.EX2 R157, R28 ;  /* 0x0000001c009d7308 */ /* 0x000e220000000800 */
[----:B------:R-:W-:Y:S01]  /*c8e0*/  FADD.FTZ R24, R66, R47 ;  /* 0x0000002f42187221 */ /* 0x000fe20000010000 */
[C---:B-1----:R-:W-:Y:S01]  /*c8f0*/  FADD.FTZ R29, R161.reuse, R0 ;  /* 0x00000000a11d7221 */ /* 0x042fe20000010000 */
[----:B------:R-:W-:Y:S01]  /*c900*/  F2FP.BF16.F32.PACK_AB R161, R161, R34 ;  /* 0x00000022a1a1723e */ /* 0x000fe200000010ff */
[----:B------:R1:W-:Y:S01]  /*c910*/  STSM.16.M88.4 [R202+0x26800], R164 ;  /* 0x026800a4ca007844 */ /* 0x0003e20000000200 */
[----:B------:R-:W-:Y:S01]  /*c920*/  FADD.FTZ R45, R33, R24 ;  /* 0x00000018212d7221 */ /* 0x000fe20000010000 */
[----:B------:R-:W-:Y:S02]  /*c930*/  FADD.FTZ R0, R38, R29 ;  /* 0x0000001d26007221 */ /* 0x000fe40000010000 */
[----:B------:R-:W4:Y:S01]  /*c940*/  MUFU.EX2 R44, R44 ;  /* 0x0000002c002c7308 */ /* 0x000f220000000800 */
[----:B------:R-:W-:Y:S01]  /*c950*/  FADD.FTZ R24, R60, R45 ;  /* 0x0000002d3c187221 */ /* 0x000fe20000010000 */
[C---:B--2---:R-:W-:Y:S01]  /*c960*/  FADD.FTZ R29, R163.reuse, R0 ;  /* 0x00000000a31d7221 */ /* 0x044fe20000010000 */
[----:B------:R-:W-:-:S02]  /*c970*/  F2FP.BF16.F32.PACK_AB R163, R163, R38 ;  /* 0x00000026a3a3723e */ /* 0x000fc400000010ff */
[----:B------:R-:W-:Y:S01]  /*c980*/  FADD.FTZ R31, R35, R24 ;  /* 0x00000018231f7221 */ /* 0x000fe20000010000 */
[----:B---3--:R-:W-:Y:S02]  /*c990*/  FADD.FTZ R0, R42, R29 ;  /* 0x0000001d2a007221 */ /* 0x008fe40000010000 */
[----:B------:R-:W2:Y:S01]  /*c9a0*/  MUFU.EX2 R46, R46 ;  /* 0x0000002e002e7308 */ /* 0x000ea20000000800 */
[----:B------:R1:W-:Y:S01]  /*c9b0*/  STSM.16.M88.4 [R205], R160 ;  /* 0x000000a0cd007844 */ /* 0x0003e20000000200 */
[C---:B0-----:R-:W-:Y:S01]  /*c9c0*/  FADD.FTZ R29, R157.reuse, R0 ;  /* 0x000000009d1d7221 */ /* 0x041fe20000010000 */
[----:B------:R-:W-:-:S05]  /*c9d0*/  F2FP.BF16.F32.PACK_AB R157, R157, R42 ;  /* 0x0000002a9d9d723e */ /* 0x000fca00000010ff */
[----:B------:R-:W0:Y:S01]  /*c9e0*/  MUFU.EX2 R37, R36 ;  /* 0x0000002400257308 */ /* 0x000e220000000800 */
[----:B----4-:R-:W-:-:S07]  /*c9f0*/  FADD.FTZ R0, R44, R31 ;  /* 0x0000001f2c007221 */ /* 0x010fce0000010000 */
[----:B------:R-:W3:Y:S01]  /*ca00*/  MUFU.EX2 R41, R76 ;  /* 0x0000004c00297308 */ /* 0x000ee20000000800 */
[----:B--2---:R-:W-:-:S07]  /*ca10*/  FADD.FTZ R24, R46, R29 ;  /* 0x0000001d2e187221 */ /* 0x004fce0000010000 */
[----:B------:R-:W-:Y:S01]  /*ca20*/  MUFU.EX2 R48, R48 ;  /* 0x0000003000307308 */ /* 0x000fe20000000800 */
[C---:B0-----:R-:W-:Y:S01]  /*ca30*/  F2FP.BF16.F32.PACK_AB R158, R37.reuse, R44 ;  /* 0x0000002c259e723e */ /* 0x041fe200000010ff */
        /* <DEDUP_REMOVED lines=15> */
[----:B------:R-:W2:Y:S08]  /*cb30*/  MUFU.EX2 R54, R54 ;  /* 0x0000003600367308 */ /* 0x000eb00000000800 */
[----:B------:R3:W4:Y:S01]  /*cb40*/  MUFU.EX2 R25, R3 ;  /* 0x0000000300197308 */ /* 0x0007220000000800 */
[----:B0-----:R-:W-:Y:S01]  /*cb50*/  F2FP.BF16.F32.PACK_AB R154, R27, R52 ;  /* 0x000000341b9a723e */ /* 0x001fe200000010ff */
[----:B------:R-:W-:Y:S01]  /*cb60*/  FADD.FTZ R52, R52, R39 ;  /* 0x0000002734347221 */ /* 0x000fe20000010000 */
[----:B--2---:R-:W-:-:S03]  /*cb70*/  FADD.FTZ R0, R54, R43 ;  /* 0x0000002b36007221 */ /* 0x004fc60000010000 */
[----:B---3--:R-:W-:Y:S01]  /*cb80*/  FADD.FTZ R3, R27, R52 ;  /* 0x000000341b037221 */ /* 0x008fe20000010000 */
[C---:B----4-:R-:W-:Y:S01]  /*cb90*/  F2FP.BF16.F32.PACK_AB R155, R25.reuse, R54 ;  /* 0x00000036199b723e */ /* 0x050fe200000010ff */
[----:B------:R-:W-:-:S04]  /*cba0*/  FADD.FTZ R0, R25, R0 ;  /* 0x0000000019007221 */ /* 0x000fc80000010000 */
[----:B------:R1:W-:Y:S01]  /*cbb0*/  STSM.16.M88.4 [R204], R152 ;  /* 0x00000098cc007844 */ /* 0x0003e20000000200 */
[----:B------:R-:W-:Y:S05]  /*cbc0*/  @!P0 BRA `(.L_x_5908) ;  /* 0x0000000000048947 */ /* 0x000fea0003800000 */
[----:B------:R-:W-:Y:S01]  /*cbd0*/  BPT.TRAP 0x1 ;  /* 0x000000040000795c */ /* 0x000fe20000300000 */
.L_x_5908:
[----:B------:R0:W2:Y:S01]  /*cbe0*/  SYNCS.PHASECHK.TRANS64.TRYWAIT P1, [R15+URZ+0x28c50], R56 ;  /* 0x028c50380f0075a7 */ /* 0x0000a2000802017f */
[----:B------:R-:W-:Y:S05]  /*cbf0*/  @!P0 BRA `(.L_x_5909) ;  /* 0x0000000000048947 */ /* 0x000fea0003800000 */
[----:B------:R-:W-:Y:S01]  /*cc00*/  BPT.TRAP 0x1 ;  /* 0x000000040000795c */ /* 0x000fe20000300000 */
.L_x_5909:
[----:B------:R-:W-:Y:S01]  /*cc10*/  ULDC UR44, c[0x0][0x9e4] ;  /* 0x00027900002c7ab9 */ /* 0x000fe20000000800 */
[----:B------:R-:W-:Y:S01]  /*cc20*/  ULDC UR45, c[0x0][0x9dc] ;  /* 0x00027700002d7ab9 */ /* 0x000fe20000000800 */
[----:B------:R-:W-:Y:S01]  /*cc30*/  ULDC UR38, c[0x0][0x988] ;  /* 0x0002620000267ab9 */ /* 0x000fe20000000800 */
[----:B------:R-:W-:Y:S01]  /*cc40*/  ULDC UR46, c[0x0][0x9e0] ;  /* 0x00027800002e7ab9 */ /* 0x000fe20000000800 */
[----:B------:R-:W-:Y:S01]  /*cc50*/  BSSY B0, `(.L_x_5910) ;  /* 0x0000006000007945 */ /* 0x000fe20003800000 */
[----:B------:R-:W-:Y:S02]  /*cc60*/  IMAD R24, R18, 0x1000, R197 ;  /* 0x0000100012187824 */ /* 0x000fe400078e02c5 */
[----:B------:R-:W-:Y:S01]  /*cc70*/  IMAD.MOV.U32 R25, RZ, RZ, 0x40000040 ;  /* 0x40000040ff197424 */ /* 0x000fe200078e00ff */
[----:B--2---:R-:W-:Y:S06]  /*cc80*/  @P1 BRA `(.L_x_5911) ;  /* 0x0000000000081947 */ /* 0x004fec0003800000 */
[----:B------:R-:W2:Y:S02]  /*cc90*/  SYNCS.PHASECHK.TRANS64.TRYWAIT P1, [R15+URZ+0x28c50], R56 ;  /* 0x028c50380f0075a7 */ /* 0x000ea4000802017f */
[----:B--2---:R-:W-:Y:S05]  /*cca0*/  @!P1 BRA `(.L_x_5912) ;  /* 0x0000013800049947 */ /* 0x004fea0003800000 */
.L_x_5911:
[----:B------:R-:W-:Y:S05]  /*ccb0*/  BSYNC B0 ;  /* 0x0000000000007941 */ /* 0x000fea0003800000 */
.L_x_5910:
        /* <DEDUP_REMOVED lines=14> */
[----:B0-2---:R-:W-:-:S06]  /*cda0*/  WARPGROUP.ARRIVE ;  /* 0x00000000000079c5 */ /* 0x005fcc0000000000 */
        /* <DEDUP_REMOVED lines=24> */
.L_x_5913:
[----:B-1----:R-:W0:Y:S01]  /*cf30*/  LDC R152, c[0x0][0x448] ;  /* 0x00011200ff987b82 */ /* 0x002e220000000800 */
[----:B------:R-:W-:Y:S01]  /*cf40*/  VIADD R15, R15, 0x28c60 ;  /* 0x00028c600f0f7836 */ /* 0x000fe20000000000 */
[----:B------:R-:W-:Y:S01]  /*cf50*/  UISETP.NE.AND UP0, UPT, UR47, URZ, UPT ;  /* 0x0000003f2f00728c */ /* 0x000fe2000bf05270 */
[----:B------:R-:W-:-:S03]  /*cf60*/  IMAD.MOV.U32 R153, RZ, RZ, R199 ;  /* 0x000000ffff997224 */ /* 0x000fc600078e00c7 */
[----:B------:R-:W-:-:S04]  /*cf70*/  PRMT R15, R191, 0x654, R15 ;  /* 0x00000654bf0f7816 */ /* 0x000fc8000000000f */
[----:B------:R1:W-:Y:S01]  /*cf80*/  SYNCS.ARRIVE.TRANS64.RED.A1T0 RZ, [R15+URZ], RZ ;  /* 0x000000ff0fff79a7 */ /* 0x0003e2000810043f */
[----:B0-----:R-:W-:-:S13]  /*cf90*/  ISETP.NE.AND P1, PT, R152, 0x1, PT ;  /* 0x000000019800780c */ /* 0x001fda0003f25270 */
[----:B------:R-:W0:Y:S08]  /*cfa0*/  @P1 LDC R152, c[0x0][0x44c] ;  /* 0x00011300ff981b82 */ /* 0x000e300000000800 */
[----:B-1----:R-:W1:Y:S01]  /*cfb0*/  @P1 LDC R15, c[0x0][0x450] ;  /* 0x00011400ff0f1b82 */ /* 0x002e620000000800 */
[----:B0-----:R-:W-:-:S05]  /*cfc0*/  @P1 IMAD.HI.U32 R152, R199, R152, RZ ;  /* 0x00000098c7981227 */ /* 0x001fca00078e00ff */
[----:B-1----:R-:W-:Y:S01]  /*cfd0*/  @P1 SHF.R.U32.HI R153, RZ, R15, R152 ;  /* 0x0000000fff991219 */ /* 0x002fe20000011698 */
[----:B------:R-:W-:Y:S01]  /*cfe0*/  VIADD R15, R168, 0xfffffffe ;  /* 0xfffffffea80f7836 */ /* 0x000fe20000000000 */
[----:B------:R-:W-:Y:S02]  /*cff0*/  PLOP3.LUT P1, PT, PT, PT, UP0, 0x40, 0x0 ;  /* 0x000000000000781c */ /* 0x000fe40003f2e808 */
[----:B------:R-:W-:-:S05]  /*d000*/  IADD3 R152, R153, R189, -R23 ;  /* 0x000000bd99987210 */ /* 0x000fca0007ffe817 */
[----:B------:R-:W-:-:S06]  /*d010*/  VIADD R153, R152, UR40 ;  /* 0x0000002898997c36 */ /* 0x000fcc0008000000 */
[----:B------:R-:W-:Y:S05]  /*d020*/  @P1 BRA `(.L_x_5914) ;  /* 0x0000000000541947 */ /* 0x000fea0003800000 */
[C---:B------:R-:W-:Y:S01]  /*d030*/  ISETP.GT.AND P1, PT, R152.reuse, RZ, PT ;  /* 0x000000ff9800720c */ /* 0x040fe20003f24270 */
[----:B------:R-:W-:Y:S01]  /*d040*/  BSSY B0, `(.L_x_5915) ;  /* 0x0000010000007945 */ /* 0x000fe20003800000 */
[----:B------:R-:W-:-:S11]  /*d050*/  VIADD R154, R152, 0xffffffff ;  /* 0xffffffff989a7836 */ /* 0x000fd60000000000 */
[----:B------:R-:W-:Y:S05]  /*d060*/  @P1 BRA `(.L_x_5916) ;  /* 0x0000000000201947 */ /* 0x000fea0003800000 */
[----:B------:R-:W-:Y:S01]  /*d070*/  UISETP.NE.AND UP0, UPT, UR41, 0x1, UPT ;  /* 0x000000012900788c */ /* 0x000fe2000bf05270 */
[----:B------:R-:W-:-:S05]  /*d080*/  IMAD.MOV R152, RZ, RZ, -R152 ;  /* 0x000000ffff987224 */ /* 0x000fca00078e0a98 */
[----:B------:R-:W-:-:S05]  /*d090*/  PLOP3.LUT P1, PT, PT, PT, UP0, 0x80, 0x0 ;  /* 0x000000000000781c */ /* 0x000fca0003f2f008 */
[----:B------:R-:W-:-:S08]  /*d0a0*/  @UP0 ULDC.64 UR4, c[0x0][0x9e8] ;  /* 0x00027a0000040ab9 */ /* 0x000fd00000000a00 */
[----:B------:R-:W-:-:S05]  /*d0b0*/  @P1 IMAD.HI.U32 R154, R152, UR4, RZ ;  /* 0x00000004989a1c27 */ /* 0x000fca000f8e00ff */
[----:B------:R-:W-:-:S04]  /*d0c0*/  @P1 SHF.R.U32.HI R152, RZ, UR5, R154 ;  /* 0x00000005ff981c19 */ /* 0x000fc8000801169a */
[----:B------:R-:W-:Y:S01]  /*d0d0*/  LOP3.LUT R154, RZ, R152, RZ, 0x33, !PT ;  /* 0x00000098ff9a7212 */ /* 0x000fe200078e33ff */
[----:B------:R-:W-:Y:S06]  /*d0e0*/  BRA `(.L_x_5917) ;  /* 0x0000000000147947 */ /* 0x000fec0003800000 */
.L_x_5916:
[----:B------:R-:W-:-:S06]  /*d0f0*/  UISETP.NE.AND UP0, UPT, UR41, 0x1, UPT ;  /* 0x000000012900788c */ /* 0x000fcc000bf05270 */
[----:B------:R-:W-:-:S05]  /*d100*/  PLOP3.LUT P1, PT, PT, PT, UP0, 0x80, 0x0 ;  /* 0x000000000000781c */ /* 0x000fca0003f2f008 */
[----:B------:R-:W-:-:S08]  /*d110*/  @UP0 ULDC.64 UR4, c[0x0][0x9e8] ;  /* 0x00027a0000040ab9 */ /* 0x000fd00000000a00 */
[----:B------:R-:W-:-:S05]  /*d120*/  @P1 IMAD.HI.U32 R152, R154, UR4, RZ ;  /* 0x000000049a981c27 */ /* 0x000fca000f8e00ff */
[----:B------:R-:W-:-:S07]  /*d130*/  @P1 SHF.R.U32.HI R154, RZ, UR5, R152 ;  /* 0x00000005ff9a1c19 */ /* 0x000fce0008011698 */
.L_x_5917:
[----:B------:R-:W-:Y:S05]  /*d140*/  BSYNC B0 ;  /* 0x0000000000007941 */ /* 0x000fea0003800000 */
.L_x_5915:
[----:B------:R-:W-:-:S04]  /*d150*/  IMAD.U32 R152, RZ, RZ, UR41 ;  /* 0x00000029ff987e24 */ /* 0x000fc8000f8e00ff */
[----:B------:R-:W-:-:S05]  /*d160*/  IMAD R152, R154, R152, UR41 ;  /* 0x000000299a987e24 */ /* 0x000fca000f8e0298 */
[----:B------:R-:W-:-:S07]  /*d170*/  VIMNMX R153, R153, R152, PT ;  /* 0x0000009899997248 */ /* 0x000fce0003fe0100 */
.L_x_5914:
[----:B------:R-:W2:Y:S01]  /*d180*/  LDL R154, [R1+0xc] ;  /* 0x00000c00019a7983 */ /* 0x000ea20000100800 */
[----:B------:R-:W-:Y:S01]  /*d190*/  SHF.R.S32.HI R152, RZ, 0x1f, R153 ;  /* 0x0000001fff987819 */ /* 0x000fe20000011499 */
[----:B------:R-:W-:Y:S03]  /*d1a0*/  BSSY B1, `(.L_x_5918) ;  /* 0x0000278000017945 */ /* 0x000fe60003800000 */
[----:B------:R-:W-:-:S04]  /*d1b0*/  LEA.HI R152, R152, R153, RZ, 0x6 ;  /* 0x0000009998987211 */ /* 0x000fc800078f30ff */
[----:B------:R-:W-:-:S04]  /*d1c0*/  SHF.R.S32.HI R152, RZ, 0x6, R152 ;  /* 0x00000006ff987819 */ /* 0x000fc80000011498 */
[----:B--2---:R-:W-:-:S04]  /*d1d0*/  VIMNMX R186, R154, R152, !PT ;  /* 0x000000989aba7248 */ /* 0x004fc80007fe0100 */
[----:B------:R-:W-:-:S13]  /*d1e0*/  ISETP.GE.AND P1, PT, R15, R186, PT ;  /* 0x000000ba0f00720c */ /* 0x000fda0003f26270 */
[----:B------:R-:W-:Y:S05]  /*d1f0*/  @!P1 BRA `(.L_x_5919) ;  /* 0x0000002400c89947 */ /* 0x000fea0003800000 */
[----:B------:R-:W-:Y:S01]  /*d200*/  BSSY B0, `(.L_x_5920) ;  /* 0x000026e000007945 */ /* 0x000fe20003800000 */
.L_x_5941:
[----:B------:R-:W-:-:S05]  /*d210*/  VIADD R187, R18, 0x1 ;  /* 0x0000000112bb7836 */ /* 0x000fca0000000000 */
[----:B------:R-:W-:-:S04]  /*d220*/  ISETP.NE.AND P1, PT, R187, 0x2, PT ;  /* 0x00000002bb00780c */ /* 0x000fc80003f25270 */
[----:B------:R-:W-:Y:S02]  /*d230*/  SEL R7, RZ, 0x1, P1 ;  /* 0x00000001ff077807 */ /* 0x000fe40000800000 */
[----:B------:R-:W-:Y:S02]  /*d240*/  SEL R187, R187, RZ, P1 ;  /* 0x000000ffbbbb7207 */ /* 0x000fe40000800000 */
[----:B------:R-:W-:Y:S01]  /*d250*/  LOP3.LUT R19, R19, R7, RZ, 0x3c, !PT ;  /* 0x0000000713137212 */ /* 0x000fe200078e3cff */
[----:B0-----:R-:W-:Y:S06]  /*d260*/  @!P0 BRA `(.L_x_5921) ;  /* 0x0000000000048947 */ /* 0x001fec0003800000 */
[----:B------:R-:W-:Y:S01]  /*d270*/  BPT.TRAP 0x1 ;  /* 0x000000040000795c */ /* 0x000fe20000300000 */
.L_x_5921:
[----:B------:R-:W-:Y:S01]  /*d280*/  IMAD R209, R187, 0x8, R2 ;  /* 0x00000008bbd17824 */ /* 0x000fe200078e0202 */
[----:B------:R-:W-:-:S04]  /*d290*/  SHF.L.U32 R210, R19, 0x1f, RZ ;  /* 0x0000001f13d27819 */ /* 0x000fc800000006ff */
[----:B------:R0:W1:Y:S01]  /*d2a0*/  SYNCS.PHASECHK.TRANS64.TRYWAIT P1, [R209+URZ+0x28c30], R210 ;  /* 0x028c30d2d10075a7 */ /* 0x000062000802017f */
[----:B------:R-:W-:Y:S05]  /*d2b0*/  @!P0 BRA `(.L_x_5922) ;  /* 0x0000000000048947 */ /* 0x000fea0003800000 */
[----:B------:R-:W-:Y:S01]  /*d2c0*/  BPT.TRAP 0x1 ;  /* 0x000000040000795c */ /* 0x000fe20000300000 */
.L_x_5922:
[----:B------:R-:W-:Y:S01]  /*d2d0*/  BSSY B2, `(.L_x_5923) ;  /* 0x0000006000027945 */ /* 0x000fe20003800000 */
[----:B------:R-:W-:Y:S02]  /*d2e0*/  IMAD R156, R187, 0x200, R21 ;  /* 0x00000200bb9c7824 */ /* 0x000fe400078e0215 */
[----:B------:R-:W-:Y:S01]  /*d2f0*/  IMAD.MOV.U32 R157, RZ, RZ, 0x40000040 ;  /* 0x40000040ff9d7424 */ /* 0x000fe200078e00ff */
[----:B-1----:R-:W-:Y:S06]  /*d300*/  @P1 BRA `(.L_x_5924) ;  /* 0x0000000000081947 */ /* 0x002fec0003800000 */
[----:B------:R-:W1:Y:S02]  /*d310*/  SYNCS.PHASECHK.TRANS64.TRYWAIT P1, [R209+URZ+0x28c30], R210 ;  /* 0x028c30d2d10075a7 */ /* 0x000e64000802017f */
[----:B-1----:R-:W-:Y:S05]  /*d320*/  @!P1 BRA `(.L_x_5925) ;  /* 0x0000013000789947 */ /* 0x002fea0003800000 */
.L_x_5924:
[----:B------:R-:W-:Y:S05]  /*d330*/  BSYNC B2 ;  /* 0x0000000000027941 */ /* 0x000fea0003800000 */
.L_x_5923:
[C---:B------:R-:W-:Y:S01]  /*d340*/  R2UR UR6, R156.reuse ;  /* 0x000000009c0672ca */ /* 0x040fe200000e0000 */
[C---:B------:R-:W-:Y:S01]  /*d350*/  VIADD R154, R156.reuse, 0x2 ;  /* 0x000000029c9a7836 */ /* 0x040fe20000000000 */
[----:B------:R-:W-:Y:S01]  /*d360*/  R2UR UR7, R157 ;  /* 0x000000009d0772ca */ /* 0x000fe200000e0000 */
[----:B------:R-:W-:Y:S01]  /*d370*/  VIADD R152, R156, 0x4 ;  /* 0x000000049c987836 */ /* 0x000fe20000000000 */
[----:B------:R-:W-:Y:S01]  /*d380*/  R2UR UR4, R4 ;  /* 0x00000000040472ca */ /* 0x000fe200000e0000 */
        /* <DEDUP_REMOVED lines=11> */
[----:B------:R-:W-:Y:S01]  /*d440*/  WARPGROUP.ARRIVE ;  /* 0x00000000000079c5 */ /* 0x000fe20000000000 */
[----:B------:R-:W-:Y:S02]  /*d450*/  R2UR UR8, R12 ;  /* 0x000000000c0872ca */ /* 0x000fe400000e0000 */
[----:B------:R-:W-:Y:S02]  /*d460*/  R2UR UR9, R13 ;  /* 0x000000000d0972ca */ /* 0x000fe400000e0000 */
[----:B------:R-:W-:Y:S01]  /*d470*/  R2UR UR12, R10 ;  /* 0x000000000a0c72ca */ /* 0x000fe200000e0000 */
[----:B------:R-:W-:Y:S01]  /*d480*/  HGMMA.64x64x16.F32.BF16 R152, gdesc[UR4], RZ, !UPT, gsb0 ;  /* 0x00e00000049879f0 */ /* 0x000fe2000c0018ff */
[----:B------:R-:W-:-:S02]  /*d490*/  R2UR UR13, R11 ;  /* 0x000000000b0d72ca */ /* 0x000fc400000e0000 */
        /* <DEDUP_REMOVED lines=14> */
.L_x_5926:
[----:B------:R-:W2:Y:S01]  /*d580*/  LDL R184, [R1] ;  /* 0x0000000001b87983 */ /* 0x000ea20000100800 */
[----:B------:R-:W3:Y:S02]  /*d590*/  LDC R7, c[0x0][0x448] ;  /* 0x00011200ff077b82 */ /* 0x000ee40000000800 */
[----:B---3--:R-:W-:-:S13]  /*d5a0*/  ISETP.NE.AND P1, PT, R7, 0x1, PT ;  /* 0x000000010700780c */ /* 0x008fda0003f25270 */
[----:B------:R-:W3:Y:S08]  /*d5b0*/  @P1 LDC R20, c[0x0][0x44c] ;  /* 0x00011300ff141b82 */ /* 0x000ef00000000800 */
[----:B------:R-:W4:Y:S01]  /*d5c0*/  @P1 LDC R7, c[0x0][0x450] ;  /* 0x00011400ff071b82 */ /* 0x000f220000000800 */
[----:B------:R-:W-:Y:S01]  /*d5d0*/  UISETP.NE.AND UP0, UPT, UR47, URZ, UPT ;  /* 0x0000003f2f00728c */ /* 0x000fe2000bf05270 */
[----:B--2---:R-:W-:-:S04]  /*d5e0*/  IMAD.IADD R224, R184, 0x1, R199 ;  /* 0x00000001b8e07824 */ /* 0x004fc800078e02c7 */
[----:B---3--:R-:W-:-:S05]  /*d5f0*/  @P1 IMAD.HI.U32 R20, R224, R20, RZ ;  /* 0x00000014e0141227 */ /* 0x008fca00078e00ff */
[----:B----4-:R-:W-:Y:S01]  /*d600*/  @P1 SHF.R.U32.HI R224, RZ, R7, R20 ;  /* 0x00000007ffe01219 */ /* 0x010fe20000011614 */
[----:B------:R-:W-:-:S04]  /*d610*/  VIADD R7, R209, 0x28c40 ;  /* 0x00028c40d1077836 */ /* 0x000fc80000000000 */
[----:B------:R-:W2:Y:S01]  /*d620*/  SHFL.IDX PT, R225, R224, RZ, 0x1c1f ;  /* 0x001c1fffe0e17589 */ /* 0x000ea200000e0000 */
[----:B------:R-:W-:-:S04]  /*d630*/  PRMT R7, R191, 0x654, R7 ;  /* 0x00000654bf077816 */ /* 0x000fc80000000007 */
[----:B------:R3:W-:Y:S01]  /*d640*/  SYNCS.ARRIVE.TRANS64.RED.A1T0 RZ, [R7+URZ], RZ ;  /* 0x000000ff07ff79a7 */ /* 0x0007e2000810043f */
[----:B------:R-:W-:Y:S01]  /*d650*/  IMAD.U32 R20, RZ, RZ, UR45 ;  /* 0x0000002dff147e24 */ /* 0x000fe2000f8e00ff */
[----:B------:R-:W-:Y:S01]  /*d660*/  PLOP3.LUT P1, PT, PT, PT, UP0, 0x40, 0x0 ;  /* 0x000000000000781c */ /* 0x000fe20003f2e808 */
[----:B---3--:R-:W-:-:S03]  /*d670*/  IMAD.SHL.U32 R7, R15, 0x40, RZ ;  /* 0x000000400f077824 */ /* 0x008fc600078e00ff */
[----:B------:R-:W-:Y:S02]  /*d680*/  LOP3.LUT R223, RZ, R20, RZ, 0x33, !PT ;  /* 0x00000014ffdf7212 */ /* 0x000fe400078e33ff */
[----:B------:R-:W-:-:S04]  /*d690*/  IADD3 R222, -R188, 0x1, -R7 ;  /* 0x00000001bcde7810 */ /* 0x000fc80007ffe907 */
[----:B------:R-:W-:-:S05]  /*d6a0*/  IADD3 R222, -R23, R222, R189 ;  /* 0x000000de17de7210 */ /* 0x000fca0007ffe1bd */
[----:B------:R-:W-:Y:S02]  /*d6b0*/  IMAD.IADD R223, R223, 0x1, R222 ;  /* 0x00000001dfdf7824 */ /* 0x000fe400078e02de */
[----:B------:R-:W-:Y:S02]  /*d6c0*/  VIADD R222, R222, UR46 ;  /* 0x0000002edede7c36 */ /* 0x000fe40008000000 */
[C---:B--2---:R-:W-:Y:S02]  /*d6d0*/  IMAD.IADD R220, R225.reuse, 0x1, R223 ;  /* 0x00000001e1dc7824 */ /* 0x044fe400078e02df */
[----:B------:R-:W-:Y:S01]  /*d6e0*/  IMAD.IADD R221, R225, 0x1, R222 ;  /* 0x00000001e1dd7824 */ /* 0x000fe200078e02de */
[----:B------:R-:W-:Y:S06]  /*d6f0*/  @P1 BRA `(.L_x_5927) ;  /* 0x0000000000581947 */ /* 0x000fec0003800000 */
[----:B------:R-:W-:Y:S01]  /*d700*/  IADD3 R225, -R23, R189, R225 ;  /* 0x000000bd17e17210 */ /* 0x000fe20007ffe1e1 */
[----:B------:R-:W-:Y:S03]  /*d710*/  BSSY B2, `(.L_x_5928) ;  /* 0x0000010000027945 */ /* 0x000fe60003800000 */
[----:B------:R-:W-:-:S13]  /*d720*/  ISETP.GT.AND P1, PT, R225, -0x1, PT ;  /* 0xffffffffe100780c */ /* 0x000fda0003f24270 */
[----:B------:R-:W-:Y:S05]  /*d730*/  @P1 BRA `(.L_x_5929) ;  /* 0x0000000000201947 */ /* 0x000fea0003800000 */
[----:B------:R-:W-:Y:S01]  /*d740*/  IMAD.U32 R227, RZ, RZ, UR44 ;  /* 0x0000002cffe37e24 */ /* 0x000fe2000f8e00ff */
[----:B------:R-:W-:-:S04]  /*d750*/  LOP3.LUT R225, RZ, R225, RZ, 0x33, !PT ;  /* 0x000000e1ffe17212 */ /* 0x000fc800078e33ff */
[----:B------:R-:W-:-:S13]  /*d760*/  ISETP.NE.AND P1, PT, R227, 0x1, PT ;  /* 0x00000001e300780c */ /* 0x000fda0003f25270 */
[----:B------:R-:W2:Y:S02]  /*d770*/  @P1 LDC.64 R184, c[0x0][0x9e8] ;  /* 0x00027a00ffb81b82 */ /* 0x000ea40000000a00 */
[----:B--2---:R-:W-:-:S05]  /*d780*/  @P1 IMAD.HI.U32 R184, R225, R184, RZ ;  /* 0x000000b8e1b81227 */ /* 0x004fca00078e00ff */
[----:B------:R-:W-:-:S04]  /*d790*/  @P1 SHF.R.U32.HI R225, RZ, R185, R184 ;  /* 0x000000b9ffe11219 */ /* 0x000fc800000116b8 */
[----:B------:R-:W-:Y:S01]  /*d7a0*/  LOP3.LUT R225, RZ, R225, RZ, 0x33, !PT ;  /* 0x000000e1ffe17212 */ /* 0x000fe200078e33ff */
[----:B------:R-:W-:Y:S06]  /*d7b0*/  BRA `(.L_x_5930) ;  /* 0x0000000000147947 */ /* 0x000fec0003800000 */
.L_x_5929:
[----:B------:R-:W-:-:S05]  /*d7c0*/  IMAD.U32 R227, RZ, RZ, UR44 ;  /* 0x0000002cffe37e24 */ /* 0x000fca000f8e00ff */
[----:B------:R-:W-:-:S13]  /*d7d0*/  ISETP.NE.AND P1, PT, R227, 0x1, PT ;  /* 0x00000001e300780c */ /* 0x000fda0003f25270 */
[----:B------:R-:W2:Y:S02]  /*d7e0*/  @P1 LDC.64 R184, c[0x0][0x9e8] ;  /* 0x00027a00ffb81b82 */ /* 0x000ea40000000a00 */
[----:B--2---:R-:W-:-:S05]  /*d7f0*/  @P1 IMAD.HI.U32 R184, R225, R184, RZ ;  /* 0x000000b8e1b81227 */ /* 0x004fca00078e00ff */
[----:B------:R-:W-:-:S07]  /*d800*/  @P1 SHF.R.U32.HI R225, RZ, R185, R184 ;  /* 0x000000b9ffe11219 */ /* 0x000fce00000116b8 */
.L_x_5930:
[----:B------:R-:W-:Y:S05]  /*d810*/  BSYNC B2 ;  /* 0x0000000000027941 */ /* 0x000fea0003800000 */
.L_x_5928:
[----:B------:R-:W-:-:S04]  /*d820*/  IMAD R225, R225, R227, -R7 ;  /* 0x000000e3e1e17224 */ /* 0x000fc800078e0a07 */
[----:B------:R-:W-:-:S05]  /*d830*/  IMAD.IADD R225, R225, 0x1, -R188 ;  /* 0x00000001e1e17824 */ /* 0x000fca00078e0abc */
[----:B------:R-:W-:Y:S02]  /*d840*/  VIMNMX R220, R220, R225, !PT ;  /* 0x000000e1dcdc7248 */ /* 0x000fe40007fe0100 */
[----:B------:R-:W-:-:S07]  /*d850*/  VIADDMNMX R221, R225, R227, R221, PT ;  /* 0x000000e3e1dd7246 */ /* 0x000fce00038001dd */
.L_x_5927:
[----:B------:R-:W-:Y:S01]  /*d860*/  ISETP.GT.AND P1, PT, R15, -0x1, PT ;  /* 0xffffffff0f00780c */ /* 0x000fe20003f24270 */
[----:B------:R-:W2:Y:S01]  /*d870*/  SHFL.IDX PT, R224, R224, 0x1, 0x1c1f ;  /* 0x003c1f00e0e07f89 */ /* 0x000ea200000e0000 */
[----:B------:R-:W-:Y:S02]  /*d880*/  UISETP.NE.AND UP0, UPT, UR47, URZ, UPT ;  /* 0x0000003f2f00728c */ /* 0x000fe4000bf05270 */
[C---:B------:R-:W-:Y:S02]  /*d890*/  ISETP.GT.AND P4, PT, R220.reuse, RZ, P1 ;  /* 0x000000ffdc00720c */ /* 0x040fe40000f84270 */
[C---:B------:R-:W-:Y:S02]  /*d8a0*/  ISETP.GT.AND P3, PT, R220.reuse, 0x1, P1 ;  /* 0x00000001dc00780c */ /* 0x040fe40000f64270 */
[----:B------:R-:W-:Y:S02]  /*d8b0*/  ISETP.LT.OR P4, PT, R221, 0x1, P4 ;  /* 0x00000001dd00780c */ /* 0x000fe40002781670 */
[----:B------:R-:W-:-:S02]  /*d8c0*/  ISETP.GT.AND P5, PT, R220, 0x8, P1 ;  /* 0x00000008dc00780c */ /* 0x000fc40000fa4270 */
[----:B------:R-:W-:Y:S02]  /*d8d0*/  FSEL R184, R152, -INF , !P4 ;  /* 0xff80000098b87808 */ /* 0x000fe40006000000 */
[C---:B------:R-:W-:Y:S02]  /*d8e0*/  ISETP.GT.AND P4, PT, R220.reuse, 0x10, P1 ;  /* 0x00000010dc00780c */ /* 0x040fe40000f84270 */
[----:B------:R-:W-:Y:S02]  /*d8f0*/  ISETP.GT.AND P2, PT, R220, 0x9, P1 ;  /* 0x00000009dc00780c */ /* 0x000fe40000f44270 */
[C---:B------:R-:W-:Y:S02]  /*d900*/  ISETP.LT.OR P4, PT, R221.reuse, 0x11, P4 ;  /* 0x00000011dd00780c */ /* 0x040fe40002781670 */
[----:B------:R-:W-:Y:S02]  /*d910*/  ISETP.LT.OR P3, PT, R221, 0x2, P3 ;  /* 0x00000002dd00780c */ /* 0x000fe40001f61670 */
[----:B------:R-:W-:-:S02]  /*d920*/  FSEL R160, R160, -INF , !P4 ;  /* 0xff800000a0a07808 */ /* 0x000fc40006000000 */
[----:B------:R-:W-:Y:S01]  /*d930*/  ISETP.GT.AND P4, PT, R220, 0x20, P1 ;  /* 0x00000020dc00780c */ /* 0x000fe20000f84270 */
[--C-:B--2---:R-:W-:Y:S01]  /*d940*/  IMAD.IADD R222, R222, 0x1, R224.reuse ;  /* 0x00000001dede7824 */ /* 0x104fe200078e02e0 */
[----:B------:R-:W-:Y:S01]  /*d950*/  ISETP.LT.OR P5, PT, R221, 0x9, P5 ;  /* 0x00000009dd00780c */ /* 0x000fe20002fa1670 */
[----:B------:R-:W-:Y:S01]  /*d960*/  IMAD.IADD R223, R223, 0x1, R224 ;  /* 0x00000001dfdf7824 */ /* 0x000fe200078e02e0 */
[C---:B------:R-:W-:Y:S02]  /*d970*/  ISETP.LT.OR P2, PT, R221.reuse, 0xa, P2 ;  /* 0x0000000add00780c */ /* 0x040fe40001741670 */
[----:B------:R-:W-:Y:S02]  /*d980*/  ISETP.LT.OR P4, PT, R221, 0x21, P4 ;  /* 0x00000021dd00780c */ /* 0x000fe40002781670 */
[----:B------:R-:W-:Y:S02]  /*d990*/  FSEL R185, R153, -INF , !P3 ;  /* 0xff80000099b97808 */ /* 0x000fe40005800000 */
[----:B------:R-:W-:-:S02]  /*d9a0*/  FSEL R156, R156, -INF , !P5 ;  /* 0xff8000009c9c7808 */ /* 0x000fc40006800000 */
[----:B------:R-:W-:Y:S02]  /*d9b0*/  FSEL R157, R157, -INF , !P2 ;  /* 0xff8000009d9d7808 */ /* 0x000fe40005000000 */
[C---:B------:R-:W-:Y:S02]  /*d9c0*/  ISETP.GT.AND P3, PT, R220.reuse, 0x11, P1 ;  /* 0x00000011dc00780c */ /* 0x040fe40000f64270 */
[C---:B------:R-:W-:Y:S02]  /*d9d0*/  ISETP.GT.AND P5, PT, R220.reuse, 0x18, P1 ;  /* 0x00000018dc00780c */ /* 0x040fe40000fa4270 */
[----:B------:R-:W-:Y:S02]  /*d9e0*/  ISETP.GT.AND P2, PT, R220, 0x19, P1 ;  /* 0x00000019dc00780c */ /* 0x000fe40000f44270 */
[----:B------:R-:W-:Y:S02]  /*d9f0*/  FSEL R168, R168, -INF , !P4 ;  /* 0xff800000a8a87808 */ /* 0x000fe40006000000 */
[----:B------:R-:W-:-:S02]  /*da00*/  ISETP.GT.AND P4, PT, R220, 0x30, P1 ;  /* 0x00000030dc00780c */ /* 0x000fc40000f84270 */
[C---:B------:R-:W-:Y:S02]  /*da10*/  ISETP.LT.OR P3, PT, R221.reuse, 0x12, P3 ;  /* 0x00000012dd00780c */ /* 0x040fe40001f61670 */
[C---:B------:R-:W-:Y:S02]  /*da20*/  ISETP.LT.OR P5, PT, R221.reuse, 0x19, P5 ;  /* 0x00000019dd00780c */ /* 0x040fe40002fa1670 */
        /* <DEDUP_REMOVED lines=9> */
[----:B------:R-:W-:-:S02]  /*dac0*/  PLOP3.LUT P4, PT, PT, PT, UP0, 0x40, 0x0 ;  /* 0x000000000000781c */ /* 0x000fc40003f8e808 */
[C---:B------:R-:W-:Y:S02]  /*dad0*/  ISETP.LT.OR P3, PT, R221.reuse, 0x22, P3 ;  /* 0x00000022dd00780c */ /* 0x040fe40001f61670 */
[C---:B------:R-:W-:Y:S02]  /*dae0*/  ISETP.LT.OR P5, PT, R221.reuse, 0x29, P5 ;  /* 0x00000029dd00780c */ /* 0x040fe40002fa1670 */
[----:B------:R-:W-:Y:S02]  /*daf0*/  ISETP.LT.OR P2, PT, R221, 0x2a, P2 ;  /* 0x0000002add00780c */ /* 0x000fe40001741670 */
[----:B------:R-:W-:Y:S02]  /*db00*/  FSEL R169, R169, -INF , !P3 ;  /* 0xff800000a9a97808 */ /* 0x000fe40005800000 */
[----:B------:R-:W-:Y:S02]  /*db10*/  FSEL R225, R172, -INF , !P5 ;  /* 0xff800000ace17808 */ /* 0x000fe40006800000 */
[----:B------:R-:W-:-:S02]  /*db20*/  FSEL R173, R173, -INF , !P2 ;  /* 0xff800000adad7808 */ /* 0x000fc40005000000 */
[C---:B------:R-:W-:Y:S02]  /*db30*/  ISETP.GT.AND P3, PT, R220.reuse, 0x31, P1 ;  /* 0x00000031dc00780c */ /* 0x040fe40000f64270 */
[C---:B------:R-:W-:Y:S02]  /*db40*/  ISETP.GT.AND P5, PT, R220.reuse, 0x38, P1 ;  /* 0x00000038dc00780c */ /* 0x040fe40000fa4270 */
[----:B------:R-:W-:Y:S02]  /*db50*/  ISETP.GT.AND P2, PT, R220, 0x39, P1 ;  /* 0x00000039dc00780c */ /* 0x000fe40000f44270 */
[C---:B------:R-:W-:Y:S02]  /*db60*/  ISETP.LT.OR P3, PT, R221.reuse, 0x32, P3 ;  /* 0x00000032dd00780c */ /* 0x040fe40001f61670 */
[C---:B------:R-:W-:Y:S02]  /*db70*/  ISETP.LT.OR P5, PT, R221.reuse, 0x39, P5 ;  /* 0x00000039dd00780c */ /* 0x040fe40002fa1670 */
[----:B------:R-:W-:-:S02]  /*db80*/  ISETP.LT.OR P2, PT, R221, 0x3a, P2 ;  /* 0x0000003add00780c */ /* 0x000fc40001741670 */
[----:B------:R-:W-:Y:S02]  /*db90*/  FSEL R177, R177, -INF , !P3 ;  /* 0xff800000b1b17808 */ /* 0x000fe40005800000 */
[----:B------:R-:W-:Y:S02]  /*dba0*/  FSEL R180, R180, -INF , !P5 ;  /* 0xff800000b4b47808 */ /* 0x000fe40006800000 */
[----:B------:R-:W-:Y:S01]  /*dbb0*/  FSEL R181, R181, -INF , !P2 ;  /* 0xff800000b5b57808 */ /* 0x000fe20005000000 */
        /* <DEDUP_REMOVED lines=13> */
.L_x_5933:
[----:B------:R-:W-:-:S05]  /*dc90*/  IMAD.U32 R172, RZ, RZ, UR44 ;  /* 0x0000002cffac7e24 */ /* 0x000fca000f8e00ff */
[----:B------:R-:W-:-:S13]  /*dca0*/  ISETP.NE.AND P2, PT, R172, 0x1, PT ;  /* 0x00000001ac00780c */ /* 0x000fda0003f45270 */
[----:B------:R-:W2:Y:S02]  /*dcb0*/  @P2 LDC.64 R152, c[0x0][0x9e8] ;  /* 0x00027a00ff982b82 */ /* 0x000ea40000000a00 */
[----:B--2---:R-:W-:-:S05]  /*dcc0*/  @P2 IMAD.HI.U32 R152, R224, R152, RZ ;  /* 0x00000098e0982227 */ /* 0x004fca00078e00ff */
[----:B------:R-:W-:-:S07]  /*dcd0*/  @P2 SHF.R.U32.HI R224, RZ, R153, R152 ;  /* 0x00000099ffe02219 */ /* 0x000fce0000011698 */
.L_x_5934:
[----:B------:R-:W-:Y:S05]  /*dce0*/  BSYNC B2 ;  /* 0x0000000000027941 */ /* 0x000fea0003800000 */
.L_x_5932:
[----:B------:R-:W-:-:S04]  /*dcf0*/  IMAD R7, R224, R172, -R7 ;  /* 0x000000ace0077224 */ /* 0x000fc800078e0a07 */
[----:B------:R-:W-:-:S05]  /*dd00*/  IMAD.IADD R7, R7, 0x1, -R188 ;  /* 0x0000000107077824 */ /* 0x000fca00078e0abc */
[----:B------:R-:W-:Y:S02]  /*dd10*/  VIMNMX R223, R223, R7, !PT ;  /* 0x00000007dfdf7248 */ /* 0x000fe40007fe0100 */
[----:B------:R-:W-:-:S07]  /*dd20*/  VIADDMNMX R222, R7, R172, R222, PT ;  /* 0x000000ac07de7246 */ /* 0x000fce00038001de */
.L_x_5931:
[----:B------:R-:W-:Y:S02]  /*dd30*/  FMNMX.FTZ R7, R184, R6, !PT ;  /* 0x00000006b8077209 */ /* 0x000fe40007810000 */
[----:B------:R-:W-:Y:S02]  /*dd40*/  LOP3.LUT R22, R22, 0xffffdfff, RZ, 0xc0, !PT ;  /* 0xffffdfff16167812 */ /* 0x000fe400078ec0ff */
[----:B------:R-:W-:Y:S02]  /*dd50*/  FMNMX.FTZ R7, R185, R7, !PT ;  /* 0x00000007b9077209 */ /* 0x000fe40007810000 */
[----:B------:R-:W-:Y:S02]  /*dd60*/  @P0 LOP3.LUT R22, R22, 0x2000, RZ, 0xfc, !PT ;  /* 0x0000200016160812 */ /* 0x000fe400078efcff */
[----:B------:R-:W-:Y:S02]  /*dd70*/  FMNMX.FTZ R7, R156, R7, !PT ;  /* 0x000000079c077209 */ /* 0x000fe40007810000 */
[----:B------:R-:W-:-:S02]  /*dd80*/  ISETP.GT.AND P0, PT, R223, 0x20, P1 ;  /* 0x00000020df00780c */ /* 0x000fc40000f04270 */
[----:B------:R-:W-:Y:S02]  /*dd90*/  FMNMX.FTZ R7, R157, R7, !PT ;  /* 0x000000079d077209 */ /* 0x000fe40007810000 */
[----:B------:R-:W-:Y:S02]  /*dda0*/  LOP3.LUT R22, R22, 0xfffeffff, RZ, 0xc0, !PT ;  /* 0xfffeffff16167812 */ /* 0x000fe400078ec0ff */
[----:B------:R-:W-:Y:S02]  /*ddb0*/  FMNMX.FTZ R7, R160, R7, !PT ;  /* 0x00000007a0077209 */ /* 0x000fe40007810000 */
[----:B------:R-:W-:Y:S02]  /*ddc0*/  ISETP.GT.AND P2, PT, R223, 0x1, P1 ;  /* 0x00000001df00780c */ /* 0x000fe40000f44270 */
[----:B------:R-:W-:Y:S02]  /*ddd0*/  FMNMX.FTZ R7, R161, R7, !PT ;  /* 0x00000007a1077209 */ /* 0x000fe40007810000 */
[----:B------:R-:W-:-:S02]  /*dde0*/  ISETP.GT.AND P3, PT, R223, 0x8, P1 ;  /* 0x00000008df00780c */ /* 0x000fc40000f64270 */
[----:B------:R-:W-:Y:S02]  /*ddf0*/  FMNMX.FTZ R7, R164, R7, !PT ;  /* 0x00000007a4077209 */ /* 0x000fe40007810000 */
[----:B------:R-:W-:Y:S02]  /*de00*/  @P0 LOP3.LUT R22, R22, 0x10000, RZ, 0xfc, !PT ;  /* 0x0001000016160812 */ /* 0x000fe400078efcff */
[----:B------:R-:W-:Y:S02]  /*de10*/  FMNMX.FTZ R7, R165, R7, !PT ;  /* 0x00000007a5077209 */ /* 0x000fe40007810000 */
[C---:B------:R-:W-:Y:S02]  /*de20*/  ISETP.GT.AND P0, PT, R223.reuse, 0x38, P1 ;  /* 0x00000038df00780c */ /* 0x040fe40000f04270 */
[----:B------:R-:W-:Y:S02]  /*de30*/  FMNMX.FTZ R7, R168, R7, !PT ;  /* 0x00000007a8077209 */ /* 0x000fe40007810000 */
[----:B------:R-:W-:-:S02]  /*de40*/  ISETP.GT.AND P4, PT, R223, 0x9, P1 ;  /* 0x00000009df00780c */ /* 0x000fc40000f84270 */
[----:B------:R-:W-:Y:S02]  /*de50*/  FMNMX.FTZ R7, R169, R7, !PT ;  /* 0x00000007a9077209 */ /* 0x000fe40007810000 */
[----:B------:R-:W-:Y:S02]  /*de60*/  LOP3.LUT R22, R22, 0xfffffffd, RZ, 0xc0, !PT ;  /* 0xfffffffd16167812 */ /* 0x000fe400078ec0ff */
[----:B------:R-:W-:Y:S02]  /*de70*/  FMNMX.FTZ R7, R225, R7, !PT ;  /* 0x00000007e1077209 */ /* 0x000fe40007810000 */
[C---:B------:R-:W-:Y:S02]  /*de80*/  ISETP.LT.OR P2, PT, R222.reuse, 0x2, P2 ;  /* 0x00000002de00780c */ /* 0x040fe40001741670 */
[----:B------:R-:W-:Y:S02]  /*de90*/  FMNMX.FTZ R7, R173, R7, !PT ;  /* 0x00000007ad077209 */ /* 0x000fe40007810000 */
[----:B------:R-:W-:-:S02]  /*dea0*/  ISETP.LT.OR P3, PT, R222, 0x9, P3 ;  /* 0x00000009de00780c */ /* 0x000fc40001f61670 */
[----:B------:R-:W-:Y:S02]  /*deb0*/  FMNMX.FTZ R7, R176, R7, !PT ;  /* 0x00000007b0077209 */ /* 0x000fe40007810000 */
[----:B------:R-:W-:Y:S02]  /*dec0*/  ISETP.LT.OR P4, PT, R222, 0xa, P4 ;  /* 0x0000000ade00780c */ /* 0x000fe40002781670 */
[----:B------:R-:W-:Y:S02]  /*ded0*/  FMNMX.FTZ R7, R177, R7, !PT ;  /* 0x00000007b1077209 */ /* 0x000fe40007810000 */
[----:B------:R-:W-:Y:S02]  /*dee0*/  @P0 LOP3.LUT R22, R22, 0x2, RZ, 0xfc, !PT ;  /* 0x0000000216160812 */ /* 0x000fe400078efcff */
[----:B------:R-:W-:Y:S02]  /*def0*/  FMNMX.FTZ R7, R180, R7, !PT ;  /* 0x00000007b4077209 */ /* 0x000fe40007810000 */
[----:B------:R-:W-:-:S02]  /*df00*/  ISETP.GT.AND P0, PT, R223, RZ, P1 ;  /* 0x000000ffdf00720c */ /* 0x000fc40000f04270 */
[----:B------:R-:W-:Y:S02]  /*df10*/  FSEL R155, R155, -INF , !P2 ;  /* 0xff8000009b9b7808 */ /* 0x000fe40005000000 */
[----:B------:R-:W-:Y:S02]  /*df20*/  FSEL R158, R158, -INF , !P3 ;  /* 0xff8000009e9e7808 */ /* 0x000fe40005800000 */
[----:B------:R-:W-:Y:S02]  /*df30*/  FSEL R159, R159, -INF , !P4 ;  /* 0xff8000009f9f7808 */ /* 0x000fe40006000000 */
[C---:B------:R-:W-:Y:S02]  /*df40*/  ISETP.GT.AND P5, PT, R223.reuse, 0x10, P1 ;  /* 0x00000010df00780c */ /* 0x040fe40000fa4270 */
[C---:B------:R-:W-:Y:S02]  /*df50*/  ISETP.GT.AND P2, PT, R223.reuse, 0x11, P1 ;  /* 0x00000011df00780c */ /* 0x040fe40000f44270 */
[----:B------:R-:W-:-:S02]  /*df60*/  ISETP.GT.AND P3, PT, R223, 0x18, P1 ;  /* 0x00000018df00780c */ /* 0x000fc40000f64270 */
[----:B------:R-:W-:Y:S02]  /*df70*/  ISETP.GT.AND P4, PT, R223, 0x19, P1 ;  /* 0x00000019df00780c */ /* 0x000fe40000f84270 */
[----:B------:R-:W-:Y:S02]  /*df80*/  FMNMX.FTZ R7, R181, R7, !PT ;  /* 0x00000007b5077209 */ /* 0x000fe40007810000 */
[C---:B------:R-:W-:Y:S02]  /*df90*/  ISETP.LT.OR P5, PT, R222.reuse, 0x11, P5 ;  /* 0x00000011de00780c */ /* 0x040fe40002fa1670 */
[C---:B------:R-:W-:Y:S01]  /*dfa0*/  ISETP.LT.OR P2, PT, R222.reuse, 0x12, P2 ;  /* 0x00000012de00780c */ /* 0x040fe20001741670 */
[----:B------:R-:W2:Y:S01]  /*dfb0*/  SHFL.BFLY PT, R152, R7, 0x2, 0x1f ;  /* 0x0c401f0007987f89 */ /* 0x000ea200000e0000 */
[C---:B------:R-:W-:Y:S02]  /*dfc0*/  ISETP.LT.OR P3, PT, R222.reuse, 0x19, P3 ;  /* 0x00000019de00780c */ /* 0x040fe40001f61670 */
[----:B------:R-:W-:-:S02]  /*dfd0*/  ISETP.LT.OR P4, PT, R222, 0x1a, P4 ;  /* 0x0000001ade00780c */ /* 0x000fc40002781670 */
[----:B------:R-:W-:Y:S02]  /*dfe0*/  LOP3.LUT R22, R22, 0xffffffdf, RZ, 0xc0, !PT ;  /* 0xffffffdf16167812 */ /* 0x000fe400078ec0ff */
[----:B------:R-:W-:Y:S02]  /*dff0*/  FSEL R162, R162, -INF , !P5 ;  /* 0xff800000a2a27808 */ /* 0x000fe40006800000 */
[----:B------:R-:W-:Y:S02]  /*e000*/  FSEL R163, R163, -INF , !P2 ;  /* 0xff800000a3a37808 */ /* 0x000fe40005000000 */
[----:B------:R-:W-:Y:S02]  /*e010*/  FSEL R166, R166, -INF , !P3 ;  /* 0xff800000a6a67808 */ /* 0x000fe40005800000 */
[----:B------:R-:W-:Y:S02]  /*e020*/  FSEL R167, R167, -INF , !P4 ;  /* 0xff800000a7a77808 */ /* 0x000fe40006000000 */
[----:B------:R-:W-:-:S02]  /*e030*/  ISETP.GT.AND P2, PT, R223, 0x21, P1 ;  /* 0x00000021df00780c */ /* 0x000fc40000f44270 */
[C---:B------:R-:W-:Y:S02]  /*e040*/  ISETP.GT.AND P3, PT, R223.reuse, 0x28, P1 ;  /* 0x00000028df00780c */ /* 0x040fe40000f64270 */
[C---:B------:R-:W-:Y:S02]  /*e050*/  ISETP.GT.AND P4, PT, R223.reuse, 0x29, P1 ;  /* 0x00000029df00780c */ /* 0x040fe40000f84270 */
[C---:B------:R-:W-:Y:S02]  /*e060*/  ISETP.GT.AND P5, PT, R223.reuse, 0x30, P1 ;  /* 0x00000030df00780c */ /* 0x040fe40000fa4270 */
[C---:B------:R-:W-:Y:S02]  /*e070*/  ISETP.GT.AND P6, PT, R223.reuse, 0x31, P1 ;  /* 0x00000031df00780c */ /* 0x040fe40000fc4270 */
[----:B------:R-:W-:Y:S02]  /*e080*/  ISETP.GT.AND P1, PT, R223, 0x39, P1 ;  /* 0x00000039df00780c */ /* 0x000fe40000f24270 */
[----:B------:R-:W-:-:S02]  /*e090*/  @P0 LOP3.LUT R22, R22, 0x20, RZ, 0xfc, !PT ;  /* 0x0000002016160812 */ /* 0x000fc400078efcff */
[----:B--2---:R-:W-:Y:S02]  /*e0a0*/  FMNMX.FTZ R152, R7, R152, !PT ;  /* 0x0000009807987209 */ /* 0x004fe40007810000 */
[C---:B------:R-:W-:Y:S02]  /*e0b0*/  LOP3.LUT P0, RZ, R22.reuse, 0x10000, RZ, 0xc0, !PT ;  /* 0x0001000016ff7812 */ /* 0x040fe4000780c0ff */
[----:B------:R-:W-:Y:S01]  /*e0c0*/  LOP3.LUT R22, R22, 0xfffffff7, RZ, 0xc0, !PT ;  /* 0xfffffff716167812 */ /* 0x000fe200078ec0ff */
[----:B------:R-:W2:Y:S01]  /*e0d0*/  SHFL.BFLY PT, R172, R152, 0x1, 0x1f ;  /* 0x0c201f0098ac7f89 */ /* 0x000ea200000e0000 */
[C---:B------:R-:W-:Y:S02]  /*e0e0*/  ISETP.LT.OR P0, PT, R222.reuse, 0x21, P0 ;  /* 0x00000021de00780c */ /* 0x040fe40000701670 */
[----:B------:R-:W-:Y:S02]  /*e0f0*/  ISETP.LT.OR P5, PT, R222, 0x31, P5 ;  /* 0x00000031de00780c */ /* 0x000fe40002fa1670 */
[----:B------:R-:W-:-:S02]  /*e100*/  @P1 LOP3.LUT R22, R22, 0x8, RZ, 0xfc, !PT ;  /* 0x0000000816161812 */ /* 0x000fc400078efcff */
[----:B------:R-:W-:Y:S02]  /*e110*/  ISETP.LT.OR P6, PT, R222, 0x32, P6 ;  /* 0x00000032de00780c */ /* 0x000fe400037c1670 */
[C---:B------:R-:W-:Y:S02]  /*e120*/  LOP3.LUT P1, RZ, R22.reuse, 0x2, RZ, 0xc0, !PT ;  /* 0x0000000216ff7812 */ /* 0x040fe4000782c0ff */
[----:B------:R-:W-:Y:S02]  /*e130*/  LOP3.LUT R22, R22, 0xffffffbf, RZ, 0xc0, !PT ;  /* 0xffffffbf16167812 */ /* 0x000fe400078ec0ff */
[----:B------:R-:W-:Y:S02]  /*e140*/  ISETP.LT.OR P1, PT, R222, 0x39, P1 ;  /* 0x00000039de00780c */ /* 0x000fe40000f21670 */
[----:B------:R-:W-:Y:S02]  /*e150*/  @P0 LOP3.LUT R22, R22, 0x40, RZ, 0xfc, !PT ;  /* 0x0000004016160812 */ /* 0x000fe400078efcff */
[----:B------:R-:W-:-:S02]  /*e160*/  ISETP.LT.OR P0, PT, R222, 0x22, P2 ;  /* 0x00000022de00780c */ /* 0x000fc40001701670 */
[C---:B------:R-:W-:Y:S02]  /*e170*/  LOP3.LUT P2, RZ, R22.reuse, 0x20, RZ, 0xc0, !PT ;  /* 0x0000002016ff7812 */ /* 0x040fe4000784c0ff */
[----:B------:R-:W-:Y:S02]  /*e180*/  LOP3.LUT R22, R22, 0xffffffef, RZ, 0xc0, !PT ;  /* 0xffffffef16167812 */ /* 0x000fe400078ec0ff */
[----:B------:R-:W-:Y:S02]  /*e190*/  ISETP.LT.OR P2, PT, R222, 0x1, P2 ;  /* 0x00000001de00780c */ /* 0x000fe40001741670 */
[----:B--2---:R-:W-:Y:S02]  /*e1a0*/  FMNMX.FTZ R172, R152, R172, !PT ;  /* 0x000000ac98ac7209 */ /* 0x004fe40007810000 */
[----:B------:R-:W-:Y:S02]  /*e1b0*/  FSEL R154, R154, -INF , !P2 ;  /* 0xff8000009a9a7808 */ /* 0x000fe40005000000 */
[----:B------:R-:W-:-:S02]  /*e1c0*/  FSEL R179, R179, -INF , !P6 ;  /* 0xff800000b3b37808 */ /* 0x000fc40007000000 */
[----:B------:R-:W-:Y:S02]  /*e1d0*/  @P0 LOP3.LUT R22, R22, 0x10, RZ, 0xfc, !PT ;  /* 0x0000001016160812 */ /* 0x000fe400078efcff */
[----:B------:R-:W-:Y:S02]  /*e1e0*/  ISETP.LT.OR P0, PT, R222, 0x29, P3 ;  /* 0x00000029de00780c */ /* 0x000fe40001f01670 */
[C---:B------:R-:W-:Y:S02]  /*e1f0*/  LOP3.LUT P3, RZ, R22.reuse, 0x8, RZ, 0xc0, !PT ;  /* 0x0000000816ff7812 */ /* 0x040fe4000786c0ff */
[----:B------:R-:W-:Y:S02]  /*e200*/  LOP3.LUT R22, R22, 0xfffffffb, RZ, 0xc0, !PT ;  /* 0xfffffffb16167812 */ /* 0x000fe400078ec0ff */
[----:B------:R-:W-:Y:S02]  /*e210*/  ISETP.LT.OR P3, PT, R222, 0x3a, P3 ;  /* 0x0000003ade00780c */ /* 0x000fe40001f61670 */
[----:B------:R-:W-:-:S02]  /*e220*/  FSEL R182, R182, -INF , !P1 ;  /* 0xff800000b6b67808 */ /* 0x000fc40004800000 */
[----:B------:R-:W-:-:S03]  /*e230*/  FSEL R183, R183, -INF , !P3 ;  /* 0xff800000b7b77808 */ /* 0x000fc60005800000 */
[----:B------:R-:W-:Y:S02]  /*e240*/  @P0 LOP3.LUT R22, R22, 0x4, RZ, 0xfc, !PT ;  /* 0x0000000416160812 */ /* 0x000fe400078efcff */
[----:B------:R-:W-:Y:S02]  /*e250*/  ISETP.LT.OR P0, PT, R222, 0x2a, P4 ;  /* 0x0000002ade00780c */ /* 0x000fe40002701670 */
[----:B------:R-:W-:Y:S02]  /*e260*/  FSETP.NEU.FTZ.AND P4, PT, R172, -INF , PT ;  /* 0xff800000ac00780b */ /* 0x000fe40003f9d000 */
[----:B------:R-:W-:Y:S02]  /*e270*/  LOP3.LUT R22, R22, 0xffffbfff, RZ, 0xc0, !PT ;  /* 0xffffbfff16167812 */ /* 0x000fe400078ec0ff */
[----:B------:R-:W-:-:S05]  /*e280*/  FSEL R7, R172, RZ, P4 ;  /* 0x000000ffac077208 */ /* 0x000fca0002000000 */
[----:B------:R-:W-:Y:S01]  /*e290*/  FADD.FTZ R6, -R7, R6 ;  /* 0x0000000607067221 */ /* 0x000fe20000010100 */
[----:B------:R-:W-:Y:S01]  /*e2a0*/  IMAD.U32 R7, RZ, RZ, UR38 ;  /* 0x00000026ff077e24 */ /* 0x000fe2000f8e00ff */
[----:B------:R-:W-:-:S03]  /*e2b0*/  @P0 LOP3.LUT R22, R22, 0x4000, RZ, 0xfc, !PT ;  /* 0x0000400016160812 */ /* 0x000fc600078efcff */
[-C--:B------:R-:W-:Y:S01]  /*e2c0*/  FMUL.FTZ R152, R172, R7.reuse ;  /* 0x00000007ac987220 */ /* 0x080fe20000410000 */
[----:B------:R-:W-:Y:S01]  /*e2d0*/  LOP3.LUT R22, R22, 0xffff7fff, RZ, 0xc0, !PT ;  /* 0xffff7fff16167812 */ /* 0x000fe200078ec0ff */
[----:B------:R-:W-:-:S03]  /*e2e0*/  FMUL.FTZ R6, R6, R7 ;  /* 0x0000000706067220 */ /* 0x000fc60000410000 */
[----:B------:R-:W-:Y:S02]  /*e2f0*/  FSEL R152, R152, RZ, P4 ;  /* 0x000000ff98987208 */ /* 0x000fe40002000000 */
[----:B------:R-:W-:-:S03]  /*e300*/  @P5 LOP3.LUT R22, R22, 0x8000, RZ, 0xfc, !PT ;  /* 0x0000800016165812 */ /* 0x000fc600078efcff */
        /* <DEDUP_REMOVED lines=16> */
[----:B------:R-:W-:Y:S01]  /*e410*/  FMNMX.FTZ R152, R154, R14, !PT ;  /* 0x0000000e9a987209 */ /* 0x000fe20007810000 */
[----:B------:R-:W-:Y:S01]  /*e420*/  MUFU.EX2 R185, R185 ;  /* 0x000000b900b97308 */ /* 0x000fe20000000800 */
[----:B------:R-:W-:-:S02]  /*e430*/  LOP3.LUT P5, RZ, R22, 0x40, RZ, 0xc0, !PT ;  /* 0x0000004016ff7812 */ /* 0x000fc400078ac0ff */
[----:B------:R-:W-:Y:S02]  /*e440*/  FMNMX.FTZ R152, R155, R152, !PT ;  /* 0x000000989b987209 */ /* 0x000fe40007810000 */
[----:B------:R-:W-:Y:S02]  /*e450*/  LOP3.LUT P0, RZ, R22, 0x10, RZ, 0xc0, !PT ;  /* 0x0000001016ff7812 */ /* 0x000fe4000780c0ff */
[----:B------:R-:W-:Y:S01]  /*e460*/  FMNMX.FTZ R152, R158, R152, !PT ;  /* 0x000000989e987209 */ /* 0x000fe20007810000 */
[----:B------:R-:W-:Y:S01]  /*e470*/  MUFU.EX2 R156, R156 ;  /* 0x0000009c009c7308 */ /* 0x000fe20000000800 */
[----:B------:R-:W-:Y:S02]  /*e480*/  FSEL R170, R170, -INF , !P5 ;  /* 0xff800000aaaa7808 */ /* 0x000fe40006800000 */
[----:B------:R-:W-:Y:S02]  /*e490*/  FMNMX.FTZ R152, R159, R152, !PT ;  /* 0x000000989f987209 */ /* 0x000fe40007810000 */
[----:B------:R-:W-:-:S02]  /*e4a0*/  LOP3.LUT P4, RZ, R22, 0x4, RZ, 0xc0, !PT ;  /* 0x0000000416ff7812 */ /* 0x000fc4000788c0ff */
[----:B------:R-:W-:Y:S01]  /*e4b0*/  FMNMX.FTZ R152, R162, R152, !PT ;  /* 0x00000098a2987209 */ /* 0x000fe20007810000 */
[----:B------:R-:W2:Y:S01]  /*e4c0*/  MUFU.EX2 R157, R157 ;  /* 0x0000009d009d7308 */ /* 0x000ea20000000800 */
[----:B------:R-:W-:Y:S02]  /*e4d0*/  FSEL R153, R171, -INF , !P0 ;  /* 0xff800000ab997808 */ /* 0x000fe40004000000 */
[----:B------:R-:W-:Y:S02]  /*e4e0*/  FMNMX.FTZ R152, R163, R152, !PT ;  /* 0x00000098a3987209 */ /* 0x000fe40007810000 */
[----:B------:R-:W-:Y:S02]  /*e4f0*/  LOP3.LUT P0, RZ, R22, 0x4000, RZ, 0xc0, !PT ;  /* 0x0000400016ff7812 */ /* 0x000fe4000780c0ff */
[----:B------:R-:W-:Y:S01]  /*e500*/  FMNMX.FTZ R152, R166, R152, !PT ;  /* 0x00000098a6987209 */ /* 0x000fe20007810000 */
[----:B------:R-:W-:Y:S01]  /*e510*/  MUFU.EX2 R160, R160 ;  /* 0x000000a000a07308 */ /* 0x000fe20000000800 */
[----:B------:R-:W-:-:S02]  /*e520*/  FSEL R174, R174, -INF , !P4 ;  /* 0xff800000aeae7808 */ /* 0x000fc40006000000 */
[----:B------:R-:W-:Y:S02]  /*e530*/  FMNMX.FTZ R152, R167, R152, !PT ;  /* 0x00000098a7987209 */ /* 0x000fe40007810000 */
[----:B------:R-:W-:Y:S02]  /*e540*/  LOP3.LUT P5, RZ, R22, 0x8000, RZ, 0xc0, !PT ;  /* 0x0000800016ff7812 */ /* 0x000fe400078ac0ff */
[----:B------:R-:W-:Y:S01]  /*e550*/  FMNMX.FTZ R152, R170, R152, !PT ;  /* 0x00000098aa987209 */ /* 0x000fe20007810000 */
[----:B------:R-:W-:Y:S01]  /*e560*/  MUFU.EX2 R161, R161 ;  /* 0x000000a100a17308 */ /* 0x000fe20000000800 */
[----:B------:R-:W-:Y:S02]  /*e570*/  FSEL R175, R175, -INF , !P0 ;  /* 0xff800000afaf7808 */ /* 0x000fe40004000000 */
[----:B------:R-:W-:Y:S02]  /*e580*/  FMNMX.FTZ R152, R153, R152, !PT ;  /* 0x0000009899987209 */ /* 0x000fe40007810000 */
[----:B------:R-:W-:-:S02]  /*e590*/  FSEL R178, R178, -INF , !P5 ;  /* 0xff800000b2b27808 */ /* 0x000fc40006800000 */
[----:B------:R-:W-:Y:S01]  /*e5a0*/  FMNMX.FTZ R152, R174, R152, !PT ;  /* 0x00000098ae987209 */ /* 0x000fe20007810000 */
[----:B------:R-:W-:Y:S01]  /*e5b0*/  MUFU.EX2 R164, R164 ;  /* 0x000000a400a47308 */ /* 0x000fe20000000800 */
[----:B------:R-:W-:Y:S02]  /*e5c0*/  LOP3.LUT P0, RZ, R22, 0x2000, RZ, 0xc0, !PT ;  /* 0x0000200016ff7812 */ /* 0x000fe4000780c0ff */
[----:B------:R-:W-:-:S04]  /*e5d0*/  FMNMX.FTZ R152, R175, R152, !PT ;  /* 0x00000098af987209 */ /* 0x000fc80007810000 */
[----:B------:R-:W-:Y:S01]  /*e5e0*/  FMNMX.FTZ R152, R178, R152, !PT ;  /* 0x00000098b2987209 */ /* 0x000fe20007810000 */
[----:B------:R-:W-:Y:S03]  /*e5f0*/  MUFU.EX2 R165, R165 ;  /* 0x000000a500a57308 */ /* 0x000fe60000000800 */
[----:B------:R-:W-:-:S04]  /*e600*/  FMNMX.FTZ R152, R179, R152, !PT ;  /* 0x00000098b3987209 */ /* 0x000fc80007810000 */
[----:B------:R-:W-:Y:S01]  /*e610*/  FMNMX.FTZ R152, R182, R152, !PT ;  /* 0x00000098b6987209 */ /* 0x000fe20007810000 */
[----:B------:R-:W-:Y:S03]  /*e620*/  MUFU.EX2 R168, R168 ;  /* 0x000000a800a87308 */ /* 0x000fe60000000800 */
[----:B------:R-:W-:-:S05]  /*e630*/  FMNMX.FTZ R171, R183, R152, !PT ;  /* 0x00000098b7ab7209 */ /* 0x000fca0007810000 */
[----:B------:R-:W3:Y:S01]  /*e640*/  SHFL.BFLY PT, R152, R171, 0x2, 0x1f ;  /* 0x0c401f00ab987f89 */ /* 0x000ee200000e0000 */
[----:B------:R-:W-:Y:S08]  /*e650*/  MUFU.EX2 R169, R169 ;  /* 0x000000a900a97308 */ /* 0x000ff00000000800 */
[----:B------:R-:W-:Y:S08]  /*e660*/  MUFU.EX2 R173, R173 ;  /* 0x000000ad00ad7308 */ /* 0x000ff00000000800 */
[----:B------:R-:W-:Y:S01]  /*e670*/  MUFU.EX2 R176, R176 ;  /* 0x000000b000b07308 */ /* 0x000fe20000000800 */
[----:B---3--:R-:W-:-:S07]  /*e680*/  FMNMX.FTZ R171, R171, R152, !PT ;  /* 0x00000098abab7209 */ /* 0x008fce0007810000 */
[----:B------:R-:W-:Y:S01]  /*e690*/  MUFU.EX2 R177, R177 ;  /* 0x000000b100b17308 */ /* 0x000fe20000000800 */
[----:B------:R-:W3:Y:S07]  /*e6a0*/  SHFL.BFLY PT, R220, R171, 0x1, 0x1f ;  /* 0x0c201f00abdc7f89 */ /* 0x000eee00000e0000 */
[----:B------:R4:W-:Y:S08]  /*e6b0*/  MUFU.EX2 R152, R184 ;  /* 0x000000b800987308 */ /* 0x0009f00000000800 */
[----:B------:R-:W-:Y:S01]  /*e6c0*/  MUFU.EX2 R181, R181 ;  /* 0x000000b500b57308 */ /* 0x000fe20000000800 */
[----:B----4-:R-:W-:-:S05]  /*e6d0*/  IMAD.MOV R184, RZ, RZ, -R201 ;  /* 0x000000ffffb87224 */ /* 0x010fca00078e0ac9 */
[----:B------:R-:W-:Y:S02]  /*e6e0*/  ISETP.NE.AND P1, PT, R188, R184, PT ;  /* 0x000000b8bc00720c */ /* 0x000fe40003f25270 */
[----:B---3--:R-:W-:-:S04]  /*e6f0*/  FMNMX.FTZ R171, R171, R220, !PT ;  /* 0x000000dcabab7209 */ /* 0x008fc80007810000 */
[C---:B------:R-:W-:Y:S01]  /*e700*/  FSETP.NEU.FTZ.AND P2, PT, R171.reuse, -INF , PT ;  /* 0xff800000ab00780b */ /* 0x040fe20003f5d000 */
[----:B------:R-:W-:-:S06]  /*e710*/  FMUL.FTZ R222, R171, R7 ;  /* 0x00000007abde7220 */ /* 0x000fcc0000410000 */
[----:B------:R-:W-:Y:S01]  /*e720*/  @!P1 IMAD R18, R18, 0x40, R198 ;  /* 0x0000004012129824 */ /* 0x000fe200078e02c6 */
[----:B------:R-:W-:Y:S02]  /*e730*/  FSEL R184, R171, RZ, P2 ;  /* 0x000000ffabb87208 */ /* 0x000fe40001000000 */
[----:B------:R-:W-:Y:S01]  /*e740*/  FSEL R222, R222, RZ, P2 ;  /* 0x000000ffdede7208 */ /* 0x000fe20001000000 */
[----:B------:R-:W-:Y:S02]  /*e750*/  @!P1 IMAD R18, R18, 0x4, R2 ;  /* 0x0000000412129824 */ /* 0x000fe400078e0202 */
[----:B------:R-:W-:Y:S02]  /*e760*/  FADD.FTZ R184, -R184, R14 ;  /* 0x0000000eb8b87221 */ /* 0x000fe40000010100 */
[----:B------:R3:W4:Y:S01]  /*e770*/  MUFU.EX2 R14, R6 ;  /* 0x00000006000e7308 */ /* 0x0007220000000800 */
        /* <DEDUP_REMOVED lines=8> */
[-C--:B---3--:R-:W-:Y:S01]  /*e800*/  FMUL.FTZ R6, R184, R7.reuse ;  /* 0x00000007b8067220 */ /* 0x088fe20000410000 */
[-CC-:B------:R-:W-:Y:S01]  /*e810*/  FFMA.FTZ R184, R154, R7.reuse, -R222.reuse ;  /* 0x000000079ab87223 */ /* 0x180fe200000108de */
[----:B--2---:R-:W-:Y:S01]  /*e820*/  F2FP.BF16.F32.PACK_AB R154, R157, R156 ;  /* 0x0000009c9d9a723e */ /* 0x004fe200000010ff */
[-CC-:B------:R-:W-:Y:S01]  /*e830*/  FFMA.FTZ R153, R153, R7.reuse, -R222.reuse ;  /* 0x0000000799997223 */ /* 0x180fe200000108de */
[-CC-:B------:R-:W-:Y:S01]  /*e840*/  FFMA.FTZ R174, R174, R7.reuse, -R222.reuse ;  /* 0x00000007aeae7223 */ /* 0x180fe200000108de */
[-CC-:B------:R-:W-:Y:S01]  /*e850*/  FFMA.FTZ R175, R175, R7.reuse, -R222.reuse ;  /* 0x00000007afaf7223 */ /* 0x180fe200000108de */
[----:B------:R-:W-:Y:S01]  /*e860*/  FFMA.FTZ R178, R178, R7, -R222 ;  /* 0x00000007b2b27223 */ /* 0x000fe200000108de */
[----:B------:R-:W2:Y:S01]  /*e870*/  MUFU.EX2 R6, R6 ;  /* 0x0000000600067308 */ /* 0x000ea20000000800 */
[----:B----4-:R-:W-:Y:S01]  /*e880*/  @!P1 STS [R18+0x28800], R14 ;  /* 0x0288000e12009388 */ /* 0x010fe20000000800 */
[----:B------:R-:W-:Y:S01]  /*e890*/  FFMA.FTZ R3, R14, R3, R152 ;  /* 0x000000030e037223 */ /* 0x000fe20000010098 */
[-CC-:B------:R-:W-:Y:S01]  /*e8a0*/  FFMA.FTZ R179, R179, R7.reuse, -R222.reuse ;  /* 0x00000007b3b37223 */ /* 0x180fe200000108de */
[-CC-:B------:R-:W-:Y:S01]  /*e8b0*/  FFMA.FTZ R182, R182, R7.reuse, -R222.reuse ;  /* 0x00000007b6b67223 */ /* 0x180fe200000108de */
[-C--:B------:R-:W-:Y:S01]  /*e8c0*/  FFMA.FTZ R183, R183, R7.reuse, -R222 ;  /* 0x00000007b7b77223 */ /* 0x080fe200000108de */
[C---:B------:R-:W-:Y:S01]  /*e8d0*/  FADD.FTZ R3, R185.reuse, R3 ;  /* 0x00000003b9037221 */ /* 0x040fe20000010000 */
[----:B------:R-:W-:Y:S01]  /*e8e0*/  F2FP.BF16.F32.PACK_AB R152, R185, R152 ;  /* 0x00000098b998723e */ /* 0x000fe200000010ff */
[----:B------:R-:W3:Y:S01]  /*e8f0*/  MUFU.EX2 R184, R184 ;  /* 0x000000b800b87308 */ /* 0x000ee20000000800 */
[----:B------:R-:W-:Y:S01]  /*e900*/  FMUL.FTZ R24, R24, R14 ;  /* 0x0000000e18187220 */ /* 0x000fe20000410000 */
[----:B------:R-:W-:Y:S01]  /*e910*/  FADD.FTZ R3, R156, R3 ;  /* 0x000000039c037221 */ /* 0x000fe20000010000 */
[----:B------:R-:W-:Y:S01]  /*e920*/  F2FP.BF16.F32.PACK_AB R156, R161, R160 ;  /* 0x000000a0a19c723e */ /* 0x000fe200000010ff */
[-C--:B------:R-:W-:Y:S01]  /*e930*/  FMUL.FTZ R25, R25, R14.reuse ;  /* 0x0000000e19197220 */ /* 0x080fe20000410000 */
[-C--:B------:R-:W-:Y:S01]  /*e940*/  FMUL.FTZ R28, R28, R14.reuse ;  /* 0x0000000e1c1c7220 */ /* 0x080fe20000410000 */
[----:B------:R-:W-:Y:S01]  /*e950*/  FADD.FTZ R3, R157, R3 ;  /* 0x000000039d037221 */ /* 0x000fe20000010000 */
[----:B------:R-:W-:Y:S01]  /*e960*/  FMUL.FTZ R29, R29, R14 ;  /* 0x0000000e1d1d7220 */ /* 0x000fe20000410000 */
[----:B------:R-:W-:Y:S01]  /*e970*/  MUFU.EX2 R159, R159 ;  /* 0x0000009f009f7308 */ /* 0x000fe20000000800 */
[----:B--2---:R2:W-:Y:S01]  /*e980*/  @!P1 STS [R18+0x28820], R6 ;  /* 0x0288200612009388 */ /* 0x0045e20000000800 */
[----:B------:R-:W-:Y:S01]  /*e990*/  FADD.FTZ R3, R160, R3 ;  /* 0x00000003a0037221 */ /* 0x000fe20000010000 */
[----:B------:R-:W-:Y:S01]  /*e9a0*/  F2FP.BF16.F32.PACK_AB R160, R169, R168 ;  /* 0x000000a8a9a0723e */ /* 0x000fe200000010ff */
[-C--:B------:R-:W-:Y:S01]  /*e9b0*/  FMUL.FTZ R32, R32, R14.reuse ;  /* 0x0000000e20207220 */ /* 0x080fe20000410000 */
[-C--:B------:R-:W-:Y:S01]  /*e9c0*/  FMUL.FTZ R33, R33, R14.reuse ;  /* 0x0000000e21217220 */ /* 0x080fe20000410000 */
[----:B------:R-:W-:Y:S01]  /*e9d0*/  FADD.FTZ R3, R161, R3 ;  /* 0x00000003a1037221 */ /* 0x000fe20000010000 */
[----:B------:R-:W-:Y:S01]  /*e9e0*/  FMUL.FTZ R36, R36, R14 ;  /* 0x0000000e24247220 */ /* 0x000fe20000410000 */
[----:B------:R-:W-:Y:S01]  /*e9f0*/  MUFU.EX2 R157, R220 ;  /* 0x000000dc009d7308 */ /* 0x000fe20000000800 */
[----:B---3--:R-:W-:Y:S01]  /*ea00*/  FFMA.FTZ R0, R6, R0, R184 ;  /* 0x0000000006007223 */ /* 0x008fe200000100b8 */
[----:B------:R-:W-:Y:S01]  /*ea10*/  FADD.FTZ R3, R164, R3 ;  /* 0x00000003a4037221 */ /* 0x000fe20000010000 */
[----:B--2---:R-:W-:Y:S01]  /*ea20*/  FFMA.FTZ R18, R158, R7, -R222 ;  /* 0x000000079e127223 */ /* 0x004fe200000108de */
[----:B------:R-:W-:Y:S01]  /*ea30*/  F2FP.BF16.F32.PACK_AB R158, R165, R164 ;  /* 0x000000a4a59e723e */ /* 0x000fe200000010ff */
[----:B------:R-:W-:Y:S01]  /*ea40*/  FADD.FTZ R0, R155, R0 ;  /* 0x000000009b007221 */ /* 0x000fe20000010000 */
[----:B------:R-:W-:Y:S01]  /*ea50*/  FADD.FTZ R3, R165, R3 ;  /* 0x00000003a5037221 */ /* 0x000fe20000010000 */
[----:B------:R-:W-:Y:S01]  /*ea60*/  F2FP.BF16.F32.PACK_AB R164, R177, R176 ;  /* 0x000000b0b1a4723e */ /* 0x000fe200000010ff */
[----:B------:R-:W-:Y:S01]  /*ea70*/  MUFU.EX2 R163, R163 ;  /* 0x000000a300a37308 */ /* 0x000fe20000000800 */
[-C--:B------:R-:W-:Y:S01]  /*ea80*/  FMUL.FTZ R37, R37, R14.reuse ;  /* 0x0000000e25257220 */ /* 0x080fe20000410000 */
[----:B------:R-:W-:Y:S01]  /*ea90*/  FADD.FTZ R3, R168, R3 ;  /* 0x00000003a8037221 */ /* 0x000fe20000010000 */
[-C--:B------:R-:W-:Y:S01]  /*eaa0*/  FMUL.FTZ R40, R40, R14.reuse ;  /* 0x0000000e28287220 */ /* 0x080fe20000410000 */
[-C--:B------:R-:W-:Y:S01]  /*eab0*/  FMUL.FTZ R41, R41, R14.reuse ;  /* 0x0000000e29297220 */ /* 0x080fe20000410000 */
[-C--:B------:R-:W-:Y:S01]  /*eac0*/  FMUL.FTZ R44, R44, R14.reuse ;  /* 0x0000000e2c2c7220 */ /* 0x080fe20000410000 */
[----:B------:R-:W-:Y:S01]  /*ead0*/  FADD.FTZ R3, R169, R3 ;  /* 0x00000003a9037221 */ /* 0x000fe20000010000 */
        /* <DEDUP_REMOVED lines=8> */
[-C--:B------:R-:W-:Y:S01]  /*eb60*/  FMUL.FTZ R60, R60, R14.reuse ;  /* 0x0000000e3c3c7220 */ /* 0x080fe20000410000 */
[----:B------:R-:W3:Y:S01]  /*eb70*/  MUFU.EX2 R221, R221 ;  /* 0x000000dd00dd7308 */ /* 0x000ee20000000800 */
        /* <DEDUP_REMOVED lines=16> */
[----:B------:R-:W-:Y:S01]  /*ec80*/  FADD.FTZ R0, R157, R0 ;  /* 0x000000009d007221 */ /* 0x000fe20000010000 */
[----:B------:R-:W-:Y:S01]  /*ec90*/  F2FP.BF16.F32.PACK_AB R157, R163, R157 ;  /* 0x0000009da39d723e */ /* 0x000fe200000010ff */
[-C--:B------:R-:W-:Y:S01]  /*eca0*/  FMUL.FTZ R85, R85, R14.reuse ;  /* 0x0000000e55557220 */ /* 0x080fe20000410000 */
[-C--:B------:R-:W-:Y:S01]  /*ecb0*/  FMUL.FTZ R88, R88, R14.reuse ;  /* 0x0000000e58587220 */ /* 0x080fe20000410000 */
[----:B------:R-:W-:Y:S01]  /*ecc0*/  FADD.FTZ R0, R163, R0 ;  /* 0x00000000a3007221 */ /* 0x000fe20000010000 */
[-C--:B------:R-:W-:Y:S01]  /*ecd0*/  FMUL.FTZ R89, R89, R14.reuse ;  /* 0x0000000e59597220 */ /* 0x080fe20000410000 */
[-C--:B------:R-:W-:Y:S01]  /*ece0*/  FMUL.FTZ R92, R92, R14.reuse ;  /* 0x0000000e5c5c7220 */ /* 0x080fe20000410000 */
[----:B------:R-:W5:Y:S01]  /*ecf0*/  MUFU.EX2 R162, R225 ;  /* 0x000000e100a27308 */ /* 0x000f620000000800 */
[----:B---3--:R-:W-:Y:S01]  /*ed00*/  FADD.FTZ R0, R221, R0 ;  /* 0x00000000dd007221 */ /* 0x008fe20000010000 */
[-C--:B------:R-:W-:Y:S01]  /*ed10*/  FMUL.FTZ R93, R93, R14.reuse ;  /* 0x0000000e5d5d7220 */ /* 0x080fe20000410000 */
[-C--:B------:R-:W-:Y:S01]  /*ed20*/  FMUL.FTZ R96, R96, R14.reuse ;  /* 0x0000000e60607220 */ /* 0x080fe20000410000 */
[-C--:B------:R-:W-:Y:S01]  /*ed30*/  FMUL.FTZ R97, R97, R14.reuse ;  /* 0x0000000e61617220 */ /* 0x080fe20000410000 */
[----:B----4-:R-:W-:Y:S01]  /*ed40*/  FADD.FTZ R0, R167, R0 ;  /* 0x00000000a7007221 */ /* 0x010fe20000010000 */
[-C--:B------:R-:W-:Y:S01]  /*ed50*/  FMUL.FTZ R100, R100, R14.reuse ;  /* 0x0000000e64647220 */ /* 0x080fe20000410000 */
[-C--:B------:R-:W-:Y:S01]  /*ed60*/  FMUL.FTZ R101, R101, R14.reuse ;  /* 0x0000000e65657220 */ /* 0x080fe20000410000 */
[----:B------:R3:W4:Y:S01]  /*ed70*/  MUFU.EX2 R165, R153 ;  /* 0x0000009900a57308 */ /* 0x0007220000000800 */
        /* <DEDUP_REMOVED lines=8> */
[----:B-----5:R-:W-:Y:S01]  /*ee00*/  FADD.FTZ R3, R162, R3 ;  /* 0x00000003a2037221 */ /* 0x020fe20000010000 */
[----:B---3--:R-:W-:Y:S01]  /*ee10*/  F2FP.BF16.F32.PACK_AB R153, R155, R184 ;  /* 0x000000b89b99723e */ /* 0x008fe200000010ff */
[----:B------:R-:W-:Y:S01]  /*ee20*/  FMUL.FTZ R116, R116, R14 ;  /* 0x0000000e74747220 */ /* 0x000fe20000410000 */
[----:B------:R-:W-:Y:S01]  /*ee30*/  F2FP.BF16.F32.PACK_AB R155, R159, R18 ;  /* 0x000000129f9b723e */ /* 0x000fe200000010ff */
[----:B------:R-:W-:Y:S01]  /*ee40*/  BAR.SYNC.DEFER_BLOCKING 0xf, 0x100 ;  /* 0x03c4000000007b1d */ /* 0x000fe20000010000 */
[----:B------:R-:W-:Y:S01]  /*ee50*/  FADD.FTZ R3, R173, R3 ;  /* 0x00000003ad037221 */ /* 0x000fe20000010000 */
[----:B------:R-:W-:Y:S01]  /*ee60*/  F2FP.BF16.F32.PACK_AB R159, R167, R221 ;  /* 0x000000dda79f723e */ /* 0x000fe200000010ff */
[----:B------:R-:W-:Y:S01]  /*ee70*/  FMUL.FTZ R117, R117, R14 ;  /* 0x0000000e75757220 */ /* 0x000fe20000410000 */
[----:B----4-:R-:W-:Y:S01]  /*ee80*/  FADD.FTZ R0, R165, R0 ;  /* 0x00000000a5007221 */ /* 0x010fe20000010000 */
[----:B------:R-:W-:Y:S01]  /*ee90*/  FADD.FTZ R3, R176, R3 ;  /* 0x00000003b0037221 */ /* 0x000fe20000010000 */
[----:B------:R-:W3:Y:S01]  /*eea0*/  MUFU.EX2 R175, R175 ;  /* 0x000000af00af7308 */ /* 0x000ee20000000800 */
[----:B------:R-:W-:Y:S01]  /*eeb0*/  F2FP.BF16.F32.PACK_AB R162, R173, R162 ;  /* 0x000000a2ada2723e */ /* 0x000fe200000010ff */
[-C--:B------:R-:W-:Y:S01]  /*eec0*/  FMUL.FTZ R120, R120, R14.reuse ;  /* 0x0000000e78787220 */ /* 0x080fe20000410000 */
[----:B------:R-:W-:Y:S01]  /*eed0*/  FADD.FTZ R3, R177, R3 ;  /* 0x00000003b1037221 */ /* 0x000fe20000010000 */
[----:B------:R-:W-:Y:S01]  /*eee0*/  F2FP.BF16.F32.PACK_AB R161, R165, R161 ;  /* 0x000000a1a5a1723e */ /* 0x000fe200000010ff */
[-C--:B------:R-:W-:Y:S01]  /*eef0*/  FMUL.FTZ R121, R121, R14.reuse ;  /* 0x0000000e79797220 */ /* 0x080fe20000410000 */
[----:B--2---:R-:W-:Y:S01]  /*ef00*/  FADD.FTZ R0, R174, R0 ;  /* 0x00000000ae007221 */ /* 0x004fe20000010000 */
        /* <DEDUP_REMOVED lines=12> */
[----:B------:R3:W-:Y:S01]  /*efd0*/  STSM.16.M88.4 [R202+0x26800], R152 ;  /* 0x02680098ca007844 */ /* 0x0007e20000000200 */
[-C--:B------:R-:W-:Y:S01]  /*efe0*/  FMUL.FTZ R140, R140, R14.reuse ;  /* 0x0000000e8c8c7220 */ /* 0x080fe20000410000 */
[-C--:B------:R-:W-:Y:S01]  /*eff0*/  FMUL.FTZ R141, R141, R14.reuse ;  /* 0x0000000e8d8d7220 */ /* 0x080fe20000410000 */
[-C--:B------:R-:W-:Y:S01]  /*f000*/  FMUL.FTZ R144, R144, R14.reuse ;  /* 0x0000000e90907220 */ /* 0x080fe20000410000 */
[----:B------:R3:W-:Y:S01]  /*f010*/  STSM.16.M88.4 [R205], R156 ;  /* 0x0000009ccd007844 */ /* 0x0007e20000000200 */
[----:B------:R-:W5:Y:S01]  /*f020*/  MUFU.EX2 R179, R179 ;  /* 0x000000b300b37308 */ /* 0x000f620000000800 */
[----:B--2---:R-:W-:Y:S01]  /*f030*/  FADD.FTZ R0, R178, R0 ;  /* 0x00000000b2007221 */ /* 0x004fe20000010000 */
[-C--:B------:R-:W-:Y:S01]  /*f040*/  FMUL.FTZ R145, R145, R14.reuse ;  /* 0x0000000e91917220 */ /* 0x080fe20000410000 */
[----:B------:R3:W-:Y:S01]  /*f050*/  STSM.16.M88.4 [R203], R160 ;  /* 0x000000a0cb007844 */ /* 0x0007e20000000200 */
[-C--:B------:R-:W-:Y:S01]  /*f060*/  FMUL.FTZ R148, R148, R14.reuse ;  /* 0x0000000e94947220 */ /* 0x080fe20000410000 */
[----:B------:R-:W-:Y:S01]  /*f070*/  FMUL.FTZ R149, R149, R14 ;  /* 0x0000000e95957220 */ /* 0x000fe20000410000 */
[-C--:B------:R-:W-:Y:S01]  /*f080*/  FMUL.FTZ R26, R26, R6.reuse ;  /* 0x000000061a1a7220 */ /* 0x080fe20000410000 */
[----:B------:R-:W-:Y:S01]  /*f090*/  FMUL.FTZ R27, R27, R6 ;  /* 0x000000061b1b7220 */ /* 0x000fe20000410000 */
[----:B------:R-:W2:Y:S01]  /*f0a0*/  MUFU.EX2 R182, R182 ;  /* 0x000000b600b67308 */ /* 0x000ea20000000800 */
[----:B----4-:R-:W-:Y:S01]  /*f0b0*/  FADD.FTZ R3, R166, R3 ;  /* 0x00000003a6037221 */ /* 0x010fe20000010000 */
[----:B------:R-:W-:Y:S01]  /*f0c0*/  F2FP.BF16.F32.PACK_AB R166, R181, R166 ;  /* 0x000000a6b5a6723e */ /* 0x000fe200000010ff */
[-C--:B------:R-:W-:Y:S01]  /*f0d0*/  FMUL.FTZ R30, R30, R6.reuse ;  /* 0x000000061e1e7220 */ /* 0x080fe20000410000 */
[-C--:B------:R-:W-:Y:S01]  /*f0e0*/  FMUL.FTZ R31, R31, R6.reuse ;  /* 0x000000061f1f7220 */ /* 0x080fe20000410000 */
[----:B------:R-:W-:Y:S01]  /*f0f0*/  FADD.FTZ R3, R181, R3 ;  /* 0x00000003b5037221 */ /* 0x000fe20000010000 */
[-C--:B------:R-:W-:Y:S01]  /*f100*/  FMUL.FTZ R34, R34, R6.reuse ;  /* 0x0000000622227220 */ /* 0x080fe20000410000 */
[----:B------:R-:W-:Y:S01]  /*f110*/  FMUL.FTZ R35, R35, R6 ;  /* 0x0000000623237220 */ /* 0x000fe20000410000 */
[----:B------:R-:W4:Y:S01]  /*f120*/  MUFU.EX2 R183, R183 ;  /* 0x000000b700b77308 */ /* 0x000f220000000800 */
[C---:B-----5:R-:W-:Y:S01]  /*f130*/  FADD.FTZ R0, R179.reuse, R0 ;  /* 0x00000000b3007221 */ /* 0x060fe20000010000 */
[----:B------:R-:W-:Y:S01]  /*f140*/  F2FP.BF16.F32.PACK_AB R165, R179, R178 ;  /* 0x000000b2b3a5723e */ /* 0x000fe200000010ff */
[-C--:B------:R-:W-:Y:S01]  /*f150*/  FMUL.FTZ R38, R38, R6.reuse ;  /* 0x0000000626267220 */ /* 0x080fe20000410000 */
[-C--:B------:R-:W-:Y:S01]  /*f160*/  FMUL.FTZ R39, R39, R6.reuse ;  /* 0x0000000627277220 */ /* 0x080fe20000410000 */
[-C--:B------:R-:W-:Y:S01]  /*f170*/  FMUL.FTZ R42, R42, R6.reuse ;  /* 0x000000062a2a7220 */ /* 0x080fe20000410000 */
[-C--:B------:R-:W-:Y:S01]  /*f180*/  FMUL.FTZ R43, R43, R6.reuse ;  /* 0x000000062b2b7220 */ /* 0x080fe20000410000 */
[-C--:B------:R-:W-:Y:S01]  /*f190*/  FMUL.FTZ R46, R46, R6.reuse ;  /* 0x000000062e2e7220 */ /* 0x080fe20000410000 */
[-C--:B------:R-:W-:Y:S01]  /*f1a0*/  FMUL.FTZ R47, R47, R6.reuse ;  /* 0x000000062f2f7220 */ /* 0x080fe20000410000 */
[----:B--2---:R-:W-:Y:S01]  /*f1b0*/  FADD.FTZ R0, R182, R0 ;  /* 0x00000000b6007221 */ /* 0x004fe20000010000 */
[-C--:B------:R-:W-:Y:S01]  /*f1c0*/  FMUL.FTZ R50, R50, R6.reuse ;  /* 0x0000000632327220 */ /* 0x080fe20000410000 */
[-C--:B------:R-:W-:Y:S01]  /*f1d0*/  FMUL.FTZ R51, R51, R6.reuse ;  /* 0x0000000633337220 */ /* 0x080fe20000410000 */
[-C--:B------:R-:W-:Y:S01]  /*f1e0*/  FMUL.FTZ R54, R54, R6.reuse ;  /* 0x0000000636367220 */ /* 0x080fe20000410000 */
[-C--:B------:R-:W-:Y:S01]  /*f1f0*/  FMUL.FTZ R55, R55, R6.reuse ;  /* 0x0000000637377220 */ /* 0x080fe20000410000 */
[-C--:B------:R-:W-:Y:S01]  /*f200*/  FMUL.FTZ R58, R58, R6.reuse ;  /* 0x000000063a3a7220 */ /* 0x080fe20000410000 */
[-C--:B------:R-:W-:Y:S01]  /*f210*/  FMUL.FTZ R59, R59, R6.reuse ;  /* 0x000000063b3b7220 */ /* 0x080fe20000410000 */
[----:B------:R-:W-:Y:S01]  /*f220*/  FMUL.FTZ R62, R62, R6 ;  /* 0x000000063e3e7220 */ /* 0x000fe20000410000 */
[C---:B----4-:R-:W-:Y:S01]  /*f230*/  F2FP.BF16.F32.PACK_AB R167, R183.reuse, R182 ;  /* 0x000000b6b7a7723e */ /* 0x050fe200000010ff */
        /* <DEDUP_REMOVED lines=47> */
[----:B---3--:R-:W-:Y:S06]  /*f530*/  @!P0 BRA `(.L_x_5935) ;  /* 0x0000000000048947 */ /* 0x008fec0003800000 */
[----:B------:R-:W-:Y:S01]  /*f540*/  BPT.TRAP 0x1 ;  /* 0x000000040000795c */ /* 0x000fe20000300000 */
.L_x_5935:
[----:B------:R2:W3:Y:S01]  /*f550*/  SYNCS.PHASECHK.TRANS64.TRYWAIT P1, [R209+URZ+0x28c50], R210 ;  /* 0x028c50d2d10075a7 */ /* 0x0004e2000802017f */
[----:B------:R-:W-:Y:S05]  /*f560*/  @!P0 BRA `(.L_x_5936) ;  /* 0x0000000000048947 */ /* 0x000fea0003800000 */
[----:B------:R-:W-:Y:S01]  /*f570*/  BPT.TRAP 0x1 ;  /* 0x000000040000795c */ /* 0x000fe20000300000 */
.L_x_5936:
[----:B------:R-:W-:Y:S04]  /*f580*/  BSSY B2, `(.L_x_5937) ;  /* 0x0000004000027945 */ /* 0x000fe80003800000 */
[----:B---3--:R-:W-:Y:S05]  /*f590*/  @P1 BRA `(.L_x_5938) ;  /* 0x0000000000081947 */ /* 0x008fea0003800000 */
[----:B------:R-:W3:Y:S02]  /*f5a0*/  SYNCS.PHASECHK.TRANS64.TRYWAIT P1, [R209+URZ+0x28c50], R210 ;  /* 0x028c50d2d10075a7 */ /* 0x000ee4000802017f */
[----:B---3--:R-:W-:Y:S05]  /*f5b0*/  @!P1 BRA `(.L_x_5939) ;  /* 0x0000010c00e89947 */ /* 0x008fea0003800000 */
.L_x_5938:
[----:B------:R-:W-:Y:S05]  /*f5c0*/  BSYNC B2 ;  /* 0x0000000000027941 */ /* 0x000fea0003800000 */
.L_x_5937:
[----:B------:R-:W-:Y:S01]  /*f5d0*/  IMAD R168, R187, 0x1000, R197 ;  /* 0x00001000bba87824 */ /* 0x000fe200078e02c5 */
[----:B------:R-:W-:Y:S01]  /*f5e0*/  WARPGROUP.ARRIVE ;  /* 0x00000000000079c5 */ /* 0x000fe20000000000 */
[----:B------:R-:W-:-:S03]  /*f5f0*/  IMAD.MOV.U32 R169, RZ, RZ, 0x40000040 ;  /* 0x40000040ffa97424 */ /* 0x000fc600078e00ff */
[----:B------:R-:W-:Y:S02]  /*f600*/  R2UR UR6, R168 ;  /* 0x00000000a80672ca */ /* 0x000fe400000e0000 */
[----:B------:R-:W-:Y:S01]  /*f610*/  R2UR UR7, R169 ;  /* 0x00000000a90772ca */ /* 0x000fe200000e0000 */
[----:B------:R-:W-:-:S12]  /*f620*/  IMAD.MOV.U32 R169, RZ, RZ, 0x40000040 ;  /* 0x40000040ffa97424 */ /* 0x000fd800078e00ff */
[----:B------:R-:W-:Y:S03]  /*f630*/  HGMMA.64x256x16.F32.BF16 R24, R152, gdesc[UR4].tnspB, R24, gsb0 ;  /* 0x43e0000498187df0 */ /* 0x000fe60008001818 */
[----:B------:R-:W-:Y:S02]  /*f640*/  WARPGROUP.DEPBAR.LE gsb0, 0x0 ;  /* 0x00008000000079c5 */ /* 0x000fe40000010000 */
[----:B------:R-:W-:Y:S01]  /*f650*/  VIADD R152, R168, 0x80 ;  /* 0x00000080a8987836 */ /* 0x000fe20000000000 */
        /* <DEDUP_REMOVED lines=31> */
.L_x_5940:
[----:B------:R-:W-:Y:S01]  /*f850*/  ISETP.GT.AND P1, PT, R15, R186, PT ;  /* 0x000000ba0f00720c */ /* 0x000fe20003f24270 */
[----:B0123--:R-:W-:Y:S02]  /*f860*/  VIADD R209, R209, 0x28c60 ;  /* 0x00028c60d1d17836 */ /* 0x00ffe40000000000 */
[----:B------:R-:W-:Y:S02]  /*f870*/  VIADD R15, R15, 0xffffffff ;  /* 0xffffffff0f0f7836 */ /* 0x000fe40000000000 */
[----:B------:R-:W-:Y:S01]  /*f880*/  IMAD.MOV.U32 R14, RZ, RZ, R171 ;  /* 0x000000ffff0e7224 */ /* 0x000fe200078e00ab */
[----:B------:R-:W-:Y:S01]  /*f890*/  PRMT R209, R191, 0x654, R209 ;  /* 0x00000654bfd17816 */ /* 0x000fe200000000d1 */
[----:B------:R-:W-:Y:S02]  /*f8a0*/  IMAD.MOV.U32 R6, RZ, RZ, R172 ;  /* 0x000000ffff067224 */ /* 0x000fe400078e00ac */
[----:B------:R-:W-:Y:S01]  /*f8b0*/  IMAD.MOV.U32 R18, RZ, RZ, R187 ;  /* 0x000000ffff127224 */ /* 0x000fe200078e00bb */
[----:B------:R0:W-:Y:S03]  /*f8c0*/  SYNCS.ARRIVE.TRANS64.RED.A1T0 RZ, [R209+URZ], RZ ;  /* 0x000000ffd1ff79a7 */ /* 0x0001e6000810043f */
[----:B------:R-:W-:Y:S05]  /*f8d0*/  @P1 BRA `(.L_x_5941) ;  /* 0xffffffd8004c1947 */ /* 0x000fea000383ffff */
[----:B------:R-:W-:Y:S05]  /*f8e0*/  BSYNC B0 ;  /* 0x0000000000007941 */ /* 0x000fea0003800000 */
.L_x_5920:
[----:B------:R-:W-:Y:S02]  /*f8f0*/  IMAD.MOV.U32 R14, RZ, RZ, R171 ;  /* 0x000000ffff0e7224 */ /* 0x000fe400078e00ab */
[----:B------:R-:W-:Y:S02]  /*f900*/  IMAD.MOV.U32 R6, RZ, RZ, R172 ;  /* 0x000000ffff067224 */ /* 0x000fe400078e00ac */
[----:B------:R-:W-:-:S07]  /*f910*/  IMAD.MOV.U32 R18, RZ, RZ, R187 ;  /* 0x000000ffff127224 */ /* 0x000fce00078e00bb */
.L_x_5919:
[----:B------:R-:W-:Y:S05]  /*f920*/  BSYNC B1 ;  /* 0x0000000000017941 */ /* 0x000fea0003800000 */
.L_x_5918:
[----:B------:R-:W1:Y:S01]  /*f930*/  LDC R152, c[0x0][0x448] ;  /* 0x00011200ff987b82 */ /* 0x000e620000000800 */
[----:B------:R-:W-:-:S04]  /*f940*/  VIADD R153, R199, 0x3f ;  /* 0x0000003fc7997836 */ /* 0x000fc80000000000 */
[----:B------:R-:W-:Y:S01]  /*f950*/  IMAD.MOV.U32 R155, RZ, RZ, R153 ;  /* 0x000000ffff9b7224 */ /* 0x000fe200078e0099 */
[----:B-1----:R-:W-:-:S13]  /*f960*/  ISETP.NE.AND P4, PT, R152, 0x1, PT ;  /* 0x000000019800780c */ /* 0x002fda0003f85270 */
[----:B------:R-:W1:Y:S08]  /*f970*/  @P4 LDC R154, c[0x0][0x44c] ;  /* 0x00011300ff9a4b82 */ /* 0x000e700000000800 */
[----:B------:R-:W2:Y:S01]  /*f980*/  @P4 LDC R152, c[0x0][0x450] ;  /* 0x00011400ff984b82 */ /* 0x000ea20000000800 */
[----:B-1----:R-:W-:-:S05]  /*f990*/  @P4 IMAD.HI.U32 R154, R153, R154, RZ ;  /* 0x0000009a999a4227 */ /* 0x002fca00078e00ff */
[----:B--2---:R-:W-:Y:S02]  /*f9a0*/  @P4 SHF.R.U32.HI R155, RZ, R152, R154 ;  /* 0x00000098ff9b4219 */ /* 0x004fe4000001169a */
[----:B------:R-:W1:Y:S01]  /*f9b0*/  LDC R154, c[0x0][0x9e4] ;  /* 0x00027900ff9a7b82 */ /* 0x000e620000000800 */
[----:B------:R-:W-:-:S05]  /*f9c0*/  IADD3 R152, R189, 0x1, -R23 ;  /* 0x00000001bd987810 */ /* 0x000fca0007ffe817 */
[----:B------:R-:W-:-:S04]  /*f9d0*/  IMAD.IADD R155, R152, 0x1, R155 ;  /* 0x00000001989b7824 */ /* 0x000fc800078e029b */
[----:B------:R-:W-:Y:S01]  /*f9e0*/  IMAD.IADD R20, R155, 0x1, -R20 ;  /* 0x000000019b147824 */ /* 0x000fe200078e0a14 */
[----:B-1----:R-:W-:-:S13]  /*f9f0*/  ISETP.GE.AND P5, PT, R154, 0x1, PT ;  /* 0x000000019a00780c */ /* 0x002fda0003fa6270 */
        /* <DEDUP_REMOVED lines=11> */
.L_x_5944:
[----:B------:R-:W-:-:S13]  /*fab0*/  ISETP.NE.AND P1, PT, R154, 0x1, PT ;  /* 0x000000019a00780c */ /* 0x000fda0003f25270 */
[----:B------:R-:W1:Y:S02]  /*fac0*/  @P1 LDC.64 R152, c[0x0][0x9e8] ;  /* 0x00027a00ff981b82 */ /* 0x000e640000000a00 */
[----:B-1----:R-:W-:-:S05]  /*fad0*/  @P1 IMAD.HI.U32 R152, R155, R152, RZ ;  /* 0x000000989b981227 */ /* 0x002fca00078e00ff */
[----:B------:R-:W-:-:S07]  /*fae0*/  @P1 SHF.R.U32.HI R155, RZ, R153, R152 ;  /* 0x00000099ff9b1219 */ /* 0x000fce0000011698 */
.L_x_5945:
[----:B------:R-:W-:Y:S05]  /*faf0*/  BSYNC B0 ;  /* 0x0000000000007941 */ /* 0x000fea0003800000 */
.L_x_5943:
[----:B------:R-:W-:-:S05]  /*fb00*/  IMAD R154, R155, R154, RZ ;  /* 0x0000009a9b9a7224 */ /* 0x000fca00078e02ff */
[----:B------:R-:W-:-:S07]  /*fb10*/  VIMNMX R20, R20, R154, !PT ;  /* 0x0000009a14147248 */ /* 0x000fce0007fe0100 */
.L_x_5942:
[----:B------:R-:W2:Y:S01]  /*fb20*/  LDL R153, [R1+0xc] ;  /* 0x00000c0001997983 */ /* 0x000ea20000100800 */
[----:B------:R-:W-:Y:S01]  /*fb30*/  VIADD R20, R20, 0x3f ;  /* 0x0000003f14147836 */ /* 0x000fe20000000000 */
[----:B------:R-:W-:Y:S04]  /*fb40*/  BSSY B1, `(.L_x_5946) ;  /* 0x00001b2000017945 */ /* 0x000fe80003800000 */
[----:B------:R-:W-:-:S04]  /*fb50*/  SHF.R.S32.HI R152, RZ, 0x1f, R20 ;  /* 0x0000001fff987819 */ /* 0x000fc80000011414 */
[----:B------:R-:W-:-:S04]  /*fb60*/  LEA.HI R152, R152, R20, RZ, 0x6 ;  /* 0x0000001498987211 */ /* 0x000fc800078f30ff */
[----:B------:R-:W-:-:S04]  /*fb70*/  SHF.R.S32.HI R20, RZ, 0x6, R152 ;  /* 0x00000006ff147819 */ /* 0x000fc80000011498 */
[----:B--2---:R-:W-:-:S04]  /*fb80*/  VIMNMX R20, R153, R20, !PT ;  /* 0x0000001499147248 */ /* 0x004fc80007fe0100 */
[----:B------:R-:W-:-:S13]  /*fb90*/  ISETP.GE.AND P1, PT, R15, R20, PT ;  /* 0x000000140f00720c */ /* 0x000fda0003f26270 */
[----:B------:R-:W-:Y:S05]  /*fba0*/  @!P1 BRA `(.L_x_5947) ;  /* 0x0000001800ac9947 */ /* 0x000fea0003800000 */
[----:B------:R-:W-:Y:S01]  /*fbb0*/  BSSY B0, `(.L_x_5948) ;  /* 0x00001a9000007945 */ /* 0x000fe20003800000 */
[----:B------:R-:W-:Y:S02]  /*fbc0*/  IMAD.MOV.U32 R185, RZ, RZ, R14 ;  /* 0x000000ffffb97224 */ /* 0x000fe400078e000e */
[----:B------:R-:W-:Y:S02]  /*fbd0*/  IMAD.MOV.U32 R184, RZ, RZ, R6 ;  /* 0x000000ffffb87224 */ /* 0x000fe400078e0006 */
[----:B0-----:R-:W-:Y:S02]  /*fbe0*/  IMAD.MOV.U32 R209, RZ, RZ, R15 ;  /* 0x000000ffffd17224 */ /* 0x001fe400078e000f */
[----:B------:R-:W-:-:S07]  /*fbf0*/  IMAD.MOV.U32 R187, RZ, RZ, R18 ;  /* 0x000000ffffbb7224 */ /* 0x000fce00078e0012 */
.L_x_5961:
[----:B------:R-:W-:Y:S02]  /*fc00*/  VIADD R18, R187, 0x1 ;  /* 0x00000001bb127836 */ /* 0x000fe40000000000 */
[----:B------:R-:W-:Y:S02]  /*fc10*/  IMAD.MOV.U32 R6, RZ, RZ, R209 ;  /* 0x000000ffff067224 */ /* 0x000fe400078e00d1 */
[----:B------:R-:W-:Y:S01]  /*fc20*/  VIADD R209, R209, 0xffffffff ;  /* 0xffffffffd1d17836 */ /* 0x000fe20000000000 */
[----:B------:R-:W-:Y:S02]  /*fc30*/  ISETP.NE.AND P2, PT, R18, 0x2, PT ;  /* 0x000000021200780c */ /* 0x000fe40003f45270 */
[----:B------:R-:W-:Y:S02]  /*fc40*/  ISETP.GT.AND P1, PT, R6, R20, PT ;  /* 0x000000140600720c */ /* 0x000fe40003f24270 */
[----:B------:R-:W-:Y:S02]  /*fc50*/  SEL R6, RZ, 0x1, P2 ;  /* 0x00000001ff067807 */ /* 0x000fe40001000000 */
[----:B------:R-:W-:-:S02]  /*fc60*/  SEL R18, R18, RZ, P2 ;  /* 0x000000ff12127207 */ /* 0x000fc40001000000 */
[----:B------:R-:W-:Y:S01]  /*fc70*/  LOP3.LUT R19, R19, R6, RZ, 0x3c, !PT ;  /* 0x0000000613137212 */ /* 0x000fe200078e3cff */
[----:B0-----:R-:W-:Y:S06]  /*fc80*/  @!P0 BRA `(.L_x_5949) ;  /* 0x0000000000048947 */ /* 0x001fec0003800000 */
[----:B------:R-:W-:Y:S01]  /*fc90*/  BPT.TRAP 0x1 ;  /* 0x000000040000795c */ /* 0x000fe20000300000 */
.L_x_5949:
[----:B------:R-:W-:Y:S01]  /*fca0*/  IMAD R15, R18, 0x8, R2 ;  /* 0x00000008120f7824 */ /* 0x000fe200078e0202 */
[----:B------:R-:W-:-:S04]  /*fcb0*/  SHF.L.U32 R210, R19, 0x1f, RZ ;  /* 0x0000001f13d27819 */ /* 0x000fc800000006ff */
[----:B------:R0:W1:Y:S01]  /*fcc0*/  SYNCS.PHASECHK.TRANS64.TRYWAIT P2, [R15+URZ+0x28c30], R210 ;  /* 0x028c30d20f0075a7 */ /* 0x000062000804017f */
[----:B------:R-:W-:Y:S05]  /*fcd0*/  @!P0 BRA `(.L_x_5950) ;  /* 0x0000000000048947 */ /* 0x000fea0003800000 */
[----:B------:R-:W-:Y:S01]  /*fce0*/  BPT.TRAP 0x1 ;  /* 0x000000040000795c */ /* 0x000fe20000300000 */
.L_x_5950:
[----:B------:R-:W-:Y:S01]  /*fcf0*/  BSSY B2, `(.L_x_5951) ;  /* 0x0000006000027945 */ /* 0x000fe20003800000 */
[----:B------:R-:W-:Y:S02]  /*fd00*/  IMAD R154, R18, 0x200, R21 ;  /* 0x00000200129a7824 */ /* 0x000fe400078e0215 */
[----:B------:R-:W-:Y:S01]  /*fd10*/  IMAD.MOV.U32 R155, RZ, RZ, 0x40000040 ;  /* 0x40000040ff9b7424 */ /* 0x000fe200078e00ff */
[----:B-1----:R-:W-:Y:S06]  /*fd20*/  @P2 BRA `(.L_x_5952) ;  /* 0x0000000000082947 */ /* 0x002fec0003800000 */
[----:B------:R-:W1:Y:S02]  /*fd30*/  SYNCS.PHASECHK.TRANS64.TRYWAIT P2, [R15+URZ+0x28c30], R210 ;  /* 0x028c30d20f0075a7 */ /* 0x000e64000804017f */
[----:B-1----:R-:W-:Y:S05]  /*fd40*/  @!P2 BRA `(.L_x_5953) ;  /* 0x000001080018a947 */ /* 0x002fea0003800000 */
.L_x_5952:
[----:B------:R-:W-:Y:S05]  /*fd50*/  BSYNC B2 ;  /* 0x0000000000027941 */ /* 0x000fea0003800000 */
.L_x_5951:
        /* <DEDUP_REMOVED lines=14> */
[----:B------:R-:W-:Y:S01]  /*fe40*/  WARPGROUP.ARRIVE ;  /* 0x00000000000079c5 */ /* 0x000fe20000000000 */
[----:B------:R-:W-:Y:S02]  /*fe50*/  R2UR UR8, R12 ;  /* 0x000000000c0872ca */ /* 0x000fe400000e0000 */
[----:B------:R-:W-:Y:S02]  /*fe60*/  R2UR UR9, R13 ;  /* 0x000000000d0972ca */ /* 0x000fe400000e0000 */
[----:B------:R-:W-:Y:S01]  /*fe70*/  R2UR UR14, R6 ;  /* 0x00000000060e72ca */ /* 0x000fe200000e0000 */
[----:B------:R-:W-:Y:S01]  /*fe80*/  HGMMA.64x64x16.F32.BF16 R152, gdesc[UR4], RZ, !UPT, gsb0 ;  /* 0x00e00000049879f0 */ /* 0x000fe2000c0018ff */
[----:B------:R-:W-:Y:S02]  /*fe90*/  R2UR UR15, R7 ;  /* 0x00000000070f72ca */ /* 0x000fe400000e0000 */
[----:B------:R-:W-:-:S02]  /*fea0*/  R2UR UR12, R10 ;  /* 0x000000000a0c72ca */ /* 0x000fc400000e0000 */
        /* <DEDUP_REMOVED lines=15> */
.L_x_5954:
[----:B------:R-:W-:Y:S01]  /*ffa0*/  FMNMX.FTZ R6, R152, R184, !PT ;  /* 0x000000b898067209 */ /* 0x000fe20007810000 */
[----:B------:R-:W-:-:S03]  /*ffb0*/  ULDC UR4, c[0x0][0x988] ;  /* 0x0002620000047ab9 */ /* 0x000fc60000000800 */
        /* <DEDUP_REMOVED lines=80> */
[----:B------:R-:W-:Y:S01]  /*104c0*/  MUFU.EX2 R157, R165 ;  /* 0x000000a5009d7308 */ /* 0x000fe20000000800 */
[----:B------:R-:W-:Y:S01]  /*104d0*/  FMNMX.FTZ R14, R171, R14, !PT ;  /* 0x0000000eab0e7209 */ /* 0x000fe20007810000 */
[----:B----4-:R-:W-:Y:S01]  /*104e0*/  FADD.FTZ R3, R152, R3 ;  /* 0x0000000398037221 */ /* 0x010fe20000010000 */
[-C--:B------:R-:W-:Y:S01]  /*104f0*/  FMUL.FTZ R52, R52, R164.reuse ;  /* 0x000000a434347220 */ /* 0x080fe20000410000 */
[----:B------:R-:W-:Y:S01]  /*10500*/  FMUL.FTZ R53, R53, R164 ;  /* 0x000000a435357220 */ /* 0x000fe20000410000 */
[----:B------:R-:W-:Y:S01]  /*10510*/  FMNMX.FTZ R14, R174, R14, !PT ;  /* 0x0000000eae0e7209 */ /* 0x000fe20007810000 */
[-C--:B------:R-:W-:Y:S01]  /*10520*/  FMUL.FTZ R56, R56, R164.reuse ;  /* 0x000000a438387220 */ /* 0x080fe20000410000 */
[----:B------:R-:W-:Y:S01]  /*10530*/  FMUL.FTZ R57, R57, R164 ;  /* 0x000000a439397220 */ /* 0x000fe20000410000 */
[----:B------:R-:W2:Y:S01]  /*10540*/  MUFU.EX2 R161, R161 ;  /* 0x000000a100a17308 */ /* 0x000ea20000000800 */
        /* <DEDUP_REMOVED lines=9> */
[-C--:B------:R-:W-:Y:S01]  /*105e0*/  FMUL.FTZ R65, R65, R164.reuse ;  /* 0x000000a441417220 */ /* 0x080fe20000410000 */
[-C--:B------:R-:W-:Y:S01]  /*105f0*/  FMUL.FTZ R68, R68, R164.reuse ;  /* 0x000000a444447220 */ /* 0x080fe20000410000 */
[----:B------:R-:W-:Y:S01]  /*10600*/  FMUL.FTZ R69, R69, R164 ;  /* 0x000000a445457220 */ /* 0x000fe20000410000 */
[----:B------:R-:W-:Y:S01]  /*10610*/  FMNMX.FTZ R14, R182, R14, !PT ;  /* 0x0000000eb60e7209 */ /* 0x000fe20007810000 */
[-C--:B------:R-:W-:Y:S01]  /*10620*/  FMUL.FTZ R72, R72, R164.reuse ;  /* 0x000000a448487220 */ /* 0x080fe20000410000 */
[----:B------:R-:W-:Y:S01]  /*10630*/  FMUL.FTZ R73, R73, R164 ;  /* 0x000000a449497220 */ /* 0x000fe20000410000 */
[----:B------:R-:W4:Y:S01]  /*10640*/  MUFU.EX2 R169, R169 ;  /* 0x000000a900a97308 */ /* 0x000f220000000800 */
[----:B------:R-:W-:Y:S01]  /*10650*/  FMNMX.FTZ R14, R183, R14, !PT ;  /* 0x0000000eb70e7209 */ /* 0x000fe20007810000 */
[----:B--2---:R-:W-:Y:S01]  /*10660*/  FADD.FTZ R3, R161, R3 ;  /* 0x00000003a1037221 */ /* 0x004fe20000010000 */
[-C--:B------:R-:W-:Y:S01]  /*10670*/  FMUL.FTZ R76, R76, R164.reuse ;  /* 0x000000a44c4c7220 */ /* 0x080fe20000410000 */
[-C--:B------:R-:W-:Y:S01]  /*10680*/  FMUL.FTZ R77, R77, R164.reuse ;  /* 0x000000a44d4d7220 */ /* 0x080fe20000410000 */
[-C--:B------:R-:W-:Y:S01]  /*10690*/  FMUL.FTZ R80, R80, R164.reuse ;  /* 0x000000a450507220 */ /* 0x080fe20000410000 */
[----:B------:R-:W2:Y:S01]  /*106a0*/  SHFL.BFLY PT, R153, R14, 0x2, 0x1f ;  /* 0x0c401f000e997f89 */ /* 0x000ea200000e0000 */
[----:B------:R-:W-:Y:S01]  /*106b0*/  FADD.FTZ R3, R157, R3 ;  /* 0x000000039d037221 */ /* 0x000fe20000010000 */
[----:B------:R-:W5:Y:S01]  /*106c0*/  MUFU.EX2 R172, R172 ;  /* 0x000000ac00ac7308 */ /* 0x000f620000000800 */
[-C--:B------:R-:W-:Y:S01]  /*106d0*/  FMUL.FTZ R81, R81, R164.reuse ;  /* 0x000000a451517220 */ /* 0x080fe20000410000 */
[-C--:B------:R-:W-:Y:S01]  /*106e0*/  FMUL.FTZ R84, R84, R164.reuse ;  /* 0x000000a454547220 */ /* 0x080fe20000410000 */
[----:B---3--:R-:W-:Y:S01]  /*106f0*/  FADD.FTZ R3, R156, R3 ;  /* 0x000000039c037221 */ /* 0x008fe20000010000 */
        /* <DEDUP_REMOVED lines=9> */
[-C--:B------:R-:W-:Y:S01]  /*10790*/  FMUL.FTZ R97, R97, R164.reuse ;  /* 0x000000a461617220 */ /* 0x080fe20000410000 */
[-C--:B------:R-:W-:Y:S01]  /*107a0*/  FMUL.FTZ R100, R100, R164.reuse ;  /* 0x000000a464647220 */ /* 0x080fe20000410000 */
[-C--:B------:R-:W-:Y:S01]  /*107b0*/  FMUL.FTZ R101, R101, R164.reuse ;  /* 0x000000a465657220 */ /* 0x080fe20000410000 */
[----:B------:R-:W-:Y:S01]  /*107c0*/  MUFU.EX2 R160, R176 ;  /* 0x000000b000a07308 */ /* 0x000fe20000000800 */
[----:B-----5:R-:W-:Y:S01]  /*107d0*/  FADD.FTZ R3, R172, R3 ;  /* 0x00000003ac037221 */ /* 0x020fe20000010000 */
[-C--:B------:R-:W-:Y:S01]  /*107e0*/  FMUL.FTZ R104, R104, R164.reuse ;  /* 0x000000a468687220 */ /* 0x080fe20000410000 */
[-C--:B------:R-:W-:Y:S01]  /*107f0*/  FMUL.FTZ R105, R105, R164.reuse ;  /* 0x000000a469697220 */ /* 0x080fe20000410000 */
[-C--:B------:R-:W-:Y:S01]  /*10800*/  FMUL.FTZ R108, R108, R164.reuse ;  /* 0x000000a46c6c7220 */ /* 0x080fe20000410000 */
[-C--:B------:R-:W-:Y:S01]  /*10810*/  FMUL.FTZ R109, R109, R164.reuse ;  /* 0x000000a46d6d7220 */ /* 0x080fe20000410000 */
[----:B--2---:R-:W-:Y:S01]  /*10820*/  FMNMX.FTZ R14, R14, R153, !PT ;  /* 0x000000990e0e7209 */ /* 0x004fe20007810000 */
[-C--:B------:R-:W-:Y:S01]  /*10830*/  FMUL.FTZ R112, R112, R164.reuse ;  /* 0x000000a470707220 */ /* 0x080fe20000410000 */
[----:B------:R-:W-:Y:S01]  /*10840*/  MUFU.EX2 R177, R177 ;  /* 0x000000b100b17308 */ /* 0x000fe20000000800 */
[----:B---3--:R-:W-:Y:S01]  /*10850*/  FADD.FTZ R3, R173, R3 ;  /* 0x00000003ad037221 */ /* 0x008fe20000010000 */
[-C--:B------:R-:W-:Y:S01]  /*10860*/  FMUL.FTZ R113, R113, R164.reuse ;  /* 0x000000a471717220 */ /* 0x080fe20000410000 */
[----:B------:R-:W2:Y:S01]  /*10870*/  SHFL.BFLY PT, R153, R14, 0x1, 0x1f ;  /* 0x0c201f000e997f89 */ /* 0x000ea200000e0000 */
        /* <DEDUP_REMOVED lines=21> */
[----:B------:R-:W-:-:S04]  /*109d0*/  FADD.FTZ R153, -R14, R185 ;  /* 0x000000b90e997221 */ /* 0x000fc80000010100 */
[----:B------:R-:W-:-:S04]  /*109e0*/  FMUL.FTZ R153, R153, R7 ;  /* 0x0000000799997220 */ /* 0x000fc80000410000 */
[----:B------:R2:W3:Y:S02]  /*109f0*/  MUFU.EX2 R165, R153 ;  /* 0x0000009900a57308 */ /* 0x0004e40000000800 */
[----:B--2---:R-:W-:-:S04]  /*10a00*/  @!P2 IMAD R153, R187, 0x40, R198 ;  /* 0x00000040bb99a824 */ /* 0x004fc800078e02c6 */
[----:B------:R-:W-:Y:S02]  /*10a10*/  @!P2 IMAD R153, R153, 0x4, R2 ;  /* 0x000000049999a824 */ /* 0x000fe400078e0202 */
[----:B---3--:R-:W-:-:S03]  /*10a20*/  FMUL.FTZ R26, R26, R165 ;  /* 0x000000a51a1a7220 */ /* 0x008fc60000410000 */
[----:B------:R-:W-:Y:S01]  /*10a30*/  @!P2 STS [R153+0x28800], R164 ;  /* 0x028800a49900a388 */ /* 0x000fe20000000800 */
[-C--:B------:R-:W-:Y:S01]  /*10a40*/  FMUL.FTZ R27, R27, R165.reuse ;  /* 0x000000a51b1b7220 */ /* 0x080fe20000410000 */
[-C--:B------:R-:W-:Y:S01]  /*10a50*/  FMUL.FTZ R30, R30, R165.reuse ;  /* 0x000000a51e1e7220 */ /* 0x080fe20000410000 */
[-C--:B------:R-:W-:Y:S01]  /*10a60*/  FMUL.FTZ R31, R31, R165.reuse ;  /* 0x000000a51f1f7220 */ /* 0x080fe20000410000 */
[----:B------:R2:W-:Y:S01]  /*10a70*/  @!P2 STS [R153+0x28820], R165 ;  /* 0x028820a59900a388 */ /* 0x0005e20000000800 */
        /* <DEDUP_REMOVED lines=34> */
[-C--:B------:R-:W-:Y:S01]  /*10ca0*/  FMUL.FTZ R63, R63, R165.reuse ;  /* 0x000000a53f3f7220 */ /* 0x080fe20000410000 */
        /* <DEDUP_REMOVED lines=56> */
[-C--:B------:R-:W-:Y:S01]  /*11030*/  FMUL.FTZ R138, R138, R165.reuse ;  /* 0x000000a58a8a7220 */ /* 0x080fe20000410000 */
        /* <DEDUP_REMOVED lines=12> */
[----:B------:R-:W-:-:S04]  /*11100*/  FMUL.FTZ R151, R151, R165 ;  /* 0x000000a597977220 */ /* 0x000fc80000410000 */
[----:B------:R-:W4:Y:S01]  /*11110*/  MUFU.EX2 R175, R175 ;  /* 0x000000af00af7308 */ /* 0x000f220000000800 */
[C---:B-----5:R-:W-:Y:S01]  /*11120*/  FADD.FTZ R158, R167.reuse, R157 ;  /* 0x0000009da79e7221 */ /* 0x060fe20000010000 */
[----:B------:R-:W-:-:S06]  /*11130*/  F2FP.BF16.F32.PACK_AB R157, R167, R162 ;  /* 0x000000a2a79d723e */ /* 0x000fcc00000010ff */
[----:B------:R-:W5:Y:S01]  /*11140*/  MUFU.EX2 R178, R178 ;  /* 0x000000b200b27308 */ /* 0x000f620000000800 */
[----:B---3--:R-:W-:Y:S01]  /*11150*/  FADD.FTZ R159, R0, R158 ;  /* 0x0000009e009f7221 */ /* 0x008fe20000010000 */
[----:B------:R-:W-:-:S06]  /*11160*/  F2FP.BF16.F32.PACK_AB R158, R173, R172 ;  /* 0x000000acad9e723e */ /* 0x000fcc00000010ff */
[----:B------:R-:W3:Y:S01]  /*11170*/  MUFU.EX2 R161, R179 ;  /* 0x000000b300a17308 */ /* 0x000ee20000000800 */
[C---:B----4-:R-:W-:Y:S01]  /*11180*/  FADD.FTZ R162, R175.reuse, R159 ;  /* 0x0000009fafa27221 */ /* 0x050fe20000010000 */
[----:B------:R-:W-:Y:S01]  /*11190*/  F2FP.BF16.F32.PACK_AB R159, R175, R0 ;  /* 0x00000000af9f723e */ /* 0x000fe200000010ff */
[----:B------:R-:W-:Y:S01]  /*111a0*/  FADD.FTZ R0, R160, R3 ;  /* 0x00000003a0007221 */ /* 0x000fe20000010000 */
[----:B------:R-:W-:-:S03]  /*111b0*/  F2FP.BF16.F32.PACK_AB R160, R177, R160 ;  /* 0x000000a0b1a0723e */ /* 0x000fc600000010ff */
[----:B------:R-:W-:Y:S01]  /*111c0*/  FADD.FTZ R0, R177, R0 ;  /* 0x00000000b1007221 */ /* 0x000fe20000010000 */
[----:B------:R-:W4:Y:S01]  /*111d0*/  MUFU.EX2 R163, R182 ;  /* 0x000000b600a37308 */ /* 0x000f220000000800 */
[----:B-----5:R-:W-:Y:S01]  /*111e0*/  FADD.FTZ R162, R178, R162 ;  /* 0x000000a2b2a27221 */ /* 0x020fe20000010000 */
[----:B------:R2:W-:Y:S01]  /*111f0*/  STSM.16.M88.4 [R203], R156 ;  /* 0x0000009ccb007844 */ /* 0x0005e20000000200 */
[----:B------:R-:W-:-:S04]  /*11200*/  FADD.FTZ R3, R180, R0 ;  /* 0x00000000b4037221 */ /* 0x000fc80000010000 */
[----:B------:R-:W-:Y:S01]  /*11210*/  FADD.FTZ R3, R181, R3 ;  /* 0x00000003b5037221 */ /* 0x000fe20000010000 */
        /* <DEDUP_REMOVED lines=10> */
.L_x_5955:
[----:B------:R3:W4:Y:S01]  /*112c0*/  SYNCS.PHASECHK.TRANS64.TRYWAIT P2, [R15+URZ+0x28c50], R210 ;  /* 0x028c50d20f0075a7 */ /* 0x000722000804017f */
[----:B------:R-:W-:Y:S05]  /*112d0*/  @!P0 BRA `(.L_x_5956) ;  /* 0x0000000000048947 */ /* 0x000fea0003800000 */
[----:B------:R-:W-:Y:S01]  /*112e0*/  BPT.TRAP 0x1 ;  /* 0x000000040000795c */ /* 0x000fe20000300000 */
.L_x_5956:
[----:B------:R-:W-:Y:S04]  /*112f0*/  BSSY B2, `(.L_x_5957) ;  /* 0x0000004000027945 */ /* 0x000fe80003800000 */
[----:B----4-:R-:W-:Y:S05]  /*11300*/  @P2 BRA `(.L_x_5958) ;  /* 0x0000000000082947 */ /* 0x010fea0003800000 */
[----:B------:R-:W4:Y:S02]  /*11310*/  SYNCS.PHASECHK.TRANS64.TRYWAIT P2, [R15+URZ+0x28c50], R210 ;  /* 0x028c50d20f0075a7 */ /* 0x000f24000804017f */
[----:B----4-:R-:W-:Y:S05]  /*11320*/  @!P2 BRA `(.L_x_5959) ;  /* 0x000000f000b4a947 */ /* 0x010fea0003800000 */
.L_x_5958:
[----:B------:R-:W-:Y:S05]  /*11330*/  BSYNC B2 ;  /* 0x0000000000027941 */ /* 0x000fea0003800000 */
.L_x_5957:
[----:B------:R-:W-:Y:S01]  /*11340*/  IMAD R164, R18, 0x1000, R197 ;  /* 0x0000100012a47824 */ /* 0x000fe200078e02c5 */
        /* <DEDUP_REMOVED lines=16> */
[----:B------:R-:W-:Y:S01]  /*11450*/  WARPGROUP.ARRIVE ;  /* 0x00000000000079c5 */ /* 0x000fe20000000000 */
[----:B------:R-:W-:Y:S02]  /*11460*/  IMAD.MOV.U32 R153, RZ, RZ, 0x40000040 ;  /* 0x40000040ff997424 */ /* 0x000fe400078e00ff */
[----:B------:R-:W-:Y:S01]  /*11470*/  VIADD R164, R164, 0x180 ;  /* 0x00000180a4a47836 */ /* 0x000fe20000000000 */
        /* <DEDUP_REMOVED lines=16> */
[----:B--2---:R-:W2:Y:S02]  /*11580*/  FENCE.VIEW.ASYNC.S ;  /* 0x00000000000073c6 */ /* 0x004ea40000000000 */
[----:B--2---:R-:W-:Y:S01]  /*11590*/  NOP ;  /* 0x0000000000007918 */ /* 0x004fe20000000000 */
[----:B------:R-:W-:Y:S06]  /*115a0*/  BAR.ARV 0xe, 0x100 ;  /* 0x0384000000007b1d */ /* 0x000fec0000002000 */
[----:B------:R-:W-:Y:S05]  /*115b0*/  @!P0 BRA `(.L_x_5960) ;  /* 0x0000000000048947 */ /* 0x000fea0003800000 */
[----:B------:R-:W-:Y:S01]  /*115c0*/  BPT.TRAP 0x1 ;  /* 0x000000040000795c */ /* 0x000fe20000300000 */
.L_x_5960:
[----:B01-34-:R-:W-:Y:S02]  /*115d0*/  VIADD R15, R15, 0x28c60 ;  /* 0x00028c600f0f7836 */ /* 0x01bfe40000000000 */
[----:B------:R-:W-:Y:S02]  /*115e0*/  IMAD.MOV.U32 R185, RZ, RZ, R14 ;  /* 0x000000ffffb97224 */ /* 0x000fe400078e000e */
[----:B------:R-:W-:Y:S01]  /*115f0*/  IMAD.MOV.U32 R184, RZ, RZ, R6 ;  /* 0x000000ffffb87224 */ /* 0x000fe200078e0006 */
[----:B------:R-:W-:Y:S01]  /*11600*/  PRMT R15, R191, 0x654, R15 ;  /* 0x00000654bf0f7816 */ /* 0x000fe2000000000f */
[----:B------:R-:W-:-:S03]  /*11610*/  IMAD.MOV.U32 R187, RZ, RZ, R18 ;  /* 0x000000ffffbb7224 */ /* 0x000fc600078e0012 */
[----:B------:R0:W-:Y:S01]  /*11620*/  SYNCS.ARRIVE.TRANS64.RED.A1T0 RZ, [R15+URZ], RZ ;  /* 0x000000ff0fff79a7 */ /* 0x0001e2000810043f */
[----:B------:R-:W-:Y:S05]  /*11630*/  @P1 BRA `(.L_x_5961) ;  /* 0xffffffe400701947 */ /* 0x000fea000383ffff */
[----:B------:R-:W-:Y:S05]  /*11640*/  BSYNC B0 ;  /* 0x0000000000007941 */ /* 0x000fea0003800000 */
.L_x_5948:
[----:B0-----:R-:W-:-:S07]  /*11650*/  IMAD.MOV.U32 R15, RZ, RZ, R209 ;  /* 0x000000ffff0f7224 */ /* 0x001fce00078e00d1 */
.L_x_5947:
[----:B------:R-:W-:Y:S05]  /*11660*/  BSYNC B1 ;  /* 0x0000000000017941 */ /* 0x000fea0003800000 */
.L_x_5946:
[----:B------:R-:W2:Y:S01]  /*11670*/  LDL R20, [R1+0xc] ;  /* 0x00000c0001147983 */ /* 0x000ea20000100800 */
[----:B------:R-:W-:Y:S01]  /*11680*/  BSSY B0, `(.L_x_5962) ;  /* 0x0000256000007945 */ /* 0x000fe20003800000 */
[----:B--2---:R-:W-:-:S13]  /*11690*/  ISETP.GE.AND P1, PT, R15, R20, PT ;  /* 0x000000140f00720c */ /* 0x004fda0003f26270 */
[----:B------:R-:W-:Y:S05]  /*116a0*/  @!P1 BRA `(.L_x_5963) ;  /* 0x00000024004c9947 */ /* 0x000fea0003800000 */
[----:B------:R-:W-:Y:S02]  /*116b0*/  IMAD.MOV.U32 R186, RZ, RZ, R14 ;  /* 0x000000ffffba7224 */ /* 0x000fe400078e000e */
[----:B------:R-:W-:Y:S02]  /*116c0*/  IMAD.MOV.U32 R187, RZ, RZ, R6 ;  /* 0x000000ffffbb7224 */ /* 0x000fe400078e0006 */
[----:B------:R-:W-:-:S07]  /*116d0*/  IMAD.MOV.U32 R185, RZ, RZ, R18 ;  /* 0x000000ffffb97224 */ /* 0x000fce00078e0012 */
.L_x_5984:
[----:B------:R-:W-:-:S05]  /*116e0*/  VIADD R18, R185, 0x1 ;  /* 0x00000001b9127836 */ /* 0x000fca0000000000 */
[----:B------:R-:W-:-:S04]  /*116f0*/  ISETP.NE.AND P1, PT, R18, 0x2, PT ;  /* 0x000000021200780c */ /* 0x000fc80003f25270 */
[----:B------:R-:W-:Y:S02]  /*11700*/  SEL R6, RZ, 0x1, P1 ;  /* 0x00000001ff067807 */ /* 0x000fe40000800000 */
[----:B------:R-:W-:Y:S02]  /*11710*/  SEL R18, R18, RZ, P1 ;  /* 0x000000ff12127207 */ /* 0x000fe40000800000 */
[----:B------:R-:W-:Y:S01]  /*11720*/  LOP3.LUT R19, R19, R6, RZ, 0x3c, !PT ;  /* 0x0000000613137212 */ /* 0x000fe200078e3cff */
[----:B------:R-:W-:Y:S06]  /*11730*/  @!P0 BRA `(.L_x_5964) ;  /* 0x0000000000048947 */ /* 0x000fec0003800000 */
[----:B------:R-:W-:Y:S01]  /*11740*/  BPT.TRAP 0x1 ;  /* 0x000000040000795c */ /* 0x000fe20000300000 */
.L_x_5964:
[----:B------:R-:W-:Y:S01]  /*11750*/  IMAD R20, R18, 0x8, R2 ;  /* 0x0000000812147824 */ /* 0x000fe200078e0202 */
[----:B------:R-:W-:-:S04]  /*11760*/  SHF.L.U32 R184, R19, 0x1f, RZ ;  /* 0x0000001f13b87819 */ /* 0x000fc800000006ff */
[----:B------:R1:W2:Y:S01]  /*11770*/  SYNCS.PHASECHK.TRANS64.TRYWAIT P1, [R20+URZ+0x28c30], R184 ;  /* 0x028c30b8140075a7 */ /* 0x0002a2000802017f */
[----:B------:R-:W-:Y:S05]  /*11780*/  @!P0 BRA `(.L_x_5965) ;  /* 0x0000000000048947 */ /* 0x000fea0003800000 */
[----:B------:R-:W-:Y:S01]  /*11790*/  BPT.TRAP 0x1 ;  /* 0x000000040000795c */ /* 0x000fe20000300000 */
.L_x_5965:
[----:B------:R-:W-:Y:S01]  /*117a0*/  BSSY B1, `(.L_x_5966) ;  /* 0x0000006000017945 */ /* 0x000fe20003800000 */
[----:B------:R-:W-:Y:S02]  /*117b0*/  IMAD R154, R18, 0x200, R21 ;  /* 0x00000200129a7824 */ /* 0x000fe400078e0215 */
[----:B------:R-:W-:Y:S01]  /*117c0*/  IMAD.MOV.U32 R155, RZ, RZ, 0x40000040 ;  /* 0x40000040ff9b7424 */ /* 0x000fe200078e00ff */
[----:B--2---:R-:W-:Y:S06]  /*117d0*/  @P1 BRA `(.L_x_5967) ;  /* 0x0000000000081947 */ /* 0x004fec0003800000 */
[----:B------:R-:W2:Y:S02]  /*117e0*/  SYNCS.PHASECHK.TRANS64.TRYWAIT P1, [R20+URZ+0x28c30], R184 ;  /* 0x028c30b8140075a7 */ /* 0x000ea4000802017f */
[----:B--2---:R-:W-:Y:S05]  /*117f0*/  @!P1 BRA `(.L_x_5968) ;  /* 0x000000ec00949947 */ /* 0x004fea0003800000 */
.L_x_5967:
[----:B------:R-:W-:Y:S05]  /*11800*/  BSYNC B1 ;  /* 0x0000000000017941 */ /* 0x000fea0003800000 */
.L_x_5966:
        /* <DEDUP_REMOVED lines=36> */
.L_x_5969:
[----:B------:R-:W3:Y:S01]  /*11a50*/  LDL R14, [R1] ;  /* 0x00000000010e7983 */ /* 0x000ee20000100800 */
[----:B------:R-:W4:Y:S01]  /*11a60*/  @P4 LDC R7, c[0x0][0x44c] ;  /* 0x00011300ff074b82 */ /* 0x000f220000000800 */
[----:B------:R-:W-:Y:S01]  /*11a70*/  ULDC UR4, c[0x0][0x9dc] ;  /* 0x0002770000047ab9 */ /* 0x000fe20000000800 */
[----:B------:R-:W-:Y:S01]  /*11a80*/  ULDC UR5, c[0x0][0x9e0] ;  /* 0x0002780000057ab9 */ /* 0x000fe20000000800 */
[----:B------:R-:W-:-:S05]  /*11a90*/  ULOP3.LUT UR4, URZ, UR4, URZ, 0x33, !UPT ;  /* 0x000000043f047292 */ /* 0x000fca000f8e333f */
[----:B------:R-:W5:Y:S01]  /*11aa0*/  @P4 LDC R6, c[0x0][0x450] ;  /* 0x00011400ff064b82 */ /* 0x000f620000000800 */
[----:B---3--:R-:W-:Y:S02]  /*11ab0*/  IMAD.IADD R222, R14, 0x1, R199 ;  /* 0x000000010ede7824 */ /* 0x008fe400078e02c7 */
[----:B------:R-:W-:Y:S02]  /*11ac0*/  IMAD.SHL.U32 R14, R15, 0x40, RZ ;  /* 0x000000400f0e7824 */ /* 0x000fe400078e00ff */
[----:B----4-:R-:W-:-:S03]  /*11ad0*/  @P4 IMAD.HI.U32 R7, R222, R7, RZ ;  /* 0x00000007de074227 */ /* 0x010fc600078e00ff */
[----:B------:R-:W-:Y:S02]  /*11ae0*/  IADD3 R220, -R188, 0x1, -R14 ;  /* 0x00000001bcdc7810 */ /* 0x000fe40007ffe90e */
[----:B-----5:R-:W-:Y:S01]  /*11af0*/  @P4 SHF.R.U32.HI R222, RZ, R6, R7 ;  /* 0x00000006ffde4219 */ /* 0x020fe20000011607 */
[----:B------:R-:W-:Y:S01]  /*11b00*/  VIADD R6, R20, 0x28c40 ;  /* 0x00028c4014067836 */ /* 0x000fe20000000000 */
[----:B------:R-:W-:-:S03]  /*11b10*/  IADD3 R220, -R23, R220, R189 ;  /* 0x000000dc17dc7210 */ /* 0x000fc60007ffe1bd */
[----:B------:R-:W3:Y:S01]  /*11b20*/  SHFL.IDX PT, R223, R222, RZ, 0x1c1f ;  /* 0x001c1fffdedf7589 */ /* 0x000ee200000e0000 */
[----:B------:R-:W-:Y:S01]  /*11b30*/  PRMT R6, R191, 0x654, R6 ;  /* 0x00000654bf067816 */ /* 0x000fe20000000006 */
[C---:B------:R-:W-:Y:S02]  /*11b40*/  VIADD R221, R220.reuse, UR5 ;  /* 0x00000005dcdd7c36 */ /* 0x040fe40008000000 */
[----:B------:R-:W-:Y:S01]  /*11b50*/  VIADD R220, R220, UR4 ;  /* 0x00000004dcdc7c36 */ /* 0x000fe20008000000 */
[----:B------:R4:W-:Y:S01]  /*11b60*/  SYNCS.ARRIVE.TRANS64.RED.A1T0 RZ, [R6+URZ], RZ ;  /* 0x000000ff06ff79a7 */ /* 0x0009e2000810043f */
[--C-:B---3--:R-:W-:Y:S02]  /*11b70*/  IMAD.IADD R210, R221, 0x1, R223.reuse ;  /* 0x00000001ddd27824 */ /* 0x108fe400078e02df */
[----:B0-----:R-:W-:Y:S01]  /*11b80*/  IMAD.IADD R209, R220, 0x1, R223 ;  /* 0x00000001dcd17824 */ /* 0x001fe200078e02df */
[----:B----4-:R-:W-:Y:S06]  /*11b90*/  @!P5 BRA `(.L_x_5970) ;  /* 0x000000000060d947 */ /* 0x010fec0003800000 */
        /* <DEDUP_REMOVED lines=13> */
.L_x_5972:
[----:B------:R-:W-:Y:S02]  /*11c70*/  ULDC UR4, c[0x0][0x9e4] ;  /* 0x0002790000047ab9 */ /* 0x000fe40000000800 */
[----:B------:R-:W-:-:S05]  /*11c80*/  IMAD.U32 R224, RZ, RZ, UR4 ;  /* 0x00000004ffe07e24 */ /* 0x000fca000f8e00ff */
[----:B------:R-:W-:-:S13]  /*11c90*/  ISETP.NE.AND P1, PT, R224, 0x1, PT ;  /* 0x00000001e000780c */ /* 0x000fda0003f25270 */
[----:B------:R-:W0:Y:S02]  /*11ca0*/  @P1 LDC.64 R6, c[0x0][0x9e8] ;  /* 0x00027a00ff061b82 */ /* 0x000e240000000a00 */
[----:B0-----:R-:W-:-:S05]  /*11cb0*/  @P1 IMAD.HI.U32 R6, R223, R6, RZ ;  /* 0x00000006df061227 */ /* 0x001fca00078e00ff */
[----:B------:R-:W-:-:S07]  /*11cc0*/  @P1 SHF.R.U32.HI R223, RZ, R7, R6 ;  /* 0x00000007ffdf1219 */ /* 0x000fce0000011606 */
.L_x_5973:
[----:B------:R-:W-:Y:S05]  /*11cd0*/  BSYNC B1 ;  /* 0x0000000000017941 */ /* 0x000fea0003800000 */
.L_x_5971:
[----:B------:R-:W-:-:S04]  /*11ce0*/  IMAD R223, R223, R224, -R14 ;  /* 0x000000e0dfdf7224 */ /* 0x000fc800078e0a0e */
[----:B------:R-:W-:-:S05]  /*11cf0*/  IMAD.IADD R223, R223, 0x1, -R188 ;  /* 0x00000001dfdf7824 */ /* 0x000fca00078e0abc */
[----:B------:R-:W-:Y:S02]  /*11d00*/  VIMNMX R209, R209, R223, !PT ;  /* 0x000000dfd1d17248 */ /* 0x000fe40007fe0100 */
[----:B------:R-:W-:-:S07]  /*11d10*/  VIADDMNMX R210, R223, R224, R210, PT ;  /* 0x000000e0dfd27246 */ /* 0x000fce00038001d2 */
.L_x_5970:
[----:B------:R-:W-:Y:S01]  /*11d20*/  ISETP.GT.AND P1, PT, R15, -0x1, PT ;  /* 0xffffffff0f00780c */ /* 0x000fe20003f24270 */
[----:B------:R-:W0:Y:S03]  /*11d30*/  SHFL.IDX PT, R222, R222, 0x1, 0x1c1f ;  /* 0x003c1f00dede7f89 */ /* 0x000e2600000e0000 */
[C---:B------:R-:W-:Y:S02]  /*11d40*/  ISETP.GT.AND P2, PT, R209.reuse, RZ, P1 ;  /* 0x000000ffd100720c */ /* 0x040fe40000f44270 */
[C---:B------:R-:W-:Y:S02]  /*11d50*/  ISETP.GT.AND P6, PT, R209.reuse, 0x1, P1 ;  /* 0x00000001d100780c */ /* 0x040fe40000fc4270 */
[----:B------:R-:W-:Y:S02]  /*11d60*/  ISETP.LT.OR P3, PT, R210, 0x1, P2 ;  /* 0x00000001d200780c */ /* 0x000fe40001761670 */
[----:B------:R-:W-:-:S02]  /*11d70*/  ISETP.GT.AND P2, PT, R209, 0x8, P1 ;  /* 0x00000008d100780c */ /* 0x000fc40000f44270 */
[----:B------:R-:W-:Y:S02]  /*11d80*/  FSEL R152, R152, -INF , !P3 ;  /* 0xff80000098987808 */ /* 0x000fe40005800000 */
[----:B------:R-:W-:Y:S02]  /*11d90*/  ISETP.GT.AND P3, PT, R209, 0x9, P1 ;  /* 0x00000009d100780c */ /* 0x000fe40000f64270 */
[C---:B------:R-:W-:Y:S02]  /*11da0*/  ISETP.LT.OR P6, PT, R210.reuse, 0x2, P6 ;  /* 0x00000002d200780c */ /* 0x040fe400037c1670 */
[C---:B------:R-:W-:Y:S02]  /*11db0*/  ISETP.LT.OR P2, PT, R210.reuse, 0x9, P2 ;  /* 0x00000009d200780c */ /* 0x040fe40001741670 */
[----:B------:R-:W-:Y:S02]  /*11dc0*/  ISETP.LT.OR P3, PT, R210, 0xa, P3 ;  /* 0x0000000ad200780c */ /* 0x000fe40001f61670 */
[----:B------:R-:W-:-:S02]  /*11dd0*/  FSEL R153, R153, -INF , !P6 ;  /* 0xff80000099997808 */ /* 0x000fc40007000000 */
[----:B------:R-:W-:Y:S01]  /*11de0*/  FSEL R156, R156, -INF , !P2 ;  /* 0xff8000009c9c7808 */ /* 0x000fe20005000000 */
[--C-:B0-----:R-:W-:Y:S01]  /*11df0*/  IMAD.IADD R221, R221, 0x1, R222.reuse ;  /* 0x00000001dddd7824 */ /* 0x101fe200078e02de */
[----:B------:R-:W-:Y:S01]  /*11e00*/  FSEL R157, R157, -INF , !P3 ;  /* 0xff8000009d9d7808 */ /* 0x000fe20005800000 */
[----:B------:R-:W-:Y:S01]  /*11e10*/  IMAD.IADD R220, R220, 0x1, R222 ;  /* 0x00000001dcdc7824 */ /* 0x000fe200078e02de */
[C---:B------:R-:W-:Y:S02]  /*11e20*/  ISETP.GT.AND P6, PT, R209.reuse, 0x10, P1 ;  /* 0x00000010d100780c */ /* 0x040fe40000fc4270 */
[C---:B------:R-:W-:Y:S02]  /*11e30*/  ISETP.GT.AND P2, PT, R209.reuse, 0x11, P1 ;  /* 0x00000011d100780c */ /* 0x040fe40000f44270 */
[----:B------:R-:W-:Y:S02]  /*11e40*/  ISETP.GT.AND P3, PT, R209, 0x18, P1 ;  /* 0x00000018d100780c */ /* 0x000fe40000f64270 */
[----:B------:R-:W-:-:S02]  /*11e50*/  ISETP.LT.OR P6, PT, R210, 0x11, P6 ;  /* 0x00000011d200780c */ /* 0x000fc400037c1670 */
[C---:B------:R-:W-:Y:S02]  /*11e60*/  ISETP.LT.OR P2, PT, R210.reuse, 0x12, P2 ;  /* 0x00000012d200780c */ /* 0x040fe40001741670 */
[----:B------:R-:W-:Y:S02]  /*11e70*/  ISETP.LT.OR P3, PT, R210, 0x19, P3 ;  /* 0x00000019d200780c */ /* 0x000fe40001f61670 */
[----:B------:R-:W-:Y:S02]  /*11e80*/  FSEL R160, R160, -INF , !P6 ;  /* 0xff800000a0a07808 */ /* 0x000fe40007000000 */
[----:B------:R-:W-:Y:S02]  /*11e90*/  FSEL R161, R161, -INF , !P2 ;  /* 0xff800000a1a17808 */ /* 0x000fe40005000000 */
[----:B------:R-:W-:Y:S02]  /*11ea0*/  FSEL R164, R164, -INF , !P3 ;  /* 0xff800000a4a47808 */ /* 0x000fe40005800000 */
[----:B------:R-:W-:-:S02]  /*11eb0*/  ISETP.GT.AND P6, PT, R209, 0x19, P1 ;  /* 0x00000019d100780c */ /* 0x000fc40000fc4270 */
[C---:B------:R-:W-:Y:S02]  /*11ec0*/  ISETP.GT.AND P2, PT, R209.reuse, 0x20, P1 ;  /* 0x00000020d100780c */ /* 0x040fe40000f44270 */
[----:B------:R-:W-:Y:S02]  /*11ed0*/  ISETP.GT.AND P3, PT, R209, 0x21, P1 ;  /* 0x00000021d100780c */ /* 0x000fe40000f64270 */
[C---:B------:R-:W-:Y:S02]  /*11ee0*/  ISETP.LT.OR P6, PT, R210.reuse, 0x1a, P6 ;  /* 0x0000001ad200780c */ /* 0x040fe400037c1670 */
[C---:B------:R-:W-:Y:S02]  /*11ef0*/  ISETP.LT.OR P2, PT, R210.reuse, 0x21, P2 ;  /* 0x00000021d200780c */ /* 0x040fe40001741670 */
[----:B------:R-:W-:Y:S02]  /*11f00*/  ISETP.LT.OR P3, PT, R210, 0x22, P3 ;  /* 0x00000022d200780c */ /* 0x000fe40001f61670 */
[----:B------:R-:W-:-:S02]  /*11f10*/  FSEL R165, R165, -INF , !P6 ;  /* 0xff800000a5a57808 */ /* 0x000fc40007000000 */
[----:B------:R-:W-:Y:S02]  /*11f20*/  FSEL R168, R168, -INF , !P2 ;  /* 0xff800000a8a87808 */ /* 0x000fe40005000000 */
[----:B------:R-:W-:Y:S02]  /*11f30*/  FSEL R169, R169, -INF , !P3 ;  /* 0xff800000a9a97808 */ /* 0x000fe40005800000 */
        /* <DEDUP_REMOVED lines=17> */
[----:B------:R-:W-:Y:S01]  /*12050*/  FSEL R181, R181, -INF , !P3 ;  /* 0xff800000b5b57808 */ /* 0x000fe20005800000 */
[----:B------:R-:W-:Y:S06]  /*12060*/  @!P5 BRA `(.L_x_5974) ;  /* 0x000000000060d947 */ /* 0x000fec0003800000 */
        /* <DEDUP_REMOVED lines=13> */
.L_x_5976:
[----:B------:R-:W-:Y:S02]  /*12140*/  ULDC UR4, c[0x0][0x9e4] ;  /* 0x0002790000047ab9 */ /* 0x000fe40000000800 */
[----:B------:R-:W-:-:S05]  /*12150*/  IMAD.U32 R209, RZ, RZ, UR4 ;  /* 0x00000004ffd17e24 */ /* 0x000fca000f8e00ff */
[----:B------:R-:W-:-:S13]  /*12160*/  ISETP.NE.AND P2, PT, R209, 0x1, PT ;  /* 0x00000001d100780c */ /* 0x000fda0003f45270 */
[----:B------:R-:W0:Y:S02]  /*12170*/  @P2 LDC.64 R6, c[0x0][0x9e8] ;  /* 0x00027a00ff062b82 */ /* 0x000e240000000a00 */
[----:B0-----:R-:W-:-:S05]  /*12180*/  @P2 IMAD.HI.U32 R6, R222, R6, RZ ;  /* 0x00000006de062227 */ /* 0x001fca00078e00ff */
[----:B------:R-:W-:-:S07]  /*12190*/  @P2 SHF.R.U32.HI R222, RZ, R7, R6 ;  /* 0x00000007ffde2219 */ /* 0x000fce0000011606 */
.L_x_5977:
[----:B------:R-:W-:Y:S05]  /*121a0*/  BSYNC B1 ;  /* 0x0000000000017941 */ /* 0x000fea0003800000 */
.L_x_5975:
[----:B------:R-:W-:-:S04]  /*121b0*/  IMAD R14, R222, R209, -R14 ;  /* 0x000000d1de0e7224 */ /* 0x000fc800078e0a0e */
[----:B------:R-:W-:-:S05]  /*121c0*/  IMAD.IADD R14, R14, 0x1, -R188 ;  /* 0x000000010e0e7824 */ /* 0x000fca00078e0abc */
[----:B------:R-:W-:Y:S02]  /*121d0*/  VIMNMX R220, R220, R14, !PT ;  /* 0x0000000edcdc7248 */ /* 0x000fe40007fe0100 */
[----:B------:R-:W-:-:S07]  /*121e0*/  VIADDMNMX R221, R14, R209, R221, PT ;  /* 0x000000d10edd7246 */ /* 0x000fce00038001dd */
.L_x_5974:
[----:B------:R-:W-:Y:S01]  /*121f0*/  FMNMX.FTZ R6, R152, R187, !PT ;  /* 0x000000bb98067209 */ /* 0x000fe20007810000 */
[----:B------:R-:W-:Y:S01]  /*12200*/  ULDC UR4, c[0x0][0x988] ;  /* 0x0002620000047ab9 */ /* 0x000fe20000000800 */
        /* <DEDUP_REMOVED lines=18> */
[----:B------:R-:W-:Y:S02]  /*12330*/  ISETP.GT.AND P6, PT, R220, RZ, P1 ;  /* 0x000000ffdc00720c */ /* 0x000fe40000fc4270 */
[----:B------:R-:W-:Y:S02]  /*12340*/  FMNMX.FTZ R6, R172, R6, !PT ;  /* 0x00000006ac067209 */ /* 0x000fe40007810000 */
[----:B------:R-:W-:Y:S02]  /*12350*/  ISETP.GT.AND P3, PT, R220, 0x1, P1 ;  /* 0x00000001dc00780c */ /* 0x000fe40000f64270 */
[----:B------:R-:W-:Y:S02]  /*12360*/  FMNMX.FTZ R6, R173, R6, !PT ;  /* 0x00000006ad067209 */ /* 0x000fe40007810000 */
[----:B------:R-:W-:-:S02]  /*12370*/  ISETP.LT.OR P6, PT, R221, 0x1, P6 ;  /* 0x00000001dd00780c */ /* 0x000fc400037c1670 */
[----:B------:R-:W-:Y:S02]  /*12380*/  FMNMX.FTZ R6, R176, R6, !PT ;  /* 0x00000006b0067209 */ /* 0x000fe40007810000 */
[----:B------:R-:W-:Y:S02]  /*12390*/  ISETP.LT.OR P3, PT, R221, 0x2, P3 ;  /* 0x00000002dd00780c */ /* 0x000fe40001f61670 */
[----:B------:R-:W-:Y:S02]  /*123a0*/  FMNMX.FTZ R6, R177, R6, !PT ;  /* 0x00000006b1067209 */ /* 0x000fe40007810000 */
[----:B------:R-:W-:Y:S02]  /*123b0*/  FSEL R154, R154, -INF , !P6 ;  /* 0xff8000009a9a7808 */ /* 0x000fe40007000000 */
[----:B------:R-:W-:Y:S02]  /*123c0*/  FMNMX.FTZ R6, R180, R6, !PT ;  /* 0x00000006b4067209 */ /* 0x000fe40007810000 */
[----:B------:R-:W-:-:S02]  /*123d0*/  FSEL R155, R155, -INF , !P3 ;  /* 0xff8000009b9b7808 */ /* 0x000fc40005800000 */
[----:B------:R-:W-:Y:S02]  /*123e0*/  FMNMX.FTZ R6, R181, R6, !PT ;  /* 0x00000006b5067209 */ /* 0x000fe40007810000 */
[C---:B------:R-:W-:Y:S02]  /*123f0*/  ISETP.GT.AND P3, PT, R220.reuse, 0x10, P1 ;  /* 0x00000010dc00780c */ /* 0x040fe40000f64270 */
[----:B------:R-:W-:Y:S01]  /*12400*/  ISETP.GT.AND P6, PT, R220, 0x38, P1 ;  /* 0x00000038dc00780c */ /* 0x000fe20000fc4270 */
[----:B------:R-:W0:Y:S01]  /*12410*/  SHFL.BFLY PT, R7, R6, 0x2, 0x1f ;  /* 0x0c401f0006077f89 */ /* 0x000e2200000e0000 */
[C---:B------:R-:W-:Y:S02]  /*12420*/  ISETP.LT.OR P3, PT, R221.reuse, 0x11, P3 ;  /* 0x00000011dd00780c */ /* 0x040fe40001f61670 */
[----:B------:R-:W-:Y:S02]  /*12430*/  ISETP.LT.OR P6, PT, R221, 0x39, P6 ;  /* 0x00000039dd00780c */ /* 0x000fe400037c1670 */
[----:B------:R-:W-:-:S02]  /*12440*/  FSEL R162, R162, -INF , !P3 ;  /* 0xff800000a2a27808 */ /* 0x000fc40005800000 */
[----:B------:R-:W-:Y:S02]  /*12450*/  ISETP.GT.AND P3, PT, R220, 0x19, P1 ;  /* 0x00000019dc00780c */ /* 0x000fe40000f64270 */
[----:B------:R-:W-:Y:S02]  /*12460*/  FSEL R182, R182, -INF , !P6 ;  /* 0xff800000b6b67808 */ /* 0x000fe40007000000 */
[----:B------:R-:W-:-:S04]  /*12470*/  ISETP.LT.OR P3, PT, R221, 0x1a, P3 ;  /* 0x0000001add00780c */ /* 0x000fc80001f61670 */
[----:B------:R-:W-:Y:S02]  /*12480*/  FSEL R167, R167, -INF , !P3 ;  /* 0xff800000a7a77808 */ /* 0x000fe40005800000 */
[----:B------:R-:W-:-:S04]  /*12490*/  ISETP.GT.AND P3, PT, R220, 0x28, P1 ;  /* 0x00000028dc00780c */ /* 0x000fc80000f64270 */
[----:B------:R-:W-:Y:S02]  /*124a0*/  ISETP.LT.OR P3, PT, R221, 0x29, P3 ;  /* 0x00000029dd00780c */ /* 0x000fe40001f61670 */
[----:B0-----:R-:W-:-:S05]  /*124b0*/  FMNMX.FTZ R6, R6, R7, !PT ;  /* 0x0000000706067209 */ /* 0x001fca0007810000 */
[----:B------:R-:W0:Y:S02]  /*124c0*/  SHFL.BFLY PT, R7, R6, 0x1, 0x1f ;  /* 0x0c201f0006077f89 */ /* 0x000e2400000e0000 */
[----:B0-----:R-:W-:-:S04]  /*124d0*/  FMNMX.FTZ R6, R6, R7, !PT ;  /* 0x0000000706067209 */ /* 0x001fc80007810000 */
[----:B------:R-:W-:-:S04]  /*124e0*/  FSETP.NEU.FTZ.AND P2, PT, R6, -INF , PT ;  /* 0xff8000000600780b */ /* 0x000fc80003f5d000 */
[----:B------:R-:W-:-:S05]  /*124f0*/  FSEL R7, R6, RZ, P2 ;  /* 0x000000ff06077208 */ /* 0x000fca0001000000 */
[----:B------:R-:W-:Y:S01]  /*12500*/  FADD.FTZ R187, -R7, R187 ;  /* 0x000000bb07bb7221 */ /* 0x000fe20000010100 */
[----:B------:R-:W-:-:S04]  /*12510*/  IMAD.U32 R7, RZ, RZ, UR4 ;  /* 0x00000004ff077e24 */ /* 0x000fc8000f8e00ff */
[----:B------:R-:W-:-:S05]  /*12520*/  FMUL.FTZ R14, R6, R7 ;  /* 0x00000007060e7220 */ /* 0x000fca0000410000 */
[----:B------:R-:W-:Y:S02]  /*12530*/  FSEL R14, R14, RZ, P2 ;  /* 0x000000ff0e0e7208 */ /* 0x000fe40001000000 */
[----:B------:R-:W-:-:S03]  /*12540*/  ISETP.GT.AND P2, PT, R220, 0x8, P1 ;  /* 0x00000008dc00780c */ /* 0x000fc60000f44270 */
        /* <DEDUP_REMOVED lines=16> */
[----:B------:R-:W-:Y:S01]  /*12650*/  ISETP.LT.OR P2, PT, R221, 0x9, P2 ;  /* 0x00000009dd00780c */ /* 0x000fe20001741670 */
[----:B------:R-:W-:Y:S01]  /*12660*/  FMUL.FTZ R176, R187, R7 ;  /* 0x00000007bbb07220 */ /* 0x000fe20000410000 */
[----:B------:R-:W-:Y:S01]  /*12670*/  FMNMX.FTZ R14, R154, R186, !PT ;  /* 0x000000ba9a0e7209 */ /* 0x000fe20007810000 */
[----:B------:R-:W-:Y:S01]  /*12680*/  MUFU.EX2 R152, R152 ;  /* 0x0000009800987308 */ /* 0x000fe20000000800 */
[----:B------:R-:W-:-:S02]  /*12690*/  FSEL R158, R158, -INF , !P2 ;  /* 0xff8000009e9e7808 */ /* 0x000fc40005000000 */
[----:B------:R-:W-:Y:S02]  /*126a0*/  FMNMX.FTZ R14, R155, R14, !PT ;  /* 0x0000000e9b0e7209 */ /* 0x000fe40007810000 */
[----:B------:R-:W-:Y:S02]  /*126b0*/  ISETP.GT.AND P2, PT, R220, 0x11, P1 ;  /* 0x00000011dc00780c */ /* 0x000fe40000f44270 */
[----:B------:R-:W-:Y:S01]  /*126c0*/  FMNMX.FTZ R14, R158, R14, !PT ;  /* 0x0000000e9e0e7209 */ /* 0x000fe20007810000 */
[----:B------:R-:W0:Y:S01]  /*126d0*/  MUFU.EX2 R176, R176 ;  /* 0x000000b000b07308 */ /* 0x000e220000000800 */
[----:B------:R-:W-:Y:S02]  /*126e0*/  ISETP.LT.OR P2, PT, R221, 0x12, P2 ;  /* 0x00000012dd00780c */ /* 0x000fe40001741670 */
[----:B------:R-:W-:Y:S02]  /*126f0*/  FMNMX.FTZ R14, R159, R14, !PT ;  /* 0x0000000e9f0e7209 */ /* 0x000fe40007810000 */
[----:B------:R-:W-:-:S02]  /*12700*/  FSEL R163, R163, -INF , !P2 ;  /* 0xff800000a3a37808 */ /* 0x000fc40005000000 */
[----:B------:R-:W-:Y:S01]  /*12710*/  FMNMX.FTZ R14, R162, R14, !PT ;  /* 0x0000000ea20e7209 */ /* 0x000fe20007810000 */
[----:B------:R-:W3:Y:S01]  /*12720*/  MUFU.EX2 R153, R153 ;  /* 0x0000009900997308 */ /* 0x000ee20000000800 */
[----:B------:R-:W-:Y:S02]  /*12730*/  ISETP.GT.AND P2, PT, R220, 0x20, P1 ;  /* 0x00000020dc00780c */ /* 0x000fe40000f44270 */
[----:B------:R-:W-:Y:S02]  /*12740*/  FMNMX.FTZ R14, R163, R14, !PT ;  /* 0x0000000ea30e7209 */ /* 0x000fe40007810000 */
[----:B------:R-:W-:Y:S02]  /*12750*/  ISETP.LT.OR P2, PT, R221, 0x21, P2 ;  /* 0x00000021dd00780c */ /* 0x000fe40001741670 */
[----:B------:R-:W-:Y:S01]  /*12760*/  FMNMX.FTZ R14, R166, R14, !PT ;  /* 0x0000000ea60e7209 */ /* 0x000fe20007810000 */
[----:B------:R-:W4:Y:S01]  /*12770*/  MUFU.EX2 R156, R156 ;  /* 0x0000009c009c7308 */ /* 0x000f220000000800 */
[----:B------:R-:W-:Y:S01]  /*12780*/  FSEL R170, R170, -INF , !P2 ;  /* 0xff800000aaaa7808 */ /* 0x000fe20005000000 */
[----:B0-----:R-:W-:Y:S01]  /*12790*/  FFMA.FTZ R3, R176, R3, R152 ;  /* 0x00000003b0037223 */ /* 0x001fe20000010098 */
[----:B------:R-:W-:Y:S01]  /*127a0*/  FMNMX.FTZ R14, R167, R14, !PT ;  /* 0x0000000ea70e7209 */ /* 0x000fe20007810000 */
[-C--:B------:R-:W-:Y:S01]  /*127b0*/  FMUL.FTZ R24, R24, R176.reuse ;  /* 0x000000b018187220 */ /* 0x080fe20000410000 */
[----:B------:R-:W-:Y:S01]  /*127c0*/  ISETP.GT.AND P2, PT, R220, 0x29, P1 ;  /* 0x00000029dc00780c */ /* 0x000fe20000f44270 */
[----:B------:R-:W-:Y:S01]  /*127d0*/  FMUL.FTZ R25, R25, R176 ;  /* 0x000000b019197220 */ /* 0x000fe20000410000 */
[----:B------:R-:W-:Y:S01]  /*127e0*/  FMNMX.FTZ R14, R170, R14, !PT ;  /* 0x0000000eaa0e7209 */ /* 0x000fe20007810000 */
[----:B------:R-:W0:Y:S01]  /*127f0*/  MUFU.EX2 R157, R157 ;  /* 0x0000009d009d7308 */ /* 0x000e220000000800 */
[C---:B---3--:R-:W-:Y:S01]  /*12800*/  FADD.FTZ R3, R153.reuse, R3 ;  /* 0x0000000399037221 */ /* 0x048fe20000010000 */
[----:B------:R-:W-:Y:S01]  /*12810*/  F2FP.BF16.F32.PACK_AB R152, R153, R152 ;  /* 0x000000989998723e */ /* 0x000fe200000010ff */
[-C--:B------:R-:W-:Y:S01]  /*12820*/  FMUL.FTZ R28, R28, R176.reuse ;  /* 0x000000b01c1c7220 */ /* 0x080fe20000410000 */
[----:B------:R-:W-:Y:S01]  /*12830*/  ISETP.LT.OR P2, PT, R221, 0x2a, P2 ;  /* 0x0000002add00780c */ /* 0x000fe20001741670 */
[-C--:B------:R-:W-:Y:S01]  /*12840*/  FMUL.FTZ R29, R29, R176.reuse ;  /* 0x000000b01d1d7220 */ /* 0x080fe20000410000 */
[----:B------:R-:W-:Y:S01]  /*12850*/  FSEL R153, R174, -INF , !P3 ;  /* 0xff800000ae997808 */ /* 0x000fe20005800000 */
[----:B------:R-:W-:Y:S01]  /*12860*/  FMUL.FTZ R32, R32, R176 ;  /* 0x000000b020207220 */ /* 0x000fe20000410000 */
[----:B------:R-:W-:Y:S01]  /*12870*/  ISETP.GT.AND P3, PT, R220, 0x30, P1 ;  /* 0x00000030dc00780c */ /* 0x000fe20000f64270 */
[----:B------:R-:W3:Y:S01]  /*12880*/  MUFU.EX2 R160, R160 ;  /* 0x000000a000a07308 */ /* 0x000ee20000000800 */
[----:B------:R-:W-:Y:S01]  /*12890*/  FMNMX.FTZ R14, R171, R14, !PT ;  /* 0x0000000eab0e7209 */ /* 0x000fe20007810000 */
[----:B----4-:R-:W-:Y:S01]  /*128a0*/  FADD.FTZ R3, R156, R3 ;  /* 0x000000039c037221 */ /* 0x010fe20000010000 */
[----:B------:R-:W-:Y:S01]  /*128b0*/  FSEL R175, R175, -INF , !P2 ;  /* 0xff800000afaf7808 */ /* 0x000fe20005000000 */
[-C--:B------:R-:W-:Y:S01]  /*128c0*/  FMUL.FTZ R33, R33, R176.reuse ;  /* 0x000000b021217220 */ /* 0x080fe20000410000 */
[----:B------:R-:W-:Y:S01]  /*128d0*/  ISETP.GT.AND P2, PT, R220, 0x31, P1 ;  /* 0x00000031dc00780c */ /* 0x000fe20000f44270 */
[----:B------:R-:W-:Y:S01]  /*128e0*/  FMUL.FTZ R36, R36, R176 ;  /* 0x000000b024247220 */ /* 0x000fe20000410000 */
[----:B------:R-:W-:Y:S01]  /*128f0*/  ISETP.LT.OR P3, PT, R221, 0x31, P3 ;  /* 0x00000031dd00780c */ /* 0x000fe20001f61670 */
[----:B------:R-:W4:Y:S01]  /*12900*/  MUFU.EX2 R161, R161 ;  /* 0x000000a100a17308 */ /* 0x000f220000000800 */
[----:B------:R-:W-:Y:S01]  /*12910*/  FMNMX.FTZ R14, R153, R14, !PT ;  /* 0x0000000e990e7209 */ /* 0x000fe20007810000 */
[----:B0-----:R-:W-:Y:S01]  /*12920*/  FADD.FTZ R3, R157, R3 ;  /* 0x000000039d037221 */ /* 0x001fe20000010000 */
[----:B------:R-:W-:Y:S01]  /*12930*/  ISETP.LT.OR P2, PT, R221, 0x32, P2 ;  /* 0x00000032dd00780c */ /* 0x000fe20001741670 */
[-C--:B------:R-:W-:Y:S01]  /*12940*/  FMUL.FTZ R37, R37, R176.reuse ;  /* 0x000000b025257220 */ /* 0x080fe20000410000 */
[----:B------:R-:W-:Y:S01]  /*12950*/  FSEL R178, R178, -INF , !P3 ;  /* 0xff800000b2b27808 */ /* 0x000fe20005800000 */
[----:B------:R-:W-:Y:S01]  /*12960*/  FMUL.FTZ R40, R40, R176 ;  /* 0x000000b028287220 */ /* 0x000fe20000410000 */
[----:B------:R-:W-:Y:S01]  /*12970*/  FMNMX.FTZ R14, R175, R14, !PT ;  /* 0x0000000eaf0e7209 */ /* 0x000fe20007810000 */
[----:B------:R-:W0:Y:S01]  /*12980*/  MUFU.EX2 R164, R164 ;  /* 0x000000a400a47308 */ /* 0x000e220000000800 */
[----:B------:R-:W-:Y:S01]  /*12990*/  ISETP.GT.AND P1, PT, R220, 0x39, P1 ;  /* 0x00000039dc00780c */ /* 0x000fe20000f24270 */
[----:B---3--:R-:W-:Y:S01]  /*129a0*/  FADD.FTZ R3, R160, R3 ;  /* 0x00000003a0037221 */ /* 0x008fe20000010000 */
[----:B------:R-:W-:Y:S01]  /*129b0*/  FSEL R179, R179, -INF , !P2 ;  /* 0xff800000b3b37808 */ /* 0x000fe20005000000 */
[----:B------:R-:W-:Y:S01]  /*129c0*/  FMUL.FTZ R41, R41, R176 ;  /* 0x000000b029297220 */ /* 0x000fe20000410000 */
[----:B------:R-:W-:Y:S01]  /*129d0*/  FMNMX.FTZ R14, R178, R14, !PT ;  /* 0x0000000eb20e7209 */ /* 0x000fe20007810000 */
[----:B------:R-:W-:Y:S01]  /*129e0*/  FMUL.FTZ R44, R44, R176 ;  /* 0x000000b02c2c7220 */ /* 0x000fe20000410000 */
[----:B------:R-:W-:Y:S01]  /*129f0*/  ISETP.LT.OR P1, PT, R221, 0x3a, P1 ;  /* 0x0000003add00780c */ /* 0x000fe20000f21670 */
[----:B------:R-:W3:Y:S01]  /*12a00*/  MUFU.EX2 R165, R165 ;  /* 0x000000a500a57308 */ /* 0x000ee20000000800 */
[----:B------:R-:W-:Y:S01]  /*12a10*/  FMNMX.FTZ R14, R179, R14, !PT ;  /* 0x0000000eb30e7209 */ /* 0x000fe20007810000 */
[----:B----4-:R-:W-:Y:S01]  /*12a20*/  FADD.FTZ R3, R161, R3 ;  /* 0x00000003a1037221 */ /* 0x010fe20000010000 */
[----:B------:R-:W-:Y:S01]  /*12a30*/  FSEL R183, R183, -INF , !P1 ;  /* 0xff800000b7b77808 */ /* 0x000fe20004800000 */
[----:B------:R-:W-:Y:S01]  /*12a40*/  FMUL.FTZ R45, R45, R176 ;  /* 0x000000b02d2d7220 */ /* 0x000fe20000410000 */
[----:B------:R-:W-:Y:S01]  /*12a50*/  FMNMX.FTZ R14, R182, R14, !PT ;  /* 0x0000000eb60e7209 */ /* 0x000fe20007810000 */
[-C--:B------:R-:W-:Y:S01]  /*12a60*/  FMUL.FTZ R48, R48, R176.reuse ;  /* 0x000000b030307220 */ /* 0x080fe20000410000 */
[----:B------:R-:W-:Y:S01]  /*12a70*/  FMUL.FTZ R49, R49, R176 ;  /* 0x000000b031317220 */ /* 0x000fe20000410000 */
[----:B------:R-:W4:Y:S01]  /*12a80*/  MUFU.EX2 R168, R168 ;  /* 0x000000a800a87308 */ /* 0x000f220000000800 */
[----:B------:R-:W-:Y:S01]  /*12a90*/  FMNMX.FTZ R14, R183, R14, !PT ;  /* 0x0000000eb70e7209 */ /* 0x000fe20007810000 */
[----:B0-----:R-:W-:Y:S01]  /*12aa0*/  FADD.FTZ R3, R164, R3 ;  /* 0x00000003a4037221 */ /* 0x001fe20000010000 */
[-C--:B------:R-:W-:Y:S01]  /*12ab0*/  FMUL.FTZ R52, R52, R176.reuse ;  /* 0x000000b034347220 */ /* 0x080fe20000410000 */
[-C--:B------:R-:W-:Y:S01]  /*12ac0*/  FMUL.FTZ R53, R53, R176.reuse ;  /* 0x000000b035357220 */ /* 0x080fe20000410000 */
[-C--:B------:R-:W-:Y:S01]  /*12ad0*/  FMUL.FTZ R56, R56, R176.reuse ;  /* 0x000000b038387220 */ /* 0x080fe20000410000 */
[----:B------:R-:W0:Y:S01]  /*12ae0*/  SHFL.BFLY PT, R174, R14, 0x2, 0x1f ;  /* 0x0c401f000eae7f89 */ /* 0x000e2200000e0000 */
        /* <DEDUP_REMOVED lines=22> */
[----:B------:R-:W-:Y:S01]  /*12c50*/  FMUL.FTZ R89, R89, R176 ;  /* 0x000000b059597220 */ /* 0x000fe20000410000 */
[----:B0-----:R-:W-:Y:S01]  /*12c60*/  FMNMX.FTZ R14, R14, R174, !PT ;  /* 0x000000ae0e0e7209 */ /* 0x001fe20007810000 */
[-C--:B------:R-:W-:Y:S01]  /*12c70*/  FMUL.FTZ R92, R92, R176.reuse ;  /* 0x000000b05c5c7220 */ /* 0x080fe20000410000 */
[----:B------:R-:W0:Y:S01]  /*12c80*/  MUFU.EX2 R209, R209 ;  /* 0x000000d100d17308 */ /* 0x000e220000000800 */
        /* <DEDUP_REMOVED lines=8> */
[----:B----4-:R-:W-:Y:S01]  /*12d10*/  FADD.FTZ R3, R173, R3 ;  /* 0x00000003ad037221 */ /* 0x010fe20000010000 */
[-C--:B------:R-:W-:Y:S01]  /*12d20*/  FMUL.FTZ R104, R104, R176.reuse ;  /* 0x000000b068687220 */ /* 0x080fe20000410000 */
[-C--:B------:R-:W-:Y:S01]  /*12d30*/  FMUL.FTZ R105, R105, R176.reuse ;  /* 0x000000b069697220 */ /* 0x080fe20000410000 */
[-C--:B------:R-:W-:Y:S01]  /*12d40*/  FMUL.FTZ R108, R108, R176.reuse ;  /* 0x000000b06c6c7220 */ /* 0x080fe20000410000 */
[-C--:B------:R-:W-:Y:S01]  /*12d50*/  FMUL.FTZ R109, R109, R176.reuse ;  /* 0x000000b06d6d7220 */ /* 0x080fe20000410000 */
[-C--:B------:R-:W-:Y:S01]  /*12d60*/  FMUL.FTZ R112, R112, R176.reuse ;  /* 0x000000b070707220 */ /* 0x080fe20000410000 */
[-C--:B------:R-:W-:Y:S01]  /*12d70*/  FMUL.FTZ R113, R113, R176.reuse ;  /* 0x000000b071717220 */ /* 0x080fe20000410000 */
        /* <DEDUP_REMOVED lines=12> */
[----:B------:R-:W-:-:S02]  /*12e40*/  IMAD.MOV R174, RZ, RZ, -R201 ;  /* 0x000000ffffae7224 */ /* 0x000fc400078e0ac9 */
[-C--:B------:R-:W-:Y:S01]  /*12e50*/  FMUL.FTZ R132, R132, R176.reuse ;  /* 0x000000b084847220 */ /* 0x080fe20000410000 */
[----:B------:R-:W-:Y:S01]  /*12e60*/  FMUL.FTZ R133, R133, R176 ;  /* 0x000000b085857220 */ /* 0x000fe20000410000 */
[C---:B------:R-:W-:Y:S01]  /*12e70*/  FSETP.NEU.FTZ.AND P1, PT, R14.reuse, -INF , PT ;  /* 0xff8000000e00780b */ /* 0x040fe20003f3d000 */
[-C--:B------:R-:W-:Y:S01]  /*12e80*/  FMUL.FTZ R220, R14, R7.reuse ;  /* 0x000000070edc7220 */ /* 0x080fe20000410000 */
[----:B------:R-:W-:Y:S01]  /*12e90*/  ISETP.NE.AND P2, PT, R188, R174, PT ;  /* 0x000000aebc00720c */ /* 0x000fe20003f45270 */
[-C--:B------:R-:W-:Y:S01]  /*12ea0*/  FMUL.FTZ R136, R136, R176.reuse ;  /* 0x000000b088887220 */ /* 0x080fe20000410000 */
[----:B------:R-:W-:Y:S01]  /*12eb0*/  FSEL R174, R14, RZ, P1 ;  /* 0x000000ff0eae7208 */ /* 0x000fe20000800000 */
[-C--:B------:R-:W-:Y:S01]  /*12ec0*/  FMUL.FTZ R137, R137, R176.reuse ;  /* 0x000000b089897220 */ /* 0x080fe20000410000 */
[----:B------:R-:W-:Y:S01]  /*12ed0*/  FSEL R220, R220, RZ, P1 ;  /* 0x000000ffdcdc7208 */ /* 0x000fe20000800000 */
[-C--:B------:R-:W-:Y:S01]  /*12ee0*/  FMUL.FTZ R140, R140, R176.reuse ;  /* 0x000000b08c8c7220 */ /* 0x080fe20000410000 */
[-C--:B------:R-:W-:Y:S01]  /*12ef0*/  FMUL.FTZ R141, R141, R176.reuse ;  /* 0x000000b08d8d7220 */ /* 0x080fe20000410000 */
[----:B------:R-:W-:Y:S01]  /*12f00*/  FADD.FTZ R174, -R174, R186 ;  /* 0x000000baaeae7221 */ /* 0x000fe20000010100 */
[----:B------:R-:W-:Y:S01]  /*12f10*/  FMUL.FTZ R144, R144, R176 ;  /* 0x000000b090907220 */ /* 0x000fe20000410000 */
[-CC-:B------:R-:W-:Y:S01]  /*12f20*/  FFMA.FTZ R186, R155, R7.reuse, -R220.reuse ;  /* 0x000000079bba7223 */ /* 0x180fe200000108dc */
[-CC-:B------:R-:W-:Y:S01]  /*12f30*/  FFMA.FTZ R155, R158, R7.reuse, -R220.reuse ;  /* 0x000000079e9b7223 */ /* 0x180fe200000108dc */
[-C--:B------:R-:W-:Y:S01]  /*12f40*/  FMUL.FTZ R174, R174, R7.reuse ;  /* 0x00000007aeae7220 */ /* 0x080fe20000410000 */
[----:B------:R-:W-:Y:S01]  /*12f50*/  FFMA.FTZ R159, R159, R7, -R220 ;  /* 0x000000079f9f7223 */ /* 0x000fe200000108dc */
[----:B------:R-:W-:-:S02]  /*12f60*/  @!P2 IMAD R185, R185, 0x40, R198 ;  /* 0x00000040b9b9a824 */ /* 0x000fc400078e02c6 */
[-CC-:B------:R-:W-:Y:S01]  /*12f70*/  FFMA.FTZ R187, R162, R7.reuse, -R220.reuse ;  /* 0x00000007a2bb7223 */ /* 0x180fe200000108dc */
[----:B------:R-:W-:Y:S01]  /*12f80*/  MUFU.EX2 R186, R186 ;  /* 0x000000ba00ba7308 */ /* 0x000fe20000000800 */
[-C--:B------:R-:W-:Y:S01]  /*12f90*/  FFMA.FTZ R163, R163, R7.reuse, -R220 ;  /* 0x00000007a3a37223 */ /* 0x080fe200000108dc */
[----:B------:R-:W-:Y:S02]  /*12fa0*/  @!P2 IMAD R185, R185, 0x4, R2 ;  /* 0x00000004b9b9a824 */ /* 0x000fe400078e0202 */
[-CC-:B------:R-:W-:Y:S01]  /*12fb0*/  FFMA.FTZ R153, R153, R7.reuse, -R220.reuse ;  /* 0x0000000799997223 */ /* 0x180fe200000108dc */
[----:B------:R-:W-:Y:S01]  /*12fc0*/  F2FP.BF16.F32.PACK_AB R158, R165, R164 ;  /* 0x000000a4a59e723e */ /* 0x000fe200000010ff */
[-CC-:B------:R-:W-:Y:S01]  /*12fd0*/  FFMA.FTZ R210, R166, R7.reuse, -R220.reuse ;  /* 0x00000007a6d27223 */ /* 0x180fe200000108dc */
[-CC-:B------:R-:W-:Y:S01]  /*12fe0*/  FFMA.FTZ R167, R167, R7.reuse, -R220.reuse ;  /* 0x00000007a7a77223 */ /* 0x180fe200000108dc */
[----:B------:R-:W-:Y:S01]  /*12ff0*/  @!P2 STS [R185+0x28800], R176 ;  /* 0x028800b0b900a388 */ /* 0x000fe20000000800 */
[----:B------:R-:W0:Y:S01]  /*13000*/  MUFU.EX2 R174, R174 ;  /* 0x000000ae00ae7308 */ /* 0x000e220000000800 */
        /* <DEDUP_REMOVED lines=8> */
[----:B------:R-:W-:Y:S01]  /*13090*/  F2FP.BF16.F32.PACK_AB R162, R173, R172 ;  /* 0x000000acada2723e */ /* 0x000fe200000010ff */
[-C--:B------:R-:W-:Y:S01]  /*130a0*/  FMUL.FTZ R145, R145, R176.reuse ;  /* 0x000000b091917220 */ /* 0x080fe20000410000 */
[----:B------:R-:W-:Y:S01]  /*130b0*/  F2FP.BF16.F32.PACK_AB R164, R177, R209 ;  /* 0x000000d1b1a4723e */ /* 0x000fe200000010ff */
[-C--:B------:R-:W-:Y:S01]  /*130c0*/  FMUL.FTZ R148, R148, R176.reuse ;  /* 0x000000b094947220 */ /* 0x080fe20000410000 */
[----:B------:R-:W-:-:S03]  /*130d0*/  FMUL.FTZ R149, R149, R176 ;  /* 0x000000b095957220 */ /* 0x000fc60000410000 */
[----:B------:R-:W-:Y:S01]  /*130e0*/  MUFU.EX2 R159, R159 ;  /* 0x0000009f009f7308 */ /* 0x000fe20000000800 */
[----:B0-----:R0:W-:Y:S01]  /*130f0*/  @!P2 STS [R185+0x28820], R174 ;  /* 0x028820aeb900a388 */ /* 0x0011e20000000800 */
        /* <DEDUP_REMOVED lines=9> */
[----:B0-----:R-:W-:Y:S01]  /*13190*/  FFMA.FTZ R185, R154, R7, -R220 ;  /* 0x000000079ab97223 */ /* 0x001fe200000108dc */
[----:B------:R-:W-:Y:S01]  /*131a0*/  F2FP.BF16.F32.PACK_AB R154, R157, R156 ;  /* 0x0000009c9d9a723e */ /* 0x000fe200000010ff */
[----:B------:R-:W-:Y:S01]  /*131b0*/  FMUL.FTZ R42, R42, R174 ;  /* 0x000000ae2a2a7220 */ /* 0x000fe20000410000 */
[----:B------:R-:W-:Y:S01]  /*131c0*/  F2FP.BF16.F32.PACK_AB R156, R161, R160 ;  /* 0x000000a0a19c723e */ /* 0x000fe200000010ff */
[----:B------:R-:W-:Y:S01]  /*131d0*/  FMUL.FTZ R43, R43, R174 ;  /* 0x000000ae2b2b7220 */ /* 0x000fe20000410000 */
        /* <DEDUP_REMOVED lines=25> */
[----:B0-----:R-:W-:Y:S01]  /*13370*/  FFMA.FTZ R165, R174, R0, R185 ;  /* 0x00000000aea57223 */ /* 0x001fe200000100b9 */
[-C--:B------:R-:W-:Y:S01]  /*13380*/  FMUL.FTZ R86, R86, R174.reuse ;  /* 0x000000ae56567220 */ /* 0x080fe20000410000 */
[-C--:B------:R-:W-:Y:S01]  /*13390*/  FMUL.FTZ R87, R87, R174.reuse ;  /* 0x000000ae57577220 */ /* 0x080fe20000410000 */
[-C--:B------:R-:W-:Y:S01]  /*133a0*/  FMUL.FTZ R90, R90, R174.reuse ;  /* 0x000000ae5a5a7220 */ /* 0x080fe20000410000 */
        /* <DEDUP_REMOVED lines=12> */
[----:B0-----:R-:W-:Y:S01]  /*13470*/  FADD.FTZ R153, R186, R165 ;  /* 0x000000a5ba997221 */ /* 0x001fe20000010000 */
[-C--:B------:R-:W-:Y:S01]  /*13480*/  FMUL.FTZ R111, R111, R174.reuse ;  /* 0x000000ae6f6f7220 */ /* 0x080fe20000410000 */
[-C--:B------:R-:W-:Y:S01]  /*13490*/  FMUL.FTZ R114, R114, R174.reuse ;  /* 0x000000ae72727220 */ /* 0x080fe20000410000 */
[-C--:B------:R-:W-:Y:S01]  /*134a0*/  FMUL.FTZ R115, R115, R174.reuse ;  /* 0x000000ae73737220 */ /* 0x080fe20000410000 */
[----:B------:R-:W-:Y:S01]  /*134b0*/  FADD.FTZ R153, R155, R153 ;  /* 0x000000999b997221 */ /* 0x000fe20000010000 */
[C---:B------:R-:W-:Y:S01]  /*134c0*/  F2FP.BF16.F32.PACK_AB R155, R159.reuse, R155 ;  /* 0x0000009b9f9b723e */ /* 0x040fe200000010ff */
[----:B------:R-:W-:Y:S01]  /*134d0*/  FMUL.FTZ R118, R118, R174 ;  /* 0x000000ae76767220 */ /* 0x000fe20000410000 */
[----:B------:R-:W0:Y:S01]  /*134e0*/  MUFU.EX2 R171, R171 ;  /* 0x000000ab00ab7308 */ /* 0x000e220000000800 */
[----:B------:R-:W-:Y:S01]  /*134f0*/  FADD.FTZ R153, R159, R153 ;  /* 0x000000999f997221 */ /* 0x000fe20000010000 */
[----:B---3--:R-:W-:Y:S01]  /*13500*/  F2FP.BF16.F32.PACK_AB R159, R167, R210 ;  /* 0x000000d2a79f723e */ /* 0x008fe200000010ff */
[-C--:B------:R-:W-:Y:S01]  /*13510*/  FMUL.FTZ R119, R119, R174.reuse ;  /* 0x000000ae77777220 */ /* 0x080fe20000410000 */
[-C--:B------:R-:W-:Y:S01]  /*13520*/  FMUL.FTZ R122, R122, R174.reuse ;  /* 0x000000ae7a7a7220 */ /* 0x080fe20000410000 */
[----:B------:R-:W-:Y:S01]  /*13530*/  FADD.FTZ R153, R157, R153 ;  /* 0x000000999d997221 */ /* 0x000fe20000010000 */
[----:B------:R-:W-:Y:S01]  /*13540*/  F2FP.BF16.F32.PACK_AB R157, R163, R157 ;  /* 0x0000009da39d723e */ /* 0x000fe200000010ff */
[-C--:B------:R-:W-:Y:S01]  /*13550*/  FMUL.FTZ R123, R123, R174.reuse ;  /* 0x000000ae7b7b7220 */ /* 0x080fe20000410000 */
[----:B------:R-:W3:Y:S01]  /*13560*/  MUFU.EX2 R175, R175 ;  /* 0x000000af00af7308 */ /* 0x000ee20000000800 */
[----:B------:R-:W-:Y:S01]  /*13570*/  FADD.FTZ R168, R163, R153 ;  /* 0x00000099a3a87221 */ /* 0x000fe20000010000 */
[----:B------:R-:W-:Y:S01]  /*13580*/  F2FP.BF16.F32.PACK_AB R153, R186, R185 ;  /* 0x000000b9ba99723e */ /* 0x000fe200000010ff */
[----:B------:R-:W-:Y:S01]  /*13590*/  BAR.SYNC.DEFER_BLOCKING 0xf, 0x100 ;  /* 0x03c4000000007b1d */ /* 0x000fe20000010000 */
[-C--:B------:R-:W-:Y:S01]  /*135a0*/  FMUL.FTZ R126, R126, R174.reuse ;  /* 0x000000ae7e7e7220 */ /* 0x080fe20000410000 */
[----:B------:R-:W-:Y:S01]  /*135b0*/  FADD.FTZ R168, R210, R168 ;  /* 0x000000a8d2a87221 */ /* 0x000fe20000010000 */
[-C--:B------:R-:W-:Y:S01]  /*135c0*/  FMUL.FTZ R127, R127, R174.reuse ;  /* 0x000000ae7f7f7220 */ /* 0x080fe20000410000 */
[-C--:B------:R-:W-:Y:S01]  /*135d0*/  FMUL.FTZ R130, R130, R174.reuse ;  /* 0x000000ae82827220 */ /* 0x080fe20000410000 */
[-C--:B------:R-:W-:Y:S01]  /*135e0*/  FMUL.FTZ R131, R131, R174.reuse ;  /* 0x000000ae83837220 */ /* 0x080fe20000410000 */
[----:B------:R-:W-:Y:S01]  /*135f0*/  FADD.FTZ R168, R167, R168 ;  /* 0x000000a8a7a87221 */ /* 0x000fe20000010000 */
[----:B------:R-:W5:Y:S01]  /*13600*/  MUFU.EX2 R165, R178 ;  /* 0x000000b200a57308 */ /* 0x000f620000000800 */
[-C--:B------:R-:W-:Y:S01]  /*13610*/  FMUL.FTZ R134, R134, R174.reuse ;  /* 0x000000ae86867220 */ /* 0x080fe20000410000 */
[-C--:B------:R-:W-:Y:S01]  /*13620*/  FMUL.FTZ R135, R135, R174.reuse ;  /* 0x000000ae87877220 */ /* 0x080fe20000410000 */
[----:B----4-:R-:W-:Y:S01]  /*13630*/  FADD.FTZ R168, R161, R168 ;  /* 0x000000a8a1a87221 */ /* 0x010fe20000010000 */
[----:B0-----:R-:W-:Y:S01]  /*13640*/  F2FP.BF16.F32.PACK_AB R161, R171, R161 ;  /* 0x000000a1aba1723e */ /* 0x001fe200000010ff */
[-C--:B------:R-:W-:Y:S01]  /*13650*/  FMUL.FTZ R138, R138, R174.reuse ;  /* 0x000000ae8a8a7220 */ /* 0x080fe20000410000 */
[----:B------:R-:W-:Y:S01]  /*13660*/  FMUL.FTZ R139, R139, R174 ;  /* 0x000000ae8b8b7220 */ /* 0x000fe20000410000 */
[----:B------:R-:W-:Y:S01]  /*13670*/  FADD.FTZ R168, R171, R168 ;  /* 0x000000a8aba87221 */ /* 0x000fe20000010000 */
[----:B------:R-:W0:Y:S01]  /*13680*/  MUFU.EX2 R166, R180 ;  /* 0x000000b400a67308 */ /* 0x000e220000000800 */
[----:B---3--:R-:W-:Y:S01]  /*13690*/  F2FP.BF16.F32.PACK_AB R163, R175, R0 ;  /* 0x00000000afa3723e */ /* 0x008fe200000010ff */
[-C--:B------:R-:W-:Y:S01]  /*136a0*/  FMUL.FTZ R142, R142, R174.reuse ;  /* 0x000000ae8e8e7220 */ /* 0x080fe20000410000 */
[----:B------:R-:W-:Y:S01]  /*136b0*/  FADD.FTZ R168, R0, R168 ;  /* 0x000000a800a87221 */ /* 0x000fe20000010000 */
[-C--:B------:R-:W-:Y:S01]  /*136c0*/  FMUL.FTZ R143, R143, R174.reuse ;  /* 0x000000ae8f8f7220 */ /* 0x080fe20000410000 */
[-C--:B------:R-:W-:Y:S01]  /*136d0*/  FMUL.FTZ R146, R146, R174.reuse ;  /* 0x000000ae92927220 */ /* 0x080fe20000410000 */
[-C--:B------:R-:W-:Y:S01]  /*136e0*/  FMUL.FTZ R147, R147, R174.reuse ;  /* 0x000000ae93937220 */ /* 0x080fe20000410000 */
[----:B------:R-:W-:Y:S01]  /*136f0*/  FADD.FTZ R168, R175, R168 ;  /* 0x000000a8afa87221 */ /* 0x000fe20000010000 */
[----:B------:R-:W3:Y:S01]  /*13700*/  MUFU.EX2 R179, R179 ;  /* 0x000000b300b37308 */ /* 0x000ee20000000800 */
[----:B------:R4:W-:Y:S01]  /*13710*/  STSM.16.M88.4 [R202+0x26800], R152 ;  /* 0x02680098ca007844 */ /* 0x0009e20000000200 */
[-C--:B------:R-:W-:Y:S01]  /*13720*/  FMUL.FTZ R150, R150, R174.reuse ;  /* 0x000000ae96967220 */ /* 0x080fe20000410000 */
[----:B-----5:R-:W-:Y:S01]  /*13730*/  FADD.FTZ R168, R165, R168 ;  /* 0x000000a8a5a87221 */ /* 0x020fe20000010000 */
[----:B------:R-:W-:Y:S01]  /*13740*/  FMUL.FTZ R151, R151, R174 ;  /* 0x000000ae97977220 */ /* 0x000fe20000410000 */
[----:B------:R4:W-:Y:S03]  /*13750*/  STSM.16.M88.4 [R205], R156 ;  /* 0x0000009ccd007844 */ /* 0x0009e60000000200 */
[----:B------:R-:W5:Y:S01]  /*13760*/  MUFU.EX2 R182, R182 ;  /* 0x000000b600b67308 */ /* 0x000f620000000800 */
[----:B0-----:R-:W-:Y:S01]  /*13770*/  FADD.FTZ R3, R166, R3 ;  /* 0x00000003a6037221 */ /* 0x001fe20000010000 */
[C---:B------:R-:W-:Y:S01]  /*13780*/  F2FP.BF16.F32.PACK_AB R166, R181.reuse, R166 ;  /* 0x000000a6b5a6723e */ /* 0x040fe200000010ff */
[----:B------:R4:W-:Y:S02]  /*13790*/  STSM.16.M88.4 [R203], R160 ;  /* 0x000000a0cb007844 */ /* 0x0009e40000000200 */
[----:B------:R-:W-:-:S03]  /*137a0*/  FADD.FTZ R3, R181, R3 ;  /* 0x00000003b5037221 */ /* 0x000fc60000010000 */
[----:B------:R-:W0:Y:S01]  /*137b0*/  MUFU.EX2 R183, R183 ;  /* 0x000000b700b77308 */ /* 0x000e220000000800 */
[C---:B---3--:R-:W-:Y:S01]  /*137c0*/  FADD.FTZ R168, R179.reuse, R168 ;  /* 0x000000a8b3a87221 */ /* 0x048fe20000010000 */
[----:B------:R-:W-:-:S03]  /*137d0*/  F2FP.BF16.F32.PACK_AB R165, R179, R165 ;  /* 0x000000a5b3a5723e */ /* 0x000fc600000010ff */
[----:B-----5:R-:W-:Y:S01]  /*137e0*/  FADD.FTZ R168, R182, R168 ;  /* 0x000000a8b6a87221 */ /* 0x020fe20000010000 */
[----:B0-----:R-:W-:-:S03]  /*137f0*/  F2FP.BF16.F32.PACK_AB R167, R183, R182 ;  /* 0x000000b6b7a7723e */ /* 0x001fc600000010ff */
[----:B------:R-:W-:Y:S02]  /*13800*/  FADD.FTZ R0, R183, R168 ;  /* 0x000000a8b7007221 */ /* 0x000fe40000010000 */
[----:B------:R4:W-:Y:S01]  /*13810*/  STSM.16.M88.4 [R204], R164 ;  /* 0x000000a4cc007844 */ /* 0x0009e20000000200 */
[----:B------:R-:W-:Y:S05]  /*13820*/  @!P0 BRA `(.L_x_5978) ;  /* 0x0000000000048947 */ /* 0x000fea0003800000 */
[----:B------:R-:W-:Y:S01]  /*13830*/  BPT.TRAP 0x1 ;  /* 0x000000040000795c */ /* 0x000fe20000300000 */
.L_x_5978:
[----:B------:R0:W3:Y:S01]  /*13840*/  SYNCS.PHASECHK.TRANS64.TRYWAIT P1, [R20+URZ+0x28c50], R184 ;  /* 0x028c50b8140075a7 */ /* 0x0000e2000802017f */
[----:B------:R-:W-:Y:S05]  /*13850*/  @!P0 BRA `(.L_x_5979) ;  /* 0x0000000000048947 */ /* 0x000fea0003800000 */
[----:B------:R-:W-:Y:S01]  /*13860*/  BPT.TRAP 0x1 ;  /* 0x000000040000795c */ /* 0x000fe20000300000 */
.L_x_5979:
[----:B------:R-:W-:Y:S04]  /*13870*/  BSSY B1, `(.L_x_5980) ;  /* 0x0000004000017945 */ /* 0x000fe80003800000 */
[----:B---3--:R-:W-:Y:S05]  /*13880*/  @P1 BRA `(.L_x_5981) ;  /* 0x0000000000081947 */ /* 0x008fea0003800000 */
[----:B------:R-:W3:Y:S02]  /*13890*/  SYNCS.PHASECHK.TRANS64.TRYWAIT P1, [R20+URZ+0x28c50], R184 ;  /* 0x028c50b8140075a7 */ /* 0x000ee4000802017f */
[----:B---3--:R-:W-:Y:S05]  /*138a0*/  @!P1 BRA `(.L_x_5982) ;  /* 0x000000cc007c9947 */ /* 0x008fea0003800000 */
.L_x_5981:
[----:B------:R-:W-:Y:S05]  /*138b0*/  BSYNC B1 ;  /* 0x0000000000017941 */ /* 0x000fea0003800000 */
.L_x_5980:
        /* <DEDUP_REMOVED lines=8> */
[----:B----4-:R-:W-:Y:S01]  /*13940*/  VIADD R152, R168, 0x80 ;  /* 0x00000080a8987836 */ /* 0x010fe20000000000 */
        /* <DEDUP_REMOVED lines=31> */
.L_x_5983:
[----:B------:R-:W4:Y:S01]  /*13b40*/  LDL R152, [R1+0xc] ;  /* 0x00000c0001987983 */ /* 0x000f220000100800 */
[----:B0123--:R-:W-:Y:S02]  /*13b50*/  VIADD R20, R20, 0x28c60 ;  /* 0x00028c6014147836 */ /* 0x00ffe40000000000 */
[----:B------:R-:W-:Y:S02]  /*13b60*/  IMAD.MOV.U32 R186, RZ, RZ, R14 ;  /* 0x000000ffffba7224 */ /* 0x000fe400078e000e */
[----:B------:R-:W-:Y:S01]  /*13b70*/  IMAD.MOV.U32 R187, RZ, RZ, R6 ;  /* 0x000000ffffbb7224 */ /* 0x000fe200078e0006 */
[----:B------:R-:W-:Y:S01]  /*13b80*/  PRMT R20, R191, 0x654, R20 ;  /* 0x00000654bf147816 */ /* 0x000fe20000000014 */
[----:B------:R-:W-:-:S03]  /*13b90*/  IMAD.MOV.U32 R185, RZ, RZ, R18 ;  /* 0x000000ffffb97224 */ /* 0x000fc600078e0012 */
[----:B------:R1:W-:Y:S01]  /*13ba0*/  SYNCS.ARRIVE.TRANS64.RED.A1T0 RZ, [R20+URZ], RZ ;  /* 0x000000ff14ff79a7 */ /* 0x0003e2000810043f */
[C---:B----4-:R-:W-:Y:S01]  /*13bb0*/  ISETP.GT.AND P1, PT, R15.reuse, R152, PT ;  /* 0x000000980f00720c */ /* 0x050fe20003f24270 */
[----:B------:R-:W-:-:S12]  /*13bc0*/  VIADD R15, R15, 0xffffffff ;  /* 0xffffffff0f0f7836 */ /* 0x000fd80000000000 */
[----:B-1----:R-:W-:Y:S05]  /*13bd0*/  @P1 BRA `(.L_x_5984) ;  /* 0xffffffd800c01947 */ /* 0x002fea000383ffff */
.L_x_5963:
[----:B------:R-:W-:Y:S05]  /*13be0*/  BSYNC B0 ;  /* 0x0000000000007941 */ /* 0x000fea0003800000 */
.L_x_5962:
[----:B------:R-:W2:Y:S04]  /*13bf0*/  LDL.LU R20, [R1+0x54] ;  /* 0x0000540001147983 */ /* 0x000ea80000300800 */
[----:B------:R-:W1:Y:S04]  /*13c00*/  SHFL.BFLY PT, R4, R3, 0x2, 0x1f ;  /* 0x0c401f0003047f89 */ /* 0x000e6800000e0000 */
[----:B------:R-:W3:Y:S01]  /*13c10*/  SHFL.BFLY PT, R5, R0, 0x2, 0x1f ;  /* 0x0c401f0000057f89 */ /* 0x000ee200000e0000 */
[----:B-1----:R-:W-:Y:S01]  /*13c20*/  FADD.FTZ R4, R4, R3 ;  /* 0x0000000304047221 */ /* 0x002fe20000010000 */
[----:B---3--:R-:W-:Y:S01]  /*13c30*/  FADD.FTZ R8, R5, R0 ;  /* 0x0000000005087221 */ /* 0x008fe20000010000 */
[----:B------:R-:W-:-:S03]  /*13c40*/  IMAD.MOV.U32 R0, RZ, RZ, -0x800000 ;  /* 0xff800000ff007424 */ /* 0x000fc600078e00ff */
[----:B------:R-:W1:Y:S04]  /*13c50*/  SHFL.BFLY PT, R5, R4, 0x1, 0x1f ;  /* 0x0c201f0004057f89 */ /* 0x000e6800000e0000 */
[----:B------:R-:W3:Y:S01]  /*13c60*/  SHFL.BFLY PT, R9, R8, 0x1, 0x1f ;  /* 0x0c201f0008097f89 */ /* 0x000ee200000e0000 */
[----:B-1----:R-:W-:Y:S01]  /*13c70*/  FADD.FTZ R11, R4, R5 ;  /* 0x00000005040b7221 */ /* 0x002fe20000010000 */
[----:B---3--:R-:W-:Y:S01]  /*13c80*/  FADD.FTZ R12, R8, R9 ;  /* 0x00000009080c7221 */ /* 0x008fe20000010000 */
[----:B------:R-:W-:Y:S08]  /*13c90*/  BAR.ARV 0x8, 0x100 ;  /* 0x0204000000007b1d */ /* 0x000ff00000002000 */
[----:B------:R-:W-:Y:S01]  /*13ca0*/  BAR.SYNC.DEFER_BLOCKING 0xf, 0x100 ;  /* 0x03c4000000007b1d */ /* 0x000fe20000010000 */
[----:B------:R-:W-:-:S02]  /*13cb0*/  FSETP.NE.FTZ.AND P0, PT, R11, RZ, PT ;  /* 0x000000ff0b00720b */ /* 0x000fc40003f15000 */
[----:B------:R-:W-:-:S11]  /*13cc0*/  FSETP.NE.FTZ.AND P1, PT, R12, RZ, PT ;  /* 0x000000ff0c00720b */ /* 0x000fd60003f35000 */
[----:B------:R-:W1:Y:S01]  /*13cd0*/  @P0 MUFU.LG2 R5, R11 ;  /* 0x0000000b00050308 */ /* 0x000e620000000c00 */
[C---:B------:R-:W-:Y:S01]  /*13ce0*/  @P0 FMUL.FTZ R3, R7.reuse, 0.69314718246459960938 ;  /* 0x3f31721807030820 */ /* 0x040fe20000410000 */
[----:B------:R-:W-:-:S06]  /*13cf0*/  @P1 FMUL.FTZ R4, R7, 0.69314718246459960938 ;  /* 0x3f31721807041820 */ /* 0x000fcc0000410000 */
[----:B------:R-:W3:Y:S01]  /*13d00*/  @P1 MUFU.LG2 R9, R12 ;  /* 0x0000000c00091308 */ /* 0x000ee20000000c00 */
[----:B-1----:R-:W-:Y:S01]  /*13d10*/  @P0 FMUL.FTZ R10, R5, 0.69314718246459960938 ;  /* 0x3f317218050a0820 */ /* 0x002fe20000410000 */
[----:B------:R-:W-:-:S03]  /*13d20*/  IMAD.MOV R5, RZ, RZ, -R201 ;  /* 0x000000ffff057224 */ /* 0x000fc600078e0ac9 */
[----:B------:R-:W-:Y:S01]  /*13d30*/  @P0 FFMA.FTZ R0, R3, R6, R10 ;  /* 0x0000000603000223 */ /* 0x000fe2000001000a */
[----:B------:R-:W-:Y:S01]  /*13d40*/  IMAD.MOV.U32 R3, RZ, RZ, -0x800000 ;  /* 0xff800000ff037424 */ /* 0x000fe200078e00ff */
[----:B------:R-:W-:Y:S01]  /*13d50*/  ISETP.NE.AND P2, PT, R188, R5, PT ;  /* 0x00000005bc00720c */ /* 0x000fe20003f45270 */
[----:B------:R-:W-:Y:S02]  /*13d60*/  IMAD.MOV.U32 R6, RZ, RZ, RZ ;  /* 0x000000ffff067224 */ /* 0x000fe400078e00ff */
[----:B---3--:R-:W-:-:S04]  /*13d70*/  @P1 FMUL.FTZ R9, R9, 0.69314718246459960938 ;  /* 0x3f31721809091820 */ /* 0x008fc80000410000 */
[----:B------:R-:W-:Y:S01]  /*13d80*/  @P1 FFMA.FTZ R3, R4, R14, R9 ;  /* 0x0000000e04031223 */ /* 0x000fe20000010009 */
[----:B------:R-:W-:Y:S01]  /*13d90*/  IMAD.MOV.U32 R4, RZ, RZ, RZ ;  /* 0x000000ffff047224 */ /* 0x000fe200078e00ff */
[----:B------:R-:W1:Y:S04]  /*13da0*/  @P1 MUFU.RCP R6, R12 ;  /* 0x0000000c00061308 */ /* 0x000e680000001000 */
[C---:B------:R-:W-:Y:S02]  /*13db0*/  @!P2 IMAD R5, R18.reuse, 0x40, R198 ;  /* 0x000000401205a824 */ /* 0x040fe400078e02c6 */
[----:B------:R-:W-:Y:S02]  /*13dc0*/  VIADD R18, R18, 0x1 ;  /* 0x0000000112127836 */ /* 0x000fe40000000000 */
[----:B------:R3:W4:Y:S01]  /*13dd0*/  @P0 MUFU.RCP R4, R11 ;  /* 0x0000000b00040308 */ /* 0x0007220000001000 */
[----:B------:R-:W-:Y:S01]  /*13de0*/  @!P2 IMAD R5, R5, 0x4, R2 ;  /* 0x000000040505a824 */ /* 0x000fe200078e0202 */
[----:B------:R-:W-:-:S02]  /*13df0*/  PLOP3.LUT P0, PT, PT, PT, PT, 0x8, 0x0 ;  /* 0x000000000000781c */ /* 0x000fc40003f0e170 */
[----:B------:R-:W-:-:S04]  /*13e00*/  ISETP.NE.AND P1, PT, R18, 0x2, PT ;  /* 0x000000021200780c */ /* 0x000fc80003f25270 */
[----:B------:R-:W-:Y:S01]  /*13e10*/  SEL R2, RZ, 0x1, P1 ;  /* 0x00000001ff027807 */ /* 0x000fe20000800000 */
[----:B-1----:R-:W-:Y:S01]  /*13e20*/  @!P2 STS [R5+0x28820], R6 ;  /* 0x028820060500a388 */ /* 0x002fe20000000800 */
[-C--:B------:R-:W-:Y:S01]  /*13e30*/  FMUL.FTZ R9, R27, R6.reuse ;  /* 0x000000061b097220 */ /* 0x080fe20000410000 */
[-C--:B---3--:R-:W-:Y:S01]  /*13e40*/  FMUL.FTZ R11, R30, R6.reuse ;  /* 0x000000061e0b7220 */ /* 0x088fe20000410000 */
[-C--:B------:R-:W-:Y:S01]  /*13e50*/  FMUL.FTZ R31, R31, R6.reuse ;  /* 0x000000061f1f7220 */ /* 0x080fe20000410000 */
[-C--:B------:R-:W-:Y:S01]  /*13e60*/  FMUL.FTZ R34, R34, R6.reuse ;  /* 0x0000000622227220 */ /* 0x080fe20000410000 */
[-C--:B------:R-:W-:Y:S01]  /*13e70*/  FMUL.FTZ R7, R38, R6.reuse ;  /* 0x0000000626077220 */ /* 0x080fe20000410000 */
[-C--:B------:R-:W-:Y:S01]  /*13e80*/  FMUL.FTZ R39, R39, R6.reuse ;  /* 0x0000000627277220 */ /* 0x080fe20000410000 */
[----:B------:R-:W-:Y:S01]  /*13e90*/  FMUL.FTZ R42, R42, R6 ;  /* 0x000000062a2a7220 */ /* 0x000fe20000410000 */
        /* <DEDUP_REMOVED lines=127> */
.L_x_5840:
[----:B------:R-:W-:Y:S05]  /*14690*/  BSYNC B7 ;  /* 0x0000000000077941 */ /* 0x000fea0003800000 */
.L_x_5830:
[----:B------:R-:W2:Y:S08]  /*146a0*/  S2UR UR4, SR_CgaCtaId ;  /* 0x00000000000479c3 */ /* 0x000eb00000008800 */
[----:B------:R-:W-:Y:S01]  /*146b0*/  BAR.SYNC.DEFER_BLOCKING 0x5, 0x180 ;  /* 0x0146000000007b1d */ /* 0x000fe20000010000 */
[----:B------:R-:W-:-:S05]  /*146c0*/  MOV R2, 0x400 ;  /* 0x0000040000027802 */ /* 0x000fca0000000f00 */
[----:B------:R-:W-:Y:S01]  /*146d0*/  BSSY B0, `(.L_x_5985) ;  /* 0x000031e000007945 */ /* 0x000fe20003800000 */
[----:B--2---:R-:W-:-:S05]  /*146e0*/  IMAD.U32 R191, RZ, RZ, UR4 ;  /* 0x00000004ffbf7e24 */ /* 0x004fca000f8e00ff */
[----:B------:R-:W-:-:S05]  /*146f0*/  LEA R2, R191, R2, 0x18 ;  /* 0x00000002bf027211 */ /* 0x000fca00078ec0ff */
[----:B-----5:R2:W3:Y:S01]  /*14700*/  LDS.128 R24, [R2+0x28cd0] ;  /* 0x028cd00002187984 */ /* 0x0204e20000000c00 */
[----:B------:R-:W-:Y:S06]  /*14710*/  BAR.ARV 0x4, 0x180 ;  /* 0x0106000000007b1d */ /* 0x000fec0000002000 */
[----:B------:R-:W-:Y:S05]  /*14720*/  @P0 BRA `(.L_x_5986) ;  /* 0x00000020008c0947 */ /* 0x000fea0003800000 */
[----:B------:R-:W4:Y:S01]  /*14730*/  LDL R6, [R1+0x64] ;  /* 0x0000640001067983 */ /* 0x000f220000100800 */
[----:B------:R-:W-:Y:S01]  /*14740*/  F2FP.BF16.F32.PACK_AB R8, R8, R10 ;  /* 0x0000000a0808723e */ /* 0x000fe200000010ff */
[----:B------:R-:W-:Y:S02]  /*14750*/  ULDC.64 UR4, c[0x0][0xc00] ;  /* 0x0003000000047ab9 */ /* 0x000fe40000000a00 */
[----:B------:R-:W2:Y:S01]  /*14760*/  LDL R50, [R1+0x50] ;  /* 0x0000500001327983 */ /* 0x000ea20000100800 */
[----:B------:R-:W0:Y:S01]  /*14770*/  S2R R23, SR_SWINHI ;  /* 0x0000000000177919 */ /* 0x000e220000002f00 */
[----:B------:R-:W-:Y:S02]  /*14780*/  F2FP.BF16.F32.PACK_AB R11, R31, R11 ;  /* 0x0000000b1f0b723e */ /* 0x000fe400000010ff */
[----:B------:R-:W-:Y:S02]  /*14790*/  F2FP.BF16.F32.PACK_AB R9, R9, R4 ;  /* 0x000000040909723e */ /* 0x000fe400000010ff */
[----:B------:R-:W-:-:S02]  /*147a0*/  F2FP.BF16.F32.PACK_AB R10, R28, R153 ;  /* 0x000000991c0a723e */ /* 0x000fc400000010ff */
[----:B-1----:R-:W-:Y:S02]  /*147b0*/  MOV R20, R2 ;  /* 0x0000000200147202 */ /* 0x002fe40000000f00 */
[----:B0-----:R-:W-:Y:S01]  /*147c0*/  MOV R21, R23 ;  /* 0x0000001700157202 */ /* 0x001fe20000000f00 */
[----:B------:R-:W0:Y:S01]  /*147d0*/  S2R R97, SR_TID.X ;  /* 0x0000000000617919 */ /* 0x000e220000002100 */
        /* <DEDUP_REMOVED lines=11> */
[----:B0-----:R-:W-:-:S05]  /*14890*/  VIADD R97, R97, 0xffffff80 ;  /* 0xffffff8061617836 */ /* 0x001fca0000000000 */
[----:B------:R-:W-:Y:S02]  /*148a0*/  SHF.R.S32.HI R98, RZ, 0x1f, R97 ;  /* 0x0000001fff627819 */ /* 0x000fe40000011461 */
[----:B------:R-:W-:Y:S02]  /*148b0*/  F2FP.BF16.F32.PACK_AB R36, R36, R96 ;  /* 0x000000602424723e */ /* 0x000fe400000010ff */
[----:B------:R-:W-:Y:S02]  /*148c0*/  LEA.HI R98, R98, R97, RZ, 0x3 ;  /* 0x0000006162627211 */ /* 0x000fe400078f18ff */
[----:B------:R-:W-:Y:S02]  /*148d0*/  F2FP.BF16.F32.PACK_AB R37, R99, R37 ;  /* 0x000000256325723e */ /* 0x000fe400000010ff */
[----:B------:R-:W-:Y:S02]  /*148e0*/  F2FP.BF16.F32.PACK_AB R40, R40, R104 ;  /* 0x000000682828723e */ /* 0x000fe400000010ff */
[----:B------:R-:W-:-:S02]  /*148f0*/  F2FP.BF16.F32.PACK_AB R41, R107, R41 ;  /* 0x000000296b29723e */ /* 0x000fc400000010ff */
[----:B------:R-:W-:Y:S02]  /*14900*/  F2FP.BF16.F32.PACK_AB R42, R109, R108 ;  /* 0x0000006c6d2a723e */ /* 0x000fe400000010ff */
[----:B------:R-:W-:Y:S02]  /*14910*/  F2FP.BF16.F32.PACK_AB R43, R111, R43 ;  /* 0x0000002b6f2b723e */ /* 0x000fe400000010ff */
[----:B------:R-:W-:Y:S02]  /*14920*/  SHF.R.S32.HI R98, RZ, 0x3, R98 ;  /* 0x00000003ff627819 */ /* 0x000fe40000011462 */
        /* <DEDUP_REMOVED lines=8> */
[----:B----4-:R-:W-:-:S03]  /*149b0*/  IMAD.WIDE R44, R6, 0x2, R20 ;  /* 0x00000002062c7825 */ /* 0x010fc600078e0214 */
[----:B------:R-:W-:-:S04]  /*149c0*/  LOP3.LUT R23, R44, 0x380, RZ, 0xc0, !PT ;  /* 0x000003802c177812 */ /* 0x000fc800078ec0ff */
[----:B------:R-:W-:Y:S01]  /*149d0*/  SHF.R.U64 R23, R23, 0x3, RZ ;  /* 0x0000000317177819 */ /* 0x000fe200000012ff */
[----:B------:R-:W-:-:S03]  /*149e0*/  IMAD.MOV.U32 R31, RZ, RZ, R45 ;  /* 0x000000ffff1f7224 */ /* 0x000fc600078e002d */
[----:B------:R-:W-:Y:S01]  /*149f0*/  LOP3.LUT R30, R23, R44, RZ, 0x3c, !PT ;  /* 0x0000002c171e7212 */ /* 0x000fe200078e3cff */
[----:B------:R-:W-:Y:S01]  /*14a00*/  BAR.SYNC.DEFER_BLOCKING 0x1, 0x100 ;  /* 0x0044000000007b1d */ /* 0x000fe20000010000 */
[C---:B------:R-:W-:Y:S02]  /*14a10*/  IADD3 R23, P0, R44.reuse, 0x20, RZ ;  /* 0x000000202c177810 */ /* 0x040fe40007f1e0ff */
[----:B------:R-:W-:Y:S02]  /*14a20*/  MOV R30, R30 ;  /* 0x0000001e001e7202 */ /* 0x000fe40000000f00 */
[----:B------:R-:W-:Y:S02]  /*14a30*/  LOP3.LUT R6, R23, 0x380, RZ, 0xc0, !PT ;  /* 0x0000038017067812 */ /* 0x000fe400078ec0ff */
[----:B------:R-:W-:Y:S02]  /*14a40*/  IADD3 R53, P1, R44, 0x2060, RZ ;  /* 0x000020602c357810 */ /* 0x000fe40007f3e0ff */
[----:B------:R-:W-:-:S02]  /*14a50*/  SHF.R.U64 R6, R6, 0x3, RZ ;  /* 0x0000000306067819 */ /* 0x000fc400000012ff */
[----:B------:R-:W-:Y:S02]  /*14a60*/  LOP3.LUT R52, R53, 0x380, RZ, 0xc0, !PT ;  /* 0x0000038035347812 */ /* 0x000fe400078ec0ff */
[----:B------:R-:W-:Y:S02]  /*14a70*/  IADD3 R57, P2, R44, 0x4000, RZ ;  /* 0x000040002c397810 */ /* 0x000fe40007f5e0ff */
[----:B------:R-:W-:Y:S01]  /*14a80*/  SHF.R.U64 R52, R52, 0x3, RZ ;  /* 0x0000000334347819 */ /* 0x000fe200000012ff */
[----:B------:R0:W-:Y:S03]  /*14a90*/  STSM.16.M88.4 [R30], R8 ;  /* 0x000000081e007844 */ /* 0x0001e60000000200 */
[----:B------:R-:W-:Y:S01]  /*14aa0*/  LOP3.LUT R52, R52, R53, RZ, 0x3c, !PT ;  /* 0x0000003534347212 */ /* 0x000fe200078e3cff */
[--C-:B------:R-:W-:Y:S01]  /*14ab0*/  IMAD.X R53, RZ, RZ, R45.reuse, P1 ;  /* 0x000000ffff357224 */ /* 0x100fe200008e062d */
[----:B------:R-:W-:Y:S01]  /*14ac0*/  LOP3.LUT R56, R57, 0x380, RZ, 0xc0, !PT ;  /* 0x0000038039387812 */ /* 0x000fe200078ec0ff */
[----:B0-----:R-:W-:Y:S01]  /*14ad0*/  IMAD.X R9, RZ, RZ, R45, P0 ;  /* 0x000000ffff097224 */ /* 0x001fe200000e062d */
[----:B------:R-:W-:-:S02]  /*14ae0*/  LOP3.LUT R8, R6, R23, RZ, 0x3c, !PT ;  /* 0x0000001706087212 */ /* 0x000fc400078e3cff */
[----:B------:R-:W-:Y:S02]  /*14af0*/  F2FP.BF16.F32.PACK_AB R6, R14, R152 ;  /* 0x000000980e06723e */ /* 0x000fe400000010ff */
[----:B------:R-:W-:-:S05]  /*14b00*/  MOV R12, R8 ;  /* 0x00000008000c7202 */ /* 0x000fca0000000f00 */
[----:B------:R0:W-:Y:S01]  /*14b10*/  STSM.16.M88.4 [R12], R4 ;  /* 0x000000040c007844 */ /* 0x0001e20000000200 */
[C---:B------:R-:W-:Y:S02]  /*14b20*/  IADD3 R9, P3, R44.reuse, 0x40, RZ ;  /* 0x000000402c097810 */ /* 0x040fe40007f7e0ff */
[----:B------:R-:W-:Y:S02]  /*14b30*/  IADD3 R31, P5, R44, 0x2000, RZ ;  /* 0x000020002c1f7810 */ /* 0x000fe40007fbe0ff */
[----:B------:R-:W-:Y:S02]  /*14b40*/  SHF.R.U64 R56, R56, 0x3, RZ ;  /* 0x0000000338387819 */ /* 0x000fe400000012ff */
[C---:B------:R-:W-:Y:S02]  /*14b50*/  IADD3 R11, P4, R44.reuse, 0x60, RZ ;  /* 0x000000602c0b7810 */ /* 0x040fe40007f9e0ff */
[----:B------:R-:W-:Y:S02]  /*14b60*/  LOP3.LUT R8, R9, 0x380, RZ, 0xc0, !PT ;  /* 0x0000038009087812 */ /* 0x000fe400078ec0ff */
[----:B0-----:R-:W-:-:S04]  /*14b70*/  IADD3 R4, P1, R44, 0x6040, RZ ;  /* 0x000060402c047810 */ /* 0x001fc80007f3e0ff */
[----:B------:R-:W-:Y:S02]  /*14b80*/  LOP3.LUT R5, R4, 0x380, RZ, 0xc0, !PT ;  /* 0x0000038004057812 */ /* 0x000fe400078ec0ff */
[----:B------:R-:W-:Y:S02]  /*14b90*/  LOP3.LUT R30, R31, 0x380, RZ, 0xc0, !PT ;  /* 0x000003801f1e7812 */ /* 0x000fe400078ec0ff */
[----:B------:R-:W-:Y:S01]  /*14ba0*/  LOP3.LUT R56, R56, R57, RZ, 0x3c, !PT ;  /* 0x0000003938387212 */ /* 0x000fe200078e3cff */
[----:B------:R-:W-:Y:S01]  /*14bb0*/  IMAD.X R57, RZ, RZ, R45, P2 ;  /* 0x000000ffff397224 */ /* 0x000fe200010e062d */
[----:B------:R-:W-:Y:S02]  /*14bc0*/  LOP3.LUT R10, R11, 0x380, RZ, 0xc0, !PT ;  /* 0x000003800b0a7812 */ /* 0x000fe400078ec0ff */
[----:B------:R-:W-:Y:S02]  /*14bd0*/  SHF.R.U64 R5, R5, 0x3, RZ ;  /* 0x0000000305057819 */ /* 0x000fe400000012ff */
[----:B------:R-:W-:-:S02]  /*14be0*/  IADD3 R6, P2, R44, 0x6060, RZ ;  /* 0x000060602c067810 */ /* 0x000fc40007f5e0ff */
[----:B------:R-:W-:Y:S02]  /*14bf0*/  SHF.R.U64 R8, R8, 0x3, RZ ;  /* 0x0000000308087819 */ /* 0x000fe400000012ff */
[----:B------:R-:W-:Y:S02]  /*14c00*/  IADD3 R39, P6, R44, 0x2020, RZ ;  /* 0x000020202c277810 */ /* 0x000fe40007fde0ff */
[----:B------:R-:W-:Y:S02]  /*14c10*/  SHF.R.U64 R30, R30, 0x3, RZ ;  /* 0x000000031e1e7819 */ /* 0x000fe400000012ff */
[----:B------:R-:W-:Y:S02]  /*14c20*/  SHF.R.U64 R10, R10, 0x3, RZ ;  /* 0x000000030a0a7819 */ /* 0x000fe400000012ff */
[----:B------:R-:W-:Y:S02]  /*14c30*/  IADD3 R49, P0, R44, 0x2040, RZ ;  /* 0x000020402c317810 */ /* 0x000fe40007f1e0ff */
[----:B------:R-:W-:-:S02]  /*14c40*/  LOP3.LUT R4, R5, R4, RZ, 0x3c, !PT ;  /* 0x0000000405047212 */ /* 0x000fc400078e3cff */
[----:B------:R-:W-:Y:S02]  /*14c50*/  LOP3.LUT R5, R6, 0x380, RZ, 0xc0, !PT ;  /* 0x0000038006057812 */ /* 0x000fe400078ec0ff */
[----:B------:R-:W-:Y:S01]  /*14c60*/  LOP3.LUT R8, R8, R9, RZ, 0x3c, !PT ;  /* 0x0000000908087212 */ /* 0x000fe200078e3cff */
[--C-:B------:R-:W-:Y:S01]  /*14c70*/  IMAD.X R9, RZ, RZ, R45.reuse, P3 ;  /* 0x000000ffff097224 */ /* 0x100fe200018e062d */
[----:B------:R-:W-:Y:S02]  /*14c80*/  LOP3.LUT R38, R39, 0x380, RZ, 0xc0, !PT ;  /* 0x0000038027267812 */ /* 0x000fe400078ec0ff */
[----:B------:R-:W-:Y:S01]  /*14c90*/  LOP3.LUT R30, R30, R31, RZ, 0x3c, !PT ;  /* 0x0000001f1e1e7212 */ /* 0x000fe200078e3cff */
[--C-:B------:R-:W-:Y:S01]  /*14ca0*/  IMAD.X R31, RZ, RZ, R45.reuse, P5 ;  /* 0x000000ffff1f7224 */ /* 0x100fe200028e062d */
[----:B------:R-:W-:Y:S01]  /*14cb0*/  LOP3.LUT R10, R10, R11, RZ, 0x3c, !PT ;  /* 0x0000000b0a0a7212 */ /* 0x000fe200078e3cff */
[----:B------:R-:W-:Y:S01]  /*14cc0*/  IMAD.X R11, RZ, RZ, R45, P4 ;  /* 0x000000ffff0b7224 */ /* 0x000fe200020e062d */
[----:B------:R-:W-:-:S02]  /*14cd0*/  LOP3.LUT R48, R49, 0x380, RZ, 0xc0, !PT ;  /* 0x0000038031307812 */ /* 0x000fc400078ec0ff */
[C---:B------:R-:W-:Y:S02]  /*14ce0*/  IADD3 R61, P3, R44.reuse, 0x4020, RZ ;  /* 0x000040202c3d7810 */ /* 0x040fe40007f7e0ff */
[----:B------:R-:W-:Y:S02]  /*14cf0*/  SHF.R.U64 R5, R5, 0x3, RZ ;  /* 0x0000000305057819 */ /* 0x000fe400000012ff */
[----:B------:R-:W-:Y:S02]  /*14d00*/  IADD3 R65, P4, R44, 0x4040, RZ ;  /* 0x000040402c417810 */ /* 0x000fe40007f9e0ff */
[----:B------:R-:W-:Y:S02]  /*14d10*/  SHF.R.U64 R38, R38, 0x3, RZ ;  /* 0x0000000326267819 */ /* 0x000fe400000012ff */
[----:B------:R-:W-:Y:S02]  /*14d20*/  IADD3 R68, P5, R44, 0x4060, RZ ;  /* 0x000040602c447810 */ /* 0x000fe40007fbe0ff */
[----:B------:R-:W-:Y:S01]  /*14d30*/  SHF.R.U64 R48, R48, 0x3, RZ ;  /* 0x0000000330307819 */ /* 0x000fe200000012ff */
[----:B------:R-:W-:Y:S01]  /*14d40*/  IMAD.X R7, RZ, RZ, R45, P2 ;  /* 0x000000ffff077224 */ /* 0x000fe200010e062d */
[----:B------:R-:W-:-:S02]  /*14d50*/  LOP3.LUT R60, R61, 0x380, RZ, 0xc0, !PT ;  /* 0x000003803d3c7812 */ /* 0x000fc400078ec0ff */
[----:B------:R-:W-:Y:S01]  /*14d60*/  LOP3.LUT R6, R5, R6, RZ, 0x3c, !PT ;  /* 0x0000000605067212 */ /* 0x000fe200078e3cff */
[----:B------:R-:W-:Y:S01]  /*14d70*/  IMAD.X R5, RZ, RZ, R45, P1 ;  /* 0x000000ffff057224 */ /* 0x000fe200008e062d */
[----:B------:R-:W-:Y:S02]  /*14d80*/  MOV R23, R30 ;  /* 0x0000001e00177202 */ /* 0x000fe40000000f00 */
[----:B------:R-:W-:Y:S02]  /*14d90*/  LOP3.LUT R64, R65, 0x380, RZ, 0xc0, !PT ;  /* 0x0000038041407812 */ /* 0x000fe400078ec0ff */
[----:B------:R-:W-:Y:S02]  /*14da0*/  MOV R8, R8 ;  /* 0x0000000800087202 */ /* 0x000fe40000000f00 */
[----:B------:R-:W-:Y:S02]  /*14db0*/  F2FP.BF16.F32.PACK_AB R30, R170, R173 ;  /* 0x000000adaa1e723e */ /* 0x000fe400000010ff */
[----:B------:R-:W-:-:S02]  /*14dc0*/  F2FP.BF16.F32.PACK_AB R31, R47, R46 ;  /* 0x0000002e2f1f723e */ /* 0x000fc400000010ff */
[----:B------:R-:W-:Y:S01]  /*14dd0*/  LOP3.LUT R38, R38, R39, RZ, 0x3c, !PT ;  /* 0x0000002726267212 */ /* 0x000fe200078e3cff */
[--C-:B------:R-:W-:Y:S01]  /*14de0*/  IMAD.X R39, RZ, RZ, R45.reuse, P6 ;  /* 0x000000ffff277224 */ /* 0x100fe200030e062d */
[----:B------:R-:W-:Y:S02]  /*14df0*/  LOP3.LUT R69, R68, 0x380, RZ, 0xc0, !PT ;  /* 0x0000038044457812 */ /* 0x000fe400078ec0ff */
[----:B------:R-:W-:Y:S02]  /*14e00*/  MOV R10, R10 ;  /* 0x0000000a000a7202 */ /* 0x000fe40000000f00 */
[----:B------:R-:W-:Y:S01]  /*14e10*/  LOP3.LUT R48, R48, R49, RZ, 0x3c, !PT ;  /* 0x0000003130307212 */ /* 0x000fe200078e3cff */
[----:B------:R-:W-:Y:S01]  /*14e20*/  IMAD.X R49, RZ, RZ, R45, P0 ;  /* 0x000000ffff317224 */ /* 0x000fe200000e062d */
[----:B------:R-:W-:Y:S01]  /*14e30*/  SHF.R.U64 R60, R60, 0x3, RZ ;  /* 0x000000033c3c7819 */ /* 0x000fe200000012ff */
[----:B------:R0:W-:Y:S01]  /*14e40*/  STSM.16.M88.4 [R8], R28 ;  /* 0x0000001c08007844 */ /* 0x0001e20000000200 */
[----:B------:R-:W-:-:S02]  /*14e50*/  SHF.R.U64 R64, R64, 0x3, RZ ;  /* 0x0000000340407819 */ /* 0x000fc400000012ff */
[C---:B------:R-:W-:Y:S02]  /*14e60*/  IADD3 R72, P6, R44.reuse, 0x6000, RZ ;  /* 0x000060002c487810 */ /* 0x040fe40007fde0ff */
[----:B------:R-:W-:Y:S01]  /*14e70*/  IADD3 R76, P0, R44, 0x6020, RZ ;  /* 0x000060202c4c7810 */ /* 0x000fe20007f1e0ff */
[----:B------:R1:W-:Y:S01]  /*14e80*/  STSM.16.M88.4 [R10], R32 ;  /* 0x000000200a007844 */ /* 0x0003e20000000200 */
[----:B------:R-:W-:Y:S02]  /*14e90*/  SHF.R.U64 R69, R69, 0x3, RZ ;  /* 0x0000000345457819 */ /* 0x000fe400000012ff */
[----:B---3--:R-:W-:Y:S02]  /*14ea0*/  MOV R24, R4 ;  /* 0x0000000400187202 */ /* 0x008fe40000000f00 */
[----:B------:R-:W-:Y:S02]  /*14eb0*/  MOV R44, R6 ;  /* 0x00000006002c7202 */ /* 0x000fe40000000f00 */
[----:B------:R-:W-:-:S02]  /*14ec0*/  F2FP.BF16.F32.PACK_AB R4, R163, R166 ;  /* 0x000000a6a304723e */ /* 0x000fc400000010ff */
[----:B------:R-:W-:Y:S02]  /*14ed0*/  F2FP.BF16.F32.PACK_AB R5, R59, R58 ;  /* 0x0000003a3b05723e */ /* 0x000fe400000010ff */
[----:B------:R-:W-:Y:S02]  /*14ee0*/  F2FP.BF16.F32.PACK_AB R6, R161, R164 ;  /* 0x000000a4a106723e */ /* 0x000fe400000010ff */
[----:B------:R-:W-:Y:S02]  /*14ef0*/  F2FP.BF16.F32.PACK_AB R7, R63, R62 ;  /* 0x0000003e3f07723e */ /* 0x000fe400000010ff */
[----:B------:R-:W-:Y:S01]  /*14f00*/  LOP3.LUT R60, R60, R61, RZ, 0x3c, !PT ;  /* 0x0000003d3c3c7212 */ /* 0x000fe200078e3cff */
[----:B------:R-:W-:Y:S01]  /*14f10*/  IMAD.X R61, RZ, RZ, R45, P3 ;  /* 0x000000ffff3d7224 */ /* 0x000fe200018e062d */
[----:B------:R-:W-:Y:S02]  /*14f20*/  MOV R38, R38 ;  /* 0x0000002600267202 */ /* 0x000fe40000000f00 */
[----:B0-----:R-:W-:-:S02]  /*14f30*/  F2FP.BF16.F32.PACK_AB R8, R159, R162 ;  /* 0x000000a29f08723e */ /* 0x001fc400000010ff */
[----:B------:R-:W-:Y:S02]  /*14f40*/  F2FP.BF16.F32.PACK_AB R9, R67, R66 ;  /* 0x000000424309723e */ /* 0x000fe400000010ff */
[----:B-1----:R-:W-:Y:S02]  /*14f50*/  F2FP.BF16.F32.PACK_AB R10, R157, R160 ;  /* 0x000000a09d0a723e */ /* 0x002fe400000010ff */
[----:B------:R-:W-:Y:S02]  /*14f60*/  F2FP.BF16.F32.PACK_AB R11, R71, R70 ;  /* 0x00000046470b723e */ /* 0x000fe400000010ff */
[----:B------:R-:W-:Y:S01]  /*14f70*/  LOP3.LUT R64, R64, R65, RZ, 0x3c, !PT ;  /* 0x0000004140407212 */ /* 0x000fe200078e3cff */
[--C-:B------:R-:W-:Y:S01]  /*14f80*/  IMAD.X R65, RZ, RZ, R45.reuse, P4 ;  /* 0x000000ffff417224 */ /* 0x100fe200020e062d */
[----:B------:R-:W-:Y:S01]  /*14f90*/  LOP3.LUT R68, R69, R68, RZ, 0x3c, !PT ;  /* 0x0000004445447212 */ /* 0x000fe200078e3cff */
[----:B------:R-:W-:Y:S01]  /*14fa0*/  IMAD.X R69, RZ, RZ, R45, P5 ;  /* 0x000000ffff457224 */ /* 0x000fe200028e062d */
[----:B------:R-:W-:Y:S01]  /*14fb0*/  LOP3.LUT R77, R76, 0x380, RZ, 0xc0, !PT ;  /* 0x000003804c4d7812 */ /* 0x000fe200078ec0ff */
[----:B------:R-:W-:Y:S01]  /*14fc0*/  STSM.16.M88.4 [R23], R4 ;  /* 0x0000000417007844 */ /* 0x000fe20000000200 */
[----:B------:R-:W-:-:S02]  /*14fd0*/  LOP3.LUT R73, R72, 0x380, RZ, 0xc0, !PT ;  /* 0x0000038048497812 */ /* 0x000fc400078ec0ff */
[----:B------:R-:W-:Y:S02]  /*14fe0*/  MOV R48, R48 ;  /* 0x0000003000307202 */ /* 0x000fe40000000f00 */
[----:B------:R-:W-:Y:S02]  /*14ff0*/  F2FP.BF16.F32.PACK_AB R12, R155, R158 ;  /* 0x0000009e9b0c723e */ /* 0x000fe400000010ff */
[----:B------:R-:W-:Y:S01]  /*15000*/  F2FP.BF16.F32.PACK_AB R14, R154, R156 ;  /* 0x0000009c9a0e723e */ /* 0x000fe200000010ff */
[----:B------:R0:W-:Y:S01]  /*15010*/  STSM.16.M88.4 [R38], R8 ;  /* 0x0000000826007844 */ /* 0x0001e20000000200 */
[----:B------:R-:W-:Y:S02]  /*15020*/  MOV R52, R52 ;  /* 0x0000003400347202 */ /* 0x000fe40000000f00 */
[----:B------:R-:W-:Y:S02]  /*15030*/  F2FP.BF16.F32.PACK_AB R28, R81, R80 ;  /* 0x00000050511c723e */ /* 0x000fe400000010ff */
[----:B------:R-:W-:-:S02]  /*15040*/  F2FP.BF16.F32.PACK_AB R29, R83, R82 ;  /* 0x00000052531d723e */ /* 0x000fc400000010ff */
[----:B------:R-:W-:Y:S02]  /*15050*/  F2FP.BF16.F32.PACK_AB R30, R85, R84 ;  /* 0x00000054551e723e */ /* 0x000fe400000010ff */
[----:B------:R-:W-:Y:S02]  /*15060*/  F2FP.BF16.F32.PACK_AB R31, R87, R86 ;  /* 0x00000056571f723e */ /* 0x000fe400000010ff */
[----:B------:R-:W-:Y:S02]  /*15070*/  MOV R56, R56 ;  /* 0x0000003800387202 */ /* 0x000fe40000000f00 */
[----:B------:R-:W-:Y:S02]  /*15080*/  F2FP.BF16.F32.PACK_AB R32, R89, R88 ;  /* 0x000000585920723e */ /* 0x000fe400000010ff */
[----:B------:R-:W-:Y:S02]  /*15090*/  F2FP.BF16.F32.PACK_AB R33, R91, R90 ;  /* 0x0000005a5b21723e */ /* 0x000fe400000010ff */
[----:B------:R-:W-:-:S02]  /*150a0*/  F2FP.BF16.F32.PACK_AB R34, R93, R92 ;  /* 0x0000005c5d22723e */ /* 0x000fc400000010ff */
[----:B------:R-:W-:Y:S02]  /*150b0*/  F2FP.BF16.F32.PACK_AB R35, R95, R94 ;  /* 0x0000005e5f23723e */ /* 0x000fe400000010ff */
[----:B------:R-:W-:Y:S02]  /*150c0*/  SHF.R.U64 R77, R77, 0x3, RZ ;  /* 0x000000034d4d7819 */ /* 0x000fe400000012ff */
[----:B------:R-:W-:Y:S02]  /*150d0*/  MOV R60, R60 ;  /* 0x0000003c003c7202 */ /* 0x000fe40000000f00 */
[----:B0-----:R-:W-:Y:S02]  /*150e0*/  F2FP.BF16.F32.PACK_AB R38, R101, R100 ;  /* 0x000000646526723e */ /* 0x001fe400000010ff */
[----:B------:R-:W-:Y:S01]  /*150f0*/  F2FP.BF16.F32.PACK_AB R39, R103, R102 ;  /* 0x000000666727723e */ /* 0x000fe200000010ff */
[----:B------:R-:W-:Y:S01]  /*15100*/  STSM.16.M88.4 [R48], R12 ;  /* 0x0000000c30007844 */ /* 0x000fe20000000200 */
[----:B------:R-:W-:-:S02]  /*15110*/  SHF.R.U64 R73, R73, 0x3, RZ ;  /* 0x0000000349497819 */ /* 0x000fc400000012ff */
[----:B------:R-:W-:Y:S01]  /*15120*/  MOV R64, R64 ;  /* 0x0000004000407202 */ /* 0x000fe20000000f00 */
[----:B------:R0:W-:Y:S01]  /*15130*/  STSM.16.M88.4 [R52], R28 ;  /* 0x0000001c34007844 */ /* 0x0001e20000000200 */
[----:B------:R-:W-:Y:S02]  /*15140*/  MOV R68, R68 ;  /* 0x0000004400447202 */ /* 0x000fe40000000f00 */
[----:B------:R-:W-:Y:S02]  /*15150*/  F2FP.BF16.F32.PACK_AB R4, R113, R112 ;  /* 0x000000707104723e */ /* 0x000fe400000010ff */
[----:B------:R-:W-:Y:S02]  /*15160*/  F2FP.BF16.F32.PACK_AB R5, R115, R114 ;  /* 0x000000727305723e */ /* 0x000fe400000010ff */
[----:B------:R-:W-:Y:S02]  /*15170*/  F2FP.BF16.F32.PACK_AB R6, R117, R116 ;  /* 0x000000747506723e */ /* 0x000fe400000010ff */
[----:B------:R-:W-:Y:S01]  /*15180*/  F2FP.BF16.F32.PACK_AB R7, R119, R118 ;  /* 0x000000767707723e */ /* 0x000fe200000010ff */
[----:B------:R-:W-:Y:S01]  /*15190*/  STSM.16.M88.4 [R56], R32 ;  /* 0x0000002038007844 */ /* 0x000fe20000000200 */
[----:B------:R-:W-:Y:S01]  /*151a0*/  LOP3.LUT R76, R77, R76, RZ, 0x3c, !PT ;  /* 0x0000004c4d4c7212 */ /* 0x000fe200078e3cff */
[--C-:B------:R-:W-:Y:S01]  /*151b0*/  IMAD.X R77, RZ, RZ, R45.reuse, P0 ;  /* 0x000000ffff4d7224 */ /* 0x100fe200000e062d */
[----:B------:R-:W-:Y:S01]  /*151c0*/  LOP3.LUT R72, R73, R72, RZ, 0x3c, !PT ;  /* 0x0000004849487212 */ /* 0x000fe200078e3cff */
[----:B------:R-:W-:Y:S01]  /*151d0*/  STSM.16.M88.4 [R60], R36 ;  /* 0x000000243c007844 */ /* 0x000fe20000000200 */
[----:B------:R-:W-:Y:S01]  /*151e0*/  IMAD.X R73, RZ, RZ, R45, P6 ;  /* 0x000000ffff497224 */ /* 0x000fe200030e062d */
[----:B------:R-:W-:Y:S01]  /*151f0*/  ISETP.NE.U32.AND P0, PT, RZ, UR4, PT ;  /* 0x00000004ff007c0c */ /* 0x000fe2000bf05070 */
[----:B0-----:R-:W2:Y:S01]  /*15200*/  LDC.64 R28, c[0x0][0xc00] ;  /* 0x00030000ff1c7b82 */ /* 0x001ea20000000a00 */
[----:B------:R-:W-:Y:S04]  /*15210*/  STSM.16.M88.4 [R64], R40 ;  /* 0x0000002840007844 */ /* 0x000fe80000000200 */
[----:B------:R0:W-:Y:S01]  /*15220*/  STSM.16.M88.4 [R68], R4 ;  /* 0x0000000444007844 */ /* 0x0001e20000000200 */
[----:B------:R-:W-:Y:S01]  /*15230*/  ISETP.NE.AND.EX P0, PT, RZ, UR5, PT, P0 ;  /* 0x00000005ff007c0c */ /* 0x000fe2000bf05300 */
[----:B------:R-:W-:Y:S01]  /*15240*/  ULDC.64 UR4, c[0x0][0xc08] ;  /* 0x0003020000047ab9 */ /* 0x000fe20000000a00 */
[----:B------:R-:W-:-:S02]  /*15250*/  MOV R72, R72 ;  /* 0x0000004800487202 */ /* 0x000fc40000000f00 */
[----:B------:R-:W-:Y:S02]  /*15260*/  F2FP.BF16.F32.PACK_AB R8, R121, R120 ;  /* 0x000000787908723e */ /* 0x000fe400000010ff */
[----:B------:R-:W-:Y:S02]  /*15270*/  F2FP.BF16.F32.PACK_AB R9, R123, R122 ;  /* 0x0000007a7b09723e */ /* 0x000fe400000010ff */
[----:B------:R-:W-:Y:S02]  /*15280*/  F2FP.BF16.F32.PACK_AB R10, R125, R124 ;  /* 0x0000007c7d0a723e */ /* 0x000fe400000010ff */
[----:B------:R-:W-:Y:S01]  /*15290*/  F2FP.BF16.F32.PACK_AB R11, R127, R126 ;  /* 0x0000007e7f0b723e */ /* 0x000fe200000010ff */
[----:B0-----:R-:W-:Y:S01]  /*152a0*/  IMAD R5, R98, 0x40, R208 ;  /* 0x0000004062057824 */ /* 0x001fe200078e02d0 */
[----:B------:R-:W-:-:S03]  /*152b0*/  ISETP.NE.U32.AND P6, PT, RZ, UR4, PT ;  /* 0x00000004ff007c0c */ /* 0x000fc6000bfc5070 */
[----:B------:R-:W-:Y:S01]  /*152c0*/  IMAD.WIDE R4, R5, 0x2, R20 ;  /* 0x0000000205047825 */ /* 0x000fe200078e0214 */
[----:B------:R0:W-:Y:S01]  /*152d0*/  STSM.16.M88.4 [R72], R8 ;  /* 0x0000000848007844 */ /* 0x0001e20000000200 */
[----:B------:R-:W-:Y:S02]  /*152e0*/  ISETP.NE.AND.EX P6, PT, RZ, UR5, PT, P6 ;  /* 0x00000005ff007c0c */ /* 0x000fe4000bfc5360 */
[----:B------:R-:W-:Y:S02]  /*152f0*/  MOV R76, R76 ;  /* 0x0000004c004c7202 */ /* 0x000fe40000000f00 */
[----:B------:R-:W-:Y:S02]  /*15300*/  F2FP.BF16.F32.PACK_AB R12, R129, R128 ;  /* 0x00000080810c723e */ /* 0x000fe400000010ff */
[----:B0-----:R-:W-:-:S04]  /*15310*/  IADD3 R11, P1, R4, 0x1000, RZ ;  /* 0x00001000040b7810 */ /* 0x001fc80007f3e0ff */
[----:B------:R-:W-:Y:S02]  /*15320*/  LOP3.LUT R8, R11, 0x380, RZ, 0xc0, !PT ;  /* 0x000003800b087812 */ /* 0x000fe400078ec0ff */
[----:B------:R-:W-:Y:S02]  /*15330*/  F2FP.BF16.F32.PACK_AB R13, R131, R130 ;  /* 0x00000082830d723e */ /* 0x000fe400000010ff */
[----:B------:R-:W-:Y:S02]  /*15340*/  SHF.R.U64 R8, R8, 0x3, RZ ;  /* 0x0000000308087819 */ /* 0x000fe400000012ff */
[----:B------:R-:W-:Y:S02]  /*15350*/  F2FP.BF16.F32.PACK_AB R14, R133, R132 ;  /* 0x00000084850e723e */ /* 0x000fe400000010ff */
[----:B------:R-:W-:Y:S02]  /*15360*/  F2FP.BF16.F32.PACK_AB R15, R135, R134 ;  /* 0x00000086870f723e */ /* 0x000fe400000010ff */
[----:B------:R-:W-:-:S02]  /*15370*/  LOP3.LUT R8, R8, R11, RZ, 0x3c, !PT ;  /* 0x0000000b08087212 */ /* 0x000fc400078e3cff */
[----:B------:R-:W0:Y:S01]  /*15380*/  @P6 LDC.64 R10, c[0x0][0xc08] ;  /* 0x00030200ff0a6b82 */ /* 0x000e220000000a00 */
[----:B------:R1:W-:Y:S04]  /*15390*/  STSM.16.M88.4 [R76], R12 ;  /* 0x0000000c4c007844 */ /* 0x0003e80000000200 */
[----:B------:R-:W-:Y:S04]  /*153a0*/  STSM.16.M88.4 [R24], R136 ;  /* 0x0000008818007844 */ /* 0x000fe80000000200 */
[----:B------:R3:W-:Y:S01]  /*153b0*/  STSM.16.M88.4 [R44], R144 ;  /* 0x000000902c007844 */ /* 0x0007e20000000200 */
[----:B------:R-:W-:Y:S01]  /*153c0*/  ULDC UR4, c[0x0][0xa88] ;  /* 0x0002a20000047ab9 */ /* 0x000fe20000000800 */
[----:B------:R-:W-:-:S02]  /*153d0*/  IMAD.MOV.U32 R80, RZ, RZ, RZ ;  /* 0x000000ffff507224 */ /* 0x000fc400078e00ff */
[----:B------:R-:W-:Y:S02]  /*153e0*/  IMAD.U32 R23, RZ, RZ, UR4 ;  /* 0x00000004ff177e24 */ /* 0x000fe4000f8e00ff */
[C---:B--2---:R-:W-:Y:S01]  /*153f0*/  IMAD.WIDE R6, R50.reuse, 0x4, R28 ;  /* 0x0000000432067825 */ /* 0x044fe200078e021c */
[----:B------:R-:W-:Y:S03]  /*15400*/  BAR.SYNC.DEFER_BLOCKING 0x1, 0x100 ;  /* 0x0044000000007b1d */ /* 0x000fe60000010000 */
[----:B0-----:R-:W-:-:S03]  /*15410*/  @P6 IMAD.WIDE R10, R50, 0x4, R10 ;  /* 0x00000004320a6825 */ /* 0x001fc600078e020a */
[----:B------:R0:W5:Y:S04]  /*15420*/  @P0 LDG.E R80, desc[UR42][R6.64] ;  /* 0x0000002a06500981 */ /* 0x000168000c1e1900 */
[----:B------:R0:W5:Y:S01]  /*15430*/  @P6 LDG.E R23, desc[UR42][R10.64] ;  /* 0x0000002a0a176981 */ /* 0x000162000c1e1900 */
[C---:B------:R-:W-:Y:S02]  /*15440*/  IADD3 R9, P2, R4.reuse, 0x2000, RZ ;  /* 0x0000200004097810 */ /* 0x040fe40007f5e0ff */
[C---:B------:R-:W-:Y:S02]  /*15450*/  IADD3 R29, P3, R4.reuse, 0x3000, RZ ;  /* 0x00003000041d7810 */ /* 0x040fe40007f7e0ff */
[----:B------:R-:W-:Y:S02]  /*15460*/  IADD3 R33, P4, R4, 0x4000, RZ ;  /* 0x0000400004217810 */ /* 0x000fe40007f9e0ff */
[----:B-1----:R-:W-:-:S02]  /*15470*/  LOP3.LUT R12, R9, 0x380, RZ, 0xc0, !PT ;  /* 0x00000380090c7812 */ /* 0x002fc400078ec0ff */
[----:B------:R-:W-:Y:S02]  /*15480*/  LOP3.LUT R28, R29, 0x380, RZ, 0xc0, !PT ;  /* 0x000003801d1c7812 */ /* 0x000fe400078ec0ff */
[----:B------:R-:W-:Y:S02]  /*15490*/  LOP3.LUT R32, R33, 0x380, RZ, 0xc0, !PT ;  /* 0x0000038021207812 */ /* 0x000fe400078ec0ff */
[----:B------:R-:W-:Y:S02]  /*154a0*/  SHF.R.U64 R12, R12, 0x3, RZ ;  /* 0x000000030c0c7819 */ /* 0x000fe400000012ff */
[----:B------:R-:W-:Y:S02]  /*154b0*/  SHF.R.U64 R28, R28, 0x3, RZ ;  /* 0x000000031c1c7819 */ /* 0x000fe400000012ff */
[----:B------:R-:W-:Y:S01]  /*154c0*/  SHF.R.U64 R32, R32, 0x3, RZ ;  /* 0x0000000320207819 */ /* 0x000fe200000012ff */
        /* <DEDUP_REMOVED lines=11> */
[----:B------:R-:W-:Y:S02]  /*15580*/  IADD3 R53, P4, R4, 0x9000, RZ ;  /* 0x0000900004357810 */ /* 0x000fe40007f9e0ff */
[----:B------:R-:W-:Y:S02]  /*15590*/  P2R R14, PR, RZ, 0x20 ;  /* 0x00000020ff0e7803 */ /* 0x000fe40000000000 */
[----:B------:R-:W-:-:S02]  /*155a0*/  LOP3.LUT R36, R37, 0x380, RZ, 0xc0, !PT ;  /* 0x0000038025247812 */ /* 0x000fc400078ec0ff */
[----:B------:R-:W-:Y:S02]  /*155b0*/  LOP3.LUT R40, R41, 0x380, RZ, 0xc0, !PT ;  /* 0x0000038029287812 */ /* 0x000fe400078ec0ff */
[----:B---3--:R-:W-:Y:S02]  /*155c0*/  LOP3.LUT R44, R45, 0x380, RZ, 0xc0, !PT ;  /* 0x000003802d2c7812 */ /* 0x008fe400078ec0ff */
[----:B------:R-:W-:Y:S02]  /*155d0*/  LOP3.LUT R48, R49, 0x380, RZ, 0xc0, !PT ;  /* 0x0000038031307812 */ /* 0x000fe400078ec0ff */
[----:B------:R-:W-:Y:S02]  /*155e0*/  LOP3.LUT R52, R53, 0x380, RZ, 0xc0, !PT ;  /* 0x0000038035347812 */ /* 0x000fe400078ec0ff */
[----:B------:R-:W-:Y:S02]  /*155f0*/  IADD3 R57, P5, R4, 0xa000, RZ ;  /* 0x0000a00004397810 */ /* 0x000fe40007fbe0ff */
[----:B------:R-:W-:-:S02]  /*15600*/  SHF.R.U64 R36, R36, 0x3, RZ ;  /* 0x0000000324247819 */ /* 0x000fc400000012ff */
[----:B------:R-:W-:Y:S02]  /*15610*/  SHF.R.U64 R40, R40, 0x3, RZ ;  /* 0x0000000328287819 */ /* 0x000fe400000012ff */
[----:B------:R-:W-:Y:S02]  /*15620*/  LOP3.LUT R56, R57, 0x380, RZ, 0xc0, !PT ;  /* 0x0000038039387812 */ /* 0x000fe400078ec0ff */
        /* <DEDUP_REMOVED lines=8> */
[----:B------:R-:W-:Y:S01]  /*156b0*/  SHF.R.U64 R56, R56, 0x3, RZ ;  /* 0x0000000338387819 */ /* 0x000fe200000012ff */
[----:B0-----:R-:W-:Y:S06]  /*156c0*/  @P6 BRA `(.L_x_5987) ;  /* 0x0000000000106947 */ /* 0x001fec0003800000 */
[----:B------:R-:W-:Y:S05]  /*156d0*/  @!P0 BRA `(.L_x_5987) ;  /* 0x00000000000c8947 */ /* 0x000fea0003800000 */
[----:B------:R-:W2:Y:S04]  /*156e0*/  LDG.E R10, desc[UR42][R6.64] ;  /* 0x0000002a060a7981 */ /* 0x000ea8000c1e1900 */
[----:B-----5:R-:W2:Y:S02]  /*156f0*/  LDG.E R23, desc[UR42][R6.64+0x4] ;  /* 0x0000042a06177981 */ /* 0x020ea4000c1e1900 */
[----:B--2---:R-:W-:-:S07]  /*15700*/  IMAD.IADD R23, R23, 0x1, -R10 ;  /* 0x0000000117177824 */ /* 0x004fce00078e0a0a */
.L_x_5987:
[----:B------:R-:W2:Y:S01]  /*15710*/  LDL R86, [R1+0x4c] ;  /* 0x00004c0001567983 */ /* 0x000ea20000100800 */
[----:B------:R-:W-:Y:S01]  /*15720*/  ISETP.NE.AND P6, PT, R14, RZ, PT ;  /* 0x000000ff0e00720c */ /* 0x000fe20003fc5270 */
[----:B------:R-:W0:Y:S02]  /*15730*/  S2R R7, SR_TID.X ;  /* 0x0000000000077919 */ /* 0x000e240000002100 */
[----:B0-----:R-:W-:-:S05]  /*15740*/  VIADD R7, R7, 0xffffff80 ;  /* 0xffffff8007077836 */ /* 0x001fca0000000000 */
[----:B------:R-:W-:-:S04]  /*15750*/  SHF.R.S32.HI R6, RZ, 0x1f, R7 ;  /* 0x0000001fff067819 */ /* 0x000fc80000011407 */
[----:B------:R-:W-:-:S04]  /*15760*/  LEA.HI R6, R6, R7, RZ, 0x7 ;  /* 0x0000000706067211 */ /* 0x000fc800078f38ff */
[----:B------:R-:W-:-:S06]  /*15770*/  SHF.R.S32.HI R6, RZ, 0x7, R6 ;  /* 0x00000007ff067819 */ /* 0x000fcc0000011406 */
[----:B------:R-:W0:Y:S01]  /*15780*/  SHFL.IDX PT, R6, R6, RZ, 0x1f ;  /* 0x00001fff06067589 */ /* 0x000e2200000e0000 */
[--C-:B------:R-:W-:Y:S01]  /*15790*/  IMAD.X R53, RZ, RZ, R5.reuse, P4 ;  /* 0x000000ffff357224 */ /* 0x100fe200020e0605 */
[----:B------:R-:W-:Y:S01]  /*157a0*/  LOP3.LUT R56, R56, R57, RZ, 0x3c, !PT ;  /* 0x0000003938387212 */ /* 0x000fe200078e3cff */
        /* <DEDUP_REMOVED lines=11> */
[----:B------:R-:W-:Y:S02]  /*15860*/  LOP3.LUT R64, R65, 0x380, RZ, 0xc0, !PT ;  /* 0x0000038041407812 */ /* 0x000fe400078ec0ff */
[----:B------:R-:W-:Y:S02]  /*15870*/  LOP3.LUT R68, R69, 0x380, RZ, 0xc0, !PT ;  /* 0x0000038045447812 */ /* 0x000fe400078ec0ff */
[----:B0-----:R-:W-:Y:S02]  /*15880*/  ISETP.NE.AND P4, PT, R6, RZ, PT ;  /* 0x000000ff0600720c */ /* 0x001fe40003f85270 */
        /* <DEDUP_REMOVED lines=9> */
[----:B------:R-:W-:Y:S01]  /*15920*/  SHF.R.S32.HI R24, RZ, 0x1f, R50 ;  /* 0x0000001fff187819 */ /* 0x000fe20000011432 */
        /* <DEDUP_REMOVED lines=11> */
[----:B------:R-:W-:Y:S02]  /*159e0*/  SEL R81, R50, RZ, !P0 ;  /* 0x000000ff32517207 */ /* 0x000fe40004000000 */
[----:B------:R-:W-:Y:S02]  /*159f0*/  SEL R24, R24, RZ, !P0 ;  /* 0x000000ff18187207 */ /* 0x000fe40004000000 */
[----:B-----5:R-:W-:Y:S02]  /*15a00*/  SHF.R.S32.HI R21, RZ, 0x1f, R80 ;  /* 0x0000001fff157819 */ /* 0x020fe40000011450 */
[----:B--2---:R-:W-:Y:S01]  /*15a10*/  SHF.R.S32.HI R82, RZ, 0x1f, R86 ;  /* 0x0000001fff527819 */ /* 0x004fe20000011456 */
[----:B------:R-:W-:Y:S06]  /*15a20*/  @P4 BRA `(.L_x_5988) ;  /* 0x0000000000b84947 */ /* 0x000fec0003800000 */
[----:B------:R-:W2:Y:S01]  /*15a30*/  LDL R10, [R1] ;  /* 0x00000000010a7983 */ /* 0x000ea20000100800 */
[----:B------:R-:W0:Y:S01]  /*15a40*/  LDC R30, c[0x0][0xbe8] ;  /* 0x0002fa00ff1e7b82 */ /* 0x000e220000000800 */
[----:B------:R-:W-:Y:S01]  /*15a50*/  ULDC.64 UR4, c[0x0][0xb90] ;  /* 0x0002e40000047ab9 */ /* 0x000fe20000000a00 */
[----:B------:R-:W-:Y:S02]  /*15a60*/  IMAD.MOV.U32 R20, RZ, RZ, R80 ;  /* 0x000000ffff147224 */ /* 0x000fe400078e0050 */
[----:B------:R-:W-:Y:S02]  /*15a70*/  IMAD.MOV R35, RZ, RZ, -R201 ;  /* 0x000000ffff237224 */ /* 0x000fe400078e0ac9 */
[----:B------:R-:W-:-:S04]  /*15a80*/  IMAD.WIDE.U32 R6, R86, UR4, R20 ;  /* 0x0000000456067c25 */ /* 0x000fc8000f8e0014 */
[----:B------:R-:W-:Y:S01]  /*15a90*/  IMAD.IADD R34, R198, 0x1, R199 ;  /* 0x00000001c6227824 */ /* 0x000fe200078e02c7 */
[----:B0-----:R-:W-:-:S13]  /*15aa0*/  ISETP.NE.AND P0, PT, R30, 0x1, PT ;  /* 0x000000011e00780c */ /* 0x001fda0003f05270 */
[----:B------:R-:W0:Y:S08]  /*15ab0*/  @P0 LDC R11, c[0x0][0xbec] ;  /* 0x0002fb00ff0b0b82 */ /* 0x000e300000000800 */
[----:B------:R-:W1:Y:S01]  /*15ac0*/  @P0 LDC R31, c[0x0][0xbf0] ;  /* 0x0002fc00ff1f0b82 */ /* 0x000e620000000800 */
[----:B--2---:R-:W-:Y:S02]  /*15ad0*/  IMAD.IADD R14, R10, 0x1, R199 ;  /* 0x000000010a0e7824 */ /* 0x004fe400078e02c7 */
[----:B------:R-:W-:-:S04]  /*15ae0*/  IMAD R10, R82, UR4, RZ ;  /* 0x00000004520a7c24 */ /* 0x000fc8000f8e02ff */
[----:B------:R-:W-:Y:S01]  /*15af0*/  IMAD R15, R86, UR5, R10 ;  /* 0x00000005560f7c24 */ /* 0x000fe2000f8e020a */
[----:B------:R-:W-:Y:S01]  /*15b00*/  ULDC.64 UR4, c[0x0][0xb98] ;  /* 0x0002e60000047ab9 */ /* 0x000fe20000000a00 */
[----:B0-----:R-:W-:-:S04]  /*15b10*/  @P0 IMAD.HI.U32 R10, R14, R11, RZ ;  /* 0x0000000b0e0a0227 */ /* 0x001fc800078e00ff */
[----:B------:R-:W-:Y:S01]  /*15b20*/  IMAD.MOV.U32 R11, RZ, RZ, R14 ;  /* 0x000000ffff0b7224 */ /* 0x000fe200078e000e */
[----:B-1----:R-:W-:Y:S01]  /*15b30*/  @P0 SHF.R.U32.HI R11, RZ, R31, R10 ;  /* 0x0000001fff0b0219 */ /* 0x002fe2000001160a */
        /* <DEDUP_REMOVED lines=26> */
[----:B------:R-:W1:Y:S06]  /*15ce0*/  SHFL.IDX PT, R11, R20, 0x1, 0x1c1f ;  /* 0x003c1f00140b7f89 */ /* 0x000e6c00000e0000 */
[----:B0-----:R0:W-:Y:S04]  /*15cf0*/  @!P1 ST.E desc[UR42][R6.64], R0 ;  /* 0x0000000006009985 */ /* 0x0011e8000c10192a */
[----:B-1----:R0:W-:Y:S02]  /*15d00*/  @!P0 ST.E desc[UR42][R10.64], R3 ;  /* 0x000000030a008985 */ /* 0x0021e4000c10192a */
.L_x_5988:
[----:B------:R-:W1:Y:S01]  /*15d10*/  LDC R84, c[0x0][0xbe8] ;  /* 0x0002fa00ff547b82 */ /* 0x000e620000000800 */
[----:B------:R-:W-:Y:S01]  /*15d20*/  ULDC.64 UR4, c[0x0][0xaa0] ;  /* 0x0002a80000047ab9 */ /* 0x000fe20000000a00 */
[----:B0-----:R-:W5:Y:S01]  /*15d30*/  LD.E.128 R4, desc[UR42][R4.64] ;  /* 0x0000002a04047980 */ /* 0x001f62000c101d00 */
[----:B------:R-:W-:-:S03]  /*15d40*/  IMAD R21, R21, UR4, RZ ;  /* 0x0000000415157c24 */ /* 0x000fc6000f8e02ff */
[----:B------:R-:W5:Y:S01]  /*15d50*/  LD.E.128 R8, desc[UR42][R8.64] ;  /* 0x0000002a08087980 */ /* 0x000f62000c101d00 */
[C---:B------:R-:W-:Y:S02]  /*15d60*/  IMAD R3, R80.reuse, UR5, R21 ;  /* 0x0000000550037c24 */ /* 0x040fe4000f8e0215 */
[----:B------:R-:W-:Y:S01]  /*15d70*/  IMAD.WIDE.U32 R20, R80, UR4, RZ ;  /* 0x0000000450147c25 */ /* 0x000fe2000f8e00ff */
[----:B------:R-:W-:Y:S01]  /*15d80*/  SHF.R.S32.HI R0, RZ, 0x1f, R97 ;  /* 0x0000001fff007819 */ /* 0x000fe20000011461 */
[----:B------:R-:W-:Y:S01]  /*15d90*/  ULDC.64 UR4, c[0x0][0xae8] ;  /* 0x0002ba0000047ab9 */ /* 0x000fe20000000a00 */
[----:B------:R-:W5:Y:S04]  /*15da0*/  LD.E.128 R12, desc[UR42][R12.64] ;  /* 0x0000002a0c0c7980 */ /* 0x000f68000c101d00 */
[----:B------:R-:W5:Y:S04]  /*15db0*/  LD.E.128 R28, desc[UR42][R28.64] ;  /* 0x0000002a1c1c7980 */ /* 0x000f68000c101d00 */
[----:B------:R-:W5:Y:S01]  /*15dc0*/  LD.E.128 R32, desc[UR42][R32.64] ;  /* 0x0000002a20207980 */ /* 0x000f62000c101d00 */
[----:B-1----:R-:W-:Y:S01]  /*15dd0*/  ISETP.NE.AND P1, PT, R84, 0x1, PT ;  /* 0x000000015400780c */ /* 0x002fe20003f25270 */
[----:B------:R-:W-:-:S02]  /*15de0*/  IMAD.IADD R21, R21, 0x1, R3 ;  /* 0x0000000115157824 */ /* 0x000fc400078e0203 */
[----:B------:R-:W5:Y:S01]  /*15df0*/  LD.E.128 R36, desc[UR42][R36.64] ;  /* 0x0000002a24247980 */ /* 0x000f62000c101d00 */
[----:B------:R-:W0:Y:S01]  /*15e00*/  LDC R3, c[0x0][0xac8] ;  /* 0x0002b200ff037b82 */ /* 0x000e220000000800 */
[----:B------:R-:W-:Y:S02]  /*15e10*/  LEA.HI R0, R0, R97, RZ, 0x3 ;  /* 0x0000006100007211 */ /* 0x000fe400078f18ff */
[----:B------:R-:W5:Y:S04]  /*15e20*/  LD.E.128 R40, desc[UR42][R40.64] ;  /* 0x0000002a28287980 */ /* 0x000f68000c101d00 */
[----:B------:R-:W5:Y:S02]  /*15e30*/  LD.E.128 R44, desc[UR42][R44.64] ;  /* 0x0000002a2c2c7980 */ /* 0x000f64000c101d00 */
[----:B------:R-:W1:Y:S01]  /*15e40*/  @P1 LDC R85, c[0x0][0xbec] ;  /* 0x0002fb00ff551b82 */ /* 0x000e620000000800 */
[----:B------:R-:W-:Y:S01]  /*15e50*/  LOP3.LUT R0, R0, 0xfffffff8, RZ, 0xc0, !PT ;  /* 0xfffffff800007812 */ /* 0x000fe200078ec0ff */
[----:B------:R-:W5:Y:S04]  /*15e60*/  LD.E.128 R48, desc[UR42][R48.64] ;  /* 0x0000002a30307980 */ /* 0x000f68000c101d00 */
[----:B------:R-:W5:Y:S02]  /*15e70*/  LD.E.128 R52, desc[UR42][R52.64] ;  /* 0x0000002a34347980 */ /* 0x000f64000c101d00 */
[----:B------:R-:W2:Y:S01]  /*15e80*/  @P1 LDC R87, c[0x0][0xbf0] ;  /* 0x0002fc00ff571b82 */ /* 0x000ea20000000800 */
[----:B------:R-:W-:Y:S01]  /*15e90*/  IMAD.IADD R0, R97, 0x1, -R0 ;  /* 0x0000000161007824 */ /* 0x000fe200078e0a00 */
        /* <DEDUP_REMOVED lines=8> */
[----:B------:R-:W-:Y:S02]  /*15f20*/  VIADD R103, R208, 0x40 ;  /* 0x00000040d0677836 */ /* 0x000fe40000000000 */
[----:B------:R-:W-:Y:S01]  /*15f30*/  IMAD.IADD R80, R199, 0x1, R0 ;  /* 0x00000001c7507824 */ /* 0x000fe200078e0200 */
[----:B------:R-:W5:Y:S01]  /*15f40*/  LD.E.128 R68, desc[UR42][R68.64] ;  /* 0x0000002a44447980 */ /* 0x000f62000c101d00 */
[----:B------:R-:W-:Y:S01]  /*15f50*/  IMAD.IADD R21, R21, 0x1, R83 ;  /* 0x0000000115157824 */ /* 0x000fe200078e0253 */
[----:B0-----:R-:W-:Y:S01]  /*15f60*/  ISETP.GE.AND P0, PT, R103, R3, PT ;  /* 0x000000036700720c */ /* 0x001fe20003f06270 */
[----:B------:R-:W-:Y:S01]  /*15f70*/  IMAD R24, R24, UR4, RZ ;  /* 0x0000000418187c24 */ /* 0x000fe2000f8e02ff */
[----:B------:R-:W5:Y:S01]  /*15f80*/  LD.E.128 R72, desc[UR42][R72.64] ;  /* 0x0000002a48487980 */ /* 0x000f62000c101d00 */
[----:B-1----:R-:W-:-:S03]  /*15f90*/  @P1 IMAD.HI.U32 R0, R80, R85, RZ ;  /* 0x0000005550001227 */ /* 0x002fc600078e00ff */
[----:B------:R-:W5:Y:S01]  /*15fa0*/  LD.E.128 R76, desc[UR42][R76.64] ;  /* 0x0000002a4c4c7980 */ /* 0x000f62000c101d00 */
[C---:B------:R-:W-:Y:S01]  /*15fb0*/  VIADD R101, R208.reuse, 0x80 ;  /* 0x00000080d0657836 */ /* 0x040fe20000000000 */
[----:B------:R-:W-:Y:S01]  /*15fc0*/  BSSY B1, `(.L_x_5989) ;  /* 0x0000073000017945 */ /* 0x000fe20003800000 */
[C---:B------:R-:W-:Y:S01]  /*15fd0*/  IMAD R83, R81.reuse, UR5, R24 ;  /* 0x0000000551537c24 */ /* 0x040fe2000f8e0218 */
[----:B------:R-:W-:Y:S01]  /*15fe0*/  SEL R24, RZ, 0xffffffff, P0 ;  /* 0xffffffffff187807 */ /* 0x000fe20000000000 */
[----:B------:R-:W-:Y:S01]  /*15ff0*/  IMAD.WIDE.U32 R20, R81, UR4, R20 ;  /* 0x0000000451147c25 */ /* 0x000fe2000f8e0014 */
[----:B------:R-:W-:Y:S01]  /*16000*/  ISETP.GE.AND P0, PT, R101, R3, PT ;  /* 0x000000036500720c */ /* 0x000fe20003f06270 */
[----:B------:R-:W-:Y:S01]  /*16010*/  ULDC.64 UR4, c[0x0][0xae0] ;  /* 0x0002b80000047ab9 */ /* 0x000fe20000000a00 */
[----:B------:R-:W-:Y:S01]  /*16020*/  @!PT LDS RZ, [RZ] ;  /* 0x00000000fffff984 */ /* 0x000fe20000000800 */
[----:B------:R-:W-:Y:S01]  /*16030*/  @!PT LDS RZ, [RZ] ;  /* 0x00000000fffff984 */ /* 0x000fe20000000800 */
[----:B------:R-:W-:Y:S01]  /*16040*/  @!PT LDS RZ, [RZ] ;  /* 0x00000000fffff984 */ /* 0x000fe20000000800 */
[----:B------:R-:W-:Y:S01]  /*16050*/  @!PT LDS RZ, [RZ] ;  /* 0x00000000fffff984 */ /* 0x000fe20000000800 */
[----:B------:R0:W-:Y:S06]  /*16060*/  MEMBAR.ALL.CTA ;  /* 0x0000000000007992 */ /* 0x0001ec0000008000 */
[----:B0-----:R-:W0:Y:S01]  /*16070*/  FENCE.VIEW.ASYNC.S ;  /* 0x00000000000073c6 */ /* 0x001e220000000000 */
[----:B------:R-:W-:Y:S01]  /*16080*/  IMAD.MOV.U32 R81, RZ, RZ, R80 ;  /* 0x000000ffff517224 */ /* 0x000fe200078e0050 */
[----:B--2---:R-:W-:Y:S01]  /*16090*/  @P1 SHF.R.U32.HI R81, RZ, R87, R0 ;  /* 0x00000057ff511219 */ /* 0x004fe20000011600 */
        /* <DEDUP_REMOVED lines=14> */
[C---:B------:R-:W-:Y:S01]  /*16180*/  VIADD R95, R208.reuse, 0x140 ;  /* 0x00000140d05f7836 */ /* 0x040fe20000000000 */
[----:B------:R-:W-:Y:S01]  /*16190*/  SHF.R.S32.HI R80, RZ, 0x1f, R81 ;  /* 0x0000001fff507819 */ /* 0x000fe20000011451 */
[----:B------:R-:W-:Y:S01]  /*161a0*/  VIADD R93, R208, 0x180 ;  /* 0x00000180d05d7836 */ /* 0x000fe20000000000 */
[----:B------:R-:W-:Y:S01]  /*161b0*/  LOP3.LUT R0, R85, 0x4, R0, 0xe2, !PT ;  /* 0x0000000455007812 */ /* 0x000fe200078ee200 */
[----:B------:R-:W-:Y:S01]  /*161c0*/  IMAD.SHL.U32 R85, R24, 0x8, RZ ;  /* 0x0000000818557824 */ /* 0x000fe200078e00ff */
[----:B------:R-:W-:Y:S01]  /*161d0*/  SEL R24, RZ, 0xffffffff, P0 ;  /* 0xffffffffff187807 */ /* 0x000fe20000000000 */
[----:B------:R-:W-:Y:S01]  /*161e0*/  IMAD R80, R80, UR4, RZ ;  /* 0x0000000450507c24 */ /* 0x000fe2000f8e02ff */
[----:B------:R-:W-:Y:S01]  /*161f0*/  ISETP.GE.AND P0, PT, R95, R3, PT ;  /* 0x000000035f00720c */ /* 0x000fe20003f06270 */
[----:B------:R-:W-:Y:S01]  /*16200*/  IMAD.WIDE.U32 R20, R81, UR4, R20 ;  /* 0x0000000451147c25 */ /* 0x000fe2000f8e0014 */
[----:B------:R-:W-:-:S03]  /*16210*/  LOP3.LUT R0, R85, 0x8, R0, 0xe2, !PT ;  /* 0x0000000855007812 */ /* 0x000fc600078ee200 */
[----:B------:R-:W-:Y:S01]  /*16220*/  IMAD.SHL.U32 R87, R24, 0x10, RZ ;  /* 0x0000001018577824 */ /* 0x000fe200078e00ff */
[----:B------:R-:W-:Y:S01]  /*16230*/  SEL R24, RZ, 0xffffffff, P0 ;  /* 0xffffffffff187807 */ /* 0x000fe20000000000 */
[----:B------:R-:W-:Y:S01]  /*16240*/  IMAD R85, R81, UR5, R80 ;  /* 0x0000000551557c24 */ /* 0x000fe2000f8e0250 */
[----:B------:R-:W-:Y:S01]  /*16250*/  SHF.R.S32.HI R80, RZ, 0x1f, R83 ;  /* 0x0000001fff507819 */ /* 0x000fe20000011453 */
[----:B------:R-:W-:Y:S01]  /*16260*/  ULDC.64 UR4, c[0x0][0xad8] ;  /* 0x0002b60000047ab9 */ /* 0x000fe20000000a00 */
[----:B------:R-:W-:Y:S01]  /*16270*/  LOP3.LUT R0, R87, 0x10, R0, 0xe2, !PT ;  /* 0x0000001057007812 */ /* 0x000fe200078ee200 */
[----:B------:R-:W-:Y:S01]  /*16280*/  IMAD.SHL.U32 R81, R24, 0x20, RZ ;  /* 0x0000002018517824 */ /* 0x000fe200078e00ff */
[----:B------:R-:W-:Y:S01]  /*16290*/  ISETP.GE.AND P0, PT, R93, R3, PT ;  /* 0x000000035d00720c */ /* 0x000fe20003f06270 */
[----:B------:R-:W-:Y:S02]  /*162a0*/  IMAD.IADD R21, R21, 0x1, R85 ;  /* 0x0000000115157824 */ /* 0x000fe400078e0255 */
[----:B------:R-:W-:Y:S01]  /*162b0*/  IMAD R80, R80, UR4, RZ ;  /* 0x0000000450507c24 */ /* 0x000fe2000f8e02ff */
[----:B------:R-:W-:Y:S01]  /*162c0*/  LOP3.LUT R0, R81, 0x20, R0, 0xe2, !PT ;  /* 0x0000002051007812 */ /* 0x000fe200078ee200 */
[----:B------:R-:W-:Y:S01]  /*162d0*/  IMAD R90, R23, R84, RZ ;  /* 0x00000054175a7224 */ /* 0x000fe200078e02ff */
[----:B------:R-:W-:Y:S01]  /*162e0*/  SEL R23, RZ, 0x40, P0 ;  /* 0x00000040ff177807 */ /* 0x000fe20000000000 */
[----:B------:R-:W-:-:S02]  /*162f0*/  IMAD.IADD R199, R98, 0x1, R199 ;  /* 0x0000000162c77824 */ /* 0x000fc400078e02c7 */
[C---:B------:R-:W-:Y:S01]  /*16300*/  IMAD R81, R83.reuse, UR5, R80 ;  /* 0x0000000553517c24 */ /* 0x040fe2000f8e0250 */
[----:B------:R-:W-:Y:S01]  /*16310*/  LOP3.LUT R23, R0, R23, RZ, 0xfc, !PT ;  /* 0x0000001700177212 */ /* 0x000fe200078efcff */
[----:B------:R-:W-:Y:S01]  /*16320*/  IMAD.WIDE.U32 R20, R83, UR4, R20 ;  /* 0x0000000453147c25 */ /* 0x000fe2000f8e0014 */
[----:B------:R-:W-:Y:S01]  /*16330*/  ISETP.GE.AND P1, PT, R199, R90, PT ;  /* 0x0000005ac700720c */ /* 0x000fe20003f26270 */
[----:B------:R-:W-:Y:S02]  /*16340*/  ULDC.64 UR4, c[0x0][0xa80] ;  /* 0x0002a00000047ab9 */ /* 0x000fe40000000a00 */
        /* <DEDUP_REMOVED lines=14> */
[----:B------:R0:W1:Y:S01]  /*16430*/  SHFL.IDX PT, R20, R88, RZ, 0x181f ;  /* 0x00181fff58147589 */ /* 0x00006200000e0000 */
[C---:B------:R-:W-:Y:S01]  /*16440*/  VIADD R102, R208.reuse, 0x80 ;  /* 0x00000080d0667836 */ /* 0x040fe20000000000 */
[----:B------:R-:W-:Y:S01]  /*16450*/  LOP3.LUT R24, R23, R24, RZ, 0xfc, !PT ;  /* 0x0000001817187212 */ /* 0x000fe200078efcff */
[----:B------:R-:W-:Y:S01]  /*16460*/  VIADD R104, R208, 0x40 ;  /* 0x00000040d0687836 */ /* 0x000fe20000000000 */
[----:B------:R0:W2:Y:S01]  /*16470*/  SHFL.IDX PT, R21, R89, RZ, 0x181f ;  /* 0x00181fff59157589 */ /* 0x0000a200000e0000 */
        /* <DEDUP_REMOVED lines=12> */
[CC--:B-1----:R-:W-:Y:S02]  /*16540*/  @!P1 LEA R80, P2, R103.reuse, R20.reuse, 0x1 ;  /* 0x0000001467509211 */ /* 0x0c2fe400078408ff */
[----:B--2---:R-:W-:Y:S02]  /*16550*/  @!P0 IMAD.WIDE R82, R208, 0x2, R20 ;  /* 0x00000002d0528825 */ /* 0x004fe400078e0214 */
[----:B------:R-:W-:Y:S02]  /*16560*/  @!P1 LEA.HI.X R81, R103, R21, R104, 0x1, P2 ;  /* 0x0000001567519211 */ /* 0x000fe400010f0c68 */
[-C--:B------:R-:W-:Y:S01]  /*16570*/  ISETP.GE.AND P2, PT, R97, R3.reuse, PT ;  /* 0x000000036100720c */ /* 0x080fe20003f46270 */
[----:B-----5:R0:W-:Y:S01]  /*16580*/  @!P0 ST.E.128 desc[UR42][R82.64], R4 ;  /* 0x0000000452008985 */ /* 0x0201e2000c101d2a */
[----:B------:R-:W-:Y:S02]  /*16590*/  @!P5 LEA R86, P4, R101, R20, 0x1 ;  /* 0x000000146556d211 */ /* 0x000fe400078808ff */
[----:B------:R-:W-:Y:S01]  /*165a0*/  LOP3.LUT P0, RZ, R23, 0x40, RZ, 0xc0, !PT ;  /* 0x0000004017ff7812 */ /* 0x000fe2000780c0ff */
[----:B------:R1:W-:Y:S01]  /*165b0*/  @!P1 ST.E.128 desc[UR42][R80.64], R12 ;  /* 0x0000000c50009985 */ /* 0x0003e2000c101d2a */
[----:B------:R-:W-:-:S02]  /*165c0*/  ISETP.GE.AND P1, PT, R95, R3, PT ;  /* 0x000000035f00720c */ /* 0x000fc40003f26270 */
[-C--:B------:R-:W-:Y:S02]  /*165d0*/  @!P5 LEA.HI.X R87, R101, R21.reuse, R102, 0x1, P4 ;  /* 0x000000156557d211 */ /* 0x080fe400020f0c66 */
[----:B------:R-:W-:Y:S02]  /*165e0*/  LOP3.LUT P4, RZ, R24, 0x80, RZ, 0xc0, !PT ;  /* 0x0000008018ff7812 */ /* 0x000fe4000788c0ff */
[CC--:B------:R-:W-:Y:S01]  /*165f0*/  @!P3 LEA R84, P6, R99.reuse, R20.reuse, 0x1 ;  /* 0x000000146354b211 */ /* 0x0c0fe200078c08ff */
[----:B------:R3:W-:Y:S03]  /*16600*/  @!P5 ST.E.128 desc[UR42][R86.64], R32 ;  /* 0x000000205600d985 */ /* 0x0007e6000c101d2a */
[----:B------:R-:W-:Y:S02]  /*16610*/  @!P3 LEA.HI.X R85, R99, R21, R100, 0x1, P6 ;  /* 0x000000156355b211 */ /* 0x000fe400030f0c64 */
[----:B0-----:R-:W-:-:S03]  /*16620*/  @!P2 LEA R4, P5, R97, R20, 0x1 ;  /* 0x000000146104a211 */ /* 0x001fc600078a08ff */
[----:B------:R3:W-:Y:S01]  /*16630*/  @!P3 ST.E.128 desc[UR42][R84.64], R40 ;  /* 0x000000285400b985 */ /* 0x0007e2000c101d2a */
[-C--:B------:R-:W-:Y:S02]  /*16640*/  @!P1 LEA R6, P6, R95, R20.reuse, 0x1 ;  /* 0x000000145f069211 */ /* 0x080fe400078c08ff */
[-C--:B-1----:R-:W-:Y:S02]  /*16650*/  @P0 LEA R12, P3, R93, R20.reuse, 0x1 ;  /* 0x000000145d0c0211 */ /* 0x082fe400078608ff */
        /* <DEDUP_REMOVED lines=9> */
.L_x_5990:
[----:B------:R-:W-:Y:S05]  /*166f0*/  BSYNC B1 ;  /* 0x0000000000017941 */ /* 0x000fea0003800000 */
.L_x_5989:
[----:B------:R-:W-:Y:S01]  /*16700*/  VIADD R0, R199, 0x20 ;  /* 0x00000020c7007836 */ /* 0x000fe20000000000 */
[----:B---3-5:R0:W3:Y:S04]  /*16710*/  SHFL.IDX PT, R7, R89, 0x1, 0x181f ;  /* 0x00381f0059077f89 */ /* 0x0280e800000e0000 */
[----:B------:R-:W-:Y:S01]  /*16720*/  ISETP.GE.AND P0, PT, R0, R90, PT ;  /* 0x0000005a0000720c */ /* 0x000fe20003f06270 */
[----:B------:R0:W4:-:S12]  /*16730*/  SHFL.IDX PT, R6, R88, 0x1, 0x181f ;  /* 0x00381f0058067f89 */ /* 0x00011800000e0000 */
[----:B0-----:R-:W-:Y:S05]  /*16740*/  @P0 BRA `(.L_x_5991) ;  /* 0x0000001000580947 */ /* 0x001fea0003800000 */
[-C--:B------:R-:W-:Y:S02]  /*16750*/  ISETP.GE.AND P5, PT, R103, R3.reuse, PT ;  /* 0x000000036700720c */ /* 0x080fe40003fa6270 */
[-C--:B------:R-:W-:Y:S02]  /*16760*/  ISETP.GE.AND P6, PT, R208, R3.reuse, PT ;  /* 0x00000003d000720c */ /* 0x080fe40003fc6270 */
[-C--:B------:R-:W-:Y:S02]  /*16770*/  ISETP.GE.AND P3, PT, R101, R3.reuse, PT ;  /* 0x000000036500720c */ /* 0x080fe40003f66270 */
[-C--:B------:R-:W-:Y:S02]  /*16780*/  ISETP.GE.AND P2, PT, R99, R3.reuse, PT ;  /* 0x000000036300720c */ /* 0x080fe40003f46270 */
[-C--:B------:R-:W-:Y:S02]  /*16790*/  ISETP.GE.AND P1, PT, R97, R3.reuse, PT ;  /* 0x000000036100720c */ /* 0x080fe40003f26270 */
[----:B------:R-:W-:-:S03]  /*167a0*/  ISETP.GE.AND P0, PT, R95, R3, PT ;  /* 0x000000035f00720c */ /* 0x000fc60003f06270 */
[CC--:B----4-:R-:W-:Y:S02]  /*167b0*/  @!P5 LEA R12, P4, R103.reuse, R6.reuse, 0x1 ;  /* 0x00000006670cd211 */ /* 0x0d0fe400078808ff */
[----:B---3--:R-:W-:Y:S02]  /*167c0*/  @!P6 IMAD.WIDE R4, R208, 0x2, R6 ;  /* 0x00000002d004e825 */ /* 0x008fe400078e0206 */
[----:B------:R-:W-:Y:S02]  /*167d0*/  @!P5 LEA.HI.X R13, R103, R7, R104, 0x1, P4 ;  /* 0x00000007670dd211 */ /* 0x000fe400020f0c68 */
[----:B------:R-:W-:Y:S01]  /*167e0*/  LOP3.LUT P4, RZ, R23, 0x40, RZ, 0xc0, !PT ;  /* 0x0000004017ff7812 */ /* 0x000fe2000788c0ff */
[----:B------:R0:W-:Y:S01]  /*167f0*/  @!P6 ST.E.128 desc[UR42][R4.64], R8 ;  /* 0x000000080400e985 */ /* 0x0001e2000c101d2a */
[----:B------:R-:W-:-:S03]  /*16800*/  @!P3 LEA R14, P6, R101, R6, 0x1 ;  /* 0x00000006650eb211 */ /* 0x000fc600078c08ff */
[----:B------:R3:W-:Y:S01]  /*16810*/  @!P5 ST.E.128 desc[UR42][R12.64], R28 ;  /* 0x0000001c0c00d985 */ /* 0x0007e2000c101d2a */
[-C--:B------:R-:W-:Y:S02]  /*16820*/  @!P3 LEA.HI.X R15, R101, R7.reuse, R102, 0x1, P6 ;  /* 0x00000007650fb211 */ /* 0x080fe400030f0c66 */
[-C--:B-1----:R-:W-:Y:S02]  /*16830*/  @!P2 LEA R20, P5, R99, R6.reuse, 0x1 ;  /* 0x000000066314a211 */ /* 0x082fe400078a08ff */
[-C--:B------:R-:W-:Y:S01]  /*16840*/  @!P1 LEA R32, P6, R97, R6.reuse, 0x1 ;  /* 0x0000000661209211 */ /* 0x080fe200078c08ff */
[----:B------:R3:W-:Y:S01]  /*16850*/  @!P3 ST.E.128 desc[UR42][R14.64], R36 ;  /* 0x000000240e00b985 */ /* 0x0007e2000c101d2a */
[----:B------:R-:W-:Y:S02]  /*16860*/  @!P0 LEA R34, P3, R95, R6, 0x1 ;  /* 0x000000065f228211 */ /* 0x000fe400078608ff */
[-C--:B--2---:R-:W-:Y:S02]  /*16870*/  @!P2 LEA.HI.X R21, R99, R7.reuse, R100, 0x1, P5 ;  /* 0x000000076315a211 */ /* 0x084fe400028f0c64 */
        /* <DEDUP_REMOVED lines=14> */
.L_x_5986:
[----:B------:R-:W4:Y:S01]  /*16960*/  LDL R9, [R1+0x50] ;  /* 0x0000500001097983 */ /* 0x000f220000100800 */
[----:B------:R-:W-:Y:S01]  /*16970*/  ULDC.64 UR4, c[0x0][0xc00] ;  /* 0x0003000000047ab9 */ /* 0x000fe20000000a00 */
[----:B------:R-:W4:Y:S01]  /*16980*/  LDC.64 R4, c[0x0][0xc00] ;  /* 0x00030000ff047b82 */ /* 0x000f220000000a00 */
[----:B------:R-:W-:Y:S01]  /*16990*/  ISETP.NE.U32.AND P0, PT, RZ, UR4, PT ;  /* 0x00000004ff007c0c */ /* 0x000fe2000bf05070 */
[----:B------:R-:W-:-:S03]  /*169a0*/  IMAD.MOV.U32 R3, RZ, RZ, RZ ;  /* 0x000000ffff037224 */ /* 0x000fc600078e00ff */
[----:B------:R-:W-:Y:S01]  /*169b0*/  ISETP.NE.AND.EX P0, PT, RZ, UR5, PT, P0 ;  /* 0x00000005ff007c0c */ /* 0x000fe2000bf05300 */
[----:B------:R-:W-:Y:S02]  /*169c0*/  ULDC.64 UR4, c[0x0][0xc08] ;  /* 0x0003020000047ab9 */ /* 0x000fe40000000a00 */
[----:B------:R-:W-:Y:S01]  /*169d0*/  ISETP.NE.U32.AND P1, PT, RZ, UR4, PT ;  /* 0x00000004ff007c0c */ /* 0x000fe2000bf25070 */
[----:B---3--:R-:W3:Y:S01]  /*169e0*/  S2R R24, SR_TID.X ;  /* 0x0000000000187919 */ /* 0x008ee20000002100 */
[----:B------:R-:W0:Y:S02]  /*169f0*/  LDC R21, c[0x0][0xbe8] ;  /* 0x0002fa00ff157b82 */ /* 0x000e240000000800 */
[----:B------:R-:W-:-:S13]  /*16a00*/  ISETP.NE.AND.EX P1, PT, RZ, UR5, PT, P1 ;  /* 0x00000005ff007c0c */ /* 0x000fda000bf25310 */
[----:B------:R-:W1:Y:S01]  /*16a10*/  @P1 LDC.64 R6, c[0x0][0xc08] ;  /* 0x00030200ff061b82 */ /* 0x000e620000000a00 */
[----:B------:R-:W-:Y:S02]  /*16a20*/  ULDC UR4, c[0x0][0xa88] ;  /* 0x0002a20000047ab9 */ /* 0x000fe40000000800 */
[----:B------:R-:W-:Y:S02]  /*16a30*/  IMAD.U32 R0, RZ, RZ, UR4 ;  /* 0x00000004ff007e24 */ /* 0x000fe4000f8e00ff */
[----:B----4-:R-:W-:-:S04]  /*16a40*/  IMAD.WIDE R4, R9, 0x4, R4 ;  /* 0x0000000409047825 */ /* 0x010fc800078e0204 */
[----:B-1----:R-:W-:Y:S01]  /*16a50*/  @P1 IMAD.WIDE R6, R9, 0x4, R6 ;  /* 0x0000000409061825 */ /* 0x002fe200078e0206 */
[----:B------:R1:W5:Y:S03]  /*16a60*/  @P0 LDG.E R3, desc[UR42][R4.64] ;  /* 0x0000002a04030981 */ /* 0x000366000c1e1900 */
[----:B---3--:R-:W-:Y:S01]  /*16a70*/  VIADD R24, R24, 0xffffff80 ;  /* 0xffffff8018187836 */ /* 0x008fe20000000000 */
[----:B------:R1:W5:Y:S01]  /*16a80*/  @P1 LDG.E R0, desc[UR42][R6.64] ;  /* 0x0000002a06001981 */ /* 0x000362000c1e1900 */
[----:B------:R-:W-:-:S03]  /*16a90*/  SHF.R.S32.HI R8, RZ, 0x1f, R9 ;  /* 0x0000001fff087819 */ /* 0x000fc60000011409 */
[----:B------:R-:W-:Y:S01]  /*16aa0*/  ISETP.GE.AND P2, PT, R24, 0x40, PT ;  /* 0x000000401800780c */ /* 0x000fe20003f46270 */
[----:B0-----:R-:W-:-:S12]  /*16ab0*/  @P1 BRA `(.L_x_5992) ;  /* 0x0000000000101947 */ /* 0x001fd80003800000 */
[----:B------:R-:W-:Y:S05]  /*16ac0*/  @!P0 BRA `(.L_x_5992) ;  /* 0x00000000000c8947 */ /* 0x000fea0003800000 */
[----:B-1----:R-:W3:Y:S04]  /*16ad0*/  LDG.E R7, desc[UR42][R4.64] ;  /* 0x0000002a04077981 */ /* 0x002ee8000c1e1900 */
[----:B-----5:R-:W3:Y:S02]  /*16ae0*/  LDG.E R0, desc[UR42][R4.64+0x4] ;  /* 0x0000042a04007981 */ /* 0x020ee4000c1e1900 */
[----:B---3--:R-:W-:-:S07]  /*16af0*/  IMAD.IADD R0, R0, 0x1, -R7 ;  /* 0x0000000100007824 */ /* 0x008fce00078e0a07 */
.L_x_5992:
[----:B------:R-:W3:Y:S01]  /*16b00*/  LDL R28, [R1+0x4c] ;  /* 0x00004c00011c7983 */ /* 0x000ee20000100800 */
[----:B------:R-:W-:Y:S01]  /*16b10*/  BSSY B1, `(.L_x_5993) ;  /* 0x000002d000017945 */ /* 0x000fe20003800000 */
[----:B------:R-:W-:Y:S02]  /*16b20*/  SEL R13, R9, RZ, !P0 ;  /* 0x000000ff090d7207 */ /* 0x000fe40004000000 */
[----:B------:R-:W-:Y:S02]  /*16b30*/  SEL R14, R8, RZ, !P0 ;  /* 0x000000ff080e7207 */ /* 0x000fe40004000000 */
[----:B-----5:R-:W-:Y:S02]  /*16b40*/  SHF.R.S32.HI R10, RZ, 0x1f, R3 ;  /* 0x0000001fff0a7819 */ /* 0x020fe40000011403 */
[----:B---3--:R-:W-:Y:S01]  /*16b50*/  SHF.R.S32.HI R12, RZ, 0x1f, R28 ;  /* 0x0000001fff0c7819 */ /* 0x008fe2000001141c */
[----:B------:R-:W-:Y:S06]  /*16b60*/  @P2 BRA `(.L_x_5994) ;  /* 0x00000000009c2947 */ /* 0x000fec0003800000 */
[----:B-1----:R-:W0:Y:S01]  /*16b70*/  S2R R6, SR_TID.X ;  /* 0x0000000000067919 */ /* 0x002e220000002100 */
[----:B------:R-:W1:Y:S02]  /*16b80*/  LDC R20, c[0x0][0xbe8] ;  /* 0x0002fa00ff147b82 */ /* 0x000e640000000800 */
[----:B-1----:R-:W-:Y:S01]  /*16b90*/  IMAD R4, R0, R20, RZ ;  /* 0x0000001400047224 */ /* 0x002fe200078e02ff */
        /* <DEDUP_REMOVED lines=14> */
[----:B------:R-:W1:Y:S01]  /*16c80*/  @P0 LDC R15, c[0x0][0xbf0] ;  /* 0x0002fc00ff0f0b82 */ /* 0x000e620000000800 */
[----:B------:R-:W-:-:S04]  /*16c90*/  IMAD.WIDE.U32 R4, R13, UR4, R4 ;  /* 0x000000040d047c25 */ /* 0x000fc8000f8e0004 */
[----:B0-----:R-:W-:-:S05]  /*16ca0*/  @P0 IMAD.HI.U32 R6, R11, R6, RZ ;  /* 0x000000060b060227 */ /* 0x001fca00078e00ff */
[----:B-1----:R-:W-:Y:S01]  /*16cb0*/  @P0 SHF.R.U32.HI R7, RZ, R15, R6 ;  /* 0x0000000fff070219 */ /* 0x002fe20000011606 */
        /* <DEDUP_REMOVED lines=18> */
.L_x_5994:
[----:B------:R-:W-:Y:S05]  /*16de0*/  BSYNC B1 ;  /* 0x0000000000017941 */ /* 0x000fea0003800000 */
.L_x_5993:
[----:B------:R-:W-:Y:S01]  /*16df0*/  ISETP.NE.AND P0, PT, R21, 0x1, PT ;  /* 0x000000011500780c */ /* 0x000fe20003f05270 */
[----:B------:R-:W3:Y:S01]  /*16e00*/  LDC R23, c[0x0][0xac8] ;  /* 0x0002b200ff177b82 */ /* 0x000ee20000000800 */
[----:B------:R-:W-:Y:S01]  /*16e10*/  ULDC.64 UR4, c[0x0][0xaa0] ;  /* 0x0002a80000047ab9 */ /* 0x000fe20000000a00 */
[--C-:B------:R-:W-:Y:S01]  /*16e20*/  SHF.R.S32.HI R8, RZ, 0x1f, R24.reuse ;  /* 0x0000001fff087819 */ /* 0x100fe20000011418 */
[----:B01----:R-:W-:Y:S01]  /*16e30*/  IMAD R6, R10, UR4, RZ ;  /* 0x000000040a067c24 */ /* 0x003fe2000f8e02ff */
[----:B------:R-:W-:Y:S01]  /*16e40*/  SHF.R.S32.HI R15, RZ, 0x1f, R24 ;  /* 0x0000001fff0f7819 */ /* 0x000fe20000011418 */
[----:B------:R-:W-:Y:S01]  /*16e50*/  IMAD.WIDE.U32 R4, R3, UR4, RZ ;  /* 0x0000000403047c25 */ /* 0x000fe2000f8e00ff */
        /* <DEDUP_REMOVED lines=12> */
[----:B------:R-:W1:Y:S01]  /*16f20*/  @P0 LDC R9, c[0x0][0xbf0] ;  /* 0x0002fc00ff090b82 */ /* 0x000e620000000800 */
[C---:B------:R-:W-:Y:S02]  /*16f30*/  IMAD R3, R28.reuse, UR5, R3 ;  /* 0x000000051c037c24 */ /* 0x040fe4000f8e0203 */
[----:B------:R-:W-:Y:S01]  /*16f40*/  IMAD.WIDE.U32 R4, R28, UR4, R4 ;  /* 0x000000041c047c25 */ /* 0x000fe2000f8e0004 */
[-C--:B---3--:R-:W-:Y:S01]  /*16f50*/  ISETP.GE.AND P1, PT, R42, R23.reuse, PT ;  /* 0x000000172a00720c */ /* 0x088fe20003f26270 */
[----:B------:R-:W-:Y:S01]  /*16f60*/  ULDC.64 UR4, c[0x0][0xaf0] ;  /* 0x0002bc0000047ab9 */ /* 0x000fe20000000a00 */
[----:B------:R-:W-:Y:S01]  /*16f70*/  ISETP.GE.AND P2, PT, R208, R23, PT ;  /* 0x00000017d000720c */ /* 0x000fe20003f46270 */
[----:B------:R-:W-:Y:S01]  /*16f80*/  IMAD R6, R8, 0x20, R15 ;  /* 0x0000002008067824 */ /* 0x000fe200078e020f */
[----:B------:R-:W-:Y:S01]  /*16f90*/  SEL R10, RZ, 0xffffffff, P1 ;  /* 0xffffffffff0a7807 */ /* 0x000fe20000800000 */
[----:B------:R-:W-:-:S02]  /*16fa0*/  IMAD.IADD R5, R5, 0x1, R3 ;  /* 0x0000000105057824 */ /* 0x000fc400078e0203 */
[----:B------:R-:W-:Y:S02]  /*16fb0*/  IMAD R3, R14, UR4, RZ ;  /* 0x000000040e037c24 */ /* 0x000fe4000f8e02ff */
[----:B------:R-:W-:Y:S02]  /*16fc0*/  IMAD.IADD R8, R199, 0x1, R6 ;  /* 0x00000001c7087824 */ /* 0x000fe400078e0206 */
        /* <DEDUP_REMOVED lines=11> */
[----:B-1----:R-:W-:Y:S01]  /*17080*/  @P0 SHF.R.U32.HI R3, RZ, R9, R6 ;  /* 0x00000009ff030219 */ /* 0x002fe20000011606 */
[----:B------:R-:W-:Y:S01]  /*17090*/  VIADD R36, R208, 0x100 ;  /* 0x00000100d0247836 */ /* 0x000fe20000000000 */
[----:B------:R-:W-:Y:S01]  /*170a0*/  LOP3.LUT R9, R10, 0x2, R7, 0xe2, !PT ;  /* 0x000000020a097812 */ /* 0x000fe200078ee207 */
[----:B------:R-:W-:Y:S01]  /*170b0*/  IMAD R29, R0, R21, RZ ;  /* 0x00000015001d7224 */ /* 0x000fe200078e02ff */
[----:B------:R-:W-:Y:S01]  /*170c0*/  ISETP.GE.AND P1, PT, R38, R23, PT ;  /* 0x000000172600720c */ /* 0x000fe20003f26270 */
[--C-:B------:R-:W-:Y:S01]  /*170d0*/  IMAD.MOV R7, RZ, RZ, -R3.reuse ;  /* 0x000000ffff077224 */ /* 0x100fe200078e0a03 */
[----:B------:R-:W-:Y:S01]  /*170e0*/  SEL R10, RZ, 0xffffffff, P2 ;  /* 0xffffffffff0a7807 */ /* 0x000fe20001000000 */
[----:B------:R-:W-:Y:S01]  /*170f0*/  VIADD R34, R208, 0x140 ;  /* 0x00000140d0227836 */ /* 0x000fe20000000000 */
[----:B------:R-:W-:Y:S01]  /*17100*/  SHF.R.S32.HI R6, RZ, 0x1f, R3 ;  /* 0x0000001fff067819 */ /* 0x000fe20000011403 */
[----:B------:R-:W-:Y:S01]  /*17110*/  IMAD R7, R21, R7, R8 ;  /* 0x0000000715077224 */ /* 0x000fe200078e0208 */
[----:B------:R-:W-:Y:S01]  /*17120*/  SEL R11, RZ, 0xffffffff, P1 ;  /* 0xffffffffff0b7807 */ /* 0x000fe20000800000 */
[----:B------:R-:W-:Y:S01]  /*17130*/  IMAD.SHL.U32 R10, R10, 0x4, RZ ;  /* 0x000000040a0a7824 */ /* 0x000fe200078e00ff */
[----:B------:R-:W-:Y:S01]  /*17140*/  ISETP.GE.AND P0, PT, R36, R23, PT ;  /* 0x000000172400720c */ /* 0x000fe20003f06270 */
[----:B------:R-:W-:-:S02]  /*17150*/  IMAD R6, R6, UR4, RZ ;  /* 0x0000000406067c24 */ /* 0x000fc4000f8e02ff */
[----:B------:R-:W-:Y:S01]  /*17160*/  IMAD.SHL.U32 R11, R11, 0x8, RZ ;  /* 0x000000080b0b7824 */ /* 0x000fe200078e00ff */
[----:B------:R-:W-:Y:S01]  /*17170*/  LOP3.LUT R0, R10, 0x4, R9, 0xe2, !PT ;  /* 0x000000040a007812 */ /* 0x000fe200078ee209 */
[C---:B------:R-:W-:Y:S01]  /*17180*/  IMAD R9, R3.reuse, UR5, R6 ;  /* 0x0000000503097c24 */ /* 0x040fe2000f8e0206 */
[----:B------:R-:W-:Y:S01]  /*17190*/  SEL R6, RZ, 0xffffffff, P0 ;  /* 0xffffffffff067807 */ /* 0x000fe20000000000 */
[----:B------:R-:W-:Y:S01]  /*171a0*/  IMAD.WIDE.U32 R4, R3, UR4, R4 ;  /* 0x0000000403047c25 */ /* 0x000fe2000f8e0004 */
[----:B------:R-:W-:Y:S01]  /*171b0*/  LOP3.LUT R3, R11, 0x8, R0, 0xe2, !PT ;  /* 0x000000080b037812 */ /* 0x000fe200078ee200 */
[----:B------:R-:W-:Y:S01]  /*171c0*/  ULDC.64 UR4, c[0x0][0xad8] ;  /* 0x0002b60000047ab9 */ /* 0x000fe20000000a00 */
[----:B------:R-:W-:Y:S01]  /*171d0*/  SHF.R.S32.HI R0, RZ, 0x1f, R7 ;  /* 0x0000001fff007819 */ /* 0x000fe20000011407 */
[----:B------:R-:W-:Y:S01]  /*171e0*/  VIADD R32, R208, 0x180 ;  /* 0x00000180d0207836 */ /* 0x000fe20000000000 */
[----:B------:R-:W-:Y:S01]  /*171f0*/  ISETP.GE.AND P0, PT, R34, R23, PT ;  /* 0x000000172200720c */ /* 0x000fe20003f06270 */
[----:B------:R-:W-:-:S02]  /*17200*/  IMAD.SHL.U32 R6, R6, 0x10, RZ ;  /* 0x0000001006067824 */ /* 0x000fc400078e00ff */
[----:B------:R-:W-:Y:S01]  /*17210*/  IMAD.IADD R5, R5, 0x1, R9 ;  /* 0x0000000105057824 */ /* 0x000fe200078e0209 */
[----:B------:R-:W-:Y:S01]  /*17220*/  SEL R8, RZ, 0xffffffff, P0 ;  /* 0xffffffffff087807 */ /* 0x000fe20000000000 */
[----:B------:R-:W-:Y:S01]  /*17230*/  IMAD R0, R0, UR4, RZ ;  /* 0x0000000400007c24 */ /* 0x000fe2000f8e02ff */
[----:B------:R-:W-:Y:S01]  /*17240*/  ISETP.GE.AND P0, PT, R32, R23, PT ;  /* 0x000000172000720c */ /* 0x000fe20003f06270 */
[----:B------:R-:W-:Y:S01]  /*17250*/  IMAD.IADD R28, R15, 0x1, R199 ;  /* 0x000000010f1c7824 */ /* 0x000fe200078e02c7 */
[----:B------:R-:W-:Y:S01]  /*17260*/  LOP3.LUT R6, R6, 0x10, R3, 0xe2, !PT ;  /* 0x0000001006067812 */ /* 0x000fe200078ee203 */
[C---:B------:R-:W-:Y:S02]  /*17270*/  IMAD R3, R7.reuse, UR5, R0 ;  /* 0x0000000507037c24 */ /* 0x040fe4000f8e0200 */
        /* <DEDUP_REMOVED lines=18> */
[----:B------:R0:W1:Y:S01]  /*173a0*/  SHFL.IDX PT, R6, R20, RZ, 0x181f ;  /* 0x00181fff14067589 */ /* 0x00006200000e0000 */
        /* <DEDUP_REMOVED lines=16> */
[-C--:B-1----:R-:W-:Y:S02]  /*174b0*/  @!P2 LEA R8, P0, R42, R6.reuse, 0x1 ;  /* 0x000000062a08a211 */ /* 0x082fe400078008ff */
        /* <DEDUP_REMOVED lines=26> */
.L_x_5996:
[----:B------:R-:W-:Y:S05]  /*17660*/  BSYNC B1 ;  /* 0x0000000000017941 */ /* 0x000fea0003800000 */
.L_x_5995:
[----:B------:R-:W-:Y:S01]  /*17670*/  VIADD R0, R28, 0x20 ;  /* 0x000000201c007836 */ /* 0x000fe20000000000 */
[----:B---34-:R0:W3:Y:S04]  /*17680*/  SHFL.IDX PT, R7, R3, 0x1, 0x181f ;  /* 0x00381f0003077f89 */ /* 0x0180e800000e0000 */
[----:B------:R-:W-:Y:S01]  /*17690*/  ISETP.GE.AND P0, PT, R0, R29, PT ;  /* 0x0000001d0000720c */ /* 0x000fe20003f06270 */
[----:B-1----:R0:W1:-:S12]  /*176a0*/  SHFL.IDX PT, R6, R20, 0x1, 0x181f ;  /* 0x00381f0014067f89 */ /* 0x00205800000e0000 */
[----:B0-----:R-:W-:Y:S05]  /*176b0*/  @P0 BRA `(.L_x_5991) ;  /* 0x00000000007c0947 */ /* 0x001fea0003800000 */
[-C--:B------:R-:W-:Y:S02]  /*176c0*/  ISETP.GE.AND P6, PT, R208, R23.reuse, PT ;  /* 0x00000017d000720c */ /* 0x080fe40003fc6270 */
[-C--:B------:R-:W-:Y:S02]  /*176d0*/  ISETP.GE.AND P5, PT, R42, R23.reuse, PT ;  /* 0x000000172a00720c */ /* 0x080fe40003fa6270 */
[-C--:B------:R-:W-:Y:S02]  /*176e0*/  ISETP.GE.AND P4, PT, R40, R23.reuse, PT ;  /* 0x000000172800720c */ /* 0x080fe40003f86270 */
[-C--:B------:R-:W-:Y:S02]  /*176f0*/  ISETP.GE.AND P3, PT, R38, R23.reuse, PT ;  /* 0x000000172600720c */ /* 0x080fe40003f66270 */
[-C--:B------:R-:W-:Y:S02]  /*17700*/  ISETP.GE.AND P2, PT, R36, R23.reuse, PT ;  /* 0x000000172400720c */ /* 0x080fe40003f46270 */
[----:B------:R-:W-:-:S03]  /*17710*/  ISETP.GE.AND P1, PT, R34, R23, PT ;  /* 0x000000172200720c */ /* 0x000fc60003f26270 */
[----:B-1-3--:R-:W-:Y:S02]  /*17720*/  @!P6 IMAD.WIDE R4, R208, 0x2, R6 ;  /* 0x00000002d004e825 */ /* 0x00afe400078e0206 */
        /* <DEDUP_REMOVED lines=24> */
.L_x_5991:
[----:B------:R-:W-:Y:S05]  /*178b0*/  BSYNC B0 ;  /* 0x0000000000007941 */ /* 0x000fea0003800000 */
.L_x_5985:
[----:B------:R-:W-:Y:S02]  /*178c0*/  ULDC UR4, c[0x0][0xc3c] ;  /* 0x00030f0000047ab9 */ /* 0x000fe40000000800 */
[----:B------:R-:W-:-:S13]  /*178d0*/  ISETP.GE.AND P0, PT, R27, UR4, PT ;  /* 0x000000041b007c0c */ /* 0x000fda000bf06270 */
[----:B------:R-:W-:Y:S05]  /*178e0*/  @!P0 BRA `(.L_x_5997) ;  /* 0xfffffe9c00248947 */ /* 0x000fea000383ffff */
[----:B------:R-:W-:Y:S05]  /*178f0*/  BRA `(.L_x_5778) ;  /* 0x0000007c00107947 */ /* 0x000fea0003800000 */
.L_x_5776:
        /* <DEDUP_REMOVED lines=16> */
.L_x_5998:
        /* <DEDUP_REMOVED lines=41> */
.L_x_6004:
        /* <DEDUP_REMOVED lines=12> */
.L_x_6003:
[----:B------:R-:W-:Y:S05]  /*17d50*/  BSYNC B0 ;  /* 0x0000000000007941 */ /* 0x000fea0003800000 */
.L_x_6002:
        /* <DEDUP_REMOVED lines=20> */
.L_x_6000:
        /* <DEDUP_REMOVED lines=20> */
.L_x_6005:
        /* <DEDUP_REMOVED lines=30> */
[----:B------:R-:W-:Y:S01]  /*181c0*/  IABS R8, R15 ;  /* 0x0000000f00087213 */ /* 0x000fe20000000000 */
[----:B------:R-:W-:-:S03]  /*181d0*/  IMAD.MOV R18, RZ, RZ, -R15 ;  /* 0x000000ffff127224 */ /* 0x000fc600078e0a0f */
        /* <DEDUP_REMOVED lines=27> */
.L_x_6001:
[----:B------:R-:W-:Y:S02]  /*18390*/  IMAD.MOV.U32 R17, RZ, RZ, RZ ;  /* 0x000000ffff117224 */ /* 0x000fe400078e00ff */
[----:B------:R-:W-:Y:S02]  /*183a0*/  IMAD.U32 R16, RZ, RZ, UR6 ;  /* 0x00000006ff107e24 */ /* 0x000fe4000f8e00ff */
[----:B------:R-:W-:-:S07]  /*183b0*/  IMAD.MOV.U32 R18, RZ, RZ, RZ ;  /* 0x000000ffff127224 */ /* 0x000fce00078e00ff */
.L_x_6006:
[----:B------:R-:W-:-:S13]  /*183c0*/  ISETP.NE.AND P0, PT, R5, RZ, PT ;  /* 0x000000ff0500720c */ /* 0x000fda0003f05270 */
[----:B------:R-:W0:Y:S01]  /*183d0*/  @!P0 S2R R3, SR_CgaCtaId ;  /* 0x0000000000038919 */ /* 0x000e220000008800 */
[----:B------:R-:W-:-:S04]  /*183e0*/  @!P0 MOV R2, 0x400 ;  /* 0x0000040000028802 */ /* 0x000fc80000000f00 */
[----:B0-----:R-:W-:-:S05]  /*183f0*/  @!P0 LEA R2, R3, R2, 0x18 ;  /* 0x0000000203028211 */ /* 0x001fca00078ec0ff */
[----:B------:R0:W-:Y:S01]  /*18400*/  @!P0 STS.128 [R2+0x28cd0], R16 ;  /* 0x028cd01002008388 */ /* 0x0001e20000000c00 */
[----:B------:R-:W-:Y:S06]  /*18410*/  BAR.ARV 0x5, 0x180 ;  /* 0x0146000000007b1d */ /* 0x000fec0000002000 */
.L_x_5999:
        /* <DEDUP_REMOVED lines=8> */
[----:B------:R-:W-:Y:S01]  /*184a0*/  LOP3.LUT R4, R0, 0x7f, RZ, 0xc0, !PT ;  /* 0x0000007f00047812 */ /* 0x000fe200078ec0ff */
[----:B------:R-:W-:Y:S01]  /*184b0*/  UMOV UR4, 0x400 ;  /* 0x0000040000047882 */ /* 0x000fe20000000000 */
[----:B------:R0:W-:Y:S01]  /*184c0*/  STL [R1+0x1c], RZ ;  /* 0x00001cff01007387 */ /* 0x0001e20000100800 */
[----:B------:R-:W-:Y:S01]  /*184d0*/  BSSY B8, `(.L_x_6007) ;  /* 0x00006cf000087945 */ /* 0x000fe20003800000 */
[----:B------:R-:W-:Y:S01]  /*184e0*/  LOP3.LUT R3, R2, 0x1f8, RZ, 0xc0, !PT ;  /* 0x000001f802037812 */ /* 0x000fe200078ec0ff */
[----:B------:R-:W-:Y:S01]  /*184f0*/  IMAD.SHL.U32 R36, R4, 0x8, RZ ;  /* 0x0000000804247824 */ /* 0x000fe200078e00ff */
[----:B------:R-:W-:Y:S01]  /*18500*/  LOP3.LUT R2, R2, 0x38, RZ, 0xc0, !PT ;  /* 0x0000003802027812 */ /* 0x000fe200078ec0ff */
[----:B------:R-:W-:Y:S01]  /*18510*/  IMAD.MOV.U32 R28, RZ, RZ, 0x1 ;  /* 0x00000001ff1c7424 */ /* 0x000fe200078e00ff */
[----:B------:R-:W-:Y:S01]  /*18520*/  LOP3.LUT R3, R3, 0x38, R0, 0x78, !PT ;  /* 0x0000003803037812 */ /* 0x000fe200078e7800 */
[----:B------:R-:W-:Y:S01]  /*18530*/  IMAD.SHL.U32 R0, R0, 0x10, RZ ;  /* 0x0000001000007824 */ /* 0x000fe200078e00ff */
[----:B------:R-:W-:Y:S01]  /*18540*/  CS2R R24, SRZ ;  /* 0x0000000000187805 */ /* 0x000fe2000001ff00 */
[----:B------:R-:W-:Y:S01]  /*18550*/  IMAD.MOV.U32 R26, RZ, RZ, 0x1 ;  /* 0x00000001ff1a7424 */ /* 0x000fe200078e00ff */
[----:B------:R-:W-:Y:S01]  /*18560*/  LOP3.LUT R36, R3, 0x200, R36, 0xf8, !PT ;  /* 0x0000020003247812 */ /* 0x000fe200078ef824 */
[----:B------:R-:W-:Y:S01]  /*18570*/  ULDC.64 UR40, c[0x0][0x198] ;  /* 0x0000660000287ab9 */ /* 0x000fe20000000a00 */
[----:B------:R-:W-:Y:S01]  /*18580*/  SHF.R.U32.HI R3, RZ, 0x3, R4 ;  /* 0x00000003ff037819 */ /* 0x000fe20000011604 */
[----:B------:R-:W-:Y:S01]  /*18590*/  ULOP3.LUT UR38, UR36, 0x2, URZ, 0xfc, !UPT ;  /* 0x0000000224267892 */ /* 0x000fe2000f8efc3f */
[----:B------:R-:W-:Y:S01]  /*185a0*/  LOP3.LUT R4, R2, 0x80, RZ, 0xfc, !PT ;  /* 0x0000008002047812 */ /* 0x000fe200078efcff */
[----:B------:R-:W-:Y:S01]  /*185b0*/  ULDC UR37, c[0x0][0xc] ;  /* 0x0000030000257ab9 */ /* 0x000fe20000000800 */
[----:B------:R-:W-:-:S02]  /*185c0*/  LOP3.LUT R0, R3, 0x70, R0, 0xf8, !PT ;  /* 0x0000007003007812 */ /* 0x000fc400078ef800 */
[C---:B------:R-:W-:Y:S01]  /*185d0*/  LOP3.LUT R0, R2.reuse, 0xc0, RZ, 0xfc, !PT ;  /* 0x000000c002007812 */ /* 0x040fe200078efcff */
[----:B-1----:R-:W-:Y:S01]  /*185e0*/  ULEA UR4, UR5, UR4, 0x18 ;  /* 0x0000000405047291 */ /* 0x002fe2000f8ec03f */
[C---:B------:R-:W-:Y:S02]  /*185f0*/  LOP3.LUT R0, R2.reuse, 0x140, RZ, 0xfc, !PT ;  /* 0x0000014002007812 */ /* 0x040fe400078efcff */
[C---:B------:R-:W-:Y:S02]  /*18600*/  LOP3.LUT R3, R2.reuse, 0x40, RZ, 0xfc, !PT ;  /* 0x0000004002037812 */ /* 0x040fe400078efcff */
[C---:B------:R-:W-:Y:S01]  /*18610*/  LOP3.LUT R3, R2.reuse, 0x100, RZ, 0xfc, !PT ;  /* 0x0000010002037812 */ /* 0x040fe200078efcff */
[----:B------:R-:W-:Y:S01]  /*18620*/  IMAD.U32 R23, RZ, RZ, UR4 ;  /* 0x00000004ff177e24 */ /* 0x000fe2000f8e00ff */
[C---:B------:R-:W-:Y:S02]  /*18630*/  LOP3.LUT R3, R2.reuse, 0x180, RZ, 0xfc, !PT ;  /* 0x0000018002037812 */ /* 0x040fe400078efcff */
[----:B------:R-:W-:Y:S01]  /*18640*/  LOP3.LUT R2, R2, 0x1c0, RZ, 0xfc, !PT ;  /* 0x000001c002027812 */ /* 0x000fe200078efcff */
[----:B------:R-:W-:-:S05]  /*18650*/  IMAD R0, R36, 0x2, R23 ;  /* 0x0000000224007824 */ /* 0x000fca00078e0217 */
[----:B------:R0:W-:Y:S02]  /*18660*/  STL [R1+0x34], R0 ;  /* 0x0000340001007387 */ /* 0x0001e40000100800 */
.L_x_6130:
[----:B------:R-:W-:Y:S05]  /*18670*/  YIELD ;  /* 0x0000000000007946 */ /* 0x000fea0003800000 */
[----:B------:R-:W-:Y:S01]  /*18680*/  ULDC.64 UR4, c[0x0][0xa28] ;  /* 0x00028a0000047ab9 */ /* 0x000fe20000000a00 */
[----:B------:R-:W-:Y:S01]  /*18690*/  IMAD.MOV.U32 R33, RZ, RZ, RZ ;  /* 0x000000ffff217224 */ /* 0x000fe200078e00ff */
[----:B------:R-:W-:Y:S01]  /*186a0*/  ISETP.NE.U32.AND P0, PT, RZ, UR4, PT ;  /* 0x00000004ff007c0c */ /* 0x000fe2000bf05070 */
[----:B-1----:R-:W1:Y:S01]  /*186b0*/  LDC.64 R4, c[0x0][0xa00] ;  /* 0x00028000ff047b82 */ /* 0x002e620000000a00 */
[----:B------:R-:W-:Y:S02]  /*186c0*/  ULDC.64 UR6, c[0x0][0xa10] ;  /* 0x0002840000067ab9 */ /* 0x000fe40000000a00 */
[----:B------:R-:W-:Y:S01]  /*186d0*/  ISETP.NE.AND.EX P0, PT, RZ, UR5, PT, P0 ;  /* 0x00000005ff007c0c */ /* 0x000fe2000bf05300 */
[----:B------:R-:W-:-:S12]  /*186e0*/  ULDC.64 UR4, c[0x0][0xa18] ;  /* 0x0002860000047ab9 */ /* 0x000fd80000000a00 */
[----:B--2---:R-:W2:Y:S02]  /*186f0*/  @P0 LDC.64 R2, c[0x0][0xa28] ;  /* 0x00028a00ff020b82 */ /* 0x004ea40000000a00 */
[----:B--2---:R-:W-:-:S05]  /*18700*/  @P0 IMAD.WIDE R2, R19, 0x4, R2 ;  /* 0x0000000413020825 */ /* 0x004fca00078e0202 */
[----:B------:R2:W5:Y:S01]  /*18710*/  @P0 LDG.E R33, desc[UR42][R2.64] ;  /* 0x0000002a02210981 */ /* 0x000562000c1e1900 */
[----:B------:R-:W-:Y:S01]  /*18720*/  ISETP.NE.U32.AND P0, PT, RZ, UR4, PT ;  /* 0x00000004ff007c0c */ /* 0x000fe2000bf05070 */
[----:B------:R-:W-:Y:S01]  /*18730*/  IMAD.MOV.U32 R31, RZ, RZ, RZ ;  /* 0x000000ffff1f7224 */ /* 0x000fe200078e00ff */
[----:B------:R-:W-:Y:S01]  /*18740*/  ISETP.NE.U32.AND P1, PT, RZ, UR6, PT ;  /* 0x00000006ff007c0c */ /* 0x000fe2000bf25070 */
[----:B0-----:R-:W-:Y:S01]  /*18750*/  IMAD.MOV.U32 R0, RZ, RZ, RZ ;  /* 0x000000ffff007224 */ /* 0x001fe200078e00ff */
[----:B------:R-:W-:Y:S01]  /*18760*/  ISETP.NE.AND.EX P2, PT, RZ, UR5, PT, P0 ;  /* 0x00000005ff007c0c */ /* 0x000fe2000bf45300 */
[----:B------:R-:W-:Y:S01]  /*18770*/  ULDC.64 UR4, c[0x0][0xa00] ;  /* 0x0002800000047ab9 */ /* 0x000fe20000000a00 */
[----:B------:R-:W-:Y:S01]  /*18780*/  ISETP.NE.AND.EX P1, PT, RZ, UR7, PT, P1 ;  /* 0x00000007ff007c0c */ /* 0x000fe2000bf25310 */
[----:B-1----:R-:W-:Y:S01]  /*18790*/  IMAD.WIDE R4, R19, 0x4, R4 ;  /* 0x0000000413047825 */ /* 0x002fe200078e0204 */
[----:B------:R-:W-:Y:S01]  /*187a0*/  ISETP.NE.U32.AND P0, PT, RZ, UR4, PT ;  /* 0x00000004ff007c0c */ /* 0x000fe2000bf05070 */
[----:B--2---:R-:W0:Y:S08]  /*187b0*/  LDC.64 R2, c[0x0][0xa10] ;  /* 0x00028400ff027b82 */ /* 0x004e300000000a00 */
[----:B---3--:R-:W1:Y:S01]  /*187c0*/  @P2 LDC.64 R6, c[0x0][0xa18] ;  /* 0x00028600ff062b82 */ /* 0x008e620000000a00 */
[----:B------:R-:W-:Y:S01]  /*187d0*/  ULDC UR4, c[0x0][0x288] ;  /* 0x0000a20000047ab9 */ /* 0x000fe20000000800 */
[----:B------:R-:W-:Y:S01]  /*187e0*/  ISETP.NE.AND.EX P0, PT, RZ, UR5, PT, P0 ;  /* 0x00000005ff007c0c */ /* 0x000fe2000bf05300 */
[----:B------:R-:W-:Y:S01]  /*187f0*/  IMAD.U32 R8, RZ, RZ, UR4 ;  /* 0x00000004ff087e24 */ /* 0x000fe2000f8e00ff */
[----:B------:R-:W-:-:S11]  /*18800*/  ULDC.64 UR4, c[0x0][0x418] ;  /* 0x0001060000047ab9 */ /* 0x000fd60000000a00 */
[----:B------:R-:W5:Y:S01]  /*18810*/  @P0 LDG.E R31, desc[UR42][R4.64] ;  /* 0x0000002a041f0981 */ /* 0x000f62000c1e1900 */
[----:B0-----:R-:W-:-:S05]  /*18820*/  IMAD.WIDE R2, R19, 0x4, R2 ;  /* 0x0000000413027825 */ /* 0x001fca00078e0202 */
[----:B------:R-:W5:Y:S01]  /*18830*/  @P1 LDG.E R0, desc[UR42][R2.64] ;  /* 0x0000002a02001981 */ /* 0x000f62000c1e1900 */
[----:B-1----:R-:W-:-:S05]  /*18840*/  @P2 IMAD.WIDE R6, R19, 0x4, R6 ;  /* 0x0000000413062825 */ /* 0x002fca00078e0206 */
        /* <DEDUP_REMOVED lines=11> */
[----:B------:R-:W-:Y:S01]  /*18900*/  IMAD.MOV.U32 R12, RZ, RZ, R8 ;  /* 0x000000ffff0c7224 */ /* 0x000fe200078e0008 */
[----:B----4-:R-:W-:Y:S06]  /*18910*/  @P2 BRA `(.L_x_6008) ;  /* 0x0000000000142947 */ /* 0x010fec0003800000 */
[----:B------:R-:W-:Y:S05]  /*18920*/  @!P0 BRA `(.L_x_6008) ;  /* 0x0000000000108947 */ /* 0x000fea0003800000 */
[----:B------:R-:W2:Y:S04]  /*18930*/  LDG.E R9, desc[UR42][R4.64] ;  /* 0x0000002a04097981 */ /* 0x000ea8000c1e1900 */
[----:B------:R-:W2:Y:S02]  /*18940*/  LDG.E R6, desc[UR42][R4.64+0x4] ;  /* 0x0000042a04067981 */ /* 0x000ea4000c1e1900 */
[----:B--2---:R-:W-:-:S05]  /*18950*/  IMAD.IADD R12, R6, 0x1, -R9 ;  /* 0x00000001060c7824 */ /* 0x004fca00078e0a09 */
[----:B------:R1:W-:Y:S02]  /*18960*/  STL [R1+0x4], R12 ;  /* 0x0000040c01007387 */ /* 0x0003e40000100800 */
.L_x_6008:
[----:B------:R-:W-:Y:S02]  /*18970*/  ULDC.64 UR4, c[0x0][0xa20] ;  /* 0x0002880000047ab9 */ /* 0x000fe40000000a00 */
[----:B------:R-:W-:-:S04]  /*18980*/  ISETP.NE.U32.AND P0, PT, RZ, UR4, PT ;  /* 0x00000004ff007c0c */ /* 0x000fc8000bf05070 */
[----:B------:R-:W-:-:S13]  /*18990*/  ISETP.NE.AND.EX P0, PT, RZ, UR5, PT, P0 ;  /* 0x00000005ff007c0c */ /* 0x000fda000bf05300 */
[----:B------:R-:W-:Y:S05]  /*189a0*/  @!P0 BRA `(.L_x_6009) ;  /* 0x0000000000108947 */ /* 0x000fea0003800000 */
[----:B------:R-:W2:Y:S02]  /*189b0*/  LDC.64 R4, c[0x0][0xa20] ;  /* 0x00028800ff047b82 */ /* 0x000ea40000000a00 */
[----:B--2---:R-:W-:-:S05]  /*189c0*/  IMAD.WIDE R4, R19, 0x4, R4 ;  /* 0x0000000413047825 */ /* 0x004fca00078e0204 */
[----:B------:R2:W5:Y:S01]  /*189d0*/  LDG.E R10, desc[UR42][R4.64] ;  /* 0x0000002a040a7981 */ /* 0x000562000c1e1900 */
[----:B------:R-:W-:Y:S05]  /*189e0*/  BRA `(.L_x_6010) ;  /* 0x0000000000247947 */ /* 0x000fea0003800000 */
.L_x_6009:
[----:B------:R-:W-:Y:S02]  /*189f0*/  ULDC.64 UR4, c[0x0][0xa08] ;  /* 0x0002820000047ab9 */ /* 0x000fe40000000a00 */
[----:B------:R-:W-:-:S04]  /*18a00*/  ISETP.NE.U32.AND P0, PT, RZ, UR4, PT ;  /* 0x00000004ff007c0c */ /* 0x000fc8000bf05070 */
[----:B------:R-:W-:-:S13]  /*18a10*/  ISETP.NE.AND.EX P0, PT, RZ, UR5, PT, P0 ;  /* 0x00000005ff007c0c */ /* 0x000fda000bf05300 */
[----:B------:R-:W-:Y:S05]  /*18a20*/  @!P0 BRA `(.L_x_6010) ;  /* 0x0000000000148947 */ /* 0x000fea0003800000 */
[----:B------:R-:W2:Y:S02]  /*18a30*/  LDC.64 R4, c[0x0][0xa08] ;  /* 0x00028200ff047b82 */ /* 0x000ea40000000a00 */
[----:B--2---:R-:W-:-:S05]  /*18a40*/  IMAD.WIDE R4, R19, 0x4, R4 ;  /* 0x0000000413047825 */ /* 0x004fca00078e0204 */
[----:B------:R-:W2:Y:S04]  /*18a50*/  LDG.E R10, desc[UR42][R4.64] ;  /* 0x0000002a040a7981 */ /* 0x000ea8000c1e1900 */
[----:B------:R-:W2:Y:S02]  /*18a60*/  LDG.E R9, desc[UR42][R4.64+0x4] ;  /* 0x0000042a04097981 */ /* 0x000ea4000c1e1900 */
[----:B--2---:R-:W-:-:S07]  /*18a70*/  IMAD.IADD R10, R9, 0x1, -R10 ;  /* 0x00000001090a7824 */ /* 0x004fce00078e0a0a */
.L_x_6010:
[----:B--2---:R-:W2:Y:S01]  /*18a80*/  @P1 LDG.E R4, desc[UR42][R2.64] ;  /* 0x0000002a02041981 */ /* 0x004ea2000c1e1900 */
[----:B------:R-:W3:Y:S03]  /*18a90*/  LDC R5, c[0x0][0x448] ;  /* 0x00011200ff057b82 */ /* 0x000ee60000000800 */
[----:B------:R-:W2:Y:S01]  /*18aa0*/  @P1 LDG.E R9, desc[UR42][R2.64+0x4] ;  /* 0x0000042a02091981 */ /* 0x000ea2000c1e1900 */
[----:B-----5:R-:W-:Y:S02]  /*18ab0*/  IMAD.IADD R10, R10, 0x1, -R33 ;  /* 0x000000010a0a7824 */ /* 0x020fe400078e0a21 */
[----:B------:R-:W-:-:S04]  /*18ac0*/  IMAD.SHL.U32 R32, R17, 0x40, RZ ;  /* 0x0000004011207824 */ /* 0x000fc800078e00ff */
[----:B0-----:R-:W-:Y:S01]  /*18ad0*/  VIADD R8, R32, 0x3f ;  /* 0x0000003f20087836 */ /* 0x001fe20000000000 */
[----:B---3--:R-:W-:-:S13]  /*18ae0*/  ISETP.NE.AND P2, PT, R5, 0x1, PT ;  /* 0x000000010500780c */ /* 0x008fda0003f45270 */
[----:B------:R-:W0:Y:S08]  /*18af0*/  @P2 LDC R6, c[0x0][0x44c] ;  /* 0x00011300ff062b82 */ /* 0x000e300000000800 */
[----:B------:R-:W3:Y:S01]  /*18b00*/  @P2 LDC R5, c[0x0][0x450] ;  /* 0x00011400ff052b82 */ /* 0x000ee20000000800 */
[----:B0-----:R-:W-:-:S05]  /*18b10*/  @P2 IMAD.HI.U32 R6, R8, R6, RZ ;  /* 0x0000000608062227 */ /* 0x001fca00078e00ff */
[----:B---3--:R-:W-:Y:S01]  /*18b20*/  @P2 SHF.R.U32.HI R8, RZ, R5, R6 ;  /* 0x00000005ff082219 */ /* 0x008fe20000011606 */
[----:B--2---:R-:W-:-:S04]  /*18b30*/  @P1 IMAD.IADD R7, R9, 0x1, -R4 ;  /* 0x0000000109071824 */ /* 0x004fc800078e0a04 */
[----:B------:R-:W-:-:S04]  /*18b40*/  IMAD.IADD R17, R10, 0x1, R7 ;  /* 0x000000010a117824 */ /* 0x000fc800078e0207 */
[C---:B------:R-:W-:Y:S01]  /*18b50*/  VIADD R9, R17.reuse, 0x3f ;  /* 0x0000003f11097836 */ /* 0x040fe20000000000 */
[----:B------:R-:W-:-:S04]  /*18b60*/  IADD3 R6, R17, 0x1, -R12 ;  /* 0x0000000111067810 */ /* 0x000fc80007ffe80c */
[----:B------:R-:W-:Y:S01]  /*18b70*/  SHF.R.S32.HI R2, RZ, 0x1f, R9 ;  /* 0x0000001fff027819 */ /* 0x000fe20000011409 */
[----:B------:R-:W-:-:S03]  /*18b80*/  IMAD.IADD R8, R6, 0x1, R8 ;  /* 0x0000000106087824 */ /* 0x000fc600078e0208 */
[----:B------:R-:W-:Y:S02]  /*18b90*/  LEA.HI R9, R2, R9, RZ, 0x6 ;  /* 0x0000000902097211 */ /* 0x000fe400078f30ff */
[----:B------:R-:W0:Y:S02]  /*18ba0*/  LDC.64 R2, c[0x0][0x9e0] ;  /* 0x00027800ff027b82 */ /* 0x000e240000000a00 */
[----:B------:R-:W-:Y:S02]  /*18bb0*/  SHF.R.S32.HI R9, RZ, 0x6, R9 ;  /* 0x00000006ff097819 */ /* 0x000fe40000011409 */
[----:B0-----:R-:W-:Y:S01]  /*18bc0*/  ISETP.GE.AND P3, PT, R3, 0x1, PT ;  /* 0x000000010300780c */ /* 0x001fe20003f66270 */
[----:B------:R-:W-:-:S12]  /*18bd0*/  IMAD.IADD R2, R8, 0x1, R2 ;  /* 0x0000000108027824 */ /* 0x000fd800078e0202 */
[----:B------:R-:W-:Y:S05]  /*18be0*/  @!P3 BRA `(.L_x_6011) ;  /* 0x000000000048b947 */ /* 0x000fea0003800000 */
        /* <DEDUP_REMOVED lines=11> */
.L_x_6013:
[----:B------:R-:W-:-:S13]  /*18ca0*/  ISETP.NE.AND P0, PT, R3, 0x1, PT ;  /* 0x000000010300780c */ /* 0x000fda0003f05270 */
[----:B------:R-:W0:Y:S02]  /*18cb0*/  @P0 LDC.64 R4, c[0x0][0x9e8] ;  /* 0x00027a00ff040b82 */ /* 0x000e240000000a00 */
[----:B0-----:R-:W-:-:S05]  /*18cc0*/  @P0 IMAD.HI.U32 R4, R11, R4, RZ ;  /* 0x000000040b040227 */ /* 0x001fca00078e00ff */
[----:B------:R-:W-:-:S07]  /*18cd0*/  @P0 SHF.R.U32.HI R11, RZ, R5, R4 ;  /* 0x00000005ff0b0219 */ /* 0x000fce0000011604 */
.L_x_6014:
[----:B------:R-:W-:Y:S05]  /*18ce0*/  BSYNC B0 ;  /* 0x0000000000007941 */ /* 0x000fea0003800000 */
.L_x_6012:
[----:B------:R-:W-:-:S05]  /*18cf0*/  IMAD R11, R11, R3, R3 ;  /* 0x000000030b0b7224 */ /* 0x000fca00078e0203 */
[----:B------:R-:W-:-:S07]  /*18d00*/  VIMNMX R2, R2, R11, PT ;  /* 0x0000000b02027248 */ /* 0x000fce0003fe0100 */
.L_x_6011:
[----:B------:R-:W0:Y:S01]  /*18d10*/  @P2 LDC R8, c[0x0][0x44c] ;  /* 0x00011300ff082b82 */ /* 0x000e220000000800 */
[----:B------:R-:W-:Y:S01]  /*18d20*/  IMAD.MOV.U32 R4, RZ, RZ, R32 ;  /* 0x000000ffff047224 */ /* 0x000fe200078e0020 */
[----:B------:R-:W-:-:S06]  /*18d30*/  ULDC UR4, c[0x0][0x9dc] ;  /* 0x0002770000047ab9 */ /* 0x000fcc0000000800 */
[----:B------:R-:W2:Y:S01]  /*18d40*/  @P2 LDC R5, c[0x0][0x450] ;  /* 0x00011400ff052b82 */ /* 0x000ea20000000800 */
[----:B0-----:R-:W-:-:S05]  /*18d50*/  @P2 IMAD.HI.U32 R8, R32, R8, RZ ;  /* 0x0000000820082227 */ /* 0x001fca00078e00ff */
[----:B--2---:R-:W-:Y:S01]  /*18d60*/  @P2 SHF.R.U32.HI R4, RZ, R5, R8 ;  /* 0x00000005ff042219 */ /* 0x004fe20000011608 */
[----:B------:R-:W-:-:S04]  /*18d70*/  IMAD.IADD R8, R17, 0x1, -R12 ;  /* 0x0000000111087824 */ /* 0x000fc800078e0a0c */
[----:B-1----:R-:W-:-:S04]  /*18d80*/  IMAD.IADD R12, R8, 0x1, R4 ;  /* 0x00000001080c7824 */ /* 0x002fc800078e0204 */
        /* <DEDUP_REMOVED lines=12> */
.L_x_6017:
[----:B------:R-:W-:-:S13]  /*18e50*/  ISETP.NE.AND P0, PT, R3, 0x1, PT ;  /* 0x000000010300780c */ /* 0x000fda0003f05270 */
[----:B------:R-:W0:Y:S02]  /*18e60*/  @P0 LDC.64 R4, c[0x0][0x9e8] ;  /* 0x00027a00ff040b82 */ /* 0x000e240000000a00 */
[----:B0-----:R-:W-:-:S05]  /*18e70*/  @P0 IMAD.HI.U32 R4, R12, R4, RZ ;  /* 0x000000040c040227 */ /* 0x001fca00078e00ff */
[----:B------:R-:W-:-:S07]  /*18e80*/  @P0 SHF.R.U32.HI R12, RZ, R5, R4 ;  /* 0x00000005ff0c0219 */ /* 0x000fce0000011604 */
.L_x_6018:
[----:B------:R-:W-:Y:S05]  /*18e90*/  BSYNC B0 ;  /* 0x0000000000007941 */ /* 0x000fea0003800000 */
.L_x_6016:
[----:B------:R-:W-:-:S05]  /*18ea0*/  IMAD R3, R12, R3, RZ ;  /* 0x000000030c037224 */ /* 0x000fca00078e02ff */
[----:B------:R-:W-:-:S07]  /*18eb0*/  VIMNMX R11, R11, R3, !PT ;  /* 0x000000030b0b7248 */ /* 0x000fce0007fe0100 */
.L_x_6015:
[----:B------:R-:W-:Y:S01]  /*18ec0*/  VIADD R2, R2, 0x3f ;  /* 0x0000003f02027836 */ /* 0x000fe20000000000 */
[----:B------:R-:W-:Y:S04]  /*18ed0*/  BSSY B0, `(.L_x_6019) ;  /* 0x00001af000007945 */ /* 0x000fe80003800000 */
[----:B------:R-:W-:-:S04]  /*18ee0*/  SHF.R.S32.HI R3, RZ, 0x1f, R2 ;  /* 0x0000001fff037819 */ /* 0x000fc80000011402 */
[----:B------:R-:W-:Y:S02]  /*18ef0*/  LEA.HI R3, R3, R2, RZ, 0x6 ;  /* 0x0000000203037211 */ /* 0x000fe400078f30ff */
[----:B------:R-:W-:Y:S02]  /*18f00*/  SHF.R.S32.HI R2, RZ, 0x1f, R11 ;  /* 0x0000001fff027819 */ /* 0x000fe4000001140b */
[----:B------:R-:W-:Y:S02]  /*18f10*/  SHF.R.S32.HI R3, RZ, 0x6, R3 ;  /* 0x00000006ff037819 */ /* 0x000fe40000011403 */
[----:B------:R-:W-:Y:S02]  /*18f20*/  LEA.HI R2, R2, R11, RZ, 0x6 ;  /* 0x0000000b02027211 */ /* 0x000fe400078f30ff */
[----:B------:R-:W-:Y:S02]  /*18f30*/  VIMNMX R3, R9, R3, PT ;  /* 0x0000000309037248 */ /* 0x000fe40003fe0100 */
[----:B------:R-:W-:-:S04]  /*18f40*/  SHF.R.S32.HI R2, RZ, 0x6, R2 ;  /* 0x00000006ff027819 */ /* 0x000fc80000011402 */
[----:B------:R-:W-:-:S05]  /*18f50*/  VIMNMX R2, RZ, R2, !PT ;  /* 0x00000002ff027248 */ /* 0x000fca0007fe0100 */
[--C-:B------:R-:W-:Y:S02]  /*18f60*/  IMAD R2, R2, 0x40, -R10.reuse ;  /* 0x0000004002027824 */ /* 0x100fe400078e0a0a */
[----:B------:R-:W-:-:S03]  /*18f70*/  IMAD R10, R3, 0x40, -R10 ;  /* 0x00000040030a7824 */ /* 0x000fc600078e0a0a */
[----:B------:R-:W-:Y:S02]  /*18f80*/  VIMNMX R4, RZ, R2, !PT ;  /* 0x00000002ff047248 */ /* 0x000fe40007fe0100 */
[----:B------:R-:W-:-:S04]  /*18f90*/  VIMNMX R7, R10, R7, PT ;  /* 0x000000070a077248 */ /* 0x000fc80003fe0100 */
[----:B------:R-:W-:Y:S02]  /*18fa0*/  ISETP.GT.AND P0, PT, R7, R4, PT ;  /* 0x000000040700720c */ /* 0x000fe40003f04270 */
[----:B------:R-:W-:-:S11]  /*18fb0*/  SHF.R.U32.HI R4, RZ, 0x6, R4 ;  /* 0x00000006ff047819 */ /* 0x000fd60000011604 */
[----:B------:R-:W-:Y:S02]  /*18fc0*/  @P0 VIADD R2, R7, 0x3f ;  /* 0x0000003f07020836 */ /* 0x000fe40000000000 */
[----:B------:R-:W-:-:S03]  /*18fd0*/  IMAD.MOV.U32 R7, RZ, RZ, R4 ;  /* 0x000000ffff077224 */ /* 0x000fc600078e0004 */
[----:B------:R-:W-:-:S04]  /*18fe0*/  @P0 SHF.R.S32.HI R3, RZ, 0x1f, R2 ;  /* 0x0000001fff030819 */ /* 0x000fc80000011402 */
[----:B------:R-:W-:-:S04]  /*18ff0*/  @P0 LEA.HI R3, R3, R2, RZ, 0x6 ;  /* 0x0000000203030211 */ /* 0x000fc800078f30ff */
[----:B------:R-:W-:Y:S02]  /*19000*/  @P0 SHF.R.S32.HI R7, RZ, 0x6, R3 ;  /* 0x00000006ff070819 */ /* 0x000fe40000011403 */
        /* <DEDUP_REMOVED lines=10> */
.L_x_6185:
[----:B-1----:R-:W-:Y:S02]  /*190b0*/  ISETP.NE.AND P0, PT, R14, RZ, PT ;  /* 0x000000ff0e00720c */ /* 0x002fe40003f05270 */
[----:B------:R-:W-:-:S11]  /*190c0*/  PLOP3.LUT P6, PT, PT, PT, PT, 0x8, 0x0 ;  /* 0x000000000000781c */ /* 0x000fd60003fce170 */
[----:B------:R-:W-:Y:S05]  /*190d0*/  @P0 BRA `(.L_x_6022) ;  /* 0x00000000000c0947 */ /* 0x000fea0003800000 */
[----:B------:R-:W-:-:S03]  /*190e0*/  UMOV UR4, 0xffffffff ;  /* 0xffffffff00047882 */ /* 0x000fc60000000000 */
[----:B------:R-:W-:Y:S05]  /*190f0*/  BRA.DIV UR4, `(.L_x_6023) ;  /* 0x0000007604b07947 */ /* 0x000fea000b800000 */
[----:B------:R-:W-:-:S13]  /*19100*/  ELECT P6, URZ, PT ;  /* 0x00000000003f782f */ /* 0x000fda00038c0000 */
.L_x_6022:
        /* <DEDUP_REMOVED lines=9> */
.L_x_6188:
[----:B------:R-:W-:Y:S05]  /*191a0*/  BSYNC B1 ;  /* 0x0000000000017941 */ /* 0x000fea0003800000 */
.L_x_6024:
[----:B------:R-:W-:Y:S04]  /*191b0*/  BSSY B1, `(.L_x_6026) ;  /* 0x00000b7000017945 */ /* 0x000fe80003800000 */
[----:B------:R-:W-:Y:S05]  /*191c0*/  @!P6 BRA `(.L_x_6027) ;  /* 0x0000000800d4e947 */ /* 0x000fea0003800000 */
[----:B------:R-:W-:Y:S01]  /*191d0*/  IMAD R12, R24, 0x8, R23 ;  /* 0x00000008180c7824 */ /* 0x000fe200078e0217 */
[----:B0-----:R-:W-:Y:S01]  /*191e0*/  SHF.L.U32 R2, R28, 0x1f, RZ ;  /* 0x0000001f1c027819 */ /* 0x001fe200000006ff */
[----:B------:R-:W0:Y:S01]  /*191f0*/  S2R R3, SR_TID.X ;  /* 0x0000000000037919 */ /* 0x000e220000002100 */
[----:B------:R-:W-:Y:S02]  /*19200*/  BSSY B2, `(.L_x_6028) ;  /* 0x0000005000027945 */ /* 0x000fe40003800000 */
[----:B------:R-:W1:Y:S01]  /*19210*/  SYNCS.PHASECHK.TRANS64.TRYWAIT P0, [R12+URZ+0x28ca0], R2 ;  /* 0x028ca0020c0075a7 */ /* 0x000e62000800017f */
[----:B0-----:R-:W-:-:S04]  /*19220*/  LOP3.LUT R3, R3, 0x7f, RZ, 0xc0, !PT ;  /* 0x0000007f03037812 */ /* 0x001fc800078ec0ff */
[----:B------:R-:W-:Y:S01]  /*19230*/  ISETP.NE.AND P1, PT, R3, RZ, PT ;  /* 0x000000ff0300720c */ /* 0x000fe20003f25270 */
[----:B-1----:R-:W-:-:S12]  /*19240*/  @!P0 BRA `(.L_x_6029) ;  /* 0x0000007400908947 */ /* 0x002fd80003800000 */
.L_x_6189:
[----:B------:R-:W-:Y:S05]  /*19250*/  BSYNC B2 ;  /* 0x0000000000027941 */ /* 0x000fea0003800000 */
.L_x_6028:
[----:B------:R-:W-:Y:S04]  /*19260*/  BSSY B2, `(.L_x_6030) ;  /* 0x0000009000027945 */ /* 0x000fe80003800000 */
[----:B------:R-:W-:Y:S05]  /*19270*/  @P1 BRA `(.L_x_6031) ;  /* 0x00000000001c1947 */ /* 0x000fea0003800000 */
[----:B------:R-:W1:Y:S01]  /*19280*/  S2R R10, SR_TID.X ;  /* 0x00000000000a7919 */ /* 0x000e620000002100 */
[----:B------:R-:W-:-:S04]  /*19290*/  IMAD.MOV.U32 R3, RZ, RZ, 0x2000 ;  /* 0x00002000ff037424 */ /* 0x000fc800078e00ff */
[----:B------:R2:W-:Y:S01]  /*192a0*/  SYNCS.ARRIVE.TRANS64 RZ, [R12+URZ+0x28c90], R3 ;  /* 0x028c90030cff79a7 */ /* 0x0005e2000800003f */
[----:B-1----:R-:W-:-:S04]  /*192b0*/  LOP3.LUT R10, R10, 0x1f, RZ, 0xc0, !PT ;  /* 0x0000001f0a0a7812 */ /* 0x002fc800078ec0ff */
[----:B------:R-:W-:-:S13]  /*192c0*/  ISETP.NE.AND P0, PT, R10, RZ, PT ;  /* 0x000000ff0a00720c */ /* 0x000fda0003f05270 */
[----:B--2---:R-:W-:Y:S05]  /*192d0*/  @!P0 BRA `(.L_x_6031) ;  /* 0x0000000000048947 */ /* 0x004fea0003800000 */
[----:B------:R-:W-:Y:S01]  /*192e0*/  BPT.TRAP 0x1 ;  /* 0x000000040000795c */ /* 0x000fe20000300000 */
.L_x_6031:
[----:B------:R-:W-:Y:S05]  /*192f0*/  BSYNC B2 ;  /* 0x0000000000027941 */ /* 0x000fea0003800000 */
.L_x_6030:
        /* <DEDUP_REMOVED lines=12> */
.L_x_6032:
        /* <DEDUP_REMOVED lines=10> */
[----:B------:R-:W1:Y:S01]  /*19460*/  SYNCS.PHASECHK.TRANS64.TRYWAIT P0, [R12+URZ+0x28cc0], R2 ;  /* 0x028cc0020c0075a7 */ /* 0x000e62000800017f */
[----:B------:R-:W-:Y:S04]  /*19470*/  BSSY B2, `(.L_x_6033) ;  /* 0x0000002000027945 */ /* 0x000fe80003800000 */
[----:B-1----:R-:W-:Y:S05]  /*19480*/  @!P0 BRA `(.L_x_6034) ;  /* 0x0000007400148947 */ /* 0x002fea0003800000 */
.L_x_6190:
[----:B------:R-:W-:Y:S05]  /*19490*/  BSYNC B2 ;  /* 0x0000000000027941 */ /* 0x000fea0003800000 */
.L_x_6033:
        /* <DEDUP_REMOVED lines=11> */
.L_x_6036:
[----:B------:R-:W-:Y:S05]  /*19550*/  BSYNC B2 ;  /* 0x0000000000027941 */ /* 0x000fea0003800000 */
.L_x_6035:
        /* <DEDUP_REMOVED lines=9> */
.L_x_6037:
        /* <DEDUP_REMOVED lines=15> */
.L_x_6038:
        /* <DEDUP_REMOVED lines=15> */
.L_x_6039:
        /* <DEDUP_REMOVED lines=15> */
.L_x_6040:
        /* <DEDUP_REMOVED lines=15> */
.L_x_6041:
        /* <DEDUP_REMOVED lines=15> */
.L_x_6042:
        /* <DEDUP_REMOVED lines=15> */
.L_x_6043:
        /* <DEDUP_REMOVED lines=15> */
.L_x_6044:
        /* <DEDUP_REMOVED lines=10> */
.L_x_6027:
[----:B------:R-:W-:Y:S05]  /*19d20*/  BSYNC B1 ;  /* 0x0000000000017941 */ /* 0x000fea0003800000 */
.L_x_6026:
[----:B------:R-:W-:Y:S01]  /*19d30*/  VIADD R11, R7, 0xfffffffe ;  /* 0xfffffffe070b7836 */ /* 0x000fe20000000000 */
[----:B------:R-:W-:Y:S01]  /*19d40*/  PLOP3.LUT P0, PT, PT, PT, PT, 0x8, 0x0 ;  /* 0x000000000000781c */ /* 0x000fe20003f0e170 */
[----:B------:R-:W-:-:S03]  /*19d50*/  VIADD R24, R24, 0x1 ;  /* 0x0000000118187836 */ /* 0x000fc60000000000 */
[----:B------:R-:W-:Y:S02]  /*19d60*/  ISETP.GE.AND P2, PT, R11, R4, PT ;  /* 0x000000040b00720c */ /* 0x000fe40003f46270 */
[----:B------:R-:W-:-:S04]  /*19d70*/  ISETP.NE.AND P1, PT, R24, 0x2, PT ;  /* 0x000000021800780c */ /* 0x000fc80003f25270 */
[----:B0-----:R-:W-:Y:S02]  /*19d80*/  SEL R2, RZ, 0x1, P1 ;  /* 0x00000001ff027807 */ /* 0x001fe40000800000 */
[----:B------:R-:W-:Y:S02]  /*19d90*/  SEL R24, R24, RZ, P1 ;  /* 0x000000ff18187207 */ /* 0x000fe40000800000 */
[----:B------:R-:W-:-:S03]  /*19da0*/  LOP3.LUT R28, R28, R2, RZ, 0x3c, !PT ;  /* 0x000000021c1c7212 */ /* 0x000fc600078e3cff */
[----:B------:R-:W-:Y:S05]  /*19db0*/  @!P2 BRA `(.L_x_6020) ;  /* 0x0000000c0000a947 */ /* 0x000fea0003800000 */
.L_x_6064:
[----:B------:R-:W-:Y:S05]  /*19dc0*/  YIELD ;  /* 0x0000000000007946 */ /* 0x000fea0003800000 */
[----:B------:R-:W-:Y:S04]  /*19dd0*/  BSSY B1, `(.L_x_6045) ;  /* 0x00000b6000017945 */ /* 0x000fe80003800000 */
[----:B------:R-:W-:Y:S05]  /*19de0*/  @!P6 BRA `(.L_x_6046) ;  /* 0x0000000800d0e947 */ /* 0x000fea0003800000 */
[----:B------:R-:W-:Y:S01]  /*19df0*/  IMAD R10, R24, 0x8, R23 ;  /* 0x00000008180a7824 */ /* 0x000fe200078e0217 */
[----:B------:R-:W-:Y:S01]  /*19e00*/  SHF.L.U32 R2, R28, 0x1f, RZ ;  /* 0x0000001f1c027819 */ /* 0x000fe200000006ff */
[----:B------:R-:W0:Y:S01]  /*19e10*/  S2R R3, SR_TID.X ;  /* 0x0000000000037919 */ /* 0x000e220000002100 */
[----:B------:R-:W-:Y:S02]  /*19e20*/  BSSY B2, `(.L_x_6047) ;  /* 0x0000005000027945 */ /* 0x000fe40003800000 */
[----:B------:R-:W1:Y:S01]  /*19e30*/  SYNCS.PHASECHK.TRANS64.TRYWAIT P1, [R10+URZ+0x28ca0], R2 ;  /* 0x028ca0020a0075a7 */ /* 0x000e62000802017f */
[----:B0-----:R-:W-:-:S04]  /*19e40*/  LOP3.LUT R3, R3, 0x7f, RZ, 0xc0, !PT ;  /* 0x0000007f03037812 */ /* 0x001fc800078ec0ff */
[----:B------:R-:W-:Y:S01]  /*19e50*/  ISETP.NE.AND P2, PT, R3, RZ, PT ;  /* 0x000000ff0300720c */ /* 0x000fe20003f45270 */
[----:B-1----:R-:W-:-:S12]  /*19e60*/  @!P1 BRA `(.L_x_6048) ;  /* 0x0000006800b09947 */ /* 0x002fd80003800000 */
.L_x_6191:
[----:B------:R-:W-:Y:S05]  /*19e70*/  BSYNC B2 ;  /* 0x0000000000027941 */ /* 0x000fea0003800000 */
.L_x_6047:
        /* <DEDUP_REMOVED lines=9> */
.L_x_6050:
[----:B------:R-:W-:Y:S05]  /*19f10*/  BSYNC B2 ;  /* 0x0000000000027941 */ /* 0x000fea0003800000 */
.L_x_6049:
        /* <DEDUP_REMOVED lines=11> */
.L_x_6051:
        /* <DEDUP_REMOVED lines=13> */
.L_x_6192:
[----:B------:R-:W-:Y:S05]  /*1a0a0*/  BSYNC B2 ;  /* 0x0000000000027941 */ /* 0x000fea0003800000 */
.L_x_6052:
        /* <DEDUP_REMOVED lines=11> */
.L_x_6055:
[----:B------:R-:W-:Y:S05]  /*1a160*/  BSYNC B2 ;  /* 0x0000000000027941 */ /* 0x000fea0003800000 */
.L_x_6054:
        /* <DEDUP_REMOVED lines=9> */
.L_x_6056:
        /* <DEDUP_REMOVED lines=15> */
.L_x_6057:
        /* <DEDUP_REMOVED lines=15> */
.L_x_6058:
        /* <DEDUP_REMOVED lines=15> */
.L_x_6059:
        /* <DEDUP_REMOVED lines=15> */
.L_x_6060:
        /* <DEDUP_REMOVED lines=15> */
.L_x_6061:
        /* <DEDUP_REMOVED lines=15> */
.L_x_6062:
        /* <DEDUP_REMOVED lines=15> */
.L_x_6063:
        /* <DEDUP_REMOVED lines=10> */
.L_x_6046:
[----:B------:R-:W-:Y:S05]  /*1a930*/  BSYNC B1 ;  /* 0x0000000000017941 */ /* 0x000fea0003800000 */
.L_x_6045:
        /* <DEDUP_REMOVED lines=8> */
.L_x_6020:
[----:B------:R-:W-:Y:S05]  /*1a9c0*/  BSYNC B0 ;  /* 0x0000000000007941 */ /* 0x000fea0003800000 */
.L_x_6019:
[----:B------:R-:W0:Y:S01]  /*1a9d0*/  LDC R0, c[0x0][0x448] ;  /* 0x00011200ff007b82 */ /* 0x000e220000000800 */
[----:B------:R-:W-:Y:S01]  /*1a9e0*/  VIADD R3, R32, 0x3f ;  /* 0x0000003f20037836 */ /* 0x000fe20000000000 */
[----:B------:R-:W-:Y:S06]  /*1a9f0*/  @!P0 WARPSYNC.ALL ;  /* 0x0000000000008948 */ /* 0x000fec0003800000 */
[----:B------:R-:W-:Y:S01]  /*1aa00*/  @!P0 BAR.SYNC.DEFER_BLOCKING 0xc, 0x180 ;  /* 0x0306000000008b1d */ /* 0x000fe20000010000 */
[----:B0-----:R-:W-:-:S13]  /*1aa10*/  ISETP.NE.AND P1, PT, R0, 0x1, PT ;  /* 0x000000010000780c */ /* 0x001fda0003f25270 */
[----:B------:R-:W0:Y:S08]  /*1aa20*/  @P1 LDC R2, c[0x0][0x44c] ;  /* 0x00011300ff021b82 */ /* 0x000e300000000800 */
[----:B------:R-:W1:Y:S01]  /*1aa30*/  @P1 LDC R0, c[0x0][0x450] ;  /* 0x00011400ff001b82 */ /* 0x000e620000000800 */
[----:B0-----:R-:W-:-:S05]  /*1aa40*/  @P1 IMAD.HI.U32 R5, R3, R2, RZ ;  /* 0x0000000203051227 */ /* 0x001fca00078e00ff */
[----:B-1----:R-:W-:-:S05]  /*1aa50*/  @P1 SHF.R.U32.HI R3, RZ, R0, R5 ;  /* 0x00000000ff031219 */ /* 0x002fca0000011605 */
[----:B------:R-:W-:Y:S02]  /*1aa60*/  IMAD.IADD R6, R6, 0x1, R3 ;  /* 0x0000000106067824 */ /* 0x000fe400078e0203 */
[----:B------:R-:W0:Y:S02]  /*1aa70*/  LDC.64 R2, c[0x0][0x9e0] ;  /* 0x00027800ff027b82 */ /* 0x000e240000000a00 */
        /* <DEDUP_REMOVED lines=14> */
.L_x_6067:
[----:B------:R-:W-:-:S13]  /*1ab60*/  ISETP.NE.AND P0, PT, R3, 0x1, PT ;  /* 0x000000010300780c */ /* 0x000fda0003f05270 */
[----:B------:R-:W0:Y:S02]  /*1ab70*/  @P0 LDC.64 R4, c[0x0][0x9e8] ;  /* 0x00027a00ff040b82 */ /* 0x000e240000000a00 */
[----:B0-----:R-:W-:-:S05]  /*1ab80*/  @P0 IMAD.HI.U32 R4, R0, R4, RZ ;  /* 0x0000000400040227 */ /* 0x001fca00078e00ff */
[----:B------:R-:W-:-:S07]  /*1ab90*/  @P0 SHF.R.U32.HI R0, RZ, R5, R4 ;  /* 0x00000005ff000219 */ /* 0x000fce0000011604 */
.L_x_6068:
[----:B------:R-:W-:Y:S05]  /*1aba0*/  BSYNC B0 ;  /* 0x0000000000007941 */ /* 0x000fea0003800000 */
.L_x_6066:
[----:B------:R-:W-:-:S05]  /*1abb0*/  IMAD R5, R0, R3, R3 ;  /* 0x0000000300057224 */ /* 0x000fca00078e0203 */
[----:B------:R-:W-:-:S07]  /*1abc0*/  VIMNMX R2, R2, R5, PT ;  /* 0x0000000502027248 */ /* 0x000fce0003fe0100 */
.L_x_6065:
[----:B------:R-:W-:Y:S01]  /*1abd0*/  VIADD R2, R2, 0x3f ;  /* 0x0000003f02027836 */ /* 0x000fe20000000000 */
[----:B------:R-:W0:Y:S01]  /*1abe0*/  @P1 LDC R7, c[0x0][0x450] ;  /* 0x00011400ff071b82 */ /* 0x000e220000000800 */
[----:B------:R-:W-:-:S03]  /*1abf0*/  ULDC UR4, c[0x0][0x9dc] ;  /* 0x0002770000047ab9 */ /* 0x000fc60000000800 */
[----:B------:R-:W-:-:S04]  /*1ac00*/  SHF.R.S32.HI R5, RZ, 0x1f, R2 ;  /* 0x0000001fff057819 */ /* 0x000fc80000011402 */
[----:B------:R-:W-:-:S04]  /*1ac10*/  LEA.HI R5, R5, R2, RZ, 0x6 ;  /* 0x0000000205057211 */ /* 0x000fc800078f30ff */
[----:B------:R-:W-:Y:S02]  /*1ac20*/  SHF.R.S32.HI R0, RZ, 0x6, R5 ;  /* 0x00000006ff007819 */ /* 0x000fe40000011405 */
[----:B------:R-:W1:Y:S02]  /*1ac30*/  @P1 LDC R5, c[0x0][0x44c] ;  /* 0x00011300ff051b82 */ /* 0x000e640000000800 */
[----:B------:R-:W-:-:S05]  /*1ac40*/  VIMNMX R29, R9, R0, PT ;  /* 0x00000000091d7248 */ /* 0x000fca0003fe0100 */
[----:B------:R2:W-:Y:S01]  /*1ac50*/  STL [R1+0x18], R29 ;  /* 0x0000181d01007387 */ /* 0x0005e20000100800 */
[----:B-1----:R-:W-:-:S04]  /*1ac60*/  @P1 IMAD.HI.U32 R0, R32, R5, RZ ;  /* 0x0000000520001227 */ /* 0x002fc800078e00ff */
[----:B------:R-:W-:Y:S01]  /*1ac70*/  IMAD.MOV.U32 R5, RZ, RZ, R32 ;  /* 0x000000ffff057224 */ /* 0x000fe200078e0020 */
[----:B0-----:R-:W-:-:S05]  /*1ac80*/  @P1 SHF.R.U32.HI R5, RZ, R7, R0 ;  /* 0x00000007ff051219 */ /* 0x001fca0000011600 */
[----:B------:R-:W-:-:S04]  /*1ac90*/  IMAD.IADD R2, R8, 0x1, R5 ;  /* 0x0000000108027824 */ /* 0x000fc800078e0205 */
[----:B------:R-:W-:Y:S01]  /*1aca0*/  VIADD R0, R2, -UR4 ;  /* 0x8000000402007c36 */ /* 0x000fe20008000000 */
[----:B--2---:R-:W-:Y:S06]  /*1acb0*/  @!P2 BRA `(.L_x_6069) ;  /* 0x000000000044a947 */ /* 0x004fec0003800000 */
        /* <DEDUP_REMOVED lines=10> */
.L_x_6071:
[----:B------:R-:W-:-:S13]  /*1ad60*/  ISETP.NE.AND P0, PT, R3, 0x1, PT ;  /* 0x000000010300780c */ /* 0x000fda0003f05270 */
[----:B------:R-:W0:Y:S02]  /*1ad70*/  @P0 LDC.64 R4, c[0x0][0x9e8] ;  /* 0x00027a00ff040b82 */ /* 0x000e240000000a00 */
[----:B0-----:R-:W-:-:S05]  /*1ad80*/  @P0 IMAD.HI.U32 R4, R2, R4, RZ ;  /* 0x0000000402040227 */ /* 0x001fca00078e00ff */
[----:B------:R-:W-:-:S07]  /*1ad90*/  @P0 SHF.R.U32.HI R2, RZ, R5, R4 ;  /* 0x00000005ff020219 */ /* 0x000fce0000011604 */
.L_x_6072:
[----:B------:R-:W-:Y:S05]  /*1ada0*/  BSYNC B0 ;  /* 0x0000000000007941 */ /* 0x000fea0003800000 */
.L_x_6070:
[----:B------:R-:W-:-:S05]  /*1adb0*/  IMAD R3, R2, R3, RZ ;  /* 0x0000000302037224 */ /* 0x000fca00078e02ff */
[----:B------:R-:W-:-:S07]  /*1adc0*/  VIMNMX R0, R0, R3, !PT ;  /* 0x0000000300007248 */ /* 0x000fce0007fe0100 */
.L_x_6069:
[----:B------:R-:W-:Y:S01]  /*1add0*/  SHF.R.S32.HI R3, RZ, 0x1f, R0 ;  /* 0x0000001fff037819 */ /* 0x000fe20000011400 */
[----:B------:R-:W-:Y:S03]  /*1ade0*/  BSSY B7, `(.L_x_6073) ;  /* 0x000037c000077945 */ /* 0x000fe60003800000 */
[----:B------:R-:W-:-:S04]  /*1adf0*/  LEA.HI R3, R3, R0, RZ, 0x6 ;  /* 0x0000000003037211 */ /* 0x000fc800078f30ff */
[----:B------:R-:W-:-:S04]  /*1ae00*/  SHF.R.S32.HI R3, RZ, 0x6, R3 ;  /* 0x00000006ff037819 */ /* 0x000fc80000011403 */
[----:B------:R-:W-:-:S04]  /*1ae10*/  VIMNMX R34, RZ, R3, !PT ;  /* 0x00000003ff227248 */ /* 0x000fc80007fe0100 */
[----:B------:R-:W-:-:S13]  /*1ae20*/  ISETP.GT.AND P0, PT, R29, R34, PT ;  /* 0x000000221d00720c */ /* 0x000fda0003f04270 */
        /* <DEDUP_REMOVED lines=16> */
[----:B0-----:R-:W-:Y:S01]  /*1af30*/  IADD3 R16, R0, UR37, R7 ;  /* 0x0000002500107c10 */ /* 0x001fe2000fffe007 */
[----:B------:R-:W-:Y:S06]  /*1af40*/  BRA `(.L_x_6075) ;  /* 0x0000003400947947 */ /* 0x000fec0003800000 */
.L_x_6074:
        /* <DEDUP_REMOVED lines=20> */
.L_x_6077:
[----:B------:R-:W-:Y:S05]  /*1b090*/  BSYNC B6 ;  /* 0x0000000000067941 */ /* 0x000fea0003800000 */
.L_x_6076:
        /* <DEDUP_REMOVED lines=20> */
.L_x_6080:
        /* <DEDUP_REMOVED lines=15> */
.L_x_6079:
[----:B------:R-:W-:Y:S05]  /*1b2d0*/  BSYNC B6 ;  /* 0x0000000000067941 */ /* 0x000fea0003800000 */
.L_x_6078:
[----:B------:R-:W-:Y:S01]  /*1b2e0*/  ULDC.64 UR4, c[0x0][0x9f8] ;  /* 0x00027e0000047ab9 */ /* 0x000fe20000000a00 */
[----:B------:R-:W-:Y:S01]  /*1b2f0*/  IMAD.MOV.U32 R30, RZ, RZ, R19 ;  /* 0x000000ffff1e7224 */ /* 0x000fe200078e0013 */
[----:B------:R-:W-:Y:S01]  /*1b300*/  ISETP.NE.U32.AND P0, PT, RZ, UR4, PT ;  /* 0x00000004ff007c0c */ /* 0x000fe2000bf05070 */
[----:B------:R-:W0:Y:S01]  /*1b310*/  S2R R20, SR_TID.X ;  /* 0x0000000000147919 */ /* 0x000e220000002100 */
[----:B------:R-:W1:Y:S01]  /*1b320*/  LDC R11, c[0x0][0x430] ;  /* 0x00010c00ff0b7b82 */ /* 0x000e620000000800 */
[----:B------:R-:W-:Y:S01]  /*1b330*/  ULDC UR4, c[0x0][0x320] ;  /* 0x0000c80000047ab9 */ /* 0x000fe20000000800 */
[----:B------:R-:W-:-:S13]  /*1b340*/  ISETP.NE.AND.EX P0, PT, RZ, UR5, PT, P0 ;  /* 0x00000005ff007c0c */ /* 0x000fda000bf05300 */
[----:B------:R-:W2:Y:S01]  /*1b350*/  @P0 LDC.64 R2, c[0x0][0x9f8] ;  /* 0x00027e00ff020b82 */ /* 0x000ea20000000a00 */
[----:B0-----:R-:W-:Y:S01]  /*1b360*/  LOP3.LUT R20, R20, 0x7f, RZ, 0xc0, !PT ;  /* 0x0000007f14147812 */ /* 0x001fe200078ec0ff */
[----:B--2---:R-:W-:-:S05]  /*1b370*/  @P0 IMAD.WIDE R2, R19, 0x4, R2 ;  /* 0x0000000413020825 */ /* 0x004fca00078e0202 */
[----:B------:R0:W2:Y:S01]  /*1b380*/  @P0 LDG.E R30, desc[UR42][R2.64] ;  /* 0x0000002a021e0981 */ /* 0x0000a2000c1e1900 */
[----:B------:R-:W-:Y:S01]  /*1b390*/  SHF.R.U32.HI R21, RZ, 0x3, R20 ;  /* 0x00000003ff157819 */ /* 0x000fe20000011614 */
[----:B------:R-:W-:Y:S01]  /*1b3a0*/  IMAD.MOV.U32 R37, RZ, RZ, RZ ;  /* 0x000000ffff257224 */ /* 0x000fe200078e00ff */
[----:B-1----:R-:W-:Y:S01]  /*1b3b0*/  ISETP.NE.AND P1, PT, R11, 0x1, PT ;  /* 0x000000010b00780c */ /* 0x002fe20003f25270 */
[----:B------:R-:W1:Y:S01]  /*1b3c0*/  S2R R20, SR_TID.X ;  /* 0x0000000000147919 */ /* 0x000e620000002100 */
[----:B------:R-:W-:Y:S02]  /*1b3d0*/  LEA R0, R29, 0xffffffc0, 0x6 ;  /* 0xffffffc01d007811 */ /* 0x000fe400078e30ff */
[----:B------:R-:W-:Y:S01]  /*1b3e0*/  LOP3.LUT R22, R22, 0xffffffbf, RZ, 0xc0, !PT ;  /* 0xffffffbf16167812 */ /* 0x000fe200078ec0ff */
[----:B------:R-:W3:Y:S08]  /*1b3f0*/  S2R R12, SR_TID.X ;  /* 0x00000000000c7919 */ /* 0x000ef00000002100 */
[----:B0-----:R-:W0:Y:S08]  /*1b400*/  @P1 LDC R3, c[0x0][0x434] ;  /* 0x00010d00ff031b82 */ /* 0x001e300000000800 */
[----:B------:R-:W4:Y:S01]  /*1b410*/  @P1 LDC R2, c[0x0][0x438] ;  /* 0x00010e00ff021b82 */ /* 0x000f220000000800 */
[----:B-1----:R-:W-:-:S02]  /*1b420*/  IMAD.SHL.U32 R20, R20, 0x10, RZ ;  /* 0x0000001014147824 */ /* 0x002fc400078e00ff */
[----:B---3--:R-:W-:-:S03]  /*1b430*/  IMAD.SHL.U32 R12, R12, 0x8, RZ ;  /* 0x000000080c0c7824 */ /* 0x008fc600078e00ff */
[----:B------:R-:W-:Y:S02]  /*1b440*/  LOP3.LUT R20, R21, 0x70, R20, 0xf8, !PT ;  /* 0x0000007015147812 */ /* 0x000fe400078ef814 */
[----:B------:R-:W1:Y:S01]  /*1b450*/  S2R R21, SR_TID.X ;  /* 0x0000000000157919 */ /* 0x000e620000002100 */
[----:B------:R-:W-:Y:S02]  /*1b460*/  LOP3.LUT R12, R12, 0x38, RZ, 0xc0, !PT ;  /* 0x000000380c0c7812 */ /* 0x000fe400078ec0ff */
[----:B------:R-:W-:-:S04]  /*1b470*/  IMAD.IADD R4, R20, 0x1, R0 ;  /* 0x0000000114047824 */ /* 0x000fc800078e0200 */
[C---:B------:R-:W-:Y:S01]  /*1b480*/  IMAD.IADD R9, R4.reuse, 0x1, R33 ;  /* 0x0000000104097824 */ /* 0x040fe200078e0221 */
[----:B------:R-:W-:-:S03]  /*1b490*/  ISETP.GE.AND P0, PT, R4, R17, PT ;  /* 0x000000110400720c */ /* 0x000fc60003f06270 */
[----:B0-----:R-:W-:Y:S01]  /*1b4a0*/  @P1 IMAD.HI.U32 R3, R9, R3, RZ ;  /* 0x0000000309031227 */ /* 0x001fe200078e00ff */
[----:B------:R-:W-:-:S03]  /*1b4b0*/  ISETP.GT.U32.OR P0, PT, R20, 0x3f, P0 ;  /* 0x0000003f1400780c */ /* 0x000fc60000704470 */
[----:B------:R-:W-:Y:S01]  /*1b4c0*/  IMAD.MOV.U32 R8, RZ, RZ, R9 ;  /* 0x000000ffff087224 */ /* 0x000fe200078e0009 */
[----:B----4-:R-:W-:Y:S02]  /*1b4d0*/  @P1 SHF.R.U32.HI R8, RZ, R2, R3 ;  /* 0x00000002ff081219 */ /* 0x010fe40000011603 */
[----:B------:R-:W-:-:S04]  /*1b4e0*/  ISETP.GE.AND P1, PT, R12, UR4, PT ;  /* 0x000000040c007c0c */ /* 0x000fc8000bf26270 */
[----:B------:R-:W-:-:S03]  /*1b4f0*/  SEL R4, RZ, 0x1, P1 ;  /* 0x00000001ff047807 */ /* 0x000fc60000800000 */
[----:B------:R-:W0:Y:S01]  /*1b500*/  @!P0 LDC.64 R2, c[0x0][0x428] ;  /* 0x00010a00ff028b82 */ /* 0x000e220000000a00 */
[----:B-1----:R-:W-:-:S05]  /*1b510*/  IMAD.SHL.U32 R21, R21, 0x8, RZ ;  /* 0x0000000815157824 */ /* 0x002fca00078e00ff */
[----:B------:R-:W-:-:S04]  /*1b520*/  LOP3.LUT R21, R21, 0x38, RZ, 0xc0, !PT ;  /* 0x0000003815157812 */ /* 0x000fc800078ec0ff */
[----:B------:R-:W-:-:S04]  /*1b530*/  LOP3.LUT R21, R21, 0x40, RZ, 0xfc, !PT ;  /* 0x0000004015157812 */ /* 0x000fc800078efcff */
[----:B------:R-:W-:Y:S02]  /*1b540*/  ISETP.GE.AND P2, PT, R21, UR4, PT ;  /* 0x0000000415007c0c */ /* 0x000fe4000bf46270 */
[----:B------:R-:W1:Y:S02]  /*1b550*/  S2R R21, SR_TID.X ;  /* 0x0000000000157919 */ /* 0x000e640000002100 */
[----:B------:R-:W-:-:S05]  /*1b560*/  SEL R10, RZ, 0xffffffff, P2 ;  /* 0xffffffffff0a7807 */ /* 0x000fca0001000000 */
[----:B------:R-:W-:-:S04]  /*1b570*/  IMAD.SHL.U32 R10, R10, 0x2, RZ ;  /* 0x000000020a0a7824 */ /* 0x000fc800078e00ff */
[----:B------:R-:W-:Y:S02]  /*1b580*/  @P2 LOP3.LUT R22, R22, 0x40, RZ, 0xfc, !PT ;  /* 0x0000004016162812 */ /* 0x000fe400078efcff */
[----:B------:R-:W-:Y:S02]  /*1b590*/  LOP3.LUT R10, R10, 0x2, R4, 0xe2, !PT ;  /* 0x000000020a0a7812 */ /* 0x000fe400078ee204 */
[----:B------:R-:W-:Y:S01]  /*1b5a0*/  LOP3.LUT R22, R22, 0xffffff7f, RZ, 0xc0, !PT ;  /* 0xffffff7f16167812 */ /* 0x000fe200078ec0ff */
[----:B------:R-:W3:Y:S03]  /*1b5b0*/  @!P0 LDC.64 R4, c[0x0][0x418] ;  /* 0x00010600ff048b82 */ /* 0x000ee60000000a00 */
[----:B------:R-:W-:-:S04]  /*1b5c0*/  @P1 LOP3.LUT R22, R22, 0x80, RZ, 0xfc, !PT ;  /* 0x0000008016161812 */ /* 0x000fc800078efcff */
[----:B------:R-:W-:Y:S01]  /*1b5d0*/  LOP3.LUT R22, R22, 0xffffffdf, RZ, 0xc0, !PT ;  /* 0xffffffdf16167812 */ /* 0x000fe200078ec0ff */
[----:B-1----:R-:W-:-:S05]  /*1b5e0*/  IMAD.SHL.U32 R21, R21, 0x8, RZ ;  /* 0x0000000815157824 */ /* 0x002fca00078e00ff */
[----:B------:R-:W-:-:S04]  /*1b5f0*/  LOP3.LUT R21, R21, 0x38, RZ, 0xc0, !PT ;  /* 0x0000003815157812 */ /* 0x000fc800078ec0ff */
[C---:B------:R-:W-:Y:S02]  /*1b600*/  LOP3.LUT R27, R21.reuse, 0x80, RZ, 0xfc, !PT ;  /* 0x00000080151b7812 */ /* 0x040fe400078efcff */
[----:B------:R-:W-:Y:S02]  /*1b610*/  LOP3.LUT R21, R21, 0xc0, RZ, 0xfc, !PT ;  /* 0x000000c015157812 */ /* 0x000fe400078efcff */
[----:B------:R-:W-:Y:S02]  /*1b620*/  ISETP.GE.AND P2, PT, R27, UR4, PT ;  /* 0x000000041b007c0c */ /* 0x000fe4000bf46270 */
[----:B------:R-:W1:Y:S01]  /*1b630*/  S2R R27, SR_TID.X ;  /* 0x00000000001b7919 */ /* 0x000e620000002100 */
[----:B------:R-:W-:Y:S02]  /*1b640*/  ISETP.GE.AND P1, PT, R21, UR4, PT ;  /* 0x0000000415007c0c */ /* 0x000fe4000bf26270 */
[----:B------:R-:W-:Y:S01]  /*1b650*/  SEL R6, RZ, 0x4, P2 ;  /* 0x00000004ff067807 */ /* 0x000fe20001000000 */
[----:B------:R-:W4:Y:S01]  /*1b660*/  S2R R21, SR_TID.X ;  /* 0x0000000000157919 */ /* 0x000f220000002100 */
[----:B------:R-:W-:-:S04]  /*1b670*/  SEL R7, RZ, 0x8, P1 ;  /* 0x00000008ff077807 */ /* 0x000fc80000800000 */
[----:B------:R-:W-:Y:S01]  /*1b680*/  LOP3.LUT R10, R7, R10, R6, 0xfe, !PT ;  /* 0x0000000a070a7212 */ /* 0x000fe200078efe06 */
[--C-:B------:R-:W-:Y:S01]  /*1b690*/  @!P0 IMAD.MOV.U32 R6, RZ, RZ, R8.reuse ;  /* 0x000000ffff068224 */ /* 0x100fe200078e0008 */
[----:B------:R-:W-:Y:S02]  /*1b6a0*/  @!P0 SHF.R.S32.HI R7, RZ, 0x1f, R8 ;  /* 0x0000001fff078819 */ /* 0x000fe40000011408 */
[----:B------:R-:W-:-:S04]  /*1b6b0*/  @P2 LOP3.LUT R22, R22, 0x20, RZ, 0xfc, !PT ;  /* 0x0000002016162812 */ /* 0x000fc800078efcff */
[----:B------:R-:W-:-:S04]  /*1b6c0*/  LOP3.LUT R22, R22, 0xffffffef, RZ, 0xc0, !PT ;  /* 0xffffffef16167812 */ /* 0x000fc800078ec0ff */
[----:B------:R-:W-:Y:S01]  /*1b6d0*/  @P1 LOP3.LUT R22, R22, 0x10, RZ, 0xfc, !PT ;  /* 0x0000001016161812 */ /* 0x000fe200078efcff */
[----:B-1----:R-:W-:Y:S02]  /*1b6e0*/  IMAD.SHL.U32 R27, R27, 0x8, RZ ;  /* 0x000000081b1b7824 */ /* 0x002fe400078e00ff */
[----:B----4-:R-:W-:-:S03]  /*1b6f0*/  IMAD.SHL.U32 R21, R21, 0x8, RZ ;  /* 0x0000000815157824 */ /* 0x010fc600078e00ff */
[----:B------:R-:W-:-:S04]  /*1b700*/  LOP3.LUT R27, R27, 0x38, RZ, 0xc0, !PT ;  /* 0x000000381b1b7812 */ /* 0x000fc800078ec0ff */
[----:B------:R-:W-:Y:S02]  /*1b710*/  LOP3.LUT R13, R27, 0x180, RZ, 0xfc, !PT ;  /* 0x000001801b0d7812 */ /* 0x000fe400078efcff */
[----:B------:R-:W-:-:S04]  /*1b720*/  LOP3.LUT R21, R21, 0x38, RZ, 0xc0, !PT ;  /* 0x0000003815157812 */ /* 0x000fc800078ec0ff */
[----:B------:R-:W-:-:S04]  /*1b730*/  LOP3.LUT R14, R21, 0x100, RZ, 0xfc, !PT ;  /* 0x00000100150e7812 */ /* 0x000fc800078efcff */
[----:B------:R-:W-:Y:S02]  /*1b740*/  ISETP.GE.AND P3, PT, R14, UR4, PT ;  /* 0x000000040e007c0c */ /* 0x000fe4000bf66270 */
[----:B------:R-:W-:Y:S02]  /*1b750*/  LOP3.LUT R15, R21, 0x1c0, RZ, 0xfc, !PT ;  /* 0x000001c0150f7812 */ /* 0x000fe400078efcff */
[----:B------:R-:W-:-:S09]  /*1b760*/  LOP3.LUT R22, R22, 0xfffffff7, RZ, 0xc0, !PT ;  /* 0xfffffff716167812 */ /* 0x000fd200078ec0ff */
[----:B------:R-:W-:-:S04]  /*1b770*/  @P3 LOP3.LUT R22, R22, 0x8, RZ, 0xfc, !PT ;  /* 0x0000000816163812 */ /* 0x000fc800078efcff */
[----:B------:R-:W-:Y:S01]  /*1b780*/  LOP3.LUT R22, R22, 0xfffffffb, RZ, 0xc0, !PT ;  /* 0xfffffffb16167812 */ /* 0x000fe200078ec0ff */
[----:B------:R-:W-:Y:S01]  /*1b790*/  UMOV UR5, 0xffffffff ;  /* 0xffffffff00057882 */ /* 0x000fe20000000000 */
[----:B--2---:R-:W-:Y:S01]  /*1b7a0*/  SHF.R.S32.HI R35, RZ, 0x1f, R30 ;  /* 0x0000001fff237819 */ /* 0x004fe2000001141e */
[----:B0-----:R-:W-:-:S04]  /*1b7b0*/  @!P0 IMAD.WIDE.U32 R6, R30, R2, R6 ;  /* 0x000000021e068225 */ /* 0x001fc800078e0006 */
[----:B------:R-:W-:Y:S01]  /*1b7c0*/  @!P0 IMAD R2, R35, R2, RZ ;  /* 0x0000000223028224 */ /* 0x000fe200078e02ff */
[----:B---3--:R-:W-:-:S03]  /*1b7d0*/  @!P0 LEA R4, P1, R6, R4, 0x2 ;  /* 0x0000000406048211 */ /* 0x008fc600078210ff */
[----:B------:R-:W-:-:S04]  /*1b7e0*/  @!P0 IMAD R3, R30, R3, R2 ;  /* 0x000000031e038224 */ /* 0x000fc800078e0202 */
[----:B------:R-:W-:-:S05]  /*1b7f0*/  @!P0 IMAD.IADD R3, R7, 0x1, R3 ;  /* 0x0000000107038824 */ /* 0x000fca00078e0203 */
[----:B------:R-:W-:-:S05]  /*1b800*/  @!P0 LEA.HI.X R5, R6, R5, R3, 0x2, P1 ;  /* 0x0000000506058211 */ /* 0x000fca00008f1403 */
[----:B------:R0:W5:Y:S01]  /*1b810*/  @!P0 LDG.E R37, desc[UR42][R4.64] ;  /* 0x0000002a04258981 */ /* 0x000162000c1e1900 */
[----:B------:R-:W-:Y:S02]  /*1b820*/  ISETP.GE.AND P0, PT, R13, UR4, PT ;  /* 0x000000040d007c0c */ /* 0x000fe4000bf06270 */
[----:B------:R-:W-:Y:S02]  /*1b830*/  LOP3.LUT R13, R21, 0x140, RZ, 0xfc, !PT ;  /* 0x00000140150d7812 */ /* 0x000fe400078efcff */
[----:B------:R-:W-:Y:S02]  /*1b840*/  SEL R3, RZ, 0x40, P0 ;  /* 0x00000040ff037807 */ /* 0x000fe40000000000 */
[----:B------:R-:W-:Y:S02]  /*1b850*/  ISETP.GE.AND P2, PT, R13, UR4, PT ;  /* 0x000000040d007c0c */ /* 0x000fe4000bf46270 */
[----:B------:R-:W-:Y:S01]  /*1b860*/  ISETP.GE.AND P0, PT, R15, UR4, PT ;  /* 0x000000040f007c0c */ /* 0x000fe2000bf06270 */
[----:B------:R-:W-:Y:S01]  /*1b870*/  ULDC UR4, c[0x0][0x2f4] ;  /* 0x0000bd0000047ab9 */ /* 0x000fe20000000800 */
[----:B0-----:R-:W-:-:S02]  /*1b880*/  SEL R4, RZ, 0x10, P3 ;  /* 0x00000010ff047807 */ /* 0x001fc40001800000 */
[----:B------:R-:W-:Y:S02]  /*1b890*/  SEL R5, RZ, 0x20, P2 ;  /* 0x00000020ff057807 */ /* 0x000fe40001000000 */
[----:B------:R-:W-:Y:S02]  /*1b8a0*/  SEL R2, RZ, 0x80, P0 ;  /* 0x00000080ff027807 */ /* 0x000fe40000000000 */
[----:B------:R-:W-:Y:S02]  /*1b8b0*/  LOP3.LUT R4, R5, R10, R4, 0xfe, !PT ;  /* 0x0000000a05047212 */ /* 0x000fe400078efe04 */
[----:B------:R-:W-:Y:S02]  /*1b8c0*/  ISETP.GE.AND P0, PT, R12, UR4, PT ;  /* 0x000000040c007c0c */ /* 0x000fe4000bf06270 */
[----:B------:R-:W-:Y:S01]  /*1b8d0*/  LOP3.LUT R6, R4, R3, RZ, 0xfc, !PT ;  /* 0x0000000304067212 */ /* 0x000fe200078efcff */
[----:B------:R-:W-:Y:S01]  /*1b8e0*/  IMAD.MOV R3, RZ, RZ, -R8 ;  /* 0x000000ffff037224 */ /* 0x000fe200078e0a08 */
[----:B------:R-:W-:-:S03]  /*1b8f0*/  @P2 LOP3.LUT R22, R22, 0x4, RZ, 0xfc, !PT ;  /* 0x0000000416162812 */ /* 0x000fc600078efcff */
[----:B------:R-:W-:Y:S01]  /*1b900*/  IMAD R3, R11, R3, R9 ;  /* 0x000000030b037224 */ /* 0x000fe200078e0209 */
[----:B------:R0:W-:Y:S01]  /*1b910*/  STL [R1+0x2c], R6 ;  /* 0x00002c0601007387 */ /* 0x0001e20000100800 */
[----:B------:R-:W-:-:S03]  /*1b920*/  LOP3.LUT R22, R22, 0xfffffffd, RZ, 0xc0, !PT ;  /* 0xfffffffd16167812 */ /* 0x000fc600078ec0ff */
[----:B------:R0:W-:Y:S01]  /*1b930*/  STL [R1], R3 ;  /* 0x0000000301007387 */ /* 0x0001e20000100800 */
[----:B------:R-:W-:Y:S01]  /*1b940*/  @P0 LOP3.LUT R22, R22, 0x2, RZ, 0xfc, !PT ;  /* 0x0000000216160812 */ /* 0x000fe200078efcff */
[----:B------:R-:W-:Y:S06]  /*1b950*/  BRA.DIV UR5, `(.L_x_6081) ;  /* 0x00000052051c7947 */ /* 0x000fec000b800000 */
.L_x_6195:
[----:B0-----:R-:W-:Y:S01]  /*1b960*/  IMAD.U32 R3, RZ, RZ, UR38 ;  /* 0x00000026ff037e24 */ /* 0x001fe2000f8e00ff */
[----:B------:R-:W-:Y:S02]  /*1b970*/  LOP3.LUT R2, R6, R2, RZ, 0xfc, !PT ;  /* 0x0000000206027212 */ /* 0x000fe400078efcff */
[----:B------:R-:W-:Y:S02]  /*1b980*/  ISETP.GT.U32.AND P1, PT, R20, 0x3f, PT ;  /* 0x0000003f1400780c */ /* 0x000fe40003f24070 */
[----:B------:R-:W-:Y:S01]  /*1b990*/  ISETP.NE.AND P0, PT, R3, 0x3, PT ;  /* 0x000000030300780c */ /* 0x000fe20003f05270 */
[----:B------:R0:W-:Y:S01]  /*1b9a0*/  STL [R1+0xc], R2 ;  /* 0x00000c0201007387 */ /* 0x0001e20000100800 */
[----:B------:R-:W-:Y:S02]  /*1b9b0*/  LOP3.LUT R22, R22, 0xfffffbff, RZ, 0xc0, !PT ;  /* 0xfffffbff16167812 */ /* 0x000fe400078ec0ff */
[----:B------:R-:W-:-:S09]  /*1b9c0*/  SHF.R.S32.HI R29, RZ, 0x1f, R18 ;  /* 0x0000001fff1d7819 */ /* 0x000fd20000011412 */
[----:B------:R-:W-:-:S04]  /*1b9d0*/  @P0 LOP3.LUT R22, R22, 0x400, RZ, 0xfc, !PT ;  /* 0x0000040016160812 */ /* 0x000fc800078efcff */
[----:B------:R-:W-:-:S04]  /*1b9e0*/  LOP3.LUT R22, R22, 0xfffffffe, RZ, 0xc0, !PT ;  /* 0xfffffffe16167812 */ /* 0x000fc800078ec0ff */
[----:B------:R-:W-:Y:S01]  /*1b9f0*/  @P1 LOP3.LUT R22, R22, 0x1, RZ, 0xfc, !PT ;  /* 0x0000000116161812 */ /* 0x000fe200078efcff */
[----:B0-----:R-:W-:Y:S06]  /*1ba00*/  @!P0 BRA `(.L_x_6082) ;  /* 0x0000000000048947 */ /* 0x001fec0003800000 */
[----:B------:R-:W-:Y:S01]  /*1ba10*/  BPT.TRAP 0x1 ;  /* 0x000000040000795c */ /* 0x000fe20000300000 */
.L_x_6082:
[----:B------:R-:W0:Y:S01]  /*1ba20*/  S2R R2, SR_TID.X ;  /* 0x0000000000027919 */ /* 0x000e220000002100 */
[----:B------:R-:W-:Y:S01]  /*1ba30*/  IMAD R27, R25, 0x8, R23 ;  /* 0x00000008191b7824 */ /* 0x000fe200078e0217 */
[----:B------:R-:W-:Y:S01]  /*1ba40*/  BSSY B0, `(.L_x_6083) ;  /* 0x0000007000007945 */ /* 0x000fe20003800000 */
[----:B0-----:R-:W-:-:S04]  /*1ba50*/  LOP3.LUT R2, R2, 0x7f, RZ, 0xc0, !PT ;  /* 0x0000007f02027812 */ /* 0x001fc800078ec0ff */
[----:B------:R-:W-:-:S04]  /*1ba60*/  SHF.R.U32.HI R2, RZ, 0x3, R2 ;  /* 0x00000003ff027819 */ /* 0x000fc80000011602 */
[----:B------:R-:W-:Y:S02]  /*1ba70*/  IADD3 R17, -R2, R17, -R0 ;  /* 0x0000001102117210 */ /* 0x000fe40007ffe900 */
[----:B------:R-:W-:-:S04]  /*1ba80*/  SHF.L.U32 R0, R26, 0x1f, RZ ;  /* 0x0000001f1a007819 */ /* 0x000fc800000006ff */
[----:B------:R-:W0:Y:S02]  /*1ba90*/  SYNCS.PHASECHK.TRANS64.TRYWAIT P0, [R27+URZ+0x28c40], R0 ;  /* 0x028c40001b0075a7 */ /* 0x000e24000800017f */
[----:B0-----:R-:W-:Y:S05]  /*1baa0*/  @!P0 BRA `(.L_x_6084) ;  /* 0x0000004c00fc8947 */ /* 0x001fea0003800000 */
.L_x_6196:
[----:B------:R-:W-:Y:S05]  /*1bab0*/  BSYNC B0 ;  /* 0x0000000000007941 */ /* 0x000fea0003800000 */
.L_x_6083:
        /* <DEDUP_REMOVED lines=63> */
.L_x_6206:
        /* <DEDUP_REMOVED lines=10> */
.L_x_6086:
        /* <DEDUP_REMOVED lines=11> */
.L_x_6087:
[----:B------:R1:W5:Y:S01]  /*1c000*/  LDL R4, [R1+0xc] ;  /* 0x00000c0001047983 */ /* 0x0003620000100800 */
[----:B------:R1:W-:Y:S02]  /*1c010*/  SYNCS.ARRIVE.TRANS64.A1T0 RZ, [R27+URZ+0x28c30], RZ ;  /* 0x028c30ff1bff79a7 */ /* 0x0003e4000810003f */
[----:B------:R-:W-:Y:S05]  /*1c020*/  WARPSYNC.ALL ;  /* 0x0000000000007948 */ /* 0x000fea0003800000 */
[----:B------:R-:W-:Y:S01]  /*1c030*/  ULDC.64 UR4, c[0x0][0xa00] ;  /* 0x0002800000047ab9 */ /* 0x000fe20000000a00 */
[----:B------:R-:W-:Y:S01]  /*1c040*/  VIADD R0, R23, 0x20400 ;  /* 0x0002040017007836 */ /* 0x000fe20000000000 */
[----:B------:R-:W-:Y:S01]  /*1c050*/  BAR.SYNC.DEFER_BLOCKING 0x8, 0x100 ;  /* 0x0204000000007b1d */ /* 0x000fe20000010000 */
[----:B------:R-:W-:Y:S02]  /*1c060*/  ISETP.NE.U32.AND P0, PT, RZ, UR4, PT ;  /* 0x00000004ff007c0c */ /* 0x000fe4000bf05070 */
[----:B0-----:R-:W-:-:S02]  /*1c070*/  SHF.R.S32.HI R2, RZ, 0x1f, R19 ;  /* 0x0000001fff027819 */ /* 0x001fc40000011413 */
[----:B------:R-:W-:Y:S01]  /*1c080*/  ISETP.NE.AND.EX P0, PT, RZ, UR5, PT, P0 ;  /* 0x00000005ff007c0c */ /* 0x000fe2000bf05300 */
[----:B------:R-:W-:Y:S01]  /*1c090*/  ULDC.64 UR4, c[0x0][0x298] ;  /* 0x0000a60000047ab9 */ /* 0x000fe20000000a00 */
[----:B------:R-:W-:Y:S01]  /*1c0a0*/  LOP3.LUT P1, RZ, R0, 0x3ff, RZ, 0xc0, !PT ;  /* 0x000003ff00ff7812 */ /* 0x000fe2000782c0ff */
[----:B------:R-:W-:Y:S01]  /*1c0b0*/  BSSY B6, `(.L_x_6088) ;  /* 0x000001f000067945 */ /* 0x000fe20003800000 */
[----:B------:R-:W-:Y:S02]  /*1c0c0*/  SHF.R.S32.HI R0, RZ, 0x1f, R31 ;  /* 0x0000001fff007819 */ /* 0x000fe4000001141f */
[----:B------:R-:W-:Y:S02]  /*1c0d0*/  SEL R3, R2, RZ, !P0 ;  /* 0x000000ff02037207 */ /* 0x000fe40004000000 */
[----:B------:R-:W-:Y:S01]  /*1c0e0*/  SEL R2, R19, RZ, !P0 ;  /* 0x000000ff13027207 */ /* 0x000fe20004000000 */
[----:B------:R-:W-:Y:S02]  /*1c0f0*/  IMAD R0, R0, UR4, RZ ;  /* 0x0000000400007c24 */ /* 0x000fe4000f8e02ff */
[----:B------:R-:W-:Y:S02]  /*1c100*/  STL [R1+0x3c], R3 ;  /* 0x00003c0301007387 */ /* 0x000fe40000100800 */
[----:B------:R-:W-:-:S02]  /*1c110*/  IMAD R0, R31, UR5, R0 ;  /* 0x000000051f007c24 */ /* 0x000fc4000f8e0200 */
[----:B------:R0:W-:Y:S02]  /*1c120*/  STL [R1+0x20], R2 ;  /* 0x0000200201007387 */ /* 0x0001e40000100800 */
[----:B0-----:R-:W-:-:S04]  /*1c130*/  IMAD.WIDE.U32 R2, R31, UR4, RZ ;  /* 0x000000041f027c25 */ /* 0x001fc8000f8e00ff */
[----:B------:R-:W-:Y:S01]  /*1c140*/  IMAD.IADD R0, R3, 0x1, R0 ;  /* 0x0000000103007824 */ /* 0x000fe200078e0200 */
[----:B------:R0:W-:Y:S04]  /*1c150*/  STL.64 [R1+0x10], R2 ;  /* 0x0000100201007387 */ /* 0x0001e80000100a00 */
[----:B------:R0:W-:Y:S01]  /*1c160*/  STL [R1+0x38], R0 ;  /* 0x0000380001007387 */ /* 0x0001e20000100800 */
[----:B-----5:R-:W-:-:S04]  /*1c170*/  PRMT R31, R4, 0x8880, RZ ;  /* 0x00008880041f7816 */ /* 0x020fc800000000ff */
[----:B------:R-:W-:Y:S01]  /*1c180*/  PRMT R31, R31, 0x7710, RZ ;  /* 0x000077101f1f7816 */ /* 0x000fe200000000ff */
[----:B------:R-:W-:Y:S06]  /*1c190*/  @!P1 BRA `(.L_x_6089) ;  /* 0x0000000000409947 */ /* 0x000fec0003800000 */
        /* <DEDUP_REMOVED lines=16> */
.L_x_6089:
[----:B------:R-:W-:Y:S05]  /*1c2a0*/  BSYNC B6 ;  /* 0x0000000000067941 */ /* 0x000fea0003800000 */
.L_x_6088:
[----:B0-----:R-:W2:Y:S01]  /*1c2b0*/  LDL.LU R0, [R1+0x38] ;  /* 0x0000380001007983 */ /* 0x001ea20000300800 */
        /* <DEDUP_REMOVED lines=27> */
[----:B------:R-:W-:Y:S02]  /*1c470*/  IMAD.IADD R0, R20, 0x1, R32 ;  /* 0x0000000114007824 */ /* 0x000fe400078e0220 */
        /* <DEDUP_REMOVED lines=31> */
[----:B------:R-:W-:Y:S01]  /*1c670*/  IMAD.IADD R32, R10, 0x1, R32 ;  /* 0x000000010a207824 */ /* 0x000fe200078e0220 */
        /* <DEDUP_REMOVED lines=31> */
.L_x_6215:
        /* <DEDUP_REMOVED lines=10> */
.L_x_6091:
        /* <DEDUP_REMOVED lines=18> */
.L_x_6216:
[----:B------:R-:W-:Y:S05]  /*1ca30*/  BSYNC B0 ;  /* 0x0000000000007941 */ /* 0x000fea0003800000 */
.L_x_6092:
[----:B------:R-:W-:-:S05]  /*1ca40*/  IMAD.U32 R2, RZ, RZ, UR38 ;  /* 0x00000026ff027e24 */ /* 0x000fca000f8e00ff */
[----:B------:R-:W-:-:S13]  /*1ca50*/  ISETP.NE.AND P0, PT, R2, 0x3, PT ;  /* 0x000000030200780c */ /* 0x000fda0003f05270 */
[----:B------:R-:W-:Y:S05]  /*1ca60*/  @!P0 BRA `(.L_x_6094) ;  /* 0x0000000000048947 */ /* 0x000fea0003800000 */
[----:B------:R-:W-:Y:S01]  /*1ca70*/  BPT.TRAP 0x1 ;  /* 0x000000040000795c */ /* 0x000fe20000300000 */
.L_x_6094:
[----:B0-----:R-:W-:Y:S01]  /*1ca80*/  SHF.L.U32 R0, R26, 0x1f, RZ ;  /* 0x0000001f1a007819 */ /* 0x001fe200000006ff */
[----:B------:R-:W-:Y:S03]  /*1ca90*/  BSSY B0, `(.L_x_6095) ;  /* 0x0000003000007945 */ /* 0x000fe60003800000 */
[----:B------:R-:W0:Y:S02]  /*1caa0*/  SYNCS.PHASECHK.TRANS64.TRYWAIT P0, [R27+URZ+0x28c60], R0 ;  /* 0x028c60001b0075a7 */ /* 0x000e24000800017f */
[----:B0-----:R-:W-:Y:S05]  /*1cab0*/  @!P0 BRA `(.L_x_6096) ;  /* 0x0000004800b48947 */ /* 0x001fea0003800000 */
.L_x_6217:
[----:B------:R-:W-:Y:S05]  /*1cac0*/  BSYNC B0 ;  /* 0x0000000000007941 */ /* 0x000fea0003800000 */
.L_x_6095:
        /* <DEDUP_REMOVED lines=29> */
[C---:B------:R-:W-:Y:S01]  /*1cca0*/  LOP3.LUT P3, RZ, R31.reuse, 0x8, RZ, 0xc0, !PT ;  /* 0x000000081fff7812 */ /* 0x040fe2000786c0ff */
        /* <DEDUP_REMOVED lines=82> */
.L_x_6227:
        /* <DEDUP_REMOVED lines=34> */
.L_x_6098:
        /* <DEDUP_REMOVED lines=11> */
.L_x_6099:
[----:B------:R-:W2:Y:S01]  /*1d4a0*/  LDL.LU R2, [R1+0x18] ;  /* 0x0000180001027983 */ /* 0x000ea20000300800 */
[----:B------:R1:W-:Y:S01]  /*1d4b0*/  SYNCS.ARRIVE.TRANS64.A1T0 RZ, [R27+URZ+0x28c50], RZ ;  /* 0x028c50ff1bff79a7 */ /* 0x0003e2000810003f */
[----:B------:R-:W-:Y:S01]  /*1d4c0*/  BSSY B0, `(.L_x_6100) ;  /* 0x00000f6000007945 */ /* 0x000fe20003800000 */
[----:B--2---:R-:W-:-:S05]  /*1d4d0*/  VIADD R7, R2, 0xfffffffe ;  /* 0xfffffffe02077836 */ /* 0x004fca0000000000 */
[----:B------:R-:W-:-:S13]  /*1d4e0*/  ISETP.GE.AND P0, PT, R7, R34, PT ;  /* 0x000000220700720c */ /* 0x000fda0003f06270 */
[----:B-1----:R-:W-:Y:S05]  /*1d4f0*/  @!P0 BRA `(.L_x_6101) ;  /* 0x0000000c00c88947 */ /* 0x002fea0003800000 */
[----:B------:R-:W2:Y:S04]  /*1d500*/  LDL.LU R3, [R1+0x2c] ;  /* 0x00002c0001037983 */ /* 0x000ea80000300800 */
[----:B------:R-:W3:Y:S01]  /*1d510*/  LDL.LU R2, [R1+0xc] ;  /* 0x00000c0001027983 */ /* 0x000ee20000300800 */
[----:B--2---:R-:W-:Y:S02]  /*1d520*/  LOP3.LUT R32, R3, 0x40, RZ, 0xc0, !PT ;  /* 0x0000004003207812 */ /* 0x004fe400078ec0ff */
[----:B---3--:R-:W-:Y:S02]  /*1d530*/  LOP3.LUT R31, R2, 0x80, RZ, 0xc0, !PT ;  /* 0x00000080021f7812 */ /* 0x008fe400078ec0ff */
[----:B------:R-:W-:Y:S02]  /*1d540*/  SHF.R.U32.HI R32, RZ, 0x2, R32 ;  /* 0x00000002ff207819 */ /* 0x000fe40000011620 */
[----:B------:R-:W-:-:S07]  /*1d550*/  SHF.R.U32.HI R31, RZ, 0x3, R31 ;  /* 0x00000003ff1f7819 */ /* 0x000fce000001161f */
.L_x_6114:
[----:B-1----:R-:W1:Y:S01]  /*1d560*/  S2R R2, SR_TID.X ;  /* 0x0000000000027919 */ /* 0x002e620000002100 */
[----:B0-----:R-:W0:Y:S01]  /*1d570*/  LDC R5, c[0x0][0x430] ;  /* 0x00010c00ff057b82 */ /* 0x001e220000000800 */
[----:B------:R-:W-:Y:S01]  /*1d580*/  IMAD R4, R7, 0x40, R33 ;  /* 0x0000004007047824 */ /* 0x000fe200078e0221 */
[----:B--2---:R-:W2:Y:S01]  /*1d590*/  S2R R8, SR_TID.X ;  /* 0x0000000000087919 */ /* 0x004ea20000002100 */
[----:B------:R-:W-:Y:S02]  /*1d5a0*/  IMAD.U32 R10, RZ, RZ, UR38 ;  /* 0x00000026ff0a7e24 */ /* 0x000fe4000f8e00ff */
        /* <DEDUP_REMOVED lines=34> */
[----:B------:R-:W-:Y:S01]  /*1d7d0*/  ISETP.GT.AND P3, PT, R2, R34, PT ;  /* 0x000000220200720c */ /* 0x000fe20003f64270 */
[----:B0-----:R-:W-:-:S12]  /*1d7e0*/  @!P1 BRA `(.L_x_6102) ;  /* 0x0000000000049947 */ /* 0x001fd80003800000 */
[----:B------:R-:W-:Y:S01]  /*1d7f0*/  BPT.TRAP 0x1 ;  /* 0x000000040000795c */ /* 0x000fe20000300000 */
.L_x_6102:
[----:B------:R-:W-:Y:S01]  /*1d800*/  IMAD R6, R25, 0x8, R23 ;  /* 0x0000000819067824 */ /* 0x000fe200078e0217 */
[----:B------:R-:W-:Y:S01]  /*1d810*/  SHF.L.U32 R17, R26, 0x1f, RZ ;  /* 0x0000001f1a117819 */ /* 0x000fe200000006ff */
[----:B------:R-:W-:Y:S01]  /*1d820*/  BSSY B1, `(.L_x_6103) ;  /* 0x0000004000017945 */ /* 0x000fe20003800000 */
[----:B------:R-:W-:Y:S02]  /*1d830*/  SHF.R.S32.HI R9, RZ, 0x1f, R5 ;  /* 0x0000001fff097819 */ /* 0x000fe40000011405 */
[----:B------:R-:W0:Y:S02]  /*1d840*/  SYNCS.PHASECHK.TRANS64.TRYWAIT P0, [R6+URZ+0x28c40], R17 ;  /* 0x028c4011060075a7 */ /* 0x000e24000800017f */
[----:B0-----:R-:W-:Y:S05]  /*1d850*/  @!P0 BRA `(.L_x_6104) ;  /* 0x00000044008c8947 */ /* 0x001fea0003800000 */
.L_x_6228:
[----:B------:R-:W-:Y:S05]  /*1d860*/  BSYNC B1 ;  /* 0x0000000000017941 */ /* 0x000fea0003800000 */
.L_x_6103:
        /* <DEDUP_REMOVED lines=42> */
.L_x_6238:
        /* <DEDUP_REMOVED lines=8> */
.L_x_6106:
        /* <DEDUP_REMOVED lines=11> */
.L_x_6107:
[----:B------:R2:W-:Y:S01]  /*1dc40*/  SYNCS.ARRIVE.TRANS64.A1T0 RZ, [R6+URZ+0x28c30], RZ ;  /* 0x028c30ff06ff79a7 */ /* 0x0005e2000810003f */
[----:B------:R-:W-:Y:S05]  /*1dc50*/  @!P2 BRA `(.L_x_6108) ;  /* 0x000000000004a947 */ /* 0x000fea0003800000 */
[----:B------:R-:W-:Y:S01]  /*1dc60*/  BPT.TRAP 0x1 ;  /* 0x000000040000795c */ /* 0x000fe20000300000 */
.L_x_6108:
[----:B------:R-:W3:Y:S01]  /*1dc70*/  SYNCS.PHASECHK.TRANS64.TRYWAIT P0, [R6+URZ+0x28c60], R17 ;  /* 0x028c6011060075a7 */ /* 0x000ee2000800017f */
[----:B------:R-:W-:Y:S04]  /*1dc80*/  BSSY B1, `(.L_x_6109) ;  /* 0x0000002000017945 */ /* 0x000fe80003800000 */
[----:B---3--:R-:W-:Y:S05]  /*1dc90*/  @!P0 BRA `(.L_x_6110) ;  /* 0x0000004400ac8947 */ /* 0x008fea0003800000 */
.L_x_6239:
[----:B------:R-:W-:Y:S05]  /*1dca0*/  BSYNC B1 ;  /* 0x0000000000017941 */ /* 0x000fea0003800000 */
.L_x_6109:
        /* <DEDUP_REMOVED lines=81> */
.L_x_6249:
        /* <DEDUP_REMOVED lines=25> */
.L_x_6112:
        /* <DEDUP_REMOVED lines=11> */
.L_x_6113:
[----:B------:R3:W-:Y:S01]  /*1e400*/  SYNCS.ARRIVE.TRANS64.A1T0 RZ, [R6+URZ+0x28c50], RZ ;  /* 0x028c50ff06ff79a7 */ /* 0x0007e2000810003f */
[----:B------:R-:W-:Y:S05]  /*1e410*/  @P3 BRA `(.L_x_6114) ;  /* 0xfffffff000503947 */ /* 0x000fea000383ffff */
.L_x_6101:
[----:B------:R-:W-:Y:S05]  /*1e420*/  BSYNC B0 ;  /* 0x0000000000007941 */ /* 0x000fea0003800000 */
.L_x_6100:
        /* <DEDUP_REMOVED lines=21> */
.L_x_6116:
[----:B------:R-:W-:Y:S05]  /*1e580*/  BSYNC B0 ;  /* 0x0000000000007941 */ /* 0x000fea0003800000 */
.L_x_6115:
[----:B------:R-:W-:-:S07]  /*1e590*/  SEL R25, R25, RZ, P0 ;  /* 0x000000ff19197207 */ /* 0x000fce0000000000 */
.L_x_6075:
[----:B------:R-:W-:Y:S05]  /*1e5a0*/  BSYNC B7 ;  /* 0x0000000000077941 */ /* 0x000fea0003800000 */
.L_x_6073:
        /* <DEDUP_REMOVED lines=11> */
.L_x_6117:
[----:B------:R-:W4:Y:S01]  /*1e660*/  S2R R8, SR_TID.X ;  /* 0x0000000000087919 */ /* 0x000f220000002100 */
[----:B------:R-:W-:Y:S01]  /*1e670*/  UMOV UR4, 0xffffffff ;  /* 0xffffffff00047882 */ /* 0x000fe20000000000 */
[----:B----4-:R-:W-:-:S04]  /*1e680*/  LOP3.LUT R8, R8, 0x1f, RZ, 0xc0, !PT ;  /* 0x0000001f08087812 */ /* 0x010fc800078ec0ff */
[----:B------:R-:W-:Y:S01]  /*1e690*/  ISETP.NE.AND P0, PT, R8, 0x1f, PT ;  /* 0x0000001f0800780c */ /* 0x000fe20003f05270 */
[----:B------:R-:W-:-:S12]  /*1e6a0*/  BRA.DIV UR4, `(.L_x_6119) ;  /* 0x0000004604187947 */ /* 0x000fd8000b800000 */
[----:B0-----:R-:W-:Y:S01]  /*1e6b0*/  IMAD.IADD R5, R19, 0x1, R8 ;  /* 0x0000000113057824 */ /* 0x001fe200078e0208 */
        /* <DEDUP_REMOVED lines=14> */
[----:B0-----:R-:W-:-:S05]  /*1e7a0*/  SEL R4, R14, RZ, P1 ;  /* 0x000000ff0e047207 */ /* 0x001fca0000800000 */
[----:B------:R-:W-:-:S05]  /*1e7b0*/  IMAD.IADD R4, R17, 0x1, R4 ;  /* 0x0000000111047824 */ /* 0x000fca00078e0204 */
        /* <DEDUP_REMOVED lines=14> */
.L_x_6259:
[----:B------:R-:W-:Y:S02]  /*1e8a0*/  ULDC UR4, c[0x0][0xc38] ;  /* 0x00030e0000047ab9 */ /* 0x000fe40000000800 */
[----:B------:R-:W-:-:S04]  /*1e8b0*/  IMAD.U32 R4, RZ, RZ, UR4 ;  /* 0x00000004ff047e24 */ /* 0x000fc8000f8e00ff */
[----:B--2---:R-:W-:-:S04]  /*1e8c0*/  IMAD R14, R14, R4, RZ ;  /* 0x000000040e0e7224 */ /* 0x004fc800078e02ff */
[----:B------:R-:W-:-:S05]  /*1e8d0*/  IMAD.IADD R5, R5, 0x1, R14 ;  /* 0x0000000105057824 */ /* 0x000fca00078e020e */
[----:B------:R-:W-:-:S13]  /*1e8e0*/  ISETP.GT.AND P6, PT, R5, R0, PT ;  /* 0x000000000500720c */ /* 0x000fda0003fc4270 */
[----:B------:R-:W-:Y:S05]  /*1e8f0*/  @P6 BRA `(.L_x_6120) ;  /* 0x00000000009c6947 */ /* 0x000fea0003800000 */
.L_x_6125:
[----:B------:R-:W2:Y:S01]  /*1e900*/  LDC R2, c[0x0][0xc3c] ;  /* 0x00030f00ff027b82 */ /* 0x000ea20000000800 */
[----:B------:R-:W-:-:S05]  /*1e910*/  VIADD R19, R19, 0x1f ;  /* 0x0000001f13137836 */ /* 0x000fca0000000000 */
[----:B--2---:R-:W-:-:S13]  /*1e920*/  ISETP.GE.AND P6, PT, R19, R2, PT ;  /* 0x000000021300720c */ /* 0x004fda0003fc6270 */
        /* <DEDUP_REMOVED lines=11> */
.L_x_6123:
[----:B------:R-:W-:Y:S05]  /*1e9e0*/  BSYNC B0 ;  /* 0x0000000000007941 */ /* 0x000fea0003800000 */
.L_x_6122:
        /* <DEDUP_REMOVED lines=18> */
.L_x_6267:
[----:B------:R-:W-:Y:S02]  /*1eb10*/  ULDC UR4, c[0x0][0xc38] ;  /* 0x00030e0000047ab9 */ /* 0x000fe40000000800 */
[----:B------:R-:W-:-:S04]  /*1eb20*/  IMAD.U32 R4, RZ, RZ, UR4 ;  /* 0x00000004ff047e24 */ /* 0x000fc8000f8e00ff */
[----:B--2---:R-:W-:-:S04]  /*1eb30*/  IMAD R14, R14, R4, RZ ;  /* 0x000000040e0e7224 */ /* 0x004fc800078e02ff */
[----:B------:R-:W-:-:S05]  /*1eb40*/  IMAD.IADD R5, R14, 0x1, R5 ;  /* 0x000000010e057824 */ /* 0x000fca00078e0205 */
[----:B------:R-:W-:-:S13]  /*1eb50*/  ISETP.GT.AND P6, PT, R5, R0, PT ;  /* 0x000000000500720c */ /* 0x000fda0003fc4270 */
[----:B------:R-:W-:Y:S05]  /*1eb60*/  @!P6 BRA `(.L_x_6125) ;  /* 0xfffffffc0064e947 */ /* 0x000fea000383ffff */
.L_x_6120:
        /* <DEDUP_REMOVED lines=8> */
.L_x_6271:
[----:B------:R-:W-:Y:S01]  /*1ebf0*/  ISETP.NE.AND P0, PT, R2, RZ, PT ;  /* 0x000000ff0200720c */ /* 0x000fe20003f05270 */
[----:B------:R-:W-:-:S12]  /*1ec00*/  IMAD.MOV.U32 R14, RZ, RZ, RZ ;  /* 0x000000ffff0e7224 */ /* 0x000fd800078e00ff */
[----:B------:R-:W-:Y:S05]  /*1ec10*/  @!P0 BRA `(.L_x_6127) ;  /* 0x0000000000108947 */ /* 0x000fea0003800000 */
[----:B------:R-:W-:Y:S01]  /*1ec20*/  UMOV UR4, 0xffffffff ;  /* 0xffffffff00047882 */ /* 0x000fe20000000000 */
[----:B------:R-:W-:Y:S02]  /*1ec30*/  VIADD R12, R6, 0xffffffff ;  /* 0xffffffff060c7836 */ /* 0x000fe40000000000 */
[----:B------:R-:W-:Y:S05]  /*1ec40*/  BRA.DIV UR4, `(.L_x_6128) ;  /* 0x0000004604d87947 */ /* 0x000fea000b800000 */
[----:B------:R4:W0:Y:S02]  /*1ec50*/  SHFL.IDX PT, R14, R3, R12, 0x1f ;  /* 0x00001f0c030e7589 */ /* 0x00082400000e0000 */
.L_x_6127:
[----:B0---4-:R-:W0:Y:S01]  /*1ec60*/  LDC.64 R2, c[0x0][0xc90] ;  /* 0x00032400ff027b82 */ /* 0x011e220000000a00 */
[----:B------:R-:W-:-:S04]  /*1ec70*/  IMAD.IADD R19, R6, 0x1, R19 ;  /* 0x0000000106137824 */ /* 0x000fc800078e0213 */
[----:B0-----:R-:W-:-:S05]  /*1ec80*/  IMAD.WIDE R2, R19, 0x4, R2 ;  /* 0x0000000413027825 */ /* 0x001fca00078e0202 */
[----:B--2---:R0:W3:Y:S01]  /*1ec90*/  LDG.E R6, desc[UR42][R2.64] ;  /* 0x0000002a02067981 */ /* 0x0040e2000c1e1900 */
[----:B------:R-:W-:-:S04]  /*1eca0*/  IMAD R16, R14, R4, R16 ;  /* 0x000000040e107224 */ /* 0x000fc800078e0210 */
[----:B------:R-:W-:Y:S02]  /*1ecb0*/  IMAD.IADD R0, R0, 0x1, -R16 ;  /* 0x0000000100007824 */ /* 0x000fe400078e0a10 */
[----:B0-----:R-:W-:Y:S02]  /*1ecc0*/  IMAD.MOV.U32 R2, RZ, RZ, RZ ;  /* 0x000000ffff027224 */ /* 0x001fe400078e00ff */
[----:B---3--:R-:W-:-:S05]  /*1ecd0*/  IMAD R5, R17, R6, RZ ;  /* 0x0000000611057224 */ /* 0x008fca00078e02ff */
[----:B------:R-:W-:-:S04]  /*1ece0*/  IABS R7, R5 ;  /* 0x0000000500077213 */ /* 0x000fc80000000000 */
[----:B------:R-:W0:Y:S08]  /*1ecf0*/  I2F.RP R8, R7 ;  /* 0x0000000700087306 */ /* 0x000e300000209400 */
[----:B0-----:R-:W0:Y:S02]  /*1ed00*/  MUFU.RCP R8, R8 ;  /* 0x0000000800087308 */ /* 0x001e240000001000 */
[----:B0-----:R-:W-:Y:S01]  /*1ed10*/  VIADD R9, R8, 0xffffffe ;  /* 0x0ffffffe08097836 */ /* 0x001fe20000000000 */
[----:B------:R-:W-:-:S05]  /*1ed20*/  IABS R8, R5 ;  /* 0x0000000500087213 */ /* 0x000fca0000000000 */
[----:B------:R-:W0:Y:S01]  /*1ed30*/  F2I.FTZ.U32.TRUNC.NTZ R3, R9 ;  /* 0x0000000900037305 */ /* 0x000e22000021f000 */
[----:B------:R-:W-:Y:S02]  /*1ed40*/  IMAD.MOV R8, RZ, RZ, -R8 ;  /* 0x000000ffff087224 */ /* 0x000fe400078e0a08 */
[----:B0-----:R-:W-:-:S04]  /*1ed50*/  IMAD.MOV R10, RZ, RZ, -R3 ;  /* 0x000000ffff0a7224 */ /* 0x001fc800078e0a03 */
[----:B------:R-:W-:-:S04]  /*1ed60*/  IMAD R11, R10, R7, RZ ;  /* 0x000000070a0b7224 */ /* 0x000fc800078e02ff */
[----:B------:R-:W-:Y:S01]  /*1ed70*/  IMAD.HI.U32 R2, R3, R11, R2 ;  /* 0x0000000b03027227 */ /* 0x000fe200078e0002 */
[----:B------:R-:W-:-:S05]  /*1ed80*/  IABS R3, R0 ;  /* 0x0000000000037213 */ /* 0x000fca0000000000 */
        /* <DEDUP_REMOVED lines=16> */
[----:B------:R-:W-:-:S04]  /*1ee90*/  VIADDMNMX R4, R3, R4, R6, PT ;  /* 0x0000000403047246 */ /* 0x000fc80003800106 */
[----:B------:R-:W-:-:S04]  /*1eea0*/  IABS R6, R4 ;  /* 0x0000000400067213 */ /* 0x000fc80000000000 */
[----:B------:R-:W0:Y:S08]  /*1eeb0*/  I2F.RP R8, R6 ;  /* 0x0000000600087306 */ /* 0x000e300000209400 */
[----:B0-----:R-:W0:Y:S02]  /*1eec0*/  MUFU.RCP R8, R8 ;  /* 0x0000000800087308 */ /* 0x001e240000001000 */
[----:B0-----:R-:W-:Y:S01]  /*1eed0*/  VIADD R2, R8, 0xffffffe ;  /* 0x0ffffffe08027836 */ /* 0x001fe20000000000 */
[----:B------:R-:W-:-:S05]  /*1eee0*/  IABS R8, R0 ;  /* 0x0000000000087213 */ /* 0x000fca0000000000 */
[----:B------:R0:W2:Y:S02]  /*1eef0*/  F2I.FTZ.U32.TRUNC.NTZ R3, R2 ;  /* 0x0000000200037305 */ /* 0x0000a4000021f000 */
[----:B0-----:R-:W-:Y:S02]  /*1ef00*/  IMAD.MOV.U32 R2, RZ, RZ, RZ ;  /* 0x000000ffff027224 */ /* 0x001fe400078e00ff */
[----:B--2---:R-:W-:-:S04]  /*1ef10*/  IMAD.MOV R5, RZ, RZ, -R3 ;  /* 0x000000ffff057224 */ /* 0x004fc800078e0a03 */
[----:B------:R-:W-:-:S04]  /*1ef20*/  IMAD R5, R5, R6, RZ ;  /* 0x0000000605057224 */ /* 0x000fc800078e02ff */
[----:B------:R-:W-:Y:S01]  /*1ef30*/  IMAD.HI.U32 R3, R3, R5, R2 ;  /* 0x0000000503037227 */ /* 0x000fe200078e0002 */
[-C--:B------:R-:W-:Y:S02]  /*1ef40*/  IABS R5, R4.reuse ;  /* 0x0000000400057213 */ /* 0x080fe40000000000 */
[C---:B------:R-:W-:Y:S01]  /*1ef50*/  LOP3.LUT R2, R0.reuse, R4, RZ, 0x3c, !PT ;  /* 0x0000000400027212 */ /* 0x040fe200078e3cff */
[----:B------:R-:W-:Y:S02]  /*1ef60*/  IMAD.IADD R0, R0, 0x1, R7 ;  /* 0x0000000100007824 */ /* 0x000fe400078e0207 */
[----:B------:R-:W-:Y:S01]  /*1ef70*/  IMAD.MOV R5, RZ, RZ, -R5 ;  /* 0x000000ffff057224 */ /* 0x000fe200078e0a05 */
[----:B------:R-:W-:Y:S01]  /*1ef80*/  ISETP.GE.AND P2, PT, R2, RZ, PT ;  /* 0x000000ff0200720c */ /* 0x000fe20003f46270 */
[----:B------:R-:W-:-:S04]  /*1ef90*/  IMAD.HI.U32 R3, R3, R8, RZ ;  /* 0x0000000803037227 */ /* 0x000fc800078e00ff */
        /* <DEDUP_REMOVED lines=14> */
.L_x_6121:
[----:B------:R-:W-:Y:S01]  /*1f080*/  UMOV UR4, URZ ;  /* 0x0000003f00047c82 */ /* 0x000fe20008000000 */
[----:B------:R-:W-:Y:S01]  /*1f090*/  UMOV UR5, URZ ;  /* 0x0000003f00057c82 */ /* 0x000fe20008000000 */
[----:B------:R-:W-:Y:S01]  /*1f0a0*/  ULDC UR6, c[0x0][0xc3c] ;  /* 0x00030f0000067ab9 */ /* 0x000fe20000000800 */
[----:B------:R-:W-:Y:S02]  /*1f0b0*/  IMAD.MOV.U32 R16, RZ, RZ, R0 ;  /* 0x000000ffff107224 */ /* 0x000fe400078e0000 */
[----:B------:R-:W-:Y:S02]  /*1f0c0*/  IMAD.U32 R17, RZ, RZ, UR4 ;  /* 0x00000004ff117e24 */ /* 0x000fe4000f8e00ff */
[----:B------:R-:W-:Y:S02]  /*1f0d0*/  IMAD.U32 R18, RZ, RZ, UR5 ;  /* 0x00000005ff127e24 */ /* 0x000fe4000f8e00ff */
[----:B------:R-:W-:-:S07]  /*1f0e0*/  IMAD.U32 R19, RZ, RZ, UR6 ;  /* 0x00000006ff137e24 */ /* 0x000fce000f8e00ff */
.L_x_6129:
[----:B------:R-:W2:Y:S01]  /*1f0f0*/  S2R R0, SR_TID.X ;  /* 0x0000000000007919 */ /* 0x000ea20000002100 */
[----:B------:R-:W-:Y:S05]  /*1f100*/  WARPSYNC.ALL ;  /* 0x0000000000007948 */ /* 0x000fea0003800000 */
[----:B------:R-:W-:Y:S01]  /*1f110*/  BAR.SYNC.DEFER_BLOCKING 0x4, 0x180 ;  /* 0x0106000000007b1d */ /* 0x000fe20000010000 */
[----:B--2---:R-:W-:-:S04]  /*1f120*/  LOP3.LUT R0, R0, 0x1f, RZ, 0xc0, !PT ;  /* 0x0000001f00007812 */ /* 0x004fc800078ec0ff */
[----:B------:R-:W-:-:S13]  /*1f130*/  ISETP.NE.AND P0, PT, R0, RZ, PT ;  /* 0x000000ff0000720c */ /* 0x000fda0003f05270 */
[----:B0-----:R-:W0:Y:S01]  /*1f140*/  @!P0 S2R R3, SR_CgaCtaId ;  /* 0x0000000000038919 */ /* 0x001e220000008800 */
[----:B------:R-:W-:-:S04]  /*1f150*/  @!P0 MOV R0, 0x400 ;  /* 0x0000040000008802 */ /* 0x000fc80000000f00 */
[----:B0-----:R-:W-:-:S05]  /*1f160*/  @!P0 LEA R23, R3, R0, 0x18 ;  /* 0x0000000003178211 */ /* 0x001fca00078ec0ff */
[----:B------:R0:W-:Y:S01]  /*1f170*/  @!P0 STS.128 [R23+0x28cd0], R16 ;  /* 0x028cd01017008388 */ /* 0x0001e20000000c00 */
[----:B------:R-:W-:Y:S06]  /*1f180*/  BAR.ARV 0x5, 0x180 ;  /* 0x0146000000007b1d */ /* 0x000fec0000002000 */
.L_x_6118:
[----:B------:R-:W-:Y:S02]  /*1f190*/  ULDC UR4, c[0x0][0xc3c] ;  /* 0x00030f0000047ab9 */ /* 0x000fe40000000800 */
[----:B0-----:R-:W-:-:S13]  /*1f1a0*/  ISETP.GE.AND P0, PT, R19, UR4, PT ;  /* 0x0000000413007c0c */ /* 0x001fda000bf06270 */
[----:B------:R-:W-:Y:S05]  /*1f1b0*/  @!P0 BRA `(.L_x_6130) ;  /* 0xffffff94002c8947 */ /* 0x000fea000383ffff */
[----:B------:R-:W-:Y:S05]  /*1f1c0*/  BSYNC B8 ;  /* 0x0000000000087941 */ /* 0x000fea0003800000 */
.L_x_6007:
        /* <DEDUP_REMOVED lines=12> */
.L_x_6274:
[----:B------:R-:W-:Y:S05]  /*1f290*/  BSYNC B0 ;  /* 0x0000000000007941 */ /* 0x000fea0003800000 */
.L_x_6131:
[----:B------:R-:W-:-:S03]  /*1f2a0*/  UMOV UR4, 0xffffffff ;  /* 0xffffffff00047882 */ /* 0x000fc60000000000 */
[----:B------:R-:W-:Y:S05]  /*1f2b0*/  BRA.DIV UR4, `(.L_x_6133) ;  /* 0x0000004204747947 */ /* 0x000fea000b800000 */
[----:B0-----:R-:W0:Y:S02]  /*1f2c0*/  S2R R0, SR_TID.X ;  /* 0x0000000000007919 */ /* 0x001e240000002100 */
[----:B0-----:R-:W-:-:S04]  /*1f2d0*/  SHF.R.U32.HI R0, RZ, 0x5, R0 ;  /* 0x00000005ff007819 */ /* 0x001fc80000011600 */
[----:B------:R-:W-:-:S05]  /*1f2e0*/  LOP3.LUT R0, R0, 0x3, RZ, 0xc0, !PT ;  /* 0x0000000300007812 */ /* 0x000fca00078ec0ff */
[----:B------:R0:W1:Y:S02]  /*1f2f0*/  SHFL.IDX PT, R14, R0, RZ, 0x1f ;  /* 0x00001fff000e7589 */ /* 0x00006400000e0000 */
.L_x_6277:
[----:B-1----:R-:W-:-:S13]  /*1f300*/  ISETP.NE.AND P0, PT, R14, RZ, PT ;  /* 0x000000ff0e00720c */ /* 0x002fda0003f05270 */
[----:B------:R-:W-:Y:S05]  /*1f310*/  @P0 BRA `(.L_x_5778) ;  /* 0x0000000000880947 */ /* 0x000fea0003800000 */
[----:B------:R-:W-:-:S03]  /*1f320*/  UMOV UR4, 0xffffffff ;  /* 0xffffffff00047882 */ /* 0x000fc60000000000 */
[----:B------:R-:W-:Y:S05]  /*1f330*/  BRA.DIV UR4, `(.L_x_6134) ;  /* 0x0000004204887947 */ /* 0x000fea000b800000 */
[----:B------:R-:W-:-:S13]  /*1f340*/  ELECT P6, URZ, PT ;  /* 0x00000000003f782f */ /* 0x000fda00038c0000 */
.L_x_6280:
[----:B------:R-:W-:Y:S05]  /*1f350*/  @!P6 BRA `(.L_x_5778) ;  /* 0x000000000078e947 */ /* 0x000fea0003800000 */
[----:B------:R-:W-:-:S06]  /*1f360*/  ULOP3.LUT UR4, UR36, 0x2, URZ, 0xfc, !UPT ;  /* 0x0000000224047892 */ /* 0x000fcc000f8efc3f */
[----:B0-----:R-:W-:-:S05]  /*1f370*/  IMAD.U32 R0, RZ, RZ, UR4 ;  /* 0x00000004ff007e24 */ /* 0x001fca000f8e00ff */
[----:B------:R-:W-:-:S13]  /*1f380*/  ISETP.NE.AND P0, PT, R0, 0x3, PT ;  /* 0x000000030000780c */ /* 0x000fda0003f05270 */
[----:B------:R-:W-:Y:S05]  /*1f390*/  @!P0 BRA `(.L_x_6135) ;  /* 0x0000000000048947 */ /* 0x000fea0003800000 */
[----:B------:R-:W-:Y:S01]  /*1f3a0*/  BPT.TRAP 0x1 ;  /* 0x000000040000795c */ /* 0x000fe20000300000 */
.L_x_6135:
[C---:B------:R-:W-:Y:S01]  /*1f3b0*/  IMAD R5, R25.reuse, 0x8, R4 ;  /* 0x0000000819057824 */ /* 0x040fe200078e0204 */
[----:B------:R-:W-:Y:S01]  /*1f3c0*/  SHF.L.U32 R0, R26, 0x1f, RZ ;  /* 0x0000001f1a007819 */ /* 0x000fe200000006ff */
[----:B------:R-:W-:-:S03]  /*1f3d0*/  VIADD R25, R25, 0x1 ;  /* 0x0000000119197836 */ /* 0x000fc60000000000 */
[----:B------:R-:W0:Y:S02]  /*1f3e0*/  SYNCS.PHASECHK.TRANS64.TRYWAIT P1, [R5+URZ+0x28c40], R0 ;  /* 0x028c4000050075a7 */ /* 0x000e24000802017f */
[----:B------:R-:W-:-:S04]  /*1f3f0*/  ISETP.NE.AND P2, PT, R25, 0x2, PT ;  /* 0x000000021900780c */ /* 0x000fc80003f45270 */
[----:B------:R-:W-:Y:S01]  /*1f400*/  SEL R3, RZ, 0x1, P2 ;  /* 0x00000001ff037807 */ /* 0x000fe20001000000 */
[----:B0-----:R-:W-:Y:S08]  /*1f410*/  @!P1 BRA `(.L_x_6136) ;  /* 0x0000004000709947 */ /* 0x001ff00003800000 */
.L_x_6281:
[----:B------:R-:W-:Y:S02]  /*1f420*/  SEL R25, R25, RZ, P2 ;  /* 0x000000ff19197207 */ /* 0x000fe40001000000 */
[----:B------:R-:W-:Y:S01]  /*1f430*/  LOP3.LUT R2, R26, R3, RZ, 0x3c, !PT ;  /* 0x000000031a027212 */ /* 0x000fe200078e3cff */
[----:B------:R-:W-:Y:S06]  /*1f440*/  @!P0 BRA `(.L_x_6137) ;  /* 0x0000000000048947 */ /* 0x000fec0003800000 */
[----:B------:R-:W-:Y:S01]  /*1f450*/  BPT.TRAP 0x1 ;  /* 0x000000040000795c */ /* 0x000fe20000300000 */
.L_x_6137:
[----:B------:R-:W-:Y:S01]  /*1f460*/  IMAD R25, R25, 0x8, R4 ;  /* 0x0000000819197824 */ /* 0x000fe200078e0204 */
[----:B------:R-:W-:-:S04]  /*1f470*/  SHF.L.U32 R2, R2, 0x1f, RZ ;  /* 0x0000001f02027819 */ /* 0x000fc800000006ff */
[----:B------:R-:W1:Y:S02]  /*1f480*/  SYNCS.PHASECHK.TRANS64.TRYWAIT P1, [R25+URZ+0x28c40], R2 ;  /* 0x028c4002190075a7 */ /* 0x000e64000802017f */
[----:B-1----:R-:W-:Y:S05]  /*1f490*/  @!P1 BRA `(.L_x_6138) ;  /* 0x0000004000649947 */ /* 0x002fea0003800000 */
.L_x_6282:
[----:B------:R-:W-:Y:S05]  /*1f4a0*/  @!P0 BRA `(.L_x_6139) ;  /* 0x0000000000048947 */ /* 0x000fea0003800000 */
[----:B------:R-:W-:Y:S01]  /*1f4b0*/  BPT.TRAP 0x1 ;  /* 0x000000040000795c */ /* 0x000fe20000300000 */
.L_x_6139:
[----:B------:R-:W5:Y:S02]  /*1f4c0*/  SYNCS.PHASECHK.TRANS64.TRYWAIT P1, [R5+URZ+0x28c60], R0 ;  /* 0x028c6000050075a7 */ /* 0x000f64000802017f */
[----:B-----5:R-:W-:Y:S05]  /*1f4d0*/  @!P1 BRA `(.L_x_6140) ;  /* 0x0000004000689947 */ /* 0x020fea0003800000 */
.L_x_6283:
[----:B------:R-:W-:Y:S05]  /*1f4e0*/  @!P0 BRA `(.L_x_6141) ;  /* 0x0000000000048947 */ /* 0x000fea0003800000 */
[----:B------:R-:W-:Y:S01]  /*1f4f0*/  BPT.TRAP 0x1 ;  /* 0x000000040000795c */ /* 0x000fe20000300000 */
.L_x_6141:
[----:B------:R0:W0:Y:S02]  /*1f500*/  SYNCS.PHASECHK.TRANS64.TRYWAIT P0, [R25+URZ+0x28c60], R2 ;  /* 0x028c6002190075a7 */ /* 0x000024000800017f */
[----:B0-----:R-:W-:Y:S05]  /*1f510*/  @!P0 NANOSLEEP.SYNCS 0x989680 ;  /* 0x009896800000895d */ /* 0x001fea0003900000 */
[----:B------:R-:W0:Y:S02]  /*1f520*/  @!P0 SYNCS.PHASECHK.TRANS64 P0, [R25+URZ+0x28c60], R2 ;  /* 0x028c6002190085a7 */ /* 0x000e24000800007f */
[----:B0-----:R-:W-:Y:S05]  /*1f530*/  @!P0 BRA `(.L_x_6141) ;  /* 0xfffffffc00f08947 */ /* 0x001fea000383ffff */
.L_x_5778:
[----:B------:R-:W-:Y:S05]  /*1f540*/  BSYNC B9 ;  /* 0x0000000000097941 */ /* 0x000fea0003800000 */
.L_x_5775:
[----:B------:R-:W-:Y:S05]  /*1f550*/  EXIT ;  /* 0x000000000000794d */ /* 0x000fea0003800000 */
.L_x_5802:
[----:B0-----:R0:W1:Y:S02]  /*1f560*/  SYNCS.PHASECHK.TRANS64.TRYWAIT P5, [R63+URZ+0x28c90], R72 ;  /* 0x028c90483f0075a7 */ /* 0x00106400080a017f */
[----:B-1----:R-:W-:Y:S05]  /*1f570*/  @!P5 NANOSLEEP.SYNCS 0x989680 ;  /* 0x009896800000d95d */ /* 0x002fea0003900000 */
[----:B------:R-:W1:Y:S02]  /*1f580*/  @!P5 SYNCS.PHASECHK.TRANS64 P5, [R63+URZ+0x28c90], R72 ;  /* 0x028c90483f00d5a7 */ /* 0x000e6400080a007f */
[----:B-1----:R-:W-:Y:S05]  /*1f590*/  @!P5 BRA `(.L_x_5802) ;  /* 0xfffffffc00f0d947 */ /* 0x002fea000383ffff */
[----:B------:R-:W-:Y:S05]  /*1f5a0*/  BRA `(.L_x_6142) ;  /* 0xfffffe3800307947 */ /* 0x000fea000383ffff */
.L_x_5803:
        /* <DEDUP_REMOVED lines=8> */
.L_x_6144:
[----:B------:R-:W-:Y:S05]  /*1f630*/  BSYNC B1 ;  /* 0x0000000000017941 */ /* 0x000fea0003800000 */
.L_x_6143:
        /* <DEDUP_REMOVED lines=8> */
.L_x_6145:
[----:B------:R-:W-:Y:S05]  /*1f6c0*/  BRA `(.L_x_6146) ;  /* 0xfffffe3400fc7947 */ /* 0x000fea000383ffff */
.L_x_5813:
[----:B0-----:R0:W1:Y:S02]  /*1f6d0*/  SYNCS.PHASECHK.TRANS64.TRYWAIT P6, [R63+URZ+0x28c90], R72 ;  /* 0x028c90483f0075a7 */ /* 0x00106400080c017f */
[----:B-1----:R-:W-:Y:S05]  /*1f6e0*/  @!P6 NANOSLEEP.SYNCS 0x989680 ;  /* 0x009896800000e95d */ /* 0x002fea0003900000 */
[----:B------:R-:W1:Y:S02]  /*1f6f0*/  @!P6 SYNCS.PHASECHK.TRANS64 P6, [R63+URZ+0x28c90], R72 ;  /* 0x028c90483f00e5a7 */ /* 0x000e6400080c007f */
[----:B-1----:R-:W-:Y:S05]  /*1f700*/  @!P6 BRA `(.L_x_5813) ;  /* 0xfffffffc00f0e947 */ /* 0x002fea000383ffff */
[----:B------:R-:W-:Y:S05]  /*1f710*/  BRA `(.L_x_6147) ;  /* 0xfffffe4000887947 */ /* 0x000fea000383ffff */
.L_x_5814:
        /* <DEDUP_REMOVED lines=8> */
.L_x_6149:
[----:B------:R-:W-:Y:S05]  /*1f7a0*/  BSYNC B1 ;  /* 0x0000000000017941 */ /* 0x000fea0003800000 */
.L_x_6148:
        /* <DEDUP_REMOVED lines=8> */
.L_x_6150:
[----:B------:R-:W-:Y:S01]  /*1f830*/  IMAD.MOV.U32 R69, RZ, RZ, R14 ;  /* 0x000000ffff457224 */ /* 0x000fe200078e000e */
[----:B------:R-:W-:Y:S06]  /*1f840*/  BRA `(.L_x_6151) ;  /* 0xfffffe4000507947 */ /* 0x000fec000383ffff */
.L_x_5819:
[----:B-1----:R1:W2:Y:S02]  /*1f850*/  SYNCS.PHASECHK.TRANS64.TRYWAIT P4, [R63+URZ+0x28c90], R72 ;  /* 0x028c90483f0075a7 */ /* 0x0022a4000808017f */
[----:B--2---:R-:W-:Y:S05]  /*1f860*/  @!P4 NANOSLEEP.SYNCS 0x989680 ;  /* 0x009896800000c95d */ /* 0x004fea0003900000 */
[----:B------:R-:W2:Y:S02]  /*1f870*/  @!P4 SYNCS.PHASECHK.TRANS64 P4, [R63+URZ+0x28c90], R72 ;  /* 0x028c90483f00c5a7 */ /* 0x000ea4000808007f */
[----:B--2---:R-:W-:Y:S05]  /*1f880*/  @!P4 BRA `(.L_x_5819) ;  /* 0xfffffffc00f0c947 */ /* 0x004fea000383ffff */
[----:B------:R-:W-:Y:S05]  /*1f890*/  BRA `(.L_x_6152) ;  /* 0xfffffe4800687947 */ /* 0x000fea000383ffff */
.L_x_5820:
[----:B------:R-:W-:Y:S01]  /*1f8a0*/  BSSY B1, `(.L_x_6153) ;  /* 0x0000007000017945 */ /* 0x000fe20003800000 */
[----:B------:R-:W-:Y:S02]  /*1f8b0*/  IMAD.MOV.U32 R12, RZ, RZ, RZ ;  /* 0x000000ffff0c7224 */ /* 0x000fe400078e00ff */
[----:B------:R-:W-:Y:S02]  /*1f8c0*/  IMAD.MOV.U32 R11, RZ, RZ, 0x1c1f ;  /* 0x00001c1fff0b7424 */ /* 0x000fe400078e00ff */
[----:B------:R-:W-:-:S07]  /*1f8d0*/  IMAD.MOV.U32 R15, RZ, RZ, -0x1 ;  /* 0xffffffffff0f7424 */ /* 0x000fce00078e00ff */
[----:B-1----:R-:W-:Y:S05]  /*1f8e0*/  WARPSYNC.COLLECTIVE R15, `(.L_x_6154) ;  /* 0x000000000f087348 */ /* 0x002fea0003c00000 */
[----:B------:R0:W2:Y:S02]  /*1f8f0*/  SHFL.IDX P6, R14, R13, R12, R11 ;  /* 0x0000000c0d0e7389 */ /* 0x0000a400000c000b */
[----:B012---:R-:W-:Y:S01]  /*1f900*/  ENDCOLLECTIVE ;  /* 0x000000000000791b */ /* 0x007fe20003800000 */
.L_x_6154:
[----:B------:R-:W-:Y:S05]  /*1f910*/  BSYNC B1 ;  /* 0x0000000000017941 */ /* 0x000fea0003800000 */
.L_x_6153:
        /* <DEDUP_REMOVED lines=8> */
.L_x_6155:
[----:B------:R-:W-:Y:S05]  /*1f9a0*/  BRA `(.L_x_6156) ;  /* 0xfffffe4800907947 */ /* 0x000fea000383ffff */
.L_x_5824:
[----:B--2---:R2:W4:Y:S02]  /*1f9b0*/  SYNCS.PHASECHK.TRANS64.TRYWAIT P3, [R63+URZ+0x28cb0], R72 ;  /* 0x028cb0483f0075a7 */ /* 0x004524000806017f */
[----:B----4-:R-:W-:Y:S05]  /*1f9c0*/  @!P3 NANOSLEEP.SYNCS 0x989680 ;  /* 0x009896800000b95d */ /* 0x010fea0003900000 */
[----:B------:R-:W4:Y:S02]  /*1f9d0*/  @!P3 SYNCS.PHASECHK.TRANS64 P3, [R63+URZ+0x28cb0], R72 ;  /* 0x028cb0483f00b5a7 */ /* 0x000f24000806007f */
[----:B----4-:R-:W-:Y:S05]  /*1f9e0*/  @!P3 BRA `(.L_x_5824) ;  /* 0xfffffffc00f0b947 */ /* 0x010fea000383ffff */
[----:B------:R-:W-:Y:S05]  /*1f9f0*/  BRA `(.L_x_6157) ;  /* 0xfffffe4c001c7947 */ /* 0x000fea000383ffff */
.L_x_5843:
[----:B0-----:R0:W1:Y:S02]  /*1fa00*/  SYNCS.PHASECHK.TRANS64.TRYWAIT P1, [R3+URZ+0x28c50], R10 ;  /* 0x028c500a030075a7 */ /* 0x001064000802017f */
[----:B-1----:R-:W-:Y:S05]  /*1fa10*/  @!P1 NANOSLEEP.SYNCS 0x989680 ;  /* 0x009896800000995d */ /* 0x002fea0003900000 */
[----:B------:R-:W1:Y:S02]  /*1fa20*/  @!P1 SYNCS.PHASECHK.TRANS64 P1, [R3+URZ+0x28c50], R10 ;  /* 0x028c500a030095a7 */ /* 0x000e64000802007f */
[----:B-1----:R-:W-:Y:S05]  /*1fa30*/  @!P1 BRA `(.L_x_5843) ;  /* 0xfffffffc00f09947 */ /* 0x002fea000383ffff */
[----:B------:R-:W-:Y:S05]  /*1fa40*/  BRA `(.L_x_6158) ;  /* 0xfffffe60001c7947 */ /* 0x000fea000383ffff */
.L_x_5851:
[----:B-1----:R1:W2:Y:S02]  /*1fa50*/  SYNCS.PHASECHK.TRANS64.TRYWAIT P1, [R7+URZ+0x28c50], R14 ;  /* 0x028c500e070075a7 */ /* 0x0022a4000802017f */
[----:B--2---:R-:W-:Y:S05]  /*1fa60*/  @!P1 NANOSLEEP.SYNCS 0x989680 ;  /* 0x009896800000995d */ /* 0x004fea0003900000 */
[----:B------:R-:W2:Y:S02]  /*1fa70*/  @!P1 SYNCS.PHASECHK.TRANS64 P1, [R7+URZ+0x28c50], R14 ;  /* 0x028c500e070095a7 */ /* 0x000ea4000802007f */
[----:B--2---:R-:W-:Y:S05]  /*1fa80*/  @!P1 BRA `(.L_x_5851) ;  /* 0xfffffffc00f09947 */ /* 0x004fea000383ffff */
[----:B------:R-:W-:Y:S05]  /*1fa90*/  BRA `(.L_x_5850) ;  /* 0xfffffe6c00447947 */ /* 0x000fea000383ffff */
.L_x_5873:
        /* <DEDUP_REMOVED lines=8> */
.L_x_6160:
[----:B------:R-:W-:Y:S05]  /*1fb20*/  BSYNC B1 ;  /* 0x0000000000017941 */ /* 0x000fea0003800000 */
.L_x_6159:
        /* <DEDUP_REMOVED lines=8> */
.L_x_6161:
[----:B------:R-:W-:Y:S02]  /*1fbb0*/  IMAD.MOV.U32 R13, RZ, RZ, R10 ;  /* 0x000000ffff0d7224 */ /* 0x000fe400078e000a */
[----:B------:R-:W-:-:S07]  /*1fbc0*/  IMAD.MOV.U32 R0, RZ, RZ, R14 ;  /* 0x000000ffff007224 */ /* 0x000fce00078e000e */
[----:B------:R-:W-:Y:S05]  /*1fbd0*/  WARPSYNC.COLLECTIVE R15, `(.L_x_6162) ;  /* 0x000000000f087348 */ /* 0x000fea0003c00000 */
[----:B------:R0:W1:Y:S02]  /*1fbe0*/  SHFL.IDX P6, R14, R13, R12, R11 ;  /* 0x0000000c0d0e7389 */ /* 0x00006400000c000b */
[----:B01----:R-:W-:Y:S01]  /*1fbf0*/  ENDCOLLECTIVE ;  /* 0x000000000000791b */ /* 0x003fe20003800000 */
.L_x_6162:
[----:B------:R-:W-:Y:S02]  /*1fc00*/  IMAD.MOV.U32 R13, RZ, RZ, R7 ;  /* 0x000000ffff0d7224 */ /* 0x000fe400078e0007 */
[----:B------:R-:W-:-:S07]  /*1fc10*/  IMAD.MOV.U32 R5, RZ, RZ, R14 ;  /* 0x000000ffff057224 */ /* 0x000fce00078e000e */
[----:B------:R-:W-:Y:S05]  /*1fc20*/  WARPSYNC.COLLECTIVE R15, `(.L_x_6163) ;  /* 0x000000000f087348 */ /* 0x000fea0003c00000 */
[----:B------:R0:W1:Y:S02]  /*1fc30*/  SHFL.IDX P6, R14, R13, R12, R11 ;  /* 0x0000000c0d0e7389 */ /* 0x00006400000c000b */
[----:B01----:R-:W-:Y:S01]  /*1fc40*/  ENDCOLLECTIVE ;  /* 0x000000000000791b */ /* 0x003fe20003800000 */
.L_x_6163:
[----:B------:R-:W-:Y:S05]  /*1fc50*/  BRA `(.L_x_6164) ;  /* 0xfffffe8800187947 */ /* 0x000fea000383ffff */
.L_x_5876:
        /* <DEDUP_REMOVED lines=8> */
.L_x_6166:
[----:B------:R-:W-:Y:S05]  /*1fce0*/  BSYNC B1 ;  /* 0x0000000000017941 */ /* 0x000fea0003800000 */
.L_x_6165:
        /* <DEDUP_REMOVED lines=8> */
.L_x_6167:
[----:B------:R-:W-:Y:S02]  /*1fd70*/  IMAD.MOV.U32 R13, RZ, RZ, R10 ;  /* 0x000000ffff0d7224 */ /* 0x000fe400078e000a */
[----:B------:R-:W-:-:S07]  /*1fd80*/  IMAD.MOV.U32 R0, RZ, RZ, R14 ;  /* 0x000000ffff007224 */ /* 0x000fce00078e000e */
[----:B------:R-:W-:Y:S05]  /*1fd90*/  WARPSYNC.COLLECTIVE R15, `(.L_x_6168) ;  /* 0x000000000f087348 */ /* 0x000fea0003c00000 */
[----:B------:R0:W1:Y:S02]  /*1fda0*/  SHFL.IDX P6, R14, R13, R12, R11 ;  /* 0x0000000c0d0e7389 */ /* 0x00006400000c000b */
[----:B01----:R-:W-:Y:S01]  /*1fdb0*/  ENDCOLLECTIVE ;  /* 0x000000000000791b */ /* 0x003fe20003800000 */
.L_x_6168:
[----:B------:R-:W-:Y:S02]  /*1fdc0*/  IMAD.MOV.U32 R13, RZ, RZ, R7 ;  /* 0x000000ffff0d7224 */ /* 0x000fe400078e0007 */
[----:B------:R-:W-:-:S07]  /*1fdd0*/  IMAD.MOV.U32 R5, RZ, RZ, R14 ;  /* 0x000000ffff057224 */ /* 0x000fce00078e000e */
[----:B------:R-:W-:Y:S05]  /*1fde0*/  WARPSYNC.COLLECTIVE R15, `(.L_x_6169) ;  /* 0x000000000f087348 */ /* 0x000fea0003c00000 */
[----:B------:R0:W1:Y:S02]  /*1fdf0*/  SHFL.IDX P6, R14, R13, R12, R11 ;  /* 0x0000000c0d0e7389 */ /* 0x00006400000c000b */
[----:B01----:R-:W-:Y:S01]  /*1fe00*/  ENDCOLLECTIVE ;  /* 0x000000000000791b */ /* 0x003fe20003800000 */
.L_x_6169:
[----:B------:R-:W-:Y:S05]  /*1fe10*/  BRA `(.L_x_6170) ;  /* 0xfffffe8800747947 */ /* 0x000fea000383ffff */
.L_x_5880:
[----:B0-----:R0:W1:Y:S02]  /*1fe20*/  SYNCS.PHASECHK.TRANS64.TRYWAIT P0, [R2+URZ+0x28c00], R35 ;  /* 0x028c0023020075a7 */ /* 0x001064000800017f */
[----:B-1----:R-:W-:Y:S05]  /*1fe30*/  @!P0 NANOSLEEP.SYNCS 0x989680 ;  /* 0x009896800000895d */ /* 0x002fea0003900000 */
[----:B------:R-:W1:Y:S02]  /*1fe40*/  @!P0 SYNCS.PHASECHK.TRANS64 P0, [R2+URZ+0x28c00], R35 ;  /* 0x028c0023020085a7 */ /* 0x000e64000800007f */
[----:B-1----:R-:W-:Y:S05]  /*1fe50*/  @!P0 BRA `(.L_x_5880) ;  /* 0xfffffffc00f08947 */ /* 0x002fea000383ffff */
[----:B------:R-:W-:Y:S05]  /*1fe60*/  BRA `(.L_x_6171) ;  /* 0xfffffe8c00787947 */ /* 0x000fea000383ffff */
.L_x_5888:
[----:B------:R-:W0:Y:S01]  /*1fe70*/  LDC R37, c[0x0][0x3f4] ;  /* 0x0000fd00ff257b82 */ /* 0x000e220000000800 */
        /* <DEDUP_REMOVED lines=8> */
.L_x_6173:
[----:B------:R-:W-:Y:S05]  /*1ff00*/  BSYNC B1 ;  /* 0x0000000000017941 */ /* 0x000fea0003800000 */
.L_x_6172:
[----:B------:R-:W-:Y:S01]  /*1ff10*/  IMAD.MOV.U32 R13, RZ, RZ, R25 ;  /* 0x000000ffff0d7224 */ /* 0x000fe200078e0019 */
[----:B------:R-:W-:Y:S01]  /*1ff20*/  ISETP.GE.AND P0, PT, R16, R37, PT ;  /* 0x000000251000720c */ /* 0x000fe20003f06270 */
[----:B------:R-:W-:Y:S02]  /*1ff30*/  IMAD.MOV.U32 R12, RZ, RZ, RZ ;  /* 0x000000ffff0c7224 */ /* 0x000fe400078e00ff */
[----:B------:R-:W-:Y:S02]  /*1ff40*/  IMAD.MOV.U32 R11, RZ, RZ, 0x1c1f ;  /* 0x00001c1fff0b7424 */ /* 0x000fe400078e00ff */
[----:B------:R-:W-:Y:S02]  /*1ff50*/  IMAD.MOV.U32 R15, RZ, RZ, -0x1 ;  /* 0xffffffffff0f7424 */ /* 0x000fe400078e00ff */
[----:B------:R-:W-:Y:S02]  /*1ff60*/  IMAD.MOV.U32 R0, RZ, RZ, R14 ;  /* 0x000000ffff007224 */ /* 0x000fe400078e000e */
[----:B------:R-:W-:-:S07]  /*1ff70*/  IMAD R34, R23, R34, RZ ;  /* 0x0000002217227224 */ /* 0x000fce00078e02ff */
[----:B------:R-:W-:Y:S05]  /*1ff80*/  WARPSYNC.COLLECTIVE R15, `(.L_x_6174) ;  /* 0x000000000f087348 */ /* 0x000fea0003c00000 */
[----:B------:R0:W1:Y:S02]  /*1ff90*/  SHFL.IDX P6, R14, R13, R12, R11 ;  /* 0x0000000c0d0e7389 */ /* 0x00006400000c000b */
[----:B01----:R-:W-:Y:S01]  /*1ffa0*/  ENDCOLLECTIVE ;  /* 0x000000000000791b */ /* 0x003fe20003800000 */
.L_x_6174:
[----:B------:R-:W-:Y:S01]  /*1ffb0*/  ISETP.GE.OR P1, PT, R39, R34, P0 ;  /* 0x000000222700720c */ /* 0x000fe20000726670 */
[----:B------:R-:W-:-:S12]  /*1ffc0*/  IMAD.MOV.U32 R13, RZ, RZ, R24 ;  /* 0x000000ffff0d7224 */ /* 0x000fd800078e0018 */
[C---:B------:R-:W-:Y:S01]  /*1ffd0*/  @!P1 IMAD.SHL.U32 R5, R16.reuse, 0x2, RZ ;  /* 0x0000000210059824 */ /* 0x040fe200078e00ff */
[----:B------:R-:W-:Y:S01]  /*1ffe0*/  @!P1 SHF.L.U64.HI R21, R16, 0x1, R17 ;  /* 0x0000000110159819 */ /* 0x000fe20000010211 */
[----:B------:R-:W-:-:S07]  /*1fff0*/  IMAD.MOV.U32 R3, RZ, RZ, R14 ;  /* 0x000000ffff037224 */ /* 0x000fce00078e000e */
[----:B------:R-:W-:Y:S05]  /*20000*/  WARPSYNC.COLLECTIVE R15, `(.L_x_6175) ;  /* 0x000000000f087348 */ /* 0x000fea0003c00000 */
[----:B------:R0:W1:Y:S02]  /*20010*/  SHFL.IDX P6, R14, R13, R12, R11 ;  /* 0x0000000c0d0e7389 */ /* 0x00006400000c000b */
[----:B01----:R-:W-:Y:S01]  /*20020*/  ENDCOLLECTIVE ;  /* 0x000000000000791b */ /* 0x003fe20003800000 */
.L_x_6175:
[----:B------:R-:W-:-:S05]  /*20030*/  @!P1 IADD3 R6, P2, R3, R5, RZ ;  /* 0x0000000503069210 */ /* 0x000fca0007f5e0ff */
[----:B------:R-:W-:Y:S02]  /*20040*/  @!P1 IMAD.X R7, R0, 0x1, R21, P2 ;  /* 0x0000000100079824 */ /* 0x000fe400010e0615 */
[----:B------:R-:W-:Y:S02]  /*20050*/  IMAD.MOV.U32 R13, RZ, RZ, R27 ;  /* 0x000000ffff0d7224 */ /* 0x000fe400078e001b */
[----:B------:R-:W-:-:S07]  /*20060*/  IMAD.MOV.U32 R4, RZ, RZ, R14 ;  /* 0x000000ffff047224 */ /* 0x000fce00078e000e */
[----:B------:R-:W-:Y:S05]  /*20070*/  WARPSYNC.COLLECTIVE R15, `(.L_x_6176) ;  /* 0x000000000f087348 */ /* 0x000fea0003c00000 */
[----:B------:R0:W1:Y:S02]  /*20080*/  SHFL.IDX P6, R14, R13, R12, R11 ;  /* 0x0000000c0d0e7389 */ /* 0x00006400000c000b */
[----:B01----:R-:W-:Y:S01]  /*20090*/  ENDCOLLECTIVE ;  /* 0x000000000000791b */ /* 0x003fe20003800000 */
.L_x_6176:
[----:B------:R-:W2:Y:S01]  /*200a0*/  @!P1 LD.E.128 R8, desc[UR42][R6.64] ;  /* 0x0000002a06089980 */ /* 0x000ea2000c101d00 */
[----:B------:R-:W-:-:S05]  /*200b0*/  @!P1 IADD3 R14, P2, R14, R5, RZ ;  /* 0x000000050e0e9210 */ /* 0x000fca0007f5e0ff */
[----:B------:R-:W-:-:S04]  /*200c0*/  @!P1 IMAD.X R3, R4, 0x1, R21, P2 ;  /* 0x0000000104039824 */ /* 0x000fc800010e0615 */
[----:B------:R-:W-:-:S05]  /*200d0*/  @!P1 IMAD.MOV.U32 R15, RZ, RZ, R3 ;  /* 0x000000ffff0f9224 */ /* 0x000fca00078e0003 */
[----:B------:R0:W5:Y:S01]  /*200e0*/  @!P1 LD.E.128 R4, desc[UR42][R14.64] ;  /* 0x0000002a0e049980 */ /* 0x000162000c101d00 */
[----:B------:R-:W-:Y:S01]  /*200f0*/  CS2R R32, SRZ ;  /* 0x0000000000207805 */ /* 0x000fe2000001ff00 */
[----:B------:R-:W-:Y:S01]  /*20100*/  IMAD.MOV.U32 R13, RZ, RZ, R26 ;  /* 0x000000ffff0d7224 */ /* 0x000fe200078e001a */
[----:B------:R-:W-:Y:S01]  /*20110*/  CS2R R30, SRZ ;  /* 0x00000000001e7805 */ /* 0x000fe2000001ff00 */
[----:B------:R-:W-:Y:S01]  /*20120*/  IMAD.MOV.U32 R12, RZ, RZ, 0x1 ;  /* 0x00000001ff0c7424 */ /* 0x000fe200078e00ff */
[----:B------:R-:W-:Y:S02]  /*20130*/  CS2R R28, SRZ ;  /* 0x00000000001c7805 */ /* 0x000fe4000001ff00 */
[----:B------:R-:W-:Y:S01]  /*20140*/  CS2R R20, SRZ ;  /* 0x0000000000147805 */ /* 0x000fe2000001ff00 */
[----:B0-----:R-:W-:Y:S02]  /*20150*/  IMAD.MOV.U32 R15, RZ, RZ, -0x1 ;  /* 0xffffffffff0f7424 */ /* 0x001fe400078e00ff */
[----:B--2---:R-:W-:-:S02]  /*20160*/  @!P1 IMAD.MOV.U32 R33, RZ, RZ, R11 ;  /* 0x000000ffff219224 */ /* 0x004fc400078e000b */
[----:B------:R-:W-:Y:S02]  /*20170*/  IMAD.MOV.U32 R11, RZ, RZ, 0x1c1f ;  /* 0x00001c1fff0b7424 */ /* 0x000fe400078e00ff */
[----:B------:R-:W-:Y:S02]  /*20180*/  @!P1 IMAD.MOV.U32 R30, RZ, RZ, R8 ;  /* 0x000000ffff1e9224 */ /* 0x000fe400078e0008 */
[----:B------:R-:W-:-:S07]  /*20190*/  @!P1 IMAD.MOV.U32 R31, RZ, RZ, R9 ;  /* 0x000000ffff1f9224 */ /* 0x000fce00078e0009 */
[----:B-----5:R-:W-:Y:S05]  /*201a0*/  WARPSYNC.COLLECTIVE R15, `(.L_x_6177) ;  /* 0x000000000f087348 */ /* 0x020fea0003c00000 */
[----:B------:R0:W1:Y:S02]  /*201b0*/  SHFL.IDX P6, R14, R13, R12, R11 ;  /* 0x0000000c0d0e7389 */ /* 0x00006400000c000b */
[----:B01---5:R-:W-:Y:S01]  /*201c0*/  ENDCOLLECTIVE ;  /* 0x000000000000791b */ /* 0x023fe20003800000 */
.L_x_6177:
[----:B------:R-:W-:Y:S02]  /*201d0*/  IMAD.MOV.U32 R0, RZ, RZ, R30 ;  /* 0x000000ffff007224 */ /* 0x000fe400078e001e */
[----:B------:R-:W-:Y:S02]  /*201e0*/  IMAD.MOV.U32 R3, RZ, RZ, R31 ;  /* 0x000000ffff037224 */ /* 0x000fe400078e001f */
[----:B------:R-:W-:Y:S01]  /*201f0*/  @!P1 IMAD.MOV.U32 R32, RZ, RZ, R10 ;  /* 0x000000ffff209224 */ /* 0x000fe200078e000a */
[----:B------:R-:W-:Y:S01]  /*20200*/  PRMT R36, R36, 0x5410, R0 ;  /* 0x0000541024247816 */ /* 0x000fe20000000000 */
[----:B------:R-:W-:Y:S01]  /*20210*/  IMAD.MOV.U32 R9, RZ, RZ, R33 ;  /* 0x000000ffff097224 */ /* 0x000fe200078e0021 */
[----:B------:R-:W-:Y:S01]  /*20220*/  PRMT R46, R46, 0x5410, R3 ;  /* 0x000054102e2e7816 */ /* 0x000fe20000000003 */
[----:B------:R-:W-:-:S03]  /*20230*/  IMAD.MOV.U32 R8, RZ, RZ, R32 ;  /* 0x000000ffff087224 */ /* 0x000fc600078e0020 */
[----:B------:R-:W-:Y:S01]  /*20240*/  PRMT R36, R9, 0x7610, R36 ;  /* 0x0000761009247816 */ /* 0x000fe20000000024 */
[----:B------:R-:W-:Y:S01]  /*20250*/  IMAD.MOV.U32 R13, RZ, RZ, R25 ;  /* 0x000000ffff0d7224 */ /* 0x000fe200078e0019 */
[----:B------:R-:W-:Y:S01]  /*20260*/  PRMT R35, R8, 0x7610, R35 ;  /* 0x0000761008237816 */ /* 0x000fe20000000023 */
[----:B------:R-:W-:Y:S02]  /*20270*/  @!P1 IMAD.MOV.U32 R28, RZ, RZ, R4 ;  /* 0x000000ffff1c9224 */ /* 0x000fe400078e0004 */
[----:B------:R-:W-:Y:S02]  /*20280*/  @!P1 IMAD.MOV.U32 R29, RZ, RZ, R5 ;  /* 0x000000ffff1d9224 */ /* 0x000fe400078e0005 */
[----:B------:R-:W-:Y:S02]  /*20290*/  @!P1 IMAD.MOV.U32 R21, RZ, RZ, R7 ;  /* 0x000000ffff159224 */ /* 0x000fe400078e0007 */
[----:B------:R-:W-:Y:S02]  /*202a0*/  @!P1 IMAD.MOV.U32 R20, RZ, RZ, R6 ;  /* 0x000000ffff149224 */ /* 0x000fe400078e0006 */
[----:B------:R-:W-:-:S07]  /*202b0*/  IMAD.MOV.U32 R0, RZ, RZ, R14 ;  /* 0x000000ffff007224 */ /* 0x000fce00078e000e */
[----:B------:R-:W-:Y:S05]  /*202c0*/  WARPSYNC.COLLECTIVE R15, `(.L_x_6178) ;  /* 0x000000000f087348 */ /* 0x000fea0003c00000 */
[----:B------:R0:W1:Y:S02]  /*202d0*/  SHFL.IDX P6, R14, R13, R12, R11 ;  /* 0x0000000c0d0e7389 */ /* 0x00006400000c000b */
[----:B01----:R-:W-:Y:S01]  /*202e0*/  ENDCOLLECTIVE ;  /* 0x000000000000791b */ /* 0x003fe20003800000 */
.L_x_6178:
[----:B------:R-:W-:Y:S02]  /*202f0*/  IMAD.MOV.U32 R4, RZ, RZ, R28 ;  /* 0x000000ffff047224 */ /* 0x000fe400078e001c */
[----:B------:R-:W-:Y:S02]  /*20300*/  IMAD.MOV.U32 R5, RZ, RZ, R29 ;  /* 0x000000ffff057224 */ /* 0x000fe400078e001d */
[----:B------:R-:W-:Y:S01]  /*20310*/  IMAD.MOV.U32 R7, RZ, RZ, R21 ;  /* 0x000000ffff077224 */ /* 0x000fe200078e0015 */
[----:B------:R-:W-:Y:S01]  /*20320*/  PRMT R35, R35, 0x5410, R4 ;  /* 0x0000541023237816 */ /* 0x000fe20000000004 */
[----:B------:R-:W-:-:S03]  /*20330*/  IMAD.MOV.U32 R6, RZ, RZ, R20 ;  /* 0x000000ffff067224 */ /* 0x000fc600078e0014 */
[----:B------:R-:W-:Y:S02]  /*20340*/  PRMT R41, R7, 0x5410, R5 ;  /* 0x0000541007297816 */ /* 0x000fe40000000005 */
[----:B------:R-:W-:Y:S02]  /*20350*/  CS2R R4, SRZ ;  /* 0x0000000000047805 */ /* 0x000fe4000001ff00 */
[----:B------:R-:W-:Y:S01]  /*20360*/  PRMT R43, R43, 0x5410, R6 ;  /* 0x000054102b2b7816 */ /* 0x000fe20000000006 */
[----:B------:R-:W-:Y:S02]  /*20370*/  IMAD.MOV.U32 R13, RZ, RZ, R24 ;  /* 0x000000ffff0d7224 */ /* 0x000fe400078e0018 */
[----:B------:R-:W-:-:S07]  /*20380*/  IMAD.MOV.U32 R3, RZ, RZ, R14 ;  /* 0x000000ffff037224 */ /* 0x000fce00078e000e */
[----:B------:R-:W-:Y:S05]  /*20390*/  WARPSYNC.COLLECTIVE R15, `(.L_x_6179) ;  /* 0x000000000f087348 */ /* 0x000fea0003c00000 */
[----:B------:R0:W1:Y:S02]  /*203a0*/  SHFL.IDX P6, R14, R13, R12, R11 ;  /* 0x0000000c0d0e7389 */ /* 0x00006400000c000b */
[----:B01----:R-:W-:Y:S01]  /*203b0*/  ENDCOLLECTIVE ;  /* 0x000000000000791b */ /* 0x003fe20003800000 */
.L_x_6179:
[----:B------:R-:W-:Y:S02]  /*203c0*/  IMAD.MOV.U32 R13, RZ, RZ, R27 ;  /* 0x000000ffff0d7224 */ /* 0x000fe400078e001b */
[----:B------:R-:W-:-:S07]  /*203d0*/  IMAD.MOV.U32 R24, RZ, RZ, R14 ;  /* 0x000000ffff187224 */ /* 0x000fce00078e000e */
[----:B------:R-:W-:Y:S05]  /*203e0*/  WARPSYNC.COLLECTIVE R15, `(.L_x_6180) ;  /* 0x000000000f087348 */ /* 0x000fea0003c00000 */
[----:B------:R0:W1:Y:S02]  /*203f0*/  SHFL.IDX P6, R14, R13, R12, R11 ;  /* 0x0000000c0d0e7389 */ /* 0x00006400000c000b */
[----:B01----:R-:W-:Y:S01]  /*20400*/  ENDCOLLECTIVE ;  /* 0x000000000000791b */ /* 0x003fe20003800000 */
.L_x_6180:
[----:B------:R-:W-:Y:S05]  /*20410*/  BRA `(.L_x_6181) ;  /* 0xfffffe98009c7947 */ /* 0x000fea000383ffff */
.L_x_5892:
[----:B0-----:R0:W1:Y:S02]  /*20420*/  SYNCS.PHASECHK.TRANS64.TRYWAIT P1, [R2+URZ+0x28c00], R13 ;  /* 0x028c000d020075a7 */ /* 0x001064000802017f */
[----:B-1----:R-:W-:Y:S05]  /*20430*/  @!P1 NANOSLEEP.SYNCS 0x989680 ;  /* 0x009896800000995d */ /* 0x002fea0003900000 */
[----:B------:R-:W1:Y:S02]  /*20440*/  @!P1 SYNCS.PHASECHK.TRANS64 P1, [R2+URZ+0x28c00], R13 ;  /* 0x028c000d020095a7 */ /* 0x000e64000802007f */
[----:B-1----:R-:W-:Y:S05]  /*20450*/  @!P1 BRA `(.L_x_5892) ;  /* 0xfffffffc00f09947 */ /* 0x002fea000383ffff */
[----:B------:R-:W-:Y:S05]  /*20460*/  BRA `(.L_x_6182) ;  /* 0xfffffe9c003c7947 */ /* 0x000fea000383ffff */
.L_x_5898:
[----:B0-----:R0:W2:Y:S02]  /*20470*/  SYNCS.PHASECHK.TRANS64.TRYWAIT P1, [R15+URZ+0x28c30], R56 ;  /* 0x028c30380f0075a7 */ /* 0x0010a4000802017f */
[----:B--2---:R-:W-:Y:S05]  /*20480*/  @!P1 NANOSLEEP.SYNCS 0x989680 ;  /* 0x009896800000995d */ /* 0x004fea0003900000 */
[----:B------:R-:W2:Y:S02]  /*20490*/  @!P1 SYNCS.PHASECHK.TRANS64 P1, [R15+URZ+0x28c30], R56 ;  /* 0x028c30380f0095a7 */ /* 0x000ea4000802007f */
[----:B--2---:R-:W-:Y:S05]  /*204a0*/  @!P1 BRA `(.L_x_5898) ;  /* 0xfffffffc00f09947 */ /* 0x004fea000383ffff */
[----:B------:R-:W-:Y:S05]  /*204b0*/  BRA `(.L_x_5897) ;  /* 0xfffffeac00107947 */ /* 0x000fea000383ffff */
.L_x_5912:
[----:B--2---:R2:W3:Y:S02]  /*204c0*/  SYNCS.PHASECHK.TRANS64.TRYWAIT P1, [R15+URZ+0x28c50], R56 ;  /* 0x028c50380f0075a7 */ /* 0x0044e4000802017f */
[----:B---3--:R-:W-:Y:S05]  /*204d0*/  @!P1 NANOSLEEP.SYNCS 0x989680 ;  /* 0x009896800000995d */ /* 0x008fea0003900000 */
[----:B------:R-:W3:Y:S02]  /*204e0*/  @!P1 SYNCS.PHASECHK.TRANS64 P1, [R15+URZ+0x28c50], R56 ;  /* 0x028c50380f0095a7 */ /* 0x000ee4000802007f */
[----:B---3--:R-:W-:Y:S05]  /*204f0*/  @!P1 BRA `(.L_x_5912) ;  /* 0xfffffffc00f09947 */ /* 0x008fea000383ffff */
[----:B------:R-:W-:Y:S05]  /*20500*/  BRA `(.L_x_5911) ;  /* 0xfffffec400e87947 */ /* 0x000fea000383ffff */
.L_x_5925:
[----:B-1----:R1:W2:Y:S02]  /*20510*/  SYNCS.PHASECHK.TRANS64.TRYWAIT P1, [R209+URZ+0x28c30], R210 ;  /* 0x028c30d2d10075a7 */ /* 0x0022a4000802017f */
[----:B--2---:R-:W-:Y:S05]  /*20520*/  @!P1 NANOSLEEP.SYNCS 0x989680 ;  /* 0x009896800000995d */ /* 0x004fea0003900000 */
[----:B------:R-:W2:Y:S02]  /*20530*/  @!P1 SYNCS.PHASECHK.TRANS64 P1, [R209+URZ+0x28c30], R210 ;  /* 0x028c30d2d10095a7 */ /* 0x000ea4000802007f */
[----:B--2---:R-:W-:Y:S05]  /*20540*/  @!P1 BRA `(.L_x_5925) ;  /* 0xfffffffc00f09947 */ /* 0x004fea000383ffff */
[----:B------:R-:W-:Y:S05]  /*20550*/  BRA `(.L_x_5924) ;  /* 0xfffffecc00747947 */ /* 0x000fea000383ffff */
.L_x_5939:
[----:B---3--:R3:W4:Y:S02]  /*20560*/  SYNCS.PHASECHK.TRANS64.TRYWAIT P1, [R209+URZ+0x28c50], R210 ;  /* 0x028c50d2d10075a7 */ /* 0x008724000802017f */
[----:B----4-:R-:W-:Y:S05]  /*20570*/  @!P1 NANOSLEEP.SYNCS 0x989680 ;  /* 0x009896800000995d */ /* 0x010fea0003900000 */
[----:B------:R-:W4:Y:S02]  /*20580*/  @!P1 SYNCS.PHASECHK.TRANS64 P1, [R209+URZ+0x28c50], R210 ;  /* 0x028c50d2d10095a7 */ /* 0x000f24000802007f */
[----:B----4-:R-:W-:Y:S05]  /*20590*/  @!P1 BRA `(.L_x_5939) ;  /* 0xfffffffc00f09947 */ /* 0x010fea000383ffff */
[----:B------:R-:W-:Y:S05]  /*205a0*/  BRA `(.L_x_5938) ;  /* 0xfffffef000047947 */ /* 0x000fea000383ffff */
.L_x_5953:
[----:B-1----:R1:W2:Y:S02]  /*205b0*/  SYNCS.PHASECHK.TRANS64.TRYWAIT P2, [R15+URZ+0x28c30], R210 ;  /* 0x028c30d20f0075a7 */ /* 0x0022a4000804017f */
[----:B--2---:R-:W-:Y:S05]  /*205c0*/  @!P2 NANOSLEEP.SYNCS 0x989680 ;  /* 0x009896800000a95d */ /* 0x004fea0003900000 */
[----:B------:R-:W2:Y:S02]  /*205d0*/  @!P2 SYNCS.PHASECHK.TRANS64 P2, [R15+URZ+0x28c30], R210 ;  /* 0x028c30d20f00a5a7 */ /* 0x000ea4000804007f */
[----:B--2---:R-:W-:Y:S05]  /*205e0*/  @!P2 BRA `(.L_x_5953) ;  /* 0xfffffffc00f0a947 */ /* 0x004fea000383ffff */
[----:B------:R-:W-:Y:S05]  /*205f0*/  BRA `(.L_x_5952) ;  /* 0xfffffef400d47947 */ /* 0x000fea000383ffff */
.L_x_5959:
[----:B----4-:R4:W0:Y:S02]  /*20600*/  SYNCS.PHASECHK.TRANS64.TRYWAIT P2, [R15+URZ+0x28c50], R210 ;  /* 0x028c50d20f0075a7 */ /* 0x010824000804017f */
[----:B0-----:R-:W-:Y:S05]  /*20610*/  @!P2 NANOSLEEP.SYNCS 0x989680 ;  /* 0x009896800000a95d */ /* 0x001fea0003900000 */
[----:B------:R-:W0:Y:S02]  /*20620*/  @!P2 SYNCS.PHASECHK.TRANS64 P2, [R15+URZ+0x28c50], R210 ;  /* 0x028c50d20f00a5a7 */ /* 0x000e24000804007f */
[----:B0-----:R-:W-:Y:S05]  /*20630*/  @!P2 BRA `(.L_x_5959) ;  /* 0xfffffffc00f0a947 */ /* 0x001fea000383ffff */
[----:B------:R-:W-:Y:S05]  /*20640*/  BRA `(.L_x_5958) ;  /* 0xffffff0c00387947 */ /* 0x000fea000383ffff */
.L_x_5968:
[----:B--2---:R2:W3:Y:S02]  /*20650*/  SYNCS.PHASECHK.TRANS64.TRYWAIT P1, [R20+URZ+0x28c30], R184 ;  /* 0x028c30b8140075a7 */ /* 0x0044e4000802017f */
[----:B---3--:R-:W-:Y:S05]  /*20660*/  @!P1 NANOSLEEP.SYNCS 0x989680 ;  /* 0x009896800000995d */ /* 0x008fea0003900000 */
[----:B------:R-:W3:Y:S02]  /*20670*/  @!P1 SYNCS.PHASECHK.TRANS64 P1, [R20+URZ+0x28c30], R184 ;  /* 0x028c30b8140095a7 */ /* 0x000ee4000802007f */
[----:B---3--:R-:W-:Y:S05]  /*20680*/  @!P1 BRA `(.L_x_5968) ;  /* 0xfffffffc00f09947 */ /* 0x008fea000383ffff */
[----:B------:R-:W-:Y:S05]  /*20690*/  BRA `(.L_x_5967) ;  /* 0xffffff1000587947 */ /* 0x000fea000383ffff */
.L_x_5982:
[----:B---3--:R3:W0:Y:S02]  /*206a0*/  SYNCS.PHASECHK.TRANS64.TRYWAIT P1, [R20+URZ+0x28c50], R184 ;  /* 0x028c50b8140075a7 */ /* 0x008624000802017f */
[----:B0-----:R-:W-:Y:S05]  /*206b0*/  @!P1 NANOSLEEP.SYNCS 0x989680 ;  /* 0x009896800000995d */ /* 0x001fea0003900000 */
[----:B------:R-:W0:Y:S02]  /*206c0*/  @!P1 SYNCS.PHASECHK.TRANS64 P1, [R20+URZ+0x28c50], R184 ;  /* 0x028c50b8140095a7 */ /* 0x000e24000802007f */
[----:B0-----:R-:W-:Y:S05]  /*206d0*/  @!P1 BRA `(.L_x_5982) ;  /* 0xfffffffc00f09947 */ /* 0x001fea000383ffff */
[----:B------:R-:W-:Y:S05]  /*206e0*/  BRA `(.L_x_5981) ;  /* 0xffffff3000707947 */ /* 0x000fea000383ffff */
.L_x_6021:
        /* <DEDUP_REMOVED lines=11> */
.L_x_6184:
[----:B------:R-:W-:Y:S05]  /*207a0*/  BSYNC B1 ;  /* 0x0000000000017941 */ /* 0x000fea0003800000 */
.L_x_6183:
[----:B------:R-:W-:Y:S05]  /*207b0*/  BRA `(.L_x_6185) ;  /* 0xffffff88003c7947 */ /* 0x000fea000383ffff */
.L_x_6023:
[----:B------:R-:W-:Y:S01]  /*207c0*/  BSSY B1, `(.L_x_6186) ;  /* 0x0000006000017945 */ /* 0x000fe20003800000 */
[----:B------:R-:W-:-:S07]  /*207d0*/  IMAD.MOV.U32 R15, RZ, RZ, -0x1 ;  /* 0xffffffffff0f7424 */ /* 0x000fce00078e00ff */
[----:B0-----:R-:W-:Y:S05]  /*207e0*/  WARPSYNC.COLLECTIVE R15, `(.L_x_6187) ;  /* 0x000000000f0c7348 */ /* 0x001fea0003c00000 */
[----:B------:R-:W-:Y:S02]  /*207f0*/  ELECT P6, UR62, PT ;  /* 0x00000000003e782f */ /* 0x000fe400038c0000 */
[----:B------:R-:W-:Y:S01]  /*20800*/  MOV R14, UR62 ;  /* 0x0000003e000e7c02 */ /* 0x000fe20008000f00 */
[----:B0-----:R-:W-:Y:S10]  /*20810*/  ENDCOLLECTIVE ;  /* 0x000000000000791b */ /* 0x001ff40003800000 */
.L_x_6187:
[----:B------:R-:W-:Y:S05]  /*20820*/  BSYNC B1 ;  /* 0x0000000000017941 */ /* 0x000fea0003800000 */
.L_x_6186:
[----:B------:R-:W-:Y:S05]  /*20830*/  BRA `(.L_x_6022) ;  /* 0xffffff8800347947 */ /* 0x000fea000383ffff */
.L_x_6025:
[----:B0-----:R0:W1:Y:S02]  /*20840*/  SYNCS.PHASECHK.TRANS64.TRYWAIT P0, [R23+URZ+0x28c20], R2 ;  /* 0x028c2002170075a7 */ /* 0x001064000800017f */
[----:B-1----:R-:W-:Y:S05]  /*20850*/  @!P0 NANOSLEEP.SYNCS 0x989680 ;  /* 0x009896800000895d */ /* 0x002fea0003900000 */
[----:B------:R-:W1:Y:S02]  /*20860*/  @!P0 SYNCS.PHASECHK.TRANS64 P0, [R23+URZ+0x28c20], R2 ;  /* 0x028c2002170085a7 */ /* 0x000e64000800007f */
[----:B-1----:R-:W-:Y:S05]  /*20870*/  @!P0 BRA `(.L_x_6025) ;  /* 0xfffffffc00f08947 */ /* 0x002fea000383ffff */
[----:B------:R-:W-:Y:S05]  /*20880*/  BRA `(.L_x_6188) ;  /* 0xffffff8800447947 */ /* 0x000fea000383ffff */
.L_x_6029:
[----:B0-----:R0:W1:Y:S02]  /*20890*/  SYNCS.PHASECHK.TRANS64.TRYWAIT P0, [R12+URZ+0x28ca0], R2 ;  /* 0x028ca0020c0075a7 */ /* 0x001064000800017f */
[----:B-1----:R-:W-:Y:S05]  /*208a0*/  @!P0 NANOSLEEP.SYNCS 0x989680 ;  /* 0x009896800000895d */ /* 0x002fea0003900000 */
[----:B------:R-:W1:Y:S02]  /*208b0*/  @!P0 SYNCS.PHASECHK.TRANS64 P0, [R12+URZ+0x28ca0], R2 ;  /* 0x028ca0020c0085a7 */ /* 0x000e64000800007f */
[----:B-1----:R-:W-:Y:S05]  /*208c0*/  @!P0 BRA `(.L_x_6029) ;  /* 0xfffffffc00f08947 */ /* 0x002fea000383ffff */
[----:B------:R-:W-:Y:S05]  /*208d0*/  BRA `(.L_x_6189) ;  /* 0xffffff88005c7947 */ /* 0x000fea000383ffff */
.L_x_6034:
[----:B-1----:R1:W2:Y:S02]  /*208e0*/  SYNCS.PHASECHK.TRANS64.TRYWAIT P0, [R12+URZ+0x28cc0], R2 ;  /* 0x028cc0020c0075a7 */ /* 0x0022a4000800017f */
[----:B--2---:R-:W-:Y:S05]  /*208f0*/  @!P0 NANOSLEEP.SYNCS 0x989680 ;  /* 0x009896800000895d */ /* 0x004fea0003900000 */
[----:B------:R-:W2:Y:S02]  /*20900*/  @!P0 SYNCS.PHASECHK.TRANS64 P0, [R12+URZ+0x28cc0], R2 ;  /* 0x028cc0020c0085a7 */ /* 0x000ea4000800007f */
[----:B--2---:R-:W-:Y:S05]  /*20910*/  @!P0 BRA `(.L_x_6034) ;  /* 0xfffffffc00f08947 */ /* 0x004fea000383ffff */
[----:B------:R-:W-:Y:S05]  /*20920*/  BRA `(.L_x_6190) ;  /* 0xffffff8800d87947 */ /* 0x000fea000383ffff */
.L_x_6048:
[----:B0-----:R0:W1:Y:S02]  /*20930*/  SYNCS.PHASECHK.TRANS64.TRYWAIT P1, [R10+URZ+0x28ca0], R2 ;  /* 0x028ca0020a0075a7 */ /* 0x001064000802017f */
[----:B-1----:R-:W-:Y:S05]  /*20940*/  @!P1 NANOSLEEP.SYNCS 0x989680 ;  /* 0x009896800000995d */ /* 0x002fea0003900000 */
[----:B------:R-:W1:Y:S02]  /*20950*/  @!P1 SYNCS.PHASECHK.TRANS64 P1, [R10+URZ+0x28ca0], R2 ;  /* 0x028ca0020a0095a7 */ /* 0x000e64000802007f */
[----:B-1----:R-:W-:Y:S05]  /*20960*/  @!P1 BRA `(.L_x_6048) ;  /* 0xfffffffc00f09947 */ /* 0x002fea000383ffff */
[----:B------:R-:W-:Y:S05]  /*20970*/  BRA `(.L_x_6191) ;  /* 0xffffff94003c7947 */ /* 0x000fea000383ffff */
.L_x_6053:
[----:B-1----:R1:W2:Y:S02]  /*20980*/  SYNCS.PHASECHK.TRANS64.TRYWAIT P1, [R10+URZ+0x28cc0], R2 ;  /* 0x028cc0020a0075a7 */ /* 0x0022a4000802017f */
[----:B--2---:R-:W-:Y:S05]  /*20990*/  @!P1 NANOSLEEP.SYNCS 0x989680 ;  /* 0x009896800000995d */ /* 0x004fea0003900000 */
[----:B------:R-:W2:Y:S02]  /*209a0*/  @!P1 SYNCS.PHASECHK.TRANS64 P1, [R10+URZ+0x28cc0], R2 ;  /* 0x028cc0020a0095a7 */ /* 0x000ea4000802007f */
[----:B--2---:R-:W-:Y:S05]  /*209b0*/  @!P1 BRA `(.L_x_6053) ;  /* 0xfffffffc00f09947 */ /* 0x004fea000383ffff */
[----:B------:R-:W-:Y:S05]  /*209c0*/  BRA `(.L_x_6192) ;  /* 0xffffff9400b47947 */ /* 0x000fea000383ffff */
.L_x_6081:
[----:B------:R-:W1:Y:S01]  /*209d0*/  S2R R12, SR_TID.X ;  /* 0x00000000000c7919 */ /* 0x000e620000002100 */
[----:B------:R-:W-:Y:S01]  /*209e0*/  BSSY B0, `(.L_x_6193) ;  /* 0x000000a000007945 */ /* 0x000fe20003800000 */
[----:B------:R-:W-:Y:S02]  /*209f0*/  IMAD.MOV.U32 R11, RZ, RZ, 0x1f ;  /* 0x0000001fff0b7424 */ /* 0x000fe400078e00ff */
[----:B------:R-:W-:Y:S01]  /*20a00*/  IMAD.MOV.U32 R15, RZ, RZ, -0x1 ;  /* 0xffffffffff0f7424 */ /* 0x000fe200078e00ff */
[----:B-1----:R-:W-:-:S04]  /*20a10*/  SHF.R.U32.HI R12, RZ, 0x5, R12 ;  /* 0x00000005ff0c7819 */ /* 0x002fc8000001160c */
[----:B------:R-:W-:-:S05]  /*20a20*/  LOP3.LUT R12, R12, 0x3, RZ, 0xc0, !PT ;  /* 0x000000030c0c7812 */ /* 0x000fca00078ec0ff */
[----:B------:R-:W-:Y:S02]  /*20a30*/  IMAD.MOV.U32 R13, RZ, RZ, R12 ;  /* 0x000000ffff0d7224 */ /* 0x000fe400078e000c */
[----:B------:R-:W-:-:S07]  /*20a40*/  IMAD.MOV.U32 R12, RZ, RZ, RZ ;  /* 0x000000ffff0c7224 */ /* 0x000fce00078e00ff */
[----:B0----5:R-:W-:Y:S05]  /*20a50*/  WARPSYNC.COLLECTIVE R15, `(.L_x_6194) ;  /* 0x000000000f087348 */ /* 0x021fea0003c00000 */
[----:B------:R1:W2:Y:S02]  /*20a60*/  SHFL.IDX P6, R14, R13, R12, R11 ;  /* 0x0000000c0d0e7389 */ /* 0x0002a400000c000b */
[----:B012--5:R-:W-:Y:S01]  /*20a70*/  ENDCOLLECTIVE ;  /* 0x000000000000791b */ /* 0x027fe20003800000 */
.L_x_6194:
[----:B------:R-:W-:Y:S05]  /*20a80*/  BSYNC B0 ;  /* 0x0000000000007941 */ /* 0x000fea0003800000 */
.L_x_6193:
[----:B------:R-:W-:Y:S05]  /*20a90*/  BRA `(.L_x_6195) ;  /* 0xffffffac00b07947 */ /* 0x000fea000383ffff */
.L_x_6084:
[----:B0-----:R0:W1:Y:S02]  /*20aa0*/  SYNCS.PHASECHK.TRANS64.TRYWAIT P0, [R27+URZ+0x28c40], R0 ;  /* 0x028c40001b0075a7 */ /* 0x001064000800017f */
[----:B-1----:R-:W-:Y:S05]  /*20ab0*/  @!P0 NANOSLEEP.SYNCS 0x989680 ;  /* 0x009896800000895d */ /* 0x002fea0003900000 */
[----:B------:R-:W1:Y:S02]  /*20ac0*/  @!P0 SYNCS.PHASECHK.TRANS64 P0, [R27+URZ+0x28c40], R0 ;  /* 0x028c40001b0085a7 */ /* 0x000e64000800007f */
[----:B-1----:R-:W-:Y:S05]  /*20ad0*/  @!P0 BRA `(.L_x_6084) ;  /* 0xfffffffc00f08947 */ /* 0x002fea000383ffff */
[----:B------:R-:W-:Y:S05]  /*20ae0*/  BRA `(.L_x_6196) ;  /* 0xffffffac00f07947 */ /* 0x000fea000383ffff */
.L_x_6085:
        /* <DEDUP_REMOVED lines=8> */
.L_x_6198:
[----:B------:R-:W-:Y:S05]  /*20b70*/  BSYNC B0 ;  /* 0x0000000000007941 */ /* 0x000fea0003800000 */
.L_x_6197:
        /* <DEDUP_REMOVED lines=9> */
.L_x_6199:
[----:B------:R-:W-:Y:S02]  /*20c10*/  IMAD.MOV.U32 R13, RZ, RZ, R4 ;  /* 0x000000ffff0d7224 */ /* 0x000fe400078e0004 */
[----:B------:R-:W-:Y:S02]  /*20c20*/  IMAD.MOV.U32 R12, RZ, RZ, 0x1 ;  /* 0x00000001ff0c7424 */ /* 0x000fe400078e00ff */
[----:B------:R-:W-:-:S07]  /*20c30*/  IMAD.MOV.U32 R3, RZ, RZ, R14 ;  /* 0x000000ffff037224 */ /* 0x000fce00078e000e */
[----:B------:R-:W-:Y:S05]  /*20c40*/  WARPSYNC.COLLECTIVE R15, `(.L_x_6200) ;  /* 0x000000000f087348 */ /* 0x000fea0003c00000 */
[----:B------:R0:W1:Y:S02]  /*20c50*/  SHFL.IDX P6, R14, R13, R12, R11 ;  /* 0x0000000c0d0e7389 */ /* 0x00006400000c000b */
[----:B01----:R-:W-:Y:S01]  /*20c60*/  ENDCOLLECTIVE ;  /* 0x000000000000791b */ /* 0x003fe20003800000 */
.L_x_6200:
        /* <DEDUP_REMOVED lines=15> */
.L_x_6201:
[----:B------:R-:W-:Y:S02]  /*20d60*/  @P0 IMAD R6, R5, 0x2, R23 ;  /* 0x0000000205060824 */ /* 0x000fe400078e0217 */
[----:B------:R-:W-:Y:S02]  /*20d70*/  IMAD.MOV.U32 R13, RZ, RZ, R4 ;  /* 0x000000ffff0d7224 */ /* 0x000fe400078e0004 */
[----:B------:R-:W-:Y:S02]  /*20d80*/  IMAD.MOV.U32 R12, RZ, RZ, 0x2 ;  /* 0x00000002ff0c7424 */ /* 0x000fe400078e00ff */
[----:B------:R-:W-:-:S07]  /*20d90*/  IMAD.MOV.U32 R3, RZ, RZ, R14 ;  /* 0x000000ffff037224 */ /* 0x000fce00078e000e */
[----:B------:R-:W-:Y:S05]  /*20da0*/  WARPSYNC.COLLECTIVE R15, `(.L_x_6202) ;  /* 0x000000000f087348 */ /* 0x000fea0003c00000 */
[----:B------:R0:W1:Y:S02]  /*20db0*/  SHFL.IDX P6, R14, R13, R12, R11 ;  /* 0x0000000c0d0e7389 */ /* 0x00006400000c000b */
[----:B01----:R-:W-:Y:S01]  /*20dc0*/  ENDCOLLECTIVE ;  /* 0x000000000000791b */ /* 0x003fe20003800000 */
.L_x_6202:
        /* <DEDUP_REMOVED lines=15> */
.L_x_6203:
[----:B------:R-:W-:Y:S02]  /*20ec0*/  @P0 IMAD R6, R5, 0x2, R23 ;  /* 0x0000000205060824 */ /* 0x000fe400078e0217 */
[----:B------:R-:W-:Y:S02]  /*20ed0*/  IMAD.MOV.U32 R13, RZ, RZ, R4 ;  /* 0x000000ffff0d7224 */ /* 0x000fe400078e0004 */
[----:B------:R-:W-:Y:S02]  /*20ee0*/  IMAD.MOV.U32 R12, RZ, RZ, 0x3 ;  /* 0x00000003ff0c7424 */ /* 0x000fe400078e00ff */
[----:B------:R-:W-:-:S07]  /*20ef0*/  IMAD.MOV.U32 R3, RZ, RZ, R14 ;  /* 0x000000ffff037224 */ /* 0x000fce00078e000e */
[----:B------:R-:W-:Y:S05]  /*20f00*/  WARPSYNC.COLLECTIVE R15, `(.L_x_6204) ;  /* 0x000000000f087348 */ /* 0x000fea0003c00000 */
[----:B------:R0:W1:Y:S02]  /*20f10*/  SHFL.IDX P6, R14, R13, R12, R11 ;  /* 0x0000000c0d0e7389 */ /* 0x00006400000c000b */
[----:B01----:R-:W-:Y:S01]  /*20f20*/  ENDCOLLECTIVE ;  /* 0x000000000000791b */ /* 0x003fe20003800000 */
.L_x_6204:
        /* <DEDUP_REMOVED lines=10> */
.L_x_6205:
[----:B------:R-:W-:Y:S01]  /*20fd0*/  @!PT LDS RZ, [RZ] ;  /* 0x00000000fffff984 */ /* 0x000fe20000000800 */
[----:B------:R-:W-:Y:S01]  /*20fe0*/  @!PT LDS RZ, [RZ] ;  /* 0x00000000fffff984 */ /* 0x000fe20000000800 */
[----:B------:R-:W-:Y:S01]  /*20ff0*/  @!PT LDS RZ, [RZ] ;  /* 0x00000000fffff984 */ /* 0x000fe20000000800 */
[----:B------:R0:W-:Y:S01]  /*21000*/  @P0 LDGSTS.E.BYPASS.LTC128B.128 [R6+0x23400], desc[UR42][R2.64], !P2 ;  /* 0x2340000002060fae */ /* 0x0001e2000d101d6a */
[----:B------:R-:W-:Y:S01]  /*21010*/  IMAD.MOV.U32 R0, RZ, RZ, R14 ;  /* 0x000000ffff007224 */ /* 0x000fe200078e000e */
[----:B------:R-:W-:Y:S06]  /*21020*/  BRA `(.L_x_6206) ;  /* 0xffffffac00a07947 */ /* 0x000fec000383ffff */
.L_x_6090:
        /* <DEDUP_REMOVED lines=9> */
.L_x_6207:
[C---:B------:R-:W-:Y:S01]  /*210c0*/  VIADD R6, R32.reuse, 0x10 ;  /* 0x0000001020067836 */ /* 0x040fe20000000000 */
[----:B------:R-:W-:Y:S01]  /*210d0*/  ISETP.GE.AND P0, PT, R32, R3, PT ;  /* 0x000000032000720c */ /* 0x000fe20003f06270 */
[----:B------:R-:W-:Y:S02]  /*210e0*/  IMAD.MOV.U32 R13, RZ, RZ, R0 ;  /* 0x000000ffff0d7224 */ /* 0x000fe400078e0000 */
[----:B------:R-:W-:-:S10]  /*210f0*/  IMAD.MOV.U32 R4, RZ, RZ, R14 ;  /* 0x000000ffff047224 */ /* 0x000fd400078e000e */
[----:B------:R-:W-:Y:S05]  /*21100*/  WARPSYNC.COLLECTIVE R15, `(.L_x_6208) ;  /* 0x000000000f087348 */ /* 0x000fea0003c00000 */
[----:B------:R0:W1:Y:S02]  /*21110*/  SHFL.IDX P6, R14, R13, R12, R11 ;  /* 0x0000000c0d0e7389 */ /* 0x00006400000c000b */
[----:B01----:R-:W-:Y:S01]  /*21120*/  ENDCOLLECTIVE ;  /* 0x000000000000791b */ /* 0x003fe20003800000 */
.L_x_6208:
[----:B------:R-:W-:Y:S02]  /*21130*/  IMAD.MOV.U32 R13, RZ, RZ, R2 ;  /* 0x000000ffff0d7224 */ /* 0x000fe400078e0002 */
[----:B------:R-:W-:Y:S02]  /*21140*/  IMAD.MOV.U32 R12, RZ, RZ, 0x1 ;  /* 0x00000001ff0c7424 */ /* 0x000fe400078e00ff */
[----:B------:R-:W-:-:S07]  /*21150*/  IMAD.MOV.U32 R5, RZ, RZ, R14 ;  /* 0x000000ffff057224 */ /* 0x000fce00078e000e */
[----:B------:R-:W-:Y:S05]  /*21160*/  WARPSYNC.COLLECTIVE R15, `(.L_x_6209) ;  /* 0x000000000f087348 */ /* 0x000fea0003c00000 */
[----:B------:R0:W1:Y:S02]  /*21170*/  SHFL.IDX P6, R14, R13, R12, R11 ;  /* 0x0000000c0d0e7389 */ /* 0x00006400000c000b */
[----:B01----:R-:W-:Y:S01]  /*21180*/  ENDCOLLECTIVE ;  /* 0x000000000000791b */ /* 0x003fe20003800000 */
.L_x_6209:
        /* <DEDUP_REMOVED lines=15> */
.L_x_6210:
[----:B------:R-:W-:Y:S02]  /*21280*/  IMAD.MOV.U32 R13, RZ, RZ, R2 ;  /* 0x000000ffff0d7224 */ /* 0x000fe400078e0002 */
[----:B------:R-:W-:Y:S02]  /*21290*/  IMAD.MOV.U32 R12, RZ, RZ, 0x2 ;  /* 0x00000002ff0c7424 */ /* 0x000fe400078e00ff */
[----:B------:R-:W-:-:S07]  /*212a0*/  IMAD.MOV.U32 R5, RZ, RZ, R14 ;  /* 0x000000ffff057224 */ /* 0x000fce00078e000e */
[----:B------:R-:W-:Y:S05]  /*212b0*/  WARPSYNC.COLLECTIVE R15, `(.L_x_6211) ;  /* 0x000000000f087348 */ /* 0x000fea0003c00000 */
[----:B------:R0:W1:Y:S02]  /*212c0*/  SHFL.IDX P6, R14, R13, R12, R11 ;  /* 0x0000000c0d0e7389 */ /* 0x00006400000c000b */
[----:B01----:R-:W-:Y:S01]  /*212d0*/  ENDCOLLECTIVE ;  /* 0x000000000000791b */ /* 0x003fe20003800000 */
.L_x_6211:
        /* <DEDUP_REMOVED lines=16> */
.L_x_6212:
[----:B------:R-:W-:Y:S02]  /*213e0*/  IMAD.MOV.U32 R13, RZ, RZ, R2 ;  /* 0x000000ffff0d7224 */ /* 0x000fe400078e0002 */
[----:B------:R-:W-:Y:S02]  /*213f0*/  IMAD.MOV.U32 R12, RZ, RZ, 0x3 ;  /* 0x00000003ff0c7424 */ /* 0x000fe400078e00ff */
[----:B------:R-:W-:-:S07]  /*21400*/  IMAD.MOV.U32 R5, RZ, RZ, R14 ;  /* 0x000000ffff057224 */ /* 0x000fce00078e000e */
[----:B------:R-:W-:Y:S05]  /*21410*/  WARPSYNC.COLLECTIVE R15, `(.L_x_6213) ;  /* 0x000000000f087348 */ /* 0x000fea0003c00000 */
[----:B------:R0:W1:Y:S02]  /*21420*/  SHFL.IDX P6, R14, R13, R12, R11 ;  /* 0x0000000c0d0e7389 */ /* 0x00006400000c000b */
[----:B01----:R-:W-:Y:S01]  /*21430*/  ENDCOLLECTIVE ;  /* 0x000000000000791b */ /* 0x003fe20003800000 */
.L_x_6213:
        /* <DEDUP_REMOVED lines=14> */
.L_x_6214:
[----:B------:R-:W-:Y:S01]  /*21520*/  IMAD.MOV.U32 R0, RZ, RZ, R14 ;  /* 0x000000ffff007224 */ /* 0x000fe200078e000e */
[----:B------:R-:W-:Y:S06]  /*21530*/  BRA `(.L_x_6215) ;  /* 0xffffffb000cc7947 */ /* 0x000fec000383ffff */
.L_x_6093:
[----:B0-----:R0:W1:Y:S02]  /*21540*/  SYNCS.PHASECHK.TRANS64.TRYWAIT P0, [R23+URZ+0x28c20], R0 ;  /* 0x028c2000170075a7 */ /* 0x001064000800017f */
[----:B-1----:R-:W-:Y:S05]  /*21550*/  @!P0 NANOSLEEP.SYNCS 0x989680 ;  /* 0x009896800000895d */ /* 0x002fea0003900000 */
[----:B------:R-:W1:Y:S02]  /*21560*/  @!P0 SYNCS.PHASECHK.TRANS64 P0, [R23+URZ+0x28c20], R0 ;  /* 0x028c2000170085a7 */ /* 0x000e64000800007f */
[----:B-1----:R-:W-:Y:S05]  /*21570*/  @!P0 BRA `(.L_x_6093) ;  /* 0xfffffffc00f08947 */ /* 0x002fea000383ffff */
[----:B------:R-:W-:Y:S05]  /*21580*/  BRA `(.L_x_6216) ;  /* 0xffffffb400287947 */ /* 0x000fea000383ffff */
.L_x_6096:
[----:B0-----:R0:W1:Y:S02]  /*21590*/  SYNCS.PHASECHK.TRANS64.TRYWAIT P0, [R27+URZ+0x28c60], R0 ;  /* 0x028c60001b0075a7 */ /* 0x001064000800017f */
[----:B-1----:R-:W-:Y:S05]  /*215a0*/  @!P0 NANOSLEEP.SYNCS 0x989680 ;  /* 0x009896800000895d */ /* 0x002fea0003900000 */
[----:B------:R-:W1:Y:S02]  /*215b0*/  @!P0 SYNCS.PHASECHK.TRANS64 P0, [R27+URZ+0x28c60], R0 ;  /* 0x028c60001b0085a7 */ /* 0x000e64000800007f */
[----:B-1----:R-:W-:Y:S05]  /*215c0*/  @!P0 BRA `(.L_x_6096) ;  /* 0xfffffffc00f08947 */ /* 0x002fea000383ffff */
[----:B------:R-:W-:Y:S05]  /*215d0*/  BRA `(.L_x_6217) ;  /* 0xffffffb400387947 */ /* 0x000fea000383ffff */
.L_x_6097:
        /* <DEDUP_REMOVED lines=8> */
.L_x_6219:
[----:B------:R-:W-:Y:S05]  /*21660*/  BSYNC B0 ;  /* 0x0000000000007941 */ /* 0x000fea0003800000 */
.L_x_6218:
        /* <DEDUP_REMOVED lines=15> */
.L_x_6220:
        /* <DEDUP_REMOVED lines=40> */
.L_x_6221:
[----:B------:R-:W-:Y:S02]  /*219e0*/  IMAD.MOV.U32 R13, RZ, RZ, R5 ;  /* 0x000000ffff0d7224 */ /* 0x000fe400078e0005 */
[----:B------:R-:W-:-:S07]  /*219f0*/  IMAD.MOV.U32 R3, RZ, RZ, R14 ;  /* 0x000000ffff037224 */ /* 0x000fce00078e000e */
[----:B------:R-:W-:Y:S05]  /*21a00*/  WARPSYNC.COLLECTIVE R15, `(.L_x_6222) ;  /* 0x000000000f087348 */ /* 0x000fea0003c00000 */
[----:B------:R0:W1:Y:S02]  /*21a10*/  SHFL.IDX P6, R14, R13, R12, R11 ;  /* 0x0000000c0d0e7389 */ /* 0x00006400000c000b */
[----:B01----:R-:W-:Y:S01]  /*21a20*/  ENDCOLLECTIVE ;  /* 0x000000000000791b */ /* 0x003fe20003800000 */
.L_x_6222:
        /* <DEDUP_REMOVED lines=29> */
.L_x_6223:
[----:B------:R-:W-:Y:S02]  /*21c00*/  IMAD.MOV.U32 R13, RZ, RZ, R5 ;  /* 0x000000ffff0d7224 */ /* 0x000fe400078e0005 */
[----:B------:R-:W-:-:S07]  /*21c10*/  IMAD.MOV.U32 R7, RZ, RZ, R14 ;  /* 0x000000ffff077224 */ /* 0x000fce00078e000e */
[----:B------:R-:W-:Y:S05]  /*21c20*/  WARPSYNC.COLLECTIVE R15, `(.L_x_6224) ;  /* 0x000000000f087348 */ /* 0x000fea0003c00000 */
[----:B------:R0:W1:Y:S02]  /*21c30*/  SHFL.IDX P6, R14, R13, R12, R11 ;  /* 0x0000000c0d0e7389 */ /* 0x00006400000c000b */
[----:B01----:R-:W-:Y:S01]  /*21c40*/  ENDCOLLECTIVE ;  /* 0x000000000000791b */ /* 0x003fe20003800000 */
.L_x_6224:
        /* <DEDUP_REMOVED lines=29> */
.L_x_6225:
[----:B------:R-:W-:Y:S02]  /*21e20*/  IMAD.MOV.U32 R13, RZ, RZ, R5 ;  /* 0x000000ffff0d7224 */ /* 0x000fe400078e0005 */
[----:B------:R-:W-:-:S07]  /*21e30*/  IMAD.MOV.U32 R6, RZ, RZ, R14 ;  /* 0x000000ffff067224 */ /* 0x000fce00078e000e */
[----:B------:R-:W-:Y:S05]  /*21e40*/  WARPSYNC.COLLECTIVE R15, `(.L_x_6226) ;  /* 0x000000000f087348 */ /* 0x000fea0003c00000 */
[----:B------:R0:W1:Y:S02]  /*21e50*/  SHFL.IDX P6, R14, R13, R12, R11 ;  /* 0x0000000c0d0e7389 */ /* 0x00006400000c000b */
[----:B01----:R-:W-:Y:S01]  /*21e60*/  ENDCOLLECTIVE ;  /* 0x000000000000791b */ /* 0x003fe20003800000 */
.L_x_6226:
[----:B------:R-:W-:Y:S01]  /*21e70*/  IMAD.MOV.U32 R2, RZ, RZ, R14 ;  /* 0x000000ffff027224 */ /* 0x000fe200078e000e */
[----:B------:R-:W-:Y:S06]  /*21e80*/  BRA `(.L_x_6227) ;  /* 0xffffffb000d07947 */ /* 0x000fec000383ffff */
.L_x_6104:
[----:B0-----:R0:W1:Y:S02]  /*21e90*/  SYNCS.PHASECHK.TRANS64.TRYWAIT P0, [R6+URZ+0x28c40], R17 ;  /* 0x028c4011060075a7 */ /* 0x001064000800017f */
[----:B-1----:R-:W-:Y:S05]  /*21ea0*/  @!P0 NANOSLEEP.SYNCS 0x989680 ;  /* 0x009896800000895d */ /* 0x002fea0003900000 */
[----:B------:R-:W1:Y:S02]  /*21eb0*/  @!P0 SYNCS.PHASECHK.TRANS64 P0, [R6+URZ+0x28c40], R17 ;  /* 0x028c4011060085a7 */ /* 0x000e64000800007f */
[----:B-1----:R-:W-:Y:S05]  /*21ec0*/  @!P0 BRA `(.L_x_6104) ;  /* 0xfffffffc00f08947 */ /* 0x002fea000383ffff */
[----:B------:R-:W-:Y:S05]  /*21ed0*/  BRA `(.L_x_6228) ;  /* 0xffffffb800607947 */ /* 0x000fea000383ffff */
.L_x_6105:
        /* <DEDUP_REMOVED lines=8> */
.L_x_6230:
[----:B------:R-:W-:Y:S05]  /*21f60*/  BSYNC B1 ;  /* 0x0000000000017941 */ /* 0x000fea0003800000 */
.L_x_6229:
        /* <DEDUP_REMOVED lines=9> */
.L_x_6231:
[----:B------:R-:W-:Y:S02]  /*22000*/  IMAD.MOV.U32 R13, RZ, RZ, R27 ;  /* 0x000000ffff0d7224 */ /* 0x000fe400078e001b */
[----:B------:R-:W-:Y:S02]  /*22010*/  IMAD.MOV.U32 R12, RZ, RZ, 0x1 ;  /* 0x00000001ff0c7424 */ /* 0x000fe400078e00ff */
[----:B------:R-:W-:-:S07]  /*22020*/  IMAD.MOV.U32 R2, RZ, RZ, R14 ;  /* 0x000000ffff027224 */ /* 0x000fce00078e000e */
[----:B------:R-:W-:Y:S05]  /*22030*/  WARPSYNC.COLLECTIVE R15, `(.L_x_6232) ;  /* 0x000000000f087348 */ /* 0x000fea0003c00000 */
[----:B------:R0:W1:Y:S02]  /*22040*/  SHFL.IDX P6, R14, R13, R12, R11 ;  /* 0x0000000c0d0e7389 */ /* 0x00006400000c000b */
[----:B01----:R-:W-:Y:S01]  /*22050*/  ENDCOLLECTIVE ;  /* 0x000000000000791b */ /* 0x003fe20003800000 */
.L_x_6232:
        /* <DEDUP_REMOVED lines=11> */
.L_x_6233:
[----:B------:R-:W-:Y:S02]  /*22110*/  IMAD.MOV.U32 R13, RZ, RZ, R27 ;  /* 0x000000ffff0d7224 */ /* 0x000fe400078e001b */
[----:B------:R-:W-:Y:S02]  /*22120*/  IMAD.MOV.U32 R12, RZ, RZ, 0x2 ;  /* 0x00000002ff0c7424 */ /* 0x000fe400078e00ff */
[----:B------:R-:W-:-:S07]  /*22130*/  IMAD.MOV.U32 R2, RZ, RZ, R14 ;  /* 0x000000ffff027224 */ /* 0x000fce00078e000e */
[----:B------:R-:W-:Y:S05]  /*22140*/  WARPSYNC.COLLECTIVE R15, `(.L_x_6234) ;  /* 0x000000000f087348 */ /* 0x000fea0003c00000 */
[----:B------:R0:W1:Y:S02]  /*22150*/  SHFL.IDX P6, R14, R13, R12, R11 ;  /* 0x0000000c0d0e7389 */ /* 0x00006400000c000b */
[----:B01----:R-:W-:Y:S01]  /*22160*/  ENDCOLLECTIVE ;  /* 0x000000000000791b */ /* 0x003fe20003800000 */
.L_x_6234:
        /* <DEDUP_REMOVED lines=11> */
.L_x_6235:
[----:B------:R-:W-:Y:S02]  /*22220*/  IMAD.MOV.U32 R13, RZ, RZ, R27 ;  /* 0x000000ffff0d7224 */ /* 0x000fe400078e001b */
[----:B------:R-:W-:Y:S02]  /*22230*/  IMAD.MOV.U32 R12, RZ, RZ, 0x3 ;  /* 0x00000003ff0c7424 */ /* 0x000fe400078e00ff */
[----:B------:R-:W-:-:S07]  /*22240*/  IMAD.MOV.U32 R2, RZ, RZ, R14 ;  /* 0x000000ffff027224 */ /* 0x000fce00078e000e */
[----:B------:R-:W-:Y:S05]  /*22250*/  WARPSYNC.COLLECTIVE R15, `(.L_x_6236) ;  /* 0x000000000f087348 */ /* 0x000fea0003c00000 */
[----:B------:R0:W1:Y:S02]  /*22260*/  SHFL.IDX P6, R14, R13, R12, R11 ;  /* 0x0000000c0d0e7389 */ /* 0x00006400000c000b */
[----:B01----:R-:W-:Y:S01]  /*22270*/  ENDCOLLECTIVE ;  /* 0x000000000000791b */ /* 0x003fe20003800000 */
.L_x_6236:
        /* <DEDUP_REMOVED lines=11> */
.L_x_6237:
[----:B------:R-:W-:Y:S01]  /*22330*/  IMAD.MOV.U32 R2, RZ, RZ, R14 ;  /* 0x000000ffff027224 */ /* 0x000fe200078e000e */
[----:B------:R-:W-:Y:S06]  /*22340*/  BRA `(.L_x_6238) ;  /* 0xffffffb400f07947 */ /* 0x000fec000383ffff */
.L_x_6110:
[----:B---3--:R3:W4:Y:S02]  /*22350*/  SYNCS.PHASECHK.TRANS64.TRYWAIT P0, [R6+URZ+0x28c60], R17 ;  /* 0x028c6011060075a7 */ /* 0x008724000800017f */
[----:B----4-:R-:W-:Y:S05]  /*22360*/  @!P0 NANOSLEEP.SYNCS 0x989680 ;  /* 0x009896800000895d */ /* 0x010fea0003900000 */
[----:B------:R-:W4:Y:S02]  /*22370*/  @!P0 SYNCS.PHASECHK.TRANS64 P0, [R6+URZ+0x28c60], R17 ;  /* 0x028c6011060085a7 */ /* 0x000f24000800007f */
[----:B----4-:R-:W-:Y:S05]  /*22380*/  @!P0 BRA `(.L_x_6110) ;  /* 0xfffffffc00f08947 */ /* 0x010fea000383ffff */
[----:B------:R-:W-:Y:S05]  /*22390*/  BRA `(.L_x_6239) ;  /* 0xffffffb800407947 */ /* 0x000fea000383ffff */
.L_x_6111:
        /* <DEDUP_REMOVED lines=8> */
.L_x_6241:
[----:B------:R-:W-:Y:S05]  /*22420*/  BSYNC B1 ;  /* 0x0000000000017941 */ /* 0x000fea0003800000 */
.L_x_6240:
        /* <DEDUP_REMOVED lines=13> */
.L_x_6242:
        /* <DEDUP_REMOVED lines=17> */
.L_x_6243:
        /* <DEDUP_REMOVED lines=16> */
.L_x_6244:
        /* <DEDUP_REMOVED lines=19> */
.L_x_6245:
        /* <DEDUP_REMOVED lines=14> */
.L_x_6246:
        /* <DEDUP_REMOVED lines=16> */
.L_x_6247:
        /* <DEDUP_REMOVED lines=14> */
.L_x_6248:
[----:B------:R-:W-:Y:S05]  /*22b00*/  BRA `(.L_x_6249) ;  /* 0xffffffb400ac7947 */ /* 0x000fea000383ffff */
.L_x_6119:
        /* <DEDUP_REMOVED lines=8> */
.L_x_6251:
[----:B------:R-:W-:Y:S05]  /*22b90*/  BSYNC B0 ;  /* 0x0000000000007941 */ /* 0x000fea0003800000 */
.L_x_6250:
        /* <DEDUP_REMOVED lines=9> */
.L_x_6252:
        /* <DEDUP_REMOVED lines=18> */
.L_x_6253:
[----:B------:R-:W-:Y:S01]  /*22d50*/  IMAD.MOV.U32 R12, RZ, RZ, 0x2 ;  /* 0x00000002ff0c7424 */ /* 0x000fe200078e00ff */
[----:B------:R-:W-:-:S05]  /*22d60*/  SEL R4, R14, RZ, P1 ;  /* 0x000000ff0e047207 */ /* 0x000fca0000800000 */
[----:B------:R-:W-:-:S04]  /*22d70*/  IMAD.IADD R4, R17, 0x1, R4 ;  /* 0x0000000111047824 */ /* 0x000fc800078e0204 */
[----:B------:R-:W-:-:S07]  /*22d80*/  IMAD.MOV.U32 R13, RZ, RZ, R4 ;  /* 0x000000ffff0d7224 */ /* 0x000fce00078e0004 */
[----:B------:R-:W-:Y:S05]  /*22d90*/  WARPSYNC.COLLECTIVE R15, `(.L_x_6254) ;  /* 0x000000000f087348 */ /* 0x000fea0003c00000 */
[----:B------:R0:W1:Y:S02]  /*22da0*/  SHFL.UP P6, R14, R13, R12, R11 ;  /* 0x0400000c0d0e7389 */ /* 0x00006400000c000b */
[----:B01----:R-:W-:Y:S01]  /*22db0*/  ENDCOLLECTIVE ;  /* 0x000000000000791b */ /* 0x003fe20003800000 */
.L_x_6254:
[----:B------:R-:W-:Y:S01]  /*22dc0*/  IMAD.MOV.U32 R12, RZ, RZ, 0x4 ;  /* 0x00000004ff0c7424 */ /* 0x000fe200078e00ff */
[----:B------:R-:W-:-:S05]  /*22dd0*/  SEL R3, R14, RZ, P2 ;  /* 0x000000ff0e037207 */ /* 0x000fca0001000000 */
[----:B------:R-:W-:-:S04]  /*22de0*/  IMAD.IADD R6, R4, 0x1, R3 ;  /* 0x0000000104067824 */ /* 0x000fc800078e0203 */
[----:B------:R-:W-:-:S07]  /*22df0*/  IMAD.MOV.U32 R13, RZ, RZ, R6 ;  /* 0x000000ffff0d7224 */ /* 0x000fce00078e0006 */
[----:B------:R-:W-:Y:S05]  /*22e00*/  WARPSYNC.COLLECTIVE R15, `(.L_x_6255) ;  /* 0x000000000f087348 */ /* 0x000fea0003c00000 */
[----:B------:R0:W1:Y:S02]  /*22e10*/  SHFL.UP P6, R14, R13, R12, R11 ;  /* 0x0400000c0d0e7389 */ /* 0x00006400000c000b */
[----:B01----:R-:W-:Y:S01]  /*22e20*/  ENDCOLLECTIVE ;  /* 0x000000000000791b */ /* 0x003fe20003800000 */
.L_x_6255:
[----:B------:R-:W-:Y:S01]  /*22e30*/  IMAD.MOV.U32 R12, RZ, RZ, 0x8 ;  /* 0x00000008ff0c7424 */ /* 0x000fe200078e00ff */
[----:B------:R-:W-:-:S05]  /*22e40*/  SEL R3, R14, RZ, P3 ;  /* 0x000000ff0e037207 */ /* 0x000fca0001800000 */
[----:B------:R-:W-:-:S04]  /*22e50*/  IMAD.IADD R2, R6, 0x1, R3 ;  /* 0x0000000106027824 */ /* 0x000fc800078e0203 */
[----:B------:R-:W-:-:S07]  /*22e60*/  IMAD.MOV.U32 R13, RZ, RZ, R2 ;  /* 0x000000ffff0d7224 */ /* 0x000fce00078e0002 */
[----:B------:R-:W-:Y:S05]  /*22e70*/  WARPSYNC.COLLECTIVE R15, `(.L_x_6256) ;  /* 0x000000000f087348 */ /* 0x000fea0003c00000 */
[----:B------:R0:W1:Y:S02]  /*22e80*/  SHFL.UP P6, R14, R13, R12, R11 ;  /* 0x0400000c0d0e7389 */ /* 0x00006400000c000b */
[----:B01----:R-:W-:Y:S01]  /*22e90*/  ENDCOLLECTIVE ;  /* 0x000000000000791b */ /* 0x003fe20003800000 */
.L_x_6256:
[----:B------:R-:W-:Y:S01]  /*22ea0*/  IMAD.MOV.U32 R12, RZ, RZ, 0x10 ;  /* 0x00000010ff0c7424 */ /* 0x000fe200078e00ff */
[----:B------:R-:W-:-:S05]  /*22eb0*/  SEL R3, R14, RZ, P4 ;  /* 0x000000ff0e037207 */ /* 0x000fca0002000000 */
[----:B------:R-:W-:-:S04]  /*22ec0*/  IMAD.IADD R3, R2, 0x1, R3 ;  /* 0x0000000102037824 */ /* 0x000fc800078e0203 */
[----:B------:R-:W-:-:S07]  /*22ed0*/  IMAD.MOV.U32 R13, RZ, RZ, R3 ;  /* 0x000000ffff0d7224 */ /* 0x000fce00078e0003 */
[----:B------:R-:W-:Y:S05]  /*22ee0*/  WARPSYNC.COLLECTIVE R15, `(.L_x_6257) ;  /* 0x000000000f087348 */ /* 0x000fea0003c00000 */
[----:B------:R0:W1:Y:S02]  /*22ef0*/  SHFL.UP P6, R14, R13, R12, R11 ;  /* 0x0400000c0d0e7389 */ /* 0x00006400000c000b */
[----:B01----:R-:W-:Y:S01]  /*22f00*/  ENDCOLLECTIVE ;  /* 0x000000000000791b */ /* 0x003fe20003800000 */
.L_x_6257:
        /* <DEDUP_REMOVED lines=8> */
.L_x_6258:
[----:B------:R-:W-:Y:S05]  /*22f90*/  BRA `(.L_x_6259) ;  /* 0xffffffb800407947 */ /* 0x000fea000383ffff */
.L_x_6124:
        /* <DEDUP_REMOVED lines=8> */
.L_x_6261:
[----:B------:R-:W-:Y:S05]  /*23020*/  BSYNC B0 ;  /* 0x0000000000007941 */ /* 0x000fea0003800000 */
.L_x_6260:
        /* <DEDUP_REMOVED lines=8> */
.L_x_6262:
[----:B------:R-:W-:Y:S01]  /*230b0*/  IMAD.MOV.U32 R12, RZ, RZ, 0x4 ;  /* 0x00000004ff0c7424 */ /* 0x000fe200078e00ff */
[----:B------:R-:W-:-:S05]  /*230c0*/  SEL R2, R14, RZ, P2 ;  /* 0x000000ff0e027207 */ /* 0x000fca0001000000 */
[----:B------:R-:W-:-:S04]  /*230d0*/  IMAD.IADD R2, R13, 0x1, R2 ;  /* 0x000000010d027824 */ /* 0x000fc800078e0202 */
[----:B------:R-:W-:-:S07]  /*230e0*/  IMAD.MOV.U32 R13, RZ, RZ, R2 ;  /* 0x000000ffff0d7224 */ /* 0x000fce00078e0002 */
[----:B------:R-:W-:Y:S05]  /*230f0*/  WARPSYNC.COLLECTIVE R15, `(.L_x_6263) ;  /* 0x000000000f087348 */ /* 0x000fea0003c00000 */
[----:B------:R0:W1:Y:S02]  /*23100*/  SHFL.UP P6, R14, R13, R12, R11 ;  /* 0x0400000c0d0e7389 */ /* 0x00006400000c000b */
[----:B01----:R-:W-:Y:S01]  /*23110*/  ENDCOLLECTIVE ;  /* 0x000000000000791b */ /* 0x003fe20003800000 */
.L_x_6263:
[----:B------:R-:W-:Y:S01]  /*23120*/  IMAD.MOV.U32 R12, RZ, RZ, 0x8 ;  /* 0x00000008ff0c7424 */ /* 0x000fe200078e00ff */
[----:B------:R-:W-:-:S05]  /*23130*/  SEL R3, R14, RZ, P3 ;  /* 0x000000ff0e037207 */ /* 0x000fca0001800000 */
[----:B------:R-:W-:-:S04]  /*23140*/  IMAD.IADD R3, R2, 0x1, R3 ;  /* 0x0000000102037824 */ /* 0x000fc800078e0203 */
[----:B------:R-:W-:-:S07]  /*23150*/  IMAD.MOV.U32 R13, RZ, RZ, R3 ;  /* 0x000000ffff0d7224 */ /* 0x000fce00078e0003 */
[----:B------:R-:W-:Y:S05]  /*23160*/  WARPSYNC.COLLECTIVE R15, `(.L_x_6264) ;  /* 0x000000000f087348 */ /* 0x000fea0003c00000 */
[----:B------:R0:W1:Y:S02]  /*23170*/  SHFL.UP P6, R14, R13, R12, R11 ;  /* 0x0400000c0d0e7389 */ /* 0x00006400000c000b */
[----:B01----:R-:W-:Y:S01]  /*23180*/  ENDCOLLECTIVE ;  /* 0x000000000000791b */ /* 0x003fe20003800000 */
.L_x_6264:
[----:B------:R-:W-:Y:S01]  /*23190*/  IMAD.MOV.U32 R12, RZ, RZ, 0x10 ;  /* 0x00000010ff0c7424 */ /* 0x000fe200078e00ff */
[----:B------:R-:W-:-:S05]  /*231a0*/  SEL R4, R14, RZ, P4 ;  /* 0x000000ff0e047207 */ /* 0x000fca0002000000 */
[----:B------:R-:W-:-:S04]  /*231b0*/  IMAD.IADD R4, R3, 0x1, R4 ;  /* 0x0000000103047824 */ /* 0x000fc800078e0204 */
[----:B------:R-:W-:-:S07]  /*231c0*/  IMAD.MOV.U32 R13, RZ, RZ, R4 ;  /* 0x000000ffff0d7224 */ /* 0x000fce00078e0004 */
[----:B------:R-:W-:Y:S05]  /*231d0*/  WARPSYNC.COLLECTIVE R15, `(.L_x_6265) ;  /* 0x000000000f087348 */ /* 0x000fea0003c00000 */
[----:B------:R0:W1:Y:S02]  /*231e0*/  SHFL.UP P6, R14, R13, R12, R11 ;  /* 0x0400000c0d0e7389 */ /* 0x00006400000c000b */
[----:B01----:R-:W-:Y:S01]  /*231f0*/  ENDCOLLECTIVE ;  /* 0x000000000000791b */ /* 0x003fe20003800000 */
.L_x_6265:
        /* <DEDUP_REMOVED lines=8> */
.L_x_6266:
[----:B------:R-:W-:Y:S05]  /*23280*/  BRA `(.L_x_6267) ;  /* 0xffffffb800207947 */ /* 0x000fea000383ffff */
.L_x_6126:
[----:B------:R-:W-:Y:S01]  /*23290*/  BSSY B0, `(.L_x_6268) ;  /* 0x0000006000007945 */ /* 0x000fe20003800000 */
[----:B------:R-:W-:Y:S01]  /*232a0*/  PLOP3.LUT P6, PT, P6, PT, PT, 0x8, 0x0 ;  /* 0x000000000000781c */ /* 0x000fe200037ce170 */
[----:B------:R-:W-:-:S12]  /*232b0*/  IMAD.MOV.U32 R15, RZ, RZ, -0x1 ;  /* 0xffffffffff0f7424 */ /* 0x000fd800078e00ff */
[----:B01----:R-:W-:Y:S05]  /*232c0*/  WARPSYNC.COLLECTIVE R15, `(.L_x_6269) ;  /* 0x000000000f087348 */ /* 0x003fea0003c00000 */
[----:B------:R-:W-:Y:S01]  /*232d0*/  VOTE.ANY R14, PT, P6 ;  /* 0x00000000000e7806 */ /* 0x000fe200030e0100 */
[----:B01----:R-:W-:Y:S06]  /*232e0*/  ENDCOLLECTIVE ;  /* 0x000000000000791b */ /* 0x003fec0003800000 */
.L_x_6269:
[----:B------:R-:W-:Y:S05]  /*232f0*/  BSYNC B0 ;  /* 0x0000000000007941 */ /* 0x000fea0003800000 */
.L_x_6268:
        /* <DEDUP_REMOVED lines=9> */
.L_x_6270:
[----:B------:R-:W-:Y:S01]  /*23390*/  IMAD.MOV.U32 R17, RZ, RZ, R14 ;  /* 0x000000ffff117224 */ /* 0x000fe200078e000e */
[----:B------:R-:W-:Y:S06]  /*233a0*/  BRA `(.L_x_6271) ;  /* 0xffffffb800107947 */ /* 0x000fec000383ffff */
.L_x_6128:
[----:B------:R-:W-:Y:S01]  /*233b0*/  BSSY B0, `(.L_x_6272) ;  /* 0x0000007000007945 */ /* 0x000fe20003800000 */
[----:B------:R-:W-:Y:S02]  /*233c0*/  IMAD.MOV.U32 R13, RZ, RZ, R3 ;  /* 0x000000ffff0d7224 */ /* 0x000fe400078e0003 */
[----:B------:R-:W-:Y:S02]  /*233d0*/  IMAD.MOV.U32 R11, RZ, RZ, 0x1f ;  /* 0x0000001fff0b7424 */ /* 0x000fe400078e00ff */
[----:B------:R-:W-:-:S07]  /*233e0*/  IMAD.MOV.U32 R15, RZ, RZ, -0x1 ;  /* 0xffffffffff0f7424 */ /* 0x000fce00078e00ff */
[----:B0123--:R-:W-:Y:S05]  /*233f0*/  WARPSYNC.COLLECTIVE R15, `(.L_x_6273) ;  /* 0x000000000f087348 */ /* 0x00ffea0003c00000 */
[----:B------:R4:W0:Y:S02]  /*23400*/  SHFL.IDX P6, R14, R13, R12, R11 ;  /* 0x0000000c0d0e7389 */ /* 0x00082400000c000b */
[----:B01234-:R-:W-:Y:S01]  /*23410*/  ENDCOLLECTIVE ;  /* 0x000000000000791b */ /* 0x01ffe20003800000 */
.L_x_6273:
[----:B------:R-:W-:Y:S05]  /*23420*/  BSYNC B0 ;  /* 0x0000000000007941 */ /* 0x000fea0003800000 */
.L_x_6272:
[----:B------:R-:W-:Y:S05]  /*23430*/  BRA `(.L_x_6127) ;  /* 0xffffffb800087947 */ /* 0x000fea000383ffff */
.L_x_6132:
[----:B0-----:R0:W1:Y:S02]  /*23440*/  SYNCS.PHASECHK.TRANS64.TRYWAIT P0, [R4+URZ+0x28c20], R0 ;  /* 0x028c2000040075a7 */ /* 0x001064000800017f */
[----:B-1----:R-:W-:Y:S05]  /*23450*/  @!P0 NANOSLEEP.SYNCS 0x989680 ;  /* 0x009896800000895d */ /* 0x002fea0003900000 */
[----:B------:R-:W1:Y:S02]  /*23460*/  @!P0 SYNCS.PHASECHK.TRANS64 P0, [R4+URZ+0x28c20], R0 ;  /* 0x028c2000040085a7 */ /* 0x000e64000800007f */
[----:B-1----:R-:W-:Y:S05]  /*23470*/  @!P0 BRA `(.L_x_6132) ;  /* 0xfffffffc00f08947 */ /* 0x002fea000383ffff */
[----:B------:R-:W-:Y:S05]  /*23480*/  BRA `(.L_x_6274) ;  /* 0xffffffbc00807947 */ /* 0x000fea000383ffff */
.L_x_6133:
        /* <DEDUP_REMOVED lines=11> */
.L_x_6276:
[----:B------:R-:W-:Y:S05]  /*23540*/  BSYNC B0 ;  /* 0x0000000000007941 */ /* 0x000fea0003800000 */
.L_x_6275:
[----:B------:R-:W-:Y:S05]  /*23550*/  BRA `(.L_x_6277) ;  /* 0xffffffbc00687947 */ /* 0x000fea000383ffff */
.L_x_6134:
[----:B------:R-:W-:Y:S01]  /*23560*/  BSSY B0, `(.L_x_6278) ;  /* 0x0000006000007945 */ /* 0x000fe20003800000 */
[----:B------:R-:W-:-:S07]  /*23570*/  IMAD.MOV.U32 R15, RZ, RZ, -0x1 ;  /* 0xffffffffff0f7424 */ /* 0x000fce00078e00ff */
[----:B0-234-:R-:W-:Y:S05]  /*23580*/  WARPSYNC.COLLECTIVE R15, `(.L_x_6279) ;  /* 0x000000000f0c7348 */ /* 0x01dfea0003c00000 */
[----:B------:R-:W-:Y:S02]  /*23590*/  ELECT P6, UR62, PT ;  /* 0x00000000003e782f */ /* 0x000fe400038c0000 */
[----:B------:R-:W-:Y:S01]  /*235a0*/  MOV R14, UR62 ;  /* 0x0000003e000e7c02 */ /* 0x000fe20008000f00 */
[----:B0-234-:R-:W-:Y:S10]  /*235b0*/  ENDCOLLECTIVE ;  /* 0x000000000000791b */ /* 0x01dff40003800000 */
.L_x_6279:
[----:B------:R-:W-:Y:S05]  /*235c0*/  BSYNC B0 ;  /* 0x0000000000007941 */ /* 0x000fea0003800000 */
.L_x_6278:
[----:B------:R-:W-:Y:S05]  /*235d0*/  BRA `(.L_x_6280) ;  /* 0xffffffbc005c7947 */ /* 0x000fea000383ffff */
.L_x_6136:
[----:B0-----:R0:W1:Y:S02]  /*235e0*/  SYNCS.PHASECHK.TRANS64.TRYWAIT P1, [R5+URZ+0x28c40], R0 ;  /* 0x028c4000050075a7 */ /* 0x001064000802017f */
[----:B-1----:R-:W-:Y:S05]  /*235f0*/  @!P1 NANOSLEEP.SYNCS 0x989680 ;  /* 0x009896800000995d */ /* 0x002fea0003900000 */
[----:B------:R-:W1:Y:S02]  /*23600*/  @!P1 SYNCS.PHASECHK.TRANS64 P1, [R5+URZ+0x28c40], R0 ;  /* 0x028c4000050095a7 */ /* 0x000e64000802007f */
[----:B-1----:R-:W-:Y:S05]  /*23610*/  @!P1 BRA `(.L_x_6136) ;  /* 0xfffffffc00f09947 */ /* 0x002fea000383ffff */
[----:B------:R-:W-:Y:S05]  /*23620*/  BRA `(.L_x_6281) ;  /* 0xffffffbc007c7947 */ /* 0x000fea000383ffff */
.L_x_6138:
[----:B-1----:R1:W0:Y:S02]  /*23630*/  SYNCS.PHASECHK.TRANS64.TRYWAIT P1, [R25+URZ+0x28c40], R2 ;  /* 0x028c4002190075a7 */ /* 0x002224000802017f */
[----:B0-----:R-:W-:Y:S05]  /*23640*/  @!P1 NANOSLEEP.SYNCS 0x989680 ;  /* 0x009896800000995d */ /* 0x001fea0003900000 */
[----:B------:R-:W0:Y:S02]  /*23650*/  @!P1 SYNCS.PHASECHK.TRANS64 P1, [R25+URZ+0x28c40], R2 ;  /* 0x028c4002190095a7 */ /* 0x000e24000802007f */
[----:B0-----:R-:W-:Y:S05]  /*23660*/  @!P1 BRA `(.L_x_6138) ;  /* 0xfffffffc00f09947 */ /* 0x001fea000383ffff */
[----:B------:R-:W-:Y:S05]  /*23670*/  BRA `(.L_x_6282) ;  /* 0xffffffbc00887947 */ /* 0x000fea000383ffff */
.L_x_6140:
[----:B------:R0:W0:Y:S02]  /*23680*/  SYNCS.PHASECHK.TRANS64.TRYWAIT P1, [R5+URZ+0x28c60], R0 ;  /* 0x028c6000050075a7 */ /* 0x000024000802017f */
[----:B0-----:R-:W-:Y:S05]  /*23690*/  @!P1 NANOSLEEP.SYNCS 0x989680 ;  /* 0x009896800000995d */ /* 0x001fea0003900000 */
[----:B------:R-:W0:Y:S02]  /*236a0*/  @!P1 SYNCS.PHASECHK.TRANS64 P1, [R5+URZ+0x28c60], R0 ;  /* 0x028c6000050095a7 */ /* 0x000e24000802007f */
[----:B0-----:R-:W-:Y:S05]  /*236b0*/  @!P1 BRA `(.L_x_6140) ;  /* 0xfffffffc00f09947 */ /* 0x001fea000383ffff */
[----:B------:R-:W-:Y:S05]  /*236c0*/  BRA `(.L_x_6283) ;  /* 0xffffffbc00847947 */ /* 0x000fea000383ffff */
.L_x_6284:
        /* <DEDUP_REMOVED lines=11> */
.L_x_15540:


//--------------------- .text._ZN7cutlass13device_kernelIN5flash11enable_sm90INS1_16FlashAttnFwdSm90INS1_25CollectiveMainloopFwdSm90ILi2EN4cute5tupleIJNS5_1CILi1EEES8_S8_EEENS6_IJNS7_ILi64EEESA_SA_EEELi512ENS_10bfloat16_tEfNS_4arch4Sm90ELb0ELb1ELb0ELb1ELb1ELb0ELb1ELb0ELb0ELb1ELb0ELb0EEENS1_21CollectiveEpilogueFwdINS6_IJSA_NS7_ILi512EEESA_EEES9_SC_SE_Li256ELb1ELb1ELb0ELb0EEENS1_36VarlenDynamicPersistentTileSchedulerILi64ELi64ELi256ELi128ELb0ELb1ELb1ELb1ELb0ELb1EEEEEEEEEvNT_6ParamsE --------------------------
	.section	.text._ZN7cutlass13device_kernelIN5flash11enable_sm90INS1_16FlashAttnFwdSm90INS1_25CollectiveMainloopFwdSm90ILi2EN4cute5tupleIJNS5_1CILi1EEES8_S8_EEENS6_IJNS7_ILi64EEESA_SA_EEELi512ENS_10bfloat16_tEfNS_4arch4Sm90ELb0ELb1ELb0ELb1ELb1ELb0ELb1ELb0ELb0ELb1ELb0ELb0EEENS1_21CollectiveEpilogueFwdINS6_IJSA_NS7_ILi512EEESA_EEES9_SC_SE_Li256ELb1ELb1ELb0ELb0EEENS1_36VarlenDynamicPersistentTileSchedulerILi64ELi64ELi256ELi128ELb0ELb1ELb1ELb1ELb0ELb1EEEEEEEEEvNT_6ParamsE,"ax",@progbits
	.align	128
.text._ZN7cutlass13device_kernelIN5flash11enable_sm90INS1_16FlashAttnFwdSm90INS1_25CollectiveMainloopFwdSm90ILi2EN4cute5tupleIJNS5_1CILi1EEES8_S8_EEENS6_IJNS7_ILi64EEESA_SA_EEELi512ENS_10bfloat16_tEfNS_4arch4Sm90ELb0ELb1ELb0ELb1ELb1ELb0ELb1ELb0ELb0ELb1ELb0ELb0EEENS1_21CollectiveEpilogueFwdINS6_IJSA_NS7_ILi512EEESA_EEES9_SC_SE_Li256ELb1ELb1ELb0ELb0EEENS1_36VarlenDynamicPersistentTileSchedulerILi64ELi64ELi256ELi128ELb0ELb1ELb1ELb1ELb0ELb1EEEEEEEEEvNT_6ParamsE:
        .type           _ZN7cutlass13device_kernelIN5flash11enable_sm90INS1_16FlashAttnFwdSm90INS1_25CollectiveMainloopFwdSm90ILi2EN4cute5tupleIJNS5_1CILi1EEES8_S8_EEENS6_IJNS7_ILi64EEESA_SA_EEELi512ENS_10bfloat16_tEfNS_4arch4Sm90ELb0ELb1ELb0ELb1ELb1ELb0ELb1ELb0ELb0ELb1ELb0ELb0EEENS1_21CollectiveEpilogueFwdINS6_IJSA_NS7_ILi512EEESA_EEES9_SC_SE_Li256ELb1ELb1ELb0ELb0EEENS1_36VarlenDynamicPersistentTileSchedulerILi64ELi64ELi256ELi128ELb0ELb1ELb1ELb1ELb0ELb1EEEEEEEEEvNT_6ParamsE,@function
        .size           _ZN7cutlass13device_kernelIN5flash11enable_sm90INS1_16FlashAttnFwdSm90INS1_25CollectiveMainloopFwdSm90ILi2EN4cute5tupleIJNS5_1CILi1EEES8_S8_EEENS6_IJNS7_ILi64EEESA_SA_EEELi512ENS_10bfloat16_tEfNS_4arch4Sm90ELb0ELb1ELb0ELb1ELb1ELb0ELb1ELb0ELb0ELb1ELb0ELb0EEENS1_21CollectiveEpilogueFwdINS6_IJSA_NS7_ILi512EEESA_EEES9_SC_SE_Li256ELb1ELb1ELb0ELb0EEENS1_36VarlenDynamicPersistentTileSchedulerILi64ELi64ELi256ELi128ELb0ELb1ELb1ELb1ELb0ELb1EEEEEEEEEvNT_6ParamsE,(.L_x_15541 - _ZN7cutlass13device_kernelIN5flash11enable_sm90INS1_16FlashAttnFwdSm90INS1_25CollectiveMainloopFwdSm90ILi2EN4cute5tupleIJNS5_1CILi1EEES8_S8_EEENS6_IJNS7_ILi64EEESA_SA_EEELi512ENS_10bfloat16_tEfNS_4arch4Sm90ELb0ELb1ELb0ELb1ELb1ELb0ELb1ELb0ELb0ELb1ELb0ELb0EEENS1_21CollectiveEpilogueFwdINS6_IJSA_NS7_ILi512EEESA_EEES9_SC_SE_Li256ELb1ELb1ELb0ELb0EEENS1_36VarlenDynamicPersistentTileSchedulerILi64ELi64ELi256ELi128ELb0ELb1ELb1ELb1ELb0ELb1EEEEEEEEEvNT_6ParamsE)
        .other          _ZN7cutlass13device_kernelIN5flash11enable_sm90INS1_16FlashAttnFwdSm90INS1_25CollectiveMainloopFwdSm90ILi2EN4cute5tupleIJNS5_1CILi1EEES8_S8_EEENS6_IJNS7_ILi64EEESA_SA_EEELi512ENS_10bfloat16_tEfNS_4arch4Sm90ELb0ELb1ELb0ELb1ELb1ELb0ELb1ELb0ELb0ELb1ELb0ELb0EEENS1_21CollectiveEpilogueFwdINS6_IJSA_NS7_ILi512EEESA_EEES9_SC_SE_Li256ELb1ELb1ELb0ELb0EEENS1_36VarlenDynamicPersistentTileSchedulerILi64ELi64ELi256ELi128ELb0ELb1ELb1ELb1ELb0ELb1EEEEEEEEEvNT_6ParamsE,@"STO_CUDA_ENTRY STV_DEFAULT"
_ZN7cutlass13device_kernelIN5flash11enable_sm90INS1_16FlashAttnFwdSm90INS1_25CollectiveMainloopFwdSm90ILi2EN4cute5tupleIJNS5_1CILi1EEES8_S8_EEENS6_IJNS7_ILi64EEESA_SA_EEELi512ENS_10bfloat16_tEfNS_4arch4Sm90ELb0ELb1ELb0ELb1ELb1ELb0ELb1ELb0ELb0ELb1ELb0ELb0EEENS1_21CollectiveEpilogueFwdINS6_IJSA_NS7_ILi512EEESA_EEES9_SC_SE_Li256ELb1ELb1ELb0ELb0EEENS1_36VarlenDynamicPersistentTileSchedulerILi64ELi64ELi256ELi128ELb0ELb1ELb1ELb1ELb0ELb1EEEEEEEEEvNT_6ParamsE:
        /* <DEDUP_REMOVED lines=43> */
.L_x_6285:
        /* <DEDUP_REMOVED lines=22> */
.L_x_6286:
        /* <DEDUP_REMOVED lines=18> */
.L_x_6287:
        /* <DEDUP_REMOVED lines=22> */
.L_x_6288:
        /* <DEDUP_REMOVED lines=23> */
.L_x_6289:
[----:B0-----:R-:W-:Y:S01]  /*0800*/  ULDC UR4, c[0x0][0x20] ;  /* 0x0000080000047ab9 */ /* 0x001fe20000000800 */
[----:B------:R-:W-:Y:S01]  /*0810*/  UISETP.NE.AND UP0, UPT, UR61, URZ, UPT ;  /* 0x0000003f3d00728c */ /* 0x000fe2000bf05270 */
[----:B------:R-:W-:Y:S01]  /*0820*/  IADD3 R2, P0, R1, UR4, RZ ;  /* 0x0000000401027c10 */ /* 0x000fe2000ff1e0ff */
[----:B------:R-:W-:Y:S01]  /*0830*/  ULDC UR4, c[0x0][0x24] ;  /* 0x0000090000047ab9 */ /* 0x000fe20000000800 */
[----:B------:R-:W-:Y:S01]  /*0840*/  UMOV UR60, 0x1 ;  /* 0x00000001003c7882 */ /* 0x000fe20000000000 */
[----:B------:R-:W-:Y:S01]  /*0850*/  NOP ;  /* 0x0000000000007918 */ /* 0x000fe20000000000 */
[----:B-1234-:R-:W-:Y:S01]  /*0860*/  BAR.SYNC.DEFER_BLOCKING 0x0 ;  /* 0x0000000000007b1d */ /* 0x01efe20000010000 */
[----:B------:R-:W-:Y:S01]  /*0870*/  IADD3 R3, P1, R2, 0x1d0, RZ ;  /* 0x000001d002037810 */ /* 0x000fe20007f3e0ff */
[----:B------:R-:W-:Y:S01]  /*0880*/  IMAD.X R18, RZ, RZ, UR4, P0 ;  /* 0x00000004ff127e24 */ /* 0x000fe200080e06ff */
[----:B------:R-:W-:Y:S01]  /*0890*/  PLOP3.LUT P2, PT, PT, PT, UP0, 0x80, 0x0 ;  /* 0x000000000000781c */ /* 0x000fe20003f4f008 */
[----:B------:R-:W-:-:S02]  /*08a0*/  USEL UR60, UR60, 0x2, !UP0 ;  /* 0x000000023c3c7887 */ /* 0x000fc4000c000000 */
[----:B------:R-:W-:Y:S01]  /*08b0*/  ULDC.64 UR36, c[0x0][0x208] ;  /* 0x0000820000247ab9 */ /* 0x000fe20000000a00 */
[----:B------:R0:W-:Y:S02]  /*08c0*/  STL [R1+0x418], R3 ;  /* 0x0004180301007387 */ /* 0x0001e40000100800 */
[----:B0-----:R-:W-:-:S05]  /*08d0*/  IMAD.X R3, RZ, RZ, R18, P1 ;  /* 0x000000ffff037224 */ /* 0x001fca00008e0612 */
[----:B------:R0:W-:Y:S02]  /*08e0*/  STL [R1+0x414], R3 ;  /* 0x0004140301007387 */ /* 0x0001e40000100800 */
[----:B------:R-:W-:Y:S05]  /*08f0*/  @!P2 BRA `(.L_x_6290) ;  /* 0x0000023c00bca947 */ /* 0x000fea0003800000 */
.L_x_6291:
[----:B------:R-:W-:-:S08]  /*0900*/  NOP ;  /* 0x0000000000007918 */ /* 0x000fd00000000000 */
[----:B------:R-:W1:Y:S02]  /*0910*/  USETMAXREG.TRY_ALLOC.CTAPOOL UP0, 0xe8 ;  /* 0x000000e8000079c8 */ /* 0x000e640008000600 */
[----:B-1----:R-:W-:-:S13]  /*0920*/  PLOP3.LUT P0, PT, PT, PT, UP0, 0x80, 0x0 ;  /* 0x000000000000781c */ /* 0x002fda0003f0f008 */
[----:B------:R-:W-:Y:S05]  /*0930*/  @!P0 BRA `(.L_x_6291) ;  /* 0xfffffffc00f08947 */ /* 0x000fea000383ffff */
[----:B0-----:R-:W0:Y:S01]  /*0940*/  S2R R3, SR_TID.X ;  /* 0x0000000000037919 */ /* 0x001e220000002100 */
[----:B------:R-:W-:Y:S01]  /*0950*/  ULDC UR4, c[0x0][0xd3c] ;  /* 0x00034f0000047ab9 */ /* 0x000fe20000000800 */
[C---:B------:R-:W-:Y:S01]  /*0960*/  IADD3 R210, P1, R2.reuse, 0x1c0, RZ ;  /* 0x000001c002d27810 */ /* 0x040fe20007f3e0ff */
[----:B------:R-:W1:Y:S01]  /*0970*/  S2R R7, SR_CgaCtaId ;  /* 0x0000000000077919 */ /* 0x000e620000008800 */
[----:B------:R-:W-:-:S03]  /*0980*/  IADD3 R212, P2, R2, 0x1cc, RZ ;  /* 0x000001cc02d47810 */ /* 0x000fc60007f5e0ff */
[--C-:B------:R-:W-:Y:S01]  /*0990*/  IMAD.X R207, RZ, RZ, R18.reuse, P1 ;  /* 0x000000ffffcf7224 */ /* 0x100fe200008e0612 */
[----:B------:R-:W-:Y:S01]  /*09a0*/  STL.64 [R1+0x1c0], RZ ;  /* 0x0001c0ff01007387 */ /* 0x000fe20000100a00 */
[----:B------:R-:W-:-:S03]  /*09b0*/  IMAD.X R211, RZ, RZ, R18, P2 ;  /* 0x000000ffffd37224 */ /* 0x000fc600010e0612 */
[----:B------:R-:W-:Y:S04]  /*09c0*/  STL [R1+0x1c8], RZ ;  /* 0x0001c8ff01007387 */ /* 0x000fe80000100800 */
[----:B------:R-:W-:Y:S01]  /*09d0*/  STL [R1+0x1cc], RZ ;  /* 0x0001ccff01007387 */ /* 0x000fe20000100800 */
[----:B0-----:R-:W-:-:S04]  /*09e0*/  LOP3.LUT R0, R3, 0xffffff80, RZ, 0xc0, !PT ;  /* 0xffffff8003007812 */ /* 0x001fc800078ec0ff */
[----:B------:R-:W-:Y:S02]  /*09f0*/  ISETP.NE.AND P0, PT, R0, 0x80, PT ;  /* 0x000000800000780c */ /* 0x000fe40003f05270 */
[----:B------:R-:W-:-:S04]  /*0a00*/  MOV R0, 0x400 ;  /* 0x0000040000007802 */ /* 0x000fc80000000f00 */
[----:B-1----:R-:W-:-:S04]  /*0a10*/  LEA R0, R7, R0, 0x18 ;  /* 0x0000000007007211 */ /* 0x002fc800078ec0ff */
[----:B------:R-:W-:-:S03]  /*0a20*/  R2UR UR46, R0 ;  /* 0x00000000002e72ca */ /* 0x000fc600000e0000 */
        /* <DEDUP_REMOVED lines=10> */
[----:B------:R-:W0:Y:S01]  /*0ad0*/  S2UR UR4, SR_SWINHI ;  /* 0x00000000000479c3 */ /* 0x000e220000002f00 */
[----:B------:R-:W-:Y:S01]  /*0ae0*/  R2UR UR5, R9 ;  /* 0x00000000090572ca */ /* 0x000fe200000e0000 */
[----:B------:R-:W-:Y:S01]  /*0af0*/  ULOP3.LUT UR8, UR60, 0x1, URZ, 0xfc, !UPT ;  /* 0x000000013c087892 */ /* 0x000fe2000f8efc3f */
[----:B------:R-:W-:Y:S02]  /*0b00*/  SHF.R.S32.HI R3, RZ, 0x1f, R204 ;  /* 0x0000001fff037819 */ /* 0x000fe400000114cc */
[----:B------:R-:W-:Y:S02]  /*0b10*/  R2UR UR7, R10 ;  /* 0x000000000a0772ca */ /* 0x000fe400000e0000 */
[CC--:B------:R-:W-:Y:S02]  /*0b20*/  LEA.HI R6, R3.reuse, R204.reuse, RZ, 0x7 ;  /* 0x000000cc03067211 */ /* 0x0c0fe400078f38ff */
[----:B------:R-:W-:-:S02]  /*0b30*/  LEA.HI R4, R3, R204, RZ, 0x5 ;  /* 0x000000cc03047211 */ /* 0x000fc400078f28ff */
[----:B------:R-:W-:Y:S02]  /*0b40*/  LOP3.LUT R5, R6, 0xffffff80, RZ, 0xc0, !PT ;  /* 0xffffff8006057812 */ /* 0x000fe400078ec0ff */
[CC--:B------:R-:W-:Y:S02]  /*0b50*/  LEA.HI R0, R3.reuse, R204.reuse, RZ, 0x4 ;  /* 0x000000cc03007211 */ /* 0x0c0fe400078f20ff */
[--C-:B------:R-:W-:Y:S01]  /*0b60*/  SHF.R.S32.HI R214, RZ, 0x5, R4.reuse ;  /* 0x00000005ffd67819 */ /* 0x100fe20000011404 */
[----:B------:R-:W-:Y:S01]  /*0b70*/  IMAD.IADD R8, R204, 0x1, -R5 ;  /* 0x00000001cc087824 */ /* 0x000fe200078e0a05 */
[----:B------:R-:W-:Y:S02]  /*0b80*/  LEA.HI R5, R3, R204, RZ, 0x2 ;  /* 0x000000cc03057211 */ /* 0x000fe400078f10ff */
[----:B------:R-:W-:Y:S02]  /*0b90*/  SHF.R.S32.HI R9, RZ, 0x1f, R4 ;  /* 0x0000001fff097819 */ /* 0x000fe40000011404 */
[----:B------:R-:W-:-:S02]  /*0ba0*/  SHF.R.S32.HI R11, RZ, 0x1f, R8 ;  /* 0x0000001fff0b7819 */ /* 0x000fc40000011408 */
[----:B------:R-:W-:Y:S01]  /*0bb0*/  LOP3.LUT R15, R5, 0xfffffffc, RZ, 0xc0, !PT ;  /* 0xfffffffc050f7812 */ /* 0x000fe200078ec0ff */
[----:B------:R-:W-:Y:S01]  /*0bc0*/  UMOV UR38, UR46 ;  /* 0x0000002e00267c82 */ /* 0x000fe20008000000 */
[----:B0-----:R-:W-:Y:S01]  /*0bd0*/  UMOV UR39, UR4 ;  /* 0x0000000400277c82 */ /* 0x001fe20008000000 */
[----:B------:R-:W-:Y:S01]  /*0be0*/  SHF.R.S32.HI R5, RZ, 0x4, R0 ;  /* 0x00000004ff057819 */ /* 0x000fe20000011400 */
[----:B------:R-:W-:Y:S01]  /*0bf0*/  IMAD.U32 R208, RZ, RZ, UR38 ;  /* 0x00000026ffd07e24 */ /* 0x000fe2000f8e00ff */
[----:B------:R-:W-:Y:S01]  /*0c00*/  LEA.HI R4, R11, R8, RZ, 0x2 ;  /* 0x000000080b047211 */ /* 0x000fe200078f10ff */
[----:B------:R-:W-:Y:S01]  /*0c10*/  IMAD.IADD R15, R204, 0x1, -R15 ;  /* 0x00000001cc0f7824 */ /* 0x000fe200078e0a0f */
[----:B------:R-:W-:Y:S01]  /*0c20*/  LOP3.LUT R215, R0, 0xfffffff0, RZ, 0xc0, !PT ;  /* 0xfffffff000d77812 */ /* 0x000fe200078ec0ff */
[----:B------:R-:W-:Y:S01]  /*0c30*/  IMAD.U32 R209, RZ, RZ, UR39 ;  /* 0x00000027ffd17e24 */ /* 0x000fe2000f8e00ff */
[--C-:B------:R-:W-:Y:S02]  /*0c40*/  SHF.R.S32.HI R10, RZ, 0x2, R4.reuse ;  /* 0x00000002ff0a7819 */ /* 0x100fe40000011404 */
[----:B------:R-:W-:Y:S01]  /*0c50*/  SHF.R.S32.HI R13, RZ, 0x1f, R4 ;  /* 0x0000001fff0d7819 */ /* 0x000fe20000011404 */
[----:B------:R-:W-:Y:S01]  /*0c60*/  IMAD.IADD R215, R204, 0x1, -R215 ;  /* 0x00000001ccd77824 */ /* 0x000fe200078e0ad7 */
[----:B------:R-:W-:-:S02]  /*0c70*/  LEA.HI R0, R0, R5, RZ, 0x1 ;  /* 0x0000000500007211 */ /* 0x000fc400078f08ff */
[----:B------:R-:W-:Y:S02]  /*0c80*/  LEA.HI R13, R13, R10, RZ, 0x3 ;  /* 0x0000000a0d0d7211 */ /* 0x000fe400078f18ff */
[----:B------:R-:W-:Y:S02]  /*0c90*/  LOP3.LUT R0, R0, 0x1ffffffe, RZ, 0xc0, !PT ;  /* 0x1ffffffe00007812 */ /* 0x000fe400078ec0ff */
[----:B------:R-:W-:Y:S02]  /*0ca0*/  LOP3.LUT R13, R13, 0xfffffff8, RZ, 0xc0, !PT ;  /* 0xfffffff80d0d7812 */ /* 0x000fe400078ec0ff */
[----:B------:R-:W-:Y:S01]  /*0cb0*/  LEA.HI R195, R3, R204, RZ, 0x3 ;  /* 0x000000cc03c37211 */ /* 0x000fe200078f18ff */
[----:B------:R-:W-:Y:S01]  /*0cc0*/  IMAD.IADD R0, R5, 0x1, -R0 ;  /* 0x0000000105007824 */ /* 0x000fe200078e0a00 */
[----:B------:R-:W-:Y:S01]  /*0cd0*/  LEA.HI R5, R15, R15, RZ, 0x1 ;  /* 0x0000000f0f057211 */ /* 0x000fe200078f08ff */
[----:B------:R-:W-:Y:S01]  /*0ce0*/  IMAD.IADD R22, R10, 0x1, -R13 ;  /* 0x000000010a167824 */ /* 0x000fe200078e0a0d */
[----:B------:R-:W-:Y:S01]  /*0cf0*/  SHF.R.S32.HI R205, RZ, 0x7, R6 ;  /* 0x00000007ffcd7819 */ /* 0x000fe20000011406 */
[----:B------:R-:W-:Y:S01]  /*0d00*/  IMAD.SHL.U32 R217, R0, 0x8, RZ ;  /* 0x0000000800d97824 */ /* 0x000fe200078e00ff */
[----:B------:R-:W-:-:S02]  /*0d10*/  LEA.HI R9, R9, R214, RZ, 0x2 ;  /* 0x000000d609097211 */ /* 0x000fc400078f10ff */
[----:B------:R-:W-:Y:S01]  /*0d20*/  LOP3.LUT R10, R5, 0x1ffffffe, RZ, 0xc0, !PT ;  /* 0x1ffffffe050a7812 */ /* 0x000fe200078ec0ff */
[----:B------:R-:W-:Y:S01]  /*0d30*/  IMAD R12, R205, 0x100, R215 ;  /* 0x00000100cd0c7824 */ /* 0x000fe200078e02d7 */
[----:B------:R-:W-:Y:S02]  /*0d40*/  LOP3.LUT R5, R195, 0xfffffff8, RZ, 0xc0, !PT ;  /* 0xfffffff8c3057812 */ /* 0x000fe400078ec0ff */
        /* <DEDUP_REMOVED lines=10> */
[----:B------:R-:W-:Y:S01]  /*0df0*/  SHF.R.S32.HI R11, RZ, 0x5, R11 ;  /* 0x00000005ff0b7819 */ /* 0x000fe2000001140b */
[----:B------:R-:W-:Y:S01]  /*0e00*/  IMAD.IADD R3, R8, 0x1, -R3 ;  /* 0x0000000108037824 */ /* 0x000fe200078e0a03 */
[----:B------:R-:W-:Y:S01]  /*0e10*/  SHF.R.S32.HI R195, RZ, 0x3, R195 ;  /* 0x00000003ffc37819 */ /* 0x000fe200000114c3 */
[----:B------:R-:W-:-:S02]  /*0e20*/  IMAD.IADD R6, R205, 0x1, -R6 ;  /* 0x00000001cd067824 */ /* 0x000fc400078e0a06 */
        /* <DEDUP_REMOVED lines=14> */
[----:B------:R-:W-:Y:S01]  /*0f10*/  IMAD.SHL.U32 R213, R6, 0x100, RZ ;  /* 0x0000010006d57824 */ /* 0x000fe200078e00ff */
[----:B------:R-:W-:Y:S01]  /*0f20*/  SHF.R.S32.HI R197, RZ, 0x1f, R193 ;  /* 0x0000001fffc57819 */ /* 0x000fe200000114c1 */
[----:B------:R-:W-:-:S02]  /*0f30*/  IMAD.U32 R17, R12, 0x40, R217 ;  /* 0x000000400c117824 */ /* 0x000fc400078e00d9 */
[----:B------:R-:W-:Y:S02]  /*0f40*/  IMAD.SHL.U32 R216, R3, 0x2, RZ ;  /* 0x0000000203d87824 */ /* 0x000fe400078e00ff */
[----:B------:R-:W-:-:S04]  /*0f50*/  IMAD.WIDE R16, R17, 0x2, R208 ;  /* 0x0000000211107825 */ /* 0x000fc800078e02d0 */
[----:B------:R-:W-:Y:S02]  /*0f60*/  IMAD.IADD R23, R216, 0x1, R213 ;  /* 0x00000001d8177824 */ /* 0x000fe400078e02d5 */
[----:B------:R-:W-:-:S07]  /*0f70*/  IMAD R227, R227, 0x8, R22 ;  /* 0x00000008e3e37824 */ /* 0x000fce00078e0216 */
.L_x_6431:
        /* <DEDUP_REMOVED lines=14> */
[----:B------:R-:W-:-:S03]  /*1060*/  @UP1 UIMAD.WIDE UR8, UR6, 0x4, UR10 ;  /* 0x00000004060818a5 */ /* 0x000fc6000f8e020a */
[----:B------:R-:W-:Y:S01]  /*1070*/  ULDC.64 UR10, c[0x0][0xb18] ;  /* 0x0002c600000a7ab9 */ /* 0x000fe20000000a00 */
[----:B------:R-:W2:Y:S02]  /*1080*/  @P0 LDG.E R4, desc[UR36][R4.64] ;  /* 0x0000002404040981 */ /* 0x000ea4000c1e1900 */
[----:B-1----:R-:W-:Y:S02]  /*1090*/  IMAD.U32 R8, RZ, RZ, UR8 ;  /* 0x00000008ff087e24 */ /* 0x002fe4000f8e00ff */
[----:B----4-:R-:W-:Y:S01]  /*10a0*/  IMAD.U32 R9, RZ, RZ, UR9 ;  /* 0x00000009ff097e24 */ /* 0x010fe2000f8e00ff */
[----:B------:R-:W-:-:S04]  /*10b0*/  ULDC.64 UR8, c[0x0][0x418] ;  /* 0x0001060000087ab9 */ /* 0x000fc80000000a00 */
[----:B------:R-:W3:Y:S01]  /*10c0*/  @P2 LDG.E R8, desc[UR36][R8.64] ;  /* 0x0000002408082981 */ /* 0x000ee2000c1e1900 */
[----:B------:R-:W-:Y:S01]  /*10d0*/  UISETP.NE.U32.AND UP0, UPT, UR8, URZ, UPT ;  /* 0x0000003f0800728c */ /* 0x000fe2000bf05070 */
[----:B------:R-:W-:Y:S01]  /*10e0*/  ISETP.NE.U32.AND P1, PT, RZ, UR10, PT ;  /* 0x0000000aff007c0c */ /* 0x000fe2000bf25070 */
[----:B------:R-:W-:Y:S01]  /*10f0*/  UMOV UR4, URZ ;  /* 0x0000003f00047c82 */ /* 0x000fe20008000000 */
[----:B------:R-:W-:Y:S01]  /*1100*/  ULDC UR8, c[0x0][0x424] ;  /* 0x0001090000087ab9 */ /* 0x000fe20000000800 */
[----:B------:R-:W-:Y:S01]  /*1110*/  UISETP.NE.AND.EX UP0, UPT, UR9, URZ, UPT, UP0 ;  /* 0x0000003f0900728c */ /* 0x000fe2000bf05300 */
[----:B------:R-:W-:Y:S01]  /*1120*/  ISETP.NE.AND.EX P1, PT, RZ, UR11, PT, P1 ;  /* 0x0000000bff007c0c */ /* 0x000fe2000bf25310 */
[----:B------:R-:W-:Y:S02]  /*1130*/  UMOV UR45, UR7 ;  /* 0x00000007002d7c82 */ /* 0x000fe40008000000 */
[----:B------:R-:W-:-:S04]  /*1140*/  USEL UR8, UR8, 0x1, UP0 ;  /* 0x0000000108087887 */ /* 0x000fc80008000000 */
[----:B------:R-:W-:Y:S01]  /*1150*/  UIMAD UR50, UR8, UR50, URZ ;  /* 0x00000032083272a4 */ /* 0x000fe2000f8e023f */
        /* <DEDUP_REMOVED lines=17> */
.L_x_6292:
[----:B------:R-:W-:Y:S01]  /*1270*/  UMOV UR58, UR5 ;  /* 0x00000005003a7c82 */ /* 0x000fe20008000000 */
        /* <DEDUP_REMOVED lines=9> */
.L_x_6293:
        /* <DEDUP_REMOVED lines=13> */
.L_x_6294:
[----:B------:R-:W0:Y:S01]  /*13e0*/  LDC R0, c[0x0][0xa80] ;  /* 0x0002a000ff007b82 */ /* 0x000e220000000800 */
[----:B------:R-:W-:Y:S01]  /*13f0*/  UISETP.NE.AND UP0, UPT, UR61, 0x1, UPT ;  /* 0x000000013d00788c */ /* 0x000fe2000bf05270 */
[----:B------:R1:W-:Y:S01]  /*1400*/  STL.128 [R1+0x3e0], RZ ;  /* 0x0003e0ff01007387 */ /* 0x0003e20000100c00 */
[----:B------:R-:W-:Y:S01]  /*1410*/  IADD3 R32, P0, R2, 0x3e0, RZ ;  /* 0x000003e002207810 */ /* 0x000fe20007f1e0ff */
[----:B------:R-:W-:Y:S02]  /*1420*/  UIADD3 UR50, -UR4, UR50, URZ ;  /* 0x0000003204327290 */ /* 0x000fe4000fffe13f */
[----:B------:R1:W-:Y:S01]  /*1430*/  STL.128 [R1+0x3f0], RZ ;  /* 0x0003f0ff01007387 */ /* 0x0003e20000100c00 */
[----:B------:R-:W-:Y:S01]  /*1440*/  PLOP3.LUT P1, PT, PT, PT, UP0, 0x80, 0x0 ;  /* 0x000000000000781c */ /* 0x000fe20003f2f008 */
[----:B------:R-:W-:Y:S02]  /*1450*/  IMAD.X R33, RZ, RZ, R18, P0 ;  /* 0x000000ffff217224 */ /* 0x000fe400000e0612 */
[----:B------:R1:W-:Y:S04]  /*1460*/  STL.128 [R1+0x1d0], RZ ;  /* 0x0001d0ff01007387 */ /* 0x0003e80000100c00 */
[----:B------:R1:W-:Y:S04]  /*1470*/  STL.128 [R1+0x1e0], RZ ;  /* 0x0001e0ff01007387 */ /* 0x0003e80000100c00 */
[----:B------:R1:W-:Y:S04]  /*1480*/  STL.128 [R1+0x1f0], RZ ;  /* 0x0001f0ff01007387 */ /* 0x0003e80000100c00 */
[----:B------:R1:W-:Y:S04]  /*1490*/  STL.128 [R1+0x200], RZ ;  /* 0x000200ff01007387 */ /* 0x0003e80000100c00 */
[----:B0-----:R1:W-:Y:S04]  /*14a0*/  STL [R1+0x400], R0 ;  /* 0x0004000001007387 */ /* 0x0013e80000100800 */
        /* <DEDUP_REMOVED lines=28> */
[----:B------:R-:W-:Y:S05]  /*1670*/  @!P1 BRA `(.L_x_6295) ;  /* 0x0000007c00dc9947 */ /* 0x000fea0003800000 */
[----:B------:R-:W0:Y:S01]  /*1680*/  LDC.64 R8, c[0x0][0xad8] ;  /* 0x0002b600ff087b82 */ /* 0x000e220000000a00 */
[----:B------:R-:W-:Y:S01]  /*1690*/  ULDC UR4, c[0x0][0x448] ;  /* 0x0001120000047ab9 */ /* 0x000fe20000000800 */
[----:B------:R-:W-:Y:S02]  /*16a0*/  USHF.L.U32 UR6, UR5, 0x6, URZ ;  /* 0x0000000605067899 */ /* 0x000fe4000800063f */
[----:B------:R-:W-:Y:S02]  /*16b0*/  UISETP.NE.AND UP0, UPT, UR4, 0x1, UPT ;  /* 0x000000010400788c */ /* 0x000fe4000bf05270 */
[----:B------:R-:W-:Y:S02]  /*16c0*/  UIADD3 UR7, UR6, 0x3f, URZ ;  /* 0x0000003f06077890 */ /* 0x000fe4000fffe03f */
[----:B------:R-:W-:-:S07]  /*16d0*/  UIADD3 UR8, UR50, 0x1, -UR49 ;  /* 0x0000000132087890 */ /* 0x000fce000fffe831 */
[----:B------:R-:W-:Y:S01]  /*16e0*/  @UP0 UIADD3 UR4, UR6, 0x3f, URZ ;  /* 0x0000003f06040890 */ /* 0x000fe2000fffe03f */
[----:B------:R-:W-:Y:S01]  /*16f0*/  @UP0 ULDC UR5, c[0x0][0x44c] ;  /* 0x0001130000050ab9 */ /* 0x000fe20000000800 */
[----:B------:R-:W-:Y:S02]  /*1700*/  @UP0 ULDC UR9, c[0x0][0x450] ;  /* 0x0001140000090ab9 */ /* 0x000fe40000000800 */
[----:B------:R-:W-:-:S04]  /*1710*/  UIMAD.WIDE.U32 UR4, UR4, UR5, URZ ;  /* 0x00000005040472a5 */ /* 0x000fc8000f8e003f */
[----:B------:R-:W-:Y:S01]  /*1720*/  @UP0 USHF.R.U32.HI UR7, URZ, UR9, UR5 ;  /* 0x000000093f070299 */ /* 0x000fe20008011605 */
[----:B0-----:R-:W-:-:S03]  /*1730*/  ISETP.GE.AND P1, PT, R9, 0x1, PT ;  /* 0x000000010900780c */ /* 0x001fc60003f26270 */
[----:B------:R-:W-:-:S06]  /*1740*/  UIADD3 UR7, UR8, UR7, URZ ;  /* 0x0000000708077290 */ /* 0x000fcc000fffe03f */
[----:B-1----:R-:W-:-:S04]  /*1750*/  VIADD R0, R8, UR7 ;  /* 0x0000000708007c36 */ /* 0x002fc80008000000 */
        /* <DEDUP_REMOVED lines=12> */
.L_x_6297:
[----:B------:R-:W-:-:S13]  /*1820*/  ISETP.NE.AND P0, PT, R9, 0x1, PT ;  /* 0x000000010900780c */ /* 0x000fda0003f05270 */
[----:B------:R-:W0:Y:S02]  /*1830*/  @P0 LDC.64 R4, c[0x0][0xae0] ;  /* 0x0002b800ff040b82 */ /* 0x000e240000000a00 */
[----:B0-----:R-:W-:-:S05]  /*1840*/  @P0 IMAD.HI.U32 R4, R3, R4, RZ ;  /* 0x0000000403040227 */ /* 0x001fca00078e00ff */
[----:B------:R-:W-:-:S07]  /*1850*/  @P0 SHF.R.U32.HI R3, RZ, R5, R4 ;  /* 0x00000005ff030219 */ /* 0x000fce0000011604 */
.L_x_6298:
[----:B------:R-:W-:-:S05]  /*1860*/  IMAD R3, R3, R9, R9 ;  /* 0x0000000903037224 */ /* 0x000fca00078e0209 */
[----:B------:R-:W-:-:S07]  /*1870*/  VIMNMX R0, R0, R3, PT ;  /* 0x0000000300007248 */ /* 0x000fce0003fe0100 */
.L_x_6296:
        /* <DEDUP_REMOVED lines=10> */
[----:B------:R-:W-:Y:S01]  /*1920*/  UIADD3 UR6, UR6, UR50, -UR49 ;  /* 0x0000003206067290 */ /* 0x000fe2000fffe831 */
        /* <DEDUP_REMOVED lines=17> */
.L_x_6300:
[----:B------:R-:W-:-:S13]  /*1a40*/  ISETP.NE.AND P0, PT, R9, 0x1, PT ;  /* 0x000000010900780c */ /* 0x000fda0003f05270 */
[----:B------:R-:W0:Y:S02]  /*1a50*/  @P0 LDC.64 R4, c[0x0][0xae0] ;  /* 0x0002b800ff040b82 */ /* 0x000e240000000a00 */
[----:B0-----:R-:W-:-:S05]  /*1a60*/  @P0 IMAD.HI.U32 R4, R0, R4, RZ ;  /* 0x0000000400040227 */ /* 0x001fca00078e00ff */
[----:B------:R-:W-:-:S07]  /*1a70*/  @P0 SHF.R.U32.HI R0, RZ, R5, R4 ;  /* 0x00000005ff000219 */ /* 0x000fce0000011604 */
.L_x_6301:
[----:B------:R-:W-:-:S05]  /*1a80*/  IMAD R0, R0, R9, RZ ;  /* 0x0000000900007224 */ /* 0x000fca00078e02ff */
[----:B------:R-:W-:-:S07]  /*1a90*/  VIMNMX R3, R3, R0, !PT ;  /* 0x0000000003037248 */ /* 0x000fce0007fe0100 */
.L_x_6299:
        /* <DEDUP_REMOVED lines=704> */
.L_x_6303:
[----:B-----5:R-:W-:-:S05]  /*46a0*/  LEA R5, R5, UR46, 0x3 ;  /* 0x0000002e05057c11 */ /* 0x020fca000f8e18ff */
[----:B------:R-:W-:-:S05]  /*46b0*/  VIADD R4, R5, 0x38860 ;  /* 0x0003886005047836 */ /* 0x000fca0000000000 */
[----:B------:R-:W-:-:S04]  /*46c0*/  PRMT R4, R7, 0x654, R4 ;  /* 0x0000065407047816 */ /* 0x000fc80000000004 */
[----:B------:R0:W-:Y:S02]  /*46d0*/  SYNCS.ARRIVE.TRANS64.RED.A1T0 RZ, [R4+URZ], RZ ;  /* 0x000000ff04ff79a7 */ /* 0x0001e4000810043f */
[----:B0-----:R-:W-:-:S05]  /*46e0*/  VIADD R4, R185, 0xfffffffe ;  /* 0xfffffffeb9047836 */ /* 0x001fca0000000000 */
[----:B------:R-:W-:-:S13]  /*46f0*/  ISETP.GE.AND P0, PT, R4, R0, PT ;  /* 0x000000000400720c */ /* 0x000fda0003f06270 */
[----:B------:R-:W-:Y:S05]  /*4700*/  @!P0 BRA `(.L_x_6304) ;  /* 0x0000003c005c8947 */ /* 0x000fea0003800000 */
.L_x_6306:
        /* <DEDUP_REMOVED lines=978> */
.L_x_6305:
[----:B-----5:R-:W-:-:S05]  /*8430*/  LEA R5, R5, UR46, 0x3 ;  /* 0x0000002e05057c11 */ /* 0x020fca000f8e18ff */
[----:B0-----:R-:W-:-:S05]  /*8440*/  VIADD R6, R5, 0x38860 ;  /* 0x0003886005067836 */ /* 0x001fca0000000000 */
[----:B------:R-:W-:-:S04]  /*8450*/  PRMT R6, R7, 0x654, R6 ;  /* 0x0000065407067816 */ /* 0x000fc80000000006 */
[----:B------:R0:W-:Y:S01]  /*8460*/  SYNCS.ARRIVE.TRANS64.RED.A1T0 RZ, [R6+URZ], RZ ;  /* 0x000000ff06ff79a7 */ /* 0x0001e2000810043f */
[----:B------:R-:W-:Y:S05]  /*8470*/  @P0 BRA `(.L_x_6306) ;  /* 0xffffffc000a40947 */ /* 0x000fea000383ffff */
.L_x_6304:
        /* <DEDUP_REMOVED lines=277> */
.L_x_6308:
[----:B------:R-:W-:Y:S05]  /*95d0*/  BSYNC B0 ;  /* 0x0000000000007941 */ /* 0x000fea0003800000 */
.L_x_6307:
[----:B------:R-:W-:Y:S05]  /*95e0*/  BRA `(.L_x_6302) ;  /* 0x0000017c00f47947 */ /* 0x000fea0003800000 */
.L_x_6295:
[----:B------:R-:W-:Y:S01]  /*95f0*/  UIADD3 UR11, UP0, UR38, 0x38830, URZ ;  /* 0x00038830260b7890 */ /* 0x000fe2000ff1e03f */
[----:B------:R-:W-:Y:S01]  /*9600*/  IMAD.U32 R4, RZ, RZ, UR60 ;  /* 0x0000003cff047e24 */ /* 0x000fe2000f8e00ff */
[----:B------:R-:W-:Y:S01]  /*9610*/  UIADD3 UR9, UP1, UR38, 0x38840, URZ ;  /* 0x0003884026097890 */ /* 0x000fe2000ff3e03f */
[----:B------:R-:W-:Y:S01]  /*9620*/  IMAD.MOV.U32 R9, RZ, RZ, R7 ;  /* 0x000000ffff097224 */ /* 0x000fe200078e0007 */
[----:B------:R-:W-:Y:S01]  /*9630*/  UIADD3 UR7, UP2, UR38, 0x38850, URZ ;  /* 0x0003885026077890 */ /* 0x000fe2000ff5e03f */
[----:B------:R-:W-:Y:S01]  /*9640*/  IMAD.MOV.U32 R8, RZ, RZ, 0x100 ;  /* 0x00000100ff087424 */ /* 0x000fe200078e00ff */
[----:B------:R-:W-:Y:S01]  /*9650*/  UIADD3 UR4, UP3, UR38, 0x38860, URZ ;  /* 0x0003886026047890 */ /* 0x000fe2000ff7e03f */
[----:B------:R-:W-:Y:S01]  /*9660*/  IMAD.MOV.U32 R5, RZ, RZ, 0x80 ;  /* 0x00000080ff057424 */ /* 0x000fe200078e00ff */
[----:B------:R-:W-:Y:S01]  /*9670*/  ULDC UR13, c[0x0][0x448] ;  /* 0x00011200000d7ab9 */ /* 0x000fe20000000800 */
[----:B------:R-:W-:Y:S01]  /*9680*/  IMAD.MOV.U32 R6, RZ, RZ, 0x80 ;  /* 0x00000080ff067424 */ /* 0x000fe200078e00ff */
[----:B------:R-:W-:Y:S01]  /*9690*/  UIADD3.X UR12, URZ, UR39, URZ, UP0, !UPT ;  /* 0x000000273f0c7290 */ /* 0x000fe200087fe43f */
[----:B------:R0:W-:Y:S01]  /*96a0*/  STL.64 [R1+0x30], R8 ;  /* 0x0000300801007387 */ /* 0x0001e20000100a00 */
[----:B------:R-:W-:Y:S01]  /*96b0*/  UIADD3.X UR8, URZ, UR39, URZ, UP2, !UPT ;  /* 0x000000273f087290 */ /* 0x000fe200097fe43f */
[----:B------:R-:W-:Y:S01]  /*96c0*/  IMAD.U32 R10, RZ, RZ, UR60 ;  /* 0x0000003cff0a7e24 */ /* 0x000fe2000f8e00ff */
[----:B------:R-:W-:Y:S01]  /*96d0*/  UIADD3.X UR6, URZ, UR39, URZ, UP3, !UPT ;  /* 0x000000273f067290 */ /* 0x000fe20009ffe43f */
[----:B------:R2:W-:Y:S01]  /*96e0*/  STL.128 [R1], R4 ;  /* 0x0000000401007387 */ /* 0x0005e20000100c00 */
[----:B------:R-:W-:Y:S01]  /*96f0*/  UIADD3.X UR10, URZ, UR39, URZ, UP1, !UPT ;  /* 0x000000273f0a7290 */ /* 0x000fe20008ffe43f */
[----:B------:R-:W-:Y:S01]  /*9700*/  IMAD.MOV.U32 R11, RZ, RZ, 0x80 ;  /* 0x00000080ff0b7424 */ /* 0x000fe200078e00ff */
[----:B------:R-:W-:Y:S01]  /*9710*/  UISETP.NE.AND UP4, UPT, UR13, 0x1, UPT ;  /* 0x000000010d00788c */ /* 0x000fe2000bf85270 */
[----:B-1----:R-:W-:Y:S01]  /*9720*/  IMAD.U32 R0, RZ, RZ, UR5 ;  /* 0x00000005ff007e24 */ /* 0x002fe2000f8e00ff */
[----:B------:R1:W-:Y:S01]  /*9730*/  STL [R1+0x10], RZ ;  /* 0x000010ff01007387 */ /* 0x0003e20000100800 */
[----:B------:R-:W-:Y:S01]  /*9740*/  IMAD.U32 R12, RZ, RZ, UR7 ;  /* 0x00000007ff0c7e24 */ /* 0x000fe2000f8e00ff */
[----:B------:R-:W-:Y:S01]  /*9750*/  UIADD3 UR40, UR50, 0x1, -UR49 ;  /* 0x0000000132287890 */ /* 0x000fe2000fffe831 */
[----:B------:R-:W-:Y:S01]  /*9760*/  IMAD.U32 R14, RZ, RZ, UR4 ;  /* 0x00000004ff0e7e24 */ /* 0x000fe2000f8e00ff */
[----:B------:R1:W-:Y:S01]  /*9770*/  STL.64 [R1+0x28], R10 ;  /* 0x0000280a01007387 */ /* 0x0003e20000100a00 */
[----:B------:R-:W-:Y:S01]  /*9780*/  IMAD.U32 R13, RZ, RZ, UR8 ;  /* 0x00000008ff0d7e24 */ /* 0x000fe2000f8e00ff */
[----:B------:R-:W-:Y:S01]  /*9790*/  USHF.L.U32 UR8, UR5, 0x6, URZ ;  /* 0x0000000605087899 */ /* 0x000fe2000800063f */
[----:B------:R-:W-:Y:S01]  /*97a0*/  IMAD.U32 R15, RZ, RZ, UR6 ;  /* 0x00000006ff0f7e24 */ /* 0x000fe2000f8e00ff */
[----:B------:R1:W-:Y:S01]  /*97b0*/  STL [R1+0x50], R0 ;  /* 0x0000500001007387 */ /* 0x0003e20000100800 */
[----:B0-----:R-:W-:Y:S01]  /*97c0*/  IMAD.U32 R8, RZ, RZ, UR11 ;  /* 0x0000000bff087e24 */ /* 0x001fe2000f8e00ff */
[----:B------:R-:W-:Y:S01]  /*97d0*/  ULDC.64 UR4, c[0x0][0xad8] ;  /* 0x0002b60000047ab9 */ /* 0x000fe20000000a00 */
[----:B------:R-:W-:Y:S01]  /*97e0*/  IMAD.U32 R9, RZ, RZ, UR12 ;  /* 0x0000000cff097e24 */ /* 0x000fe2000f8e00ff */
[----:B------:R-:W-:Y:S01]  /*97f0*/  UISETP.GE.AND UP0, UPT, UR5, 0x1, UPT ;  /* 0x000000010500788c */ /* 0x000fe2000bf06270 */
[----:B--2---:R-:W-:Y:S01]  /*9800*/  IMAD.U32 R4, RZ, RZ, UR9 ;  /* 0x00000009ff047e24 */ /* 0x004fe2000f8e00ff */
[----:B------:R1:W-:Y:S01]  /*9810*/  STL.128 [R1+0x40], R12 ;  /* 0x0000400c01007387 */ /* 0x0003e20000100c00 */
[----:B------:R-:W-:Y:S01]  /*9820*/  IMAD.U32 R5, RZ, RZ, UR10 ;  /* 0x0000000aff057e24 */ /* 0x000fe2000f8e00ff */
[----:B------:R-:W-:Y:S01]  /*9830*/  @UP4 UIADD3 UR6, UR8, 0x3f, URZ ;  /* 0x0000003f08064890 */ /* 0x000fe2000fffe03f */
[----:B------:R-:W-:Y:S01]  /*9840*/  IADD3 R44, P0, R2, 0x28, RZ ;  /* 0x00000028022c7810 */ /* 0x000fe20007f1e0ff */
[----:B------:R1:W-:Y:S01]  /*9850*/  STL.64 [R1+0x18], R8 ;  /* 0x0000180801007387 */ /* 0x0003e20000100a00 */
[----:B------:R-:W-:Y:S01]  /*9860*/  @UP4 ULDC UR7, c[0x0][0x44c] ;  /* 0x0001130000074ab9 */ /* 0x000fe20000000800 */
[----:B------:R-:W-:Y:S01]  /*9870*/  PLOP3.LUT P1, PT, PT, PT, UP0, 0x40, 0x0 ;  /* 0x000000000000781c */ /* 0x000fe20003f2e808 */
[----:B------:R-:W-:Y:S01]  /*9880*/  UIMAD.WIDE.U32 UR6, UR6, UR7, URZ ;  /* 0x00000007060672a5 */ /* 0x000fe2000f8e003f */
[----:B------:R1:W-:Y:S01]  /*9890*/  STL.64 [R1+0x20], R4 ;  /* 0x0000200401007387 */ /* 0x0003e20000100a00 */
[----:B------:R-:W-:Y:S01]  /*98a0*/  @UP4 ULDC UR10, c[0x0][0x450] ;  /* 0x00011400000a4ab9 */ /* 0x000fe20000000800 */
[----:B------:R-:W-:Y:S01]  /*98b0*/  UIADD3 UR9, UR8, 0x3f, URZ ;  /* 0x0000003f08097890 */ /* 0x000fe2000fffe03f */
[----:B------:R-:W-:Y:S01]  /*98c0*/  IMAD.X R45, RZ, RZ, R18, P0 ;  /* 0x000000ffff2d7224 */ /* 0x000fe200000e0612 */
[----:B------:R1:W-:Y:S01]  /*98d0*/  STL [R1+0x38], RZ ;  /* 0x000038ff01007387 */ /* 0x0003e20000100800 */
[----:B------:R-:W-:-:S02]  /*98e0*/  @UP4 USHF.R.U32.HI UR9, URZ, UR10, UR7 ;  /* 0x0000000a3f094299 */ /* 0x000fc40008011607 */
[----:B------:R-:W-:Y:S02]  /*98f0*/  UP2UR UR41, UPR, URZ, 0x10 ;  /* 0x000000103f297883 */ /* 0x000fe40008000000 */
[----:B------:R-:W-:Y:S02]  /*9900*/  UIADD3 UR6, UR40, UR9, URZ ;  /* 0x0000000928067290 */ /* 0x000fe4000fffe03f */
[----:B------:R-:W-:Y:S02]  /*9910*/  UP2UR UR44, UPR, URZ, 0x1 ;  /* 0x000000013f2c7883 */ /* 0x000fe40008000000 */
[----:B------:R-:W-:Y:S01]  /*9920*/  UIADD3 UR4, UR6, UR4, URZ ;  /* 0x0000000406047290 */ /* 0x000fe2000fffe03f */
[----:B-1----:R-:W-:Y:S11]  /*9930*/  @P1 BRA `(.L_x_6309) ;  /* 0x0000000000441947 */ /* 0x002ff60003800000 */
        /* <DEDUP_REMOVED lines=10> */
.L_x_6310:
[----:B------:R-:W-:-:S11]  /*99e0*/  UISETP.NE.AND UP0, UPT, UR5, 0x1, UPT ;  /* 0x000000010500788c */ /* 0x000fd6000bf05270 */
[----:B------:R-:W-:Y:S02]  /*99f0*/  @UP0 ULDC.64 UR10, c[0x0][0xae0] ;  /* 0x0002b800000a0ab9 */ /* 0x000fe40000000a00 */
[----:B------:R-:W-:-:S04]  /*9a00*/  UIMAD.WIDE.U32 UR6, UR9, UR10, URZ ;  /* 0x0000000a090672a5 */ /* 0x000fc8000f8e003f */
[----:B------:R-:W-:-:S12]  /*9a10*/  @UP0 USHF.R.U32.HI UR9, URZ, UR11, UR7 ;  /* 0x0000000b3f090299 */ /* 0x000fd80008011607 */
.L_x_6311:
[----:B------:R-:W-:-:S04]  /*9a20*/  UIMAD UR9, UR9, UR5, UR5 ;  /* 0x00000005090972a4 */ /* 0x000fc8000f8e0205 */
[----:B------:R-:W-:-:S04]  /*9a30*/  UISETP.LT.AND UP0, UPT, UR4, UR9, UPT ;  /* 0x000000090400728c */ /* 0x000fc8000bf01270 */
[----:B------:R-:W-:-:S12]  /*9a40*/  USEL UR4, UR4, UR9, UP0 ;  /* 0x0000000904047287 */ /* 0x000fd80008000000 */
.L_x_6309:
        /* <DEDUP_REMOVED lines=32> */
.L_x_6313:
[----:B------:R-:W-:-:S11]  /*9c50*/  UISETP.NE.AND UP0, UPT, UR5, 0x1, UPT ;  /* 0x000000010500788c */ /* 0x000fd6000bf05270 */
[----:B------:R-:W-:Y:S02]  /*9c60*/  @UP0 ULDC.64 UR10, c[0x0][0xae0] ;  /* 0x0002b800000a0ab9 */ /* 0x000fe40000000a00 */
[----:B------:R-:W-:-:S04]  /*9c70*/  UIMAD.WIDE.U32 UR6, UR8, UR10, URZ ;  /* 0x0000000a080672a5 */ /* 0x000fc8000f8e003f */
[----:B------:R-:W-:-:S12]  /*9c80*/  @UP0 USHF.R.U32.HI UR8, URZ, UR11, UR7 ;  /* 0x0000000b3f080299 */ /* 0x000fd80008011607 */
.L_x_6314:
[----:B------:R-:W-:-:S04]  /*9c90*/  UIMAD UR5, UR8, UR5, URZ ;  /* 0x00000005080572a4 */ /* 0x000fc8000f8e023f */
[----:B------:R-:W-:-:S04]  /*9ca0*/  UISETP.LT.AND UP0, UPT, UR4, UR5, UPT ;  /* 0x000000050400728c */ /* 0x000fc8000bf01270 */
[----:B------:R-:W-:-:S12]  /*9cb0*/  USEL UR4, UR4, UR5, !UP0 ;  /* 0x0000000504047287 */ /* 0x000fd8000c000000 */
.L_x_6312:
        /* <DEDUP_REMOVED lines=17> */
[----:B------:R-:W-:Y:S01]  /*9dd0*/  IMAD.MOV.U32 R7, RZ, RZ, 0x40000040 ;  /* 0x40000040ff077424 */ /* 0x000fe200078e00ff */
        /* <DEDUP_REMOVED lines=83> */
.L_x_6316:
        /* <DEDUP_REMOVED lines=12> */
.L_x_6315:
        /* <DEDUP_REMOVED lines=34> */
[----:B------:R-:W-:Y:S01]  /*a5f0*/  IMAD.MOV.U32 R28, RZ, RZ, RZ ;  /* 0x000000ffff1c7224 */ /* 0x000fe200078e00ff */
[----:B------:R-:W-:Y:S01]  /*a600*/  LOP3.LUT R4, R4, R3, RZ, 0x3c, !PT ;  /* 0x0000000304047212 */ /* 0x000fe200078e3cff */
[----:B------:R-:W-:Y:S01]  /*a610*/  VIADD R204, R52, 0xffffff80 ;  /* 0xffffff8034cc7836 */ /* 0x000fe20000000000 */
[----:B------:R4:W-:Y:S01]  /*a620*/  STL.128 [R1+0x100], R8 ;  /* 0x0001000801007387 */ /* 0x0009e20000100c00 */
[----:B------:R-:W-:Y:S02]  /*a630*/  BSSY B0, `(.L_x_6317) ;  /* 0x000001e000007945 */ /* 0x000fe40003800000 */
        /* <DEDUP_REMOVED lines=13> */
[----:B------:R-:W-:Y:S02]  /*a710*/  IMAD.U32 R24, RZ, RZ, UR49 ;  /* 0x00000031ff187e24 */ /* 0x000fe4000f8e00ff */
[----:B------:R1:W-:Y:S02]  /*a720*/  STL.64 [R1+0xa0], R10 ;  /* 0x0000a00a01007387 */ /* 0x0003e40000100a00 */
[----:B------:R-:W-:-:S02]  /*a730*/  IMAD.X R15, RZ, RZ, R25, P0 ;  /* 0x000000ffff0f7224 */ /* 0x000fc400000e0619 */
[----:B------:R-:W-:Y:S02]  /*a740*/  IMAD.U32 R25, RZ, RZ, UR50 ;  /* 0x00000032ff197e24 */ /* 0x000fe4000f8e00ff */
[----:B-----5:R-:W-:Y:S01]  /*a750*/  IMAD.MOV.U32 R27, RZ, RZ, R4 ;  /* 0x000000ffff1b7224 */ /* 0x020fe200078e0004 */
[----:B------:R1:W-:Y:S01]  /*a760*/  STL.64 [R1+0xa8], R14 ;  /* 0x0000a80e01007387 */ /* 0x0003e20000100a00 */
[----:B------:R-:W-:-:S03]  /*a770*/  IMAD.MOV.U32 R29, RZ, RZ, R5 ;  /* 0x000000ffff1d7224 */ /* 0x000fc600078e0005 */
        /* <DEDUP_REMOVED lines=9> */
.L_x_6530:
[----:B------:R-:W-:Y:S05]  /*a810*/  BSYNC B0 ;  /* 0x0000000000007941 */ /* 0x000fea0003800000 */
.L_x_6317:
[----:B------:R-:W2:Y:S04]  /*a820*/  LDL R30, [R1+0x414] ;  /* 0x00041400011e7983 */ /* 0x000ea80000100800 */
[----:B------:R-:W3:Y:S04]  /*a830*/  LDL R29, [R1+0x418] ;  /* 0x00041800011d7983 */ /* 0x000ee80000100800 */
[----:B------:R-:W4:Y:S04]  /*a840*/  LDL R28, [R1] ;  /* 0x00000000011c7983 */ /* 0x000f280000100800 */
[----:B------:R1:W5:Y:S01]  /*a850*/  LDL.64 R10, [R1+0x1c0] ;  /* 0x0001c000010a7983 */ /* 0x0003620000100a00 */
[C---:B0-----:R-:W-:Y:S01]  /*a860*/  IADD3 R0, P0, R2.reuse, 0xc8, RZ ;  /* 0x000000c802007810 */ /* 0x041fe20007f1e0ff */
[----:B------:R-:W-:Y:S01]  /*a870*/  IMAD.MOV.U32 R26, RZ, RZ, R34 ;  /* 0x000000ffff1a7224 */ /* 0x000fe200078e0022 */
[----:B------:R-:W-:Y:S01]  /*a880*/  IADD3 R8, P2, R2, 0xb8, RZ ;  /* 0x000000b802087810 */ /* 0x000fe20007f5e0ff */
[----:B------:R-:W-:Y:S01]  /*a890*/  IMAD.MOV.U32 R27, RZ, RZ, R41 ;  /* 0x000000ffff1b7224 */ /* 0x000fe200078e0029 */
[----:B------:R-:W-:Y:S01]  /*a8a0*/  BSSY B0, `(.L_x_6319) ;  /* 0x0000036000007945 */ /* 0x000fe20003800000 */
        /* <DEDUP_REMOVED lines=19> */
[----:B------:R-:W-:Y:S02]  /*a9e0*/  IMAD.MOV.U32 R25, RZ, RZ, R3 ;  /* 0x000000ffff197224 */ /* 0x000fe400078e0003 */
[--C-:B-1----:R-:W-:Y:S02]  /*a9f0*/  IMAD.X R13, RZ, RZ, R18.reuse, P2 ;  /* 0x000000ffff0d7224 */ /* 0x102fe400010e0612 */
[----:B------:R-:W-:Y:S01]  /*aa00*/  IMAD.X R3, RZ, RZ, R18, P1 ;  /* 0x000000ffff037224 */ /* 0x000fe200008e0612 */
[----:B------:R0:W-:Y:S01]  /*aa10*/  STL.128 [R1+0x130], R24 ;  /* 0x0001301801007387 */ /* 0x0001e20000100c00 */
[----:B------:R-:W-:Y:S01]  /*aa20*/  IADD3 R12, P1, R2, 0x100, RZ ;  /* 0x00000100020c7810 */ /* 0x000fe20007f3e0ff */
[----:B0-----:R-:W-:-:S02]  /*aa30*/  IMAD.MOV.U32 R24, RZ, RZ, R35 ;  /* 0x000000ffff187224 */ /* 0x001fc400078e0023 */
[----:B------:R-:W-:Y:S02]  /*aa40*/  IMAD.MOV.U32 R25, RZ, RZ, R48 ;  /* 0x000000ffff197224 */ /* 0x000fe400078e0030 */
[----:B------:R-:W-:Y:S02]  /*aa50*/  IMAD.MOV.U32 R26, RZ, RZ, R37 ;  /* 0x000000ffff1a7224 */ /* 0x000fe400078e0025 */
[----:B------:R-:W-:Y:S02]  /*aa60*/  IMAD.MOV.U32 R27, RZ, RZ, R50 ;  /* 0x000000ffff1b7224 */ /* 0x000fe400078e0032 */
[----:B------:R-:W-:-:S03]  /*aa70*/  IMAD.MOV.U32 R35, RZ, RZ, R13 ;  /* 0x000000ffff237224 */ /* 0x000fc600078e000d */
[----:B------:R0:W-:Y:S04]  /*aa80*/  STL.128 [R1+0x140], R24 ;  /* 0x0001401801007387 */ /* 0x0001e80000100c00 */
[----:B------:R-:W-:Y:S01]  /*aa90*/  STL.128 [R1+0x190], R32 ;  /* 0x0001902001007387 */ /* 0x000fe20000100c00 */
[----:B0-----:R-:W-:Y:S02]  /*aaa0*/  IMAD.MOV.U32 R26, RZ, RZ, R20 ;  /* 0x000000ffff1a7224 */ /* 0x001fe400078e0014 */
[----:B------:R-:W-:Y:S02]  /*aab0*/  IMAD.MOV.U32 R27, RZ, RZ, R21 ;  /* 0x000000ffff1b7224 */ /* 0x000fe400078e0015 */
[----:B------:R-:W-:Y:S01]  /*aac0*/  IMAD.MOV.U32 R24, RZ, RZ, R0 ;  /* 0x000000ffff187224 */ /* 0x000fe200078e0000 */
[----:B------:R-:W-:Y:S01]  /*aad0*/  IADD3 R0, P0, R2, 0x118, RZ ;  /* 0x0000011802007810 */ /* 0x000fe20007f1e0ff */
[----:B------:R-:W-:-:S02]  /*aae0*/  IMAD.MOV.U32 R25, RZ, RZ, R3 ;  /* 0x000000ffff197224 */ /* 0x000fc400078e0003 */
[--C-:B------:R-:W-:Y:S02]  /*aaf0*/  IMAD.X R3, RZ, RZ, R18.reuse, P1 ;  /* 0x000000ffff037224 */ /* 0x100fe400008e0612 */
[----:B------:R-:W-:Y:S01]  /*ab00*/  IMAD.X R13, RZ, RZ, R18, P0 ;  /* 0x000000ffff0d7224 */ /* 0x000fe200000e0612 */
[----:B------:R0:W-:Y:S02]  /*ab10*/  STL.128 [R1+0x180], R24 ;  /* 0x0001801801007387 */ /* 0x0001e40000100c00 */
[----:B0-----:R-:W-:Y:S02]  /*ab20*/  IMAD.MOV.U32 R24, RZ, RZ, R12 ;  /* 0x000000ffff187224 */ /* 0x001fe400078e000c */
[----:B------:R-:W-:Y:S02]  /*ab30*/  IMAD.MOV.U32 R25, RZ, RZ, R3 ;  /* 0x000000ffff197224 */ /* 0x000fe400078e0003 */
[----:B--2---:R-:W-:Y:S02]  /*ab40*/  IMAD.MOV.U32 R27, RZ, RZ, R30 ;  /* 0x000000ffff1b7224 */ /* 0x004fe400078e001e */
[----:B---3--:R-:W-:-:S05]  /*ab50*/  IMAD.MOV.U32 R26, RZ, RZ, R29 ;  /* 0x000000ffff1a7224 */ /* 0x008fca00078e001d */
[----:B------:R0:W-:Y:S02]  /*ab60*/  STL.128 [R1+0x1a0], R24 ;  /* 0x0001a01801007387 */ /* 0x0001e40000100c00 */
[----:B0-----:R-:W-:Y:S02]  /*ab70*/  IMAD.MOV.U32 R24, RZ, RZ, R38 ;  /* 0x000000ffff187224 */ /* 0x001fe400078e0026 */
[----:B------:R-:W-:Y:S02]  /*ab80*/  IMAD.MOV.U32 R25, RZ, RZ, R51 ;  /* 0x000000ffff197224 */ /* 0x000fe400078e0033 */
[----:B------:R-:W-:Y:S01]  /*ab90*/  IMAD.MOV.U32 R26, RZ, RZ, R0 ;  /* 0x000000ffff1a7224 */ /* 0x000fe200078e0000 */
[----:B----4-:R-:W-:Y:S01]  /*aba0*/  LOP3.LUT R0, R28, 0x1, RZ, 0xfc, !PT ;  /* 0x000000011c007812 */ /* 0x010fe200078efcff */
[----:B------:R-:W-:-:S03]  /*abb0*/  IMAD.MOV.U32 R27, RZ, RZ, R13 ;  /* 0x000000ffff1b7224 */ /* 0x000fc600078e000d */
[----:B------:R-:W-:Y:S02]  /*abc0*/  ISETP.NE.AND P1, PT, R0, 0x3, PT ;  /* 0x000000030000780c */ /* 0x000fe40003f25270 */
[----:B------:R0:W-:Y:S11]  /*abd0*/  STL.128 [R1+0x1b0], R24 ;  /* 0x0001b01801007387 */ /* 0x0001f60000100c00 */
[----:B------:R-:W-:Y:S05]  /*abe0*/  @!P1 BRA `(.L_x_6320) ;  /* 0x0000000000049947 */ /* 0x000fea0003800000 */
[----:B------:R-:W-:Y:S01]  /*abf0*/  BPT.TRAP 0x1 ;  /* 0x000000040000795c */ /* 0x000fe20000300000 */
.L_x_6320:
[----:B------:R-:W-:Y:S05]  /*ac00*/  BSYNC B0 ;  /* 0x0000000000007941 */ /* 0x000fea0003800000 */
.L_x_6319:
[----:B------:R-:W2:Y:S01]  /*ac10*/  LDL.64 R12, [R1+0x18] ;  /* 0x00001800010c7983 */ /* 0x000ea20000100a00 */
[----:B-----5:R-:W-:Y:S01]  /*ac20*/  SHF.L.U32 R11, R11, 0x1f, RZ ;  /* 0x0000001f0b0b7819 */ /* 0x020fe200000006ff */
[----:B------:R-:W-:Y:S01]  /*ac30*/  BSSY B0, `(.L_x_6321) ;  /* 0x0000006000007945 */ /* 0x000fe20003800000 */
[----:B--2---:R-:W-:-:S05]  /*ac40*/  MOV R3, R12 ;  /* 0x0000000c00037202 */ /* 0x004fca0000000f00 */
[----:B------:R-:W-:-:S04]  /*ac50*/  IMAD R10, R10, 0x8, R3 ;  /* 0x000000080a0a7824 */ /* 0x000fc800078e0203 */
[----:B------:R1:W2:Y:S01]  /*ac60*/  SYNCS.PHASECHK.TRANS64.TRYWAIT P0, [R10+URZ], R11 ;  /* 0x0000000b0a0075a7 */ /* 0x0002a2000800017f */
[----:B------:R-:W-:Y:S05]  /*ac70*/  @!P1 BRA `(.L_x_6322) ;  /* 0x0000000000049947 */ /* 0x000fea0003800000 */
[----:B------:R-:W-:Y:S01]  /*ac80*/  BPT.TRAP 0x1 ;  /* 0x000000040000795c */ /* 0x000fe20000300000 */
.L_x_6322:
[----:B------:R-:W-:Y:S05]  /*ac90*/  BSYNC B0 ;  /* 0x0000000000007941 */ /* 0x000fea0003800000 */
.L_x_6321:
[----:B------:R-:W-:Y:S04]  /*aca0*/  BSSY B0, `(.L_x_6323) ;  /* 0x0000004000007945 */ /* 0x000fe80003800000 */
[----:B--2---:R-:W-:Y:S05]  /*acb0*/  @P0 BRA `(.L_x_6324) ;  /* 0x0000000000080947 */ /* 0x004fea0003800000 */
[----:B------:R-:W2:Y:S02]  /*acc0*/  SYNCS.PHASECHK.TRANS64.TRYWAIT P0, [R10+URZ], R11 ;  /* 0x0000000b0a0075a7 */ /* 0x000ea4000800017f */
[----:B--2---:R-:W-:Y:S05]  /*acd0*/  @!P0 BRA `(.L_x_6325) ;  /* 0x00000204006c8947 */ /* 0x004fea0003800000 */
.L_x_6324:
[----:B------:R-:W-:Y:S05]  /*ace0*/  BSYNC B0 ;  /* 0x0000000000007941 */ /* 0x000fea0003800000 */
.L_x_6323:
[----:B------:R-:W3:Y:S04]  /*acf0*/  LDL R15, [R1+0x1c0] ;  /* 0x0001c000010f7983 */ /* 0x000ee80000100800 */
[----:B-12---:R-:W3:Y:S01]  /*ad00*/  LDL.64 R10, [R1+0x80] ;  /* 0x00008000010a7983 */ /* 0x006ee20000100a00 */
[----:B------:R-:W-:Y:S05]  /*ad10*/  WARPSYNC.ALL ;  /* 0x0000000000007948 */ /* 0x000fea0003800000 */
[----:B0-----:R-:W2:Y:S04]  /*ad20*/  LDL.64 R24, [R1+0x78] ;  /* 0x0000780001187983 */ /* 0x001ea80000100a00 */
[----:B------:R-:W4:Y:S04]  /*ad30*/  LDL.64 R12, [R1+0x78] ;  /* 0x00007800010c7983 */ /* 0x000f280000100a00 */
[----:B------:R-:W5:Y:S04]  /*ad40*/  LDL.64 R20, [R1+0x78] ;  /* 0x0000780001147983 */ /* 0x000f680000100a00 */
[----:B------:R-:W5:Y:S01]  /*ad50*/  LDL.64 R56, [R1+0x78] ;  /* 0x0000780001387983 */ /* 0x000f620000100a00 */
[----:B---3--:R-:W-:Y:S01]  /*ad60*/  IMAD R10, R15, 0x200, R10 ;  /* 0x000002000f0a7824 */ /* 0x008fe200078e020a */
[----:B------:R-:W-:-:S02]  /*ad70*/  R2UR UR7, R11 ;  /* 0x000000000b0772ca */ /* 0x000fc400000e0000 */
[----:B------:R-:W3:Y:S01]  /*ad80*/  LDL R3, [R1+0x1cc] ;  /* 0x0001cc0001037983 */ /* 0x000ee20000100800 */
[C---:B------:R-:W-:Y:S01]  /*ad90*/  VIADD R14, R10.reuse, 0x2 ;  /* 0x000000020a0e7836 */ /* 0x040fe20000000000 */
[----:B------:R-:W-:Y:S01]  /*ada0*/  R2UR UR6, R10 ;  /* 0x000000000a0672ca */ /* 0x000fe200000e0000 */
[----:B------:R-:W-:Y:S01]  /*adb0*/  IMAD.MOV.U32 R15, RZ, RZ, R11 ;  /* 0x000000ffff0f7224 */ /* 0x000fe200078e000b */
[----:B------:R0:W-:Y:S01]  /*adc0*/  STL [R1+0x60], RZ ;  /* 0x000060ff01007387 */ /* 0x0001e20000100800 */
[----:B------:R-:W-:Y:S01]  /*add0*/  BSSY B0, `(.L_x_6326) ;  /* 0x000002c000007945 */ /* 0x000fe20003800000 */
[----:B--2---:R-:W-:Y:S02]  /*ade0*/  R2UR UR4, R24 ;  /* 0x00000000180472ca */ /* 0x004fe400000e0000 */
        /* <DEDUP_REMOVED lines=12> */
[----:B---3--:R-:W-:Y:S01]  /*aeb0*/  LEA.HI R0, R3, R3, RZ, 0x1 ;  /* 0x0000000303007211 */ /* 0x008fe200078f08ff */
        /* <DEDUP_REMOVED lines=29> */
.L_x_6531:
[----:B------:R-:W-:Y:S05]  /*b090*/  BSYNC B0 ;  /* 0x0000000000007941 */ /* 0x000fea0003800000 */
.L_x_6326:
[----:B0-----:R-:W2:Y:S04]  /*b0a0*/  LDL R3, [R1+0x28] ;  /* 0x0000280001037983 */ /* 0x001ea80000100800 */
[----:B------:R0:W5:Y:S01]  /*b0b0*/  LDL.64 R10, [R1+0x1c0] ;  /* 0x0001c000010a7983 */ /* 0x0001620000100a00 */
[----:B------:R-:W-:Y:S01]  /*b0c0*/  BSSY B0, `(.L_x_6328) ;  /* 0x0000005000007945 */ /* 0x000fe20003800000 */
[----:B--2---:R-:W-:-:S04]  /*b0d0*/  LOP3.LUT R3, R3, 0x1, RZ, 0xfc, !PT ;  /* 0x0000000103037812 */ /* 0x004fc800078efcff */
[----:B------:R-:W-:-:S13]  /*b0e0*/  ISETP.NE.AND P1, PT, R3, 0x3, PT ;  /* 0x000000030300780c */ /* 0x000fda0003f25270 */
[----:B0-----:R-:W-:Y:S05]  /*b0f0*/  @!P1 BRA `(.L_x_6329) ;  /* 0x0000000000049947 */ /* 0x001fea0003800000 */
[----:B------:R-:W-:Y:S01]  /*b100*/  BPT.TRAP 0x1 ;  /* 0x000000040000795c */ /* 0x000fe20000300000 */
.L_x_6329:
[----:B------:R-:W-:Y:S05]  /*b110*/  BSYNC B0 ;  /* 0x0000000000007941 */ /* 0x000fea0003800000 */
.L_x_6328:
        /* <DEDUP_REMOVED lines=8> */
.L_x_6331:
[----:B------:R-:W-:Y:S05]  /*b1a0*/  BSYNC B0 ;  /* 0x0000000000007941 */ /* 0x000fea0003800000 */
.L_x_6330:
[----:B------:R-:W-:Y:S04]  /*b1b0*/  BSSY B0, `(.L_x_6332) ;  /* 0x0000004000007945 */ /* 0x000fe80003800000 */
[----:B-1----:R-:W-:Y:S05]  /*b1c0*/  @P0 BRA `(.L_x_6333) ;  /* 0x0000000000080947 */ /* 0x002fea0003800000 */
[----:B------:R-:W1:Y:S02]  /*b1d0*/  SYNCS.PHASECHK.TRANS64.TRYWAIT P0, [R10+URZ], R11 ;  /* 0x0000000b0a0075a7 */ /* 0x000e64000800017f */
[----:B-1----:R-:W-:Y:S05]  /*b1e0*/  @!P0 BRA `(.L_x_6334) ;  /* 0x0000020000548947 */ /* 0x002fea0003800000 */
.L_x_6333:
[----:B------:R-:W-:Y:S05]  /*b1f0*/  BSYNC B0 ;  /* 0x0000000000007941 */ /* 0x000fea0003800000 */
.L_x_6332:
        /* <DEDUP_REMOVED lines=439> */
.L_x_6336:
[----:B------:R-:W-:Y:S05]  /*cd70*/  BSYNC B0 ;  /* 0x0000000000007941 */ /* 0x000fea0003800000 */
.L_x_6335:
        /* <DEDUP_REMOVED lines=66> */
.L_x_6340:
[----:B------:R-:W-:-:S13]  /*d1a0*/  ISETP.NE.AND P0, PT, R13, 0x1, PT ;  /* 0x000000010d00780c */ /* 0x000fda0003f05270 */
[----:B------:R-:W-:-:S05]  /*d1b0*/  @P0 IMAD.HI.U32 R12, R11, R14, RZ ;  /* 0x0000000e0b0c0227 */ /* 0x000fca00078e00ff */
[----:B------:R-:W-:-:S07]  /*d1c0*/  @P0 SHF.R.U32.HI R11, RZ, R15, R12 ;  /* 0x0000000fff0b0219 */ /* 0x000fce000001160c */
.L_x_6341:
[----:B------:R-:W-:Y:S05]  /*d1d0*/  BSYNC B1 ;  /* 0x0000000000017941 */ /* 0x000fea0003800000 */
.L_x_6339:
[----:B------:R-:W-:-:S04]  /*d1e0*/  IMAD R11, R11, R13, -UR4 ;  /* 0x800000040b0b7e24 */ /* 0x000fc8000f8e020d */
[----:B------:R-:W-:-:S05]  /*d1f0*/  IMAD R12, R10, -0x2, R11 ;  /* 0xfffffffe0a0c7824 */ /* 0x000fca00078e020b */
[----:B------:R-:W-:Y:S02]  /*d200*/  VIMNMX R3, R3, R12, !PT ;  /* 0x0000000c03037248 */ /* 0x000fe40007fe0100 */
[----:B------:R-:W-:-:S07]  /*d210*/  VIADDMNMX R8, R12, R13, R8, PT ;  /* 0x0000000d0c087246 */ /* 0x000fce0003800108 */
.L_x_6338:
[----:B------:R-:W-:Y:S05]  /*d220*/  BSYNC B0 ;  /* 0x0000000000007941 */ /* 0x000fea0003800000 */
.L_x_6337:
        /* <DEDUP_REMOVED lines=90> */
.L_x_6345:
[----:B------:R-:W-:-:S13]  /*d7d0*/  ISETP.NE.AND P6, PT, R13, 0x1, PT ;  /* 0x000000010d00780c */ /* 0x000fda0003fc5270 */
[----:B------:R-:W-:-:S05]  /*d7e0*/  @P6 IMAD.HI.U32 R14, R56, R14, RZ ;  /* 0x0000000e380e6227 */ /* 0x000fca00078e00ff */
[----:B------:R-:W-:-:S07]  /*d7f0*/  @P6 SHF.R.U32.HI R56, RZ, R15, R14 ;  /* 0x0000000fff386219 */ /* 0x000fce000001160e */
.L_x_6346:
[----:B------:R-:W-:Y:S05]  /*d800*/  BSYNC B1 ;  /* 0x0000000000017941 */ /* 0x000fea0003800000 */
.L_x_6344:
[----:B------:R-:W-:-:S04]  /*d810*/  IMAD R11, R56, R13, -UR4 ;  /* 0x80000004380b7e24 */ /* 0x000fc8000f8e020d */
[----:B------:R-:W-:-:S05]  /*d820*/  IMAD R10, R10, -0x2, R11 ;  /* 0xfffffffe0a0a7824 */ /* 0x000fca00078e020b */
[----:B------:R-:W-:Y:S02]  /*d830*/  VIADDMNMX R8, R10, R13, R8, PT ;  /* 0x0000000d0a087246 */ /* 0x000fe40003800108 */
[----:B------:R-:W-:-:S07]  /*d840*/  VIMNMX R3, R3, R10, !PT ;  /* 0x0000000a03037248 */ /* 0x000fce0007fe0100 */
.L_x_6343:
[----:B------:R-:W-:Y:S05]  /*d850*/  BSYNC B0 ;  /* 0x0000000000007941 */ /* 0x000fea0003800000 */
.L_x_6342:
[----:B------:R-:W-:Y:S01]  /*d860*/  ISETP.GT.AND P0, PT, R3, 0x1, !P0 ;  /* 0x000000010300780c */ /* 0x000fe20004704270 */
[----:B------:R-:W2:Y:S01]  /*d870*/  LDL R20, [R1+0x400] ;  /* 0x0004000001147983 */ /* 0x000ea20000100800 */
[----:B------:R-:W-:Y:S02]  /*d880*/  FMNMX.FTZ R0, R24, R60, !PT ;  /* 0x0000003c18007209 */ /* 0x000fe40007810000 */
[----:B------:R-:W-:Y:S01]  /*d890*/  ISETP.LT.OR P0, PT, R8, 0x2, P0 ;  /* 0x000000020800780c */ /* 0x000fe20000701670 */
[----:B------:R-:W3:Y:S01]  /*d8a0*/  LDL.64 R14, [R1+0x110] ;  /* 0x00011000010e7983 */ /* 0x000ee20000100a00 */
[----:B------:R-:W-:Y:S02]  /*d8b0*/  FMNMX.FTZ R0, R28, R0, !PT ;  /* 0x000000001c007209 */ /* 0x000fe40007810000 */
[----:B------:R-:W-:Y:S01]  /*d8c0*/  FSEL R27, R27, -INF , !P0 ;  /* 0xff8000001b1b7808 */ /* 0x000fe20004000000 */
[----:B------:R-:W4:Y:S01]  /*d8d0*/  LDL R81, [R1+0x1c0] ;  /* 0x0001c00001517983 */ /* 0x000f220000100800 */
[----:B------:R-:W-:-:S02]  /*d8e0*/  ISETP.NE.AND P0, PT, R25, RZ, PT ;  /* 0x000000ff1900720c */ /* 0x000fc40003f05270 */
[C---:B------:R-:W-:Y:S01]  /*d8f0*/  ISETP.GT.AND P1, PT, R3.reuse, 0x8, !P1 ;  /* 0x000000080300780c */ /* 0x040fe20004f24270 */
[----:B------:R-:W4:Y:S01]  /*d900*/  LDL R56, [R1+0x20c] ;  /* 0x00020c0001387983 */ /* 0x000f220000100800 */
[----:B------:R-:W-:Y:S02]  /*d910*/  ISETP.GT.AND P0, PT, R3, 0x9, !P0 ;  /* 0x000000090300780c */ /* 0x000fe40004704270 */
[----:B------:R-:W-:Y:S01]  /*d920*/  FMNMX.FTZ R0, R62, R0, !PT ;  /* 0x000000003e007209 */ /* 0x000fe20007810000 */
[----:B------:R-:W4:Y:S01]  /*d930*/  LDL R74, [R1+0x230] ;  /* 0x00023000014a7983 */ /* 0x000f220000100800 */
[C---:B------:R-:W-:Y:S02]  /*d940*/  ISETP.LT.OR P0, PT, R8.reuse, 0xa, P0 ;  /* 0x0000000a0800780c */ /* 0x040fe40000701670 */
[----:B------:R-:W-:Y:S01]  /*d950*/  ISETP.LT.OR P1, PT, R8, 0x9, P1 ;  /* 0x000000090800780c */ /* 0x000fe20000f21670 */
[----:B------:R-:W4:Y:S01]  /*d960*/  LDL R76, [R1+0x234] ;  /* 0x00023400014c7983 */ /* 0x000f220000100800 */
[----:B------:R-:W-:-:S02]  /*d970*/  FSEL R31, R31, -INF , !P0 ;  /* 0xff8000001f1f7808 */ /* 0x000fc40004000000 */
[----:B------:R-:W-:Y:S01]  /*d980*/  ISETP.NE.AND P0, PT, R61, RZ, PT ;  /* 0x000000ff3d00720c */ /* 0x000fe20003f05270 */
[----:B------:R-:W4:Y:S01]  /*d990*/  LDL R78, [R1+0x238] ;  /* 0x00023800014e7983 */ /* 0x000f220000100800 */
[----:B------:R-:W-:Y:S02]  /*d9a0*/  FMNMX.FTZ R0, R32, R0, !PT ;  /* 0x0000000020007209 */ /* 0x000fe40007810000 */
[----:B------:R-:W-:Y:S01]  /*d9b0*/  ISETP.GT.AND P0, PT, R3, 0x10, !P0 ;  /* 0x000000100300780c */ /* 0x000fe20004704270 */
[----:B------:R-:W4:Y:S01]  /*d9c0*/  LDL R80, [R1+0x23c] ;  /* 0x00023c0001507983 */ /* 0x000f220000100800 */
[----:B------:R-:W-:Y:S02]  /*d9d0*/  FSEL R30, R30, -INF , !P1 ;  /* 0xff8000001e1e7808 */ /* 0x000fe40004800000 */
[----:B------:R-:W-:Y:S01]  /*d9e0*/  ISETP.LT.OR P0, PT, R8, 0x11, P0 ;  /* 0x000000110800780c */ /* 0x000fe20000701670 */
[----:B------:R-:W4:Y:S01]  /*d9f0*/  LDL R82, [R1+0x240] ;  /* 0x0002400001527983 */ /* 0x000f220000100800 */
[----:B------:R-:W-:-:S02]  /*da00*/  ISETP.NE.AND P1, PT, R63, RZ, PT ;  /* 0x000000ff3f00720c */ /* 0x000fc40003f25270 */
[----:B------:R-:W-:Y:S01]  /*da10*/  FSEL R34, R34, -INF , !P0 ;  /* 0xff80000022227808 */ /* 0x000fe20004000000 */
[----:B------:R-:W4:Y:S01]  /*da20*/  LDL R84, [R1+0x244] ;  /* 0x0002440001547983 */ /* 0x000f220000100800 */
[----:B------:R-:W-:Y:S02]  /*da30*/  ISETP.NE.AND P0, PT, R29, RZ, PT ;  /* 0x000000ff1d00720c */ /* 0x000fe40003f05270 */
[----:B------:R-:W-:Y:S01]  /*da40*/  FMNMX.FTZ R0, R64, R0, !PT ;  /* 0x0000000040007209 */ /* 0x000fe20007810000 */
[----:B------:R-:W4:Y:S01]  /*da50*/  LDL R86, [R1+0x248] ;  /* 0x0002480001567983 */ /* 0x000f220000100800 */
[----:B------:R-:W-:Y:S02]  /*da60*/  ISETP.GT.AND P0, PT, R3, 0x11, !P0 ;  /* 0x000000110300780c */ /* 0x000fe40004704270 */
[----:B------:R-:W-:Y:S01]  /*da70*/  FMNMX.FTZ R0, R36, R0, !PT ;  /* 0x0000000024007209 */ /* 0x000fe20007810000 */
[----:B------:R-:W4:Y:S01]  /*da80*/  LDL R88, [R1+0x24c] ;  /* 0x00024c0001587983 */ /* 0x000f220000100800 */
[----:B------:R-:W-:-:S02]  /*da90*/  ISETP.LT.OR P0, PT, R8, 0x12, P0 ;  /* 0x000000120800780c */ /* 0x000fc40000701670 */
[----:B------:R-:W-:Y:S01]  /*daa0*/  FMNMX.FTZ R0, R66, R0, !PT ;  /* 0x0000000042007209 */ /* 0x000fe20007810000 */
[----:B------:R-:W4:Y:S01]  /*dab0*/  LDL R90, [R1+0x250] ;  /* 0x00025000015a7983 */ /* 0x000f220000100800 */
[----:B------:R-:W-:Y:S02]  /*dac0*/  FSEL R35, R35, -INF , !P0 ;  /* 0xff80000023237808 */ /* 0x000fe40004000000 */
[----:B------:R-:W-:Y:S01]  /*dad0*/  ISETP.NE.AND P0, PT, R33, RZ, PT ;  /* 0x000000ff2100720c */ /* 0x000fe20003f05270 */
[----:B------:R-:W4:Y:S01]  /*dae0*/  LDL R92, [R1+0x254] ;  /* 0x00025400015c7983 */ /* 0x000f220000100800 */
[----:B------:R-:W-:Y:S02]  /*daf0*/  FMNMX.FTZ R0, R40, R0, !PT ;  /* 0x0000000028007209 */ /* 0x000fe40007810000 */
[----:B------:R-:W-:Y:S01]  /*db00*/  ISETP.GT.AND P0, PT, R3, 0x18, !P0 ;  /* 0x000000180300780c */ /* 0x000fe20004704270 */
[----:B------:R-:W4:Y:S01]  /*db10*/  LDL R94, [R1+0x258] ;  /* 0x00025800015e7983 */ /* 0x000f220000100800 */
[----:B------:R-:W-:-:S02]  /*db20*/  FMNMX.FTZ R0, R68, R0, !PT ;  /* 0x0000000044007209 */ /* 0x000fc40007810000 */
[----:B------:R-:W-:Y:S01]  /*db30*/  ISETP.LT.OR P0, PT, R8, 0x19, P0 ;  /* 0x000000190800780c */ /* 0x000fe20000701670 */
[----:B------:R-:W4:Y:S01]  /*db40*/  LDL R96, [R1+0x25c] ;  /* 0x00025c0001607983 */ /* 0x000f220000100800 */
[----:B------:R-:W-:Y:S02]  /*db50*/  FMNMX.FTZ R0, R44, R0, !PT ;  /* 0x000000002c007209 */ /* 0x000fe40007810000 */
[----:B------:R-:W-:Y:S01]  /*db60*/  FSEL R38, R38, -INF , !P0 ;  /* 0xff80000026267808 */ /* 0x000fe20004000000 */
[----:B------:R-:W4:Y:S01]  /*db70*/  LDL R98, [R1+0x260] ;  /* 0x0002600001627983 */ /* 0x000f220000100800 */
[----:B------:R-:W-:Y:S02]  /*db80*/  ISETP.GT.AND P0, PT, R3, 0x19, !P1 ;  /* 0x000000190300780c */ /* 0x000fe40004f04270 */
[----:B------:R-:W-:Y:S01]  /*db90*/  ISETP.NE.AND P6, PT, R12, RZ, PT ;  /* 0x000000ff0c00720c */ /* 0x000fe20003fc5270 */
        /* <DEDUP_REMOVED lines=16> */
[----:B------:R-:W-:Y:S02]  /*dca0*/  ISETP.GT.AND P0, PT, R3, RZ, !P6 ;  /* 0x000000ff0300720c */ /* 0x000fe40007704270 */
[----:B------:R-:W-:Y:S01]  /*dcb0*/  FMNMX.FTZ R10, R58, R0, !PT ;  /* 0x000000003a0a7209 */ /* 0x000fe20007810000 */
[----:B------:R-:W4:Y:S01]  /*dcc0*/  LDL R112, [R1+0x27c] ;  /* 0x00027c0001707983 */ /* 0x000f220000100800 */
[----:B------:R-:W-:-:S02]  /*dcd0*/  ISETP.LT.OR P0, PT, R8, 0x1, P0 ;  /* 0x000000010800780c */ /* 0x000fc40000701670 */
[----:B------:R-:W-:Y:S01]  /*dce0*/  ISETP.NE.AND P1, PT, R41, RZ, PT ;  /* 0x000000ff2900720c */ /* 0x000fe20003f25270 */
[----:B------:R-:W0:Y:S01]  /*dcf0*/  SHFL.BFLY PT, R13, R10, 0x2, 0x1f ;  /* 0x0c401f000a0d7f89 */ /* 0x000e2200000e0000 */
[----:B------:R-:W-:Y:S02]  /*dd00*/  FSEL R26, R26, -INF , !P0 ;  /* 0xff8000001a1a7808 */ /* 0x000fe40004000000 */
[----:B------:R-:W-:Y:S01]  /*dd10*/  ISETP.NE.AND P0, PT, R65, RZ, PT ;  /* 0x000000ff4100720c */ /* 0x000fe20003f05270 */
[----:B------:R-:W4:Y:S01]  /*dd20*/  LDL R114, [R1+0x280] ;  /* 0x0002800001727983 */ /* 0x000f220000100800 */
[----:B------:R-:W-:Y:S02]  /*dd30*/  FMNMX.FTZ R11, R26, R27, !PT ;  /* 0x0000001b1a0b7209 */ /* 0x000fe40007810000 */
[----:B------:R-:W-:Y:S01]  /*dd40*/  ISETP.GT.AND P0, PT, R3, 0x21, !P0 ;  /* 0x000000210300780c */ /* 0x000fe20004704270 */
[----:B------:R-:W4:Y:S01]  /*dd50*/  LDL R116, [R1+0x284] ;  /* 0x0002840001747983 */ /* 0x000f220000100800 */
[----:B------:R-:W-:-:S02]  /*dd60*/  FMNMX.FTZ R0, R30, R11, !PT ;  /* 0x0000000b1e007209 */ /* 0x000fc40007810000 */
[----:B------:R-:W-:Y:S01]  /*dd70*/  ISETP.GT.AND P1, PT, R3, 0x28, !P1 ;  /* 0x000000280300780c */ /* 0x000fe20004f24270 */
[----:B------:R-:W4:Y:S01]  /*dd80*/  LDL R118, [R1+0x288] ;  /* 0x0002880001767983 */ /* 0x000f220000100800 */
[----:B------:R-:W-:Y:S02]  /*dd90*/  FMNMX.FTZ R11, R31, R0, !PT ;  /* 0x000000001f0b7209 */ /* 0x000fe40007810000 */
[----:B------:R-:W-:Y:S01]  /*dda0*/  ISETP.LT.OR P0, PT, R8, 0x22, P0 ;  /* 0x000000220800780c */ /* 0x000fe20000701670 */
        /* <DEDUP_REMOVED lines=10> */
[----:B------:R-:W-:Y:S02]  /*de50*/  FMNMX.FTZ R11, R39, R0, !PT ;  /* 0x00000000270b7209 */ /* 0x000fe40007810000 */
[----:B------:R-:W-:Y:S01]  /*de60*/  ISETP.GT.AND P3, PT, R3, 0x30, !P3 ;  /* 0x000000300300780c */ /* 0x000fe20005f64270 */
[----:B------:R-:W4:Y:S01]  /*de70*/  LDL R128, [R1+0x29c] ;  /* 0x00029c0001807983 */ /* 0x000f220000100800 */
[----:B------:R-:W-:-:S02]  /*de80*/  FMNMX.FTZ R0, R42, R11, !PT ;  /* 0x0000000b2a007209 */ /* 0x000fc40007810000 */
[----:B------:R-:W-:Y:S01]  /*de90*/  ISETP.LT.OR P2, PT, R8, 0x2a, P2 ;  /* 0x0000002a0800780c */ /* 0x000fe20001741670 */
[----:B------:R-:W4:Y:S01]  /*dea0*/  LDL R130, [R1+0x2a0] ;  /* 0x0002a00001827983 */ /* 0x000f220000100800 */
[----:B------:R-:W-:Y:S02]  /*deb0*/  FSEL R46, R46, -INF , !P1 ;  /* 0xff8000002e2e7808 */ /* 0x000fe40004800000 */
[----:B------:R-:W-:Y:S01]  /*dec0*/  FMNMX.FTZ R11, R43, R0, !PT ;  /* 0x000000002b0b7209 */ /* 0x000fe20007810000 */
[----:B------:R-:W4:Y:S01]  /*ded0*/  LDL R132, [R1+0x2a4] ;  /* 0x0002a40001847983 */ /* 0x000f220000100800 */
[----:B------:R-:W-:Y:S02]  /*dee0*/  ISETP.GT.AND P4, PT, R3, 0x31, !P4 ;  /* 0x000000310300780c */ /* 0x000fe40006784270 */
[----:B------:R-:W-:Y:S01]  /*def0*/  ISETP.LT.OR P3, PT, R8, 0x31, P3 ;  /* 0x000000310800780c */ /* 0x000fe20001f61670 */
[----:B------:R-:W4:Y:S01]  /*df00*/  LDL R134, [R1+0x2a8] ;  /* 0x0002a80001867983 */ /* 0x000f220000100800 */
[----:B------:R-:W-:-:S02]  /*df10*/  FSEL R47, R47, -INF , !P2 ;  /* 0xff8000002f2f7808 */ /* 0x000fc40005000000 */
[----:B------:R-:W-:Y:S01]  /*df20*/  FMNMX.FTZ R0, R46, R11, !PT ;  /* 0x0000000b2e007209 */ /* 0x000fe20007810000 */
[----:B------:R-:W4:Y:S01]  /*df30*/  LDL R136, [R1+0x2ac] ;  /* 0x0002ac0001887983 */ /* 0x000f220000100800 */
[----:B------:R-:W-:Y:S02]  /*df40*/  ISETP.NE.AND P6, PT, R45, RZ, PT ;  /* 0x000000ff2d00720c */ /* 0x000fe40003fc5270 */
[----:B0-----:R-:W-:Y:S01]  /*df50*/  FMNMX.FTZ R13, R10, R13, !PT ;  /* 0x0000000d0a0d7209 */ /* 0x001fe20007810000 */
[----:B------:R-:W4:Y:S01]  /*df60*/  LDL R138, [R1+0x2b0] ;  /* 0x0002b000018a7983 */ /* 0x000f220000100800 */
[----:B------:R-:W-:Y:S02]  /*df70*/  ISETP.GT.AND P5, PT, R3, 0x38, !P5 ;  /* 0x000000380300780c */ /* 0x000fe40006fa4270 */
[----:B------:R-:W-:Y:S01]  /*df80*/  ISETP.LT.OR P4, PT, R8, 0x32, P4 ;  /* 0x000000320800780c */ /* 0x000fe20002781670 */
[----:B------:R-:W0:Y:S01]  /*df90*/  SHFL.BFLY PT, R12, R13, 0x1, 0x1f ;  /* 0x0c201f000d0c7f89 */ /* 0x000e2200000e0000 */
[----:B------:R-:W-:-:S02]  /*dfa0*/  FSEL R50, R50, -INF , !P3 ;  /* 0xff80000032327808 */ /* 0x000fc40005800000 */
[----:B------:R-:W-:Y:S01]  /*dfb0*/  FMNMX.FTZ R11, R47, R0, !PT ;  /* 0x000000002f0b7209 */ /* 0x000fe20007810000 */
[----:B------:R-:W4:Y:S01]  /*dfc0*/  LDL R140, [R1+0x2b4] ;  /* 0x0002b400018c7983 */ /* 0x000f220000100800 */
[----:B------:R-:W-:Y:S02]  /*dfd0*/  ISETP.GT.AND P0, PT, R3, 0x39, !P6 ;  /* 0x000000390300780c */ /* 0x000fe40007704270 */
[----:B------:R-:W-:Y:S01]  /*dfe0*/  ISETP.LT.OR P5, PT, R8, 0x39, P5 ;  /* 0x000000390800780c */ /* 0x000fe20002fa1670 */
[----:B------:R-:W4:Y:S01]  /*dff0*/  LDL R142, [R1+0x2b8] ;  /* 0x0002b800018e7983 */ /* 0x000f220000100800 */
[----:B------:R-:W-:Y:S02]  /*e000*/  FSEL R51, R51, -INF , !P4 ;  /* 0xff80000033337808 */ /* 0x000fe40006000000 */
[----:B------:R-:W-:Y:S01]  /*e010*/  FMNMX.FTZ R0, R50, R11, !PT ;  /* 0x0000000b32007209 */ /* 0x000fe20007810000 */
[----:B------:R-:W4:Y:S01]  /*e020*/  LDL R144, [R1+0x2bc] ;  /* 0x0002bc0001907983 */ /* 0x000f220000100800 */
[----:B------:R-:W-:-:S02]  /*e030*/  ISETP.LT.OR P0, PT, R8, 0x3a, P0 ;  /* 0x0000003a0800780c */ /* 0x000fc40000701670 */
[----:B------:R-:W-:Y:S01]  /*e040*/  FSEL R54, R54, -INF , !P5 ;  /* 0xff80000036367808 */ /* 0x000fe20006800000 */
[----:B------:R-:W4:Y:S01]  /*e050*/  LDL R146, [R1+0x2c0] ;  /* 0x0002c00001927983 */ /* 0x000f220000100800 */
[----:B------:R-:W-:Y:S02]  /*e060*/  FMNMX.FTZ R3, R51, R0, !PT ;  /* 0x0000000033037209 */ /* 0x000fe40007810000 */
[----:B------:R-:W-:Y:S01]  /*e070*/  FSEL R55, R55, -INF , !P0 ;  /* 0xff80000037377808 */ /* 0x000fe20004000000 */
[----:B------:R-:W4:Y:S01]  /*e080*/  LDL R148, [R1+0x2c4] ;  /* 0x0002c40001947983 */ /* 0x000f220000100800 */
[----:B------:R-:W-:-:S03]  /*e090*/  FMNMX.FTZ R0, R54, R3, !PT ;  /* 0x0000000336007209 */ /* 0x000fc60007810000 */
[----:B------:R-:W4:Y:S01]  /*e0a0*/  LDL R150, [R1+0x2c8] ;  /* 0x0002c80001967983 */ /* 0x000f220000100800 */
[----:B------:R-:W-:Y:S02]  /*e0b0*/  FMNMX.FTZ R11, R55, R0, !PT ;  /* 0x00000000370b7209 */ /* 0x000fe40007810000 */
[----:B0-----:R-:W-:Y:S01]  /*e0c0*/  FMNMX.FTZ R0, R13, R12, !PT ;  /* 0x0000000c0d007209 */ /* 0x001fe20007810000 */
[----:B------:R-:W4:Y:S04]  /*e0d0*/  LDL R29, [R1+0x2d0] ;  /* 0x0002d000011d7983 */ /* 0x000f280000100800 */
[----:B------:R-:W-:Y:S04]  /*e0e0*/  STL.64 [R1+0x3e0], R10 ;  /* 0x0003e00a01007387 */ /* 0x000fe80000100a00 */
[----:B------:R-:W2:Y:S04]  /*e0f0*/  LDL R8, [R1+0x3e4] ;  /* 0x0003e40001087983 */ /* 0x000ea80000100800 */
[----:B------:R0:W-:Y:S04]  /*e100*/  STL [R1+0x3e0], R0 ;  /* 0x0003e00001007387 */ /* 0x0001e80000100800 */
        /* <DEDUP_REMOVED lines=50> */
[----:B--2---:R-:W1:Y:S01]  /*e430*/  SHFL.BFLY PT, R11, R8, 0x2, 0x1f ;  /* 0x0c401f00080b7f89 */ /* 0x004e6200000e0000 */
[----:B---3--:R-:W-:Y:S01]  /*e440*/  FMUL.FTZ R3, R20, R12 ;  /* 0x0000000c14037220 */ /* 0x008fe20000410000 */
        /* <DEDUP_REMOVED lines=24> */
[----:B------:R-:W3:Y:S03]  /*e5d0*/  LDL R32, [R1+0x1dc] ;  /* 0x0001dc0001207983 */ /* 0x000ee60000100800 */
        /* <DEDUP_REMOVED lines=65> */
[----:B------:R-:W1:Y:S01]  /*e9f0*/  MUFU.EX2 R159, R159 ;  /* 0x0000009f009f7308 */ /* 0x000e620000000800 */
        /* <DEDUP_REMOVED lines=22> */
[----:B------:R-:W4:Y:S05]  /*eb60*/  LDL R47, [R1+0x2f4] ;  /* 0x0002f400012f7983 */ /* 0x000f2a0000100800 */
[----:B------:R-:W1:Y:S01]  /*eb70*/  MUFU.EX2 R89, R89 ;  /* 0x0000005900597308 */ /* 0x000e620000000800 */
[----:B------:R-:W-:Y:S01]  /*eb80*/  FADD.FTZ R11, R109, R10 ;  /* 0x0000000a6d0b7221 */ /* 0x000fe20000010000 */
[----:B------:R-:W-:Y:S01]  /*eb90*/  FADD.FTZ R8, R91, R8 ;  /* 0x000000085b087221 */ /* 0x000fe20000010000 */
[----:B------:R-:W4:Y:S05]  /*eba0*/  LDL R51, [R1+0x2fc] ;  /* 0x0002fc0001337983 */ /* 0x000f2a0000100800 */
[----:B------:R-:W1:Y:S01]  /*ebb0*/  MUFU.EX2 R165, R165 ;  /* 0x000000a500a57308 */ /* 0x000e620000000800 */
[----:B------:R-:W-:Y:S01]  /*ebc0*/  FADD.FTZ R10, R162, R11 ;  /* 0x0000000ba20a7221 */ /* 0x000fe20000010000 */
[----:B0-----:R-:W-:Y:S01]  /*ebd0*/  FADD.FTZ R8, R163, R8 ;  /* 0x00000008a3087221 */ /* 0x001fe20000010000 */
[----:B------:R-:W4:Y:S05]  /*ebe0*/  LDL R55, [R1+0x304] ;  /* 0x0003040001377983 */ /* 0x000f2a0000100800 */
[----:B------:R-:W0:Y:S01]  /*ebf0*/  MUFU.EX2 R87, R87 ;  /* 0x0000005700577308 */ /* 0x000e220000000800 */
[----:B------:R-:W-:Y:S01]  /*ec00*/  FADD.FTZ R3, R105, R10 ;  /* 0x0000000a69037221 */ /* 0x000fe20000010000 */
[----:B-1----:R-:W-:Y:S01]  /*ec10*/  FADD.FTZ R8, R89, R8 ;  /* 0x0000000859087221 */ /* 0x002fe20000010000 */
[----:B------:R-:W4:Y:S05]  /*ec20*/  LDL R0, [R1+0x3c0] ;  /* 0x0003c00001007983 */ /* 0x000f2a0000100800 */
[----:B------:R-:W1:Y:S01]  /*ec30*/  MUFU.EX2 R167, R167 ;  /* 0x000000a700a77308 */ /* 0x000e620000000800 */
[----:B------:R-:W-:Y:S01]  /*ec40*/  FADD.FTZ R10, R164, R3 ;  /* 0x00000003a40a7221 */ /* 0x000fe20000010000 */
[----:B------:R-:W-:-:S06]  /*ec50*/  FADD.FTZ R8, R165, R8 ;  /* 0x00000008a5087221 */ /* 0x000fcc0000010000 */
[----:B------:R-:W1:Y:S01]  /*ec60*/  MUFU.EX2 R85, R85 ;  /* 0x0000005500557308 */ /* 0x000e620000000800 */
[----:B------:R-:W-:Y:S01]  /*ec70*/  FADD.FTZ R3, R101, R10 ;  /* 0x0000000a65037221 */ /* 0x000fe20000010000 */
[----:B0-----:R-:W-:Y:S01]  /*ec80*/  FADD.FTZ R8, R87, R8 ;  /* 0x0000000857087221 */ /* 0x001fe20000010000 */
[----:B------:R-:W4:Y:S02]  /*ec90*/  LDL.64 R10, [R1+0x88] ;  /* 0x00008800010a7983 */ /* 0x000f240000100a00 */
[----:B------:R-:W-:Y:S02]  /*eca0*/  FADD.FTZ R20, R166, R3 ;  /* 0x00000003a6147221 */ /* 0x000fe40000010000 */
[----:B------:R-:W4:Y:S01]  /*ecb0*/  LDL R3, [R1+0x3c4] ;  /* 0x0003c40001037983 */ /* 0x000f220000100800 */
[----:B-1----:R-:W-:Y:S01]  /*ecc0*/  FADD.FTZ R8, R167, R8 ;  /* 0x00000008a7087221 */ /* 0x002fe20000010000 */
[----:B------:R-:W-:-:S03]  /*ecd0*/  FADD.FTZ R20, R103, R20 ;  /* 0x0000001467147221 */ /* 0x000fc60000010000 */
[----:B------:R-:W-:Y:S02]  /*ece0*/  FADD.FTZ R21, R85, R8 ;  /* 0x0000000855157221 */ /* 0x000fe40000010000 */
[----:B------:R-:W4:Y:S04]  /*ecf0*/  LDL R8, [R1+0x3c8] ;  /* 0x0003c80001087983 */ /* 0x000f280000100800 */
[----:B------:R0:W-:Y:S04]  /*ed00*/  STL.64 [R1+0x3f0], R20 ;  /* 0x0003f01401007387 */ /* 0x0001e80000100a00 */
[----:B------:R-:W4:Y:S04]  /*ed10*/  LD.E.64 R24, desc[UR36][R14.64+0x8] ;  /* 0x000008240e187980 */ /* 0x000f28000c101b00 */
[----:B------:R-:W4:Y:S04]  /*ed20*/  LD.E.64 R12, desc[UR36][R14.64] ;  /* 0x000000240e0c7980 */ /* 0x000f28000c101b00 */
[----:B0-----:R-:W4:Y:S04]  /*ed30*/  LDL R20, [R1+0x340] ;  /* 0x0003400001147983 */ /* 0x001f280000100800 */
[----:B------:R-:W4:Y:S04]  /*ed40*/  LDL R21, [R1+0x344] ;  /* 0x0003440001157983 */ /* 0x000f280000100800 */
[----:B------:R-:W4:Y:S04]  /*ed50*/  LDL R15, [R1+0x33c] ;  /* 0x00033c00010f7983 */ /* 0x000f280000100800 */
[----:B------:R-:W4:Y:S01]  /*ed60*/  LDL R14, [R1+0x3cc] ;  /* 0x0003cc00010e7983 */ /* 0x000f220000100800 */
        /* <DEDUP_REMOVED lines=73> */
[----:B------:R-:W-:-:S05]  /*f200*/  MOV R24, R24 ;  /* 0x0000001800187202 */ /* 0x000fca0000000f00 */
[--C-:B------:R-:W-:Y:S02]  /*f210*/  IMAD R25, R13, 0x2, R24.reuse ;  /* 0x000000020d197824 */ /* 0x100fe400078e0218 */
[C---:B------:R-:W-:Y:S01]  /*f220*/  IMAD R13, R12.reuse, 0x2, R24 ;  /* 0x000000020c0d7824 */ /* 0x040fe200078e0218 */
[----:B------:R-:W-:Y:S01]  /*f230*/  STSM.16.M88.4 [R24], R152 ;  /* 0x0000009818007844 */ /* 0x000fe20000000200 */
[----:B------:R-:W-:Y:S02]  /*f240*/  IMAD R83, R12, 0x2, R25 ;  /* 0x000000020c537824 */ /* 0x000fe400078e0219 */
[----:B------:R-:W-:Y:S01]  /*f250*/  IMAD R12, R81, 0x1000, R10 ;  /* 0x00001000510c7824 */ /* 0x000fe200078e020a */
[----:B------:R0:W-:Y:S04]  /*f260*/  STSM.16.M88.4 [R13], R156 ;  /* 0x0000009c0d007844 */ /* 0x0001e80000000200 */
[----:B------:R-:W-:Y:S01]  /*f270*/  R2UR UR6, R12 ;  /* 0x000000000c0672ca */ /* 0x000fe200000e0000 */
[----:B------:R-:W-:Y:S01]  /*f280*/  STSM.16.M88.4 [R25], R160 ;  /* 0x000000a019007844 */ /* 0x000fe20000000200 */
[----:B0-----:R-:W-:-:S05]  /*f290*/  IMAD.MOV.U32 R13, RZ, RZ, R11 ;  /* 0x000000ffff0d7224 */ /* 0x001fca00078e000b */
[----:B------:R-:W-:Y:S01]  /*f2a0*/  R2UR UR7, R13 ;  /* 0x000000000d0772ca */ /* 0x000fe200000e0000 */
        /* <DEDUP_REMOVED lines=36> */
[----:B------:R-:W-:Y:S01]  /*f4f0*/  VIADD R10, R12, 0x80 ;  /* 0x000000800c0a7836 */ /* 0x000fe20000000000 */
[----:B------:R-:W-:-:S04]  /*f500*/  R2UR UR7, R11 ;  /* 0x000000000b0772ca */ /* 0x000fc800000e0000 */
        /* <DEDUP_REMOVED lines=74> */
[----:B------:R-:W-:Y:S01]  /*f9b0*/  VIADD R10, R12, 0x100 ;  /* 0x000001000c0a7836 */ /* 0x000fe20000000000 */
[----:B------:R-:W-:-:S04]  /*f9c0*/  R2UR UR7, R11 ;  /* 0x000000000b0772ca */ /* 0x000fc800000e0000 */
        /* <DEDUP_REMOVED lines=378> */
.L_x_6348:
[----:B------:R-:W-:Y:S05]  /*11170*/  BSYNC B0 ;  /* 0x0000000000007941 */ /* 0x000fea0003800000 */
.L_x_6347:
        /* <DEDUP_REMOVED lines=31> */
.L_x_6351:
[----:B------:R-:W-:-:S13]  /*11370*/  ISETP.NE.AND P0, PT, R5, 0x1, PT ;  /* 0x000000010500780c */ /* 0x000fda0003f05270 */
[----:B------:R-:W-:-:S05]  /*11380*/  @P0 IMAD.HI.U32 R6, R9, R6, RZ ;  /* 0x0000000609060227 */ /* 0x000fca00078e00ff */
[----:B------:R-:W-:-:S07]  /*11390*/  @P0 SHF.R.U32.HI R9, RZ, R7, R6 ;  /* 0x00000007ff090219 */ /* 0x000fce0000011606 */
.L_x_6352:
[----:B------:R-:W-:Y:S05]  /*113a0*/  BSYNC B0 ;  /* 0x0000000000007941 */ /* 0x000fea0003800000 */
.L_x_6350:
[----:B------:R-:W-:-:S05]  /*113b0*/  IMAD R5, R9, R5, R5 ;  /* 0x0000000509057224 */ /* 0x000fca00078e0205 */
[----:B------:R-:W-:-:S07]  /*113c0*/  VIMNMX R4, R4, R5, PT ;  /* 0x0000000504047248 */ /* 0x000fce0003fe0100 */
.L_x_6349:
        /* <DEDUP_REMOVED lines=8> */
.L_x_6356:
[C---:B------:R-:W-:Y:S01]  /*11450*/  IADD3 R20, P0, R2.reuse, 0x50, RZ ;  /* 0x0000005002147810 */ /* 0x040fe20007f1e0ff */
[C---:B------:R-:W-:Y:S01]  /*11460*/  VIADD R11, R2.reuse, 0x120 ;  /* 0x00000120020b7836 */ /* 0x040fe20000000000 */
[----:B------:R-:W-:Y:S02]  /*11470*/  IADD3 R28, P1, R2, 0xcc, RZ ;  /* 0x000000cc021c7810 */ /* 0x000fe40007f3e0ff */
[----:B------:R-:W-:Y:S01]  /*11480*/  MOV R3, 0x114c0 ;  /* 0x000114c000037802 */ /* 0x000fe20000000f00 */
[--C-:B------:R-:W-:Y:S02]  /*11490*/  IMAD.X R21, RZ, RZ, R18.reuse, P0 ;  /* 0x000000ffff157224 */ /* 0x100fe400000e0612 */
[----:B------:R-:W-:-:S08]  /*114a0*/  IMAD.X R29, RZ, RZ, R18, P1 ;  /* 0x000000ffff1d7224 */ /* 0x000fd000008e0612 */
[----:B------:R-:W-:Y:S05]  /*114b0*/  CALL.REL.NOINC `($_ZN7cutlass13device_kernelIN5flash11enable_sm90INS1_16FlashAttnFwdSm90INS1_25CollectiveMainloopFwdSm90ILi2EN4cute5tupleIJNS5_1CILi1EEES8_S8_EEENS6_IJNS7_ILi64EEESA_SA_EEELi512ENS_10bfloat16_tEfNS_4arch4Sm90ELb0ELb1ELb0ELb1ELb1ELb0ELb1ELb0ELb0ELb1ELb0ELb0EEENS1_21CollectiveEpilogueFwdINS6_IJSA_NS7_ILi512EEESA_EEES9_SC_SE_Li256ELb1ELb1ELb0ELb0EEENS1_36VarlenDynamicPersistentTileSchedulerILi64ELi64ELi256ELi128ELb0ELb1ELb1ELb1ELb0ELb1EEEEEEEEEvNT_6ParamsE$_ZZN5flash25CollectiveMainloopFwdSm90ILi2EN4cute5tupleIJNS1_1CILi1EEES4_S4_EEENS2_IJNS3_ILi64EEES6_S6_EEELi512EN7cutlass10bfloat16_tEfNS8_4arch4Sm90ELb0ELb1ELb0ELb1ELb1ELb0ELb1ELb0ELb0ELb1ELb0ELb0EE3mmaINS_16FlashAttnFwdSm90ISC_NS_21CollectiveEpilogueFwdINS2_IJS6_NS3_ILi512EEES6_EEES5_S9_SB_Li256ELb1ELb1ELb0ELb0EEENS_36VarlenDynamicPersistentTileSchedulerILi64ELi64ELi256ELi128ELb0ELb1ELb1ELb1ELb0ELb1EEEE13SharedStorageENS1_6TensorINS1_11ArrayEngineIfLm128EEENS1_6LayoutINS2_IJNS2_IJNS3_ILi2EEESR_NS3_ILi32EEEEEES4_S4_EEENS2_IJNS2_IJS4_SR_NS3_ILi4EEEEEENS3_ILi0EEESX_EEEEEEENS_7SoftmaxILi2ELi0EEEEEbRKNSC_6ParamsENS8_13PipelineAsyncILi2EEES17_RNS8_13PipelineStateILj2EEERT0_RT1_iRiRKNS_16SeqlenInfoQKNewKILb1ELb0EEENS2_IJiiiiEEERT_ENKUliT_T0_T1_E_clIZSD_ISM_S10_S12_EbS15_S17_S17_S1A_S1C_S1E_iS1F_S1J_S1K_S1M_EUlRS1N_iE1_NS3_ILb0EEENS3_ILb1EEEEEDaiS1N_S1O_S1P_) ;  /* 0x000001d400f87944 */ /* 0x000fea0003c00000 */
[C---:B------:R-:W-:Y:S01]  /*114c0*/  ISETP.GT.AND P0, PT, R0.reuse, R10, PT ;  /* 0x0000000a0000720c */ /* 0x040fe20003f04270 */
[----:B------:R-:W-:-:S12]  /*114d0*/  VIADD R0, R0, 0xffffffff ;  /* 0xffffffff00007836 */ /* 0x000fd80000000000 */
[----:B------:R-:W-:Y:S05]  /*114e0*/  @P0 BRA `(.L_x_6356) ;  /* 0xfffffffc00d80947 */ /* 0x000fea000383ffff */
[----:B------:R-:W-:Y:S05]  /*114f0*/  BSYNC B0 ;  /* 0x0000000000007941 */ /* 0x000fea0003800000 */
.L_x_6355:
[----:B------:R-:W2:Y:S02]  /*11500*/  LDL R8, [R1+0x50] ;  /* 0x0000500001087983 */ /* 0x000ea40000100800 */
[----:B--2---:R-:W-:-:S07]  /*11510*/  IMAD.SHL.U32 R8, R8, 0x40, RZ ;  /* 0x0000004008087824 */ /* 0x004fce00078e00ff */
.L_x_6354:
[----:B------:R-:W-:Y:S05]  /*11520*/  BSYNC B1 ;  /* 0x0000000000017941 */ /* 0x000fea0003800000 */
.L_x_6353:
        /* <DEDUP_REMOVED lines=26> */
.L_x_6359:
[----:B------:R-:W-:Y:S02]  /*116d0*/  ULDC UR4, c[0x0][0xadc] ;  /* 0x0002b70000047ab9 */ /* 0x000fe40000000800 */
[----:B------:R-:W-:-:S05]  /*116e0*/  IMAD.U32 R7, RZ, RZ, UR4 ;  /* 0x00000004ff077e24 */ /* 0x000fca000f8e00ff */
[----:B------:R-:W-:-:S13]  /*116f0*/  ISETP.NE.AND P0, PT, R7, 0x1, PT ;  /* 0x000000010700780c */ /* 0x000fda0003f05270 */
[----:B------:R-:W0:Y:S02]  /*11700*/  @P0 LDC.64 R4, c[0x0][0xae0] ;  /* 0x0002b800ff040b82 */ /* 0x000e240000000a00 */
[----:B0-----:R-:W-:-:S05]  /*11710*/  @P0 IMAD.HI.U32 R4, R8, R4, RZ ;  /* 0x0000000408040227 */ /* 0x001fca00078e00ff */
[----:B------:R-:W-:-:S07]  /*11720*/  @P0 SHF.R.U32.HI R8, RZ, R5, R4 ;  /* 0x00000005ff080219 */ /* 0x000fce0000011604 */
.L_x_6360:
[----:B------:R-:W-:Y:S05]  /*11730*/  BSYNC B0 ;  /* 0x0000000000007941 */ /* 0x000fea0003800000 */
.L_x_6358:
[----:B------:R-:W-:-:S05]  /*11740*/  IMAD R8, R8, R7, RZ ;  /* 0x0000000708087224 */ /* 0x000fca00078e02ff */
[----:B------:R-:W-:-:S07]  /*11750*/  VIMNMX R3, R3, R8, !PT ;  /* 0x0000000803037248 */ /* 0x000fce0007fe0100 */
.L_x_6357:
[----:B------:R-:W-:-:S05]  /*11760*/  VIADD R3, R3, 0x3f ;  /* 0x0000003f03037836 */ /* 0x000fca0000000000 */
[----:B------:R-:W-:-:S04]  /*11770*/  SHF.R.S32.HI R4, RZ, 0x1f, R3 ;  /* 0x0000001fff047819 */ /* 0x000fc80000011403 */
[----:B------:R-:W-:-:S04]  /*11780*/  LEA.HI R4, R4, R3, RZ, 0x6 ;  /* 0x0000000304047211 */ /* 0x000fc800078f30ff */
[----:B------:R-:W-:-:S04]  /*11790*/  SHF.R.S32.HI R4, RZ, 0x6, R4 ;  /* 0x00000006ff047819 */ /* 0x000fc80000011404 */
[----:B------:R-:W-:-:S04]  /*117a0*/  VIMNMX R164, R4, UR43, !PT ;  /* 0x0000002b04a47c48 */ /* 0x000fc8000ffe0100 */
[----:B------:R-:W-:-:S13]  /*117b0*/  ISETP.GE.AND P0, PT, R0, R164, PT ;  /* 0x000000a40000720c */ /* 0x000fda0003f06270 */
[----:B------:R-:W-:Y:S05]  /*117c0*/  @!P0 BRA `(.L_x_6361) ;  /* 0x0000006c00508947 */ /* 0x000fea0003800000 */
.L_x_6384:
        /* <DEDUP_REMOVED lines=20> */
.L_x_6363:
[----:B------:R-:W-:Y:S05]  /*11910*/  BSYNC B0 ;  /* 0x0000000000007941 */ /* 0x000fea0003800000 */
.L_x_6362:
        /* <DEDUP_REMOVED lines=9> */
.L_x_6365:
[----:B------:R-:W-:Y:S05]  /*119b0*/  BSYNC B0 ;  /* 0x0000000000007941 */ /* 0x000fea0003800000 */
.L_x_6364:
[----:B------:R-:W-:Y:S04]  /*119c0*/  BSSY B0, `(.L_x_6366) ;  /* 0x0000006000007945 */ /* 0x000fe80003800000 */
[----:B-1----:R-:W-:Y:S05]  /*119d0*/  @P0 BRA `(.L_x_6367) ;  /* 0x0000000000100947 */ /* 0x002fea0003800000 */
[----:B-----5:R-:W-:Y:S01]  /*119e0*/  IMAD R8, R8, 0x8, R3 ;  /* 0x0000000808087824 */ /* 0x020fe200078e0203 */
[----:B------:R-:W-:-:S04]  /*119f0*/  SHF.L.U32 R9, R9, 0x1f, RZ ;  /* 0x0000001f09097819 */ /* 0x000fc800000006ff */
[----:B------:R-:W1:Y:S02]  /*11a00*/  SYNCS.PHASECHK.TRANS64.TRYWAIT P0, [R8+URZ], R9 ;  /* 0x00000009080075a7 */ /* 0x000e64000800017f */
[----:B-1----:R-:W-:Y:S05]  /*11a10*/  @!P0 BRA `(.L_x_6368) ;  /* 0x00000198005c8947 */ /* 0x002fea0003800000 */
.L_x_6367:
[----:B------:R-:W-:Y:S05]  /*11a20*/  BSYNC B0 ;  /* 0x0000000000007941 */ /* 0x000fea0003800000 */
.L_x_6366:
        /* <DEDUP_REMOVED lines=57> */
.L_x_6370:
[----:B------:R-:W-:Y:S05]  /*11dc0*/  BSYNC B0 ;  /* 0x0000000000007941 */ /* 0x000fea0003800000 */
.L_x_6369:
        /* <DEDUP_REMOVED lines=8> */
.L_x_6372:
[----:B------:R-:W-:Y:S05]  /*11e50*/  BSYNC B0 ;  /* 0x0000000000007941 */ /* 0x000fea0003800000 */
.L_x_6371:
[----:B------:R-:W-:Y:S04]  /*11e60*/  BSSY B0, `(.L_x_6373) ;  /* 0x0000004000007945 */ /* 0x000fe80003800000 */
[----:B-1----:R-:W-:Y:S05]  /*11e70*/  @P0 BRA `(.L_x_6374) ;  /* 0x0000000000080947 */ /* 0x002fea0003800000 */
[----:B------:R-:W1:Y:S02]  /*11e80*/  SYNCS.PHASECHK.TRANS64.TRYWAIT P0, [R14+URZ], R15 ;  /* 0x0000000f0e0075a7 */ /* 0x000e64000800017f */
[----:B-1----:R-:W-:Y:S05]  /*11e90*/  @!P0 BRA `(.L_x_6375) ;  /* 0x0000019400508947 */ /* 0x002fea0003800000 */
.L_x_6374:
[----:B------:R-:W-:Y:S05]  /*11ea0*/  BSYNC B0 ;  /* 0x0000000000007941 */ /* 0x000fea0003800000 */
.L_x_6373:
        /* <DEDUP_REMOVED lines=204> */
[----:B------:R-:W4:Y:S07]  /*12b70*/  LDL.64 R56, [R1+0x90] ;  /* 0x0000900001387983 */ /* 0x000f2e0000100a00 */
[----:B------:R-:W-:Y:S01]  /*12b80*/  HGMMA.64x64x16.F32.BF16 R24, gdesc[UR4], R24, UP0, gsb0 ;  /* 0x00e00000041879f0 */ /* 0x000fe2000b801818 */
        /* <DEDUP_REMOVED lines=233> */
.L_x_6377:
[----:B------:R-:W-:Y:S05]  /*13a20*/  BSYNC B0 ;  /* 0x0000000000007941 */ /* 0x000fea0003800000 */
.L_x_6376:
        /* <DEDUP_REMOVED lines=76> */
.L_x_6379:
[----:B------:R-:W-:Y:S05]  /*13ef0*/  BSYNC B0 ;  /* 0x0000000000007941 */ /* 0x000fea0003800000 */
.L_x_6378:
        /* <DEDUP_REMOVED lines=9> */
.L_x_6381:
[----:B------:R-:W-:Y:S05]  /*13f90*/  BSYNC B0 ;  /* 0x0000000000007941 */ /* 0x000fea0003800000 */
.L_x_6380:
        /* <DEDUP_REMOVED lines=170> */
[----:B------:R0:W-:Y:S02]  /*14a40*/  STL.64 [R1+0x3f0], R30 ;  /* 0x0003f01e01007387 */ /* 0x0001e40000100a00 */
[C---:B0-----:R-:W-:Y:S01]  /*14a50*/  FMUL.FTZ R31, R196.reuse, R15 ;  /* 0x0000000fc41f7220 */ /* 0x041fe20000410000 */
[C---:B------:R-:W-:Y:S01]  /*14a60*/  FMUL.FTZ R30, R196.reuse, R14 ;  /* 0x0000000ec41e7220 */ /* 0x040fe20000410000 */
[----:B------:R-:W-:Y:S01]  /*14a70*/  BAR.SYNC.DEFER_BLOCKING 0xf, 0x100 ;  /* 0x03c4000000007b1d */ /* 0x000fe20000010000 */
[C---:B------:R-:W-:Y:S01]  /*14a80*/  FMUL.FTZ R105, R196.reuse, R105 ;  /* 0x00000069c4697220 */ /* 0x040fe20000410000 */
[----:B------:R-:W-:Y:S01]  /*14a90*/  FMUL.FTZ R104, R196, R104 ;  /* 0x00000068c4687220 */ /* 0x000fe20000410000 */
        /* <DEDUP_REMOVED lines=11> */
[----:B------:R-:W2:Y:S04]  /*14b50*/  LD.E.64 R14, desc[UR36][R162.64+0x8] ;  /* 0x00000824a20e7980 */ /* 0x000ea8000c101b00 */
[----:B------:R-:W3:Y:S04]  /*14b60*/  LD.E.64 R162, desc[UR36][R162.64] ;  /* 0x00000024a2a27980 */ /* 0x000ee8000c101b00 */
[----:B------:R-:W-:Y:S04]  /*14b70*/  STL.64 [R1+0x288], R40 ;  /* 0x0002882801007387 */ /* 0x000fe80000100a00 */
[----:B------:R0:W-:Y:S01]  /*14b80*/  STL.64 [R1+0x358], R176 ;  /* 0x000358b001007387 */ /* 0x0001e20000100a00 */
        /* <DEDUP_REMOVED lines=910> */
.L_x_6383:
[----:B------:R-:W-:Y:S05]  /*18470*/  BSYNC B0 ;  /* 0x0000000000007941 */ /* 0x000fea0003800000 */
.L_x_6382:
        /* <DEDUP_REMOVED lines=9> */
.L_x_6361:
[----:B------:R-:W-:-:S04]  /*18510*/  UISETP.LT.AND UP0, UPT, URZ, UR42, UPT ;  /* 0x0000002a3f00728c */ /* 0x000fc8000bf01270 */
[----:B------:R-:W-:-:S06]  /*18520*/  USEL UR4, URZ, UR42, !UP0 ;  /* 0x0000002a3f047287 */ /* 0x000fcc000c000000 */
[----:B------:R-:W-:-:S13]  /*18530*/  ISETP.GE.AND P0, PT, R0, UR4, PT ;  /* 0x0000000400007c0c */ /* 0x000fda000bf06270 */
[----:B------:R-:W-:Y:S05]  /*18540*/  @!P0 BRA `(.L_x_6385) ;  /* 0x0000007800f48947 */ /* 0x000fea0003800000 */
.L_x_6418:
        /* <DEDUP_REMOVED lines=20> */
.L_x_6387:
[----:B------:R-:W-:Y:S05]  /*18690*/  BSYNC B0 ;  /* 0x0000000000007941 */ /* 0x000fea0003800000 */
.L_x_6386:
        /* <DEDUP_REMOVED lines=9> */
.L_x_6389:
[----:B------:R-:W-:Y:S05]  /*18730*/  BSYNC B0 ;  /* 0x0000000000007941 */ /* 0x000fea0003800000 */
.L_x_6388:
[----:B------:R-:W-:Y:S04]  /*18740*/  BSSY B0, `(.L_x_6390) ;  /* 0x0000006000007945 */ /* 0x000fe80003800000 */
[----:B-1----:R-:W-:Y:S05]  /*18750*/  @P0 BRA `(.L_x_6391) ;  /* 0x0000000000100947 */ /* 0x002fea0003800000 */
[----:B-----5:R-:W-:Y:S01]  /*18760*/  IMAD R8, R8, 0x8, R3 ;  /* 0x0000000808087824 */ /* 0x020fe200078e0203 */
[----:B------:R-:W-:-:S04]  /*18770*/  SHF.L.U32 R9, R9, 0x1f, RZ ;  /* 0x0000001f09097819 */ /* 0x000fc800000006ff */
[----:B------:R-:W1:Y:S02]  /*18780*/  SYNCS.PHASECHK.TRANS64.TRYWAIT P0, [R8+URZ], R9 ;  /* 0x00000009080075a7 */ /* 0x000e64000800017f */
[----:B-1----:R-:W-:Y:S05]  /*18790*/  @!P0 BRA `(.L_x_6392) ;  /* 0x0000012c00248947 */ /* 0x002fea0003800000 */
.L_x_6391:
[----:B------:R-:W-:Y:S05]  /*187a0*/  BSYNC B0 ;  /* 0x0000000000007941 */ /* 0x000fea0003800000 */
.L_x_6390:
        /* <DEDUP_REMOVED lines=57> */
.L_x_6394:
[----:B------:R-:W-:Y:S05]  /*18b40*/  BSYNC B0 ;  /* 0x0000000000007941 */ /* 0x000fea0003800000 */
.L_x_6393:
        /* <DEDUP_REMOVED lines=8> */
.L_x_6396:
[----:B------:R-:W-:Y:S05]  /*18bd0*/  BSYNC B0 ;  /* 0x0000000000007941 */ /* 0x000fea0003800000 */
.L_x_6395:
[----:B------:R-:W-:Y:S04]  /*18be0*/  BSSY B0, `(.L_x_6397) ;  /* 0x0000004000007945 */ /* 0x000fe80003800000 */
[----:B-1----:R-:W-:Y:S05]  /*18bf0*/  @P0 BRA `(.L_x_6398) ;  /* 0x0000000000080947 */ /* 0x002fea0003800000 */
[----:B------:R-:W1:Y:S02]  /*18c00*/  SYNCS.PHASECHK.TRANS64.TRYWAIT P0, [R14+URZ], R15 ;  /* 0x0000000f0e0075a7 */ /* 0x000e64000800017f */
[----:B-1----:R-:W-:Y:S05]  /*18c10*/  @!P0 BRA `(.L_x_6399) ;  /* 0x0000012800188947 */ /* 0x002fea0003800000 */
.L_x_6398:
[----:B------:R-:W-:Y:S05]  /*18c20*/  BSYNC B0 ;  /* 0x0000000000007941 */ /* 0x000fea0003800000 */
.L_x_6397:
        /* <DEDUP_REMOVED lines=439> */
.L_x_6401:
[----:B------:R-:W-:Y:S05]  /*1a7a0*/  BSYNC B0 ;  /* 0x0000000000007941 */ /* 0x000fea0003800000 */
.L_x_6400:
        /* <DEDUP_REMOVED lines=36> */
[----:B------:R-:W-:Y:S01]  /*1a9f0*/  @P0 SHF.R.U32.HI R12, RZ, R57, R20 ;  /* 0x00000039ff0c0219 */ /* 0x000fe20000011614 */
[----:B------:R-:W-:Y:S01]  /*1aa00*/  IMAD.SHL.U32 R56, R0, 0x40, RZ ;  /* 0x0000004000387824 */ /* 0x000fe200078e00ff */
[----:B------:R-:W-:-:S03]  /*1aa10*/  LOP3.LUT R15, R15, 0x7ffffffc, RZ, 0xc0, !PT ;  /* 0x7ffffffc0f0f7812 */ /* 0x000fc600078ec0ff */
[----:B------:R-:W0:Y:S01]  /*1aa20*/  SHFL.IDX PT, R57, R12, RZ, 0x1c1f ;  /* 0x001c1fff0c397589 */ /* 0x000e2200000e0000 */
[----:B------:R-:W-:Y:S01]  /*1aa30*/  IADD3 R3, -R56, 0x1, RZ ;  /* 0x0000000138037810 */ /* 0x000fe20007ffe1ff */
[----:B------:R-:W-:Y:S01]  /*1aa40*/  IMAD.IADD R14, R14, 0x1, -R15 ;  /* 0x000000010e0e7824 */ /* 0x000fe200078e0a0f */
[----:B------:R-:W-:-:S03]  /*1aa50*/  ISETP.GE.AND P1, PT, R9, 0x1, PT ;  /* 0x000000010900780c */ /* 0x000fc60003f26270 */
[----:B------:R-:W-:-:S05]  /*1aa60*/  IMAD R3, R14, -0x2, R3 ;  /* 0xfffffffe0e037824 */ /* 0x000fca00078e0203 */
[----:B------:R-:W-:Y:S02]  /*1aa70*/  IADD3 R20, -R4, R3, R5 ;  /* 0x0000000304147210 */ /* 0x000fe40007ffe105 */
[----:B------:R-:W-:-:S03]  /*1aa80*/  LOP3.LUT R3, RZ, R6, RZ, 0x33, !PT ;  /* 0x00000006ff037212 */ /* 0x000fc600078e33ff */
        /* <DEDUP_REMOVED lines=16> */
.L_x_6405:
[----:B------:R-:W-:-:S13]  /*1ab90*/  ISETP.NE.AND P0, PT, R9, 0x1, PT ;  /* 0x000000010900780c */ /* 0x000fda0003f05270 */
[----:B------:R-:W-:-:S05]  /*1aba0*/  @P0 IMAD.HI.U32 R8, R7, R10, RZ ;  /* 0x0000000a07080227 */ /* 0x000fca00078e00ff */
[----:B------:R-:W-:-:S07]  /*1abb0*/  @P0 SHF.R.U32.HI R7, RZ, R11, R8 ;  /* 0x0000000bff070219 */ /* 0x000fce0000011608 */
.L_x_6406:
[----:B------:R-:W-:Y:S05]  /*1abc0*/  BSYNC B1 ;  /* 0x0000000000017941 */ /* 0x000fea0003800000 */
.L_x_6404:
[----:B------:R-:W-:-:S04]  /*1abd0*/  IMAD R7, R7, R9, -R56 ;  /* 0x0000000907077224 */ /* 0x000fc800078e0a38 */
[----:B------:R-:W-:-:S05]  /*1abe0*/  IMAD R8, R14, -0x2, R7 ;  /* 0xfffffffe0e087824 */ /* 0x000fca00078e0207 */
[----:B------:R-:W-:Y:S02]  /*1abf0*/  VIMNMX R3, R3, R8, !PT ;  /* 0x0000000803037248 */ /* 0x000fe40007fe0100 */
[----:B------:R-:W-:-:S07]  /*1ac00*/  VIADDMNMX R6, R8, R9, R6, PT ;  /* 0x0000000908067246 */ /* 0x000fce0003800106 */
.L_x_6403:
[----:B------:R-:W-:Y:S05]  /*1ac10*/  BSYNC B0 ;  /* 0x0000000000007941 */ /* 0x000fea0003800000 */
.L_x_6402:
        /* <DEDUP_REMOVED lines=90> */
.L_x_6410:
[----:B------:R-:W-:-:S13]  /*1b1c0*/  ISETP.NE.AND P6, PT, R9, 0x1, PT ;  /* 0x000000010900780c */ /* 0x000fda0003fc5270 */
[----:B------:R-:W-:-:S05]  /*1b1d0*/  @P6 IMAD.HI.U32 R10, R4, R10, RZ ;  /* 0x0000000a040a6227 */ /* 0x000fca00078e00ff */
[----:B------:R-:W-:-:S07]  /*1b1e0*/  @P6 SHF.R.U32.HI R4, RZ, R11, R10 ;  /* 0x0000000bff046219 */ /* 0x000fce000001160a */
.L_x_6411:
[----:B------:R-:W-:Y:S05]  /*1b1f0*/  BSYNC B1 ;  /* 0x0000000000017941 */ /* 0x000fea0003800000 */
.L_x_6409:
[----:B------:R-:W-:-:S04]  /*1b200*/  IMAD R3, R4, R9, -R56 ;  /* 0x0000000904037224 */ /* 0x000fc800078e0a38 */
[----:B------:R-:W-:-:S05]  /*1b210*/  IMAD R14, R14, -0x2, R3 ;  /* 0xfffffffe0e0e7824 */ /* 0x000fca00078e0203 */
[----:B------:R-:W-:Y:S02]  /*1b220*/  VIADDMNMX R6, R14, R9, R6, PT ;  /* 0x000000090e067246 */ /* 0x000fe40003800106 */
[----:B------:R-:W-:-:S07]  /*1b230*/  VIMNMX R7, R7, R14, !PT ;  /* 0x0000000e07077248 */ /* 0x000fce0007fe0100 */
.L_x_6408:
[----:B------:R-:W-:Y:S05]  /*1b240*/  BSYNC B0 ;  /* 0x0000000000007941 */ /* 0x000fea0003800000 */
.L_x_6407:
[C---:B------:R-:W-:Y:S01]  /*1b250*/  ISETP.GT.AND P0, PT, R7.reuse, 0x1, !P0 ;  /* 0x000000010700780c */ /* 0x040fe20004704270 */
[----:B------:R-:W2:Y:S01]  /*1b260*/  LDL.64 R10, [R1+0x3f0] ;  /* 0x0003f000010a7983 */ /* 0x000ea20000100a00 */
[----:B------:R-:W-:Y:S02]  /*1b270*/  ISETP.GT.AND P1, PT, R7, 0x8, !P1 ;  /* 0x000000080700780c */ /* 0x000fe40004f24270 */
[C---:B------:R-:W-:Y:S01]  /*1b280*/  ISETP.LT.OR P0, PT, R6.reuse, 0x2, P0 ;  /* 0x000000020600780c */ /* 0x040fe20000701670 */
[----:B------:R-:W3:Y:S01]  /*1b290*/  LDL.64 R12, [R1+0xb8] ;  /* 0x0000b800010c7983 */ /* 0x000ee20000100a00 */
        /* <DEDUP_REMOVED lines=23> */
[----:B------:R-:W4:Y:S01]  /*1b410*/  LDL.64 R20, [R1+0x3e0] ;  /* 0x0003e00001147983 */ /* 0x000f220000100a00 */
        /* <DEDUP_REMOVED lines=10> */
[----:B------:R-:W-:-:S04]  /*1b4c0*/  ISETP.NE.AND P0, PT, R36, RZ, PT ;  /* 0x000000ff2400720c */ /* 0x000fc80003f05270 */
[C---:B------:R-:W-:Y:S02]  /*1b4d0*/  ISETP.GT.AND P0, PT, R7.reuse, 0x21, !P0 ;  /* 0x000000210700780c */ /* 0x040fe40004704270 */
[C---:B------:R-:W-:Y:S02]  /*1b4e0*/  ISETP.GT.AND P1, PT, R7.reuse, 0x28, !P1 ;  /* 0x000000280700780c */ /* 0x040fe40004f24270 */
[C---:B------:R-:W-:Y:S02]  /*1b4f0*/  ISETP.LT.OR P0, PT, R6.reuse, 0x22, P0 ;  /* 0x000000220600780c */ /* 0x040fe40000701670 */
[----:B------:R-:W-:Y:S02]  /*1b500*/  ISETP.GT.AND P2, PT, R7, 0x29, !P2 ;  /* 0x000000290700780c */ /* 0x000fe40005744270 */
[----:B------:R-:W-:Y:S02]  /*1b510*/  ISETP.LT.OR P1, PT, R6, 0x29, P1 ;  /* 0x000000290600780c */ /* 0x000fe40000f21670 */
[----:B------:R-:W-:-:S02]  /*1b520*/  FSEL R171, R43, -INF , !P0 ;  /* 0xff8000002bab7808 */ /* 0x000fc40004000000 */
[C---:B------:R-:W-:Y:S02]  /*1b530*/  ISETP.GT.AND P3, PT, R7.reuse, 0x30, !P3 ;  /* 0x000000300700780c */ /* 0x040fe40005f64270 */
[----:B------:R-:W-:Y:S02]  /*1b540*/  ISETP.LT.OR P2, PT, R6, 0x2a, P2 ;  /* 0x0000002a0600780c */ /* 0x000fe40001741670 */
[----:B------:R-:W-:Y:S02]  /*1b550*/  FSEL R175, R46, -INF , !P1 ;  /* 0xff8000002eaf7808 */ /* 0x000fe40004800000 */
        /* <DEDUP_REMOVED lines=9> */
[----:B------:R-:W-:Y:S02]  /*1b5f0*/  ISETP.LT.OR P6, PT, R6, 0x3a, P6 ;  /* 0x0000003a0600780c */ /* 0x000fe400037c1670 */
[----:B------:R-:W-:Y:S02]  /*1b600*/  FSEL R183, R54, -INF , !P5 ;  /* 0xff80000036b77808 */ /* 0x000fe40006800000 */
[----:B------:R-:W-:Y:S02]  /*1b610*/  FSEL R185, R55, -INF , !P6 ;  /* 0xff80000037b97808 */ /* 0x000fe40007000000 */
[----:B----4-:R-:W-:-:S04]  /*1b620*/  FMNMX.FTZ R3, R57, R20, !PT ;  /* 0x0000001439037209 */ /* 0x010fc80007810000 */
        /* <DEDUP_REMOVED lines=32> */
[----:B------:R-:W4:Y:S04]  /*1b830*/  LDL R8, [R1+0x400] ;  /* 0x0004000001087983 */ /* 0x000f280000100800 */
[----:B------:R-:W-:Y:S04]  /*1b840*/  STL.64 [R1+0x3e0], R4 ;  /* 0x0003e00401007387 */ /* 0x000fe80000100a00 */
[----:B------:R-:W5:Y:S01]  /*1b850*/  LDL R14, [R1+0x3e4] ;  /* 0x0003e400010e7983 */ /* 0x000f620000100800 */
[----:B0-----:R-:W-:-:S05]  /*1b860*/  FMNMX.FTZ R3, R4, R3, !PT ;  /* 0x0000000304037209 */ /* 0x001fca0007810000 */
[----:B------:R-:W0:Y:S02]  /*1b870*/  SHFL.BFLY PT, R6, R3, 0x1, 0x1f ;  /* 0x0c201f0003067f89 */ /* 0x000e2400000e0000 */
[----:B0-----:R-:W-:-:S05]  /*1b880*/  FMNMX.FTZ R6, R3, R6, !PT ;  /* 0x0000000603067209 */ /* 0x001fca0007810000 */
[----:B------:R-:W-:Y:S04]  /*1b890*/  STL [R1+0x3e0], R6 ;  /* 0x0003e00601007387 */ /* 0x000fe80000100800 */
[----:B------:R-:W2:Y:S04]  /*1b8a0*/  LDL R9, [R1+0x3e0] ;  /* 0x0003e00001097983 */ /* 0x000ea80000100800 */
[----:B-----5:R-:W0:Y:S02]  /*1b8b0*/  SHFL.BFLY PT, R7, R14, 0x2, 0x1f ;  /* 0x0c401f000e077f89 */ /* 0x020e2400000e0000 */
[----:B0-----:R-:W-:-:S05]  /*1b8c0*/  FMNMX.FTZ R7, R7, R14, !PT ;  /* 0x0000000e07077209 */ /* 0x001fca0007810000 */
[----:B------:R-:W0:Y:S01]  /*1b8d0*/  SHFL.BFLY PT, R4, R7, 0x1, 0x1f ;  /* 0x0c201f0007047f89 */ /* 0x000e2200000e0000 */
[----:B--2---:R-:W-:Y:S02]  /*1b8e0*/  FSETP.NEU.FTZ.AND P0, PT, R9, -INF , PT ;  /* 0xff8000000900780b */ /* 0x004fe40003f1d000 */
[----:B0-----:R-:W-:Y:S02]  /*1b8f0*/  FMNMX.FTZ R4, R7, R4, !PT ;  /* 0x0000000407047209 */ /* 0x001fe40007810000 */
[----:B------:R-:W-:Y:S02]  /*1b900*/  FSEL R3, R9, RZ, P0 ;  /* 0x000000ff09037208 */ /* 0x000fe40000000000 */
[----:B------:R-:W-:-:S04]  /*1b910*/  FSETP.NEU.FTZ.AND P0, PT, R4, -INF , PT ;  /* 0xff8000000400780b */ /* 0x000fc80003f1d000 */
[----:B------:R-:W-:Y:S01]  /*1b920*/  FSEL R6, R4, RZ, P0 ;  /* 0x000000ff04067208 */ /* 0x000fe20000000000 */
[----:B------:R-:W-:-:S04]  /*1b930*/  FADD.FTZ R3, R20, -R3 ;  /* 0x8000000314037221 */ /* 0x000fc80000010000 */
[----:B------:R-:W-:Y:S01]  /*1b940*/  FADD.FTZ R21, R21, -R6 ;  /* 0x8000000615157221 */ /* 0x000fe20000010000 */
[----:B----4-:R-:W-:-:S03]  /*1b950*/  FMUL.FTZ R3, R3, R8 ;  /* 0x0000000803037220 */ /* 0x010fc60000410000 */
[----:B------:R-:W-:Y:S01]  /*1b960*/  FMUL.FTZ R21, R8, R21 ;  /* 0x0000001508157220 */ /* 0x000fe20000410000 */
[----:B------:R-:W0:Y:S08]  /*1b970*/  MUFU.EX2 R150, R3 ;  /* 0x0000000300967308 */ /* 0x000e300000000800 */
[----:B------:R-:W1:Y:S01]  /*1b980*/  MUFU.EX2 R151, R21 ;  /* 0x0000001500977308 */ /* 0x000e620000000800 */
[----:B------:R2:W-:Y:S01]  /*1b990*/  STL [R1+0x3e4], R4 ;  /* 0x0003e40401007387 */ /* 0x0005e20000100800 */
[----:B0-----:R-:W-:Y:S01]  /*1b9a0*/  FMUL.FTZ R10, R150, R10 ;  /* 0x0000000a960a7220 */ /* 0x001fe20000410000 */
[----:B-1----:R-:W-:-:S05]  /*1b9b0*/  FMUL.FTZ R11, R11, R151 ;  /* 0x000000970b0b7220 */ /* 0x002fca0000410000 */
[----:B------:R2:W-:Y:S04]  /*1b9c0*/  STL.64 [R1+0x3f0], R10 ;  /* 0x0003f00a01007387 */ /* 0x0005e80000100a00 */
[----:B---3--:R-:W3:Y:S01]  /*1b9d0*/  LD.E R5, desc[UR36][R12.64+0x4] ;  /* 0x000004240c057980 */ /* 0x008ee2000c101900 */
        /* <DEDUP_REMOVED lines=12> */
.L_x_6413:
[----:B------:R-:W-:Y:S05]  /*1baa0*/  BSYNC B0 ;  /* 0x0000000000007941 */ /* 0x000fea0003800000 */
.L_x_6412:
        /* <DEDUP_REMOVED lines=9> */
.L_x_6415:
[----:B------:R-:W-:Y:S05]  /*1bb40*/  BSYNC B0 ;  /* 0x0000000000007941 */ /* 0x000fea0003800000 */
.L_x_6414:
        /* <DEDUP_REMOVED lines=95> */
[-C--:B------:R-:W-:Y:S01]  /*1c140*/  FFMA.FTZ R15, R15, R187.reuse, -R12 ;  /* 0x000000bb0f0f7223 */ /* 0x080fe2000001080c */
[----:B------:R-:W-:-:S06]  /*1c150*/  FFMA.FTZ R157, R159, R187, -R170 ;  /* 0x000000bb9f9d7223 */ /* 0x000fcc00000108aa */
        /* <DEDUP_REMOVED lines=119> */
[----:B------:R-:W4:Y:S04]  /*1c8d0*/  LD.E.64 R168, desc[UR36][R168.64] ;  /* 0x00000024a8a87980 */ /* 0x000f28000c101b00 */
[----:B------:R-:W-:Y:S04]  /*1c8e0*/  STL.64 [R1+0x1d0], R146 ;  /* 0x0001d09201007387 */ /* 0x000fe80000100a00 */
[----:B------:R0:W-:Y:S04]  /*1c8f0*/  STL.64 [R1+0x1f0], R6 ;  /* 0x0001f00601007387 */ /* 0x0001e80000100a00 */
[----:B------:R-:W-:Y:S01]  /*1c900*/  STL.64 [R1+0x2c8], R110 ;  /* 0x0002c86e01007387 */ /* 0x000fe20000100a00 */
[C---:B------:R-:W-:Y:S01]  /*1c910*/  FMUL.FTZ R54, R150.reuse, R54 ;  /* 0x0000003696367220 */ /* 0x040fe20000410000 */
[C---:B--2---:R-:W-:Y:S01]  /*1c920*/  FMUL.FTZ R57, R150.reuse, R57 ;  /* 0x0000003996397220 */ /* 0x044fe20000410000 */
[C---:B------:R-:W-:Y:S01]  /*1c930*/  FMUL.FTZ R56, R150.reuse, R56 ;  /* 0x0000003896387220 */ /* 0x040fe20000410000 */
[C---:B------:R-:W-:Y:S01]  /*1c940*/  FMUL.FTZ R59, R150.reuse, R59 ;  /* 0x0000003b963b7220 */ /* 0x040fe20000410000 */
[C---:B------:R-:W-:Y:S01]  /*1c950*/  FMUL.FTZ R58, R150.reuse, R58 ;  /* 0x0000003a963a7220 */ /* 0x040fe20000410000 */
[C---:B------:R-:W-:Y:S01]  /*1c960*/  FMUL.FTZ R61, R150.reuse, R61 ;  /* 0x0000003d963d7220 */ /* 0x040fe20000410000 */
[C---:B------:R-:W-:Y:S01]  /*1c970*/  FMUL.FTZ R60, R150.reuse, R60 ;  /* 0x0000003c963c7220 */ /* 0x040fe20000410000 */
[----:B0-----:R-:W2:Y:S04]  /*1c980*/  LDL R6, [R1+0x1d0] ;  /* 0x0001d00001067983 */ /* 0x001ea80000100800 */
        /* <DEDUP_REMOVED lines=157> */
[----:B--2---:R-:W2:Y:S04]  /*1d360*/  LDL R112, [R1+0x218] ;  /* 0x0002180001707983 */ /* 0x004ea80000100800 */
[----:B------:R-:W2:Y:S04]  /*1d370*/  LDL R114, [R1+0x21c] ;  /* 0x00021c0001727983 */ /* 0x000ea80000100800 */
[----:B------:R-:W2:Y:S04]  /*1d380*/  LDL R32, [R1+0x220] ;  /* 0x0002200001207983 */ /* 0x000ea80000100800 */
[----:B------:R-:W2:Y:S04]  /*1d390*/  LDL R116, [R1+0x224] ;  /* 0x0002240001747983 */ /* 0x000ea80000100800 */
        /* <DEDUP_REMOVED lines=716> */
.L_x_6417:
[----:B------:R-:W-:Y:S05]  /*20060*/  BSYNC B0 ;  /* 0x0000000000007941 */ /* 0x000fea0003800000 */
.L_x_6416:
[----:B------:R-:W2:Y:S04]  /*20070*/  LDL.64 R6, [R1+0x48] ;  /* 0x0000480001067983 */ /* 0x000ea80000100a00 */
[----:B------:R-:W3:Y:S01]  /*20080*/  LDL R4, [R1+0x34] ;  /* 0x0000340001047983 */ /* 0x000ee20000100800 */
[----:B------:R-:W-:-:S04]  /*20090*/  UISETP.LT.AND UP0, UPT, URZ, UR42, UPT ;  /* 0x0000002a3f00728c */ /* 0x000fc8000bf01270 */
[----:B------:R-:W-:-:S06]  /*200a0*/  USEL UR4, URZ, UR42, !UP0 ;  /* 0x0000002a3f047287 */ /* 0x000fcc000c000000 */
[C---:B------:R-:W-:Y:S01]  /*200b0*/  ISETP.GT.AND P0, PT, R0.reuse, UR4, PT ;  /* 0x0000000400007c0c */ /* 0x040fe2000bf04270 */
[----:B------:R-:W-:Y:S01]  /*200c0*/  VIADD R0, R0, 0xffffffff ;  /* 0xffffffff00007836 */ /* 0x000fe20000000000 */
[----:B--2---:R-:W-:-:S05]  /*200d0*/  MOV R6, R6 ;  /* 0x0000000600067202 */ /* 0x004fca0000000f00 */
[----:B-----5:R-:W-:-:S05]  /*200e0*/  IMAD R3, R3, 0x8, R6 ;  /* 0x0000000803037824 */ /* 0x020fca00078e0206 */
[----:B---3--:R-:W-:-:S04]  /*200f0*/  PRMT R3, R4, 0x654, R3 ;  /* 0x0000065404037816 */ /* 0x008fc80000000003 */
[----:B------:R1:W-:Y:S01]  /*20100*/  SYNCS.ARRIVE.TRANS64.RED.A1T0 RZ, [R3+URZ], RZ ;  /* 0x000000ff03ff79a7 */ /* 0x0003e2000810043f */
[----:B------:R-:W-:Y:S05]  /*20110*/  @P0 BRA `(.L_x_6418) ;  /* 0xffffff84000c0947 */ /* 0x000fea000383ffff */
.L_x_6385:
        /* <DEDUP_REMOVED lines=330> */
.L_x_6302:
[----:B0-----:R-:W0:Y:S01]  /*215c0*/  S2R R7, SR_CgaCtaId ;  /* 0x0000000000077919 */ /* 0x001e220000008800 */
[----:B------:R-:W-:Y:S01]  /*215d0*/  MOV R0, 0x400 ;  /* 0x0000040000007802 */ /* 0x000fe20000000f00 */
[----:B------:R-:W-:Y:S01]  /*215e0*/  BSSY B0, `(.L_x_6419) ;  /* 0x000031b000007945 */ /* 0x000fe20003800000 */
[----:B------:R-:W-:Y:S02]  /*215f0*/  BAR.SYNC.DEFER_BLOCKING 0x5, 0x180 ;  /* 0x0146000000007b1d */ /* 0x000fe40000010000 */
[----:B0-----:R-:W-:-:S04]  /*21600*/  LEA R0, R7, R0, 0x18 ;  /* 0x0000000007007211 */ /* 0x001fc800078ec0ff */
[----:B------:R-:W-:Y:S02]  /*21610*/  R2UR UR46, R0 ;  /* 0x00000000002e72ca */ /* 0x000fe400000e0000 */
[----:B------:R-:W-:-:S04]  /*21620*/  PRMT R0, R3, 0x9910, RZ ;  /* 0x0000991003007816 */ /* 0x000fc800000000ff */
[----:B------:R-:W-:-:S07]  /*21630*/  ISETP.NE.AND P0, PT, R0, RZ, PT ;  /* 0x000000ff0000720c */ /* 0x000fce0003f05270 */
[----:B------:R-:W0:Y:S02]  /*21640*/  LDS.128 R8, [UR46+0x388d0] ;  /* 0x0388d02eff087984 */ /* 0x000e240008000c00 */
[----:B0-----:R-:W-:Y:S02]  /*21650*/  R2UR UR5, R9 ;  /* 0x00000000090572ca */ /* 0x001fe400000e0000 */
[----:B------:R-:W-:Y:S02]  /*21660*/  R2UR UR7, R10 ;  /* 0x000000000a0772ca */ /* 0x000fe400000e0000 */
[----:B------:R-:W-:Y:S01]  /*21670*/  R2UR UR6, R11 ;  /* 0x000000000b0672ca */ /* 0x000fe200000e0000 */
[----:B------:R-:W-:Y:S06]  /*21680*/  BAR.ARV 0x4, 0x180 ;  /* 0x0106000000007b1d */ /* 0x000fec0000002000 */
[----:B------:R-:W-:Y:S08]  /*21690*/  @!P0 BRA `(.L_x_6420) ;  /* 0x0000002000ac8947 */ /* 0x000ff00003800000 */
[----:B------:R-:W2:Y:S04]  /*216a0*/  LDL.128 R140, [R1+0x1d0] ;  /* 0x0001d000018c7983 */ /* 0x000ea80000100c00 */
[----:B------:R-:W3:Y:S04]  /*216b0*/  LDL.128 R132, [R1+0x1f0] ;  /* 0x0001f00001847983 */ /* 0x000ee80000100c00 */
[----:B------:R-:W4:Y:S04]  /*216c0*/  LDL.128 R136, [R1+0x1e0] ;  /* 0x0001e00001887983 */ /* 0x000f280000100c00 */
        /* <DEDUP_REMOVED lines=28> */
[----:B------:R-:W4:Y:S01]  /*21890*/  LDL.128 R8, [R1+0x3c0] ;  /* 0x0003c00001087983 */ /* 0x000f220000100c00 */
[----:B------:R-:W-:Y:S01]  /*218a0*/  IADD3 R5, P1, R16, 0x20, RZ ;  /* 0x0000002010057810 */ /* 0x000fe20007f3e0ff */
[----:B------:R-:W-:-:S03]  /*218b0*/  ULDC.64 UR8, c[0x0][0xd00] ;  /* 0x0003400000087ab9 */ /* 0x000fc60000000a00 */
[----:B------:R-:W-:Y:S02]  /*218c0*/  LOP3.LUT R4, R5, 0x380, RZ, 0xc0, !PT ;  /* 0x0000038005047812 */ /* 0x000fe400078ec0ff */
[----:B------:R-:W-:Y:S02]  /*218d0*/  IADD3 R145, P0, R16, 0x40, RZ ;  /* 0x0000004010917810 */ /* 0x000fe40007f1e0ff */
[----:B------:R-:W-:Y:S02]  /*218e0*/  SHF.R.U64 R4, R4, 0x3, RZ ;  /* 0x0000000304047819 */ /* 0x000fe400000012ff */
[C---:B------:R-:W-:Y:S02]  /*218f0*/  IADD3 R147, P4, R16.reuse, 0x60, RZ ;  /* 0x0000006010937810 */ /* 0x040fe40007f9e0ff */
[C---:B------:R-:W-:Y:S02]  /*21900*/  IADD3 R149, P3, R16.reuse, 0x2000, RZ ;  /* 0x0000200010957810 */ /* 0x040fe40007f7e0ff */
[----:B------:R-:W-:-:S02]  /*21910*/  IADD3 R151, P6, R16, 0x2020, RZ ;  /* 0x0000202010977810 */ /* 0x000fc40007fde0ff */
[----:B------:R-:W-:Y:S02]  /*21920*/  LOP3.LUT R144, R145, 0x380, RZ, 0xc0, !PT ;  /* 0x0000038091907812 */ /* 0x000fe400078ec0ff */
[----:B------:R-:W-:Y:S01]  /*21930*/  LOP3.LUT R4, R4, R5, RZ, 0x3c, !PT ;  /* 0x0000000504047212 */ /* 0x000fe200078e3cff */
[----:B------:R-:W-:Y:S01]  /*21940*/  IMAD.X R5, RZ, RZ, R17, P1 ;  /* 0x000000ffff057224 */ /* 0x000fe200008e0611 */
[C---:B------:R-:W-:Y:S02]  /*21950*/  IADD3 R153, P5, R16.reuse, 0x2040, RZ ;  /* 0x0000204010997810 */ /* 0x040fe40007fbe0ff */
[----:B------:R-:W-:Y:S02]  /*21960*/  LOP3.LUT R146, R147, 0x380, RZ, 0xc0, !PT ;  /* 0x0000038093927812 */ /* 0x000fe400078ec0ff */
[----:B------:R-:W-:Y:S02]  /*21970*/  IADD3 R155, P2, R16, 0x2060, RZ ;  /* 0x00002060109b7810 */ /* 0x000fe40007f5e0ff */
[----:B------:R-:W-:-:S02]  /*21980*/  LOP3.LUT R148, R149, 0x380, RZ, 0xc0, !PT ;  /* 0x0000038095947812 */ /* 0x000fc400078ec0ff */
[----:B------:R-:W-:Y:S02]  /*21990*/  IADD3 R157, P1, R16, 0x4000, RZ ;  /* 0x00004000109d7810 */ /* 0x000fe40007f3e0ff */
[----:B------:R-:W-:Y:S02]  /*219a0*/  LOP3.LUT R150, R151, 0x380, RZ, 0xc0, !PT ;  /* 0x0000038097967812 */ /* 0x000fe400078ec0ff */
[----:B------:R-:W-:Y:S02]  /*219b0*/  SHF.R.U64 R144, R144, 0x3, RZ ;  /* 0x0000000390907819 */ /* 0x000fe400000012ff */
[----:B------:R-:W-:Y:S02]  /*219c0*/  LOP3.LUT R152, R153, 0x380, RZ, 0xc0, !PT ;  /* 0x0000038099987812 */ /* 0x000fe400078ec0ff */
[----:B------:R-:W-:Y:S02]  /*219d0*/  SHF.R.U64 R146, R146, 0x3, RZ ;  /* 0x0000000392927819 */ /* 0x000fe400000012ff */
[----:B------:R-:W-:-:S02]  /*219e0*/  LOP3.LUT R154, R155, 0x380, RZ, 0xc0, !PT ;  /* 0x000003809b9a7812 */ /* 0x000fc400078ec0ff */
[----:B------:R-:W-:Y:S02]  /*219f0*/  LOP3.LUT R165, R16, 0x380, RZ, 0xc0, !PT ;  /* 0x0000038010a57812 */ /* 0x000fe400078ec0ff */
[----:B------:R-:W-:Y:S02]  /*21a00*/  SHF.R.U64 R148, R148, 0x3, RZ ;  /* 0x0000000394947819 */ /* 0x000fe400000012ff */
[----:B------:R-:W-:Y:S02]  /*21a10*/  LOP3.LUT R156, R157, 0x380, RZ, 0xc0, !PT ;  /* 0x000003809d9c7812 */ /* 0x000fe400078ec0ff */
[----:B------:R-:W-:Y:S02]  /*21a20*/  SHF.R.U64 R150, R150, 0x3, RZ ;  /* 0x0000000396967819 */ /* 0x000fe400000012ff */
[----:B------:R-:W-:Y:S01]  /*21a30*/  LOP3.LUT R144, R144, R145, RZ, 0x3c, !PT ;  /* 0x0000009190907212 */ /* 0x000fe200078e3cff */
[----:B------:R-:W-:Y:S01]  /*21a40*/  IMAD.X R145, RZ, RZ, R17, P0 ;  /* 0x000000ffff917224 */ /* 0x000fe200000e0611 */
[----:B------:R-:W-:-:S02]  /*21a50*/  SHF.R.U64 R152, R152, 0x3, RZ ;  /* 0x0000000398987819 */ /* 0x000fc400000012ff */
[----:B------:R-:W-:Y:S01]  /*21a60*/  LOP3.LUT R146, R146, R147, RZ, 0x3c, !PT ;  /* 0x0000009392927212 */ /* 0x000fe200078e3cff */
[--C-:B------:R-:W-:Y:S01]  /*21a70*/  IMAD.X R147, RZ, RZ, R17.reuse, P4 ;  /* 0x000000ffff937224 */ /* 0x100fe200020e0611 */
[----:B------:R-:W-:Y:S02]  /*21a80*/  SHF.R.U64 R154, R154, 0x3, RZ ;  /* 0x000000039a9a7819 */ /* 0x000fe400000012ff */
[----:B------:R-:W-:Y:S02]  /*21a90*/  SHF.R.U64 R165, R165, 0x3, RZ ;  /* 0x00000003a5a57819 */ /* 0x000fe400000012ff */
[----:B------:R-:W-:Y:S01]  /*21aa0*/  LOP3.LUT R148, R148, R149, RZ, 0x3c, !PT ;  /* 0x0000009594947212 */ /* 0x000fe200078e3cff */
[----:B------:R-:W-:Y:S01]  /*21ab0*/  IMAD.X R149, RZ, RZ, R17, P3 ;  /* 0x000000ffff957224 */ /* 0x000fe200018e0611 */
[----:B------:R-:W-:Y:S02]  /*21ac0*/  IADD3 R159, P0, R16, 0x4020, RZ ;  /* 0x00004020109f7810 */ /* 0x000fe40007f1e0ff */
        /* <DEDUP_REMOVED lines=8> */
[----:B------:R-:W-:Y:S01]  /*21b50*/  IMAD.X R155, RZ, RZ, R17, P2 ;  /* 0x000000ffff9b7224 */ /* 0x000fe200010e0611 */
[----:B------:R-:W-:-:S02]  /*21b60*/  IADD3 R167, P6, R16, 0x6000, RZ ;  /* 0x0000600010a77810 */ /* 0x000fc40007fde0ff */
[----:B------:R-:W-:Y:S01]  /*21b70*/  LOP3.LUT R164, R165, R16, RZ, 0x3c, !PT ;  /* 0x00000010a5a47212 */ /* 0x000fe200078e3cff */
[--C-:B------:R-:W-:Y:S01]  /*21b80*/  IMAD.MOV.U32 R165, RZ, RZ, R17.reuse ;  /* 0x000000ffffa57224 */ /* 0x100fe200078e0011 */
[----:B------:R-:W-:Y:S02]  /*21b90*/  LOP3.LUT R158, R159, 0x380, RZ, 0xc0, !PT ;  /* 0x000003809f9e7812 */ /* 0x000fe400078ec0ff */
[----:B------:R-:W-:Y:S01]  /*21ba0*/  LOP3.LUT R156, R156, R157, RZ, 0x3c, !PT ;  /* 0x0000009d9c9c7212 */ /* 0x000fe200078e3cff */
[----:B------:R-:W-:Y:S01]  /*21bb0*/  IMAD.X R157, RZ, RZ, R17, P1 ;  /* 0x000000ffff9d7224 */ /* 0x000fe200008e0611 */
[C---:B------:R-:W-:Y:S02]  /*21bc0*/  IADD3 R169, P5, R16.reuse, 0x6020, RZ ;  /* 0x0000602010a97810 */ /* 0x040fe40007fbe0ff */
[----:B------:R-:W-:Y:S02]  /*21bd0*/  LOP3.LUT R160, R161, 0x380, RZ, 0xc0, !PT ;  /* 0x00000380a1a07812 */ /* 0x000fe400078ec0ff */
[----:B------:R-:W-:-:S02]  /*21be0*/  IADD3 R171, P2, R16, 0x6040, RZ ;  /* 0x0000604010ab7810 */ /* 0x000fc40007f5e0ff */
[----:B------:R-:W-:Y:S02]  /*21bf0*/  LOP3.LUT R162, R163, 0x380, RZ, 0xc0, !PT ;  /* 0x00000380a3a27812 */ /* 0x000fe400078ec0ff */
[----:B------:R-:W-:Y:S02]  /*21c00*/  IADD3 R21, P1, R16, 0x6060, RZ ;  /* 0x0000606010157810 */ /* 0x000fe40007f3e0ff */
[----:B------:R-:W-:Y:S02]  /*21c10*/  LOP3.LUT R166, R167, 0x380, RZ, 0xc0, !PT ;  /* 0x00000380a7a67812 */ /* 0x000fe400078ec0ff */
[----:B------:R-:W-:Y:S02]  /*21c20*/  SHF.R.U64 R158, R158, 0x3, RZ ;  /* 0x000000039e9e7819 */ /* 0x000fe400000012ff */
[----:B------:R-:W-:Y:S02]  /*21c30*/  LOP3.LUT R168, R169, 0x380, RZ, 0xc0, !PT ;  /* 0x00000380a9a87812 */ /* 0x000fe400078ec0ff */
[----:B------:R-:W-:-:S02]  /*21c40*/  SHF.R.U64 R160, R160, 0x3, RZ ;  /* 0x00000003a0a07819 */ /* 0x000fc400000012ff */
[----:B------:R-:W-:Y:S02]  /*21c50*/  LOP3.LUT R170, R171, 0x380, RZ, 0xc0, !PT ;  /* 0x00000380abaa7812 */ /* 0x000fe400078ec0ff */
[----:B------:R-:W-:Y:S02]  /*21c60*/  MOV R164, R164 ;  /* 0x000000a400a47202 */ /* 0x000fe40000000f00 */
[----:B------:R-:W-:Y:S02]  /*21c70*/  SHF.R.U64 R162, R162, 0x3, RZ ;  /* 0x00000003a2a27819 */ /* 0x000fe400000012ff */
[----:B------:R-:W-:Y:S02]  /*21c80*/  LOP3.LUT R20, R21, 0x380, RZ, 0xc0, !PT ;  /* 0x0000038015147812 */ /* 0x000fe400078ec0ff */
[----:B------:R-:W-:Y:S02]  /*21c90*/  MOV R4, R4 ;  /* 0x0000000400047202 */ /* 0x000fe40000000f00 */
[----:B------:R-:W-:-:S02]  /*21ca0*/  SHF.R.U64 R166, R166, 0x3, RZ ;  /* 0x00000003a6a67819 */ /* 0x000fc400000012ff */
[----:B------:R-:W-:Y:S02]  /*21cb0*/  MOV R144, R144 ;  /* 0x0000009000907202 */ /* 0x000fe40000000f00 */
[----:B------:R-:W-:Y:S01]  /*21cc0*/  LOP3.LUT R158, R158, R159, RZ, 0x3c, !PT ;  /* 0x0000009f9e9e7212 */ /* 0x000fe200078e3cff */
[--C-:B------:R-:W-:Y:S01]  /*21cd0*/  IMAD.X R159, RZ, RZ, R17.reuse, P0 ;  /* 0x000000ffff9f7224 */ /* 0x100fe200000e0611 */
[----:B------:R-:W-:Y:S02]  /*21ce0*/  SHF.R.U64 R168, R168, 0x3, RZ ;  /* 0x00000003a8a87819 */ /* 0x000fe400000012ff */
[----:B------:R-:W-:Y:S02]  /*21cf0*/  MOV R146, R146 ;  /* 0x0000009200927202 */ /* 0x000fe40000000f00 */
[----:B------:R-:W-:Y:S01]  /*21d00*/  LOP3.LUT R160, R160, R161, RZ, 0x3c, !PT ;  /* 0x000000a1a0a07212 */ /* 0x000fe200078e3cff */
[----:B------:R-:W-:Y:S01]  /*21d10*/  IMAD.X R161, RZ, RZ, R17, P4 ;  /* 0x000000ffffa17224 */ /* 0x000fe200020e0611 */
[----:B------:R-:W-:-:S02]  /*21d20*/  SHF.R.U64 R170, R170, 0x3, RZ ;  /* 0x00000003aaaa7819 */ /* 0x000fc400000012ff */
[----:B------:R-:W-:Y:S02]  /*21d30*/  MOV R148, R148 ;  /* 0x0000009400947202 */ /* 0x000fe40000000f00 */
[----:B------:R-:W-:Y:S01]  /*21d40*/  LOP3.LUT R162, R162, R163, RZ, 0x3c, !PT ;  /* 0x000000a3a2a27212 */ /* 0x000fe200078e3cff */
[--C-:B------:R-:W-:Y:S01]  /*21d50*/  IMAD.X R163, RZ, RZ, R17.reuse, P3 ;  /* 0x000000ffffa37224 */ /* 0x100fe200018e0611 */
[----:B------:R-:W-:Y:S02]  /*21d60*/  SHF.R.U64 R20, R20, 0x3, RZ ;  /* 0x0000000314147819 */ /* 0x000fe400000012ff */
[----:B------:R-:W-:Y:S02]  /*21d70*/  MOV R150, R150 ;  /* 0x0000009600967202 */ /* 0x000fe40000000f00 */
[----:B------:R-:W-:Y:S01]  /*21d80*/  LOP3.LUT R166, R166, R167, RZ, 0x3c, !PT ;  /* 0x000000a7a6a67212 */ /* 0x000fe200078e3cff */
[--C-:B------:R-:W-:Y:S01]  /*21d90*/  IMAD.X R167, RZ, RZ, R17.reuse, P6 ;  /* 0x000000ffffa77224 */ /* 0x100fe200030e0611 */
[----:B------:R-:W-:Y:S01]  /*21da0*/  MOV R152, R152 ;  /* 0x0000009800987202 */ /* 0x000fe20000000f00 */
[----:B------:R-:W-:Y:S01]  /*21db0*/  UISETP.NE.U32.AND UP0, UPT, UR8, URZ, UPT ;  /* 0x0000003f0800728c */ /* 0x000fe2000bf05070 */
[----:B------:R-:W-:Y:S01]  /*21dc0*/  LOP3.LUT R168, R168, R169, RZ, 0x3c, !PT ;  /* 0x000000a9a8a87212 */ /* 0x000fe200078e3cff */
[----:B------:R-:W-:Y:S01]  /*21dd0*/  IMAD.X R169, RZ, RZ, R17, P5 ;  /* 0x000000ffffa97224 */ /* 0x000fe200028e0611 */
[----:B------:R-:W-:-:S02]  /*21de0*/  MOV R154, R154 ;  /* 0x0000009a009a7202 */ /* 0x000fc40000000f00 */
[----:B------:R-:W-:Y:S01]  /*21df0*/  LOP3.LUT R170, R170, R171, RZ, 0x3c, !PT ;  /* 0x000000abaaaa7212 */ /* 0x000fe200078e3cff */
[--C-:B------:R-:W-:Y:S01]  /*21e00*/  IMAD.X R171, RZ, RZ, R17.reuse, P2 ;  /* 0x000000ffffab7224 */ /* 0x100fe200010e0611 */
[----:B------:R-:W-:Y:S02]  /*21e10*/  MOV R156, R156 ;  /* 0x0000009c009c7202 */ /* 0x000fe40000000f00 */
[----:B------:R-:W-:Y:S01]  /*21e20*/  LOP3.LUT R20, R20, R21, RZ, 0x3c, !PT ;  /* 0x0000001514147212 */ /* 0x000fe200078e3cff */
[----:B------:R-:W-:Y:S01]  /*21e30*/  IMAD.X R21, RZ, RZ, R17, P1 ;  /* 0x000000ffff157224 */ /* 0x000fe200008e0611 */
[----:B------:R-:W-:Y:S02]  /*21e40*/  MOV R158, R158 ;  /* 0x0000009e009e7202 */ /* 0x000fe40000000f00 */
[----:B------:R-:W-:Y:S01]  /*21e50*/  MOV R160, R160 ;  /* 0x000000a000a07202 */ /* 0x000fe20000000f00 */
[----:B------:R-:W-:Y:S01]  /*21e60*/  UISETP.NE.AND.EX UP0, UPT, UR9, URZ, UPT, UP0 ;  /* 0x0000003f0900728c */ /* 0x000fe2000bf05300 */
[----:B------:R-:W-:-:S02]  /*21e70*/  MOV R162, R162 ;  /* 0x000000a200a27202 */ /* 0x000fc40000000f00 */
[----:B------:R-:W-:Y:S01]  /*21e80*/  MOV R166, R166 ;  /* 0x000000a600a67202 */ /* 0x000fe20000000f00 */
[----:B------:R-:W-:Y:S01]  /*21e90*/  ULDC.64 UR8, c[0x0][0xd00] ;  /* 0x0003400000087ab9 */ /* 0x000fe20000000a00 */
[----:B------:R-:W-:Y:S01]  /*21ea0*/  MOV R168, R168 ;  /* 0x000000a800a87202 */ /* 0x000fe20000000f00 */
[----:B------:R-:W-:Y:S01]  /*21eb0*/  UIMAD.WIDE UR8, UR59, 0x4, UR8 ;  /* 0x000000043b0878a5 */ /* 0x000fe2000f8e0208 */
[----:B------:R-:W-:Y:S02]  /*21ec0*/  MOV R170, R170 ;  /* 0x000000aa00aa7202 */ /* 0x000fe40000000f00 */
[----:B------:R-:W-:Y:S02]  /*21ed0*/  MOV R20, R20 ;  /* 0x0000001400147202 */ /* 0x000fe40000000f00 */
[----:B--2---:R-:W-:Y:S02]  /*21ee0*/  F2FP.BF16.F32.PACK_AB R140, R141, R140 ;  /* 0x0000008c8d8c723e */ /* 0x004fe400000010ff */
[----:B------:R-:W-:-:S02]  /*21ef0*/  F2FP.BF16.F32.PACK_AB R141, R143, R142 ;  /* 0x0000008e8f8d723e */ /* 0x000fc400000010ff */
[----:B---3--:R-:W-:Y:S02]  /*21f00*/  F2FP.BF16.F32.PACK_AB R132, R133, R132 ;  /* 0x000000848584723e */ /* 0x008fe400000010ff */
[----:B------:R-:W-:Y:S02]  /*21f10*/  F2FP.BF16.F32.PACK_AB R133, R135, R134 ;  /* 0x000000868785723e */ /* 0x000fe400000010ff */
[----:B----4-:R-:W-:Y:S02]  /*21f20*/  F2FP.BF16.F32.PACK_AB R142, R137, R136 ;  /* 0x00000088898e723e */ /* 0x010fe400000010ff */
[----:B------:R-:W-:Y:S01]  /*21f30*/  F2FP.BF16.F32.PACK_AB R143, R139, R138 ;  /* 0x0000008a8b8f723e */ /* 0x000fe200000010ff */
        /* <DEDUP_REMOVED lines=67> */
[----:B------:R-:W-:Y:S01]  /*22370*/  F2FP.BF16.F32.PACK_AB R31, R27, R26 ;  /* 0x0000001a1b1f723e */ /* 0x000fe200000010ff */
[----:B------:R-:W-:Y:S01]  /*22380*/  STSM.16.M88.4 [R162], R52 ;  /* 0x00000034a2007844 */ /* 0x000fe20000000200 */
[----:B------:R-:W-:-:S02]  /*22390*/  F2FP.BF16.F32.PACK_AB R14, R9, R8 ;  /* 0x00000008090e723e */ /* 0x000fc400000010ff */
[----:B------:R-:W-:Y:S01]  /*223a0*/  F2FP.BF16.F32.PACK_AB R15, R11, R10 ;  /* 0x0000000a0b0f723e */ /* 0x000fe200000010ff */
[----:B------:R-:W-:Y:S01]  /*223b0*/  STSM.16.M88.4 [R166], R44 ;  /* 0x0000002ca6007844 */ /* 0x000fe20000000200 */
[----:B------:R-:W-:-:S03]  /*223c0*/  IMAD.U32 R8, RZ, RZ, UR8 ;  /* 0x00000008ff087e24 */ /* 0x000fc6000f8e00ff */
[----:B------:R-:W-:Y:S01]  /*223d0*/  STSM.16.M88.4 [R168], R36 ;  /* 0x00000024a8007844 */ /* 0x000fe20000000200 */
[----:B------:R-:W-:Y:S01]  /*223e0*/  IMAD.U32 R9, RZ, RZ, UR9 ;  /* 0x00000009ff097e24 */ /* 0x000fe2000f8e00ff */
[----:B------:R-:W-:Y:S02]  /*223f0*/  ULDC.64 UR8, c[0x0][0xd08] ;  /* 0x0003420000087ab9 */ /* 0x000fe40000000a00 */
[----:B------:R-:W-:Y:S04]  /*22400*/  STSM.16.M88.4 [R170], R28 ;  /* 0x0000001caa007844 */ /* 0x000fe80000000200 */
[----:B------:R0:W-:Y:S01]  /*22410*/  STSM.16.M88.4 [R20], R12 ;  /* 0x0000000c14007844 */ /* 0x0001e20000000200 */
[----:B------:R-:W-:-:S04]  /*22420*/  UISETP.NE.U32.AND UP1, UPT, UR8, URZ, UPT ;  /* 0x0000003f0800728c */ /* 0x000fc8000bf25070 */
[----:B------:R-:W-:Y:S01]  /*22430*/  UISETP.NE.AND.EX UP1, UPT, UR9, URZ, UPT, UP1 ;  /* 0x0000003f0900728c */ /* 0x000fe2000bf25310 */
[----:B------:R-:W-:Y:S01]  /*22440*/  BAR.SYNC.DEFER_BLOCKING 0x1, 0x100 ;  /* 0x0044000000007b1d */ /* 0x000fe20000010000 */
[----:B------:R-:W-:-:S04]  /*22450*/  PLOP3.LUT P0, PT, PT, PT, UP0, 0x80, 0x0 ;  /* 0x000000000000781c */ /* 0x000fc80003f0f008 */
[----:B------:R-:W-:-:S05]  /*22460*/  PLOP3.LUT P6, PT, PT, PT, UP1, 0x80, 0x0 ;  /* 0x000000000000781c */ /* 0x000fca0003fcf018 */
[----:B------:R-:W-:Y:S02]  /*22470*/  @UP1 ULDC.64 UR8, c[0x0][0xd08] ;  /* 0x0003420000081ab9 */ /* 0x000fe40000000a00 */
[----:B------:R-:W-:Y:S01]  /*22480*/  @UP1 UIMAD.WIDE UR8, UR59, 0x4, UR8 ;  /* 0x000000043b0818a5 */ /* 0x000fe2000f8e0208 */
[----:B------:R-:W-:Y:S02]  /*22490*/  ULDC UR4, c[0x0][0xb88] ;  /* 0x0002e20000047ab9 */ /* 0x000fe40000000800 */
[----:B------:R-:W-:-:S03]  /*224a0*/  IMAD.U32 R6, RZ, RZ, UR4 ;  /* 0x00000004ff067e24 */ /* 0x000fc6000f8e00ff */
[----:B0-----:R-:W-:Y:S02]  /*224b0*/  IMAD.U32 R14, RZ, RZ, UR8 ;  /* 0x00000008ff0e7e24 */ /* 0x001fe4000f8e00ff */
[----:B------:R-:W-:Y:S01]  /*224c0*/  IMAD.U32 R15, RZ, RZ, UR9 ;  /* 0x00000009ff0f7e24 */ /* 0x000fe2000f8e00ff */
[----:B------:R-:W2:Y:S04]  /*224d0*/  @P0 LDG.E R0, desc[UR36][R8.64] ;  /* 0x0000002408000981 */ /* 0x000ea8000c1e1900 */
[----:B------:R0:W5:Y:S01]  /*224e0*/  @P6 LDG.E R6, desc[UR36][R14.64] ;  /* 0x000000240e066981 */ /* 0x000162000c1e1900 */
[----:B------:R-:W-:-:S04]  /*224f0*/  IMAD R5, R195, 0x40, R192 ;  /* 0x00000040c3057824 */ /* 0x000fc800078e02c0 */
        /* <DEDUP_REMOVED lines=11> */
[----:B------:R-:W-:Y:S02]  /*225b0*/  LOP3.LUT R32, R33, 0x380, RZ, 0xc0, !PT ;  /* 0x0000038021207812 */ /* 0x000fe400078ec0ff */
[----:B------:R-:W-:-:S02]  /*225c0*/  LOP3.LUT R36, R37, 0x380, RZ, 0xc0, !PT ;  /* 0x0000038025247812 */ /* 0x000fc400078ec0ff */
        /* <DEDUP_REMOVED lines=14> */
[----:B--2---:R-:W-:Y:S01]  /*226b0*/  @P0 R2UR UR4, R0 ;  /* 0x00000000000402ca */ /* 0x004fe200000e0000 */
[----:B0-----:R-:W-:-:S14]  /*226c0*/  @P6 BRA `(.L_x_6421) ;  /* 0x0000000000106947 */ /* 0x001fdc0003800000 */
[----:B------:R-:W-:Y:S05]  /*226d0*/  @!P0 BRA `(.L_x_6421) ;  /* 0x00000000000c8947 */ /* 0x000fea0003800000 */
[----:B------:R-:W2:Y:S04]  /*226e0*/  LDG.E R3, desc[UR36][R8.64] ;  /* 0x0000002408037981 */ /* 0x000ea8000c1e1900 */
[----:B-----5:R-:W2:Y:S02]  /*226f0*/  LDG.E R6, desc[UR36][R8.64+0x4] ;  /* 0x0000042408067981 */ /* 0x020ea4000c1e1900 */
[----:B--2---:R-:W-:-:S07]  /*22700*/  IMAD.IADD R6, R6, 0x1, -R3 ;  /* 0x0000000106067824 */ /* 0x004fce00078e0a03 */
.L_x_6421:
[----:B------:R-:W-:Y:S01]  /*22710*/  IADD3 R45, P0, R4, 0x7000, RZ ;  /* 0x00007000042d7810 */ /* 0x000fe20007f1e0ff */
[--C-:B------:R-:W-:Y:S01]  /*22720*/  IMAD.X R25, RZ, RZ, R5.reuse, P1 ;  /* 0x000000ffff197224 */ /* 0x100fe200008e0605 */
[----:B------:R-:W-:Y:S01]  /*22730*/  ISETP.NE.AND P6, PT, R10, RZ, PT ;  /* 0x000000ff0a00720c */ /* 0x000fe20003fc5270 */
[--C-:B------:R-:W-:Y:S01]  /*22740*/  IMAD.X R29, RZ, RZ, R5.reuse, P2 ;  /* 0x000000ffff1d7224 */ /* 0x100fe200010e0605 */
[----:B------:R-:W-:Y:S01]  /*22750*/  LOP3.LUT R44, R45, 0x380, RZ, 0xc0, !PT ;  /* 0x000003802d2c7812 */ /* 0x000fe200078ec0ff */
[----:B------:R-:W0:Y:S01]  /*22760*/  SHFL.IDX PT, R10, R205, RZ, 0x1f ;  /* 0x00001fffcd0a7589 */ /* 0x000e2200000e0000 */
[--C-:B------:R-:W-:Y:S01]  /*22770*/  IMAD.X R33, RZ, RZ, R5.reuse, P3 ;  /* 0x000000ffff217224 */ /* 0x100fe200018e0605 */
[----:B------:R-:W-:Y:S01]  /*22780*/  IADD3 R53, P1, R4, 0x9000, RZ ;  /* 0x0000900004357810 */ /* 0x000fe20007f3e0ff */
[--C-:B------:R-:W-:Y:S01]  /*22790*/  IMAD.X R13, RZ, RZ, R5.reuse, P6 ;  /* 0x000000ffff0d7224 */ /* 0x100fe200030e0605 */
[----:B------:R-:W-:Y:S01]  /*227a0*/  SHF.R.U64 R44, R44, 0x3, RZ ;  /* 0x000000032c2c7819 */ /* 0x000fe200000012ff */
[--C-:B------:R-:W-:Y:S01]  /*227b0*/  IMAD.X R37, RZ, RZ, R5.reuse, P4 ;  /* 0x000000ffff257224 */ /* 0x100fe200020e0605 */
[----:B------:R-:W-:Y:S01]  /*227c0*/  IADD3 R49, P6, R4, 0x8000, RZ ;  /* 0x0000800004317810 */ /* 0x000fe20007fde0ff */
[--C-:B------:R-:W-:Y:S01]  /*227d0*/  IMAD.X R41, RZ, RZ, R5.reuse, P5 ;  /* 0x000000ffff297224 */ /* 0x100fe200028e0605 */
[----:B------:R-:W-:Y:S01]  /*227e0*/  LOP3.LUT R44, R44, R45, RZ, 0x3c, !PT ;  /* 0x0000002d2c2c7212 */ /* 0x000fe200078e3cff */
[--C-:B------:R-:W-:Y:S01]  /*227f0*/  IMAD.X R45, RZ, RZ, R5.reuse, P0 ;  /* 0x000000ffff2d7224 */ /* 0x100fe200000e0605 */
[----:B------:R-:W-:Y:S01]  /*22800*/  IADD3 R73, P0, R4, 0xe000, RZ ;  /* 0x0000e00004497810 */ /* 0x000fe20007f1e0ff */
[----:B------:R-:W-:Y:S01]  /*22810*/  USHF.R.S32.HI UR9, URZ, 0x1f, UR59 ;  /* 0x0000001f3f097899 */ /* 0x000fe2000801143b */
[----:B------:R-:W-:Y:S01]  /*22820*/  LOP3.LUT R48, R49, 0x380, RZ, 0xc0, !PT ;  /* 0x0000038031307812 */ /* 0x000fe200078ec0ff */
[----:B------:R-:W-:Y:S01]  /*22830*/  USHF.R.S32.HI UR16, URZ, 0x1f, UR4 ;  /* 0x0000001f3f107899 */ /* 0x000fe20008011404 */
[----:B------:R-:W-:Y:S01]  /*22840*/  LOP3.LUT R72, R73, 0x380, RZ, 0xc0, !PT ;  /* 0x0000038049487812 */ /* 0x000fe200078ec0ff */
        /* <DEDUP_REMOVED lines=42> */
[----:B------:R-:W-:Y:S01]  /*22af0*/  LOP3.LUT R76, R0, R3, RZ, 0x3c, !PT ;  /* 0x00000003004c7212 */ /* 0x000fe200078e3cff */
[----:B------:R-:W-:Y:S06]  /*22b00*/  @P0 BRA `(.L_x_6422) ;  /* 0x0000000000cc0947 */ /* 0x000fec0003800000 */
[----:B------:R-:W0:Y:S01]  /*22b10*/  LDC R10, c[0x0][0xce8] ;  /* 0x00033a00ff0a7b82 */ /* 0x000e220000000800 */
[----:B------:R-:W-:Y:S01]  /*22b20*/  IMAD.MOV R3, RZ, RZ, -R213 ;  /* 0x000000ffff037224 */ /* 0x000fe200078e0ad5 */
[----:B------:R-:W-:Y:S01]  /*22b30*/  ULDC.64 UR12, c[0x0][0xc90] ;  /* 0x00032400000c7ab9 */ /* 0x000fe20000000a00 */
[----:B------:R-:W-:Y:S02]  /*22b40*/  IMAD.U32 R5, RZ, RZ, UR58 ;  /* 0x0000003aff057e24 */ /* 0x000fe4000f8e00ff */
[----:B------:R-:W-:Y:S01]  /*22b50*/  IMAD.U32 R4, RZ, RZ, UR58 ;  /* 0x0000003aff047e24 */ /* 0x000fe2000f8e00ff */
[----:B------:R-:W-:Y:S01]  /*22b60*/  ISETP.NE.AND P0, PT, R216, R3, PT ;  /* 0x00000003d800720c */ /* 0x000fe20003f05270 */
[----:B------:R-:W-:Y:S01]  /*22b70*/  IMAD R26, R5, 0x40, R22 ;  /* 0x00000040051a7824 */ /* 0x000fe200078e0216 */
[----:B------:R-:W-:Y:S01]  /*22b80*/  UMOV UR10, UR4 ;  /* 0x00000004000a7c82 */ /* 0x000fe20008000000 */
[----:B------:R-:W-:Y:S01]  /*22b90*/  UMOV UR11, UR16 ;  /* 0x00000010000b7c82 */ /* 0x000fe20008000000 */
[----:B------:R-:W-:Y:S01]  /*22ba0*/  ULDC.64 UR14, c[0x0][0xc98] ;  /* 0x00032600000e7ab9 */ /* 0x000fe20000000a00 */
[----:B0----5:R-:W-:-:S05]  /*22bb0*/  IMAD R21, R6, R10, RZ ;  /* 0x0000000a06157224 */ /* 0x021fca00078e02ff */
[----:B------:R-:W-:-:S13]  /*22bc0*/  ISETP.GE.OR P1, PT, R26, R21, P0 ;  /* 0x000000151a00720c */ /* 0x000fda0000726670 */
[----:B------:R-:W2:Y:S01]  /*22bd0*/  @!P1 LDL R15, [R1+0x3f0] ;  /* 0x0003f000010f9983 */ /* 0x000ea20000100800 */
[----:B------:R-:W-:Y:S01]  /*22be0*/  ISETP.NE.AND P2, PT, R10, 0x1, PT ;  /* 0x000000010a00780c */ /* 0x000fe20003f45270 */
[----:B------:R-:W-:Y:S01]  /*22bf0*/  IMAD R5, R4, 0x40, R227 ;  /* 0x0000004004057824 */ /* 0x000fe200078e02e3 */
[----:B------:R-:W-:Y:S02]  /*22c00*/  UIMAD UR9, UR17, UR12, URZ ;  /* 0x0000000c110972a4 */ /* 0x000fe4000f8e023f */
[----:B------:R-:W-:Y:S01]  /*22c10*/  UIMAD.WIDE.U32 UR10, UR45, UR12, UR10 ;  /* 0x0000000c2d0a72a5 */ /* 0x000fe2000f8e000a */
        /* <DEDUP_REMOVED lines=21> */
[----:B------:R-:W-:Y:S01]  /*22d70*/  ULDC.64 UR10, c[0x0][0xc50] ;  /* 0x00031400000a7ab9 */ /* 0x000fe20000000a00 */
[----:B------:R-:W-:Y:S01]  /*22d80*/  VIADD R0, R26, 0x8 ;  /* 0x000000081a007836 */ /* 0x000fe20000000000 */
[----:B------:R-:W-:Y:S01]  /*22d90*/  LEA R14, P2, R4, UR10, 0x2 ;  /* 0x0000000a040e7c11 */ /* 0x000fe2000f8410ff */
[----:B------:R-:W-:-:S03]  /*22da0*/  IMAD.IADD R3, R5, 0x1, R3 ;  /* 0x0000000105037824 */ /* 0x000fc600078e0203 */
[----:B------:R-:W-:Y:S01]  /*22db0*/  ISETP.GE.OR P0, PT, R0, R21, P0 ;  /* 0x000000150000720c */ /* 0x000fe20000706670 */
[----:B------:R-:W-:Y:S01]  /*22dc0*/  SHFL.IDX PT, R10, R14, RZ, 0x1c1f ;  /* 0x001c1fff0e0a7589 */ /* 0x000fe200000e0000 */
[----:B------:R-:W-:-:S05]  /*22dd0*/  LEA.HI.X R20, R4, UR11, R3, 0x2, P2 ;  /* 0x0000000b04147c11 */ /* 0x000fca00090f1403 */
[----:B------:R-:W2:Y:S04]  /*22de0*/  SHFL.IDX PT, R11, R20, RZ, 0x1c1f ;  /* 0x001c1fff140b7589 */ /* 0x000ea800000e0000 */
[----:B--2---:R-:W-:Y:S04]  /*22df0*/  @!P1 ST.E desc[UR36][R10.64], R15 ;  /* 0x0000000f0a009985 */ /* 0x004fe8000c101924 */
[----:B------:R-:W2:Y:S04]  /*22e00*/  @!P0 LDL R3, [R1+0x3f4] ;  /* 0x0003f40001038983 */ /* 0x000ea80000100800 */
[----:B------:R-:W-:Y:S04]  /*22e10*/  SHFL.IDX PT, R4, R14, 0x1, 0x1c1f ;  /* 0x003c1f000e047f89 */ /* 0x000fe800000e0000 */
[----:B------:R-:W2:Y:S04]  /*22e20*/  SHFL.IDX PT, R5, R20, 0x1, 0x1c1f ;  /* 0x003c1f0014057f89 */ /* 0x000ea800000e0000 */
[----:B--2---:R0:W-:Y:S02]  /*22e30*/  @!P0 ST.E desc[UR36][R4.64], R3 ;  /* 0x0000000304008985 */ /* 0x0041e4000c101924 */
.L_x_6422:
[----:B------:R-:W1:Y:S01]  /*22e40*/  LDC R83, c[0x0][0xce8] ;  /* 0x00033a00ff537b82 */ /* 0x000e620000000800 */
[----:B------:R-:W-:Y:S01]  /*22e50*/  ULDC UR14, c[0x0][0xbc8] ;  /* 0x0002f200000e7ab9 */ /* 0x000fe20000000800 */
[----:B------:R-:W-:Y:S01]  /*22e60*/  ULDC.64 UR12, c[0x0][0xba0] ;  /* 0x0002e800000c7ab9 */ /* 0x000fe20000000a00 */
[----:B------:R-:W-:Y:S01]  /*22e70*/  ISETP.GE.AND P0, PT, R191, UR14, PT ;  /* 0x0000000ebf007c0c */ /* 0x000fe2000bf06270 */
[----:B------:R-:W5:Y:S01]  /*22e80*/  LD.E.128 R8, desc[UR36][R8.64] ;  /* 0x0000002408087980 */ /* 0x000f62000c101d00 */
[----:B------:R-:W-:Y:S02]  /*22e90*/  ISETP.GE.AND P1, PT, R192, UR14, PT ;  /* 0x0000000ec0007c0c */ /* 0x000fe4000bf26270 */
[----:B0-----:R-:W-:Y:S01]  /*22ea0*/  SEL R3, RZ, 0xffffffff, P0 ;  /* 0xffffffffff037807 */ /* 0x001fe20000000000 */
[----:B------:R-:W5:Y:S01]  /*22eb0*/  LD.E.128 R12, desc[UR36][R12.64] ;  /* 0x000000240c0c7980 */ /* 0x000f62000c101d00 */
[----:B------:R-:W-:-:S03]  /*22ec0*/  SEL R0, RZ, 0x1, P1 ;  /* 0x00000001ff007807 */ /* 0x000fc60000800000 */
[----:B------:R-:W-:Y:S01]  /*22ed0*/  IMAD.SHL.U32 R5, R3, 0x2, RZ ;  /* 0x0000000203057824 */ /* 0x000fe200078e00ff */
[----:B------:R-:W-:Y:S01]  /*22ee0*/  ISETP.GE.AND P0, PT, R190, UR14, PT ;  /* 0x0000000ebe007c0c */ /* 0x000fe2000bf06270 */
[----:B------:R-:W5:Y:S04]  /*22ef0*/  LD.E.128 R24, desc[UR36][R24.64] ;  /* 0x0000002418187980 */ /* 0x000f68000c101d00 */
[----:B------:R-:W5:Y:S04]  /*22f00*/  LD.E.128 R28, desc[UR36][R28.64] ;  /* 0x000000241c1c7980 */ /* 0x000f68000c101d00 */
[----:B------:R-:W5:Y:S01]  /*22f10*/  LD.E.128 R32, desc[UR36][R32.64] ;  /* 0x0000002420207980 */ /* 0x000f62000c101d00 */
[----:B-1----:R-:W-:-:S02]  /*22f20*/  ISETP.NE.AND P2, PT, R83, 0x1, PT ;  /* 0x000000015300780c */ /* 0x002fc40003f45270 */
[----:B------:R-:W-:Y:S01]  /*22f30*/  LOP3.LUT R0, R5, 0x2, R0, 0xe2, !PT ;  /* 0x0000000205007812 */ /* 0x000fe200078ee200 */
[----:B------:R-:W5:Y:S01]  /*22f40*/  LD.E.128 R36, desc[UR36][R36.64] ;  /* 0x0000002424247980 */ /* 0x000f62000c101d00 */
[----:B------:R-:W-:Y:S01]  /*22f50*/  SEL R3, RZ, 0xffffffff, P0 ;  /* 0xffffffffff037807 */ /* 0x000fe20000000000 */
[----:B------:R-:W-:Y:S02]  /*22f60*/  UIMAD UR9, UR16, UR12, URZ ;  /* 0x0000000c100972a4 */ /* 0x000fe4000f8e023f */
[----:B------:R-:W5:Y:S04]  /*22f70*/  LD.E.128 R40, desc[UR36][R40.64] ;  /* 0x0000002428287980 */ /* 0x000f68000c101d00 */
[----:B------:R-:W5:Y:S02]  /*22f80*/  LD.E.128 R44, desc[UR36][R44.64] ;  /* 0x000000242c2c7980 */ /* 0x000f64000c101d00 */
[----:B------:R-:W0:Y:S01]  /*22f90*/  @P2 LDC R5, c[0x0][0xcec] ;  /* 0x00033b00ff052b82 */ /* 0x000e220000000800 */
[----:B------:R-:W-:Y:S01]  /*22fa0*/  IMAD.SHL.U32 R3, R3, 0x4, RZ ;  /* 0x0000000403037824 */ /* 0x000fe200078e00ff */
[----:B------:R-:W-:Y:S01]  /*22fb0*/  ISETP.GE.AND P0, PT, R189, UR14, PT ;  /* 0x0000000ebd007c0c */ /* 0x000fe2000bf06270 */
[----:B------:R-:W5:Y:S04]  /*22fc0*/  LD.E.128 R48, desc[UR36][R48.64] ;  /* 0x0000002430307980 */ /* 0x000f68000c101d00 */
[----:B------:R-:W5:Y:S01]  /*22fd0*/  LD.E.128 R52, desc[UR36][R52.64] ;  /* 0x0000002434347980 */ /* 0x000f62000c101d00 */
[----:B------:R-:W1:Y:S01]  /*22fe0*/  @P2 LDC R21, c[0x0][0xcf0] ;  /* 0x00033c00ff152b82 */ /* 0x000e620000000800 */
        /* <DEDUP_REMOVED lines=9> */
[----:B------:R-:W5:Y:S01]  /*23080*/  LD.E.128 R56, desc[UR36][R56.64] ;  /* 0x0000002438387980 */ /* 0x000f62000c101d00 */
[----:B------:R-:W-:Y:S01]  /*23090*/  UIMAD UR4, UR17, UR12, URZ ;  /* 0x0000000c110472a4 */ /* 0x000fe2000f8e023f */
[----:B------:R-:W-:Y:S01]  /*230a0*/  IMAD R82, R81, 0x40, R0 ;  /* 0x0000004051527824 */ /* 0x000fe200078e0200 */
[----:B------:R-:W-:Y:S01]  /*230b0*/  SEL R0, RZ, 0xffffffff, P0 ;  /* 0xffffffffff007807 */ /* 0x000fe20000000000 */
[----:B------:R-:W-:Y:S01]  /*230c0*/  UIMAD.WIDE.U32 UR10, UR45, UR12, UR10 ;  /* 0x0000000c2d0a72a5 */ /* 0x000fe2000f8e000a */
[----:B------:R-:W5:Y:S01]  /*230d0*/  LD.E.128 R60, desc[UR36][R60.64] ;  /* 0x000000243c3c7980 */ /* 0x000f62000c101d00 */
[----:B------:R-:W-:Y:S01]  /*230e0*/  UIMAD UR4, UR45, UR13, UR4 ;  /* 0x0000000d2d0472a4 */ /* 0x000fe2000f8e0204 */
[----:B------:R-:W-:-:S02]  /*230f0*/  IMAD.SHL.U32 R4, R4, 0x8, RZ ;  /* 0x0000000804047824 */ /* 0x000fc400078e00ff */
[----:B------:R-:W-:Y:S01]  /*23100*/  ULDC.64 UR12, c[0x0][0xbf0] ;  /* 0x0002fc00000c7ab9 */ /* 0x000fe20000000a00 */
[----:B------:R-:W-:Y:S01]  /*23110*/  UIADD3 UR11, UR11, UR4, URZ ;  /* 0x000000040b0b7290 */ /* 0x000fe2000fffe03f */
[----:B------:R-:W-:Y:S01]  /*23120*/  IMAD.SHL.U32 R81, R0, 0x10, RZ ;  /* 0x0000001000517824 */ /* 0x000fe200078e00ff */
[----:B------:R-:W-:Y:S01]  /*23130*/  UIMAD UR4, UR18, UR12, URZ ;  /* 0x0000000c120472a4 */ /* 0x000fe2000f8e023f */
[----:B0-----:R-:W-:Y:S01]  /*23140*/  @P2 IMAD.HI.U32 R0, R82, R5, RZ ;  /* 0x0000000552002227 */ /* 0x001fe200078e00ff */
[----:B------:R-:W-:Y:S01]  /*23150*/  LOP3.LUT R4, R4, 0x8, R3, 0xe2, !PT ;  /* 0x0000000804047812 */ /* 0x000fe200078ee203 */
[----:B------:R-:W5:Y:S01]  /*23160*/  LD.E.128 R64, desc[UR36][R64.64] ;  /* 0x0000002440407980 */ /* 0x000f62000c101d00 */
[----:B------:R-:W-:Y:S01]  /*23170*/  UIMAD UR4, UR8, UR13, UR4 ;  /* 0x0000000d080472a4 */ /* 0x000fe2000f8e0204 */
[----:B------:R-:W-:Y:S01]  /*23180*/  IMAD.MOV.U32 R3, RZ, RZ, R82 ;  /* 0x000000ffff037224 */ /* 0x000fe200078e0052 */
[----:B------:R-:W-:Y:S01]  /*23190*/  UIMAD.WIDE.U32 UR8, UR8, UR12, UR10 ;  /* 0x0000000c080872a5 */ /* 0x000fe2000f8e000a */
[----:B-1----:R-:W-:Y:S01]  /*231a0*/  @P2 SHF.R.U32.HI R3, RZ, R21, R0 ;  /* 0x00000015ff032219 */ /* 0x002fe20000011600 */
        /* <DEDUP_REMOVED lines=21> */
[----:B0-----:R-:W0:Y:S01]  /*23300*/  FENCE.VIEW.ASYNC.S ;  /* 0x00000000000073c6 */ /* 0x001e220000000000 */
[----:B------:R-:W-:Y:S01]  /*23310*/  IMAD.SHL.U32 R85, R0, 0x20, RZ ;  /* 0x0000002000557824 */ /* 0x000fe200078e00ff */
[----:B------:R-:W-:Y:S01]  /*23320*/  SHF.R.S32.HI R0, RZ, 0x1f, R21 ;  /* 0x0000001fff007819 */ /* 0x000fe20000011415 */
[C---:B------:R-:W-:Y:S01]  /*23330*/  IMAD R81, R3.reuse, UR9, R80 ;  /* 0x0000000903517c24 */ /* 0x040fe2000f8e0250 */
[----:B------:R-:W-:Y:S01]  /*23340*/  UIADD3 UR4, UR46, 0x38820, URZ ;  /* 0x000388202e047890 */ /* 0x000fe2000fffe03f */
[----:B------:R-:W-:Y:S01]  /*23350*/  IMAD.WIDE.U32 R4, R3, UR8, R4 ;  /* 0x0000000803047c25 */ /* 0x000fe2000f8e0004 */
[----:B------:R-:W-:Y:S01]  /*23360*/  ULDC.64 UR8, c[0x0][0xbd8] ;  /* 0x0002f60000087ab9 */ /* 0x000fe20000000a00 */
[----:B------:R-:W-:Y:S01]  /*23370*/  SEL R3, RZ, 0x40, P0 ;  /* 0x00000040ff037807 */ /* 0x000fe20000000000 */
[----:B------:R-:W-:Y:S01]  /*23380*/  UPRMT UR4, URZ, 0x654, UR4 ;  /* 0x000006543f047896 */ /* 0x000fe20008000004 */
[----:B-----5:R-:W-:Y:S01]  /*23390*/  IMAD R88, R6, R83, RZ ;  /* 0x0000005306587224 */ /* 0x020fe200078e02ff */
[----:B------:R-:W-:Y:S01]  /*233a0*/  ISETP.GE.AND P0, PT, R193, UR14, PT ;  /* 0x0000000ec1007c0c */ /* 0x000fe2000bf06270 */
[----:B------:R-:W-:Y:S01]  /*233b0*/  IMAD.U32 R6, RZ, RZ, UR58 ;  /* 0x0000003aff067e24 */ /* 0x000fe2000f8e00ff */
[----:B------:R-:W-:Y:S01]  /*233c0*/  LOP3.LUT R20, R85, 0x20, R20, 0xe2, !PT ;  /* 0x0000002055147812 */ /* 0x000fe200078ee214 */
[----:B------:R-:W-:Y:S01]  /*233d0*/  IMAD.IADD R5, R5, 0x1, R81 ;  /* 0x0000000105057824 */ /* 0x000fe200078e0251 */
[----:B------:R-:W-:Y:S01]  /*233e0*/  BSSY B1, `(.L_x_6423) ;  /* 0x0000030000017945 */ /* 0x000fe20003800000 */
[----:B------:R-:W-:Y:S01]  /*233f0*/  IMAD R0, R0, UR8, RZ ;  /* 0x0000000800007c24 */ /* 0x000fe2000f8e02ff */
[----:B------:R-:W-:Y:S01]  /*23400*/  LOP3.LUT R3, R20, R3, RZ, 0xfc, !PT ;  /* 0x0000000314037212 */ /* 0x000fe200078efcff */
[----:B------:R-:W-:-:S02]  /*23410*/  IMAD R87, R6, 0x40, R195 ;  /* 0x0000004006577824 */ /* 0x000fc400078e02c3 */
[C---:B------:R-:W-:Y:S01]  /*23420*/  IMAD R81, R21.reuse, UR9, R0 ;  /* 0x0000000915517c24 */ /* 0x040fe2000f8e0200 */
[----:B------:R-:W-:Y:S01]  /*23430*/  SEL R0, RZ, 0x80, P0 ;  /* 0x00000080ff007807 */ /* 0x000fe20000000000 */
[----:B------:R-:W-:Y:S01]  /*23440*/  IMAD.WIDE.U32 R4, R21, UR8, R4 ;  /* 0x0000000815047c25 */ /* 0x000fe2000f8e0004 */
[----:B------:R-:W-:Y:S01]  /*23450*/  ISETP.GE.AND P0, PT, R87, R88, PT ;  /* 0x000000585700720c */ /* 0x000fe20003f06270 */
[----:B------:R-:W-:Y:S01]  /*23460*/  ULDC.64 UR8, c[0x0][0xb80] ;  /* 0x0002e00000087ab9 */ /* 0x000fe20000000a00 */
[----:B0-----:R-:W-:Y:S01]  /*23470*/  SYNCS.ARRIVE.TRANS64.RED.A1T0 RZ, [UR4], RZ ;  /* 0x000000ffffff79a7 */ /* 0x001fe20008100404 */
[----:B------:R-:W-:Y:S01]  /*23480*/  IMAD.IADD R5, R5, 0x1, R81 ;  /* 0x0000000105057824 */ /* 0x000fe200078e0251 */
[C---:B------:R-:W-:Y:S02]  /*23490*/  LEA R6, P1, R4.reuse, UR8, 0x1 ;  /* 0x0000000804067c11 */ /* 0x040fe4000f8208ff */
[----:B------:R-:W-:Y:S02]  /*234a0*/  LOP3.LUT R0, R3, R0, RZ, 0xfc, !PT ;  /* 0x0000000003007212 */ /* 0x000fe400078efcff */
        /* <DEDUP_REMOVED lines=35> */
.L_x_6424:
[----:B------:R-:W-:Y:S05]  /*236e0*/  BSYNC B1 ;  /* 0x0000000000017941 */ /* 0x000fea0003800000 */
.L_x_6423:
        /* <DEDUP_REMOVED lines=38> */
.L_x_6420:
        /* <DEDUP_REMOVED lines=30> */
.L_x_6426:
        /* <DEDUP_REMOVED lines=8> */
[----:B------:R-:W-:-:S04]  /*23bb0*/  IMAD.U32 R3, RZ, RZ, UR58 ;  /* 0x0000003aff037e24 */ /* 0x000fc8000f8e00ff */
        /* <DEDUP_REMOVED lines=39> */
.L_x_6428:
[----:B------:R-:W-:Y:S05]  /*23e30*/  BSYNC B1 ;  /* 0x0000000000017941 */ /* 0x000fea0003800000 */
.L_x_6427:
        /* <DEDUP_REMOVED lines=14> */
[----:B------:R-:W-:Y:S01]  /*23f20*/  UIADD3 UR11, UR11, UR9, URZ ;  /* 0x000000090b0b7290 */ /* 0x000fe2000fffe03f */
[----:B------:R-:W-:Y:S01]  /*23f30*/  ISETP.GE.AND P2, PT, R190, UR15, PT ;  /* 0x0000000fbe007c0c */ /* 0x000fe2000bf46270 */
[----:B------:R-:W-:Y:S01]  /*23f40*/  UIMAD UR4, UR13, UR16, URZ ;  /* 0x000000100d0472a4 */ /* 0x000fe2000f8e023f */
[----:B------:R-:W-:Y:S01]  /*23f50*/  LOP3.LUT R4, R4, 0x2, R3, 0xe2, !PT ;  /* 0x0000000204047812 */ /* 0x000fe200078ee203 */
[----:B------:R-:W-:Y:S01]  /*23f60*/  IMAD R3, R206, 0x20, R195 ;  /* 0x00000020ce037824 */ /* 0x000fe200078e02c3 */
[----:B------:R-:W-:Y:S01]  /*23f70*/  UIMAD.WIDE.U32 UR10, UR45, UR16, UR10 ;  /* 0x000000102d0a72a5 */ /* 0x000fe2000f8e000a */
[----:B------:R-:W-:Y:S01]  /*23f80*/  SEL R6, RZ, 0xffffffff, P2 ;  /* 0xffffffffff067807 */ /* 0x000fe20001000000 */
[----:B------:R-:W1:Y:S01]  /*23f90*/  @P0 LDC R9, c[0x0][0xcf0] ;  /* 0x00033c00ff090b82 */ /* 0x000e620000000800 */
[----:B------:R-:W-:Y:S01]  /*23fa0*/  UIMAD UR4, UR45, UR17, UR4 ;  /* 0x000000112d0472a4 */ /* 0x000fe2000f8e0204 */
[----:B------:R-:W-:Y:S01]  /*23fb0*/  IMAD R8, R8, 0x40, R3 ;  /* 0x0000004008087824 */ /* 0x000fe200078e0203 */
[----:B------:R-:W-:Y:S01]  /*23fc0*/  ULDC.64 UR12, c[0x0][0xbf0] ;  /* 0x0002fc00000c7ab9 */ /* 0x000fe20000000a00 */
[----:B------:R-:W-:Y:S01]  /*23fd0*/  ISETP.GE.AND P1, PT, R189, UR15, PT ;  /* 0x0000000fbd007c0c */ /* 0x000fe2000bf26270 */
[----:B------:R-:W-:Y:S01]  /*23fe0*/  UIADD3 UR11, UR11, UR4, URZ ;  /* 0x000000040b0b7290 */ /* 0x000fe2000fffe03f */
[----:B------:R-:W-:Y:S01]  /*23ff0*/  IMAD.SHL.U32 R15, R6, 0x4, RZ ;  /* 0x00000004060f7824 */ /* 0x000fe200078e00ff */
[----:B------:R-:W-:Y:S01]  /*24000*/  UIMAD UR4, UR14, UR12, URZ ;  /* 0x0000000c0e0472a4 */ /* 0x000fe2000f8e023f */
[----:B------:R-:W-:Y:S01]  /*24010*/  SEL R11, RZ, 0xffffffff, P1 ;  /* 0xffffffffff0b7807 */ /* 0x000fe20000800000 */
[----:B------:R-:W-:Y:S01]  /*24020*/  IMAD.MOV.U32 R3, RZ, RZ, R8 ;  /* 0x000000ffff037224 */ /* 0x000fe200078e0008 */
[----:B------:R-:W-:Y:S01]  /*24030*/  ISETP.GE.AND P2, PT, R193, UR15, PT ;  /* 0x0000000fc1007c0c */ /* 0x000fe2000bf46270 */
[----:B------:R-:W-:Y:S01]  /*24040*/  UIMAD UR4, UR8, UR13, UR4 ;  /* 0x0000000d080472a4 */ /* 0x000fe2000f8e0204 */
[----:B------:R-:W-:Y:S01]  /*24050*/  LOP3.LUT R10, R15, 0x4, R4, 0xe2, !PT ;  /* 0x000000040f0a7812 */ /* 0x000fe200078ee204 */
[----:B------:R-:W-:Y:S01]  /*24060*/  UIMAD.WIDE.U32 UR8, UR8, UR12, UR10 ;  /* 0x0000000c080872a5 */ /* 0x000fe2000f8e000a */
[----:B------:R-:W-:Y:S01]  /*24070*/  IMAD.SHL.U32 R11, R11, 0x8, RZ ;  /* 0x000000080b0b7824 */ /* 0x000fe200078e00ff */
[----:B------:R-:W-:Y:S01]  /*24080*/  BSSY B1, `(.L_x_6429) ;  /* 0x000004c000017945 */ /* 0x000fe20003800000 */
[----:B0-----:R-:W-:Y:S01]  /*24090*/  @P0 IMAD.HI.U32 R6, R8, R5, RZ ;  /* 0x0000000508060227 */ /* 0x001fe200078e00ff */
[----:B------:R-:W-:-:S02]  /*240a0*/  UIADD3 UR4, UR9, UR4, URZ ;  /* 0x0000000409047290 */ /* 0x000fc4000fffe03f */
[----:B------:R-:W-:Y:S01]  /*240b0*/  LOP3.LUT R10, R11, 0x8, R10, 0xe2, !PT ;  /* 0x000000080b0a7812 */ /* 0x000fe200078ee20a */
[----:B------:R-:W-:Y:S02]  /*240c0*/  IMAD.U32 R4, RZ, RZ, UR8 ;  /* 0x00000008ff047e24 */ /* 0x000fe4000f8e00ff */
[----:B------:R-:W-:Y:S01]  /*240d0*/  IMAD.U32 R5, RZ, RZ, UR9 ;  /* 0x00000009ff057e24 */ /* 0x000fe2000f8e00ff */
[----:B------:R-:W-:Y:S01]  /*240e0*/  ULDC.64 UR8, c[0x0][0xbe0] ;  /* 0x0002f80000087ab9 */ /* 0x000fe20000000a00 */
        /* <DEDUP_REMOVED lines=17> */
[----:B------:R-:W-:Y:S01]  /*24200*/  IMAD.U32 R6, RZ, RZ, UR58 ;  /* 0x0000003aff067e24 */ /* 0x000fe2000f8e00ff */
[----:B------:R-:W-:Y:S01]  /*24210*/  LOP3.LUT R10, R15, 0x10, R10, 0xe2, !PT ;  /* 0x000000100f0a7812 */ /* 0x000fe200078ee20a */
[----:B------:R-:W-:-:S02]  /*24220*/  IMAD.IADD R5, R5, 0x1, R11 ;  /* 0x0000000105057824 */ /* 0x000fc400078e020b */
[----:B------:R-:W-:Y:S02]  /*24230*/  IMAD R0, R3, UR8, RZ ;  /* 0x0000000803007c24 */ /* 0x000fe4000f8e02ff */
[----:B------:R-:W-:-:S04]  /*24240*/  IMAD.WIDE.U32 R4, R9, UR8, R4 ;  /* 0x0000000809047c25 */ /* 0x000fc8000f8e0004 */
[----:B------:R-:W-:Y:S01]  /*24250*/  IMAD R3, R9, UR9, R0 ;  /* 0x0000000909037c24 */ /* 0x000fe2000f8e0200 */
[----:B------:R-:W-:Y:S01]  /*24260*/  SEL R9, RZ, 0x40, P0 ;  /* 0x00000040ff097807 */ /* 0x000fe20000000000 */
[----:B------:R-:W-:Y:S01]  /*24270*/  IMAD R0, R6, 0x40, R195 ;  /* 0x0000004006007824 */ /* 0x000fe200078e02c3 */
[----:B------:R-:W-:Y:S01]  /*24280*/  ULDC.64 UR8, c[0x0][0xb80] ;  /* 0x0002e00000087ab9 */ /* 0x000fe20000000a00 */
[----:B------:R-:W-:Y:S01]  /*24290*/  IMAD.SHL.U32 R15, R8, 0x20, RZ ;  /* 0x00000020080f7824 */ /* 0x000fe200078e00ff */
[----:B------:R-:W-:Y:S01]  /*242a0*/  LEA R6, P1, R4, UR8, 0x1 ;  /* 0x0000000804067c11 */ /* 0x000fe2000f8208ff */
[----:B------:R-:W-:Y:S01]  /*242b0*/  IMAD.IADD R3, R5, 0x1, R3 ;  /* 0x0000000105037824 */ /* 0x000fe200078e0203 */
[----:B------:R-:W-:Y:S02]  /*242c0*/  ISETP.GE.AND P0, PT, R0, R27, PT ;  /* 0x0000001b0000720c */ /* 0x000fe40003f06270 */
[----:B------:R-:W-:Y:S01]  /*242d0*/  LOP3.LUT R10, R15, 0x20, R10, 0xe2, !PT ;  /* 0x000000200f0a7812 */ /* 0x000fe200078ee20a */
[----:B------:R0:W1:Y:S01]  /*242e0*/  SHFL.IDX PT, R8, R6, RZ, 0x181f ;  /* 0x00181fff06087589 */ /* 0x00006200000e0000 */
[----:B------:R-:W-:-:S02]  /*242f0*/  LEA.HI.X R3, R4, UR9, R3, 0x1, P1 ;  /* 0x0000000904037c11 */ /* 0x000fc400088f0c03 */
        /* <DEDUP_REMOVED lines=36> */
.L_x_6430:
[----:B------:R-:W-:Y:S05]  /*24540*/  BSYNC B1 ;  /* 0x0000000000017941 */ /* 0x000fea0003800000 */
.L_x_6429:
        /* <DEDUP_REMOVED lines=36> */
.L_x_6425:
[----:B------:R-:W-:Y:S05]  /*24790*/  BSYNC B0 ;  /* 0x0000000000007941 */ /* 0x000fea0003800000 */
.L_x_6419:
[----:B------:R-:W-:Y:S02]  /*247a0*/  ULDC UR4, c[0x0][0xd3c] ;  /* 0x00034f0000047ab9 */ /* 0x000fe40000000800 */
[----:B------:R-:W-:-:S06]  /*247b0*/  UISETP.GE.AND UP0, UPT, UR6, UR4, UPT ;  /* 0x000000040600728c */ /* 0x000fcc000bf06270 */
[----:B------:R-:W-:-:S13]  /*247c0*/  PLOP3.LUT P0, PT, PT, PT, UP0, 0x80, 0x0 ;  /* 0x000000000000781c */ /* 0x000fda0003f0f008 */
[----:B------:R-:W-:Y:S05]  /*247d0*/  @!P0 BRA `(.L_x_6431) ;  /* 0xfffffdc400e88947 */ /* 0x000fea000383ffff */
[----:B------:R-:W-:Y:S05]  /*247e0*/  EXIT ;  /* 0x000000000000794d */ /* 0x000fea0003800000 */
.L_x_6290:
        /* <DEDUP_REMOVED lines=16> */
.L_x_6432:
        /* <DEDUP_REMOVED lines=40> */
.L_x_6438:
        /* <DEDUP_REMOVED lines=12> */
.L_x_6437:
[----:B------:R-:W-:Y:S05]  /*24c30*/  BSYNC B0 ;  /* 0x0000000000007941 */ /* 0x000fea0003800000 */
.L_x_6436:
        /* <DEDUP_REMOVED lines=20> */
.L_x_6434:
        /* <DEDUP_REMOVED lines=20> */
.L_x_6439:
[----:B---3--:R-:W-:Y:S01]  /*24ec0*/  IMAD R16, R16, UR5, R11 ;  /* 0x0000000510107c24 */ /* 0x008fe2000f8e020b */
[----:B------:R-:W-:Y:S01]  /*24ed0*/  IABS R2, R4 ;  /* 0x0000000400027213 */ /* 0x000fe20000000000 */
[----:B-12---:R-:W-:-:S03]  /*24ee0*/  IMAD.MOV R9, RZ, RZ, -R3 ;  /* 0x000000ffff097224 */ /* 0x006fc600078e0a03 */
        /* <DEDUP_REMOVED lines=20> */
[----:B------:R-:W-:-:S04]  /*25030*/  IMAD R13, R7, R2, RZ ;  /* 0x00000002070d7224 */ /* 0x000fc800078e02ff */
[----:B------:R-:W-:-:S05]  /*25040*/  IMAD.MOV R6, RZ, RZ, -R13 ;  /* 0x000000ffff067224 */ /* 0x000fca00078e0a0d */
[----:B------:R-:W-:Y:S01]  /*25050*/  VIADDMNMX R15, R6, UR5, R7, PT ;  /* 0x00000005060f7c46 */ /* 0x000fe2000b800107 */
[----:B------:R-:W-:-:S03]  /*25060*/  IMAD.MOV R7, RZ, RZ, -R2 ;  /* 0x000000ffff077224 */ /* 0x000fc600078e0a02 */
[----:B------:R-:W-:Y:S01]  /*25070*/  IABS R8, R15 ;  /* 0x0000000f00087213 */ /* 0x000fe20000000000 */
[----:B------:R-:W-:Y:S01]  /*25080*/  IMAD R4, R4, R7, R11 ;  /* 0x0000000704047224 */ /* 0x000fe200078e020b */
[----:B0-----:R-:W-:Y:S01]  /*25090*/  IABS R10, R15 ;  /* 0x0000000f000a7213 */ /* 0x001fe20000000000 */
[----:B------:R-:W-:Y:S01]  /*250a0*/  IMAD.MOV R18, RZ, RZ, -R15 ;  /* 0x000000ffff127224 */ /* 0x000fe200078e0a0f */
[----:B------:R-:W0:Y:S02]  /*250b0*/  I2F.RP R6, R8 ;  /* 0x0000000800067306 */ /* 0x000e240000209400 */
[----:B------:R-:W-:-:S06]  /*250c0*/  IABS R9, R4 ;  /* 0x0000000400097213 */ /* 0x000fcc0000000000 */
        /* <DEDUP_REMOVED lines=26> */
.L_x_6435:
[----:B------:R-:W-:Y:S01]  /*25270*/  ULDC UR4, c[0x0][0xd3c] ;  /* 0x00034f0000047ab9 */ /* 0x000fe20000000800 */
[----:B------:R-:W-:Y:S02]  /*25280*/  IMAD.MOV.U32 R17, RZ, RZ, RZ ;  /* 0x000000ffff117224 */ /* 0x000fe400078e00ff */
[----:B------:R-:W-:Y:S02]  /*25290*/  IMAD.U32 R16, RZ, RZ, UR6 ;  /* 0x00000006ff107e24 */ /* 0x000fe4000f8e00ff */
[----:B------:R-:W-:Y:S02]  /*252a0*/  IMAD.MOV.U32 R18, RZ, RZ, RZ ;  /* 0x000000ffff127224 */ /* 0x000fe400078e00ff */
[----:B------:R-:W-:-:S07]  /*252b0*/  IMAD.U32 R19, RZ, RZ, UR4 ;  /* 0x00000004ff137e24 */ /* 0x000fce000f8e00ff */
.L_x_6440:
[----:B------:R-:W-:-:S13]  /*252c0*/  ISETP.NE.AND P0, PT, R5, RZ, PT ;  /* 0x000000ff0500720c */ /* 0x000fda0003f05270 */
[----:B------:R-:W0:Y:S01]  /*252d0*/  @!P0 S2R R3, SR_CgaCtaId ;  /* 0x0000000000038919 */ /* 0x000e220000008800 */
[----:B------:R-:W-:-:S04]  /*252e0*/  @!P0 MOV R0, 0x400 ;  /* 0x0000040000008802 */ /* 0x000fc80000000f00 */
[----:B0-----:R-:W-:-:S05]  /*252f0*/  @!P0 LEA R0, R3, R0, 0x18 ;  /* 0x0000000003008211 */ /* 0x001fca00078ec0ff */
[----:B------:R1:W-:Y:S01]  /*25300*/  @!P0 STS.128 [R0+0x388d0], R16 ;  /* 0x0388d01000008388 */ /* 0x0003e20000000c00 */
[----:B------:R-:W-:Y:S06]  /*25310*/  BAR.ARV 0x5, 0x180 ;  /* 0x0146000000007b1d */ /* 0x000fec0000002000 */
.L_x_6433:
        /* <DEDUP_REMOVED lines=34> */
.L_x_6516:
[----:B------:R-:W-:Y:S05]  /*25540*/  YIELD ;  /* 0x0000000000007946 */ /* 0x000fea0003800000 */
[----:B------:R-:W-:Y:S01]  /*25550*/  ULDC.64 UR4, c[0x0][0xb20] ;  /* 0x0002c80000047ab9 */ /* 0x000fe20000000a00 */
[----:B------:R-:W-:Y:S01]  /*25560*/  IMAD.MOV.U32 R32, RZ, RZ, RZ ;  /* 0x000000ffff207224 */ /* 0x000fe200078e00ff */
[----:B------:R-:W-:-:S04]  /*25570*/  ISETP.NE.U32.AND P0, PT, RZ, UR4, PT ;  /* 0x00000004ff007c0c */ /* 0x000fc8000bf05070 */
[----:B------:R-:W-:Y:S01]  /*25580*/  ISETP.NE.AND.EX P0, PT, RZ, UR5, PT, P0 ;  /* 0x00000005ff007c0c */ /* 0x000fe2000bf05300 */
[----:B------:R-:W-:-:S12]  /*25590*/  ULDC.64 UR4, c[0x0][0xb10] ;  /* 0x0002c40000047ab9 */ /* 0x000fd80000000a00 */
[----:B------:R-:W0:Y:S02]  /*255a0*/  @P0 LDC.64 R2, c[0x0][0xb20] ;  /* 0x0002c800ff020b82 */ /* 0x000e240000000a00 */
[----:B0-----:R-:W-:-:S05]  /*255b0*/  @P0 IMAD.WIDE R2, R19, 0x4, R2 ;  /* 0x0000000413020825 */ /* 0x001fca00078e0202 */
[----:B------:R0:W5:Y:S01]  /*255c0*/  @P0 LDG.E R32, desc[UR36][R2.64] ;  /* 0x0000002402200981 */ /* 0x000162000c1e1900 */
[----:B------:R-:W-:Y:S01]  /*255d0*/  ISETP.NE.U32.AND P0, PT, RZ, UR4, PT ;  /* 0x00000004ff007c0c */ /* 0x000fe2000bf05070 */
[----:B------:R-:W-:Y:S01]  /*255e0*/  IMAD.MOV.U32 R36, RZ, RZ, RZ ;  /* 0x000000ffff247224 */ /* 0x000fe200078e00ff */
[----:B------:R-:W-:Y:S02]  /*255f0*/  LOP3.LUT R22, R22, 0xffffffbf, RZ, 0xc0, !PT ;  /* 0xffffffbf16167812 */ /* 0x000fe400078ec0ff */
[----:B------:R-:W-:Y:S01]  /*25600*/  ISETP.NE.AND.EX P1, PT, RZ, UR5, PT, P0 ;  /* 0x00000005ff007c0c */ /* 0x000fe2000bf25300 */
[----:B------:R-:W-:Y:S02]  /*25610*/  ULDC.64 UR4, c[0x0][0xaf8] ;  /* 0x0002be0000047ab9 */ /* 0x000fe40000000a00 */
[----:B------:R-:W-:Y:S01]  /*25620*/  ISETP.NE.U32.AND P0, PT, RZ, UR4, PT ;  /* 0x00000004ff007c0c */ /* 0x000fe2000bf05070 */
[----:B0-----:R-:W0:Y:S03]  /*25630*/  LDC.64 R2, c[0x0][0xaf8] ;  /* 0x0002be00ff027b82 */ /* 0x001e260000000a00 */
[----:B------:R-:W-:Y:S01]  /*25640*/  ISETP.NE.AND.EX P2, PT, RZ, UR5, PT, P0 ;  /* 0x00000005ff007c0c */ /* 0x000fe2000bf45300 */
[----:B------:R-:W-:-:S05]  /*25650*/  ULDC.64 UR4, c[0x0][0x418] ;  /* 0x0001060000047ab9 */ /* 0x000fca0000000a00 */
[----:B-1----:R-:W1:Y:S07]  /*25660*/  @P1 LDC.64 R4, c[0x0][0xb10] ;  /* 0x0002c400ff041b82 */ /* 0x002e6e0000000a00 */
[----:B------:R-:W-:Y:S01]  /*25670*/  @P2 LOP3.LUT R22, R22, 0x40, RZ, 0xfc, !PT ;  /* 0x0000004016162812 */ /* 0x000fe200078efcff */
[----:B0-----:R-:W-:-:S05]  /*25680*/  IMAD.WIDE R2, R19, 0x4, R2 ;  /* 0x0000000413027825 */ /* 0x001fca00078e0202 */
[----:B------:R0:W5:Y:S01]  /*25690*/  @P2 LDG.E R36, desc[UR36][R2.64] ;  /* 0x0000002402242981 */ /* 0x000162000c1e1900 */
[----:B-1----:R-:W-:-:S05]  /*256a0*/  @P1 IMAD.WIDE R4, R19, 0x4, R4 ;  /* 0x0000000413041825 */ /* 0x002fca00078e0204 */
[----:B--2---:R-:W2:Y:S01]  /*256b0*/  @P1 LDG.E R0, desc[UR36][R4.64] ;  /* 0x0000002404001981 */ /* 0x004ea2000c1e1900 */
        /* <DEDUP_REMOVED lines=17> */
.L_x_6442:
        /* <DEDUP_REMOVED lines=8> */
.L_x_6443:
[----:B------:R-:W-:Y:S02]  /*25850*/  ULDC.64 UR4, c[0x0][0xb00] ;  /* 0x0002c00000047ab9 */ /* 0x000fe40000000a00 */
[----:B------:R-:W-:-:S04]  /*25860*/  ISETP.NE.U32.AND P0, PT, RZ, UR4, PT ;  /* 0x00000004ff007c0c */ /* 0x000fc8000bf05070 */
[----:B------:R-:W-:-:S13]  /*25870*/  ISETP.NE.AND.EX P0, PT, RZ, UR5, PT, P0 ;  /* 0x00000005ff007c0c */ /* 0x000fda000bf05300 */
[----:B------:R-:W-:Y:S05]  /*25880*/  @!P0 BRA `(.L_x_6444) ;  /* 0x0000000000148947 */ /* 0x000fea0003800000 */
[----:B0-----:R-:W0:Y:S02]  /*25890*/  LDC.64 R2, c[0x0][0xb00] ;  /* 0x0002c000ff027b82 */ /* 0x001e240000000a00 */
[----:B0-----:R-:W-:-:S05]  /*258a0*/  IMAD.WIDE R2, R19, 0x4, R2 ;  /* 0x0000000413027825 */ /* 0x001fca00078e0202 */
[----:B------:R-:W3:Y:S04]  /*258b0*/  LDG.E R27, desc[UR36][R2.64] ;  /* 0x00000024021b7981 */ /* 0x000ee8000c1e1900 */
[----:B-12---:R-:W3:Y:S02]  /*258c0*/  LDG.E R0, desc[UR36][R2.64+0x4] ;  /* 0x0000042402007981 */ /* 0x006ee4000c1e1900 */
[----:B---3--:R-:W-:-:S07]  /*258d0*/  IMAD.IADD R27, R0, 0x1, -R27 ;  /* 0x00000001001b7824 */ /* 0x008fce00078e0a1b */
.L_x_6444:
[----:B------:R-:W4:Y:S01]  /*258e0*/  LDL R6, [R1+0x414] ;  /* 0x0004140001067983 */ /* 0x000f220000100800 */
[----:B012---:R-:W0:Y:S01]  /*258f0*/  LDC R0, c[0x0][0x448] ;  /* 0x00011200ff007b82 */ /* 0x007e220000000800 */
[----:B------:R-:W-:Y:S01]  /*25900*/  IMAD.SHL.U32 R8, R17, 0x40, RZ ;  /* 0x0000004011087824 */ /* 0x000fe200078e00ff */
[----:B------:R-:W-:Y:S01]  /*25910*/  LOP3.LUT R22, R22, 0xfffff7ff, RZ, 0xc0, !PT ;  /* 0xfffff7ff16167812 */ /* 0x000fe200078ec0ff */
[----:B-----5:R-:W-:-:S03]  /*25920*/  IMAD.IADD R27, R27, 0x1, -R32 ;  /* 0x000000011b1b7824 */ /* 0x020fc600078e0a20 */
[----:B------:R1:W-:Y:S02]  /*25930*/  STL [R1+0x410], R8 ;  /* 0x0004100801007387 */ /* 0x0003e40000100800 */
[----:B---3--:R-:W2:Y:S01]  /*25940*/  LDC.64 R2, c[0x0][0xad8] ;  /* 0x0002b600ff027b82 */ /* 0x008ea20000000a00 */
[----:B0-----:R-:W-:Y:S01]  /*25950*/  ISETP.NE.AND P2, PT, R0, 0x1, PT ;  /* 0x000000010000780c */ /* 0x001fe20003f45270 */
[----:B------:R-:W-:Y:S01]  /*25960*/  VIADD R0, R8, 0x3f ;  /* 0x0000003f08007836 */ /* 0x000fe20000000000 */
[----:B--2---:R-:W-:-:S11]  /*25970*/  ISETP.GE.AND P1, PT, R3, 0x1, PT ;  /* 0x000000010300780c */ /* 0x004fd60003f26270 */
[----:B------:R-:W0:Y:S01]  /*25980*/  @P2 LDC R5, c[0x0][0x44c] ;  /* 0x00011300ff052b82 */ /* 0x000e220000000800 */
[----:B------:R-:W-:-:S07]  /*25990*/  @P2 LOP3.LUT R22, R22, 0x800, RZ, 0xfc, !PT ;  /* 0x0000080016162812 */ /* 0x000fce00078efcff */
[----:B------:R-:W2:Y:S01]  /*259a0*/  @P2 LDC R7, c[0x0][0x450] ;  /* 0x00011400ff072b82 */ /* 0x000ea20000000800 */
[----:B0-----:R-:W-:-:S05]  /*259b0*/  @P2 IMAD.HI.U32 R4, R0, R5, RZ ;  /* 0x0000000500042227 */ /* 0x001fca00078e00ff */
[----:B--2---:R-:W-:Y:S02]  /*259c0*/  @P2 SHF.R.U32.HI R0, RZ, R7, R4 ;  /* 0x00000007ff002219 */ /* 0x004fe40000011604 */
[----:B----4-:R-:W-:-:S05]  /*259d0*/  IADD3 R5, R27, 0x1, -R6 ;  /* 0x000000011b057810 */ /* 0x010fca0007ffe806 */
        /* <DEDUP_REMOVED lines=14> */
.L_x_6447:
[----:B------:R-:W-:-:S13]  /*25ac0*/  ISETP.NE.AND P0, PT, R3, 0x1, PT ;  /* 0x000000010300780c */ /* 0x000fda0003f05270 */
[----:B------:R-:W0:Y:S02]  /*25ad0*/  @P0 LDC.64 R4, c[0x0][0xae0] ;  /* 0x0002b800ff040b82 */ /* 0x000e240000000a00 */
[----:B0-----:R-:W-:-:S05]  /*25ae0*/  @P0 IMAD.HI.U32 R4, R0, R4, RZ ;  /* 0x0000000400040227 */ /* 0x001fca00078e00ff */
[----:B------:R-:W-:-:S07]  /*25af0*/  @P0 SHF.R.U32.HI R0, RZ, R5, R4 ;  /* 0x00000005ff000219 */ /* 0x000fce0000011604 */
.L_x_6448:
[----:B------:R-:W-:Y:S05]  /*25b00*/  BSYNC B0 ;  /* 0x0000000000007941 */ /* 0x000fea0003800000 */
.L_x_6446:
[----:B------:R-:W-:-:S05]  /*25b10*/  IMAD R5, R0, R3, R3 ;  /* 0x0000000300057224 */ /* 0x000fca00078e0203 */
[----:B------:R-:W-:-:S07]  /*25b20*/  VIMNMX R2, R2, R5, PT ;  /* 0x0000000502027248 */ /* 0x000fce0003fe0100 */
.L_x_6445:
        /* <DEDUP_REMOVED lines=29> */
.L_x_6451:
[----:B------:R-:W-:-:S13]  /*25d00*/  ISETP.NE.AND P0, PT, R3, 0x1, PT ;  /* 0x000000010300780c */ /* 0x000fda0003f05270 */
[----:B------:R-:W1:Y:S02]  /*25d10*/  @P0 LDC.64 R4, c[0x0][0xae0] ;  /* 0x0002b800ff040b82 */ /* 0x000e640000000a00 */
[----:B-1----:R-:W-:-:S05]  /*25d20*/  @P0 IMAD.HI.U32 R4, R2, R4, RZ ;  /* 0x0000000402040227 */ /* 0x002fca00078e00ff */
[----:B------:R-:W-:-:S07]  /*25d30*/  @P0 SHF.R.U32.HI R2, RZ, R5, R4 ;  /* 0x00000005ff020219 */ /* 0x000fce0000011604 */
.L_x_6452:
[----:B------:R-:W-:Y:S05]  /*25d40*/  BSYNC B0 ;  /* 0x0000000000007941 */ /* 0x000fea0003800000 */
.L_x_6450:
[----:B------:R-:W-:-:S05]  /*25d50*/  IMAD R3, R2, R3, RZ ;  /* 0x0000000302037224 */ /* 0x000fca00078e02ff */
[----:B------:R-:W-:-:S07]  /*25d60*/  VIMNMX R0, R0, R3, !PT ;  /* 0x0000000300007248 */ /* 0x000fce0007fe0100 */
.L_x_6449:
        /* <DEDUP_REMOVED lines=24> */
.L_x_6454:
        /* <DEDUP_REMOVED lines=20> */
.L_x_6457:
[----:B------:R-:W-:Y:S05]  /*26030*/  BSYNC B6 ;  /* 0x0000000000067941 */ /* 0x000fea0003800000 */
.L_x_6456:
        /* <DEDUP_REMOVED lines=20> */
.L_x_6460:
        /* <DEDUP_REMOVED lines=15> */
.L_x_6459:
[----:B------:R-:W-:Y:S05]  /*26270*/  BSYNC B6 ;  /* 0x0000000000067941 */ /* 0x000fea0003800000 */
.L_x_6458:
[----:B------:R-:W-:Y:S01]  /*26280*/  ULDC.64 UR4, c[0x0][0xaf0] ;  /* 0x0002bc0000047ab9 */ /* 0x000fe20000000a00 */
[----:B------:R-:W1:Y:S01]  /*26290*/  S2R R17, SR_TID.X ;  /* 0x0000000000117919 */ /* 0x000e620000002100 */
[----:B------:R-:W-:Y:S01]  /*262a0*/  ISETP.NE.U32.AND P0, PT, RZ, UR4, PT ;  /* 0x00000004ff007c0c */ /* 0x000fe2000bf05070 */
[----:B------:R-:W-:Y:S01]  /*262b0*/  IMAD.MOV.U32 R29, RZ, RZ, R19 ;  /* 0x000000ffff1d7224 */ /* 0x000fe200078e0013 */
[----:B------:R-:W-:Y:S01]  /*262c0*/  ULDC UR4, c[0x0][0x320] ;  /* 0x0000c80000047ab9 */ /* 0x000fe20000000800 */
[----:B------:R-:W2:Y:S01]  /*262d0*/  S2R R28, SR_TID.X ;  /* 0x00000000001c7919 */ /* 0x000ea20000002100 */
[----:B------:R-:W-:Y:S01]  /*262e0*/  ISETP.NE.AND.EX P0, PT, RZ, UR5, PT, P0 ;  /* 0x00000005ff007c0c */ /* 0x000fe2000bf05300 */
[----:B------:R-:W3:-:S12]  /*262f0*/  LDC R10, c[0x0][0x430] ;  /* 0x00010c00ff0a7b82 */ /* 0x000ed80000000800 */
[----:B------:R-:W4:Y:S01]  /*26300*/  @P0 LDC.64 R2, c[0x0][0xaf0] ;  /* 0x0002bc00ff020b82 */ /* 0x000f220000000a00 */
[----:B-1----:R-:W-:-:S05]  /*26310*/  IMAD.SHL.U32 R17, R17, 0x8, RZ ;  /* 0x0000000811117824 */ /* 0x002fca00078e00ff */
[----:B------:R-:W-:-:S04]  /*26320*/  LOP3.LUT R17, R17, 0x38, RZ, 0xc0, !PT ;  /* 0x0000003811117812 */ /* 0x000fc800078ec0ff */
[----:B------:R-:W-:Y:S01]  /*26330*/  LOP3.LUT R31, R17, 0x180, RZ, 0xfc, !PT ;  /* 0x00000180111f7812 */ /* 0x000fe200078efcff */
[----:B----4-:R-:W-:Y:S01]  /*26340*/  @P0 IMAD.WIDE R2, R19, 0x4, R2 ;  /* 0x0000000413020825 */ /* 0x010fe200078e0202 */
[C---:B------:R-:W-:Y:S02]  /*26350*/  LOP3.LUT R20, R17.reuse, 0x40, RZ, 0xfc, !PT ;  /* 0x0000004011147812 */ /* 0x040fe400078efcff */
[----:B------:R-:W-:Y:S02]  /*26360*/  LOP3.LUT R17, R17, 0x1c0, RZ, 0xfc, !PT ;  /* 0x000001c011117812 */ /* 0x000fe400078efcff */
[----:B------:R1:W5:Y:S01]  /*26370*/  @P0 LDG.E R29, desc[UR36][R2.64] ;  /* 0x00000024021d0981 */ /* 0x000362000c1e1900 */
[----:B--2---:R-:W-:Y:S01]  /*26380*/  IMAD.SHL.U32 R21, R28, 0x8, RZ ;  /* 0x000000081c157824 */ /* 0x004fe200078e00ff */
[----:B------:R-:W-:Y:S01]  /*26390*/  ISETP.GE.AND P0, PT, R17, UR4, PT ;  /* 0x0000000411007c0c */ /* 0x000fe2000bf06270 */
[----:B------:R-:W-:Y:S01]  /*263a0*/  UMOV UR5, 0xffffffff ;  /* 0xffffffff00057882 */ /* 0x000fe20000000000 */
[----:B------:R-:W2:Y:S01]  /*263b0*/  S2R R17, SR_TID.X ;  /* 0x0000000000117919 */ /* 0x000ea20000002100 */
[----:B------:R-:W-:-:S02]  /*263c0*/  ISETP.GE.AND P3, PT, R20, UR4, PT ;  /* 0x0000000414007c0c */ /* 0x000fc4000bf66270 */
[----:B------:R-:W-:Y:S01]  /*263d0*/  LOP3.LUT R21, R21, 0x38, RZ, 0xc0, !PT ;  /* 0x0000003815157812 */ /* 0x000fe200078ec0ff */
[----:B------:R-:W4:Y:S01]  /*263e0*/  S2R R20, SR_TID.X ;  /* 0x0000000000147919 */ /* 0x000f220000002100 */
[----:B------:R-:W-:Y:S02]  /*263f0*/  ISETP.GE.AND P1, PT, R31, UR4, PT ;  /* 0x000000041f007c0c */ /* 0x000fe4000bf26270 */
[----:B------:R-:W-:Y:S02]  /*26400*/  ISETP.GE.AND P2, PT, R21, UR4, PT ;  /* 0x0000000415007c0c */ /* 0x000fe4000bf46270 */
[----:B------:R-:W-:Y:S02]  /*26410*/  LOP3.LUT R22, R22, 0xfffffdff, RZ, 0xc0, !PT ;  /* 0xfffffdff16167812 */ /* 0x000fe400078ec0ff */
[----:B------:R-:W-:Y:S02]  /*26420*/  LEA R0, R30, 0xffffffc0, 0x6 ;  /* 0xffffffc01e007811 */ /* 0x000fe400078e30ff */
[----:B------:R-:W-:-:S02]  /*26430*/  SEL R6, RZ, 0x40, P1 ;  /* 0x00000040ff067807 */ /* 0x000fc40000800000 */
[----:B------:R-:W-:Y:S02]  /*26440*/  @P3 LOP3.LUT R22, R22, 0x200, RZ, 0xfc, !PT ;  /* 0x0000020016163812 */ /* 0x000fe400078efcff */
[----:B0-----:R-:W-:Y:S02]  /*26450*/  SEL R30, RZ, 0x80, P0 ;  /* 0x00000080ff1e7807 */ /* 0x001fe40000000000 */
[----:B------:R-:W-:-:S04]  /*26460*/  LOP3.LUT R22, R22, 0xfffffbff, RZ, 0xc0, !PT ;  /* 0xfffffbff16167812 */ /* 0x000fc800078ec0ff */
[----:B------:R-:W-:-:S04]  /*26470*/  @P2 LOP3.LUT R22, R22, 0x400, RZ, 0xfc, !PT ;  /* 0x0000040016162812 */ /* 0x000fc800078efcff */
[----:B------:R-:W-:Y:S01]  /*26480*/  LOP3.LUT R22, R22, 0xffffffdf, RZ, 0xc0, !PT ;  /* 0xffffffdf16167812 */ /* 0x000fe200078ec0ff */
[----:B--2---:R-:W-:-:S05]  /*26490*/  IMAD.SHL.U32 R17, R17, 0x8, RZ ;  /* 0x0000000811117824 */ /* 0x004fca00078e00ff */
[----:B------:R-:W-:-:S04]  /*264a0*/  LOP3.LUT R17, R17, 0x38, RZ, 0xc0, !PT ;  /* 0x0000003811117812 */ /* 0x000fc800078ec0ff */
[----:B------:R-:W-:Y:S01]  /*264b0*/  LOP3.LUT R31, R17, 0x80, RZ, 0xfc, !PT ;  /* 0x00000080111f7812 */ /* 0x000fe200078efcff */
[C---:B------:R-:W-:Y:S01]  /*264c0*/  IMAD.SHL.U32 R17, R28.reuse, 0x8, RZ ;  /* 0x000000081c117824 */ /* 0x040fe200078e00ff */
[----:B------:R-:W-:Y:S02]  /*264d0*/  LOP3.LUT R28, R28, 0x7f, RZ, 0xc0, !PT ;  /* 0x0000007f1c1c7812 */ /* 0x000fe400078ec0ff */
[----:B------:R-:W-:Y:S02]  /*264e0*/  ISETP.GE.AND P5, PT, R31, UR4, PT ;  /* 0x000000041f007c0c */ /* 0x000fe4000bfa6270 */
[----:B------:R-:W-:Y:S02]  /*264f0*/  LOP3.LUT R17, R17, 0x38, RZ, 0xc0, !PT ;  /* 0x0000003811117812 */ /* 0x000fe400078ec0ff */
[----:B------:R-:W-:Y:S02]  /*26500*/  SHF.R.U32.HI R31, RZ, 0x3, R28 ;  /* 0x00000003ff1f7819 */ /* 0x000fe4000001161c */
[----:B------:R-:W-:Y:S01]  /*26510*/  LOP3.LUT R28, R17, 0xc0, RZ, 0xfc, !PT ;  /* 0x000000c0111c7812 */ /* 0x000fe200078efcff */
[----:B----4-:R-:W-:-:S03]  /*26520*/  IMAD.SHL.U32 R17, R20, 0x10, RZ ;  /* 0x0000001014117824 */ /* 0x010fc600078e00ff */
[----:B------:R-:W-:Y:S02]  /*26530*/  ISETP.GE.AND P4, PT, R28, UR4, PT ;  /* 0x000000041c007c0c */ /* 0x000fe4000bf86270 */
[C---:B------:R-:W-:Y:S02]  /*26540*/  LOP3.LUT R28, R21.reuse, 0x100, RZ, 0xfc, !PT ;  /* 0x00000100151c7812 */ /* 0x040fe400078efcff */
[----:B------:R-:W-:Y:S02]  /*26550*/  LOP3.LUT R21, R21, 0x140, RZ, 0xfc, !PT ;  /* 0x0000014015157812 */ /* 0x000fe400078efcff */
[----:B------:R-:W-:Y:S02]  /*26560*/  @P5 LOP3.LUT R22, R22, 0x20, RZ, 0xfc, !PT ;  /* 0x0000002016165812 */ /* 0x000fe400078efcff */
[----:B------:R-:W-:Y:S02]  /*26570*/  ISETP.GE.AND P2, PT, R21, UR4, PT ;  /* 0x0000000415007c0c */ /* 0x000fe4000bf46270 */
[----:B------:R-:W-:-:S02]  /*26580*/  LOP3.LUT R22, R22, 0xffffffef, RZ, 0xc0, !PT ;  /* 0xffffffef16167812 */ /* 0x000fc400078ec0ff */
[----:B------:R-:W-:Y:S02]  /*26590*/  ISETP.GE.AND P3, PT, R28, UR4, PT ;  /* 0x000000041c007c0c */ /* 0x000fe4000bf66270 */
[----:B------:R-:W-:Y:S02]  /*265a0*/  @P4 LOP3.LUT R22, R22, 0x10, RZ, 0xfc, !PT ;  /* 0x0000001016164812 */ /* 0x000fe400078efcff */
[----:B------:R-:W-:Y:S02]  /*265b0*/  LOP3.LUT R17, R31, 0x70, R17, 0xf8, !PT ;  /* 0x000000701f117812 */ /* 0x000fe400078ef811 */
[----:B------:R-:W-:-:S03]  /*265c0*/  LOP3.LUT R22, R22, 0xfffffffb, RZ, 0xc0, !PT ;  /* 0xfffffffb16167812 */ /* 0x000fc600078ec0ff */
[----:B------:R-:W-:Y:S01]  /*265d0*/  IMAD.IADD R7, R17, 0x1, R0 ;  /* 0x0000000111077824 */ /* 0x000fe200078e0200 */
[----:B------:R-:W-:-:S04]  /*265e0*/  @P2 LOP3.LUT R22, R22, 0x4, RZ, 0xfc, !PT ;  /* 0x0000000416162812 */ /* 0x000fc800078efcff */
[----:B------:R-:W-:-:S04]  /*265f0*/  LOP3.LUT R22, R22, 0xfffffff7, RZ, 0xc0, !PT ;  /* 0xfffffff716167812 */ /* 0x000fc800078ec0ff */
[----:B------:R-:W-:Y:S01]  /*26600*/  @P3 LOP3.LUT R22, R22, 0x8, RZ, 0xfc, !PT ;  /* 0x0000000816163812 */ /* 0x000fe200078efcff */
[----:B-1-3--:R-:W-:Y:S06]  /*26610*/  BRA.DIV UR5, `(.L_x_6461) ;  /* 0x0000004e05ac7947 */ /* 0x00afec000b800000 */
.L_x_6534:
        /* <DEDUP_REMOVED lines=44> */
[----:B------:R-:W-:Y:S01]  /*268e0*/  IMAD R2, R10, R2, R7 ;  /* 0x000000020a027224 */ /* 0x000fe200078e0207 */
[----:B------:R0:W-:Y:S04]  /*268f0*/  STL [R1+0x438], R6 ;  /* 0x0004380601007387 */ /* 0x0001e80000100800 */
[----:B------:R0:W-:Y:S05]  /*26900*/  STL [R1+0x418], R2 ;  /* 0x0004180201007387 */ /* 0x0001ea0000100800 */
[----:B------:R-:W-:-:S04]  /*26910*/  @P0 LOP3.LUT R22, R22, 0x1000, RZ, 0xfc, !PT ;  /* 0x0000100016160812 */ /* 0x000fc800078efcff */
[----:B------:R-:W-:-:S04]  /*26920*/  LOP3.LUT R22, R22, 0xfffffffe, RZ, 0xc0, !PT ;  /* 0xfffffffe16167812 */ /* 0x000fc800078ec0ff */
[----:B------:R-:W-:Y:S01]  /*26930*/  @P1 LOP3.LUT R22, R22, 0x1, RZ, 0xfc, !PT ;  /* 0x0000000116161812 */ /* 0x000fe200078efcff */
[----:B0-----:R-:W-:Y:S06]  /*26940*/  @!P0 BRA `(.L_x_6462) ;  /* 0x0000000000048947 */ /* 0x001fec0003800000 */
[----:B------:R-:W-:Y:S01]  /*26950*/  BPT.TRAP 0x1 ;  /* 0x000000040000795c */ /* 0x000fe20000300000 */
.L_x_6462:
        /* <DEDUP_REMOVED lines=9> */
.L_x_6535:
[----:B------:R-:W-:Y:S05]  /*269f0*/  BSYNC B0 ;  /* 0x0000000000007941 */ /* 0x000fea0003800000 */
.L_x_6463:
[----:B------:R-:W0:Y:S01]  /*26a00*/  LDL R2, [R1+0x418] ;  /* 0x0004180001027983 */ /* 0x000e220000100800 */
[----:B------:R-:W-:Y:S01]  /*26a10*/  ULDC.64 UR4, c[0x0][0x300] ;  /* 0x0000c00000047ab9 */ /* 0x000fe20000000a00 */
[----:B-----5:R-:W-:Y:S02]  /*26a20*/  SHF.R.S32.HI R4, RZ, 0x1f, R37 ;  /* 0x0000001fff047819 */ /* 0x020fe40000011425 */
[----:B------:R-:W-:-:S03]  /*26a30*/  LOP3.LUT R22, R22, 0xfffffffd, RZ, 0xc0, !PT ;  /* 0xfffffffd16167812 */ /* 0x000fc600078ec0ff */
[----:B------:R-:W-:Y:S01]  /*26a40*/  STL [R1+0x430], R4 ;  /* 0x0004300401007387 */ /* 0x000fe20000100800 */
[----:B0-----:R-:W-:-:S05]  /*26a50*/  SHF.R.S32.HI R0, RZ, 0x1f, R2 ;  /* 0x0000001fff007819 */ /* 0x001fca0000011402 */
[----:B------:R0:W-:Y:S02]  /*26a60*/  STL [R1+0x42c], R0 ;  /* 0x00042c0001007387 */ /* 0x0001e40000100800 */
[----:B0-----:R-:W-:-:S04]  /*26a70*/  IMAD R0, R0, UR4, RZ ;  /* 0x0000000400007c24 */ /* 0x001fc8000f8e02ff */
[C---:B------:R-:W-:Y:S02]  /*26a80*/  IMAD R0, R2.reuse, UR5, R0 ;  /* 0x0000000502007c24 */ /* 0x040fe4000f8e0200 */
[----:B------:R-:W-:Y:S01]  /*26a90*/  IMAD.WIDE.U32 R2, R2, UR4, RZ ;  /* 0x0000000402027c25 */ /* 0x000fe2000f8e00ff */
[----:B------:R-:W-:-:S03]  /*26aa0*/  ULDC.64 UR4, c[0x0][0x310] ;  /* 0x0000c40000047ab9 */ /* 0x000fc60000000a00 */
[----:B------:R-:W-:Y:S02]  /*26ab0*/  IMAD.IADD R3, R3, 0x1, R0 ;  /* 0x0000000103037824 */ /* 0x000fe400078e0200 */
[----:B------:R-:W-:Y:S02]  /*26ac0*/  IMAD R0, R4, UR4, RZ ;  /* 0x0000000404007c24 */ /* 0x000fe4000f8e02ff */
[----:B------:R-:W0:Y:S01]  /*26ad0*/  S2R R4, SR_TID.X ;  /* 0x0000000000047919 */ /* 0x000e220000002100 */
        /* <DEDUP_REMOVED lines=52> */
.L_x_6545:
        /* <DEDUP_REMOVED lines=10> */
.L_x_6466:
        /* <DEDUP_REMOVED lines=11> */
.L_x_6467:
[----:B------:R-:W-:Y:S01]  /*26f70*/  VIADD R0, R23, 0x20400 ;  /* 0x0002040017007836 */ /* 0x000fe20000000000 */
[----:B------:R-:W-:Y:S01]  /*26f80*/  LOP3.LUT P1, RZ, R22, 0x40, RZ, 0xc0, !PT ;  /* 0x0000004016ff7812 */ /* 0x000fe2000782c0ff */
[----:B------:R1:W-:-:S12]  /*26f90*/  SYNCS.ARRIVE.TRANS64.A1T0 RZ, [R17+URZ+0x38830], RZ ;  /* 0x038830ff11ff79a7 */ /* 0x0003d8000810003f */
[----:B------:R-:W-:Y:S05]  /*26fa0*/  WARPSYNC.ALL ;  /* 0x0000000000007948 */ /* 0x000fea0003800000 */
[----:B------:R-:W-:Y:S01]  /*26fb0*/  BAR.SYNC.DEFER_BLOCKING 0x8, 0x100 ;  /* 0x0204000000007b1d */ /* 0x000fe20000010000 */
[----:B------:R-:W-:Y:S02]  /*26fc0*/  LOP3.LUT P0, RZ, R0, 0x3ff, RZ, 0xc0, !PT ;  /* 0x000003ff00ff7812 */ /* 0x000fe4000780c0ff */
[----:B------:R-:W-:-:S03]  /*26fd0*/  SHF.R.S32.HI R0, RZ, 0x1f, R19 ;  /* 0x0000001fff007819 */ /* 0x000fc60000011413 */
[----:B------:R-:W-:Y:S01]  /*26fe0*/  BSSY B6, `(.L_x_6468) ;  /* 0x0000018000067945 */ /* 0x000fe20003800000 */
[----:B------:R-:W-:Y:S02]  /*26ff0*/  SEL R31, R0, RZ, !P1 ;  /* 0x000000ff001f7207 */ /* 0x000fe40004800000 */
[----:B------:R-:W-:-:S03]  /*27000*/  SEL R0, R19, RZ, !P1 ;  /* 0x000000ff13007207 */ /* 0x000fc60004800000 */
[----:B------:R-:W-:Y:S04]  /*27010*/  STL [R1+0x428], R31 ;  /* 0x0004281f01007387 */ /* 0x000fe80000100800 */
[----:B------:R2:W-:Y:S02]  /*27020*/  STL [R1+0x41c], R0 ;  /* 0x00041c0001007387 */ /* 0x0005e40000100800 */
[----:B--2---:R-:W-:-:S05]  /*27030*/  SHF.R.S32.HI R0, RZ, 0x1f, R36 ;  /* 0x0000001fff007819 */ /* 0x004fca0000011424 */
[----:B------:R2:W-:Y:S01]  /*27040*/  STL [R1+0x420], R0 ;  /* 0x0004200001007387 */ /* 0x0005e20000100800 */
        /* <DEDUP_REMOVED lines=16> */
[----:B012---:R-:W-:Y:S05]  /*27150*/  CALL.ABS.NOINC R2 ;  /* 0x0000000002007343 */ /* 0x007fea0003c00000 */
.L_x_6469:
[----:B------:R-:W-:Y:S05]  /*27160*/  BSYNC B6 ;  /* 0x0000000000067941 */ /* 0x000fea0003800000 */
.L_x_6468:
[----:B------:R-:W3:Y:S01]  /*27170*/  LDL R20, [R1+0x420] ;  /* 0x0004200001147983 */ /* 0x000ee20000100800 */
[----:B------:R-:W-:Y:S01]  /*27180*/  IMAD.MOV.U32 R5, RZ, RZ, R31 ;  /* 0x000000ffff057224 */ /* 0x000fe200078e001f */
[----:B------:R-:W-:Y:S02]  /*27190*/  ULDC.64 UR4, c[0x0][0x298] ;  /* 0x0000a60000047ab9 */ /* 0x000fe40000000a00 */
[----:B------:R-:W4:Y:S01]  /*271a0*/  LDL R21, [R1+0x41c] ;  /* 0x00041c0001157983 */ /* 0x000f220000100800 */
[----:B0-----:R-:W0:Y:S01]  /*271b0*/  S2R R2, SR_TID.X ;  /* 0x0000000000027919 */ /* 0x001e220000002100 */
[----:B------:R-:W1:Y:S01]  /*271c0*/  S2R R31, SR_TID.X ;  /* 0x00000000001f7919 */ /* 0x000e620000002100 */
[----:B0-----:R-:W-:-:S04]  /*271d0*/  LOP3.LUT R2, R2, 0x7f, RZ, 0xc0, !PT ;  /* 0x0000007f02027812 */ /* 0x001fc800078ec0ff */
[----:B--2---:R-:W-:Y:S02]  /*271e0*/  SHF.R.U32.HI R0, RZ, 0x3, R2 ;  /* 0x00000003ff007819 */ /* 0x004fe40000011602 */
[----:B------:R-:W0:Y:S01]  /*271f0*/  LDC R2, c[0x0][0x448] ;  /* 0x00011200ff027b82 */ /* 0x000e220000000800 */
[----:B---3--:R-:W-:Y:S02]  /*27200*/  IMAD.MOV.U32 R4, RZ, RZ, R20 ;  /* 0x000000ffff047224 */ /* 0x008fe400078e0014 */
[----:B------:R-:W2:Y:S01]  /*27210*/  LDL R20, [R1+0x410] ;  /* 0x0004100001147983 */ /* 0x000ea20000100800 */
[----:B0-----:R-:W-:Y:S01]  /*27220*/  ISETP.NE.AND P6, PT, R2, 0x1, PT ;  /* 0x000000010200780c */ /* 0x001fe20003fc5270 */
[----:B-1----:R-:W-:-:S12]  /*27230*/  IMAD.SHL.U32 R31, R31, 0x10, RZ ;  /* 0x000000101f1f7824 */ /* 0x002fd800078e00ff */
[----:B------:R-:W0:Y:S08]  /*27240*/  @P6 LDC R3, c[0x0][0x44c] ;  /* 0x00011300ff036b82 */ /* 0x000e300000000800 */
[----:B------:R-:W1:Y:S01]  /*27250*/  @P6 LDC R2, c[0x0][0x450] ;  /* 0x00011400ff026b82 */ /* 0x000e620000000800 */
[----:B------:R-:W-:Y:S01]  /*27260*/  LOP3.LUT R31, R0, 0x70, R31, 0xf8, !PT ;  /* 0x00000070001f7812 */ /* 0x000fe200078ef81f */
[----:B------:R-:W-:-:S04]  /*27270*/  IMAD R4, R4, UR4, RZ ;  /* 0x0000000404047c24 */ /* 0x000fc8000f8e02ff */
[----:B------:R-:W-:Y:S02]  /*27280*/  IMAD R4, R36, UR5, R4 ;  /* 0x0000000524047c24 */ /* 0x000fe4000f8e0204 */
[----:B--2---:R-:W-:-:S04]  /*27290*/  IMAD.IADD R31, R31, 0x1, R20 ;  /* 0x000000011f1f7824 */ /* 0x004fc800078e0214 */
[----:B0-----:R-:W-:-:S04]  /*272a0*/  @P6 IMAD.HI.U32 R3, R31, R3, RZ ;  /* 0x000000031f036227 */ /* 0x001fc800078e00ff */
[----:B------:R-:W-:Y:S01]  /*272b0*/  IMAD.MOV.U32 R0, RZ, RZ, R31 ;  /* 0x000000ffff007224 */ /* 0x000fe200078e001f */
[----:B-1----:R-:W-:Y:S01]  /*272c0*/  @P6 SHF.R.U32.HI R0, RZ, R2, R3 ;  /* 0x00000002ff006219 */ /* 0x002fe20000011603 */
        /* <DEDUP_REMOVED lines=9> */
[C---:B----4-:R-:W-:Y:S01]  /*27360*/  IMAD.WIDE.U32 R2, R21.reuse, UR4, R2 ;  /* 0x0000000415027c25 */ /* 0x050fe2000f8e0002 */
[----:B------:R-:W0:Y:S03]  /*27370*/  LDC R5, c[0x0][0x448] ;  /* 0x00011200ff057b82 */ /* 0x000e260000000800 */
[----:B------:R-:W-:Y:S01]  /*27380*/  IMAD R4, R21, UR5, R4 ;  /* 0x0000000515047c24 */ /* 0x000fe2000f8e0204 */
[----:B------:R-:W1:Y:S01]  /*27390*/  S2R R6, SR_TID.X ;  /* 0x0000000000067919 */ /* 0x000e620000002100 */
[----:B------:R-:W-:Y:S01]  /*273a0*/  ULDC.64 UR4, c[0x0][0x2d0] ;  /* 0x0000b40000047ab9 */ /* 0x000fe20000000a00 */
[----:B------:R2:W5:Y:S01]  /*273b0*/  LDL R21, [R1+0x414] ;  /* 0x0004140001157983 */ /* 0x0005620000100800 */
[----:B------:R-:W-:Y:S01]  /*273c0*/  IMAD.IADD R3, R3, 0x1, R4 ;  /* 0x0000000103037824 */ /* 0x000fe200078e0204 */
[----:B------:R-:W-:-:S05]  /*273d0*/  SHF.R.S32.HI R4, RZ, 0x1f, R0 ;  /* 0x0000001fff047819 */ /* 0x000fca0000011400 */
[----:B------:R-:W-:Y:S02]  /*273e0*/  IMAD R4, R4, UR4, RZ ;  /* 0x0000000404047c24 */ /* 0x000fe4000f8e02ff */
[----:B------:R-:W-:-:S04]  /*273f0*/  IMAD.WIDE.U32 R2, R0, UR4, R2 ;  /* 0x0000000400027c25 */ /* 0x000fc8000f8e0002 */
[----:B------:R-:W-:Y:S01]  /*27400*/  IMAD R4, R0, UR5, R4 ;  /* 0x0000000500047c24 */ /* 0x000fe2000f8e0204 */
[----:B------:R-:W-:Y:S01]  /*27410*/  ULDC.64 UR4, c[0x0][0x2c8] ;  /* 0x0000b20000047ab9 */ /* 0x000fe20000000a00 */
[----:B------:R-:W-:-:S04]  /*27420*/  IMAD.MOV R0, RZ, RZ, -R0 ;  /* 0x000000ffff007224 */ /* 0x000fc800078e0a00 */
[----:B0-----:R-:W-:Y:S02]  /*27430*/  IMAD R0, R5, R0, R31 ;  /* 0x0000000005007224 */ /* 0x001fe400078e021f */
[----:B------:R-:W-:-:S03]  /*27440*/  IMAD.IADD R3, R3, 0x1, R4 ;  /* 0x0000000103037824 */ /* 0x000fc600078e0204 */
[----:B------:R-:W-:Y:S01]  /*27450*/  SHF.R.S32.HI R4, RZ, 0x1f, R0 ;  /* 0x0000001fff047819 */ /* 0x000fe20000011400 */
[----:B------:R-:W-:-:S04]  /*27460*/  IMAD.WIDE.U32 R2, R0, UR4, R2 ;  /* 0x0000000400027c25 */ /* 0x000fc8000f8e0002 */
[----:B------:R-:W-:-:S04]  /*27470*/  IMAD R4, R4, UR4, RZ ;  /* 0x0000000404047c24 */ /* 0x000fc8000f8e02ff */
[----:B------:R-:W-:Y:S01]  /*27480*/  IMAD R4, R0, UR5, R4 ;  /* 0x0000000500047c24 */ /* 0x000fe2000f8e0204 */
[----:B------:R-:W-:Y:S01]  /*27490*/  ULDC.64 UR4, c[0x0][0x280] ;  /* 0x0000a00000047ab9 */ /* 0x000fe20000000a00 */
[----:B-1----:R-:W-:Y:S01]  /*274a0*/  IMAD.SHL.U32 R9, R6, 0x8, RZ ;  /* 0x0000000806097824 */ /* 0x002fe200078e00ff */
[C---:B------:R-:W-:Y:S01]  /*274b0*/  LEA R0, P0, R2.reuse, UR4, 0x1 ;  /* 0x0000000402007c11 */ /* 0x040fe2000f8008ff */
[----:B------:R-:W-:Y:S01]  /*274c0*/  IMAD.IADD R3, R3, 0x1, R4 ;  /* 0x0000000103037824 */ /* 0x000fe200078e0204 */
[----:B------:R-:W-:Y:S02]  /*274d0*/  ULDC UR4, c[0x0][0x2b8] ;  /* 0x0000ae0000047ab9 */ /* 0x000fe40000000800 */
[----:B------:R-:W-:Y:S02]  /*274e0*/  LOP3.LUT R9, R9, 0x38, RZ, 0xc0, !PT ;  /* 0x0000003809097812 */ /* 0x000fe400078ec0ff */
[----:B------:R-:W-:Y:S01]  /*274f0*/  LEA.HI.X R2, R2, UR5, R3, 0x1, P0 ;  /* 0x0000000502027c11 */ /* 0x000fe200080f0c03 */
[----:B------:R-:W-:Y:S01]  /*27500*/  UMOV UR5, 0xffffffff ;  /* 0xffffffff00057882 */ /* 0x000fe20000000000 */
[----:B------:R-:W-:-:S02]  /*27510*/  LOP3.LUT R6, R6, 0x7f, RZ, 0xc0, !PT ;  /* 0x0000007f06067812 */ /* 0x000fc400078ec0ff */
[----:B------:R-:W-:Y:S02]  /*27520*/  ISETP.GE.AND P0, PT, R9, UR4, PT ;  /* 0x0000000409007c0c */ /* 0x000fe4000bf06270 */
[----:B------:R-:W-:Y:S01]  /*27530*/  SHF.R.U32.HI R10, RZ, 0x3, R6 ;  /* 0x00000003ff0a7819 */ /* 0x000fe20000011606 */
[----:B--2---:R-:W-:Y:S10]  /*27540*/  BRA.DIV UR5, `(.L_x_6470) ;  /* 0x0000004605747947 */ /* 0x004ff4000b800000 */
[----:B------:R-:W0:Y:S01]  /*27550*/  SHFL.IDX PT, R6, R0, RZ, 0x181f ;  /* 0x00181fff00067589 */ /* 0x000e2200000e0000 */
[----:B-----5:R-:W-:Y:S01]  /*27560*/  IMAD R3, R21, R5, RZ ;  /* 0x0000000515037224 */ /* 0x020fe200078e02ff */
[----:B------:R-:W-:Y:S01]  /*27570*/  LOP3.LUT R22, R22, 0xfffffeff, RZ, 0xc0, !PT ;  /* 0xfffffeff16167812 */ /* 0x000fe200078ec0ff */
[----:B------:R-:W-:Y:S01]  /*27580*/  IMAD.IADD R4, R10, 0x1, R20 ;  /* 0x000000010a047824 */ /* 0x000fe200078e0214 */
[----:B------:R-:W1:Y:S04]  /*27590*/  SHFL.IDX PT, R5, R2, RZ, 0x181f ;  /* 0x00181fff02057589 */ /* 0x000e6800000e0000 */
[----:B------:R-:W-:-:S13]  /*275a0*/  ISETP.GE.AND P2, PT, R4, R3, PT ;  /* 0x000000030400720c */ /* 0x000fda0003f46270 */
[----:B------:R-:W-:Y:S02]  /*275b0*/  @P2 LOP3.LUT R22, R22, 0x100, RZ, 0xfc, !PT ;  /* 0x0000010016162812 */ /* 0x000fe400078efcff */
[----:B0-----:R-:W-:Y:S02]  /*275c0*/  @!P2 LEA R6, P1, R9, R6, 0x1 ;  /* 0x000000060906a211 */ /* 0x001fe400078208ff */
[----:B------:R-:W-:-:S03]  /*275d0*/  LOP3.LUT R22, R22, 0xffffff7f, RZ, 0xc0, !PT ;  /* 0xffffff7f16167812 */ /* 0x000fc600078ec0ff */
[----:B-1----:R-:W-:-:S04]  /*275e0*/  @!P2 IMAD.X R5, RZ, RZ, R5, P1 ;  /* 0x000000ffff05a224 */ /* 0x002fc800008e0605 */
[----:B------:R-:W-:Y:S02]  /*275f0*/  @!P2 IMAD.MOV.U32 R7, RZ, RZ, R5 ;  /* 0x000000ffff07a224 */ /* 0x000fe400078e0005 */
[----:B------:R-:W-:-:S03]  /*27600*/  VIADD R5, R4, 0x10 ;  /* 0x0000001004057836 */ /* 0x000fc60000000000 */
[----:B------:R-:W-:Y:S01]  /*27610*/  @!PT LDS RZ, [RZ] ;  /* 0x00000000fffff984 */ /* 0x000fe20000000800 */
[----:B------:R0:W-:Y:S02]  /*27620*/  @!P2 LDGSTS.E.BYPASS.LTC128B.128 [R25+0x20400], desc[UR36][R6.64], !P0 ;  /* 0x204000000619afae */ /* 0x0001e4000c101d64 */
[----:B------:R-:W-:Y:S02]  /*27630*/  ISETP.GE.AND P2, PT, R5, R3, PT ;  /* 0x000000030500720c */ /* 0x000fe40003f46270 */
        /* <DEDUP_REMOVED lines=9> */
[----:B------:R-:W-:Y:S02]  /*276d0*/  ISETP.GE.AND P2, PT, R5, R3, PT ;  /* 0x000000030500720c */ /* 0x000fe40003f46270 */
[----:B------:R-:W-:Y:S04]  /*276e0*/  SHFL.IDX PT, R5, R2, 0x2, 0x181f ;  /* 0x00581f0002057f89 */ /* 0x000fe800000e0000 */
[----:B0-----:R-:W0:Y:S07]  /*276f0*/  SHFL.IDX PT, R6, R0, 0x2, 0x181f ;  /* 0x00581f0000067f89 */ /* 0x001e2e00000e0000 */
[----:B------:R-:W-:Y:S01]  /*27700*/  @P2 LOP3.LUT R22, R22, 0x40, RZ, 0xfc, !PT ;  /* 0x0000004016162812 */ /* 0x000fe200078efcff */
[----:B------:R-:W1:Y:S01]  /*27710*/  SHFL.IDX PT, R0, R0, 0x3, 0x181f ;  /* 0x00781f0000007f89 */ /* 0x000e6200000e0000 */
[----:B0-----:R-:W-:-:S05]  /*27720*/  @!P2 LEA R6, P1, R9, R6, 0x1 ;  /* 0x000000060906a211 */ /* 0x001fca00078208ff */
[----:B------:R-:W-:-:S04]  /*27730*/  @!P2 IMAD.X R5, RZ, RZ, R5, P1 ;  /* 0x000000ffff05a224 */ /* 0x000fc800008e0605 */
[----:B------:R-:W-:Y:S02]  /*27740*/  @!P2 IMAD.MOV.U32 R7, RZ, RZ, R5 ;  /* 0x000000ffff07a224 */ /* 0x000fe400078e0005 */
[----:B------:R0:W2:Y:S04]  /*27750*/  SHFL.IDX PT, R5, R2, 0x3, 0x181f ;  /* 0x00781f0002057f89 */ /* 0x0000a800000e0000 */
[----:B-1----:R0:W-:Y:S02]  /*27760*/  @!P2 LDGSTS.E.BYPASS.LTC128B.128 [R25+0x21400], desc[UR36][R6.64], !P0 ;  /* 0x214000000619afae */ /* 0x0021e4000c101d64 */
.L_x_6554:
[----:B------:R-:W-:Y:S01]  /*27770*/  VIADD R4, R4, 0x30 ;  /* 0x0000003004047836 */ /* 0x000fe20000000000 */
[----:B------:R-:W-:-:S04]  /*27780*/  LOP3.LUT R22, R22, 0xfffeffff, RZ, 0xc0, !PT ;  /* 0xfffeffff16167812 */ /* 0x000fc800078ec0ff */
[----:B------:R-:W-:-:S13]  /*27790*/  ISETP.GE.AND P2, PT, R4, R3, PT ;  /* 0x000000030400720c */ /* 0x000fda0003f46270 */
[----:B0-----:R-:W-:Y:S02]  /*277a0*/  @!P2 LEA R2, P1, R9, R0, 0x1 ;  /* 0x000000000902a211 */ /* 0x001fe400078208ff */
[----:B------:R-:W-:-:S03]  /*277b0*/  @P2 LOP3.LUT R22, R22, 0x10000, RZ, 0xfc, !PT ;  /* 0x0001000016162812 */ /* 0x000fc600078efcff */
[----:B--2---:R-:W-:-:S05]  /*277c0*/  @!P2 IMAD.X R3, RZ, RZ, R5, P1 ;  /* 0x000000ffff03a224 */ /* 0x004fca00008e0605 */
[----:B------:R-:W-:Y:S01]  /*277d0*/  @!PT LDS RZ, [RZ] ;  /* 0x00000000fffff984 */ /* 0x000fe20000000800 */
[----:B------:R-:W-:Y:S01]  /*277e0*/  @!PT LDS RZ, [RZ] ;  /* 0x00000000fffff984 */ /* 0x000fe20000000800 */
[----:B------:R-:W-:Y:S01]  /*277f0*/  @!PT LDS RZ, [RZ] ;  /* 0x00000000fffff984 */ /* 0x000fe20000000800 */
[----:B------:R0:W-:Y:S01]  /*27800*/  @!P2 LDGSTS.E.BYPASS.LTC128B.128 [R25+0x21c00], desc[UR36][R2.64], !P0 ;  /* 0x21c000000219afae */ /* 0x0001e2000c101d64 */
[----:B------:R-:W-:Y:S01]  /*27810*/  PLOP3.LUT P0, PT, PT, PT, PT, 0x80, 0x0 ;  /* 0x000000000000781c */ /* 0x000fe20003f0f070 */
[----:B------:R-:W-:-:S12]  /*27820*/  NOP ;  /* 0x0000000000007918 */ /* 0x000fd80000000000 */
.L_x_6471:
        /* <DEDUP_REMOVED lines=28> */
.L_x_6473:
[----:B------:R-:W-:Y:S05]  /*279f0*/  BSYNC B6 ;  /* 0x0000000000067941 */ /* 0x000fea0003800000 */
.L_x_6472:
        /* <DEDUP_REMOVED lines=164> */
.L_x_6564:
        /* <DEDUP_REMOVED lines=23> */
.L_x_6476:
[----:B------:R-:W-:Y:S05]  /*285b0*/  BSYNC B0 ;  /* 0x0000000000007941 */ /* 0x000fea0003800000 */
.L_x_6475:
[----:B------:R-:W-:Y:S01]  /*285c0*/  NOP ;  /* 0x0000000000007918 */ /* 0x000fe20000000000 */
[----:B------:R-:W-:-:S13]  /*285d0*/  PLOP3.LUT P0, PT, PT, PT, PT, 0x80, 0x0 ;  /* 0x000000000000781c */ /* 0x000fda0003f0f070 */
.L_x_6477:
        /* <DEDUP_REMOVED lines=18> */
.L_x_6565:
[----:B------:R-:W-:Y:S05]  /*28700*/  BSYNC B0 ;  /* 0x0000000000007941 */ /* 0x000fea0003800000 */
.L_x_6478:
[----:B------:R-:W-:-:S05]  /*28710*/  IMAD.U32 R2, RZ, RZ, UR38 ;  /* 0x00000026ff027e24 */ /* 0x000fca000f8e00ff */
[----:B------:R-:W-:-:S13]  /*28720*/  ISETP.NE.AND P0, PT, R2, 0x3, PT ;  /* 0x000000030200780c */ /* 0x000fda0003f05270 */
[----:B------:R-:W-:Y:S05]  /*28730*/  @!P0 BRA `(.L_x_6480) ;  /* 0x0000000000048947 */ /* 0x000fea0003800000 */
[----:B------:R-:W-:Y:S01]  /*28740*/  BPT.TRAP 0x1 ;  /* 0x000000040000795c */ /* 0x000fe20000300000 */
.L_x_6480:
[----:B0-----:R-:W-:Y:S01]  /*28750*/  SHF.L.U32 R0, R26, 0x1f, RZ ;  /* 0x0000001f1a007819 */ /* 0x001fe200000006ff */
[----:B------:R-:W-:Y:S03]  /*28760*/  BSSY B0, `(.L_x_6481) ;  /* 0x0000003000007945 */ /* 0x000fe60003800000 */
[----:B------:R-:W0:Y:S02]  /*28770*/  SYNCS.PHASECHK.TRANS64.TRYWAIT P0, [R17+URZ+0x38860], R0 ;  /* 0x03886000110075a7 */ /* 0x000e24000800017f */
[----:B0-----:R-:W-:Y:S05]  /*28780*/  @!P0 BRA `(.L_x_6482) ;  /* 0x0000004000f88947 */ /* 0x001fea0003800000 */
.L_x_6566:
[----:B------:R-:W-:Y:S05]  /*28790*/  BSYNC B0 ;  /* 0x0000000000007941 */ /* 0x000fea0003800000 */
.L_x_6481:
[----:B------:R-:W0:Y:S01]  /*287a0*/  LDL.LU R3, [R1+0x42c] ;  /* 0x00042c0001037983 */ /* 0x000e220000300800 */
[----:B------:R-:W-:-:S03]  /*287b0*/  ULDC.64 UR4, c[0x0][0x328] ;  /* 0x0000ca0000047ab9 */ /* 0x000fc60000000a00 */
[----:B------:R-:W2:Y:S04]  /*287c0*/  LDL.LU R2, [R1+0x418] ;  /* 0x0004180001027983 */ /* 0x000ea80000300800 */
        /* <DEDUP_REMOVED lines=107> */
.L_x_6576:
        /* <DEDUP_REMOVED lines=34> */
.L_x_6484:
        /* <DEDUP_REMOVED lines=11> */
.L_x_6485:
[----:B------:R-:W2:Y:S01]  /*29150*/  LDL.LU R2, [R1+0x424] ;  /* 0x0004240001027983 */ /* 0x000ea20000300800 */
[----:B------:R1:W-:Y:S01]  /*29160*/  SYNCS.ARRIVE.TRANS64.A1T0 RZ, [R17+URZ+0x38850], RZ ;  /* 0x038850ff11ff79a7 */ /* 0x0003e2000810003f */
[----:B------:R-:W-:Y:S01]  /*29170*/  BSSY B0, `(.L_x_6486) ;  /* 0x00000f7000007945 */ /* 0x000fe20003800000 */
[----:B--2---:R-:W-:-:S05]  /*29180*/  VIADD R7, R2, 0xfffffffe ;  /* 0xfffffffe02077836 */ /* 0x004fca0000000000 */
[----:B------:R-:W-:-:S13]  /*29190*/  ISETP.GE.AND P0, PT, R7, R33, PT ;  /* 0x000000210700720c */ /* 0x000fda0003f06270 */
[----:B-1----:R-:W-:Y:S05]  /*291a0*/  @!P0 BRA `(.L_x_6487) ;  /* 0x0000000c00cc8947 */ /* 0x002fea0003800000 */
[----:B------:R-:W2:Y:S01]  /*291b0*/  LDL.LU R2, [R1+0x438] ;  /* 0x0004380001027983 */ /* 0x000ea20000300800 */
[----:B------:R-:W-:-:S04]  /*291c0*/  LOP3.LUT R30, R30, 0x80, RZ, 0xc0, !PT ;  /* 0x000000801e1e7812 */ /* 0x000fc800078ec0ff */
[----:B------:R-:W-:Y:S02]  /*291d0*/  SHF.R.U32.HI R30, RZ, 0x3, R30 ;  /* 0x00000003ff1e7819 */ /* 0x000fe4000001161e */
[----:B--2---:R-:W-:-:S04]  /*291e0*/  LOP3.LUT R31, R2, 0x40, RZ, 0xc0, !PT ;  /* 0x00000040021f7812 */ /* 0x004fc800078ec0ff */
[----:B------:R-:W-:-:S07]  /*291f0*/  SHF.R.U32.HI R31, RZ, 0x2, R31 ;  /* 0x00000002ff1f7819 */ /* 0x000fce000001161f */
.L_x_6500:
[----:B-1----:R-:W1:Y:S01]  /*29200*/  S2R R2, SR_TID.X ;  /* 0x0000000000027919 */ /* 0x002e620000002100 */
[----:B--2---:R-:W2:Y:S01]  /*29210*/  LDC R4, c[0x0][0x430] ;  /* 0x00010c00ff047b82 */ /* 0x004ea20000000800 */
[----:B---3--:R-:W-:Y:S01]  /*29220*/  IMAD R6, R7, 0x40, R32 ;  /* 0x0000004007067824 */ /* 0x008fe200078e0220 */
[----:B------:R-:W-:Y:S05]  /*29230*/  YIELD ;  /* 0x0000000000007946 */ /* 0x000fea0003800000 */
[----:B------:R-:W3:Y:S01]  /*29240*/  S2R R3, SR_TID.X ;  /* 0x0000000000037919 */ /* 0x000ee20000002100 */
[----:B------:R-:W-:Y:S01]  /*29250*/  IMAD.U32 R11, RZ, RZ, UR38 ;  /* 0x00000026ff0b7e24 */ /* 0x000fe2000f8e00ff */
[----:B------:R-:W-:Y:S01]  /*29260*/  ULDC UR4, c[0x0][0x430] ;  /* 0x00010c0000047ab9 */ /* 0x000fe20000000800 */
[----:B------:R-:W-:Y:S01]  /*29270*/  VIADD R24, R24, 0x1 ;  /* 0x0000000118187836 */ /* 0x000fe20000000000 */
[----:B--2---:R-:W-:-:S02]  /*29280*/  ISETP.NE.AND P0, PT, R4, 0x1, PT ;  /* 0x000000010400780c */ /* 0x004fc40003f05270 */
[----:B-1----:R-:W-:-:S04]  /*29290*/  LOP3.LUT R2, R2, 0x7f, RZ, 0xc0, !PT ;  /* 0x0000007f02027812 */ /* 0x002fc800078ec0ff */
[----:B------:R-:W-:Y:S01]  /*292a0*/  SHF.R.U32.HI R2, RZ, 0x3, R2 ;  /* 0x00000003ff027819 */ /* 0x000fe20000011602 */
[----:B---3--:R-:W-:-:S06]  /*292b0*/  IMAD.SHL.U32 R4, R3, 0x10, RZ ;  /* 0x0000001003047824 */ /* 0x008fcc00078e00ff */
[----:B------:R-:W1:Y:S01]  /*292c0*/  @P0 LDC R3, c[0x0][0x434] ;  /* 0x00010d00ff030b82 */ /* 0x000e620000000800 */
[----:B------:R-:W-:-:S04]  /*292d0*/  LOP3.LUT R4, R2, 0x70, R4, 0xf8, !PT ;  /* 0x0000007002047812 */ /* 0x000fc800078ef804 */
[----:B------:R-:W-:-:S03]  /*292e0*/  ISETP.GT.U32.AND P1, PT, R4, 0x3f, PT ;  /* 0x0000003f0400780c */ /* 0x000fc60003f24070 */
[----:B------:R-:W2:Y:S01]  /*292f0*/  @P0 LDC R2, c[0x0][0x438] ;  /* 0x00010e00ff020b82 */ /* 0x000ea20000000800 */
[----:B------:R-:W-:-:S04]  /*29300*/  IMAD.IADD R6, R4, 0x1, R6 ;  /* 0x0000000104067824 */ /* 0x000fc800078e0206 */
[----:B------:R-:W-:-:S05]  /*29310*/  IMAD.MOV.U32 R10, RZ, RZ, R6 ;  /* 0x000000ffff0a7224 */ /* 0x000fca00078e0006 */
[----:B0-----:R-:W0:Y:S01]  /*29320*/  @!P1 LDC.64 R4, c[0x0][0x428] ;  /* 0x00010a00ff049b82 */ /* 0x001e220000000a00 */
[----:B-1----:R-:W-:-:S07]  /*29330*/  @P0 IMAD.HI.U32 R3, R6, R3, RZ ;  /* 0x0000000306030227 */ /* 0x002fce00078e00ff */
[----:B------:R-:W1:Y:S01]  /*29340*/  @!P1 LDC.64 R8, c[0x0][0x418] ;  /* 0x00010600ff089b82 */ /* 0x000e620000000a00 */
[----:B--2---:R-:W-:-:S04]  /*29350*/  @P0 SHF.R.U32.HI R10, RZ, R2, R3 ;  /* 0x00000002ff0a0219 */ /* 0x004fc80000011603 */
[--C-:B------:R-:W-:Y:S01]  /*29360*/  @!P1 SHF.R.S32.HI R3, RZ, 0x1f, R10.reuse ;  /* 0x0000001fff039819 */ /* 0x100fe2000001140a */
[----:B------:R-:W-:-:S04]  /*29370*/  @!P1 IMAD.MOV.U32 R2, RZ, RZ, R10 ;  /* 0x000000ffff029224 */ /* 0x000fc800078e000a */
[----:B0-----:R-:W-:-:S04]  /*29380*/  @!P1 IMAD.WIDE.U32 R2, R29, R4, R2 ;  /* 0x000000041d029225 */ /* 0x001fc800078e0002 */
[----:B------:R-:W-:-:S04]  /*29390*/  @!P1 IMAD R4, R34, R4, RZ ;  /* 0x0000000422049224 */ /* 0x000fc800078e02ff */
[----:B------:R-:W-:Y:S01]  /*293a0*/  @!P1 IMAD R5, R29, R5, R4 ;  /* 0x000000051d059224 */ /* 0x000fe200078e0204 */
[----:B-1----:R-:W-:Y:S01]  /*293b0*/  @!P1 LEA R8, P0, R2, R8, 0x2 ;  /* 0x0000000802089211 */ /* 0x002fe200078010ff */
        /* <DEDUP_REMOVED lines=13> */
[----:B------:R-:W-:Y:S01]  /*29490*/  ISETP.GT.AND P3, PT, R2, R33, PT ;  /* 0x000000210200720c */ /* 0x000fe20003f64270 */
[----:B0-----:R-:W-:-:S12]  /*294a0*/  @!P1 BRA `(.L_x_6488) ;  /* 0x0000000000049947 */ /* 0x001fd80003800000 */
[----:B------:R-:W-:Y:S01]  /*294b0*/  BPT.TRAP 0x1 ;  /* 0x000000040000795c */ /* 0x000fe20000300000 */
.L_x_6488:
[----:B------:R-:W-:Y:S01]  /*294c0*/  IMAD R6, R24, 0x8, R23 ;  /* 0x0000000818067824 */ /* 0x000fe200078e0217 */
[----:B------:R-:W-:Y:S01]  /*294d0*/  SHF.L.U32 R17, R26, 0x1f, RZ ;  /* 0x0000001f1a117819 */ /* 0x000fe200000006ff */
[----:B------:R-:W-:Y:S01]  /*294e0*/  BSSY B1, `(.L_x_6489) ;  /* 0x0000004000017945 */ /* 0x000fe20003800000 */
[----:B------:R-:W-:Y:S02]  /*294f0*/  SHF.R.S32.HI R9, RZ, 0x1f, R5 ;  /* 0x0000001fff097819 */ /* 0x000fe40000011405 */
[----:B------:R-:W0:Y:S02]  /*29500*/  SYNCS.PHASECHK.TRANS64.TRYWAIT P0, [R6+URZ+0x38840], R17 ;  /* 0x03884011060075a7 */ /* 0x000e24000800017f */
[----:B0-----:R-:W-:Y:S05]  /*29510*/  @!P0 BRA `(.L_x_6490) ;  /* 0x0000003c00d08947 */ /* 0x001fea0003800000 */
.L_x_6577:
[----:B------:R-:W-:Y:S05]  /*29520*/  BSYNC B1 ;  /* 0x0000000000017941 */ /* 0x000fea0003800000 */
.L_x_6489:
        /* <DEDUP_REMOVED lines=42> */
.L_x_6587:
        /* <DEDUP_REMOVED lines=8> */
.L_x_6492:
        /* <DEDUP_REMOVED lines=11> */
.L_x_6493:
[----:B------:R2:W-:Y:S01]  /*29900*/  SYNCS.ARRIVE.TRANS64.A1T0 RZ, [R6+URZ+0x38830], RZ ;  /* 0x038830ff06ff79a7 */ /* 0x0005e2000810003f */
[----:B------:R-:W-:Y:S05]  /*29910*/  @!P2 BRA `(.L_x_6494) ;  /* 0x000000000004a947 */ /* 0x000fea0003800000 */
[----:B------:R-:W-:Y:S01]  /*29920*/  BPT.TRAP 0x1 ;  /* 0x000000040000795c */ /* 0x000fe20000300000 */
.L_x_6494:
[----:B------:R-:W3:Y:S01]  /*29930*/  SYNCS.PHASECHK.TRANS64.TRYWAIT P0, [R6+URZ+0x38860], R17 ;  /* 0x03886011060075a7 */ /* 0x000ee2000800017f */
[----:B------:R-:W-:Y:S04]  /*29940*/  BSSY B1, `(.L_x_6495) ;  /* 0x0000002000017945 */ /* 0x000fe80003800000 */
[----:B---3--:R-:W-:Y:S05]  /*29950*/  @!P0 BRA `(.L_x_6496) ;  /* 0x0000003c00f08947 */ /* 0x008fea0003800000 */
.L_x_6588:
[----:B------:R-:W-:Y:S05]  /*29960*/  BSYNC B1 ;  /* 0x0000000000017941 */ /* 0x000fea0003800000 */
.L_x_6495:
        /* <DEDUP_REMOVED lines=81> */
.L_x_6598:
        /* <DEDUP_REMOVED lines=25> */
.L_x_6498:
        /* <DEDUP_REMOVED lines=11> */
.L_x_6499:
[----:B------:R3:W-:Y:S01]  /*2a0c0*/  SYNCS.ARRIVE.TRANS64.A1T0 RZ, [R6+URZ+0x38850], RZ ;  /* 0x038850ff06ff79a7 */ /* 0x0007e2000810003f */
[----:B------:R-:W-:Y:S05]  /*2a0d0*/  @P3 BRA `(.L_x_6500) ;  /* 0xfffffff000483947 */ /* 0x000fea000383ffff */
.L_x_6487:
[----:B------:R-:W-:Y:S05]  /*2a0e0*/  BSYNC B0 ;  /* 0x0000000000007941 */ /* 0x000fea0003800000 */
.L_x_6486:
        /* <DEDUP_REMOVED lines=21> */
.L_x_6502:
[----:B------:R-:W-:Y:S05]  /*2a240*/  BSYNC B0 ;  /* 0x0000000000007941 */ /* 0x000fea0003800000 */
.L_x_6501:
[----:B------:R-:W-:-:S07]  /*2a250*/  SEL R24, R24, RZ, P0 ;  /* 0x000000ff18187207 */ /* 0x000fce0000000000 */
.L_x_6455:
[----:B------:R-:W-:Y:S05]  /*2a260*/  BSYNC B7 ;  /* 0x0000000000077941 */ /* 0x000fea0003800000 */
.L_x_6453:
        /* <DEDUP_REMOVED lines=11> */
.L_x_6503:
        /* <DEDUP_REMOVED lines=36> */
.L_x_6608:
[----:B------:R-:W-:Y:S02]  /*2a560*/  ULDC UR4, c[0x0][0xd38] ;  /* 0x00034e0000047ab9 */ /* 0x000fe40000000800 */
[----:B------:R-:W-:-:S04]  /*2a570*/  IMAD.U32 R4, RZ, RZ, UR4 ;  /* 0x00000004ff047e24 */ /* 0x000fc8000f8e00ff */
[----:B--2---:R-:W-:-:S04]  /*2a580*/  IMAD R14, R14, R4, RZ ;  /* 0x000000040e0e7224 */ /* 0x004fc800078e02ff */
[----:B------:R-:W-:-:S05]  /*2a590*/  IMAD.IADD R5, R5, 0x1, R14 ;  /* 0x0000000105057824 */ /* 0x000fca00078e020e */
[----:B------:R-:W-:-:S13]  /*2a5a0*/  ISETP.GT.AND P6, PT, R5, R0, PT ;  /* 0x000000000500720c */ /* 0x000fda0003fc4270 */
[----:B------:R-:W-:Y:S05]  /*2a5b0*/  @P6 BRA `(.L_x_6506) ;  /* 0x00000000009c6947 */ /* 0x000fea0003800000 */
.L_x_6511:
        /* <DEDUP_REMOVED lines=14> */
.L_x_6509:
[----:B------:R-:W-:Y:S05]  /*2a6a0*/  BSYNC B0 ;  /* 0x0000000000007941 */ /* 0x000fea0003800000 */
.L_x_6508:
        /* <DEDUP_REMOVED lines=18> */
.L_x_6616:
[----:B------:R-:W-:Y:S02]  /*2a7d0*/  ULDC UR4, c[0x0][0xd38] ;  /* 0x00034e0000047ab9 */ /* 0x000fe40000000800 */
[----:B------:R-:W-:-:S04]  /*2a7e0*/  IMAD.U32 R4, RZ, RZ, UR4 ;  /* 0x00000004ff047e24 */ /* 0x000fc8000f8e00ff */
[----:B--2---:R-:W-:-:S04]  /*2a7f0*/  IMAD R14, R14, R4, RZ ;  /* 0x000000040e0e7224 */ /* 0x004fc800078e02ff */
[----:B------:R-:W-:-:S05]  /*2a800*/  IMAD.IADD R5, R14, 0x1, R5 ;  /* 0x000000010e057824 */ /* 0x000fca00078e0205 */
[----:B------:R-:W-:-:S13]  /*2a810*/  ISETP.GT.AND P6, PT, R5, R0, PT ;  /* 0x000000000500720c */ /* 0x000fda0003fc4270 */
[----:B------:R-:W-:Y:S05]  /*2a820*/  @!P6 BRA `(.L_x_6511) ;  /* 0xfffffffc0064e947 */ /* 0x000fea000383ffff */
.L_x_6506:
        /* <DEDUP_REMOVED lines=8> */
.L_x_6620:
[----:B------:R-:W-:Y:S01]  /*2a8b0*/  ISETP.NE.AND P0, PT, R3, RZ, PT ;  /* 0x000000ff0300720c */ /* 0x000fe20003f05270 */
[----:B------:R-:W-:-:S12]  /*2a8c0*/  IMAD.MOV.U32 R14, RZ, RZ, RZ ;  /* 0x000000ffff0e7224 */ /* 0x000fd800078e00ff */
[----:B------:R-:W-:Y:S05]  /*2a8d0*/  @!P0 BRA `(.L_x_6513) ;  /* 0x0000000000108947 */ /* 0x000fea0003800000 */
[----:B------:R-:W-:Y:S01]  /*2a8e0*/  UMOV UR4, 0xffffffff ;  /* 0xffffffff00047882 */ /* 0x000fe20000000000 */
[----:B------:R-:W-:Y:S02]  /*2a8f0*/  VIADD R12, R6, 0xffffffff ;  /* 0xffffffff060c7836 */ /* 0x000fe40000000000 */
[----:B------:R-:W-:Y:S05]  /*2a900*/  BRA.DIV UR4, `(.L_x_6514) ;  /* 0x00000042041c7947 */ /* 0x000fea000b800000 */
[----:B------:R4:W0:Y:S02]  /*2a910*/  SHFL.IDX PT, R14, R2, R12, 0x1f ;  /* 0x00001f0c020e7589 */ /* 0x00082400000e0000 */
.L_x_6513:
        /* <DEDUP_REMOVED lines=66> */
.L_x_6507:
[----:B------:R-:W-:Y:S01]  /*2ad40*/  UMOV UR4, URZ ;  /* 0x0000003f00047c82 */ /* 0x000fe20008000000 */
[----:B------:R-:W-:Y:S01]  /*2ad50*/  UMOV UR5, URZ ;  /* 0x0000003f00057c82 */ /* 0x000fe20008000000 */
[----:B------:R-:W-:Y:S01]  /*2ad60*/  ULDC UR6, c[0x0][0xd3c] ;  /* 0x00034f0000067ab9 */ /* 0x000fe20000000800 */
[----:B------:R-:W-:Y:S02]  /*2ad70*/  IMAD.MOV.U32 R16, RZ, RZ, R0 ;  /* 0x000000ffff107224 */ /* 0x000fe400078e0000 */
[----:B------:R-:W-:Y:S02]  /*2ad80*/  IMAD.U32 R17, RZ, RZ, UR4 ;  /* 0x00000004ff117e24 */ /* 0x000fe4000f8e00ff */
[----:B------:R-:W-:Y:S02]  /*2ad90*/  IMAD.U32 R18, RZ, RZ, UR5 ;  /* 0x00000005ff127e24 */ /* 0x000fe4000f8e00ff */
[----:B------:R-:W-:-:S07]  /*2ada0*/  IMAD.U32 R19, RZ, RZ, UR6 ;  /* 0x00000006ff137e24 */ /* 0x000fce000f8e00ff */
.L_x_6515:
        /* <DEDUP_REMOVED lines=10> */
.L_x_6504:
[----:B------:R-:W-:Y:S02]  /*2ae50*/  ULDC UR4, c[0x0][0xd3c] ;  /* 0x00034f0000047ab9 */ /* 0x000fe40000000800 */
[----:B0-----:R-:W-:-:S13]  /*2ae60*/  ISETP.GE.AND P0, PT, R19, UR4, PT ;  /* 0x0000000413007c0c */ /* 0x001fda000bf06270 */
[----:B------:R-:W-:Y:S05]  /*2ae70*/  @!P0 BRA `(.L_x_6516) ;  /* 0xffffffa400b08947 */ /* 0x000fea000383ffff */
[----:B------:R-:W-:Y:S05]  /*2ae80*/  BSYNC B8 ;  /* 0x0000000000087941 */ /* 0x000fea0003800000 */
.L_x_6441:
        /* <DEDUP_REMOVED lines=12> */
.L_x_6623:
[----:B------:R-:W-:Y:S05]  /*2af50*/  BSYNC B0 ;  /* 0x0000000000007941 */ /* 0x000fea0003800000 */
.L_x_6517:
[----:B------:R-:W-:-:S03]  /*2af60*/  UMOV UR4, 0xffffffff ;  /* 0xffffffff00047882 */ /* 0x000fc60000000000 */
[----:B------:R-:W-:Y:S05]  /*2af70*/  BRA.DIV UR4, `(.L_x_6519) ;  /* 0x0000003a04b87947 */ /* 0x000fea000b800000 */
[----:B0-----:R-:W0:Y:S02]  /*2af80*/  S2R R0, SR_TID.X ;  /* 0x0000000000007919 */ /* 0x001e240000002100 */
[----:B0-----:R-:W-:-:S04]  /*2af90*/  SHF.R.U32.HI R0, RZ, 0x5, R0 ;  /* 0x00000005ff007819 */ /* 0x001fc80000011600 */
[----:B------:R-:W-:-:S05]  /*2afa0*/  LOP3.LUT R0, R0, 0x3, RZ, 0xc0, !PT ;  /* 0x0000000300007812 */ /* 0x000fca00078ec0ff */
[----:B------:R0:W1:Y:S02]  /*2afb0*/  SHFL.IDX PT, R14, R0, RZ, 0x1f ;  /* 0x00001fff000e7589 */ /* 0x00006400000e0000 */
.L_x_6626:
[----:B-1----:R-:W-:Y:S01]  /*2afc0*/  ISETP.NE.AND P0, PT, R14, RZ, PT ;  /* 0x000000ff0e00720c */ /* 0x002fe20003f05270 */
[----:B------:R-:W-:-:S12]  /*2afd0*/  BSSY B0, `(.L_x_6520) ;  /* 0x0000024000007945 */ /* 0x000fd80003800000 */
[----:B------:R-:W-:Y:S05]  /*2afe0*/  @P0 BRA `(.L_x_6521) ;  /* 0x0000000000880947 */ /* 0x000fea0003800000 */
[----:B------:R-:W-:-:S03]  /*2aff0*/  UMOV UR4, 0xffffffff ;  /* 0xffffffff00047882 */ /* 0x000fc60000000000 */
[----:B------:R-:W-:Y:S05]  /*2b000*/  BRA.DIV UR4, `(.L_x_6522) ;  /* 0x0000003a04c87947 */ /* 0x000fea000b800000 */
[----:B------:R-:W-:-:S13]  /*2b010*/  ELECT P6, URZ, PT ;  /* 0x00000000003f782f */ /* 0x000fda00038c0000 */
.L_x_6629:
[----:B------:R-:W-:Y:S05]  /*2b020*/  @!P6 BRA `(.L_x_6521) ;  /* 0x000000000078e947 */ /* 0x000fea0003800000 */
[----:B------:R-:W-:-:S06]  /*2b030*/  ULOP3.LUT UR4, UR60, 0x2, URZ, 0xfc, !UPT ;  /* 0x000000023c047892 */ /* 0x000fcc000f8efc3f */
[----:B0-----:R-:W-:-:S05]  /*2b040*/  IMAD.U32 R0, RZ, RZ, UR4 ;  /* 0x00000004ff007e24 */ /* 0x001fca000f8e00ff */
[----:B------:R-:W-:-:S13]  /*2b050*/  ISETP.NE.AND P0, PT, R0, 0x3, PT ;  /* 0x000000030000780c */ /* 0x000fda0003f05270 */
[----:B------:R-:W-:Y:S05]  /*2b060*/  @!P0 BRA `(.L_x_6523) ;  /* 0x0000000000048947 */ /* 0x000fea0003800000 */
[----:B------:R-:W-:Y:S01]  /*2b070*/  BPT.TRAP 0x1 ;  /* 0x000000040000795c */ /* 0x000fe20000300000 */
.L_x_6523:
[----:B------:R-:W-:Y:S01]  /*2b080*/  IMAD R5, R24, 0x8, R7 ;  /* 0x0000000818057824 */ /* 0x000fe200078e0207 */
[----:B------:R-:W-:Y:S01]  /*2b090*/  SHF.L.U32 R0, R26, 0x1f, RZ ;  /* 0x0000001f1a007819 */ /* 0x000fe200000006ff */
[----:B------:R-:W-:-:S03]  /*2b0a0*/  VIADD R24, R24, 0x1 ;  /* 0x0000000118187836 */ /* 0x000fc60000000000 */
[----:B------:R-:W0:Y:S02]  /*2b0b0*/  SYNCS.PHASECHK.TRANS64.TRYWAIT P1, [R5+URZ+0x38840], R0 ;  /* 0x03884000050075a7 */ /* 0x000e24000802017f */
[----:B------:R-:W-:-:S04]  /*2b0c0*/  ISETP.NE.AND P2, PT, R24, 0x2, PT ;  /* 0x000000021800780c */ /* 0x000fc80003f45270 */
[----:B------:R-:W-:Y:S01]  /*2b0d0*/  SEL R3, RZ, 0x1, P2 ;  /* 0x00000001ff037807 */ /* 0x000fe20001000000 */
[----:B0-----:R-:W-:Y:S08]  /*2b0e0*/  @!P1 BRA `(.L_x_6524) ;  /* 0x0000003800b09947 */ /* 0x001ff00003800000 */
.L_x_6630:
[----:B------:R-:W-:Y:S02]  /*2b0f0*/  SEL R24, R24, RZ, P2 ;  /* 0x000000ff18187207 */ /* 0x000fe40001000000 */
[----:B------:R-:W-:Y:S01]  /*2b100*/  LOP3.LUT R2, R26, R3, RZ, 0x3c, !PT ;  /* 0x000000031a027212 */ /* 0x000fe200078e3cff */
[----:B------:R-:W-:Y:S06]  /*2b110*/  @!P0 BRA `(.L_x_6525) ;  /* 0x0000000000048947 */ /* 0x000fec0003800000 */
[----:B------:R-:W-:Y:S01]  /*2b120*/  BPT.TRAP 0x1 ;  /* 0x000000040000795c */ /* 0x000fe20000300000 */
.L_x_6525:
[----:B------:R-:W-:Y:S01]  /*2b130*/  IMAD R3, R24, 0x8, R7 ;  /* 0x0000000818037824 */ /* 0x000fe200078e0207 */
[----:B------:R-:W-:-:S04]  /*2b140*/  SHF.L.U32 R2, R2, 0x1f, RZ ;  /* 0x0000001f02027819 */ /* 0x000fc800000006ff */
[----:B------:R-:W1:Y:S02]  /*2b150*/  SYNCS.PHASECHK.TRANS64.TRYWAIT P1, [R3+URZ+0x38840], R2 ;  /* 0x03884002030075a7 */ /* 0x000e64000802017f */
[----:B-1----:R-:W-:Y:S05]  /*2b160*/  @!P1 BRA `(.L_x_6526) ;  /* 0x0000003800a49947 */ /* 0x002fea0003800000 */
.L_x_6631:
[----:B------:R-:W-:Y:S05]  /*2b170*/  @!P0 BRA `(.L_x_6527) ;  /* 0x0000000000048947 */ /* 0x000fea0003800000 */
[----:B------:R-:W-:Y:S01]  /*2b180*/  BPT.TRAP 0x1 ;  /* 0x000000040000795c */ /* 0x000fe20000300000 */
.L_x_6527:
[----:B------:R-:W5:Y:S02]  /*2b190*/  SYNCS.PHASECHK.TRANS64.TRYWAIT P1, [R5+URZ+0x38860], R0 ;  /* 0x03886000050075a7 */ /* 0x000f64000802017f */
[----:B-----5:R-:W-:Y:S05]  /*2b1a0*/  @!P1 BRA `(.L_x_6528) ;  /* 0x0000003800a89947 */ /* 0x020fea0003800000 */
.L_x_6632:
[----:B------:R-:W-:Y:S05]  /*2b1b0*/  @!P0 BRA `(.L_x_6529) ;  /* 0x0000000000048947 */ /* 0x000fea0003800000 */
[----:B------:R-:W-:Y:S01]  /*2b1c0*/  BPT.TRAP 0x1 ;  /* 0x000000040000795c */ /* 0x000fe20000300000 */
.L_x_6529:
[----:B------:R0:W0:Y:S02]  /*2b1d0*/  SYNCS.PHASECHK.TRANS64.TRYWAIT P0, [R3+URZ+0x38860], R2 ;  /* 0x03886002030075a7 */ /* 0x000024000800017f */
[----:B0-----:R-:W-:Y:S05]  /*2b1e0*/  @!P0 NANOSLEEP.SYNCS 0x989680 ;  /* 0x009896800000895d */ /* 0x001fea0003900000 */
[----:B------:R-:W0:Y:S02]  /*2b1f0*/  @!P0 SYNCS.PHASECHK.TRANS64 P0, [R3+URZ+0x38860], R2 ;  /* 0x03886002030085a7 */ /* 0x000e24000800007f */
[----:B0-----:R-:W-:Y:S05]  /*2b200*/  @!P0 BRA `(.L_x_6529) ;  /* 0xfffffffc00f08947 */ /* 0x001fea000383ffff */
.L_x_6521:
[----:B------:R-:W-:Y:S05]  /*2b210*/  BSYNC B0 ;  /* 0x0000000000007941 */ /* 0x000fea0003800000 */
.L_x_6520:
[----:B------:R-:W-:Y:S05]  /*2b220*/  EXIT ;  /* 0x000000000000794d */ /* 0x000fea0003800000 */
.L_x_6318:
[----:B0-----:R-:W-:-:S04]  /*2b230*/  IMAD.U32 R3, RZ, RZ, UR46 ;  /* 0x0000002eff037e24 */ /* 0x001fc8000f8e00ff */
[----:B------:R0:W1:Y:S03]  /*2b240*/  SYNCS.PHASECHK.TRANS64.TRYWAIT P0, [R3+URZ+0x38800], R0 ;  /* 0x03880000030075a7 */ /* 0x000066000800017f */
[----:B-1----:R-:W-:Y:S05]  /*2b250*/  @!P0 NANOSLEEP.SYNCS 0x989680 ;  /* 0x009896800000895d */ /* 0x002fea0003900000 */
[----:B------:R-:W1:Y:S02]  /*2b260*/  @!P0 SYNCS.PHASECHK.TRANS64 P0, [R3+URZ+0x38800], R0 ;  /* 0x03880000030085a7 */ /* 0x000e64000800007f */
[----:B-1----:R-:W-:Y:S05]  /*2b270*/  @!P0 BRA `(.L_x_6318) ;  /* 0xfffffffc00ec8947 */ /* 0x002fea000383ffff */
[----:B------:R-:W-:Y:S05]  /*2b280*/  BRA `(.L_x_6530) ;  /* 0xfffffdf400607947 */ /* 0x000fea000383ffff */
.L_x_6325:
[----:B--2---:R2:W3:Y:S02]  /*2b290*/  SYNCS.PHASECHK.TRANS64.TRYWAIT P0, [R10+URZ], R11 ;  /* 0x0000000b0a0075a7 */ /* 0x0044e4000800017f */
[----:B---3--:R-:W-:Y:S05]  /*2b2a0*/  @!P0 NANOSLEEP.SYNCS 0x989680 ;  /* 0x009896800000895d */ /* 0x008fea0003900000 */
[----:B------:R-:W3:Y:S02]  /*2b2b0*/  @!P0 SYNCS.PHASECHK.TRANS64 P0, [R10+URZ], R11 ;  /* 0x0000000b0a0085a7 */ /* 0x000ee4000800007f */
[----:B---3--:R-:W-:Y:S05]  /*2b2c0*/  @!P0 BRA `(.L_x_6325) ;  /* 0xfffffffc00f08947 */ /* 0x008fea000383ffff */
[----:B------:R-:W-:Y:S05]  /*2b2d0*/  BRA `(.L_x_6324) ;  /* 0xfffffdf800807947 */ /* 0x000fea000383ffff */
.L_x_6327:
[----:B0-----:R-:W-:-:S04]  /*2b2e0*/  IMAD.U32 R8, RZ, RZ, UR46 ;  /* 0x0000002eff087e24 */ /* 0x001fc8000f8e00ff */
[----:B------:R0:W1:Y:S03]  /*2b2f0*/  SYNCS.PHASECHK.TRANS64.TRYWAIT P0, [R8+URZ+0x38810], R3 ;  /* 0x03881003080075a7 */ /* 0x000066000800017f */
[----:B-1----:R-:W-:Y:S05]  /*2b300*/  @!P0 NANOSLEEP.SYNCS 0x989680 ;  /* 0x009896800000895d */ /* 0x002fea0003900000 */
[----:B------:R-:W1:Y:S02]  /*2b310*/  @!P0 SYNCS.PHASECHK.TRANS64 P0, [R8+URZ+0x38810], R3 ;  /* 0x03881003080085a7 */ /* 0x000e64000800007f */
[----:B-1----:R-:W-:Y:S05]  /*2b320*/  @!P0 BRA `(.L_x_6327) ;  /* 0xfffffffc00ec8947 */ /* 0x002fea000383ffff */
[----:B------:R-:W-:Y:S05]  /*2b330*/  BRA `(.L_x_6531) ;  /* 0xfffffdfc00547947 */ /* 0x000fea000383ffff */
.L_x_6334:
[----:B-1----:R1:W2:Y:S02]  /*2b340*/  SYNCS.PHASECHK.TRANS64.TRYWAIT P0, [R10+URZ], R11 ;  /* 0x0000000b0a0075a7 */ /* 0x0022a4000800017f */
[----:B--2---:R-:W-:Y:S05]  /*2b350*/  @!P0 NANOSLEEP.SYNCS 0x989680 ;  /* 0x009896800000895d */ /* 0x004fea0003900000 */
[----:B------:R-:W2:Y:S02]  /*2b360*/  @!P0 SYNCS.PHASECHK.TRANS64 P0, [R10+URZ], R11 ;  /* 0x0000000b0a0085a7 */ /* 0x000ea4000800007f */
[----:B--2---:R-:W-:Y:S05]  /*2b370*/  @!P0 BRA `(.L_x_6334) ;  /* 0xfffffffc00f08947 */ /* 0x004fea000383ffff */
[----:B------:R-:W-:Y:S05]  /*2b380*/  BRA `(.L_x_6333) ;  /* 0xfffffdfc00987947 */ /* 0x000fea000383ffff */
.L_x_6368:
[----:B-1----:R1:W2:Y:S02]  /*2b390*/  SYNCS.PHASECHK.TRANS64.TRYWAIT P0, [R8+URZ], R9 ;  /* 0x00000009080075a7 */ /* 0x0022a4000800017f */
[----:B--2---:R-:W-:Y:S05]  /*2b3a0*/  @!P0 NANOSLEEP.SYNCS 0x989680 ;  /* 0x009896800000895d */ /* 0x004fea0003900000 */
[----:B------:R-:W2:Y:S02]  /*2b3b0*/  @!P0 SYNCS.PHASECHK.TRANS64 P0, [R8+URZ], R9 ;  /* 0x00000009080085a7 */ /* 0x000ea4000800007f */
[----:B--2---:R-:W-:Y:S05]  /*2b3c0*/  @!P0 BRA `(.L_x_6368) ;  /* 0xfffffffc00f08947 */ /* 0x004fea000383ffff */
[----:B------:R-:W-:Y:S05]  /*2b3d0*/  BRA `(.L_x_6367) ;  /* 0xfffffe6400907947 */ /* 0x000fea000383ffff */
.L_x_6375:
[----:B-1----:R1:W2:Y:S02]  /*2b3e0*/  SYNCS.PHASECHK.TRANS64.TRYWAIT P0, [R14+URZ], R15 ;  /* 0x0000000f0e0075a7 */ /* 0x0022a4000800017f */
[----:B--2---:R-:W-:Y:S05]  /*2b3f0*/  @!P0 NANOSLEEP.SYNCS 0x989680 ;  /* 0x009896800000895d */ /* 0x004fea0003900000 */
[----:B------:R-:W2:Y:S02]  /*2b400*/  @!P0 SYNCS.PHASECHK.TRANS64 P0, [R14+URZ], R15 ;  /* 0x0000000f0e0085a7 */ /* 0x000ea4000800007f */
[----:B--2---:R-:W-:Y:S05]  /*2b410*/  @!P0 BRA `(.L_x_6375) ;  /* 0xfffffffc00f08947 */ /* 0x004fea000383ffff */
[----:B------:R-:W-:Y:S05]  /*2b420*/  BRA `(.L_x_6374) ;  /* 0xfffffe68009c7947 */ /* 0x000fea000383ffff */
.L_x_6392:
[----:B-1----:R1:W2:Y:S02]  /*2b430*/  SYNCS.PHASECHK.TRANS64.TRYWAIT P0, [R8+URZ], R9 ;  /* 0x00000009080075a7 */ /* 0x0022a4000800017f */
[----:B--2---:R-:W-:Y:S05]  /*2b440*/  @!P0 NANOSLEEP.SYNCS 0x989680 ;  /* 0x009896800000895d */ /* 0x004fea0003900000 */
[----:B------:R-:W2:Y:S02]  /*2b450*/  @!P0 SYNCS.PHASECHK.TRANS64 P0, [R8+URZ], R9 ;  /* 0x00000009080085a7 */ /* 0x000ea4000800007f */
[----:B--2---:R-:W-:Y:S05]  /*2b460*/  @!P0 BRA `(.L_x_6392) ;  /* 0xfffffffc00f08947 */ /* 0x004fea000383ffff */
[----:B------:R-:W-:Y:S05]  /*2b470*/  BRA `(.L_x_6391) ;  /* 0xfffffed000c87947 */ /* 0x000fea000383ffff */
.L_x_6399:
[----:B-1----:R1:W2:Y:S02]  /*2b480*/  SYNCS.PHASECHK.TRANS64.TRYWAIT P0, [R14+URZ], R15 ;  /* 0x0000000f0e0075a7 */ /* 0x0022a4000800017f */
[----:B--2---:R-:W-:Y:S05]  /*2b490*/  @!P0 NANOSLEEP.SYNCS 0x989680 ;  /* 0x009896800000895d */ /* 0x004fea0003900000 */
[----:B------:R-:W2:Y:S02]  /*2b4a0*/  @!P0 SYNCS.PHASECHK.TRANS64 P0, [R14+URZ], R15 ;  /* 0x0000000f0e0085a7 */ /* 0x000ea4000800007f */
[----:B--2---:R-:W-:Y:S05]  /*2b4b0*/  @!P0 BRA `(.L_x_6399) ;  /* 0xfffffffc00f08947 */ /* 0x004fea000383ffff */
[----:B------:R-:W-:Y:S05]  /*2b4c0*/  BRA `(.L_x_6398) ;  /* 0xfffffed400d47947 */ /* 0x000fea000383ffff */
.L_x_6461:
        /* <DEDUP_REMOVED lines=10> */
.L_x_6533:
[----:B------:R-:W-:Y:S05]  /*2b570*/  BSYNC B0 ;  /* 0x0000000000007941 */ /* 0x000fea0003800000 */
.L_x_6532:
[----:B------:R-:W-:Y:S05]  /*2b580*/  BRA `(.L_x_6534) ;  /* 0xffffffb000247947 */ /* 0x000fea000383ffff */
.L_x_6464:
[----:B0-----:R0:W1:Y:S02]  /*2b590*/  SYNCS.PHASECHK.TRANS64.TRYWAIT P0, [R17+URZ+0x38840], R0 ;  /* 0x03884000110075a7 */ /* 0x001064000800017f */
[----:B-1----:R-:W-:Y:S05]  /*2b5a0*/  @!P0 NANOSLEEP.SYNCS 0x989680 ;  /* 0x009896800000895d */ /* 0x002fea0003900000 */
[----:B------:R-:W1:Y:S02]  /*2b5b0*/  @!P0 SYNCS.PHASECHK.TRANS64 P0, [R17+URZ+0x38840], R0 ;  /* 0x03884000110085a7 */ /* 0x000e64000800007f */
[----:B-1----:R-:W-:Y:S05]  /*2b5c0*/  @!P0 BRA `(.L_x_6464) ;  /* 0xfffffffc00f08947 */ /* 0x002fea000383ffff */
[----:B------:R-:W-:Y:S05]  /*2b5d0*/  BRA `(.L_x_6535) ;  /* 0xffffffb400047947 */ /* 0x000fea000383ffff */
.L_x_6465:
        /* <DEDUP_REMOVED lines=8> */
.L_x_6537:
[----:B------:R-:W-:Y:S05]  /*2b660*/  BSYNC B0 ;  /* 0x0000000000007941 */ /* 0x000fea0003800000 */
.L_x_6536:
        /* <DEDUP_REMOVED lines=9> */
.L_x_6538:
[----:B------:R-:W-:Y:S02]  /*2b700*/  IMAD.MOV.U32 R13, RZ, RZ, R5 ;  /* 0x000000ffff0d7224 */ /* 0x000fe400078e0005 */
[----:B------:R-:W-:Y:S02]  /*2b710*/  IMAD.MOV.U32 R12, RZ, RZ, 0x1 ;  /* 0x00000001ff0c7424 */ /* 0x000fe400078e00ff */
[----:B------:R-:W-:-:S07]  /*2b720*/  IMAD.MOV.U32 R3, RZ, RZ, R14 ;  /* 0x000000ffff037224 */ /* 0x000fce00078e000e */
[----:B------:R-:W-:Y:S05]  /*2b730*/  WARPSYNC.COLLECTIVE R15, `(.L_x_6539) ;  /* 0x000000000f087348 */ /* 0x000fea0003c00000 */
[----:B------:R0:W1:Y:S02]  /*2b740*/  SHFL.IDX P6, R14, R13, R12, R11 ;  /* 0x0000000c0d0e7389 */ /* 0x00006400000c000b */
[----:B01----:R-:W-:Y:S01]  /*2b750*/  ENDCOLLECTIVE ;  /* 0x000000000000791b */ /* 0x003fe20003800000 */
.L_x_6539:
        /* <DEDUP_REMOVED lines=15> */
.L_x_6540:
[----:B------:R-:W-:Y:S02]  /*2b850*/  @P0 IMAD R6, R4, 0x2, R23 ;  /* 0x0000000204060824 */ /* 0x000fe400078e0217 */
[----:B------:R-:W-:Y:S02]  /*2b860*/  IMAD.MOV.U32 R13, RZ, RZ, R5 ;  /* 0x000000ffff0d7224 */ /* 0x000fe400078e0005 */
[----:B------:R-:W-:Y:S02]  /*2b870*/  IMAD.MOV.U32 R12, RZ, RZ, 0x2 ;  /* 0x00000002ff0c7424 */ /* 0x000fe400078e00ff */
[----:B------:R-:W-:-:S07]  /*2b880*/  IMAD.MOV.U32 R3, RZ, RZ, R14 ;  /* 0x000000ffff037224 */ /* 0x000fce00078e000e */
[----:B------:R-:W-:Y:S05]  /*2b890*/  WARPSYNC.COLLECTIVE R15, `(.L_x_6541) ;  /* 0x000000000f087348 */ /* 0x000fea0003c00000 */
[----:B------:R0:W1:Y:S02]  /*2b8a0*/  SHFL.IDX P6, R14, R13, R12, R11 ;  /* 0x0000000c0d0e7389 */ /* 0x00006400000c000b */
[----:B01----:R-:W-:Y:S01]  /*2b8b0*/  ENDCOLLECTIVE ;  /* 0x000000000000791b */ /* 0x003fe20003800000 */
.L_x_6541:
        /* <DEDUP_REMOVED lines=15> */
.L_x_6542:
[----:B------:R-:W-:Y:S02]  /*2b9b0*/  @P0 IMAD R6, R4, 0x2, R23 ;  /* 0x0000000204060824 */ /* 0x000fe400078e0217 */
[----:B------:R-:W-:Y:S02]  /*2b9c0*/  IMAD.MOV.U32 R13, RZ, RZ, R5 ;  /* 0x000000ffff0d7224 */ /* 0x000fe400078e0005 */
[----:B------:R-:W-:Y:S02]  /*2b9d0*/  IMAD.MOV.U32 R12, RZ, RZ, 0x3 ;  /* 0x00000003ff0c7424 */ /* 0x000fe400078e00ff */
[----:B------:R-:W-:-:S07]  /*2b9e0*/  IMAD.MOV.U32 R3, RZ, RZ, R14 ;  /* 0x000000ffff037224 */ /* 0x000fce00078e000e */
[----:B------:R-:W-:Y:S05]  /*2b9f0*/  WARPSYNC.COLLECTIVE R15, `(.L_x_6543) ;  /* 0x000000000f087348 */ /* 0x000fea0003c00000 */
[----:B------:R0:W1:Y:S02]  /*2ba00*/  SHFL.IDX P6, R14, R13, R12, R11 ;  /* 0x0000000c0d0e7389 */ /* 0x00006400000c000b */
[----:B01----:R-:W-:Y:S01]  /*2ba10*/  ENDCOLLECTIVE ;  /* 0x000000000000791b */ /* 0x003fe20003800000 */
.L_x_6543:
        /* <DEDUP_REMOVED lines=10> */
.L_x_6544:
[----:B------:R-:W-:Y:S01]  /*2bac0*/  @!PT LDS RZ, [RZ] ;  /* 0x00000000fffff984 */ /* 0x000fe20000000800 */
[----:B------:R-:W-:Y:S01]  /*2bad0*/  @!PT LDS RZ, [RZ] ;  /* 0x00000000fffff984 */ /* 0x000fe20000000800 */
[----:B------:R-:W-:Y:S01]  /*2bae0*/  @!PT LDS RZ, [RZ] ;  /* 0x00000000fffff984 */ /* 0x000fe20000000800 */
[----:B------:R0:W-:Y:S01]  /*2baf0*/  @P0 LDGSTS.E.BYPASS.LTC128B.128 [R6+0x23400], desc[UR36][R2.64], !P2 ;  /* 0x2340000002060fae */ /* 0x0001e2000d101d64 */
[----:B------:R-:W-:Y:S01]  /*2bb00*/  IMAD.MOV.U32 R0, RZ, RZ, R14 ;  /* 0x000000ffff007224 */ /* 0x000fe200078e000e */
[----:B------:R-:W-:Y:S06]  /*2bb10*/  BRA `(.L_x_6545) ;  /* 0xffffffb000c07947 */ /* 0x000fec000383ffff */
.L_x_6470:
[----:B------:R-:W-:Y:S01]  /*2bb20*/  IMAD.MOV.U32 R13, RZ, RZ, R2 ;  /* 0x000000ffff0d7224 */ /* 0x000fe200078e0002 */
[----:B------:R-:W-:Y:S01]  /*2bb30*/  LOP3.LUT R22, R22, 0xfffffeff, RZ, 0xc0, !PT ;  /* 0xfffffeff16167812 */ /* 0x000fe200078ec0ff */
        /* <DEDUP_REMOVED lines=8> */
.L_x_6546:
        /* <DEDUP_REMOVED lines=9> */
.L_x_6547:
[----:B------:R-:W-:Y:S02]  /*2bc50*/  IMAD.MOV.U32 R13, RZ, RZ, R2 ;  /* 0x000000ffff0d7224 */ /* 0x000fe400078e0002 */
[----:B------:R-:W-:Y:S02]  /*2bc60*/  IMAD.MOV.U32 R12, RZ, RZ, 0x1 ;  /* 0x00000001ff0c7424 */ /* 0x000fe400078e00ff */
[----:B------:R-:W-:-:S07]  /*2bc70*/  IMAD.MOV.U32 R6, RZ, RZ, R14 ;  /* 0x000000ffff067224 */ /* 0x000fce00078e000e */
[----:B------:R-:W-:Y:S05]  /*2bc80*/  WARPSYNC.COLLECTIVE R15, `(.L_x_6548) ;  /* 0x000000000f087348 */ /* 0x000fea0003c00000 */
[----:B------:R0:W1:Y:S02]  /*2bc90*/  SHFL.IDX P6, R14, R13, R12, R11 ;  /* 0x0000000c0d0e7389 */ /* 0x00006400000c000b */
[----:B01----:R-:W-:Y:S01]  /*2bca0*/  ENDCOLLECTIVE ;  /* 0x000000000000791b */ /* 0x003fe20003800000 */
.L_x_6548:
        /* <DEDUP_REMOVED lines=8> */
[----:B------:R-:W-:Y:S01]  /*2bd30*/  ISETP.GE.AND P2, PT, R8, R3, PT ;  /* 0x000000030800720c */ /* 0x000fe20003f46270 */
[----:B------:R-:W-:-:S12]  /*2bd40*/  IMAD.MOV.U32 R5, RZ, RZ, R14 ;  /* 0x000000ffff057224 */ /* 0x000fd800078e000e */
[----:B0-----:R-:W-:Y:S05]  /*2bd50*/  WARPSYNC.COLLECTIVE R15, `(.L_x_6549) ;  /* 0x000000000f087348 */ /* 0x001fea0003c00000 */
[----:B------:R1:W2:Y:S02]  /*2bd60*/  SHFL.IDX P6, R14, R13, R12, R11 ;  /* 0x0000000c0d0e7389 */ /* 0x0002a400000c000b */
[----:B012---:R-:W-:Y:S01]  /*2bd70*/  ENDCOLLECTIVE ;  /* 0x000000000000791b */ /* 0x007fe20003800000 */
.L_x_6549:
        /* <DEDUP_REMOVED lines=8> */
.L_x_6550:
        /* <DEDUP_REMOVED lines=9> */
[----:B------:R-:W-:Y:S01]  /*2be90*/  ISETP.GE.AND P2, PT, R5, R3, PT ;  /* 0x000000030500720c */ /* 0x000fe20003f46270 */
[----:B------:R-:W-:-:S12]  /*2bea0*/  IMAD.MOV.U32 R5, RZ, RZ, R14 ;  /* 0x000000ffff057224 */ /* 0x000fd800078e000e */
[----:B0-----:R-:W-:Y:S05]  /*2beb0*/  WARPSYNC.COLLECTIVE R15, `(.L_x_6551) ;  /* 0x000000000f087348 */ /* 0x001fea0003c00000 */
[----:B------:R1:W2:Y:S02]  /*2bec0*/  SHFL.IDX P6, R14, R13, R12, R11 ;  /* 0x0000000c0d0e7389 */ /* 0x0002a400000c000b */
[----:B012---:R-:W-:Y:S01]  /*2bed0*/  ENDCOLLECTIVE ;  /* 0x000000000000791b */ /* 0x007fe20003800000 */
.L_x_6551:
[----:B------:R-:W-:Y:S01]  /*2bee0*/  @P2 LOP3.LUT R22, R22, 0x40, RZ, 0xfc, !PT ;  /* 0x0000004016162812 */ /* 0x000fe200078efcff */
[----:B------:R-:W-:Y:S02]  /*2bef0*/  IMAD.MOV.U32 R13, RZ, RZ, R2 ;  /* 0x000000ffff0d7224 */ /* 0x000fe400078e0002 */
[----:B------:R-:W-:Y:S02]  /*2bf00*/  IMAD.MOV.U32 R12, RZ, RZ, 0x3 ;  /* 0x00000003ff0c7424 */ /* 0x000fe400078e00ff */
[----:B------:R-:W-:-:S07]  /*2bf10*/  IMAD.MOV.U32 R6, RZ, RZ, R14 ;  /* 0x000000ffff067224 */ /* 0x000fce00078e000e */
[----:B------:R-:W-:Y:S05]  /*2bf20*/  WARPSYNC.COLLECTIVE R15, `(.L_x_6552) ;  /* 0x000000000f087348 */ /* 0x000fea0003c00000 */
[----:B------:R0:W1:Y:S02]  /*2bf30*/  SHFL.IDX P6, R14, R13, R12, R11 ;  /* 0x0000000c0d0e7389 */ /* 0x00006400000c000b */
[----:B01----:R-:W-:Y:S01]  /*2bf40*/  ENDCOLLECTIVE ;  /* 0x000000000000791b */ /* 0x003fe20003800000 */
.L_x_6552:
        /* <DEDUP_REMOVED lines=12> */
.L_x_6553:
[----:B------:R-:W-:Y:S01]  /*2c010*/  IMAD.MOV.U32 R0, RZ, RZ, R14 ;  /* 0x000000ffff007224 */ /* 0x000fe200078e000e */
[----:B------:R-:W-:Y:S06]  /*2c020*/  BRA `(.L_x_6554) ;  /* 0xffffffb400d07947 */ /* 0x000fec000383ffff */
.L_x_6474:
        /* <DEDUP_REMOVED lines=47> */
.L_x_6556:
[----:B------:R-:W-:Y:S05]  /*2c320*/  BSYNC B0 ;  /* 0x0000000000007941 */ /* 0x000fea0003800000 */
.L_x_6555:
        /* <DEDUP_REMOVED lines=11> */
.L_x_6557:
        /* <DEDUP_REMOVED lines=39> */
.L_x_6558:
[----:B------:R-:W-:Y:S02]  /*2c650*/  IMAD.MOV.U32 R13, RZ, RZ, R0 ;  /* 0x000000ffff0d7224 */ /* 0x000fe400078e0000 */
[----:B------:R-:W-:-:S07]  /*2c660*/  IMAD.MOV.U32 R7, RZ, RZ, R14 ;  /* 0x000000ffff077224 */ /* 0x000fce00078e000e */
[----:B------:R-:W-:Y:S05]  /*2c670*/  WARPSYNC.COLLECTIVE R15, `(.L_x_6559) ;  /* 0x000000000f087348 */ /* 0x000fea0003c00000 */
[----:B------:R0:W1:Y:S02]  /*2c680*/  SHFL.IDX P6, R14, R13, R12, R11 ;  /* 0x0000000c0d0e7389 */ /* 0x00006400000c000b */
[----:B01----:R-:W-:Y:S01]  /*2c690*/  ENDCOLLECTIVE ;  /* 0x000000000000791b */ /* 0x003fe20003800000 */
.L_x_6559:
        /* <DEDUP_REMOVED lines=33> */
.L_x_6560:
[----:B------:R-:W-:Y:S02]  /*2c8b0*/  IMAD.MOV.U32 R13, RZ, RZ, R0 ;  /* 0x000000ffff0d7224 */ /* 0x000fe400078e0000 */
[----:B------:R-:W-:-:S07]  /*2c8c0*/  IMAD.MOV.U32 R7, RZ, RZ, R14 ;  /* 0x000000ffff077224 */ /* 0x000fce00078e000e */
[----:B------:R-:W-:Y:S05]  /*2c8d0*/  WARPSYNC.COLLECTIVE R15, `(.L_x_6561) ;  /* 0x000000000f087348 */ /* 0x000fea0003c00000 */
[----:B------:R0:W1:Y:S02]  /*2c8e0*/  SHFL.IDX P6, R14, R13, R12, R11 ;  /* 0x0000000c0d0e7389 */ /* 0x00006400000c000b */
[----:B01----:R-:W-:Y:S01]  /*2c8f0*/  ENDCOLLECTIVE ;  /* 0x000000000000791b */ /* 0x003fe20003800000 */
.L_x_6561:
        /* <DEDUP_REMOVED lines=27> */
.L_x_6562:
[----:B------:R-:W-:Y:S02]  /*2cab0*/  IMAD.MOV.U32 R13, RZ, RZ, R0 ;  /* 0x000000ffff0d7224 */ /* 0x000fe400078e0000 */
[----:B------:R-:W-:-:S07]  /*2cac0*/  IMAD.MOV.U32 R6, RZ, RZ, R14 ;  /* 0x000000ffff067224 */ /* 0x000fce00078e000e */
[----:B------:R-:W-:Y:S05]  /*2cad0*/  WARPSYNC.COLLECTIVE R15, `(.L_x_6563) ;  /* 0x000000000f087348 */ /* 0x000fea0003c00000 */
[----:B------:R0:W1:Y:S02]  /*2cae0*/  SHFL.IDX P6, R14, R13, R12, R11 ;  /* 0x0000000c0d0e7389 */ /* 0x00006400000c000b */
[----:B01----:R-:W-:Y:S01]  /*2caf0*/  ENDCOLLECTIVE ;  /* 0x000000000000791b */ /* 0x003fe20003800000 */
.L_x_6563:
[----:B------:R-:W-:Y:S01]  /*2cb00*/  IMAD.MOV.U32 R0, RZ, RZ, R14 ;  /* 0x000000ffff007224 */ /* 0x000fe200078e000e */
[----:B------:R-:W-:Y:S06]  /*2cb10*/  BRA `(.L_x_6564) ;  /* 0xffffffb800487947 */ /* 0x000fec000383ffff */
.L_x_6479:
[----:B0-----:R0:W1:Y:S02]  /*2cb20*/  SYNCS.PHASECHK.TRANS64.TRYWAIT P0, [R23+URZ+0x38820], R0 ;  /* 0x03882000170075a7 */ /* 0x001064000800017f */
[----:B-1----:R-:W-:Y:S05]  /*2cb30*/  @!P0 NANOSLEEP.SYNCS 0x989680 ;  /* 0x009896800000895d */ /* 0x002fea0003900000 */
[----:B------:R-:W1:Y:S02]  /*2cb40*/  @!P0 SYNCS.PHASECHK.TRANS64 P0, [R23+URZ+0x38820], R0 ;  /* 0x03882000170085a7 */ /* 0x000e64000800007f */
[----:B-1----:R-:W-:Y:S05]  /*2cb50*/  @!P0 BRA `(.L_x_6479) ;  /* 0xfffffffc00f08947 */ /* 0x002fea000383ffff */
[----:B------:R-:W-:Y:S05]  /*2cb60*/  BRA `(.L_x_6565) ;  /* 0xffffffb800e47947 */ /* 0x000fea000383ffff */
.L_x_6482:
[----:B0-----:R0:W1:Y:S02]  /*2cb70*/  SYNCS.PHASECHK.TRANS64.TRYWAIT P0, [R17+URZ+0x38860], R0 ;  /* 0x03886000110075a7 */ /* 0x001064000800017f */
[----:B-1----:R-:W-:Y:S05]  /*2cb80*/  @!P0 NANOSLEEP.SYNCS 0x989680 ;  /* 0x009896800000895d */ /* 0x002fea0003900000 */
[----:B------:R-:W1:Y:S02]  /*2cb90*/  @!P0 SYNCS.PHASECHK.TRANS64 P0, [R17+URZ+0x38860], R0 ;  /* 0x03886000110085a7 */ /* 0x000e64000800007f */
[----:B-1----:R-:W-:Y:S05]  /*2cba0*/  @!P0 BRA `(.L_x_6482) ;  /* 0xfffffffc00f08947 */ /* 0x002fea000383ffff */
[----:B------:R-:W-:Y:S05]  /*2cbb0*/  BRA `(.L_x_6566) ;  /* 0xffffffb800f47947 */ /* 0x000fea000383ffff */
.L_x_6483:
        /* <DEDUP_REMOVED lines=8> */
.L_x_6568:
[----:B------:R-:W-:Y:S05]  /*2cc40*/  BSYNC B0 ;  /* 0x0000000000007941 */ /* 0x000fea0003800000 */
.L_x_6567:
        /* <DEDUP_REMOVED lines=15> */
.L_x_6569:
        /* <DEDUP_REMOVED lines=39> */
.L_x_6570:
[----:B------:R-:W-:Y:S02]  /*2cfb0*/  IMAD.MOV.U32 R13, RZ, RZ, R5 ;  /* 0x000000ffff0d7224 */ /* 0x000fe400078e0005 */
[----:B------:R-:W-:-:S07]  /*2cfc0*/  IMAD.MOV.U32 R3, RZ, RZ, R14 ;  /* 0x000000ffff037224 */ /* 0x000fce00078e000e */
[----:B------:R-:W-:Y:S05]  /*2cfd0*/  WARPSYNC.COLLECTIVE R15, `(.L_x_6571) ;  /* 0x000000000f087348 */ /* 0x000fea0003c00000 */
[----:B------:R0:W1:Y:S02]  /*2cfe0*/  SHFL.IDX P6, R14, R13, R12, R11 ;  /* 0x0000000c0d0e7389 */ /* 0x00006400000c000b */
[----:B01----:R-:W-:Y:S01]  /*2cff0*/  ENDCOLLECTIVE ;  /* 0x000000000000791b */ /* 0x003fe20003800000 */
.L_x_6571:
        /* <DEDUP_REMOVED lines=29> */
.L_x_6572:
[----:B------:R-:W-:Y:S02]  /*2d1d0*/  IMAD.MOV.U32 R13, RZ, RZ, R5 ;  /* 0x000000ffff0d7224 */ /* 0x000fe400078e0005 */
[----:B------:R-:W-:-:S07]  /*2d1e0*/  IMAD.MOV.U32 R7, RZ, RZ, R14 ;  /* 0x000000ffff077224 */ /* 0x000fce00078e000e */
[----:B------:R-:W-:Y:S05]  /*2d1f0*/  WARPSYNC.COLLECTIVE R15, `(.L_x_6573) ;  /* 0x000000000f087348 */ /* 0x000fea0003c00000 */
[----:B------:R0:W1:Y:S02]  /*2d200*/  SHFL.IDX P6, R14, R13, R12, R11 ;  /* 0x0000000c0d0e7389 */ /* 0x00006400000c000b */
[----:B01----:R-:W-:Y:S01]  /*2d210*/  ENDCOLLECTIVE ;  /* 0x000000000000791b */ /* 0x003fe20003800000 */
.L_x_6573:
        /* <DEDUP_REMOVED lines=29> */
.L_x_6574:
[----:B------:R-:W-:Y:S02]  /*2d3f0*/  IMAD.MOV.U32 R13, RZ, RZ, R5 ;  /* 0x000000ffff0d7224 */ /* 0x000fe400078e0005 */
[----:B------:R-:W-:-:S07]  /*2d400*/  IMAD.MOV.U32 R6, RZ, RZ, R14 ;  /* 0x000000ffff067224 */ /* 0x000fce00078e000e */
[----:B------:R-:W-:Y:S05]  /*2d410*/  WARPSYNC.COLLECTIVE R15, `(.L_x_6575) ;  /* 0x000000000f087348 */ /* 0x000fea0003c00000 */
[----:B------:R0:W1:Y:S02]  /*2d420*/  SHFL.IDX P6, R14, R13, R12, R11 ;  /* 0x0000000c0d0e7389 */ /* 0x00006400000c000b */
[----:B01----:R-:W-:Y:S01]  /*2d430*/  ENDCOLLECTIVE ;  /* 0x000000000000791b */ /* 0x003fe20003800000 */
.L_x_6575:
[----:B------:R-:W-:Y:S01]  /*2d440*/  IMAD.MOV.U32 R2, RZ, RZ, R14 ;  /* 0x000000ffff027224 */ /* 0x000fe200078e000e */
[----:B------:R-:W-:Y:S06]  /*2d450*/  BRA `(.L_x_6576) ;  /* 0xffffffb800887947 */ /* 0x000fec000383ffff */
.L_x_6490:
[----:B0-----:R0:W1:Y:S02]  /*2d460*/  SYNCS.PHASECHK.TRANS64.TRYWAIT P0, [R6+URZ+0x38840], R17 ;  /* 0x03884011060075a7 */ /* 0x001064000800017f */
[----:B-1----:R-:W-:Y:S05]  /*2d470*/  @!P0 NANOSLEEP.SYNCS 0x989680 ;  /* 0x009896800000895d */ /* 0x002fea0003900000 */
[----:B------:R-:W1:Y:S02]  /*2d480*/  @!P0 SYNCS.PHASECHK.TRANS64 P0, [R6+URZ+0x38840], R17 ;  /* 0x03884011060085a7 */ /* 0x000e64000800007f */
[----:B-1----:R-:W-:Y:S05]  /*2d490*/  @!P0 BRA `(.L_x_6490) ;  /* 0xfffffffc00f08947 */ /* 0x002fea000383ffff */
[----:B------:R-:W-:Y:S05]  /*2d4a0*/  BRA `(.L_x_6577) ;  /* 0xffffffc0001c7947 */ /* 0x000fea000383ffff */
.L_x_6491:
        /* <DEDUP_REMOVED lines=8> */
.L_x_6579:
[----:B------:R-:W-:Y:S05]  /*2d530*/  BSYNC B1 ;  /* 0x0000000000017941 */ /* 0x000fea0003800000 */
.L_x_6578:
        /* <DEDUP_REMOVED lines=9> */
.L_x_6580:
[----:B------:R-:W-:Y:S02]  /*2d5d0*/  IMAD.MOV.U32 R13, RZ, RZ, R27 ;  /* 0x000000ffff0d7224 */ /* 0x000fe400078e001b */
[----:B------:R-:W-:Y:S02]  /*2d5e0*/  IMAD.MOV.U32 R12, RZ, RZ, 0x1 ;  /* 0x00000001ff0c7424 */ /* 0x000fe400078e00ff */
[----:B------:R-:W-:-:S07]  /*2d5f0*/  IMAD.MOV.U32 R2, RZ, RZ, R14 ;  /* 0x000000ffff027224 */ /* 0x000fce00078e000e */
[----:B------:R-:W-:Y:S05]  /*2d600*/  WARPSYNC.COLLECTIVE R15, `(.L_x_6581) ;  /* 0x000000000f087348 */ /* 0x000fea0003c00000 */
[----:B------:R0:W1:Y:S02]  /*2d610*/  SHFL.IDX P6, R14, R13, R12, R11 ;  /* 0x0000000c0d0e7389 */ /* 0x00006400000c000b */
[----:B01----:R-:W-:Y:S01]  /*2d620*/  ENDCOLLECTIVE ;  /* 0x000000000000791b */ /* 0x003fe20003800000 */
.L_x_6581:
        /* <DEDUP_REMOVED lines=11> */
.L_x_6582:
[----:B------:R-:W-:Y:S02]  /*2d6e0*/  IMAD.MOV.U32 R13, RZ, RZ, R27 ;  /* 0x000000ffff0d7224 */ /* 0x000fe400078e001b */
[----:B------:R-:W-:Y:S02]  /*2d6f0*/  IMAD.MOV.U32 R12, RZ, RZ, 0x2 ;  /* 0x00000002ff0c7424 */ /* 0x000fe400078e00ff */
[----:B------:R-:W-:-:S07]  /*2d700*/  IMAD.MOV.U32 R2, RZ, RZ, R14 ;  /* 0x000000ffff027224 */ /* 0x000fce00078e000e */
[----:B------:R-:W-:Y:S05]  /*2d710*/  WARPSYNC.COLLECTIVE R15, `(.L_x_6583) ;  /* 0x000000000f087348 */ /* 0x000fea0003c00000 */
[----:B------:R0:W1:Y:S02]  /*2d720*/  SHFL.IDX P6, R14, R13, R12, R11 ;  /* 0x0000000c0d0e7389 */ /* 0x00006400000c000b */
[----:B01----:R-:W-:Y:S01]  /*2d730*/  ENDCOLLECTIVE ;  /* 0x000000000000791b */ /* 0x003fe20003800000 */
.L_x_6583:
        /* <DEDUP_REMOVED lines=11> */
.L_x_6584:
[----:B------:R-:W-:Y:S02]  /*2d7f0*/  IMAD.MOV.U32 R13, RZ, RZ, R27 ;  /* 0x000000ffff0d7224 */ /* 0x000fe400078e001b */
[----:B------:R-:W-:Y:S02]  /*2d800*/  IMAD.MOV.U32 R12, RZ, RZ, 0x3 ;  /* 0x00000003ff0c7424 */ /* 0x000fe400078e00ff */
[----:B------:R-:W-:-:S07]  /*2d810*/  IMAD.MOV.U32 R2, RZ, RZ, R14 ;  /* 0x000000ffff027224 */ /* 0x000fce00078e000e */
[----:B------:R-:W-:Y:S05]  /*2d820*/  WARPSYNC.COLLECTIVE R15, `(.L_x_6585) ;  /* 0x000000000f087348 */ /* 0x000fea0003c00000 */
[----:B------:R0:W1:Y:S02]  /*2d830*/  SHFL.IDX P6, R14, R13, R12, R11 ;  /* 0x0000000c0d0e7389 */ /* 0x00006400000c000b */
[----:B01----:R-:W-:Y:S01]  /*2d840*/  ENDCOLLECTIVE ;  /* 0x000000000000791b */ /* 0x003fe20003800000 */
.L_x_6585:
        /* <DEDUP_REMOVED lines=11> */
.L_x_6586:
[----:B------:R-:W-:Y:S01]  /*2d900*/  IMAD.MOV.U32 R2, RZ, RZ, R14 ;  /* 0x000000ffff027224 */ /* 0x000fe200078e000e */
[----:B------:R-:W-:Y:S06]  /*2d910*/  BRA `(.L_x_6587) ;  /* 0xffffffbc00ac7947 */ /* 0x000fec000383ffff */
.L_x_6496:
[----:B---3--:R3:W4:Y:S02]  /*2d920*/  SYNCS.PHASECHK.TRANS64.TRYWAIT P0, [R6+URZ+0x38860], R17 ;  /* 0x03886011060075a7 */ /* 0x008724000800017f */
[----:B----4-:R-:W-:Y:S05]  /*2d930*/  @!P0 NANOSLEEP.SYNCS 0x989680 ;  /* 0x009896800000895d */ /* 0x010fea0003900000 */
[----:B------:R-:W4:Y:S02]  /*2d940*/  @!P0 SYNCS.PHASECHK.TRANS64 P0, [R6+URZ+0x38860], R17 ;  /* 0x03886011060085a7 */ /* 0x000f24000800007f */
[----:B----4-:R-:W-:Y:S05]  /*2d950*/  @!P0 BRA `(.L_x_6496) ;  /* 0xfffffffc00f08947 */ /* 0x010fea000383ffff */
[----:B------:R-:W-:Y:S05]  /*2d960*/  BRA `(.L_x_6588) ;  /* 0xffffffbc00fc7947 */ /* 0x000fea000383ffff */
.L_x_6497:
        /* <DEDUP_REMOVED lines=8> */
.L_x_6590:
[----:B------:R-:W-:Y:S05]  /*2d9f0*/  BSYNC B1 ;  /* 0x0000000000017941 */ /* 0x000fea0003800000 */
.L_x_6589:
        /* <DEDUP_REMOVED lines=13> */
.L_x_6591:
        /* <DEDUP_REMOVED lines=17> */
.L_x_6592:
        /* <DEDUP_REMOVED lines=16> */
.L_x_6593:
        /* <DEDUP_REMOVED lines=19> */
.L_x_6594:
        /* <DEDUP_REMOVED lines=14> */
.L_x_6595:
        /* <DEDUP_REMOVED lines=16> */
.L_x_6596:
        /* <DEDUP_REMOVED lines=14> */
.L_x_6597:
[----:B------:R-:W-:Y:S05]  /*2e0d0*/  BRA `(.L_x_6598) ;  /* 0xffffffbc00687947 */ /* 0x000fea000383ffff */
.L_x_6505:
        /* <DEDUP_REMOVED lines=8> */
.L_x_6600:
[----:B------:R-:W-:Y:S05]  /*2e160*/  BSYNC B0 ;  /* 0x0000000000007941 */ /* 0x000fea0003800000 */
.L_x_6599:
        /* <DEDUP_REMOVED lines=9> */
.L_x_6601:
        /* <DEDUP_REMOVED lines=18> */
.L_x_6602:
[----:B------:R-:W-:Y:S01]  /*2e320*/  IMAD.MOV.U32 R12, RZ, RZ, 0x2 ;  /* 0x00000002ff0c7424 */ /* 0x000fe200078e00ff */
[----:B------:R-:W-:-:S05]  /*2e330*/  SEL R4, R14, RZ, P1 ;  /* 0x000000ff0e047207 */ /* 0x000fca0000800000 */
[----:B------:R-:W-:-:S04]  /*2e340*/  IMAD.IADD R4, R17, 0x1, R4 ;  /* 0x0000000111047824 */ /* 0x000fc800078e0204 */
[----:B------:R-:W-:-:S07]  /*2e350*/  IMAD.MOV.U32 R13, RZ, RZ, R4 ;  /* 0x000000ffff0d7224 */ /* 0x000fce00078e0004 */
[----:B------:R-:W-:Y:S05]  /*2e360*/  WARPSYNC.COLLECTIVE R15, `(.L_x_6603) ;  /* 0x000000000f087348 */ /* 0x000fea0003c00000 */
[----:B------:R0:W1:Y:S02]  /*2e370*/  SHFL.UP P6, R14, R13, R12, R11 ;  /* 0x0400000c0d0e7389 */ /* 0x00006400000c000b */
[----:B01----:R-:W-:Y:S01]  /*2e380*/  ENDCOLLECTIVE ;  /* 0x000000000000791b */ /* 0x003fe20003800000 */
.L_x_6603:
[----:B------:R-:W-:Y:S01]  /*2e390*/  IMAD.MOV.U32 R12, RZ, RZ, 0x4 ;  /* 0x00000004ff0c7424 */ /* 0x000fe200078e00ff */
[----:B------:R-:W-:-:S05]  /*2e3a0*/  SEL R3, R14, RZ, P2 ;  /* 0x000000ff0e037207 */ /* 0x000fca0001000000 */
[----:B------:R-:W-:-:S04]  /*2e3b0*/  IMAD.IADD R6, R4, 0x1, R3 ;  /* 0x0000000104067824 */ /* 0x000fc800078e0203 */
[----:B------:R-:W-:-:S07]  /*2e3c0*/  IMAD.MOV.U32 R13, RZ, RZ, R6 ;  /* 0x000000ffff0d7224 */ /* 0x000fce00078e0006 */
[----:B------:R-:W-:Y:S05]  /*2e3d0*/  WARPSYNC.COLLECTIVE R15, `(.L_x_6604) ;  /* 0x000000000f087348 */ /* 0x000fea0003c00000 */
[----:B------:R0:W1:Y:S02]  /*2e3e0*/  SHFL.UP P6, R14, R13, R12, R11 ;  /* 0x0400000c0d0e7389 */ /* 0x00006400000c000b */
[----:B01----:R-:W-:Y:S01]  /*2e3f0*/  ENDCOLLECTIVE ;  /* 0x000000000000791b */ /* 0x003fe20003800000 */
.L_x_6604:
[----:B------:R-:W-:Y:S01]  /*2e400*/  IMAD.MOV.U32 R12, RZ, RZ, 0x8 ;  /* 0x00000008ff0c7424 */ /* 0x000fe200078e00ff */
[----:B------:R-:W-:-:S05]  /*2e410*/  SEL R3, R14, RZ, P3 ;  /* 0x000000ff0e037207 */ /* 0x000fca0001800000 */
[----:B------:R-:W-:-:S04]  /*2e420*/  IMAD.IADD R2, R6, 0x1, R3 ;  /* 0x0000000106027824 */ /* 0x000fc800078e0203 */
[----:B------:R-:W-:-:S07]  /*2e430*/  IMAD.MOV.U32 R13, RZ, RZ, R2 ;  /* 0x000000ffff0d7224 */ /* 0x000fce00078e0002 */
[----:B------:R-:W-:Y:S05]  /*2e440*/  WARPSYNC.COLLECTIVE R15, `(.L_x_6605) ;  /* 0x000000000f087348 */ /* 0x000fea0003c00000 */
[----:B------:R0:W1:Y:S02]  /*2e450*/  SHFL.UP P6, R14, R13, R12, R11 ;  /* 0x0400000c0d0e7389 */ /* 0x00006400000c000b */
[----:B01----:R-:W-:Y:S01]  /*2e460*/  ENDCOLLECTIVE ;  /* 0x000000000000791b */ /* 0x003fe20003800000 */
.L_x_6605:
[----:B------:R-:W-:Y:S01]  /*2e470*/  IMAD.MOV.U32 R12, RZ, RZ, 0x10 ;  /* 0x00000010ff0c7424 */ /* 0x000fe200078e00ff */
[----:B------:R-:W-:-:S05]  /*2e480*/  SEL R3, R14, RZ, P4 ;  /* 0x000000ff0e037207 */ /* 0x000fca0002000000 */
[----:B------:R-:W-:-:S04]  /*2e490*/  IMAD.IADD R3, R2, 0x1, R3 ;  /* 0x0000000102037824 */ /* 0x000fc800078e0203 */
[----:B------:R-:W-:-:S07]  /*2e4a0*/  IMAD.MOV.U32 R13, RZ, RZ, R3 ;  /* 0x000000ffff0d7224 */ /* 0x000fce00078e0003 */
[----:B------:R-:W-:Y:S05]  /*2e4b0*/  WARPSYNC.COLLECTIVE R15, `(.L_x_6606) ;  /* 0x000000000f087348 */ /* 0x000fea0003c00000 */
[----:B------:R0:W1:Y:S02]  /*2e4c0*/  SHFL.UP P6, R14, R13, R12, R11 ;  /* 0x0400000c0d0e7389 */ /* 0x00006400000c000b */
[----:B01----:R-:W-:Y:S01]  /*2e4d0*/  ENDCOLLECTIVE ;  /* 0x000000000000791b */ /* 0x003fe20003800000 */
.L_x_6606:
        /* <DEDUP_REMOVED lines=8> */
.L_x_6607:
[----:B------:R-:W-:Y:S05]  /*2e560*/  BRA `(.L_x_6608) ;  /* 0xffffffbc00fc7947 */ /* 0x000fea000383ffff */
.L_x_6510:
        /* <DEDUP_REMOVED lines=8> */
.L_x_6610:
[----:B------:R-:W-:Y:S05]  /*2e5f0*/  BSYNC B0 ;  /* 0x0000000000007941 */ /* 0x000fea0003800000 */
.L_x_6609:
        /* <DEDUP_REMOVED lines=8> */
.L_x_6611:
[----:B------:R-:W-:Y:S01]  /*2e680*/  IMAD.MOV.U32 R12, RZ, RZ, 0x4 ;  /* 0x00000004ff0c7424 */ /* 0x000fe200078e00ff */
[----:B------:R-:W-:-:S05]  /*2e690*/  SEL R2, R14, RZ, P2 ;  /* 0x000000ff0e027207 */ /* 0x000fca0001000000 */
[----:B------:R-:W-:-:S04]  /*2e6a0*/  IMAD.IADD R2, R13, 0x1, R2 ;  /* 0x000000010d027824 */ /* 0x000fc800078e0202 */
[----:B------:R-:W-:-:S07]  /*2e6b0*/  IMAD.MOV.U32 R13, RZ, RZ, R2 ;  /* 0x000000ffff0d7224 */ /* 0x000fce00078e0002 */
[----:B------:R-:W-:Y:S05]  /*2e6c0*/  WARPSYNC.COLLECTIVE R15, `(.L_x_6612) ;  /* 0x000000000f087348 */ /* 0x000fea0003c00000 */
[----:B------:R0:W1:Y:S02]  /*2e6d0*/  SHFL.UP P6, R14, R13, R12, R11 ;  /* 0x0400000c0d0e7389 */ /* 0x00006400000c000b */
[----:B01----:R-:W-:Y:S01]  /*2e6e0*/  ENDCOLLECTIVE ;  /* 0x000000000000791b */ /* 0x003fe20003800000 */
.L_x_6612:
[----:B------:R-:W-:Y:S01]  /*2e6f0*/  IMAD.MOV.U32 R12, RZ, RZ, 0x8 ;  /* 0x00000008ff0c7424 */ /* 0x000fe200078e00ff */
[----:B------:R-:W-:-:S05]  /*2e700*/  SEL R3, R14, RZ, P3 ;  /* 0x000000ff0e037207 */ /* 0x000fca0001800000 */
[----:B------:R-:W-:-:S04]  /*2e710*/  IMAD.IADD R3, R2, 0x1, R3 ;  /* 0x0000000102037824 */ /* 0x000fc800078e0203 */
[----:B------:R-:W-:-:S07]  /*2e720*/  IMAD.MOV.U32 R13, RZ, RZ, R3 ;  /* 0x000000ffff0d7224 */ /* 0x000fce00078e0003 */
[----:B------:R-:W-:Y:S05]  /*2e730*/  WARPSYNC.COLLECTIVE R15, `(.L_x_6613) ;  /* 0x000000000f087348 */ /* 0x000fea0003c00000 */
[----:B------:R0:W1:Y:S02]  /*2e740*/  SHFL.UP P6, R14, R13, R12, R11 ;  /* 0x0400000c0d0e7389 */ /* 0x00006400000c000b */
[----:B01----:R-:W-:Y:S01]  /*2e750*/  ENDCOLLECTIVE ;  /* 0x000000000000791b */ /* 0x003fe20003800000 */
.L_x_6613:
[----:B------:R-:W-:Y:S01]  /*2e760*/  IMAD.MOV.U32 R12, RZ, RZ, 0x10 ;  /* 0x00000010ff0c7424 */ /* 0x000fe200078e00ff */
[----:B------:R-:W-:-:S05]  /*2e770*/  SEL R4, R14, RZ, P4 ;  /* 0x000000ff0e047207 */ /* 0x000fca0002000000 */
[----:B------:R-:W-:-:S04]  /*2e780*/  IMAD.IADD R4, R3, 0x1, R4 ;  /* 0x0000000103047824 */ /* 0x000fc800078e0204 */
[----:B------:R-:W-:-:S07]  /*2e790*/  IMAD.MOV.U32 R13, RZ, RZ, R4 ;  /* 0x000000ffff0d7224 */ /* 0x000fce00078e0004 */
[----:B------:R-:W-:Y:S05]  /*2e7a0*/  WARPSYNC.COLLECTIVE R15, `(.L_x_6614) ;  /* 0x000000000f087348 */ /* 0x000fea0003c00000 */
[----:B------:R0:W1:Y:S02]  /*2e7b0*/  SHFL.UP P6, R14, R13, R12, R11 ;  /* 0x0400000c0d0e7389 */ /* 0x00006400000c000b */
[----:B01----:R-:W-:Y:S01]  /*2e7c0*/  ENDCOLLECTIVE ;  /* 0x000000000000791b */ /* 0x003fe20003800000 */
.L_x_6614:
        /* <DEDUP_REMOVED lines=8> */
.L_x_6615:
[----:B------:R-:W-:Y:S05]  /*2e850*/  BRA `(.L_x_6616) ;  /* 0xffffffbc00dc7947 */ /* 0x000fea000383ffff */
.L_x_6512:
[----:B------:R-:W-:Y:S01]  /*2e860*/  BSSY B0, `(.L_x_6617) ;  /* 0x0000006000007945 */ /* 0x000fe20003800000 */
[----:B------:R-:W-:Y:S01]  /*2e870*/  PLOP3.LUT P6, PT, P6, PT, PT, 0x8, 0x0 ;  /* 0x000000000000781c */ /* 0x000fe200037ce170 */
[----:B------:R-:W-:-:S12]  /*2e880*/  IMAD.MOV.U32 R15, RZ, RZ, -0x1 ;  /* 0xffffffffff0f7424 */ /* 0x000fd800078e00ff */
[----:B01----:R-:W-:Y:S05]  /*2e890*/  WARPSYNC.COLLECTIVE R15, `(.L_x_6618) ;  /* 0x000000000f087348 */ /* 0x003fea0003c00000 */
[----:B------:R-:W-:Y:S01]  /*2e8a0*/  VOTE.ANY R14, PT, P6 ;  /* 0x00000000000e7806 */ /* 0x000fe200030e0100 */
[----:B01----:R-:W-:Y:S06]  /*2e8b0*/  ENDCOLLECTIVE ;  /* 0x000000000000791b */ /* 0x003fec0003800000 */
.L_x_6618:
[----:B------:R-:W-:Y:S05]  /*2e8c0*/  BSYNC B0 ;  /* 0x0000000000007941 */ /* 0x000fea0003800000 */
.L_x_6617:
        /* <DEDUP_REMOVED lines=9> */
.L_x_6619:
[----:B------:R-:W-:Y:S01]  /*2e960*/  IMAD.MOV.U32 R17, RZ, RZ, R14 ;  /* 0x000000ffff117224 */ /* 0x000fe200078e000e */
[----:B------:R-:W-:Y:S06]  /*2e970*/  BRA `(.L_x_6620) ;  /* 0xffffffbc00cc7947 */ /* 0x000fec000383ffff */
.L_x_6514:
[----:B------:R-:W-:Y:S01]  /*2e980*/  BSSY B0, `(.L_x_6621) ;  /* 0x0000007000007945 */ /* 0x000fe20003800000 */
[----:B------:R-:W-:Y:S02]  /*2e990*/  IMAD.MOV.U32 R13, RZ, RZ, R2 ;  /* 0x000000ffff0d7224 */ /* 0x000fe400078e0002 */
[----:B------:R-:W-:Y:S02]  /*2e9a0*/  IMAD.MOV.U32 R11, RZ, RZ, 0x1f ;  /* 0x0000001fff0b7424 */ /* 0x000fe400078e00ff */
[----:B------:R-:W-:-:S07]  /*2e9b0*/  IMAD.MOV.U32 R15, RZ, RZ, -0x1 ;  /* 0xffffffffff0f7424 */ /* 0x000fce00078e00ff */
[----:B0123--:R-:W-:Y:S05]  /*2e9c0*/  WARPSYNC.COLLECTIVE R15, `(.L_x_6622) ;  /* 0x000000000f087348 */ /* 0x00ffea0003c00000 */
[----:B------:R4:W0:Y:S02]  /*2e9d0*/  SHFL.IDX P6, R14, R13, R12, R11 ;  /* 0x0000000c0d0e7389 */ /* 0x00082400000c000b */
[----:B01234-:R-:W-:Y:S01]  /*2e9e0*/  ENDCOLLECTIVE ;  /* 0x000000000000791b */ /* 0x01ffe20003800000 */
.L_x_6622:
[----:B------:R-:W-:Y:S05]  /*2e9f0*/  BSYNC B0 ;  /* 0x0000000000007941 */ /* 0x000fea0003800000 */
.L_x_6621:
[----:B------:R-:W-:Y:S05]  /*2ea00*/  BRA `(.L_x_6513) ;  /* 0xffffffbc00c47947 */ /* 0x000fea000383ffff */
.L_x_6518:
[----:B0-----:R0:W1:Y:S02]  /*2ea10*/  SYNCS.PHASECHK.TRANS64.TRYWAIT P0, [R7+URZ+0x38820], R0 ;  /* 0x03882000070075a7 */ /* 0x001064000800017f */
[----:B-1----:R-:W-:Y:S05]  /*2ea20*/  @!P0 NANOSLEEP.SYNCS 0x989680 ;  /* 0x009896800000895d */ /* 0x002fea0003900000 */
[----:B------:R-:W1:Y:S02]  /*2ea30*/  @!P0 SYNCS.PHASECHK.TRANS64 P0, [R7+URZ+0x38820], R0 ;  /* 0x03882000070085a7 */ /* 0x000e64000800007f */
[----:B-1----:R-:W-:Y:S05]  /*2ea40*/  @!P0 BRA `(.L_x_6518) ;  /* 0xfffffffc00f08947 */ /* 0x002fea000383ffff */
[----:B------:R-:W-:Y:S05]  /*2ea50*/  BRA `(.L_x_6623) ;  /* 0xffffffc4003c7947 */ /* 0x000fea000383ffff */
.L_x_6519:
        /* <DEDUP_REMOVED lines=11> */
.L_x_6625:
[----:B------:R-:W-:Y:S05]  /*2eb10*/  BSYNC B0 ;  /* 0x0000000000007941 */ /* 0x000fea0003800000 */
.L_x_6624:
[----:B------:R-:W-:Y:S05]  /*2eb20*/  BRA `(.L_x_6626) ;  /* 0xffffffc400247947 */ /* 0x000fea000383ffff */
.L_x_6522:
[----:B------:R-:W-:Y:S01]  /*2eb30*/  BSSY B1, `(.L_x_6627) ;  /* 0x0000006000017945 */ /* 0x000fe20003800000 */
[----:B------:R-:W-:-:S07]  /*2eb40*/  IMAD.MOV.U32 R15, RZ, RZ, -0x1 ;  /* 0xffffffffff0f7424 */ /* 0x000fce00078e00ff */
[----:B0-234-:R-:W-:Y:S05]  /*2eb50*/  WARPSYNC.COLLECTIVE R15, `(.L_x_6628) ;  /* 0x000000000f0c7348 */ /* 0x01dfea0003c00000 */
[----:B------:R-:W-:Y:S02]  /*2eb60*/  ELECT P6, UR62, PT ;  /* 0x00000000003e782f */ /* 0x000fe400038c0000 */
[----:B------:R-:W-:Y:S01]  /*2eb70*/  MOV R14, UR62 ;  /* 0x0000003e000e7c02 */ /* 0x000fe20008000f00 */
[----:B0-234-:R-:W-:Y:S10]  /*2eb80*/  ENDCOLLECTIVE ;  /* 0x000000000000791b */ /* 0x01dff40003800000 */
.L_x_6628:
[----:B------:R-:W-:Y:S05]  /*2eb90*/  BSYNC B1 ;  /* 0x0000000000017941 */ /* 0x000fea0003800000 */
.L_x_6627:
[----:B------:R-:W-:Y:S05]  /*2eba0*/  BRA `(.L_x_6629) ;  /* 0xffffffc4001c7947 */ /* 0x000fea000383ffff */
.L_x_6524:
[----:B0-----:R0:W1:Y:S02]  /*2ebb0*/  SYNCS.PHASECHK.TRANS64.TRYWAIT P1, [R5+URZ+0x38840], R0 ;  /* 0x03884000050075a7 */ /* 0x001064000802017f */
[----:B-1----:R-:W-:Y:S05]  /*2ebc0*/  @!P1 NANOSLEEP.SYNCS 0x989680 ;  /* 0x009896800000995d */ /* 0x002fea0003900000 */
[----:B------:R-:W1:Y:S02]  /*2ebd0*/  @!P1 SYNCS.PHASECHK.TRANS64 P1, [R5+URZ+0x38840], R0 ;  /* 0x03884000050095a7 */ /* 0x000e64000802007f */
[----:B-1----:R-:W-:Y:S05]  /*2ebe0*/  @!P1 BRA `(.L_x_6524) ;  /* 0xfffffffc00f09947 */ /* 0x002fea000383ffff */
[----:B------:R-:W-:Y:S05]  /*2ebf0*/  BRA `(.L_x_6630) ;  /* 0xffffffc4003c7947 */ /* 0x000fea000383ffff */
.L_x_6526:
[----:B-1----:R1:W0:Y:S02]  /*2ec00*/  SYNCS.PHASECHK.TRANS64.TRYWAIT P1, [R3+URZ+0x38840], R2 ;  /* 0x03884002030075a7 */ /* 0x002224000802017f */
[----:B0-----:R-:W-:Y:S05]  /*2ec10*/  @!P1 NANOSLEEP.SYNCS 0x989680 ;  /* 0x009896800000995d */ /* 0x001fea0003900000 */
[----:B------:R-:W0:Y:S02]  /*2ec20*/  @!P1 SYNCS.PHASECHK.TRANS64 P1, [R3+URZ+0x38840], R2 ;  /* 0x03884002030095a7 */ /* 0x000e24000802007f */
[----:B0-----:R-:W-:Y:S05]  /*2ec30*/  @!P1 BRA `(.L_x_6526) ;  /* 0xfffffffc00f09947 */ /* 0x001fea000383ffff */
[----:B------:R-:W-:Y:S05]  /*2ec40*/  BRA `(.L_x_6631) ;  /* 0xffffffc400487947 */ /* 0x000fea000383ffff */
.L_x_6528:
[----:B------:R0:W0:Y:S02]  /*2ec50*/  SYNCS.PHASECHK.TRANS64.TRYWAIT P1, [R5+URZ+0x38860], R0 ;  /* 0x03886000050075a7 */ /* 0x000024000802017f */
[----:B0-----:R-:W-:Y:S05]  /*2ec60*/  @!P1 NANOSLEEP.SYNCS 0x989680 ;  /* 0x009896800000995d */ /* 0x001fea0003900000 */
[----:B------:R-:W0:Y:S02]  /*2ec70*/  @!P1 SYNCS.PHASECHK.TRANS64 P1, [R5+URZ+0x38860], R0 ;  /* 0x03886000050095a7 */ /* 0x000e24000802007f */
[----:B0-----:R-:W-:Y:S05]  /*2ec80*/  @!P1 BRA `(.L_x_6528) ;  /* 0xfffffffc00f09947 */ /* 0x001fea000383ffff */
[----:B------:R-:W-:Y:S05]  /*2ec90*/  BRA `(.L_x_6632) ;  /* 0xffffffc400447947 */ /* 0x000fea000383ffff */
        .type           $_ZN7cutlass13device_kernelIN5flash11enable_sm90INS1_16FlashAttnFwdSm90INS1_25CollectiveMainloopFwdSm90ILi2EN4cute5tupleIJNS5_1CILi1EEES8_S8_EEENS6_IJNS7_ILi64EEESA_SA_EEELi512ENS_10bfloat16_tEfNS_4arch4Sm90ELb0ELb1ELb0ELb1ELb1ELb0ELb1ELb0ELb0ELb1ELb0ELb0EEENS1_21CollectiveEpilogueFwdINS6_IJSA_NS7_ILi512EEESA_EEES9_SC_SE_Li256ELb1ELb1ELb0ELb0EEENS1_36VarlenDynamicPersistentTileSchedulerILi64ELi64ELi256ELi128ELb0ELb1ELb1ELb1ELb0ELb1EEEEEEEEEvNT_6ParamsE$_ZZN5flash25CollectiveMainloopFwdSm90ILi2EN4cute5tupleIJNS1_1CILi1EEES4_S4_EEENS2_IJNS3_ILi64EEES6_S6_EEELi512EN7cutlass10bfloat16_tEfNS8_4arch4Sm90ELb0ELb1ELb0ELb1ELb1ELb0ELb1ELb0ELb0ELb1ELb0ELb0EE3mmaINS_16FlashAttnFwdSm90ISC_NS_21CollectiveEpilogueFwdINS2_IJS6_NS3_ILi512EEES6_EEES5_S9_SB_Li256ELb1ELb1ELb0ELb0EEENS_36VarlenDynamicPersistentTileSchedulerILi64ELi64ELi256ELi128ELb0ELb1ELb1ELb1ELb0ELb1EEEE13SharedStorageENS1_6TensorINS1_11ArrayEngineIfLm128EEENS1_6LayoutINS2_IJNS2_IJNS3_ILi2EEESR_NS3_ILi32EEEEEES4_S4_EEENS2_IJNS2_IJS4_SR_NS3_ILi4EEEEEENS3_ILi0EEESX_EEEEEEENS_7SoftmaxILi2ELi0EEEEEbRKNSC_6ParamsENS8_13PipelineAsyncILi2EEES17_RNS8_13PipelineStateILj2EEERT0_RT1_iRiRKNS_16SeqlenInfoQKNewKILb1ELb0EEENS2_IJiiiiEEERT_ENKUliT_T0_T1_E_clIZSD_ISM_S10_S12_EbS15_S17_S17_S1A_S1C_S1E_iS1F_S1J_S1K_S1M_EUlRS1N_iE1_NS3_ILb0EEENS3_ILb1EEEEEDaiS1N_S1O_S1P_,@function
        .size           $_ZN7cutlass13device_kernelIN5flash11enable_sm90INS1_16FlashAttnFwdSm90INS1_25CollectiveMainloopFwdSm90ILi2EN4cute5tupleIJNS5_1CILi1EEES8_S8_EEENS6_IJNS7_ILi64EEESA_SA_EEELi512ENS_10bfloat16_tEfNS_4arch4Sm90ELb0ELb1ELb0ELb1ELb1ELb0ELb1ELb0ELb0ELb1ELb0ELb0EEENS1_21CollectiveEpilogueFwdINS6_IJSA_NS7_ILi512EEESA_EEES9_SC_SE_Li256ELb1ELb1ELb0ELb0EEENS1_36VarlenDynamicPersistentTileSchedulerILi64ELi64ELi256ELi128ELb0ELb1ELb1ELb1ELb0ELb1EEEEEEEEEvNT_6ParamsE$_ZZN5flash25CollectiveMainloopFwdSm90ILi2EN4cute5tupleIJNS1_1CILi1EEES4_S4_EEENS2_IJNS3_ILi64EEES6_S6_EEELi512EN7cutlass10bfloat16_tEfNS8_4arch4Sm90ELb0ELb1ELb0ELb1ELb1ELb0ELb1ELb0ELb0ELb1ELb0ELb0EE3mmaINS_16FlashAttnFwdSm90ISC_NS_21CollectiveEpilogueFwdINS2_IJS6_NS3_ILi512EEES6_EEES5_S9_SB_Li256ELb1ELb1ELb0ELb0EEENS_36VarlenDynamicPersistentTileSchedulerILi64ELi64ELi256ELi128ELb0ELb1ELb1ELb1ELb0ELb1EEEE13SharedStorageENS1_6TensorINS1_11ArrayEngineIfLm128EEENS1_6LayoutINS2_IJNS2_IJNS3_ILi2EEESR_NS3_ILi32EEEEEES4_S4_EEENS2_IJNS2_IJS4_SR_NS3_ILi4EEEEEENS3_ILi0EEESX_EEEEEEENS_7SoftmaxILi2ELi0EEEEEbRKNSC_6ParamsENS8_13PipelineAsyncILi2EEES17_RNS8_13PipelineStateILj2EEERT0_RT1_iRiRKNS_16SeqlenInfoQKNewKILb1ELb0EEENS2_IJiiiiEEERT_ENKUliT_T0_T1_E_clIZSD_ISM_S10_S12_EbS15_S17_S17_S1A_S1C_S1E_iS1F_S1J_S1K_S1M_EUlRS1N_iE1_NS3_ILb0EEENS3_ILb1EEEEEDaiS1N_S1O_S1P_,(.L_x_15541 - $_ZN7cutlass13device_kernelIN5flash11enable_sm90INS1_16FlashAttnFwdSm90INS1_25CollectiveMainloopFwdSm90ILi2EN4cute5tupleIJNS5_1CILi1EEES8_S8_EEENS6_IJNS7_ILi64EEESA_SA_EEELi512ENS_10bfloat16_tEfNS_4arch4Sm90ELb0ELb1ELb0ELb1ELb1ELb0ELb1ELb0ELb0ELb1ELb0ELb0EEENS1_21CollectiveEpilogueFwdINS6_IJSA_NS7_ILi512EEESA_EEES9_SC_SE_Li256ELb1ELb1ELb0ELb0EEENS1_36VarlenDynamicPersistentTileSchedulerILi64ELi64ELi256ELi128ELb0ELb1ELb1ELb1ELb0ELb1EEEEEEEEEvNT_6ParamsE$_ZZN5flash25CollectiveMainloopFwdSm90ILi2EN4cute5tupleIJNS1_1CILi1EEES4_S4_EEENS2_IJNS3_ILi64EEES6_S6_EEELi512EN7cutlass10bfloat16_tEfNS8_4arch4Sm90ELb0ELb1ELb0ELb1ELb1ELb0ELb1ELb0ELb0ELb1ELb0ELb0EE3mmaINS_16FlashAttnFwdSm90ISC_NS_21CollectiveEpilogueFwdINS2_IJS6_NS3_ILi512EEES6_EEES5_S9_SB_Li256ELb1ELb1ELb0ELb0EEENS_36VarlenDynamicPersistentTileSchedulerILi64ELi64ELi256ELi128ELb0ELb1ELb1ELb1ELb0ELb1EEEE13SharedStorageENS1_6TensorINS1_11ArrayEngineIfLm128EEENS1_6LayoutINS2_IJNS2_IJNS3_ILi2EEESR_NS3_ILi32EEEEEES4_S4_EEENS2_IJNS2_IJS4_SR_NS3_ILi4EEEEEENS3_ILi0EEESX_EEEEEEENS_7SoftmaxILi2ELi0EEEEEbRKNSC_6ParamsENS8_13PipelineAsyncILi2EEES17_RNS8_13PipelineStateILj2EEERT0_RT1_iRiRKNS_16SeqlenInfoQKNewKILb1ELb0EEENS2_IJiiiiEEERT_ENKUliT_T0_T1_E_clIZSD_ISM_S10_S12_EbS15_S17_S17_S1A_S1C_S1E_iS1F_S1J_S1K_S1M_EUlRS1N_iE1_NS3_ILb0EEENS3_ILb1EEEEEDaiS1N_S1O_S1P_)
$_ZN7cutlass13device_kernelIN5flash11enable_sm90INS1_16FlashAttnFwdSm90INS1_25CollectiveMainloopFwdSm90ILi2EN4cute5tupleIJNS5_1CILi1EEES8_S8_EEENS6_IJNS7_ILi64EEESA_SA_EEELi512ENS_10bfloat16_tEfNS_4arch4Sm90ELb0ELb1ELb0ELb1ELb1ELb0ELb1ELb0ELb0ELb1ELb0ELb0EEENS1_21CollectiveEpilogueFwdINS6_IJSA_NS7_ILi512EEESA_EEES9_SC_SE_Li256ELb1ELb1ELb0ELb0EEENS1_36VarlenDynamicPersistentTileSchedulerILi64ELi64ELi256ELi128ELb0ELb1ELb1ELb1ELb0ELb1EEEEEEEEEvNT_6ParamsE$_ZZN5flash25CollectiveMainloopFwdSm90ILi2EN4cute5tupleIJNS1_1CILi1EEES4_S4_EEENS2_IJNS3_ILi64EEES6_S6_EEELi512EN7cutlass10bfloat16_tEfNS8_4arch4Sm90ELb0ELb1ELb0ELb1ELb1ELb0ELb1ELb0ELb0ELb1ELb0ELb0EE3mmaINS_16FlashAttnFwdSm90ISC_NS_21CollectiveEpilogueFwdINS2_IJS6_NS3_ILi512EEES6_EEES5_S9_SB_Li256ELb1ELb1ELb0ELb0EEENS_36VarlenDynamicPersistentTileSchedulerILi64ELi64ELi256ELi128ELb0ELb1ELb1ELb1ELb0ELb1EEEE13SharedStorageENS1_6TensorINS1_11ArrayEngineIfLm128EEENS1_6LayoutINS2_IJNS2_IJNS3_ILi2EEESR_NS3_ILi32EEEEEES4_S4_EEENS2_IJNS2_IJS4_SR_NS3_ILi4EEEEEENS3_ILi0EEESX_EEEEEEENS_7SoftmaxILi2ELi0EEEEEbRKNSC_6ParamsENS8_13PipelineAsyncILi2EEES17_RNS8_13PipelineStateILj2EEERT0_RT1_iRiRKNS_16SeqlenInfoQKNewKILb1ELb0EEENS2_IJiiiiEEERT_ENKUliT_T0_T1_E_clIZSD_ISM_S10_S12_EbS15_S17_S17_S1A_S1C_S1E_iS1F_S1J_S1K_S1M_EUlRS1N_iE1_NS3_ILb0EEENS3_ILb1EEEEEDaiS1N_S1O_S1P_:
        /* <DEDUP_REMOVED lines=48> */
.L_x_6634:
[----:B------:R-:W-:Y:S05]  /*2efa0*/  BSYNC B2 ;  /* 0x0000000000027941 */ /* 0x000fea0003800000 */
.L_x_6633:
        /* <DEDUP_REMOVED lines=17> */
.L_x_6636:
[----:B------:R-:W-:Y:S05]  /*2f0c0*/  BSYNC B2 ;  /* 0x0000000000027941 */ /* 0x000fea0003800000 */
.L_x_6635:
        /* <DEDUP_REMOVED lines=10> */
.L_x_6638:
[----:B------:R-:W-:Y:S05]  /*2f170*/  BSYNC B2 ;  /* 0x0000000000027941 */ /* 0x000fea0003800000 */
.L_x_6637:
        /* <DEDUP_REMOVED lines=92> */
.L_x_6641:
[----:B------:R-:W-:Y:S05]  /*2f740*/  BSYNC B2 ;  /* 0x0000000000027941 */ /* 0x000fea0003800000 */
.L_x_6640:
        /* <DEDUP_REMOVED lines=17> */
.L_x_6643:
[----:B------:R-:W-:Y:S05]  /*2f860*/  BSYNC B2 ;  /* 0x0000000000027941 */ /* 0x000fea0003800000 */
.L_x_6642:
        /* <DEDUP_REMOVED lines=10> */
.L_x_6645:
[----:B------:R-:W-:Y:S05]  /*2f910*/  BSYNC B2 ;  /* 0x0000000000027941 */ /* 0x000fea0003800000 */
.L_x_6644:
        /* <DEDUP_REMOVED lines=581> */
.L_x_6648:
[----:B------:R-:W-:Y:S05]  /*31d70*/  BSYNC B2 ;  /* 0x0000000000027941 */ /* 0x000fea0003800000 */
.L_x_6647:
        /* <DEDUP_REMOVED lines=12> */
[----:B0-----:R-:W4:Y:S01]  /*31e40*/  LD.E R9, desc[UR4][R6.64] ;  /* 0x0000000406097980 */ /* 0x001f22000c101900 */
[----:B------:R-:W-:-:S02]  /*31e50*/  R2UR UR14, R4 ;  /* 0x00000000040e72ca */ /* 0x000fc400000e0000 */
[C---:B------:R-:W-:Y:S02]  /*31e60*/  R2UR UR15, R5.reuse ;  /* 0x00000000050f72ca */ /* 0x040fe400000e0000 */
[C---:B------:R-:W-:Y:S02]  /*31e70*/  R2UR UR10, R4.reuse ;  /* 0x00000000040a72ca */ /* 0x040fe400000e0000 */
[C---:B------:R-:W-:Y:S02]  /*31e80*/  R2UR UR11, R5.reuse ;  /* 0x00000000050b72ca */ /* 0x040fe400000e0000 */
[C---:B------:R-:W-:Y:S02]  /*31e90*/  R2UR UR8, R4.reuse ;  /* 0x00000000040872ca */ /* 0x040fe400000e0000 */
[----:B------:R-:W-:Y:S02]  /*31ea0*/  R2UR UR9, R5 ;  /* 0x00000000050972ca */ /* 0x000fe400000e0000 */
[----:B------:R-:W-:-:S03]  /*31eb0*/  R2UR UR12, R4 ;  /* 0x00000000040c72ca */ /* 0x000fc600000e0000 */
[----:B------:R-:W3:Y:S01]  /*31ec0*/  LD.E R64, desc[UR14][R6.64+0x18] ;  /* 0x0000180e06407980 */ /* 0x000ee2000c101900 */
[----:B------:R-:W-:-:S03]  /*31ed0*/  R2UR UR13, R5 ;  /* 0x00000000050d72ca */ /* 0x000fc600000e0000 */
[----:B------:R-:W3:Y:S04]  /*31ee0*/  LD.E R61, desc[UR10][R6.64+0xc] ;  /* 0x00000c0a063d7980 */ /* 0x000ee8000c101900 */
[----:B------:R-:W3:Y:S06]  /*31ef0*/  LD.E R59, desc[UR8][R6.64+0x10] ;  /* 0x00001008063b7980 */ /* 0x000eec000c101900 */
[----:B------:R-:W3:Y:S01]  /*31f00*/  LD.E R63, desc[UR12][R6.64+0x14] ;  /* 0x0000140c063f7980 */ /* 0x000ee2000c101900 */
        /* <DEDUP_REMOVED lines=13> */
[----:B----4-:R-:W-:-:S04]  /*31fe0*/  SHF.R.S32.HI R12, RZ, 0x1f, R9 ;  /* 0x0000001fff0c7819 */ /* 0x010fc80000011409 */
        /* <DEDUP_REMOVED lines=8> */
[----:B-1----:R-:W-:Y:S01]  /*32070*/  SHF.R.S32.HI R20, RZ, 0x1f, R12 ;  /* 0x0000001fff147819 */ /* 0x002fe2000001140c */
        /* <DEDUP_REMOVED lines=14> */
[----:B------:R-:W-:-:S03]  /*32160*/  ISETP.GE.AND P1, PT, R64, 0x1, PT ;  /* 0x000000014000780c */ /* 0x000fc60003f26270 */
        /* <DEDUP_REMOVED lines=31> */
.L_x_6654:
[----:B------:R-:W-:Y:S05]  /*32360*/  BSYNC B4 ;  /* 0x0000000000047941 */ /* 0x000fea0003800000 */
.L_x_6653:
[----:B------:R-:W-:Y:S01]  /*32370*/  LOP3.LUT R15, RZ, R15, RZ, 0x33, !PT ;  /* 0x0000000fff0f7212 */ /* 0x000fe200078e33ff */
[----:B------:R-:W-:Y:S06]  /*32380*/  BRA `(.L_x_6655) ;  /* 0x0000000000287947 */ /* 0x000fec0003800000 */
.L_x_6652:
        /* <DEDUP_REMOVED lines=10> */
.L_x_6655:
[----:B------:R-:W-:Y:S05]  /*32430*/  BSYNC B3 ;  /* 0x0000000000037941 */ /* 0x000fea0003800000 */
.L_x_6651:
[----:B------:R-:W-:-:S04]  /*32440*/  IMAD R14, R64, R15, -R56 ;  /* 0x0000000f400e7224 */ /* 0x000fc800078e0a38 */
[----:B------:R-:W-:-:S05]  /*32450*/  IMAD R15, R9, -0x2, R14 ;  /* 0xfffffffe090f7824 */ /* 0x000fca00078e020e */
[----:B------:R-:W-:Y:S02]  /*32460*/  VIMNMX R12, R12, R15, !PT ;  /* 0x0000000f0c0c7248 */ /* 0x000fe40007fe0100 */
[----:B------:R-:W-:-:S07]  /*32470*/  VIADDMNMX R13, R15, R64, R13, PT ;  /* 0x000000400f0d7246 */ /* 0x000fce000380010d */
.L_x_6650:
[----:B------:R-:W-:Y:S05]  /*32480*/  BSYNC B2 ;  /* 0x0000000000027941 */ /* 0x000fea0003800000 */
.L_x_6649:
        /* <DEDUP_REMOVED lines=96> */
.L_x_6661:
[----:B------:R-:W-:Y:S05]  /*32a90*/  BSYNC B4 ;  /* 0x0000000000047941 */ /* 0x000fea0003800000 */
.L_x_6660:
[----:B------:R-:W-:Y:S01]  /*32aa0*/  LOP3.LUT R21, RZ, R21, RZ, 0x33, !PT ;  /* 0x00000015ff157212 */ /* 0x000fe200078e33ff */
[----:B------:R-:W-:Y:S06]  /*32ab0*/  BRA `(.L_x_6662) ;  /* 0x0000000000287947 */ /* 0x000fec0003800000 */
.L_x_6659:
        /* <DEDUP_REMOVED lines=10> */
.L_x_6662:
[----:B------:R-:W-:Y:S05]  /*32b60*/  BSYNC B3 ;  /* 0x0000000000037941 */ /* 0x000fea0003800000 */
.L_x_6658:
[----:B------:R-:W-:-:S04]  /*32b70*/  IMAD R6, R64, R21, -R56 ;  /* 0x0000001540067224 */ /* 0x000fc800078e0a38 */
[----:B------:R-:W-:-:S05]  /*32b80*/  IMAD R9, R9, -0x2, R6 ;  /* 0xfffffffe09097824 */ /* 0x000fca00078e0206 */
[----:B------:R-:W-:Y:S02]  /*32b90*/  VIADDMNMX R15, R9, R64, R15, PT ;  /* 0x00000040090f7246 */ /* 0x000fe4000380010f */
[----:B------:R-:W-:-:S07]  /*32ba0*/  VIMNMX R14, R14, R9, !PT ;  /* 0x000000090e0e7248 */ /* 0x000fce0007fe0100 */
.L_x_6657:
[----:B------:R-:W-:Y:S05]  /*32bb0*/  BSYNC B2 ;  /* 0x0000000000027941 */ /* 0x000fea0003800000 */
.L_x_6656:
        /* <DEDUP_REMOVED lines=147> */
.L_x_6664:
[----:B------:R-:W-:Y:S05]  /*334f0*/  BSYNC B2 ;  /* 0x0000000000027941 */ /* 0x000fea0003800000 */
.L_x_6663:
        /* <DEDUP_REMOVED lines=13> */
.L_x_6666:
[----:B------:R-:W-:Y:S05]  /*335d0*/  BSYNC B2 ;  /* 0x0000000000027941 */ /* 0x000fea0003800000 */
.L_x_6665:
        /* <DEDUP_REMOVED lines=1394> */
[----:B------:R-:W-:Y:S01]  /*38d00*/  R2UR UR17, R5 ;  /* 0x00000000051172ca */ /* 0x000fe200000e0000 */
[----:B------:R-:W-:-:S02]  /*38d10*/  VIADD R12, R8, 0x100 ;  /* 0x00000100080c7836 */ /* 0x000fc40000000000 */
        /* <DEDUP_REMOVED lines=1912> */
.L_x_6668:
[----:B------:R-:W-:Y:S05]  /*404a0*/  BSYNC B2 ;  /* 0x0000000000027941 */ /* 0x000fea0003800000 */
.L_x_6667:
        /* <DEDUP_REMOVED lines=12> */
[----:B------:R-:W-:Y:S05]  /*40570*/  RET.REL.NODEC R4 `(_ZN7cutlass13device_kernelIN5flash11enable_sm90INS1_16FlashAttnFwdSm90INS1_25CollectiveMainloopFwdSm90ILi2EN4cute5tupleIJNS5_1CILi1EEES8_S8_EEENS6_IJNS7_ILi64EEESA_SA_EEELi512ENS_10bfloat16_tEfNS_4arch4Sm90ELb0ELb1ELb0ELb1ELb1ELb0ELb1ELb0ELb0ELb1ELb0ELb0EEENS1_21CollectiveEpilogueFwdINS6_IJSA_NS7_ILi512EEESA_EEES9_SC_SE_Li256ELb1ELb1ELb0ELb0EEENS1_36VarlenDynamicPersistentTileSchedulerILi64ELi64ELi256ELi128ELb0ELb1ELb1ELb1ELb0ELb1EEEEEEEEEvNT_6ParamsE) ;  /* 0xfffffbf804a07950 */ /* 0x000fea0003c3ffff */
.L_x_6639:
[----:B0-----:R0:W1:Y:S02]  /*40580*/  SYNCS.PHASECHK.TRANS64.TRYWAIT P0, [R9+URZ], R24 ;  /* 0x00000018090075a7 */ /* 0x001064000800017f */
[----:B-1----:R-:W-:Y:S05]  /*40590*/  @!P0 NANOSLEEP.SYNCS 0x989680 ;  /* 0x009896800000895d */ /* 0x002fea0003900000 */
[----:B------:R-:W1:Y:S02]  /*405a0*/  @!P0 SYNCS.PHASECHK.TRANS64 P0, [R9+URZ], R24 ;  /* 0x00000018090085a7 */ /* 0x000e64000800007f */
[----:B-1----:R-:W-:Y:S05]  /*405b0*/  @!P0 BRA `(.L_x_6639) ;  /* 0xfffffffc00f08947 */ /* 0x002fea000383ffff */
[----:B------:R-:W-:Y:S05]  /*405c0*/  BRA `(.L_x_6638) ;  /* 0xfffffee800e87947 */ /* 0x000fea000383ffff */
.L_x_6646:
[----:B0-----:R0:W1:Y:S02]  /*405d0*/  SYNCS.PHASECHK.TRANS64.TRYWAIT P0, [R56+URZ], R57 ;  /* 0x00000039380075a7 */ /* 0x001064000800017f */
[----:B-1----:R-:W-:Y:S05]  /*405e0*/  @!P0 NANOSLEEP.SYNCS 0x989680 ;  /* 0x009896800000895d */ /* 0x002fea0003900000 */
[----:B------:R-:W1:Y:S02]  /*405f0*/  @!P0 SYNCS.PHASECHK.TRANS64 P0, [R56+URZ], R57 ;  /* 0x00000039380085a7 */ /* 0x000e64000800007f */
[----:B-1----:R-:W-:Y:S05]  /*40600*/  @!P0 BRA `(.L_x_6646) ;  /* 0xfffffffc00f08947 */ /* 0x002fea000383ffff */
[----:B------:R-:W-:Y:S05]  /*40610*/  BRA `(.L_x_6645) ;  /* 0xfffffef000bc7947 */ /* 0x000fea000383ffff */
.L_x_6669:
        /* <DEDUP_REMOVED lines=14> */
.L_x_15541:


//--------------------- .text._ZN7cutlass13device_kernelIN5flash11enable_sm90INS1_16FlashAttnFwdSm90INS1_25CollectiveMainloopFwdSm90ILi2EN4cute5tupleIJNS5_1CILi1EEES8_S8_EEENS6_IJNS7_ILi64EEESA_SA_EEELi512ENS_10bfloat16_tEfNS_4arch4Sm90ELb0ELb1ELb0ELb1ELb1ELb1ELb1ELb0ELb0ELb1ELb0ELb0EEENS1_21CollectiveEpilogueFwdINS6_IJSA_NS7_ILi512EEESA_EEES9_SC_SE_Li256ELb1ELb1ELb0ELb0EEENS1_36VarlenDynamicPersistentTileSchedulerILi64ELi64ELi256ELi128ELb0ELb1ELb1ELb1ELb0ELb1EEEEEEEEEvNT_6ParamsE --------------------------
	.section	.text._ZN7cutlass13device_kernelIN5flash11enable_sm90INS1_16FlashAttnFwdSm90INS1_25CollectiveMainloopFwdSm90ILi2EN4cute5tupleIJNS5_1CILi1EEES8_S8_EEENS6_IJNS7_ILi64EEESA_SA_EEELi512ENS_10bfloat16_tEfNS_4arch4Sm90ELb0ELb1ELb0ELb1ELb1ELb1ELb1ELb0ELb0ELb1ELb0ELb0EEENS1_21CollectiveEpilogueFwdINS6_IJSA_NS7_ILi512EEESA_EEES9_SC_SE_Li256ELb1ELb1ELb0ELb0EEENS1_36VarlenDynamicPersistentTileSchedulerILi64ELi64ELi256ELi128ELb0ELb1ELb1ELb1ELb0ELb1EEEEEEEEEvNT_6ParamsE,"ax",@progbits
	.align	128
.text._ZN7cutlass13device_kernelIN5flash11enable_sm90INS1_16FlashAttnFwdSm90INS1_25CollectiveMainloopFwdSm90ILi2EN4cute5tupleIJNS5_1CILi1EEES8_S8_EEENS6_IJNS7_ILi64EEESA_SA_EEELi512ENS_10bfloat16_tEfNS_4arch4Sm90ELb0ELb1ELb0ELb1ELb1ELb1ELb1ELb0ELb0ELb1ELb0ELb0EEENS1_21CollectiveEpilogueFwdINS6_IJSA_NS7_ILi512EEESA_EEES9_SC_SE_Li256ELb1ELb1ELb0ELb0EEENS1_36VarlenDynamicPersistentTileSchedulerILi64ELi64ELi256ELi128ELb0ELb1ELb1ELb1ELb0ELb1EEEEEEEEEvNT_6ParamsE:
        .type           _ZN7cutlass13device_kernelIN5flash11enable_sm90INS1_16FlashAttnFwdSm90INS1_25CollectiveMainloopFwdSm90ILi2EN4cute5tupleIJNS5_1CILi1EEES8_S8_EEENS6_IJNS7_ILi64EEESA_SA_EEELi512ENS_10bfloat16_tEfNS_4arch4Sm90ELb0ELb1ELb0ELb1ELb1ELb1ELb1ELb0ELb0ELb1ELb0ELb0EEENS1_21CollectiveEpilogueFwdINS6_IJSA_NS7_ILi512EEESA_EEES9_SC_SE_Li256ELb1ELb1ELb0ELb0EEENS1_36VarlenDynamicPersistentTileSchedulerILi64ELi64ELi256ELi128ELb0ELb1ELb1ELb1ELb0ELb1EEEEEEEEEvNT_6ParamsE,@function
        .size           _ZN7cutlass13device_kernelIN5flash11enable_sm90INS1_16FlashAttnFwdSm90INS1_25CollectiveMainloopFwdSm90ILi2EN4cute5tupleIJNS5_1CILi1EEES8_S8_EEENS6_IJNS7_ILi64EEESA_SA_EEELi512ENS_10bfloat16_tEfNS_4arch4Sm90ELb0ELb1ELb0ELb1ELb1ELb1ELb1ELb0ELb0ELb1ELb0ELb0EEENS1_21CollectiveEpilogueFwdINS6_IJSA_NS7_ILi512EEESA_EEES9_SC_SE_Li256ELb1ELb1ELb0ELb0EEENS1_36VarlenDynamicPersistentTileSchedulerILi64ELi64ELi256ELi128ELb0ELb1ELb1ELb1ELb0ELb1EEEEEEEEEvNT_6ParamsE,(.L_x_15543 - _ZN7cutlass13device_kernelIN5flash11enable_sm90INS1_16FlashAttnFwdSm90INS1_25CollectiveMainloopFwdSm90ILi2EN4cute5tupleIJNS5_1CILi1EEES8_S8_EEENS6_IJNS7_ILi64EEESA_SA_EEELi512ENS_10bfloat16_tEfNS_4arch4Sm90ELb0ELb1ELb0ELb1ELb1ELb1ELb1ELb0ELb0ELb1ELb0ELb0EEENS1_21CollectiveEpilogueFwdINS6_IJSA_NS7_ILi512EEESA_EEES9_SC_SE_Li256ELb1ELb1ELb0ELb0EEENS1_36VarlenDynamicPersistentTileSchedulerILi64ELi64ELi256ELi128ELb0ELb1ELb1ELb1ELb0ELb1EEEEEEEEEvNT_6ParamsE)
        .other          _ZN7cutlass13device_kernelIN5flash11enable_sm90INS1_16FlashAttnFwdSm90INS1_25CollectiveMainloopFwdSm90ILi2EN4cute5tupleIJNS5_1CILi1EEES8_S8_EEENS6_IJNS7_ILi64EEESA_SA_EEELi512ENS_10bfloat16_tEfNS_4arch4Sm90ELb0ELb1ELb0ELb1ELb1ELb1ELb1ELb0ELb0ELb1ELb0ELb0EEENS1_21CollectiveEpilogueFwdINS6_IJSA_NS7_ILi512EEESA_EEES9_SC_SE_Li256ELb1ELb1ELb0ELb0EEENS1_36VarlenDynamicPersistentTileSchedulerILi64ELi64ELi256ELi128ELb0ELb1ELb1ELb1ELb0ELb1EEEEEEEEEvNT_6ParamsE,@"STO_CUDA_ENTRY STV_DEFAULT"
_ZN7cutlass13device_kernelIN5flash11enable_sm90INS1_16FlashAttnFwdSm90INS1_25CollectiveMainloopFwdSm90ILi2EN4cute5tupleIJNS5_1CILi1EEES8_S8_EEENS6_IJNS7_ILi64EEESA_SA_EEELi512ENS_10bfloat16_tEfNS_4arch4Sm90ELb0ELb1ELb0ELb1ELb1ELb1ELb1ELb0ELb0ELb1ELb0ELb0EEENS1_21CollectiveEpilogueFwdINS6_IJSA_NS7_ILi512EEESA_EEES9_SC_SE_Li256ELb1ELb1ELb0ELb0EEENS1_36VarlenDynamicPersistentTileSchedulerILi64ELi64ELi256ELi128ELb0ELb1ELb1ELb1ELb0ELb1EEEEEEEEEvNT_6ParamsE:
[----:B------:R-:W0:Y:S02]  /*0000*/  LDC R1, c[0x0][0x28] ;  /* 0x00000a00ff017b82 */ /* 0x000e240000000800 */
[----:B0-----:R-:W-:-:S05]  /*0010*/  VIADD R1, R1, 0xfffffba0 ;  /* 0xfffffba001017836 */ /* 0x001fca0000000000 */
[----:B------:R-:W-:Y:S01]  /*0020*/  R2UR UR4, R1 ;  /* 0x00000000010472ca */ /* 0x000fe200000e0000 */
[----:B------:R-:W0:Y:S01]  /*0030*/  S2R R3, SR_TID.X ;  /* 0x0000000000037919 */ /* 0x000e220000002100 */
[----:B------:R-:W-:Y:S01]  /*0040*/  ELECT P0, URZ, PT ;  /* 0x00000000003f782f */ /* 0x000fe20003800000 */
[----:B------:R-:W-:Y:S01]  /*0050*/  BSSY B0, `(.L_x_6670) ;  /* 0x0000012000007945 */ /* 0x000fe20003800000 */
[----:B------:R-:W-:Y:S01]  /*0060*/  ULDC UR38, c[0x0][0x20] ;  /* 0x0000080000267ab9 */ /* 0x000fe20000000800 */
[----:B------:R-:W-:-:S08]  /*0070*/  ULDC UR37, c[0x0][0x24] ;  /* 0x0000090000257ab9 */ /* 0x000fd00000000800 */
[----:B------:R-:W-:-:S04]  /*0080*/  UIADD3 UR38, UP0, UR4, UR38, URZ ;  /* 0x0000002604267290 */ /* 0x000fc8000ff1e03f */
[----:B------:R-:W-:Y:S01]  /*0090*/  UIADD3.X UR37, URZ, UR37, URZ, UP0, !UPT ;  /* 0x000000253f257290 */ /* 0x000fe200087fe43f */
[--C-:B0-----:R-:W-:Y:S02]  /*00a0*/  SHF.R.U32.HI R0, RZ, 0x5, R3.reuse ;  /* 0x00000005ff007819 */ /* 0x101fe40000011603 */
[----:B------:R-:W-:-:S03]  /*00b0*/  SHF.R.U32.HI R3, RZ, 0x7, R3 ;  /* 0x00000007ff037819 */ /* 0x000fc60000011603 */
        /* <DEDUP_REMOVED lines=11> */
.L_x_6671:
[----:B------:R-:W-:Y:S05]  /*0170*/  BSYNC B0 ;  /* 0x0000000000007941 */ /* 0x000fea0003800000 */
.L_x_6670:
        /* <DEDUP_REMOVED lines=17> */
[----:B------:R-:W-:Y:S01]  /*0290*/  @UP0 USHF.L.U32 UR6, UR6, 0x1, URZ ;  /* 0x0000000106060899 */ /* 0x000fe2000800063f */
[----:B------:R-:W-:-:S03]  /*02a0*/  VOTEU.ANY UP0, P0 ;  /* 0x00000000003f7886 */ /* 0x000fc60000000100 */
[----:B------:R-:W-:Y:S01]  /*02b0*/  UISETP.NE.AND UP3, UPT, UR41, URZ, UPT ;  /* 0x0000003f2900728c */ /* 0x000fe2000bf65270 */
[----:B------:R-:W0:Y:S02]  /*02c0*/  FENCE.VIEW.ASYNC.S ;  /* 0x00000000000073c6 */ /* 0x000e240000000000 */
[----:B0-----:R0:W1:Y:S01]  /*02d0*/  @UP0 SYNCS.EXCH.64 URZ, [UR8+0x38800], UR4 ;  /* 0x03880004083f05b2 */ /* 0x0010620008000100 */
[----:B------:R-:W-:Y:S01]  /*02e0*/  UP2UR UR42, UPR, URZ, 0x8 ;  /* 0x000000083f2a7883 */ /* 0x000fe20008000000 */
[----:B------:R0:W2:Y:S03]  /*02f0*/  @UP1 SYNCS.EXCH.64 URZ, [UR8+0x38810], UR4 ;  /* 0x03881004083f15b2 */ /* 0x0000a60008000100 */
[----:B------:R0:W3:Y:S01]  /*0300*/  @UP2 SYNCS.EXCH.64 URZ, [UR8+0x38820], UR6 ;  /* 0x03882006083f25b2 */ /* 0x0000e20008000100 */
[----:B------:R-:W-:Y:S07]  /*0310*/  @P1 BRA `(.L_x_6672) ;  /* 0x0000000000381947 */ /* 0x000fee0003800000 */
        /* <DEDUP_REMOVED lines=13> */
[----:B----4-:R-:W-:Y:S01]  /*03f0*/  NOP ;  /* 0x0000000000007918 */ /* 0x010fe20000000000 */
.L_x_6672:
[----:B------:R-:W4:Y:S01]  /*0400*/  SHFL.IDX PT, R2, R0, RZ, 0x1f ;  /* 0x00001fff00027589 */ /* 0x000f2200000e0000 */
[----:B------:R-:W-:Y:S01]  /*0410*/  NOP ;  /* 0x0000000000007918 */ /* 0x000fe20000000000 */
[----:B----4-:R-:W-:-:S13]  /*0420*/  ISETP.NE.AND P0, PT, R2, RZ, PT ;  /* 0x000000ff0200720c */ /* 0x010fda0003f05270 */
        /* <DEDUP_REMOVED lines=18> */
[----:B----4-:R-:W-:Y:S01]  /*0550*/  NOP ;  /* 0x0000000000007918 */ /* 0x010fe20000000000 */
.L_x_6673:
[----:B------:R-:W4:Y:S01]  /*0560*/  SHFL.IDX PT, R2, R0, RZ, 0x1f ;  /* 0x00001fff00027589 */ /* 0x000f2200000e0000 */
[----:B------:R-:W-:Y:S01]  /*0570*/  NOP ;  /* 0x0000000000007918 */ /* 0x000fe20000000000 */
[----:B----4-:R-:W-:-:S13]  /*0580*/  ISETP.NE.AND P0, PT, R2, RZ, PT ;  /* 0x000000ff0200720c */ /* 0x010fda0003f05270 */
        /* <DEDUP_REMOVED lines=15> */
.L_x_6674:
        /* <DEDUP_REMOVED lines=22> */
.L_x_6675:
        /* <DEDUP_REMOVED lines=22> */
.L_x_6676:
[----:B------:R-:W-:Y:S01]  /*0940*/  UISETP.NE.AND UP0, UPT, UR41, URZ, UPT ;  /* 0x0000003f2900728c */ /* 0x000fe2000bf05270 */
[----:B------:R-:W-:Y:S01]  /*0950*/  NOP ;  /* 0x0000000000007918 */ /* 0x000fe20000000000 */
[----:B------:R-:W-:Y:S01]  /*0960*/  ULDC.64 UR46, c[0x0][0x208] ;  /* 0x00008200002e7ab9 */ /* 0x000fe20000000a00 */
[----:B------:R-:W-:Y:S01]  /*0970*/  BSSY B9, `(.L_x_6677) ;  /* 0x0003477000097945 */ /* 0x000fe20003800000 */
[----:B0123--:R-:W-:Y:S02]  /*0980*/  BAR.SYNC.DEFER_BLOCKING 0x0 ;  /* 0x0000000000007b1d */ /* 0x00ffe40000010000 */
[----:B------:R-:W-:-:S13]  /*0990*/  PLOP3.LUT P0, PT, PT, PT, UP0, 0x40, 0x0 ;  /* 0x000000000000781c */ /* 0x000fda0003f0e808 */
[----:B------:R-:W-:Y:S05]  /*09a0*/  @P0 BRA `(.L_x_6678) ;  /* 0x000002b800d80947 */ /* 0x000fea0003800000 */
.L_x_6679:
[----:B------:R-:W-:-:S08]  /*09b0*/  NOP ;  /* 0x0000000000007918 */ /* 0x000fd00000000000 */
[----:B------:R-:W0:Y:S02]  /*09c0*/  USETMAXREG.TRY_ALLOC.CTAPOOL UP0, 0xe8 ;  /* 0x000000e8000079c8 */ /* 0x000e240008000600 */
[----:B0-----:R-:W-:-:S13]  /*09d0*/  PLOP3.LUT P0, PT, PT, PT, UP0, 0x80, 0x0 ;  /* 0x000000000000781c */ /* 0x001fda0003f0f008 */
[----:B------:R-:W-:Y:S05]  /*09e0*/  @!P0 BRA `(.L_x_6679) ;  /* 0xfffffffc00f08947 */ /* 0x000fea000383ffff */
[----:B------:R-:W0:Y:S01]  /*09f0*/  S2R R0, SR_TID.X ;  /* 0x0000000000007919 */ /* 0x000e220000002100 */
[----:B------:R-:W1:Y:S01]  /*0a00*/  S2UR UR4, SR_CgaCtaId ;  /* 0x00000000000479c3 */ /* 0x000e620000008800 */
[----:B------:R-:W-:Y:S04]  /*0a10*/  STL.64 [R1+0x1c0], RZ ;  /* 0x0001c0ff01007387 */ /* 0x000fe80000100a00 */
[----:B------:R-:W-:Y:S04]  /*0a20*/  STL [R1+0x1c8], RZ ;  /* 0x0001c8ff01007387 */ /* 0x000fe80000100800 */
[----:B------:R-:W-:Y:S01]  /*0a30*/  STL [R1+0x1cc], RZ ;  /* 0x0001ccff01007387 */ /* 0x000fe20000100800 */
[----:B-1----:R-:W-:Y:S01]  /*0a40*/  IMAD.U32 R23, RZ, RZ, UR4 ;  /* 0x00000004ff177e24 */ /* 0x002fe2000f8e00ff */
[----:B------:R-:W-:Y:S01]  /*0a50*/  ULDC UR4, c[0x0][0xd3c] ;  /* 0x00034f0000047ab9 */ /* 0x000fe20000000800 */
[----:B0-----:R-:W-:-:S04]  /*0a60*/  SHF.R.U32.HI R2, RZ, 0x7, R0 ;  /* 0x00000007ff027819 */ /* 0x001fc80000011600 */
[----:B------:R-:W-:Y:S02]  /*0a70*/  ISETP.NE.AND P0, PT, R2, 0x1, PT ;  /* 0x000000010200780c */ /* 0x000fe40003f05270 */
[----:B------:R-:W-:-:S04]  /*0a80*/  MOV R2, 0x400 ;  /* 0x0000040000027802 */ /* 0x000fc80000000f00 */
[----:B------:R-:W-:-:S07]  /*0a90*/  LEA R2, R23, R2, 0x18 ;  /* 0x0000000217027211 */ /* 0x000fce00078ec0ff */
[----:B------:R-:W-:Y:S06]  /*0aa0*/  @!P0 BAR.ARV 0x8, 0x100 ;  /* 0x0204000000008b1d */ /* 0x000fec0000002000 */
[----:B------:R-:W-:-:S13]  /*0ab0*/  ISETP.GE.U32.AND P0, PT, R0, 0x100, PT ;  /* 0x000001000000780c */ /* 0x000fda0003f06070 */
[----:B------:R-:W-:Y:S08]  /*0ac0*/  @P0 BAR.ARV 0xf, 0x100 ;  /* 0x03c4000000000b1d */ /* 0x000ff00000002000 */
[----:B------:R-:W-:Y:S06]  /*0ad0*/  BAR.SYNC.DEFER_BLOCKING 0x5, 0x180 ;  /* 0x0146000000007b1d */ /* 0x000fec0000010000 */
[----:B------:R-:W0:Y:S02]  /*0ae0*/  LDS.128 R112, [R2+0x388d0] ;  /* 0x0388d00002707984 */ /* 0x000e240000000c00 */
[----:B------:R-:W-:Y:S06]  /*0af0*/  BAR.ARV 0x4, 0x180 ;  /* 0x0106000000007b1d */ /* 0x000fec0000002000 */
[----:B0-----:R-:W-:-:S13]  /*0b00*/  ISETP.GE.AND P0, PT, R115, UR4, PT ;  /* 0x0000000473007c0c */ /* 0x001fda000bf06270 */
[----:B------:R-:W-:Y:S05]  /*0b10*/  @P0 BRA `(.L_x_6680) ;  /* 0x0000034400700947 */ /* 0x000fea0003800000 */
[----:B------:R-:W-:Y:S01]  /*0b20*/  VIADD R15, R0, 0xffffff80 ;  /* 0xffffff80000f7836 */ /* 0x000fe20000000000 */
[----:B------:R-:W0:Y:S01]  /*0b30*/  S2UR UR4, SR_SWINHI ;  /* 0x00000000000479c3 */ /* 0x000e220000002f00 */
[----:B------:R-:W-:Y:S01]  /*0b40*/  R2UR UR44, R2 ;  /* 0x00000000022c72ca */ /* 0x000fe200000e0000 */
[----:B------:R-:W-:Y:S01]  /*0b50*/  IMAD.MOV.U32 R157, RZ, RZ, 0x2 ;  /* 0x00000002ff9d7424 */ /* 0x000fe200078e00ff */
[----:B------:R-:W-:Y:S01]  /*0b60*/  UIADD3 UR36, UP0, UR38, 0x1c0, URZ ;  /* 0x000001c026247890 */ /* 0x000fe2000ff1e03f */
[----:B------:R-:W-:Y:S01]  /*0b70*/  SHF.R.S32.HI R0, RZ, 0x1f, R15 ;  /* 0x0000001fff007819 */ /* 0x000fe2000001140f */
[----:B------:R-:W-:Y:S01]  /*0b80*/  STL [R1+0x414], R15 ;  /* 0x0004140f01007387 */ /* 0x000fe20000100800 */
[----:B------:R-:W-:Y:S01]  /*0b90*/  UIADD3 UR39, UP1, UR38, 0x1cc, URZ ;  /* 0x000001cc26277890 */ /* 0x000fe2000ff3e03f */
[----:B------:R-:W-:Y:S01]  /*0ba0*/  IMAD.MOV.U32 R19, RZ, RZ, RZ ;  /* 0x000000ffff137224 */ /* 0x000fe200078e00ff */
[CC--:B------:R-:W-:Y:S01]  /*0bb0*/  LEA.HI R5, R0.reuse, R15.reuse, RZ, 0x7 ;  /* 0x0000000f00057211 */ /* 0x0c0fe200078f38ff */
[----:B------:R-:W-:Y:S01]  /*0bc0*/  IMAD.MOV.U32 R154, RZ, RZ, RZ ;  /* 0x000000ffff9a7224 */ /* 0x000fe200078e00ff */
[----:B------:R-:W-:Y:S01]  /*0bd0*/  LEA.HI R4, R0, R15, RZ, 0x5 ;  /* 0x0000000f00047211 */ /* 0x000fe200078f28ff */
[----:B------:R-:W-:Y:S01]  /*0be0*/  UIADD3.X UR40, URZ, UR37, URZ, UP0, !UPT ;  /* 0x000000253f287290 */ /* 0x000fe200087fe43f */
[----:B------:R-:W-:Y:S01]  /*0bf0*/  LOP3.LUT R3, R5, 0xffffff80, RZ, 0xc0, !PT ;  /* 0xffffff8005037812 */ /* 0x000fe200078ec0ff */
[----:B------:R-:W-:Y:S01]  /*0c00*/  UIADD3.X UR43, URZ, UR37, URZ, UP1, !UPT ;  /* 0x000000253f2b7290 */ /* 0x000fe20008ffe43f */
[----:B------:R-:W-:-:S02]  /*0c10*/  SHF.R.S32.HI R223, RZ, 0x5, R4 ;  /* 0x00000005ffdf7819 */ /* 0x000fc40000011404 */
[----:B------:R-:W-:Y:S01]  /*0c20*/  SHF.R.S32.HI R8, RZ, 0x1f, R4 ;  /* 0x0000001fff087819 */ /* 0x000fe20000011404 */
[----:B------:R-:W-:Y:S01]  /*0c30*/  IMAD.IADD R7, R15, 0x1, -R3 ;  /* 0x000000010f077824 */ /* 0x000fe200078e0a03 */
[----:B------:R-:W-:Y:S02]  /*0c40*/  SHF.R.S32.HI R12, RZ, 0x7, R5 ;  /* 0x00000007ff0c7819 */ /* 0x000fe40000011405 */
[----:B------:R-:W-:Y:S02]  /*0c50*/  LEA.HI R8, R8, R223, RZ, 0x2 ;  /* 0x000000df08087211 */ /* 0x000fe400078f10ff */
[----:B------:R-:W-:Y:S01]  /*0c60*/  SHF.R.S32.HI R10, RZ, 0x1f, R7 ;  /* 0x0000001fff0a7819 */ /* 0x000fe20000011407 */
[----:B------:R-:W-:Y:S01]  /*0c70*/  STL [R1+0x41c], R12 ;  /* 0x00041c0c01007387 */ /* 0x000fe20000100800 */
[----:B------:R-:W-:Y:S01]  /*0c80*/  LOP3.LUT R8, R8, 0x3ffffc, RZ, 0xc0, !PT ;  /* 0x003ffffc08087812 */ /* 0x000fe200078ec0ff */
[----:B------:R-:W-:Y:S01]  /*0c90*/  UMOV UR44, UR44 ;  /* 0x0000002c002c7c82 */ /* 0x000fe20008000000 */
[----:B0-----:R-:W-:Y:S01]  /*0ca0*/  UMOV UR45, UR4 ;  /* 0x00000004002d7c82 */ /* 0x001fe20008000000 */
[----:B------:R-:W-:-:S02]  /*0cb0*/  LEA.HI R9, R10, R7, RZ, 0x2 ;  /* 0x000000070a097211 */ /* 0x000fc400078f10ff */
[----:B------:R-:W-:Y:S01]  /*0cc0*/  LEA.HI R10, R10, R7, RZ, 0x5 ;  /* 0x000000070a0a7211 */ /* 0x000fe200078f28ff */
[----:B------:R-:W-:Y:S01]  /*0cd0*/  IMAD.IADD R8, R223, 0x1, -R8 ;  /* 0x00000001df087824 */ /* 0x000fe200078e0a08 */
[--C-:B------:R-:W-:Y:S02]  /*0ce0*/  SHF.R.S32.HI R6, RZ, 0x2, R9.reuse ;  /* 0x00000002ff067819 */ /* 0x100fe40000011409 */
[----:B------:R-:W-:Y:S02]  /*0cf0*/  SHF.R.S32.HI R3, RZ, 0x1f, R9 ;  /* 0x0000001fff037819 */ /* 0x000fe40000011409 */
[----:B------:R-:W-:Y:S02]  /*0d00*/  SHF.R.S32.HI R10, RZ, 0x5, R10 ;  /* 0x00000005ff0a7819 */ /* 0x000fe4000001140a */
[----:B------:R-:W-:Y:S02]  /*0d10*/  LEA.HI R3, R3, R6, RZ, 0x3 ;  /* 0x0000000603037211 */ /* 0x000fe400078f18ff */
[----:B------:R-:W-:-:S02]  /*0d20*/  LEA.HI R5, R5, R12, RZ, 0x1 ;  /* 0x0000000c05057211 */ /* 0x000fc400078f08ff */
[----:B------:R-:W-:Y:S02]  /*0d30*/  LOP3.LUT R11, R3, 0xfffffff8, RZ, 0xc0, !PT ;  /* 0xfffffff8030b7812 */ /* 0x000fe400078ec0ff */
[----:B------:R-:W-:Y:S02]  /*0d40*/  LEA.HI R3, R0, R15, RZ, 0x4 ;  /* 0x0000000f00037211 */ /* 0x000fe400078f20ff */
[----:B------:R-:W-:Y:S01]  /*0d50*/  LOP3.LUT R5, R5, 0xfffffe, RZ, 0xc0, !PT ;  /* 0x00fffffe05057812 */ /* 0x000fe200078ec0ff */
[----:B------:R-:W-:Y:S01]  /*0d60*/  IMAD.IADD R11, R6, 0x1, -R11 ;  /* 0x00000001060b7824 */ /* 0x000fe200078e0a0b */
[----:B------:R-:W-:Y:S02]  /*0d70*/  SHF.R.S32.HI R6, RZ, 0x4, R3 ;  /* 0x00000004ff067819 */ /* 0x000fe40000011403 */
[C---:B------:R-:W-:Y:S01]  /*0d80*/  LOP3.LUT R4, R3.reuse, 0xfffffff0, RZ, 0xc0, !PT ;  /* 0xfffffff003047812 */ /* 0x040fe200078ec0ff */
[----:B------:R-:W-:Y:S01]  /*0d90*/  IMAD R192, R10, 0x10, R11 ;  /* 0x000000100ac07824 */ /* 0x000fe200078e020b */
[----:B------:R-:W-:Y:S01]  /*0da0*/  LEA.HI R3, R3, R6, RZ, 0x1 ;  /* 0x0000000603037211 */ /* 0x000fe200078f08ff */
[----:B------:R-:W-:-:S02]  /*0db0*/  IMAD.IADD R5, R12, 0x1, -R5 ;  /* 0x000000010c057824 */ /* 0x000fc400078e0a05 */
[----:B------:R-:W-:Y:S01]  /*0dc0*/  IMAD.IADD R13, R15, 0x1, -R4 ;  /* 0x000000010f0d7824 */ /* 0x000fe200078e0a04 */
[----:B------:R-:W-:Y:S02]  /*0dd0*/  LOP3.LUT R3, R3, 0x1ffffffe, RZ, 0xc0, !PT ;  /* 0x1ffffffe03037812 */ /* 0x000fe400078ec0ff */
[----:B------:R-:W-:Y:S02]  /*0de0*/  LOP3.LUT R4, R9, 0x7ffffffc, RZ, 0xc0, !PT ;  /* 0x7ffffffc09047812 */ /* 0x000fe400078ec0ff */
[----:B------:R0:W-:Y:S01]  /*0df0*/  STL [R1+0x43c], R13 ;  /* 0x00043c0d01007387 */ /* 0x0001e20000100800 */
[----:B------:R-:W-:Y:S01]  /*0e00*/  IMAD.IADD R3, R6, 0x1, -R3 ;  /* 0x0000000106037824 */ /* 0x000fe200078e0a03 */
[CC--:B------:R-:W-:Y:S01]  /*0e10*/  LEA.HI R6, R0.reuse, R15.reuse, RZ, 0x3 ;  /* 0x0000000f00067211 */ /* 0x0c0fe200078f18ff */
[----:B------:R-:W-:Y:S01]  /*0e20*/  IMAD.IADD R4, R7, 0x1, -R4 ;  /* 0x0000000107047824 */ /* 0x000fe200078e0a04 */
[----:B------:R-:W-:Y:S02]  /*0e30*/  LEA.HI R0, R0, R15, RZ, 0x2 ;  /* 0x0000000f00007211 */ /* 0x000fe400078f10ff */
[----:B------:R-:W-:Y:S01]  /*0e40*/  SHF.R.S32.HI R222, RZ, 0x3, R6 ;  /* 0x00000003ffde7819 */ /* 0x000fe20000011406 */
[----:B------:R-:W-:Y:S01]  /*0e50*/  IMAD.SHL.U32 R4, R4, 0x2, RZ ;  /* 0x0000000204047824 */ /* 0x000fe200078e00ff */
[----:B------:R-:W-:Y:S01]  /*0e60*/  SHF.R.S32.HI R155, RZ, 0x2, R0 ;  /* 0x00000002ff9b7819 */ /* 0x000fe20000011400 */
[----:B0-----:R-:W-:Y:S01]  /*0e70*/  IMAD R13, R12, 0x100, R13 ;  /* 0x000001000c0d7824 */ /* 0x001fe200078e020d */
[----:B------:R-:W-:-:S02]  /*0e80*/  LOP3.LUT R6, R6, 0xfffffff8, RZ, 0xc0, !PT ;  /* 0xfffffff806067812 */ /* 0x000fc400078ec0ff */
[----:B------:R-:W-:Y:S01]  /*0e90*/  STL [R1+0x448], R4 ;  /* 0x0004480401007387 */ /* 0x000fe20000100800 */
[----:B------:R-:W-:Y:S02]  /*0ea0*/  VIADD R10, R155, 0x20 ;  /* 0x000000209b0a7836 */ /* 0x000fe40000000000 */
[----:B------:R-:W-:Y:S01]  /*0eb0*/  IMAD R13, R8, 0x10, R13 ;  /* 0x00000010080d7824 */ /* 0x000fe200078e020d */
[----:B------:R-:W-:Y:S01]  /*0ec0*/  SHF.R.S32.HI R8, RZ, 0x1f, R0 ;  /* 0x0000001fff087819 */ /* 0x000fe20000011400 */
[C---:B------:R-:W-:Y:S01]  /*0ed0*/  IMAD.IADD R14, R15.reuse, 0x1, -R6 ;  /* 0x000000010f0e7824 */ /* 0x040fe200078e0a06 */
[----:B------:R-:W-:Y:S01]  /*0ee0*/  LOP3.LUT R0, R0, 0xfffffffc, RZ, 0xc0, !PT ;  /* 0xfffffffc00007812 */ /* 0x000fe200078ec0ff */
[----:B------:R-:W-:Y:S01]  /*0ef0*/  IMAD.SHL.U32 R6, R10, 0x40, RZ ;  /* 0x000000400a067824 */ /* 0x000fe200078e00ff */
[----:B------:R-:W-:Y:S01]  /*0f00*/  SHF.R.S32.HI R7, RZ, 0x1f, R10 ;  /* 0x0000001fff077819 */ /* 0x000fe2000001140a */
[----:B------:R-:W-:Y:S01]  /*0f10*/  IMAD.SHL.U32 R217, R14, 0x8, RZ ;  /* 0x000000080ed97824 */ /* 0x000fe200078e00ff */
[----:B------:R0:W-:Y:S01]  /*0f20*/  STL [R1+0x428], R10 ;  /* 0x0004280a01007387 */ /* 0x0001e20000100800 */
[----:B------:R-:W-:Y:S01]  /*0f30*/  IMAD.IADD R9, R15, 0x1, -R0 ;  /* 0x000000010f097824 */ /* 0x000fe200078e0a00 */
[----:B------:R-:W-:Y:S01]  /*0f40*/  LOP3.LUT R6, R6, 0x1c0, RZ, 0xc0, !PT ;  /* 0x000001c006067812 */ /* 0x000fe200078ec0ff */
[----:B------:R-:W-:Y:S01]  /*0f50*/  VIADD R216, R217, 0x40 ;  /* 0x00000040d9d87836 */ /* 0x000fe20000000000 */
[----:B------:R-:W-:Y:S01]  /*0f60*/  LEA.HI R7, R7, R10, RZ, 0x3 ;  /* 0x0000000a07077211 */ /* 0x000fe200078f18ff */
[C---:B------:R-:W-:Y:S01]  /*0f70*/  IMAD.SHL.U32 R16, R9.reuse, 0x8, RZ ;  /* 0x0000000809107824 */ /* 0x040fe200078e00ff */
[C---:B------:R-:W-:Y:S01]  /*0f80*/  LEA.HI R0, R9.reuse, R9, RZ, 0x1 ;  /* 0x0000000909007211 */ /* 0x040fe200078f08ff */
[----:B------:R-:W-:Y:S01]  /*0f90*/  IMAD.SHL.U32 R152, R9, 0x4, RZ ;  /* 0x0000000409987824 */ /* 0x000fe200078e00ff */
[----:B------:R1:W-:Y:S01]  /*0fa0*/  STL [R1+0x418], R9 ;  /* 0x0004180901007387 */ /* 0x0003e20000100800 */
[----:B------:R-:W-:Y:S01]  /*0fb0*/  LEA.HI R8, R8, R155, RZ, 0x3 ;  /* 0x0000009b08087211 */ /* 0x000fe200078f18ff */
[----:B0-----:R-:W-:Y:S01]  /*0fc0*/  IMAD.SHL.U32 R10, R3, 0x8, RZ ;  /* 0x00000008030a7824 */ /* 0x001fe200078e00ff */
[----:B------:R-:W-:Y:S01]  /*0fd0*/  LOP3.LUT R0, R0, 0x1ffffffe, RZ, 0xc0, !PT ;  /* 0x1ffffffe00007812 */ /* 0x000fe200078ec0ff */
[----:B------:R0:W-:Y:S01]  /*0fe0*/  STL [R1+0x434], R6 ;  /* 0x0004340601007387 */ /* 0x0001e20000100800 */
[----:B------:R-:W-:Y:S01]  /*0ff0*/  VIADD R160, R152, 0x10 ;  /* 0x0000001098a07836 */ /* 0x000fe20000000000 */
[----:B------:R-:W-:Y:S01]  /*1000*/  LOP3.LUT R8, R8, 0xfffffff8, RZ, 0xc0, !PT ;  /* 0xfffffff808087812 */ /* 0x000fe200078ec0ff */
[----:B------:R-:W-:Y:S01]  /*1010*/  VIADD R188, R16, 0x40 ;  /* 0x0000004010bc7836 */ /* 0x000fe20000000000 */
[----:B------:R-:W-:Y:S01]  /*1020*/  STL [R1+0x42c], R14 ;  /* 0x00042c0e01007387 */ /* 0x000fe20000100800 */
[----:B------:R-:W-:Y:S01]  /*1030*/  IMAD.IADD R3, R9, 0x1, -R0 ;  /* 0x0000000109037824 */ /* 0x000fe200078e0a00 */
[----:B------:R-:W-:Y:S01]  /*1040*/  LOP3.LUT R0, R6, 0x38, R16, 0xf8, !PT ;  /* 0x0000003806007812 */ /* 0x000fe200078ef810 */
[----:B------:R-:W-:Y:S01]  /*1050*/  IMAD.SHL.U32 R7, R7, 0x40, RZ ;  /* 0x0000004007077824 */ /* 0x000fe200078e00ff */
[----:B-1----:R-:W-:Y:S01]  /*1060*/  SHF.R.U32.HI R9, RZ, 0x3, R6 ;  /* 0x00000003ff097819 */ /* 0x002fe20000011606 */
[----:B------:R-:W-:Y:S01]  /*1070*/  IMAD.IADD R158, R155, 0x1, -R8 ;  /* 0x000000019b9e7824 */ /* 0x000fe200078e0a08 */
[----:B0-----:R-:W-:Y:S01]  /*1080*/  SHF.R.S32.HI R6, RZ, 0x1f, R216 ;  /* 0x0000001fff067819 */ /* 0x001fe200000114d8 */
[----:B------:R-:W-:Y:S01]  /*1090*/  IMAD.SHL.U32 R8, R5, 0x100, RZ ;  /* 0x0000010005087824 */ /* 0x000fe200078e00ff */
[----:B------:R-:W-:Y:S01]  /*10a0*/  SHF.R.S32.HI R5, RZ, 0x1f, R188 ;  /* 0x0000001fff057819 */ /* 0x000fe200000114bc */
[----:B------:R-:W-:Y:S01]  /*10b0*/  STL [R1+0x44c], R10 ;  /* 0x00044c0a01007387 */ /* 0x000fe20000100800 */
[C---:B------:R-:W-:Y:S01]  /*10c0*/  VIADD R187, R16.reuse, 0x60 ;  /* 0x0000006010bb7836 */ /* 0x040fe20000000000 */
[----:B------:R-:W-:Y:S01]  /*10d0*/  SHF.R.S32.HI R17, RZ, 0x1f, R16 ;  /* 0x0000001fff117819 */ /* 0x000fe20000011410 */
[----:B------:R-:W-:Y:S01]  /*10e0*/  VIADD R186, R16, 0x80 ;  /* 0x0000008010ba7836 */ /* 0x000fe20000000000 */
[----:B------:R0:W-:Y:S01]  /*10f0*/  STL [R1+0x410], R6 ;  /* 0x0004100601007387 */ /* 0x0001e20000100800 */
[----:B------:R-:W-:Y:S01]  /*1100*/  SHF.L.U64.HI R196, R188, 0x1, R5 ;  /* 0x00000001bcc47819 */ /* 0x000fe20000010205 */
[C---:B------:R-:W-:Y:S01]  /*1110*/  VIADD R185, R16.reuse, 0xa0 ;  /* 0x000000a010b97836 */ /* 0x040fe20000000000 */
[----:B------:R-:W-:Y:S01]  /*1120*/  SHF.R.S32.HI R198, RZ, 0x1f, R187 ;  /* 0x0000001fffc67819 */ /* 0x000fe200000114bb */
[----:B------:R-:W-:Y:S01]  /*1130*/  STL [R1+0x438], R8 ;  /* 0x0004380801007387 */ /* 0x000fe20000100800 */
[C---:B------:R-:W-:Y:S01]  /*1140*/  VIADD R184, R16.reuse, 0xc0 ;  /* 0x000000c010b87836 */ /* 0x040fe20000000000 */
[----:B------:R-:W-:Y:S01]  /*1150*/  SHF.R.S32.HI R199, RZ, 0x1f, R186 ;  /* 0x0000001fffc77819 */ /* 0x000fe200000114ba */
[C---:B------:R-:W-:Y:S01]  /*1160*/  VIADD R183, R16.reuse, 0xe0 ;  /* 0x000000e010b77836 */ /* 0x040fe20000000000 */
[----:B------:R-:W-:Y:S01]  /*1170*/  STL [R1+0x440], R9 ;  /* 0x0004400901007387 */ /* 0x000fe20000100800 */
[C---:B------:R-:W-:Y:S01]  /*1180*/  VIADD R182, R16.reuse, 0x100 ;  /* 0x0000010010b67836 */ /* 0x040fe20000000000 */
[----:B0-----:R-:W-:Y:S01]  /*1190*/  SHF.R.S32.HI R6, RZ, 0x1f, R160 ;  /* 0x0000001fff067819 */ /* 0x001fe200000114a0 */
[C---:B------:R-:W-:Y:S01]  /*11a0*/  VIADD R181, R16.reuse, 0x120 ;  /* 0x0000012010b57836 */ /* 0x040fe20000000000 */
[----:B------:R-:W-:Y:S01]  /*11b0*/  SHF.R.S32.HI R200, RZ, 0x1f, R185 ;  /* 0x0000001fffc87819 */ /* 0x000fe200000114b9 */
[C---:B------:R-:W-:Y:S01]  /*11c0*/  VIADD R180, R16.reuse, 0x140 ;  /* 0x0000014010b47836 */ /* 0x040fe20000000000 */
[----:B------:R-:W-:Y:S01]  /*11d0*/  SHF.R.S32.HI R201, RZ, 0x1f, R184 ;  /* 0x0000001fffc97819 */ /* 0x000fe200000114b8 */
[----:B------:R0:W-:Y:S01]  /*11e0*/  STL [R1+0x424], R6 ;  /* 0x0004240601007387 */ /* 0x0001e20000100800 */
        /* <DEDUP_REMOVED lines=8> */
[C---:B------:R-:W-:Y:S01]  /*1270*/  VIADD R189, R16.reuse, 0x1e0 ;  /* 0x000001e010bd7836 */ /* 0x040fe20000000000 */
[----:B0-----:R-:W-:Y:S01]  /*1280*/  LOP3.LUT R6, R7, 0xfffffe00, RZ, 0xc0, !PT ;  /* 0xfffffe0007067812 */ /* 0x001fe200078ec0ff */
[----:B------:R-:W-:Y:S01]  /*1290*/  VIADD R18, R16, 0x20 ;  /* 0x0000002010127836 */ /* 0x000fe20000000000 */
[----:B------:R-:W-:Y:S01]  /*12a0*/  SHF.R.S32.HI R206, RZ, 0x1f, R163 ;  /* 0x0000001fffce7819 */ /* 0x000fe200000114a3 */
[C---:B------:R-:W-:Y:S01]  /*12b0*/  VIADD R215, R217.reuse, 0x80 ;  /* 0x00000080d9d77836 */ /* 0x040fe20000000000 */
[----:B------:R-:W-:Y:S01]  /*12c0*/  LOP3.LUT R5, R6, R0, R9, 0xf6, !PT ;  /* 0x0000000006057212 */ /* 0x000fe200078ef609 */
[----:B------:R-:W-:Y:S01]  /*12d0*/  STL [R1+0x444], R6 ;  /* 0x0004440601007387 */ /* 0x000fe20000100800 */
[C---:B------:R-:W-:Y:S01]  /*12e0*/  VIADD R214, R217.reuse, 0xc0 ;  /* 0x000000c0d9d67836 */ /* 0x040fe20000000000 */
[----:B------:R-:W-:Y:S01]  /*12f0*/  SHF.R.S32.HI R207, RZ, 0x1f, R162 ;  /* 0x0000001fffcf7819 */ /* 0x000fe200000114a2 */
[----:B------:R-:W-:Y:S01]  /*1300*/  VIADD R213, R217, 0x100 ;  /* 0x00000100d9d57836 */ /* 0x000fe20000000000 */
[----:B------:R-:W-:Y:S01]  /*1310*/  SHF.R.S32.HI R208, RZ, 0x1f, R161 ;  /* 0x0000001fffd07819 */ /* 0x000fe200000114a1 */
[----:B------:R-:W-:Y:S01]  /*1320*/  IMAD R0, R5, 0x2, R2 ;  /* 0x0000000205007824 */ /* 0x000fe200078e0202 */
[----:B------:R-:W-:Y:S01]  /*1330*/  SHF.R.S32.HI R209, RZ, 0x1f, R190 ;  /* 0x0000001fffd17819 */ /* 0x000fe200000114be */
[C---:B------:R-:W-:Y:S01]  /*1340*/  VIADD R212, R217.reuse, 0x140 ;  /* 0x00000140d9d47836 */ /* 0x040fe20000000000 */
[----:B------:R-:W-:Y:S01]  /*1350*/  SHF.R.S32.HI R210, RZ, 0x1f, R189 ;  /* 0x0000001fffd27819 */ /* 0x000fe200000114bd */
[C---:B------:R-:W-:Y:S01]  /*1360*/  VIADD R220, R217.reuse, 0x180 ;  /* 0x00000180d9dc7836 */ /* 0x040fe20000000000 */
[----:B------:R0:W-:Y:S01]  /*1370*/  STL [R1+0x430], R0 ;  /* 0x0004300001007387 */ /* 0x0001e20000100800 */
[----:B------:R-:W-:Y:S01]  /*1380*/  VIADD R219, R217, 0x1c0 ;  /* 0x000001c0d9db7836 */ /* 0x000fe20000000000 */
[----:B------:R-:W-:Y:S01]  /*1390*/  SHF.R.S32.HI R159, RZ, 0x1f, R18 ;  /* 0x0000001fff9f7819 */ /* 0x000fe20000011412 */
[----:B------:R-:W-:Y:S01]  /*13a0*/  IMAD.U32 R156, R13, 0x40, R10 ;  /* 0x000000400d9c7824 */ /* 0x000fe200078e000a */
[----:B------:R-:W-:Y:S01]  /*13b0*/  SHF.R.S32.HI R229, RZ, 0x1f, R215 ;  /* 0x0000001fffe57819 */ /* 0x000fe200000114d7 */
[----:B------:R-:W-:Y:S01]  /*13c0*/  IMAD.IADD R193, R4, 0x1, R8 ;  /* 0x0000000104c17824 */ /* 0x000fe200078e0208 */
[----:B------:R-:W-:Y:S01]  /*13d0*/  SHF.R.S32.HI R228, RZ, 0x1f, R214 ;  /* 0x0000001fffe47819 */ /* 0x000fe200000114d6 */
[----:B------:R-:W-:Y:S01]  /*13e0*/  IMAD.WIDE R156, R156, R157, UR44 ;  /* 0x0000002c9c9c7e25 */ /* 0x000fe2000f8e029d */
[----:B------:R-:W-:-:S02]  /*13f0*/  SHF.R.S32.HI R227, RZ, 0x1f, R213 ;  /* 0x0000001fffe37819 */ /* 0x000fc400000114d5 */
[----:B------:R-:W-:Y:S01]  /*1400*/  SHF.R.S32.HI R226, RZ, 0x1f, R212 ;  /* 0x0000001fffe27819 */ /* 0x000fe200000114d4 */
[----:B0-----:R-:W-:Y:S01]  /*1410*/  IMAD R0, R3, 0x8, R192 ;  /* 0x0000000803007824 */ /* 0x001fe200078e02c0 */
[----:B------:R-:W-:Y:S02]  /*1420*/  SHF.R.S32.HI R225, RZ, 0x1f, R220 ;  /* 0x0000001fffe17819 */ /* 0x000fe400000114dc */
[----:B------:R-:W-:Y:S02]  /*1430*/  SHF.R.S32.HI R224, RZ, 0x1f, R219 ;  /* 0x0000001fffe07819 */ /* 0x000fe400000114db */
[----:B------:R0:W-:Y:S01]  /*1440*/  STL [R1+0x450], R0 ;  /* 0x0004500001007387 */ /* 0x0001e20000100800 */
[----:B------:R-:W-:Y:S02]  /*1450*/  SHF.L.U64.HI R198, R187, 0x1, R198 ;  /* 0x00000001bbc67819 */ /* 0x000fe400000102c6 */
[----:B------:R-:W-:Y:S02]  /*1460*/  SHF.L.U64.HI R199, R186, 0x1, R199 ;  /* 0x00000001bac77819 */ /* 0x000fe400000102c7 */
[----:B------:R-:W-:-:S02]  /*1470*/  SHF.L.U64.HI R200, R185, 0x1, R200 ;  /* 0x00000001b9c87819 */ /* 0x000fc400000102c8 */
[----:B------:R-:W-:Y:S02]  /*1480*/  SHF.L.U64.HI R201, R184, 0x1, R201 ;  /* 0x00000001b8c97819 */ /* 0x000fe400000102c9 */
[----:B------:R-:W-:Y:S02]  /*1490*/  SHF.L.U64.HI R202, R183, 0x1, R202 ;  /* 0x00000001b7ca7819 */ /* 0x000fe400000102ca */
[----:B------:R-:W-:Y:S02]  /*14a0*/  SHF.L.U64.HI R203, R182, 0x1, R203 ;  /* 0x00000001b6cb7819 */ /* 0x000fe400000102cb */
[----:B------:R-:W-:Y:S02]  /*14b0*/  SHF.L.U64.HI R204, R181, 0x1, R204 ;  /* 0x00000001b5cc7819 */ /* 0x000fe400000102cc */
[----:B------:R-:W-:Y:S02]  /*14c0*/  SHF.L.U64.HI R205, R180, 0x1, R205 ;  /* 0x00000001b4cd7819 */ /* 0x000fe400000102cd */
[----:B------:R-:W-:-:S02]  /*14d0*/  SHF.L.U64.HI R206, R163, 0x1, R206 ;  /* 0x00000001a3ce7819 */ /* 0x000fc400000102ce */
[----:B------:R-:W-:Y:S02]  /*14e0*/  SHF.L.U64.HI R207, R162, 0x1, R207 ;  /* 0x00000001a2cf7819 */ /* 0x000fe400000102cf */
[----:B------:R-:W-:Y:S02]  /*14f0*/  SHF.L.U64.HI R208, R161, 0x1, R208 ;  /* 0x00000001a1d07819 */ /* 0x000fe400000102d0 */
[----:B------:R-:W-:Y:S02]  /*1500*/  SHF.L.U64.HI R209, R190, 0x1, R209 ;  /* 0x00000001bed17819 */ /* 0x000fe400000102d1 */
[----:B0-----:R-:W-:-:S07]  /*1510*/  SHF.L.U64.HI R210, R189, 0x1, R210 ;  /* 0x00000001bdd27819 */ /* 0x001fce00000102d2 */
.L_x_6901:
[----:B------:R-:W-:Y:S01]  /*1520*/  ULDC.64 UR4, c[0x0][0xb20] ;  /* 0x0002c80000047ab9 */ /* 0x000fe20000000a00 */
[----:B0123--:R-:W0:Y:S01]  /*1530*/  LDC.64 R6, c[0x0][0xb00] ;  /* 0x0002c000ff067b82 */ /* 0x00fe220000000a00 */
[----:B------:R-:W-:Y:S01]  /*1540*/  ISETP.NE.U32.AND P0, PT, RZ, UR4, PT ;  /* 0x00000004ff007c0c */ /* 0x000fe2000bf05070 */
[----:B------:R-:W-:Y:S01]  /*1550*/  IMAD.MOV.U32 R3, RZ, RZ, RZ ;  /* 0x000000ffff037224 */ /* 0x000fe200078e00ff */
[----:B------:R-:W-:Y:S01]  /*1560*/  ULDC.64 UR6, c[0x0][0xb18] ;  /* 0x0002c60000067ab9 */ /* 0x000fe20000000a00 */
[----:B----4-:R-:W-:Y:S01]  /*1570*/  IMAD.MOV.U32 R27, RZ, RZ, RZ ;  /* 0x000000ffff1b7224 */ /* 0x010fe200078e00ff */
        /* <DEDUP_REMOVED lines=39> */
.L_x_6681:
[----:B------:R-:W-:Y:S02]  /*17f0*/  IMAD.U32 R38, RZ, RZ, UR5 ;  /* 0x00000005ff267e24 */ /* 0x000fe4000f8e00ff */
[----:B------:R-:W-:Y:S01]  /*1800*/  IMAD.U32 R26, RZ, RZ, UR4 ;  /* 0x00000004ff1a7e24 */ /* 0x000fe2000f8e00ff */
[----:B------:R-:W-:Y:S06]  /*1810*/  @!P2 BRA `(.L_x_6682) ;  /* 0x000000000010a947 */ /* 0x000fec0003800000 */
[----:B------:R-:W0:Y:S02]  /*1820*/  LDC.64 R4, c[0x0][0xb18] ;  /* 0x0002c600ff047b82 */ /* 0x000e240000000a00 */
[----:B0-----:R-:W-:-:S05]  /*1830*/  IMAD.WIDE R4, R115, 0x4, R4 ;  /* 0x0000000473047825 */ /* 0x001fca00078e0204 */
[----:B------:R0:W5:Y:S01]  /*1840*/  LDG.E R26, desc[UR46][R4.64] ;  /* 0x0000002e041a7981 */ /* 0x000162000c1e1900 */
[----:B------:R-:W-:Y:S05]  /*1850*/  BRA `(.L_x_6683) ;  /* 0x0000000000107947 */ /* 0x000fea0003800000 */
.L_x_6682:
[----:B------:R-:W-:Y:S05]  /*1860*/  @!P3 BRA `(.L_x_6683) ;  /* 0x00000000000cb947 */ /* 0x000fea0003800000 */
[----:B------:R-:W2:Y:S04]  /*1870*/  LDG.E R5, desc[UR46][R10.64] ;  /* 0x0000002e0a057981 */ /* 0x000ea8000c1e1900 */
[----:B------:R-:W2:Y:S02]  /*1880*/  LDG.E R26, desc[UR46][R10.64+0x4] ;  /* 0x0000042e0a1a7981 */ /* 0x000ea4000c1e1900 */
[----:B--2---:R-:W-:-:S07]  /*1890*/  IMAD.IADD R26, R26, 0x1, -R5 ;  /* 0x000000011a1a7824 */ /* 0x004fce00078e0a05 */
.L_x_6683:
        /* <DEDUP_REMOVED lines=11> */
[----:B------:R-:W3:Y:S01]  /*1950*/  @P0 LDG.E R11, desc[UR46][R6.64+0x4] ;  /* 0x0000042e060b0981 */ /* 0x000ee2000c1e1900 */
[----:B-----5:R-:W-:Y:S02]  /*1960*/  IMAD.MOV.U32 R36, RZ, RZ, R26 ;  /* 0x000000ffff247224 */ /* 0x020fe400078e001a */
[----:B--2---:R-:W-:-:S05]  /*1970*/  @P1 IMAD.WIDE R8, R115, 0x4, R8 ;  /* 0x0000000473081825 */ /* 0x004fca00078e0208 */
[----:B------:R1:W5:Y:S01]  /*1980*/  @P1 LDG.E R36, desc[UR46][R8.64] ;  /* 0x0000002e08241981 */ /* 0x000362000c1e1900 */
[----:B0-----:R-:W-:Y:S01]  /*1990*/  ISETP.NE.AND P1, PT, R4, 0x1, PT ;  /* 0x000000010400780c */ /* 0x001fe20003f25270 */
[----:B------:R-:W-:Y:S01]  /*19a0*/  IMAD.SHL.U32 R195, R113, 0x40, RZ ;  /* 0x0000004071c37824 */ /* 0x000fe200078e00ff */
[----:B------:R-:W0:Y:S11]  /*19b0*/  LDC.64 R4, c[0x0][0xad8] ;  /* 0x0002b600ff047b82 */ /* 0x000e360000000a00 */
[----:B------:R-:W2:Y:S08]  /*19c0*/  @P1 LDC R13, c[0x0][0x44c] ;  /* 0x00011300ff0d1b82 */ /* 0x000eb00000000800 */
[----:B------:R-:W4:Y:S01]  /*19d0*/  @P1 LDC R10, c[0x0][0x450] ;  /* 0x00011400ff0a1b82 */ /* 0x000f220000000800 */
[----:B0-----:R-:W-:Y:S01]  /*19e0*/  ISETP.GE.AND P2, PT, R5, 0x1, PT ;  /* 0x000000010500780c */ /* 0x001fe20003f46270 */
[----:B---3--:R-:W-:-:S02]  /*19f0*/  @P0 IMAD.IADD R38, R11, 0x1, -R0 ;  /* 0x000000010b260824 */ /* 0x008fc400078e0a00 */
[----:B------:R-:W-:Y:S02]  /*1a00*/  IMAD.IADD R11, R26, 0x1, -R3 ;  /* 0x000000011a0b7824 */ /* 0x000fe400078e0a03 */
[----:B------:R-:W-:Y:S02]  /*1a10*/  VIADD R0, R195, 0x3f ;  /* 0x0000003fc3007836 */ /* 0x000fe40000000000 */
[----:B------:R-:W-:Y:S02]  /*1a20*/  IMAD.IADD R25, R11, 0x1, R38 ;  /* 0x000000010b197824 */ /* 0x000fe400078e0226 */
[----:B--2---:R-:W-:-:S03]  /*1a30*/  @P1 IMAD.HI.U32 R3, R0, R13, RZ ;  /* 0x0000000d00031227 */ /* 0x004fc600078e00ff */
[C---:B------:R-:W-:Y:S01]  /*1a40*/  IADD3 R211, R25.reuse, 0x1, -R24 ;  /* 0x0000000119d37810 */ /* 0x040fe20007ffe818 */
[----:B------:R-:W-:Y:S01]  /*1a50*/  IMAD.MOV.U32 R6, RZ, RZ, R0 ;  /* 0x000000ffff067224 */ /* 0x000fe200078e0000 */
[----:B----4-:R-:W-:Y:S01]  /*1a60*/  @P1 SHF.R.U32.HI R6, RZ, R10, R3 ;  /* 0x0000000aff061219 */ /* 0x010fe20000011603 */
[----:B------:R-:W-:-:S04]  /*1a70*/  VIADD R0, R25, 0x3f ;  /* 0x0000003f19007836 */ /* 0x000fc80000000000 */
[----:B-1----:R-:W-:Y:S01]  /*1a80*/  IMAD.IADD R9, R211, 0x1, R6 ;  /* 0x00000001d3097824 */ /* 0x002fe200078e0206 */
[----:B------:R-:W-:-:S03]  /*1a90*/  SHF.R.S32.HI R3, RZ, 0x1f, R0 ;  /* 0x0000001fff037819 */ /* 0x000fc60000011400 */
[----:B------:R-:W-:Y:S01]  /*1aa0*/  IMAD.IADD R4, R9, 0x1, R4 ;  /* 0x0000000109047824 */ /* 0x000fe200078e0204 */
[----:B------:R-:W-:-:S04]  /*1ab0*/  LEA.HI R3, R3, R0, RZ, 0x6 ;  /* 0x0000000003037211 */ /* 0x000fc800078f30ff */
        /* <DEDUP_REMOVED lines=13> */
.L_x_6686:
[----:B------:R-:W-:-:S13]  /*1b90*/  ISETP.NE.AND P0, PT, R5, 0x1, PT ;  /* 0x000000010500780c */ /* 0x000fda0003f05270 */
[----:B------:R-:W0:Y:S02]  /*1ba0*/  @P0 LDC.64 R6, c[0x0][0xae0] ;  /* 0x0002b800ff060b82 */ /* 0x000e240000000a00 */
[----:B0-----:R-:W-:-:S05]  /*1bb0*/  @P0 IMAD.HI.U32 R6, R0, R6, RZ ;  /* 0x0000000600060227 */ /* 0x001fca00078e00ff */
[----:B------:R-:W-:-:S07]  /*1bc0*/  @P0 SHF.R.U32.HI R0, RZ, R7, R6 ;  /* 0x00000007ff000219 */ /* 0x000fce0000011606 */
.L_x_6687:
[----:B------:R-:W-:Y:S05]  /*1bd0*/  BSYNC B0 ;  /* 0x0000000000007941 */ /* 0x000fea0003800000 */
.L_x_6685:
[----:B------:R-:W-:-:S05]  /*1be0*/  IMAD R3, R0, R5, R5 ;  /* 0x0000000500037224 */ /* 0x000fca00078e0205 */
[----:B------:R-:W-:-:S07]  /*1bf0*/  VIMNMX R4, R4, R3, PT ;  /* 0x0000000304047248 */ /* 0x000fce0003fe0100 */
.L_x_6684:
[----:B------:R-:W0:Y:S01]  /*1c00*/  @P1 LDC R0, c[0x0][0x44c] ;  /* 0x00011300ff001b82 */ /* 0x000e220000000800 */
[----:B------:R-:W-:Y:S01]  /*1c10*/  IMAD.IADD R191, R25, 0x1, -R24 ;  /* 0x0000000119bf7824 */ /* 0x000fe200078e0a18 */
[----:B------:R-:W-:-:S06]  /*1c20*/  ULDC UR4, c[0x0][0xad4] ;  /* 0x0002b50000047ab9 */ /* 0x000fcc0000000800 */
[----:B------:R-:W1:Y:S01]  /*1c30*/  @P1 LDC R6, c[0x0][0x450] ;  /* 0x00011400ff061b82 */ /* 0x000e620000000800 */
[----:B0-----:R-:W-:-:S04]  /*1c40*/  @P1 IMAD.HI.U32 R3, R195, R0, RZ ;  /* 0x00000000c3031227 */ /* 0x001fc800078e00ff */
[----:B------:R-:W-:Y:S01]  /*1c50*/  IMAD.MOV.U32 R0, RZ, RZ, R195 ;  /* 0x000000ffff007224 */ /* 0x000fe200078e00c3 */
        /* <DEDUP_REMOVED lines=14> */
.L_x_6690:
[----:B------:R-:W-:-:S13]  /*1d40*/  ISETP.NE.AND P0, PT, R5, 0x1, PT ;  /* 0x000000010500780c */ /* 0x000fda0003f05270 */
[----:B------:R-:W0:Y:S02]  /*1d50*/  @P0 LDC.64 R6, c[0x0][0xae0] ;  /* 0x0002b800ff060b82 */ /* 0x000e240000000a00 */
[----:B0-----:R-:W-:-:S05]  /*1d60*/  @P0 IMAD.HI.U32 R6, R0, R6, RZ ;  /* 0x0000000600060227 */ /* 0x001fca00078e00ff */
[----:B------:R-:W-:-:S07]  /*1d70*/  @P0 SHF.R.U32.HI R0, RZ, R7, R6 ;  /* 0x00000007ff000219 */ /* 0x000fce0000011606 */
.L_x_6691:
[----:B------:R-:W-:Y:S05]  /*1d80*/  BSYNC B0 ;  /* 0x0000000000007941 */ /* 0x000fea0003800000 */
.L_x_6689:
[----:B------:R-:W-:-:S05]  /*1d90*/  IMAD R0, R0, R5, RZ ;  /* 0x0000000500007224 */ /* 0x000fca00078e02ff */
[----:B------:R-:W-:-:S07]  /*1da0*/  VIMNMX R3, R3, R0, !PT ;  /* 0x0000000003037248 */ /* 0x000fce0007fe0100 */
.L_x_6688:
[----:B------:R-:W-:Y:S01]  /*1db0*/  VIADD R4, R4, 0x3f ;  /* 0x0000003f04047836 */ /* 0x000fe20000000000 */
[----:B------:R-:W-:-:S04]  /*1dc0*/  SHF.R.S32.HI R0, RZ, 0x1f, R3 ;  /* 0x0000001fff007819 */ /* 0x000fc80000011403 */
[----:B------:R-:W-:Y:S02]  /*1dd0*/  SHF.R.S32.HI R5, RZ, 0x1f, R4 ;  /* 0x0000001fff057819 */ /* 0x000fe40000011404 */
[----:B------:R-:W-:Y:S02]  /*1de0*/  LEA.HI R0, R0, R3, RZ, 0x6 ;  /* 0x0000000300007211 */ /* 0x000fe400078f30ff */
[----:B------:R-:W-:Y:S02]  /*1df0*/  LEA.HI R5, R5, R4, RZ, 0x6 ;  /* 0x0000000405057211 */ /* 0x000fe400078f30ff */
[----:B------:R-:W-:Y:S02]  /*1e00*/  SHF.R.S32.HI R3, RZ, 0x6, R0 ;  /* 0x00000006ff037819 */ /* 0x000fe40000011400 */
[----:B------:R-:W-:Y:S02]  /*1e10*/  SHF.R.S32.HI R0, RZ, 0x6, R5 ;  /* 0x00000006ff007819 */ /* 0x000fe40000011405 */
[----:B------:R-:W-:-:S02]  /*1e20*/  VIMNMX R3, RZ, R3, !PT ;  /* 0x00000003ff037248 */ /* 0x000fc40007fe0100 */
        /* <DEDUP_REMOVED lines=11> */
[----:B------:R-:W-:Y:S02]  /*1ee0*/  @P0 SHF.R.S32.HI R22, RZ, 0x6, R3 ;  /* 0x00000006ff160819 */ /* 0x000fe40000011403 */
        /* <DEDUP_REMOVED lines=23> */
.L_x_6694:
[----:B------:R-:W-:Y:S05]  /*2060*/  BSYNC B6 ;  /* 0x0000000000067941 */ /* 0x000fea0003800000 */
.L_x_6693:
        /* <DEDUP_REMOVED lines=20> */
.L_x_6696:
[----:B------:R-:W-:Y:S05]  /*21b0*/  BSYNC B6 ;  /* 0x0000000000067941 */ /* 0x000fea0003800000 */
.L_x_6695:
[----:B------:R-:W-:Y:S01]  /*21c0*/  ULDC.64 UR4, c[0x0][0xaf0] ;  /* 0x0002bc0000047ab9 */ /* 0x000fe20000000a00 */
[----:B------:R-:W-:Y:S01]  /*21d0*/  IMAD.MOV.U32 R0, RZ, RZ, R115 ;  /* 0x000000ffff007224 */ /* 0x000fe200078e0073 */
[----:B------:R-:W-:Y:S01]  /*21e0*/  ISETP.NE.U32.AND P0, PT, RZ, UR4, PT ;  /* 0x00000004ff007c0c */ /* 0x000fe2000bf05070 */
[----:B------:R-:W2:Y:S01]  /*21f0*/  LDL R28, [R1+0x418] ;  /* 0x00041800011c7983 */ /* 0x000ea20000100800 */
[----:B------:R-:W0:Y:S02]  /*2200*/  LDC R49, c[0x0][0x3f4] ;  /* 0x0000fd00ff317b82 */ /* 0x000e240000000800 */
[----:B------:R-:W-:-:S06]  /*2210*/  ISETP.NE.AND.EX P0, PT, RZ, UR5, PT, P0 ;  /* 0x00000005ff007c0c */ /* 0x000fcc000bf05300 */
[----:B------:R-:W1:Y:S01]  /*2220*/  LDC.64 R42, c[0x0][0x408] ;  /* 0x00010200ff2a7b82 */ /* 0x000e620000000a00 */
[----:B------:R-:W3:Y:S01]  /*2230*/  S2R R29, SR_TID.X ;  /* 0x00000000001d7919 */ /* 0x000ee20000002100 */
[----:B------:R-:W-:Y:S01]  /*2240*/  SHF.R.S32.HI R9, RZ, 0x1f, R155 ;  /* 0x0000001fff097819 */ /* 0x000fe2000001149b */
[----:B------:R-:W-:-:S05]  /*2250*/  ULDC.64 UR4, c[0x0][0x3f8] ;  /* 0x0000fe0000047ab9 */ /* 0x000fca0000000a00 */
[----:B------:R-:W4:Y:S02]  /*2260*/  @P0 LDC.64 R4, c[0x0][0xaf0] ;  /* 0x0002bc00ff040b82 */ /* 0x000f240000000a00 */
[----:B----4-:R-:W-:-:S05]  /*2270*/  @P0 IMAD.WIDE R4, R115, 0x4, R4 ;  /* 0x0000000473040825 */ /* 0x010fca00078e0204 */
[----:B------:R4:W2:Y:S01]  /*2280*/  @P0 LDG.E R0, desc[UR46][R4.64] ;  /* 0x0000002e04000981 */ /* 0x0008a2000c1e1900 */
[----:B------:R-:W-:Y:S01]  /*2290*/  SHF.R.S32.HI R153, RZ, 0x1f, R152 ;  /* 0x0000001fff997819 */ /* 0x000fe20000011498 */
[C---:B------:R-:W-:Y:S01]  /*22a0*/  IMAD R6, R9.reuse, UR4, RZ ;  /* 0x0000000409067c24 */ /* 0x040fe2000f8e02ff */
[----:B0-----:R-:W-:Y:S01]  /*22b0*/  ISETP.GE.AND P1, PT, R16, R49, PT ;  /* 0x000000311000720c */ /* 0x001fe20003f26270 */
[----:B-1----:R-:W-:Y:S01]  /*22c0*/  IMAD R10, R9, R42, RZ ;  /* 0x0000002a090a7224 */ /* 0x002fe200078e02ff */
[----:B------:R-:W-:Y:S01]  /*22d0*/  SHF.L.U64.HI R41, R42, 0x6, R43 ;  /* 0x000000062a297819 */ /* 0x000fe2000001022b */
[----:B------:R-:W-:Y:S01]  /*22e0*/  IMAD R15, R155, UR5, R6 ;  /* 0x000000059b0f7c24 */ /* 0x000fe2000f8e0206 */
[----:B------:R-:W-:Y:S01]  /*22f0*/  SEL R13, R49, RZ, P1 ;  /* 0x000000ff310d7207 */ /* 0x000fe20000800000 */
[C---:B------:R-:W-:Y:S01]  /*2300*/  IMAD.WIDE.U32 R6, R155.reuse, UR4, R152 ;  /* 0x000000049b067c25 */ /* 0x040fe2000f8e0098 */
[----:B---3--:R-:W-:Y:S02]  /*2310*/  SHF.R.U32.HI R29, RZ, 0x7, R29 ;  /* 0x00000007ff1d7819 */ /* 0x008fe4000001161d */
[----:B------:R-:W-:Y:S01]  /*2320*/  SHF.R.S32.HI R45, RZ, 0x1f, R114 ;  /* 0x0000001fff2d7819 */ /* 0x000fe20000011472 */
[----:B------:R-:W-:-:S04]  /*2330*/  IMAD.WIDE.U32 R8, R155, UR4, R16 ;  /* 0x000000049b087c25 */ /* 0x000fc8000f8e0010 */
[----:B------:R-:W-:Y:S02]  /*2340*/  IMAD.IADD R7, R7, 0x1, R15 ;  /* 0x0000000107077824 */ /* 0x000fe400078e020f */
[----:B------:R-:W-:Y:S02]  /*2350*/  IMAD R21, R155, R43, R10 ;  /* 0x0000002b9b157224 */ /* 0x000fe400078e020a */
[----:B------:R-:W-:Y:S01]  /*2360*/  IMAD.IADD R9, R15, 0x1, R9 ;  /* 0x000000010f097824 */ /* 0x000fe200078e0209 */
[----:B-----5:R-:W-:Y:S01]  /*2370*/  SHF.R.S32.HI R15, RZ, 0x1f, R36 ;  /* 0x0000001fff0f7819 */ /* 0x020fe20000011424 */
[----:B------:R-:W-:Y:S02]  /*2380*/  IMAD.IADD R13, R16, 0x1, R13 ;  /* 0x00000001100d7824 */ /* 0x000fe400078e020d */
[----:B----4-:R-:W-:-:S03]  /*2390*/  IMAD.WIDE.U32 R4, R155, R42, R152 ;  /* 0x0000002a9b047225 */ /* 0x010fc600078e0098 */
[----:B------:R-:W-:Y:S01]  /*23a0*/  SHF.R.S32.HI R40, RZ, 0x1f, R13 ;  /* 0x0000001fff287819 */ /* 0x000fe2000001140d */
[----:B------:R-:W-:-:S03]  /*23b0*/  IMAD.WIDE.U32 R10, R155, R42, R16 ;  /* 0x0000002a9b0a7225 */ /* 0x000fc600078e0010 */
[----:B------:R-:W-:Y:S01]  /*23c0*/  LEA.HI R40, R40, R13, RZ, 0x3 ;  /* 0x0000000d28287211 */ /* 0x000fe200078f18ff */
[----:B------:R-:W-:Y:S02]  /*23d0*/  IMAD.SHL.U32 R44, R158, 0x40, RZ ;  /* 0x000000409e2c7824 */ /* 0x000fe400078e00ff */
[----:B------:R-:W-:Y:S01]  /*23e0*/  IMAD.IADD R5, R5, 0x1, R21 ;  /* 0x0000000105057824 */ /* 0x000fe200078e0215 */
[----:B------:R-:W-:Y:S01]  /*23f0*/  LOP3.LUT R54, R40, 0xfffffff8, RZ, 0xc0, !PT ;  /* 0xfffffff828367812 */ /* 0x000fe200078ec0ff */
[----:B------:R-:W-:Y:S01]  /*2400*/  IMAD.IADD R11, R21, 0x1, R11 ;  /* 0x00000001150b7824 */ /* 0x000fe200078e020b */
[----:B------:R-:W-:Y:S01]  /*2410*/  LOP3.LUT R44, R44, 0x1c0, RZ, 0xc0, !PT ;  /* 0x000001c02c2c7812 */ /* 0x000fe200078ec0ff */
[C---:B------:R-:W-:Y:S01]  /*2420*/  IMAD R21, R15.reuse, UR4, RZ ;  /* 0x000000040f157c24 */ /* 0x040fe2000f8e02ff */
[----:B------:R-:W-:Y:S01]  /*2430*/  SHF.R.S32.HI R60, RZ, 0x1f, R54 ;  /* 0x0000001fff3c7819 */ /* 0x000fe20000011436 */
[----:B------:R-:W-:Y:S01]  /*2440*/  IMAD R15, R15, R42, RZ ;  /* 0x0000002a0f0f7224 */ /* 0x000fe200078e02ff */
[----:B------:R-:W-:Y:S01]  /*2450*/  SHF.R.U32.HI R48, RZ, 0x3, R44 ;  /* 0x00000003ff307819 */ /* 0x000fe2000001162c */
[----:B------:R-:W-:Y:S01]  /*2460*/  IMAD.IADD R3, R27, 0x1, R26 ;  /* 0x000000011b037824 */ /* 0x000fe200078e021a */
[----:B------:R-:W-:Y:S01]  /*2470*/  LOP3.LUT R50, R44, 0x18, R16, 0xf8, !PT ;  /* 0x000000182c327812 */ /* 0x000fe200078ef810 */
[----:B------:R-:W-:Y:S01]  /*2480*/  IMAD R15, R36, R43, R15 ;  /* 0x0000002b240f7224 */ /* 0x000fe200078e020f */
[----:B------:R-:W-:Y:S01]  /*2490*/  LOP3.LUT R59, R44, 0x38, R40, 0xf8, !PT ;  /* 0x000000382c3b7812 */ /* 0x000fe200078ef828 */
[----:B------:R-:W-:-:S02]  /*24a0*/  IMAD R13, R36, UR5, R21 ;  /* 0x00000005240d7c24 */ /* 0x000fc4000f8e0215 */
[----:B------:R-:W-:Y:S02]  /*24b0*/  IMAD.SHL.U32 R43, R223, 0x200, RZ ;  /* 0x00000200df2b7824 */ /* 0x000fe400078e00ff */
[----:B------:R-:W-:-:S03]  /*24c0*/  IMAD.WIDE.U32 R20, R36, UR4, R6 ;  /* 0x0000000424147c25 */ /* 0x000fc6000f8e0006 */
[C---:B------:R-:W-:Y:S01]  /*24d0*/  LOP3.LUT R50, R43.reuse, R50, R48, 0xf6, !PT ;  /* 0x000000322b327212 */ /* 0x040fe200078ef630 */
[C---:B------:R-:W-:Y:S01]  /*24e0*/  IMAD.WIDE.U32 R26, R36.reuse, UR4, R8 ;  /* 0x00000004241a7c25 */ /* 0x040fe2000f8e0008 */
[----:B------:R-:W-:Y:S01]  /*24f0*/  ULDC UR4, c[0x0][0x2f4] ;  /* 0x0000bd0000047ab9 */ /* 0x000fe20000000800 */
[----:B------:R-:W-:Y:S02]  /*2500*/  LOP3.LUT R59, R43, R59, R48, 0xf6, !PT ;  /* 0x0000003b2b3b7212 */ /* 0x000fe400078ef630 */
[-C--:B------:R-:W-:Y:S01]  /*2510*/  IMAD.WIDE.U32 R32, R36, R42.reuse, R4 ;  /* 0x0000002a24207225 */ /* 0x080fe200078e0004 */
[----:B------:R-:W-:Y:S02]  /*2520*/  ISETP.GE.AND P2, PT, R16, UR4, PT ;  /* 0x0000000410007c0c */ /* 0x000fe4000bf46270 */
[----:B------:R-:W-:Y:S01]  /*2530*/  ISETP.GE.AND P3, PT, R18, UR4, PT ;  /* 0x0000000412007c0c */ /* 0x000fe2000bf66270 */
[----:B------:R-:W-:-:S04]  /*2540*/  IMAD.WIDE.U32 R34, R36, R42, R10 ;  /* 0x0000002a24227225 */ /* 0x000fc800078e000a */
[----:B------:R-:W-:Y:S02]  /*2550*/  IMAD.SHL.U32 R42, R42, 0x40, RZ ;  /* 0x000000402a2a7824 */ /* 0x000fe400078e00ff */
[----:B------:R-:W-:Y:S02]  /*2560*/  VIADD R46, R29, 0x8 ;  /* 0x000000081d2e7836 */ /* 0x000fe40000000000 */
[----:B------:R-:W-:Y:S02]  /*2570*/  IMAD.SHL.U32 R49, R49, 0x2, RZ ;  /* 0x0000000231317824 */ /* 0x000fe400078e00ff */
[----:B------:R-:W-:Y:S02]  /*2580*/  IMAD.IADD R51, R21, 0x1, R13 ;  /* 0x0000000115337824 */ /* 0x000fe400078e020d */
[----:B------:R-:W-:Y:S02]  /*2590*/  IMAD.IADD R52, R13, 0x1, R27 ;  /* 0x000000010d347824 */ /* 0x000fe400078e021b */
[----:B------:R-:W-:-:S02]  /*25a0*/  IMAD.IADD R55, R33, 0x1, R15 ;  /* 0x0000000121377824 */ /* 0x000fc400078e020f */
[----:B------:R-:W-:Y:S02]  /*25b0*/  IMAD.IADD R58, R15, 0x1, R35 ;  /* 0x000000010f3a7824 */ /* 0x000fe400078e0223 */
[----:B--2---:R-:W-:Y:S01]  /*25c0*/  IMAD R47, R28, 0x40, R155 ;  /* 0x000000401c2f7824 */ /* 0x004fe200078e029b */
[----:B------:R-:W-:-:S07]  /*25d0*/  SHF.R.S32.HI R53, RZ, 0x1f, R0 ;  /* 0x0000001fff357819 */ /* 0x000fce0000011400 */
.L_x_6728:
        /* <DEDUP_REMOVED lines=26> */
[----:B------:R-:W-:Y:S05]  /*2780*/  YIELD ;  /* 0x0000000000007946 */ /* 0x000fea0003800000 */
[----:B------:R-:W-:Y:S01]  /*2790*/  IMAD.SHL.U32 R69, R19, 0x1000, RZ ;  /* 0x0000100013457824 */ /* 0x000fe200078e00ff */
[----:B------:R-:W-:Y:S01]  /*27a0*/  BSSY B0, `(.L_x_6697) ;  /* 0x00001be000007945 */ /* 0x000fe20003800000 */
[----:B------:R-:W-:Y:S01]  /*27b0*/  IMAD R64, R64, R7, R12 ;  /* 0x0000000740407224 */ /* 0x000fe200078e020c */
[----:B------:R-:W-:Y:S01]  /*27c0*/  ISETP.GT.AND P4, PT, R22, R37, PT ;  /* 0x000000251600720c */ /* 0x000fe20003f84270 */
[----:B------:R-:W-:-:S04]  /*27d0*/  IMAD.IADD R7, R50, 0x1, R69 ;  /* 0x0000000132077824 */ /* 0x000fc800078e0245 */
[----:B------:R-:W-:Y:S01]  /*27e0*/  IMAD R72, R7, 0x2, R2 ;  /* 0x0000000207487824 */ /* 0x000fe200078e0202 */
[----:B0-----:R-:W-:Y:S07]  /*27f0*/  @!P0 BRA `(.L_x_6698) ;  /* 0x0000001800088947 */ /* 0x001fee0003800000 */
[----:B------:R-:W-:Y:S01]  /*2800*/  SHF.R.S32.HI R66, RZ, 0x1f, R64 ;  /* 0x0000001fff427819 */ /* 0x000fe20000011440 */
[----:B------:R-:W-:Y:S01]  /*2810*/  ULDC.64 UR4, c[0x0][0x300] ;  /* 0x0000c00000047ab9 */ /* 0x000fe20000000a00 */
[----:B-----5:R-:W-:Y:S01]  /*2820*/  SHF.R.S32.HI R63, RZ, 0x1f, R62 ;  /* 0x0000001fff3f7819 */ /* 0x020fe2000001143e */
[----:B------:R-:W-:Y:S01]  /*2830*/  IMAD.WIDE.U32 R4, R64, UR4, RZ ;  /* 0x0000000440047c25 */ /* 0x000fe2000f8e00ff */
[----:B------:R-:W-:Y:S01]  /*2840*/  SHF.R.S32.HI R11, RZ, 0x1f, R22 ;  /* 0x0000001fff0b7819 */ /* 0x000fe20000011416 */
[----:B------:R-:W-:Y:S02]  /*2850*/  ULDC.64 UR6, c[0x0][0x3f8] ;  /* 0x0000fe0000067ab9 */ /* 0x000fe40000000a00 */
[----:B------:R-:W-:-:S04]  /*2860*/  IMAD R7, R66, UR4, RZ ;  /* 0x0000000442077c24 */ /* 0x000fc8000f8e02ff */
        /* <DEDUP_REMOVED lines=9> */
[----:B------:R-:W-:Y:S02]  /*2900*/  IMAD R65, R114, UR5, R7 ;  /* 0x0000000572417c24 */ /* 0x000fe4000f8e0207 */
[----:B------:R-:W-:Y:S02]  /*2910*/  IMAD R9, R11, UR6, RZ ;  /* 0x000000060b097c24 */ /* 0x000fe4000f8e02ff */
[----:B------:R-:W-:Y:S01]  /*2920*/  IMAD.WIDE.U32 R6, R22, UR6, RZ ;  /* 0x0000000616067c25 */ /* 0x000fe2000f8e00ff */
[----:B------:R-:W-:Y:S02]  /*2930*/  ULDC.U8 UR6, c[0x0][0x410] ;  /* 0x0001040000067ab9 */ /* 0x000fe40000000000 */
[----:B------:R-:W-:Y:S01]  /*2940*/  ISETP.NE.AND P0, PT, RZ, UR6, PT ;  /* 0x00000006ff007c0c */ /* 0x000fe2000bf05270 */
[----:B------:R-:W-:Y:S01]  /*2950*/  IMAD.WIDE.U32 R4, R114, UR4, R4 ;  /* 0x0000000472047c25 */ /* 0x000fe2000f8e0004 */
[----:B------:R-:W-:-:S03]  /*2960*/  ULDC.64 UR4, c[0x0][0x2e8] ;  /* 0x0000ba0000047ab9 */ /* 0x000fc60000000a00 */
[----:B------:R-:W-:Y:S01]  /*2970*/  IMAD R9, R22, UR7, R9 ;  /* 0x0000000716097c24 */ /* 0x000fe2000f8e0209 */
[----:B------:R-:W-:Y:S01]  /*2980*/  LEA R67, P5, R4, UR4, 0x1 ;  /* 0x0000000404437c11 */ /* 0x000fe2000f8a08ff */
[----:B------:R-:W-:Y:S02]  /*2990*/  IMAD.IADD R65, R5, 0x1, R65 ;  /* 0x0000000105417824 */ /* 0x000fe400078e0241 */
[----:B------:R-:W-:Y:S02]  /*29a0*/  IMAD.IADD R7, R7, 0x1, R9 ;  /* 0x0000000107077824 */ /* 0x000fe400078e0209 */
[----:B------:R-:W-:Y:S01]  /*29b0*/  IMAD.SHL.U32 R15, R6, 0x40, RZ ;  /* 0x00000040060f7824 */ /* 0x000fe200078e00ff */
[----:B------:R-:W-:Y:S02]  /*29c0*/  LEA.HI.X R65, R4, UR5, R65, 0x1, P5 ;  /* 0x0000000504417c11 */ /* 0x000fe4000a8f0c41 */
[----:B------:R-:W-:Y:S01]  /*29d0*/  SHF.L.U64.HI R10, R6, 0x6, R7 ;  /* 0x00000006060a7819 */ /* 0x000fe20000010207 */
[----:B------:R-:W-:Y:S06]  /*29e0*/  @!P0 BRA `(.L_x_6699) ;  /* 0x0000000800cc8947 */ /* 0x000fec0003800000 */
        /* <DEDUP_REMOVED lines=15> */
[----:B------:R-:W-:Y:S01]  /*2ae0*/  IMAD R11, R11, R42, R7 ;  /* 0x0000002a0b0b7224 */ /* 0x000fe200078e0207 */
[----:B------:R-:W-:Y:S01]  /*2af0*/  IADD3 R7, P5, R15, R20, RZ ;  /* 0x000000140f077210 */ /* 0x000fe20007fbe0ff */
[----:B------:R-:W-:-:S04]  /*2b00*/  IMAD.WIDE.U32 R8, R22, R42, R4 ;  /* 0x0000002a16087225 */ /* 0x000fc800078e0004 */
[----:B------:R-:W-:Y:S01]  /*2b10*/  IMAD.IADD R5, R9, 0x1, R11 ;  /* 0x0000000109057824 */ /* 0x000fe200078e020b */
[----:B------:R-:W-:Y:S01]  /*2b20*/  LEA R4, P6, R8, UR6, 0x1 ;  /* 0x0000000608047c11 */ /* 0x000fe2000f8c08ff */
        /* <DEDUP_REMOVED lines=11> */
.L_x_6701:
[----:B------:R-:W-:Y:S05]  /*2be0*/  BSYNC B1 ;  /* 0x0000000000017941 */ /* 0x000fea0003800000 */
.L_x_6700:
[----:B------:R-:W-:Y:S01]  /*2bf0*/  ISETP.NE.AND P5, PT, RZ, UR41, PT ;  /* 0x00000029ff007c0c */ /* 0x000fe2000bfa5270 */
[----:B0----5:R-:W-:Y:S02]  /*2c00*/  IMAD.MOV.U32 R4, RZ, RZ, R8 ;  /* 0x000000ffff047224 */ /* 0x021fe400078e0008 */
[----:B------:R-:W-:Y:S02]  /*2c10*/  IMAD.MOV.U32 R5, RZ, RZ, R9 ;  /* 0x000000ffff057224 */ /* 0x000fe400078e0009 */
        /* <DEDUP_REMOVED lines=13> */
[----:B------:R-:W-:Y:S06]  /*2cf0*/  @P5 BRA `(.L_x_6702) ;  /* 0x0000000000045947 */ /* 0x000fec0003800000 */
[----:B------:R-:W-:Y:S01]  /*2d00*/  BPT.TRAP 0x1 ;  /* 0x000000040000795c */ /* 0x000fe20000300000 */
.L_x_6702:
[----:B------:R-:W-:Y:S01]  /*2d10*/  IMAD R61, R19, 0x8, R2 ;  /* 0x00000008133d7824 */ /* 0x000fe200078e0202 */
[----:B------:R-:W-:Y:S01]  /*2d20*/  SHF.L.U32 R70, R154, 0x1f, RZ ;  /* 0x0000001f9a467819 */ /* 0x000fe200000006ff */
[----:B------:R-:W-:Y:S03]  /*2d30*/  BSSY B1, `(.L_x_6703) ;  /* 0x0000003000017945 */ /* 0x000fe60003800000 */
[----:B------:R-:W0:Y:S02]  /*2d40*/  SYNCS.PHASECHK.TRANS64.TRYWAIT P5, [R61+URZ+0x38890], R70 ;  /* 0x038890463d0075a7 */ /* 0x000e2400080a017f */
[----:B0-----:R-:W-:Y:S05]  /*2d50*/  @!P5 BRA `(.L_x_6704) ;  /* 0x0000032000e8d947 */ /* 0x001fea0003800000 */
.L_x_7052:
[----:B------:R-:W-:Y:S05]  /*2d60*/  BSYNC B1 ;  /* 0x0000000000017941 */ /* 0x000fea0003800000 */
.L_x_6703:
[----:B------:R-:W-:-:S03]  /*2d70*/  UMOV UR4, 0xffffffff ;  /* 0xffffffff00047882 */ /* 0x000fc60000000000 */
[----:B------:R-:W-:Y:S05]  /*2d80*/  BRA.DIV UR4, `(.L_x_6705) ;  /* 0x0000032204f07947 */ /* 0x000fea000b800000 */
[----:B------:R-:W1:Y:S04]  /*2d90*/  SHFL.IDX PT, R65, R65, RZ, 0x1c1f ;  /* 0x001c1fff41417589 */ /* 0x000e6800000e0000 */
[----:B------:R2:W3:Y:S02]  /*2da0*/  SHFL.IDX PT, R14, R67, RZ, 0x1c1f ;  /* 0x001c1fff430e7589 */ /* 0x0004e400000e0000 */
.L_x_7056:
[----:B------:R-:W-:Y:S05]  /*2db0*/  @P0 BRA `(.L_x_6706) ;  /* 0x0000001400700947 */ /* 0x000fea0003800000 */
[----:B------:R-:W-:Y:S04]  /*2dc0*/  BSSY B1, `(.L_x_6707) ;  /* 0x0000038000017945 */ /* 0x000fe80003800000 */
[----:B------:R-:W-:Y:S05]  /*2dd0*/  @P2 BRA `(.L_x_6708) ;  /* 0x0000000000d82947 */ /* 0x000fea0003800000 */
[----:B------:R4:W0:Y:S01]  /*2de0*/  LDS.128 R4, [R72+0x22400] ;  /* 0x0224000048047984 */ /* 0x0008220000000c00 */
[----:B------:R-:W-:Y:S01]  /*2df0*/  ISETP.GE.AND P5, PT, R152, R71, PT ;  /* 0x000000479800720c */ /* 0x000fe20003fa6270 */
[----:B------:R-:W-:Y:S01]  /*2e00*/  BSSY B2, `(.L_x_6709) ;  /* 0x0000032000027945 */ /* 0x000fe20003800000 */
[----:B---3--:R-:W-:-:S04]  /*2e10*/  LEA R10, P0, R16, R14, 0x1 ;  /* 0x0000000e100a7211 */ /* 0x008fc800078008ff */
[----:B-1----:R-:W-:-:S07]  /*2e20*/  LEA.HI.X R11, R16, R65, R17, 0x1, P0 ;  /* 0x00000041100b7211 */ /* 0x002fce00000f0c11 */
[----:B----4-:R-:W-:Y:S05]  /*2e30*/  @P5 BRA `(.L_x_6710) ;  /* 0x0000000000b85947 */ /* 0x010fea0003800000 */
[----:B------:R-:W-:Y:S01]  /*2e40*/  SHF.R.U64 R73, R30, 0x10, R31 ;  /* 0x000000101e497819 */ /* 0x000fe2000000121f */
[----:B0-----:R-:W-:Y:S01]  /*2e50*/  IMAD.U32 R15, R7, 0x10000, RZ ;  /* 0x00010000070f7824 */ /* 0x001fe200078e00ff */
[--C-:B------:R-:W-:Y:S01]  /*2e60*/  SHF.R.U64 R72, R56, 0x10, R57.reuse ;  /* 0x0000001038487819 */ /* 0x100fe20000001239 */
[----:B------:R-:W-:Y:S01]  /*2e70*/  IMAD.U32 R12, R6, 0x10000, RZ ;  /* 0x00010000060c7824 */ /* 0x000fe200078e00ff */
[----:B------:R-:W-:Y:S02]  /*2e80*/  SHF.R.U32.HI R74, RZ, 0x10, R57 ;  /* 0x00000010ff4a7819 */ /* 0x000fe40000011639 */
[----:B--2---:R-:W-:Y:S02]  /*2e90*/  SHF.R.U32.HI R67, RZ, 0x10, R31 ;  /* 0x00000010ff437819 */ /* 0x004fe4000001161f */
[C---:B------:R-:W-:Y:S02]  /*2ea0*/  PRMT R31, R75.reuse, 0x5410, R73 ;  /* 0x000054104b1f7816 */ /* 0x040fe40000000049 */
[----:B------:R-:W-:-:S02]  /*2eb0*/  PRMT R72, R75, 0x5432, R72 ;  /* 0x000054324b487816 */ /* 0x000fc40000000048 */
[C---:B------:R-:W-:Y:S02]  /*2ec0*/  PRMT R74, R76.reuse, 0x5432, R74 ;  /* 0x000054324c4a7816 */ /* 0x040fe4000000004a */
        /* <DEDUP_REMOVED lines=11> */
[----:B------:R-:W-:-:S02]  /*2f80*/  IMAD.U32 R6, R5, 0x10000, RZ ;  /* 0x0001000005067824 */ /* 0x000fc400078e00ff */
[-C--:B------:R-:W-:Y:S01]  /*2f90*/  FMUL.FTZ R76, R7, R56.reuse ;  /* 0x00000038074c7220 */ /* 0x080fe20000410000 */
[----:B------:R-:W-:Y:S01]  /*2fa0*/  LOP3.LUT R74, R74, 0xffff0000, RZ, 0xc0, !PT ;  /* 0xffff00004a4a7812 */ /* 0x000fe200078ec0ff */
[C---:B------:R-:W-:Y:S01]  /*2fb0*/  FMUL.FTZ R7, R13.reuse, R75 ;  /* 0x0000004b0d077220 */ /* 0x040fe20000410000 */
[-C--:B------:R-:W-:Y:S01]  /*2fc0*/  FMUL.FTZ R13, R13, R67.reuse ;  /* 0x000000430d0d7220 */ /* 0x080fe20000410000 */
[----:B------:R-:W-:Y:S01]  /*2fd0*/  LOP3.LUT R57, R57, 0xffff0000, RZ, 0xc0, !PT ;  /* 0xffff000039397812 */ /* 0x000fe200078ec0ff */
[----:B------:R-:W-:Y:S02]  /*2fe0*/  IMAD.U32 R5, R4, 0x10000, RZ ;  /* 0x0001000004057824 */ /* 0x000fe400078e00ff */
[----:B------:R-:W-:Y:S01]  /*2ff0*/  FFMA.FTZ R67, R12, R67, -R7 ;  /* 0x000000430c437223 */ /* 0x000fe20000010807 */
[----:B------:R-:W-:Y:S01]  /*3000*/  LOP3.LUT R4, R4, 0xffff0000, RZ, 0xc0, !PT ;  /* 0xffff000004047812 */ /* 0x000fe200078ec0ff */
[----:B------:R-:W-:Y:S01]  /*3010*/  FFMA.FTZ R77, R6, R56, -R77 ;  /* 0x00000038064d7223 */ /* 0x000fe2000001084d */
[----:B------:R-:W-:Y:S01]  /*3020*/  FFMA.FTZ R12, R12, R75, R13 ;  /* 0x0000004b0c0c7223 */ /* 0x000fe2000001000d */
[C---:B------:R-:W-:Y:S01]  /*3030*/  FMUL.FTZ R56, R30.reuse, R74 ;  /* 0x0000004a1e387220 */ /* 0x040fe20000410000 */
        /* <DEDUP_REMOVED lines=14> */
.L_x_6710:
[----:B------:R-:W-:Y:S05]  /*3120*/  BSYNC B2 ;  /* 0x0000000000027941 */ /* 0x000fea0003800000 */
.L_x_6709:
[----:B0-----:R4:W-:Y:S02]  /*3130*/  ST.E.128 desc[UR46][R10.64], R4 ;  /* 0x000000040a007985 */ /* 0x0019e4000c101d2e */
.L_x_6708:
[----:B------:R-:W-:Y:S05]  /*3140*/  BSYNC B1 ;  /* 0x0000000000017941 */ /* 0x000fea0003800000 */
.L_x_6707:
[----:B------:R-:W-:Y:S05]  /*3150*/  @P3 BRA `(.L_x_6706) ;  /* 0x0000001000883947 */ /* 0x000fea0003800000 */
[----:B----4-:R-:W-:Y:S01]  /*3160*/  IMAD.MOV.U32 R4, RZ, RZ, 0x20 ;  /* 0x00000020ff047424 */ /* 0x010fe200078e00ff */
[----:B------:R-:W-:Y:S01]  /*3170*/  LOP3.LUT P0, RZ, R158, 0x4, RZ, 0xc0, !PT ;  /* 0x000000049eff7812 */ /* 0x000fe2000780c0ff */
[----:B------:R-:W-:Y:S01]  /*3180*/  BSSY B1, `(.L_x_6711) ;  /* 0x0000037000017945 */ /* 0x000fe20003800000 */
[----:B------:R-:W-:Y:S02]  /*3190*/  ISETP.GE.AND P5, PT, R160, R71, PT ;  /* 0x00000047a000720c */ /* 0x000fe40003fa6270 */
[----:B------:R-:W-:Y:S02]  /*31a0*/  SEL R4, R4, 0xffffffe0, !P0 ;  /* 0xffffffe004047807 */ /* 0x000fe40004000000 */
[----:B---3--:R-:W-:Y:S02]  /*31b0*/  LEA R10, P0, R18, R14, 0x1 ;  /* 0x0000000e120a7211 */ /* 0x008fe400078008ff */
        /* <DEDUP_REMOVED lines=24> */
[C---:B------:R-:W-:Y:S01]  /*3340*/  FMUL.FTZ R65, R7.reuse, R31 ;  /* 0x0000001f07417220 */ /* 0x040fe20000410000 */
        /* <DEDUP_REMOVED lines=26> */
.L_x_6712:
[----:B------:R-:W-:Y:S05]  /*34f0*/  BSYNC B1 ;  /* 0x0000000000017941 */ /* 0x000fea0003800000 */
.L_x_6711:
[----:B-1----:R1:W-:Y:S01]  /*3500*/  ST.E.128 desc[UR46][R10.64], R4 ;  /* 0x000000040a007985 */ /* 0x0023e2000c101d2e */
[----:B------:R-:W-:Y:S05]  /*3510*/  BRA `(.L_x_6706) ;  /* 0x0000000c00987947 */ /* 0x000fea0003800000 */
.L_x_6699:
        /* <DEDUP_REMOVED lines=24> */
[----:B------:R-:W-:Y:S02]  /*36a0*/  ISETP.NE.AND P6, PT, RZ, UR41, PT ;  /* 0x00000029ff007c0c */ /* 0x000fe4000bfc5270 */
        /* <DEDUP_REMOVED lines=15> */
[----:B------:R-:W-:Y:S06]  /*37a0*/  @P6 BRA `(.L_x_6713) ;  /* 0x0000000000046947 */ /* 0x000fec0003800000 */
[----:B------:R-:W-:Y:S01]  /*37b0*/  BPT.TRAP 0x1 ;  /* 0x000000040000795c */ /* 0x000fe20000300000 */
.L_x_6713:
[----:B------:R-:W-:Y:S01]  /*37c0*/  IMAD R61, R19, 0x8, R2 ;  /* 0x00000008133d7824 */ /* 0x000fe200078e0202 */
[----:B------:R-:W-:Y:S01]  /*37d0*/  SHF.L.U32 R70, R154, 0x1f, RZ ;  /* 0x0000001f9a467819 */ /* 0x000fe200000006ff */
[----:B------:R-:W-:Y:S03]  /*37e0*/  BSSY B1, `(.L_x_6714) ;  /* 0x0000003000017945 */ /* 0x000fe60003800000 */
[----:B------:R-:W0:Y:S02]  /*37f0*/  SYNCS.PHASECHK.TRANS64.TRYWAIT P6, [R61+URZ+0x38890], R70 ;  /* 0x038890463d0075a7 */ /* 0x000e2400080c017f */
[----:B0-----:R-:W-:Y:S05]  /*3800*/  @!P6 BRA `(.L_x_6715) ;  /* 0x000003180098e947 */ /* 0x001fea0003800000 */
.L_x_7057:
[----:B------:R-:W-:Y:S05]  /*3810*/  BSYNC B1 ;  /* 0x0000000000017941 */ /* 0x000fea0003800000 */
.L_x_6714:
[----:B------:R-:W-:-:S03]  /*3820*/  UMOV UR4, 0xffffffff ;  /* 0xffffffff00047882 */ /* 0x000fc60000000000 */
[----:B------:R-:W-:Y:S05]  /*3830*/  BRA.DIV UR4, `(.L_x_6716) ;  /* 0x0000031a04a07947 */ /* 0x000fea000b800000 */
[----:B------:R-:W1:Y:S04]  /*3840*/  SHFL.IDX PT, R65, R65, RZ, 0x1c1f ;  /* 0x001c1fff41417589 */ /* 0x000e6800000e0000 */
[----:B------:R-:W2:Y:S02]  /*3850*/  SHFL.IDX PT, R67, R67, RZ, 0x1c1f ;  /* 0x001c1fff43437589 */ /* 0x000ea400000e0000 */
.L_x_7061:
        /* <DEDUP_REMOVED lines=13> */
[----:B------:R-:W-:-:S03]  /*3930*/  IMAD.IADD R9, R59, 0x1, R69 ;  /* 0x000000013b097824 */ /* 0x000fc600078e0245 */
[----:B------:R-:W-:Y:S01]  /*3940*/  LOP3.LUT R8, R44, 0x38, R73, 0xf8, !PT ;  /* 0x000000382c087812 */ /* 0x000fe200078ef849 */
[----:B------:R-:W-:-:S03]  /*3950*/  IMAD R9, R9, 0x2, R2 ;  /* 0x0000000209097824 */ /* 0x000fc600078e0202 */
[----:B------:R-:W-:-:S05]  /*3960*/  LOP3.LUT R8, R43, R8, R48, 0xf6, !PT ;  /* 0x000000082b087212 */ /* 0x000fca00078ef630 */
        /* <DEDUP_REMOVED lines=11> */
[----:B------:R-:W-:Y:S02]  /*3a20*/  PRMT R72, R74, 0x5432, R72 ;  /* 0x000054324a487816 */ /* 0x000fe40000000048 */
[----:B------:R-:W-:-:S02]  /*3a30*/  PRMT R78, R79, 0x5432, R78 ;  /* 0x000054324f4e7816 */ /* 0x000fc4000000004e */
[----:B------:R-:W-:Y:S02]  /*3a40*/  SHF.R.U32.HI R81, RZ, 0x10, R31 ;  /* 0x00000010ff517819 */ /* 0x000fe4000001161f */
[----:B------:R-:W-:Y:S01]  /*3a50*/  SHF.R.U64 R77, R28, 0x10, R29 ;  /* 0x000000101c4d7819 */ /* 0x000fe2000000121d */
[----:B---3--:R-:W-:Y:S01]  /*3a60*/  IMAD.U32 R28, R13, 0x10000, RZ ;  /* 0x000100000d1c7824 */ /* 0x008fe200078e00ff */
        /* <DEDUP_REMOVED lines=17> */
[----:B------:R-:W-:Y:S01]  /*3b80*/  PRMT R76, R83, 0x5432, R76 ;  /* 0x00005432534c7816 */ /* 0x000fe2000000004c */
[----:B------:R-:W-:Y:S01]  /*3b90*/  IMAD.U32 R28, R81, 0x10000, RZ ;  /* 0x00010000511c7824 */ /* 0x000fe200078e00ff */
[----:B------:R-:W-:Y:S01]  /*3ba0*/  LOP3.LUT R72, R72, 0xffff0000, RZ, 0xc0, !PT ;  /* 0xffff000048487812 */ /* 0x000fe200078ec0ff */
[----:B------:R-:W-:Y:S01]  /*3bb0*/  FMUL.FTZ R83, R29, R78 ;  /* 0x0000004e1d537220 */ /* 0x000fe20000410000 */
[----:B------:R-:W-:Y:S01]  /*3bc0*/  LOP3.LUT R6, R9, 0xffff0000, RZ, 0xc0, !PT ;  /* 0xffff000009067812 */ /* 0x000fe200078ec0ff */
[----:B------:R-:W-:Y:S01]  /*3bd0*/  FFMA.FTZ R82, R5, R74, -R82 ;  /* 0x0000004a05527223 */ /* 0x000fe20000010852 */
[----:B------:R-:W-:Y:S02]  /*3be0*/  IMAD.U32 R5, R76, 0x10000, RZ ;  /* 0x000100004c057824 */ /* 0x000fe400078e00ff */
[----:B------:R-:W-:Y:S01]  /*3bf0*/  FMUL.FTZ R29, R29, R72 ;  /* 0x000000481d1d7220 */ /* 0x000fe20000410000 */
[----:B------:R-:W-:-:S02]  /*3c00*/  IMAD.U32 R9, R11, 0x10000, RZ ;  /* 0x000100000b097824 */ /* 0x000fc400078e00ff */
[----:B------:R-:W-:Y:S01]  /*3c10*/  FMUL.FTZ R74, R30, R28 ;  /* 0x0000001c1e4a7220 */ /* 0x000fe20000410000 */
[----:B------:R-:W-:Y:S01]  /*3c20*/  FFMA.FTZ R83, R6, R72, -R83 ;  /* 0x0000004806537223 */ /* 0x000fe20000010853 */
[----:B------:R-:W-:Y:S01]  /*3c30*/  LOP3.LUT R72, R81, 0xffff0000, RZ, 0xc0, !PT ;  /* 0xffff000051487812 */ /* 0x000fe200078ec0ff */
[-C--:B------:R-:W-:Y:S01]  /*3c40*/  FMUL.FTZ R81, R30, R5.reuse ;  /* 0x000000051e517220 */ /* 0x080fe20000410000 */
[----:B------:R-:W-:Y:S01]  /*3c50*/  FFMA.FTZ R79, R6, R78, R29 ;  /* 0x0000004e064f7223 */ /* 0x000fe2000001001d */
[----:B------:R-:W-:Y:S01]  /*3c60*/  LOP3.LUT R31, R15, 0xffff0000, RZ, 0xc0, !PT ;  /* 0xffff00000f1f7812 */ /* 0x000fe200078ec0ff */
[----:B------:R-:W-:Y:S01]  /*3c70*/  FFMA.FTZ R74, R9, R5, -R74 ;  /* 0x00000005094a7223 */ /* 0x000fe2000001084a */
[----:B------:R-:W-:Y:S01]  /*3c80*/  LOP3.LUT R76, R76, 0xffff0000, RZ, 0xc0, !PT ;  /* 0xffff00004c4c7812 */ /* 0x000fe200078ec0ff */
[----:B------:R-:W-:Y:S02]  /*3c90*/  IMAD.U32 R6, R77, 0x10000, RZ ;  /* 0x000100004d067824 */ /* 0x000fe400078e00ff */
[----:B------:R-:W-:Y:S01]  /*3ca0*/  FFMA.FTZ R81, R9, R28, R81 ;  /* 0x0000001c09517223 */ /* 0x000fe20000010051 */
[----:B------:R-:W-:Y:S01]  /*3cb0*/  IMAD.U32 R5, R69, 0x10000, RZ ;  /* 0x0001000045057824 */ /* 0x000fe200078e00ff */
[----:B------:R-:W-:Y:S01]  /*3cc0*/  LOP3.LUT R11, R11, 0xffff0000, RZ, 0xc0, !PT ;  /* 0xffff00000b0b7812 */ /* 0x000fe200078ec0ff */
        /* <DEDUP_REMOVED lines=42> */
[----:B------:R-:W-:-:S02]  /*3f70*/  IMAD.MOV.U32 R11, RZ, RZ, R31 ;  /* 0x000000ffff0b7224 */ /* 0x000fc400078e001f */
[----:B------:R-:W-:-:S07]  /*3f80*/  IMAD.MOV.U32 R15, RZ, RZ, R30 ;  /* 0x000000ffff0f7224 */ /* 0x000fce00078e001e */
.L_x_6718:
[----:B------:R-:W-:Y:S05]  /*3f90*/  BSYNC B1 ;  /* 0x0000000000017941 */ /* 0x000fea0003800000 */
.L_x_6717:
        /* <DEDUP_REMOVED lines=8> */
.L_x_6698:
[----:B------:R-:W-:-:S13]  /*4020*/  ISETP.NE.AND P0, PT, RZ, UR41, PT ;  /* 0x00000029ff007c0c */ /* 0x000fda000bf05270 */
[----:B------:R-:W-:Y:S05]  /*4030*/  @P0 BRA `(.L_x_6719) ;  /* 0x0000000000040947 */ /* 0x000fea0003800000 */
[----:B------:R-:W-:Y:S01]  /*4040*/  BPT.TRAP 0x1 ;  /* 0x000000040000795c */ /* 0x000fe20000300000 */
.L_x_6719:
[----:B------:R-:W-:Y:S01]  /*4050*/  IMAD R61, R19, 0x8, R2 ;  /* 0x00000008133d7824 */ /* 0x000fe200078e0202 */
[----:B------:R-:W-:Y:S01]  /*4060*/  SHF.L.U32 R70, R154, 0x1f, RZ ;  /* 0x0000001f9a467819 */ /* 0x000fe200000006ff */
[----:B------:R-:W-:Y:S01]  /*4070*/  BSSY B1, `(.L_x_6720) ;  /* 0x0000004000017945 */ /* 0x000fe20003800000 */
[----:B------:R-:W-:Y:S02]  /*4080*/  SHF.R.S32.HI R66, RZ, 0x1f, R64 ;  /* 0x0000001fff427819 */ /* 0x000fe40000011440 */
[----:B------:R-:W0:Y:S02]  /*4090*/  SYNCS.PHASECHK.TRANS64.TRYWAIT P0, [R61+URZ+0x38890], R70 ;  /* 0x038890463d0075a7 */ /* 0x000e24000800017f */
[----:B0-----:R-:W-:Y:S05]  /*40a0*/  @!P0 BRA `(.L_x_6721) ;  /* 0x0000031000d08947 */ /* 0x001fea0003800000 */
.L_x_7062:
[----:B------:R-:W-:Y:S05]  /*40b0*/  BSYNC B1 ;  /* 0x0000000000017941 */ /* 0x000fea0003800000 */
.L_x_6720:
        /* <DEDUP_REMOVED lines=26> */
.L_x_7066:
[----:B------:R-:W-:Y:S05]  /*4260*/  @!P0 BRA `(.L_x_6706) ;  /* 0x0000000000448947 */ /* 0x000fea0003800000 */
[----:B------:R-:W-:Y:S02]  /*4270*/  ULDC UR4, c[0x0][0x2f4] ;  /* 0x0000bd0000047ab9 */ /* 0x000fe40000000800 */
[----:B------:R-:W-:-:S13]  /*4280*/  ISETP.GE.AND P0, PT, R16, UR4, PT ;  /* 0x0000000410007c0c */ /* 0x000fda000bf06270 */
[----:B-1----:R-:W1:Y:S01]  /*4290*/  @!P0 LDS.128 R4, [R72+0x22400] ;  /* 0x0224000048048984 */ /* 0x002e620000000c00 */
[----:B---3--:R-:W-:-:S04]  /*42a0*/  @!P0 LEA R8, P5, R16, R14, 0x1 ;  /* 0x0000000e10088211 */ /* 0x008fc800078a08ff */
[----:B--2---:R-:W-:-:S05]  /*42b0*/  @!P0 LEA.HI.X R9, R16, R29, R17, 0x1, P5 ;  /* 0x0000001d10098211 */ /* 0x004fca00028f0c11 */
[----:B-1----:R4:W-:Y:S01]  /*42c0*/  @!P0 ST.E.128 desc[UR46][R8.64], R4 ;  /* 0x0000000408008985 */ /* 0x0029e2000c101d2e */
        /* <DEDUP_REMOVED lines=9> */
[----:B------:R-:W1:Y:S04]  /*4360*/  LDS.128 R4, [R4+0x22400] ;  /* 0x0224000004047984 */ /* 0x000e680000000c00 */
[----:B-1----:R1:W-:Y:S02]  /*4370*/  ST.E.128 desc[UR46][R8.64], R4 ;  /* 0x0000000408007985 */ /* 0x0023e4000c101d2e */
.L_x_6706:
[----:B------:R-:W-:Y:S05]  /*4380*/  BSYNC B0 ;  /* 0x0000000000007941 */ /* 0x000fea0003800000 */
.L_x_6697:
[----:B-1-34-:R-:W1:Y:S01]  /*4390*/  S2R R4, SR_TID.X ;  /* 0x0000000000047919 */ /* 0x01ae620000002100 */
[----:B------:R-:W-:Y:S01]  /*43a0*/  @!PT LDS RZ, [RZ] ;  /* 0x00000000fffff984 */ /* 0x000fe20000000800 */
[----:B------:R-:W-:Y:S01]  /*43b0*/  @!PT LDS RZ, [RZ] ;  /* 0x00000000fffff984 */ /* 0x000fe20000000800 */
[----:B------:R-:W-:Y:S01]  /*43c0*/  @!PT LDS RZ, [RZ] ;  /* 0x00000000fffff984 */ /* 0x000fe20000000800 */
[----:B------:R-:W-:Y:S01]  /*43d0*/  @!PT LDS RZ, [RZ] ;  /* 0x00000000fffff984 */ /* 0x000fe20000000800 */
[----:B------:R3:W-:Y:S06]  /*43e0*/  MEMBAR.ALL.CTA ;  /* 0x0000000000007992 */ /* 0x0007ec0000008000 */
[----:B---3--:R-:W3:Y:S01]  /*43f0*/  FENCE.VIEW.ASYNC.S ;  /* 0x00000000000073c6 */ /* 0x008ee20000000000 */
[----:B------:R-:W-:Y:S05]  /*4400*/  WARPSYNC.ALL ;  /* 0x0000000000007948 */ /* 0x000fea0003800000 */
[----:B------:R-:W-:Y:S01]  /*4410*/  UISETP.NE.AND UP0, UPT, UR41, URZ, UPT ;  /* 0x0000003f2900728c */ /* 0x000fe2000bf05270 */
[----:B---3--:R3:W-:Y:S05]  /*4420*/  BAR.SYNC.DEFER_BLOCKING R46, 0x80 ;  /* 0x0002002e0000751d */ /* 0x0087ea0000010000 */
[----:B------:R-:W-:-:S02]  /*4430*/  PLOP3.LUT P5, PT, PT, PT, UP0, 0x80, 0x0 ;  /* 0x000000000000781c */ /* 0x000fc40003faf008 */
[----:B-1----:R-:W-:-:S13]  /*4440*/  LOP3.LUT P0, RZ, R4, 0x7f, RZ, 0xc0, !PT ;  /* 0x0000007f04ff7812 */ /* 0x002fda000780c0ff */
[----:B------:R-:W-:-:S05]  /*4450*/  @!P0 VIADD R4, R61, 0x388a0 ;  /* 0x000388a03d048836 */ /* 0x000fca0000000000 */
[----:B------:R-:W-:-:S04]  /*4460*/  @!P0 PRMT R4, RZ, 0x654, R4 ;  /* 0x00000654ff048816 */ /* 0x000fc80000000004 */
[----:B------:R3:W-:Y:S01]  /*4470*/  @!P0 SYNCS.ARRIVE.TRANS64.RED.A1T0 RZ, [R4+URZ], RZ ;  /* 0x000000ff04ff89a7 */ /* 0x0007e2000810043f */
[----:B------:R-:W-:Y:S05]  /*4480*/  @P5 BRA `(.L_x_6723) ;  /* 0x0000000000045947 */ /* 0x000fea0003800000 */
[----:B------:R-:W-:Y:S01]  /*4490*/  BPT.TRAP 0x1 ;  /* 0x000000040000795c */ /* 0x000fe20000300000 */
.L_x_6723:
[----:B------:R-:W1:Y:S01]  /*44a0*/  SYNCS.PHASECHK.TRANS64.TRYWAIT P5, [R61+URZ+0x388b0], R70 ;  /* 0x0388b0463d0075a7 */ /* 0x000e6200080a017f */
[----:B------:R-:W-:Y:S04]  /*44b0*/  BSSY B0, `(.L_x_6724) ;  /* 0x0000002000007945 */ /* 0x000fe80003800000 */
[----:B-1----:R-:W-:Y:S05]  /*44c0*/  @!P5 BRA `(.L_x_6725) ;  /* 0x000003100020d947 */ /* 0x002fea0003800000 */
.L_x_7067:
[----:B------:R-:W-:Y:S05]  /*44d0*/  BSYNC B0 ;  /* 0x0000000000007941 */ /* 0x000fea0003800000 */
.L_x_6724:
[----:B------:R-:W-:Y:S01]  /*44e0*/  ULDC.64 UR4, c[0x0][0x328] ;  /* 0x0000ca0000047ab9 */ /* 0x000fe20000000a00 */
[----:B------:R-:W-:Y:S01]  /*44f0*/  BSSY B0, `(.L_x_6726) ;  /* 0x000006d000007945 */ /* 0x000fe20003800000 */
[----:B------:R-:W-:Y:S02]  /*4500*/  IMAD R7, R66, UR4, RZ ;  /* 0x0000000442077c24 */ /* 0x000fe4000f8e02ff */
[----:B---3--:R-:W-:-:S04]  /*4510*/  IMAD.WIDE.U32 R4, R64, UR4, RZ ;  /* 0x0000000440047c25 */ /* 0x008fc8000f8e00ff */
        /* <DEDUP_REMOVED lines=14> */
[----:B------:R-:W-:Y:S01]  /*4600*/  LEA.HI.X R4, R4, UR5, R7, 0x1, P5 ;  /* 0x0000000504047c11 */ /* 0x000fe2000a8f0c07 */
[----:B------:R3:W4:Y:S01]  /*4610*/  SHFL.IDX PT, R15, R5, RZ, 0x1c1f ;  /* 0x001c1fff050f7589 */ /* 0x00072200000e0000 */
[----:B------:R-:W-:-:S03]  /*4620*/  ISETP.GT.AND P5, PT, R68, R155, PT ;  /* 0x0000009b4400720c */ /* 0x000fc60003fa4270 */
[----:B------:R3:W0:Y:S10]  /*4630*/  SHFL.IDX PT, R13, R4, RZ, 0x1c1f ;  /* 0x001c1fff040d7589 */ /* 0x00063400000e0000 */
[----:B---3--:R-:W-:Y:S05]  /*4640*/  @!P5 BRA `(.L_x_6727) ;  /* 0x00000004005cd947 */ /* 0x008fea0003800000 */
[----:B------:R-:W-:Y:S01]  /*4650*/  ULDC UR4, c[0x0][0x320] ;  /* 0x0000c80000047ab9 */ /* 0x000fe20000000800 */
[----:B------:R-:W-:Y:S01]  /*4660*/  IMAD R9, R19, 0x8000, R50 ;  /* 0x0000800013097824 */ /* 0x000fe200078e0232 */
[----:B------:R-:W-:Y:S02]  /*4670*/  ISETP.GE.AND P6, PT, R16, UR4, PT ;  /* 0x0000000410007c0c */ /* 0x000fe4000bfc6270 */
[----:B------:R-:W-:Y:S01]  /*4680*/  LOP3.LUT P5, RZ, R158, 0x4, RZ, 0xc0, !PT ;  /* 0x000000049eff7812 */ /* 0x000fe200078ac0ff */
[C---:B------:R-:W-:Y:S02]  /*4690*/  IMAD R10, R9.reuse, 0x2, R2 ;  /* 0x00000002090a7824 */ /* 0x040fe400078e0202 */
[----:B------:R-:W-:-:S08]  /*46a0*/  VIADD R11, R9, 0x20 ;  /* 0x00000020090b7836 */ /* 0x000fd00000000000 */
[----:B------:R-:W3:Y:S02]  /*46b0*/  @!P6 LDS.128 R4, [R10+0x400] ;  /* 0x000400000a04e984 */ /* 0x000ee40000000c00 */
[----:B------:R-:W-:Y:S01]  /*46c0*/  @P5 VIADD R11, R9, 0xffffffe0 ;  /* 0xffffffe0090b5836 */ /* 0x000fe20000000000 */
[----:B----4-:R-:W-:-:S03]  /*46d0*/  @!P6 LEA R8, P5, R16, R15, 0x1 ;  /* 0x0000000f1008e211 */ /* 0x010fc600078a08ff */
[----:B------:R-:W-:Y:S01]  /*46e0*/  IMAD R11, R11, 0x2, R2 ;  /* 0x000000020b0b7824 */ /* 0x000fe200078e0202 */
[----:B0-----:R-:W-:Y:S02]  /*46f0*/  @!P6 LEA.HI.X R9, R16, R13, R17, 0x1, P5 ;  /* 0x0000000d1009e211 */ /* 0x001fe400028f0c11 */
[----:B------:R-:W-:-:S03]  /*4700*/  ISETP.GE.AND P5, PT, R18, UR4, PT ;  /* 0x0000000412007c0c */ /* 0x000fc6000bfa6270 */
[----:B---3--:R0:W-:Y:S10]  /*4710*/  @!P6 ST.E.128 desc[UR46][R8.64], R4 ;  /* 0x000000040800e985 */ /* 0x0081f4000c101d2e */
[----:B------:R-:W3:Y:S01]  /*4720*/  @!P5 LDS.128 R4, [R11+0x400] ;  /* 0x000400000b04d984 */ /* 0x000ee20000000c00 */
[----:B0-----:R-:W-:-:S04]  /*4730*/  @!P5 LEA R8, P6, R18, R15, 0x1 ;  /* 0x0000000f1208d211 */ /* 0x001fc800078c08ff */
[----:B------:R-:W-:Y:S02]  /*4740*/  @!P5 LEA.HI.X R9, R18, R13, R159, 0x1, P6 ;  /* 0x0000000d1209d211 */ /* 0x000fe400030f0c9f */
[----:B------:R-:W-:-:S03]  /*4750*/  ISETP.GE.AND P6, PT, R188, UR4, PT ;  /* 0x00000004bc007c0c */ /* 0x000fc6000bfc6270 */
[----:B---3--:R0:W-:Y:S10]  /*4760*/  @!P5 ST.E.128 desc[UR46][R8.64], R4 ;  /* 0x000000040800d985 */ /* 0x0081f4000c101d2e */
[----:B------:R-:W3:Y:S01]  /*4770*/  @!P6 LDS.128 R4, [R10+0x2400] ;  /* 0x002400000a04e984 */ /* 0x000ee20000000c00 */
[----:B0-----:R-:W-:-:S05]  /*4780*/  @!P6 LEA R8, P5, R188, R15, 0x1 ;  /* 0x0000000fbc08e211 */ /* 0x001fca00078a08ff */
[----:B------:R-:W-:Y:S01]  /*4790*/  @!P6 IMAD.X R9, R13, 0x1, R196, P5 ;  /* 0x000000010d09e824 */ /* 0x000fe200028e06c4 */
[----:B------:R-:W-:-:S04]  /*47a0*/  ISETP.GE.AND P5, PT, R187, UR4, PT ;  /* 0x00000004bb007c0c */ /* 0x000fc8000bfa6270 */
[----:B---3--:R0:W-:Y:S09]  /*47b0*/  @!P6 ST.E.128 desc[UR46][R8.64], R4 ;  /* 0x000000040800e985 */ /* 0x0081f2000c101d2e */
        /* <DEDUP_REMOVED lines=62> */
[----:B------:R-:W-:-:S05]  /*4ba0*/  @!P5 IMAD.X R9, R13, 0x1, R210, P6 ;  /* 0x000000010d09d824 */ /* 0x000fca00030e06d2 */
[----:B---3--:R3:W-:Y:S03]  /*4bb0*/  @!P5 ST.E.128 desc[UR46][R8.64], R4 ;  /* 0x000000040800d985 */ /* 0x0087e6000c101d2e */
.L_x_6727:
[----:B------:R-:W-:Y:S05]  /*4bc0*/  BSYNC B0 ;  /* 0x0000000000007941 */ /* 0x000fea0003800000 */
.L_x_6726:
[----:B------:R-:W-:Y:S01]  /*4bd0*/  @!PT LDS RZ, [RZ] ;  /* 0x00000000fffff984 */ /* 0x000fe20000000800 */
[----:B------:R-:W-:Y:S01]  /*4be0*/  @!PT LDS RZ, [RZ] ;  /* 0x00000000fffff984 */ /* 0x000fe20000000800 */
[----:B------:R-:W-:Y:S01]  /*4bf0*/  @!PT LDS RZ, [RZ] ;  /* 0x00000000fffff984 */ /* 0x000fe20000000800 */
[----:B------:R-:W-:Y:S01]  /*4c00*/  @!PT LDS RZ, [RZ] ;  /* 0x00000000fffff984 */ /* 0x000fe20000000800 */
[----:B------:R5:W-:Y:S06]  /*4c10*/  MEMBAR.ALL.CTA ;  /* 0x0000000000007992 */ /* 0x000bec0000008000 */
[----:B-----5:R-:W5:Y:S01]  /*4c20*/  FENCE.VIEW.ASYNC.S ;  /* 0x00000000000073c6 */ /* 0x020f620000000000 */
[----:B------:R-:W-:Y:S02]  /*4c30*/  VIADD R19, R19, 0x1 ;  /* 0x0000000113137836 */ /* 0x000fe40000000000 */
[----:B01----:R-:W-:Y:S01]  /*4c40*/  @!P0 VIADD R61, R61, 0x388c0 ;  /* 0x000388c03d3d8836 */ /* 0x003fe20000000000 */
[----:B-----5:R0:W-:Y:S02]  /*4c50*/  BAR.SYNC.DEFER_BLOCKING R46, 0x80 ;  /* 0x0002002e0000751d */ /* 0x0201e40000010000 */
[----:B------:R-:W-:-:S02]  /*4c60*/  ISETP.NE.AND P5, PT, R19, 0x2, PT ;  /* 0x000000021300780c */ /* 0x000fc40003fa5270 */
[----:B------:R-:W-:Y:S02]  /*4c70*/  @!P0 PRMT R61, RZ, 0x654, R61 ;  /* 0x00000654ff3d8816 */ /* 0x000fe4000000003d */
[----:B---3--:R-:W-:Y:S02]  /*4c80*/  SEL R5, RZ, 0x1, P5 ;  /* 0x00000001ff057807 */ /* 0x008fe40002800000 */
[----:B------:R-:W-:Y:S02]  /*4c90*/  SEL R19, R19, RZ, P5 ;  /* 0x000000ff13137207 */ /* 0x000fe40002800000 */
[----:B------:R-:W-:Y:S01]  /*4ca0*/  LOP3.LUT R154, R154, R5, RZ, 0x3c, !PT ;  /* 0x000000059a9a7212 */ /* 0x000fe200078e3cff */
[----:B------:R0:W-:Y:S01]  /*4cb0*/  @!P0 SYNCS.ARRIVE.TRANS64.RED.A1T0 RZ, [R61+URZ], RZ ;  /* 0x000000ff3dff89a7 */ /* 0x0001e2000810043f */
[----:B------:R-:W-:Y:S01]  /*4cc0*/  PLOP3.LUT P0, PT, PT, PT, PT, 0x8, 0x0 ;  /* 0x000000000000781c */ /* 0x000fe20003f0e170 */
[----:B------:R-:W-:-:S12]  /*4cd0*/  @P4 BRA `(.L_x_6728) ;  /* 0xffffffd800404947 */ /* 0x000fd8000383ffff */
.L_x_6692:
[----:B------:R-:W1:Y:S01]  /*4ce0*/  LDC R0, c[0x0][0xa80] ;  /* 0x0002a000ff007b82 */ /* 0x000e620000000800 */
[----:B------:R3:W-:Y:S01]  /*4cf0*/  STL.128 [R1+0x1e0], RZ ;  /* 0x0001e0ff01007387 */ /* 0x0007e20000100c00 */
[----:B------:R-:W-:Y:S01]  /*4d00*/  BSSY B0, `(.L_x_6729) ;  /* 0x0000027000007945 */ /* 0x000fe20003800000 */
[----:B------:R-:W-:Y:S02]  /*4d10*/  IMAD.U32 R41, RZ, RZ, UR38 ;  /* 0x00000026ff297e24 */ /* 0x000fe4000f8e00ff */
[----:B------:R3:W-:Y:S04]  /*4d20*/  STL.128 [R1+0x1f0], RZ ;  /* 0x0001f0ff01007387 */ /* 0x0007e80000100c00 */
[----:B------:R3:W-:Y:S04]  /*4d30*/  STL.128 [R1+0x210], RZ ;  /* 0x000210ff01007387 */ /* 0x0007e80000100c00 */
[----:B------:R3:W-:Y:S04]  /*4d40*/  STL.128 [R1+0x220], RZ ;  /* 0x000220ff01007387 */ /* 0x0007e80000100c00 */
[----:B------:R3:W-:Y:S04]  /*4d50*/  STL.128 [R1+0x230], RZ ;  /* 0x000230ff01007387 */ /* 0x0007e80000100c00 */
[----:B------:R3:W-:Y:S04]  /*4d60*/  STL.128 [R1+0x240], RZ ;  /* 0x000240ff01007387 */ /* 0x0007e80000100c00 */
[----:B-1----:R3:W-:Y:S04]  /*4d70*/  STL [R1+0x200], R0 ;  /* 0x0002000001007387 */ /* 0x0027e80000100800 */
        /* <DEDUP_REMOVED lines=28> */
[----:B------:R-:W-:Y:S05]  /*4f40*/  @P0 BRA `(.L_x_6730) ;  /* 0x0000000000080947 */ /* 0x000fea0003800000 */
[----:B------:R-:W1:Y:S02]  /*4f50*/  FENCE.VIEW.ASYNC.G ;  /* 0x00000000000073c6 */ /* 0x000e640000000100 */
[----:B-1----:R-:W-:Y:S06]  /*4f60*/  BAR.ARV 0xc, 0x180 ;  /* 0x0306000000007b1d */ /* 0x002fec0000002000 */
.L_x_6730:
[----:B------:R-:W-:Y:S05]  /*4f70*/  BSYNC B0 ;  /* 0x0000000000007941 */ /* 0x000fea0003800000 */
.L_x_6729:
[----:B------:R-:W-:Y:S01]  /*4f80*/  UISETP.NE.AND UP0, UPT, UR41, 0x1, UPT ;  /* 0x000000012900788c */ /* 0x000fe2000bf05270 */
[----:B------:R-:W-:Y:S01]  /*4f90*/  IMAD.U32 R38, RZ, RZ, UR38 ;  /* 0x00000026ff267e24 */ /* 0x000fe2000f8e00ff */
[----:B------:R-:W-:Y:S01]  /*4fa0*/  IADD3 R41, P0, R41, 0x1e0, RZ ;  /* 0x000001e029297810 */ /* 0x000fe20007f1e0ff */
[----:B------:R-:W-:Y:S03]  /*4fb0*/  BSSY B7, `(.L_x_6731) ;  /* 0x000244a000077945 */ /* 0x000fe60003800000 */
[----:B------:R-:W-:Y:S01]  /*4fc0*/  PLOP3.LUT P2, PT, PT, PT, UP0, 0x80, 0x0 ;  /* 0x000000000000781c */ /* 0x000fe20003f4f008 */
[----:B------:R-:W-:Y:S01]  /*4fd0*/  IMAD.X R40, RZ, RZ, UR37, P0 ;  /* 0x00000025ff287e24 */ /* 0x000fe200080e06ff */
[----:B------:R-:W-:-:S05]  /*4fe0*/  IADD3 R38, P1, R38, 0x210, RZ ;  /* 0x0000021026267810 */ /* 0x000fca0007f3e0ff */
[----:B------:R-:W-:-:S06]  /*4ff0*/  IMAD.X R37, RZ, RZ, UR37, P1 ;  /* 0x00000025ff257e24 */ /* 0x000fcc00088e06ff */
[----:B------:R-:W-:Y:S05]  /*5000*/  @!P2 BRA `(.L_x_6732) ;  /* 0x00000080000ca947 */ /* 0x000fea0003800000 */
[----:B---3--:R-:W1:Y:S08]  /*5010*/  LDC R0, c[0x0][0x448] ;  /* 0x00011200ff007b82 */ /* 0x008e700000000800 */
[----:B------:R-:W3:Y:S01]  /*5020*/  LDC.64 R6, c[0x0][0xad8] ;  /* 0x0002b600ff067b82 */ /* 0x000ee20000000a00 */
[----:B-1----:R-:W-:Y:S01]  /*5030*/  ISETP.NE.AND P1, PT, R0, 0x1, PT ;  /* 0x000000010000780c */ /* 0x002fe20003f25270 */
[----:B------:R-:W-:Y:S01]  /*5040*/  VIADD R0, R195, 0x3f ;  /* 0x0000003fc3007836 */ /* 0x000fe20000000000 */
[----:B---3--:R-:W-:-:S11]  /*5050*/  ISETP.GE.AND P2, PT, R7, 0x1, PT ;  /* 0x000000010700780c */ /* 0x008fd60003f46270 */
[----:B------:R-:W1:Y:S08]  /*5060*/  @P1 LDC R3, c[0x0][0x44c] ;  /* 0x00011300ff031b82 */ /* 0x000e700000000800 */
[----:B------:R-:W3:Y:S01]  /*5070*/  @P1 LDC R4, c[0x0][0x450] ;  /* 0x00011400ff041b82 */ /* 0x000ee20000000800 */
[----:B-1----:R-:W-:-:S05]  /*5080*/  @P1 IMAD.HI.U32 R3, R0, R3, RZ ;  /* 0x0000000300031227 */ /* 0x002fca00078e00ff */
[----:B---3--:R-:W-:-:S05]  /*5090*/  @P1 SHF.R.U32.HI R0, RZ, R4, R3 ;  /* 0x00000004ff001219 */ /* 0x008fca0000011603 */
        /* <DEDUP_REMOVED lines=14> */
.L_x_6735:
[----:B------:R-:W-:-:S13]  /*5180*/  ISETP.NE.AND P0, PT, R7, 0x1, PT ;  /* 0x000000010700780c */ /* 0x000fda0003f05270 */
[----:B------:R-:W1:Y:S02]  /*5190*/  @P0 LDC.64 R4, c[0x0][0xae0] ;  /* 0x0002b800ff040b82 */ /* 0x000e640000000a00 */
[----:B-1----:R-:W-:-:S05]  /*51a0*/  @P0 IMAD.HI.U32 R4, R3, R4, RZ ;  /* 0x0000000403040227 */ /* 0x002fca00078e00ff */
[----:B------:R-:W-:-:S07]  /*51b0*/  @P0 SHF.R.U32.HI R3, RZ, R5, R4 ;  /* 0x00000005ff030219 */ /* 0x000fce0000011604 */
.L_x_6736:
[----:B------:R-:W-:Y:S05]  /*51c0*/  BSYNC B0 ;  /* 0x0000000000007941 */ /* 0x000fea0003800000 */
.L_x_6734:
[----:B------:R-:W-:-:S05]  /*51d0*/  IMAD R3, R3, R7, R7 ;  /* 0x0000000703037224 */ /* 0x000fca00078e0207 */
[----:B------:R-:W-:-:S07]  /*51e0*/  VIMNMX R0, R0, R3, PT ;  /* 0x0000000300007248 */ /* 0x000fce0003fe0100 */
.L_x_6733:
[----:B------:R-:W1:Y:S01]  /*51f0*/  @P1 LDC R4, c[0x0][0x44c] ;  /* 0x00011300ff041b82 */ /* 0x000e620000000800 */
[----:B------:R-:W-:Y:S01]  /*5200*/  VIADD R0, R0, 0x3f ;  /* 0x0000003f00007836 */ /* 0x000fe20000000000 */
[----:B------:R-:W-:-:S04]  /*5210*/  ULDC UR4, c[0x0][0xad4] ;  /* 0x0002b50000047ab9 */ /* 0x000fc80000000800 */
[----:B------:R-:W-:Y:S02]  /*5220*/  SHF.R.S32.HI R3, RZ, 0x1f, R0 ;  /* 0x0000001fff037819 */ /* 0x000fe40000011400 */
[----:B------:R-:W3:Y:S02]  /*5230*/  @P1 LDC R6, c[0x0][0x450] ;  /* 0x00011400ff061b82 */ /* 0x000ee40000000800 */
[----:B------:R-:W-:-:S04]  /*5240*/  LEA.HI R3, R3, R0, RZ, 0x6 ;  /* 0x0000000003037211 */ /* 0x000fc800078f30ff */
[----:B------:R-:W-:-:S04]  /*5250*/  SHF.R.S32.HI R0, RZ, 0x6, R3 ;  /* 0x00000006ff007819 */ /* 0x000fc80000011403 */
[----:B------:R-:W-:Y:S01]  /*5260*/  VIMNMX R13, R39, R0, PT ;  /* 0x00000000270d7248 */ /* 0x000fe20003fe0100 */
[----:B-1----:R-:W-:-:S04]  /*5270*/  @P1 IMAD.HI.U32 R5, R195, R4, RZ ;  /* 0x00000004c3051227 */ /* 0x002fc800078e00ff */
[----:B------:R-:W-:Y:S01]  /*5280*/  IMAD.MOV.U32 R4, RZ, RZ, R195 ;  /* 0x000000ffff047224 */ /* 0x000fe200078e00c3 */
[----:B---3--:R-:W-:-:S05]  /*5290*/  @P1 SHF.R.U32.HI R4, RZ, R6, R5 ;  /* 0x00000006ff041219 */ /* 0x008fca0000011605 */
        /* <DEDUP_REMOVED lines=13> */
.L_x_6739:
[----:B------:R-:W-:-:S13]  /*5370*/  ISETP.NE.AND P0, PT, R7, 0x1, PT ;  /* 0x000000010700780c */ /* 0x000fda0003f05270 */
[----:B------:R-:W1:Y:S02]  /*5380*/  @P0 LDC.64 R4, c[0x0][0xae0] ;  /* 0x0002b800ff040b82 */ /* 0x000e640000000a00 */
[----:B-1----:R-:W-:-:S05]  /*5390*/  @P0 IMAD.HI.U32 R4, R191, R4, RZ ;  /* 0x00000004bf040227 */ /* 0x002fca00078e00ff */
[----:B------:R-:W-:-:S07]  /*53a0*/  @P0 SHF.R.U32.HI R191, RZ, R5, R4 ;  /* 0x00000005ffbf0219 */ /* 0x000fce0000011604 */
.L_x_6740:
[----:B------:R-:W-:Y:S05]  /*53b0*/  BSYNC B0 ;  /* 0x0000000000007941 */ /* 0x000fea0003800000 */
.L_x_6738:
[----:B------:R-:W-:-:S05]  /*53c0*/  IMAD R191, R191, R7, RZ ;  /* 0x00000007bfbf7224 */ /* 0x000fca00078e02ff */
[----:B------:R-:W-:-:S07]  /*53d0*/  VIMNMX R0, R0, R191, !PT ;  /* 0x000000bf00007248 */ /* 0x000fce0007fe0100 */
.L_x_6737:
[----:B------:R-:W-:-:S04]  /*53e0*/  SHF.R.S32.HI R3, RZ, 0x1f, R0 ;  /* 0x0000001fff037819 */ /* 0x000fc80000011400 */
[----:B------:R-:W-:-:S04]  /*53f0*/  LEA.HI R3, R3, R0, RZ, 0x6 ;  /* 0x0000000003037211 */ /* 0x000fc800078f30ff */
[--C-:B------:R-:W-:Y:S02]  /*5400*/  SHF.R.S32.HI R0, RZ, 0x6, R3.reuse ;  /* 0x00000006ff007819 */ /* 0x100fe40000011403 */
[----:B------:R-:W-:Y:S02]  /*5410*/  PRMT R3, RZ, 0x7610, R3 ;  /* 0x00007610ff037816 */ /* 0x000fe40000000003 */
[----:B------:R-:W-:-:S04]  /*5420*/  VIMNMX R0, RZ, R0, !PT ;  /* 0x00000000ff007248 */ /* 0x000fc80007fe0100 */
[----:B------:R-:W-:-:S13]  /*5430*/  ISETP.GT.AND P0, PT, R13, R0, PT ;  /* 0x000000000d00720c */ /* 0x000fda0003f04270 */
[----:B------:R-:W-:Y:S05]  /*5440*/  @!P0 BRA `(.L_x_6741) ;  /* 0x0000024000008947 */ /* 0x000fea0003800000 */
        /* <DEDUP_REMOVED lines=33> */
[----:B-----5:R-:W4:Y:S04]  /*5660*/  LDL R36, [R1+0x280] ;  /* 0x0002800001247983 */ /* 0x020f280000100800 */
        /* <DEDUP_REMOVED lines=19> */
[----:B0-----:R-:W4:Y:S04]  /*57a0*/  LDL R46, [R1+0x2d0] ;  /* 0x0002d000012e7983 */ /* 0x001f280000100800 */
        /* <DEDUP_REMOVED lines=58> */
[----:B---3--:R0:W-:Y:S04]  /*5b50*/  STL [R1+0x210], R8 ;  /* 0x0002100801007387 */ /* 0x0081e80000100800 */
[----:B----4-:R-:W3:Y:S04]  /*5b60*/  LDL R15, [R1+0x2e8] ;  /* 0x0002e800010f7983 */ /* 0x010ee80000100800 */
        /* <DEDUP_REMOVED lines=17> */
[----:B------:R-:W0:Y:S02]  /*5c80*/  SHFL.IDX PT, R3, R4, RZ, 0x1f ;  /* 0x00001fff04037589 */ /* 0x000e2400000e0000 */
[----:B0-----:R-:W-:-:S04]  /*5c90*/  LEA.HI R4, R3, R3, RZ, 0x1 ;  /* 0x0000000303047211 */ /* 0x001fc800078f08ff */
[----:B------:R-:W-:-:S05]  /*5ca0*/  LOP3.LUT R4, R4, 0x1fffe, RZ, 0xc0, !PT ;  /* 0x0001fffe04047812 */ /* 0x000fca00078ec0ff */
[----:B------:R-:W-:-:S04]  /*5cb0*/  IMAD.IADD R3, R3, 0x1, -R4 ;  /* 0x0000000103037824 */ /* 0x000fc800078e0a04 */
[----:B------:R-:W-:-:S04]  /*5cc0*/  IMAD R3, R3, 0x8000, R2 ;  /* 0x0000800003037824 */ /* 0x000fc800078e0202 */
[----:B------:R-:W-:Y:S02]  /*5cd0*/  VIADD R3, R3, 0x400 ;  /* 0x0000040003037836 */ /* 0x000fe40000000000 */
[----:B------:R-:W-:-:S03]  /*5ce0*/  VIADD R4, R2, 0x36400 ;  /* 0x0003640002047836 */ /* 0x000fc60000000000 */
[----:B------:R-:W-:Y:S02]  /*5cf0*/  SHF.R.U32.HI R3, RZ, 0x4, R3 ;  /* 0x00000004ff037819 */ /* 0x000fe40000011603 */
[----:B------:R-:W-:Y:S02]  /*5d00*/  SHF.R.U32.HI R4, RZ, 0x4, R4 ;  /* 0x00000004ff047819 */ /* 0x000fe40000011604 */
[----:B------:R-:W-:Y:S02]  /*5d10*/  LOP3.LUT R3, R3, 0x3fff, RZ, 0xc0, !PT ;  /* 0x00003fff03037812 */ /* 0x000fe400078ec0ff */
[----:B------:R-:W-:Y:S02]  /*5d20*/  LOP3.LUT R4, R4, 0x3fff, RZ, 0xc0, !PT ;  /* 0x00003fff04047812 */ /* 0x000fe400078ec0ff */
[----:B------:R-:W-:Y:S01]  /*5d30*/  LOP3.LUT R3, R3, 0x2000000, RZ, 0xfc, !PT ;  /* 0x0200000003037812 */ /* 0x000fe200078efcff */
[----:B------:R0:W-:Y:S01]  /*5d40*/  STL [R1+0x2d8], R5 ;  /* 0x0002d80501007387 */ /* 0x0001e20000100800 */
[----:B------:R-:W-:-:S03]  /*5d50*/  LOP3.LUT R4, R4, 0x10000, RZ, 0xfc, !PT ;  /* 0x0001000004047812 */ /* 0x000fc600078efcff */
[----:B------:R1:W-:Y:S01]  /*5d60*/  STL [R1+0x2dc], R7 ;  /* 0x0002dc0701007387 */ /* 0x0003e20000100800 */
[----:B------:R-:W-:Y:S02]  /*5d70*/  IMAD R6, R6, 0x1000, R3 ;  /* 0x0000100006067824 */ /* 0x000fe400078e0203 */
[----:B0-----:R-:W-:Y:S02]  /*5d80*/  IMAD.MOV.U32 R5, RZ, RZ, 0x40000040 ;  /* 0x40000040ff057424 */ /* 0x001fe400078e00ff */
[----:B-1----:R-:W-:Y:S01]  /*5d90*/  IMAD.MOV.U32 R7, RZ, RZ, 0x40000040 ;  /* 0x40000040ff077424 */ /* 0x002fe200078e00ff */
[----:B------:R0:W-:Y:S01]  /*5da0*/  STL [R1+0x220], R24 ;  /* 0x0002201801007387 */ /* 0x0001e20000100800 */
[----:B------:R-:W-:Y:S02]  /*5db0*/  R2UR UR6, R6 ;  /* 0x00000000060672ca */ /* 0x000fe400000e0000 */
[----:B------:R-:W-:Y:S01]  /*5dc0*/  R2UR UR4, R4 ;  /* 0x00000000040472ca */ /* 0x000fe200000e0000 */
[----:B------:R1:W-:Y:S01]  /*5dd0*/  STL [R1+0x2f4], R25 ;  /* 0x0002f41901007387 */ /* 0x0003e20000100800 */
[----:B------:R-:W-:-:S02]  /*5de0*/  R2UR UR7, R7 ;  /* 0x00000000070772ca */ /* 0x000fc400000e0000 */
[----:B------:R-:W-:Y:S01]  /*5df0*/  R2UR UR5, R5 ;  /* 0x00000000050572ca */ /* 0x000fe200000e0000 */
[----:B0-----:R-:W-:Y:S02]  /*5e00*/  VIADD R24, R6, 0x80 ;  /* 0x0000008006187836 */ /* 0x001fe40000000000 */
[----:B-1----:R-:W-:Y:S01]  /*5e10*/  IMAD.MOV.U32 R25, RZ, RZ, 0x40000040 ;  /* 0x40000040ff197424 */ /* 0x002fe200078e00ff */
[----:B------:R-:W-:Y:S02]  /*5e20*/  STL [R1+0x214], R78 ;  /* 0x0002144e01007387 */ /* 0x000fe40000100800 */
[----:B------:R-:W-:Y:S02]  /*5e30*/  R2UR UR10, R24 ;  /* 0x00000000180a72ca */ /* 0x000fe400000e0000 */
[----:B------:R-:W-:Y:S01]  /*5e40*/  STL [R1+0x218], R80 ;  /* 0x0002185001007387 */ /* 0x000fe20000100800 */
[----:B------:R-:W-:-:S03]  /*5e50*/  R2UR UR11, R25 ;  /* 0x00000000190b72ca */ /* 0x000fc600000e0000 */
        /* <DEDUP_REMOVED lines=102> */
[----:B0-----:R-:W-:-:S06]  /*64c0*/  WARPGROUP.ARRIVE ;  /* 0x00000000000079c5 */ /* 0x001fcc0000000000 */
[----:B------:R-:W-:Y:S01]  /*64d0*/  HGMMA.64x256x16.F32.BF16 R24, gdesc[UR4].tnspB, RZ, !UPT, gsb0 ;  /* 0x43e00000041879f0 */ /* 0x000fe2000c0018ff */
[----:B------:R0:W-:Y:S04]  /*64e0*/  STL [R1+0x2e4], R11 ;  /* 0x0002e40b01007387 */ /* 0x0001e80000100800 */
[----:B------:R1:W-:Y:S01]  /*64f0*/  STL [R1+0x3d4], R10 ;  /* 0x0003d40a01007387 */ /* 0x0003e20000100800 */
[----:B0-----:R-:W-:Y:S02]  /*6500*/  IMAD.MOV.U32 R11, RZ, RZ, 0x40000040 ;  /* 0x40000040ff0b7424 */ /* 0x001fe400078e00ff */
[----:B-1----:R-:W-:-:S03]  /*6510*/  VIADD R10, R4, 0x2 ;  /* 0x00000002040a7836 */ /* 0x002fc60000000000 */
[----:B------:R-:W-:Y:S02]  /*6520*/  R2UR UR9, R11 ;  /* 0x000000000b0972ca */ /* 0x000fe400000e0000 */
[----:B------:R-:W-:Y:S01]  /*6530*/  R2UR UR8, R10 ;  /* 0x000000000a0872ca */ /* 0x000fe200000e0000 */
[----:B---3--:R-:W-:Y:S04]  /*6540*/  STL [R1+0x2e8], R15 ;  /* 0x0002e80f01007387 */ /* 0x008fe80000100800 */
[----:B----4-:R-:W-:Y:S04]  /*6550*/  STL [R1+0x2ec], R21 ;  /* 0x0002ec1501007387 */ /* 0x010fe80000100800 */
        /* <DEDUP_REMOVED lines=16> */
[----:B0-----:R-:W-:-:S02]  /*6660*/  IMAD.MOV.U32 R9, RZ, RZ, 0x40000040 ;  /* 0x40000040ff097424 */ /* 0x001fc400078e00ff */
[----:B------:R-:W-:Y:S01]  /*6670*/  IMAD.MOV.U32 R7, RZ, RZ, 0x40000040 ;  /* 0x40000040ff077424 */ /* 0x000fe200078e00ff */
[----:B------:R0:W5:Y:S01]  /*6680*/  LDL R15, [R1+0x1c0] ;  /* 0x0001c000010f7983 */ /* 0x0001620000100800 */
[----:B-1----:R-:W-:Y:S01]  /*6690*/  VIADD R8, R6, 0x100 ;  /* 0x0000010006087836 */ /* 0x002fe20000000000 */
        /* <DEDUP_REMOVED lines=34> */
[----:B------:R-:W-:Y:S01]  /*68c0*/  HGMMA.64x256x16.F32.BF16 R24, gdesc[UR8].tnspB, R24, gsb0 ;  /* 0x43e00000081879f0 */ /* 0x000fe20008001818 */
[----:B------:R-:W-:Y:S01]  /*68d0*/  R2UR UR6, R8 ;  /* 0x00000000080672ca */ /* 0x000fe200000e0000 */
[----:B------:R-:W-:Y:S01]  /*68e0*/  VIADD R8, R4, 0x4 ;  /* 0x0000000404087836 */ /* 0x000fe20000000000 */
[----:B------:R-:W-:Y:S01]  /*68f0*/  R2UR UR7, R9 ;  /* 0x00000000090772ca */ /* 0x000fe200000e0000 */
[----:B------:R-:W-:-:S03]  /*6900*/  IMAD.MOV.U32 R9, RZ, RZ, 0x40000040 ;  /* 0x40000040ff097424 */ /* 0x000fc600078e00ff */
        /* <DEDUP_REMOVED lines=114> */
[----:B------:R-:W4:Y:S04]  /*7030*/  LDL R82, [R1+0x218] ;  /* 0x0002180001527983 */ /* 0x000f280000100800 */
[----:B--2---:R-:W2:Y:S04]  /*7040*/  LDL R84, [R1+0x21c] ;  /* 0x00021c0001547983 */ /* 0x004ea80000100800 */
[----:B------:R-:W2:Y:S04]  /*7050*/  LDL R14, [R1+0x220] ;  /* 0x00022000010e7983 */ /* 0x000ea80000100800 */
[----:B------:R-:W2:Y:S04]  /*7060*/  LDL R86, [R1+0x224] ;  /* 0x0002240001567983 */ /* 0x000ea80000100800 */
[----:B---3--:R-:W3:Y:S04]  /*7070*/  LDL R88, [R1+0x228] ;  /* 0x0002280001587983 */ /* 0x008ee80000100800 */
[----:B------:R-:W3:Y:S04]  /*7080*/  LDL R90, [R1+0x22c] ;  /* 0x00022c00015a7983 */ /* 0x000ee80000100800 */
[----:B------:R-:W3:Y:S04]  /*7090*/  LDL R20, [R1+0x230] ;  /* 0x0002300001147983 */ /* 0x000ee80000100800 */
[----:B----4-:R-:W4:Y:S04]  /*70a0*/  LDL R92, [R1+0x234] ;  /* 0x00023400015c7983 */ /* 0x010f280000100800 */
        /* <DEDUP_REMOVED lines=118> */
[----:B------:R0:W-:Y:S04]  /*7810*/  STL [R1+0x210], R12 ;  /* 0x0002100c01007387 */ /* 0x0001e80000100800 */
[----:B------:R0:W-:Y:S04]  /*7820*/  STL [R1+0x214], R80 ;  /* 0x0002145001007387 */ /* 0x0001e80000100800 */
[----:B------:R0:W-:Y:S04]  /*7830*/  STL [R1+0x218], R82 ;  /* 0x0002185201007387 */ /* 0x0001e80000100800 */
[----:B--2---:R0:W-:Y:S04]  /*7840*/  STL [R1+0x21c], R84 ;  /* 0x00021c5401007387 */ /* 0x0041e80000100800 */
[----:B------:R0:W-:Y:S04]  /*7850*/  STL [R1+0x220], R14 ;  /* 0x0002200e01007387 */ /* 0x0001e80000100800 */
[----:B------:R0:W-:Y:S04]  /*7860*/  STL [R1+0x224], R86 ;  /* 0x0002245601007387 */ /* 0x0001e80000100800 */
[----:B---3--:R0:W-:Y:S04]  /*7870*/  STL [R1+0x228], R88 ;  /* 0x0002285801007387 */ /* 0x0081e80000100800 */
[----:B------:R0:W-:Y:S04]  /*7880*/  STL [R1+0x22c], R90 ;  /* 0x00022c5a01007387 */ /* 0x0001e80000100800 */
        /* <DEDUP_REMOVED lines=121> */
[----:B------:R-:W-:-:S13]  /*8020*/  ISETP.NE.AND P0, PT, RZ, UR41, PT ;  /* 0x00000029ff007c0c */ /* 0x000fda000bf05270 */
[----:B0-----:R-:W-:Y:S05]  /*8030*/  @P0 BRA `(.L_x_6742) ;  /* 0x0000000000040947 */ /* 0x001fea0003800000 */
[----:B------:R-:W-:Y:S01]  /*8040*/  BPT.TRAP 0x1 ;  /* 0x000000040000795c */ /* 0x000fe20000300000 */
.L_x_6742:
[----:B------:R-:W-:Y:S01]  /*8050*/  VIADD R20, R13, 0xfffffffe ;  /* 0xfffffffe0d147836 */ /* 0x000fe20000000000 */
[----:B------:R-:W-:Y:S01]  /*8060*/  BSSY B0, `(.L_x_6743) ;  /* 0x00003e8000007945 */ /* 0x000fe20003800000 */
[----:B-----5:R-:W-:-:S03]  /*8070*/  IMAD R15, R15, 0x8, R2 ;  /* 0x000000080f0f7824 */ /* 0x020fc600078e0202 */
[----:B------:R-:W-:Y:S01]  /*8080*/  ISETP.GE.AND P0, PT, R20, R0, PT ;  /* 0x000000001400720c */ /* 0x000fe20003f06270 */
[----:B------:R-:W-:-:S05]  /*8090*/  VIADD R12, R15, 0x38860 ;  /* 0x000388600f0c7836 */ /* 0x000fca0000000000 */
[----:B------:R-:W-:-:S04]  /*80a0*/  PRMT R12, R23, 0x654, R12 ;  /* 0x00000654170c7816 */ /* 0x000fc8000000000c */
[----:B------:R0:W-:Y:S03]  /*80b0*/  SYNCS.ARRIVE.TRANS64.RED.A1T0 RZ, [R12+URZ], RZ ;  /* 0x000000ff0cff79a7 */ /* 0x0001e6000810043f */
[----:B------:R-:W-:Y:S05]  /*80c0*/  @!P0 BRA `(.L_x_6744) ;  /* 0x0000003c00848947 */ /* 0x000fea0003800000 */
.L_x_6746:
        /* <DEDUP_REMOVED lines=60> */
[----:B01----:R-:W4:Y:S04]  /*8490*/  LDL.64 R12, [R1+0x3c8] ;  /* 0x0003c800010c7983 */ /* 0x003f280000100a00 */
[----:B------:R-:W4:Y:S04]  /*84a0*/  LDL.64 R28, [R1+0x3d8] ;  /* 0x0003d800011c7983 */ /* 0x000f280000100a00 */
[----:B------:R-:W4:Y:S04]  /*84b0*/  LDL.64 R26, [R1+0x3e8] ;  /* 0x0003e800011a7983 */ /* 0x000f280000100a00 */
[----:B------:R-:W4:Y:S04]  /*84c0*/  LDL.64 R24, [R1+0x3f8] ;  /* 0x0003f80001187983 */ /* 0x000f280000100a00 */
[----:B------:R-:W4:Y:S01]  /*84d0*/  LDL.64 R14, [R1+0x408] ;  /* 0x00040800010e7983 */ /* 0x000f220000100a00 */
[----:B--2---:R-:W-:-:S04]  /*84e0*/  IMAD R149, R21, 0x40, R192 ;  /* 0x0000004015957824 */ /* 0x004fc800078e02c0 */
[----:B------:R-:W-:Y:S01]  /*84f0*/  IMAD R22, R149, 0x4, R2 ;  /* 0x0000000495167824 */ /* 0x000fe200078e0202 */
[----:B------:R-:W-:Y:S06]  /*8500*/  BAR.SYNC.DEFER_BLOCKING 0xe, 0x100 ;  /* 0x0384000000007b1d */ /* 0x000fec0000010000 */
[----:B------:R-:W3:Y:S04]  /*8510*/  LDS R148, [R22+0x38400] ;  /* 0x0384000016947984 */ /* 0x000ee80000000800 */
[----:B------:R-:W0:Y:S01]  /*8520*/  LDS R22, [R22+0x38420] ;  /* 0x0384200016167984 */ /* 0x000e220000000800 */
[C---:B---3--:R-:W-:Y:S01]  /*8530*/  FMUL.FTZ R147, R148.reuse, R147 ;  /* 0x0000009394937220 */ /* 0x048fe20000410000 */
[C---:B------:R-:W-:Y:S01]  /*8540*/  FMUL.FTZ R146, R148.reuse, R146 ;  /* 0x0000009294927220 */ /* 0x040fe20000410000 */
[C---:B----4-:R-:W-:Y:S01]  /*8550*/  FMUL.FTZ R145, R148.reuse, R145 ;  /* 0x0000009194917220 */ /* 0x050fe20000410000 */
        /* <DEDUP_REMOVED lines=63> */
[----:B------:R-:W-:Y:S01]  /*8950*/  STL.64 [R1+0x220], R146 ;  /* 0x0002209201007387 */ /* 0x000fe20000100a00 */
[C---:B------:R-:W-:Y:S01]  /*8960*/  FMUL.FTZ R85, R22.reuse, R85 ;  /* 0x0000005516557220 */ /* 0x040fe20000410000 */
[----:B------:R-:W-:-:S02]  /*8970*/  FMUL.FTZ R84, R22, R84 ;  /* 0x0000005416547220 */ /* 0x000fc40000410000 */
[----:B------:R-:W-:Y:S01]  /*8980*/  STL.64 [R1+0x230], R144 ;  /* 0x0002309001007387 */ /* 0x000fe20000100a00 */
[C---:B------:R-:W-:Y:S01]  /*8990*/  FMUL.FTZ R73, R22.reuse, R73 ;  /* 0x0000004916497220 */ /* 0x040fe20000410000 */
[C---:B------:R-:W-:Y:S02]  /*89a0*/  FMUL.FTZ R72, R22.reuse, R72 ;  /* 0x0000004816487220 */ /* 0x040fe40000410000 */
[----:B------:R-:W-:Y:S01]  /*89b0*/  STL.64 [R1+0x240], R142 ;  /* 0x0002408e01007387 */ /* 0x000fe20000100a00 */
[C---:B------:R-:W-:Y:S01]  /*89c0*/  FMUL.FTZ R81, R22.reuse, R81 ;  /* 0x0000005116517220 */ /* 0x040fe20000410000 */
[C---:B------:R-:W-:Y:S02]  /*89d0*/  FMUL.FTZ R80, R22.reuse, R80 ;  /* 0x0000005016507220 */ /* 0x040fe40000410000 */
        /* <DEDUP_REMOVED lines=404> */
[----:B------:R-:W-:Y:S01]  /*a320*/  VIADD R22, R21, 0x1 ;  /* 0x0000000115167836 */ /* 0x000fe20000000000 */
[----:B------:R-:W-:Y:S01]  /*a330*/  R2UR UR4, R4 ;  /* 0x00000000040472ca */ /* 0x000fe200000e0000 */
[----:B------:R-:W-:Y:S01]  /*a340*/  IMAD.MOV.U32 R13, RZ, RZ, 0x40000040 ;  /* 0x40000040ff0d7424 */ /* 0x000fe200078e00ff */
[----:B------:R-:W-:Y:S01]  /*a350*/  R2UR UR5, R5 ;  /* 0x00000000050572ca */ /* 0x000fe200000e0000 */
[----:B------:R-:W-:Y:S01]  /*a360*/  IMAD.MOV.U32 R15, RZ, RZ, 0x40000040 ;  /* 0x40000040ff0f7424 */ /* 0x000fe200078e00ff */
[----:B------:R-:W-:Y:S01]  /*a370*/  ISETP.NE.AND P0, PT, R22, 0x2, PT ;  /* 0x000000021600780c */ /* 0x000fe20003f05270 */
[----:B------:R0:W-:Y:S01]  /*a380*/  STL [R1+0x1c0], R22 ;  /* 0x0001c01601007387 */ /* 0x0001e20000100800 */
[----:B------:R-:W-:Y:S01]  /*a390*/  R2UR UR7, R13 ;  /* 0x000000000d0772ca */ /* 0x000fe200000e0000 */
[----:B------:R-:W-:-:S10]  /*a3a0*/  IMAD.MOV.U32 R13, RZ, RZ, 0x40000040 ;  /* 0x40000040ff0d7424 */ /* 0x000fd400078e00ff */
[----:B0-----:R-:W-:-:S04]  /*a3b0*/  @!P0 IMAD.MOV.U32 R22, RZ, RZ, RZ ;  /* 0x000000ffff168224 */ /* 0x001fc800078e00ff */
[----:B------:R-:W-:-:S04]  /*a3c0*/  IMAD R12, R22, 0x1000, R3 ;  /* 0x00001000160c7824 */ /* 0x000fc800078e0203 */
[C---:B------:R-:W-:Y:S01]  /*a3d0*/  VIADD R14, R12.reuse, 0x80 ;  /* 0x000000800c0e7836 */ /* 0x040fe20000000000 */
[----:B------:R-:W-:Y:S01]  /*a3e0*/  R2UR UR6, R12 ;  /* 0x000000000c0672ca */ /* 0x000fe200000e0000 */
[----:B--2---:R-:W-:-:S12]  /*a3f0*/  WARPGROUP.ARRIVE ;  /* 0x00000000000079c5 */ /* 0x004fd80000000000 */
        /* <DEDUP_REMOVED lines=43> */
[----:B------:R-:W-:Y:S02]  /*a6b0*/  R2UR UR6, R14 ;  /* 0x000000000e0672ca */ /* 0x000fe400000e0000 */
[----:B------:R-:W-:Y:S02]  /*a6c0*/  R2UR UR7, R15 ;  /* 0x000000000f0772ca */ /* 0x000fe400000e0000 */
        /* <DEDUP_REMOVED lines=38> */
[----:B------:R-:W-:Y:S01]  /*a930*/  R2UR UR7, R13 ;  /* 0x000000000d0772ca */ /* 0x000fe200000e0000 */
[----:B------:R-:W2:Y:S01]  /*a940*/  LDL R12, [R1+0x1c8] ;  /* 0x0001c800010c7983 */ /* 0x000ea20000100800 */
[----:B------:R-:W-:Y:S02]  /*a950*/  R2UR UR4, R6 ;  /* 0x00000000060472ca */ /* 0x000fe400000e0000 */
[----:B------:R-:W-:Y:S01]  /*a960*/  R2UR UR5, R7 ;  /* 0x00000000070572ca */ /* 0x000fe200000e0000 */
[----:B------:R-:W3:Y:S04]  /*a970*/  @!P0 LDL R13, [R1+0x1c4] ;  /* 0x0001c400010d8983 */ /* 0x000ee80000100800 */
        /* <DEDUP_REMOVED lines=70> */
[----:B------:R-:W3:Y:S04]  /*ade0*/  LDL R22, [R1+0x210] ;  /* 0x0002100001167983 */ /* 0x000ee80000100800 */
[----:B-1----:R-:W3:Y:S04]  /*adf0*/  LDL R86, [R1+0x214] ;  /* 0x0002140001567983 */ /* 0x002ee80000100800 */
        /* <DEDUP_REMOVED lines=125> */
[----:B------:R-:W3:Y:S01]  /*b5d0*/  LDL R129, [R1+0x40c] ;  /* 0x00040c0001817983 */ /* 0x000ee20000100800 */
[----:B------:R-:W-:Y:S01]  /*b5e0*/  VIADD R12, R12, 0x1 ;  /* 0x000000010c0c7836 */ /* 0x000fe20000000000 */
[----:B------:R-:W-:-:S02]  /*b5f0*/  UISETP.NE.AND UP0, UPT, UR41, URZ, UPT ;  /* 0x0000003f2900728c */ /* 0x000fc4000bf05270 */
[----:B------:R0:W-:Y:S04]  /*b600*/  STL [R1+0x210], R22 ;  /* 0x0002101601007387 */ /* 0x0001e80000100800 */
        /* <DEDUP_REMOVED lines=26> */
[----:B---3--:R0:W-:Y:S04]  /*b7b0*/  STL [R1+0x278], R124 ;  /* 0x0002787c01007387 */ /* 0x0081e80000100800 */
        /* <DEDUP_REMOVED lines=102> */
[----:B------:R-:W-:-:S02]  /*be20*/  PLOP3.LUT P1, PT, PT, PT, UP0, 0x80, 0x0 ;  /* 0x000000000000781c */ /* 0x000fc40003f2f008 */
[----:B------:R-:W-:-:S05]  /*be30*/  @!P0 LOP3.LUT R14, R13, 0x1, RZ, 0x3c, !PT ;  /* 0x000000010d0e8812 */ /* 0x000fca00078e3cff */
[----:B------:R0:W-:Y:S01]  /*be40*/  @!P0 STL [R1+0x1c4], R14 ;  /* 0x0001c40e01008387 */ /* 0x0001e20000100800 */
[C---:B------:R-:W-:Y:S01]  /*be50*/  ISETP.GT.AND P0, PT, R20.reuse, R0, PT ;  /* 0x000000001400720c */ /* 0x040fe20003f04270 */
[----:B------:R-:W-:-:S04]  /*be60*/  VIADD R20, R20, 0xffffffff ;  /* 0xffffffff14147836 */ /* 0x000fc80000000000 */
[----:B------:R-:W-:Y:S08]  /*be70*/  @P1 BRA `(.L_x_6745) ;  /* 0x0000000000041947 */ /* 0x000ff00003800000 */
[----:B------:R-:W-:Y:S01]  /*be80*/  BPT.TRAP 0x1 ;  /* 0x000000040000795c */ /* 0x000fe20000300000 */
.L_x_6745:
[----:B-----5:R-:W-:-:S04]  /*be90*/  IMAD R15, R15, 0x8, R2 ;  /* 0x000000080f0f7824 */ /* 0x020fc800078e0202 */
[----:B0-----:R-:W-:-:S05]  /*bea0*/  VIADD R12, R15, 0x38860 ;  /* 0x000388600f0c7836 */ /* 0x001fca0000000000 */
[----:B------:R-:W-:-:S04]  /*beb0*/  PRMT R12, R23, 0x654, R12 ;  /* 0x00000654170c7816 */ /* 0x000fc8000000000c */
[----:B------:R1:W-:Y:S01]  /*bec0*/  SYNCS.ARRIVE.TRANS64.RED.A1T0 RZ, [R12+URZ], RZ ;  /* 0x000000ff0cff79a7 */ /* 0x0003e2000810043f */
[----:B------:R-:W-:Y:S05]  /*bed0*/  @P0 BRA `(.L_x_6746) ;  /* 0xffffffc0007c0947 */ /* 0x000fea000383ffff */
.L_x_6744:
[----:B------:R-:W-:Y:S05]  /*bee0*/  BSYNC B0 ;  /* 0x0000000000007941 */ /* 0x000fea0003800000 */
.L_x_6743:
        /* <DEDUP_REMOVED lines=37> */
[----:B01----:R-:W5:Y:S04]  /*c140*/  LDL.64 R12, [R1+0x250] ;  /* 0x00025000010c7983 */ /* 0x003f680000100a00 */
        /* <DEDUP_REMOVED lines=27> */
[----:B------:R-:W5:Y:S04]  /*c300*/  LDL R3, [R1+0x1c8] ;  /* 0x0001c80001037983 */ /* 0x000f680000100800 */
[----:B------:R-:W5:Y:S01]  /*c310*/  LDL R0, [R1+0x1c0] ;  /* 0x0001c00001007983 */ /* 0x000f620000100800 */
[----:B--2---:R-:W-:-:S04]  /*c320*/  IMAD R137, R137, 0x40, R192 ;  /* 0x0000004089897824 */ /* 0x004fc800078e02c0 */
[----:B------:R-:W-:Y:S01]  /*c330*/  IMAD R2, R137, 0x4, R2 ;  /* 0x0000000489027824 */ /* 0x000fe200078e0202 */
[----:B------:R-:W-:Y:S06]  /*c340*/  BAR.SYNC.DEFER_BLOCKING 0xe, 0x100 ;  /* 0x0384000000007b1d */ /* 0x000fec0000010000 */
[----:B------:R-:W-:Y:S04]  /*c350*/  LDS R136, [R2+0x38400] ;  /* 0x0384000002887984 */ /* 0x000fe80000000800 */
[----:B------:R-:W3:Y:S02]  /*c360*/  LDS R2, [R2+0x38420] ;  /* 0x0384200002027984 */ /* 0x000ee40000000800 */
[C---:B---3--:R-:W-:Y:S01]  /*c370*/  FMUL.FTZ R73, R2.reuse, R73 ;  /* 0x0000004902497220 */ /* 0x048fe20000410000 */
[C---:B------:R-:W-:Y:S01]  /*c380*/  FMUL.FTZ R72, R2.reuse, R72 ;  /* 0x0000004802487220 */ /* 0x040fe20000410000 */
[C---:B----4-:R-:W-:Y:S01]  /*c390*/  FMUL.FTZ R75, R2.reuse, R75 ;  /* 0x0000004b024b7220 */ /* 0x050fe20000410000 */
[C---:B------:R-:W-:Y:S01]  /*c3a0*/  FMUL.FTZ R74, R2.reuse, R74 ;  /* 0x0000004a024a7220 */ /* 0x040fe20000410000 */
        /* <DEDUP_REMOVED lines=124> */
[----:B------:R-:W-:-:S02]  /*cb70*/  VIADD R2, R3, 0x1 ;  /* 0x0000000103027836 */ /* 0x000fc40000000000 */
        /* <DEDUP_REMOVED lines=69> */
[----:B------:R-:W-:-:S12]  /*cfd0*/  IMAD.MOV.U32 R3, RZ, RZ, 0x1 ;  /* 0x00000001ff037424 */ /* 0x000fd800078e00ff */
[----:B-1----:R-:W-:Y:S05]  /*cfe0*/  @P0 BRA `(.L_x_6741) ;  /* 0x000001c400180947 */ /* 0x002fea0003800000 */
[----:B------:R-:W2:Y:S04]  /*cff0*/  LDL R0, [R1+0x1c4] ;  /* 0x0001c40001007983 */ /* 0x000ea80000100800 */
[----:B------:R1:W-:Y:S01]  /*d000*/  STL [R1+0x1c0], RZ ;  /* 0x0001c0ff01007387 */ /* 0x0003e20000100800 */
[----:B--2---:R-:W-:-:S05]  /*d010*/  LOP3.LUT R0, R0, 0x1, RZ, 0x3c, !PT ;  /* 0x0000000100007812 */ /* 0x004fca00078e3cff */
[----:B------:R1:W-:Y:S01]  /*d020*/  STL [R1+0x1c4], R0 ;  /* 0x0001c40001007387 */ /* 0x0003e20000100800 */
[----:B------:R-:W-:Y:S05]  /*d030*/  BRA `(.L_x_6741) ;  /* 0x000001c400047947 */ /* 0x000fea0003800000 */
.L_x_6732:
[----:B---3--:R-:W1:Y:S01]  /*d040*/  LDC R0, c[0x0][0x448] ;  /* 0x00011200ff007b82 */ /* 0x008e620000000800 */
[----:B------:R-:W-:Y:S01]  /*d050*/  UISETP.NE.AND UP2, UPT, UR41, URZ, UPT ;  /* 0x0000003f2900728c */ /* 0x000fe2000bf45270 */
[----:B------:R-:W-:Y:S01]  /*d060*/  IMAD.MOV.U32 R8, RZ, RZ, 0x1 ;  /* 0x00000001ff087424 */ /* 0x000fe200078e00ff */
[----:B------:R-:W-:Y:S01]  /*d070*/  UIADD3 UR10, UP0, UR44, 0x38830, URZ ;  /* 0x000388302c0a7890 */ /* 0x000fe2000ff1e03f */
[----:B------:R-:W-:Y:S01]  /*d080*/  IMAD.MOV.U32 R7, RZ, RZ, R23 ;  /* 0x000000ffff077224 */ /* 0x000fe200078e0017 */
[----:B------:R-:W-:Y:S01]  /*d090*/  UIADD3 UR8, UP1, UR44, 0x38840, URZ ;  /* 0x000388402c087890 */ /* 0x000fe2000ff3e03f */
[----:B------:R-:W-:Y:S01]  /*d0a0*/  IMAD.MOV.U32 R6, RZ, RZ, 0x100 ;  /* 0x00000100ff067424 */ /* 0x000fe200078e00ff */
[----:B------:R-:W-:Y:S01]  /*d0b0*/  PLOP3.LUT P1, PT, PT, PT, UP2, 0x40, 0x0 ;  /* 0x000000000000781c */ /* 0x000fe20003f2e828 */
[----:B------:R-:W3:Y:S01]  /*d0c0*/  LDC.64 R10, c[0x0][0xad8] ;  /* 0x0002b600ff0a7b82 */ /* 0x000ee20000000a00 */
[----:B------:R-:W-:Y:S01]  /*d0d0*/  UIADD3 UR6, UP2, UR44, 0x38850, URZ ;  /* 0x000388502c067890 */ /* 0x000fe2000ff5e03f */
[----:B------:R-:W-:Y:S01]  /*d0e0*/  IMAD.MOV.U32 R5, RZ, RZ, 0x80 ;  /* 0x00000080ff057424 */ /* 0x000fe200078e00ff */
[----:B------:R-:W-:Y:S01]  /*d0f0*/  UIADD3 UR4, UP3, UR44, 0x38860, URZ ;  /* 0x000388602c047890 */ /* 0x000fe2000ff7e03f */
[----:B------:R-:W-:Y:S01]  /*d100*/  SEL R4, R8, 0x2, P1 ;  /* 0x0000000208047807 */ /* 0x000fe20000800000 */
[----:B------:R-:W-:Y:S01]  /*d110*/  UIADD3.X UR11, URZ, UR45, URZ, UP0, !UPT ;  /* 0x0000002d3f0b7290 */ /* 0x000fe200087fe43f */
[----:B------:R0:W-:Y:S01]  /*d120*/  STL.64 [R1+0x30], R6 ;  /* 0x0000300601007387 */ /* 0x0001e20000100a00 */
[----:B------:R-:W-:Y:S01]  /*d130*/  UIADD3.X UR9, URZ, UR45, URZ, UP1, !UPT ;  /* 0x0000002d3f097290 */ /* 0x000fe20008ffe43f */
[----:B------:R-:W-:Y:S01]  /*d140*/  IMAD.U32 R12, RZ, RZ, UR10 ;  /* 0x0000000aff0c7e24 */ /* 0x000fe2000f8e00ff */
[----:B------:R-:W-:Y:S01]  /*d150*/  UIADD3.X UR7, URZ, UR45, URZ, UP2, !UPT ;  /* 0x0000002d3f077290 */ /* 0x000fe200097fe43f */
[----:B------:R-:W-:Y:S01]  /*d160*/  IMAD.U32 R9, RZ, RZ, UR4 ;  /* 0x00000004ff097e24 */ /* 0x000fe2000f8e00ff */
[----:B------:R-:W-:Y:S01]  /*d170*/  UIADD3.X UR5, URZ, UR45, URZ, UP3, !UPT ;  /* 0x0000002d3f057290 */ /* 0x000fe20009ffe43f */
[----:B------:R-:W-:Y:S01]  /*d180*/  IMAD.MOV.U32 R20, RZ, RZ, R4 ;  /* 0x000000ffff147224 */ /* 0x000fe200078e0004 */
[----:B------:R2:W-:Y:S01]  /*d190*/  STL.64 [R1+0x28], R4 ;  /* 0x0000280401007387 */ /* 0x0005e20000100a00 */
[----:B------:R-:W-:Y:S01]  /*d1a0*/  IMAD.U32 R14, RZ, RZ, UR8 ;  /* 0x00000008ff0e7e24 */ /* 0x000fe2000f8e00ff */
[----:B-1----:R-:W-:Y:S01]  /*d1b0*/  ISETP.NE.AND P0, PT, R0, 0x1, PT ;  /* 0x000000010000780c */ /* 0x002fe20003f05270 */
[----:B------:R-:W-:Y:S01]  /*d1c0*/  IMAD.U32 R0, RZ, RZ, UR6 ;  /* 0x00000006ff007e24 */ /* 0x000fe2000f8e00ff */
[----:B------:R-:W-:Y:S01]  /*d1d0*/  STL [R1+0x50], R113 ;  /* 0x0000507101007387 */ /* 0x000fe20000100800 */
[----:B0-----:R-:W-:-:S02]  /*d1e0*/  IMAD.U32 R7, RZ, RZ, UR5 ;  /* 0x00000005ff077e24 */ /* 0x001fc4000f8e00ff */
[----:B------:R-:W-:Y:S01]  /*d1f0*/  IMAD.U32 R13, RZ, RZ, UR11 ;  /* 0x0000000bff0d7e24 */ /* 0x000fe2000f8e00ff */
[----:B------:R-:W-:Y:S01]  /*d200*/  STL [R1+0x10], RZ ;  /* 0x000010ff01007387 */ /* 0x000fe20000100800 */
[----:B----4-:R-:W-:Y:S01]  /*d210*/  IMAD.U32 R15, RZ, RZ, UR9 ;  /* 0x00000009ff0f7e24 */ /* 0x010fe2000f8e00ff */
[----:B---3--:R-:W-:Y:S01]  /*d220*/  ISETP.GE.AND P3, PT, R11, 0x1, PT ;  /* 0x000000010b00780c */ /* 0x008fe20003f66270 */
[----:B--2---:R-:W-:Y:S01]  /*d230*/  IMAD.U32 R5, RZ, RZ, UR7 ;  /* 0x00000007ff057e24 */ /* 0x004fe2000f8e00ff */
[----:B------:R-:W-:Y:S01]  /*d240*/  STL.64 [R1+0x18], R12 ;  /* 0x0000180c01007387 */ /* 0x000fe20000100a00 */
[----:B------:R-:W-:Y:S02]  /*d250*/  IMAD.MOV.U32 R4, RZ, RZ, R0 ;  /* 0x000000ffff047224 */ /* 0x000fe400078e0000 */
[----:B------:R-:W0:Y:S01]  /*d260*/  @P0 LDC R3, c[0x0][0x44c] ;  /* 0x00011300ff030b82 */ /* 0x000e220000000800 */
[----:B------:R-:W-:Y:S01]  /*d270*/  IMAD.MOV.U32 R6, RZ, RZ, R9 ;  /* 0x000000ffff067224 */ /* 0x000fe200078e0009 */
[----:B------:R-:W-:Y:S01]  /*d280*/  STL.64 [R1+0x20], R14 ;  /* 0x0000200e01007387 */ /* 0x000fe20000100a00 */
[----:B------:R-:W-:-:S02]  /*d290*/  VIADD R0, R195, 0x3f ;  /* 0x0000003fc3007836 */ /* 0x000fc40000000000 */
[----:B------:R-:W-:Y:S01]  /*d2a0*/  IMAD.MOV.U32 R21, RZ, RZ, 0x80 ;  /* 0x00000080ff157424 */ /* 0x000fe200078e00ff */
[----:B------:R-:W-:Y:S01]  /*d2b0*/  STL.128 [R1+0x40], R4 ;  /* 0x0000400401007387 */ /* 0x000fe20000100c00 */
[----:B------:R-:W-:Y:S01]  /*d2c0*/  IMAD.MOV.U32 R22, RZ, RZ, 0x80 ;  /* 0x00000080ff167424 */ /* 0x000fe200078e00ff */
[----:B------:R-:W1:Y:S01]  /*d2d0*/  @P0 LDC R26, c[0x0][0x450] ;  /* 0x00011400ff1a0b82 */ /* 0x000e620000000800 */
[----:B------:R-:W-:Y:S01]  /*d2e0*/  IMAD.U32 R32, RZ, RZ, UR38 ;  /* 0x00000026ff207e24 */ /* 0x000fe2000f8e00ff */
[----:B------:R-:W-:Y:S04]  /*d2f0*/  STL [R1+0x38], RZ ;  /* 0x000038ff01007387 */ /* 0x000fe80000100800 */
[----:B------:R2:W-:Y:S01]  /*d300*/  STL.128 [R1], R20 ;  /* 0x0000001401007387 */ /* 0x0005e20000100c00 */
[----:B------:R-:W-:-:S05]  /*d310*/  IADD3 R32, P1, R32, 0x28, RZ ;  /* 0x0000002820207810 */ /* 0x000fca0007f3e0ff */
[----:B------:R-:W-:Y:S02]  /*d320*/  IMAD.X R31, RZ, RZ, UR37, P1 ;  /* 0x00000025ff1f7e24 */ /* 0x000fe400088e06ff */
[----:B0-----:R-:W-:-:S04]  /*d330*/  @P0 IMAD.HI.U32 R3, R0, R3, RZ ;  /* 0x0000000300030227 */ /* 0x001fc800078e00ff */
[----:B--2---:R-:W-:Y:S01]  /*d340*/  IMAD.U32 R23, RZ, RZ, UR38 ;  /* 0x00000026ff177e24 */ /* 0x004fe2000f8e00ff */
[----:B-1----:R-:W-:-:S04]  /*d350*/  @P0 SHF.R.U32.HI R0, RZ, R26, R3 ;  /* 0x0000001aff000219 */ /* 0x002fc80000011603 */
[----:B------:R-:W-:Y:S01]  /*d360*/  IADD3 R23, P2, R23, 0x50, RZ ;  /* 0x0000005017177810 */ /* 0x000fe20007f5e0ff */
[----:B------:R-:W-:-:S04]  /*d370*/  IMAD.IADD R3, R211, 0x1, R0 ;  /* 0x00000001d3037824 */ /* 0x000fc800078e0200 */
[----:B------:R-:W-:Y:S02]  /*d380*/  IMAD.X R56, RZ, RZ, UR37, P2 ;  /* 0x00000025ff387e24 */ /* 0x000fe400090e06ff */
        /* <DEDUP_REMOVED lines=13> */
.L_x_6749:
[----:B------:R-:W-:-:S13]  /*d460*/  ISETP.NE.AND P1, PT, R11, 0x1, PT ;  /* 0x000000010b00780c */ /* 0x000fda0003f25270 */
[----:B------:R-:W0:Y:S02]  /*d470*/  @P1 LDC.64 R4, c[0x0][0xae0] ;  /* 0x0002b800ff041b82 */ /* 0x000e240000000a00 */
[----:B0-----:R-:W-:-:S05]  /*d480*/  @P1 IMAD.HI.U32 R4, R0, R4, RZ ;  /* 0x0000000400041227 */ /* 0x001fca00078e00ff */
[----:B------:R-:W-:-:S07]  /*d490*/  @P1 SHF.R.U32.HI R0, RZ, R5, R4 ;  /* 0x00000005ff001219 */ /* 0x000fce0000011604 */
.L_x_6750:
[----:B------:R-:W-:Y:S05]  /*d4a0*/  BSYNC B0 ;  /* 0x0000000000007941 */ /* 0x000fea0003800000 */
.L_x_6748:
[----:B------:R-:W-:-:S05]  /*d4b0*/  IMAD R3, R0, R11, R11 ;  /* 0x0000000b00037224 */ /* 0x000fca00078e020b */
[----:B------:R-:W-:-:S07]  /*d4c0*/  VIMNMX R10, R10, R3, PT ;  /* 0x000000030a0a7248 */ /* 0x000fce0003fe0100 */
.L_x_6747:
[----:B------:R-:W0:Y:S01]  /*d4d0*/  @P0 LDC R0, c[0x0][0x44c] ;  /* 0x00011300ff000b82 */ /* 0x000e220000000800 */
[----:B------:R-:W-:Y:S01]  /*d4e0*/  VIADD R10, R10, 0x3f ;  /* 0x0000003f0a0a7836 */ /* 0x000fe20000000000 */
[----:B------:R-:W-:-:S04]  /*d4f0*/  ULDC UR4, c[0x0][0xad4] ;  /* 0x0002b50000047ab9 */ /* 0x000fc80000000800 */
[----:B------:R-:W-:Y:S02]  /*d500*/  SHF.R.S32.HI R3, RZ, 0x1f, R10 ;  /* 0x0000001fff037819 */ /* 0x000fe4000001140a */
[----:B------:R-:W1:Y:S02]  /*d510*/  @P0 LDC R5, c[0x0][0x450] ;  /* 0x00011400ff050b82 */ /* 0x000e640000000800 */
[----:B------:R-:W-:-:S04]  /*d520*/  LEA.HI R3, R3, R10, RZ, 0x6 ;  /* 0x0000000a03037211 */ /* 0x000fc800078f30ff */
[----:B------:R-:W-:-:S04]  /*d530*/  SHF.R.S32.HI R22, RZ, 0x6, R3 ;  /* 0x00000006ff167819 */ /* 0x000fc80000011403 */
[----:B------:R-:W-:Y:S01]  /*d540*/  VIMNMX R22, R39, R22, PT ;  /* 0x0000001627167248 */ /* 0x000fe20003fe0100 */
        /* <DEDUP_REMOVED lines=16> */
.L_x_6753:
[----:B------:R-:W-:-:S13]  /*d650*/  ISETP.NE.AND P0, PT, R11, 0x1, PT ;  /* 0x000000010b00780c */ /* 0x000fda0003f05270 */
[----:B------:R-:W0:Y:S02]  /*d660*/  @P0 LDC.64 R4, c[0x0][0xae0] ;  /* 0x0002b800ff040b82 */ /* 0x000e240000000a00 */
[----:B0-----:R-:W-:-:S05]  /*d670*/  @P0 IMAD.HI.U32 R4, R0, R4, RZ ;  /* 0x0000000400040227 */ /* 0x001fca00078e00ff */
[----:B------:R-:W-:-:S07]  /*d680*/  @P0 SHF.R.U32.HI R0, RZ, R5, R4 ;  /* 0x00000005ff000219 */ /* 0x000fce0000011604 */
.L_x_6754:
[----:B------:R-:W-:Y:S05]  /*d690*/  BSYNC B0 ;  /* 0x0000000000007941 */ /* 0x000fea0003800000 */
.L_x_6752:
[----:B------:R-:W-:-:S05]  /*d6a0*/  IMAD R0, R0, R11, RZ ;  /* 0x0000000b00007224 */ /* 0x000fca00078e02ff */
[----:B------:R-:W-:-:S07]  /*d6b0*/  VIMNMX R3, R3, R0, !PT ;  /* 0x0000000003037248 */ /* 0x000fce0007fe0100 */
.L_x_6751:
[----:B------:R-:W-:-:S04]  /*d6c0*/  SHF.R.S32.HI R0, RZ, 0x1f, R3 ;  /* 0x0000001fff007819 */ /* 0x000fc80000011403 */
[----:B------:R-:W-:Y:S02]  /*d6d0*/  LEA.HI R0, R0, R3, RZ, 0x6 ;  /* 0x0000000300007211 */ /* 0x000fe400078f30ff */
[----:B------:R-:W-:Y:S02]  /*d6e0*/  PRMT R3, RZ, 0x7610, R3 ;  /* 0x00007610ff037816 */ /* 0x000fe40000000003 */
[----:B------:R-:W-:-:S04]  /*d6f0*/  SHF.R.S32.HI R0, RZ, 0x6, R0 ;  /* 0x00000006ff007819 */ /* 0x000fc80000011400 */
[----:B------:R-:W-:-:S04]  /*d700*/  VIMNMX R194, RZ, R0, !PT ;  /* 0x00000000ffc27248 */ /* 0x000fc80007fe0100 */
[----:B------:R-:W-:-:S13]  /*d710*/  ISETP.GT.AND P0, PT, R22, R194, PT ;  /* 0x000000c21600720c */ /* 0x000fda0003f04270 */
[----:B------:R-:W-:Y:S05]  /*d720*/  @!P0 BRA `(.L_x_6741) ;  /* 0x000001bc00488947 */ /* 0x000fea0003800000 */
[----:B------:R-:W2:Y:S01]  /*d730*/  LDL R4, [R1+0x41c] ;  /* 0x00041c0001047983 */ /* 0x000ea20000100800 */
[C---:B------:R-:W-:Y:S01]  /*d740*/  VIADD R7, R2.reuse, 0x400 ;  /* 0x0000040002077836 */ /* 0x040fe20000000000 */
[----:B------:R-:W-:Y:S01]  /*d750*/  UIADD3 UR4, UP0, UR44, 0x38400, URZ ;  /* 0x000384002c047890 */ /* 0x000fe2000ff1e03f */
[----:B------:R-:W-:Y:S01]  /*d760*/  IMAD.MOV.U32 R9, RZ, RZ, RZ ;  /* 0x000000ffff097224 */ /* 0x000fe200078e00ff */
[----:B------:R-:W0:Y:S01]  /*d770*/  S2R R33, SR_TID.X ;  /* 0x0000000000217919 */ /* 0x000e220000002100 */
[----:B------:R-:W-:Y:S01]  /*d780*/  IMAD.MOV.U32 R10, RZ, RZ, 0x1 ;  /* 0x00000001ff0a7424 */ /* 0x000fe200078e00ff */
[----:B------:R-:W-:Y:S01]  /*d790*/  UIADD3.X UR5, URZ, UR45, URZ, UP0, !UPT ;  /* 0x0000002d3f057290 */ /* 0x000fe200087fe43f */
[----:B------:R-:W-:Y:S02]  /*d7a0*/  IMAD.MOV.U32 R11, RZ, RZ, RZ ;  /* 0x000000ffff0b7224 */ /* 0x000fe400078e00ff */
[----:B------:R-:W-:Y:S02]  /*d7b0*/  VIADD R58, R2, 0x20400 ;  /* 0x00020400023a7836 */ /* 0x000fe40000000000 */
[----:B------:R-:W-:Y:S01]  /*d7c0*/  IMAD.U32 R12, RZ, RZ, UR4 ;  /* 0x00000004ff0c7e24 */ /* 0x000fe2000f8e00ff */
[----:B------:R1:W-:Y:S01]  /*d7d0*/  STL.128 [R1+0x60], R8 ;  /* 0x0000600801007387 */ /* 0x0003e20000100c00 */
[----:B------:R-:W-:-:S02]  /*d7e0*/  IMAD.U32 R13, RZ, RZ, UR5 ;  /* 0x00000005ff0d7e24 */ /* 0x000fc4000f8e00ff */
[----:B------:R-:W-:Y:S02]  /*d7f0*/  IMAD.U32 R26, RZ, RZ, UR38 ;  /* 0x00000026ff1a7e24 */ /* 0x000fe4000f8e00ff */
[----:B------:R-:W-:Y:S01]  /*d800*/  IMAD.U32 R44, RZ, RZ, UR38 ;  /* 0x00000026ff2c7e24 */ /* 0x000fe2000f8e00ff */
[----:B------:R-:W-:Y:S01]  /*d810*/  STL.64 [R1+0x58], R12 ;  /* 0x0000580c01007387 */ /* 0x000fe20000100a00 */
[----:B------:R-:W-:Y:S02]  /*d820*/  IMAD.U32 R54, RZ, RZ, UR38 ;  /* 0x00000026ff367e24 */ /* 0x000fe4000f8e00ff */
[----:B------:R-:W-:Y:S02]  /*d830*/  IMAD.U32 R63, RZ, RZ, UR38 ;  /* 0x00000026ff3f7e24 */ /* 0x000fe4000f8e00ff */
[----:B------:R-:W-:Y:S02]  /*d840*/  IMAD.U32 R61, RZ, RZ, UR38 ;  /* 0x00000026ff3d7e24 */ /* 0x000fe4000f8e00ff */
[----:B------:R-:W-:-:S02]  /*d850*/  IMAD.U32 R46, RZ, RZ, UR38 ;  /* 0x00000026ff2e7e24 */ /* 0x000fc4000f8e00ff */
[----:B------:R-:W-:Y:S02]  /*d860*/  IMAD.U32 R52, RZ, RZ, UR38 ;  /* 0x00000026ff347e24 */ /* 0x000fe4000f8e00ff */
[----:B-1----:R-:W-:Y:S02]  /*d870*/  IMAD.MOV.U32 R9, RZ, RZ, 0x40000040 ;  /* 0x40000040ff097424 */ /* 0x002fe400078e00ff */
[----:B------:R-:W-:Y:S02]  /*d880*/  IMAD.U32 R50, RZ, RZ, UR38 ;  /* 0x00000026ff327e24 */ /* 0x000fe4000f8e00ff */
[----:B0-----:R-:W-:-:S05]  /*d890*/  VIADD R6, R33, 0xffffff80 ;  /* 0xffffff8021067836 */ /* 0x001fca0000000000 */
[----:B------:R0:W-:Y:S02]  /*d8a0*/  STL [R1+0x74], R6 ;  /* 0x0000740601007387 */ /* 0x0001e40000100800 */
[----:B0-----:R-:W-:-:S04]  /*d8b0*/  SHF.R.U32.HI R6, RZ, 0x4, R7 ;  /* 0x00000004ff067819 */ /* 0x001fc80000011607 */
[----:B------:R-:W-:-:S04]  /*d8c0*/  LOP3.LUT R6, R6, 0x3fff, RZ, 0xc0, !PT ;  /* 0x00003fff06067812 */ /* 0x000fc800078ec0ff */
[----:B------:R-:W-:Y:S01]  /*d8d0*/  LOP3.LUT R6, R6, 0x10000, RZ, 0xfc, !PT ;  /* 0x0001000006067812 */ /* 0x000fe200078efcff */
[----:B--2---:R0:W1:Y:S02]  /*d8e0*/  SHFL.IDX PT, R0, R4, RZ, 0x1f ;  /* 0x00001fff04007589 */ /* 0x00406400000e0000 */
[----:B0-----:R-:W-:-:S05]  /*d8f0*/  VIADD R4, R2, 0x36400 ;  /* 0x0003640002047836 */ /* 0x001fca0000000000 */
[----:B------:R-:W-:Y:S01]  /*d900*/  LOP3.LUT P0, RZ, R4, 0x3ff, RZ, 0xc0, !PT ;  /* 0x000003ff04ff7812 */ /* 0x000fe2000780c0ff */
[----:B------:R-:W-:-:S05]  /*d910*/  VIADD R4, R2, 0x26400 ;  /* 0x0002640002047836 */ /* 0x000fca0000000000 */
[----:B------:R-:W-:-:S04]  /*d920*/  SHF.R.U32.HI R5, RZ, 0x4, R4 ;  /* 0x00000004ff057819 */ /* 0x000fc80000011604 */
[----:B------:R-:W-:Y:S02]  /*d930*/  LOP3.LUT R5, R5, 0x3fff, RZ, 0xc0, !PT ;  /* 0x00003fff05057812 */ /* 0x000fe400078ec0ff */
[----:B-1----:R-:W-:-:S04]  /*d940*/  LEA.HI R3, R0, R0, RZ, 0x1 ;  /* 0x0000000000037211 */ /* 0x002fc800078f08ff */
[----:B------:R-:W-:-:S05]  /*d950*/  LOP3.LUT R3, R3, 0x6, RZ, 0xc0, !PT ;  /* 0x0000000603037812 */ /* 0x000fca00078ec0ff */
[----:B------:R-:W-:Y:S02]  /*d960*/  IMAD.IADD R0, R0, 0x1, -R3 ;  /* 0x0000000100007824 */ /* 0x000fe400078e0a03 */
[----:B------:R-:W-:Y:S02]  /*d970*/  VIADD R3, R2, 0x22400 ;  /* 0x0002240002037836 */ /* 0x000fe40000000000 */
[----:B------:R-:W-:Y:S01]  /*d980*/  IMAD R4, R0, 0x8000, R7 ;  /* 0x0000800000047824 */ /* 0x000fe200078e0207 */
[----:B------:R-:W-:Y:S01]  /*d990*/  LOP3.LUT R7, R5, 0x10000, RZ, 0xfc, !PT ;  /* 0x0001000005077812 */ /* 0x000fe200078efcff */
[----:B------:R-:W-:Y:S01]  /*d9a0*/  IMAD.MOV.U32 R5, RZ, RZ, 0x40000040 ;  /* 0x40000040ff057424 */ /* 0x000fe200078e00ff */
[----:B------:R-:W-:Y:S02]  /*d9b0*/  SHF.R.U32.HI R3, RZ, 0x4, R3 ;  /* 0x00000004ff037819 */ /* 0x000fe40000011603 */
[----:B------:R-:W-:Y:S02]  /*d9c0*/  SHF.R.U32.HI R4, RZ, 0x4, R4 ;  /* 0x00000004ff047819 */ /* 0x000fe40000011604 */
[----:B------:R-:W-:-:S02]  /*d9d0*/  LOP3.LUT R3, R3, 0x3fff, RZ, 0xc0, !PT ;  /* 0x00003fff03037812 */ /* 0x000fc400078ec0ff */
[----:B------:R-:W-:Y:S02]  /*d9e0*/  SHF.R.U32.HI R0, RZ, 0x4, R58 ;  /* 0x00000004ff007819 */ /* 0x000fe4000001163a */
[----:B------:R-:W-:Y:S02]  /*d9f0*/  LOP3.LUT R10, R3, 0x10000, RZ, 0xfc, !PT ;  /* 0x00010000030a7812 */ /* 0x000fe400078efcff */
[----:B------:R-:W-:Y:S01]  /*da00*/  LOP3.LUT R3, R4, 0x3fff, RZ, 0xc0, !PT ;  /* 0x00003fff04037812 */ /* 0x000fe200078ec0ff */
[----:B------:R-:W-:Y:S01]  /*da10*/  IMAD.MOV.U32 R4, RZ, RZ, R7 ;  /* 0x000000ffff047224 */ /* 0x000fe200078e0007 */
[----:B------:R-:W-:Y:S01]  /*da20*/  LOP3.LUT R0, R0, 0x3fff, RZ, 0xc0, !PT ;  /* 0x00003fff00007812 */ /* 0x000fe200078ec0ff */
[----:B------:R-:W-:Y:S01]  /*da30*/  IMAD.MOV.U32 R7, RZ, RZ, 0x40000040 ;  /* 0x40000040ff077424 */ /* 0x000fe200078e00ff */
[----:B------:R-:W-:Y:S02]  /*da40*/  LOP3.LUT R3, R3, 0x2000000, RZ, 0xfc, !PT ;  /* 0x0200000003037812 */ /* 0x000fe400078efcff */
[----:B------:R-:W-:Y:S01]  /*da50*/  LOP3.LUT R8, R0, 0x10000, RZ, 0xfc, !PT ;  /* 0x0001000000087812 */ /* 0x000fe200078efcff */
[----:B------:R-:W-:Y:S01]  /*da60*/  BSSY B6, `(.L_x_6755) ;  /* 0x0000039000067945 */ /* 0x000fe20003800000 */
[----:B------:R0:W-:Y:S01]  /*da70*/  STL.128 [R1+0x90], R4 ;  /* 0x0000900401007387 */ /* 0x0001e20000100c00 */
[----:B------:R-:W-:Y:S01]  /*da80*/  IADD3 R26, P6, R26, 0x58, RZ ;  /* 0x000000581a1a7810 */ /* 0x000fe20007fde0ff */
[----:B------:R-:W-:-:S02]  /*da90*/  IMAD.MOV.U32 R0, RZ, RZ, R223 ;  /* 0x000000ffff007224 */ /* 0x000fc400078e00df */
[----:B------:R-:W-:Y:S01]  /*daa0*/  STL.64 [R1+0x78], R8 ;  /* 0x0000780801007387 */ /* 0x000fe20000100a00 */
[----:B0-----:R-:W-:Y:S02]  /*dab0*/  IMAD.MOV.U32 R4, RZ, RZ, R10 ;  /* 0x000000ffff047224 */ /* 0x001fe400078e000a */
[----:B------:R-:W-:Y:S02]  /*dac0*/  IMAD.MOV.U32 R6, RZ, RZ, R3 ;  /* 0x000000ffff067224 */ /* 0x000fe400078e0003 */
[----:B------:R0:W5:Y:S01]  /*dad0*/  LDL R3, [R1+0x43c] ;  /* 0x00043c0001037983 */ /* 0x0001620000100800 */
[----:B------:R-:W-:-:S03]  /*dae0*/  IMAD.U32 R10, RZ, RZ, UR38 ;  /* 0x00000026ff0a7e24 */ /* 0x000fc6000f8e00ff */
[----:B------:R1:W-:Y:S04]  /*daf0*/  STL.128 [R1+0x80], R4 ;  /* 0x0000800401007387 */ /* 0x0003e80000100c00 */
[----:B-1----:R0:W5:Y:S01]  /*db00*/  LDL R5, [R1+0x44c] ;  /* 0x00044c0001057983 */ /* 0x0021620000100800 */
[----:B------:R-:W-:Y:S02]  /*db10*/  IADD3 R28, P2, R10, 0x74, RZ ;  /* 0x000000740a1c7810 */ /* 0x000fe40007f5e0ff */
[----:B------:R-:W-:Y:S01]  /*db20*/  IADD3 R44, P5, R44, 0x60, RZ ;  /* 0x000000602c2c7810 */ /* 0x000fe20007fbe0ff */
[----:B------:R-:W-:Y:S01]  /*db30*/  IMAD.X R27, RZ, RZ, UR37, P6 ;  /* 0x00000025ff1b7e24 */ /* 0x000fe2000b0e06ff */
[----:B------:R-:W-:Y:S01]  /*db40*/  IADD3 R54, P1, R54, 0x68, RZ ;  /* 0x0000006836367810 */ /* 0x000fe20007f3e0ff */
[----:B------:R-:W-:Y:S01]  /*db50*/  IMAD.X R29, RZ, RZ, UR37, P2 ;  /* 0x00000025ff1d7e24 */ /* 0x000fe200090e06ff */
[----:B------:R-:W-:Y:S01]  /*db60*/  IADD3 R63, P4, R63, 0x78, RZ ;  /* 0x000000783f3f7810 */ /* 0x000fe20007f9e0ff */
[----:B------:R-:W-:Y:S01]  /*db70*/  IMAD.X R43, RZ, RZ, UR37, P5 ;  /* 0x00000025ff2b7e24 */ /* 0x000fe2000a8e06ff */
[----:B------:R-:W-:-:S02]  /*db80*/  IADD3 R61, P3, R61, 0x80, RZ ;  /* 0x000000803d3d7810 */ /* 0x000fc40007f7e0ff */
[----:B------:R-:W-:Y:S02]  /*db90*/  IADD3 R46, P2, R46, 0x88, RZ ;  /* 0x000000882e2e7810 */ /* 0x000fe40007f5e0ff */
[----:B------:R-:W-:Y:S02]  /*dba0*/  IADD3 R52, P6, R52, 0x90, RZ ;  /* 0x0000009034347810 */ /* 0x000fe40007fde0ff */
[----:B------:R-:W-:Y:S01]  /*dbb0*/  IADD3 R50, P5, R50, 0x98, RZ ;  /* 0x0000009832327810 */ /* 0x000fe20007fbe0ff */
[----:B------:R-:W-:Y:S02]  /*dbc0*/  IMAD.X R53, RZ, RZ, UR37, P1 ;  /* 0x00000025ff357e24 */ /* 0x000fe400088e06ff */
[----:B------:R-:W-:Y:S02]  /*dbd0*/  IMAD.X R62, RZ, RZ, UR37, P4 ;  /* 0x00000025ff3e7e24 */ /* 0x000fe4000a0e06ff */
[----:B------:R-:W-:Y:S02]  /*dbe0*/  IMAD.X R60, RZ, RZ, UR37, P3 ;  /* 0x00000025ff3c7e24 */ /* 0x000fe400098e06ff */
[----:B------:R-:W-:-:S02]  /*dbf0*/  IMAD.X R45, RZ, RZ, UR37, P2 ;  /* 0x00000025ff2d7e24 */ /* 0x000fc400090e06ff */
[----:B------:R-:W-:Y:S02]  /*dc00*/  IMAD.X R51, RZ, RZ, UR37, P6 ;  /* 0x00000025ff337e24 */ /* 0x000fe4000b0e06ff */
[----:B------:R-:W-:Y:S01]  /*dc10*/  IMAD.X R49, RZ, RZ, UR37, P5 ;  /* 0x00000025ff317e24 */ /* 0x000fe2000a8e06ff */
[----:B0-----:R-:W-:Y:S06]  /*dc20*/  @!P0 BRA `(.L_x_6756) ;  /* 0x0000000000708947 */ /* 0x001fec0003800000 */
[----:B------:R-:W-:Y:S01]  /*dc30*/  MOV R14, 0x0 ;  /* 0x00000000000e7802 */ /* 0x000fe20000000f00 */
[----:B------:R-:W-:Y:S01]  /*dc40*/  ULDC.64 UR4, c[0x4][0xf0] ;  /* 0x01003c0000047ab9 */ /* 0x000fe20000000a00 */
[----:B------:R-:W-:Y:S01]  /*dc50*/  ULDC.64 UR6, c[0x4][0xf8] ;  /* 0x01003e0000067ab9 */ /* 0x000fe20000000a00 */
[----:B------:R-:W-:Y:S02]  /*dc60*/  IMAD.U32 R4, RZ, RZ, UR4 ;  /* 0x00000004ff047e24 */ /* 0x000fe4000f8e00ff */
[----:B-----5:R-:W-:Y:S01]  /*dc70*/  IMAD.U32 R5, RZ, RZ, UR5 ;  /* 0x00000005ff057e24 */ /* 0x020fe2000f8e00ff */
        /* <DEDUP_REMOVED lines=11> */
.L_x_6757:
        /* <DEDUP_REMOVED lines=12> */
.L_x_6756:
[----:B------:R-:W-:Y:S05]  /*ddf0*/  BSYNC B6 ;  /* 0x0000000000067941 */ /* 0x000fea0003800000 */
.L_x_6755:
[----:B-----5:R-:W-:Y:S01]  /*de00*/  SHF.R.S32.HI R4, RZ, 0x1f, R3 ;  /* 0x0000001fff047819 */ /* 0x020fe20000011403 */
[----:B------:R-:W-:Y:S01]  /*de10*/  UIADD3 UR4, UP0, UR38, 0x70, URZ ;  /* 0x0000007026047890 */ /* 0x000fe2000ff1e03f */
[----:B------:R-:W0:Y:S01]  /*de20*/  LDC.64 R10, c[0x0][0xad8] ;  /* 0x0002b600ff0a7b82 */ /* 0x000e220000000a00 */
[----:B------:R1:W-:Y:S01]  /*de30*/  STL.64 [R1+0xc0], R26 ;  /* 0x0000c01a01007387 */ /* 0x0003e20000100a00 */
[----:B------:R-:W-:Y:S01]  /*de40*/  LEA.HI R4, R4, R3, RZ, 0x3 ;  /* 0x0000000304047211 */ /* 0x000fe200078f18ff */
[----:B------:R-:W-:Y:S01]  /*de50*/  UIADD3.X UR5, URZ, UR37, URZ, UP0, !UPT ;  /* 0x000000253f057290 */ /* 0x000fe200087fe43f */
[----:B------:R-:W-:Y:S01]  /*de60*/  IMAD.MOV.U32 R21, RZ, RZ, 0x20 ;  /* 0x00000020ff157424 */ /* 0x000fe200078e00ff */
[----:B------:R-:W-:Y:S01]  /*de70*/  UIADD3 UR6, UP0, UR38, 0xb0, URZ ;  /* 0x000000b026067890 */ /* 0x000fe2000ff1e03f */
[C---:B------:R-:W-:Y:S01]  /*de80*/  LOP3.LUT R6, R4.reuse, 0xfffffff8, RZ, 0xc0, !PT ;  /* 0xfffffff804067812 */ /* 0x040fe200078ec0ff */
[----:B------:R-:W-:Y:S01]  /*de90*/  IMAD.U32 R8, RZ, RZ, UR4 ;  /* 0x00000004ff087e24 */ /* 0x000fe2000f8e00ff */
[----:B------:R-:W2:Y:S01]  /*dea0*/  LDC.64 R12, c[0x0][0xae0] ;  /* 0x0002b800ff0c7b82 */ /* 0x000ea20000000a00 */
[----:B------:R-:W-:Y:S01]  /*deb0*/  UIADD3 UR4, UP1, UR38, 0xa0, URZ ;  /* 0x000000a026047890 */ /* 0x000fe2000ff3e03f */
[----:B------:R-:W-:Y:S01]  /*dec0*/  IMAD.MOV.U32 R20, RZ, RZ, 0x10 ;  /* 0x00000010ff147424 */ /* 0x000fe200078e00ff */
[----:B------:R-:W-:Y:S01]  /*ded0*/  UIADD3.X UR7, URZ, UR37, URZ, UP0, !UPT ;  /* 0x000000253f077290 */ /* 0x000fe200087fe43f */
[----:B------:R-:W-:Y:S01]  /*dee0*/  IMAD.IADD R15, R3, 0x1, -R6 ;  /* 0x00000001030f7824 */ /* 0x000fe200078e0a06 */
[----:B------:R-:W-:Y:S01]  /*def0*/  STL.64 [R1+0xb0], R192 ;  /* 0x0000b0c001007387 */ /* 0x000fe20000100a00 */
[----:B------:R-:W-:-:S02]  /*df00*/  IMAD.SHL.U32 R6, R4, 0x40, RZ ;  /* 0x0000004004067824 */ /* 0x000fc400078e00ff */
[C---:B------:R-:W-:Y:S01]  /*df10*/  IMAD.SHL.U32 R3, R15.reuse, 0x40, RZ ;  /* 0x000000400f037824 */ /* 0x040fe200078e00ff */
[----:B-1----:R-:W1:Y:S01]  /*df20*/  LDC R26, c[0x0][0xad4] ;  /* 0x0002b500ff1a7b82 */ /* 0x002e620000000800 */
[----:B------:R-:W-:Y:S01]  /*df30*/  LOP3.LUT P0, RZ, R15, 0x2, RZ, 0xc0, !PT ;  /* 0x000000020fff7812 */ /* 0x000fe2000780c0ff */
[----:B------:R-:W-:Y:S01]  /*df40*/  STL.U8 [R1+0xc8], RZ ;  /* 0x0000c8ff01007387 */ /* 0x000fe20000100000 */
[----:B------:R-:W-:Y:S01]  /*df50*/  LOP3.LUT R7, R6, 0xfffffe00, RZ, 0xc0, !PT ;  /* 0xfffffe0006077812 */ /* 0x000fe200078ec0ff */
[----:B------:R-:W-:Y:S01]  /*df60*/  IMAD.MOV.U32 R6, RZ, RZ, R28 ;  /* 0x000000ffff067224 */ /* 0x000fe200078e001c */
[----:B------:R-:W-:Y:S01]  /*df70*/  LOP3.LUT R4, R3, 0x1c0, RZ, 0xc0, !PT ;  /* 0x000001c003047812 */ /* 0x000fe200078ec0ff */
[----:B------:R-:W-:Y:S01]  /*df80*/  STL.U8 [R1+0xfc], RZ ;  /* 0x0000fcff01007387 */ /* 0x000fe20000100000 */
[----:B------:R-:W-:Y:S01]  /*df90*/  LOP3.LUT P1, RZ, R15, 0x4, RZ, 0xc0, !PT ;  /* 0x000000040fff7812 */ /* 0x000fe2000782c0ff */
[----:B------:R-:W-:Y:S01]  /*dfa0*/  IMAD R0, R0, 0x400, R7 ;  /* 0x0000040000007824 */ /* 0x000fe200078e0207 */
[----:B------:R-:W-:Y:S01]  /*dfb0*/  LOP3.LUT R3, R4, 0x8, R5, 0xf8, !PT ;  /* 0x0000000804037812 */ /* 0x000fe200078ef805 */
[----:B------:R-:W-:Y:S01]  /*dfc0*/  IMAD.U32 R5, RZ, RZ, UR5 ;  /* 0x00000005ff057e24 */ /* 0x000fe2000f8e00ff */
[----:B------:R-:W-:Y:S01]  /*dfd0*/  SHF.R.U32.HI R4, RZ, 0x3, R4 ;  /* 0x00000003ff047819 */ /* 0x000fe20000011604 */
[----:B------:R-:W-:Y:S01]  /*dfe0*/  IMAD.MOV.U32 R7, RZ, RZ, R29 ;  /* 0x000000ffff077224 */ /* 0x000fe200078e001d */
[----:B------:R-:W-:Y:S01]  /*dff0*/  UIADD3.X UR5, URZ, UR37, URZ, UP1, !UPT ;  /* 0x000000253f057290 */ /* 0x000fe20008ffe43f */
[----:B------:R-:W3:Y:S01]  /*e000*/  LDC R30, c[0x0][0x450] ;  /* 0x00011400ff1e7b82 */ /* 0x000ee20000000800 */
[----:B------:R-:W-:Y:S01]  /*e010*/  LOP3.LUT R3, R3, R4, RZ, 0x3c, !PT ;  /* 0x0000000403037212 */ /* 0x000fe200078e3cff */
[----:B------:R-:W-:Y:S01]  /*e020*/  IMAD.MOV.U32 R4, RZ, RZ, R8 ;  /* 0x000000ffff047224 */ /* 0x000fe200078e0008 */
[----:B------:R-:W-:Y:S01]  /*e030*/  SEL R21, R21, 0xffffffe0, !P1 ;  /* 0xffffffe015157807 */ /* 0x000fe20004800000 */
[----:B0-----:R-:W-:Y:S01]  /*e040*/  IMAD.MOV.U32 R27, RZ, RZ, R10 ;  /* 0x000000ffff1b7224 */ /* 0x001fe200078e000a */
[----:B------:R-:W-:Y:S01]  /*e050*/  SEL R20, R20, 0xfffffff0, !P0 ;  /* 0xfffffff014147807 */ /* 0x000fe20004000000 */
[----:B------:R-:W-:Y:S01]  /*e060*/  IMAD.IADD R0, R0, 0x1, R3 ;  /* 0x0000000100007824 */ /* 0x000fe200078e0203 */
[----:B------:R0:W-:Y:S01]  /*e070*/  STL.128 [R1+0x100], R4 ;  /* 0x0001000401007387 */ /* 0x0001e20000100c00 */
[----:B------:R-:W4:Y:S01]  /*e080*/  LDC.64 R8, c[0x0][0x448] ;  /* 0x00011200ff087b82 */ /* 0x000f220000000a00 */
[----:B------:R-:W-:-:S02]  /*e090*/  IMAD.MOV.U32 R3, RZ, RZ, 0x2 ;  /* 0x00000002ff037424 */ /* 0x000fc400078e00ff */
[----:B------:R-:W-:Y:S01]  /*e0a0*/  STL.64 [R1+0xa0], R20 ;  /* 0x0000a01401007387 */ /* 0x000fe20000100a00 */
[----:B------:R-:W-:Y:S02]  /*e0b0*/  IMAD.U32 R28, RZ, RZ, UR6 ;  /* 0x00000006ff1c7e24 */ /* 0x000fe4000f8e00ff */
[----:B------:R-:W-:Y:S01]  /*e0c0*/  IMAD.U32 R29, RZ, RZ, UR7 ;  /* 0x00000007ff1d7e24 */ /* 0x000fe2000f8e00ff */
[----:B-1----:R-:W-:Y:S01]  /*e0d0*/  STL.128 [R1+0xd0], R24 ;  /* 0x0000d01801007387 */ /* 0x002fe20000100c00 */
[----:B------:R-:W-:Y:S02]  /*e0e0*/  VIADD R34, R33, 0xffffff80 ;  /* 0xffffff8021227836 */ /* 0x000fe40000000000 */
[----:B------:R-:W-:Y:S01]  /*e0f0*/  IMAD.U32 R33, RZ, RZ, UR38 ;  /* 0x00000026ff217e24 */ /* 0x000fe2000f8e00ff */
[----:B------:R-:W-:Y:S01]  /*e100*/  STL.U8 [R1+0x118], RZ ;  /* 0x000118ff01007387 */ /* 0x000fe20000100000 */
[----:B------:R-:W-:Y:S02]  /*e110*/  IMAD.U32 R35, RZ, RZ, UR38 ;  /* 0x00000026ff237e24 */ /* 0x000fe4000f8e00ff */
[----:B0-----:R-:W-:Y:S01]  /*e120*/  IMAD.WIDE.U32 R4, R0, R3, UR44 ;  /* 0x0000002c00047e25 */ /* 0x001fe2000f8e0003 */
[----:B------:R0:W-:Y:S01]  /*e130*/  STL.64 [R1+0xb8], R28 ;  /* 0x0000b81c01007387 */ /* 0x0001e20000100a00 */
[----:B------:R-:W-:-:S02]  /*e140*/  IADD3 R33, P1, R33, 0x118, RZ ;  /* 0x0000011821217810 */ /* 0x000fc40007f3e0ff */
[----:B------:R-:W-:Y:S01]  /*e150*/  IMAD.U32 R6, RZ, RZ, UR4 ;  /* 0x00000004ff067e24 */ /* 0x000fe2000f8e00ff */
[----:B------:R-:W-:Y:S01]  /*e160*/  IADD3 R14, P2, R4, 0x36400, RZ ;  /* 0x00036400040e7810 */ /* 0x000fe20007f5e0ff */
[----:B------:R-:W-:Y:S01]  /*e170*/  IMAD.U32 R7, RZ, RZ, UR5 ;  /* 0x00000005ff077e24 */ /* 0x000fe2000f8e00ff */
[----:B------:R-:W-:Y:S01]  /*e180*/  ULDC UR4, c[0x0][0x3f4] ;  /* 0x0000fd0000047ab9 */ /* 0x000fe20000000800 */
[----:B------:R-:W-:Y:S01]  /*e190*/  IMAD.MOV.U32 R4, RZ, RZ, RZ ;  /* 0x000000ffff047224 */ /* 0x000fe200078e00ff */
[----:B----4-:R-:W-:Y:S01]  /*e1a0*/  STL.64 [R1+0xf0], R8 ;  /* 0x0000f00801007387 */ /* 0x010fe20000100a00 */
[----:B------:R-:W-:Y:S01]  /*e1b0*/  IMAD.X R15, RZ, RZ, R5, P2 ;  /* 0x000000ffff0f7224 */ /* 0x000fe200010e0605 */
[----:B------:R-:W-:Y:S01]  /*e1c0*/  ISETP.LT.AND P0, PT, RZ, UR4, PT ;  /* 0x00000004ff007c0c */ /* 0x000fe2000bf01270 */
[----:B------:R-:W-:Y:S01]  /*e1d0*/  IMAD.MOV.U32 R5, RZ, RZ, R11 ;  /* 0x000000ffff057224 */ /* 0x000fe200078e000b */
[----:B------:R2:W-:Y:S01]  /*e1e0*/  STL.64 [R1+0x110], R6 ;  /* 0x0001100601007387 */ /* 0x0005e20000100a00 */
[----:B0-----:R-:W-:Y:S01]  /*e1f0*/  IMAD.U32 R29, RZ, RZ, UR38 ;  /* 0x00000026ff1d7e24 */ /* 0x001fe2000f8e00ff */
[----:B------:R-:W-:Y:S01]  /*e200*/  IADD3 R35, P5, R35, 0xb8, RZ ;  /* 0x000000b823237810 */ /* 0x000fe20007fbe0ff */
[----:B------:R-:W-:Y:S01]  /*e210*/  IMAD.U32 R28, RZ, RZ, UR38 ;  /* 0x00000026ff1c7e24 */ /* 0x000fe2000f8e00ff */
[----:B------:R-:W-:Y:S01]  /*e220*/  STL.64 [R1+0xa8], R14 ;  /* 0x0000a80e01007387 */ /* 0x000fe20000100a00 */
[----:B------:R-:W-:Y:S01]  /*e230*/  IMAD.X R48, RZ, RZ, UR37, P1 ;  /* 0x00000025ff307e24 */ /* 0x000fe200088e06ff */
[----:B------:R-:W-:Y:S01]  /*e240*/  IADD3 R29, P2, R29, 0xfc, RZ ;  /* 0x000000fc1d1d7810 */ /* 0x000fe20007f5e0ff */
[----:B------:R-:W-:Y:S01]  /*e250*/  IMAD.X R57, RZ, RZ, UR37, P5 ;  /* 0x00000025ff397e24 */ /* 0x000fe2000a8e06ff */
[----:B---3--:R0:W-:Y:S01]  /*e260*/  STL [R1+0xf8], R30 ;  /* 0x0000f81e01007387 */ /* 0x0081e20000100800 */
[----:B------:R-:W-:-:S02]  /*e270*/  IADD3 R28, P3, R28, 0xcc, RZ ;  /* 0x000000cc1c1c7810 */ /* 0x000fc40007f7e0ff */
[----:B------:R-:W-:Y:S01]  /*e280*/  IMAD.X R42, RZ, RZ, UR37, P2 ;  /* 0x00000025ff2a7e24 */ /* 0x000fe200090e06ff */
[----:B------:R-:W-:Y:S01]  /*e290*/  STL [R1+0x414], R34 ;  /* 0x0004142201007387 */ /* 0x000fe20000100800 */
[----:B--2---:R-:W-:Y:S02]  /*e2a0*/  IMAD.MOV.U32 R6, RZ, RZ, R12 ;  /* 0x000000ffff067224 */ /* 0x004fe400078e000c */
[----:B------:R-:W-:Y:S01]  /*e2b0*/  IMAD.MOV.U32 R7, RZ, RZ, R13 ;  /* 0x000000ffff077224 */ /* 0x000fe200078e000d */
[----:B------:R1:W-:Y:S01]  /*e2c0*/  STL [R1+0xcc], R34 ;  /* 0x0000cc2201007387 */ /* 0x0003e20000100800 */
[----:B------:R-:W-:Y:S02]  /*e2d0*/  IMAD.X R39, RZ, RZ, UR37, P3 ;  /* 0x00000025ff277e24 */ /* 0x000fe400098e06ff */
[----:B0-----:R-:W-:Y:S01]  /*e2e0*/  IMAD.U32 R30, RZ, RZ, UR38 ;  /* 0x00000026ff1e7e24 */ /* 0x001fe2000f8e00ff */
[----:B------:R0:W-:Y:S04]  /*e2f0*/  STL.128 [R1+0xe0], R4 ;  /* 0x0000e00401007387 */ /* 0x0001e80000100c00 */
[----:B------:R-:W-:Y:S01]  /*e300*/  IADD3 R30, P4, R30, 0xc8, RZ ;  /* 0x000000c81e1e7810 */ /* 0x000fe20007f9e0ff */
[----:B-1----:R-:W-:-:S04]  /*e310*/  IMAD.U32 R34, RZ, RZ, UR38 ;  /* 0x00000026ff227e24 */ /* 0x002fc8000f8e00ff */
[----:B------:R-:W-:Y:S01]  /*e320*/  IMAD.X R47, RZ, RZ, UR37, P4 ;  /* 0x00000025ff2f7e24 */ /* 0x000fe2000a0e06ff */
[----:B------:R-:W-:-:S05]  /*e330*/  IADD3 R34, P6, R34, 0x100, RZ ;  /* 0x0000010022227810 */ /* 0x000fca0007fde0ff */
[----:B------:R-:W-:Y:S01]  /*e340*/  IMAD.X R55, RZ, RZ, UR37, P6 ;  /* 0x00000025ff377e24 */ /* 0x000fe2000b0e06ff */
[----:B0-----:R-:W-:Y:S07]  /*e350*/  @P0 BRA `(.L_x_6758) ;  /* 0x0000000000400947 */ /* 0x001fee0003800000 */
        /* <DEDUP_REMOVED lines=10> */
.L_x_6761:
[----:B-1----:R1:W2:Y:S02]  /*e400*/  SYNCS.PHASECHK.TRANS64.TRYWAIT P0, [R2+URZ+0x38800], R3 ;  /* 0x03880003020075a7 */ /* 0x0022a4000800017f */
[----:B--2---:R-:W-:Y:S05]  /*e410*/  @!P0 NANOSLEEP.SYNCS 0x989680 ;  /* 0x009896800000895d */ /* 0x004fea0003900000 */
[----:B------:R-:W2:Y:S02]  /*e420*/  @!P0 SYNCS.PHASECHK.TRANS64 P0, [R2+URZ+0x38800], R3 ;  /* 0x03880003020085a7 */ /* 0x000ea4000800007f */
[----:B--2---:R-:W-:Y:S05]  /*e430*/  @!P0 BRA `(.L_x_6761) ;  /* 0xfffffffc00f08947 */ /* 0x004fea000383ffff */
.L_x_6760:
[----:B------:R-:W-:Y:S05]  /*e440*/  BSYNC B0 ;  /* 0x0000000000007941 */ /* 0x000fea0003800000 */
.L_x_6759:
[----:B------:R-:W-:Y:S05]  /*e450*/  BRA `(.L_x_6762) ;  /* 0x0000002c00a87947 */ /* 0x000fea0003800000 */
.L_x_6758:
[----:B------:R-:W-:Y:S01]  /*e460*/  LOP3.LUT P0, RZ, R58, 0x3ff, RZ, 0xc0, !PT ;  /* 0x000003ff3aff7812 */ /* 0x000fe2000780c0ff */
[----:B------:R-:W-:Y:S01]  /*e470*/  ULDC.64 UR4, c[0x0][0x3f8] ;  /* 0x0000fe0000047ab9 */ /* 0x000fe20000000a00 */
[----:B------:R-:W-:Y:S01]  /*e480*/  SHF.R.S32.HI R0, RZ, 0x1f, R36 ;  /* 0x0000001fff007819 */ /* 0x000fe20000011424 */
[----:B------:R-:W-:Y:S01]  /*e490*/  ULDC.64 UR6, c[0x0][0x408] ;  /* 0x0001020000067ab9 */ /* 0x000fe20000000a00 */
[----:B------:R-:W-:Y:S01]  /*e4a0*/  IMAD.WIDE.U32 R26, R36, UR4, RZ ;  /* 0x00000004241a7c25 */ /* 0x000fe2000f8e00ff */
[----:B------:R-:W-:Y:S03]  /*e4b0*/  BSSY B6, `(.L_x_6763) ;  /* 0x0000019000067945 */ /* 0x000fe60003800000 */
        /* <DEDUP_REMOVED lines=24> */
.L_x_6764:
[----:B------:R-:W-:Y:S05]  /*e640*/  BSYNC B6 ;  /* 0x0000000000067941 */ /* 0x000fea0003800000 */
.L_x_6763:
[----:B------:R-:W2:Y:S01]  /*e650*/  LDL R0, [R1+0x50] ;  /* 0x0000500001007983 */ /* 0x000ea20000100800 */
[----:B------:R-:W-:Y:S01]  /*e660*/  ULDC.U8 UR4, c[0x0][0x410] ;  /* 0x0001040000047ab9 */ /* 0x000fe20000000000 */
[----:B------:R-:W-:Y:S01]  /*e670*/  BSSY B0, `(.L_x_6765) ;  /* 0x00002c0000007945 */ /* 0x000fe20003800000 */
[----:B------:R-:W-:Y:S01]  /*e680*/  ISETP.NE.AND P0, PT, RZ, UR4, PT ;  /* 0x00000004ff007c0c */ /* 0x000fe2000bf05270 */
[----:B--2---:R-:W-:-:S12]  /*e690*/  IMAD R0, R0, 0x40, R155 ;  /* 0x0000004000007824 */ /* 0x004fd800078e029b */
[----:B------:R-:W-:Y:S05]  /*e6a0*/  @!P0 BRA `(.L_x_6766) ;  /* 0x0000001400b08947 */ /* 0x000fea0003800000 */
[----:B------:R-:W2:Y:S01]  /*e6b0*/  LDL R20, [R1+0x418] ;  /* 0x0004180001147983 */ /* 0x000ea20000100800 */
[----:B------:R-:W0:Y:S01]  /*e6c0*/  LDC R69, c[0x0][0x448] ;  /* 0x00011200ff457b82 */ /* 0x000e220000000800 */
[----:B------:R-:W-:Y:S01]  /*e6d0*/  ULDC.64 UR4, c[0x0][0x3f8] ;  /* 0x0000fe0000047ab9 */ /* 0x000fe20000000a00 */
[----:B------:R-:W-:Y:S01]  /*e6e0*/  ULDC.64 UR6, c[0x0][0x408] ;  /* 0x0001020000067ab9 */ /* 0x000fe20000000a00 */
[----:B------:R-:W-:Y:S02]  /*e6f0*/  IMAD.MOV.U32 R27, RZ, RZ, R25 ;  /* 0x000000ffff1b7224 */ /* 0x000fe400078e0019 */
[----:B------:R-:W-:Y:S01]  /*e700*/  IMAD.MOV.U32 R59, RZ, RZ, R65 ;  /* 0x000000ffff3b7224 */ /* 0x000fe200078e0041 */
[----:B0-----:R-:W-:-:S13]  /*e710*/  ISETP.NE.AND P0, PT, R69, 0x1, PT ;  /* 0x000000014500780c */ /* 0x001fda0003f05270 */
[----:B------:R-:W0:Y:S08]  /*e720*/  @P0 LDC R4, c[0x0][0x44c] ;  /* 0x00011300ff040b82 */ /* 0x000e300000000800 */
[----:B------:R-:W1:Y:S01]  /*e730*/  @P0 LDC R5, c[0x0][0x450] ;  /* 0x00011400ff050b82 */ /* 0x000e620000000800 */
[----:B--2---:R-:W-:-:S04]  /*e740*/  IMAD R3, R20, 0x20, R0 ;  /* 0x0000002014037824 */ /* 0x004fc800078e0200 */
        /* <DEDUP_REMOVED lines=23> */
.L_x_7073:
        /* <DEDUP_REMOVED lines=8> */
[----:B------:R-:W3:Y:S01]  /*e940*/  LDL R11, [R1+0x424] ;  /* 0x00042400010b7983 */ /* 0x000ee20000100800 */
[----:B------:R-:W-:Y:S01]  /*e950*/  ULDC UR4, c[0x0][0x3f4] ;  /* 0x0000fd0000047ab9 */ /* 0x000fe20000000800 */
[----:B--2---:R-:W-:Y:S01]  /*e960*/  IMAD.MOV.U32 R4, RZ, RZ, R6 ;  /* 0x000000ffff047224 */ /* 0x004fe200078e0006 */
[----:B------:R-:W-:Y:S01]  /*e970*/  ISETP.GE.AND P2, PT, R152, UR4, PT ;  /* 0x0000000498007c0c */ /* 0x000fe2000bf46270 */
[----:B-1----:R-:W-:Y:S01]  /*e980*/  IMAD.MOV.U32 R5, RZ, RZ, R3 ;  /* 0x000000ffff057224 */ /* 0x002fe200078e0003 */
[----:B------:R-:W-:Y:S02]  /*e990*/  ISETP.GE.AND P3, PT, R160, UR4, PT ;  /* 0x00000004a0007c0c */ /* 0x000fe4000bf66270 */
[----:B------:R-:W-:-:S09]  /*e9a0*/  CS2R R58, SRZ ;  /* 0x00000000003a7805 */ /* 0x000fd2000001ff00 */
[----:B------:R-:W-:-:S04]  /*e9b0*/  @!P2 IMAD.WIDE R4, R152, 0x2, R4 ;  /* 0x000000029804a825 */ /* 0x000fc800078e0204 */
[----:B------:R-:W-:Y:S01]  /*e9c0*/  @!P3 IMAD.SHL.U32 R9, R160, 0x2, RZ ;  /* 0x00000002a009b824 */ /* 0x000fe200078e00ff */
[----:B------:R1:W5:Y:S01]  /*e9d0*/  @!P2 LD.E.64 R58, desc[UR46][R4.64] ;  /* 0x0000002e043aa980 */ /* 0x000362000c101b00 */
[----:B------:R-:W-:Y:S02]  /*e9e0*/  CS2R R64, SRZ ;  /* 0x0000000000407805 */ /* 0x000fe4000001ff00 */
[----:B------:R-:W-:Y:S02]  /*e9f0*/  CS2R R26, SRZ ;  /* 0x00000000001a7805 */ /* 0x000fe4000001ff00 */
[----:B------:R-:W-:Y:S02]  /*ea00*/  CS2R R24, SRZ ;  /* 0x0000000000187805 */ /* 0x000fe4000001ff00 */
[-C--:B-1----:R-:W-:Y:S02]  /*ea10*/  @!P3 IADD3 R4, P0, R6, R9.reuse, RZ ;  /* 0x000000090604b210 */ /* 0x082fe40007f1e0ff */
[----:B----4-:R-:W-:Y:S01]  /*ea20*/  @!P3 IADD3 R6, P1, R8, R9, RZ ;  /* 0x000000090806b210 */ /* 0x010fe20007f3e0ff */
[----:B---3--:R-:W-:-:S02]  /*ea30*/  IMAD.MOV.U32 R9, RZ, RZ, R7 ;  /* 0x000000ffff097224 */ /* 0x008fc400078e0007 */
[----:B------:R-:W-:-:S05]  /*ea40*/  @!P2 IMAD.WIDE R8, R152, 0x2, R8 ;  /* 0x000000029808a825 */ /* 0x000fca00078e0208 */
[----:B------:R1:W5:Y:S01]  /*ea50*/  @!P2 LD.E.64 R64, desc[UR46][R8.64] ;  /* 0x0000002e0840a980 */ /* 0x000362000c101b00 */
[----:B------:R-:W-:-:S05]  /*ea60*/  @!P3 SHF.L.U64.HI R12, R160, 0x1, R11 ;  /* 0x00000001a00cb819 */ /* 0x000fca000001020b */
[--C-:B------:R-:W-:Y:S02]  /*ea70*/  @!P3 IMAD.X R5, R3, 0x1, R12.reuse, P0 ;  /* 0x000000010305b824 */ /* 0x100fe400000e060c */
[----:B------:R-:W-:-:S03]  /*ea80*/  @!P3 IMAD.X R7, R7, 0x1, R12, P1 ;  /* 0x000000010707b824 */ /* 0x000fc600008e060c */
[----:B------:R1:W5:Y:S04]  /*ea90*/  @!P3 LD.E.64 R26, desc[UR46][R4.64] ;  /* 0x0000002e041ab980 */ /* 0x000368000c101b00 */
[----:B------:R1:W5:Y:S02]  /*eaa0*/  @!P3 LD.E.64 R24, desc[UR46][R6.64] ;  /* 0x0000002e0618b980 */ /* 0x000364000c101b00 */
.L_x_6769:
[----:B------:R-:W-:Y:S05]  /*eab0*/  BSYNC B1 ;  /* 0x0000000000017941 */ /* 0x000fea0003800000 */
.L_x_6768:
[----:B-1---5:R-:W-:Y:S01]  /*eac0*/  IMAD.MOV.U32 R3, RZ, RZ, R26 ;  /* 0x000000ffff037224 */ /* 0x022fe200078e001a */
[----:B------:R-:W-:Y:S01]  /*ead0*/  UMOV UR4, 0xffffffff ;  /* 0xffffffff00047882 */ /* 0x000fe20000000000 */
[----:B------:R-:W-:Y:S01]  /*eae0*/  IMAD.MOV.U32 R4, RZ, RZ, R27 ;  /* 0x000000ffff047224 */ /* 0x000fe200078e001b */
[----:B------:R-:W-:Y:S01]  /*eaf0*/  CS2R R20, SRZ ;  /* 0x0000000000147805 */ /* 0x000fe2000001ff00 */
[----:B------:R-:W-:Y:S01]  /*eb00*/  IMAD.MOV.U32 R5, RZ, RZ, R58 ;  /* 0x000000ffff057224 */ /* 0x000fe200078e003a */
[----:B------:R-:W-:Y:S01]  /*eb10*/  PRMT R74, R3, 0x7610, R74 ;  /* 0x00007610034a7816 */ /* 0x000fe2000000004a */
        /* <DEDUP_REMOVED lines=14> */
[----:B------:R1:W0:Y:S04]  /*ec00*/  SHFL.IDX PT, R6, R10, 0x1, 0x1c1f ;  /* 0x003c1f000a067f89 */ /* 0x00022800000e0000 */
[----:B---3--:R1:W3:Y:S04]  /*ec10*/  SHFL.IDX PT, R7, R67, 0x1, 0x1c1f ;  /* 0x003c1f0043077f89 */ /* 0x0082e800000e0000 */
[----:B------:R1:W0:Y:S02]  /*ec20*/  SHFL.IDX PT, R14, R66, 0x1, 0x1c1f ;  /* 0x003c1f00420e7f89 */ /* 0x00022400000e0000 */
.L_x_7079:
[----:B------:R-:W5:Y:S01]  /*ec30*/  LDL R5, [R1+0x1cc] ;  /* 0x0001cc0001057983 */ /* 0x000f620000100800 */
[----:B------:R-:W-:Y:S01]  /*ec40*/  VIADD R0, R0, 0x20 ;  /* 0x0000002000007836 */ /* 0x000fe20000000000 */
[----:B------:R-:W-:Y:S01]  /*ec50*/  BSSY B1, `(.L_x_6771) ;  /* 0x0000022000017945 */ /* 0x000fe20003800000 */
[----:B01----:R-:W-:Y:S02]  /*ec60*/  CS2R R10, SRZ ;  /* 0x00000000000a7805 */ /* 0x003fe4000001ff00 */
[----:B----4-:R-:W-:Y:S02]  /*ec70*/  CS2R R8, SRZ ;  /* 0x0000000000087805 */ /* 0x010fe4000001ff00 */
[----:B------:R-:W-:Y:S02]  /*ec80*/  CS2R R12, SRZ ;  /* 0x00000000000c7805 */ /* 0x000fe4000001ff00 */
[----:B------:R-:W-:Y:S02]  /*ec90*/  ISETP.GE.AND P0, PT, R0, R69, PT ;  /* 0x000000450000720c */ /* 0x000fe40003f06270 */
[----:B-----5:R-:W-:-:S04]  /*eca0*/  LEA.HI R4, R5, R5, RZ, 0x1 ;  /* 0x0000000505047211 */ /* 0x020fc800078f08ff */
[----:B------:R-:W-:-:S05]  /*ecb0*/  LOP3.LUT R4, R4, 0xfffffffe, RZ, 0xc0, !PT ;  /* 0xfffffffe04047812 */ /* 0x000fca00078ec0ff */
[----:B------:R-:W-:-:S05]  /*ecc0*/  IMAD.IADD R4, R5, 0x1, -R4 ;  /* 0x0000000105047824 */ /* 0x000fca00078e0a04 */
[----:B------:R-:W-:Y:S01]  /*ecd0*/  SHF.L.U32 R67, R4, 0x1f, RZ ;  /* 0x0000001f04437819 */ /* 0x000fe200000006ff */
[----:B------:R-:W-:Y:S06]  /*ece0*/  @P0 BRA `(.L_x_6772) ;  /* 0x0000000000600947 */ /* 0x000fec0003800000 */
[----:B------:R-:W4:Y:S01]  /*ecf0*/  LDL R15, [R1+0x424] ;  /* 0x00042400010f7983 */ /* 0x000f220000100800 */
[----:B------:R-:W-:Y:S01]  /*ed00*/  ULDC UR4, c[0x0][0x3f4] ;  /* 0x0000fd0000047ab9 */ /* 0x000fe20000000800 */
[----:B------:R-:W-:Y:S01]  /*ed10*/  IMAD.MOV.U32 R4, RZ, RZ, R6 ;  /* 0x000000ffff047224 */ /* 0x000fe200078e0006 */
[----:B------:R-:W-:Y:S01]  /*ed20*/  ISETP.GE.AND P2, PT, R152, UR4, PT ;  /* 0x0000000498007c0c */ /* 0x000fe2000bf46270 */
[----:B--2---:R-:W-:Y:S01]  /*ed30*/  IMAD.MOV.U32 R5, RZ, RZ, R3 ;  /* 0x000000ffff057224 */ /* 0x004fe200078e0003 */
[----:B------:R-:W-:Y:S02]  /*ed40*/  ISETP.GE.AND P3, PT, R160, UR4, PT ;  /* 0x00000004a0007c0c */ /* 0x000fe4000bf66270 */
[----:B------:R-:W-:Y:S01]  /*ed50*/  CS2R R10, SRZ ;  /* 0x00000000000a7805 */ /* 0x000fe2000001ff00 */
[----:B------:R-:W-:-:S08]  /*ed60*/  IMAD.MOV.U32 R8, RZ, RZ, R14 ;  /* 0x000000ffff087224 */ /* 0x000fd000078e000e */
[----:B------:R-:W-:-:S04]  /*ed70*/  @!P2 IMAD.WIDE R4, R152, 0x2, R4 ;  /* 0x000000029804a825 */ /* 0x000fc800078e0204 */
[----:B------:R-:W-:Y:S01]  /*ed80*/  @!P3 IMAD.SHL.U32 R9, R160, 0x2, RZ ;  /* 0x00000002a009b824 */ /* 0x000fe200078e00ff */
[----:B------:R0:W5:Y:S01]  /*ed90*/  @!P2 LD.E.64 R10, desc[UR46][R4.64] ;  /* 0x0000002e040aa980 */ /* 0x000162000c101b00 */
[----:B------:R-:W-:Y:S02]  /*eda0*/  CS2R R12, SRZ ;  /* 0x00000000000c7805 */ /* 0x000fe4000001ff00 */
[----:B------:R-:W-:Y:S02]  /*edb0*/  CS2R R20, SRZ ;  /* 0x0000000000147805 */ /* 0x000fe4000001ff00 */
[-C--:B0-----:R-:W-:Y:S02]  /*edc0*/  @!P3 IADD3 R4, P0, R6, R9.reuse, RZ ;  /* 0x000000090604b210 */ /* 0x081fe40007f1e0ff */
[----:B------:R-:W-:Y:S01]  /*edd0*/  @!P3 IADD3 R6, P1, R14, R9, RZ ;  /* 0x000000090e06b210 */ /* 0x000fe20007f3e0ff */
[----:B---3--:R-:W-:Y:S01]  /*ede0*/  IMAD.MOV.U32 R9, RZ, RZ, R7 ;  /* 0x000000ffff097224 */ /* 0x008fe200078e0007 */
[----:B----4-:R-:W-:Y:S01]  /*edf0*/  @!P3 SHF.L.U64.HI R0, R160, 0x1, R15 ;  /* 0x00000001a000b819 */ /* 0x010fe2000001020f */
[----:B------:R-:W-:Y:S01]  /*ee00*/  @!P2 IMAD.WIDE R14, R152, 0x2, R8 ;  /* 0x00000002980ea825 */ /* 0x000fe200078e0208 */
[----:B------:R-:W-:-:S03]  /*ee10*/  CS2R R8, SRZ ;  /* 0x0000000000087805 */ /* 0x000fc6000001ff00 */
[--C-:B------:R-:W-:Y:S01]  /*ee20*/  @!P3 IMAD.X R5, R3, 0x1, R0.reuse, P0 ;  /* 0x000000010305b824 */ /* 0x100fe200000e0600 */
[----:B------:R0:W5:Y:S01]  /*ee30*/  @!P2 LD.E.64 R12, desc[UR46][R14.64] ;  /* 0x0000002e0e0ca980 */ /* 0x000162000c101b00 */
[----:B------:R-:W-:-:S03]  /*ee40*/  @!P3 IMAD.X R7, R7, 0x1, R0, P1 ;  /* 0x000000010707b824 */ /* 0x000fc600008e0600 */
[----:B------:R0:W5:Y:S04]  /*ee50*/  @!P3 LD.E.64 R20, desc[UR46][R4.64] ;  /* 0x0000002e0414b980 */ /* 0x000168000c101b00 */
[----:B------:R0:W5:Y:S02]  /*ee60*/  @!P3 LD.E.64 R8, desc[UR46][R6.64] ;  /* 0x0000002e0608b980 */ /* 0x000164000c101b00 */
.L_x_6772:
[----:B------:R-:W-:Y:S05]  /*ee70*/  BSYNC B1 ;  /* 0x0000000000017941 */ /* 0x000fea0003800000 */
.L_x_6771:
[----:B------:R-:W1:Y:S01]  /*ee80*/  SYNCS.PHASECHK.TRANS64.TRYWAIT P0, [R2+URZ+0x38800], R67 ;  /* 0x03880043020075a7 */ /* 0x000e62000800017f */
[----:B------:R-:W-:Y:S04]  /*ee90*/  BSSY B1, `(.L_x_6773) ;  /* 0x0000002000017945 */ /* 0x000fe80003800000 */
[----:B-1----:R-:W-:Y:S05]  /*eea0*/  @!P0 BRA `(.L_x_6774) ;  /* 0x0000026800a08947 */ /* 0x002fea0003800000 */
.L_x_7080:
[----:B------:R-:W-:Y:S05]  /*eeb0*/  BSYNC B1 ;  /* 0x0000000000017941 */ /* 0x000fea0003800000 */
.L_x_6773:
[----:B0-----:R-:W4:Y:S01]  /*eec0*/  LDL R5, [R1+0x50] ;  /* 0x0000500001057983 */ /* 0x001f220000100800 */
[C---:B------:R-:W-:Y:S01]  /*eed0*/  IMAD.SHL.U32 R0, R158.reuse, 0x40, RZ ;  /* 0x000000409e007824 */ /* 0x040fe200078e00ff */
[----:B------:R-:W-:Y:S01]  /*eee0*/  LOP3.LUT P1, RZ, R158, 0x4, RZ, 0xc0, !PT ;  /* 0x000000049eff7812 */ /* 0x000fe2000782c0ff */
[----:B-----5:R-:W-:Y:S01]  /*eef0*/  IMAD.MOV.U32 R4, RZ, RZ, R21 ;  /* 0x000000ffff047224 */ /* 0x020fe200078e0015 */
[----:B------:R-:W-:Y:S01]  /*ef00*/  BSSY B1, `(.L_x_6775) ;  /* 0x000007f000017945 */ /* 0x000fe20003800000 */
[----:B------:R-:W-:Y:S01]  /*ef10*/  IMAD.MOV.U32 R6, RZ, RZ, R8 ;  /* 0x000000ffff067224 */ /* 0x000fe200078e0008 */
[----:B--2---:R-:W-:Y:S02]  /*ef20*/  LOP3.LUT R3, R0, 0x1c0, RZ, 0xc0, !PT ;  /* 0x000001c000037812 */ /* 0x004fe400078ec0ff */
[----:B------:R-:W-:Y:S01]  /*ef30*/  PRMT R15, R4, 0x7610, R15 ;  /* 0x00007610040f7816 */ /* 0x000fe2000000000f */
[----:B------:R-:W-:Y:S01]  /*ef40*/  IMAD.MOV.U32 R4, RZ, RZ, R11 ;  /* 0x000000ffff047224 */ /* 0x000fe200078e000b */
[----:B------:R-:W-:-:S02]  /*ef50*/  LOP3.LUT R0, R3, 0x18, R16, 0xf8, !PT ;  /* 0x0000001803007812 */ /* 0x000fc400078ef810 */
[----:B------:R-:W-:Y:S02]  /*ef60*/  SHF.R.U32.HI R3, RZ, 0x3, R3 ;  /* 0x00000003ff037819 */ /* 0x000fe40000011603 */
[----:B------:R-:W-:Y:S01]  /*ef70*/  PRMT R68, R4, 0x7610, R68 ;  /* 0x0000761004447816 */ /* 0x000fe20000000044 */
[----:B------:R-:W-:Y:S01]  /*ef80*/  IMAD.MOV.U32 R4, RZ, RZ, R9 ;  /* 0x000000ffff047224 */ /* 0x000fe200078e0009 */
[----:B------:R-:W-:Y:S02]  /*ef90*/  LOP3.LUT R0, R0, R3, RZ, 0x3c, !PT ;  /* 0x0000000300007212 */ /* 0x000fe400078e3cff */
[----:B------:R-:W-:Y:S01]  /*efa0*/  PRMT R36, R6, 0x7610, R36 ;  /* 0x0000761006247816 */ /* 0x000fe20000000024 */
[----:B------:R-:W-:Y:S01]  /*efb0*/  IMAD.MOV.U32 R6, RZ, RZ, R13 ;  /* 0x000000ffff067224 */ /* 0x000fe200078e000d */
[----:B------:R-:W-:Y:S01]  /*efc0*/  PRMT R66, R4, 0x7610, R66 ;  /* 0x0000761004427816 */ /* 0x000fe20000000042 */
[----:B------:R-:W-:Y:S02]  /*efd0*/  IMAD R3, R223, 0x200, R0 ;  /* 0x00000200df037824 */ /* 0x000fe400078e0200 */
[----:B------:R-:W-:Y:S01]  /*efe0*/  IMAD.MOV.U32 R0, RZ, RZ, R20 ;  /* 0x000000ffff007224 */ /* 0x000fe200078e0014 */
[----:B-1----:R-:W-:Y:S01]  /*eff0*/  PRMT R67, R6, 0x7610, R67 ;  /* 0x0000761006437816 */ /* 0x002fe20000000043 */
[----:B------:R-:W-:-:S02]  /*f000*/  IMAD R2, R3, 0x2, R2 ;  /* 0x0000000203027824 */ /* 0x000fc400078e0202 */
[----:B------:R-:W-:Y:S02]  /*f010*/  IMAD.MOV.U32 R3, RZ, RZ, R10 ;  /* 0x000000ffff037224 */ /* 0x000fe400078e000a */
[----:B---3--:R-:W-:-:S03]  /*f020*/  VIADD R7, R2, 0x20400 ;  /* 0x0002040002077836 */ /* 0x008fc60000000000 */
[----:B------:R-:W-:Y:S01]  /*f030*/  PRMT R70, R3, 0x7610, R70 ;  /* 0x0000761003467816 */ /* 0x000fe20000000046 */
[----:B------:R-:W-:Y:S02]  /*f040*/  VIADD R3, R2, 0x20440 ;  /* 0x0002044002037836 */ /* 0x000fe40000000000 */
[----:B------:R-:W-:Y:S02]  /*f050*/  @P1 VIADD R3, R7, 0xffffffc0 ;  /* 0xffffffc007031836 */ /* 0x000fe40000000000 */
[----:B----4-:R-:W-:-:S05]  /*f060*/  IMAD R5, R5, -0x40, R69 ;  /* 0xffffffc005057824 */ /* 0x010fca00078e0245 */
[----:B------:R-:W-:Y:S01]  /*f070*/  VIMNMX R14, R5, 0x40, PT ;  /* 0x00000040050e7848 */ /* 0x000fe20003fe0100 */
[----:B------:R-:W-:-:S03]  /*f080*/  IMAD.MOV.U32 R5, RZ, RZ, R12 ;  /* 0x000000ffff057224 */ /* 0x000fc600078e000c */
[----:B------:R-:W-:Y:S02]  /*f090*/  ISETP.GE.AND P0, PT, R155, R14, PT ;  /* 0x0000000e9b00720c */ /* 0x000fe40003f06270 */
[----:B------:R-:W-:-:S11]  /*f0a0*/  PRMT R69, R5, 0x7610, R69 ;  /* 0x0000761005457816 */ /* 0x000fd60000000045 */
[----:B------:R-:W-:Y:S05]  /*f0b0*/  @P0 BRA `(.L_x_6776) ;  /* 0x00000004008c0947 */ /* 0x000fea0003800000 */
[----:B------:R-:W0:Y:S01]  /*f0c0*/  LDC R5, c[0x0][0x3f4] ;  /* 0x0000fd00ff057b82 */ /* 0x000e220000000800 */
[----:B------:R-:W-:Y:S01]  /*f0d0*/  BSSY B2, `(.L_x_6777) ;  /* 0x0000032000027945 */ /* 0x000fe20003800000 */
[-C--:B0-----:R-:W-:Y:S02]  /*f0e0*/  ISETP.GE.AND P0, PT, R152, R5.reuse, PT ;  /* 0x000000059800720c */ /* 0x081fe40003f06270 */
[----:B------:R-:W-:-:S11]  /*f0f0*/  ISETP.GE.AND P1, PT, R160, R5, PT ;  /* 0x00000005a000720c */ /* 0x000fd60003f26270 */
[----:B------:R-:W-:Y:S05]  /*f100*/  @P0 BRA `(.L_x_6778) ;  /* 0x0000000000b80947 */ /* 0x000fea0003800000 */
[----:B------:R-:W0:Y:S01]  /*f110*/  LDS.128 R4, [R2+0x20400] ;  /* 0x0204000002047984 */ /* 0x000e220000000c00 */
[----:B------:R-:W-:Y:S02]  /*f120*/  SHF.R.U32.HI R79, RZ, 0x10, R65 ;  /* 0x00000010ff4f7819 */ /* 0x000fe40000011641 */
[----:B------:R-:W-:Y:S02]  /*f130*/  SHF.R.U32.HI R76, RZ, 0x10, R59 ;  /* 0x00000010ff4c7819 */ /* 0x000fe4000001163b */
[----:B------:R-:W-:Y:S02]  /*f140*/  PRMT R79, R80, 0x5410, R79 ;  /* 0x00005410504f7816 */ /* 0x000fe4000000004f */
[----:B------:R-:W-:Y:S02]  /*f150*/  SHF.R.U64 R75, R58, 0x10, R59 ;  /* 0x000000103a4b7819 */ /* 0x000fe4000000123b */
[----:B------:R-:W-:Y:S01]  /*f160*/  PRMT R76, R68, 0x5432, R76 ;  /* 0x00005432444c7816 */ /* 0x000fe2000000004c */
[----:B------:R-:W-:Y:S01]  /*f170*/  IMAD.U32 R80, R79, 0x10000, RZ ;  /* 0x000100004f507824 */ /* 0x000fe200078e00ff */
[----:B------:R-:W-:-:S02]  /*f180*/  SHF.R.U64 R78, R64, 0x10, R65 ;  /* 0x00000010404e7819 */ /* 0x000fc40000001241 */
[----:B------:R-:W-:Y:S01]  /*f190*/  PRMT R75, R77, 0x5410, R75 ;  /* 0x000054104d4b7816 */ /* 0x000fe2000000004b */
[C---:B------:R-:W-:Y:S01]  /*f1a0*/  IMAD.U32 R77, R76.reuse, 0x10000, RZ ;  /* 0x000100004c4d7824 */ /* 0x040fe200078e00ff */
[----:B------:R-:W-:Y:S02]  /*f1b0*/  LOP3.LUT R79, R79, 0xffff0000, RZ, 0xc0, !PT ;  /* 0xffff00004f4f7812 */ /* 0x000fe400078ec0ff */
        /* <DEDUP_REMOVED lines=10> */
[C---:B------:R-:W-:Y:S01]  /*f260*/  FFMA.FTZ R81, R58.reuse, R77, -R81 ;  /* 0x0000004d3a517223 */ /* 0x040fe20000010851 */
[----:B------:R-:W-:Y:S01]  /*f270*/  FMUL.FTZ R77, R65, R76 ;  /* 0x0000004c414d7220 */ /* 0x000fe20000410000 */
[----:B------:R-:W-:Y:S02]  /*f280*/  IMAD.U32 R7, R5, 0x10000, RZ ;  /* 0x0001000005077824 */ /* 0x000fe400078e00ff */
[----:B------:R-:W-:Y:S01]  /*f290*/  FFMA.FTZ R80, R58, R80, R59 ;  /* 0x000000503a507223 */ /* 0x000fe2000001003b */
        /* <DEDUP_REMOVED lines=21> */
.L_x_6778:
[----:B------:R-:W-:Y:S05]  /*f3f0*/  BSYNC B2 ;  /* 0x0000000000027941 */ /* 0x000fea0003800000 */
.L_x_6777:
        /* <DEDUP_REMOVED lines=47> */
.L_x_6776:
[----:B------:R-:W-:Y:S05]  /*f6f0*/  BSYNC B1 ;  /* 0x0000000000017941 */ /* 0x000fea0003800000 */
.L_x_6775:
[----:B01----:R-:W2:Y:S02]  /*f700*/  LDL R4, [R1+0x428] ;  /* 0x0004280001047983 */ /* 0x003ea40000100800 */
[----:B--2---:R-:W-:-:S13]  /*f710*/  ISETP.GE.AND P0, PT, R4, R14, PT ;  /* 0x0000000e0400720c */ /* 0x004fda0003f06270 */
[----:B------:R-:W-:Y:S05]  /*f720*/  @P0 BRA `(.L_x_6779) ;  /* 0x0000001800d00947 */ /* 0x000fea0003800000 */
[----:B------:R-:W0:Y:S01]  /*f730*/  LDC R5, c[0x0][0x3f4] ;  /* 0x0000fd00ff057b82 */ /* 0x000e220000000800 */
[----:B------:R-:W-:Y:S01]  /*f740*/  BSSY B1, `(.L_x_6780) ;  /* 0x0000032000017945 */ /* 0x000fe20003800000 */
[-C--:B0-----:R-:W-:Y:S02]  /*f750*/  ISETP.GE.AND P0, PT, R152, R5.reuse, PT ;  /* 0x000000059800720c */ /* 0x081fe40003f06270 */
[----:B------:R-:W-:-:S11]  /*f760*/  ISETP.GE.AND P1, PT, R160, R5, PT ;  /* 0x00000005a000720c */ /* 0x000fd60003f26270 */
[----:B------:R-:W-:Y:S05]  /*f770*/  @P0 BRA `(.L_x_6781) ;  /* 0x0000000000b80947 */ /* 0x000fea0003800000 */
[----:B------:R-:W0:Y:S01]  /*f780*/  LDS.128 R4, [R2+0x21400] ;  /* 0x0214000002047984 */ /* 0x000e220000000c00 */
[----:B------:R-:W-:Y:S02]  /*f790*/  SHF.R.U64 R25, R10, 0x10, R11 ;  /* 0x000000100a197819 */ /* 0x000fe4000000120b */
[--C-:B------:R-:W-:Y:S02]  /*f7a0*/  SHF.R.U64 R10, R12, 0x10, R13.reuse ;  /* 0x000000100c0a7819 */ /* 0x100fe4000000120d */
        /* <DEDUP_REMOVED lines=15> */
[----:B------:R-:W-:Y:S01]  /*f8a0*/  FMUL.FTZ R11, R11, R14 ;  /* 0x0000000e0b0b7220 */ /* 0x000fe20000410000 */
[C---:B------:R-:W-:Y:S01]  /*f8b0*/  IMAD.U32 R6, R4.reuse, 0x10000, RZ ;  /* 0x0001000004067824 */ /* 0x040fe200078e00ff */
[----:B------:R-:W-:Y:S01]  /*f8c0*/  LOP3.LUT R4, R4, 0xffff0000, RZ, 0xc0, !PT ;  /* 0xffff000004047812 */ /* 0x000fe200078ec0ff */
[C---:B------:R-:W-:Y:S02]  /*f8d0*/  IMAD.U32 R7, R5.reuse, 0x10000, RZ ;  /* 0x0001000005077824 */ /* 0x040fe400078e00ff */
[C---:B------:R-:W-:Y:S01]  /*f8e0*/  FFMA.FTZ R59, R10.reuse, R24, R11 ;  /* 0x000000180a3b7223 */ /* 0x040fe2000001000b */
[----:B------:R-:W-:Y:S01]  /*f8f0*/  FFMA.FTZ R26, R10, R14, -R25 ;  /* 0x0000000e0a1a7223 */ /* 0x000fe20000010819 */
[C---:B------:R-:W-:Y:S01]  /*f900*/  IMAD.U32 R11, R70.reuse, 0x10000, RZ ;  /* 0x00010000460b7824 */ /* 0x040fe200078e00ff */
[----:B------:R-:W-:Y:S01]  /*f910*/  LOP3.LUT R5, R5, 0xffff0000, RZ, 0xc0, !PT ;  /* 0xffff000005057812 */ /* 0x000fe200078ec0ff */
[CC--:B------:R-:W-:Y:S01]  /*f920*/  FMUL.FTZ R27, R13.reuse, R67.reuse ;  /* 0x000000430d1b7220 */ /* 0x0c0fe20000410000 */
[-C--:B------:R-:W-:Y:S01]  /*f930*/  FMUL.FTZ R25, R13, R68.reuse ;  /* 0x000000440d197220 */ /* 0x080fe20000410000 */
[C---:B------:R-:W-:Y:S01]  /*f940*/  LOP3.LUT R10, R69.reuse, 0xffff0000, RZ, 0xc0, !PT ;  /* 0xffff0000450a7812 */ /* 0x040fe200078ec0ff */
[----:B------:R-:W-:Y:S01]  /*f950*/  IMAD.U32 R13, R69, 0x10000, RZ ;  /* 0x00010000450d7824 */ /* 0x000fe200078e00ff */
[----:B------:R-:W-:Y:S01]  /*f960*/  LOP3.LUT R70, R70, 0xffff0000, RZ, 0xc0, !PT ;  /* 0xffff000046467812 */ /* 0x000fe200078ec0ff */
        /* <DEDUP_REMOVED lines=15> */
.L_x_6781:
[----:B------:R-:W-:Y:S05]  /*fa60*/  BSYNC B1 ;  /* 0x0000000000017941 */ /* 0x000fea0003800000 */
.L_x_6780:
[----:B------:R-:W-:Y:S05]  /*fa70*/  @P1 BRA `(.L_x_6779) ;  /* 0x0000001400fc1947 */ /* 0x000fea0003800000 */
[----:B0-----:R-:W0:Y:S01]  /*fa80*/  LDS.128 R4, [R3+0x1000] ;  /* 0x0010000003047984 */ /* 0x001e220000000c00 */
[----:B------:R-:W-:Y:S02]  /*fa90*/  SHF.R.U64 R13, R20, 0x10, R21 ;  /* 0x00000010140d7819 */ /* 0x000fe40000001215 */
[----:B------:R-:W-:Y:S02]  /*faa0*/  SHF.R.U64 R11, R8, 0x10, R9 ;  /* 0x00000010080b7819 */ /* 0x000fe40000001209 */
[----:B------:R-:W-:Y:S02]  /*fab0*/  SHF.R.U32.HI R20, RZ, 0x10, R21 ;  /* 0x00000010ff147819 */ /* 0x000fe40000011615 */
[----:B------:R-:W-:Y:S02]  /*fac0*/  SHF.R.U32.HI R9, RZ, 0x10, R9 ;  /* 0x00000010ff097819 */ /* 0x000fe40000011609 */
[----:B------:R-:W-:Y:S02]  /*fad0*/  PRMT R15, R15, 0x5410, R20 ;  /* 0x000054100f0f7816 */ /* 0x000fe40000000014 */
[----:B------:R-:W-:-:S02]  /*fae0*/  PRMT R66, R66, 0x5410, R9 ;  /* 0x0000541042427816 */ /* 0x000fc40000000009 */
[----:B------:R-:W-:Y:S02]  /*faf0*/  PRMT R10, R0, 0x5410, R13 ;  /* 0x00005410000a7816 */ /* 0x000fe4000000000d */
[----:B------:R-:W-:Y:S01]  /*fb00*/  PRMT R36, R36, 0x5410, R11 ;  /* 0x0000541024247816 */ /* 0x000fe2000000000b */
        /* <DEDUP_REMOVED lines=12> */
[----:B------:R-:W-:Y:S01]  /*fbd0*/  FMUL.FTZ R20, R7, R66 ;  /* 0x0000004207147220 */ /* 0x000fe20000410000 */
[----:B------:R-:W-:-:S02]  /*fbe0*/  IMAD.U32 R4, R5, 0x10000, RZ ;  /* 0x0001000005047824 */ /* 0x000fc400078e00ff */
[C---:B------:R-:W-:Y:S01]  /*fbf0*/  FFMA.FTZ R6, R8.reuse, R11, -R15 ;  /* 0x0000000b08067223 */ /* 0x040fe2000001080f */
[----:B------:R-:W-:Y:S01]  /*fc00*/  FFMA.FTZ R21, R8, R13, R14 ;  /* 0x0000000d08157223 */ /* 0x000fe2000001000e */
[-C--:B------:R-:W-:Y:S01]  /*fc10*/  FMUL.FTZ R8, R7, R12.reuse ;  /* 0x0000000c07087220 */ /* 0x080fe20000410000 */
[----:B------:R-:W-:Y:S01]  /*fc20*/  IMAD.U32 R11, R36, 0x10000, RZ ;  /* 0x00010000240b7824 */ /* 0x000fe200078e00ff */
[----:B------:R-:W-:Y:S01]  /*fc30*/  LOP3.LUT R5, R5, 0xffff0000, RZ, 0xc0, !PT ;  /* 0xffff000005057812 */ /* 0x000fe200078ec0ff */
[----:B------:R-:W-:Y:S01]  /*fc40*/  IMAD.U32 R7, R10, 0x10000, RZ ;  /* 0x000100000a077824 */ /* 0x000fe200078e00ff */
[----:B------:R-:W-:Y:S01]  /*fc50*/  LOP3.LUT R36, R36, 0xffff0000, RZ, 0xc0, !PT ;  /* 0xffff000024247812 */ /* 0x000fe200078ec0ff */
[C---:B------:R-:W-:Y:S01]  /*fc60*/  FFMA.FTZ R20, R9.reuse, R12, -R20 ;  /* 0x0000000c09147223 */ /* 0x040fe20000010814 */
        /* <DEDUP_REMOVED lines=16> */
.L_x_6766:
        /* <DEDUP_REMOVED lines=40> */
[----:B--2---:R-:W-:-:S06]  /*fff0*/  @!P1 IMAD.X R9, R3, 0x1, R6, P2 ;  /* 0x0000000103099824 */ /* 0x004fcc00010e0606 */
[----:B------:R-:W2:Y:S01]  /*10000*/  @!P1 LD.E.128 R8, desc[UR46][R8.64] ;  /* 0x0000002e08089980 */ /* 0x000ea2000c101d00 */
[----:B---3--:R-:W-:-:S05]  /*10010*/  @!P1 IADD3 R4, P2, R14, R7, RZ ;  /* 0x000000070e049210 */ /* 0x008fca0007f5e0ff */
[----:B----4-:R-:W-:-:S06]  /*10020*/  @!P1 IMAD.X R5, R5, 0x1, R6, P2 ;  /* 0x0000000105059824 */ /* 0x010fcc00010e0606 */
[----:B------:R-:W3:Y:S01]  /*10030*/  @!P1 LD.E.128 R4, desc[UR46][R4.64] ;  /* 0x0000002e04049980 */ /* 0x000ee2000c101d00 */
[----:B------:R-:W-:Y:S02]  /*10040*/  CS2R R20, SRZ ;  /* 0x0000000000147805 */ /* 0x000fe4000001ff00 */
[----:B------:R-:W-:Y:S02]  /*10050*/  CS2R R58, SRZ ;  /* 0x00000000003a7805 */ /* 0x000fe4000001ff00 */
[----:B------:R-:W-:Y:S01]  /*10060*/  CS2R R66, SRZ ;  /* 0x0000000000427805 */ /* 0x000fe2000001ff00 */
[----:B------:R-:W0:Y:S01]  /*10070*/  SHFL.IDX PT, R14, R68, 0x1, 0x1c1f ;  /* 0x003c1f00440e7f89 */ /* 0x000e2200000e0000 */
[----:B------:R-:W-:-:S03]  /*10080*/  CS2R R64, SRZ ;  /* 0x0000000000407805 */ /* 0x000fc6000001ff00 */
[----:B------:R-:W1:Y:S04]  /*10090*/  SHFL.IDX PT, R25, R25, 0x1, 0x1c1f ;  /* 0x003c1f0019197f89 */ /* 0x000e6800000e0000 */
[----:B------:R4:W0:Y:S01]  /*100a0*/  SHFL.IDX PT, R24, R36, 0x1, 0x1c1f ;  /* 0x003c1f0024187f89 */ /* 0x00082200000e0000 */
[----:B--2---:R-:W-:Y:S02]  /*100b0*/  @!P1 IMAD.MOV.U32 R20, RZ, RZ, R10 ;  /* 0x000000ffff149224 */ /* 0x004fe400078e000a */
[----:B------:R-:W-:Y:S02]  /*100c0*/  @!P1 IMAD.MOV.U32 R59, RZ, RZ, R9 ;  /* 0x000000ffff3b9224 */ /* 0x000fe400078e0009 */
[----:B------:R-:W-:Y:S02]  /*100d0*/  IMAD.MOV.U32 R3, RZ, RZ, R20 ;  /* 0x000000ffff037224 */ /* 0x000fe400078e0014 */
[----:B------:R-:W-:-:S02]  /*100e0*/  @!P1 IMAD.MOV.U32 R21, RZ, RZ, R11 ;  /* 0x000000ffff159224 */ /* 0x000fc400078e000b */
[----:B------:R-:W-:Y:S01]  /*100f0*/  @!P1 IMAD.MOV.U32 R58, RZ, RZ, R8 ;  /* 0x000000ffff3a9224 */ /* 0x000fe200078e0008 */
[----:B------:R-:W-:Y:S01]  /*10100*/  PRMT R82, R3, 0x7610, R82 ;  /* 0x0000761003527816 */ /* 0x000fe20000000052 */
[----:B------:R-:W-:Y:S01]  /*10110*/  IMAD.MOV.U32 R9, RZ, RZ, R59 ;  /* 0x000000ffff097224 */ /* 0x000fe200078e003b */
[----:B------:R2:W0:Y:S01]  /*10120*/  SHFL.IDX PT, R3, R26, 0x1, 0x1c1f ;  /* 0x003c1f001a037f89 */ /* 0x00042200000e0000 */
[----:B---3--:R-:W-:Y:S02]  /*10130*/  @!P1 IMAD.MOV.U32 R66, RZ, RZ, R4 ;  /* 0x000000ffff429224 */ /* 0x008fe400078e0004 */
[----:B------:R-:W-:Y:S01]  /*10140*/  @!P1 IMAD.MOV.U32 R67, RZ, RZ, R5 ;  /* 0x000000ffff439224 */ /* 0x000fe200078e0005 */
[----:B----4-:R-:W-:Y:S01]  /*10150*/  PRMT R36, R9, 0x7610, R36 ;  /* 0x0000761009247816 */ /* 0x010fe20000000024 */
[----:B------:R-:W-:Y:S02]  /*10160*/  @!P1 IMAD.MOV.U32 R64, RZ, RZ, R6 ;  /* 0x000000ffff409224 */ /* 0x000fe400078e0006 */
[----:B------:R-:W-:-:S02]  /*10170*/  @!P1 IMAD.MOV.U32 R65, RZ, RZ, R7 ;  /* 0x000000ffff419224 */ /* 0x000fc400078e0007 */
        /* <DEDUP_REMOVED lines=12> */
[----:B012---:R-:W-:-:S07]  /*10240*/  PRMT R86, R5, 0x7610, R86 ;  /* 0x0000761005567816 */ /* 0x007fce0000000056 */
.L_x_7090:
        /* <DEDUP_REMOVED lines=18> */
[-C--:B------:R-:W-:Y:S02]  /*10370*/  IADD3 R4, P1, R24, R9.reuse, RZ ;  /* 0x0000000918047210 */ /* 0x080fe40007f3e0ff */
[----:B------:R-:W-:-:S03]  /*10380*/  IADD3 R8, P2, R14, R9, RZ ;  /* 0x000000090e087210 */ /* 0x000fc60007f5e0ff */
[--C-:B------:R-:W-:Y:S02]  /*10390*/  IMAD.X R5, R3, 0x1, R0.reuse, P1 ;  /* 0x0000000103057824 */ /* 0x100fe400008e0600 */
[----:B------:R-:W-:-:S04]  /*103a0*/  IMAD.X R9, R25, 0x1, R0, P2 ;  /* 0x0000000119097824 */ /* 0x000fc800010e0600 */
[----:B------:R-:W5:Y:S04]  /*103b0*/  LD.E.128 R4, desc[UR46][R4.64] ;  /* 0x0000002e04047980 */ /* 0x000f68000c101d00 */
[----:B------:R-:W5:Y:S02]  /*103c0*/  LD.E.128 R8, desc[UR46][R8.64] ;  /* 0x0000002e08087980 */ /* 0x000f64000c101d00 */
.L_x_6784:
[----:B------:R-:W-:Y:S05]  /*103d0*/  BSYNC B1 ;  /* 0x0000000000017941 */ /* 0x000fea0003800000 */
.L_x_6783:
[----:B------:R-:W0:Y:S01]  /*103e0*/  SYNCS.PHASECHK.TRANS64.TRYWAIT P1, [R2+URZ+0x38800], R13 ;  /* 0x0388000d020075a7 */ /* 0x000e22000802017f */
[----:B------:R-:W-:Y:S04]  /*103f0*/  BSSY B1, `(.L_x_6785) ;  /* 0x0000002000017945 */ /* 0x000fe80003800000 */
[----:B0-----:R-:W-:Y:S05]  /*10400*/  @!P1 BRA `(.L_x_6786) ;  /* 0x0000025800c49947 */ /* 0x001fea0003800000 */
.L_x_7091:
[----:B------:R-:W-:Y:S05]  /*10410*/  BSYNC B1 ;  /* 0x0000000000017941 */ /* 0x000fea0003800000 */
.L_x_6785:
[----:B------:R-:W2:Y:S04]  /*10420*/  LDL R0, [R1+0x50] ;  /* 0x0000500001007983 */ /* 0x000ea80000100800 */
[----:B------:R-:W3:Y:S01]  /*10430*/  LDL R14, [R1+0x428] ;  /* 0x00042800010e7983 */ /* 0x000ee20000100800 */
[----:B-----5:R-:W-:Y:S02]  /*10440*/  IMAD.MOV.U32 R12, RZ, RZ, R7 ;  /* 0x000000ffff0c7224 */ /* 0x020fe400078e0007 */
[----:B0-----:R-:W-:-:S03]  /*10450*/  IMAD.MOV.U32 R13, RZ, RZ, R10 ;  /* 0x000000ffff0d7224 */ /* 0x001fc600078e000a */
[----:B------:R-:W-:Y:S01]  /*10460*/  PRMT R68, R12, 0x7610, R68 ;  /* 0x000076100c447816 */ /* 0x000fe20000000044 */
[----:B------:R-:W-:Y:S01]  /*10470*/  IMAD.MOV.U32 R12, RZ, RZ, R5 ;  /* 0x000000ffff0c7224 */ /* 0x000fe200078e0005 */
[----:B------:R-:W-:Y:S01]  /*10480*/  BSSY B1, `(.L_x_6787) ;  /* 0x0000076000017945 */ /* 0x000fe20003800000 */
[----:B------:R-:W-:Y:S01]  /*10490*/  IMAD.MOV.U32 R3, RZ, RZ, R6 ;  /* 0x000000ffff037224 */ /* 0x000fe200078e0006 */
[----:B------:R-:W-:Y:S01]  /*104a0*/  PRMT R75, R13, 0x7610, R75 ;  /* 0x000076100d4b7816 */ /* 0x000fe2000000004b */
[----:B------:R-:W-:Y:S01]  /*104b0*/  IMAD.MOV.U32 R70, RZ, RZ, R9 ;  /* 0x000000ffff467224 */ /* 0x000fe200078e0009 */
[----:B------:R-:W-:Y:S01]  /*104c0*/  PRMT R76, R12, 0x7610, R76 ;  /* 0x000076100c4c7816 */ /* 0x000fe2000000004c */
[----:B--2---:R-:W-:-:S05]  /*104d0*/  IMAD R0, R0, -0x40, R27 ;  /* 0xffffffc000007824 */ /* 0x004fca00078e021b */
[----:B------:R-:W-:-:S04]  /*104e0*/  VIMNMX R0, R0, 0x40, PT ;  /* 0x0000004000007848 */ /* 0x000fc80003fe0100 */
[-C--:B------:R-:W-:Y:S02]  /*104f0*/  ISETP.GE.OR P1, PT, R155, R0.reuse, P0 ;  /* 0x000000009b00720c */ /* 0x080fe40000726670 */
[----:B---3--:R-:W-:Y:S01]  /*10500*/  ISETP.GE.OR P0, PT, R14, R0, P0 ;  /* 0x000000000e00720c */ /* 0x008fe20000706670 */
[----:B------:R-:W-:Y:S02]  /*10510*/  IMAD.MOV.U32 R0, RZ, RZ, R4 ;  /* 0x000000ffff007224 */ /* 0x000fe400078e0004 */
[----:B------:R-:W-:-:S03]  /*10520*/  IMAD.MOV.U32 R14, RZ, RZ, R11 ;  /* 0x000000ffff0e7224 */ /* 0x000fc600078e000b */
[----:B------:R-:W-:Y:S01]  /*10530*/  PRMT R77, R0, 0x7610, R77 ;  /* 0x00007610004d7816 */ /* 0x000fe2000000004d */
[----:B------:R-:W-:Y:S01]  /*10540*/  IMAD.MOV.U32 R0, RZ, RZ, R8 ;  /* 0x000000ffff007224 */ /* 0x000fe200078e0008 */
[----:B------:R-:W-:-:S03]  /*10550*/  PRMT R74, R14, 0x7610, R74 ;  /* 0x000076100e4a7816 */ /* 0x000fc6000000004a */
[----:B------:R-:W-:Y:S05]  /*10560*/  @P1 BRA `(.L_x_6788) ;  /* 0x00000004009c1947 */ /* 0x000fea0003800000 */
[----:B------:R-:W-:Y:S01]  /*10570*/  IMAD.SHL.U32 R12, R158, 0x40, RZ ;  /* 0x000000409e0c7824 */ /* 0x000fe200078e00ff */
[----:B------:R-:W-:Y:S01]  /*10580*/  SHF.R.U64 R58, R58, 0x10, R59 ;  /* 0x000000103a3a7819 */ /* 0x000fe2000000123b */
[----:B------:R-:W-:Y:S01]  /*10590*/  IMAD.IADD R14, R16, 0x1, R71 ;  /* 0x00000001100e7824 */ /* 0x000fe200078e0247 */
[----:B------:R-:W-:Y:S01]  /*105a0*/  SHF.R.U64 R81, R66, 0x10, R67 ;  /* 0x0000001042517819 */ /* 0x000fe20000001243 */
[----:B------:R-:W-:Y:S01]  /*105b0*/  IMAD.SHL.U32 R24, R223, 0x200, RZ ;  /* 0x00000200df187824 */ /* 0x000fe200078e00ff */
[----:B------:R-:W-:Y:S02]  /*105c0*/  LOP3.LUT R15, R12, 0x1c0, RZ, 0xc0, !PT ;  /* 0x000001c00c0f7812 */ /* 0x000fe400078ec0ff */
[----:B------:R-:W-:Y:S02]  /*105d0*/  SHF.R.U32.HI R59, RZ, 0x10, R59 ;  /* 0x00000010ff3b7819 */ /* 0x000fe4000001163b */
[----:B------:R-:W-:Y:S02]  /*105e0*/  LOP3.LUT R12, R15, 0x38, R16, 0xf8, !PT ;  /* 0x000000380f0c7812 */ /* 0x000fe400078ef810 */
[----:B------:R-:W-:-:S02]  /*105f0*/  SHF.R.U32.HI R73, RZ, 0x3, R15 ;  /* 0x00000003ff497819 */ /* 0x000fc4000001160f */
[----:B------:R-:W-:Y:S02]  /*10600*/  LOP3.LUT R14, R15, 0x38, R14, 0xf8, !PT ;  /* 0x000000380f0e7812 */ /* 0x000fe400078ef80e */
[C-C-:B------:R-:W-:Y:S02]  /*10610*/  LOP3.LUT R13, R24.reuse, R12, R73.reuse, 0xf6, !PT ;  /* 0x0000000c180d7212 */ /* 0x140fe400078ef649 */
[----:B------:R-:W-:Y:S02]  /*10620*/  LOP3.LUT R73, R24, R14, R73, 0xf6, !PT ;  /* 0x0000000e18497212 */ /* 0x000fe400078ef649 */
[----:B------:R-:W-:Y:S01]  /*10630*/  SHF.R.U64 R79, R20, 0x10, R21 ;  /* 0x00000010144f7819 */ /* 0x000fe20000001215 */
[----:B------:R-:W-:Y:S01]  /*10640*/  IMAD R72, R13, 0x2, R2 ;  /* 0x000000020d487824 */ /* 0x000fe200078e0202 */
[----:B------:R-:W-:Y:S01]  /*10650*/  PRMT R69, R69, 0x5410, R58 ;  /* 0x0000541045457816 */ /* 0x000fe2000000003a */
[----:B------:R-:W-:Y:S01]  /*10660*/  IMAD R73, R73, 0x2, R2 ;  /* 0x0000000249497824 */ /* 0x000fe200078e0202 */
[----:B------:R-:W-:-:S02]  /*10670*/  PRMT R81, R87, 0x5410, R81 ;  /* 0x0000541057517816 */ /* 0x000fc40000000051 */
[----:B------:R-:W0:Y:S01]  /*10680*/  LDS.128 R12, [R72+0x20400] ;  /* 0x02040000480c7984 */ /* 0x000e220000000c00 */
[----:B------:R-:W-:Y:S01]  /*10690*/  SHF.R.U32.HI R83, RZ, 0x10, R67 ;  /* 0x00000010ff537819 */ /* 0x000fe20000011643 */
[----:B------:R-:W-:Y:S01]  /*106a0*/  IMAD.U32 R67, R69, 0x10000, RZ ;  /* 0x0001000045437824 */ /* 0x000fe200078e00ff */
[----:B------:R-:W-:Y:S01]  /*106b0*/  PRMT R78, R36, 0x5410, R59 ;  /* 0x00005410244e7816 */ /* 0x000fe2000000003b */
[----:B------:R-:W1:Y:S01]  /*106c0*/  LDS.128 R24, [R73+0x20400] ;  /* 0x0204000049187984 */ /* 0x000e620000000c00 */
[----:B------:R-:W-:Y:S01]  /*106d0*/  PRMT R79, R82, 0x5410, R79 ;  /* 0x00005410524f7816 */ /* 0x000fe2000000004f */
[----:B------:R-:W-:Y:S01]  /*106e0*/  IMAD.U32 R82, R81, 0x10000, RZ ;  /* 0x0001000051527824 */ /* 0x000fe200078e00ff */
[----:B------:R-:W-:Y:S02]  /*106f0*/  PRMT R83, R88, 0x5410, R83 ;  /* 0x0000541058537816 */ /* 0x000fe40000000053 */
[--C-:B------:R-:W-:Y:S02]  /*10700*/  SHF.R.U64 R84, R64, 0x10, R65.reuse ;  /* 0x0000001040547819 */ /* 0x100fe40000001241 */
[----:B------:R-:W-:-:S02]  /*10710*/  SHF.R.U32.HI R85, RZ, 0x10, R65 ;  /* 0x00000010ff557819 */ /* 0x000fc40000011641 */
[----:B------:R-:W-:Y:S02]  /*10720*/  LOP3.LUT R81, R81, 0xffff0000, RZ, 0xc0, !PT ;  /* 0xffff000051517812 */ /* 0x000fe400078ec0ff */
[----:B------:R-:W-:Y:S02]  /*10730*/  LOP3.LUT R69, R69, 0xffff0000, RZ, 0xc0, !PT ;  /* 0xffff000045457812 */ /* 0x000fe400078ec0ff */
[----:B------:R-:W-:Y:S02]  /*10740*/  SHF.R.U32.HI R80, RZ, 0x10, R21 ;  /* 0x00000010ff507819 */ /* 0x000fe40000011615 */
[----:B------:R-:W-:Y:S02]  /*10750*/  PRMT R85, R86, 0x5410, R85 ;  /* 0x0000541056557816 */ /* 0x000fe40000000055 */
[----:B------:R-:W-:Y:S02]  /*10760*/  PRMT R84, R36, 0x5432, R84 ;  /* 0x0000543224547816 */ /* 0x000fe40000000054 */
[----:B------:R-:W-:Y:S01]  /*10770*/  PRMT R80, R74, 0x5432, R80 ;  /* 0x000054324a507816 */ /* 0x000fe20000000050 */
[C---:B0-----:R-:W-:Y:S01]  /*10780*/  IMAD.U32 R20, R12.reuse, 0x10000, RZ ;  /* 0x000100000c147824 */ /* 0x041fe200078e00ff */
[----:B------:R-:W-:Y:S01]  /*10790*/  LOP3.LUT R12, R12, 0xffff0000, RZ, 0xc0, !PT ;  /* 0xffff00000c0c7812 */ /* 0x000fe200078ec0ff */
[C---:B------:R-:W-:Y:S01]  /*107a0*/  IMAD.U32 R21, R13.reuse, 0x10000, RZ ;  /* 0x000100000d157824 */ /* 0x040fe200078e00ff */
[----:B------:R-:W-:Y:S01]  /*107b0*/  LOP3.LUT R13, R13, 0xffff0000, RZ, 0xc0, !PT ;  /* 0xffff00000d0d7812 */ /* 0x000fe200078ec0ff */
[C---:B-1----:R-:W-:Y:S01]  /*107c0*/  IMAD.U32 R59, R24.reuse, 0x10000, RZ ;  /* 0x00010000183b7824 */ /* 0x042fe200078e00ff */
        /* <DEDUP_REMOVED lines=10> */
[----:B------:R-:W-:Y:S01]  /*10870*/  FMUL.FTZ R67, R24, R81 ;  /* 0x0000005118437220 */ /* 0x000fe20000410000 */
[C---:B------:R-:W-:Y:S01]  /*10880*/  FMUL.FTZ R86, R64.reuse, R59 ;  /* 0x0000003b40567220 */ /* 0x040fe20000410000 */
[----:B------:R-:W-:Y:S01]  /*10890*/  LOP3.LUT R24, R83, 0xffff0000, RZ, 0xc0, !PT ;  /* 0xffff000053187812 */ /* 0x000fe200078ec0ff */
[-C--:B------:R-:W-:Y:S01]  /*108a0*/  FMUL.FTZ R88, R64, R20.reuse ;  /* 0x0000001440587220 */ /* 0x080fe20000410000 */
[----:B------:R-:W-:Y:S01]  /*108b0*/  LOP3.LUT R78, R78, 0xffff0000, RZ, 0xc0, !PT ;  /* 0xffff00004e4e7812 */ /* 0x000fe200078ec0ff */
[C---:B------:R-:W-:Y:S01]  /*108c0*/  FFMA.FTZ R82, R12.reuse, R69, -R67 ;  /* 0x000000450c527223 */ /* 0x040fe20000010843 */
[----:B------:R-:W-:Y:S01]  /*108d0*/  FFMA.FTZ R64, R12, R81, R91 ;  /* 0x000000510c407223 */ /* 0x000fe2000001005b */
[----:B------:R-:W-:Y:S01]  /*108e0*/  FFMA.FTZ R86, R21, R20, -R86 ;  /* 0x0000001415567223 */ /* 0x000fe20000010856 */
[----:B------:R-:W-:-:S02]  /*108f0*/  IMAD.U32 R65, R26, 0x10000, RZ ;  /* 0x000100001a417824 */ /* 0x000fc400078e00ff */
[----:B------:R-:W-:Y:S01]  /*10900*/  FMUL.FTZ R90, R25, R24 ;  /* 0x00000018195a7220 */ /* 0x000fe20000410000 */
[----:B------:R-:W-:Y:S02]  /*10910*/  IMAD.U32 R12, R79, 0x10000, RZ ;  /* 0x000100004f0c7824 */ /* 0x000fe400078e00ff */
[----:B------:R-:W-:Y:S01]  /*10920*/  FMUL.FTZ R92, R25, R78 ;  /* 0x0000004e195c7220 */ /* 0x000fe20000410000 */
[----:B------:R-:W-:Y:S02]  /*10930*/  IMAD.U32 R20, R84, 0x10000, RZ ;  /* 0x0001000054147824 */ /* 0x000fe400078e00ff */
[----:B------:R-:W-:Y:S01]  /*10940*/  FFMA.FTZ R88, R21, R59, R88 ;  /* 0x0000003b15587223 */ /* 0x000fe20000010058 */
[----:B------:R-:W-:Y:S02]  /*10950*/  IMAD.U32 R66, R27, 0x10000, RZ ;  /* 0x000100001b427824 */ /* 0x000fe400078e00ff */
[----:B------:R-:W-:Y:S01]  /*10960*/  FMUL.FTZ R69, R65, R12 ;  /* 0x0000000c41457220 */ /* 0x000fe20000410000 */
[----:B------:R-:W-:-:S02]  /*10970*/  IMAD.U32 R25, R85, 0x10000, RZ ;  /* 0x0001000055197824 */ /* 0x000fc400078e00ff */
[----:B------:R-:W-:Y:S01]  /*10980*/  FMUL.FTZ R67, R65, R20 ;  /* 0x0000001441437220 */ /* 0x000fe20000410000 */
[----:B------:R-:W-:Y:S02]  /*10990*/  IMAD.U32 R36, R14, 0x10000, RZ ;  /* 0x000100000e247824 */ /* 0x000fe400078e00ff */
[C---:B------:R-:W-:Y:S01]  /*109a0*/  FFMA.FTZ R59, R13.reuse, R78, -R90 ;  /* 0x0000004e0d3b7223 */ /* 0x040fe2000001085a */
[----:B------:R-:W-:Y:S01]  /*109b0*/  FFMA.FTZ R65, R13, R24, R92 ;  /* 0x000000180d417223 */ /* 0x000fe2000001005c */
[----:B------:R-:W-:Y:S02]  /*109c0*/  IMAD.U32 R58, R15, 0x10000, RZ ;  /* 0x000100000f3a7824 */ /* 0x000fe400078e00ff */
[----:B------:R-:W-:Y:S01]  /*109d0*/  FMUL.FTZ R13, R66, R25 ;  /* 0x00000019420d7220 */ /* 0x000fe20000410000 */
[----:B------:R-:W-:Y:S02]  /*109e0*/  IMAD.U32 R21, R80, 0x10000, RZ ;  /* 0x0001000050157824 */ /* 0x000fe400078e00ff */
[C---:B------:R-:W-:Y:S01]  /*109f0*/  FFMA.FTZ R67, R36.reuse, R12, -R67 ;  /* 0x0000000c24437223 */ /* 0x040fe20000010843 */
[----:B------:R-:W-:Y:S01]  /*10a00*/  FFMA.FTZ R69, R36, R20, R69 ;  /* 0x0000001424457223 */ /* 0x000fe20000010045 */
[----:B------:R-:W-:Y:S01]  /*10a10*/  LOP3.LUT R26, R26, 0xffff0000, RZ, 0xc0, !PT ;  /* 0xffff00001a1a7812 */ /* 0x000fe200078ec0ff */
[-C--:B------:R-:W-:Y:S01]  /*10a20*/  FFMA.FTZ R36, R58, R21.reuse, -R13 ;  /* 0x000000153a247223 */ /* 0x080fe2000001080d */
[----:B------:R-:W-:Y:S01]  /*10a30*/  LOP3.LUT R13, R84, 0xffff0000, RZ, 0xc0, !PT ;  /* 0xffff0000540d7812 */ /* 0x000fe200078ec0ff */
[----:B------:R-:W-:Y:S01]  /*10a40*/  FMUL.FTZ R81, R66, R21 ;  /* 0x0000001542517220 */ /* 0x000fe20000410000 */
[----:B------:R-:W-:-:S02]  /*10a50*/  LOP3.LUT R27, R27, 0xffff0000, RZ, 0xc0, !PT ;  /* 0xffff00001b1b7812 */ /* 0x000fc400078ec0ff */
[----:B------:R-:W-:Y:S01]  /*10a60*/  LOP3.LUT R12, R85, 0xffff0000, RZ, 0xc0, !PT ;  /* 0xffff0000550c7812 */ /* 0x000fe200078ec0ff */
[----:B------:R-:W-:Y:S01]  /*10a70*/  FMUL.FTZ R21, R26, R13 ;  /* 0x0000000d1a157220 */ /* 0x000fe20000410000 */
[----:B------:R-:W-:Y:S01]  /*10a80*/  LOP3.LUT R79, R79, 0xffff0000, RZ, 0xc0, !PT ;  /* 0xffff00004f4f7812 */ /* 0x000fe200078ec0ff */
[----:B------:R-:W-:Y:S01]  /*10a90*/  FFMA.FTZ R81, R58, R25, R81 ;  /* 0x000000193a517223 */ /* 0x000fe20000010051 */
[----:B------:R-:W-:Y:S01]  /*10aa0*/  LOP3.LUT R80, R80, 0xffff0000, RZ, 0xc0, !PT ;  /* 0xffff000050507812 */ /* 0x000fe200078ec0ff */
[----:B------:R-:W-:Y:S01]  /*10ab0*/  FMUL.FTZ R24, R27, R12 ;  /* 0x0000000c1b187220 */ /* 0x000fe20000410000 */
[----:B------:R-:W-:Y:S01]  /*10ac0*/  LOP3.LUT R14, R14, 0xffff0000, RZ, 0xc0, !PT ;  /* 0xffff00000e0e7812 */ /* 0x000fe200078ec0ff */
[-C--:B------:R-:W-:Y:S01]  /*10ad0*/  FMUL.FTZ R26, R26, R79.reuse ;  /* 0x0000004f1a1a7220 */ /* 0x080fe20000410000 */
[----:B------:R-:W-:Y:S01]  /*10ae0*/  LOP3.LUT R15, R15, 0xffff0000, RZ, 0xc0, !PT ;  /* 0xffff00000f0f7812 */ /* 0x000fe200078ec0ff */
[----:B------:R-:W-:Y:S01]  /*10af0*/  FMUL.FTZ R27, R27, R80 ;  /* 0x000000501b1b7220 */ /* 0x000fe20000410000 */
[----:B------:R-:W-:Y:S01]  /*10b00*/  F2FP.BF16.F32.PACK_AB R25, R65, R88 ;  /* 0x000000584119723e */ /* 0x000fe200000010ff */
        /* <DEDUP_REMOVED lines=11> */
[----:B------:R-:W-:-:S05]  /*10bc0*/  F2FP.BF16.F32.PACK_AB R27, R58, R81 ;  /* 0x000000513a1b723e */ /* 0x000fca00000010ff */
[----:B------:R0:W-:Y:S02]  /*10bd0*/  STS.128 [R73+0x20400], R24 ;  /* 0x0204001849007388 */ /* 0x0001e40000000c00 */
.L_x_6788:
[----:B------:R-:W-:Y:S05]  /*10be0*/  BSYNC B1 ;  /* 0x0000000000017941 */ /* 0x000fea0003800000 */
.L_x_6787:
[----:B------:R-:W-:Y:S02]  /*10bf0*/  PRMT R3, R3, 0x5410, R0 ;  /* 0x0000541003037816 */ /* 0x000fe40000000000 */
[----:B------:R-:W-:Y:S01]  /*10c00*/  PRMT R59, R59, 0x5410, R70 ;  /* 0x000054103b3b7816 */ /* 0x000fe20000000046 */
[----:B------:R-:W-:Y:S06]  /*10c10*/  @P0 BRA `(.L_x_6779) ;  /* 0x0000000400940947 */ /* 0x000fec0003800000 */
[----:B0-----:R-:W2:Y:S04]  /*10c20*/  LDL R14, [R1+0x434] ;  /* 0x00043400010e7983 */ /* 0x001ea80000100800 */
[----:B------:R-:W3:Y:S04]  /*10c30*/  LDL R13, [R1+0x440] ;  /* 0x00044000010d7983 */ /* 0x000ee80000100800 */
[----:B------:R-:W4:Y:S04]  /*10c40*/  LDL R12, [R1+0x444] ;  /* 0x00044400010c7983 */ /* 0x000f280000100800 */
[----:B------:R-:W5:Y:S01]  /*10c50*/  LDL R64, [R1+0x430] ;  /* 0x0004300001407983 */ /* 0x000f620000100800 */
[----:B------:R-:W-:Y:S01]  /*10c60*/  IMAD.IADD R0, R16, 0x1, R71 ;  /* 0x0000000110007824 */ /* 0x000fe200078e0247 */
[----:B------:R-:W-:-:S02]  /*10c70*/  SHF.R.U64 R36, R8, 0x10, R9 ;  /* 0x0000001008247819 */ /* 0x000fc40000001209 */
[----:B------:R-:W-:Y:S02]  /*10c80*/  SHF.R.U64 R4, R4, 0x10, R5 ;  /* 0x0000001004047819 */ /* 0x000fe40000001205 */
[----:B------:R-:W-:Y:S02]  /*10c90*/  PRMT R36, R3, 0x5432, R36 ;  /* 0x0000543203247816 */ /* 0x000fe40000000024 */
[----:B------:R-:W-:Y:S02]  /*10ca0*/  SHF.R.U32.HI R58, RZ, 0x10, R9 ;  /* 0x00000010ff3a7819 */ /* 0x000fe40000011609 */
[----:B------:R-:W-:Y:S02]  /*10cb0*/  PRMT R77, R77, 0x5410, R4 ;  /* 0x000054104d4d7816 */ /* 0x000fe40000000004 */
[----:B------:R-:W-:Y:S02]  /*10cc0*/  SHF.R.U32.HI R5, RZ, 0x10, R5 ;  /* 0x00000010ff057819 */ /* 0x000fe40000011605 */
[----:B------:R-:W-:-:S02]  /*10cd0*/  SHF.R.U64 R20, R6, 0x10, R7 ;  /* 0x0000001006147819 */ /* 0x000fc40000001207 */
[----:B------:R-:W-:Y:S02]  /*10ce0*/  SHF.R.U32.HI R7, RZ, 0x10, R7 ;  /* 0x00000010ff077819 */ /* 0x000fe40000011607 */
[----:B------:R-:W-:Y:S02]  /*10cf0*/  PRMT R58, R59, 0x5432, R58 ;  /* 0x000054323b3a7816 */ /* 0x000fe4000000003a */
[----:B------:R-:W-:Y:S02]  /*10d00*/  PRMT R76, R76, 0x5410, R5 ;  /* 0x000054104c4c7816 */ /* 0x000fe40000000005 */
[----:B------:R-:W-:Y:S02]  /*10d10*/  PRMT R20, R3, 0x5410, R20 ;  /* 0x0000541003147816 */ /* 0x000fe40000000014 */
[----:B------:R-:W-:Y:S02]  /*10d20*/  PRMT R68, R68, 0x5410, R7 ;  /* 0x0000541044447816 */ /* 0x000fe40000000007 */
[----:B--2---:R-:W-:-:S04]  /*10d30*/  LOP3.LUT R0, R14, 0x38, R0, 0xf8, !PT ;  /* 0x000000380e007812 */ /* 0x004fc800078ef800 */
[----:B---3--:R-:W-:-:S05]  /*10d40*/  LOP3.LUT R0, R0, R13, RZ, 0x3c, !PT ;  /* 0x0000000d00007212 */ /* 0x008fca00078e3cff */
[----:B----4-:R-:W-:Y:S01]  /*10d50*/  IMAD.IADD R21, R12, 0x1, R0 ;  /* 0x000000010c157824 */ /* 0x010fe200078e0200 */
[--C-:B------:R-:W-:Y:S01]  /*10d60*/  SHF.R.U64 R0, R10, 0x10, R11.reuse ;  /* 0x000000100a007819 */ /* 0x100fe2000000120b */
[----:B-----5:R-:W0:Y:S02]  /*10d70*/  LDS.128 R12, [R64+0x20400] ;  /* 0x02040000400c7984 */ /* 0x020e240000000c00 */
[----:B------:R-:W-:Y:S01]  /*10d80*/  IMAD R2, R21, 0x2, R2 ;  /* 0x0000000215027824 */ /* 0x000fe200078e0202 */
[----:B------:R-:W-:Y:S01]  /*10d90*/  SHF.R.U32.HI R11, RZ, 0x10, R11 ;  /* 0x00000010ff0b7819 */ /* 0x000fe2000001160b */
[----:B------:R-:W-:Y:S01]  /*10da0*/  IMAD.U32 R21, R77, 0x10000, RZ ;  /* 0x000100004d157824 */ /* 0x000fe200078e00ff */
[----:B------:R-:W-:Y:S02]  /*10db0*/  PRMT R75, R75, 0x5410, R0 ;  /* 0x000054104b4b7816 */ /* 0x000fe40000000000 */
[----:B------:R-:W1:Y:S01]  /*10dc0*/  LDS.128 R24, [R2+0x20400] ;  /* 0x0204000002187984 */ /* 0x000e620000000c00 */
[----:B------:R-:W-:Y:S01]  /*10dd0*/  PRMT R74, R74, 0x5410, R11 ;  /* 0x000054104a4a7816 */ /* 0x000fe2000000000b */
[C---:B0-----:R-:W-:Y:S01]  /*10de0*/  IMAD.U32 R0, R12.reuse, 0x10000, RZ ;  /* 0x000100000c007824 */ /* 0x041fe200078e00ff */
        /* <DEDUP_REMOVED lines=9> */
[----:B------:R-:W-:-:S02]  /*10e80*/  IMAD.U32 R25, R36, 0x10000, RZ ;  /* 0x0001000024197824 */ /* 0x000fc400078e00ff */
[C---:B------:R-:W-:Y:S01]  /*10e90*/  FMUL.FTZ R65, R8.reuse, R21 ;  /* 0x0000001508417220 */ /* 0x040fe20000410000 */
[C---:B------:R-:W-:Y:S01]  /*10ea0*/  IMAD.U32 R7, R15.reuse, 0x10000, RZ ;  /* 0x000100000f077824 */ /* 0x040fe200078e00ff */
[----:B------:R-:W-:Y:S01]  /*10eb0*/  LOP3.LUT R14, R15, 0xffff0000, RZ, 0xc0, !PT ;  /* 0xffff00000f0e7812 */ /* 0x000fe200078ec0ff */
[----:B------:R-:W-:Y:S01]  /*10ec0*/  FMUL.FTZ R59, R8, R25 ;  /* 0x00000019083b7220 */ /* 0x000fe20000410000 */
[C---:B------:R-:W-:Y:S01]  /*10ed0*/  IMAD.U32 R11, R26.reuse, 0x10000, RZ ;  /* 0x000100001a0b7824 */ /* 0x040fe200078e00ff */
[----:B------:R-:W-:Y:S01]  /*10ee0*/  LOP3.LUT R13, R26, 0xffff0000, RZ, 0xc0, !PT ;  /* 0xffff00001a0d7812 */ /* 0x000fe200078ec0ff */
[C---:B------:R-:W-:Y:S01]  /*10ef0*/  IMAD.U32 R15, R27.reuse, 0x10000, RZ ;  /* 0x000100001b0f7824 */ /* 0x040fe200078e00ff */
[----:B------:R-:W-:Y:S01]  /*10f00*/  LOP3.LUT R26, R27, 0xffff0000, RZ, 0xc0, !PT ;  /* 0xffff00001b1a7812 */ /* 0x000fe200078ec0ff */
[----:B------:R-:W-:Y:S01]  /*10f10*/  FFMA.FTZ R59, R0, R21, -R59 ;  /* 0x00000015003b7223 */ /* 0x000fe2000001083b */
[----:B------:R-:W-:Y:S02]  /*10f20*/  IMAD.U32 R27, R58, 0x10000, RZ ;  /* 0x000100003a1b7824 */ /* 0x000fe400078e00ff */
[----:B------:R-:W-:Y:S01]  /*10f30*/  FFMA.FTZ R65, R0, R25, R65 ;  /* 0x0000001900417223 */ /* 0x000fe20000010041 */
[----:B------:R-:W-:Y:S01]  /*10f40*/  IMAD.U32 R21, R76, 0x10000, RZ ;  /* 0x000100004c157824 */ /* 0x000fe200078e00ff */
[----:B------:R-:W-:Y:S01]  /*10f50*/  LOP3.LUT R36, R36, 0xffff0000, RZ, 0xc0, !PT ;  /* 0xffff000024247812 */ /* 0x000fe200078ec0ff */
[----:B------:R-:W-:-:S02]  /*10f60*/  IMAD.U32 R8, R74, 0x10000, RZ ;  /* 0x000100004a087824 */ /* 0x000fc400078e00ff */
[----:B------:R-:W-:Y:S01]  /*10f70*/  FMUL.FTZ R67, R10, R27 ;  /* 0x0000001b0a437220 */ /* 0x000fe20000410000 */
[----:B------:R-:W-:Y:S02]  /*10f80*/  IMAD.U32 R0, R68, 0x10000, RZ ;  /* 0x0001000044007824 */ /* 0x000fe400078e00ff */
[-C--:B------:R-:W-:Y:S01]  /*10f90*/  FMUL.FTZ R25, R10, R21.reuse ;  /* 0x000000150a197220 */ /* 0x080fe20000410000 */
[C---:B------:R-:W-:Y:S01]  /*10fa0*/  FMUL.FTZ R10, R15.reuse, R8 ;  /* 0x000000080f0a7220 */ /* 0x040fe20000410000 */
[C---:B------:R-:W-:Y:S01]  /*10fb0*/  FFMA.FTZ R67, R4.reuse, R21, -R67 ;  /* 0x0000001504437223 */ /* 0x040fe20000010843 */
[-C--:B------:R-:W-:Y:S01]  /*10fc0*/  FMUL.FTZ R15, R15, R0.reuse ;  /* 0x000000000f0f7220 */ /* 0x080fe20000410000 */
[----:B------:R-:W-:Y:S01]  /*10fd0*/  FFMA.FTZ R25, R4, R27, R25 ;  /* 0x0000001b04197223 */ /* 0x000fe20000010019 */
[----:B------:R-:W-:Y:S01]  /*10fe0*/  FFMA.FTZ R21, R7, R0, -R10 ;  /* 0x0000000007157223 */ /* 0x000fe2000001080a */
[----:B------:R-:W-:Y:S01]  /*10ff0*/  LOP3.LUT R0, R77, 0xffff0000, RZ, 0xc0, !PT ;  /* 0xffff00004d007812 */ /* 0x000fe200078ec0ff */
[----:B------:R-:W-:Y:S01]  /*11000*/  FFMA.FTZ R27, R7, R8, R15 ;  /* 0x00000008071b7223 */ /* 0x000fe2000001000f */
[----:B------:R-:W-:Y:S01]  /*11010*/  FMUL.FTZ R4, R9, R36 ;  /* 0x0000002409047220 */ /* 0x000fe20000410000 */
[----:B------:R-:W-:-:S02]  /*11020*/  LOP3.LUT R7, R76, 0xffff0000, RZ, 0xc0, !PT ;  /* 0xffff00004c077812 */ /* 0x000fc400078ec0ff */
[----:B------:R-:W-:Y:S01]  /*11030*/  LOP3.LUT R15, R58, 0xffff0000, RZ, 0xc0, !PT ;  /* 0xffff00003a0f7812 */ /* 0x000fe200078ec0ff */
[-C--:B------:R-:W-:Y:S01]  /*11040*/  FMUL.FTZ R10, R9, R0.reuse ;  /* 0x00000000090a7220 */ /* 0x080fe20000410000 */
[----:B------:R-:W-:Y:S01]  /*11050*/  FFMA.FTZ R8, R3, R0, -R4 ;  /* 0x0000000003087223 */ /* 0x000fe20000010804 */
[----:B------:R-:W-:Y:S02]  /*11060*/  IMAD.U32 R4, R75, 0x10000, RZ ;  /* 0x000100004b047824 */ /* 0x000fe400078e00ff */
[C---:B------:R-:W-:Y:S01]  /*11070*/  FMUL.FTZ R58, R24.reuse, R7 ;  /* 0x00000007183a7220 */ /* 0x040fe20000410000 */
[----:B------:R-:W-:Y:S01]  /*11080*/  FMUL.FTZ R9, R24, R15 ;  /* 0x0000000f18097220 */ /* 0x000fe20000410000 */
[----:B------:R-:W-:Y:S02]  /*11090*/  IMAD.U32 R0, R20, 0x10000, RZ ;  /* 0x0001000014007824 */ /* 0x000fe400078e00ff */
[----:B------:R-:W-:Y:S01]  /*110a0*/  FFMA.FTZ R10, R3, R36, R10 ;  /* 0x00000024030a7223 */ /* 0x000fe2000001000a */
[C---:B------:R-:W-:Y:S01]  /*110b0*/  FMUL.FTZ R36, R11.reuse, R4 ;  /* 0x000000040b247220 */ /* 0x040fe20000410000 */
[C---:B------:R-:W-:Y:S01]  /*110c0*/  FFMA.FTZ R24, R12.reuse, R7, -R9 ;  /* 0x000000070c187223 */ /* 0x040fe20000010809 */
[----:B------:R-:W-:Y:S01]  /*110d0*/  FFMA.FTZ R58, R12, R15, R58 ;  /* 0x0000000f0c3a7223 */ /* 0x000fe2000001003a */
[----:B------:R-:W-:Y:S01]  /*110e0*/  LOP3.LUT R20, R20, 0xffff0000, RZ, 0xc0, !PT ;  /* 0xffff000014147812 */ /* 0x000fe200078ec0ff */
[-C--:B------:R-:W-:Y:S01]  /*110f0*/  FMUL.FTZ R12, R11, R0.reuse ;  /* 0x000000000b0c7220 */ /* 0x080fe20000410000 */
[----:B------:R-:W-:Y:S01]  /*11100*/  LOP3.LUT R75, R75, 0xffff0000, RZ, 0xc0, !PT ;  /* 0xffff00004b4b7812 */ /* 0x000fe200078ec0ff */
[C---:B------:R-:W-:Y:S01]  /*11110*/  FFMA.FTZ R36, R5.reuse, R0, -R36 ;  /* 0x0000000005247223 */ /* 0x040fe20000010824 */
[----:B------:R-:W-:Y:S01]  /*11120*/  LOP3.LUT R7, R74, 0xffff0000, RZ, 0xc0, !PT ;  /* 0xffff00004a077812 */ /* 0x000fe200078ec0ff */
[----:B------:R-:W-:Y:S01]  /*11130*/  FFMA.FTZ R12, R5, R4, R12 ;  /* 0x00000004050c7223 */ /* 0x000fe2000001000c */
[----:B------:R-:W-:Y:S01]  /*11140*/  LOP3.LUT R3, R68, 0xffff0000, RZ, 0xc0, !PT ;  /* 0xffff000044037812 */ /* 0x000fe200078ec0ff */
[CC--:B------:R-:W-:Y:S01]  /*11150*/  FMUL.FTZ R0, R13.reuse, R20.reuse ;  /* 0x000000140d007220 */ /* 0x0c0fe20000410000 */
[----:B------:R-:W-:Y:S01]  /*11160*/  FMUL.FTZ R5, R13, R75 ;  /* 0x0000004b0d057220 */ /* 0x000fe20000410000 */
[----:B------:R-:W-:Y:S01]  /*11170*/  FMUL.FTZ R9, R26, R7 ;  /* 0x000000071a097220 */ /* 0x000fe20000410000 */
[----:B------:R-:W-:Y:S01]  /*11180*/  F2FP.BF16.F32.PACK_AB R4, R8, R59 ;  /* 0x0000003b0804723e */ /* 0x000fe200000010ff */
[----:B------:R-:W-:Y:S01]  /*11190*/  FMUL.FTZ R26, R26, R3 ;  /* 0x000000031a1a7220 */ /* 0x000fe20000410000 */
        /* <DEDUP_REMOVED lines=13> */
.L_x_6779:
[----:B------:R-:W-:Y:S05]  /*11270*/  BSYNC B0 ;  /* 0x0000000000007941 */ /* 0x000fea0003800000 */
.L_x_6765:
[----:B------:R-:W-:Y:S01]  /*11280*/  @!PT LDS RZ, [RZ] ;  /* 0x00000000fffff984 */ /* 0x000fe20000000800 */
[----:B------:R-:W-:Y:S01]  /*11290*/  @!PT LDS RZ, [RZ] ;  /* 0x00000000fffff984 */ /* 0x000fe20000000800 */
[----:B------:R-:W-:Y:S01]  /*112a0*/  @!PT LDS RZ, [RZ] ;  /* 0x00000000fffff984 */ /* 0x000fe20000000800 */
[----:B------:R-:W-:Y:S01]  /*112b0*/  @!PT LDS RZ, [RZ] ;  /* 0x00000000fffff984 */ /* 0x000fe20000000800 */
[----:B------:R3:W-:Y:S06]  /*112c0*/  MEMBAR.ALL.CTA ;  /* 0x0000000000007992 */ /* 0x0007ec0000008000 */
[----:B---3--:R-:W3:Y:S01]  /*112d0*/  FENCE.VIEW.ASYNC.S ;  /* 0x00000000000073c6 */ /* 0x008ee20000000000 */
[----:B------:R-:W-:Y:S05]  /*112e0*/  WARPSYNC.ALL ;  /* 0x0000000000007948 */ /* 0x000fea0003800000 */
[----:B---3--:R-:W-:Y:S06]  /*112f0*/  BAR.SYNC.DEFER_BLOCKING 0xd, 0x80 ;  /* 0x0342000000007b1d */ /* 0x008fec0000010000 */
.L_x_6762:
[----:B012---:R-:W-:Y:S01]  /*11300*/  IMAD.MOV.U32 R4, RZ, RZ, R32 ;  /* 0x000000ffff047224 */ /* 0x007fe200078e0020 */
[----:B------:R-:W-:Y:S01]  /*11310*/  UIADD3 UR4, UP0, UR38, 0x1d0, URZ ;  /* 0x000001d026047890 */ /* 0x000fe2000ff1e03f */
[----:B------:R-:W-:Y:S01]  /*11320*/  IMAD.MOV.U32 R5, RZ, RZ, R31 ;  /* 0x000000ffff057224 */ /* 0x000fe200078e001f */
[----:B------:R-:W-:Y:S01]  /*11330*/  MOV R197, 0x116f0 ;  /* 0x000116f000c57802 */ /* 0x000fe20000000f00 */
[----:B------:R-:W-:Y:S01]  /*11340*/  IMAD.MOV.U32 R6, RZ, RZ, R54 ;  /* 0x000000ffff067224 */ /* 0x000fe200078e0036 */
[----:B------:R-:W-:Y:S01]  /*11350*/  UIADD3.X UR5, URZ, UR37, URZ, UP0, !UPT ;  /* 0x000000253f057290 */ /* 0x000fe200087fe43f */
[----:B------:R-:W-:Y:S02]  /*11360*/  IMAD.MOV.U32 R7, RZ, RZ, R53 ;  /* 0x000000ffff077224 */ /* 0x000fe400078e0035 */
[----:B------:R-:W-:Y:S02]  /*11370*/  IMAD.U32 R0, RZ, RZ, UR36 ;  /* 0x00000024ff007e24 */ /* 0x000fe4000f8e00ff */
[----:B------:R-:W-:Y:S01]  /*11380*/  IMAD.U32 R3, RZ, RZ, UR40 ;  /* 0x00000028ff037e24 */ /* 0x000fe2000f8e00ff */
[----:B------:R0:W-:Y:S01]  /*11390*/  STL.128 [R1+0x160], R4 ;  /* 0x0001600401007387 */ /* 0x0001e20000100c00 */
[----:B------:R-:W-:-:S02]  /*113a0*/  IMAD.MOV.U32 R8, RZ, RZ, R63 ;  /* 0x000000ffff087224 */ /* 0x000fc400078e003f */
[----:B------:R-:W-:Y:S02]  /*113b0*/  IMAD.MOV.U32 R9, RZ, RZ, R62 ;  /* 0x000000ffff097224 */ /* 0x000fe400078e003e */
[----:B------:R-:W-:Y:S02]  /*113c0*/  IMAD.MOV.U32 R10, RZ, RZ, R61 ;  /* 0x000000ffff0a7224 */ /* 0x000fe400078e003d */
[----:B------:R-:W-:Y:S02]  /*113d0*/  IMAD.MOV.U32 R11, RZ, RZ, R60 ;  /* 0x000000ffff0b7224 */ /* 0x000fe400078e003c */
[----:B------:R-:W-:Y:S02]  /*113e0*/  IMAD.U32 R2, RZ, RZ, UR4 ;  /* 0x00000004ff027e24 */ /* 0x000fe4000f8e00ff */
[----:B------:R-:W-:Y:S01]  /*113f0*/  VIADD R12, R22, 0xffffffff ;  /* 0xffffffff160c7836 */ /* 0x000fe20000000000 */
[----:B------:R1:W-:Y:S01]  /*11400*/  STL.128 [R1+0x140], R8 ;  /* 0x0001400801007387 */ /* 0x0003e20000100c00 */
[----:B0-----:R-:W-:-:S02]  /*11410*/  IMAD.MOV.U32 R4, RZ, RZ, R41 ;  /* 0x000000ffff047224 */ /* 0x001fc400078e0029 */
[----:B------:R-:W-:Y:S02]  /*11420*/  IMAD.MOV.U32 R5, RZ, RZ, R40 ;  /* 0x000000ffff057224 */ /* 0x000fe400078e0028 */
[----:B------:R-:W-:Y:S02]  /*11430*/  IMAD.MOV.U32 R6, RZ, RZ, R35 ;  /* 0x000000ffff067224 */ /* 0x000fe400078e0023 */
[----:B------:R-:W-:-:S05]  /*11440*/  IMAD.MOV.U32 R7, RZ, RZ, R57 ;  /* 0x000000ffff077224 */ /* 0x000fca00078e0039 */
[----:B------:R0:W-:Y:S01]  /*11450*/  STL.128 [R1+0x190], R4 ;  /* 0x0001900401007387 */ /* 0x0001e20000100c00 */
[----:B-1----:R-:W-:Y:S02]  /*11460*/  IMAD.MOV.U32 R8, RZ, RZ, R52 ;  /* 0x000000ffff087224 */ /* 0x002fe400078e0034 */
[----:B------:R-:W-:Y:S02]  /*11470*/  IMAD.MOV.U32 R9, RZ, RZ, R51 ;  /* 0x000000ffff097224 */ /* 0x000fe400078e0033 */
[----:B------:R-:W-:Y:S02]  /*11480*/  IMAD.MOV.U32 R10, RZ, RZ, R50 ;  /* 0x000000ffff0a7224 */ /* 0x000fe400078e0032 */
[----:B------:R-:W-:-:S05]  /*11490*/  IMAD.MOV.U32 R11, RZ, RZ, R49 ;  /* 0x000000ffff0b7224 */ /* 0x000fca00078e0031 */
[----:B------:R1:W-:Y:S01]  /*114a0*/  STL.128 [R1+0x170], R8 ;  /* 0x0001700801007387 */ /* 0x0003e20000100c00 */
[----:B0-----:R-:W-:Y:S02]  /*114b0*/  IMAD.MOV.U32 R4, RZ, RZ, R34 ;  /* 0x000000ffff047224 */ /* 0x001fe400078e0022 */
[----:B------:R-:W-:Y:S02]  /*114c0*/  IMAD.MOV.U32 R5, RZ, RZ, R55 ;  /* 0x000000ffff057224 */ /* 0x000fe400078e0037 */
[----:B------:R-:W-:Y:S02]  /*114d0*/  IMAD.MOV.U32 R6, RZ, RZ, R38 ;  /* 0x000000ffff067224 */ /* 0x000fe400078e0026 */
[----:B------:R-:W-:-:S05]  /*114e0*/  IMAD.MOV.U32 R7, RZ, RZ, R37 ;  /* 0x000000ffff077224 */ /* 0x000fca00078e0025 */
[----:B------:R0:W-:Y:S01]  /*114f0*/  STL.128 [R1+0x1a0], R4 ;  /* 0x0001a00401007387 */ /* 0x0001e20000100c00 */
[----:B-1----:R-:W-:Y:S02]  /*11500*/  IMAD.U32 R10, RZ, RZ, UR39 ;  /* 0x00000027ff0a7e24 */ /* 0x002fe4000f8e00ff */
[----:B------:R-:W-:Y:S02]  /*11510*/  IMAD.U32 R11, RZ, RZ, UR43 ;  /* 0x0000002bff0b7e24 */ /* 0x000fe4000f8e00ff */
[----:B------:R-:W-:Y:S02]  /*11520*/  IMAD.U32 R8, RZ, RZ, UR44 ;  /* 0x0000002cff087e24 */ /* 0x000fe4000f8e00ff */
[----:B------:R-:W-:-:S05]  /*11530*/  IMAD.U32 R9, RZ, RZ, UR45 ;  /* 0x0000002dff097e24 */ /* 0x000fca000f8e00ff */
        /* <DEDUP_REMOVED lines=9> */
[----:B------:R-:W-:Y:S02]  /*115d0*/  IMAD.MOV.U32 R5, RZ, RZ, R3 ;  /* 0x000000ffff057224 */ /* 0x000fe400078e0003 */
[----:B------:R-:W-:-:S02]  /*115e0*/  IMAD.U32 R0, RZ, RZ, UR38 ;  /* 0x00000026ff007e24 */ /* 0x000fc4000f8e00ff */
[----:B------:R-:W-:Y:S01]  /*115f0*/  IMAD.U32 R3, RZ, RZ, UR37 ;  /* 0x00000025ff037e24 */ /* 0x000fe2000f8e00ff */
[----:B------:R0:W-:Y:S02]  /*11600*/  STL.128 [R1+0x120], R4 ;  /* 0x0001200401007387 */ /* 0x0001e40000100c00 */
[----:B0-----:R-:W-:Y:S02]  /*11610*/  IMAD.MOV.U32 R4, RZ, RZ, R30 ;  /* 0x000000ffff047224 */ /* 0x001fe400078e001e */
[----:B------:R-:W-:Y:S02]  /*11620*/  IMAD.MOV.U32 R5, RZ, RZ, R47 ;  /* 0x000000ffff057224 */ /* 0x000fe400078e002f */
[----:B------:R-:W-:Y:S02]  /*11630*/  IMAD.MOV.U32 R6, RZ, RZ, R0 ;  /* 0x000000ffff067224 */ /* 0x000fe400078e0000 */
[----:B------:R-:W-:Y:S02]  /*11640*/  IMAD.MOV.U32 R7, RZ, RZ, R3 ;  /* 0x000000ffff077224 */ /* 0x000fe400078e0003 */
[----:B------:R-:W-:-:S02]  /*11650*/  IMAD.U32 R3, RZ, RZ, UR5 ;  /* 0x00000005ff037e24 */ /* 0x000fc4000f8e00ff */
[----:B------:R-:W-:Y:S01]  /*11660*/  IMAD.U32 R0, RZ, RZ, UR38 ;  /* 0x00000026ff007e24 */ /* 0x000fe2000f8e00ff */
[----:B------:R0:W-:Y:S03]  /*11670*/  STL.128 [R1+0x130], R4 ;  /* 0x0001300401007387 */ /* 0x0001e60000100c00 */
[----:B------:R-:W-:Y:S02]  /*11680*/  VIADD R0, R0, 0x120 ;  /* 0x0000012000007836 */ /* 0x000fe40000000000 */
[----:B0-----:R-:W-:Y:S02]  /*11690*/  IMAD.MOV.U32 R6, RZ, RZ, R29 ;  /* 0x000000ffff067224 */ /* 0x001fe400078e001d */
[----:B------:R-:W-:Y:S02]  /*116a0*/  IMAD.MOV.U32 R7, RZ, RZ, R42 ;  /* 0x000000ffff077224 */ /* 0x000fe400078e002a */
[----:B------:R-:W-:-:S02]  /*116b0*/  IMAD.MOV.U32 R4, RZ, RZ, R2 ;  /* 0x000000ffff047224 */ /* 0x000fc400078e0002 */
[----:B------:R-:W-:-:S05]  /*116c0*/  IMAD.MOV.U32 R5, RZ, RZ, R3 ;  /* 0x000000ffff057224 */ /* 0x000fca00078e0003 */
[----:B------:R0:W-:Y:S02]  /*116d0*/  STL.128 [R1+0x180], R4 ;  /* 0x0001800401007387 */ /* 0x0001e40000100c00 */
[----:B0-----:R-:W-:Y:S05]  /*116e0*/  CALL.REL.NOINC `($_ZN7cutlass13device_kernelIN5flash11enable_sm90INS1_16FlashAttnFwdSm90INS1_25CollectiveMainloopFwdSm90ILi2EN4cute5tupleIJNS5_1CILi1EEES8_S8_EEENS6_IJNS7_ILi64EEESA_SA_EEELi512ENS_10bfloat16_tEfNS_4arch4Sm90ELb0ELb1ELb0ELb1ELb1ELb1ELb1ELb0ELb0ELb1ELb0ELb0EEENS1_21CollectiveEpilogueFwdINS6_IJSA_NS7_ILi512EEESA_EEES9_SC_SE_Li256ELb1ELb1ELb0ELb0EEENS1_36VarlenDynamicPersistentTileSchedulerILi64ELi64ELi256ELi128ELb0ELb1ELb1ELb1ELb0ELb1EEEEEEEEEvNT_6ParamsE$_ZZN5flash25CollectiveMainloopFwdSm90ILi2EN4cute5tupleIJNS1_1CILi1EEES4_S4_EEENS2_IJNS3_ILi64EEES6_S6_EEELi512EN7cutlass10bfloat16_tEfNS8_4arch4Sm90ELb0ELb1ELb0ELb1ELb1ELb1ELb1ELb0ELb0ELb1ELb0ELb0EE3mmaINS_16FlashAttnFwdSm90ISC_NS_21CollectiveEpilogueFwdINS2_IJS6_NS3_ILi512EEES6_EEES5_S9_SB_Li256ELb1ELb1ELb0ELb0EEENS_36VarlenDynamicPersistentTileSchedulerILi64ELi64ELi256ELi128ELb0ELb1ELb1ELb1ELb0ELb1EEEE13SharedStorageENS1_6TensorINS1_11ArrayEngineIfLm128EEENS1_6LayoutINS2_IJNS2_IJNS3_ILi2EEESR_NS3_ILi32EEEEEES4_S4_EEENS2_IJNS2_IJS4_SR_NS3_ILi4EEEEEENS3_ILi0EEESX_EEEEEEENS_7SoftmaxILi2ELi0EEEEEbRKNSC_6ParamsENS8_13PipelineAsyncILi2EEES17_RNS8_13PipelineStateILj2EEERT0_RT1_iRiRKNS_16SeqlenInfoQKNewKILb1ELb1EEENS2_IJiiiiEEERT_ENKUliT_T0_T1_E_clIZSD_ISM_S10_S12_EbS15_S17_S17_S1A_S1C_S1E_iS1F_S1J_S1K_S1M_EUlRS1N_iE0_NS3_ILb1EEES1U_EEDaiS1N_S1O_S1P_) ;  /* 0x0000028400447944 */ /* 0x001fea0003c00000 */
[----:B------:R-:W2:Y:S01]  /*116f0*/  LDL R2, [R1+0x50] ;  /* 0x0000500001027983 */ /* 0x000ea20000100800 */
[----:B------:R-:W0:Y:S08]  /*11700*/  LDC R0, c[0x0][0x448] ;  /* 0x00011200ff007b82 */ /* 0x000e300000000800 */
[----:B------:R-:W1:Y:S01]  /*11710*/  LDC.64 R6, c[0x0][0xad8] ;  /* 0x0002b600ff067b82 */ /* 0x000e620000000a00 */
[----:B0-----:R-:W-:-:S13]  /*11720*/  ISETP.NE.AND P0, PT, R0, 0x1, PT ;  /* 0x000000010000780c */ /* 0x001fda0003f05270 */
[----:B------:R-:W0:Y:S08]  /*11730*/  @P0 LDC R3, c[0x0][0x44c] ;  /* 0x00011300ff030b82 */ /* 0x000e300000000800 */
[----:B------:R-:W3:Y:S01]  /*11740*/  @P0 LDC R4, c[0x0][0x450] ;  /* 0x00011400ff040b82 */ /* 0x000ee20000000800 */
[----:B--2---:R-:W-:-:S04]  /*11750*/  IMAD.SHL.U32 R2, R2, 0x40, RZ ;  /* 0x0000004002027824 */ /* 0x004fc800078e00ff */
[----:B0-----:R-:W-:-:S04]  /*11760*/  @P0 IMAD.HI.U32 R3, R2, R3, RZ ;  /* 0x0000000302030227 */ /* 0x001fc800078e00ff */
[----:B------:R-:W-:Y:S01]  /*11770*/  IMAD.MOV.U32 R0, RZ, RZ, R2 ;  /* 0x000000ffff007224 */ /* 0x000fe200078e0002 */
[----:B---3--:R-:W-:Y:S02]  /*11780*/  @P0 SHF.R.U32.HI R0, RZ, R4, R3 ;  /* 0x00000004ff000219 */ /* 0x008fe40000011603 */
[----:B-1----:R-:W-:-:S03]  /*11790*/  ISETP.GE.AND P0, PT, R7, 0x1, PT ;  /* 0x000000010700780c */ /* 0x002fc60003f06270 */
[----:B------:R-:W-:Y:S02]  /*117a0*/  IMAD.IADD R191, R191, 0x1, R0 ;  /* 0x00000001bfbf7824 */ /* 0x000fe400078e0200 */
[----:B------:R-:W-:Y:S02]  /*117b0*/  VIADD R0, R22, 0xfffffffe ;  /* 0xfffffffe16007836 */ /* 0x000fe40000000000 */
[----:B------:R-:W-:-:S06]  /*117c0*/  IMAD.IADD R6, R191, 0x1, R6 ;  /* 0x00000001bf067824 */ /* 0x000fcc00078e0206 */
        /* <DEDUP_REMOVED lines=12> */
.L_x_6791:
[----:B------:R-:W-:-:S13]  /*11890*/  ISETP.NE.AND P0, PT, R7, 0x1, PT ;  /* 0x000000010700780c */ /* 0x000fda0003f05270 */
[----:B------:R-:W0:Y:S02]  /*118a0*/  @P0 LDC.64 R4, c[0x0][0xae0] ;  /* 0x0002b800ff040b82 */ /* 0x000e240000000a00 */
[----:B0-----:R-:W-:-:S05]  /*118b0*/  @P0 IMAD.HI.U32 R4, R3, R4, RZ ;  /* 0x0000000403040227 */ /* 0x001fca00078e00ff */
[----:B------:R-:W-:-:S07]  /*118c0*/  @P0 SHF.R.U32.HI R3, RZ, R5, R4 ;  /* 0x00000005ff030219 */ /* 0x000fce0000011604 */
.L_x_6792:
[----:B------:R-:W-:Y:S05]  /*118d0*/  BSYNC B0 ;  /* 0x0000000000007941 */ /* 0x000fea0003800000 */
.L_x_6790:
[----:B------:R-:W-:-:S05]  /*118e0*/  IMAD R3, R3, R7, R7 ;  /* 0x0000000703037224 */ /* 0x000fca00078e0207 */
[----:B------:R-:W-:-:S07]  /*118f0*/  VIMNMX R6, R6, R3, PT ;  /* 0x0000000306067248 */ /* 0x000fce0003fe0100 */
.L_x_6789:
[----:B------:R-:W-:-:S04]  /*11900*/  SHF.R.S32.HI R3, RZ, 0x1f, R6 ;  /* 0x0000001fff037819 */ /* 0x000fc80000011406 */
[----:B------:R-:W-:-:S04]  /*11910*/  LEA.HI R3, R3, R6, RZ, 0x6 ;  /* 0x0000000603037211 */ /* 0x000fc800078f30ff */
[----:B------:R-:W-:-:S04]  /*11920*/  SHF.R.S32.HI R3, RZ, 0x6, R3 ;  /* 0x00000006ff037819 */ /* 0x000fc80000011403 */
[----:B------:R-:W-:-:S04]  /*11930*/  VIMNMX R9, R194, R3, !PT ;  /* 0x00000003c2097248 */ /* 0x000fc80007fe0100 */
[----:B------:R-:W-:-:S13]  /*11940*/  ISETP.GE.AND P0, PT, R0, R9, PT ;  /* 0x000000090000720c */ /* 0x000fda0003f06270 */
[----:B------:R-:W-:Y:S05]  /*11950*/  @!P0 BRA `(.L_x_6793) ;  /* 0x0000007800e48947 */ /* 0x000fea0003800000 */
.L_x_6826:
[----:B------:R-:W2:Y:S04]  /*11960*/  LDL R22, [R1+0x1c0] ;  /* 0x0001c00001167983 */ /* 0x000ea80000100800 */
[----:B0-----:R-:W3:Y:S04]  /*11970*/  LDL R2, [R1+0x1c8] ;  /* 0x0001c80001027983 */ /* 0x001ee80000100800 */
[----:B------:R-:W4:Y:S01]  /*11980*/  LDL R3, [R1] ;  /* 0x0000000001037983 */ /* 0x000f220000100800 */
        /* <DEDUP_REMOVED lines=17> */
.L_x_6795:
[----:B------:R-:W-:Y:S05]  /*11aa0*/  BSYNC B0 ;  /* 0x0000000000007941 */ /* 0x000fea0003800000 */
.L_x_6794:
[----:B0-----:R-:W2:Y:S01]  /*11ab0*/  LDL.64 R2, [R1+0x18] ;  /* 0x0000180001027983 */ /* 0x001ea20000100a00 */
[----:B-----5:R-:W-:Y:S02]  /*11ac0*/  SHF.L.U32 R5, R6, 0x1f, RZ ;  /* 0x0000001f06057819 */ /* 0x020fe400000006ff */
[----:B--2---:R-:W-:-:S05]  /*11ad0*/  MOV R3, R2 ;  /* 0x0000000200037202 */ /* 0x004fca0000000f00 */
[----:B------:R-:W-:-:S04]  /*11ae0*/  IMAD R4, R4, 0x8, R3 ;  /* 0x0000000804047824 */ /* 0x000fc800078e0203 */
[----:B------:R0:W1:Y:S01]  /*11af0*/  SYNCS.PHASECHK.TRANS64.TRYWAIT P0, [R4+URZ], R5 ;  /* 0x00000005040075a7 */ /* 0x000062000800017f */
[----:B------:R0:W5:Y:S01]  /*11b00*/  LDL.64 R6, [R1+0x1c0] ;  /* 0x0001c00001067983 */ /* 0x0001620000100a00 */
[----:B------:R-:W-:Y:S04]  /*11b10*/  BSSY B0, `(.L_x_6796) ;  /* 0x0000003000007945 */ /* 0x000fe80003800000 */
[----:B------:R-:W-:Y:S05]  /*11b20*/  @!P1 BRA `(.L_x_6797) ;  /* 0x0000000000049947 */ /* 0x000fea0003800000 */
[----:B------:R-:W-:Y:S01]  /*11b30*/  BPT.TRAP 0x1 ;  /* 0x000000040000795c */ /* 0x000fe20000300000 */
.L_x_6797:
[----:B------:R-:W-:Y:S05]  /*11b40*/  BSYNC B0 ;  /* 0x0000000000007941 */ /* 0x000fea0003800000 */
.L_x_6796:
[----:B------:R-:W-:Y:S04]  /*11b50*/  BSSY B0, `(.L_x_6798) ;  /* 0x0000006000007945 */ /* 0x000fe80003800000 */
[----:B-1----:R-:W-:Y:S05]  /*11b60*/  @P0 BRA `(.L_x_6799) ;  /* 0x0000000000100947 */ /* 0x002fea0003800000 */
[----:B-----5:R-:W-:Y:S01]  /*11b70*/  IMAD R6, R6, 0x8, R3 ;  /* 0x0000000806067824 */ /* 0x020fe200078e0203 */
[----:B------:R-:W-:-:S04]  /*11b80*/  SHF.L.U32 R7, R7, 0x1f, RZ ;  /* 0x0000001f07077819 */ /* 0x000fc800000006ff */
[----:B------:R-:W1:Y:S02]  /*11b90*/  SYNCS.PHASECHK.TRANS64.TRYWAIT P0, [R6+URZ], R7 ;  /* 0x00000007060075a7 */ /* 0x000e64000800017f */
[----:B-1----:R-:W-:Y:S05]  /*11ba0*/  @!P0 BRA `(.L_x_6800) ;  /* 0x0000024000f08947 */ /* 0x002fea0003800000 */
.L_x_6799:
[----:B------:R-:W-:Y:S05]  /*11bb0*/  BSYNC B0 ;  /* 0x0000000000007941 */ /* 0x000fea0003800000 */
.L_x_6798:
[----:B------:R-:W2:Y:S04]  /*11bc0*/  LDL R3, [R1+0x1c0] ;  /* 0x0001c00001037983 */ /* 0x000ea80000100800 */
[----:B0-----:R-:W2:Y:S01]  /*11bd0*/  LDL.64 R4, [R1+0x80] ;  /* 0x0000800001047983 */ /* 0x001ea20000100a00 */
[----:B------:R-:W-:Y:S05]  /*11be0*/  WARPSYNC.ALL ;  /* 0x0000000000007948 */ /* 0x000fea0003800000 */
[----:B------:R-:W3:Y:S04]  /*11bf0*/  LDL.64 R10, [R1+0x78] ;  /* 0x00007800010a7983 */ /* 0x000ee80000100a00 */
[----:B-1---5:R-:W4:Y:S04]  /*11c00*/  LDL.64 R6, [R1+0x78] ;  /* 0x0000780001067983 */ /* 0x022f280000100a00 */
        /* <DEDUP_REMOVED lines=52> */
.L_x_6802:
[----:B------:R-:W-:Y:S05]  /*11f50*/  BSYNC B0 ;  /* 0x0000000000007941 */ /* 0x000fea0003800000 */
.L_x_6801:
        /* <DEDUP_REMOVED lines=8> */
.L_x_6804:
[----:B------:R-:W-:Y:S05]  /*11fe0*/  BSYNC B0 ;  /* 0x0000000000007941 */ /* 0x000fea0003800000 */
.L_x_6803:
[----:B------:R-:W-:Y:S04]  /*11ff0*/  BSSY B0, `(.L_x_6805) ;  /* 0x0000004000007945 */ /* 0x000fe80003800000 */
[----:B-1----:R-:W-:Y:S05]  /*12000*/  @P0 BRA `(.L_x_6806) ;  /* 0x0000000000080947 */ /* 0x002fea0003800000 */
[----:B------:R-:W1:Y:S02]  /*12010*/  SYNCS.PHASECHK.TRANS64.TRYWAIT P0, [R2+URZ], R3 ;  /* 0x00000003020075a7 */ /* 0x000e64000800017f */
[----:B-1----:R-:W-:Y:S05]  /*12020*/  @!P0 BRA `(.L_x_6807) ;  /* 0x0000023c00e48947 */ /* 0x002fea0003800000 */
.L_x_6806:
[----:B------:R-:W-:Y:S05]  /*12030*/  BSYNC B0 ;  /* 0x0000000000007941 */ /* 0x000fea0003800000 */
.L_x_6805:
        /* <DEDUP_REMOVED lines=9> */
[----:B------:R-:W4:Y:S05]  /*120d0*/  LDL.64 R6, [R1+0x90] ;  /* 0x0000900001067983 */ /* 0x000f2a0000100a00 */
[----:B------:R-:W0:Y:S01]  /*120e0*/  S2R R23, SR_TID.X ;  /* 0x0000000000177919 */ /* 0x000e220000002100 */
[----:B------:R-:W4:Y:S04]  /*120f0*/  LDL.64 R56, [R1+0x90] ;  /* 0x0000900001387983 */ /* 0x000f280000100a00 */
[----:B------:R-:W4:Y:S04]  /*12100*/  LDL.64 R58, [R1+0x90] ;  /* 0x00009000013a7983 */ /* 0x000f280000100a00 */
[----:B------:R-:W4:Y:S01]  /*12110*/  LDL.64 R60, [R1+0x90] ;  /* 0x00009000013c7983 */ /* 0x000f220000100a00 */
[----:B--2---:R-:W-:Y:S01]  /*12120*/  ISETP.NE.U32.AND P0, PT, R4, RZ, PT ;  /* 0x000000ff0400720c */ /* 0x004fe20003f05070 */
[----:B---3--:R-:W-:Y:S01]  /*12130*/  IMAD R2, R5, 0x1000, R2 ;  /* 0x0000100005027824 */ /* 0x008fe200078e0202 */
[----:B------:R-:W-:Y:S01]  /*12140*/  R2UR UR7, R3 ;  /* 0x00000000030772ca */ /* 0x000fe200000e0000 */
[----:B------:R-:W2:Y:S01]  /*12150*/  LDL.64 R4, [R1+0x90] ;  /* 0x0000900001047983 */ /* 0x000ea20000100a00 */
[----:B----4-:R-:W-:-:S02]  /*12160*/  R2UR UR4, R12 ;  /* 0x000000000c0472ca */ /* 0x010fc400000e0000 */
        /* <DEDUP_REMOVED lines=174> */
[----:B------:R-:W-:Y:S01]  /*12c50*/  IADD3 R12, R12, 0x800, R23 ;  /* 0x000008000c0c7810 */ /* 0x000fe20007ffe017 */
        /* <DEDUP_REMOVED lines=10> */
[----:B--2---:R-:W-:Y:S01]  /*12d00*/  R2UR UR5, R15 ;  /* 0x000000000f0572ca */ /* 0x004fe200000e0000 */
[----:B------:R-:W2:Y:S06]  /*12d10*/  LDL R20, [R1] ;  /* 0x0000000001147983 */ /* 0x000eac0000100800 */
        /* <DEDUP_REMOVED lines=13> */
[----:B---3--:R-:W-:Y:S01]  /*12df0*/  IADD3 R10, R15, 0x800, R10 ;  /* 0x000008000f0a7810 */ /* 0x008fe20007ffe00a */
[----:B------:R-:W-:Y:S01]  /*12e00*/  IMAD.IADD R12, R4, 0x1, R15 ;  /* 0x00000001040c7824 */ /* 0x000fe200078e020f */
[----:B------:R-:W-:Y:S01]  /*12e10*/  R2UR UR7, R13 ;  /* 0x000000000d0772ca */ /* 0x000fe200000e0000 */
[----:B------:R-:W3:Y:S01]  /*12e20*/  LDL.64 R4, [R1+0x90] ;  /* 0x0000900001047983 */ /* 0x000ee20000100a00 */
[----:B------:R-:W-:Y:S02]  /*12e30*/  R2UR UR4, R10 ;  /* 0x000000000a0472ca */ /* 0x000fe400000e0000 */
[----:B------:R-:W-:Y:S02]  /*12e40*/  R2UR UR6, R12 ;  /* 0x000000000c0672ca */ /* 0x000fe400000e0000 */
[----:B------:R-:W-:Y:S01]  /*12e50*/  R2UR UR5, R11 ;  /* 0x000000000b0572ca */ /* 0x000fe200000e0000 */
[----:B------:R-:W-:Y:S02]  /*12e60*/  IMAD.MOV.U32 R10, RZ, RZ, 0x28 ;  /* 0x00000028ff0a7424 */ /* 0x000fe400078e00ff */
        /* <DEDUP_REMOVED lines=8> */
[----:B----4-:R-:W-:Y:S02]  /*12ef0*/  IMAD.IADD R6, R11, 0x1, R6 ;  /* 0x000000010b067824 */ /* 0x010fe400078e0206 */
        /* <DEDUP_REMOVED lines=11> */
[----:B------:R-:W4:Y:S06]  /*12fb0*/  LDL.64 R6, [R1+0x90] ;  /* 0x0000900001067983 */ /* 0x000f2c0000100a00 */
[----:B------:R-:W-:Y:S01]  /*12fc0*/  HGMMA.64x64x16.F32.BF16 R24, gdesc[UR4], R24, gsb0 ;  /* 0x00e00000041879f0 */ /* 0x000fe20008001818 */
[----:B------:R-:W-:Y:S01]  /*12fd0*/  IMAD.IADD R10, R23, 0x1, R12 ;  /* 0x00000001170a7824 */ /* 0x000fe200078e020c */
[----:B------:R-:W-:-:S02]  /*12fe0*/  R2UR UR7, R11 ;  /* 0x000000000b0772ca */ /* 0x000fc400000e0000 */
[----:B------:R-:W-:Y:S02]  /*12ff0*/  R2UR UR4, R56 ;  /* 0x00000000380472ca */ /* 0x000fe400000e0000 */
[----:B------:R-:W-:Y:S02]  /*13000*/  R2UR UR6, R10 ;  /* 0x000000000a0672ca */ /* 0x000fe400000e0000 */
[----:B------:R-:W-:Y:S01]  /*13010*/  R2UR UR5, R57 ;  /* 0x00000000390572ca */ /* 0x000fe200000e0000 */
[----:B------:R-:W-:Y:S02]  /*13020*/  WARPGROUP.DEPBAR.LE gsb0, 0x0 ;  /* 0x00008000000079c5 */ /* 0x000fe40000010000 */
[----:B------:R-:W-:Y:S01]  /*13030*/  WARPGROUP.ARRIVE ;  /* 0x00000000000079c5 */ /* 0x000fe20000000000 */
[C---:B------:R-:W-:Y:S01]  /*13040*/  IMAD.IADD R56, R21.reuse, 0x1, R12 ;  /* 0x0000000115387824 */ /* 0x040fe200078e020c */
[----:B------:R-:W-:Y:S01]  /*13050*/  IADD3 R58, R21, 0xa00, R58 ;  /* 0x00000a00153a7810 */ /* 0x000fe20007ffe03a */
[----:B------:R-:W2:Y:S07]  /*13060*/  LDL.64 R10, [R1+0x90] ;  /* 0x00009000010a7983 */ /* 0x000eae0000100a00 */
[----:B------:R-:W-:Y:S01]  /*13070*/  HGMMA.64x64x16.F32.BF16 R24, gdesc[UR4], R24, gsb0 ;  /* 0x00e00000041879f0 */ /* 0x000fe20008001818 */
[----:B------:R-:W-:Y:S01]  /*13080*/  IMAD.MOV.U32 R57, RZ, RZ, R3 ;  /* 0x000000ffff397224 */ /* 0x000fe200078e0003 */
[----:B------:R-:W-:-:S02]  /*13090*/  R2UR UR6, R56 ;  /* 0x00000000380672ca */ /* 0x000fc400000e0000 */
        /* <DEDUP_REMOVED lines=10> */
[----:B------:R-:W-:Y:S01]  /*13140*/  R2UR UR6, R56 ;  /* 0x00000000380672ca */ /* 0x000fe200000e0000 */
[----:B------:R-:W3:Y:S01]  /*13150*/  LDL.64 R58, [R1+0x90] ;  /* 0x00009000013a7983 */ /* 0x000ee20000100a00 */
[----:B------:R-:W-:-:S02]  /*13160*/  R2UR UR7, R57 ;  /* 0x00000000390772ca */ /* 0x000fc400000e0000 */
        /* <DEDUP_REMOVED lines=13> */
[----:B------:R-:W-:Y:S01]  /*13240*/  IMAD.MOV.U32 R5, RZ, RZ, R3 ;  /* 0x000000ffff057224 */ /* 0x000fe200078e0003 */
[----:B------:R-:W-:Y:S02]  /*13250*/  R2UR UR4, R60 ;  /* 0x000000003c0472ca */ /* 0x000fe400000e0000 */
[----:B------:R-:W-:Y:S02]  /*13260*/  R2UR UR6, R4 ;  /* 0x00000000040672ca */ /* 0x000fe400000e0000 */
[----:B------:R-:W-:Y:S02]  /*13270*/  R2UR UR7, R5 ;  /* 0x00000000050772ca */ /* 0x000fe400000e0000 */
[----:B------:R-:W-:Y:S01]  /*13280*/  R2UR UR5, R61 ;  /* 0x000000003d0572ca */ /* 0x000fe200000e0000 */
[----:B------:R-:W-:Y:S01]  /*13290*/  VIADD R14, R2, 0xc00 ;  /* 0x00000c00020e7836 */ /* 0x000fe20000000000 */
[----:B------:R-:W3:Y:S01]  /*132a0*/  LDL.64 R4, [R1+0x90] ;  /* 0x0000900001047983 */ /* 0x000ee20000100a00 */
[----:B------:R-:W-:-:S02]  /*132b0*/  WARPGROUP.DEPBAR.LE gsb0, 0x0 ;  /* 0x00008000000079c5 */ /* 0x000fc40000010000 */
[----:B------:R-:W-:-:S08]  /*132c0*/  WARPGROUP.ARRIVE ;  /* 0x00000000000079c5 */ /* 0x000fd00000000000 */
        /* <DEDUP_REMOVED lines=8> */
[----:B------:R-:W-:-:S02]  /*13350*/  WARPGROUP.DEPBAR.LE gsb0, 0x0 ;  /* 0x00008000000079c5 */ /* 0x000fc40000010000 */
[----:B------:R-:W-:Y:S01]  /*13360*/  WARPGROUP.ARRIVE ;  /* 0x00000000000079c5 */ /* 0x000fe20000000000 */
[C---:B------:R-:W-:Y:S01]  /*13370*/  IMAD.IADD R56, R21.reuse, 0x1, R14 ;  /* 0x0000000115387824 */ /* 0x040fe200078e020e */
[----:B--2---:R-:W-:Y:S01]  /*13380*/  IADD3 R10, R21, 0xc00, R10 ;  /* 0x00000c00150a7810 */ /* 0x004fe20007ffe00a */
[----:B------:R-:W-:Y:S01]  /*13390*/  IMAD.MOV.U32 R57, RZ, RZ, R3 ;  /* 0x000000ffff397224 */ /* 0x000fe200078e0003 */
[----:B------:R-:W2:Y:S06]  /*133a0*/  LDL.64 R6, [R1+0x90] ;  /* 0x0000900001067983 */ /* 0x000eac0000100a00 */
        /* <DEDUP_REMOVED lines=13> */
[----:B------:R0:W5:Y:S01]  /*13480*/  LDL R14, [R1+0x1c0] ;  /* 0x0001c000010e7983 */ /* 0x0001620000100800 */
        /* <DEDUP_REMOVED lines=25> */
[C---:B------:R-:W-:Y:S01]  /*13620*/  IADD3 R4, R23.reuse, 0xe00, R4 ;  /* 0x00000e0017047810 */ /* 0x040fe20007ffe004 */
[----:B------:R-:W-:Y:S02]  /*13630*/  IMAD.MOV.U32 R57, RZ, RZ, R3 ;  /* 0x000000ffff397224 */ /* 0x000fe400078e0003 */
[----:B------:R-:W-:Y:S01]  /*13640*/  IMAD.IADD R56, R23, 0x1, R12 ;  /* 0x0000000117387824 */ /* 0x000fe200078e020c */
[----:B------:R-:W-:Y:S01]  /*13650*/  R2UR UR4, R4 ;  /* 0x00000000040472ca */ /* 0x000fe200000e0000 */
[----:B------:R0:W5:Y:S01]  /*13660*/  LDL R23, [R1+0xc] ;  /* 0x00000c0001177983 */ /* 0x0001620000100800 */
[----:B------:R-:W-:Y:S02]  /*13670*/  R2UR UR7, R57 ;  /* 0x00000000390772ca */ /* 0x000fe400000e0000 */
[----:B------:R-:W-:-:S02]  /*13680*/  R2UR UR6, R56 ;  /* 0x00000000380672ca */ /* 0x000fc400000e0000 */
[----:B------:R-:W-:Y:S01]  /*13690*/  R2UR UR5, R5 ;  /* 0x00000000050572ca */ /* 0x000fe200000e0000 */
[----:B------:R-:W-:Y:S02]  /*136a0*/  WARPGROUP.DEPBAR.LE gsb0, 0x0 ;  /* 0x00008000000079c5 */ /* 0x000fe40000010000 */
[----:B------:R-:W-:-:S10]  /*136b0*/  WARPGROUP.ARRIVE ;  /* 0x00000000000079c5 */ /* 0x000fd40000000000 */
[----:B------:R-:W-:Y:S01]  /*136c0*/  HGMMA.64x64x16.F32.BF16 R24, gdesc[UR4], R24, gsb0 ;  /* 0x00e00000041879f0 */ /* 0x000fe20008001818 */
[C---:B------:R-:W-:Y:S01]  /*136d0*/  IMAD.IADD R4, R21.reuse, 0x1, R12 ;  /* 0x0000000115047824 */ /* 0x040fe200078e020c */
[----:B--2---:R-:W-:Y:S01]  /*136e0*/  IADD3 R6, R21, 0xe00, R6 ;  /* 0x00000e0015067810 */ /* 0x004fe20007ffe006 */
        /* <DEDUP_REMOVED lines=25> */
[----:B----4-:R-:W-:Y:S01]  /*13880*/  IMAD.IADD R58, R5, 0x1, R58 ;  /* 0x00000001053a7824 */ /* 0x010fe200078e023a */
[----:B------:R-:W-:Y:S02]  /*13890*/  R2UR UR7, R3 ;  /* 0x00000000030772ca */ /* 0x000fe400000e0000 */
[----:B------:R-:W-:Y:S02]  /*138a0*/  R2UR UR6, R2 ;  /* 0x00000000020672ca */ /* 0x000fe400000e0000 */
        /* <DEDUP_REMOVED lines=34> */
[----:B------:R-:W-:-:S03]  /*13ad0*/  LOP3.LUT R2, R20, 0x1, RZ, 0xfc, !PT ;  /* 0x0000000114027812 */ /* 0x000fc600078efcff */
        /* <DEDUP_REMOVED lines=8> */
.L_x_6809:
[----:B------:R-:W-:Y:S05]  /*13b60*/  BSYNC B0 ;  /* 0x0000000000007941 */ /* 0x000fea0003800000 */
.L_x_6808:
[----:B------:R-:W2:Y:S02]  /*13b70*/  LDL.64 R2, [R1+0x20] ;  /* 0x0000200001027983 */ /* 0x000ea40000100a00 */
[----:B--2---:R-:W-:-:S05]  /*13b80*/  MOV R3, R2 ;  /* 0x0000000200037202 */ /* 0x004fca0000000f00 */
[----:B-----5:R-:W-:-:S05]  /*13b90*/  IMAD R14, R14, 0x8, R3 ;  /* 0x000000080e0e7824 */ /* 0x020fca00078e0203 */
[----:B------:R-:W-:-:S04]  /*13ba0*/  PRMT R14, R23, 0x654, R14 ;  /* 0x00000654170e7816 */ /* 0x000fc8000000000e */
[----:B------:R0:W-:Y:S01]  /*13bb0*/  SYNCS.ARRIVE.TRANS64.RED.A1T0 RZ, [R14+URZ], RZ ;  /* 0x000000ff0eff79a7 */ /* 0x0001e2000810043f */
[----:B------:R-:W2:Y:S04]  /*13bc0*/  LDL R8, [R1+0xcc] ;  /* 0x0000cc0001087983 */ /* 0x000ea80000100800 */
[----:B------:R-:W3:Y:S04]  /*13bd0*/  LDL.64 R2, [R1+0xf0] ;  /* 0x0000f00001027983 */ /* 0x000ee80000100a00 */
[----:B------:R-:W4:Y:S04]  /*13be0*/  LDL R23, [R1+0x50] ;  /* 0x0000500001177983 */ /* 0x000f280000100800 */
[----:B------:R-:W4:Y:S04]  /*13bf0*/  LDL R58, [R1+0xf8] ;  /* 0x0000f800013a7983 */ /* 0x000f280000100800 */
[----:B0-----:R-:W4:Y:S04]  /*13c00*/  LDL.128 R12, [R1+0xe0] ;  /* 0x0000e000010c7983 */ /* 0x001f280000100c00 */
[----:B------:R-:W4:Y:S01]  /*13c10*/  LDL.128 R4, [R1+0xd0] ;  /* 0x0000d00001047983 */ /* 0x000f220000100c00 */
[----:B------:R-:W-:Y:S01]  /*13c20*/  BSSY B0, `(.L_x_6810) ;  /* 0x000003b000007945 */ /* 0x000fe20003800000 */
[----:B--2---:R-:W-:-:S04]  /*13c30*/  SHF.R.S32.HI R11, RZ, 0x1f, R8 ;  /* 0x0000001fff0b7819 */ /* 0x004fc80000011408 */
        /* <DEDUP_REMOVED lines=15> */
[----:B---3--:R-:W-:Y:S01]  /*13d30*/  ISETP.NE.AND P0, PT, R2, 0x1, PT ;  /* 0x000000010200780c */ /* 0x008fe20003f05270 */
[----:B------:R-:W-:Y:S01]  /*13d40*/  IMAD.IADD R56, R11, 0x1, -R56 ;  /* 0x000000010b387824 */ /* 0x000fe200078e0a38 */
[----:B------:R-:W-:Y:S01]  /*13d50*/  LOP3.LUT R8, R8, 0x1ffffffe, RZ, 0xc0, !PT ;  /* 0x1ffffffe08087812 */ /* 0x000fe200078ec0ff */
[----:B----4-:R-:W-:-:S04]  /*13d60*/  IMAD R11, R23, 0x4, R10 ;  /* 0x00000004170b7824 */ /* 0x010fc800078e020a */
        /* <DEDUP_REMOVED lines=30> */
.L_x_6813:
[----:B------:R-:W-:-:S13]  /*13f50*/  ISETP.NE.AND P0, PT, R13, 0x1, PT ;  /* 0x000000010d00780c */ /* 0x000fda0003f05270 */
[----:B------:R-:W-:-:S05]  /*13f60*/  @P0 IMAD.HI.U32 R10, R6, R14, RZ ;  /* 0x0000000e060a0227 */ /* 0x000fca00078e00ff */
[----:B------:R-:W-:-:S07]  /*13f70*/  @P0 SHF.R.U32.HI R6, RZ, R15, R10 ;  /* 0x0000000fff060219 */ /* 0x000fce000001160a */
.L_x_6814:
[----:B------:R-:W-:Y:S05]  /*13f80*/  BSYNC B1 ;  /* 0x0000000000017941 */ /* 0x000fea0003800000 */
.L_x_6812:
[----:B------:R-:W-:-:S04]  /*13f90*/  IMAD R7, R6, R13, -R11 ;  /* 0x0000000d06077224 */ /* 0x000fc800078e0a0b */
[----:B------:R-:W-:-:S05]  /*13fa0*/  IMAD R6, R20, -0x2, R7 ;  /* 0xfffffffe14067824 */ /* 0x000fca00078e0207 */
[----:B------:R-:W-:Y:S02]  /*13fb0*/  VIMNMX R3, R3, R6, !PT ;  /* 0x0000000603037248 */ /* 0x000fe40007fe0100 */
[----:B------:R-:W-:-:S07]  /*13fc0*/  VIADDMNMX R2, R6, R13, R2, PT ;  /* 0x0000000d06027246 */ /* 0x000fce0003800102 */
.L_x_6811:
[----:B------:R-:W-:Y:S05]  /*13fd0*/  BSYNC B0 ;  /* 0x0000000000007941 */ /* 0x000fea0003800000 */
.L_x_6810:
        /* <DEDUP_REMOVED lines=90> */
.L_x_6818:
[----:B------:R-:W-:-:S13]  /*14580*/  ISETP.NE.AND P6, PT, R13, 0x1, PT ;  /* 0x000000010d00780c */ /* 0x000fda0003fc5270 */
[----:B------:R-:W-:-:S05]  /*14590*/  @P6 IMAD.HI.U32 R14, R4, R14, RZ ;  /* 0x0000000e040e6227 */ /* 0x000fca00078e00ff */
[----:B------:R-:W-:-:S07]  /*145a0*/  @P6 SHF.R.U32.HI R4, RZ, R15, R14 ;  /* 0x0000000fff046219 */ /* 0x000fce000001160e */
.L_x_6819:
[----:B------:R-:W-:Y:S05]  /*145b0*/  BSYNC B1 ;  /* 0x0000000000017941 */ /* 0x000fea0003800000 */
.L_x_6817:
[----:B------:R-:W-:-:S04]  /*145c0*/  IMAD R3, R4, R13, -R11 ;  /* 0x0000000d04037224 */ /* 0x000fc800078e0a0b */
[----:B------:R-:W-:-:S05]  /*145d0*/  IMAD R20, R20, -0x2, R3 ;  /* 0xfffffffe14147824 */ /* 0x000fca00078e0203 */
[----:B------:R-:W-:Y:S02]  /*145e0*/  VIADDMNMX R6, R20, R13, R6, PT ;  /* 0x0000000d14067246 */ /* 0x000fe40003800106 */
[----:B------:R-:W-:-:S07]  /*145f0*/  VIMNMX R7, R7, R20, !PT ;  /* 0x0000001407077248 */ /* 0x000fce0007fe0100 */
.L_x_6816:
[----:B------:R-:W-:Y:S05]  /*14600*/  BSYNC B0 ;  /* 0x0000000000007941 */ /* 0x000fea0003800000 */
.L_x_6815:
[----:B------:R-:W2:Y:S01]  /*14610*/  LDL.64 R14, [R1+0x1e0] ;  /* 0x0001e000010e7983 */ /* 0x000ea20000100a00 */
        /* <DEDUP_REMOVED lines=35> */
[----:B------:R-:W-:Y:S01]  /*14850*/  FSEL R42, R42, -INF , !P0 ;  /* 0xff8000002a2a7808 */ /* 0x000fe20004000000 */
[----:B------:R-:W3:Y:S01]  /*14860*/  LDL R12, [R1+0x200] ;  /* 0x00020000010c7983 */ /* 0x000ee20000100800 */
[----:B------:R-:W-:-:S04]  /*14870*/  ISETP.NE.AND P0, PT, R10, RZ, PT ;  /* 0x000000ff0a00720c */ /* 0x000fc80003f05270 */
[----:B------:R-:W-:-:S04]  /*14880*/  ISETP.GT.AND P0, PT, R7, RZ, !P0 ;  /* 0x000000ff0700720c */ /* 0x000fc80004704270 */
[----:B------:R-:W-:-:S04]  /*14890*/  ISETP.LT.OR P0, PT, R6, 0x1, P0 ;  /* 0x000000010600780c */ /* 0x000fc80000701670 */
[----:B------:R-:W-:Y:S02]  /*148a0*/  FSEL R30, R26, -INF , !P0 ;  /* 0xff8000001a1e7808 */ /* 0x000fe40004000000 */
[----:B------:R-:W-:-:S04]  /*148b0*/  ISETP.NE.AND P0, PT, R40, RZ, PT ;  /* 0x000000ff2800720c */ /* 0x000fc80003f05270 */
[----:B------:R-:W-:-:S04]  /*148c0*/  ISETP.GT.AND P0, PT, R7, 0x21, !P0 ;  /* 0x000000210700780c */ /* 0x000fc80004704270 */
[C---:B------:R-:W-:Y:S02]  /*148d0*/  ISETP.LT.OR P0, PT, R6.reuse, 0x22, P0 ;  /* 0x000000220600780c */ /* 0x040fe40000701670 */
[C---:B------:R-:W-:Y:S02]  /*148e0*/  ISETP.LT.OR P1, PT, R6.reuse, 0x29, P1 ;  /* 0x000000290600780c */ /* 0x040fe40000f21670 */
[----:B------:R-:W-:Y:S02]  /*148f0*/  FSEL R43, R43, -INF , !P0 ;  /* 0xff8000002b2b7808 */ /* 0x000fe40004000000 */
[----:B------:R-:W-:Y:S02]  /*14900*/  ISETP.LT.OR P2, PT, R6, 0x2a, P2 ;  /* 0x0000002a0600780c */ /* 0x000fe40001741670 */
[----:B------:R-:W-:Y:S02]  /*14910*/  FSEL R46, R46, -INF , !P1 ;  /* 0xff8000002e2e7808 */ /* 0x000fe40004800000 */
[----:B------:R-:W-:-:S02]  /*14920*/  ISETP.LT.OR P3, PT, R6, 0x31, P3 ;  /* 0x000000310600780c */ /* 0x000fc40001f61670 */
[----:B------:R-:W-:Y:S02]  /*14930*/  FSEL R47, R47, -INF , !P2 ;  /* 0xff8000002f2f7808 */ /* 0x000fe40005000000 */
[C---:B------:R-:W-:Y:S02]  /*14940*/  ISETP.GT.AND P5, PT, R7.reuse, 0x38, !P5 ;  /* 0x000000380700780c */ /* 0x040fe40006fa4270 */
[----:B------:R-:W-:Y:S02]  /*14950*/  ISETP.LT.OR P4, PT, R6, 0x32, P4 ;  /* 0x000000320600780c */ /* 0x000fe40002781670 */
[----:B------:R-:W-:Y:S02]  /*14960*/  FSEL R50, R50, -INF , !P3 ;  /* 0xff80000032327808 */ /* 0x000fe40005800000 */
[----:B------:R-:W-:Y:S02]  /*14970*/  ISETP.GT.AND P6, PT, R7, 0x39, !P6 ;  /* 0x000000390700780c */ /* 0x000fe400077c4270 */
[----:B------:R-:W-:-:S02]  /*14980*/  ISETP.LT.OR P5, PT, R6, 0x39, P5 ;  /* 0x000000390600780c */ /* 0x000fc40002fa1670 */
[----:B------:R-:W-:Y:S02]  /*14990*/  FSEL R51, R51, -INF , !P4 ;  /* 0xff80000033337808 */ /* 0x000fe40006000000 */
[----:B------:R-:W-:Y:S02]  /*149a0*/  ISETP.LT.OR P6, PT, R6, 0x3a, P6 ;  /* 0x0000003a0600780c */ /* 0x000fe400037c1670 */
        /* <DEDUP_REMOVED lines=32> */
[----:B------:R-:W-:Y:S01]  /*14bb0*/  FMNMX.FTZ R2, R54, R3, !PT ;  /* 0x0000000336027209 */ /* 0x000fe20007810000 */
[----:B------:R-:W2:Y:S03]  /*14bc0*/  LDL.64 R4, [R1+0x1f0] ;  /* 0x0001f00001047983 */ /* 0x000ea60000100a00 */
[----:B------:R-:W-:Y:S01]  /*14bd0*/  FMNMX.FTZ R7, R55, R2, !PT ;  /* 0x0000000237077209 */ /* 0x000fe20007810000 */
[----:B------:R-:W0:Y:S04]  /*14be0*/  SHFL.BFLY PT, R3, R6, 0x2, 0x1f ;  /* 0x0c401f0006037f89 */ /* 0x000e2800000e0000 */
[----:B------:R-:W-:Y:S04]  /*14bf0*/  STL.64 [R1+0x1e0], R6 ;  /* 0x0001e00601007387 */ /* 0x000fe80000100a00 */
[----:B------:R-:W4:Y:S01]  /*14c00*/  LDL R20, [R1+0x1e4] ;  /* 0x0001e40001147983 */ /* 0x000f220000100800 */
[----:B0-----:R-:W-:-:S05]  /*14c10*/  FMNMX.FTZ R8, R6, R3, !PT ;  /* 0x0000000306087209 */ /* 0x001fca0007810000 */
[----:B------:R-:W0:Y:S02]  /*14c20*/  SHFL.BFLY PT, R3, R8, 0x1, 0x1f ;  /* 0x0c201f0008037f89 */ /* 0x000e2400000e0000 */
[----:B0-----:R-:W-:Y:S02]  /*14c30*/  FMNMX.FTZ R10, R8, R3, !PT ;  /* 0x00000003080a7209 */ /* 0x001fe40007810000 */
[----:B------:R-:W5:Y:S04]  /*14c40*/  LDL.64 R2, [R1+0xb8] ;  /* 0x0000b80001027983 */ /* 0x000f680000100a00 */
[----:B------:R-:W-:Y:S04]  /*14c50*/  STL [R1+0x1e0], R10 ;  /* 0x0001e00a01007387 */ /* 0x000fe80000100800 */
[----:B------:R-:W3:Y:S04]  /*14c60*/  LDL R13, [R1+0x1e0] ;  /* 0x0001e000010d7983 */ /* 0x000ee80000100800 */
[----:B----4-:R-:W0:Y:S02]  /*14c70*/  SHFL.BFLY PT, R11, R20, 0x2, 0x1f ;  /* 0x0c401f00140b7f89 */ /* 0x010e2400000e0000 */
[----:B0-----:R-:W-:-:S05]  /*14c80*/  FMNMX.FTZ R11, R11, R20, !PT ;  /* 0x000000140b0b7209 */ /* 0x001fca0007810000 */
[----:B------:R-:W0:Y:S02]  /*14c90*/  SHFL.BFLY PT, R6, R11, 0x1, 0x1f ;  /* 0x0c201f000b067f89 */ /* 0x000e2400000e0000 */
[----:B0-----:R-:W-:Y:S02]  /*14ca0*/  FMNMX.FTZ R6, R11, R6, !PT ;  /* 0x000000060b067209 */ /* 0x001fe40007810000 */
[----:B---3--:R-:W-:-:S04]  /*14cb0*/  FSETP.NEU.FTZ.AND P0, PT, R13, -INF , PT ;  /* 0xff8000000d00780b */ /* 0x008fc80003f1d000 */
[----:B------:R-:W-:Y:S02]  /*14cc0*/  FSEL R7, R13, RZ, P0 ;  /* 0x000000ff0d077208 */ /* 0x000fe40000000000 */
[----:B------:R-:W-:-:S04]  /*14cd0*/  FSETP.NEU.FTZ.AND P0, PT, R6, -INF , PT ;  /* 0xff8000000600780b */ /* 0x000fc80003f1d000 */
[----:B------:R-:W-:Y:S01]  /*14ce0*/  FSEL R8, R6, RZ, P0 ;  /* 0x000000ff06087208 */ /* 0x000fe20000000000 */
[----:B------:R-:W-:-:S04]  /*14cf0*/  FADD.FTZ R7, R14, -R7 ;  /* 0x800000070e077221 */ /* 0x000fc80000010000 */
[----:B------:R-:W-:Y:S01]  /*14d00*/  FADD.FTZ R15, R15, -R8 ;  /* 0x800000080f0f7221 */ /* 0x000fe20000010000 */
[----:B------:R-:W-:-:S03]  /*14d10*/  FMUL.FTZ R7, R7, R12 ;  /* 0x0000000c07077220 */ /* 0x000fc60000410000 */
[----:B------:R-:W-:Y:S01]  /*14d20*/  FMUL.FTZ R15, R12, R15 ;  /* 0x0000000f0c0f7220 */ /* 0x000fe20000410000 */
[----:B------:R-:W2:Y:S08]  /*14d30*/  MUFU.EX2 R129, R7 ;  /* 0x0000000700817308 */ /* 0x000eb00000000800 */
[----:B------:R-:W0:Y:S01]  /*14d40*/  MUFU.EX2 R128, R15 ;  /* 0x0000000f00807308 */ /* 0x000e220000000800 */
[----:B------:R1:W-:Y:S01]  /*14d50*/  STL [R1+0x1e4], R6 ;  /* 0x0001e40601007387 */ /* 0x0003e20000100800 */
[----:B--2---:R-:W-:Y:S01]  /*14d60*/  FMUL.FTZ R4, R129, R4 ;  /* 0x0000000481047220 */ /* 0x004fe20000410000 */
[----:B0-----:R-:W-:-:S05]  /*14d70*/  FMUL.FTZ R5, R5, R128 ;  /* 0x0000008005057220 */ /* 0x001fca0000410000 */
[----:B------:R1:W-:Y:S04]  /*14d80*/  STL.64 [R1+0x1f0], R4 ;  /* 0x0001f00401007387 */ /* 0x0003e80000100a00 */
[----:B-----5:R-:W2:Y:S01]  /*14d90*/  LD.E R8, desc[UR46][R2.64+0x4] ;  /* 0x0000042e02087980 */ /* 0x020ea2000c101900 */
        /* <DEDUP_REMOVED lines=12> */
.L_x_6821:
[----:B------:R-:W-:Y:S05]  /*14e60*/  BSYNC B0 ;  /* 0x0000000000007941 */ /* 0x000fea0003800000 */
.L_x_6820:
        /* <DEDUP_REMOVED lines=9> */
.L_x_6823:
[----:B------:R-:W-:Y:S05]  /*14f00*/  BSYNC B0 ;  /* 0x0000000000007941 */ /* 0x000fea0003800000 */
.L_x_6822:
[----:B------:R-:W0:Y:S04]  /*14f10*/  LDL R32, [R1+0x200] ;  /* 0x0002000001207983 */ /* 0x000e280000100800 */
[----:B------:R-:W0:Y:S04]  /*14f20*/  LDL.64 R28, [R1+0x1e0] ;  /* 0x0001e000011c7983 */ /* 0x000e280000100a00 */
[----:B------:R-:W2:Y:S04]  /*14f30*/  LDL.64 R6, [R1+0x1f0] ;  /* 0x0001f00001067983 */ /* 0x000ea80000100a00 */
[----:B------:R-:W3:Y:S04]  /*14f40*/  LDL.64 R26, [R1+0x400] ;  /* 0x00040000011a7983 */ /* 0x000ee80000100a00 */
[----:B------:R-:W4:Y:S04]  /*14f50*/  LDL.64 R24, [R1+0x408] ;  /* 0x0004080001187983 */ /* 0x000f280000100a00 */
        /* <DEDUP_REMOVED lines=22> */
[----:B------:R-:W2:Y:S01]  /*150c0*/  LDL R142, [R1+0x1c0] ;  /* 0x0001c000018e7983 */ /* 0x000ea20000100800 */
[C---:B0-----:R-:W-:Y:S01]  /*150d0*/  FMUL.FTZ R4, R28.reuse, R32 ;  /* 0x000000201c047220 */ /* 0x041fe20000410000 */
[----:B------:R-:W-:-:S04]  /*150e0*/  FSETP.NEU.FTZ.AND P0, PT, R28, -INF , PT ;  /* 0xff8000001c00780b */ /* 0x000fc80003f1d000 */
[----:B------:R-:W-:Y:S02]  /*150f0*/  FSEL R8, R4, RZ, P0 ;  /* 0x000000ff04087208 */ /* 0x000fe40000000000 */
[----:B------:R-:W2:Y:S01]  /*15100*/  LDL.64 R4, [R1+0x238] ;  /* 0x0002380001047983 */ /* 0x000ea20000100a00 */
[CC--:B------:R-:W-:Y:S01]  /*15110*/  FMUL.FTZ R28, R29.reuse, R32.reuse ;  /* 0x000000201d1c7220 */ /* 0x0c0fe20000410000 */
[----:B------:R-:W-:Y:S01]  /*15120*/  FSETP.NEU.FTZ.AND P0, PT, R29, -INF , PT ;  /* 0xff8000001d00780b */ /* 0x000fe20003f1d000 */
[----:B------:R-:W-:-:S03]  /*15130*/  FFMA.FTZ R174, R33, R32, -R8 ;  /* 0x0000002021ae7223 */ /* 0x000fc60000010808 */
[----:B------:R-:W-:Y:S01]  /*15140*/  FSEL R33, R28, RZ, P0 ;  /* 0x000000ff1c217208 */ /* 0x000fe20000000000 */
        /* <DEDUP_REMOVED lines=23> */
[-C--:B------:R-:W-:Y:S01]  /*152c0*/  FFMA.FTZ R191, R53, R32.reuse, -R8 ;  /* 0x0000002035bf7223 */ /* 0x080fe20000010808 */
        /* <DEDUP_REMOVED lines=8> */
[----:B------:R-:W-:Y:S01]  /*15350*/  FFMA.FTZ R175, R54, R32, -R33 ;  /* 0x0000002036af7223 */ /* 0x000fe20000010821 */
[C---:B---3--:R-:W-:Y:S01]  /*15360*/  FMUL.FTZ R27, R129.reuse, R27 ;  /* 0x0000001b811b7220 */ /* 0x048fe20000410000 */
[C---:B------:R-:W-:Y:S01]  /*15370*/  FMUL.FTZ R26, R129.reuse, R26 ;  /* 0x0000001a811a7220 */ /* 0x040fe20000410000 */
[C---:B----4-:R-:W-:Y:S01]  /*15380*/  FMUL.FTZ R25, R128.reuse, R25 ;  /* 0x0000001980197220 */ /* 0x050fe20000410000 */
[----:B------:R-:W-:Y:S01]  /*15390*/  FMUL.FTZ R24, R128, R24 ;  /* 0x0000001880187220 */ /* 0x000fe20000410000 */
[C---:B--2---:R-:W-:Y:S01]  /*153a0*/  FMUL.FTZ R23, R129.reuse, R23 ;  /* 0x0000001781177220 */ /* 0x044fe20000410000 */
[----:B------:R-:W2:Y:S01]  /*153b0*/  MUFU.EX2 R167, R167 ;  /* 0x000000a700a77308 */ /* 0x000ea20000000800 */
[C---:B------:R-:W-:Y:S01]  /*153c0*/  FMUL.FTZ R22, R129.reuse, R22 ;  /* 0x0000001681167220 */ /* 0x040fe20000410000 */
[C---:B------:R-:W-:Y:S01]  /*153d0*/  FMUL.FTZ R13, R129.reuse, R13 ;  /* 0x0000000d810d7220 */ /* 0x040fe20000410000 */
[C---:B------:R-:W-:Y:S01]  /*153e0*/  FMUL.FTZ R12, R129.reuse, R12 ;  /* 0x0000000c810c7220 */ /* 0x040fe20000410000 */
[C---:B------:R-:W-:Y:S01]  /*153f0*/  FMUL.FTZ R21, R129.reuse, R21 ;  /* 0x0000001581157220 */ /* 0x040fe20000410000 */
[C---:B------:R-:W-:Y:S01]  /*15400*/  FMUL.FTZ R20, R129.reuse, R20 ;  /* 0x0000001481147220 */ /* 0x040fe20000410000 */
[C---:B------:R-:W-:Y:S01]  /*15410*/  FMUL.FTZ R15, R129.reuse, R15 ;  /* 0x0000000f810f7220 */ /* 0x040fe20000410000 */
[----:B------:R-:W-:Y:S01]  /*15420*/  FMUL.FTZ R14, R129, R14 ;  /* 0x0000000e810e7220 */ /* 0x000fe20000410000 */
[----:B------:R-:W3:Y:S01]  /*15430*/  MUFU.EX2 R118, R118 ;  /* 0x0000007600767308 */ /* 0x000ee20000000800 */
[----:B0-----:R-:W-:Y:S01]  /*15440*/  FADD.FTZ R8, R127, R7 ;  /* 0x000000077f087221 */ /* 0x001fe20000010000 */
[----:B------:R-:W-:Y:S01]  /*15450*/  FADD.FTZ R6, R164, R6 ;  /* 0x00000006a4067221 */ /* 0x000fe20000010000 */
[C---:B------:R-:W-:Y:S01]  /*15460*/  FMUL.FTZ R11, R129.reuse, R11 ;  /* 0x0000000b810b7220 */ /* 0x040fe20000410000 */
[C---:B------:R-:W-:Y:S01]  /*15470*/  FMUL.FTZ R10, R129.reuse, R10 ;  /* 0x0000000a810a7220 */ /* 0x040fe20000410000 */
[C---:B------:R-:W-:Y:S01]  /*15480*/  FMUL.FTZ R93, R129.reuse, R93 ;  /* 0x0000005d815d7220 */ /* 0x040fe20000410000 */
[C---:B------:R-:W-:Y:S01]  /*15490*/  FMUL.FTZ R92, R129.reuse, R92 ;  /* 0x0000005c815c7220 */ /* 0x040fe20000410000 */
[C---:B------:R-:W-:Y:S01]  /*154a0*/  FMUL.FTZ R95, R129.reuse, R95 ;  /* 0x0000005f815f7220 */ /* 0x040fe20000410000 */
[----:B------:R-:W0:Y:S01]  /*154b0*/  MUFU.EX2 R126, R126 ;  /* 0x0000007e007e7308 */ /* 0x000e220000000800 */
[C---:B------:R-:W-:Y:S01]  /*154c0*/  FMUL.FTZ R94, R129.reuse, R94 ;  /* 0x0000005e815e7220 */ /* 0x040fe20000410000 */
[C---:B------:R-:W-:Y:S01]  /*154d0*/  FMUL.FTZ R97, R129.reuse, R97 ;  /* 0x0000006181617220 */ /* 0x040fe20000410000 */
[C---:B------:R-:W-:Y:S01]  /*154e0*/  FMUL.FTZ R96, R129.reuse, R96 ;  /* 0x0000006081607220 */ /* 0x040fe20000410000 */
[C---:B------:R-:W-:Y:S01]  /*154f0*/  FMUL.FTZ R105, R129.reuse, R105 ;  /* 0x0000006981697220 */ /* 0x040fe20000410000 */
[----:B------:R-:W-:Y:S01]  /*15500*/  FMUL.FTZ R104, R129, R104 ;  /* 0x0000006881687220 */ /* 0x000fe20000410000 */
[C---:B------:R-:W-:Y:S01]  /*15510*/  FMUL.FTZ R103, R128.reuse, R103 ;  /* 0x0000006780677220 */ /* 0x040fe20000410000 */
[C---:B------:R-:W-:Y:S01]  /*15520*/  FMUL.FTZ R102, R128.reuse, R102 ;  /* 0x0000006680667220 */ /* 0x040fe20000410000 */
[----:B------:R-:W4:Y:S01]  /*15530*/  MUFU.EX2 R166, R166 ;  /* 0x000000a600a67308 */ /* 0x000f220000000800 */
[----:B-1----:R-:W-:Y:S01]  /*15540*/  FADD.FTZ R8, R165, R8 ;  /* 0x00000008a5087221 */ /* 0x002fe20000010000 */
[----:B------:R-:W-:Y:S01]  /*15550*/  FADD.FTZ R7, R119, R6 ;  /* 0x0000000677077221 */ /* 0x000fe20000010000 */
[C---:B------:R-:W-:Y:S01]  /*15560*/  FMUL.FTZ R107, R128.reuse, R101 ;  /* 0x00000065806b7220 */ /* 0x040fe20000410000 */
[----:B------:R-:W-:Y:S01]  /*15570*/  FMUL.FTZ R106, R128, R100 ;  /* 0x00000064806a7220 */ /* 0x000fe20000410000 */
[----:B------:R-:W4:Y:S03]  /*15580*/  LDL.64 R76, [R1+0x2d0] ;  /* 0x0002d000014c7983 */ /* 0x000f260000100a00 */
[----:B------:R-:W1:Y:S01]  /*15590*/  MUFU.EX2 R169, R169 ;  /* 0x000000a900a97308 */ /* 0x000e620000000800 */
[----:B------:R-:W4:Y:S04]  /*155a0*/  LDL.64 R78, [R1+0x2e0] ;  /* 0x0002e000014e7983 */ /* 0x000f280000100a00 */
[----:B------:R-:W4:Y:S03]  /*155b0*/  LDL.64 R66, [R1+0x340] ;  /* 0x0003400001427983 */ /* 0x000f260000100a00 */
[----:B------:R-:W1:Y:S01]  /*155c0*/  MUFU.EX2 R115, R115 ;  /* 0x0000007300737308 */ /* 0x000e620000000800 */
[----:B--2---:R-:W-:Y:S01]  /*155d0*/  FADD.FTZ R29, R167, R8 ;  /* 0x00000008a71d7221 */ /* 0x004fe20000010000 */
[----:B---3--:R-:W-:Y:S01]  /*155e0*/  FADD.FTZ R7, R118, R7 ;  /* 0x0000000776077221 */ /* 0x008fe20000010000 */
[----:B------:R-:W2:Y:S04]  /*155f0*/  LDL.64 R74, [R1+0x350] ;  /* 0x00035000014a7983 */ /* 0x000ea80000100a00 */
[----:B------:R-:W3:Y:S01]  /*15600*/  LDL.64 R72, [R1+0x360] ;  /* 0x0003600001487983 */ /* 0x000ee20000100a00 */
[----:B------:R-:W1:Y:S03]  /*15610*/  MUFU.EX2 R125, R125 ;  /* 0x0000007d007d7308 */ /* 0x000e660000000800 */
[----:B------:R-:W3:Y:S04]  /*15620*/  LDL.64 R70, [R1+0x370] ;  /* 0x0003700001467983 */ /* 0x000ee80000100a00 */
[----:B------:R-:W3:Y:S01]  /*15630*/  LDL.64 R68, [R1+0x380] ;  /* 0x0003800001447983 */ /* 0x000ee20000100a00 */
[----:B------:R-:W1:Y:S01]  /*15640*/  MUFU.EX2 R168, R168 ;  /* 0x000000a800a87308 */ /* 0x000e620000000800 */
[----:B0-----:R-:W-:Y:S01]  /*15650*/  FADD.FTZ R8, R126, R29 ;  /* 0x0000001d7e087221 */ /* 0x001fe20000010000 */
[----:B----4-:R-:W-:Y:S01]  /*15660*/  FADD.FTZ R6, R166, R7 ;  /* 0x00000007a6067221 */ /* 0x010fe20000010000 */
[----:B------:R-:W4:Y:S04]  /*15670*/  LDL.64 R56, [R1+0x390] ;  /* 0x0003900001387983 */ /* 0x000f280000100a00 */
[----:B------:R-:W4:Y:S01]  /*15680*/  LDL.64 R64, [R1+0x3a0] ;  /* 0x0003a00001407983 */ /* 0x000f220000100a00 */
[----:B------:R-:W0:Y:S03]  /*15690*/  MUFU.EX2 R171, R171 ;  /* 0x000000ab00ab7308 */ /* 0x000e260000000800 */
[----:B------:R-:W4:Y:S04]  /*156a0*/  LDL.64 R62, [R1+0x3b0] ;  /* 0x0003b000013e7983 */ /* 0x000f280000100a00 */
[----:B------:R-:W4:Y:S01]  /*156b0*/  LDL.64 R60, [R1+0x3c0] ;  /* 0x0003c000013c7983 */ /* 0x000f220000100a00 */
[----:B------:R-:W0:Y:S01]  /*156c0*/  MUFU.EX2 R114, R114 ;  /* 0x0000007200727308 */ /* 0x000e220000000800 */
[----:B-1----:R-:W-:Y:S01]  /*156d0*/  FADD.FTZ R8, R169, R8 ;  /* 0x00000008a9087221 */ /* 0x002fe20000010000 */
[----:B------:R-:W-:Y:S01]  /*156e0*/  FADD.FTZ R7, R115, R6 ;  /* 0x0000000673077221 */ /* 0x000fe20000010000 */
[----:B------:R-:W4:Y:S04]  /*156f0*/  LDL.64 R58, [R1+0x3d0] ;  /* 0x0003d000013a7983 */ /* 0x000f280000100a00 */
[----:B------:R-:W4:Y:S01]  /*15700*/  LDL.64 R52, [R1+0x248] ;  /* 0x0002480001347983 */ /* 0x000f220000100a00 */
[----:B------:R-:W1:Y:S03]  /*15710*/  MUFU.EX2 R124, R124 ;  /* 0x0000007c007c7308 */ /* 0x000e660000000800 */
[----:B------:R-:W4:Y:S04]  /*15720*/  LDL.64 R34, [R1+0x2d8] ;  /* 0x0002d80001227983 */ /* 0x000f280000100a00 */
[----:B------:R-:W4:Y:S01]  /*15730*/  LDL.64 R48, [R1+0x268] ;  /* 0x0002680001307983 */ /* 0x000f220000100a00 */
[----:B------:R-:W1:Y:S01]  /*15740*/  MUFU.EX2 R170, R170 ;  /* 0x000000aa00aa7308 */ /* 0x000e620000000800 */
[----:B------:R-:W-:Y:S01]  /*15750*/  FADD.FTZ R6, R125, R8 ;  /* 0x000000087d067221 */ /* 0x000fe20000010000 */
[----:B------:R-:W-:Y:S01]  /*15760*/  FADD.FTZ R7, R168, R7 ;  /* 0x00000007a8077221 */ /* 0x000fe20000010000 */
[----:B------:R-:W4:Y:S04]  /*15770*/  LDL.64 R46, [R1+0x3e0] ;  /* 0x0003e000012e7983 */ /* 0x000f280000100a00 */
[----:B------:R-:W4:Y:S01]  /*15780*/  LDL.64 R36, [R1+0x278] ;  /* 0x0002780001247983 */ /* 0x000f220000100a00 */
[----:B------:R-:W1:Y:S08]  /*15790*/  MUFU.EX2 R177, R177 ;  /* 0x000000b100b17308 */ /* 0x000e700000000800 */
[----:B------:R-:W1:Y:S01]  /*157a0*/  MUFU.EX2 R123, R123 ;  /* 0x0000007b007b7308 */ /* 0x000e620000000800 */
[----:B0-----:R-:W-:Y:S01]  /*157b0*/  FADD.FTZ R29, R171, R6 ;  /* 0x00000006ab1d7221 */ /* 0x001fe20000010000 */
[----:B------:R-:W-:Y:S01]  /*157c0*/  FADD.FTZ R7, R114, R7 ;  /* 0x0000000772077221 */ /* 0x000fe20000010000 */
[----:B------:R-:W4:Y:S04]  /*157d0*/  LDL.64 R44, [R1+0x288] ;  /* 0x00028800012c7983 */ /* 0x000f280000100a00 */
[----:B------:R-:W4:Y:S01]  /*157e0*/  LDL.64 R42, [R1+0x298] ;  /* 0x00029800012a7983 */ /* 0x000f220000100a00 */
[----:B------:R-:W0:Y:S08]  /*157f0*/  MUFU.EX2 R122, R122 ;  /* 0x0000007a007a7308 */ /* 0x000e300000000800 */
[----:B------:R-:W0:Y:S01]  /*15800*/  MUFU.EX2 R176, R176 ;  /* 0x000000b000b07308 */ /* 0x000e220000000800 */
[----:B-1----:R-:W-:Y:S01]  /*15810*/  FADD.FTZ R28, R124, R29 ;  /* 0x0000001d7c1c7221 */ /* 0x002fe20000010000 */
[----:B------:R-:W-:Y:S01]  /*15820*/  FADD.FTZ R6, R170, R7 ;  /* 0x00000007aa067221 */ /* 0x000fe20000010000 */
[----:B------:R-:W4:Y:S04]  /*15830*/  LDL.64 R40, [R1+0x2a8] ;  /* 0x0002a80001287983 */ /* 0x000f280000100a00 */
[----:B------:R-:W4:Y:S01]  /*15840*/  LDL.64 R38, [R1+0x2b8] ;  /* 0x0002b80001267983 */ /* 0x000f220000100a00 */
[----:B------:R-:W1:Y:S01]  /*15850*/  MUFU.EX2 R120, R120 ;  /* 0x0000007800787308 */ /* 0x000e620000000800 */
[----:B------:R-:W-:-:S07]  /*15860*/  FFMA.FTZ R8, R51, R32, -R33 ;  /* 0x0000002033087223 */ /* 0x000fce0000010821 */
[----:B------:R-:W1:Y:S01]  /*15870*/  MUFU.EX2 R121, R121 ;  /* 0x0000007900797308 */ /* 0x000e620000000800 */
[----:B------:R-:W-:Y:S01]  /*15880*/  FADD.FTZ R29, R177, R28 ;  /* 0x0000001cb11d7221 */ /* 0x000fe20000010000 */
[----:B------:R-:W-:Y:S01]  /*15890*/  FADD.FTZ R7, R123, R6 ;  /* 0x000000067b077221 */ /* 0x000fe20000010000 */
[----:B------:R-:W4:Y:S05]  /*158a0*/  LDL.64 R50, [R1+0x258] ;  /* 0x0002580001327983 */ /* 0x000f2a0000100a00 */
[----:B------:R-:W-:Y:S08]  /*158b0*/  MUFU.EX2 R178, R178 ;  /* 0x000000b200b27308 */ /* 0x000ff00000000800 */
[----:B------:R-:W1:Y:S01]  /*158c0*/  MUFU.EX2 R179, R179 ;  /* 0x000000b300b37308 */ /* 0x000e620000000800 */
[----:B0-----:R-:W-:Y:S01]  /*158d0*/  FADD.FTZ R29, R122, R29 ;  /* 0x0000001d7a1d7221 */ /* 0x001fe20000010000 */
[----:B------:R-:W-:-:S06]  /*158e0*/  FADD.FTZ R6, R176, R7 ;  /* 0x00000007b0067221 */ /* 0x000fcc0000010000 */
[----:B------:R-:W-:Y:S01]  /*158f0*/  MUFU.EX2 R197, R197 ;  /* 0x000000c500c57308 */ /* 0x000fe20000000800 */
[----:B------:R-:W-:-:S07]  /*15900*/  FFMA.FTZ R7, R55, R32, -R33 ;  /* 0x0000002037077223 */ /* 0x000fce0000010821 */
[----:B------:R-:W0:Y:S01]  /*15910*/  MUFU.EX2 R173, R173 ;  /* 0x000000ad00ad7308 */ /* 0x000e220000000800 */
[----:B-1----:R-:W-:Y:S01]  /*15920*/  FADD.FTZ R28, R120, R29 ;  /* 0x0000001d781c7221 */ /* 0x002fe20000010000 */
[----:B------:R-:W-:Y:S01]  /*15930*/  FADD.FTZ R29, R121, R6 ;  /* 0x00000006791d7221 */ /* 0x000fe20000010000 */
[----:B------:R-:W4:Y:S04]  /*15940*/  LDL.64 R54, [R1+0x3f0] ;  /* 0x0003f00001367983 */ /* 0x000f280000100a00 */
[----:B------:R-:W4:Y:S01]  /*15950*/  LDL.64 R100, [R1+0x3b8] ;  /* 0x0003b80001647983 */ /* 0x000f220000100a00 */
[----:B------:R-:W-:Y:S08]  /*15960*/  MUFU.EX2 R172, R172 ;  /* 0x000000ac00ac7308 */ /* 0x000ff00000000800 */
        /* <DEDUP_REMOVED lines=8> */
[----:B------:R-:W0:Y:S08]  /*159f0*/  MUFU.EX2 R191, R191 ;  /* 0x000000bf00bf7308 */ /* 0x000e300000000800 */
[----:B------:R-:W0:Y:S01]  /*15a00*/  MUFU.EX2 R7, R7 ;  /* 0x0000000700077308 */ /* 0x000e220000000800 */
[----:B-1----:R-:W-:Y:S01]  /*15a10*/  FADD.FTZ R6, R8, R31 ;  /* 0x0000001f08067221 */ /* 0x002fe20000010000 */
[----:B------:R-:W-:Y:S01]  /*15a20*/  FADD.FTZ R29, R172, R29 ;  /* 0x0000001dac1d7221 */ /* 0x000fe20000010000 */
[----:B------:R-:W4:Y:S02]  /*15a30*/  LDL.64 R30, [R1+0x2f8] ;  /* 0x0002f800011e7983 */ /* 0x000f240000100a00 */
[----:B------:R-:W-:Y:S01]  /*15a40*/  FADD.FTZ R6, R175, R6 ;  /* 0x00000006af067221 */ /* 0x000fe20000010000 */
[----:B------:R-:W-:-:S04]  /*15a50*/  FADD.FTZ R28, R174, R29 ;  /* 0x0000001dae1c7221 */ /* 0x000fc80000010000 */
[----:B0-----:R-:W-:Y:S01]  /*15a60*/  FADD.FTZ R28, R191, R28 ;  /* 0x0000001cbf1c7221 */ /* 0x001fe20000010000 */
[----:B------:R-:W-:-:S05]  /*15a70*/  FADD.FTZ R29, R7, R6 ;  /* 0x00000006071d7221 */ /* 0x000fca0000010000 */
[----:B------:R0:W-:Y:S01]  /*15a80*/  STL.64 [R1+0x1f0], R28 ;  /* 0x0001f01c01007387 */ /* 0x0001e20000100a00 */
[----:B------:R-:W-:Y:S06]  /*15a90*/  BAR.SYNC.DEFER_BLOCKING 0xf, 0x100 ;  /* 0x03c4000000007b1d */ /* 0x000fec0000010000 */
[----:B0-----:R-:W4:Y:S01]  /*15aa0*/  LDL.64 R28, [R1+0x308] ;  /* 0x00030800011c7983 */ /* 0x001f220000100a00 */
[C---:B------:R-:W-:Y:S01]  /*15ab0*/  FMUL.FTZ R5, R128.reuse, R5 ;  /* 0x0000000580057220 */ /* 0x040fe20000410000 */
[C---:B------:R-:W-:Y:S02]  /*15ac0*/  FMUL.FTZ R4, R128.reuse, R4 ;  /* 0x0000000480047220 */ /* 0x040fe40000410000 */
[----:B------:R-:W4:Y:S04]  /*15ad0*/  LD.E.64 R90, desc[UR46][R2.64+0x8] ;  /* 0x0000082e025a7980 */ /* 0x000f28000c101b00 */
[----:B------:R-:W4:Y:S04]  /*15ae0*/  LD.E.64 R2, desc[UR46][R2.64] ;  /* 0x0000002e02027980 */ /* 0x000f28000c101b00 */
[----:B------:R0:W-:Y:S04]  /*15af0*/  STL.64 [R1+0x400], R26 ;  /* 0x0004001a01007387 */ /* 0x0001e80000100a00 */
        /* <DEDUP_REMOVED lines=9> */
[----:B------:R-:W-:Y:S04]  /*15b90*/  STL.64 [R1+0x290], R104 ;  /* 0x0002906801007387 */ /* 0x000fe80000100a00 */
[----:B------:R2:W-:Y:S04]  /*15ba0*/  STL.64 [R1+0x218], R102 ;  /* 0x0002186601007387 */ /* 0x0005e80000100a00 */
[----:B------:R2:W-:Y:S04]  /*15bb0*/  STL.64 [R1+0x228], R106 ;  /* 0x0002286a01007387 */ /* 0x0005e80000100a00 */
[----:B0-----:R-:W4:Y:S04]  /*15bc0*/  LDL.64 R26, [R1+0x2c8] ;  /* 0x0002c800011a7983 */ /* 0x001f280000100a00 */
[----:B-1----:R-:W4:Y:S04]  /*15bd0*/  LDL.64 R12, [R1+0x318] ;  /* 0x00031800010c7983 */ /* 0x002f280000100a00 */
[----:B------:R-:W4:Y:S04]  /*15be0*/  LDL.64 R24, [R1+0x328] ;  /* 0x0003280001187983 */ /* 0x000f280000100a00 */
[----:B------:R-:W4:Y:S04]  /*15bf0*/  LDL.64 R22, [R1+0x338] ;  /* 0x0003380001167983 */ /* 0x000f280000100a00 */
[----:B------:R-:W4:Y:S04]  /*15c00*/  LDL.64 R20, [R1+0x348] ;  /* 0x0003480001147983 */ /* 0x000f280000100a00 */
[----:B------:R-:W4:Y:S04]  /*15c10*/  LDL.64 R14, [R1+0x358] ;  /* 0x00035800010e7983 */ /* 0x000f280000100a00 */
[----:B------:R-:W4:Y:S04]  /*15c20*/  LDL.64 R10, [R1+0x368] ;  /* 0x00036800010a7983 */ /* 0x000f280000100a00 */
[----:B------:R-:W4:Y:S04]  /*15c30*/  LDL.64 R92, [R1+0x378] ;  /* 0x00037800015c7983 */ /* 0x000f280000100a00 */
[----:B--2---:R-:W2:Y:S04]  /*15c40*/  LDL.64 R94, [R1+0x388] ;  /* 0x00038800015e7983 */ /* 0x004ea80000100a00 */
[----:B------:R-:W2:Y:S04]  /*15c50*/  LDL.64 R96, [R1+0x3a8] ;  /* 0x0003a80001607983 */ /* 0x000ea80000100a00 */
[----:B------:R-:W2:Y:S04]  /*15c60*/  LDL.64 R102, [R1+0x3c8] ;  /* 0x0003c80001667983 */ /* 0x000ea80000100a00 */
[----:B------:R-:W2:Y:S04]  /*15c70*/  LDL.64 R106, [R1+0x3d8] ;  /* 0x0003d800016a7983 */ /* 0x000ea80000100a00 */
[----:B------:R-:W2:Y:S04]  /*15c80*/  LDL.64 R104, [R1+0x3e8] ;  /* 0x0003e80001687983 */ /* 0x000ea80000100a00 */
[----:B------:R0:W-:Y:S04]  /*15c90*/  STL.64 [R1+0x238], R4 ;  /* 0x0002380401007387 */ /* 0x0001e80000100a00 */
        /* <DEDUP_REMOVED lines=36> */
[C---:B---3--:R-:W-:Y:S01]  /*15ee0*/  FMUL.FTZ R73, R129.reuse, R73 ;  /* 0x0000004981497220 */ /* 0x048fe20000410000 */
[C---:B------:R-:W-:Y:S01]  /*15ef0*/  FMUL.FTZ R72, R129.reuse, R72 ;  /* 0x0000004881487220 */ /* 0x040fe20000410000 */
[C---:B------:R-:W-:Y:S01]  /*15f00*/  FMUL.FTZ R71, R129.reuse, R71 ;  /* 0x0000004781477220 */ /* 0x040fe20000410000 */
[C---:B------:R-:W-:Y:S01]  /*15f10*/  FMUL.FTZ R70, R129.reuse, R70 ;  /* 0x0000004681467220 */ /* 0x040fe20000410000 */
[C---:B------:R-:W-:Y:S01]  /*15f20*/  FMUL.FTZ R69, R129.reuse, R69 ;  /* 0x0000004581457220 */ /* 0x040fe20000410000 */
        /* <DEDUP_REMOVED lines=41> */
[----:B------:R-:W-:Y:S04]  /*161c0*/  STL.64 [R1+0x2a0], R116 ;  /* 0x0002a07401007387 */ /* 0x000fe80000100a00 */
[----:B------:R-:W-:Y:S04]  /*161d0*/  STL.64 [R1+0x2b0], R112 ;  /* 0x0002b07001007387 */ /* 0x000fe80000100a00 */
[----:B------:R-:W-:Y:S01]  /*161e0*/  STL.64 [R1+0x2c0], R108 ;  /* 0x0002c06c01007387 */ /* 0x000fe20000100a00 */
[C---:B------:R-:W-:Y:S01]  /*161f0*/  FMUL.FTZ R31, R128.reuse, R31 ;  /* 0x0000001f801f7220 */ /* 0x040fe20000410000 */
[----:B------:R-:W-:-:S02]  /*16200*/  FMUL.FTZ R30, R128, R30 ;  /* 0x0000001e801e7220 */ /* 0x000fc40000410000 */
[----:B------:R-:W-:Y:S04]  /*16210*/  STL.64 [R1+0x2d0], R76 ;  /* 0x0002d04c01007387 */ /* 0x000fe80000100a00 */
[----:B------:R-:W-:Y:S04]  /*16220*/  STL.64 [R1+0x2e0], R78 ;  /* 0x0002e04e01007387 */ /* 0x000fe80000100a00 */
[----:B------:R-:W-:Y:S04]  /*16230*/  STL.64 [R1+0x2f0], R80 ;  /* 0x0002f05001007387 */ /* 0x000fe80000100a00 */
[----:B------:R-:W-:Y:S04]  /*16240*/  STL.64 [R1+0x300], R82 ;  /* 0x0003005201007387 */ /* 0x000fe80000100a00 */
        /* <DEDUP_REMOVED lines=8> */
[----:B------:R-:W-:Y:S01]  /*162d0*/  STL.64 [R1+0x370], R70 ;  /* 0x0003704601007387 */ /* 0x000fe20000100a00 */
[----:B------:R-:W-:-:S03]  /*162e0*/  MOV R6, R90 ;  /* 0x0000005a00067202 */ /* 0x000fc60000000f00 */
        /* <DEDUP_REMOVED lines=55> */
[----:B------:R-:W-:Y:S04]  /*16660*/  STL.64 [R1+0x398], R98 ;  /* 0x0003986201007387 */ /* 0x000fe80000100a00 */
[----:B------:R4:W-:Y:S04]  /*16670*/  STL.64 [R1+0x3a8], R96 ;  /* 0x0003a86001007387 */ /* 0x0009e80000100a00 */
[----:B------:R4:W-:Y:S04]  /*16680*/  STL.64 [R1+0x3b8], R100 ;  /* 0x0003b86401007387 */ /* 0x0009e80000100a00 */
[----:B------:R4:W-:Y:S04]  /*16690*/  STL.64 [R1+0x3c8], R102 ;  /* 0x0003c86601007387 */ /* 0x0009e80000100a00 */
[----:B------:R-:W-:Y:S04]  /*166a0*/  STL.64 [R1+0x3d8], R106 ;  /* 0x0003d86a01007387 */ /* 0x000fe80000100a00 */
[----:B------:R4:W-:Y:S04]  /*166b0*/  STL.64 [R1+0x3e8], R104 ;  /* 0x0003e86801007387 */ /* 0x0009e80000100a00 */
[----:B------:R4:W-:Y:S04]  /*166c0*/  STL.64 [R1+0x3f8], R110 ;  /* 0x0003f86e01007387 */ /* 0x0009e80000100a00 */
        /* <DEDUP_REMOVED lines=12> */
[----:B0-----:R-:W4:Y:S04]  /*16790*/  LDL.64 R4, [R1+0x88] ;  /* 0x0000880001047983 */ /* 0x001f280000100a00 */
[----:B-1----:R-:W4:Y:S04]  /*167a0*/  LDL R10, [R1+0x240] ;  /* 0x00024000010a7983 */ /* 0x002f280000100800 */
        /* <DEDUP_REMOVED lines=115> */
[----:B------:R-:W-:Y:S01]  /*16ee0*/  IMAD R4, R142, 0x1000, R4 ;  /* 0x000010008e047824 */ /* 0x000fe200078e0204 */
[----:B------:R-:W-:-:S02]  /*16ef0*/  F2FP.BF16.F32.PACK_AB R164, R119, R164 ;  /* 0x000000a477a4723e */ /* 0x000fc400000010ff */
[----:B------:R-:W-:Y:S01]  /*16f00*/  STL [R1+0x240], R10 ;  /* 0x0002400a01007387 */ /* 0x000fe20000100800 */
[----:B------:R-:W-:Y:S02]  /*16f10*/  F2FP.BF16.F32.PACK_AB R165, R165, R127 ;  /* 0x0000007fa5a5723e */ /* 0x000fe400000010ff */
[----:B------:R-:W-:Y:S01]  /*16f20*/  F2FP.BF16.F32.PACK_AB R166, R166, R118 ;  /* 0x00000076a6a6723e */ /* 0x000fe200000010ff */
[----:B------:R-:W-:Y:S01]  /*16f30*/  STL [R1+0x244], R11 ;  /* 0x0002440b01007387 */ /* 0x000fe20000100800 */
[----:B------:R-:W-:Y:S02]  /*16f40*/  F2FP.BF16.F32.PACK_AB R167, R126, R167 ;  /* 0x000000a77ea7723e */ /* 0x000fe400000010ff */
[----:B------:R-:W-:Y:S01]  /*16f50*/  F2FP.BF16.F32.PACK_AB R168, R168, R115 ;  /* 0x00000073a8a8723e */ /* 0x000fe200000010ff */
[----:B------:R-:W-:Y:S01]  /*16f60*/  STL [R1+0x248], R12 ;  /* 0x0002480c01007387 */ /* 0x000fe20000100800 */
[----:B------:R-:W-:Y:S02]  /*16f70*/  F2FP.BF16.F32.PACK_AB R169, R125, R169 ;  /* 0x000000a97da9723e */ /* 0x000fe400000010ff */
[----:B------:R-:W-:Y:S01]  /*16f80*/  F2FP.BF16.F32.PACK_AB R170, R170, R114 ;  /* 0x00000072aaaa723e */ /* 0x000fe200000010ff */
[----:B------:R-:W-:Y:S01]  /*16f90*/  STL [R1+0x24c], R13 ;  /* 0x00024c0d01007387 */ /* 0x000fe20000100800 */
[----:B------:R-:W-:-:S02]  /*16fa0*/  F2FP.BF16.F32.PACK_AB R171, R124, R171 ;  /* 0x000000ab7cab723e */ /* 0x000fc400000010ff */
[----:B------:R-:W-:Y:S01]  /*16fb0*/  F2FP.BF16.F32.PACK_AB R176, R176, R123 ;  /* 0x0000007bb0b0723e */ /* 0x000fe200000010ff */
[----:B------:R-:W-:Y:S01]  /*16fc0*/  STL [R1+0x250], R14 ;  /* 0x0002500e01007387 */ /* 0x000fe20000100800 */
[----:B------:R-:W-:Y:S02]  /*16fd0*/  F2FP.BF16.F32.PACK_AB R177, R122, R177 ;  /* 0x000000b17ab1723e */ /* 0x000fe400000010ff */
[----:B------:R-:W-:Y:S01]  /*16fe0*/  F2FP.BF16.F32.PACK_AB R178, R178, R121 ;  /* 0x00000079b2b2723e */ /* 0x000fe200000010ff */
[----:B------:R-:W-:Y:S01]  /*16ff0*/  STL [R1+0x254], R15 ;  /* 0x0002540f01007387 */ /* 0x000fe20000100800 */
[----:B------:R-:W-:-:S03]  /*17000*/  F2FP.BF16.F32.PACK_AB R179, R179, R120 ;  /* 0x00000078b3b3723e */ /* 0x000fc600000010ff */
        /* <DEDUP_REMOVED lines=72> */
[----:B--2---:R-:W-:Y:S04]  /*17490*/  STL [R1+0x378], R92 ;  /* 0x0003785c01007387 */ /* 0x004fe80000100800 */
[----:B------:R-:W-:Y:S04]  /*174a0*/  STL [R1+0x37c], R93 ;  /* 0x00037c5d01007387 */ /* 0x000fe80000100800 */
[----:B---3--:R-:W-:Y:S04]  /*174b0*/  STL [R1+0x380], R94 ;  /* 0x0003805e01007387 */ /* 0x008fe80000100800 */
[----:B------:R2:W-:Y:S04]  /*174c0*/  STL [R1+0x384], R95 ;  /* 0x0003845f01007387 */ /* 0x0005e80000100800 */
[----:B----4-:R-:W-:Y:S04]  /*174d0*/  STL [R1+0x388], R96 ;  /* 0x0003886001007387 */ /* 0x010fe80000100800 */
        /* <DEDUP_REMOVED lines=33> */
[----:B0-----:R-:W4:Y:S04]  /*176f0*/  LDL.128 R24, [R1+0x210] ;  /* 0x0002100001187983 */ /* 0x001f280000100c00 */
[----:B-1----:R-:W4:Y:S04]  /*17700*/  LDL.128 R28, [R1+0x220] ;  /* 0x00022000011c7983 */ /* 0x002f280000100c00 */
        /* <DEDUP_REMOVED lines=30> */
[----:B------:R-:W-:Y:S01]  /*178f0*/  IMAD R3, R3, 0x2, R6 ;  /* 0x0000000203037824 */ /* 0x000fe200078e0206 */
[----:B------:R-:W-:-:S02]  /*17900*/  R2UR UR6, R4 ;  /* 0x00000000040672ca */ /* 0x000fc400000e0000 */
[----:B------:R0:W-:Y:S01]  /*17910*/  STSM.16.M88.4 [R6], R164 ;  /* 0x000000a406007844 */ /* 0x0001e20000000200 */
[----:B------:R-:W-:Y:S02]  /*17920*/  R2UR UR7, R5 ;  /* 0x00000000050772ca */ /* 0x000fe400000e0000 */
[----:B------:R-:W-:Y:S02]  /*17930*/  F2FP.BF16.F32.PACK_AB R172, R172, R197 ;  /* 0x000000c5acac723e */ /* 0x000fe400000010ff */
[----:B------:R-:W-:Y:S02]  /*17940*/  F2FP.BF16.F32.PACK_AB R173, R8, R173 ;  /* 0x000000ad08ad723e */ /* 0x000fe400000010ff */
[----:B------:R-:W-:Y:S02]  /*17950*/  F2FP.BF16.F32.PACK_AB R174, R191, R174 ;  /* 0x000000aebfae723e */ /* 0x000fe400000010ff */
[----:B------:R-:W-:Y:S01]  /*17960*/  F2FP.BF16.F32.PACK_AB R175, R7, R175 ;  /* 0x000000af07af723e */ /* 0x000fe200000010ff */
[----:B0-----:R-:W-:-:S02]  /*17970*/  IMAD R6, R2, 0x2, R6 ;  /* 0x0000000202067824 */ /* 0x001fc400078e0206 */
[----:B------:R-:W-:-:S03]  /*17980*/  IMAD R2, R2, 0x2, R3 ;  /* 0x0000000202027824 */ /* 0x000fc600078e0203 */
[----:B------:R-:W-:Y:S04]  /*17990*/  STSM.16.M88.4 [R6], R168 ;  /* 0x000000a806007844 */ /* 0x000fe80000000200 */
[----:B------:R0:W-:Y:S04]  /*179a0*/  STSM.16.M88.4 [R3], R176 ;  /* 0x000000b003007844 */ /* 0x0001e80000000200 */
[----:B------:R1:W-:Y:S01]  /*179b0*/  STSM.16.M88.4 [R2], R172 ;  /* 0x000000ac02007844 */ /* 0x0003e20000000200 */
[----:B0-----:R-:W-:Y:S02]  /*179c0*/  IMAD.MOV.U32 R3, RZ, RZ, R5 ;  /* 0x000000ffff037224 */ /* 0x001fe400078e0005 */
[----:B-1----:R-:W-:Y:S01]  /*179d0*/  VIADD R2, R4, 0x80 ;  /* 0x0000008004027836 */ /* 0x002fe20000000000 */
        /* <DEDUP_REMOVED lines=421> */
.L_x_6825:
[----:B------:R-:W-:Y:S05]  /*19430*/  BSYNC B0 ;  /* 0x0000000000007941 */ /* 0x000fea0003800000 */
.L_x_6824:
        /* <DEDUP_REMOVED lines=9> */
[----:B0-----:R-:W2:Y:S02]  /*194d0*/  LDL R2, [R1+0x50] ;  /* 0x0000500001027983 */ /* 0x001ea40000100800 */
[----:B--2---:R-:W-:-:S07]  /*194e0*/  IMAD.SHL.U32 R2, R2, 0x40, RZ ;  /* 0x0000004002027824 */ /* 0x004fce00078e00ff */
.L_x_6793:
[----:B------:R-:W0:Y:S01]  /*194f0*/  LDC R3, c[0x0][0x448] ;  /* 0x00011200ff037b82 */ /* 0x000e220000000800 */
[----:B------:R-:W-:Y:S01]  /*19500*/  VIADD R2, R2, 0x3f ;  /* 0x0000003f02027836 */ /* 0x000fe20000000000 */
[----:B------:R-:W-:-:S06]  /*19510*/  ULDC UR4, c[0x0][0xad4] ;  /* 0x0002b50000047ab9 */ /* 0x000fcc0000000800 */
[----:B------:R-:W1:Y:S01]  /*19520*/  LDC R7, c[0x0][0xadc] ;  /* 0x0002b700ff077b82 */ /* 0x000e620000000800 */
[----:B0-----:R-:W-:-:S13]  /*19530*/  ISETP.NE.AND P0, PT, R3, 0x1, PT ;  /* 0x000000010300780c */ /* 0x001fda0003f05270 */
[----:B------:R-:W0:Y:S08]  /*19540*/  @P0 LDC R3, c[0x0][0x44c] ;  /* 0x00011300ff030b82 */ /* 0x000e300000000800 */
[----:B------:R-:W2:Y:S01]  /*19550*/  @P0 LDC R4, c[0x0][0x450] ;  /* 0x00011400ff040b82 */ /* 0x000ea20000000800 */
[----:B0-----:R-:W-:-:S05]  /*19560*/  @P0 IMAD.HI.U32 R3, R2, R3, RZ ;  /* 0x0000000302030227 */ /* 0x001fca00078e00ff */
[----:B--2---:R-:W-:Y:S02]  /*19570*/  @P0 SHF.R.U32.HI R2, RZ, R4, R3 ;  /* 0x00000004ff020219 */ /* 0x004fe40000011603 */
[----:B-1----:R-:W-:-:S03]  /*19580*/  ISETP.GE.AND P0, PT, R7, 0x1, PT ;  /* 0x000000010700780c */ /* 0x002fc60003f06270 */
[----:B------:R-:W-:-:S04]  /*19590*/  IMAD.IADD R2, R211, 0x1, R2 ;  /* 0x00000001d3027824 */ /* 0x000fc800078e0202 */
[----:B------:R-:W-:-:S06]  /*195a0*/  VIADD R3, R2, -UR4 ;  /* 0x8000000402037c36 */ /* 0x000fcc0008000000 */
[----:B------:R-:W-:Y:S05]  /*195b0*/  @!P0 BRA `(.L_x_6827) ;  /* 0x0000000000448947 */ /* 0x000fea0003800000 */
        /* <DEDUP_REMOVED lines=10> */
.L_x_6829:
[----:B------:R-:W-:-:S13]  /*19660*/  ISETP.NE.AND P0, PT, R7, 0x1, PT ;  /* 0x000000010700780c */ /* 0x000fda0003f05270 */
[----:B------:R-:W0:Y:S02]  /*19670*/  @P0 LDC.64 R4, c[0x0][0xae0] ;  /* 0x0002b800ff040b82 */ /* 0x000e240000000a00 */
[----:B0-----:R-:W-:-:S05]  /*19680*/  @P0 IMAD.HI.U32 R4, R2, R4, RZ ;  /* 0x0000000402040227 */ /* 0x001fca00078e00ff */
[----:B------:R-:W-:-:S07]  /*19690*/  @P0 SHF.R.U32.HI R2, RZ, R5, R4 ;  /* 0x00000005ff020219 */ /* 0x000fce0000011604 */
.L_x_6830:
[----:B------:R-:W-:Y:S05]  /*196a0*/  BSYNC B0 ;  /* 0x0000000000007941 */ /* 0x000fea0003800000 */
.L_x_6828:
[----:B------:R-:W-:-:S05]  /*196b0*/  IMAD R2, R2, R7, RZ ;  /* 0x0000000702027224 */ /* 0x000fca00078e02ff */
[----:B------:R-:W-:-:S07]  /*196c0*/  VIMNMX R3, R3, R2, !PT ;  /* 0x0000000203037248 */ /* 0x000fce0007fe0100 */
.L_x_6827:
[----:B------:R-:W-:-:S05]  /*196d0*/  VIADD R3, R3, 0x3f ;  /* 0x0000003f03037836 */ /* 0x000fca0000000000 */
[----:B------:R-:W-:-:S04]  /*196e0*/  SHF.R.S32.HI R2, RZ, 0x1f, R3 ;  /* 0x0000001fff027819 */ /* 0x000fc80000011403 */
[----:B------:R-:W-:-:S04]  /*196f0*/  LEA.HI R2, R2, R3, RZ, 0x6 ;  /* 0x0000000302027211 */ /* 0x000fc800078f30ff */
[----:B------:R-:W-:-:S04]  /*19700*/  SHF.R.S32.HI R3, RZ, 0x6, R2 ;  /* 0x00000006ff037819 */ /* 0x000fc80000011402 */
[----:B------:R-:W-:-:S04]  /*19710*/  VIMNMX R20, R194, R3, !PT ;  /* 0x00000003c2147248 */ /* 0x000fc80007fe0100 */
[----:B------:R-:W-:-:S13]  /*19720*/  ISETP.GE.AND P0, PT, R0, R20, PT ;  /* 0x000000140000720c */ /* 0x000fda0003f06270 */
[----:B------:R-:W-:Y:S05]  /*19730*/  @!P0 BRA `(.L_x_6831) ;  /* 0x0000006c003c8947 */ /* 0x000fea0003800000 */
.L_x_6854:
        /* <DEDUP_REMOVED lines=20> */
.L_x_6833:
[----:B------:R-:W-:Y:S05]  /*19880*/  BSYNC B0 ;  /* 0x0000000000007941 */ /* 0x000fea0003800000 */
.L_x_6832:
        /* <DEDUP_REMOVED lines=9> */
.L_x_6835:
[----:B------:R-:W-:Y:S05]  /*19920*/  BSYNC B0 ;  /* 0x0000000000007941 */ /* 0x000fea0003800000 */
.L_x_6834:
[----:B------:R-:W-:Y:S04]  /*19930*/  BSSY B0, `(.L_x_6836) ;  /* 0x0000006000007945 */ /* 0x000fe80003800000 */
[----:B-1----:R-:W-:Y:S05]  /*19940*/  @P0 BRA `(.L_x_6837) ;  /* 0x0000000000100947 */ /* 0x002fea0003800000 */
[----:B-----5:R-:W-:Y:S01]  /*19950*/  IMAD R6, R6, 0x8, R3 ;  /* 0x0000000806067824 */ /* 0x020fe200078e0203 */
[----:B------:R-:W-:-:S04]  /*19960*/  SHF.L.U32 R7, R7, 0x1f, RZ ;  /* 0x0000001f07077819 */ /* 0x000fc800000006ff */
[----:B------:R-:W1:Y:S02]  /*19970*/  SYNCS.PHASECHK.TRANS64.TRYWAIT P0, [R6+URZ], R7 ;  /* 0x00000007060075a7 */ /* 0x000e64000800017f */
[----:B-1----:R-:W-:Y:S05]  /*19980*/  @!P0 BRA `(.L_x_6838) ;  /* 0x000001c400a08947 */ /* 0x002fea0003800000 */
.L_x_6837:
[----:B------:R-:W-:Y:S05]  /*19990*/  BSYNC B0 ;  /* 0x0000000000007941 */ /* 0x000fea0003800000 */
.L_x_6836:
[----:B-1---5:R-:W2:Y:S04]  /*199a0*/  LDL R7, [R1+0x1c0] ;  /* 0x0001c00001077983 */ /* 0x022ea80000100800 */
[----:B------:R-:W2:Y:S01]  /*199b0*/  LDL.64 R2, [R1+0x80] ;  /* 0x0000800001027983 */ /* 0x000ea20000100a00 */
[----:B------:R-:W-:Y:S05]  /*199c0*/  WARPSYNC.ALL ;  /* 0x0000000000007948 */ /* 0x000fea0003800000 */
[----:B------:R-:W3:Y:S04]  /*199d0*/  LDL.64 R12, [R1+0x78] ;  /* 0x00007800010c7983 */ /* 0x000ee80000100a00 */
[----:B0-----:R-:W4:Y:S04]  /*199e0*/  LDL.64 R4, [R1+0x78] ;  /* 0x0000780001047983 */ /* 0x001f280000100a00 */
[----:B------:R-:W4:Y:S04]  /*199f0*/  LDL.64 R8, [R1+0x78] ;  /* 0x0000780001087983 */ /* 0x000f280000100a00 */
[----:B------:R-:W4:Y:S01]  /*19a00*/  LDL.64 R10, [R1+0x78] ;  /* 0x00007800010a7983 */ /* 0x000f220000100a00 */
[----:B--2---:R-:W-:Y:S01]  /*19a10*/  IMAD R2, R7, 0x200, R2 ;  /* 0x0000020007027824 */ /* 0x004fe200078e0202 */
[----:B------:R-:W-:-:S02]  /*19a20*/  R2UR UR7, R3 ;  /* 0x00000000030772ca */ /* 0x000fc400000e0000 */
[----:B------:R-:W2:Y:S02]  /*19a30*/  LDL R15, [R1+0x28] ;  /* 0x00002800010f7983 */ /* 0x000ea40000100800 */
[C---:B------:R-:W-:Y:S01]  /*19a40*/  R2UR UR6, R2.reuse ;  /* 0x00000000020672ca */ /* 0x040fe200000e0000 */
[----:B------:R-:W-:Y:S01]  /*19a50*/  WARPGROUP.ARRIVE ;  /* 0x00000000000079c5 */ /* 0x000fe20000000000 */
[----:B------:R-:W-:Y:S02]  /*19a60*/  VIADD R6, R2, 0x2 ;  /* 0x0000000202067836 */ /* 0x000fe40000000000 */
[----:B------:R-:W-:Y:S01]  /*19a70*/  IMAD.MOV.U32 R7, RZ, RZ, R3 ;  /* 0x000000ffff077224 */ /* 0x000fe200078e0003 */
[----:B---3--:R-:W-:Y:S02]  /*19a80*/  R2UR UR4, R12 ;  /* 0x000000000c0472ca */ /* 0x008fe400000e0000 */
[----:B------:R-:W-:Y:S02]  /*19a90*/  R2UR UR5, R13 ;  /* 0x000000000d0572ca */ /* 0x000fe400000e0000 */
[----:B------:R0:W5:Y:S11]  /*19aa0*/  LDL.64 R12, [R1+0x1c0] ;  /* 0x0001c000010c7983 */ /* 0x0001760000100a00 */
[----:B------:R-:W-:Y:S01]  /*19ab0*/  HGMMA.64x64x16.F32.BF16 R24, gdesc[UR4], RZ, !UPT, gsb0 ;  /* 0x00e00000041879f0 */ /* 0x000fe2000c0018ff */
[----:B----4-:R-:W-:Y:S01]  /*19ac0*/  VIADD R4, R4, 0x2 ;  /* 0x0000000204047836 */ /* 0x010fe20000000000 */
[----:B------:R-:W-:-:S02]  /*19ad0*/  R2UR UR6, R6 ;  /* 0x00000000060672ca */ /* 0x000fc400000e0000 */
[----:B------:R-:W-:Y:S02]  /*19ae0*/  R2UR UR7, R7 ;  /* 0x00000000070772ca */ /* 0x000fe400000e0000 */
[----:B------:R-:W-:Y:S02]  /*19af0*/  R2UR UR4, R4 ;  /* 0x00000000040472ca */ /* 0x000fe400000e0000 */
        /* <DEDUP_REMOVED lines=35> */
.L_x_6840:
[----:B------:R-:W-:Y:S05]  /*19d30*/  BSYNC B0 ;  /* 0x0000000000007941 */ /* 0x000fea0003800000 */
.L_x_6839:
        /* <DEDUP_REMOVED lines=8> */
.L_x_6842:
[----:B------:R-:W-:Y:S05]  /*19dc0*/  BSYNC B0 ;  /* 0x0000000000007941 */ /* 0x000fea0003800000 */
.L_x_6841:
[----:B------:R-:W-:Y:S04]  /*19dd0*/  BSSY B0, `(.L_x_6843) ;  /* 0x0000004000007945 */ /* 0x000fe80003800000 */
[----:B-1----:R-:W-:Y:S05]  /*19de0*/  @P0 BRA `(.L_x_6844) ;  /* 0x0000000000080947 */ /* 0x002fea0003800000 */
[----:B------:R-:W1:Y:S02]  /*19df0*/  SYNCS.PHASECHK.TRANS64.TRYWAIT P0, [R12+URZ], R13 ;  /* 0x0000000d0c0075a7 */ /* 0x000e64000800017f */
[----:B-1----:R-:W-:Y:S05]  /*19e00*/  @!P0 BRA `(.L_x_6845) ;  /* 0x000001c000948947 */ /* 0x002fea0003800000 */
.L_x_6844:
[----:B------:R-:W-:Y:S05]  /*19e10*/  BSYNC B0 ;  /* 0x0000000000007941 */ /* 0x000fea0003800000 */
.L_x_6843:
        /* <DEDUP_REMOVED lines=9> */
[----:B------:R-:W4:Y:S05]  /*19eb0*/  LDL.64 R6, [R1+0x90] ;  /* 0x0000900001067983 */ /* 0x000f2a0000100a00 */
[----:B------:R-:W0:Y:S01]  /*19ec0*/  S2R R15, SR_TID.X ;  /* 0x00000000000f7919 */ /* 0x000e220000002100 */
[----:B------:R-:W4:Y:S01]  /*19ed0*/  LDL.64 R58, [R1+0x90] ;  /* 0x00009000013a7983 */ /* 0x000f220000100a00 */
[----:B------:R-:W-:-:S03]  /*19ee0*/  IMAD.MOV.U32 R57, RZ, RZ, 0x4 ;  /* 0x00000004ff397424 */ /* 0x000fc600078e00ff */
[----:B------:R-:W4:Y:S01]  /*19ef0*/  LDL.64 R60, [R1+0x90] ;  /* 0x00009000013c7983 */ /* 0x000f220000100a00 */
[----:B--2---:R-:W-:Y:S01]  /*19f00*/  ISETP.NE.U32.AND P0, PT, R4, RZ, PT ;  /* 0x000000ff0400720c */ /* 0x004fe20003f05070 */
[----:B---3--:R-:W-:Y:S01]  /*19f10*/  IMAD R2, R5, 0x1000, R2 ;  /* 0x0000100005027824 */ /* 0x008fe200078e0202 */
[----:B------:R-:W-:Y:S01]  /*19f20*/  R2UR UR7, R3 ;  /* 0x00000000030772ca */ /* 0x000fe200000e0000 */
[----:B------:R-:W2:Y:S01]  /*19f30*/  LDL.64 R4, [R1+0x90] ;  /* 0x0000900001047983 */ /* 0x000ea20000100a00 */
        /* <DEDUP_REMOVED lines=184> */
[----:B------:R-:W-:-:S09]  /*1aac0*/  WARPGROUP.ARRIVE ;  /* 0x00000000000079c5 */ /* 0x000fd20000000000 */
[----:B------:R-:W-:Y:S01]  /*1aad0*/  HGMMA.64x64x16.F32.BF16 R24, gdesc[UR8], R24, UP0, gsb0 ;  /* 0x00e00000081879f0 */ /* 0x000fe2000b801818 */
[----:B------:R-:W-:Y:S01]  /*1aae0*/  SEL R23, R57, 0x2, P0 ;  /* 0x0000000239177807 */ /* 0x000fe20000000000 */
[----:B------:R-:W-:-:S03]  /*1aaf0*/  IMAD.MOV.U32 R9, RZ, RZ, R3 ;  /* 0x000000ffff097224 */ /* 0x000fc600078e0003 */
[----:B--2---:R-:W-:Y:S01]  /*1ab00*/  IADD3 R10, R23, 0x800, R10 ;  /* 0x00000800170a7810 */ /* 0x004fe20007ffe00a */
        /* <DEDUP_REMOVED lines=13> */
[----:B------:R-:W2:Y:S01]  /*1abe0*/  LDL.64 R4, [R1+0x90] ;  /* 0x0000900001047983 */ /* 0x000ea20000100a00 */
[----:B------:R-:W-:Y:S02]  /*1abf0*/  R2UR UR4, R12 ;  /* 0x000000000c0472ca */ /* 0x000fe400000e0000 */
[----:B------:R-:W-:Y:S02]  /*1ac00*/  R2UR UR6, R8 ;  /* 0x00000000080672ca */ /* 0x000fe400000e0000 */
[----:B------:R-:W-:Y:S01]  /*1ac10*/  R2UR UR5, R13 ;  /* 0x000000000d0572ca */ /* 0x000fe200000e0000 */
[----:B------:R-:W-:Y:S01]  /*1ac20*/  IMAD.MOV.U32 R8, RZ, RZ, 0x28 ;  /* 0x00000028ff087424 */ /* 0x000fe200078e00ff */
[----:B------:R-:W3:Y:S01]  /*1ac30*/  LDL.64 R12, [R1+0x90] ;  /* 0x00009000010c7983 */ /* 0x000ee20000100a00 */
        /* <DEDUP_REMOVED lines=41> */
[----:B--2---:R-:W-:Y:S01]  /*1aed0*/  IADD3 R4, R57, 0xa00, R4 ;  /* 0x00000a0039047810 */ /* 0x004fe20007ffe004 */
[----:B------:R-:W-:Y:S01]  /*1aee0*/  IMAD.MOV.U32 R59, RZ, RZ, R3 ;  /* 0x000000ffff3b7224 */ /* 0x000fe200078e0003 */
[----:B------:R-:W2:Y:S06]  /*1aef0*/  LDL.64 R10, [R1+0x90] ;  /* 0x00009000010a7983 */ /* 0x000eac0000100a00 */
[----:B------:R-:W-:Y:S01]  /*1af00*/  HGMMA.64x64x16.F32.BF16 R24, gdesc[UR4], R24, gsb0 ;  /* 0x00e00000041879f0 */ /* 0x000fe20008001818 */
[----:B------:R-:W-:Y:S01]  /*1af10*/  R2UR UR6, R58 ;  /* 0x000000003a0672ca */ /* 0x000fe200000e0000 */
[----:B------:R-:W2:Y:S01]  /*1af20*/  LDL.64 R60, [R1+0x90] ;  /* 0x00009000013c7983 */ /* 0x000ea20000100a00 */
        /* <DEDUP_REMOVED lines=24> */
[----:B------:R-:W3:Y:S06]  /*1b0b0*/  LDL.64 R4, [R1+0x90] ;  /* 0x0000900001047983 */ /* 0x000eec0000100a00 */
        /* <DEDUP_REMOVED lines=10> */
[----:B------:R-:W-:Y:S01]  /*1b160*/  IMAD.MOV.U32 R59, RZ, RZ, R3 ;  /* 0x000000ffff3b7224 */ /* 0x000fe200078e0003 */
[----:B------:R-:W4:Y:S06]  /*1b170*/  LDL.64 R6, [R1+0x90] ;  /* 0x0000900001067983 */ /* 0x000f2c0000100a00 */
[----:B------:R-:W-:Y:S01]  /*1b180*/  HGMMA.64x64x16.F32.BF16 R24, gdesc[UR4], R24, gsb0 ;  /* 0x00e00000041879f0 */ /* 0x000fe20008001818 */
[----:B------:R-:W-:-:S02]  /*1b190*/  R2UR UR6, R58 ;  /* 0x000000003a0672ca */ /* 0x000fc400000e0000 */
[----:B------:R-:W-:Y:S02]  /*1b1a0*/  R2UR UR7, R59 ;  /* 0x000000003b0772ca */ /* 0x000fe400000e0000 */
[----:B------:R-:W-:Y:S01]  /*1b1b0*/  R2UR UR4, R8 ;  /* 0x00000000080472ca */ /* 0x000fe200000e0000 */
[----:B------:R-:W-:Y:S01]  /*1b1c0*/  IMAD.IADD R12, R57, 0x1, R12 ;  /* 0x00000001390c7824 */ /* 0x000fe200078e020c */
[----:B------:R-:W-:Y:S01]  /*1b1d0*/  R2UR UR5, R9 ;  /* 0x00000000090572ca */ /* 0x000fe200000e0000 */
[----:B------:R-:W-:Y:S01]  /*1b1e0*/  IMAD.MOV.U32 R13, RZ, RZ, R3 ;  /* 0x000000ffff0d7224 */ /* 0x000fe200078e0003 */
[----:B------:R-:W4:Y:S04]  /*1b1f0*/  LDL.64 R8, [R1+0x90] ;  /* 0x0000900001087983 */ /* 0x000f280000100a00 */
[----:B------:R-:W4:Y:S01]  /*1b200*/  LDL.64 R58, [R1+0x90] ;  /* 0x00009000013a7983 */ /* 0x000f220000100a00 */
[----:B------:R-:W-:-:S02]  /*1b210*/  WARPGROUP.DEPBAR.LE gsb0, 0x0 ;  /* 0x00008000000079c5 */ /* 0x000fc40000010000 */
[----:B------:R-:W-:-:S06]  /*1b220*/  WARPGROUP.ARRIVE ;  /* 0x00000000000079c5 */ /* 0x000fcc0000000000 */
[----:B------:R-:W-:Y:S01]  /*1b230*/  HGMMA.64x64x16.F32.BF16 R24, gdesc[UR4], R24, gsb0 ;  /* 0x00e00000041879f0 */ /* 0x000fe20008001818 */
[----:B--2---:R-:W-:Y:S02]  /*1b240*/  IADD3 R10, R57, 0xc00, R10 ;  /* 0x00000c00390a7810 */ /* 0x004fe40007ffe00a */
        /* <DEDUP_REMOVED lines=23> */
[----:B------:R-:W-:Y:S01]  /*1b3c0*/  VIADD R10, R2, 0xe00 ;  /* 0x00000e00020a7836 */ /* 0x000fe20000000000 */
[C---:B---3--:R-:W-:Y:S01]  /*1b3d0*/  IADD3 R4, R15.reuse, 0xe00, R4 ;  /* 0x00000e000f047810 */ /* 0x048fe20007ffe004 */
[----:B------:R-:W-:Y:S02]  /*1b3e0*/  IMAD.MOV.U32 R13, RZ, RZ, R3 ;  /* 0x000000ffff0d7224 */ /* 0x000fe400078e0003 */
[----:B------:R-:W-:Y:S01]  /*1b3f0*/  IMAD.IADD R12, R15, 0x1, R10 ;  /* 0x000000010f0c7824 */ /* 0x000fe200078e020a */
[----:B------:R-:W-:Y:S01]  /*1b400*/  R2UR UR4, R4 ;  /* 0x00000000040472ca */ /* 0x000fe200000e0000 */
[----:B------:R-:W2:Y:S01]  /*1b410*/  LDL R15, [R1] ;  /* 0x00000000010f7983 */ /* 0x000ea20000100800 */
[----:B------:R-:W-:Y:S02]  /*1b420*/  R2UR UR7, R13 ;  /* 0x000000000d0772ca */ /* 0x000fe400000e0000 */
[----:B------:R-:W-:Y:S01]  /*1b430*/  R2UR UR6, R12 ;  /* 0x000000000c0672ca */ /* 0x000fe200000e0000 */
[----:B------:R0:W5:Y:S01]  /*1b440*/  LDL R13, [R1+0xc] ;  /* 0x00000c00010d7983 */ /* 0x0001620000100800 */
[----:B------:R-:W-:-:S03]  /*1b450*/  R2UR UR5, R5 ;  /* 0x00000000050572ca */ /* 0x000fc600000e0000 */
[----:B------:R0:W5:Y:S01]  /*1b460*/  LDL R12, [R1+0x1c0] ;  /* 0x0001c000010c7983 */ /* 0x0001620000100800 */
[----:B------:R-:W-:Y:S02]  /*1b470*/  WARPGROUP.DEPBAR.LE gsb0, 0x0 ;  /* 0x00008000000079c5 */ /* 0x000fe40000010000 */
[----:B------:R-:W-:-:S07]  /*1b480*/  WARPGROUP.ARRIVE ;  /* 0x00000000000079c5 */ /* 0x000fce0000000000 */
        /* <DEDUP_REMOVED lines=12> */
[----:B------:R-:W-:Y:S01]  /*1b550*/  IADD3 R8, R57, 0xe00, R8 ;  /* 0x00000e0039087810 */ /* 0x000fe20007ffe008 */
        /* <DEDUP_REMOVED lines=15> */
[----:B------:R-:W-:Y:S01]  /*1b650*/  IMAD.IADD R58, R5, 0x1, R58 ;  /* 0x00000001053a7824 */ /* 0x000fe200078e023a */
        /* <DEDUP_REMOVED lines=45> */
.L_x_6847:
[----:B------:R-:W-:Y:S05]  /*1b930*/  BSYNC B0 ;  /* 0x0000000000007941 */ /* 0x000fea0003800000 */
.L_x_6846:
[----:B------:R-:W2:Y:S02]  /*1b940*/  LDL.64 R2, [R1+0x20] ;  /* 0x0000200001027983 */ /* 0x000ea40000100a00 */
[----:B--2---:R-:W-:-:S05]  /*1b950*/  MOV R3, R2 ;  /* 0x0000000200037202 */ /* 0x004fca0000000f00 */
[----:B-----5:R-:W-:-:S05]  /*1b960*/  IMAD R12, R12, 0x8, R3 ;  /* 0x000000080c0c7824 */ /* 0x020fca00078e0203 */
[----:B------:R-:W-:-:S04]  /*1b970*/  PRMT R12, R13, 0x654, R12 ;  /* 0x000006540d0c7816 */ /* 0x000fc8000000000c */
[----:B------:R0:W-:Y:S01]  /*1b980*/  SYNCS.ARRIVE.TRANS64.RED.A1T0 RZ, [R12+URZ], RZ ;  /* 0x000000ff0cff79a7 */ /* 0x0001e2000810043f */
[----:B------:R-:W2:Y:S04]  /*1b990*/  LDL.64 R2, [R1+0x1e0] ;  /* 0x0001e00001027983 */ /* 0x000ea80000100a00 */
[----:B------:R-:W3:Y:S04]  /*1b9a0*/  LDL R9, [R1+0x200] ;  /* 0x0002000001097983 */ /* 0x000ee80000100800 */
[----:B0-----:R-:W4:Y:S01]  /*1b9b0*/  LDL.64 R12, [R1+0x1f0] ;  /* 0x0001f000010c7983 */ /* 0x001f220000100a00 */
[----:B--2---:R-:W-:-:S02]  /*1b9c0*/  FMNMX.FTZ R4, R24, R2, !PT ;  /* 0x0000000218047209 */ /* 0x004fc40007810000 */
        /* <DEDUP_REMOVED lines=36> */
[----:B0-----:R-:W-:Y:S02]  /*1bc10*/  FMNMX.FTZ R10, R8, R5, !PT ;  /* 0x00000005080a7209 */ /* 0x001fe40007810000 */
[----:B------:R-:W4:Y:S04]  /*1bc20*/  LDL.64 R4, [R1+0xb8] ;  /* 0x0000b80001047983 */ /* 0x000f280000100a00 */
        /* <DEDUP_REMOVED lines=29> */
.L_x_6849:
[----:B------:R-:W-:Y:S05]  /*1be00*/  BSYNC B0 ;  /* 0x0000000000007941 */ /* 0x000fea0003800000 */
.L_x_6848:
        /* <DEDUP_REMOVED lines=9> */
.L_x_6851:
[----:B------:R-:W-:Y:S05]  /*1bea0*/  BSYNC B0 ;  /* 0x0000000000007941 */ /* 0x000fea0003800000 */
.L_x_6850:
        /* <DEDUP_REMOVED lines=14> */
[----:B0-----:R-:W4:Y:S04]  /*1bf90*/  LDL.64 R2, [R1+0x110] ;  /* 0x0001100001027983 */ /* 0x001f280000100a00 */
        /* <DEDUP_REMOVED lines=19> */
[----:B------:R-:W4:Y:S01]  /*1c0d0*/  LDL R143, [R1+0x1c0] ;  /* 0x0001c000018f7983 */ /* 0x000f220000100800 */
[----:B--2---:R-:W-:-:S04]  /*1c0e0*/  FMUL.FTZ R62, R62, R65 ;  /* 0x000000413e3e7220 */ /* 0x004fc80000410000 */
[-CC-:B------:R-:W-:Y:S01]  /*1c0f0*/  FFMA.FTZ R164, R24, R65.reuse, -R62.reuse ;  /* 0x0000004118a47223 */ /* 0x180fe2000001083e */
[-CC-:B------:R-:W-:Y:S02]  /*1c100*/  FFMA.FTZ R106, R25, R65.reuse, -R62.reuse ;  /* 0x00000041196a7223 */ /* 0x180fe4000001083e */
[----:B------:R-:W2:Y:S01]  /*1c110*/  LDL.64 R24, [R1+0x228] ;  /* 0x0002280001187983 */ /* 0x000ea20000100a00 */
[-C--:B------:R-:W-:Y:S01]  /*1c120*/  FFMA.FTZ R170, R36, R65.reuse, -R62 ;  /* 0x0000004124aa7223 */ /* 0x080fe2000001083e */
[----:B------:R-:W-:-:S04]  /*1c130*/  FMUL.FTZ R36, R63, R65 ;  /* 0x000000413f247220 */ /* 0x000fc80000410000 */
[-CC-:B------:R-:W-:Y:S01]  /*1c140*/  FFMA.FTZ R165, R26, R65.reuse, -R36.reuse ;  /* 0x000000411aa57223 */ /* 0x180fe20000010824 */
[-CC-:B------:R-:W-:Y:S01]  /*1c150*/  FFMA.FTZ R127, R27, R65.reuse, -R36.reuse ;  /* 0x000000411b7f7223 */ /* 0x180fe20000010824 */
[----:B------:R-:W-:Y:S01]  /*1c160*/  MUFU.EX2 R164, R164 ;  /* 0x000000a400a47308 */ /* 0x000fe20000000800 */
[-C--:B------:R-:W-:Y:S01]  /*1c170*/  FFMA.FTZ R167, R30, R65.reuse, -R36 ;  /* 0x000000411ea77223 */ /* 0x080fe20000010824 */
[----:B------:R-:W-:-:S06]  /*1c180*/  FFMA.FTZ R166, R28, R65, -R62 ;  /* 0x000000411ca67223 */ /* 0x000fcc000001083e */
[----:B------:R-:W3:Y:S01]  /*1c190*/  MUFU.EX2 R165, R165 ;  /* 0x000000a500a57308 */ /* 0x000ee20000000800 */
[-C--:B------:R-:W-:Y:S01]  /*1c1a0*/  FFMA.FTZ R128, R31, R65.reuse, -R36 ;  /* 0x000000411f807223 */ /* 0x080fe20000010824 */
[----:B------:R-:W-:-:S06]  /*1c1b0*/  FFMA.FTZ R108, R29, R65, -R62 ;  /* 0x000000411d6c7223 */ /* 0x000fcc000001083e */
[----:B------:R-:W0:Y:S01]  /*1c1c0*/  MUFU.EX2 R127, R127 ;  /* 0x0000007f007f7308 */ /* 0x000e220000000800 */
[-C--:B------:R-:W-:Y:S01]  /*1c1d0*/  FFMA.FTZ R169, R34, R65.reuse, -R36 ;  /* 0x0000004122a97223 */ /* 0x080fe20000010824 */
[----:B------:R-:W-:-:S06]  /*1c1e0*/  FFMA.FTZ R168, R32, R65, -R62 ;  /* 0x0000004120a87223 */ /* 0x000fcc000001083e */
        /* <DEDUP_REMOVED lines=8> */
[----:B------:R-:W-:-:S07]  /*1c270*/  FADD.FTZ R7, R164, R6 ;  /* 0x00000006a4077221 */ /* 0x000fce0000010000 */
[----:B------:R-:W3:Y:S01]  /*1c280*/  MUFU.EX2 R108, R108 ;  /* 0x0000006c006c7308 */ /* 0x000ee20000000800 */
[----:B0-----:R-:W-:Y:S01]  /*1c290*/  FADD.FTZ R26, R127, R26 ;  /* 0x0000001a7f1a7221 */ /* 0x001fe20000010000 */
[----:B------:R-:W-:-:S06]  /*1c2a0*/  FFMA.FTZ R130, R39, R65, -R36 ;  /* 0x0000004127827223 */ /* 0x000fcc0000010824 */
[----:B------:R-:W0:Y:S01]  /*1c2b0*/  MUFU.EX2 R169, R169 ;  /* 0x000000a900a97308 */ /* 0x000e220000000800 */
[----:B-1----:R-:W-:Y:S01]  /*1c2c0*/  FADD.FTZ R7, R106, R7 ;  /* 0x000000076a077221 */ /* 0x002fe20000010000 */
[----:B------:R-:W-:-:S06]  /*1c2d0*/  FFMA.FTZ R107, R37, R65, -R62 ;  /* 0x00000041256b7223 */ /* 0x000fcc000001083e */
[----:B------:R-:W1:Y:S01]  /*1c2e0*/  MUFU.EX2 R168, R168 ;  /* 0x000000a800a87308 */ /* 0x000e620000000800 */
[----:B------:R-:W-:Y:S01]  /*1c2f0*/  FADD.FTZ R27, R167, R26 ;  /* 0x0000001aa71b7221 */ /* 0x000fe20000010000 */
[----:B------:R-:W-:-:S06]  /*1c300*/  FFMA.FTZ R177, R42, R65, -R36 ;  /* 0x000000412ab17223 */ /* 0x000fcc0000010824 */
[----:B------:R-:W4:Y:S01]  /*1c310*/  MUFU.EX2 R129, R129 ;  /* 0x0000008100817308 */ /* 0x000f220000000800 */
[----:B------:R-:W-:Y:S01]  /*1c320*/  FADD.FTZ R7, R166, R7 ;  /* 0x00000007a6077221 */ /* 0x000fe20000010000 */
[----:B------:R-:W-:-:S06]  /*1c330*/  FFMA.FTZ R176, R40, R65, -R62 ;  /* 0x0000004128b07223 */ /* 0x000fcc000001083e */
[----:B------:R-:W4:Y:S01]  /*1c340*/  MUFU.EX2 R109, R109 ;  /* 0x0000006d006d7308 */ /* 0x000f220000000800 */
[----:B---3--:R-:W-:Y:S01]  /*1c350*/  FADD.FTZ R6, R128, R27 ;  /* 0x0000001b80067221 */ /* 0x008fe20000010000 */
[----:B------:R-:W-:-:S06]  /*1c360*/  FFMA.FTZ R131, R43, R65, -R36 ;  /* 0x000000412b837223 */ /* 0x000fcc0000010824 */
[----:B------:R-:W3:Y:S01]  /*1c370*/  MUFU.EX2 R171, R171 ;  /* 0x000000ab00ab7308 */ /* 0x000ee20000000800 */
[----:B------:R-:W-:Y:S01]  /*1c380*/  FADD.FTZ R7, R108, R7 ;  /* 0x000000076c077221 */ /* 0x000fe20000010000 */
[----:B------:R-:W-:-:S06]  /*1c390*/  FFMA.FTZ R125, R41, R65, -R62 ;  /* 0x00000041297d7223 */ /* 0x000fcc000001083e */
[----:B------:R-:W3:Y:S01]  /*1c3a0*/  MUFU.EX2 R170, R170 ;  /* 0x000000aa00aa7308 */ /* 0x000ee20000000800 */
[----:B0-----:R-:W-:Y:S01]  /*1c3b0*/  FADD.FTZ R28, R169, R6 ;  /* 0x00000006a91c7221 */ /* 0x001fe20000010000 */
[-C--:B------:R-:W-:Y:S01]  /*1c3c0*/  FFMA.FTZ R126, R46, R65.reuse, -R36 ;  /* 0x000000412e7e7223 */ /* 0x080fe20000010824 */
[-C--:B------:R-:W-:Y:S01]  /*1c3d0*/  FFMA.FTZ R178, R44, R65.reuse, -R62 ;  /* 0x000000412cb27223 */ /* 0x080fe2000001083e */
[-C--:B------:R-:W-:Y:S01]  /*1c3e0*/  FFMA.FTZ R179, R47, R65.reuse, -R36 ;  /* 0x000000412fb37223 */ /* 0x080fe20000010824 */
[-C--:B------:R-:W-:Y:S01]  /*1c3f0*/  FFMA.FTZ R124, R45, R65.reuse, -R62 ;  /* 0x000000412d7c7223 */ /* 0x080fe2000001083e */
[-C--:B------:R-:W-:Y:S01]  /*1c400*/  FFMA.FTZ R173, R50, R65.reuse, -R36 ;  /* 0x0000004132ad7223 */ /* 0x080fe20000010824 */
[-CC-:B------:R-:W-:Y:S01]  /*1c410*/  FFMA.FTZ R172, R48, R65.reuse, -R62.reuse ;  /* 0x0000004130ac7223 */ /* 0x180fe2000001083e */
[----:B------:R-:W0:Y:S01]  /*1c420*/  MUFU.EX2 R130, R130 ;  /* 0x0000008200827308 */ /* 0x000e220000000800 */
[----:B-1----:R-:W-:Y:S01]  /*1c430*/  FADD.FTZ R6, R168, R7 ;  /* 0x00000007a8067221 */ /* 0x002fe20000010000 */
[-CC-:B------:R-:W-:Y:S01]  /*1c440*/  FFMA.FTZ R191, R49, R65.reuse, -R62.reuse ;  /* 0x0000004131bf7223 */ /* 0x180fe2000001083e */
[-C--:B------:R-:W-:Y:S01]  /*1c450*/  FFMA.FTZ R174, R52, R65.reuse, -R62 ;  /* 0x0000004134ae7223 */ /* 0x080fe2000001083e */
[-C--:B------:R-:W-:Y:S01]  /*1c460*/  FFMA.FTZ R175, R54, R65.reuse, -R36 ;  /* 0x0000004136af7223 */ /* 0x080fe20000010824 */
[----:B------:R-:W-:Y:S01]  /*1c470*/  FFMA.FTZ R21, R53, R65, -R62 ;  /* 0x0000004135157223 */ /* 0x000fe2000001083e */
[C---:B----4-:R-:W-:Y:S01]  /*1c480*/  FMUL.FTZ R5, R110.reuse, R5 ;  /* 0x000000056e057220 */ /* 0x050fe20000410000 */
[C---:B------:R-:W-:Y:S01]  /*1c490*/  FMUL.FTZ R4, R110.reuse, R4 ;  /* 0x000000046e047220 */ /* 0x040fe20000410000 */
[----:B------:R-:W1:Y:S01]  /*1c4a0*/  MUFU.EX2 R107, R107 ;  /* 0x0000006b006b7308 */ /* 0x000e620000000800 */
[----:B------:R-:W-:Y:S01]  /*1c4b0*/  FADD.FTZ R28, R129, R28 ;  /* 0x0000001c811c7221 */ /* 0x000fe20000010000 */
[----:B------:R-:W-:Y:S01]  /*1c4c0*/  FADD.FTZ R7, R109, R6 ;  /* 0x000000066d077221 */ /* 0x000fe20000010000 */
[C---:B------:R-:W-:Y:S01]  /*1c4d0*/  FMUL.FTZ R93, R111.reuse, R87 ;  /* 0x000000576f5d7220 */ /* 0x040fe20000410000 */
[C---:B------:R-:W-:Y:S01]  /*1c4e0*/  FMUL.FTZ R92, R111.reuse, R86 ;  /* 0x000000566f5c7220 */ /* 0x040fe20000410000 */
[C---:B------:R-:W-:Y:S01]  /*1c4f0*/  FMUL.FTZ R101, R110.reuse, R101 ;  /* 0x000000656e657220 */ /* 0x040fe20000410000 */
[----:B------:R-:W-:Y:S01]  /*1c500*/  FMUL.FTZ R100, R110, R100 ;  /* 0x000000646e647220 */ /* 0x000fe20000410000 */
[C---:B------:R-:W-:Y:S01]  /*1c510*/  FMUL.FTZ R103, R111.reuse, R103 ;  /* 0x000000676f677220 */ /* 0x040fe20000410000 */
[----:B------:R-:W4:Y:S01]  /*1c520*/  MUFU.EX2 R177, R177 ;  /* 0x000000b100b17308 */ /* 0x000f220000000800 */
[C---:B------:R-:W-:Y:S01]  /*1c530*/  FMUL.FTZ R102, R111.reuse, R102 ;  /* 0x000000666f667220 */ /* 0x040fe20000410000 */
[C---:B------:R-:W-:Y:S01]  /*1c540*/  FMUL.FTZ R105, R111.reuse, R99 ;  /* 0x000000636f697220 */ /* 0x040fe20000410000 */
[C---:B------:R-:W-:Y:S01]  /*1c550*/  FMUL.FTZ R104, R111.reuse, R98 ;  /* 0x000000626f687220 */ /* 0x040fe20000410000 */
[C---:B------:R-:W-:Y:S01]  /*1c560*/  FMUL.FTZ R61, R111.reuse, R61 ;  /* 0x0000003d6f3d7220 */ /* 0x040fe20000410000 */
[C---:B------:R-:W-:Y:S01]  /*1c570*/  FMUL.FTZ R60, R111.reuse, R60 ;  /* 0x0000003c6f3c7220 */ /* 0x040fe20000410000 */
[C---:B------:R-:W-:Y:S01]  /*1c580*/  FMUL.FTZ R57, R111.reuse, R57 ;  /* 0x000000396f397220 */ /* 0x040fe20000410000 */
[----:B------:R-:W-:Y:S01]  /*1c590*/  FMUL.FTZ R56, R111, R56 ;  /* 0x000000386f387220 */ /* 0x000fe20000410000 */
[----:B------:R-:W4:Y:S01]  /*1c5a0*/  MUFU.EX2 R176, R176 ;  /* 0x000000b000b07308 */ /* 0x000f220000000800 */
[----:B---3--:R-:W-:Y:S01]  /*1c5b0*/  FADD.FTZ R31, R171, R28 ;  /* 0x0000001cab1f7221 */ /* 0x008fe20000010000 */
[----:B------:R-:W-:Y:S01]  /*1c5c0*/  FADD.FTZ R30, R170, R7 ;  /* 0x00000007aa1e7221 */ /* 0x000fe20000010000 */
[C---:B------:R-:W-:Y:S01]  /*1c5d0*/  FMUL.FTZ R59, R111.reuse, R59 ;  /* 0x0000003b6f3b7220 */ /* 0x040fe20000410000 */
[C---:B------:R-:W-:Y:S01]  /*1c5e0*/  FMUL.FTZ R58, R111.reuse, R58 ;  /* 0x0000003a6f3a7220 */ /* 0x040fe20000410000 */
[C---:B------:R-:W-:Y:S01]  /*1c5f0*/  FMUL.FTZ R13, R111.reuse, R13 ;  /* 0x0000000d6f0d7220 */ /* 0x040fe20000410000 */
[C---:B------:R-:W-:Y:S01]  /*1c600*/  FMUL.FTZ R12, R111.reuse, R12 ;  /* 0x0000000c6f0c7220 */ /* 0x040fe20000410000 */
[C---:B------:R-:W-:Y:S01]  /*1c610*/  FMUL.FTZ R15, R111.reuse, R15 ;  /* 0x0000000f6f0f7220 */ /* 0x040fe20000410000 */
[----:B------:R-:W3:Y:S01]  /*1c620*/  MUFU.EX2 R131, R131 ;  /* 0x0000008300837308 */ /* 0x000ee20000000800 */
[C---:B------:R-:W-:Y:S01]  /*1c630*/  FMUL.FTZ R14, R111.reuse, R14 ;  /* 0x0000000e6f0e7220 */ /* 0x040fe20000410000 */
[C---:B------:R-:W-:Y:S01]  /*1c640*/  FMUL.FTZ R115, R111.reuse, R11 ;  /* 0x0000000b6f737220 */ /* 0x040fe20000410000 */
[C---:B------:R-:W-:Y:S01]  /*1c650*/  FMUL.FTZ R114, R111.reuse, R10 ;  /* 0x0000000a6f727220 */ /* 0x040fe20000410000 */
[C---:B------:R-:W-:Y:S01]  /*1c660*/  FMUL.FTZ R9, R111.reuse, R9 ;  /* 0x000000096f097220 */ /* 0x040fe20000410000 */
[----:B------:R-:W-:Y:S01]  /*1c670*/  FMUL.FTZ R8, R111, R8 ;  /* 0x000000086f087220 */ /* 0x000fe20000410000 */
[----:B------:R-:W2:Y:S02]  /*1c680*/  LDL.64 R26, [R1+0x2b0] ;  /* 0x0002b000011a7983 */ /* 0x000ea40000100a00 */
[----:B------:R-:W3:Y:S01]  /*1c690*/  MUFU.EX2 R125, R125 ;  /* 0x0000007d007d7308 */ /* 0x000ee20000000800 */
[----:B0-----:R-:W-:Y:S01]  /*1c6a0*/  FADD.FTZ R32, R130, R31 ;  /* 0x0000001f82207221 */ /* 0x001fe20000010000 */
[----:B-1----:R-:W-:Y:S01]  /*1c6b0*/  FADD.FTZ R7, R107, R30 ;  /* 0x0000001e6b077221 */ /* 0x002fe20000010000 */
[----:B------:R-:W2:Y:S04]  /*1c6c0*/  LDL.64 R38, [R1+0x370] ;  /* 0x0003700001267983 */ /* 0x000ea80000100a00 */
[----:B------:R-:W2:Y:S01]  /*1c6d0*/  LDL.64 R40, [R1+0x380] ;  /* 0x0003800001287983 */ /* 0x000ea20000100a00 */
[----:B------:R-:W0:Y:S01]  /*1c6e0*/  MUFU.EX2 R126, R126 ;  /* 0x0000007e007e7308 */ /* 0x000e220000000800 */
[----:B------:R-:W-:-:S02]  /*1c6f0*/  FFMA.FTZ R6, R51, R65, -R36 ;  /* 0x0000004133067223 */ /* 0x000fc40000010824 */
[----:B------:R-:W2:Y:S04]  /*1c700*/  LDL.64 R42, [R1+0x390] ;  /* 0x00039000012a7983 */ /* 0x000ea80000100a00 */
[----:B------:R-:W2:Y:S01]  /*1c710*/  LDL.64 R46, [R1+0x3b0] ;  /* 0x0003b000012e7983 */ /* 0x000ea20000100a00 */
[----:B------:R-:W1:Y:S01]  /*1c720*/  MUFU.EX2 R178, R178 ;  /* 0x000000b200b27308 */ /* 0x000e620000000800 */
[----:B----4-:R-:W-:Y:S01]  /*1c730*/  FADD.FTZ R34, R177, R32 ;  /* 0x00000020b1227221 */ /* 0x010fe20000010000 */
[----:B------:R-:W-:Y:S01]  /*1c740*/  FADD.FTZ R32, R176, R7 ;  /* 0x00000007b0207221 */ /* 0x000fe20000010000 */
[----:B------:R-:W4:Y:S05]  /*1c750*/  LDL.64 R44, [R1+0x3a0] ;  /* 0x0003a000012c7983 */ /* 0x000f2a0000100a00 */
[----:B------:R-:W1:Y:S08]  /*1c760*/  MUFU.EX2 R179, R179 ;  /* 0x000000b300b37308 */ /* 0x000e700000000800 */
[----:B------:R-:W1:Y:S01]  /*1c770*/  MUFU.EX2 R124, R124 ;  /* 0x0000007c007c7308 */ /* 0x000e620000000800 */
[----:B---3--:R-:W-:Y:S01]  /*1c780*/  FADD.FTZ R35, R131, R34 ;  /* 0x0000002283237221 */ /* 0x008fe20000010000 */
[----:B------:R-:W-:-:S06]  /*1c790*/  FADD.FTZ R33, R125, R32 ;  /* 0x000000207d217221 */ /* 0x000fcc0000010000 */
[----:B------:R-:W3:Y:S01]  /*1c7a0*/  MUFU.EX2 R173, R173 ;  /* 0x000000ad00ad7308 */ /* 0x000ee20000000800 */
[----:B------:R-:W-:-:S07]  /*1c7b0*/  FFMA.FTZ R7, R55, R65, -R36 ;  /* 0x0000004137077223 */ /* 0x000fce0000010824 */
[----:B------:R-:W3:Y:S01]  /*1c7c0*/  MUFU.EX2 R172, R172 ;  /* 0x000000ac00ac7308 */ /* 0x000ee20000000800 */
[----:B0-----:R-:W-:Y:S01]  /*1c7d0*/  FADD.FTZ R32, R126, R35 ;  /* 0x000000237e207221 */ /* 0x001fe20000010000 */
[----:B-1----:R-:W-:Y:S01]  /*1c7e0*/  FADD.FTZ R33, R178, R33 ;  /* 0x00000021b2217221 */ /* 0x002fe20000010000 */
[----:B------:R-:W4:Y:S04]  /*1c7f0*/  LDL.64 R28, [R1+0x2c0] ;  /* 0x0002c000011c7983 */ /* 0x000f280000100a00 */
[----:B------:R-:W4:Y:S01]  /*1c800*/  LDL.64 R30, [R1+0x2d0] ;  /* 0x0002d000011e7983 */ /* 0x000f220000100a00 */
[----:B------:R-:W-:Y:S03]  /*1c810*/  MUFU.EX2 R191, R191 ;  /* 0x000000bf00bf7308 */ /* 0x000fe60000000800 */
[----:B------:R-:W4:Y:S04]  /*1c820*/  LDL.64 R48, [R1+0x3c0] ;  /* 0x0003c00001307983 */ /* 0x000f280000100a00 */
[----:B------:R-:W4:Y:S01]  /*1c830*/  LDL.64 R50, [R1+0x3d0] ;  /* 0x0003d00001327983 */ /* 0x000f220000100a00 */
[----:B------:R-:W0:Y:S01]  /*1c840*/  MUFU.EX2 R6, R6 ;  /* 0x0000000600067308 */ /* 0x000e220000000800 */
[----:B------:R-:W-:Y:S01]  /*1c850*/  FADD.FTZ R32, R179, R32 ;  /* 0x00000020b3207221 */ /* 0x000fe20000010000 */
[----:B------:R-:W-:Y:S01]  /*1c860*/  FADD.FTZ R33, R124, R33 ;  /* 0x000000217c217221 */ /* 0x000fe20000010000 */
[----:B------:R-:W4:Y:S04]  /*1c870*/  LDL.64 R36, [R1+0x360] ;  /* 0x0003600001247983 */ /* 0x000f280000100a00 */
[----:B------:R-:W4:Y:S01]  /*1c880*/  LDL.64 R52, [R1+0x3e0] ;  /* 0x0003e00001347983 */ /* 0x000f220000100a00 */
[----:B------:R-:W-:Y:S08]  /*1c890*/  MUFU.EX2 R174, R174 ;  /* 0x000000ae00ae7308 */ /* 0x000ff00000000800 */
[----:B------:R-:W1:Y:S01]  /*1c8a0*/  MUFU.EX2 R175, R175 ;  /* 0x000000af00af7308 */ /* 0x000e620000000800 */
[----:B---3--:R-:W-:Y:S01]  /*1c8b0*/  FADD.FTZ R35, R173, R32 ;  /* 0x00000020ad237221 */ /* 0x008fe20000010000 */
[----:B------:R-:W-:Y:S01]  /*1c8c0*/  FADD.FTZ R32, R172, R33 ;  /* 0x00000021ac207221 */ /* 0x000fe20000010000 */
[----:B------:R-:W3:Y:S04]  /*1c8d0*/  LDL.64 R54, [R1+0x3f0] ;  /* 0x0003f00001367983 */ /* 0x000ee80000100a00 */
[----:B------:R-:W3:Y:S01]  /*1c8e0*/  LDL.64 R62, [R1+0x248] ;  /* 0x00024800013e7983 */ /* 0x000ee20000100a00 */
[----:B------:R-:W1:Y:S03]  /*1c8f0*/  MUFU.EX2 R21, R21 ;  /* 0x0000001500157308 */ /* 0x000e660000000800 */
[----:B------:R-:W3:Y:S04]  /*1c900*/  LDL.64 R64, [R1+0x258] ;  /* 0x0002580001407983 */ /* 0x000ee80000100a00 */
[----:B------:R-:W3:Y:S01]  /*1c910*/  LDL.64 R86, [R1+0x2b8] ;  /* 0x0002b80001567983 */ /* 0x000ee20000100a00 */
[----:B------:R-:W1:Y:S01]  /*1c920*/  MUFU.EX2 R7, R7 ;  /* 0x0000000700077308 */ /* 0x000e620000000800 */
[----:B0-----:R-:W-:Y:S01]  /*1c930*/  FADD.FTZ R34, R6, R35 ;  /* 0x0000002306227221 */ /* 0x001fe20000010000 */
[----:B------:R-:W-:Y:S01]  /*1c940*/  FADD.FTZ R33, R191, R32 ;  /* 0x00000020bf217221 */ /* 0x000fe20000010000 */
[----:B------:R-:W3:Y:S02]  /*1c950*/  LDL.64 R98, [R1+0x2f8] ;  /* 0x0002f80001627983 */ /* 0x000ee40000100a00 */
[----:B-1----:R-:W-:Y:S01]  /*1c960*/  FADD.FTZ R34, R175, R34 ;  /* 0x00000022af227221 */ /* 0x002fe20000010000 */
[----:B------:R-:W-:Y:S01]  /*1c970*/  FADD.FTZ R32, R174, R33 ;  /* 0x00000021ae207221 */ /* 0x000fe20000010000 */
[----:B------:R-:W3:Y:S03]  /*1c980*/  LDL.64 R10, [R1+0x378] ;  /* 0x00037800010a7983 */ /* 0x000ee60000100a00 */
[----:B------:R-:W-:Y:S01]  /*1c990*/  FADD.FTZ R32, R21, R32 ;  /* 0x0000002015207221 */ /* 0x000fe20000010000 */
[----:B------:R-:W-:-:S02]  /*1c9a0*/  FADD.FTZ R33, R7, R34 ;  /* 0x0000002207217221 */ /* 0x000fc40000010000 */
[----:B------:R-:W3:Y:S04]  /*1c9b0*/  LDL.64 R34, [R1+0x350] ;  /* 0x0003500001227983 */ /* 0x000ee80000100a00 */
[----:B------:R0:W-:Y:S01]  /*1c9c0*/  STL.64 [R1+0x1f0], R32 ;  /* 0x0001f02001007387 */ /* 0x0001e20000100a00 */
[----:B------:R-:W-:Y:S06]  /*1c9d0*/  BAR.SYNC.DEFER_BLOCKING 0xf, 0x100 ;  /* 0x03c4000000007b1d */ /* 0x000fec0000010000 */
[----:B0-----:R-:W3:Y:S01]  /*1c9e0*/  LDL.64 R32, [R1+0x340] ;  /* 0x0003400001207983 */ /* 0x001ee20000100a00 */
[C---:B--2---:R-:W-:Y:S01]  /*1c9f0*/  FMUL.FTZ R119, R110.reuse, R25 ;  /* 0x000000196e777220 */ /* 0x044fe20000410000 */
[----:B------:R-:W-:-:S02]  /*1ca00*/  FMUL.FTZ R118, R110, R24 ;  /* 0x000000186e767220 */ /* 0x000fc40000410000 */
[----:B------:R-:W2:Y:S04]  /*1ca10*/  LDL.64 R24, [R1+0x3b8] ;  /* 0x0003b80001187983 */ /* 0x000ea80000100a00 */
[----:B------:R-:W2:Y:S04]  /*1ca20*/  LD.E.64 R90, desc[UR46][R2.64+0x8] ;  /* 0x0000082e025a7980 */ /* 0x000ea8000c101b00 */
[----:B------:R-:W2:Y:S04]  /*1ca30*/  LD.E.64 R2, desc[UR46][R2.64] ;  /* 0x0000002e02027980 */ /* 0x000ea8000c101b00 */
[----:B------:R0:W-:Y:S04]  /*1ca40*/  STL.64 [R1+0x218], R4 ;  /* 0x0002180401007387 */ /* 0x0001e80000100a00 */
[----:B------:R1:W-:Y:S04]  /*1ca50*/  STL.64 [R1+0x400], R92 ;  /* 0x0004005c01007387 */ /* 0x0003e80000100a00 */
[----:B------:R1:W-:Y:S04]  /*1ca60*/  STL.64 [R1+0x408], R100 ;  /* 0x0004086401007387 */ /* 0x0003e80000100a00 */
[----:B------:R1:W-:Y:S01]  /*1ca70*/  STL.64 [R1+0x210], R102 ;  /* 0x0002106601007387 */ /* 0x0003e20000100a00 */
[C---:B0-----:R-:W-:Y:S01]  /*1ca80*/  FMUL.FTZ R5, R110.reuse, R23 ;  /* 0x000000176e057220 */ /* 0x041fe20000410000 */
[----:B------:R-:W-:-:S02]  /*1ca90*/  FMUL.FTZ R4, R110, R22 ;  /* 0x000000166e047220 */ /* 0x000fc40000410000 */
[----:B------:R0:W-:Y:S04]  /*1caa0*/  STL.64 [R1+0x220], R104 ;  /* 0x0002206801007387 */ /* 0x0001e80000100a00 */
[----:B------:R0:W-:Y:S04]  /*1cab0*/  STL.64 [R1+0x230], R60 ;  /* 0x0002303c01007387 */ /* 0x0001e80000100a00 */
[----:B------:R-:W-:Y:S04]  /*1cac0*/  STL.64 [R1+0x240], R56 ;  /* 0x0002403801007387 */ /* 0x000fe80000100a00 */
[----:B------:R0:W-:Y:S04]  /*1cad0*/  STL.64 [R1+0x250], R58 ;  /* 0x0002503a01007387 */ /* 0x0001e80000100a00 */
[----:B------:R0:W-:Y:S04]  /*1cae0*/  STL.64 [R1+0x260], R12 ;  /* 0x0002600c01007387 */ /* 0x0001e80000100a00 */
[----:B------:R0:W-:Y:S04]  /*1caf0*/  STL.64 [R1+0x270], R14 ;  /* 0x0002700e01007387 */ /* 0x0001e80000100a00 */
[----:B------:R0:W-:Y:S04]  /*1cb00*/  STL.64 [R1+0x280], R114 ;  /* 0x0002807201007387 */ /* 0x0001e80000100a00 */
[----:B------:R0:W-:Y:S04]  /*1cb10*/  STL.64 [R1+0x228], R118 ;  /* 0x0002287601007387 */ /* 0x0001e80000100a00 */
[----:B-1----:R-:W2:Y:S04]  /*1cb20*/  LDL.64 R92, [R1+0x2c8] ;  /* 0x0002c800015c7983 */ /* 0x002ea80000100a00 */
[----:B------:R-:W2:Y:S04]  /*1cb30*/  LDL.64 R100, [R1+0x308] ;  /* 0x0003080001647983 */ /* 0x000ea80000100a00 */
[----:B------:R-:W2:Y:S04]  /*1cb40*/  LDL.64 R102, [R1+0x318] ;  /* 0x0003180001667983 */ /* 0x000ea80000100a00 */
[----:B0-----:R-:W2:Y:S04]  /*1cb50*/  LDL.64 R104, [R1+0x328] ;  /* 0x0003280001687983 */ /* 0x001ea80000100a00 */
        /* <DEDUP_REMOVED lines=8> */
[----:B------:R0:W-:Y:S04]  /*1cbe0*/  STL.64 [R1+0x290], R8 ;  /* 0x0002900801007387 */ /* 0x0001e80000100a00 */
[----:B------:R1:W-:Y:S04]  /*1cbf0*/  STL.64 [R1+0x238], R4 ;  /* 0x0002380401007387 */ /* 0x0003e80000100a00 */
[----:B------:R-:W2:Y:S04]  /*1cc00*/  LDL R132, [R1+0x214] ;  /* 0x0002140001847983 */ /* 0x000ea80000100800 */
[----:B0-----:R-:W2:Y:S04]  /*1cc10*/  LDL R9, [R1+0x210] ;  /* 0x0002100001097983 */ /* 0x001ea80000100800 */
        /* <DEDUP_REMOVED lines=69> */
[----:B------:R-:W-:Y:S01]  /*1d070*/  STL.64 [R1+0x2b0], R26 ;  /* 0x0002b01a01007387 */ /* 0x000fe20000100a00 */
[C---:B---3--:R-:W-:Y:S01]  /*1d080*/  FMUL.FTZ R55, R111.reuse, R55 ;  /* 0x000000376f377220 */ /* 0x048fe20000410000 */
        /* <DEDUP_REMOVED lines=12> */
[----:B------:R-:W-:Y:S01]  /*1d150*/  STL.64 [R1+0x2d0], R30 ;  /* 0x0002d01e01007387 */ /* 0x000fe20000100a00 */
[C---:B------:R-:W-:Y:S01]  /*1d160*/  FMUL.FTZ R35, R111.reuse, R35 ;  /* 0x000000236f237220 */ /* 0x040fe20000410000 */
[----:B------:R-:W-:-:S02]  /*1d170*/  FMUL.FTZ R34, R111, R34 ;  /* 0x000000226f227220 */ /* 0x000fc40000410000 */
[----:B------:R-:W-:Y:S04]  /*1d180*/  STL.64 [R1+0x2e0], R78 ;  /* 0x0002e04e01007387 */ /* 0x000fe80000100a00 */
[----:B------:R-:W-:Y:S04]  /*1d190*/  STL.64 [R1+0x2f0], R80 ;  /* 0x0002f05001007387 */ /* 0x000fe80000100a00 */
[----:B------:R-:W-:Y:S01]  /*1d1a0*/  STL.64 [R1+0x300], R76 ;  /* 0x0003004c01007387 */ /* 0x000fe20000100a00 */
[C---:B------:R-:W-:Y:S01]  /*1d1b0*/  FMUL.FTZ R33, R111.reuse, R33 ;  /* 0x000000216f217220 */ /* 0x040fe20000410000 */
[----:B------:R-:W-:-:S02]  /*1d1c0*/  FMUL.FTZ R32, R111, R32 ;  /* 0x000000206f207220 */ /* 0x000fc40000410000 */
[----:B------:R-:W-:Y:S04]  /*1d1d0*/  STL.64 [R1+0x310], R74 ;  /* 0x0003104a01007387 */ /* 0x000fe80000100a00 */
[----:B------:R-:W-:Y:S01]  /*1d1e0*/  STL.64 [R1+0x320], R82 ;  /* 0x0003205201007387 */ /* 0x000fe20000100a00 */
[C---:B--2---:R-:W-:Y:S01]  /*1d1f0*/  FMUL.FTZ R25, R110.reuse, R25 ;  /* 0x000000196e197220 */ /* 0x044fe20000410000 */
[----:B------:R-:W-:Y:S02]  /*1d200*/  FMUL.FTZ R24, R110, R24 ;  /* 0x000000186e187220 */ /* 0x000fe40000410000 */
        /* <DEDUP_REMOVED lines=78> */
[----:B-1----:R-:W4:Y:S04]  /*1d6f0*/  LDL.64 R4, [R1+0x88] ;  /* 0x0000880001047983 */ /* 0x002f280000100a00 */
        /* <DEDUP_REMOVED lines=106> */
[----:B---3--:R-:W3:Y:S04]  /*1dda0*/  LDL R133, [R1+0x3e8] ;  /* 0x0003e80001857983 */ /* 0x008ee80000100800 */
        /* <DEDUP_REMOVED lines=128> */
[----:B---3--:R-:W-:Y:S04]  /*1e5b0*/  STL [R1+0x3e8], R133 ;  /* 0x0003e88501007387 */ /* 0x008fe80000100800 */
[----:B----4-:R-:W-:Y:S04]  /*1e5c0*/  STL [R1+0x3ec], R134 ;  /* 0x0003ec8601007387 */ /* 0x010fe80000100800 */
[----:B------:R2:W-:Y:S04]  /*1e5d0*/  STL [R1+0x3f0], R135 ;  /* 0x0003f08701007387 */ /* 0x0005e80000100800 */
[----:B------:R-:W-:Y:S04]  /*1e5e0*/  STL [R1+0x3f4], R136 ;  /* 0x0003f48801007387 */ /* 0x000fe80000100800 */
[----:B------:R-:W-:Y:S04]  /*1e5f0*/  STL [R1+0x3f8], R137 ;  /* 0x0003f88901007387 */ /* 0x000fe80000100800 */
[----:B------:R-:W-:Y:S04]  /*1e600*/  STL [R1+0x3fc], R138 ;  /* 0x0003fc8a01007387 */ /* 0x000fe80000100800 */
[----:B------:R3:W-:Y:S04]  /*1e610*/  STL [R1+0x400], R139 ;  /* 0x0004008b01007387 */ /* 0x0007e80000100800 */
[----:B------:R-:W-:Y:S04]  /*1e620*/  STL [R1+0x404], R140 ;  /* 0x0004048c01007387 */ /* 0x000fe80000100800 */
        /* <DEDUP_REMOVED lines=470> */
.L_x_6853:
[----:B------:R-:W-:Y:S05]  /*20390*/  BSYNC B0 ;  /* 0x0000000000007941 */ /* 0x000fea0003800000 */
.L_x_6852:
        /* <DEDUP_REMOVED lines=9> */
.L_x_6831:
[----:B------:R-:W-:-:S13]  /*20430*/  ISETP.GE.AND P0, PT, R0, R194, PT ;  /* 0x000000c20000720c */ /* 0x000fda0003f06270 */
[----:B------:R-:W-:Y:S05]  /*20440*/  @!P0 BRA `(.L_x_6855) ;  /* 0x0000007800d88947 */ /* 0x000fea0003800000 */
.L_x_6888:
[----:B------:R-:W2:Y:S04]  /*20450*/  LDL R20, [R1+0x1c0] ;  /* 0x0001c00001147983 */ /* 0x000ea80000100800 */
[----:B01----:R-:W3:Y:S04]  /*20460*/  LDL R2, [R1+0x1c8] ;  /* 0x0001c80001027983 */ /* 0x003ee80000100800 */
        /* <DEDUP_REMOVED lines=18> */
.L_x_6857:
[----:B------:R-:W-:Y:S05]  /*20590*/  BSYNC B0 ;  /* 0x0000000000007941 */ /* 0x000fea0003800000 */
.L_x_6856:
        /* <DEDUP_REMOVED lines=9> */
.L_x_6859:
[----:B------:R-:W-:Y:S05]  /*20630*/  BSYNC B0 ;  /* 0x0000000000007941 */ /* 0x000fea0003800000 */
.L_x_6858:
[----:B------:R-:W-:Y:S04]  /*20640*/  BSSY B0, `(.L_x_6860) ;  /* 0x0000006000007945 */ /* 0x000fe80003800000 */
[----:B-1----:R-:W-:Y:S05]  /*20650*/  @P0 BRA `(.L_x_6861) ;  /* 0x0000000000100947 */ /* 0x002fea0003800000 */
[----:B-----5:R-:W-:Y:S01]  /*20660*/  IMAD R6, R6, 0x8, R3 ;  /* 0x0000000806067824 */ /* 0x020fe200078e0203 */
[----:B------:R-:W-:-:S04]  /*20670*/  SHF.L.U32 R7, R7, 0x1f, RZ ;  /* 0x0000001f07077819 */ /* 0x000fc800000006ff */
[----:B------:R-:W1:Y:S02]  /*20680*/  SYNCS.PHASECHK.TRANS64.TRYWAIT P0, [R6+URZ], R7 ;  /* 0x00000007060075a7 */ /* 0x000e64000800017f */
[----:B-1----:R-:W-:Y:S05]  /*20690*/  @!P0 BRA `(.L_x_6862) ;  /* 0x0000015800848947 */ /* 0x002fea0003800000 */
.L_x_6861:
[----:B------:R-:W-:Y:S05]  /*206a0*/  BSYNC B0 ;  /* 0x0000000000007941 */ /* 0x000fea0003800000 */
.L_x_6860:
        /* <DEDUP_REMOVED lines=57> */
.L_x_6864:
[----:B------:R-:W-:Y:S05]  /*20a40*/  BSYNC B0 ;  /* 0x0000000000007941 */ /* 0x000fea0003800000 */
.L_x_6863:
        /* <DEDUP_REMOVED lines=8> */
.L_x_6866:
[----:B------:R-:W-:Y:S05]  /*20ad0*/  BSYNC B0 ;  /* 0x0000000000007941 */ /* 0x000fea0003800000 */
.L_x_6865:
[----:B------:R-:W-:Y:S04]  /*20ae0*/  BSSY B0, `(.L_x_6867) ;  /* 0x0000004000007945 */ /* 0x000fe80003800000 */
[----:B-1----:R-:W-:Y:S05]  /*20af0*/  @P0 BRA `(.L_x_6868) ;  /* 0x0000000000080947 */ /* 0x002fea0003800000 */
[----:B------:R-:W1:Y:S02]  /*20b00*/  SYNCS.PHASECHK.TRANS64.TRYWAIT P0, [R12+URZ], R13 ;  /* 0x0000000d0c0075a7 */ /* 0x000e64000800017f */
[----:B-1----:R-:W-:Y:S05]  /*20b10*/  @!P0 BRA `(.L_x_6869) ;  /* 0x0000015400788947 */ /* 0x002fea0003800000 */
.L_x_6868:
[----:B------:R-:W-:Y:S05]  /*20b20*/  BSYNC B0 ;  /* 0x0000000000007941 */ /* 0x000fea0003800000 */
.L_x_6867:
[----:B------:R-:W2:Y:S04]  /*20b30*/  LDL R4, [R1+0x68] ;  /* 0x0000680001047983 */ /* 0x000ea80000100800 */
[----:B------:R-:W3:Y:S04]  /*20b40*/  LDL R5, [R1+0x1c0] ;  /* 0x0001c00001057983 */ /* 0x000ee80000100800 */
[----:B------:R-:W3:Y:S04]  /*20b50*/  LDL.64 R2, [R1+0x98] ;  /* 0x0000980001027983 */ /* 0x000ee80000100a00 */
[----:B------:R-:W4:Y:S04]  /*20b60*/  LDL.64 R8, [R1+0x90] ;  /* 0x0000900001087983 */ /* 0x000f280000100a00 */
[----:B------:R-:W4:Y:S04]  /*20b70*/  LDL.64 R10, [R1+0x90] ;  /* 0x00009000010a7983 */ /* 0x000f280000100a00 */
[----:B01----:R-:W4:Y:S04]  /*20b80*/  LDL.64 R12, [R1+0x90] ;  /* 0x00009000010c7983 */ /* 0x003f280000100a00 */
        /* <DEDUP_REMOVED lines=198> */
[----:B------:R-:W-:-:S05]  /*217f0*/  IMAD.MOV.U32 R23, RZ, RZ, 0x4 ;  /* 0x00000004ff177424 */ /* 0x000fca00078e00ff */
        /* <DEDUP_REMOVED lines=48> */
[C---:B------:R-:W-:Y:S01]  /*21b00*/  IMAD.IADD R12, R21.reuse, 0x1, R10 ;  /* 0x00000001150c7824 */ /* 0x040fe200078e020a */
[----:B------:R-:W-:Y:S01]  /*21b10*/  IADD3 R58, R21, 0xa00, R58 ;  /* 0x00000a00153a7810 */ /* 0x000fe20007ffe03a */
[----:B------:R-:W-:Y:S01]  /*21b20*/  IMAD.MOV.U32 R13, RZ, RZ, R3 ;  /* 0x000000ffff0d7224 */ /* 0x000fe200078e0003 */
[----:B------:R-:W4:Y:S01]  /*21b30*/  LDL.64 R8, [R1+0x90] ;  /* 0x0000900001087983 */ /* 0x000f220000100a00 */
[----:B------:R-:W-:Y:S02]  /*21b40*/  WARPGROUP.DEPBAR.LE gsb0, 0x0 ;  /* 0x00008000000079c5 */ /* 0x000fe40000010000 */
[----:B------:R-:W-:-:S06]  /*21b50*/  WARPGROUP.ARRIVE ;  /* 0x00000000000079c5 */ /* 0x000fcc0000000000 */
[----:B------:R-:W-:Y:S01]  /*21b60*/  HGMMA.64x64x16.F32.BF16 R24, gdesc[UR4], R24, gsb0 ;  /* 0x00e00000041879f0 */ /* 0x000fe20008001818 */
[----:B------:R-:W-:Y:S02]  /*21b70*/  R2UR UR6, R12 ;  /* 0x000000000c0672ca */ /* 0x000fe400000e0000 */
        /* <DEDUP_REMOVED lines=32> */
[----:B------:R-:W2:Y:S01]  /*21d80*/  LDL.64 R4, [R1+0x90] ;  /* 0x0000900001047983 */ /* 0x000ea20000100a00 */
[----:B------:R-:W-:-:S02]  /*21d90*/  WARPGROUP.DEPBAR.LE gsb0, 0x0 ;  /* 0x00008000000079c5 */ /* 0x000fc40000010000 */
[----:B------:R-:W-:-:S08]  /*21da0*/  WARPGROUP.ARRIVE ;  /* 0x00000000000079c5 */ /* 0x000fd00000000000 */
        /* <DEDUP_REMOVED lines=11> */
[----:B----4-:R-:W-:Y:S01]  /*21e60*/  IADD3 R8, R21, 0xc00, R8 ;  /* 0x00000c0015087810 */ /* 0x010fe20007ffe008 */
[----:B------:R-:W-:Y:S01]  /*21e70*/  IMAD.MOV.U32 R57, RZ, RZ, R3 ;  /* 0x000000ffff397224 */ /* 0x000fe200078e0003 */
[----:B------:R-:W3:Y:S06]  /*21e80*/  LDL.64 R6, [R1+0x90] ;  /* 0x0000900001067983 */ /* 0x000eec0000100a00 */
        /* <DEDUP_REMOVED lines=123> */
.L_x_6871:
[----:B------:R-:W-:Y:S05]  /*22640*/  BSYNC B0 ;  /* 0x0000000000007941 */ /* 0x000fea0003800000 */
.L_x_6870:
        /* <DEDUP_REMOVED lines=62> */
.L_x_6875:
[----:B------:R-:W-:-:S13]  /*22a30*/  ISETP.NE.AND P0, PT, R9, 0x1, PT ;  /* 0x000000010900780c */ /* 0x000fda0003f05270 */
[----:B------:R-:W-:-:S05]  /*22a40*/  @P0 IMAD.HI.U32 R8, R7, R10, RZ ;  /* 0x0000000a07080227 */ /* 0x000fca00078e00ff */
[----:B------:R-:W-:-:S07]  /*22a50*/  @P0 SHF.R.U32.HI R7, RZ, R11, R8 ;  /* 0x0000000bff070219 */ /* 0x000fce0000011608 */
.L_x_6876:
[----:B------:R-:W-:Y:S05]  /*22a60*/  BSYNC B1 ;  /* 0x0000000000017941 */ /* 0x000fea0003800000 */
.L_x_6874:
[----:B------:R-:W-:-:S04]  /*22a70*/  IMAD R7, R7, R9, -R22 ;  /* 0x0000000907077224 */ /* 0x000fc800078e0a16 */
[----:B------:R-:W-:-:S05]  /*22a80*/  IMAD R8, R2, -0x2, R7 ;  /* 0xfffffffe02087824 */ /* 0x000fca00078e0207 */
[----:B------:R-:W-:Y:S02]  /*22a90*/  VIMNMX R3, R3, R8, !PT ;  /* 0x0000000803037248 */ /* 0x000fe40007fe0100 */
[----:B------:R-:W-:-:S07]  /*22aa0*/  VIADDMNMX R6, R8, R9, R6, PT ;  /* 0x0000000908067246 */ /* 0x000fce0003800106 */
.L_x_6873:
[----:B------:R-:W-:Y:S05]  /*22ab0*/  BSYNC B0 ;  /* 0x0000000000007941 */ /* 0x000fea0003800000 */
.L_x_6872:
        /* <DEDUP_REMOVED lines=90> */
.L_x_6880:
[----:B------:R-:W-:-:S13]  /*23060*/  ISETP.NE.AND P6, PT, R9, 0x1, PT ;  /* 0x000000010900780c */ /* 0x000fda0003fc5270 */
[----:B------:R-:W-:-:S05]  /*23070*/  @P6 IMAD.HI.U32 R10, R4, R10, RZ ;  /* 0x0000000a040a6227 */ /* 0x000fca00078e00ff */
[----:B------:R-:W-:-:S07]  /*23080*/  @P6 SHF.R.U32.HI R4, RZ, R11, R10 ;  /* 0x0000000bff046219 */ /* 0x000fce000001160a */
.L_x_6881:
[----:B------:R-:W-:Y:S05]  /*23090*/  BSYNC B1 ;  /* 0x0000000000017941 */ /* 0x000fea0003800000 */
.L_x_6879:
[----:B------:R-:W-:-:S04]  /*230a0*/  IMAD R3, R4, R9, -R22 ;  /* 0x0000000904037224 */ /* 0x000fc800078e0a16 */
[----:B------:R-:W-:-:S05]  /*230b0*/  IMAD R2, R2, -0x2, R3 ;  /* 0xfffffffe02027824 */ /* 0x000fca00078e0203 */
[----:B------:R-:W-:Y:S02]  /*230c0*/  VIADDMNMX R6, R2, R9, R6, PT ;  /* 0x0000000902067246 */ /* 0x000fe40003800106 */
[----:B------:R-:W-:-:S07]  /*230d0*/  VIMNMX R7, R7, R2, !PT ;  /* 0x0000000207077248 */ /* 0x000fce0007fe0100 */
.L_x_6878:
[----:B------:R-:W-:Y:S05]  /*230e0*/  BSYNC B0 ;  /* 0x0000000000007941 */ /* 0x000fea0003800000 */
.L_x_6877:
[C---:B------:R-:W-:Y:S01]  /*230f0*/  ISETP.GT.AND P0, PT, R7.reuse, 0x1, !P0 ;  /* 0x000000010700780c */ /* 0x040fe20004704270 */
[----:B------:R-:W2:Y:S01]  /*23100*/  LDL R12, [R1+0x200] ;  /* 0x00020000010c7983 */ /* 0x000ea20000100800 */
        /* <DEDUP_REMOVED lines=25> */
[----:B------:R-:W3:Y:S01]  /*232a0*/  LDL.64 R14, [R1+0x1e0] ;  /* 0x0001e000010e7983 */ /* 0x000ee20000100a00 */
        /* <DEDUP_REMOVED lines=32> */
[----:B---3--:R-:W-:-:S04]  /*234b0*/  FMNMX.FTZ R2, R75, R14, !PT ;  /* 0x0000000e4b027209 */ /* 0x008fc80007810000 */
        /* <DEDUP_REMOVED lines=30> */
[----:B------:R-:W3:Y:S03]  /*236a0*/  LDL.64 R4, [R1+0x1f0] ;  /* 0x0001f00001047983 */ /* 0x000ee60000100a00 */
        /* <DEDUP_REMOVED lines=9> */
[----:B------:R-:W2:Y:S04]  /*23740*/  LDL R11, [R1+0x1e0] ;  /* 0x0001e000010b7983 */ /* 0x000ea80000100800 */
[----:B----4-:R-:W0:Y:S02]  /*23750*/  SHFL.BFLY PT, R9, R22, 0x2, 0x1f ;  /* 0x0c401f0016097f89 */ /* 0x010e2400000e0000 */
[----:B0-----:R-:W-:-:S05]  /*23760*/  FMNMX.FTZ R9, R9, R22, !PT ;  /* 0x0000001609097209 */ /* 0x001fca0007810000 */
[----:B------:R-:W0:Y:S02]  /*23770*/  SHFL.BFLY PT, R6, R9, 0x1, 0x1f ;  /* 0x0c201f0009067f89 */ /* 0x000e2400000e0000 */
[----:B0-----:R-:W-:Y:S02]  /*23780*/  FMNMX.FTZ R6, R9, R6, !PT ;  /* 0x0000000609067209 */ /* 0x001fe40007810000 */
[----:B--2---:R-:W-:-:S04]  /*23790*/  FSETP.NEU.FTZ.AND P0, PT, R11, -INF , PT ;  /* 0xff8000000b00780b */ /* 0x004fc80003f1d000 */
[----:B------:R-:W-:Y:S02]  /*237a0*/  FSEL R7, R11, RZ, P0 ;  /* 0x000000ff0b077208 */ /* 0x000fe40000000000 */
[----:B------:R-:W-:-:S04]  /*237b0*/  FSETP.NEU.FTZ.AND P0, PT, R6, -INF , PT ;  /* 0xff8000000600780b */ /* 0x000fc80003f1d000 */
[----:B------:R-:W-:Y:S01]  /*237c0*/  FSEL R8, R6, RZ, P0 ;  /* 0x000000ff06087208 */ /* 0x000fe20000000000 */
[----:B------:R-:W-:-:S04]  /*237d0*/  FADD.FTZ R7, R14, -R7 ;  /* 0x800000070e077221 */ /* 0x000fc80000010000 */
[----:B------:R-:W-:Y:S01]  /*237e0*/  FADD.FTZ R15, R15, -R8 ;  /* 0x800000080f0f7221 */ /* 0x000fe20000010000 */
[----:B------:R-:W-:-:S03]  /*237f0*/  FMUL.FTZ R7, R7, R12 ;  /* 0x0000000c07077220 */ /* 0x000fc60000410000 */
[----:B------:R-:W-:Y:S01]  /*23800*/  FMUL.FTZ R15, R12, R15 ;  /* 0x0000000f0c0f7220 */ /* 0x000fe20000410000 */
[----:B------:R-:W3:Y:S08]  /*23810*/  MUFU.EX2 R129, R7 ;  /* 0x0000000700817308 */ /* 0x000ef00000000800 */
[----:B------:R-:W0:Y:S01]  /*23820*/  MUFU.EX2 R128, R15 ;  /* 0x0000000f00807308 */ /* 0x000e220000000800 */
[----:B------:R1:W-:Y:S01]  /*23830*/  STL [R1+0x1e4], R6 ;  /* 0x0001e40601007387 */ /* 0x0003e20000100800 */
[----:B---3--:R-:W-:Y:S01]  /*23840*/  FMUL.FTZ R4, R129, R4 ;  /* 0x0000000481047220 */ /* 0x008fe20000410000 */
        /* <DEDUP_REMOVED lines=15> */
.L_x_6883:
[----:B------:R-:W-:Y:S05]  /*23940*/  BSYNC B0 ;  /* 0x0000000000007941 */ /* 0x000fea0003800000 */
.L_x_6882:
        /* <DEDUP_REMOVED lines=9> */
.L_x_6885:
[----:B------:R-:W-:Y:S05]  /*239e0*/  BSYNC B0 ;  /* 0x0000000000007941 */ /* 0x000fea0003800000 */
.L_x_6884:
        /* <DEDUP_REMOVED lines=34> */
[----:B------:R-:W-:Y:S02]  /*23c10*/  FSETP.NEU.FTZ.AND P0, PT, R9, -INF , PT ;  /* 0xff8000000900780b */ /* 0x000fe40003f1d000 */
[-CC-:B------:R-:W-:Y:S01]  /*23c20*/  FFMA.FTZ R174, R29, R30.reuse, -R8.reuse ;  /* 0x0000001e1dae7223 */ /* 0x180fe20000010808 */
[-C--:B------:R-:W-:Y:S01]  /*23c30*/  FMUL.FTZ R29, R9, R30.reuse ;  /* 0x0000001e091d7220 */ /* 0x080fe20000410000 */
[----:B------:R-:W-:-:S04]  /*23c40*/  FFMA.FTZ R191, R33, R30, -R8 ;  /* 0x0000001e21bf7223 */ /* 0x000fc80000010808 */
        /* <DEDUP_REMOVED lines=22> */
[-C--:B------:R-:W-:Y:S01]  /*23db0*/  FFMA.FTZ R9, R53, R30.reuse, -R8 ;  /* 0x0000001e35097223 */ /* 0x080fe20000010808 */
        /* <DEDUP_REMOVED lines=9> */
[----:B------:R-:W-:Y:S01]  /*23e50*/  FFMA.FTZ R175, R54, R30, -R33 ;  /* 0x0000001e36af7223 */ /* 0x000fe20000010821 */
[C---:B---3--:R-:W-:Y:S01]  /*23e60*/  FMUL.FTZ R27, R129.reuse, R27 ;  /* 0x0000001b811b7220 */ /* 0x048fe20000410000 */
[C---:B------:R-:W-:Y:S01]  /*23e70*/  FMUL.FTZ R26, R129.reuse, R26 ;  /* 0x0000001a811a7220 */ /* 0x040fe20000410000 */
[C---:B----4-:R-:W-:Y:S01]  /*23e80*/  FMUL.FTZ R25, R128.reuse, R25 ;  /* 0x0000001980197220 */ /* 0x050fe20000410000 */
[----:B------:R-:W-:Y:S01]  /*23e90*/  FMUL.FTZ R24, R128, R24 ;  /* 0x0000001880187220 */ /* 0x000fe20000410000 */
[C---:B--2---:R-:W-:Y:S01]  /*23ea0*/  FMUL.FTZ R23, R129.reuse, R23 ;  /* 0x0000001781177220 */ /* 0x044fe20000410000 */
[C---:B------:R-:W-:Y:S01]  /*23eb0*/  FMUL.FTZ R22, R129.reuse, R22 ;  /* 0x0000001681167220 */ /* 0x040fe20000410000 */
        /* <DEDUP_REMOVED lines=20> */
[----:B------:R-:W-:Y:S01]  /*24000*/  FMUL.FTZ R104, R129, R104 ;  /* 0x0000006881687220 */ /* 0x000fe20000410000 */
[C---:B------:R-:W-:Y:S01]  /*24010*/  FMUL.FTZ R103, R128.reuse, R103 ;  /* 0x0000006780677220 */ /* 0x040fe20000410000 */
[C---:B------:R-:W-:Y:S01]  /*24020*/  FMUL.FTZ R102, R128.reuse, R102 ;  /* 0x0000006680667220 */ /* 0x040fe20000410000 */
[C---:B------:R-:W-:Y:S01]  /*24030*/  FMUL.FTZ R107, R128.reuse, R101 ;  /* 0x00000065806b7220 */ /* 0x040fe20000410000 */
[----:B------:R-:W4:Y:S01]  /*24040*/  MUFU.EX2 R166, R166 ;  /* 0x000000a600a67308 */ /* 0x000f220000000800 */
[----:B-1----:R-:W-:Y:S01]  /*24050*/  FADD.FTZ R8, R165, R8 ;  /* 0x00000008a5087221 */ /* 0x002fe20000010000 */
[----:B------:R-:W-:Y:S01]  /*24060*/  FADD.FTZ R7, R119, R6 ;  /* 0x0000000677077221 */ /* 0x000fe20000010000 */
[----:B------:R-:W-:Y:S01]  /*24070*/  FMUL.FTZ R106, R128, R100 ;  /* 0x00000064806a7220 */ /* 0x000fe20000410000 */
[----:B------:R-:W4:Y:S04]  /*24080*/  LDL.64 R66, [R1+0x340] ;  /* 0x0003400001427983 */ /* 0x000f280000100a00 */
        /* <DEDUP_REMOVED lines=24> */
[----:B------:R-:W1:Y:S08]  /*24210*/  MUFU.EX2 R124, R124 ;  /* 0x0000007c007c7308 */ /* 0x000e700000000800 */
        /* <DEDUP_REMOVED lines=11> */
[----:B------:R-:W0:Y:S03]  /*242d0*/  MUFU.EX2 R122, R122 ;  /* 0x0000007a007a7308 */ /* 0x000e260000000800 */
[----:B------:R-:W4:Y:S04]  /*242e0*/  LDL.64 R40, [R1+0x2a8] ;  /* 0x0002a80001287983 */ /* 0x000f280000100a00 */
[----:B------:R-:W4:Y:S01]  /*242f0*/  LDL.64 R38, [R1+0x2b8] ;  /* 0x0002b80001267983 */ /* 0x000f220000100a00 */
[----:B------:R-:W0:Y:S01]  /*24300*/  MUFU.EX2 R176, R176 ;  /* 0x000000b000b07308 */ /* 0x000e220000000800 */
[----:B-1----:R-:W-:Y:S01]  /*24310*/  FADD.FTZ R28, R124, R29 ;  /* 0x0000001d7c1c7221 */ /* 0x002fe20000010000 */
[----:B------:R-:W-:-:S06]  /*24320*/  FADD.FTZ R6, R170, R7 ;  /* 0x00000007aa067221 */ /* 0x000fcc0000010000 */
        /* <DEDUP_REMOVED lines=958> */
.L_x_6887:
[----:B------:R-:W-:Y:S05]  /*27f10*/  BSYNC B0 ;  /* 0x0000000000007941 */ /* 0x000fea0003800000 */
.L_x_6886:
        /* <DEDUP_REMOVED lines=9> */
.L_x_6855:
[----:B------:R-:W2:Y:S01]  /*27fb0*/  LDL R5, [R1+0x1f0] ;  /* 0x0001f00001057983 */ /* 0x000ea20000100800 */
[----:B------:R-:W-:Y:S05]  /*27fc0*/  WARPSYNC.ALL ;  /* 0x0000000000007948 */ /* 0x000fea0003800000 */
[----:B------:R-:W3:Y:S04]  /*27fd0*/  LDL R6, [R1+0x1f4] ;  /* 0x0001f40001067983 */ /* 0x000ee80000100800 */
[----:B------:R-:W4:Y:S01]  /*27fe0*/  LDL.64 R14, [R1+0xb8] ;  /* 0x0000b800010e7983 */ /* 0x000f220000100a00 */
[----:B------:R-:W-:Y:S01]  /*27ff0*/  IMAD.MOV.U32 R8, RZ, RZ, -0x800000 ;  /* 0xff800000ff087424 */ /* 0x000fe200078e00ff */
[----:B------:R-:W-:Y:S08]  /*28000*/  BAR.ARV 0x8, 0x100 ;  /* 0x0204000000007b1d */ /* 0x000ff00000002000 */
[----:B------:R-:W-:Y:S06]  /*28010*/  BAR.SYNC.DEFER_BLOCKING 0xf, 0x100 ;  /* 0x03c4000000007b1d */ /* 0x000fec0000010000 */
[----:B--2---:R-:W2:Y:S02]  /*28020*/  SHFL.BFLY PT, R0, R5, 0x2, 0x1f ;  /* 0x0c401f0005007f89 */ /* 0x004ea400000e0000 */
[----:B--2---:R-:W-:-:S05]  /*28030*/  FADD.FTZ R0, R5, R0 ;  /* 0x0000000005007221 */ /* 0x004fca0000010000 */
[----:B------:R-:W0:Y:S02]  /*28040*/  SHFL.BFLY PT, R3, R0, 0x1, 0x1f ;  /* 0x0c201f0000037f89 */ /* 0x000e2400000e0000 */
[----:B01----:R-:W-:-:S05]  /*28050*/  FADD.FTZ R2, R0, R3 ;  /* 0x0000000300027221 */ /* 0x003fca0000010000 */
        /* <DEDUP_REMOVED lines=15> */
[----:B0-----:R-:W-:Y:S01]  /*28150*/  @P2 FMUL.FTZ R12, R9, 0.69314718246459960938 ;  /* 0x3f317218090c2820 */ /* 0x001fe20000410000 */
[----:B-1----:R-:W-:Y:S01]  /*28160*/  @P1 FMUL.FTZ R6, R6, 0.69314718246459960938 ;  /* 0x3f31721806061820 */ /* 0x002fe20000410000 */
[----:B------:R-:W-:Y:S01]  /*28170*/  STL [R1+0x1f4], R4 ;  /* 0x0001f40401007387 */ /* 0x000fe20000100800 */
[----:B---3--:R-:W-:-:S04]  /*28180*/  @P2 FMUL.FTZ R7, R7, 0.69314718246459960938 ;  /* 0x3f31721807072820 */ /* 0x008fc80000410000 */
[----:B-----5:R-:W-:-:S05]  /*28190*/  @P2 FFMA.FTZ R8, R7, R10, R12 ;  /* 0x0000000a07082223 */ /* 0x020fca000001000c */
[----:B------:R0:W-:Y:S01]  /*281a0*/  STL [R1+0x1f4], R8 ;  /* 0x0001f40801007387 */ /* 0x0001e20000100800 */
[----:B--2---:R-:W-:-:S04]  /*281b0*/  @P1 FMUL.FTZ R5, R5, 0.69314718246459960938 ;  /* 0x3f31721805051820 */ /* 0x004fc80000410000 */
[----:B----4-:R-:W-:-:S05]  /*281c0*/  @P1 FFMA.FTZ R0, R5, R2, R6 ;  /* 0x0000000205001223 */ /* 0x010fca0000010006 */
[----:B------:R1:W-:Y:S04]  /*281d0*/  STL [R1+0x1f0], R0 ;  /* 0x0001f00001007387 */ /* 0x0003e80000100800 */
[----:B------:R-:W2:Y:S02]  /*281e0*/  LD.E R2, desc[UR46][R14.64+0x4] ;  /* 0x0000042e0e027980 */ /* 0x000ea4000c101900 */
[----:B--2---:R-:W-:Y:S02]  /*281f0*/  ISETP.NE.AND P0, PT, R2, RZ, PT ;  /* 0x000000ff0200720c */ /* 0x004fe40003f05270 */
[----:B------:R-:W2:Y:S11]  /*28200*/  LDL R2, [R1+0x1c0] ;  /* 0x0001c00001027983 */ /* 0x000eb60000100800 */
[----:B------:R-:W3:Y:S04]  /*28210*/  @!P0 LDL.64 R6, [R1+0xc0] ;  /* 0x0000c00001068983 */ /* 0x000ee80000100a00 */
[----:B------:R-:W2:Y:S01]  /*28220*/  @!P0 LD.E R3, desc[UR46][R14.64] ;  /* 0x0000002e0e038980 */ /* 0x000ea2000c101900 */
[----:B------:R-:W-:-:S06]  /*28230*/  IMAD.MOV.U32 R138, RZ, RZ, RZ ;  /* 0x000000ffff8a7224 */ /* 0x000fcc00078e00ff */
[----:B------:R-:W4:Y:S01]  /*28240*/  @P1 MUFU.RCP R138, R13 ;  /* 0x0000000d008a1308 */ /* 0x000f220000001000 */
[----:B---3--:R-:W0:Y:S01]  /*28250*/  @!P0 LD.E.64 R6, desc[UR46][R6.64] ;  /* 0x0000002e06068980 */ /* 0x008e22000c101b00 */
[----:B--2---:R-:W-:-:S04]  /*28260*/  @!P0 IMAD R3, R2, 0x40, R3 ;  /* 0x0000004002038824 */ /* 0x004fc800078e0203 */
[----:B0-----:R-:W-:-:S05]  /*28270*/  @!P0 IMAD.WIDE R8, R3, 0x4, R6 ;  /* 0x0000000403088825 */ /* 0x001fca00078e0206 */
[----:B----4-:R0:W-:Y:S04]  /*28280*/  @!P0 ST.E desc[UR46][R8.64], R138 ;  /* 0x0000008a08008985 */ /* 0x0101e8000c10192e */
[----:B------:R-:W1:Y:S04]  /*28290*/  @!P0 LDL.64 R14, [R1+0xb8] ;  /* 0x0000b800010e8983 */ /* 0x000e680000100a00 */
[----:B-1----:R-:W2:Y:S02]  /*282a0*/  @!P0 LD.E R0, desc[UR46][R14.64+0x4] ;  /* 0x0000042e0e008980 */ /* 0x002ea4000c101900 */
[----:B--2---:R-:W-:-:S13]  /*282b0*/  @!P0 ISETP.NE.AND P0, PT, R0, RZ, PT ;  /* 0x000000ff0000820c */ /* 0x004fda0003f05270 */
[----:B------:R-:W2:Y:S04]  /*282c0*/  @!P0 LDL.64 R10, [R1+0xc0] ;  /* 0x0000c000010a8983 */ /* 0x000ea80000100a00 */
[----:B------:R-:W3:Y:S01]  /*282d0*/  @!P0 LD.E R3, desc[UR46][R14.64] ;  /* 0x0000002e0e038980 */ /* 0x000ee2000c101900 */
[----:B------:R-:W-:-:S06]  /*282e0*/  IMAD.MOV.U32 R0, RZ, RZ, RZ ;  /* 0x000000ffff007224 */ /* 0x000fcc00078e00ff */
[----:B------:R-:W1:Y:S01]  /*282f0*/  @P2 MUFU.RCP R0, R4 ;  /* 0x0000000400002308 */ /* 0x000e620000001000 */
[----:B--2---:R-:W2:Y:S01]  /*28300*/  @!P0 LD.E.64 R10, desc[UR46][R10.64] ;  /* 0x0000002e0a0a8980 */ /* 0x004ea2000c101b00 */
[----:B---3--:R-:W-:-:S04]  /*28310*/  @!P0 IMAD R3, R2, 0x40, R3 ;  /* 0x0000004002038824 */ /* 0x008fc800078e0203 */
[----:B------:R-:W-:-:S04]  /*28320*/  @!P0 VIADD R3, R3, 0x8 ;  /* 0x0000000803038836 */ /* 0x000fc80000000000 */
[----:B--2---:R-:W-:-:S05]  /*28330*/  @!P0 IMAD.WIDE R2, R3, 0x4, R10 ;  /* 0x0000000403028825 */ /* 0x004fca00078e020a */
[----:B-1----:R1:W-:Y:S04]  /*28340*/  @!P0 ST.E desc[UR46][R2.64], R0 ;  /* 0x0000000002008985 */ /* 0x0023e8000c10192e */
        /* <DEDUP_REMOVED lines=29> */
[----:B------:R-:W5:Y:S04]  /*28520*/  LDL.64 R4, [R1+0x3c8] ;  /* 0x0003c80001047983 */ /* 0x000f680000100a00 */
[----:B------:R-:W5:Y:S04]  /*28530*/  LDL.64 R10, [R1+0x3d8] ;  /* 0x0003d800010a7983 */ /* 0x000f680000100a00 */
[----:B-1----:R-:W5:Y:S04]  /*28540*/  LDL.64 R2, [R1+0x3e8] ;  /* 0x0003e80001027983 */ /* 0x002f680000100a00 */
        /* <DEDUP_REMOVED lines=35> */
[----:B--2---:R-:W-:-:S05]  /*28780*/  VIADD R136, R136, 0x1 ;  /* 0x0000000188887836 */ /* 0x004fca0000000000 */
[----:B------:R-:W-:-:S13]  /*28790*/  ISETP.NE.AND P0, PT, R136, 0x2, PT ;  /* 0x000000028800780c */ /* 0x000fda0003f05270 */
[----:B------:R-:W2:Y:S01]  /*287a0*/  @!P0 LDL R135, [R1+0x1c4] ;  /* 0x0001c40001878983 */ /* 0x000ea20000100800 */
[-C--:B---3--:R-:W-:Y:S01]  /*287b0*/  FMUL.FTZ R13, R13, R0.reuse ;  /* 0x000000000d0d7220 */ /* 0x088fe20000410000 */
[-C--:B------:R-:W-:Y:S01]  /*287c0*/  FMUL.FTZ R12, R12, R0.reuse ;  /* 0x000000000c0c7220 */ /* 0x080fe20000410000 */
        /* <DEDUP_REMOVED lines=129> */
[----:B------:R-:W-:Y:S04]  /*28fe0*/  STL [R1+0x1c0], R136 ;  /* 0x0001c08801007387 */ /* 0x000fe80000100800 */
        /* <DEDUP_REMOVED lines=12> */
[----:B--2---:R-:W-:-:S03]  /*290b0*/  @!P0 LOP3.LUT R12, R135, 0x1, RZ, 0x3c, !PT ;  /* 0x00000001870c8812 */ /* 0x004fc600078e3cff */
        /* <DEDUP_REMOVED lines=50> */
[----:B------:R-:W-:Y:S04]  /*293e0*/  STL [R1+0x1c8], R0 ;  /* 0x0001c80001007387 */ /* 0x000fe80000100800 */
[----:B------:R-:W-:Y:S04]  /*293f0*/  @!P0 STL [R1+0x1c4], R12 ;  /* 0x0001c40c01008387 */ /* 0x000fe80000100800 */
[----:B------:R-:W-:Y:S04]  /*29400*/  STL [R1+0x1cc], R134 ;  /* 0x0001cc8601007387 */ /* 0x000fe80000100800 */
[----:B------:R-:W-:Y:S04]  /*29410*/  @!P0 STL [R1+0x1c0], RZ ;  /* 0x0001c0ff01008387 */ /* 0x000fe80000100800 */
[----:B------:R0:W-:Y:S02]  /*29420*/  STL.64 [R1+0x3e8], R2 ;  /* 0x0003e80201007387 */ /* 0x0001e40000100a00 */
[----:B0-----:R-:W-:Y:S01]  /*29430*/  IMAD.MOV.U32 R3, RZ, RZ, 0x1 ;  /* 0x00000001ff037424 */ /* 0x001fe200078e00ff */
[----:B------:R-:W-:Y:S06]  /*29440*/  BAR.ARV 0xe, 0x100 ;  /* 0x0384000000007b1d */ /* 0x000fec0000002000 */
.L_x_6741:
[----:B------:R-:W-:Y:S05]  /*29450*/  BSYNC B7 ;  /* 0x0000000000077941 */ /* 0x000fea0003800000 */
.L_x_6731:
[----:B------:R-:W3:Y:S08]  /*29460*/  S2UR UR4, SR_CgaCtaId ;  /* 0x00000000000479c3 */ /* 0x000ef00000008800 */
[----:B------:R-:W-:Y:S01]  /*29470*/  BAR.SYNC.DEFER_BLOCKING 0x5, 0x180 ;  /* 0x0146000000007b1d */ /* 0x000fe20000010000 */
[----:B-1----:R-:W-:Y:S02]  /*29480*/  PRMT R0, R3, 0x9910, RZ ;  /* 0x0000991003007816 */ /* 0x002fe400000000ff */
[----:B------:R-:W-:-:S02]  /*29490*/  MOV R2, 0x400 ;  /* 0x0000040000027802 */ /* 0x000fc40000000f00 */
[----:B------:R-:W-:Y:S01]  /*294a0*/  ISETP.NE.AND P0, PT, R0, RZ, PT ;  /* 0x000000ff0000720c */ /* 0x000fe20003f05270 */
[----:B------:R-:W-:Y:S01]  /*294b0*/  BSSY B0, `(.L_x_6889) ;  /* 0x0000301000007945 */ /* 0x000fe20003800000 */
[----:B---3--:R-:W-:-:S05]  /*294c0*/  IMAD.U32 R23, RZ, RZ, UR4 ;  /* 0x00000004ff177e24 */ /* 0x008fca000f8e00ff */
[----:B------:R-:W-:-:S05]  /*294d0*/  LEA R2, R23, R2, 0x18 ;  /* 0x0000000217027211 */ /* 0x000fca00078ec0ff */
[----:B------:R1:W3:Y:S01]  /*294e0*/  LDS.128 R112, [R2+0x388d0] ;  /* 0x0388d00002707984 */ /* 0x0002e20000000c00 */
[----:B------:R-:W-:Y:S06]  /*294f0*/  BAR.ARV 0x4, 0x180 ;  /* 0x0106000000007b1d */ /* 0x000fec0000002000 */
[----:B------:R-:W-:Y:S05]  /*29500*/  @!P0 BRA `(.L_x_6890) ;  /* 0x0000002000888947 */ /* 0x000fea0003800000 */
[----:B------:R-:W3:Y:S04]  /*29510*/  LDL.128 R4, [R1+0x210] ;  /* 0x0002100001047983 */ /* 0x000ee80000100c00 */
[----:B------:R-:W3:Y:S01]  /*29520*/  LDL.128 R8, [R1+0x220] ;  /* 0x0002200001087983 */ /* 0x000ee20000100c00 */
[C---:B------:R-:W-:Y:S01]  /*29530*/  IADD3 R13, P1, R156.reuse, 0x20, RZ ;  /* 0x000000209c0d7810 */ /* 0x040fe20007f3e0ff */
[----:B------:R-:W-:Y:S01]  /*29540*/  ULDC.64 UR4, c[0x0][0xd00] ;  /* 0x0003400000047ab9 */ /* 0x000fe20000000a00 */
[----:B----4-:R-:W-:Y:S01]  /*29550*/  LOP3.LUT R15, R156, 0x380, RZ, 0xc0, !PT ;  /* 0x000003809c0f7812 */ /* 0x010fe200078ec0ff */
[----:B------:R-:W4:Y:S01]  /*29560*/  LDL.128 R132, [R1+0x230] ;  /* 0x0002300001847983 */ /* 0x000f220000100c00 */
[----:B------:R-:W-:Y:S02]  /*29570*/  LOP3.LUT R12, R13, 0x380, RZ, 0xc0, !PT ;  /* 0x000003800d0c7812 */ /* 0x000fe400078ec0ff */
[----:B------:R-:W-:Y:S01]  /*29580*/  SHF.R.U64 R15, R15, 0x3, RZ ;  /* 0x000000030f0f7819 */ /* 0x000fe200000012ff */
[----:B------:R-:W4:Y:S01]  /*29590*/  LDL.128 R120, [R1+0x250] ;  /* 0x0002500001787983 */ /* 0x000f220000100c00 */
[----:B------:R-:W-:-:S02]  /*295a0*/  SHF.R.U64 R12, R12, 0x3, RZ ;  /* 0x000000030c0c7819 */ /* 0x000fc400000012ff */
[C---:B------:R-:W-:Y:S01]  /*295b0*/  IADD3 R21, P0, R156.reuse, 0x40, RZ ;  /* 0x000000409c157810 */ /* 0x040fe20007f1e0ff */
[----:B------:R-:W4:Y:S01]  /*295c0*/  LDL.128 R124, [R1+0x240] ;  /* 0x00024000017c7983 */ /* 0x000f220000100c00 */
[----:B------:R-:W-:Y:S02]  /*295d0*/  LOP3.LUT R14, R15, R156, RZ, 0x3c, !PT ;  /* 0x0000009c0f0e7212 */ /* 0x000fe400078e3cff */
[----:B------:R-:W-:Y:S01]  /*295e0*/  IADD3 R151, P6, R156, 0x2020, RZ ;  /* 0x000020209c977810 */ /* 0x000fe20007fde0ff */
[----:B------:R-:W4:Y:S01]  /*295f0*/  LDL.128 R128, [R1+0x270] ;  /* 0x0002700001807983 */ /* 0x000f220000100c00 */
[--C-:B------:R-:W-:Y:S01]  /*29600*/  IMAD.MOV.U32 R15, RZ, RZ, R157.reuse ;  /* 0x000000ffff0f7224 */ /* 0x100fe200078e009d */
[----:B------:R-:W-:Y:S01]  /*29610*/  LOP3.LUT R12, R12, R13, RZ, 0x3c, !PT ;  /* 0x0000000d0c0c7212 */ /* 0x000fe200078e3cff */
[----:B------:R-:W-:Y:S01]  /*29620*/  IMAD.X R13, RZ, RZ, R157, P1 ;  /* 0x000000ffff0d7224 */ /* 0x000fe200008e069d */
[----:B------:R-:W4:Y:S01]  /*29630*/  LDL.128 R116, [R1+0x260] ;  /* 0x0002600001747983 */ /* 0x000f220000100c00 */
[----:B------:R-:W-:-:S02]  /*29640*/  LOP3.LUT R20, R21, 0x380, RZ, 0xc0, !PT ;  /* 0x0000038015147812 */ /* 0x000fc400078ec0ff */
[C---:B------:R-:W-:Y:S01]  /*29650*/  IADD3 R164, P4, R156.reuse, 0x60, RZ ;  /* 0x000000609ca47810 */ /* 0x040fe20007f9e0ff */
[----:B------:R-:W4:Y:S01]  /*29660*/  LDL.128 R104, [R1+0x290] ;  /* 0x0002900001687983 */ /* 0x000f220000100c00 */
[C---:B------:R-:W-:Y:S02]  /*29670*/  IADD3 R166, P3, R156.reuse, 0x2000, RZ ;  /* 0x000020009ca67810 */ /* 0x040fe40007f7e0ff */
[C---:B------:R-:W-:Y:S01]  /*29680*/  IADD3 R149, P5, R156.reuse, 0x2040, RZ ;  /* 0x000020409c957810 */ /* 0x040fe20007fbe0ff */
[----:B------:R-:W4:Y:S01]  /*29690*/  LDL.128 R108, [R1+0x280] ;  /* 0x00028000016c7983 */ /* 0x000f220000100c00 */
[----:B------:R-:W-:-:S03]  /*296a0*/  IADD3 R147, P2, R156, 0x2060, RZ ;  /* 0x000020609c937810 */ /* 0x000fc60007f5e0ff */
[----:B------:R-:W4:Y:S04]  /*296b0*/  LDL.128 R96, [R1+0x2b0] ;  /* 0x0002b00001607983 */ /* 0x000f280000100c00 */
[----:B------:R-:W4:Y:S04]  /*296c0*/  LDL.128 R100, [R1+0x2a0] ;  /* 0x0002a00001647983 */ /* 0x000f280000100c00 */
[----:B------:R-:W4:Y:S04]  /*296d0*/  LDL.128 R88, [R1+0x2d0] ;  /* 0x0002d00001587983 */ /* 0x000f280000100c00 */
[----:B------:R-:W4:Y:S04]  /*296e0*/  LDL.128 R92, [R1+0x2c0] ;  /* 0x0002c000015c7983 */ /* 0x000f280000100c00 */
[----:B------:R-:W4:Y:S01]  /*296f0*/  LDL.128 R80, [R1+0x2f0] ;  /* 0x0002f00001507983 */ /* 0x000f220000100c00 */
[----:B------:R-:W-:-:S03]  /*29700*/  MOV R3, R14 ;  /* 0x0000000e00037202 */ /* 0x000fc60000000f00 */
[----:B------:R-:W4:Y:S04]  /*29710*/  LDL.128 R84, [R1+0x2e0] ;  /* 0x0002e00001547983 */ /* 0x000f280000100c00 */
[----:B------:R-:W4:Y:S04]  /*29720*/  LDL.128 R72, [R1+0x310] ;  /* 0x0003100001487983 */ /* 0x000f280000100c00 */
[----:B------:R-:W4:Y:S04]  /*29730*/  LDL.128 R76, [R1+0x300] ;  /* 0x00030000014c7983 */ /* 0x000f280000100c00 */
[----:B--2---:R-:W2:Y:S04]  /*29740*/  LDL.128 R64, [R1+0x330] ;  /* 0x0003300001407983 */ /* 0x004ea80000100c00 */
[----:B------:R-:W2:Y:S04]  /*29750*/  LDL.128 R68, [R1+0x320] ;  /* 0x0003200001447983 */ /* 0x000ea80000100c00 */
[----:B------:R-:W2:Y:S04]  /*29760*/  LDL.128 R56, [R1+0x350] ;  /* 0x0003500001387983 */ /* 0x000ea80000100c00 */
[----:B0-----:R-:W2:Y:S04]  /*29770*/  LDL.128 R60, [R1+0x340] ;  /* 0x00034000013c7983 */ /* 0x001ea80000100c00 */
[----:B------:R-:W2:Y:S01]  /*29780*/  LDL.128 R48, [R1+0x370] ;  /* 0x0003700001307983 */ /* 0x000ea20000100c00 */
[----:B------:R-:W-:-:S02]  /*29790*/  MOV R0, R12 ;  /* 0x0000000c00007202 */ /* 0x000fc40000000f00 */
[----:B------:R-:W-:Y:S01]  /*297a0*/  SHF.R.U64 R20, R20, 0x3, RZ ;  /* 0x0000000314147819 */ /* 0x000fe200000012ff */
[----:B------:R-:W2:Y:S01]  /*297b0*/  LDL.128 R52, [R1+0x360] ;  /* 0x0003600001347983 */ /* 0x000ea20000100c00 */
[----:B------:R-:W-:Y:S02]  /*297c0*/  LOP3.LUT R150, R151, 0x380, RZ, 0xc0, !PT ;  /* 0x0000038097967812 */ /* 0x000fe400078ec0ff */
[----:B------:R-:W-:Y:S01]  /*297d0*/  LOP3.LUT R20, R20, R21, RZ, 0x3c, !PT ;  /* 0x0000001514147212 */ /* 0x000fe200078e3cff */
[----:B------:R-:W2:Y:S01]  /*297e0*/  LDL.128 R40, [R1+0x390] ;  /* 0x0003900001287983 */ /* 0x000ea20000100c00 */
[----:B------:R-:W-:Y:S01]  /*297f0*/  IMAD.X R21, RZ, RZ, R157, P0 ;  /* 0x000000ffff157224 */ /* 0x000fe200000e069d */
[----:B------:R-:W-:Y:S02]  /*29800*/  IADD3 R137, P0, R156, 0x4020, RZ ;  /* 0x000040209c897810 */ /* 0x000fe40007f1e0ff */
[----:B------:R-:W2:Y:S01]  /*29810*/  LDL.128 R44, [R1+0x380] ;  /* 0x00038000012c7983 */ /* 0x000ea20000100c00 */
[----:B------:R-:W-:-:S02]  /*29820*/  SHF.R.U64 R150, R150, 0x3, RZ ;  /* 0x0000000396967819 */ /* 0x000fc400000012ff */
[----:B------:R-:W-:Y:S01]  /*29830*/  LOP3.LUT R165, R164, 0x380, RZ, 0xc0, !PT ;  /* 0x00000380a4a57812 */ /* 0x000fe200078ec0ff */
[----:B------:R-:W2:Y:S01]  /*29840*/  LDL.128 R32, [R1+0x3b0] ;  /* 0x0003b00001207983 */ /* 0x000ea20000100c00 */
[----:B------:R-:W-:Y:S02]  /*29850*/  LOP3.LUT R167, R166, 0x380, RZ, 0xc0, !PT ;  /* 0x00000380a6a77812 */ /* 0x000fe400078ec0ff */
[----:B------:R-:W-:Y:S01]  /*29860*/  IADD3 R145, P1, R156, 0x4000, RZ ;  /* 0x000040009c917810 */ /* 0x000fe20007f3e0ff */
[----:B-----5:R-:W2:Y:S01]  /*29870*/  LDL.128 R36, [R1+0x3a0] ;  /* 0x0003a00001247983 */ /* 0x020ea20000100c00 */
[----:B------:R-:W-:-:S03]  /*29880*/  LOP3.LUT R148, R149, 0x380, RZ, 0xc0, !PT ;  /* 0x0000038095947812 */ /* 0x000fc600078ec0ff */
[----:B------:R-:W2:Y:S04]  /*29890*/  LDL.128 R24, [R1+0x3d0] ;  /* 0x0003d00001187983 */ /* 0x000ea80000100c00 */
[----:B------:R-:W2:Y:S04]  /*298a0*/  LDL.128 R28, [R1+0x3c0] ;  /* 0x0003c000011c7983 */ /* 0x000ea80000100c00 */
[----:B------:R-:W2:Y:S01]  /*298b0*/  LDL.128 R12, [R1+0x3e0] ;  /* 0x0003e000010c7983 */ /* 0x000ea20000100c00 */
[----:B---3--:R-:W-:Y:S02]  /*298c0*/  F2FP.BF16.F32.PACK_AB R4, R5, R4 ;  /* 0x000000040504723e */ /* 0x008fe400000010ff */
[----:B------:R-:W-:-:S02]  /*298d0*/  F2FP.BF16.F32.PACK_AB R5, R7, R6 ;  /* 0x000000060705723e */ /* 0x000fc400000010ff */
[----:B------:R-:W-:Y:S02]  /*298e0*/  F2FP.BF16.F32.PACK_AB R6, R9, R8 ;  /* 0x000000080906723e */ /* 0x000fe400000010ff */
[----:B------:R-:W-:Y:S01]  /*298f0*/  F2FP.BF16.F32.PACK_AB R7, R11, R10 ;  /* 0x0000000a0b07723e */ /* 0x000fe200000010ff */
[----:B------:R-:W-:Y:S01]  /*29900*/  BAR.SYNC.DEFER_BLOCKING 0x1, 0x100 ;  /* 0x0044000000007b1d */ /* 0x000fe20000010000 */
[----:B------:R-:W-:Y:S02]  /*29910*/  LOP3.LUT R136, R137, 0x380, RZ, 0xc0, !PT ;  /* 0x0000038089887812 */ /* 0x000fe400078ec0ff */
[----:B------:R-:W-:Y:S02]  /*29920*/  LOP3.LUT R150, R150, R151, RZ, 0x3c, !PT ;  /* 0x0000009796967212 */ /* 0x000fe400078e3cff */
[----:B------:R-:W-:Y:S02]  /*29930*/  SHF.R.U64 R165, R165, 0x3, RZ ;  /* 0x00000003a5a57819 */ /* 0x000fe400000012ff */
[----:B------:R-:W-:Y:S01]  /*29940*/  LOP3.LUT R146, R147, 0x380, RZ, 0xc0, !PT ;  /* 0x0000038093927812 */ /* 0x000fe200078ec0ff */
[----:B------:R-:W3:Y:S01]  /*29950*/  LDL.128 R8, [R1+0x3f0] ;  /* 0x0003f00001087983 */ /* 0x000ee20000100c00 */
[----:B------:R-:W-:-:S02]  /*29960*/  SHF.R.U64 R167, R167, 0x3, RZ ;  /* 0x00000003a7a77819 */ /* 0x000fc400000012ff */
[----:B------:R-:W-:Y:S02]  /*29970*/  LOP3.LUT R144, R145, 0x380, RZ, 0xc0, !PT ;  /* 0x0000038091907812 */ /* 0x000fe400078ec0ff */
[----:B------:R-:W-:Y:S01]  /*29980*/  SHF.R.U64 R148, R148, 0x3, RZ ;  /* 0x0000000394947819 */ /* 0x000fe200000012ff */
[----:B------:R0:W-:Y:S01]  /*29990*/  STSM.16.M88.4 [R3], R4 ;  /* 0x0000000403007844 */ /* 0x0001e20000000200 */
[--C-:B------:R-:W-:Y:S01]  /*299a0*/  IMAD.X R151, RZ, RZ, R157.reuse, P6 ;  /* 0x000000ffff977224 */ /* 0x100fe200030e069d */
[----:B------:R-:W-:Y:S02]  /*299b0*/  SHF.R.U64 R136, R136, 0x3, RZ ;  /* 0x0000000388887819 */ /* 0x000fe400000012ff */
[----:B------:R-:W-:Y:S01]  /*299c0*/  LOP3.LUT R164, R165, R164, RZ, 0x3c, !PT ;  /* 0x000000a4a5a47212 */ /* 0x000fe200078e3cff */
[----:B------:R-:W-:Y:S01]  /*299d0*/  IMAD.X R165, RZ, RZ, R157, P4 ;  /* 0x000000ffffa57224 */ /* 0x000fe200020e069d */
[----:B------:R-:W-:Y:S02]  /*299e0*/  SHF.R.U64 R146, R146, 0x3, RZ ;  /* 0x0000000392927819 */ /* 0x000fe400000012ff */
[----:B------:R-:W-:-:S02]  /*299f0*/  LOP3.LUT R166, R167, R166, RZ, 0x3c, !PT ;  /* 0x000000a6a7a67212 */ /* 0x000fc400078e3cff */
[----:B------:R-:W-:Y:S02]  /*29a00*/  SHF.R.U64 R144, R144, 0x3, RZ ;  /* 0x0000000390907819 */ /* 0x000fe400000012ff */
[----:B------:R-:W-:Y:S01]  /*29a10*/  LOP3.LUT R148, R148, R149, RZ, 0x3c, !PT ;  /* 0x0000009594947212 */ /* 0x000fe200078e3cff */
[----:B0-----:R-:W3:Y:S01]  /*29a20*/  LDL.128 R4, [R1+0x400] ;  /* 0x0004000001047983 */ /* 0x001ee20000100c00 */
[----:B------:R-:W-:Y:S02]  /*29a30*/  IADD3 R139, P6, R156, 0x6000, RZ ;  /* 0x000060009c8b7810 */ /* 0x000fe40007fde0ff */
[----:B------:R-:W-:Y:S02]  /*29a40*/  LOP3.LUT R136, R136, R137, RZ, 0x3c, !PT ;  /* 0x0000008988887212 */ /* 0x000fe400078e3cff */
[----:B------:R-:W-:Y:S01]  /*29a50*/  LOP3.LUT R138, R139, 0x380, RZ, 0xc0, !PT ;  /* 0x000003808b8a7812 */ /* 0x000fe200078ec0ff */
[--C-:B------:R-:W-:Y:S01]  /*29a60*/  IMAD.X R137, RZ, RZ, R157.reuse, P0 ;  /* 0x000000ffff897224 */ /* 0x100fe200000e069d */
[C---:B------:R-:W-:Y:S01]  /*29a70*/  IADD3 R143, P4, R156.reuse, 0x4040, RZ ;  /* 0x000040409c8f7810 */ /* 0x040fe20007f9e0ff */
[--C-:B------:R-:W-:Y:S01]  /*29a80*/  IMAD.X R167, RZ, RZ, R157.reuse, P3 ;  /* 0x000000ffffa77224 */ /* 0x100fe200018e069d */
[----:B------:R-:W-:Y:S01]  /*29a90*/  ISETP.NE.U32.AND P0, PT, RZ, UR4, PT ;  /* 0x00000004ff007c0c */ /* 0x000fe2000bf05070 */
[----:B------:R-:W-:Y:S01]  /*29aa0*/  IMAD.X R149, RZ, RZ, R157, P5 ;  /* 0x000000ffff957224 */ /* 0x000fe200028e069d */
[----:B------:R-:W-:-:S02]  /*29ab0*/  IADD3 R141, P3, R156, 0x4060, RZ ;  /* 0x000040609c8d7810 */ /* 0x000fc40007f7e0ff */
[----:B------:R-:W-:Y:S02]  /*29ac0*/  SHF.R.U64 R138, R138, 0x3, RZ ;  /* 0x000000038a8a7819 */ /* 0x000fe400000012ff */
[----:B------:R-:W-:Y:S01]  /*29ad0*/  LOP3.LUT R146, R146, R147, RZ, 0x3c, !PT ;  /* 0x0000009392927212 */ /* 0x000fe200078e3cff */
[--C-:B------:R-:W-:Y:S01]  /*29ae0*/  IMAD.X R147, RZ, RZ, R157.reuse, P2 ;  /* 0x000000ffff937224 */ /* 0x100fe200010e069d */
[----:B------:R-:W-:Y:S01]  /*29af0*/  LOP3.LUT R144, R144, R145, RZ, 0x3c, !PT ;  /* 0x0000009190907212 */ /* 0x000fe200078e3cff */
[----:B------:R-:W-:Y:S01]  /*29b00*/  IMAD.X R145, RZ, RZ, R157, P1 ;  /* 0x000000ffff917224 */ /* 0x000fe200008e069d */
[C---:B------:R-:W-:Y:S02]  /*29b10*/  IADD3 R173, P5, R156.reuse, 0x6020, RZ ;  /* 0x000060209cad7810 */ /* 0x040fe40007fbe0ff */
[----:B------:R-:W-:Y:S02]  /*29b20*/  LOP3.LUT R142, R143, 0x380, RZ, 0xc0, !PT ;  /* 0x000003808f8e7812 */ /* 0x000fe400078ec0ff */
[----:B------:R-:W-:-:S02]  /*29b30*/  IADD3 R169, P2, R156, 0x6040, RZ ;  /* 0x000060409ca97810 */ /* 0x000fc40007f5e0ff */
[----:B------:R-:W-:Y:S01]  /*29b40*/  ISETP.NE.AND.EX P0, PT, RZ, UR5, PT, P0 ;  /* 0x00000005ff007c0c */ /* 0x000fe2000bf05300 */
[----:B------:R-:W-:Y:S01]  /*29b50*/  ULDC.64 UR4, c[0x0][0xd08] ;  /* 0x0003420000047ab9 */ /* 0x000fe20000000a00 */
[----:B------:R-:W-:Y:S02]  /*29b60*/  LOP3.LUT R140, R141, 0x380, RZ, 0xc0, !PT ;  /* 0x000003808d8c7812 */ /* 0x000fe400078ec0ff */
[----:B------:R-:W-:Y:S01]  /*29b70*/  LOP3.LUT R138, R138, R139, RZ, 0x3c, !PT ;  /* 0x0000008b8a8a7212 */ /* 0x000fe200078e3cff */
[----:B------:R-:W-:Y:S01]  /*29b80*/  IMAD.X R139, RZ, RZ, R157, P6 ;  /* 0x000000ffff8b7224 */ /* 0x000fe200030e069d */
[----:B------:R-:W-:Y:S02]  /*29b90*/  IADD3 R171, P1, R156, 0x6060, RZ ;  /* 0x000060609cab7810 */ /* 0x000fe40007f3e0ff */
[----:B------:R-:W-:Y:S02]  /*29ba0*/  LOP3.LUT R172, R173, 0x380, RZ, 0xc0, !PT ;  /* 0x00000380adac7812 */ /* 0x000fe400078ec0ff */
[----:B----4-:R-:W-:-:S02]  /*29bb0*/  F2FP.BF16.F32.PACK_AB R132, R133, R132 ;  /* 0x000000848584723e */ /* 0x010fc400000010ff */
[----:B------:R-:W-:Y:S02]  /*29bc0*/  ISETP.NE.U32.AND P6, PT, RZ, UR4, PT ;  /* 0x00000004ff007c0c */ /* 0x000fe4000bfc5070 */
[----:B------:R-:W-:Y:S02]  /*29bd0*/  SHF.R.U64 R142, R142, 0x3, RZ ;  /* 0x000000038e8e7819 */ /* 0x000fe400000012ff */
[----:B------:R-:W-:Y:S02]  /*29be0*/  LOP3.LUT R168, R169, 0x380, RZ, 0xc0, !PT ;  /* 0x00000380a9a87812 */ /* 0x000fe400078ec0ff */
[----:B------:R-:W-:Y:S02]  /*29bf0*/  F2FP.BF16.F32.PACK_AB R133, R135, R134 ;  /* 0x000000868785723e */ /* 0x000fe400000010ff */
[----:B------:R-:W-:Y:S02]  /*29c00*/  F2FP.BF16.F32.PACK_AB R120, R121, R120 ;  /* 0x000000787978723e */ /* 0x000fe400000010ff */
[----:B------:R-:W-:-:S02]  /*29c10*/  SHF.R.U64 R140, R140, 0x3, RZ ;  /* 0x000000038c8c7819 */ /* 0x000fc400000012ff */
[----:B------:R-:W-:Y:S02]  /*29c20*/  LOP3.LUT R170, R171, 0x380, RZ, 0xc0, !PT ;  /* 0x00000380abaa7812 */ /* 0x000fe400078ec0ff */
[----:B------:R-:W-:Y:S02]  /*29c30*/  F2FP.BF16.F32.PACK_AB R134, R125, R124 ;  /* 0x0000007c7d86723e */ /* 0x000fe400000010ff */
[----:B------:R-:W-:Y:S02]  /*29c40*/  F2FP.BF16.F32.PACK_AB R135, R127, R126 ;  /* 0x0000007e7f87723e */ /* 0x000fe400000010ff */
[----:B------:R-:W-:Y:S02]  /*29c50*/  F2FP.BF16.F32.PACK_AB R121, R123, R122 ;  /* 0x0000007a7b79723e */ /* 0x000fe400000010ff */
[----:B------:R-:W-:Y:S02]  /*29c60*/  F2FP.BF16.F32.PACK_AB R128, R129, R128 ;  /* 0x000000808180723e */ /* 0x000fe400000010ff */
[----:B------:R-:W-:-:S02]  /*29c70*/  MOV R20, R20 ;  /* 0x0000001400147202 */ /* 0x000fc40000000f00 */
[----:B------:R-:W-:Y:S02]  /*29c80*/  F2FP.BF16.F32.PACK_AB R122, R117, R116 ;  /* 0x00000074757a723e */ /* 0x000fe400000010ff */
[----:B------:R-:W-:Y:S02]  /*29c90*/  F2FP.BF16.F32.PACK_AB R123, R119, R118 ;  /* 0x00000076777b723e */ /* 0x000fe400000010ff */
[----:B------:R-:W-:Y:S02]  /*29ca0*/  F2FP.BF16.F32.PACK_AB R129, R131, R130 ;  /* 0x000000828381723e */ /* 0x000fe400000010ff */
[----:B------:R-:W-:Y:S02]  /*29cb0*/  F2FP.BF16.F32.PACK_AB R104, R105, R104 ;  /* 0x000000686968723e */ /* 0x000fe400000010ff */
[----:B------:R-:W-:Y:S02]  /*29cc0*/  SHF.R.U64 R172, R172, 0x3, RZ ;  /* 0x00000003acac7819 */ /* 0x000fe400000012ff */
[----:B------:R-:W-:-:S02]  /*29cd0*/  MOV R164, R164 ;  /* 0x000000a400a47202 */ /* 0x000fc40000000f00 */
[----:B------:R-:W-:Y:S02]  /*29ce0*/  F2FP.BF16.F32.PACK_AB R130, R109, R108 ;  /* 0x0000006c6d82723e */ /* 0x000fe400000010ff */
[----:B------:R-:W-:Y:S02]  /*29cf0*/  F2FP.BF16.F32.PACK_AB R131, R111, R110 ;  /* 0x0000006e6f83723e */ /* 0x000fe400000010ff */
[----:B------:R-:W-:Y:S02]  /*29d00*/  F2FP.BF16.F32.PACK_AB R105, R107, R106 ;  /* 0x0000006a6b69723e */ /* 0x000fe400000010ff */
[----:B------:R-:W-:Y:S02]  /*29d10*/  F2FP.BF16.F32.PACK_AB R96, R97, R96 ;  /* 0x000000606160723e */ /* 0x000fe400000010ff */
[----:B------:R-:W-:Y:S02]  /*29d20*/  ISETP.NE.AND.EX P6, PT, RZ, UR5, PT, P6 ;  /* 0x00000005ff007c0c */ /* 0x000fe4000bfc5360 */
[----:B------:R-:W-:Y:S01]  /*29d30*/  LOP3.LUT R142, R142, R143, RZ, 0x3c, !PT ;  /* 0x0000008f8e8e7212 */ /* 0x000fe200078e3cff */
[----:B------:R-:W-:Y:S01]  /*29d40*/  IMAD.X R143, RZ, RZ, R157, P4 ;  /* 0x000000ffff8f7224 */ /* 0x000fe200020e069d */
[----:B------:R-:W-:-:S02]  /*29d50*/  SHF.R.U64 R168, R168, 0x3, RZ ;  /* 0x00000003a8a87819 */ /* 0x000fc400000012ff */
[----:B------:R-:W-:Y:S02]  /*29d60*/  MOV R166, R166 ;  /* 0x000000a600a67202 */ /* 0x000fe40000000f00 */
[----:B------:R-:W-:Y:S02]  /*29d70*/  F2FP.BF16.F32.PACK_AB R106, R101, R100 ;  /* 0x00000064656a723e */ /* 0x000fe400000010ff */
[----:B------:R-:W-:Y:S02]  /*29d80*/  F2FP.BF16.F32.PACK_AB R107, R103, R102 ;  /* 0x00000066676b723e */ /* 0x000fe400000010ff */
[----:B------:R-:W-:Y:S02]  /*29d90*/  F2FP.BF16.F32.PACK_AB R97, R99, R98 ;  /* 0x000000626361723e */ /* 0x000fe400000010ff */
[----:B------:R-:W-:Y:S01]  /*29da0*/  F2FP.BF16.F32.PACK_AB R88, R89, R88 ;  /* 0x000000585958723e */ /* 0x000fe200000010ff */
[----:B------:R-:W-:Y:S01]  /*29db0*/  STSM.16.M88.4 [R0], R132 ;  /* 0x0000008400007844 */ /* 0x000fe20000000200 */
        /* <DEDUP_REMOVED lines=14> */
[----:B------:R-:W-:Y:S01]  /*29ea0*/  STSM.16.M88.4 [R164], R128 ;  /* 0x00000080a4007844 */ /* 0x000fe20000000200 */
[----:B------:R-:W-:Y:S01]  /*29eb0*/  LOP3.LUT R172, R172, R173, RZ, 0x3c, !PT ;  /* 0x000000adacac7212 */ /* 0x000fe200078e3cff */
[----:B------:R-:W-:Y:S01]  /*29ec0*/  IMAD.X R173, RZ, RZ, R157, P5 ;  /* 0x000000ffffad7224 */ /* 0x000fe200028e069d */
[----:B------:R-:W-:-:S02]  /*29ed0*/  MOV R146, R146 ;  /* 0x0000009200927202 */ /* 0x000fc40000000f00 */
[----:B------:R-:W-:Y:S01]  /*29ee0*/  F2FP.BF16.F32.PACK_AB R82, R77, R76 ;  /* 0x0000004c4d52723e */ /* 0x000fe200000010ff */
[----:B0-----:R-:W0:Y:S01]  /*29ef0*/  LDC.64 R20, c[0x0][0xd00] ;  /* 0x00034000ff147b82 */ /* 0x001e220000000a00 */
[----:B------:R-:W-:Y:S02]  /*29f00*/  F2FP.BF16.F32.PACK_AB R83, R79, R78 ;  /* 0x0000004e4f53723e */ /* 0x000fe400000010ff */
[----:B------:R-:W-:Y:S02]  /*29f10*/  F2FP.BF16.F32.PACK_AB R73, R75, R74 ;  /* 0x0000004a4b49723e */ /* 0x000fe400000010ff */
[----:B--2---:R-:W-:Y:S01]  /*29f20*/  F2FP.BF16.F32.PACK_AB R64, R65, R64 ;  /* 0x000000404140723e */ /* 0x004fe200000010ff */
[----:B------:R-:W-:Y:S01]  /*29f30*/  STSM.16.M88.4 [R166], R104 ;  /* 0x00000068a6007844 */ /* 0x000fe20000000200 */
[----:B------:R-:W-:Y:S01]  /*29f40*/  LOP3.LUT R168, R168, R169, RZ, 0x3c, !PT ;  /* 0x000000a9a8a87212 */ /* 0x000fe200078e3cff */
[----:B------:R-:W-:Y:S01]  /*29f50*/  IMAD.X R169, RZ, RZ, R157, P2 ;  /* 0x000000ffffa97224 */ /* 0x000fe200010e069d */
        /* <DEDUP_REMOVED lines=14> */
[----:B------:R-:W-:Y:S02]  /*2a040*/  MOV R142, R142 ;  /* 0x0000008e008e7202 */ /* 0x000fe40000000f00 */
[----:B------:R-:W-:-:S02]  /*2a050*/  F2FP.BF16.F32.PACK_AB R58, R53, R52 ;  /* 0x00000034353a723e */ /* 0x000fc400000010ff */
[----:B------:R-:W-:Y:S02]  /*2a060*/  F2FP.BF16.F32.PACK_AB R59, R55, R54 ;  /* 0x00000036373b723e */ /* 0x000fe400000010ff */
[----:B------:R-:W-:Y:S02]  /*2a070*/  F2FP.BF16.F32.PACK_AB R49, R51, R50 ;  /* 0x000000323331723e */ /* 0x000fe400000010ff */
[----:B------:R-:W-:Y:S01]  /*2a080*/  F2FP.BF16.F32.PACK_AB R40, R41, R40 ;  /* 0x000000282928723e */ /* 0x000fe200000010ff */
[----:B------:R-:W-:Y:S01]  /*2a090*/  STSM.16.M88.4 [R146], R80 ;  /* 0x0000005092007844 */ /* 0x000fe20000000200 */
[----:B------:R-:W-:Y:S02]  /*2a0a0*/  MOV R140, R140 ;  /* 0x0000008c008c7202 */ /* 0x000fe40000000f00 */
        /* <DEDUP_REMOVED lines=15> */
[----:B------:R-:W-:Y:S01]  /*2a1a0*/  STSM.16.M88.4 [R142], R56 ;  /* 0x000000388e007844 */ /* 0x000fe20000000200 */
[----:B------:R-:W-:-:S02]  /*2a1b0*/  MOV R168, R168 ;  /* 0x000000a800a87202 */ /* 0x000fc40000000f00 */
[----:B------:R-:W-:Y:S02]  /*2a1c0*/  F2FP.BF16.F32.PACK_AB R26, R13, R12 ;  /* 0x0000000c0d1a723e */ /* 0x000fe400000010ff */
[----:B------:R-:W-:Y:S01]  /*2a1d0*/  F2FP.BF16.F32.PACK_AB R27, R15, R14 ;  /* 0x0000000e0f1b723e */ /* 0x000fe200000010ff */
[----:B------:R-:W-:Y:S01]  /*2a1e0*/  STSM.16.M88.4 [R140], R48 ;  /* 0x000000308c007844 */ /* 0x000fe20000000200 */
[----:B------:R-:W-:-:S03]  /*2a1f0*/  MOV R170, R170 ;  /* 0x000000aa00aa7202 */ /* 0x000fc60000000f00 */
[----:B------:R-:W-:Y:S04]  /*2a200*/  STSM.16.M88.4 [R138], R40 ;  /* 0x000000288a007844 */ /* 0x000fe80000000200 */
[----:B------:R-:W-:Y:S04]  /*2a210*/  STSM.16.M88.4 [R172], R32 ;  /* 0x00000020ac007844 */ /* 0x000fe80000000200 */
[----:B------:R2:W-:Y:S01]  /*2a220*/  STSM.16.M88.4 [R168], R24 ;  /* 0x00000018a8007844 */ /* 0x0005e20000000200 */
[----:B------:R-:W-:Y:S01]  /*2a230*/  ULDC UR4, c[0x0][0xb88] ;  /* 0x0002e20000047ab9 */ /* 0x000fe20000000800 */
[----:B------:R-:W-:-:S02]  /*2a240*/  IMAD.MOV.U32 R76, RZ, RZ, RZ ;  /* 0x000000ffff4c7224 */ /* 0x000fc400078e00ff */
[----:B------:R-:W-:Y:S01]  /*2a250*/  IMAD.U32 R22, RZ, RZ, UR4 ;  /* 0x00000004ff167e24 */ /* 0x000fe2000f8e00ff */
[----:B---3--:R-:W-:Y:S02]  /*2a260*/  F2FP.BF16.F32.PACK_AB R8, R9, R8 ;  /* 0x000000080908723e */ /* 0x008fe400000010ff */
[----:B------:R-:W-:Y:S02]  /*2a270*/  F2FP.BF16.F32.PACK_AB R9, R11, R10 ;  /* 0x0000000a0b09723e */ /* 0x000fe400000010ff */
[----:B------:R-:W-:Y:S02]  /*2a280*/  F2FP.BF16.F32.PACK_AB R10, R5, R4 ;  /* 0x00000004050a723e */ /* 0x000fe400000010ff */
[----:B------:R-:W-:Y:S02]  /*2a290*/  F2FP.BF16.F32.PACK_AB R11, R7, R6 ;  /* 0x00000006070b723e */ /* 0x000fe400000010ff */
[----:B------:R-:W3:Y:S03]  /*2a2a0*/  @P6 LDC.64 R6, c[0x0][0xd08] ;  /* 0x00034200ff066b82 */ /* 0x000ee60000000a00 */
[----:B------:R4:W-:Y:S01]  /*2a2b0*/  STSM.16.M88.4 [R170], R8 ;  /* 0x00000008aa007844 */ /* 0x0009e20000000200 */
[----:B0-----:R-:W-:-:S04]  /*2a2c0*/  IMAD.WIDE R4, R221, 0x4, R20 ;  /* 0x00000004dd047825 */ /* 0x001fc800078e0214 */
[----:B------:R-:W-:Y:S01]  /*2a2d0*/  BAR.SYNC.DEFER_BLOCKING 0x1, 0x100 ;  /* 0x0044000000007b1d */ /* 0x000fe20000010000 */
[----:B---3--:R-:W-:-:S05]  /*2a2e0*/  @P6 IMAD.WIDE R6, R221, 0x4, R6 ;  /* 0x00000004dd066825 */ /* 0x008fca00078e0206 */
[----:B------:R0:W5:Y:S04]  /*2a2f0*/  @P0 LDG.E R76, desc[UR46][R4.64] ;  /* 0x0000002e044c0981 */ /* 0x000168000c1e1900 */
[----:B------:R0:W5:Y:S01]  /*2a300*/  @P6 LDG.E R22, desc[UR46][R6.64] ;  /* 0x0000002e06166981 */ /* 0x000162000c1e1900 */
[----:B------:R-:W-:Y:S02]  /*2a310*/  IMAD R20, R222, 0x40, R217 ;  /* 0x00000040de147824 */ /* 0x000fe400078e02d9 */
[----:B------:R-:W-:-:S04]  /*2a320*/  IMAD.MOV.U32 R21, RZ, RZ, 0x2 ;  /* 0x00000002ff157424 */ /* 0x000fc800078e00ff */
[----:B------:R-:W-:-:S03]  /*2a330*/  IMAD.WIDE R20, R20, R21, UR44 ;  /* 0x0000002c14147e25 */ /* 0x000fc6000f8e0215 */
[C---:B------:R-:W-:Y:S02]  /*2a340*/  IADD3 R3, P1, R20.reuse, 0x1000, RZ ;  /* 0x0000100014037810 */ /* 0x040fe40007f3e0ff */
[C---:B------:R-:W-:Y:S02]  /*2a350*/  IADD3 R13, P2, R20.reuse, 0x2000, RZ ;  /* 0x00002000140d7810 */ /* 0x040fe40007f5e0ff */
[C---:B--2---:R-:W-:Y:S02]  /*2a360*/  IADD3 R25, P3, R20.reuse, 0x3000, RZ ;  /* 0x0000300014197810 */ /* 0x044fe40007f7e0ff */
        /* <DEDUP_REMOVED lines=9> */
[----:B------:R-:W-:Y:S01]  /*2a400*/  IADD3 R33, P5, R20, 0x5000, RZ ;  /* 0x0000500014217810 */ /* 0x000fe20007fbe0ff */
[--C-:B----4-:R-:W-:Y:S01]  /*2a410*/  IMAD.X R11, RZ, RZ, R21.reuse, P1 ;  /* 0x000000ffff0b7224 */ /* 0x110fe200008e0615 */
[----:B------:R-:W-:Y:S02]  /*2a420*/  LOP3.LUT R10, R0, R3, RZ, 0x3c, !PT ;  /* 0x00000003000a7212 */ /* 0x000fe400078e3cff */
        /* <DEDUP_REMOVED lines=35> */
.L_x_6891:
[----:B------:R-:W2:Y:S01]  /*2a660*/  LDL R3, [R1+0x41c] ;  /* 0x00041c0001037983 */ /* 0x000ea20000100800 */
[--C-:B------:R-:W-:Y:S01]  /*2a670*/  IMAD.X R37, RZ, RZ, R21.reuse, P1 ;  /* 0x000000ffff257224 */ /* 0x100fe200008e0615 */
[----:B------:R-:W-:Y:S01]  /*2a680*/  IADD3 R61, P1, R20, 0xc000, RZ ;  /* 0x0000c000143d7810 */ /* 0x000fe20007f3e0ff */
[--C-:B------:R-:W-:Y:S01]  /*2a690*/  IMAD.X R41, RZ, RZ, R21.reuse, P2 ;  /* 0x000000ffff297224 */ /* 0x100fe200010e0615 */
[----:B------:R-:W-:Y:S01]  /*2a6a0*/  ISETP.NE.AND P6, PT, R0, RZ, PT ;  /* 0x000000ff0000720c */ /* 0x000fe20003fc5270 */
[--C-:B------:R-:W-:Y:S01]  /*2a6b0*/  IMAD.X R45, RZ, RZ, R21.reuse, P3 ;  /* 0x000000ffff2d7224 */ /* 0x100fe200018e0615 */
[----:B------:R-:W-:Y:S01]  /*2a6c0*/  LOP3.LUT R60, R61, 0x380, RZ, 0xc0, !PT ;  /* 0x000003803d3c7812 */ /* 0x000fe200078ec0ff */
[--C-:B------:R-:W-:Y:S01]  /*2a6d0*/  IMAD.X R49, RZ, RZ, R21.reuse, P4 ;  /* 0x000000ffff317224 */ /* 0x100fe200020e0615 */
[----:B------:R-:W-:Y:S01]  /*2a6e0*/  IADD3 R65, P2, R20, 0xd000, RZ ;  /* 0x0000d00014417810 */ /* 0x000fe20007f5e0ff */
[--C-:B------:R-:W-:Y:S01]  /*2a6f0*/  IMAD.X R33, RZ, RZ, R21.reuse, P6 ;  /* 0x000000ffff217224 */ /* 0x100fe200030e0615 */
[----:B------:R-:W-:Y:S01]  /*2a700*/  SHF.R.U64 R60, R60, 0x3, RZ ;  /* 0x000000033c3c7819 */ /* 0x000fe200000012ff */
[----:B------:R-:W-:Y:S01]  /*2a710*/  IMAD.X R53, RZ, RZ, R21, P5 ;  /* 0x000000ffff357224 */ /* 0x000fe200028e0615 */
[----:B------:R-:W-:-:S02]  /*2a720*/  IADD3 R57, P6, R20, 0xb000, RZ ;  /* 0x0000b00014397810 */ /* 0x000fc40007fde0ff */
[----:B------:R-:W-:Y:S01]  /*2a730*/  LOP3.LUT R60, R60, R61, RZ, 0x3c, !PT ;  /* 0x0000003d3c3c7212 */ /* 0x000fe200078e3cff */
[----:B------:R-:W-:Y:S01]  /*2a740*/  IMAD.X R61, RZ, RZ, R21, P1 ;  /* 0x000000ffff3d7224 */ /* 0x000fe200008e0615 */
[C---:B------:R-:W-:Y:S02]  /*2a750*/  IADD3 R69, P3, R20.reuse, 0xe000, RZ ;  /* 0x0000e00014457810 */ /* 0x040fe40007f7e0ff */
        /* <DEDUP_REMOVED lines=8> */
[----:B------:R-:W-:Y:S02]  /*2a7e0*/  SHF.R.S32.HI R78, RZ, 0x1f, R221 ;  /* 0x0000001fff4e7819 */ /* 0x000fe400000114dd */
[----:B------:R-:W-:Y:S01]  /*2a7f0*/  LOP3.LUT R56, R56, R57, RZ, 0x3c, !PT ;  /* 0x0000003938387212 */ /* 0x000fe200078e3cff */
[--C-:B------:R-:W-:Y:S01]  /*2a800*/  IMAD.X R57, RZ, RZ, R21.reuse, P6 ;  /* 0x000000ffff397224 */ /* 0x100fe200030e0615 */
[----:B------:R-:W-:Y:S01]  /*2a810*/  LOP3.LUT R64, R64, R65, RZ, 0x3c, !PT ;  /* 0x0000004140407212 */ /* 0x000fe200078e3cff */
[--C-:B------:R-:W-:Y:S01]  /*2a820*/  IMAD.X R65, RZ, RZ, R21.reuse, P2 ;  /* 0x000000ffff417224 */ /* 0x100fe200010e0615 */
[----:B------:R-:W-:Y:S01]  /*2a830*/  LOP3.LUT R68, R68, R69, RZ, 0x3c, !PT ;  /* 0x0000004544447212 */ /* 0x000fe200078e3cff */
[----:B------:R-:W-:Y:S01]  /*2a840*/  IMAD.X R69, RZ, RZ, R21, P3 ;  /* 0x000000ffff457224 */ /* 0x000fe200018e0615 */
[----:B------:R-:W-:-:S02]  /*2a850*/  SHF.R.S32.HI R79, RZ, 0x1f, R218 ;  /* 0x0000001fff4f7819 */ /* 0x000fc400000114da */
[----:B------:R-:W-:Y:S02]  /*2a860*/  SEL R77, R221, RZ, !P0 ;  /* 0x000000ffdd4d7207 */ /* 0x000fe40004000000 */
[----:B------:R-:W-:Y:S02]  /*2a870*/  SEL R78, R78, RZ, !P0 ;  /* 0x000000ff4e4e7207 */ /* 0x000fe40004000000 */
[----:B-----5:R-:W-:Y:S01]  /*2a880*/  SHF.R.S32.HI R81, RZ, 0x1f, R76 ;  /* 0x0000001fff517819 */ /* 0x020fe2000001144c */
[----:B--2---:R0:W2:Y:S02]  /*2a890*/  SHFL.IDX PT, R4, R3, RZ, 0x1f ;  /* 0x00001fff03047589 */ /* 0x0040a400000e0000 */
[----:B0-----:R-:W-:Y:S02]  /*2a8a0*/  IADD3 R3, P4, R20, 0xf000, RZ ;  /* 0x0000f00014037810 */ /* 0x001fe40007f9e0ff */
[----:B------:R-:W-:Y:S02]  /*2a8b0*/  LOP3.LUT R20, R5, R20, RZ, 0x3c, !PT ;  /* 0x0000001405147212 */ /* 0x000fe400078e3cff */
[----:B------:R-:W-:Y:S01]  /*2a8c0*/  LOP3.LUT R0, R3, 0x380, RZ, 0xc0, !PT ;  /* 0x0000038003007812 */ /* 0x000fe200078ec0ff */
[----:B------:R-:W-:-:S03]  /*2a8d0*/  IMAD.X R73, RZ, RZ, R21, P4 ;  /* 0x000000ffff497224 */ /* 0x000fc600020e0615 */
[----:B------:R-:W-:-:S04]  /*2a8e0*/  SHF.R.U64 R0, R0, 0x3, RZ ;  /* 0x0000000300007819 */ /* 0x000fc800000012ff */
[----:B------:R-:W-:Y:S02]  /*2a8f0*/  LOP3.LUT R72, R0, R3, RZ, 0x3c, !PT ;  /* 0x0000000300487212 */ /* 0x000fe400078e3cff */
[----:B--2---:R-:W-:-:S13]  /*2a900*/  ISETP.NE.AND P1, PT, R4, RZ, PT ;  /* 0x000000ff0400720c */ /* 0x004fda0003f25270 */
[----:B------:R-:W-:Y:S05]  /*2a910*/  @P1 BRA `(.L_x_6892) ;  /* 0x0000000000cc1947 */ /* 0x000fea0003800000 */
[----:B------:R-:W2:Y:S01]  /*2a920*/  LDL R9, [R1+0x438] ;  /* 0x0004380001097983 */ /* 0x000ea20000100800 */
[----:B------:R-:W0:Y:S03]  /*2a930*/  LDC R6, c[0x0][0xce8] ;  /* 0x00033a00ff067b82 */ /* 0x000e260000000800 */
[----:B------:R-:W3:Y:S04]  /*2a940*/  LDL R7, [R1+0x448] ;  /* 0x0004480001077983 */ /* 0x000ee80000100800 */
[----:B------:R-:W4:Y:S01]  /*2a950*/  LDL R8, [R1+0x450] ;  /* 0x0004500001087983 */ /* 0x000f220000100800 */
[----:B------:R-:W-:Y:S01]  /*2a960*/  IMAD.IADD R14, R192, 0x1, R195 ;  /* 0x00000001c00e7824 */ /* 0x000fe200078e02c3 */
[----:B------:R-:W-:Y:S01]  /*2a970*/  ULDC.64 UR4, c[0x0][0xc90] ;  /* 0x0003240000047ab9 */ /* 0x000fe20000000a00 */
[----:B0-----:R-:W-:Y:S01]  /*2a980*/  IMAD R31, R22, R6, RZ ;  /* 0x00000006161f7224 */ /* 0x001fe200078e02ff */
[----:B------:R-:W-:Y:S01]  /*2a990*/  ISETP.NE.AND P2, PT, R6, 0x1, PT ;  /* 0x000000010600780c */ /* 0x000fe20003f45270 */
[----:B------:R-:W-:-:S02]  /*2a9a0*/  IMAD R3, R79, UR4, RZ ;  /* 0x000000044f037c24 */ /* 0x000fc4000f8e02ff */
[----:B------:R-:W-:Y:S02]  /*2a9b0*/  IMAD.MOV.U32 R4, RZ, RZ, R76 ;  /* 0x000000ffff047224 */ /* 0x000fe400078e004c */
[----:B------:R-:W-:Y:S02]  /*2a9c0*/  IMAD.MOV.U32 R5, RZ, RZ, R81 ;  /* 0x000000ffff057224 */ /* 0x000fe400078e0051 */
[C---:B------:R-:W-:Y:S02]  /*2a9d0*/  IMAD R3, R218.reuse, UR5, R3 ;  /* 0x00000005da037c24 */ /* 0x040fe4000f8e0203 */
[----:B------:R-:W-:Y:S01]  /*2a9e0*/  IMAD.WIDE.U32 R4, R218, UR4, R4 ;  /* 0x00000004da047c25 */ /* 0x000fe2000f8e0004 */
[----:B------:R-:W-:-:S03]  /*2a9f0*/  ULDC.64 UR4, c[0x0][0xc98] ;  /* 0x0003260000047ab9 */ /* 0x000fc60000000a00 */
[----:B--2---:R-:W-:-:S05]  /*2aa00*/  IMAD.MOV R0, RZ, RZ, -R9 ;  /* 0x000000ffff007224 */ /* 0x004fca00078e0a09 */
[----:B---3--:R-:W-:Y:S02]  /*2aa10*/  ISETP.NE.AND P0, PT, R7, R0, PT ;  /* 0x000000000700720c */ /* 0x008fe40003f05270 */
[----:B------:R-:W0:Y:S02]  /*2aa20*/  @P2 LDC R0, c[0x0][0xcec] ;  /* 0x00033b00ff002b82 */ /* 0x000e240000000800 */
[----:B------:R-:W-:-:S06]  /*2aa30*/  ISETP.GE.OR P1, PT, R14, R31, P0 ;  /* 0x0000001f0e00720c */ /* 0x000fcc0000726670 */
[----:B------:R-:W2:Y:S07]  /*2aa40*/  @P2 LDC R7, c[0x0][0xcf0] ;  /* 0x00033c00ff072b82 */ /* 0x000eae0000000800 */
[----:B------:R-:W3:Y:S01]  /*2aa50*/  @!P1 LDL R27, [R1+0x1f0] ;  /* 0x0001f000011b9983 */ /* 0x000ee20000100800 */
[----:B----4-:R-:W-:Y:S02]  /*2aa60*/  IMAD.IADD R9, R8, 0x1, R195 ;  /* 0x0000000108097824 */ /* 0x010fe400078e02c3 */
[----:B------:R-:W-:-:S02]  /*2aa70*/  IMAD.IADD R5, R5, 0x1, R3 ;  /* 0x0000000105057824 */ /* 0x000fc400078e0203 */
[----:B------:R-:W-:Y:S02]  /*2aa80*/  IMAD.MOV.U32 R15, RZ, RZ, R9 ;  /* 0x000000ffff0f7224 */ /* 0x000fe400078e0009 */
[----:B------:R-:W-:-:S04]  /*2aa90*/  IMAD.WIDE.U32 R4, R77, UR4, R4 ;  /* 0x000000044d047c25 */ /* 0x000fc8000f8e0004 */
[----:B0-----:R-:W-:-:S05]  /*2aaa0*/  @P2 IMAD.HI.U32 R0, R9, R0, RZ ;  /* 0x0000000009002227 */ /* 0x001fca00078e00ff */
[----:B--2---:R-:W-:Y:S01]  /*2aab0*/  @P2 SHF.R.U32.HI R15, RZ, R7, R0 ;  /* 0x00000007ff0f2219 */ /* 0x004fe20000011600 */
[----:B------:R-:W-:-:S03]  /*2aac0*/  IMAD R0, R78, UR4, RZ ;  /* 0x000000044e007c24 */ /* 0x000fc6000f8e02ff */
[--C-:B------:R-:W-:Y:S01]  /*2aad0*/  SHF.R.S32.HI R7, RZ, 0x1f, R15.reuse ;  /* 0x0000001fff077819 */ /* 0x100fe2000001140f */
[----:B------:R-:W-:Y:S01]  /*2aae0*/  IMAD.MOV R3, RZ, RZ, -R15 ;  /* 0x000000ffff037224 */ /* 0x000fe200078e0a0f */
[----:B------:R-:W-:-:S03]  /*2aaf0*/  IADD3 R4, P2, R15, R4, RZ ;  /* 0x000000040f047210 */ /* 0x000fc60007f5e0ff */
[----:B------:R-:W-:Y:S02]  /*2ab00*/  IMAD R3, R6, R3, R9 ;  /* 0x0000000306037224 */ /* 0x000fe400078e0209 */
[----:B------:R-:W-:Y:S01]  /*2ab10*/  IMAD R6, R77, UR5, R0 ;  /* 0x000000054d067c24 */ /* 0x000fe2000f8e0200 */
[----:B------:R-:W-:Y:S02]  /*2ab20*/  ULDC.64 UR4, c[0x0][0xc88] ;  /* 0x0003220000047ab9 */ /* 0x000fe40000000a00 */
[----:B------:R-:W-:Y:S02]  /*2ab30*/  SHF.R.S32.HI R0, RZ, 0x1f, R3 ;  /* 0x0000001fff007819 */ /* 0x000fe40000011403 */
[----:B------:R-:W-:-:S03]  /*2ab40*/  IADD3.X R5, R7, R5, R6, P2, !PT ;  /* 0x0000000507057210 */ /* 0x000fc600017fe406 */
[----:B------:R-:W-:Y:S02]  /*2ab50*/  IMAD R0, R0, UR4, RZ ;  /* 0x0000000400007c24 */ /* 0x000fe4000f8e02ff */
        /* <DEDUP_REMOVED lines=9> */
[----:B------:R-:W3:Y:S04]  /*2abf0*/  SHFL.IDX PT, R7, R9, RZ, 0x1c1f ;  /* 0x001c1fff09077589 */ /* 0x000ee800000e0000 */
[----:B---3--:R-:W-:Y:S04]  /*2ac00*/  @!P1 ST.E desc[UR46][R6.64], R27 ;  /* 0x0000001b06009985 */ /* 0x008fe8000c10192e */
[----:B------:R-:W2:Y:S04]  /*2ac10*/  @!P0 LDL R3, [R1+0x1f4] ;  /* 0x0001f40001038983 */ /* 0x000ea80000100800 */
[----:B------:R-:W-:Y:S04]  /*2ac20*/  SHFL.IDX PT, R4, R8, 0x1, 0x1c1f ;  /* 0x003c1f0008047f89 */ /* 0x000fe800000e0000 */
[----:B------:R-:W2:Y:S04]  /*2ac30*/  SHFL.IDX PT, R5, R9, 0x1, 0x1c1f ;  /* 0x003c1f0009057f89 */ /* 0x000ea800000e0000 */
[----:B--2---:R0:W-:Y:S02]  /*2ac40*/  @!P0 ST.E desc[UR46][R4.64], R3 ;  /* 0x0000000304008985 */ /* 0x0041e4000c10192e */
.L_x_6892:
[----:B------:R-:W2:Y:S01]  /*2ac50*/  LDL R80, [R1+0x42c] ;  /* 0x00042c0001507983 */ /* 0x000ea20000100800 */
[----:B------:R-:W3:Y:S01]  /*2ac60*/  LDC R83, c[0x0][0xce8] ;  /* 0x00033a00ff537b82 */ /* 0x000ee20000000800 */
[----:B------:R-:W-:Y:S02]  /*2ac70*/  ULDC.64 UR4, c[0x0][0xba0] ;  /* 0x0002e80000047ab9 */ /* 0x000fe40000000a00 */
[----:B------:R-:W5:Y:S01]  /*2ac80*/  LDL R87, [R1+0x410] ;  /* 0x0004100001577983 */ /* 0x000f620000100800 */
[----:B0-----:R-:W-:-:S03]  /*2ac90*/  IMAD R3, R81, UR4, RZ ;  /* 0x0000000451037c24 */ /* 0x001fc6000f8e02ff */
[----:B------:R0:W5:Y:S01]  /*2aca0*/  LD.E.128 R4, desc[UR46][R20.64] ;  /* 0x0000002e14047980 */ /* 0x000162000c101d00 */
[----:B------:R-:W4:Y:S03]  /*2acb0*/  LDC R0, c[0x0][0xbc8] ;  /* 0x0002f200ff007b82 */ /* 0x000f260000000800 */
[----:B------:R-:W5:Y:S04]  /*2acc0*/  LD.E.128 R8, desc[UR46][R10.64] ;  /* 0x0000002e0a087980 */ /* 0x000f68000c101d00 */
[----:B------:R-:W5:Y:S04]  /*2acd0*/  LD.E.128 R12, desc[UR46][R12.64] ;  /* 0x0000002e0c0c7980 */ /* 0x000f68000c101d00 */
[----:B------:R-:W5:Y:S04]  /*2ace0*/  LD.E.128 R24, desc[UR46][R24.64] ;  /* 0x0000002e18187980 */ /* 0x000f68000c101d00 */
[----:B------:R-:W5:Y:S01]  /*2acf0*/  LD.E.128 R28, desc[UR46][R28.64] ;  /* 0x0000002e1c1c7980 */ /* 0x000f62000c101d00 */
[----:B---3--:R-:W-:Y:S01]  /*2ad00*/  ISETP.NE.AND P1, PT, R83, 0x1, PT ;  /* 0x000000015300780c */ /* 0x008fe20003f25270 */
[----:B------:R-:W-:-:S02]  /*2ad10*/  IMAD R3, R76, UR5, R3 ;  /* 0x000000054c037c24 */ /* 0x000fc4000f8e0203 */
[----:B0-----:R-:W-:Y:S01]  /*2ad20*/  IMAD.WIDE.U32 R20, R76, UR4, RZ ;  /* 0x000000044c147c25 */ /* 0x001fe2000f8e00ff */
[----:B------:R-:W-:Y:S01]  /*2ad30*/  ULDC.64 UR4, c[0x0][0xbe8] ;  /* 0x0002fa0000047ab9 */ /* 0x000fe20000000a00 */
[----:B------:R-:W5:Y:S04]  /*2ad40*/  LD.E.128 R32, desc[UR46][R32.64] ;  /* 0x0000002e20207980 */ /* 0x000f68000c101d00 */
[----:B------:R-:W5:Y:S04]  /*2ad50*/  LD.E.128 R36, desc[UR46][R36.64] ;  /* 0x0000002e24247980 */ /* 0x000f68000c101d00 */
[----:B------:R-:W0:Y:S01]  /*2ad60*/  @P1 LDC R81, c[0x0][0xcec] ;  /* 0x00033b00ff511b82 */ /* 0x000e220000000800 */
[----:B------:R-:W-:Y:S01]  /*2ad70*/  IMAD.IADD R21, R21, 0x1, R3 ;  /* 0x0000000115157824 */ /* 0x000fe200078e0203 */
[----:B------:R-:W5:Y:S04]  /*2ad80*/  LD.E.128 R40, desc[UR46][R40.64] ;  /* 0x0000002e28287980 */ /* 0x000f68000c101d00 */
[----:B------:R-:W5:Y:S02]  /*2ad90*/  LD.E.128 R44, desc[UR46][R44.64] ;  /* 0x0000002e2c2c7980 */ /* 0x000f64000c101d00 */
[----:B------:R-:W3:Y:S01]  /*2ada0*/  @P1 LDC R85, c[0x0][0xcf0] ;  /* 0x00033c00ff551b82 */ /* 0x000ee20000000800 */
[----:B------:R-:W-:Y:S01]  /*2adb0*/  IMAD R79, R79, UR4, RZ ;  /* 0x000000044f4f7c24 */ /* 0x000fe2000f8e02ff */
[----:B------:R-:W5:Y:S01]  /*2adc0*/  LD.E.128 R48, desc[UR46][R48.64] ;  /* 0x0000002e30307980 */ /* 0x000f62000c101d00 */
[----:B------:R-:W-:-:S03]  /*2add0*/  IMAD.WIDE.U32 R20, R218, UR4, R20 ;  /* 0x00000004da147c25 */ /* 0x000fc6000f8e0014 */
[----:B------:R-:W5:Y:S01]  /*2ade0*/  LD.E.128 R52, desc[UR46][R52.64] ;  /* 0x0000002e34347980 */ /* 0x000f62000c101d00 */
[----:B------:R-:W-:Y:S01]  /*2adf0*/  IMAD R79, R218, UR5, R79 ;  /* 0x00000005da4f7c24 */ /* 0x000fe2000f8e024f */
[----:B------:R-:W-:Y:S02]  /*2ae00*/  ULDC.64 UR4, c[0x0][0xbf0] ;  /* 0x0002fc0000047ab9 */ /* 0x000fe40000000a00 */
[----:B------:R-:W-:Y:S01]  /*2ae10*/  IMAD R78, R78, UR4, RZ ;  /* 0x000000044e4e7c24 */ /* 0x000fe2000f8e02ff */
[----:B------:R-:W5:Y:S01]  /*2ae20*/  LD.E.128 R56, desc[UR46][R56.64] ;  /* 0x0000002e38387980 */ /* 0x000f62000c101d00 */
[----:B------:R-:W-:Y:S01]  /*2ae30*/  IMAD.IADD R21, R21, 0x1, R79 ;  /* 0x0000000115157824 */ /* 0x000fe200078e024f */
[-C--:B----4-:R-:W-:Y:S01]  /*2ae40*/  ISETP.GE.AND P0, PT, R216, R0.reuse, PT ;  /* 0x00000000d800720c */ /* 0x090fe20003f06270 */
[C---:B------:R-:W-:Y:S01]  /*2ae50*/  IMAD R3, R77.reuse, UR5, R78 ;  /* 0x000000054d037c24 */ /* 0x040fe2000f8e024e */
[----:B------:R-:W5:Y:S01]  /*2ae60*/  LD.E.128 R60, desc[UR46][R60.64] ;  /* 0x0000002e3c3c7980 */ /* 0x000f62000c101d00 */
[----:B------:R-:W-:Y:S01]  /*2ae70*/  IMAD.WIDE.U32 R20, R77, UR4, R20 ;  /* 0x000000044d147c25 */ /* 0x000fe2000f8e0014 */
[----:B------:R-:W-:Y:S01]  /*2ae80*/  SEL R77, RZ, 0xffffffff, P0 ;  /* 0xffffffffff4d7807 */ /* 0x000fe20000000000 */
[----:B------:R-:W-:Y:S01]  /*2ae90*/  ULDC.64 UR4, c[0x0][0xbe0] ;  /* 0x0002f80000047ab9 */ /* 0x000fe20000000a00 */
[----:B------:R-:W5:Y:S01]  /*2aea0*/  LD.E.128 R64, desc[UR46][R64.64] ;  /* 0x0000002e40407980 */ /* 0x000f62000c101d00 */
[----:B------:R-:W-:Y:S01]  /*2aeb0*/  IMAD.IADD R21, R21, 0x1, R3 ;  /* 0x0000000115157824 */ /* 0x000fe200078e0203 */
[----:B------:R-:W-:-:S02]  /*2aec0*/  ISETP.GE.AND P0, PT, R215, R0, PT ;  /* 0x00000000d700720c */ /* 0x000fc40003f06270 */
[----:B------:R-:W5:Y:S02]  /*2aed0*/  LD.E.128 R68, desc[UR46][R68.64] ;  /* 0x0000002e44447980 */ /* 0x000f64000c101d00 */
[----:B------:R-:W-:Y:S02]  /*2aee0*/  SEL R78, RZ, 0xffffffff, P0 ;  /* 0xffffffffff4e7807 */ /* 0x000fe40000000000 */
[----:B------:R-:W-:Y:S01]  /*2aef0*/  ISETP.GE.AND P0, PT, R214, R0, PT ;  /* 0x00000000d600720c */ /* 0x000fe20003f06270 */
[----:B------:R-:W5:Y:S01]  /*2af00*/  LD.E.128 R72, desc[UR46][R72.64] ;  /* 0x0000002e48487980 */ /* 0x000f62000c101d00 */
[----:B------:R-:W-:Y:S01]  /*2af10*/  @!PT LDS RZ, [RZ] ;  /* 0x00000000fffff984 */ /* 0x000fe20000000800 */
[----:B------:R-:W-:Y:S01]  /*2af20*/  @!PT LDS RZ, [RZ] ;  /* 0x00000000fffff984 */ /* 0x000fe20000000800 */
[----:B------:R-:W-:Y:S01]  /*2af30*/  @!PT LDS RZ, [RZ] ;  /* 0x00000000fffff984 */ /* 0x000fe20000000800 */
[----:B------:R-:W-:Y:S01]  /*2af40*/  @!PT LDS RZ, [RZ] ;  /* 0x00000000fffff984 */ /* 0x000fe20000000800 */
[----:B------:R4:W-:Y:S06]  /*2af50*/  MEMBAR.ALL.CTA ;  /* 0x0000000000007992 */ /* 0x0009ec0000008000 */
[----:B----4-:R-:W4:Y:S01]  /*2af60*/  FENCE.VIEW.ASYNC.S ;  /* 0x00000000000073c6 */ /* 0x010f220000000000 */
[----:B------:R-:W-:Y:S01]  /*2af70*/  IMAD R86, R22, R83, RZ ;  /* 0x0000005316567224 */ /* 0x000fe200078e02ff */
[----:B------:R-:W-:Y:S01]  /*2af80*/  BSSY B1, `(.L_x_6893) ;  /* 0x0000054000017945 */ /* 0x000fe20003800000 */
[----:B--2---:R-:W-:-:S04]  /*2af90*/  IMAD R76, R80, 0x20, R222 ;  /* 0x00000020504c7824 */ /* 0x004fc800078e02de */
[----:B------:R-:W-:-:S04]  /*2afa0*/  IMAD.IADD R80, R195, 0x1, R76 ;  /* 0x00000001c3507824 */ /* 0x000fc800078e024c */
[----:B0-----:R-:W-:-:S04]  /*2afb0*/  @P1 IMAD.HI.U32 R76, R80, R81, RZ ;  /* 0x00000051504c1227 */ /* 0x001fc800078e00ff */
[----:B------:R-:W-:Y:S01]  /*2afc0*/  IMAD.MOV.U32 R3, RZ, RZ, R80 ;  /* 0x000000ffff037224 */ /* 0x000fe200078e0050 */
[----:B---3--:R-:W-:Y:S02]  /*2afd0*/  @P1 SHF.R.U32.HI R3, RZ, R85, R76 ;  /* 0x00000055ff031219 */ /* 0x008fe4000001164c */
[----:B------:R-:W-:Y:S01]  /*2afe0*/  ISETP.GE.AND P1, PT, R217, R0, PT ;  /* 0x00000000d900720c */ /* 0x000fe20003f26270 */
[----:B------:R-:W-:-:S03]  /*2aff0*/  IMAD.SHL.U32 R81, R77, 0x2, RZ ;  /* 0x000000024d517824 */ /* 0x000fc600078e00ff */
[----:B------:R-:W-:Y:S01]  /*2b000*/  SEL R76, RZ, 0x1, P1 ;  /* 0x00000001ff4c7807 */ /* 0x000fe20000800000 */
[----:B------:R-:W-:-:S03]  /*2b010*/  IMAD.MOV R79, RZ, RZ, -R3 ;  /* 0x000000ffff4f7224 */ /* 0x000fc600078e0a03 */
[----:B------:R-:W-:Y:S01]  /*2b020*/  LOP3.LUT R76, R81, 0x2, R76, 0xe2, !PT ;  /* 0x00000002514c7812 */ /* 0x000fe200078ee24c */
[----:B------:R-:W-:Y:S01]  /*2b030*/  IMAD.SHL.U32 R81, R78, 0x4, RZ ;  /* 0x000000044e517824 */ /* 0x000fe200078e00ff */
[----:B------:R-:W-:Y:S01]  /*2b040*/  SEL R78, RZ, 0xffffffff, P0 ;  /* 0xffffffffff4e7807 */ /* 0x000fe20000000000 */
[----:B------:R-:W-:Y:S01]  /*2b050*/  IMAD R77, R83, R79, R80 ;  /* 0x0000004f534d7224 */ /* 0x000fe200078e0250 */
[----:B------:R-:W-:Y:S02]  /*2b060*/  SHF.R.S32.HI R79, RZ, 0x1f, R3 ;  /* 0x0000001fff4f7819 */ /* 0x000fe40000011403 */
[-C--:B------:R-:W-:Y:S02]  /*2b070*/  ISETP.GE.AND P0, PT, R213, R0.reuse, PT ;  /* 0x00000000d500720c */ /* 0x080fe40003f06270 */
[----:B------:R-:W-:Y:S01]  /*2b080*/  LOP3.LUT R76, R81, 0x4, R76, 0xe2, !PT ;  /* 0x00000004514c7812 */ /* 0x000fe200078ee24c */
[----:B------:R-:W-:Y:S01]  /*2b090*/  IMAD.SHL.U32 R81, R78, 0x8, RZ ;  /* 0x000000084e517824 */ /* 0x000fe200078e00ff */
[----:B------:R-:W-:Y:S01]  /*2b0a0*/  SEL R78, RZ, 0xffffffff, P0 ;  /* 0xffffffffff4e7807 */ /* 0x000fe20000000000 */
[----:B------:R-:W-:Y:S01]  /*2b0b0*/  IMAD R80, R79, UR4, RZ ;  /* 0x000000044f507c24 */ /* 0x000fe2000f8e02ff */
[----:B------:R-:W-:Y:S01]  /*2b0c0*/  ISETP.GE.AND P0, PT, R212, R0, PT ;  /* 0x00000000d400720c */ /* 0x000fe20003f06270 */
[----:B------:R-:W-:Y:S01]  /*2b0d0*/  IMAD.WIDE.U32 R20, R3, UR4, R20 ;  /* 0x0000000403147c25 */ /* 0x000fe2000f8e0014 */
[----:B------:R-:W-:-:S03]  /*2b0e0*/  LOP3.LUT R76, R81, 0x8, R76, 0xe2, !PT ;  /* 0x00000008514c7812 */ /* 0x000fc600078ee24c */
[----:B------:R-:W-:Y:S01]  /*2b0f0*/  IMAD R79, R3, UR5, R80 ;  /* 0x00000005034f7c24 */ /* 0x000fe2000f8e0250 */
[----:B------:R-:W-:Y:S01]  /*2b100*/  SEL R3, RZ, 0xffffffff, P0 ;  /* 0xffffffffff037807 */ /* 0x000fe20000000000 */
[----:B------:R-:W-:Y:S01]  /*2b110*/  IMAD.SHL.U32 R81, R78, 0x10, RZ ;  /* 0x000000104e517824 */ /* 0x000fe200078e00ff */
[----:B------:R-:W-:Y:S01]  /*2b120*/  SHF.R.S32.HI R78, RZ, 0x1f, R77 ;  /* 0x0000001fff4e7819 */ /* 0x000fe2000001144d */
[----:B------:R-:W-:Y:S02]  /*2b130*/  ULDC.64 UR4, c[0x0][0xbd8] ;  /* 0x0002f60000047ab9 */ /* 0x000fe40000000a00 */
[----:B------:R-:W-:Y:S01]  /*2b140*/  IMAD.SHL.U32 R3, R3, 0x20, RZ ;  /* 0x0000002003037824 */ /* 0x000fe200078e00ff */
[----:B------:R-:W-:Y:S02]  /*2b150*/  LOP3.LUT R76, R81, 0x10, R76, 0xe2, !PT ;  /* 0x00000010514c7812 */ /* 0x000fe400078ee24c */
[----:B------:R-:W-:Y:S01]  /*2b160*/  ISETP.GE.AND P0, PT, R220, R0, PT ;  /* 0x00000000dc00720c */ /* 0x000fe20003f06270 */
[----:B------:R-:W-:Y:S01]  /*2b170*/  IMAD.IADD R21, R21, 0x1, R79 ;  /* 0x0000000115157824 */ /* 0x000fe200078e024f */
[----:B------:R-:W-:Y:S01]  /*2b180*/  LOP3.LUT R76, R3, 0x20, R76, 0xe2, !PT ;  /* 0x00000020034c7812 */ /* 0x000fe200078ee24c */
[----:B------:R-:W-:Y:S01]  /*2b190*/  IMAD R78, R78, UR4, RZ ;  /* 0x000000044e4e7c24 */ /* 0x000fe2000f8e02ff */
[----:B------:R-:W-:Y:S01]  /*2b1a0*/  SEL R3, RZ, 0x40, P0 ;  /* 0x00000040ff037807 */ /* 0x000fe20000000000 */
[----:B------:R-:W-:-:S02]  /*2b1b0*/  IMAD.IADD R195, R222, 0x1, R195 ;  /* 0x00000001dec37824 */ /* 0x000fc400078e02c3 */
[C---:B------:R-:W-:Y:S02]  /*2b1c0*/  IMAD R79, R77.reuse, UR5, R78 ;  /* 0x000000054d4f7c24 */ /* 0x040fe4000f8e024e */
[----:B------:R-:W-:Y:S01]  /*2b1d0*/  IMAD.WIDE.U32 R20, R77, UR4, R20 ;  /* 0x000000044d147c25 */ /* 0x000fe2000f8e0014 */
[----:B------:R-:W-:Y:S01]  /*2b1e0*/  LOP3.LUT R22, R76, R3, RZ, 0xfc, !PT ;  /* 0x000000034c167212 */ /* 0x000fe200078efcff */
[----:B------:R-:W-:Y:S01]  /*2b1f0*/  ULDC.64 UR4, c[0x0][0xb80] ;  /* 0x0002e00000047ab9 */ /* 0x000fe20000000a00 */
[----:B------:R-:W-:Y:S01]  /*2b200*/  ISETP.GE.AND P1, PT, R195, R86, PT ;  /* 0x00000056c300720c */ /* 0x000fe20003f26270 */
[----:B------:R-:W-:Y:S01]  /*2b210*/  VIADD R3, R2, 0x38820 ;  /* 0x0003882002037836 */ /* 0x000fe20000000000 */
[----:B------:R-:W-:Y:S01]  /*2b220*/  ISETP.GE.AND P0, PT, R219, R0, PT ;  /* 0x00000000db00720c */ /* 0x000fe20003f06270 */
[----:B------:R-:W-:Y:S01]  /*2b230*/  IMAD.IADD R77, R21, 0x1, R79 ;  /* 0x00000001154d7824 */ /* 0x000fe200078e024f */
[----:B------:R-:W-:Y:S02]  /*2b240*/  LEA R84, P2, R20, UR4, 0x1 ;  /* 0x0000000414547c11 */ /* 0x000fe4000f8408ff */
[----:B------:R-:W-:-:S02]  /*2b250*/  PRMT R3, RZ, 0x654, R3 ;  /* 0x00000654ff037816 */ /* 0x000fc40000000003 */
[----:B------:R-:W-:Y:S02]  /*2b260*/  SEL R21, RZ, 0x80, P0 ;  /* 0x00000080ff157807 */ /* 0x000fe40000000000 */
[----:B------:R-:W-:Y:S01]  /*2b270*/  LEA.HI.X R85, R20, UR5, R77, 0x1, P2 ;  /* 0x0000000514557c11 */ /* 0x000fe200090f0c4d */
[----:B----4-:R0:W-:Y:S01]  /*2b280*/  SYNCS.ARRIVE.TRANS64.RED.A1T0 RZ, [R3+URZ], RZ ;  /* 0x000000ff03ff79a7 */ /* 0x0101e2000810043f */
[----:B------:R2:W3:Y:S01]  /*2b290*/  SHFL.IDX PT, R20, R84, RZ, 0x181f ;  /* 0x00181fff54147589 */ /* 0x0004e200000e0000 */
[----:B0-----:R-:W-:-:S03]  /*2b2a0*/  LOP3.LUT R3, R22, R21, RZ, 0xfc, !PT ;  /* 0x0000001516037212 */ /* 0x001fc600078efcff */
[----:B------:R2:W0:Y:S01]  /*2b2b0*/  SHFL.IDX PT, R21, R85, RZ, 0x181f ;  /* 0x00181fff55157589 */ /* 0x00042200000e0000 */
[----:B------:R-:W-:Y:S05]  /*2b2c0*/  @P1 BRA `(.L_x_6894) ;  /* 0x00000000007c1947 */ /* 0x000fea0003800000 */
[-C--:B------:R-:W-:Y:S02]  /*2b2d0*/  ISETP.GE.AND P1, PT, R216, R0.reuse, PT ;  /* 0x00000000d800720c */ /* 0x080fe40003f26270 */
[-C--:B------:R-:W-:Y:S02]  /*2b2e0*/  ISETP.GE.AND P0, PT, R217, R0.reuse, PT ;  /* 0x00000000d900720c */ /* 0x080fe40003f06270 */
[-C--:B------:R-:W-:Y:S02]  /*2b2f0*/  ISETP.GE.AND P5, PT, R215, R0.reuse, PT ;  /* 0x00000000d700720c */ /* 0x080fe40003fa6270 */
[----:B------:R-:W-:-:S07]  /*2b300*/  ISETP.GE.AND P3, PT, R214, R0, PT ;  /* 0x00000000d600720c */ /* 0x000fce0003f66270 */
[C---:B---3--:R-:W-:Y:S02]  /*2b310*/  @!P1 LEA R76, P2, R216.reuse, R20, 0x1 ;  /* 0x00000014d84c9211 */ /* 0x048fe400078408ff */
[----:B0-----:R-:W-:Y:S02]  /*2b320*/  @!P0 IMAD.WIDE R78, R217, 0x2, R20 ;  /* 0x00000002d94e8825 */ /* 0x001fe400078e0214 */
[----:B-----5:R-:W-:Y:S02]  /*2b330*/  @!P1 LEA.HI.X R77, R216, R21, R87, 0x1, P2 ;  /* 0x00000015d84d9211 */ /* 0x020fe400010f0c57 */
[----:B------:R-:W-:Y:S01]  /*2b340*/  ISETP.GE.AND P2, PT, R213, R0, PT ;  /* 0x00000000d500720c */ /* 0x000fe20003f46270 */
[----:B------:R0:W-:Y:S01]  /*2b350*/  @!P0 ST.E.128 desc[UR46][R78.64], R4 ;  /* 0x000000044e008985 */ /* 0x0001e2000c101d2e */
        /* <DEDUP_REMOVED lines=12> */
[-C--:B---3--:R-:W-:Y:S02]  /*2b420*/  @P0 LEA R12, P3, R220, R20.reuse, 0x1 ;  /* 0x00000014dc0c0211 */ /* 0x088fe400078608ff */
        /* <DEDUP_REMOVED lines=9> */
.L_x_6894:
[----:B------:R-:W-:Y:S05]  /*2b4c0*/  BSYNC B1 ;  /* 0x0000000000017941 */ /* 0x000fea0003800000 */
.L_x_6893:
[----:B----45:R-:W-:Y:S01]  /*2b4d0*/  VIADD R4, R195, 0x20 ;  /* 0x00000020c3047836 */ /* 0x030fe20000000000 */
[----:B------:R4:W0:Y:S04]  /*2b4e0*/  SHFL.IDX PT, R7, R85, 0x1, 0x181f ;  /* 0x00381f0055077f89 */ /* 0x00082800000e0000 */
[----:B------:R-:W-:Y:S01]  /*2b4f0*/  ISETP.GE.AND P0, PT, R4, R86, PT ;  /* 0x000000560400720c */ /* 0x000fe20003f06270 */
[----:B------:R4:W0:-:S12]  /*2b500*/  SHFL.IDX PT, R6, R84, 0x1, 0x181f ;  /* 0x00381f0054067f89 */ /* 0x00081800000e0000 */
[----:B----4-:R-:W-:Y:S05]  /*2b510*/  @P0 BRA `(.L_x_6895) ;  /* 0x0000000c00e80947 */ /* 0x010fea0003800000 */
[-C--:B------:R-:W-:Y:S02]  /*2b520*/  ISETP.GE.AND P5, PT, R216, R0.reuse, PT ;  /* 0x00000000d800720c */ /* 0x080fe40003fa6270 */
[-C--:B------:R-:W-:Y:S02]  /*2b530*/  ISETP.GE.AND P6, PT, R217, R0.reuse, PT ;  /* 0x00000000d900720c */ /* 0x080fe40003fc6270 */
[-C--:B------:R-:W-:Y:S02]  /*2b540*/  ISETP.GE.AND P3, PT, R215, R0.reuse, PT ;  /* 0x00000000d700720c */ /* 0x080fe40003f66270 */
[-C--:B------:R-:W-:Y:S02]  /*2b550*/  ISETP.GE.AND P2, PT, R214, R0.reuse, PT ;  /* 0x00000000d600720c */ /* 0x080fe40003f46270 */
[-C--:B------:R-:W-:Y:S02]  /*2b560*/  ISETP.GE.AND P1, PT, R213, R0.reuse, PT ;  /* 0x00000000d500720c */ /* 0x080fe40003f26270 */
[----:B------:R-:W-:-:S03]  /*2b570*/  ISETP.GE.AND P0, PT, R212, R0, PT ;  /* 0x00000000d400720c */ /* 0x000fc60003f06270 */
[CC--:B0-----:R-:W-:Y:S02]  /*2b580*/  @!P5 LEA R12, P4, R216.reuse, R6.reuse, 0x1 ;  /* 0x00000006d80cd211 */ /* 0x0c1fe400078808ff */
[----:B------:R-:W-:Y:S02]  /*2b590*/  @!P6 IMAD.WIDE R4, R217, 0x2, R6 ;  /* 0x00000002d904e825 */ /* 0x000fe400078e0206 */
[----:B------:R-:W-:Y:S02]  /*2b5a0*/  @!P5 LEA.HI.X R13, R216, R7, R87, 0x1, P4 ;  /* 0x00000007d80dd211 */ /* 0x000fe400020f0c57 */
[----:B------:R-:W-:Y:S01]  /*2b5b0*/  LOP3.LUT P4, RZ, R22, 0x40, RZ, 0xc0, !PT ;  /* 0x0000004016ff7812 */ /* 0x000fe2000788c0ff */
[----:B------:R0:W-:Y:S01]  /*2b5c0*/  @!P6 ST.E.128 desc[UR46][R4.64], R8 ;  /* 0x000000080400e985 */ /* 0x0001e2000c101d2e */
[----:B------:R-:W-:-:S03]  /*2b5d0*/  @!P3 LEA R14, P6, R215, R6, 0x1 ;  /* 0x00000006d70eb211 */ /* 0x000fc600078c08ff */
[----:B------:R4:W-:Y:S01]  /*2b5e0*/  @!P5 ST.E.128 desc[UR46][R12.64], R24 ;  /* 0x000000180c00d985 */ /* 0x0009e2000c101d2e */
[-C--:B------:R-:W-:Y:S02]  /*2b5f0*/  @!P3 LEA.HI.X R15, R215, R7.reuse, R229, 0x1, P6 ;  /* 0x00000007d70fb211 */ /* 0x080fe400030f0ce5 */
[-C--:B---3--:R-:W-:Y:S02]  /*2b600*/  @!P2 LEA R20, P5, R214, R6.reuse, 0x1 ;  /* 0x00000006d614a211 */ /* 0x088fe400078a08ff */
[CC--:B------:R-:W-:Y:S01]  /*2b610*/  @!P1 LEA R28, P6, R213.reuse, R6.reuse, 0x1 ;  /* 0x00000006d51c9211 */ /* 0x0c0fe200078c08ff */
[----:B------:R4:W-:Y:S01]  /*2b620*/  @!P3 ST.E.128 desc[UR46][R14.64], R32 ;  /* 0x000000200e00b985 */ /* 0x0009e2000c101d2e */
[----:B------:R-:W-:Y:S02]  /*2b630*/  @!P0 LEA R30, P3, R212, R6, 0x1 ;  /* 0x00000006d41e8211 */ /* 0x000fe400078608ff */
[-C--:B------:R-:W-:Y:S02]  /*2b640*/  @!P2 LEA.HI.X R21, R214, R7.reuse, R228, 0x1, P5 ;  /* 0x00000007d615a211 */ /* 0x080fe400028f0ce4 */
        /* <DEDUP_REMOVED lines=14> */
.L_x_6890:
[----:B------:R-:W-:Y:S01]  /*2b730*/  ULDC.64 UR4, c[0x0][0xd00] ;  /* 0x0003400000047ab9 */ /* 0x000fe20000000a00 */
[----:B------:R-:W0:Y:S01]  /*2b740*/  LDC.64 R4, c[0x0][0xd00] ;  /* 0x00034000ff047b82 */ /* 0x000e220000000a00 */
[----:B------:R-:W-:Y:S01]  /*2b750*/  ISETP.NE.U32.AND P0, PT, RZ, UR4, PT ;  /* 0x00000004ff007c0c */ /* 0x000fe2000bf05070 */
[----:B------:R-:W2:Y:S01]  /*2b760*/  LDL R8, [R1+0x414] ;  /* 0x0004140001087983 */ /* 0x000ea20000100800 */
[----:B------:R-:W-:Y:S02]  /*2b770*/  IMAD.MOV.U32 R3, RZ, RZ, RZ ;  /* 0x000000ffff037224 */ /* 0x000fe400078e00ff */
[----:B------:R-:W-:Y:S01]  /*2b780*/  ISETP.NE.AND.EX P0, PT, RZ, UR5, PT, P0 ;  /* 0x00000005ff007c0c */ /* 0x000fe2000bf05300 */
[----:B------:R-:W-:Y:S02]  /*2b790*/  ULDC.64 UR4, c[0x0][0xd08] ;  /* 0x0003420000047ab9 */ /* 0x000fe40000000a00 */
[----:B------:R-:W-:Y:S01]  /*2b7a0*/  ISETP.NE.U32.AND P1, PT, RZ, UR4, PT ;  /* 0x00000004ff007c0c */ /* 0x000fe2000bf25070 */
[----:B------:R-:W1:Y:S03]  /*2b7b0*/  LDC R25, c[0x0][0xce8] ;  /* 0x00033a00ff197b82 */ /* 0x000e660000000800 */
[----:B------:R-:W-:Y:S01]  /*2b7c0*/  ISETP.NE.AND.EX P1, PT, RZ, UR5, PT, P1 ;  /* 0x00000005ff007c0c */ /* 0x000fe2000bf25310 */
[----:B0-----:R-:W-:-:S12]  /*2b7d0*/  IMAD.WIDE R4, R221, 0x4, R4 ;  /* 0x00000004dd047825 */ /* 0x001fd800078e0204 */
[----:B------:R-:W0:Y:S01]  /*2b7e0*/  @P1 LDC.64 R6, c[0x0][0xd08] ;  /* 0x00034200ff061b82 */ /* 0x000e220000000a00 */
[----:B------:R-:W-:Y:S02]  /*2b7f0*/  ULDC UR4, c[0x0][0xb88] ;  /* 0x0002e20000047ab9 */ /* 0x000fe40000000800 */
[----:B------:R-:W-:Y:S01]  /*2b800*/  IMAD.U32 R0, RZ, RZ, UR4 ;  /* 0x00000004ff007e24 */ /* 0x000fe2000f8e00ff */
[----:B------:R0:W5:Y:S02]  /*2b810*/  @P0 LDG.E R3, desc[UR46][R4.64] ;  /* 0x0000002e04030981 */ /* 0x000164000c1e1900 */
[----:B0-----:R-:W-:-:S05]  /*2b820*/  @P1 IMAD.WIDE R6, R221, 0x4, R6 ;  /* 0x00000004dd061825 */ /* 0x001fca00078e0206 */
[----:B------:R0:W5:Y:S01]  /*2b830*/  @P1 LDG.E R0, desc[UR46][R6.64] ;  /* 0x0000002e06001981 */ /* 0x000162000c1e1900 */
[----:B--2---:R-:W-:Y:S02]  /*2b840*/  ISETP.GE.AND P2, PT, R8, 0x40, PT ;  /* 0x000000400800780c */ /* 0x004fe40003f46270 */
[----:B------:R-:W-:Y:S01]  /*2b850*/  SHF.R.S32.HI R8, RZ, 0x1f, R221 ;  /* 0x0000001fff087819 */ /* 0x000fe200000114dd */
[----:B01----:R-:W-:Y:S10]  /*2b860*/  @P1 BRA `(.L_x_6896) ;  /* 0x0000000000101947 */ /* 0x003ff40003800000 */
[----:B------:R-:W-:Y:S05]  /*2b870*/  @!P0 BRA `(.L_x_6896) ;  /* 0x00000000000c8947 */ /* 0x000fea0003800000 */
[----:B------:R-:W2:Y:S04]  /*2b880*/  LDG.E R7, desc[UR46][R4.64] ;  /* 0x0000002e04077981 */ /* 0x000ea8000c1e1900 */
[----:B-----5:R-:W2:Y:S02]  /*2b890*/  LDG.E R0, desc[UR46][R4.64+0x4] ;  /* 0x0000042e04007981 */ /* 0x020ea4000c1e1900 */
[----:B--2---:R-:W-:-:S07]  /*2b8a0*/  IMAD.IADD R0, R0, 0x1, -R7 ;  /* 0x0000000100007824 */ /* 0x004fce00078e0a07 */
.L_x_6896:
[----:B------:R-:W-:Y:S01]  /*2b8b0*/  BSSY B1, `(.L_x_6897) ;  /* 0x000002d000017945 */ /* 0x000fe20003800000 */
[----:B------:R-:W-:Y:S02]  /*2b8c0*/  SHF.R.S32.HI R12, RZ, 0x1f, R218 ;  /* 0x0000001fff0c7819 */ /* 0x000fe400000114da */
[----:B------:R-:W-:Y:S02]  /*2b8d0*/  SEL R13, R221, RZ, !P0 ;  /* 0x000000ffdd0d7207 */ /* 0x000fe40004000000 */
[----:B------:R-:W-:Y:S02]  /*2b8e0*/  SEL R14, R8, RZ, !P0 ;  /* 0x000000ff080e7207 */ /* 0x000fe40004000000 */
[----:B-----5:R-:W-:Y:S01]  /*2b8f0*/  SHF.R.S32.HI R10, RZ, 0x1f, R3 ;  /* 0x0000001fff0a7819 */ /* 0x020fe20000011403 */
[----:B------:R-:W-:Y:S06]  /*2b900*/  @P2 BRA `(.L_x_6898) ;  /* 0x00000000009c2947 */ /* 0x000fec0003800000 */
[----:B------:R-:W0:Y:S01]  /*2b910*/  S2R R5, SR_TID.X ;  /* 0x0000000000057919 */ /* 0x000e220000002100 */
        /* <DEDUP_REMOVED lines=12> */
[----:B----4-:R-:W0:Y:S01]  /*2b9e0*/  @P0 LDC R15, c[0x0][0xcec] ;  /* 0x00033b00ff0f0b82 */ /* 0x010e220000000800 */
        /* <DEDUP_REMOVED lines=25> */
.L_x_6898:
[----:B------:R-:W-:Y:S05]  /*2bb80*/  BSYNC B1 ;  /* 0x0000000000017941 */ /* 0x000fea0003800000 */
.L_x_6897:
[----:B------:R-:W2:Y:S04]  /*2bb90*/  LDL R11, [R1+0x42c] ;  /* 0x00042c00010b7983 */ /* 0x000ea80000100800 */
[----:B------:R-:W5:Y:S01]  /*2bba0*/  LDL R8, [R1+0x410] ;  /* 0x0004100001087983 */ /* 0x000f620000100800 */
[----:B------:R-:W-:Y:S01]  /*2bbb0*/  ISETP.NE.AND P0, PT, R25, 0x1, PT ;  /* 0x000000011900780c */ /* 0x000fe20003f05270 */
[----:B------:R-:W1:Y:S01]  /*2bbc0*/  LDC R21, c[0x0][0xbc8] ;  /* 0x0002f200ff157b82 */ /* 0x000e620000000800 */
[----:B------:R-:W-:Y:S01]  /*2bbd0*/  ULDC.64 UR4, c[0x0][0xba0] ;  /* 0x0002e80000047ab9 */ /* 0x000fe20000000a00 */
[----:B------:R-:W-:Y:S01]  /*2bbe0*/  IMAD R27, R0, R25, RZ ;  /* 0x00000019001b7224 */ /* 0x000fe200078e02ff */
[----:B------:R-:W-:Y:S01]  /*2bbf0*/  BSSY B1, `(.L_x_6899) ;  /* 0x0000068000017945 */ /* 0x000fe20003800000 */
[----:B0-----:R-:W-:-:S02]  /*2bc00*/  IMAD R6, R10, UR4, RZ ;  /* 0x000000040a067c24 */ /* 0x001fc4000f8e02ff */
[----:B------:R-:W-:-:S04]  /*2bc10*/  IMAD.WIDE.U32 R4, R3, UR4, RZ ;  /* 0x0000000403047c25 */ /* 0x000fc8000f8e00ff */
[----:B------:R-:W-:Y:S01]  /*2bc20*/  IMAD R3, R3, UR5, R6 ;  /* 0x0000000503037c24 */ /* 0x000fe2000f8e0206 */
[----:B------:R-:W-:Y:S01]  /*2bc30*/  ULDC.64 UR4, c[0x0][0xbe8] ;  /* 0x0002fa0000047ab9 */ /* 0x000fe20000000a00 */
[----:B------:R-:W0:Y:S02]  /*2bc40*/  @P0 LDC R7, c[0x0][0xcec] ;  /* 0x00033b00ff070b82 */ /* 0x000e240000000800 */
[----:B------:R-:W-:Y:S02]  /*2bc50*/  IMAD.IADD R5, R5, 0x1, R3 ;  /* 0x0000000105057824 */ /* 0x000fe400078e0203 */
[----:B------:R-:W-:Y:S02]  /*2bc60*/  IMAD R3, R12, UR4, RZ ;  /* 0x000000040c037c24 */ /* 0x000fe4000f8e02ff */
[C---:B------:R-:W-:Y:S02]  /*2bc70*/  IMAD.WIDE.U32 R4, R218.reuse, UR4, R4 ;  /* 0x00000004da047c25 */ /* 0x040fe4000f8e0004 */
[----:B------:R-:W3:Y:S02]  /*2bc80*/  @P0 LDC R9, c[0x0][0xcf0] ;  /* 0x00033c00ff090b82 */ /* 0x000ee40000000800 */
[----:B------:R-:W-:Y:S01]  /*2bc90*/  IMAD R3, R218, UR5, R3 ;  /* 0x00000005da037c24 */ /* 0x000fe2000f8e0203 */
[----:B------:R-:W-:Y:S01]  /*2bca0*/  ULDC.64 UR4, c[0x0][0xbf0] ;  /* 0x0002fc0000047ab9 */ /* 0x000fe20000000a00 */
[----:B-1----:R-:W-:-:S02]  /*2bcb0*/  ISETP.GE.AND P1, PT, R216, R21, PT ;  /* 0x00000015d800720c */ /* 0x002fc40003f26270 */
[----:B------:R-:W-:Y:S01]  /*2bcc0*/  IMAD.IADD R5, R5, 0x1, R3 ;  /* 0x0000000105057824 */ /* 0x000fe200078e0203 */
[-C--:B------:R-:W-:Y:S01]  /*2bcd0*/  ISETP.GE.AND P2, PT, R217, R21.reuse, PT ;  /* 0x00000015d900720c */ /* 0x080fe20003f46270 */
[----:B------:R-:W-:Y:S01]  /*2bce0*/  IMAD R3, R14, UR4, RZ ;  /* 0x000000040e037c24 */ /* 0x000fe2000f8e02ff */
[----:B------:R-:W-:Y:S01]  /*2bcf0*/  SEL R10, RZ, 0xffffffff, P1 ;  /* 0xffffffffff0a7807 */ /* 0x000fe20000800000 */
[----:B------:R-:W-:Y:S01]  /*2bd00*/  IMAD.WIDE.U32 R4, R13, UR4, R4 ;  /* 0x000000040d047c25 */ /* 0x000fe2000f8e0004 */
[----:B------:R-:W-:-:S03]  /*2bd10*/  ISETP.GE.AND P1, PT, R214, R21, PT ;  /* 0x00000015d600720c */ /* 0x000fc60003f26270 */
[----:B------:R-:W-:Y:S01]  /*2bd20*/  IMAD R3, R13, UR5, R3 ;  /* 0x000000050d037c24 */ /* 0x000fe2000f8e0203 */
[----:B------:R-:W-:Y:S01]  /*2bd30*/  ULDC.64 UR4, c[0x0][0xbe0] ;  /* 0x0002f80000047ab9 */ /* 0x000fe20000000a00 */
[----:B------:R-:W-:Y:S02]  /*2bd40*/  IMAD.SHL.U32 R10, R10, 0x2, RZ ;  /* 0x000000020a0a7824 */ /* 0x000fe400078e00ff */
[----:B------:R-:W-:Y:S02]  /*2bd50*/  IMAD.IADD R5, R5, 0x1, R3 ;  /* 0x0000000105057824 */ /* 0x000fe400078e0203 */
[----:B--2---:R-:W-:Y:S01]  /*2bd60*/  IMAD R6, R11, 0x20, R222 ;  /* 0x000000200b067824 */ /* 0x004fe200078e02de */
[----:B------:R-:W-:Y:S01]  /*2bd70*/  SEL R11, RZ, 0xffffffff, P1 ;  /* 0xffffffffff0b7807 */ /* 0x000fe20000800000 */
[----:B-----5:R-:W-:Y:S02]  /*2bd80*/  IMAD.MOV.U32 R26, RZ, RZ, R8 ;  /* 0x000000ffff1a7224 */ /* 0x020fe400078e0008 */
[----:B------:R-:W-:-:S02]  /*2bd90*/  IMAD.IADD R8, R195, 0x1, R6 ;  /* 0x00000001c3087824 */ /* 0x000fc400078e0206 */
[----:B------:R-:W-:Y:S02]  /*2bda0*/  IMAD.SHL.U32 R11, R11, 0x8, RZ ;  /* 0x000000080b0b7824 */ /* 0x000fe400078e00ff */
[----:B0-----:R-:W-:Y:S01]  /*2bdb0*/  @P0 IMAD.HI.U32 R6, R8, R7, RZ ;  /* 0x0000000708060227 */ /* 0x001fe200078e00ff */
[----:B------:R-:W-:Y:S02]  /*2bdc0*/  SEL R7, RZ, 0x1, P2 ;  /* 0x00000001ff077807 */ /* 0x000fe40001000000 */
[----:B------:R-:W-:Y:S01]  /*2bdd0*/  ISETP.GE.AND P2, PT, R215, R21, PT ;  /* 0x00000015d700720c */ /* 0x000fe20003f46270 */
[----:B------:R-:W-:Y:S01]  /*2bde0*/  IMAD.MOV.U32 R3, RZ, RZ, R8 ;  /* 0x000000ffff037224 */ /* 0x000fe200078e0008 */
[----:B---3--:R-:W-:Y:S02]  /*2bdf0*/  @P0 SHF.R.U32.HI R3, RZ, R9, R6 ;  /* 0x00000009ff030219 */ /* 0x008fe40000011606 */
[----:B------:R-:W-:Y:S02]  /*2be00*/  LOP3.LUT R9, R10, 0x2, R7, 0xe2, !PT ;  /* 0x000000020a097812 */ /* 0x000fe400078ee207 */
[----:B------:R-:W-:Y:S01]  /*2be10*/  SEL R10, RZ, 0xffffffff, P2 ;  /* 0xffffffffff0a7807 */ /* 0x000fe20001000000 */
[--C-:B------:R-:W-:Y:S01]  /*2be20*/  IMAD.MOV R7, RZ, RZ, -R3.reuse ;  /* 0x000000ffff077224 */ /* 0x100fe200078e0a03 */
[----:B------:R-:W-:Y:S01]  /*2be30*/  SHF.R.S32.HI R6, RZ, 0x1f, R3 ;  /* 0x0000001fff067819 */ /* 0x000fe20000011403 */
[----:B------:R-:W-:Y:S01]  /*2be40*/  IMAD.WIDE.U32 R4, R3, UR4, R4 ;  /* 0x0000000403047c25 */ /* 0x000fe2000f8e0004 */
[----:B------:R-:W-:-:S02]  /*2be50*/  ISETP.GE.AND P0, PT, R213, R21, PT ;  /* 0x00000015d500720c */ /* 0x000fc40003f06270 */
[----:B------:R-:W-:Y:S01]  /*2be60*/  ISETP.GE.AND P2, PT, R219, R21, PT ;  /* 0x00000015db00720c */ /* 0x000fe20003f46270 */
[----:B------:R-:W-:Y:S02]  /*2be70*/  IMAD.SHL.U32 R10, R10, 0x4, RZ ;  /* 0x000000040a0a7824 */ /* 0x000fe400078e00ff */
[----:B------:R-:W-:Y:S02]  /*2be80*/  IMAD R6, R6, UR4, RZ ;  /* 0x0000000406067c24 */ /* 0x000fe4000f8e02ff */
[----:B------:R-:W-:Y:S01]  /*2be90*/  IMAD R7, R25, R7, R8 ;  /* 0x0000000719077224 */ /* 0x000fe200078e0208 */
[----:B------:R-:W-:Y:S01]  /*2bea0*/  LOP3.LUT R0, R10, 0x4, R9, 0xe2, !PT ;  /* 0x000000040a007812 */ /* 0x000fe200078ee209 */
[----:B------:R-:W-:Y:S01]  /*2beb0*/  IMAD R9, R3, UR5, R6 ;  /* 0x0000000503097c24 */ /* 0x000fe2000f8e0206 */
[----:B------:R-:W-:Y:S01]  /*2bec0*/  SEL R6, RZ, 0xffffffff, P0 ;  /* 0xffffffffff067807 */ /* 0x000fe20000000000 */
[----:B------:R-:W-:Y:S01]  /*2bed0*/  ULDC.64 UR4, c[0x0][0xbd8] ;  /* 0x0002f60000047ab9 */ /* 0x000fe20000000a00 */
[----:B------:R-:W-:Y:S01]  /*2bee0*/  LOP3.LUT R3, R11, 0x8, R0, 0xe2, !PT ;  /* 0x000000080b037812 */ /* 0x000fe200078ee200 */
[----:B------:R-:W-:Y:S01]  /*2bef0*/  IMAD.IADD R5, R5, 0x1, R9 ;  /* 0x0000000105057824 */ /* 0x000fe200078e0209 */
[----:B------:R-:W-:Y:S01]  /*2bf00*/  SHF.R.S32.HI R0, RZ, 0x1f, R7 ;  /* 0x0000001fff007819 */ /* 0x000fe20000011407 */
[----:B------:R-:W-:Y:S01]  /*2bf10*/  IMAD.SHL.U32 R6, R6, 0x10, RZ ;  /* 0x0000001006067824 */ /* 0x000fe200078e00ff */
[----:B------:R-:W-:Y:S01]  /*2bf20*/  ISETP.GE.AND P0, PT, R212, R21, PT ;  /* 0x00000015d400720c */ /* 0x000fe20003f06270 */
[----:B------:R-:W-:-:S03]  /*2bf30*/  IMAD.WIDE.U32 R4, R7, UR4, R4 ;  /* 0x0000000407047c25 */ /* 0x000fc6000f8e0004 */
[----:B------:R-:W-:Y:S01]  /*2bf40*/  LOP3.LUT R6, R6, 0x10, R3, 0xe2, !PT ;  /* 0x0000001006067812 */ /* 0x000fe200078ee203 */
[----:B------:R-:W-:Y:S01]  /*2bf50*/  IMAD R0, R0, UR4, RZ ;  /* 0x0000000400007c24 */ /* 0x000fe2000f8e02ff */
[----:B------:R-:W-:Y:S02]  /*2bf60*/  SEL R8, RZ, 0xffffffff, P0 ;  /* 0xffffffffff087807 */ /* 0x000fe40000000000 */
[----:B------:R-:W-:Y:S01]  /*2bf70*/  ISETP.GE.AND P0, PT, R220, R21, PT ;  /* 0x00000015dc00720c */ /* 0x000fe20003f06270 */
[----:B------:R-:W-:Y:S01]  /*2bf80*/  IMAD R3, R7, UR5, R0 ;  /* 0x0000000507037c24 */ /* 0x000fe2000f8e0200 */
[----:B------:R-:W-:Y:S01]  /*2bf90*/  ULDC.64 UR4, c[0x0][0xb80] ;  /* 0x0002e00000047ab9 */ /* 0x000fe20000000a00 */
[----:B------:R-:W-:Y:S01]  /*2bfa0*/  IMAD.IADD R0, R222, 0x1, R195 ;  /* 0x00000001de007824 */ /* 0x000fe200078e02c3 */
[----:B------:R-:W-:Y:S01]  /*2bfb0*/  SEL R7, RZ, 0x40, P0 ;  /* 0x00000040ff077807 */ /* 0x000fe20000000000 */
[----:B------:R-:W-:Y:S01]  /*2bfc0*/  IMAD.SHL.U32 R9, R8, 0x20, RZ ;  /* 0x0000002008097824 */ /* 0x000fe200078e00ff */
[----:B------:R-:W-:Y:S01]  /*2bfd0*/  LEA R20, P1, R4, UR4, 0x1 ;  /* 0x0000000404147c11 */ /* 0x000fe2000f8208ff */
[----:B------:R-:W-:Y:S01]  /*2bfe0*/  IMAD.IADD R3, R5, 0x1, R3 ;  /* 0x0000000105037824 */ /* 0x000fe200078e0203 */
[----:B------:R-:W-:-:S02]  /*2bff0*/  ISETP.GE.AND P0, PT, R0, R27, PT ;  /* 0x0000001b0000720c */ /* 0x000fc40003f06270 */
[----:B------:R-:W-:Y:S02]  /*2c000*/  LOP3.LUT R6, R9, 0x20, R6, 0xe2, !PT ;  /* 0x0000002009067812 */ /* 0x000fe400078ee206 */
[----:B------:R-:W-:Y:S02]  /*2c010*/  LEA.HI.X R3, R4, UR5, R3, 0x1, P1 ;  /* 0x0000000504037c11 */ /* 0x000fe400088f0c03 */
[----:B------:R-:W-:Y:S02]  /*2c020*/  LOP3.LUT R22, R6, R7, RZ, 0xfc, !PT ;  /* 0x0000000706167212 */ /* 0x000fe400078efcff */
[----:B------:R-:W-:Y:S01]  /*2c030*/  SEL R5, RZ, 0x80, P2 ;  /* 0x00000080ff057807 */ /* 0x000fe20001000000 */
[----:B------:R0:W1:Y:S03]  /*2c040*/  SHFL.IDX PT, R6, R20, RZ, 0x181f ;  /* 0x00181fff14067589 */ /* 0x00006600000e0000 */
[----:B------:R-:W-:Y:S01]  /*2c050*/  LOP3.LUT R24, R22, R5, RZ, 0xfc, !PT ;  /* 0x0000000516187212 */ /* 0x000fe200078efcff */
[----:B------:R0:W2:Y:S01]  /*2c060*/  SHFL.IDX PT, R7, R3, RZ, 0x181f ;  /* 0x00181fff03077589 */ /* 0x0000a200000e0000 */
[----:B------:R-:W-:Y:S05]  /*2c070*/  @P0 BRA `(.L_x_6900) ;  /* 0x00000000007c0947 */ /* 0x000fea0003800000 */
[-C--:B------:R-:W-:Y:S02]  /*2c080*/  ISETP.GE.AND P2, PT, R216, R21.reuse, PT ;  /* 0x00000015d800720c */ /* 0x080fe40003f46270 */
[-C--:B------:R-:W-:Y:S02]  /*2c090*/  ISETP.GE.AND P1, PT, R217, R21.reuse, PT ;  /* 0x00000015d900720c */ /* 0x080fe40003f26270 */
[-C--:B------:R-:W-:Y:S02]  /*2c0a0*/  ISETP.GE.AND P5, PT, R215, R21.reuse, PT ;  /* 0x00000015d700720c */ /* 0x080fe40003fa6270 */
[----:B------:R-:W-:-:S07]  /*2c0b0*/  ISETP.GE.AND P3, PT, R214, R21, PT ;  /* 0x00000015d600720c */ /* 0x000fce0003f66270 */
[CC--:B-1----:R-:W-:Y:S02]  /*2c0c0*/  @!P2 LEA R8, P0, R216.reuse, R6.reuse, 0x1 ;  /* 0x00000006d808a211 */ /* 0x0c2fe400078008ff */
[----:B--2---:R-:W-:Y:S02]  /*2c0d0*/  @!P1 IMAD.WIDE R4, R217, 0x2, R6 ;  /* 0x00000002d9049825 */ /* 0x004fe400078e0206 */
        /* <DEDUP_REMOVED lines=12> */
[----:B-1----:R-:W-:-:S02]  /*2c1a0*/  @!P1 LEA R8, P6, R212, R6, 0x1 ;  /* 0x00000006d4089211 */ /* 0x002fc400078c08ff */
[CC--:B------:R-:W-:Y:S01]  /*2c1b0*/  @!P2 LEA R4, P5, R213.reuse, R6.reuse, 0x1 ;  /* 0x00000006d504a211 */ /* 0x0c0fe200078a08ff */
[----:B------:R3:W-:Y:S01]  /*2c1c0*/  @!P3 ST.E.128 desc[UR46][R12.64], RZ ;  /* 0x000000ff0c00b985 */ /* 0x0007e2000c101d2e */
[-C--:B------:R-:W-:Y:S02]  /*2c1d0*/  @P0 LEA R14, P3, R220, R6.reuse, 0x1 ;  /* 0x00000006dc0e0211 */ /* 0x080fe400078608ff */
[-C--:B------:R-:W-:Y:S02]  /*2c1e0*/  @!P2 LEA.HI.X R5, R213, R7.reuse, R227, 0x1, P5 ;  /* 0x00000007d505a211 */ /* 0x080fe400028f0ce3 */
[----:B------:R-:W-:Y:S02]  /*2c1f0*/  @P4 LEA R6, P5, R219, R6, 0x1 ;  /* 0x00000006db064211 */ /* 0x000fe400078a08ff */
[-C--:B------:R-:W-:Y:S01]  /*2c200*/  @!P1 LEA.HI.X R9, R212, R7.reuse, R226, 0x1, P6 ;  /* 0x00000007d4099211 */ /* 0x080fe200030f0ce2 */
[----:B------:R3:W-:Y:S01]  /*2c210*/  @!P2 ST.E.128 desc[UR46][R4.64], RZ ;  /* 0x000000ff0400a985 */ /* 0x0007e2000c101d2e */
[----:B----4-:R-:W-:-:S02]  /*2c220*/  @P0 LEA.HI.X R15, R220, R7, R225, 0x1, P3 ;  /* 0x00000007dc0f0211 */ /* 0x010fc400018f0ce1 */
[----:B------:R-:W-:Y:S01]  /*2c230*/  @P4 LEA.HI.X R7, R219, R7, R224, 0x1, P5 ;  /* 0x00000007db074211 */ /* 0x000fe200028f0ce0 */
[----:B------:R3:W-:Y:S04]  /*2c240*/  @!P1 ST.E.128 desc[UR46][R8.64], RZ ;  /* 0x000000ff08009985 */ /* 0x0007e8000c101d2e */
[----:B------:R3:W-:Y:S04]  /*2c250*/  @P0 ST.E.128 desc[UR46][R14.64], RZ ;  /* 0x000000ff0e000985 */ /* 0x0007e8000c101d2e */
[----:B------:R3:W-:Y:S02]  /*2c260*/  @P4 ST.E.128 desc[UR46][R6.64], RZ ;  /* 0x000000ff06004985 */ /* 0x0007e4000c101d2e */
.L_x_6900:
[----:B------:R-:W-:Y:S05]  /*2c270*/  BSYNC B1 ;  /* 0x0000000000017941 */ /* 0x000fea0003800000 */
.L_x_6899:
[----:B------:R-:W-:Y:S01]  /*2c280*/  VIADD R0, R0, 0x20 ;  /* 0x0000002000007836 */ /* 0x000fe20000000000 */
[----:B--23--:R2:W3:Y:S04]  /*2c290*/  SHFL.IDX PT, R7, R3, 0x1, 0x181f ;  /* 0x00381f0003077f89 */ /* 0x00c4e800000e0000 */
[----:B------:R-:W-:Y:S01]  /*2c2a0*/  ISETP.GE.AND P0, PT, R0, R27, PT ;  /* 0x0000001b0000720c */ /* 0x000fe20003f06270 */
[----:B-1----:R2:W1:-:S12]  /*2c2b0*/  SHFL.IDX PT, R6, R20, 0x1, 0x181f ;  /* 0x00381f0014067f89 */ /* 0x00245800000e0000 */
[----:B--2---:R-:W-:Y:S05]  /*2c2c0*/  @P0 BRA `(.L_x_6895) ;  /* 0x00000000007c0947 */ /* 0x004fea0003800000 */
        /* <DEDUP_REMOVED lines=9> */
[CC--:B------:R-:W-:Y:S02]  /*2c360*/  @!P4 LEA R10, P6, R215.reuse, R6.reuse, 0x1 ;  /* 0x00000006d70ac211 */ /* 0x0c0fe400078c08ff */
        /* <DEDUP_REMOVED lines=9> */
[-C--:B-1----:R-:W-:Y:S02]  /*2c400*/  @!P1 LEA R4, P5, R212, R6.reuse, 0x1 ;  /* 0x00000006d4049211 */ /* 0x082fe400078a08ff */
[-C--:B----4-:R-:W-:Y:S01]  /*2c410*/  @!P2 LEA.HI.X R15, R213, R7.reuse, R227, 0x1, P4 ;  /* 0x00000007d50fa211 */ /* 0x090fe200020f0ce3 */
[----:B------:R2:W-:Y:S01]  /*2c420*/  @!P3 ST.E.128 desc[UR46][R12.64], RZ ;  /* 0x000000ff0c00b985 */ /* 0x0005e2000c101d2e */
[-C--:B0-----:R-:W-:Y:S02]  /*2c430*/  @P0 LEA R20, P3, R220, R6.reuse, 0x1 ;  /* 0x00000006dc140211 */ /* 0x081fe400078608ff */
        /* <DEDUP_REMOVED lines=8> */
.L_x_6895:
[----:B------:R-:W-:Y:S05]  /*2c4c0*/  BSYNC B0 ;  /* 0x0000000000007941 */ /* 0x000fea0003800000 */
.L_x_6889:
[----:B------:R-:W-:Y:S02]  /*2c4d0*/  ULDC UR4, c[0x0][0xd3c] ;  /* 0x00034f0000047ab9 */ /* 0x000fe40000000800 */
[----:B------:R-:W-:-:S13]  /*2c4e0*/  ISETP.GE.AND P0, PT, R115, UR4, PT ;  /* 0x0000000473007c0c */ /* 0x000fda000bf06270 */
[----:B------:R-:W-:Y:S05]  /*2c4f0*/  @!P0 BRA `(.L_x_6901) ;  /* 0xfffffd5000088947 */ /* 0x000fea000383ffff */
[----:B------:R-:W-:Y:S05]  /*2c500*/  BRA `(.L_x_6680) ;  /* 0x0000008800f47947 */ /* 0x000fea0003800000 */
.L_x_6678:
        /* <DEDUP_REMOVED lines=16> */
.L_x_6902:
        /* <DEDUP_REMOVED lines=37> */
[----:B------:R-:W0:Y:S01]  /*2c860*/  LDC R10, c[0x0][0xd3c] ;  /* 0x00034f00ff0a7b82 */ /* 0x000e220000000800 */
[----:B------:R-:W-:Y:S01]  /*2c870*/  IMAD.MOV.U32 R4, RZ, RZ, R3 ;  /* 0x000000ffff047224 */ /* 0x000fe200078e0003 */
[----:B------:R-:W-:Y:S01]  /*2c880*/  UMOV UR4, URZ ;  /* 0x0000003f00047c82 */ /* 0x000fe20008000000 */
[----:B------:R-:W-:Y:S01]  /*2c890*/  ULDC UR7, c[0x0][0xd3c] ;  /* 0x00034f0000077ab9 */ /* 0x000fe20000000800 */
[----:B------:R-:W-:-:S05]  /*2c8a0*/  ULDC UR5, c[0x0][0xd38] ;  /* 0x00034e0000057ab9 */ /* 0x000fca0000000800 */
.L_x_6908:
        /* <DEDUP_REMOVED lines=12> */
.L_x_6907:
[----:B------:R-:W-:Y:S05]  /*2c970*/  BSYNC B0 ;  /* 0x0000000000007941 */ /* 0x000fea0003800000 */
.L_x_6906:
        /* <DEDUP_REMOVED lines=20> */
.L_x_6904:
        /* <DEDUP_REMOVED lines=20> */
.L_x_6909:
        /* <DEDUP_REMOVED lines=59> */
.L_x_6905:
[----:B------:R-:W-:Y:S02]  /*2cfb0*/  IMAD.MOV.U32 R17, RZ, RZ, RZ ;  /* 0x000000ffff117224 */ /* 0x000fe400078e00ff */
[----:B------:R-:W-:Y:S02]  /*2cfc0*/  IMAD.U32 R16, RZ, RZ, UR6 ;  /* 0x00000006ff107e24 */ /* 0x000fe4000f8e00ff */
[----:B------:R-:W-:-:S07]  /*2cfd0*/  IMAD.MOV.U32 R18, RZ, RZ, RZ ;  /* 0x000000ffff127224 */ /* 0x000fce00078e00ff */
.L_x_6910:
[----:B------:R-:W-:-:S13]  /*2cfe0*/  ISETP.NE.AND P0, PT, R5, RZ, PT ;  /* 0x000000ff0500720c */ /* 0x000fda0003f05270 */
[----:B------:R-:W0:Y:S01]  /*2cff0*/  @!P0 S2R R3, SR_CgaCtaId ;  /* 0x0000000000038919 */ /* 0x000e220000008800 */
[----:B------:R-:W-:-:S04]  /*2d000*/  @!P0 MOV R0, 0x400 ;  /* 0x0000040000008802 */ /* 0x000fc80000000f00 */
[----:B0-----:R-:W-:-:S05]  /*2d010*/  @!P0 LEA R0, R3, R0, 0x18 ;  /* 0x0000000003008211 */ /* 0x001fca00078ec0ff */
[----:B------:R0:W-:Y:S01]  /*2d020*/  @!P0 STS.128 [R0+0x388d0], R16 ;  /* 0x0388d01000008388 */ /* 0x0001e20000000c00 */
[----:B------:R-:W-:Y:S06]  /*2d030*/  BAR.ARV 0x5, 0x180 ;  /* 0x0146000000007b1d */ /* 0x000fec0000002000 */
.L_x_6903:
[----:B------:R2:W-:Y:S01]  /*2d040*/  STL [R1+0x438], RZ ;  /* 0x000438ff01007387 */ /* 0x0005e20000100800 */
[----:B------:R-:W-:Y:S01]  /*2d050*/  ULDC UR4, c[0x0][0xd3c] ;  /* 0x00034f0000047ab9 */ /* 0x000fe20000000800 */
[----:B------:R-:W-:Y:S01]  /*2d060*/  UISETP.NE.AND UP0, UPT, UR41, URZ, UPT ;  /* 0x0000003f2900728c */ /* 0x000fe2000bf05270 */
[----:B-1----:R-:W-:Y:S01]  /*2d070*/  ISETP.GE.AND P0, PT, R19, UR4, PT ;  /* 0x0000000413007c0c */ /* 0x002fe2000bf06270 */
[----:B------:R-:W-:Y:S01]  /*2d080*/  UMOV UR36, 0x1 ;  /* 0x0000000100247882 */ /* 0x000fe20000000000 */
[----:B------:R-:W-:Y:S01]  /*2d090*/  IMAD.MOV.U32 R28, RZ, RZ, 0x1 ;  /* 0x00000001ff1c7424 */ /* 0x000fe200078e00ff */
[----:B------:R-:W-:Y:S01]  /*2d0a0*/  USEL UR36, UR36, 0x2, !UP0 ;  /* 0x0000000224247887 */ /* 0x000fe2000c000000 */
[----:B------:R-:W-:-:S09]  /*2d0b0*/  IMAD.MOV.U32 R25, RZ, RZ, RZ ;  /* 0x000000ffff197224 */ /* 0x000fd200078e00ff */
[----:B--2---:R-:W-:Y:S05]  /*2d0c0*/  @P0 BRA `(.L_x_6911) ;  /* 0x0000007c00280947 */ /* 0x004fea0003800000 */
[----:B------:R-:W1:Y:S01]  /*2d0d0*/  S2R R4, SR_TID.X ;  /* 0x0000000000047919 */ /* 0x000e620000002100 */
[----:B------:R-:W2:Y:S01]  /*2d0e0*/  S2UR UR5, SR_CgaCtaId ;  /* 0x00000000000579c3 */ /* 0x000ea20000008800 */
[----:B------:R-:W-:Y:S01]  /*2d0f0*/  UMOV UR4, 0x400 ;  /* 0x0000040000047882 */ /* 0x000fe20000000000 */
[----:B------:R-:W-:Y:S01]  /*2d100*/  BSSY B8, `(.L_x_6911) ;  /* 0x00007c6000087945 */ /* 0x000fe20003800000 */
[----:B------:R3:W-:Y:S01]  /*2d110*/  STL [R1+0x438], RZ ;  /* 0x000438ff01007387 */ /* 0x0007e20000100800 */
[----:B------:R-:W-:Y:S01]  /*2d120*/  IMAD.MOV.U32 R29, RZ, RZ, 0x1 ;  /* 0x00000001ff1d7424 */ /* 0x000fe200078e00ff */
[----:B------:R-:W-:Y:S01]  /*2d130*/  CS2R R24, SRZ ;  /* 0x0000000000187805 */ /* 0x000fe2000001ff00 */
[----:B------:R-:W-:Y:S01]  /*2d140*/  IMAD.MOV.U32 R28, RZ, RZ, 0x1 ;  /* 0x00000001ff1c7424 */ /* 0x000fe200078e00ff */
[----:B------:R-:W-:Y:S01]  /*2d150*/  ULDC.64 UR44, c[0x0][0x198] ;  /* 0x00006600002c7ab9 */ /* 0x000fe20000000a00 */
[----:B------:R-:W-:Y:S01]  /*2d160*/  ULOP3.LUT UR40, UR36, 0x2, URZ, 0xfc, !UPT ;  /* 0x0000000224287892 */ /* 0x000fe2000f8efc3f */
[----:B------:R-:W-:Y:S01]  /*2d170*/  ULDC UR39, c[0x0][0xc] ;  /* 0x0000030000277ab9 */ /* 0x000fe20000000800 */
[----:B--2---:R-:W-:-:S06]  /*2d180*/  ULEA UR4, UR5, UR4, 0x18 ;  /* 0x0000000405047291 */ /* 0x004fcc000f8ec03f */
[----:B------:R-:W-:Y:S01]  /*2d190*/  IMAD.U32 R23, RZ, RZ, UR4 ;  /* 0x00000004ff177e24 */ /* 0x000fe2000f8e00ff */
[C---:B-1----:R-:W-:Y:S01]  /*2d1a0*/  LOP3.LUT R3, R4.reuse, 0x7f, RZ, 0xc0, !PT ;  /* 0x0000007f04037812 */ /* 0x042fe200078ec0ff */
[----:B0-----:R-:W-:-:S04]  /*2d1b0*/  IMAD.SHL.U32 R0, R4, 0x8, RZ ;  /* 0x0000000804007824 */ /* 0x001fc800078e00ff */
[----:B------:R-:W-:Y:S01]  /*2d1c0*/  IMAD.SHL.U32 R37, R3, 0x8, RZ ;  /* 0x0000000803257824 */ /* 0x000fe200078e00ff */
[----:B------:R-:W-:Y:S02]  /*2d1d0*/  LOP3.LUT R2, R0, 0x1f8, RZ, 0xc0, !PT ;  /* 0x000001f800027812 */ /* 0x000fe400078ec0ff */
[----:B------:R-:W-:Y:S02]  /*2d1e0*/  SHF.R.U32.HI R3, RZ, 0x3, R3 ;  /* 0x00000003ff037819 */ /* 0x000fe40000011603 */
[----:B------:R-:W-:Y:S02]  /*2d1f0*/  LOP3.LUT R2, R2, 0x38, R4, 0x78, !PT ;  /* 0x0000003802027812 */ /* 0x000fe400078e7804 */
[----:B------:R-:W-:Y:S02]  /*2d200*/  LOP3.LUT R0, R0, 0x38, RZ, 0xc0, !PT ;  /* 0x0000003800007812 */ /* 0x000fe400078ec0ff */
[----:B------:R-:W-:Y:S01]  /*2d210*/  LOP3.LUT R37, R2, 0x200, R37, 0xf8, !PT ;  /* 0x0000020002257812 */ /* 0x000fe200078ef825 */
[----:B------:R-:W-:Y:S01]  /*2d220*/  IMAD.SHL.U32 R2, R4, 0x10, RZ ;  /* 0x0000001004027824 */ /* 0x000fe200078e00ff */
[----:B------:R-:W-:-:S03]  /*2d230*/  LOP3.LUT R4, R0, 0x80, RZ, 0xfc, !PT ;  /* 0x0000008000047812 */ /* 0x000fc600078efcff */
[----:B------:R-:W-:Y:S01]  /*2d240*/  IMAD R26, R37, 0x2, R23 ;  /* 0x00000002251a7824 */ /* 0x000fe200078e0217 */
[----:B------:R-:W-:Y:S02]  /*2d250*/  LOP3.LUT R3, R3, 0x70, R2, 0xf8, !PT ;  /* 0x0000007003037812 */ /* 0x000fe400078ef802 */
[C---:B------:R-:W-:Y:S02]  /*2d260*/  LOP3.LUT R2, R0.reuse, 0x40, RZ, 0xfc, !PT ;  /* 0x0000004000027812 */ /* 0x040fe400078efcff */
[C---:B------:R-:W-:Y:S02]  /*2d270*/  LOP3.LUT R3, R0.reuse, 0xc0, RZ, 0xfc, !PT ;  /* 0x000000c000037812 */ /* 0x040fe400078efcff */
[C---:B------:R-:W-:Y:S02]  /*2d280*/  LOP3.LUT R2, R0.reuse, 0x100, RZ, 0xfc, !PT ;  /* 0x0000010000027812 */ /* 0x040fe400078efcff */
[C---:B------:R-:W-:Y:S02]  /*2d290*/  LOP3.LUT R3, R0.reuse, 0x140, RZ, 0xfc, !PT ;  /* 0x0000014000037812 */ /* 0x040fe400078efcff */
[----:B------:R-:W-:-:S02]  /*2d2a0*/  LOP3.LUT R2, R0, 0x180, RZ, 0xfc, !PT ;  /* 0x0000018000027812 */ /* 0x000fc400078efcff */
[----:B---3--:R-:W-:-:S07]  /*2d2b0*/  LOP3.LUT R0, R0, 0x1c0, RZ, 0xfc, !PT ;  /* 0x000001c000007812 */ /* 0x008fce00078efcff */
.L_x_7040:
[----:B------:R-:W-:Y:S05]  /*2d2c0*/  YIELD ;  /* 0x0000000000007946 */ /* 0x000fea0003800000 */
[----:B------:R-:W-:Y:S01]  /*2d2d0*/  ULDC.64 UR4, c[0x0][0xb20] ;  /* 0x0002c80000047ab9 */ /* 0x000fe20000000a00 */
[----:B------:R-:W-:Y:S01]  /*2d2e0*/  IMAD.MOV.U32 R34, RZ, RZ, RZ ;  /* 0x000000ffff227224 */ /* 0x000fe200078e00ff */
[----:B------:R-:W-:Y:S01]  /*2d2f0*/  ISETP.NE.U32.AND P0, PT, RZ, UR4, PT ;  /* 0x00000004ff007c0c */ /* 0x000fe2000bf05070 */
[----:B------:R-:W0:Y:S01]  /*2d300*/  LDC.64 R4, c[0x0][0xaf8] ;  /* 0x0002be00ff047b82 */ /* 0x000e220000000a00 */
[----:B------:R-:W-:Y:S01]  /*2d310*/  IMAD.MOV.U32 R8, RZ, RZ, RZ ;  /* 0x000000ffff087224 */ /* 0x000fe200078e00ff */
[----:B------:R-:W-:Y:S01]  /*2d320*/  ULDC.64 UR6, c[0x0][0xb08] ;  /* 0x0002c20000067ab9 */ /* 0x000fe20000000a00 */
[----:B------:R-:W-:Y:S01]  /*2d330*/  ISETP.NE.AND.EX P0, PT, RZ, UR5, PT, P0 ;  /* 0x00000005ff007c0c */ /* 0x000fe2000bf05300 */
[----:B------:R-:W-:-:S12]  /*2d340*/  ULDC.64 UR4, c[0x0][0xb10] ;  /* 0x0002c40000047ab9 */ /* 0x000fd80000000a00 */
[----:B-1----:R-:W1:Y:S02]  /*2d350*/  @P0 LDC.64 R2, c[0x0][0xb20] ;  /* 0x0002c800ff020b82 */ /* 0x002e640000000a00 */
[----:B-1----:R-:W-:-:S05]  /*2d360*/  @P0 IMAD.WIDE R2, R19, 0x4, R2 ;  /* 0x0000000413020825 */ /* 0x002fca00078e0202 */
[----:B------:R1:W5:Y:S01]  /*2d370*/  @P0 LDG.E R34, desc[UR46][R2.64] ;  /* 0x0000002e02220981 */ /* 0x000362000c1e1900 */
[----:B------:R-:W-:Y:S01]  /*2d380*/  ISETP.NE.U32.AND P0, PT, RZ, UR4, PT ;  /* 0x00000004ff007c0c */ /* 0x000fe2000bf05070 */
[----:B0-----:R-:W-:Y:S01]  /*2d390*/  IMAD.WIDE R4, R19, 0x4, R4 ;  /* 0x0000000413047825 */ /* 0x001fe200078e0204 */
[----:B------:R-:W-:Y:S02]  /*2d3a0*/  ISETP.NE.U32.AND P1, PT, RZ, UR6, PT ;  /* 0x00000006ff007c0c */ /* 0x000fe4000bf25070 */
[----:B------:R-:W-:Y:S01]  /*2d3b0*/  ISETP.NE.AND.EX P2, PT, RZ, UR5, PT, P0 ;  /* 0x00000005ff007c0c */ /* 0x000fe2000bf45300 */
[----:B------:R-:W-:Y:S01]  /*2d3c0*/  ULDC.64 UR4, c[0x0][0xaf8] ;  /* 0x0002be0000047ab9 */ /* 0x000fe20000000a00 */
[----:B------:R-:W-:Y:S01]  /*2d3d0*/  ISETP.NE.AND.EX P1, PT, RZ, UR7, PT, P1 ;  /* 0x00000007ff007c0c */ /* 0x000fe2000bf25310 */
[----:B------:R-:W-:Y:S01]  /*2d3e0*/  IMAD.MOV.U32 R0, RZ, RZ, RZ ;  /* 0x000000ffff007224 */ /* 0x000fe200078e00ff */
[----:B------:R-:W-:Y:S01]  /*2d3f0*/  ISETP.NE.U32.AND P0, PT, RZ, UR4, PT ;  /* 0x00000004ff007c0c */ /* 0x000fe2000bf05070 */
[----:B-1----:R-:W0:Y:S03]  /*2d400*/  LDC.64 R2, c[0x0][0xb08] ;  /* 0x0002c200ff027b82 */ /* 0x002e260000000a00 */
[----:B------:R-:W-:-:S05]  /*2d410*/  ISETP.NE.AND.EX P0, PT, RZ, UR5, PT, P0 ;  /* 0x00000005ff007c0c */ /* 0x000fca000bf05300 */
[----:B--23--:R-:W1:Y:S08]  /*2d420*/  @P2 LDC.64 R6, c[0x0][0xb10] ;  /* 0x0002c400ff062b82 */ /* 0x00ce700000000a00 */
[----:B------:R-:W2:Y:S01]  /*2d430*/  @P0 LDG.E R8, desc[UR46][R4.64] ;  /* 0x0000002e04080981 */ /* 0x000ea2000c1e1900 */
[----:B------:R-:W-:Y:S01]  /*2d440*/  ULDC UR4, c[0x0][0x288] ;  /* 0x0000a20000047ab9 */ /* 0x000fe20000000800 */
[----:B0-----:R-:W-:-:S05]  /*2d450*/  IMAD.WIDE R2, R19, 0x4, R2 ;  /* 0x0000000413027825 */ /* 0x001fca00078e0202 */
[----:B------:R-:W5:Y:S01]  /*2d460*/  @P1 LDG.E R0, desc[UR46][R2.64] ;  /* 0x0000002e02001981 */ /* 0x000f62000c1e1900 */
[----:B-1----:R-:W-:-:S03]  /*2d470*/  @P2 IMAD.WIDE R6, R19, 0x4, R6 ;  /* 0x0000000413062825 */ /* 0x002fc600078e0206 */
[----:B--2---:R0:W-:Y:S02]  /*2d480*/  STL [R1+0x418], R8 ;  /* 0x0004180801007387 */ /* 0x0041e40000100800 */
[----:B0-----:R-:W-:Y:S01]  /*2d490*/  IMAD.U32 R8, RZ, RZ, UR4 ;  /* 0x00000004ff087e24 */ /* 0x001fe2000f8e00ff */
[----:B------:R-:W-:-:S05]  /*2d4a0*/  ULDC.64 UR4, c[0x0][0x418] ;  /* 0x0001060000047ab9 */ /* 0x000fca0000000a00 */
        /* <DEDUP_REMOVED lines=18> */
.L_x_6912:
        /* <DEDUP_REMOVED lines=8> */
.L_x_6913:
        /* <DEDUP_REMOVED lines=9> */
.L_x_6914:
        /* <DEDUP_REMOVED lines=34> */
.L_x_6917:
[----:B------:R-:W-:-:S13]  /*2d900*/  ISETP.NE.AND P0, PT, R3, 0x1, PT ;  /* 0x000000010300780c */ /* 0x000fda0003f05270 */
[----:B------:R-:W0:Y:S02]  /*2d910*/  @P0 LDC.64 R4, c[0x0][0xae0] ;  /* 0x0002b800ff040b82 */ /* 0x000e240000000a00 */
[----:B0-----:R-:W-:-:S05]  /*2d920*/  @P0 IMAD.HI.U32 R4, R11, R4, RZ ;  /* 0x000000040b040227 */ /* 0x001fca00078e00ff */
[----:B------:R-:W-:-:S07]  /*2d930*/  @P0 SHF.R.U32.HI R11, RZ, R5, R4 ;  /* 0x00000005ff0b0219 */ /* 0x000fce0000011604 */
.L_x_6918:
[----:B------:R-:W-:Y:S05]  /*2d940*/  BSYNC B0 ;  /* 0x0000000000007941 */ /* 0x000fea0003800000 */
.L_x_6916:
[----:B------:R-:W-:-:S05]  /*2d950*/  IMAD R11, R11, R3, R3 ;  /* 0x000000030b0b7224 */ /* 0x000fca00078e0203 */
[----:B------:R-:W-:-:S07]  /*2d960*/  VIMNMX R2, R2, R11, PT ;  /* 0x0000000b02027248 */ /* 0x000fce0003fe0100 */
.L_x_6915:
        /* <DEDUP_REMOVED lines=20> */
.L_x_6921:
[----:B------:R-:W-:-:S13]  /*2dab0*/  ISETP.NE.AND P0, PT, R3, 0x1, PT ;  /* 0x000000010300780c */ /* 0x000fda0003f05270 */
[----:B------:R-:W0:Y:S02]  /*2dac0*/  @P0 LDC.64 R4, c[0x0][0xae0] ;  /* 0x0002b800ff040b82 */ /* 0x000e240000000a00 */
[----:B0-----:R-:W-:-:S05]  /*2dad0*/  @P0 IMAD.HI.U32 R4, R12, R4, RZ ;  /* 0x000000040c040227 */ /* 0x001fca00078e00ff */
[----:B------:R-:W-:-:S07]  /*2dae0*/  @P0 SHF.R.U32.HI R12, RZ, R5, R4 ;  /* 0x00000005ff0c0219 */ /* 0x000fce0000011604 */
.L_x_6922:
[----:B------:R-:W-:Y:S05]  /*2daf0*/  BSYNC B0 ;  /* 0x0000000000007941 */ /* 0x000fea0003800000 */
.L_x_6920:
[----:B------:R-:W-:-:S05]  /*2db00*/  IMAD R3, R12, R3, RZ ;  /* 0x000000030c037224 */ /* 0x000fca00078e02ff */
[----:B------:R-:W-:-:S07]  /*2db10*/  VIMNMX R11, R11, R3, !PT ;  /* 0x000000030b0b7248 */ /* 0x000fce0007fe0100 */
.L_x_6919:
        /* <DEDUP_REMOVED lines=31> */
.L_x_7094:
[----:B-1----:R-:W-:Y:S02]  /*2dd10*/  ISETP.NE.AND P0, PT, R14, RZ, PT ;  /* 0x000000ff0e00720c */ /* 0x002fe40003f05270 */
[----:B------:R-:W-:-:S11]  /*2dd20*/  PLOP3.LUT P6, PT, PT, PT, PT, 0x8, 0x0 ;  /* 0x000000000000781c */ /* 0x000fd60003fce170 */
[----:B------:R-:W-:Y:S05]  /*2dd30*/  @P0 BRA `(.L_x_6926) ;  /* 0x00000000000c0947 */ /* 0x000fea0003800000 */
[----:B------:R-:W-:-:S03]  /*2dd40*/  UMOV UR4, 0xffffffff ;  /* 0xffffffff00047882 */ /* 0x000fc60000000000 */
[----:B------:R-:W-:Y:S05]  /*2dd50*/  BRA.DIV UR4, `(.L_x_6927) ;  /* 0x0000008604307947 */ /* 0x000fea000b800000 */
[----:B------:R-:W-:-:S13]  /*2dd60*/  ELECT P6, URZ, PT ;  /* 0x00000000003f782f */ /* 0x000fda00038c0000 */
.L_x_6926:
        /* <DEDUP_REMOVED lines=9> */
.L_x_7097:
[----:B------:R-:W-:Y:S05]  /*2de00*/  BSYNC B1 ;  /* 0x0000000000017941 */ /* 0x000fea0003800000 */
.L_x_6928:
[----:B------:R-:W-:Y:S04]  /*2de10*/  BSSY B1, `(.L_x_6930) ;  /* 0x00000b7000017945 */ /* 0x000fe80003800000 */
[----:B------:R-:W-:Y:S05]  /*2de20*/  @!P6 BRA `(.L_x_6931) ;  /* 0x0000000800d4e947 */ /* 0x000fea0003800000 */
[----:B------:R-:W1:Y:S01]  /*2de30*/  S2R R7, SR_TID.X ;  /* 0x0000000000077919 */ /* 0x000e620000002100 */
[----:B0-----:R-:W-:Y:S01]  /*2de40*/  IMAD R3, R24, 0x8, R23 ;  /* 0x0000000818037824 */ /* 0x001fe200078e0217 */
[----:B------:R-:W-:Y:S01]  /*2de50*/  BSSY B2, `(.L_x_6932) ;  /* 0x0000006000027945 */ /* 0x000fe20003800000 */
[----:B-1----:R-:W-:Y:S02]  /*2de60*/  LOP3.LUT R10, R7, 0x7f, RZ, 0xc0, !PT ;  /* 0x0000007f070a7812 */ /* 0x002fe400078ec0ff */
[----:B------:R-:W-:Y:S02]  /*2de70*/  SHF.L.U32 R7, R29, 0x1f, RZ ;  /* 0x0000001f1d077819 */ /* 0x000fe400000006ff */
[----:B------:R-:W-:Y:S02]  /*2de80*/  ISETP.NE.AND P1, PT, R10, RZ, PT ;  /* 0x000000ff0a00720c */ /* 0x000fe40003f25270 */
[----:B------:R-:W0:Y:S02]  /*2de90*/  SYNCS.PHASECHK.TRANS64.TRYWAIT P0, [R3+URZ+0x388a0], R7 ;  /* 0x0388a007030075a7 */ /* 0x000e24000800017f */
[----:B0-----:R-:W-:Y:S09]  /*2dea0*/  @!P0 BRA `(.L_x_6933) ;  /* 0x0000008400108947 */ /* 0x001ff20003800000 */
.L_x_7098:
[----:B------:R-:W-:Y:S05]  /*2deb0*/  BSYNC B2 ;  /* 0x0000000000027941 */ /* 0x000fea0003800000 */
.L_x_6932:
[----:B------:R-:W-:Y:S04]  /*2dec0*/  BSSY B2, `(.L_x_6934) ;  /* 0x0000009000027945 */ /* 0x000fe80003800000 */
[----:B------:R-:W-:Y:S05]  /*2ded0*/  @P1 BRA `(.L_x_6935) ;  /* 0x00000000001c1947 */ /* 0x000fea0003800000 */
[----:B------:R-:W1:Y:S02]  /*2dee0*/  S2R R10, SR_TID.X ;  /* 0x00000000000a7919 */ /* 0x000e640000002100 */
[----:B-1----:R-:W-:Y:S01]  /*2def0*/  LOP3.LUT R11, R10, 0x1f, RZ, 0xc0, !PT ;  /* 0x0000001f0a0b7812 */ /* 0x002fe200078ec0ff */
[----:B------:R-:W-:-:S03]  /*2df00*/  IMAD.MOV.U32 R10, RZ, RZ, 0x2000 ;  /* 0x00002000ff0a7424 */ /* 0x000fc600078e00ff */
[----:B------:R-:W-:Y:S01]  /*2df10*/  ISETP.NE.AND P0, PT, R11, RZ, PT ;  /* 0x000000ff0b00720c */ /* 0x000fe20003f05270 */
[----:B------:R1:W-:-:S12]  /*2df20*/  SYNCS.ARRIVE.TRANS64 RZ, [R3+URZ+0x38890], R10 ;  /* 0x0388900a03ff79a7 */ /* 0x0003d8000800003f */
[----:B-1----:R-:W-:Y:S05]  /*2df30*/  @!P0 BRA `(.L_x_6935) ;  /* 0x0000000000048947 */ /* 0x002fea0003800000 */
[----:B------:R-:W-:Y:S01]  /*2df40*/  BPT.TRAP 0x1 ;  /* 0x000000040000795c */ /* 0x000fe20000300000 */
.L_x_6935:
[----:B------:R-:W-:Y:S05]  /*2df50*/  BSYNC B2 ;  /* 0x0000000000027941 */ /* 0x000fea0003800000 */
.L_x_6934:
        /* <DEDUP_REMOVED lines=12> */
.L_x_6936:
        /* <DEDUP_REMOVED lines=13> */
.L_x_7099:
[----:B------:R-:W-:Y:S05]  /*2e0f0*/  BSYNC B2 ;  /* 0x0000000000027941 */ /* 0x000fea0003800000 */
.L_x_6937:
        /* <DEDUP_REMOVED lines=11> */
.L_x_6940:
[----:B------:R-:W-:Y:S05]  /*2e1b0*/  BSYNC B2 ;  /* 0x0000000000027941 */ /* 0x000fea0003800000 */
.L_x_6939:
        /* <DEDUP_REMOVED lines=9> */
.L_x_6941:
        /* <DEDUP_REMOVED lines=15> */
.L_x_6942:
        /* <DEDUP_REMOVED lines=15> */
.L_x_6943:
        /* <DEDUP_REMOVED lines=15> */
.L_x_6944:
        /* <DEDUP_REMOVED lines=15> */
.L_x_6945:
        /* <DEDUP_REMOVED lines=15> */
.L_x_6946:
        /* <DEDUP_REMOVED lines=15> */
.L_x_6947:
        /* <DEDUP_REMOVED lines=15> */
.L_x_6948:
        /* <DEDUP_REMOVED lines=10> */
.L_x_6931:
[----:B------:R-:W-:Y:S05]  /*2e980*/  BSYNC B1 ;  /* 0x0000000000017941 */ /* 0x000fea0003800000 */
.L_x_6930:
        /* <DEDUP_REMOVED lines=9> */
.L_x_6968:
[----:B------:R-:W-:Y:S05]  /*2ea20*/  YIELD ;  /* 0x0000000000007946 */ /* 0x000fea0003800000 */
[----:B------:R-:W-:Y:S04]  /*2ea30*/  BSSY B1, `(.L_x_6949) ;  /* 0x00000b6000017945 */ /* 0x000fe80003800000 */
[----:B------:R-:W-:Y:S05]  /*2ea40*/  @!P6 BRA `(.L_x_6950) ;  /* 0x0000000800d0e947 */ /* 0x000fea0003800000 */
[----:B------:R-:W0:Y:S01]  /*2ea50*/  S2R R2, SR_TID.X ;  /* 0x0000000000027919 */ /* 0x000e220000002100 */
[----:B------:R-:W-:Y:S01]  /*2ea60*/  IMAD R10, R24, 0x8, R23 ;  /* 0x00000008180a7824 */ /* 0x000fe200078e0217 */
[----:B------:R-:W-:Y:S01]  /*2ea70*/  BSSY B2, `(.L_x_6951) ;  /* 0x0000006000027945 */ /* 0x000fe20003800000 */
[----:B0-----:R-:W-:Y:S02]  /*2ea80*/  LOP3.LUT R3, R2, 0x7f, RZ, 0xc0, !PT ;  /* 0x0000007f02037812 */ /* 0x001fe400078ec0ff */
[----:B------:R-:W-:Y:S02]  /*2ea90*/  SHF.L.U32 R2, R29, 0x1f, RZ ;  /* 0x0000001f1d027819 */ /* 0x000fe400000006ff */
[----:B------:R-:W-:Y:S02]  /*2eaa0*/  ISETP.NE.AND P2, PT, R3, RZ, PT ;  /* 0x000000ff0300720c */ /* 0x000fe40003f45270 */
[----:B------:R-:W0:Y:S02]  /*2eab0*/  SYNCS.PHASECHK.TRANS64.TRYWAIT P1, [R10+URZ+0x388a0], R2 ;  /* 0x0388a0020a0075a7 */ /* 0x000e24000802017f */
[----:B0-----:R-:W-:Y:S09]  /*2eac0*/  @!P1 BRA `(.L_x_6952) ;  /* 0x0000007800309947 */ /* 0x001ff20003800000 */
.L_x_7100:
[----:B------:R-:W-:Y:S05]  /*2ead0*/  BSYNC B2 ;  /* 0x0000000000027941 */ /* 0x000fea0003800000 */
.L_x_6951:
        /* <DEDUP_REMOVED lines=9> */
.L_x_6954:
[----:B------:R-:W-:Y:S05]  /*2eb70*/  BSYNC B2 ;  /* 0x0000000000027941 */ /* 0x000fea0003800000 */
.L_x_6953:
        /* <DEDUP_REMOVED lines=11> */
.L_x_6955:
        /* <DEDUP_REMOVED lines=13> */
.L_x_7101:
[----:B------:R-:W-:Y:S05]  /*2ed00*/  BSYNC B2 ;  /* 0x0000000000027941 */ /* 0x000fea0003800000 */
.L_x_6956:
[----:B------:R-:W-:Y:S01]  /*2ed10*/  BSSY B2, `(.L_x_6958) ;  /* 0x000000b000027945 */ /* 0x000fe20003800000 */
[----:B01----:R-:W-:Y:S02]  /*2ed20*/  IMAD.MOV.U32 R2, RZ, RZ, 0x0 ;  /* 0x00000000ff027424 */ /* 0x003fe400078e00ff */
[----:B------:R-:W-:Y:S01]  /*2ed30*/  IMAD.MOV.U32 R3, RZ, RZ, 0x12f00000 ;  /* 0x12f00000ff037424 */ /* 0x000fe200078e00ff */
[----:B------:R-:W-:Y:S06]  /*2ed40*/  @P2 BRA `(.L_x_6959) ;  /* 0x00000000001c2947 */ /* 0x000fec0003800000 */
[----:B------:R-:W0:Y:S02]  /*2ed50*/  S2R R13, SR_TID.X ;  /* 0x00000000000d7919 */ /* 0x000e240000002100 */
[----:B0-----:R-:W-:Y:S01]  /*2ed60*/  LOP3.LUT R14, R13, 0x1f, RZ, 0xc0, !PT ;  /* 0x0000001f0d0e7812 */ /* 0x001fe200078ec0ff */
[----:B------:R-:W-:-:S03]  /*2ed70*/  IMAD.MOV.U32 R13, RZ, RZ, 0x10000 ;  /* 0x00010000ff0d7424 */ /* 0x000fc600078e00ff */
[----:B------:R-:W-:Y:S01]  /*2ed80*/  ISETP.NE.AND P1, PT, R14, RZ, PT ;  /* 0x000000ff0e00720c */ /* 0x000fe20003f25270 */
[----:B------:R0:W-:-:S12]  /*2ed90*/  SYNCS.ARRIVE.TRANS64 RZ, [R10+URZ+0x388b0], R13 ;  /* 0x0388b00d0aff79a7 */ /* 0x0001d8000800003f */
[----:B0-----:R-:W-:Y:S05]  /*2eda0*/  @!P1 BRA `(.L_x_6959) ;  /* 0x0000000000049947 */ /* 0x001fea0003800000 */
[----:B------:R-:W-:Y:S01]  /*2edb0*/  BPT.TRAP 0x1 ;  /* 0x000000040000795c */ /* 0x000fe20000300000 */
.L_x_6959:
[----:B------:R-:W-:Y:S05]  /*2edc0*/  BSYNC B2 ;  /* 0x0000000000027941 */ /* 0x000fea0003800000 */
.L_x_6958:
        /* <DEDUP_REMOVED lines=9> */
.L_x_6960:
        /* <DEDUP_REMOVED lines=15> */
.L_x_6961:
        /* <DEDUP_REMOVED lines=15> */
.L_x_6962:
        /* <DEDUP_REMOVED lines=15> */
.L_x_6963:
        /* <DEDUP_REMOVED lines=15> */
.L_x_6964:
        /* <DEDUP_REMOVED lines=15> */
.L_x_6965:
        /* <DEDUP_REMOVED lines=15> */
.L_x_6966:
        /* <DEDUP_REMOVED lines=15> */
.L_x_6967:
        /* <DEDUP_REMOVED lines=10> */
.L_x_6950:
[----:B------:R-:W-:Y:S05]  /*2f590*/  BSYNC B1 ;  /* 0x0000000000017941 */ /* 0x000fea0003800000 */
.L_x_6949:
        /* <DEDUP_REMOVED lines=8> */
.L_x_6924:
[----:B------:R-:W-:Y:S05]  /*2f620*/  BSYNC B0 ;  /* 0x0000000000007941 */ /* 0x000fea0003800000 */
.L_x_6923:
[----:B------:R-:W1:Y:S01]  /*2f630*/  LDC R0, c[0x0][0x448] ;  /* 0x00011200ff007b82 */ /* 0x000e620000000800 */
[----:B0-----:R-:W-:Y:S01]  /*2f640*/  VIADD R3, R33, 0x3f ;  /* 0x0000003f21037836 */ /* 0x001fe20000000000 */
[----:B------:R-:W-:Y:S06]  /*2f650*/  @!P0 WARPSYNC.ALL ;  /* 0x0000000000008948 */ /* 0x000fec0003800000 */
[----:B------:R-:W-:Y:S01]  /*2f660*/  @!P0 BAR.SYNC.DEFER_BLOCKING 0xc, 0x180 ;  /* 0x0306000000008b1d */ /* 0x000fe20000010000 */
[----:B-1----:R-:W-:-:S13]  /*2f670*/  ISETP.NE.AND P1, PT, R0, 0x1, PT ;  /* 0x000000010000780c */ /* 0x002fda0003f25270 */
        /* <DEDUP_REMOVED lines=20> */
.L_x_6971:
[----:B------:R-:W-:-:S13]  /*2f7c0*/  ISETP.NE.AND P0, PT, R3, 0x1, PT ;  /* 0x000000010300780c */ /* 0x000fda0003f05270 */
[----:B------:R-:W0:Y:S02]  /*2f7d0*/  @P0 LDC.64 R4, c[0x0][0xae0] ;  /* 0x0002b800ff040b82 */ /* 0x000e240000000a00 */
[----:B0-----:R-:W-:-:S05]  /*2f7e0*/  @P0 IMAD.HI.U32 R4, R0, R4, RZ ;  /* 0x0000000400040227 */ /* 0x001fca00078e00ff */
[----:B------:R-:W-:-:S07]  /*2f7f0*/  @P0 SHF.R.U32.HI R0, RZ, R5, R4 ;  /* 0x00000005ff000219 */ /* 0x000fce0000011604 */
.L_x_6972:
[----:B------:R-:W-:Y:S05]  /*2f800*/  BSYNC B0 ;  /* 0x0000000000007941 */ /* 0x000fea0003800000 */
.L_x_6970:
[----:B------:R-:W-:-:S05]  /*2f810*/  IMAD R5, R0, R3, R3 ;  /* 0x0000000300057224 */ /* 0x000fca00078e0203 */
[----:B------:R-:W-:-:S07]  /*2f820*/  VIMNMX R2, R2, R5, PT ;  /* 0x0000000502027248 */ /* 0x000fce0003fe0100 */
.L_x_6969:
[----:B------:R-:W-:Y:S01]  /*2f830*/  VIADD R2, R2, 0x3f ;  /* 0x0000003f02027836 */ /* 0x000fe20000000000 */
[----:B------:R-:W0:Y:S01]  /*2f840*/  @P1 LDC R7, c[0x0][0x450] ;  /* 0x00011400ff071b82 */ /* 0x000e220000000800 */
[----:B------:R-:W-:-:S03]  /*2f850*/  ULDC UR4, c[0x0][0xad4] ;  /* 0x0002b50000047ab9 */ /* 0x000fc60000000800 */
[----:B------:R-:W-:-:S04]  /*2f860*/  SHF.R.S32.HI R5, RZ, 0x1f, R2 ;  /* 0x0000001fff057819 */ /* 0x000fc80000011402 */
[----:B------:R-:W-:-:S04]  /*2f870*/  LEA.HI R5, R5, R2, RZ, 0x6 ;  /* 0x0000000205057211 */ /* 0x000fc800078f30ff */
[----:B------:R-:W-:Y:S01]  /*2f880*/  SHF.R.S32.HI R0, RZ, 0x6, R5 ;  /* 0x00000006ff007819 */ /* 0x000fe20000011405 */
[----:B------:R-:W-:-:S03]  /*2f890*/  IMAD.MOV.U32 R5, RZ, RZ, R33 ;  /* 0x000000ffff057224 */ /* 0x000fc600078e0021 */
[----:B------:R-:W-:Y:S02]  /*2f8a0*/  VIMNMX R30, R9, R0, PT ;  /* 0x00000000091e7248 */ /* 0x000fe40003fe0100 */
[----:B------:R-:W1:Y:S03]  /*2f8b0*/  @P1 LDC R0, c[0x0][0x44c] ;  /* 0x00011300ff001b82 */ /* 0x000e660000000800 */
[----:B------:R2:W-:Y:S01]  /*2f8c0*/  STL [R1+0x444], R30 ;  /* 0x0004441e01007387 */ /* 0x0005e20000100800 */
[----:B-1----:R-:W-:-:S05]  /*2f8d0*/  @P1 IMAD.HI.U32 R0, R33, R0, RZ ;  /* 0x0000000021001227 */ /* 0x002fca00078e00ff */
        /* <DEDUP_REMOVED lines=14> */
.L_x_6975:
[----:B------:R-:W-:-:S13]  /*2f9c0*/  ISETP.NE.AND P0, PT, R3, 0x1, PT ;  /* 0x000000010300780c */ /* 0x000fda0003f05270 */
[----:B------:R-:W0:Y:S02]  /*2f9d0*/  @P0 LDC.64 R4, c[0x0][0xae0] ;  /* 0x0002b800ff040b82 */ /* 0x000e240000000a00 */
[----:B0-----:R-:W-:-:S05]  /*2f9e0*/  @P0 IMAD.HI.U32 R4, R2, R4, RZ ;  /* 0x0000000402040227 */ /* 0x001fca00078e00ff */
[----:B------:R-:W-:-:S07]  /*2f9f0*/  @P0 SHF.R.U32.HI R2, RZ, R5, R4 ;  /* 0x00000005ff020219 */ /* 0x000fce0000011604 */
.L_x_6976:
[----:B------:R-:W-:Y:S05]  /*2fa00*/  BSYNC B0 ;  /* 0x0000000000007941 */ /* 0x000fea0003800000 */
.L_x_6974:
[----:B------:R-:W-:-:S05]  /*2fa10*/  IMAD R3, R2, R3, RZ ;  /* 0x0000000302037224 */ /* 0x000fca00078e02ff */
[----:B------:R-:W-:-:S07]  /*2fa20*/  VIMNMX R0, R0, R3, !PT ;  /* 0x0000000300007248 */ /* 0x000fce0007fe0100 */
.L_x_6973:
        /* <DEDUP_REMOVED lines=24> */
.L_x_6978:
        /* <DEDUP_REMOVED lines=20> */
.L_x_6981:
[----:B------:R-:W-:Y:S05]  /*2fcf0*/  BSYNC B6 ;  /* 0x0000000000067941 */ /* 0x000fea0003800000 */
.L_x_6980:
        /* <DEDUP_REMOVED lines=20> */
.L_x_6984:
        /* <DEDUP_REMOVED lines=15> */
.L_x_6983:
[----:B------:R-:W-:Y:S05]  /*2ff30*/  BSYNC B6 ;  /* 0x0000000000067941 */ /* 0x000fea0003800000 */
.L_x_6982:
[----:B------:R-:W-:Y:S01]  /*2ff40*/  ULDC.64 UR4, c[0x0][0xaf0] ;  /* 0x0002bc0000047ab9 */ /* 0x000fe20000000a00 */
[----:B------:R-:W-:Y:S01]  /*2ff50*/  IMAD.MOV.U32 R31, RZ, RZ, R19 ;  /* 0x000000ffff1f7224 */ /* 0x000fe200078e0013 */
[----:B------:R-:W-:Y:S01]  /*2ff60*/  ISETP.NE.U32.AND P0, PT, RZ, UR4, PT ;  /* 0x00000004ff007c0c */ /* 0x000fe2000bf05070 */
[----:B------:R-:W0:Y:S01]  /*2ff70*/  S2R R17, SR_TID.X ;  /* 0x0000000000117919 */ /* 0x000e220000002100 */
[----:B------:R-:W1:Y:S01]  /*2ff80*/  LDC R11, c[0x0][0x430] ;  /* 0x00010c00ff0b7b82 */ /* 0x000e620000000800 */
[----:B------:R-:W2:Y:S01]  /*2ff90*/  S2R R20, SR_TID.X ;  /* 0x0000000000147919 */ /* 0x000ea20000002100 */
[----:B------:R-:W-:Y:S01]  /*2ffa0*/  ISETP.NE.AND.EX P0, PT, RZ, UR5, PT, P0 ;  /* 0x00000005ff007c0c */ /* 0x000fe2000bf05300 */
[----:B------:R-:W-:-:S12]  /*2ffb0*/  ULDC UR4, c[0x0][0x320] ;  /* 0x0000c80000047ab9 */ /* 0x000fd80000000800 */
[----:B------:R-:W3:Y:S01]  /*2ffc0*/  @P0 LDC.64 R2, c[0x0][0xaf0] ;  /* 0x0002bc00ff020b82 */ /* 0x000ee20000000a00 */
[----:B0-----:R-:W-:Y:S01]  /*2ffd0*/  LOP3.LUT R17, R17, 0x7f, RZ, 0xc0, !PT ;  /* 0x0000007f11117812 */ /* 0x001fe200078ec0ff */
[----:B---3--:R-:W-:-:S05]  /*2ffe0*/  @P0 IMAD.WIDE R2, R19, 0x4, R2 ;  /* 0x0000000413020825 */ /* 0x008fca00078e0202 */
[----:B------:R0:W3:Y:S01]  /*2fff0*/  @P0 LDG.E R31, desc[UR46][R2.64] ;  /* 0x0000002e021f0981 */ /* 0x0000e2000c1e1900 */
[----:B------:R-:W-:Y:S01]  /*30000*/  SHF.R.U32.HI R21, RZ, 0x3, R17 ;  /* 0x00000003ff157819 */ /* 0x000fe20000011611 */
[----:B--2---:R-:W-:Y:S01]  /*30010*/  IMAD.SHL.U32 R17, R20, 0x10, RZ ;  /* 0x0000001014117824 */ /* 0x004fe200078e00ff */
[----:B-1----:R-:W-:Y:S02]  /*30020*/  ISETP.NE.AND P1, PT, R11, 0x1, PT ;  /* 0x000000010b00780c */ /* 0x002fe40003f25270 */
[----:B------:R-:W-:Y:S02]  /*30030*/  LEA R0, R30, 0xffffffc0, 0x6 ;  /* 0xffffffc01e007811 */ /* 0x000fe400078e30ff */
[----:B------:R-:W-:Y:S02]  /*30040*/  LOP3.LUT R17, R21, 0x70, R17, 0xf8, !PT ;  /* 0x0000007015117812 */ /* 0x000fe400078ef811 */
[----:B------:R-:W1:Y:S01]  /*30050*/  S2R R21, SR_TID.X ;  /* 0x0000000000157919 */ /* 0x000e620000002100 */
[----:B------:R-:W-:-:S02]  /*30060*/  LOP3.LUT R22, R22, 0xffffffbf, RZ, 0xc0, !PT ;  /* 0xffffffbf16167812 */ /* 0x000fc400078ec0ff */
[----:B------:R-:W-:-:S04]  /*30070*/  IMAD.IADD R4, R17, 0x1, R0 ;  /* 0x0000000111047824 */ /* 0x000fc800078e0200 */
[----:B0-----:R-:W0:Y:S01]  /*30080*/  @P1 LDC R3, c[0x0][0x434] ;  /* 0x00010d00ff031b82 */ /* 0x001e220000000800 */
[C---:B------:R-:W-:Y:S01]  /*30090*/  ISETP.GE.AND P0, PT, R4.reuse, R27, PT ;  /* 0x0000001b0400720c */ /* 0x040fe20003f06270 */
[----:B------:R-:W-:-:S03]  /*300a0*/  IMAD.IADD R9, R4, 0x1, R34 ;  /* 0x0000000104097824 */ /* 0x000fc600078e0222 */
[----:B------:R-:W-:Y:S01]  /*300b0*/  ISETP.GT.U32.OR P0, PT, R17, 0x3f, P0 ;  /* 0x0000003f1100780c */ /* 0x000fe20000704470 */
[----:B------:R-:W-:Y:S02]  /*300c0*/  IMAD.MOV.U32 R8, RZ, RZ, R9 ;  /* 0x000000ffff087224 */ /* 0x000fe400078e0009 */
[----:B------:R-:W2:Y:S01]  /*300d0*/  @P1 LDC R2, c[0x0][0x438] ;  /* 0x00010e00ff021b82 */ /* 0x000ea20000000800 */
[----:B0-----:R-:W-:-:S04]  /*300e0*/  @P1 IMAD.HI.U32 R3, R9, R3, RZ ;  /* 0x0000000309031227 */ /* 0x001fc800078e00ff */
[----:B-1----:R-:W-:Y:S01]  /*300f0*/  IMAD.SHL.U32 R21, R21, 0x8, RZ ;  /* 0x0000000815157824 */ /* 0x002fe200078e00ff */
[----:B--2---:R-:W-:-:S04]  /*30100*/  @P1 SHF.R.U32.HI R8, RZ, R2, R3 ;  /* 0x00000002ff081219 */ /* 0x004fc80000011603 */
[----:B------:R-:W-:Y:S01]  /*30110*/  LOP3.LUT R21, R21, 0x38, RZ, 0xc0, !PT ;  /* 0x0000003815157812 */ /* 0x000fe200078ec0ff */
[----:B------:R-:W0:Y:S03]  /*30120*/  @!P0 LDC.64 R2, c[0x0][0x428] ;  /* 0x00010a00ff028b82 */ /* 0x000e260000000a00 */
[----:B------:R-:W-:Y:S02]  /*30130*/  LOP3.LUT R30, R21, 0x40, RZ, 0xfc, !PT ;  /* 0x00000040151e7812 */ /* 0x000fe400078efcff */
[----:B------:R-:W1:Y:S02]  /*30140*/  S2R R21, SR_TID.X ;  /* 0x0000000000157919 */ /* 0x000e640000002100 */
[----:B------:R-:W-:Y:S02]  /*30150*/  ISETP.GE.AND P2, PT, R30, UR4, PT ;  /* 0x000000041e007c0c */ /* 0x000fe4000bf46270 */
[----:B------:R-:W2:Y:S02]  /*30160*/  S2R R30, SR_TID.X ;  /* 0x00000000001e7919 */ /* 0x000ea40000002100 */
[----:B------:R-:W-:-:S05]  /*30170*/  SEL R10, RZ, 0xffffffff, P2 ;  /* 0xffffffffff0a7807 */ /* 0x000fca0001000000 */
[----:B------:R-:W-:-:S04]  /*30180*/  IMAD.SHL.U32 R10, R10, 0x2, RZ ;  /* 0x000000020a0a7824 */ /* 0x000fc800078e00ff */
[----:B------:R-:W-:-:S04]  /*30190*/  @P2 LOP3.LUT R22, R22, 0x40, RZ, 0xfc, !PT ;  /* 0x0000004016162812 */ /* 0x000fc800078efcff */
[----:B------:R-:W-:Y:S01]  /*301a0*/  LOP3.LUT R22, R22, 0xffffff7f, RZ, 0xc0, !PT ;  /* 0xffffff7f16167812 */ /* 0x000fe200078ec0ff */
[----:B-1----:R-:W-:Y:S02]  /*301b0*/  IMAD.SHL.U32 R12, R21, 0x8, RZ ;  /* 0x00000008150c7824 */ /* 0x002fe400078e00ff */
[----:B--2---:R-:W-:-:S03]  /*301c0*/  IMAD.SHL.U32 R30, R30, 0x8, RZ ;  /* 0x000000081e1e7824 */ /* 0x004fc600078e00ff */
[----:B------:R-:W-:-:S04]  /*301d0*/  LOP3.LUT R12, R12, 0x38, RZ, 0xc0, !PT ;  /* 0x000000380c0c7812 */ /* 0x000fc800078ec0ff */
[----:B------:R-:W-:Y:S02]  /*301e0*/  ISETP.GE.AND P1, PT, R12, UR4, PT ;  /* 0x000000040c007c0c */ /* 0x000fe4000bf26270 */
[----:B------:R-:W-:Y:S02]  /*301f0*/  LOP3.LUT R30, R30, 0x38, RZ, 0xc0, !PT ;  /* 0x000000381e1e7812 */ /* 0x000fe400078ec0ff */
[----:B------:R-:W-:Y:S02]  /*30200*/  SEL R4, RZ, 0x1, P1 ;  /* 0x00000001ff047807 */ /* 0x000fe40000800000 */
[C---:B------:R-:W-:Y:S02]  /*30210*/  LOP3.LUT R32, R30.reuse, 0x80, RZ, 0xfc, !PT ;  /* 0x000000801e207812 */ /* 0x040fe400078efcff */
[----:B------:R-:W-:Y:S02]  /*30220*/  LOP3.LUT R30, R30, 0xc0, RZ, 0xfc, !PT ;  /* 0x000000c01e1e7812 */ /* 0x000fe400078efcff */
[----:B------:R-:W-:-:S02]  /*30230*/  LOP3.LUT R10, R10, 0x2, R4, 0xe2, !PT ;  /* 0x000000020a0a7812 */ /* 0x000fc400078ee204 */
[----:B------:R-:W-:Y:S01]  /*30240*/  ISETP.GE.AND P2, PT, R32, UR4, PT ;  /* 0x0000000420007c0c */ /* 0x000fe2000bf46270 */
[----:B------:R-:W1:Y:S01]  /*30250*/  @!P0 LDC.64 R4, c[0x0][0x418] ;  /* 0x00010600ff048b82 */ /* 0x000e620000000a00 */
[----:B------:R-:W-:Y:S02]  /*30260*/  @P1 LOP3.LUT R22, R22, 0x80, RZ, 0xfc, !PT ;  /* 0x0000008016161812 */ /* 0x000fe400078efcff */
[----:B------:R-:W-:Y:S01]  /*30270*/  ISETP.GE.AND P1, PT, R30, UR4, PT ;  /* 0x000000041e007c0c */ /* 0x000fe2000bf26270 */
[C---:B------:R-:W-:Y:S01]  /*30280*/  IMAD.SHL.U32 R30, R21.reuse, 0x8, RZ ;  /* 0x00000008151e7824 */ /* 0x040fe200078e00ff */
[----:B------:R-:W-:Y:S01]  /*30290*/  SEL R6, RZ, 0x4, P2 ;  /* 0x00000004ff067807 */ /* 0x000fe20001000000 */
[----:B------:R-:W-:Y:S01]  /*302a0*/  IMAD.SHL.U32 R21, R21, 0x8, RZ ;  /* 0x0000000815157824 */ /* 0x000fe200078e00ff */
[----:B------:R-:W-:Y:S02]  /*302b0*/  SEL R7, RZ, 0x8, P1 ;  /* 0x00000008ff077807 */ /* 0x000fe40000800000 */
[----:B------:R-:W-:-:S02]  /*302c0*/  LOP3.LUT R22, R22, 0xffffffdf, RZ, 0xc0, !PT ;  /* 0xffffffdf16167812 */ /* 0x000fc400078ec0ff */
[----:B------:R-:W-:Y:S01]  /*302d0*/  LOP3.LUT R10, R7, R10, R6, 0xfe, !PT ;  /* 0x0000000a070a7212 */ /* 0x000fe200078efe06 */
[--C-:B------:R-:W-:Y:S01]  /*302e0*/  @!P0 IMAD.MOV.U32 R6, RZ, RZ, R8.reuse ;  /* 0x000000ffff068224 */ /* 0x100fe200078e0008 */
[----:B------:R-:W-:Y:S02]  /*302f0*/  @!P0 SHF.R.S32.HI R7, RZ, 0x1f, R8 ;  /* 0x0000001fff078819 */ /* 0x000fe40000011408 */
[----:B------:R-:W-:Y:S02]  /*30300*/  @P2 LOP3.LUT R22, R22, 0x20, RZ, 0xfc, !PT ;  /* 0x0000002016162812 */ /* 0x000fe400078efcff */
[----:B------:R-:W-:Y:S02]  /*30310*/  LOP3.LUT R30, R30, 0x38, RZ, 0xc0, !PT ;  /* 0x000000381e1e7812 */ /* 0x000fe400078ec0ff */
[----:B------:R-:W-:Y:S02]  /*30320*/  LOP3.LUT R22, R22, 0xffffffef, RZ, 0xc0, !PT ;  /* 0xffffffef16167812 */ /* 0x000fe400078ec0ff */
[----:B------:R-:W-:-:S02]  /*30330*/  LOP3.LUT R13, R30, 0x180, RZ, 0xfc, !PT ;  /* 0x000001801e0d7812 */ /* 0x000fc400078efcff */
[----:B------:R-:W-:Y:S02]  /*30340*/  @P1 LOP3.LUT R22, R22, 0x10, RZ, 0xfc, !PT ;  /* 0x0000001016161812 */ /* 0x000fe400078efcff */
[----:B------:R-:W-:Y:S02]  /*30350*/  LOP3.LUT R21, R21, 0x38, RZ, 0xc0, !PT ;  /* 0x0000003815157812 */ /* 0x000fe400078ec0ff */
[----:B---3--:R-:W-:Y:S01]  /*30360*/  SHF.R.S32.HI R36, RZ, 0x1f, R31 ;  /* 0x0000001fff247819 */ /* 0x008fe2000001141f */
[----:B0-----:R-:W-:-:S04]  /*30370*/  @!P0 IMAD.WIDE.U32 R6, R31, R2, R6 ;  /* 0x000000021f068225 */ /* 0x001fc800078e0006 */
[----:B------:R-:W-:Y:S01]  /*30380*/  @!P0 IMAD R2, R36, R2, RZ ;  /* 0x0000000224028224 */ /* 0x000fe200078e02ff */
[----:B-1----:R-:W-:-:S03]  /*30390*/  @!P0 LEA R4, P1, R6, R4, 0x2 ;  /* 0x0000000406048211 */ /* 0x002fc600078210ff */
[----:B------:R-:W-:Y:S02]  /*303a0*/  @!P0 IMAD R3, R31, R3, R2 ;  /* 0x000000031f038224 */ /* 0x000fe400078e0202 */
[----:B------:R-:W-:Y:S02]  /*303b0*/  IMAD.MOV.U32 R2, RZ, RZ, RZ ;  /* 0x000000ffff027224 */ /* 0x000fe400078e00ff */
[----:B------:R-:W-:-:S05]  /*303c0*/  @!P0 IMAD.IADD R3, R7, 0x1, R3 ;  /* 0x0000000107038824 */ /* 0x000fca00078e0203 */
[----:B------:R-:W-:-:S05]  /*303d0*/  @!P0 LEA.HI.X R5, R6, R5, R3, 0x2, P1 ;  /* 0x0000000506058211 */ /* 0x000fca00008f1403 */
[----:B------:R0:W2:Y:S01]  /*303e0*/  @!P0 LDG.E R2, desc[UR46][R4.64] ;  /* 0x0000002e04028981 */ /* 0x0000a2000c1e1900 */
[----:B------:R-:W-:Y:S01]  /*303f0*/  ISETP.GE.AND P0, PT, R13, UR4, PT ;  /* 0x000000040d007c0c */ /* 0x000fe2000bf06270 */
[----:B------:R-:W-:Y:S01]  /*30400*/  UMOV UR5, 0xffffffff ;  /* 0xffffffff00057882 */ /* 0x000fe20000000000 */
[C---:B------:R-:W-:Y:S02]  /*30410*/  LOP3.LUT R14, R21.reuse, 0x100, RZ, 0xfc, !PT ;  /* 0x00000100150e7812 */ /* 0x040fe400078efcff */
[----:B------:R-:W-:Y:S02]  /*30420*/  LOP3.LUT R13, R21, 0x140, RZ, 0xfc, !PT ;  /* 0x00000140150d7812 */ /* 0x000fe400078efcff */
[----:B------:R-:W-:Y:S02]  /*30430*/  ISETP.GE.AND P3, PT, R14, UR4, PT ;  /* 0x000000040e007c0c */ /* 0x000fe4000bf66270 */
[----:B------:R-:W-:Y:S02]  /*30440*/  ISETP.GE.AND P2, PT, R13, UR4, PT ;  /* 0x000000040d007c0c */ /* 0x000fe4000bf46270 */
[----:B------:R-:W-:-:S02]  /*30450*/  SEL R3, RZ, 0x10, P3 ;  /* 0x00000010ff037807 */ /* 0x000fc40001800000 */
[----:B0-----:R-:W-:Y:S02]  /*30460*/  SEL R4, RZ, 0x20, P2 ;  /* 0x00000020ff047807 */ /* 0x001fe40001000000 */
[----:B------:R-:W-:Y:S02]  /*30470*/  LOP3.LUT R15, R21, 0x1c0, RZ, 0xfc, !PT ;  /* 0x000001c0150f7812 */ /* 0x000fe400078efcff */
[----:B------:R-:W-:Y:S02]  /*30480*/  LOP3.LUT R3, R4, R10, R3, 0xfe, !PT ;  /* 0x0000000a04037212 */ /* 0x000fe400078efe03 */
[----:B------:R-:W-:-:S04]  /*30490*/  LOP3.LUT R22, R22, 0xfffffff7, RZ, 0xc0, !PT ;  /* 0xfffffff716167812 */ /* 0x000fc800078ec0ff */
[----:B------:R-:W-:-:S04]  /*304a0*/  @P3 LOP3.LUT R22, R22, 0x8, RZ, 0xfc, !PT ;  /* 0x0000000816163812 */ /* 0x000fc800078efcff */
[----:B------:R-:W-:-:S04]  /*304b0*/  LOP3.LUT R22, R22, 0xfffffffb, RZ, 0xc0, !PT ;  /* 0xfffffffb16167812 */ /* 0x000fc800078ec0ff */
[----:B------:R-:W-:-:S04]  /*304c0*/  @P2 LOP3.LUT R22, R22, 0x4, RZ, 0xfc, !PT ;  /* 0x0000000416162812 */ /* 0x000fc800078efcff */
[----:B------:R-:W-:Y:S01]  /*304d0*/  LOP3.LUT R22, R22, 0xfffffffd, RZ, 0xc0, !PT ;  /* 0xfffffffd16167812 */ /* 0x000fe200078ec0ff */
[----:B--2---:R0:W-:Y:S02]  /*304e0*/  STL [R1+0x41c], R2 ;  /* 0x00041c0201007387 */ /* 0x0041e40000100800 */
[----:B0-----:R-:W-:Y:S02]  /*304f0*/  SEL R2, RZ, 0x40, P0 ;  /* 0x00000040ff027807 */ /* 0x001fe40000000000 */
[----:B------:R-:W-:Y:S01]  /*30500*/  ISETP.GE.AND P0, PT, R15, UR4, PT ;  /* 0x000000040f007c0c */ /* 0x000fe2000bf06270 */
[----:B------:R-:W-:Y:S01]  /*30510*/  ULDC UR4, c[0x0][0x2f4] ;  /* 0x0000bd0000047ab9 */ /* 0x000fe20000000800 */
[----:B------:R-:W-:Y:S01]  /*30520*/  LOP3.LUT R5, R3, R2, RZ, 0xfc, !PT ;  /* 0x0000000203057212 */ /* 0x000fe200078efcff */
[----:B------:R-:W-:Y:S01]  /*30530*/  IMAD.MOV R2, RZ, RZ, -R8 ;  /* 0x000000ffff027224 */ /* 0x000fe200078e0a08 */
[----:B------:R-:W-:Y:S02]  /*30540*/  SEL R32, RZ, 0x80, P0 ;  /* 0x00000080ff207807 */ /* 0x000fe40000000000 */
[----:B------:R-:W-:Y:S01]  /*30550*/  ISETP.GE.AND P0, PT, R12, UR4, PT ;  /* 0x000000040c007c0c */ /* 0x000fe2000bf06270 */
[----:B------:R-:W-:Y:S01]  /*30560*/  IMAD R2, R11, R2, R9 ;  /* 0x000000020b027224 */ /* 0x000fe200078e0209 */
[----:B------:R0:W-:Y:S04]  /*30570*/  STL [R1+0x454], R5 ;  /* 0x0004540501007387 */ /* 0x0001e80000100800 */
[----:B------:R0:W-:Y:S07]  /*30580*/  STL [R1+0x420], R2 ;  /* 0x0004200201007387 */ /* 0x0001ee0000100800 */
[----:B------:R-:W-:Y:S01]  /*30590*/  @P0 LOP3.LUT R22, R22, 0x2, RZ, 0xfc, !PT ;  /* 0x0000000216160812 */ /* 0x000fe200078efcff */
[----:B------:R-:W-:Y:S06]  /*305a0*/  BRA.DIV UR5, `(.L_x_6985) ;  /* 0x0000005e05a07947 */ /* 0x000fec000b800000 */
.L_x_7104:
[----:B0-----:R-:W-:Y:S01]  /*305b0*/  IMAD.U32 R2, RZ, RZ, UR40 ;  /* 0x00000028ff027e24 */ /* 0x001fe2000f8e00ff */
[----:B------:R-:W-:Y:S02]  /*305c0*/  ISETP.GT.U32.AND P1, PT, R17, 0x3f, PT ;  /* 0x0000003f1100780c */ /* 0x000fe40003f24070 */
[----:B------:R-:W-:Y:S02]  /*305d0*/  LOP3.LUT R22, R22, 0xffff7fff, RZ, 0xc0, !PT ;  /* 0xffff7fff16167812 */ /* 0x000fe400078ec0ff */
[----:B------:R-:W-:Y:S02]  /*305e0*/  ISETP.NE.AND P0, PT, R2, 0x3, PT ;  /* 0x000000030200780c */ /* 0x000fe40003f05270 */
[----:B------:R-:W-:Y:S02]  /*305f0*/  LOP3.LUT R32, R5, R32, RZ, 0xfc, !PT ;  /* 0x0000002005207212 */ /* 0x000fe400078efcff */
[----:B------:R-:W-:-:S09]  /*30600*/  SHF.R.S32.HI R30, RZ, 0x1f, R18 ;  /* 0x0000001fff1e7819 */ /* 0x000fd20000011412 */
[----:B------:R-:W-:-:S04]  /*30610*/  @P0 LOP3.LUT R22, R22, 0x8000, RZ, 0xfc, !PT ;  /* 0x0000800016160812 */ /* 0x000fc800078efcff */
[----:B------:R-:W-:-:S04]  /*30620*/  LOP3.LUT R22, R22, 0xfffffffe, RZ, 0xc0, !PT ;  /* 0xfffffffe16167812 */ /* 0x000fc800078ec0ff */
[----:B------:R-:W-:Y:S01]  /*30630*/  @P1 LOP3.LUT R22, R22, 0x1, RZ, 0xfc, !PT ;  /* 0x0000000116161812 */ /* 0x000fe200078efcff */
[----:B------:R-:W-:Y:S06]  /*30640*/  @!P0 BRA `(.L_x_6986) ;  /* 0x0000000000048947 */ /* 0x000fec0003800000 */
[----:B------:R-:W-:Y:S01]  /*30650*/  BPT.TRAP 0x1 ;  /* 0x000000040000795c */ /* 0x000fe20000300000 */
.L_x_6986:
        /* <DEDUP_REMOVED lines=9> */
.L_x_7105:
[----:B------:R-:W-:Y:S05]  /*306f0*/  BSYNC B0 ;  /* 0x0000000000007941 */ /* 0x000fea0003800000 */
.L_x_6987:
[----:B------:R-:W0:Y:S01]  /*30700*/  LDL R2, [R1+0x420] ;  /* 0x0004200001027983 */ /* 0x000e220000100800 */
[----:B------:R-:W-:-:S03]  /*30710*/  ULDC.64 UR4, c[0x0][0x300] ;  /* 0x0000c00000047ab9 */ /* 0x000fc60000000a00 */
[----:B------:R-:W2:Y:S01]  /*30720*/  LDL R4, [R1+0x41c] ;  /* 0x00041c0001047983 */ /* 0x000ea20000100800 */
        /* <DEDUP_REMOVED lines=17> */
[----:B-1----:R-:W-:Y:S02]  /*30840*/  IMAD R5, R25, 0x1000, R37 ;  /* 0x0000100019057824 */ /* 0x002fe400078e0225 */
        /* <DEDUP_REMOVED lines=43> */
.L_x_7115:
        /* <DEDUP_REMOVED lines=10> */
.L_x_6990:
        /* <DEDUP_REMOVED lines=11> */
.L_x_6991:
[----:B0-----:R0:W5:Y:S01]  /*30c50*/  LDL R2, [R1+0x418] ;  /* 0x0004180001027983 */ /* 0x0011620000100800 */
        /* <DEDUP_REMOVED lines=8> */
[----:B------:R-:W-:Y:S01]  /*30ce0*/  BSSY B6, `(.L_x_6992) ;  /* 0x0000019000067945 */ /* 0x000fe20003800000 */
[----:B------:R-:W-:Y:S02]  /*30cf0*/  SHF.R.S32.HI R0, RZ, 0x1f, R19 ;  /* 0x0000001fff007819 */ /* 0x000fe40000011413 */
[----:B------:R-:W-:Y:S02]  /*30d00*/  SEL R3, R19, RZ, !P0 ;  /* 0x000000ff13037207 */ /* 0x000fe40004000000 */
[----:B------:R-:W-:-:S03]  /*30d10*/  SEL R0, R0, RZ, !P0 ;  /* 0x000000ff00007207 */ /* 0x000fc60004000000 */
[----:B------:R-:W-:Y:S04]  /*30d20*/  STL [R1+0x424], R3 ;  /* 0x0004240301007387 */ /* 0x000fe80000100800 */
[----:B------:R1:W-:Y:S02]  /*30d30*/  STL [R1+0x43c], R0 ;  /* 0x00043c0001007387 */ /* 0x0003e40000100800 */
[----:B-1---5:R-:W-:-:S05]  /*30d40*/  SHF.R.S32.HI R0, RZ, 0x1f, R2 ;  /* 0x0000001fff007819 */ /* 0x022fca0000011402 */
[----:B------:R1:W-:Y:S01]  /*30d50*/  STL [R1+0x434], R0 ;  /* 0x0004340001007387 */ /* 0x0003e20000100800 */
        /* <DEDUP_REMOVED lines=17> */
.L_x_6993:
[----:B------:R-:W-:Y:S05]  /*30e70*/  BSYNC B6 ;  /* 0x0000000000067941 */ /* 0x000fea0003800000 */
.L_x_6992:
[----:B------:R-:W2:Y:S01]  /*30e80*/  LDL R21, [R1+0x434] ;  /* 0x0004340001157983 */ /* 0x000ea20000100800 */
[----:B------:R-:W3:Y:S01]  /*30e90*/  LDC R6, c[0x0][0x448] ;  /* 0x00011200ff067b82 */ /* 0x000ee20000000800 */
[----:B------:R-:W-:Y:S02]  /*30ea0*/  ULDC.64 UR4, c[0x0][0x298] ;  /* 0x0000a60000047ab9 */ /* 0x000fe40000000a00 */
[----:B------:R-:W4:Y:S04]  /*30eb0*/  LDL R20, [R1+0x43c] ;  /* 0x00043c0001147983 */ /* 0x000f280000100800 */
[----:B------:R-:W4:Y:S04]  /*30ec0*/  LDL R7, [R1+0x418] ;  /* 0x0004180001077983 */ /* 0x000f280000100800 */
[----:B------:R0:W5:Y:S01]  /*30ed0*/  LDL R9, [R1+0x414] ;  /* 0x0004140001097983 */ /* 0x0001620000100800 */
[----:B------:R-:W0:Y:S01]  /*30ee0*/  S2R R2, SR_TID.X ;  /* 0x0000000000027919 */ /* 0x000e220000002100 */
[----:B-1----:R-:W1:Y:S01]  /*30ef0*/  S2R R0, SR_TID.X ;  /* 0x0000000000007919 */ /* 0x002e620000002100 */
[----:B---3--:R-:W-:-:S13]  /*30f00*/  ISETP.NE.AND P0, PT, R6, 0x1, PT ;  /* 0x000000010600780c */ /* 0x008fda0003f05270 */
[----:B------:R-:W3:Y:S01]  /*30f10*/  @P0 LDC R3, c[0x0][0x450] ;  /* 0x00011400ff030b82 */ /* 0x000ee20000000800 */
[----:B0-----:R-:W-:-:S04]  /*30f20*/  LOP3.LUT R2, R2, 0x7f, RZ, 0xc0, !PT ;  /* 0x0000007f02027812 */ /* 0x001fc800078ec0ff */
[----:B------:R-:W-:Y:S01]  /*30f30*/  SHF.R.U32.HI R2, RZ, 0x3, R2 ;  /* 0x00000003ff027819 */ /* 0x000fe20000011602 */
[----:B--2---:R-:W-:Y:S02]  /*30f40*/  IMAD.MOV.U32 R4, RZ, RZ, R21 ;  /* 0x000000ffff047224 */ /* 0x004fe400078e0015 */
[----:B----4-:R-:W-:Y:S02]  /*30f50*/  IMAD.MOV.U32 R21, RZ, RZ, R20 ;  /* 0x000000ffff157224 */ /* 0x010fe400078e0014 */
[----:B------:R-:W2:Y:S01]  /*30f60*/  LDL R20, [R1+0x424] ;  /* 0x0004240001147983 */ /* 0x000ea20000100800 */
[----:B-1----:R-:W-:-:S05]  /*30f70*/  IMAD.SHL.U32 R0, R0, 0x10, RZ ;  /* 0x0000001000007824 */ /* 0x002fca00078e00ff */
[----:B------:R-:W-:Y:S02]  /*30f80*/  LOP3.LUT R0, R2, 0x70, R0, 0xf8, !PT ;  /* 0x0000007002007812 */ /* 0x000fe400078ef800 */
[----:B------:R-:W0:Y:S03]  /*30f90*/  @P0 LDC R2, c[0x0][0x44c] ;  /* 0x00011300ff020b82 */ /* 0x000e260000000800 */
[----:B------:R-:W-:Y:S02]  /*30fa0*/  IMAD.IADD R5, R0, 0x1, R33 ;  /* 0x0000000100057824 */ /* 0x000fe400078e0221 */
[----:B------:R-:W-:Y:S02]  /*30fb0*/  IMAD R4, R4, UR4, RZ ;  /* 0x0000000404047c24 */ /* 0x000fe4000f8e02ff */
[----:B------:R-:W-:Y:S02]  /*30fc0*/  IMAD.MOV.U32 R0, RZ, RZ, R5 ;  /* 0x000000ffff007224 */ /* 0x000fe400078e0005 */
[----:B------:R-:W-:-:S02]  /*30fd0*/  IMAD R4, R7, UR5, R4 ;  /* 0x0000000507047c24 */ /* 0x000fc4000f8e0204 */
        /* <DEDUP_REMOVED lines=11> */
[----:B------:R0:W-:Y:S03]  /*31090*/  STL [R1+0x410], R5 ;  /* 0x0004100501007387 */ /* 0x0001e60000100800 */
[C---:B--2---:R-:W-:Y:S02]  /*310a0*/  IMAD R4, R20.reuse, UR5, R4 ;  /* 0x0000000514047c24 */ /* 0x044fe4000f8e0204 */
[----:B------:R-:W-:Y:S01]  /*310b0*/  IMAD.WIDE.U32 R2, R20, UR4, R2 ;  /* 0x0000000414027c25 */ /* 0x000fe2000f8e0002 */
        /* <DEDUP_REMOVED lines=9> */
[----:B0-----:R-:W0:Y:S01]  /*31150*/  S2R R5, SR_TID.X ;  /* 0x0000000000057919 */ /* 0x001e220000002100 */
[----:B------:R-:W-:Y:S02]  /*31160*/  IMAD.IADD R3, R3, 0x1, R4 ;  /* 0x0000000103037824 */ /* 0x000fe400078e0204 */
[----:B------:R-:W-:-:S05]  /*31170*/  SHF.R.S32.HI R4, RZ, 0x1f, R0 ;  /* 0x0000001fff047819 */ /* 0x000fca0000011400 */
        /* <DEDUP_REMOVED lines=9> */
[C---:B0-----:R-:W-:Y:S01]  /*31210*/  IMAD.SHL.U32 R7, R5.reuse, 0x8, RZ ;  /* 0x0000000805077824 */ /* 0x041fe200078e00ff */
[----:B------:R-:W-:-:S04]  /*31220*/  LOP3.LUT R20, R5, 0x7f, RZ, 0xc0, !PT ;  /* 0x0000007f05147812 */ /* 0x000fc800078ec0ff */
[----:B------:R-:W-:-:S04]  /*31230*/  LOP3.LUT R7, R7, 0x38, RZ, 0xc0, !PT ;  /* 0x0000003807077812 */ /* 0x000fc800078ec0ff */
[----:B------:R-:W-:Y:S02]  /*31240*/  ISETP.GE.AND P1, PT, R7, UR4, PT ;  /* 0x0000000407007c0c */ /* 0x000fe4000bf26270 */
[----:B------:R-:W-:Y:S01]  /*31250*/  SHF.R.U32.HI R8, RZ, 0x3, R20 ;  /* 0x00000003ff087819 */ /* 0x000fe20000011614 */
[----:B------:R-:W-:Y:S10]  /*31260*/  BRA.DIV UR5, `(.L_x_6994) ;  /* 0x0000005a05047947 */ /* 0x000ff4000b800000 */
[----:B------:R-:W0:Y:S01]  /*31270*/  SHFL.IDX PT, R4, R0, RZ, 0x181f ;  /* 0x00181fff00047589 */ /* 0x000e2200000e0000 */
[----:B-----5:R-:W-:Y:S02]  /*31280*/  IMAD R2, R9, R6, RZ ;  /* 0x0000000609027224 */ /* 0x020fe400078e02ff */
[----:B------:R-:W-:Y:S01]  /*31290*/  IMAD.IADD R33, R8, 0x1, R33 ;  /* 0x0000000108217824 */ /* 0x000fe200078e0221 */
        /* <DEDUP_REMOVED lines=30> */
.L_x_7124:
        /* <DEDUP_REMOVED lines=11> */
.L_x_6995:
        /* <DEDUP_REMOVED lines=28> */
.L_x_6997:
[----:B------:R-:W-:Y:S05]  /*316f0*/  BSYNC B6 ;  /* 0x0000000000067941 */ /* 0x000fea0003800000 */
.L_x_6996:
[----:B------:R-:W2:Y:S01]  /*31700*/  LDL.LU R0, [R1+0x434] ;  /* 0x0004340001007983 */ /* 0x000ea20000300800 */
[----:B------:R-:W1:Y:S01]  /*31710*/  LDC R6, c[0x0][0x448] ;  /* 0x00011200ff067b82 */ /* 0x000e620000000800 */
[----:B------:R-:W-:Y:S02]  /*31720*/  ULDC.64 UR4, c[0x0][0x398] ;  /* 0x0000e60000047ab9 */ /* 0x000fe40000000a00 */
[----:B0-----:R-:W3:Y:S04]  /*31730*/  LDL.LU R2, [R1+0x418] ;  /* 0x0004180001027983 */ /* 0x001ee80000300800 */
[----:B------:R-:W4:Y:S04]  /*31740*/  LDL.LU R4, [R1+0x43c] ;  /* 0x00043c0001047983 */ /* 0x000f280000300800 */
[----:B------:R-:W5:Y:S04]  /*31750*/  LDL.LU R21, [R1+0x424] ;  /* 0x0004240001157983 */ /* 0x000f680000300800 */
[----:B------:R-:W5:Y:S01]  /*31760*/  LDL.LU R20, [R1+0x410] ;  /* 0x0004100001147983 */ /* 0x000f620000300800 */
[----:B------:R-:W-:Y:S01]  /*31770*/  LOP3.LUT R22, R22, 0xfffffbff, RZ, 0xc0, !PT ;  /* 0xfffffbff16167812 */ /* 0x000fe200078ec0ff */
[----:B------:R-:W0:Y:S01]  /*31780*/  S2R R9, SR_TID.X ;  /* 0x0000000000097919 */ /* 0x000e220000002100 */
[----:B------:R-:W0:Y:S01]  /*31790*/  S2R R7, SR_TID.X ;  /* 0x0000000000077919 */ /* 0x000e220000002100 */
[----:B-1----:R-:W-:Y:S01]  /*317a0*/  ISETP.NE.AND P0, PT, R6, 0x1, PT ;  /* 0x000000010600780c */ /* 0x002fe20003f05270 */
[----:B------:R-:W1:-:S12]  /*317b0*/  S2R R8, SR_TID.X ;  /* 0x0000000000087919 */ /* 0x000e580000002100 */
[----:B------:R-:W1:Y:S01]  /*317c0*/  @P0 LDC R5, c[0x0][0x450] ;  /* 0x00011400ff050b82 */ /* 0x000e620000000800 */
        /* <DEDUP_REMOVED lines=11> */
[----:B-----5:R-:W-:-:S04]  /*31880*/  IMAD.WIDE.U32 R2, R21, UR4, R2 ;  /* 0x0000000415027c25 */ /* 0x020fc8000f8e0002 */
[----:B------:R-:W-:Y:S01]  /*31890*/  IMAD R0, R21, UR5, R0 ;  /* 0x0000000515007c24 */ /* 0x000fe2000f8e0200 */
[----:B------:R-:W-:Y:S01]  /*318a0*/  ULDC.64 UR4, c[0x0][0x3d0] ;  /* 0x0000f40000047ab9 */ /* 0x000fe20000000a00 */
[----:B------:R-:W-:Y:S02]  /*318b0*/  IMAD.MOV.U32 R4, RZ, RZ, R20 ;  /* 0x000000ffff047224 */ /* 0x000fe400078e0014 */
[----:B------:R-:W-:Y:S02]  /*318c0*/  IMAD.IADD R3, R3, 0x1, R0 ;  /* 0x0000000103037824 */ /* 0x000fe400078e0200 */
[----:B------:R-:W2:Y:S01]  /*318d0*/  @P0 LDC R0, c[0x0][0x44c] ;  /* 0x00011300ff000b82 */ /* 0x000ea20000000800 */
[----:B0-----:R-:W-:-:S05]  /*318e0*/  IMAD.SHL.U32 R21, R7, 0x8, RZ ;  /* 0x0000000807157824 */ /* 0x001fca00078e00ff */
[----:B------:R-:W-:-:S04]  /*318f0*/  LOP3.LUT R21, R21, 0x38, RZ, 0xc0, !PT ;  /* 0x0000003815157812 */ /* 0x000fc800078ec0ff */
[----:B------:R-:W-:Y:S01]  /*31900*/  LOP3.LUT R7, R21, 0x80, RZ, 0xfc, !PT ;  /* 0x0000008015077812 */ /* 0x000fe200078efcff */
[----:B-1----:R-:W-:-:S05]  /*31910*/  IMAD.SHL.U32 R21, R8, 0x8, RZ ;  /* 0x0000000808157824 */ /* 0x002fca00078e00ff */
[----:B------:R-:W-:-:S04]  /*31920*/  LOP3.LUT R21, R21, 0x38, RZ, 0xc0, !PT ;  /* 0x0000003815157812 */ /* 0x000fc800078ec0ff */
[----:B------:R-:W-:Y:S01]  /*31930*/  LOP3.LUT R8, R21, 0x40, RZ, 0xfc, !PT ;  /* 0x0000004015087812 */ /* 0x000fe200078efcff */
[----:B--2---:R-:W-:-:S05]  /*31940*/  @P0 IMAD.HI.U32 R0, R20, R0, RZ ;  /* 0x0000000014000227 */ /* 0x004fca00078e00ff */
[----:B------:R-:W-:-:S04]  /*31950*/  @P0 SHF.R.U32.HI R4, RZ, R5, R0 ;  /* 0x00000005ff040219 */ /* 0x000fc80000011600 */
[--C-:B------:R-:W-:Y:S01]  /*31960*/  SHF.R.S32.HI R5, RZ, 0x1f, R4.reuse ;  /* 0x0000001fff057819 */ /* 0x100fe20000011404 */
[----:B------:R-:W-:Y:S02]  /*31970*/  IMAD.MOV R0, RZ, RZ, -R4 ;  /* 0x000000ffff007224 */ /* 0x000fe400078e0a04 */
[----:B------:R-:W-:-:S04]  /*31980*/  IMAD.WIDE.U32 R2, R4, UR4, R2 ;  /* 0x0000000404027c25 */ /* 0x000fc8000f8e0002 */
[----:B------:R-:W-:Y:S02]  /*31990*/  IMAD R0, R6, R0, R20 ;  /* 0x0000000006007224 */ /* 0x000fe400078e0214 */
[----:B------:R-:W-:Y:S02]  /*319a0*/  IMAD R5, R5, UR4, RZ ;  /* 0x0000000405057c24 */ /* 0x000fe4000f8e02ff */
[----:B------:R-:W-:Y:S02]  /*319b0*/  IMAD.SHL.U32 R20, R9, 0x8, RZ ;  /* 0x0000000809147824 */ /* 0x000fe400078e00ff */
[----:B------:R-:W-:Y:S01]  /*319c0*/  IMAD R5, R4, UR5, R5 ;  /* 0x0000000504057c24 */ /* 0x000fe2000f8e0205 */
[----:B------:R-:W-:Y:S01]  /*319d0*/  SHF.R.S32.HI R4, RZ, 0x1f, R0 ;  /* 0x0000001fff047819 */ /* 0x000fe20000011400 */
[----:B------:R-:W-:Y:S01]  /*319e0*/  ULDC.64 UR4, c[0x0][0x3c8] ;  /* 0x0000f20000047ab9 */ /* 0x000fe20000000a00 */
[----:B------:R-:W-:Y:S01]  /*319f0*/  LOP3.LUT R20, R20, 0x38, RZ, 0xc0, !PT ;  /* 0x0000003814147812 */ /* 0x000fe200078ec0ff */
[----:B------:R-:W-:-:S02]  /*31a00*/  IMAD.IADD R3, R3, 0x1, R5 ;  /* 0x0000000103037824 */ /* 0x000fc400078e0205 */
[----:B------:R-:W-:Y:S02]  /*31a10*/  IMAD R4, R4, UR4, RZ ;  /* 0x0000000404047c24 */ /* 0x000fe4000f8e02ff */
[----:B------:R-:W-:-:S04]  /*31a20*/  IMAD.WIDE.U32 R2, R0, UR4, R2 ;  /* 0x0000000400027c25 */ /* 0x000fc8000f8e0002 */
[----:B------:R-:W-:Y:S01]  /*31a30*/  IMAD R4, R0, UR5, R4 ;  /* 0x0000000500047c24 */ /* 0x000fe2000f8e0204 */
[----:B------:R-:W-:Y:S02]  /*31a40*/  ULDC.64 UR4, c[0x0][0x390] ;  /* 0x0000e40000047ab9 */ /* 0x000fe40000000a00 */
[----:B------:R-:W-:Y:S01]  /*31a50*/  LEA R5, P0, R2, UR4, 0x1 ;  /* 0x0000000402057c11 */ /* 0x000fe2000f8008ff */
[----:B------:R-:W-:Y:S01]  /*31a60*/  ULDC UR4, c[0x0][0x3b8] ;  /* 0x0000ee0000047ab9 */ /* 0x000fe20000000800 */
[----:B------:R-:W-:Y:S01]  /*31a70*/  IMAD.IADD R4, R3, 0x1, R4 ;  /* 0x0000000103047824 */ /* 0x000fe200078e0204 */
[----:B------:R-:W-:-:S04]  /*31a80*/  ISETP.GE.AND P1, PT, R20, UR4, PT ;  /* 0x0000000414007c0c */ /* 0x000fc8000bf26270 */
[----:B------:R-:W-:Y:S02]  /*31a90*/  LEA.HI.X R4, R2, UR5, R4, 0x1, P0 ;  /* 0x0000000502047c11 */ /* 0x000fe400080f0c04 */
[----:B------:R-:W-:Y:S02]  /*31aa0*/  ISETP.GE.AND P0, PT, R7, UR4, PT ;  /* 0x0000000407007c0c */ /* 0x000fe4000bf06270 */
[----:B------:R-:W0:Y:S01]  /*31ab0*/  S2R R7, SR_TID.X ;  /* 0x0000000000077919 */ /* 0x000e220000002100 */
[----:B------:R-:W-:Y:S02]  /*31ac0*/  SEL R0, RZ, 0x1, P1 ;  /* 0x00000001ff007807 */ /* 0x000fe40000800000 */
[----:B------:R-:W-:Y:S02]  /*31ad0*/  SEL R2, RZ, 0x4, P0 ;  /* 0x00000004ff027807 */ /* 0x000fe40000000000 */
[----:B------:R-:W-:-:S04]  /*31ae0*/  @P1 LOP3.LUT R22, R22, 0x400, RZ, 0xfc, !PT ;  /* 0x0000040016161812 */ /* 0x000fc800078efcff */
[----:B------:R-:W-:-:S04]  /*31af0*/  LOP3.LUT R22, R22, 0xfffffeff, RZ, 0xc0, !PT ;  /* 0xfffffeff16167812 */ /* 0x000fc800078ec0ff */
[----:B------:R-:W-:Y:S02]  /*31b00*/  @P0 LOP3.LUT R22, R22, 0x100, RZ, 0xfc, !PT ;  /* 0x0000010016160812 */ /* 0x000fe400078efcff */
[----:B------:R-:W-:Y:S02]  /*31b10*/  ISETP.GE.AND P0, PT, R8, UR4, PT ;  /* 0x0000000408007c0c */ /* 0x000fe4000bf06270 */
[----:B------:R-:W1:Y:S01]  /*31b20*/  S2R R8, SR_TID.X ;  /* 0x0000000000087919 */ /* 0x000e620000002100 */
[----:B------:R-:W-:Y:S02]  /*31b30*/  LOP3.LUT R22, R22, 0xfffffdff, RZ, 0xc0, !PT ;  /* 0xfffffdff16167812 */ /* 0x000fe400078ec0ff */
[----:B------:R-:W-:-:S04]  /*31b40*/  SEL R3, RZ, 0x2, P0 ;  /* 0x00000002ff037807 */ /* 0x000fc80000000000 */
[----:B------:R-:W-:-:S04]  /*31b50*/  IADD3 R0, R2, R3, R0 ;  /* 0x0000000302007210 */ /* 0x000fc80007ffe000 */
[----:B------:R-:W-:Y:S01]  /*31b60*/  @P0 LOP3.LUT R22, R22, 0x200, RZ, 0xfc, !PT ;  /* 0x0000020016160812 */ /* 0x000fe200078efcff */
[----:B0-----:R-:W-:-:S05]  /*31b70*/  IMAD.SHL.U32 R21, R7, 0x8, RZ ;  /* 0x0000000807157824 */ /* 0x001fca00078e00ff */
[----:B------:R-:W-:-:S04]  /*31b80*/  LOP3.LUT R21, R21, 0x38, RZ, 0xc0, !PT ;  /* 0x0000003815157812 */ /* 0x000fc800078ec0ff */
[----:B------:R-:W-:-:S04]  /*31b90*/  LOP3.LUT R7, R21, 0x100, RZ, 0xfc, !PT ;  /* 0x0000010015077812 */ /* 0x000fc800078efcff */
[----:B------:R-:W-:Y:S01]  /*31ba0*/  ISETP.GE.AND P4, PT, R7, UR4, PT ;  /* 0x0000000407007c0c */ /* 0x000fe2000bf86270 */
[----:B------:R-:W-:Y:S02]  /*31bb0*/  IMAD.SHL.U32 R7, R9, 0x8, RZ ;  /* 0x0000000809077824 */ /* 0x000fe400078e00ff */
[----:B-1----:R-:W-:Y:S01]  /*31bc0*/  IMAD.SHL.U32 R21, R8, 0x8, RZ ;  /* 0x0000000808157824 */ /* 0x002fe200078e00ff */
[----:B------:R-:W-:Y:S02]  /*31bd0*/  SEL R2, RZ, 0x10, P4 ;  /* 0x00000010ff027807 */ /* 0x000fe40002000000 */
[----:B------:R-:W-:Y:S02]  /*31be0*/  LOP3.LUT R7, R7, 0x38, RZ, 0xc0, !PT ;  /* 0x0000003807077812 */ /* 0x000fe400078ec0ff */
[----:B------:R-:W-:Y:S02]  /*31bf0*/  LOP3.LUT R21, R21, 0x38, RZ, 0xc0, !PT ;  /* 0x0000003815157812 */ /* 0x000fe400078ec0ff */
[----:B------:R-:W-:-:S02]  /*31c00*/  LOP3.LUT R7, R7, 0x180, RZ, 0xfc, !PT ;  /* 0x0000018007077812 */ /* 0x000fc400078efcff */
[----:B------:R-:W-:Y:S01]  /*31c10*/  LOP3.LUT R8, R21, 0xc0, RZ, 0xfc, !PT ;  /* 0x000000c015087812 */ /* 0x000fe200078efcff */
[----:B------:R-:W-:Y:S01]  /*31c20*/  IMAD.SHL.U32 R21, R9, 0x8, RZ ;  /* 0x0000000809157824 */ /* 0x000fe200078e00ff */
[----:B------:R-:W-:Y:S02]  /*31c30*/  ISETP.GE.AND P0, PT, R7, UR4, PT ;  /* 0x0000000407007c0c */ /* 0x000fe4000bf06270 */
[----:B------:R-:W-:Y:S02]  /*31c40*/  ISETP.GE.AND P5, PT, R8, UR4, PT ;  /* 0x0000000408007c0c */ /* 0x000fe4000bfa6270 */
[----:B------:R-:W-:Y:S02]  /*31c50*/  LOP3.LUT R21, R21, 0x38, RZ, 0xc0, !PT ;  /* 0x0000003815157812 */ /* 0x000fe400078ec0ff */
[----:B------:R-:W-:Y:S02]  /*31c60*/  SEL R3, RZ, 0x8, P5 ;  /* 0x00000008ff037807 */ /* 0x000fe40002800000 */
[----:B------:R-:W-:-:S02]  /*31c70*/  LOP3.LUT R8, R21, 0x140, RZ, 0xfc, !PT ;  /* 0x0000014015087812 */ /* 0x000fc400078efcff */
[----:B------:R-:W-:Y:S02]  /*31c80*/  LOP3.LUT R7, R21, 0x1c0, RZ, 0xfc, !PT ;  /* 0x000001c015077812 */ /* 0x000fe400078efcff */
        /* <DEDUP_REMOVED lines=103> */
.L_x_7134:
        /* <DEDUP_REMOVED lines=26> */
.L_x_7000:
[----:B------:R-:W-:Y:S05]  /*324a0*/  BSYNC B0 ;  /* 0x0000000000007941 */ /* 0x000fea0003800000 */
.L_x_6999:
[----:B------:R-:W-:Y:S01]  /*324b0*/  NOP ;  /* 0x0000000000007918 */ /* 0x000fe20000000000 */
[----:B------:R-:W-:-:S13]  /*324c0*/  PLOP3.LUT P0, PT, PT, PT, PT, 0x80, 0x0 ;  /* 0x000000000000781c */ /* 0x000fda0003f0f070 */
.L_x_7001:
        /* <DEDUP_REMOVED lines=18> */
.L_x_7135:
[----:B------:R-:W-:Y:S05]  /*325f0*/  BSYNC B0 ;  /* 0x0000000000007941 */ /* 0x000fea0003800000 */
.L_x_7002:
[----:B------:R-:W-:-:S05]  /*32600*/  IMAD.U32 R2, RZ, RZ, UR40 ;  /* 0x00000028ff027e24 */ /* 0x000fca000f8e00ff */
[----:B------:R-:W-:-:S13]  /*32610*/  ISETP.NE.AND P0, PT, R2, 0x3, PT ;  /* 0x000000030200780c */ /* 0x000fda0003f05270 */
[----:B------:R-:W-:Y:S05]  /*32620*/  @!P0 BRA `(.L_x_7004) ;  /* 0x0000000000048947 */ /* 0x000fea0003800000 */
[----:B------:R-:W-:Y:S01]  /*32630*/  BPT.TRAP 0x1 ;  /* 0x000000040000795c */ /* 0x000fe20000300000 */
.L_x_7004:
[----:B-1----:R-:W-:Y:S01]  /*32640*/  SHF.L.U32 R0, R28, 0x1f, RZ ;  /* 0x0000001f1c007819 */ /* 0x002fe200000006ff */
[----:B------:R-:W-:Y:S03]  /*32650*/  BSSY B0, `(.L_x_7005) ;  /* 0x0000003000007945 */ /* 0x000fe60003800000 */
[----:B------:R-:W1:Y:S02]  /*32660*/  SYNCS.PHASECHK.TRANS64.TRYWAIT P0, [R17+URZ+0x38860], R0 ;  /* 0x03886000110075a7 */ /* 0x000e64000800017f */
[----:B-1----:R-:W-:Y:S05]  /*32670*/  @!P0 BRA `(.L_x_7006) ;  /* 0x0000005400148947 */ /* 0x002fea0003800000 */
.L_x_7136:
[----:B------:R-:W-:Y:S05]  /*32680*/  BSYNC B0 ;  /* 0x0000000000007941 */ /* 0x000fea0003800000 */
.L_x_7005:
        /* <DEDUP_REMOVED lines=61> */
[----:B------:R-:W-:-:S13]  /*32a60*/  ISETP.GT.AND P6, PT, R6, -0x1, PT ;  /* 0xffffffff0600780c */ /* 0x000fda0003fc4270 */
[----:B------:R-:W-:Y:S02]  /*32a70*/  @P6 LOP3.LUT R22, R22, 0x200, RZ, 0xfc, !PT ;  /* 0x0000020016166812 */ /* 0x000fe400078efcff */
[----:B------:R-:W-:-:S13]  /*32a80*/  ISETP.LT.OR P6, PT, R27, 0x1, P6 ;  /* 0x000000011b00780c */ /* 0x000fda00037c1670 */
[----:B------:R0:W-:Y:S04]  /*32a90*/  LDGSTS.E.BYPASS.LTC128B.128 [R4+0xe400], desc[UR46][R2.64+0x380], !P6 ;  /* 0x0e40038002047fae */ /* 0x0001e8000f101d6e */
[----:B0-----:R-:W0:Y:S04]  /*32aa0*/  SHFL.IDX PT, R2, R5, 0x1, 0x181f ;  /* 0x00381f0005027f89 */ /* 0x001e2800000e0000 */
[----:B------:R-:W1:Y:S01]  /*32ab0*/  SHFL.IDX PT, R3, R8, 0x1, 0x181f ;  /* 0x00381f0008037f89 */ /* 0x000e6200000e0000 */
[----:B0-----:R-:W-:-:S03]  /*32ac0*/  IADD3 R6, P6, R2, R0, RZ ;  /* 0x0000000002067210 */ /* 0x001fc60007fde0ff */
[----:B------:R-:W0:Y:S02]  /*32ad0*/  SHFL.IDX PT, R2, R5, 0x2, 0x181f ;  /* 0x00581f0005027f89 */ /* 0x000e2400000e0000 */
[----:B-1----:R-:W-:Y:S01]  /*32ae0*/  IMAD.X R7, RZ, RZ, R3, P6 ;  /* 0x000000ffff077224 */ /* 0x002fe200030e0603 */
[----:B------:R-:W-:Y:S01]  /*32af0*/  LOP3.LUT P6, RZ, R22, 0x100, RZ, 0xc0, !PT ;  /* 0x0000010016ff7812 */ /* 0x000fe200078cc0ff */
[----:B------:R-:W1:Y:S03]  /*32b00*/  SHFL.IDX PT, R3, R8, 0x2, 0x181f ;  /* 0x00581f0008037f89 */ /* 0x000e6600000e0000 */
[----:B------:R-:W-:Y:S01]  /*32b10*/  ISETP.LT.OR P6, PT, R27, 0x11, P6 ;  /* 0x000000111b00780c */ /* 0x000fe200037c1670 */
[----:B------:R-:W2:-:S12]  /*32b20*/  SHFL.IDX PT, R8, R8, 0x3, 0x181f ;  /* 0x00781f0008087f89 */ /* 0x000e9800000e0000 */
        /* <DEDUP_REMOVED lines=15> */
[----:B------:R-:W-:Y:S01]  /*32c20*/  LDGSTS.E.BYPASS.LTC128B.128 [R4+0xec00], desc[UR46][R6.64+0x380], !P6 ;  /* 0x0ec0038006047fae */ /* 0x000fe2000f101d6e */
        /* <DEDUP_REMOVED lines=20> */
[----:B0-2---:R0:W1:Y:S02]  /*32d70*/  SHFL.IDX PT, R2, R5, 0x3, 0x181f ;  /* 0x00781f0005027f89 */ /* 0x00506400000e0000 */
.L_x_7146:
        /* <DEDUP_REMOVED lines=34> */
.L_x_7008:
        /* <DEDUP_REMOVED lines=11> */
.L_x_7009:
        /* <DEDUP_REMOVED lines=11> */
.L_x_7024:
        /* <DEDUP_REMOVED lines=42> */
.L_x_7012:
[----:B------:R-:W-:Y:S01]  /*333a0*/  IMAD R6, R25, 0x8, R23 ;  /* 0x0000000819067824 */ /* 0x000fe200078e0217 */
[----:B------:R-:W-:Y:S01]  /*333b0*/  SHF.L.U32 R21, R28, 0x1f, RZ ;  /* 0x0000001f1c157819 */ /* 0x000fe200000006ff */
[----:B------:R-:W-:Y:S01]  /*333c0*/  BSSY B1, `(.L_x_7013) ;  /* 0x0000004000017945 */ /* 0x000fe20003800000 */
[----:B------:R-:W-:Y:S02]  /*333d0*/  SHF.R.S32.HI R9, RZ, 0x1f, R5 ;  /* 0x0000001fff097819 */ /* 0x000fe40000011405 */
[----:B------:R-:W0:Y:S02]  /*333e0*/  SYNCS.PHASECHK.TRANS64.TRYWAIT P0, [R6+URZ+0x38840], R21 ;  /* 0x03884015060075a7 */ /* 0x000e24000800017f */
[----:B0-----:R-:W-:Y:S05]  /*333f0*/  @!P0 BRA `(.L_x_7014) ;  /* 0x0000004c00f08947 */ /* 0x001fea0003800000 */
.L_x_7147:
[----:B------:R-:W-:Y:S05]  /*33400*/  BSYNC B1 ;  /* 0x0000000000017941 */ /* 0x000fea0003800000 */
.L_x_7013:
        /* <DEDUP_REMOVED lines=42> */
.L_x_7157:
        /* <DEDUP_REMOVED lines=8> */
.L_x_7016:
        /* <DEDUP_REMOVED lines=11> */
.L_x_7017:
[----:B------:R2:W-:Y:S01]  /*337e0*/  SYNCS.ARRIVE.TRANS64.A1T0 RZ, [R6+URZ+0x38830], RZ ;  /* 0x038830ff06ff79a7 */ /* 0x0005e2000810003f */
[----:B------:R-:W-:Y:S05]  /*337f0*/  @!P2 BRA `(.L_x_7018) ;  /* 0x000000000004a947 */ /* 0x000fea0003800000 */
[----:B------:R-:W-:Y:S01]  /*33800*/  BPT.TRAP 0x1 ;  /* 0x000000040000795c */ /* 0x000fe20000300000 */
.L_x_7018:
[----:B------:R-:W3:Y:S01]  /*33810*/  SYNCS.PHASECHK.TRANS64.TRYWAIT P0, [R6+URZ+0x38860], R21 ;  /* 0x03886015060075a7 */ /* 0x000ee2000800017f */
[----:B------:R-:W-:Y:S04]  /*33820*/  BSSY B1, `(.L_x_7019) ;  /* 0x0000002000017945 */ /* 0x000fe80003800000 */
[----:B---3--:R-:W-:Y:S05]  /*33830*/  @!P0 BRA `(.L_x_7020) ;  /* 0x0000005000108947 */ /* 0x008fea0003800000 */
.L_x_7158:
[----:B------:R-:W-:Y:S05]  /*33840*/  BSYNC B1 ;  /* 0x0000000000017941 */ /* 0x000fea0003800000 */
.L_x_7019:
        /* <DEDUP_REMOVED lines=81> */
.L_x_7168:
        /* <DEDUP_REMOVED lines=25> */
.L_x_7022:
        /* <DEDUP_REMOVED lines=11> */
.L_x_7023:
[----:B------:R1:W-:Y:S01]  /*33fa0*/  SYNCS.ARRIVE.TRANS64.A1T0 RZ, [R6+URZ+0x38850], RZ ;  /* 0x038850ff06ff79a7 */ /* 0x0003e2000810003f */
[----:B------:R-:W-:Y:S05]  /*33fb0*/  @P3 BRA `(.L_x_7024) ;  /* 0xfffffff000503947 */ /* 0x000fea000383ffff */
.L_x_7011:
[----:B------:R-:W-:Y:S05]  /*33fc0*/  BSYNC B0 ;  /* 0x0000000000007941 */ /* 0x000fea0003800000 */
.L_x_7010:
        /* <DEDUP_REMOVED lines=21> */
.L_x_7026:
[----:B------:R-:W-:Y:S05]  /*34120*/  BSYNC B0 ;  /* 0x0000000000007941 */ /* 0x000fea0003800000 */
.L_x_7025:
[----:B------:R-:W-:-:S07]  /*34130*/  SEL R25, R25, RZ, P0 ;  /* 0x000000ff19197207 */ /* 0x000fce0000000000 */
.L_x_6979:
[----:B------:R-:W-:Y:S05]  /*34140*/  BSYNC B7 ;  /* 0x0000000000077941 */ /* 0x000fea0003800000 */
.L_x_6977:
        /* <DEDUP_REMOVED lines=11> */
.L_x_7027:
        /* <DEDUP_REMOVED lines=24> */
[----:B-123--:R-:W-:Y:S02]  /*34380*/  IMAD.IADD R6, R4, 0x1, R5 ;  /* 0x0000000104067824 */ /* 0x00efe400078e0205 */
        /* <DEDUP_REMOVED lines=11> */
.L_x_7178:
[----:B------:R-:W-:Y:S02]  /*34440*/  ULDC UR4, c[0x0][0xd38] ;  /* 0x00034e0000047ab9 */ /* 0x000fe40000000800 */
[----:B------:R-:W-:-:S04]  /*34450*/  IMAD.U32 R4, RZ, RZ, UR4 ;  /* 0x00000004ff047e24 */ /* 0x000fc8000f8e00ff */
[----:B-1----:R-:W-:-:S04]  /*34460*/  IMAD R14, R14, R4, RZ ;  /* 0x000000040e0e7224 */ /* 0x002fc800078e02ff */
[----:B------:R-:W-:-:S05]  /*34470*/  IMAD.IADD R5, R5, 0x1, R14 ;  /* 0x0000000105057824 */ /* 0x000fca00078e020e */
[----:B------:R-:W-:-:S13]  /*34480*/  ISETP.GT.AND P6, PT, R5, R0, PT ;  /* 0x000000000500720c */ /* 0x000fda0003fc4270 */
[----:B------:R-:W-:Y:S05]  /*34490*/  @P6 BRA `(.L_x_7030) ;  /* 0x00000000009c6947 */ /* 0x000fea0003800000 */
.L_x_7035:
        /* <DEDUP_REMOVED lines=14> */
.L_x_7033:
[----:B------:R-:W-:Y:S05]  /*34580*/  BSYNC B0 ;  /* 0x0000000000007941 */ /* 0x000fea0003800000 */
.L_x_7032:
[----:B------:R-:W-:-:S03]  /*34590*/  UMOV UR4, 0xffffffff ;  /* 0xffffffff00047882 */ /* 0x000fc60000000000 */
[----:B------:R-:W-:Y:S05]  /*345a0*/  BRA.DIV UR4, `(.L_x_7034) ;  /* 0x0000004e04c87947 */ /* 0x000fea000b800000 */
[----:B-----5:R-:W1:Y:S02]  /*345b0*/  SHFL.UP PT, R14, R17, 0x1, RZ ;  /* 0x04200000110e7989 */ /* 0x020e6400000e00ff */
[----:B-1----:R-:W-:-:S05]  /*345c0*/  SEL R14, R14, RZ, P1 ;  /* 0x000000ff0e0e7207 */ /* 0x002fca0000800000 */
        /* <DEDUP_REMOVED lines=14> */
.L_x_7186:
[----:B------:R-:W-:Y:S02]  /*346b0*/  ULDC UR4, c[0x0][0xd38] ;  /* 0x00034e0000047ab9 */ /* 0x000fe40000000800 */
[----:B------:R-:W-:-:S04]  /*346c0*/  IMAD.U32 R4, RZ, RZ, UR4 ;  /* 0x00000004ff047e24 */ /* 0x000fc8000f8e00ff */
[----:B-1----:R-:W-:-:S04]  /*346d0*/  IMAD R14, R14, R4, RZ ;  /* 0x000000040e0e7224 */ /* 0x002fc800078e02ff */
[----:B------:R-:W-:-:S05]  /*346e0*/  IMAD.IADD R5, R14, 0x1, R5 ;  /* 0x000000010e057824 */ /* 0x000fca00078e0205 */
[----:B------:R-:W-:-:S13]  /*346f0*/  ISETP.GT.AND P6, PT, R5, R0, PT ;  /* 0x000000000500720c */ /* 0x000fda0003fc4270 */
[----:B------:R-:W-:Y:S05]  /*34700*/  @!P6 BRA `(.L_x_7035) ;  /* 0xfffffffc0064e947 */ /* 0x000fea000383ffff */
.L_x_7030:
        /* <DEDUP_REMOVED lines=8> */
.L_x_7190:
[----:B------:R-:W-:Y:S01]  /*34790*/  ISETP.NE.AND P0, PT, R2, RZ, PT ;  /* 0x000000ff0200720c */ /* 0x000fe20003f05270 */
[----:B------:R-:W-:-:S12]  /*347a0*/  IMAD.MOV.U32 R14, RZ, RZ, RZ ;  /* 0x000000ffff0e7224 */ /* 0x000fd800078e00ff */
[----:B------:R-:W-:Y:S05]  /*347b0*/  @!P0 BRA `(.L_x_7037) ;  /* 0x0000000000108947 */ /* 0x000fea0003800000 */
[----:B------:R-:W-:Y:S01]  /*347c0*/  UMOV UR4, 0xffffffff ;  /* 0xffffffff00047882 */ /* 0x000fe20000000000 */
[----:B------:R-:W-:Y:S02]  /*347d0*/  VIADD R12, R6, 0xffffffff ;  /* 0xffffffff060c7836 */ /* 0x000fe40000000000 */
[----:B------:R-:W-:Y:S05]  /*347e0*/  BRA.DIV UR4, `(.L_x_7038) ;  /* 0x00000052043c7947 */ /* 0x000fea000b800000 */
[----:B------:R3:W4:Y:S02]  /*347f0*/  SHFL.IDX PT, R14, R3, R12, 0x1f ;  /* 0x00001f0c030e7589 */ /* 0x00072400000e0000 */
.L_x_7037:
[----:B0--3--:R-:W0:Y:S01]  /*34800*/  LDC.64 R2, c[0x0][0xd90] ;  /* 0x00036400ff027b82 */ /* 0x009e220000000a00 */
[----:B------:R-:W-:-:S04]  /*34810*/  IMAD.IADD R19, R6, 0x1, R19 ;  /* 0x0000000106137824 */ /* 0x000fc800078e0213 */
[----:B0-----:R-:W-:-:S05]  /*34820*/  IMAD.WIDE R2, R19, 0x4, R2 ;  /* 0x0000000413027825 */ /* 0x001fca00078e0202 */
[----:B-1----:R0:W2:Y:S01]  /*34830*/  LDG.E R6, desc[UR46][R2.64] ;  /* 0x0000002e02067981 */ /* 0x0020a2000c1e1900 */
[----:B----4-:R-:W-:-:S04]  /*34840*/  IMAD R16, R14, R4, R16 ;  /* 0x000000040e107224 */ /* 0x010fc800078e0210 */
[----:B------:R-:W-:Y:S02]  /*34850*/  IMAD.IADD R0, R0, 0x1, -R16 ;  /* 0x0000000100007824 */ /* 0x000fe400078e0a10 */
[----:B0-----:R-:W-:Y:S02]  /*34860*/  IMAD.MOV.U32 R2, RZ, RZ, RZ ;  /* 0x000000ffff027224 */ /* 0x001fe400078e00ff */
[----:B--2---:R-:W-:-:S05]  /*34870*/  IMAD R5, R17, R6, RZ ;  /* 0x0000000611057224 */ /* 0x004fca00078e02ff */
        /* <DEDUP_REMOVED lines=33> */
[----:B------:R0:W1:Y:S02]  /*34a90*/  F2I.FTZ.U32.TRUNC.NTZ R3, R2 ;  /* 0x0000000200037305 */ /* 0x000064000021f000 */
[----:B0-----:R-:W-:Y:S02]  /*34aa0*/  IMAD.MOV.U32 R2, RZ, RZ, RZ ;  /* 0x000000ffff027224 */ /* 0x001fe400078e00ff */
[----:B-1----:R-:W-:-:S04]  /*34ab0*/  IMAD.MOV R5, RZ, RZ, -R3 ;  /* 0x000000ffff057224 */ /* 0x002fc800078e0a03 */
        /* <DEDUP_REMOVED lines=22> */
.L_x_7031:
[----:B------:R-:W-:Y:S01]  /*34c20*/  UMOV UR4, URZ ;  /* 0x0000003f00047c82 */ /* 0x000fe20008000000 */
[----:B------:R-:W-:Y:S01]  /*34c30*/  UMOV UR5, URZ ;  /* 0x0000003f00057c82 */ /* 0x000fe20008000000 */
[----:B------:R-:W-:Y:S01]  /*34c40*/  ULDC UR6, c[0x0][0xd3c] ;  /* 0x00034f0000067ab9 */ /* 0x000fe20000000800 */
[----:B------:R-:W-:Y:S02]  /*34c50*/  IMAD.MOV.U32 R16, RZ, RZ, R0 ;  /* 0x000000ffff107224 */ /* 0x000fe400078e0000 */
[----:B------:R-:W-:Y:S02]  /*34c60*/  IMAD.U32 R17, RZ, RZ, UR4 ;  /* 0x00000004ff117e24 */ /* 0x000fe4000f8e00ff */
[----:B------:R-:W-:Y:S02]  /*34c70*/  IMAD.U32 R18, RZ, RZ, UR5 ;  /* 0x00000005ff127e24 */ /* 0x000fe4000f8e00ff */
[----:B------:R-:W-:-:S07]  /*34c80*/  IMAD.U32 R19, RZ, RZ, UR6 ;  /* 0x00000006ff137e24 */ /* 0x000fce000f8e00ff */
.L_x_7039:
        /* <DEDUP_REMOVED lines=10> */
.L_x_7028:
[----:B------:R-:W-:Y:S02]  /*34d30*/  ULDC UR4, c[0x0][0xd3c] ;  /* 0x00034f0000047ab9 */ /* 0x000fe40000000800 */
[----:B0-----:R-:W-:-:S13]  /*34d40*/  ISETP.GE.AND P0, PT, R19, UR4, PT ;  /* 0x0000000413007c0c */ /* 0x001fda000bf06270 */
[----:B------:R-:W-:Y:S05]  /*34d50*/  @!P0 BRA `(.L_x_7040) ;  /* 0xffffff8400588947 */ /* 0x000fea000383ffff */
[----:B------:R-:W-:Y:S05]  /*34d60*/  BSYNC B8 ;  /* 0x0000000000087941 */ /* 0x000fea0003800000 */
.L_x_6911:
[----:B0-----:R-:W5:Y:S01]  /*34d70*/  LDL.LU R0, [R1+0x438] ;  /* 0x0004380001007983 */ /* 0x001f620000300800 */
        /* <DEDUP_REMOVED lines=11> */
.L_x_7193:
[----:B------:R-:W-:Y:S05]  /*34e30*/  BSYNC B0 ;  /* 0x0000000000007941 */ /* 0x000fea0003800000 */
.L_x_7041:
[----:B------:R-:W-:-:S03]  /*34e40*/  UMOV UR4, 0xffffffff ;  /* 0xffffffff00047882 */ /* 0x000fc60000000000 */
[----:B------:R-:W-:Y:S05]  /*34e50*/  BRA.DIV UR4, `(.L_x_7043) ;  /* 0x0000004a04d87947 */ /* 0x000fea000b800000 */
[----:B------:R-:W0:Y:S02]  /*34e60*/  S2R R0, SR_TID.X ;  /* 0x0000000000007919 */ /* 0x000e240000002100 */
[----:B0-----:R-:W-:-:S04]  /*34e70*/  SHF.R.U32.HI R0, RZ, 0x5, R0 ;  /* 0x00000005ff007819 */ /* 0x001fc80000011600 */
[----:B------:R-:W-:-:S05]  /*34e80*/  LOP3.LUT R0, R0, 0x3, RZ, 0xc0, !PT ;  /* 0x0000000300007812 */ /* 0x000fca00078ec0ff */
[----:B------:R0:W0:Y:S02]  /*34e90*/  SHFL.IDX PT, R14, R0, RZ, 0x1f ;  /* 0x00001fff000e7589 */ /* 0x00002400000e0000 */
.L_x_7196:
[----:B0-----:R-:W-:-:S13]  /*34ea0*/  ISETP.NE.AND P0, PT, R14, RZ, PT ;  /* 0x000000ff0e00720c */ /* 0x001fda0003f05270 */
[----:B------:R-:W-:Y:S05]  /*34eb0*/  @P0 BRA `(.L_x_6680) ;  /* 0x0000000000880947 */ /* 0x000fea0003800000 */
[----:B------:R-:W-:-:S03]  /*34ec0*/  UMOV UR4, 0xffffffff ;  /* 0xffffffff00047882 */ /* 0x000fc60000000000 */
[----:B------:R-:W-:Y:S05]  /*34ed0*/  BRA.DIV UR4, `(.L_x_7044) ;  /* 0x0000004a04ec7947 */ /* 0x000fea000b800000 */
[----:B------:R-:W-:-:S13]  /*34ee0*/  ELECT P6, URZ, PT ;  /* 0x00000000003f782f */ /* 0x000fda00038c0000 */
.L_x_7199:
[----:B------:R-:W-:Y:S05]  /*34ef0*/  @!P6 BRA `(.L_x_6680) ;  /* 0x000000000078e947 */ /* 0x000fea0003800000 */
[----:B------:R-:W-:-:S06]  /*34f00*/  ULOP3.LUT UR4, UR36, 0x2, URZ, 0xfc, !UPT ;  /* 0x0000000224047892 */ /* 0x000fcc000f8efc3f */
[----:B------:R-:W-:-:S05]  /*34f10*/  IMAD.U32 R0, RZ, RZ, UR4 ;  /* 0x00000004ff007e24 */ /* 0x000fca000f8e00ff */
[----:B------:R-:W-:-:S13]  /*34f20*/  ISETP.NE.AND P0, PT, R0, 0x3, PT ;  /* 0x000000030000780c */ /* 0x000fda0003f05270 */
[----:B------:R-:W-:Y:S05]  /*34f30*/  @!P0 BRA `(.L_x_7045) ;  /* 0x0000000000048947 */ /* 0x000fea0003800000 */
[----:B------:R-:W-:Y:S01]  /*34f40*/  BPT.TRAP 0x1 ;  /* 0x000000040000795c */ /* 0x000fe20000300000 */
.L_x_7045:
[C---:B------:R-:W-:Y:S01]  /*34f50*/  IMAD R5, R25.reuse, 0x8, R4 ;  /* 0x0000000819057824 */ /* 0x040fe200078e0204 */
[----:B------:R-:W-:Y:S01]  /*34f60*/  SHF.L.U32 R0, R28, 0x1f, RZ ;  /* 0x0000001f1c007819 */ /* 0x000fe200000006ff */
[----:B------:R-:W-:-:S03]  /*34f70*/  VIADD R25, R25, 0x1 ;  /* 0x0000000119197836 */ /* 0x000fc60000000000 */
[----:B------:R-:W0:Y:S02]  /*34f80*/  SYNCS.PHASECHK.TRANS64.TRYWAIT P1, [R5+URZ+0x38840], R0 ;  /* 0x03884000050075a7 */ /* 0x000e24000802017f */
[----:B------:R-:W-:-:S04]  /*34f90*/  ISETP.NE.AND P2, PT, R25, 0x2, PT ;  /* 0x000000021900780c */ /* 0x000fc80003f45270 */
[----:B------:R-:W-:Y:S01]  /*34fa0*/  SEL R3, RZ, 0x1, P2 ;  /* 0x00000001ff037807 */ /* 0x000fe20001000000 */
[----:B0-----:R-:W-:Y:S08]  /*34fb0*/  @!P1 BRA `(.L_x_7046) ;  /* 0x0000004800d49947 */ /* 0x001ff00003800000 */
.L_x_7200:
[----:B------:R-:W-:Y:S02]  /*34fc0*/  SEL R25, R25, RZ, P2 ;  /* 0x000000ff19197207 */ /* 0x000fe40001000000 */
[----:B------:R-:W-:Y:S01]  /*34fd0*/  LOP3.LUT R2, R28, R3, RZ, 0x3c, !PT ;  /* 0x000000031c027212 */ /* 0x000fe200078e3cff */
[----:B------:R-:W-:Y:S06]  /*34fe0*/  @!P0 BRA `(.L_x_7047) ;  /* 0x0000000000048947 */ /* 0x000fec0003800000 */
[----:B------:R-:W-:Y:S01]  /*34ff0*/  BPT.TRAP 0x1 ;  /* 0x000000040000795c */ /* 0x000fe20000300000 */
.L_x_7047:
[----:B------:R-:W-:Y:S01]  /*35000*/  IMAD R25, R25, 0x8, R4 ;  /* 0x0000000819197824 */ /* 0x000fe200078e0204 */
[----:B------:R-:W-:-:S04]  /*35010*/  SHF.L.U32 R2, R2, 0x1f, RZ ;  /* 0x0000001f02027819 */ /* 0x000fc800000006ff */
[----:B------:R-:W0:Y:S02]  /*35020*/  SYNCS.PHASECHK.TRANS64.TRYWAIT P1, [R25+URZ+0x38840], R2 ;  /* 0x03884002190075a7 */ /* 0x000e24000802017f */
[----:B0-----:R-:W-:Y:S05]  /*35030*/  @!P1 BRA `(.L_x_7048) ;  /* 0x0000004800c89947 */ /* 0x001fea0003800000 */
.L_x_7201:
[----:B------:R-:W-:Y:S05]  /*35040*/  @!P0 BRA `(.L_x_7049) ;  /* 0x0000000000048947 */ /* 0x000fea0003800000 */
[----:B------:R-:W-:Y:S01]  /*35050*/  BPT.TRAP 0x1 ;  /* 0x000000040000795c */ /* 0x000fe20000300000 */
.L_x_7049:
[----:B------:R-:W0:Y:S02]  /*35060*/  SYNCS.PHASECHK.TRANS64.TRYWAIT P1, [R5+URZ+0x38860], R0 ;  /* 0x03886000050075a7 */ /* 0x000e24000802017f */
[----:B0-----:R-:W-:Y:S05]  /*35070*/  @!P1 BRA `(.L_x_7050) ;  /* 0x0000004800cc9947 */ /* 0x001fea0003800000 */
.L_x_7202:
[----:B------:R-:W-:Y:S05]  /*35080*/  @!P0 BRA `(.L_x_7051) ;  /* 0x0000000000048947 */ /* 0x000fea0003800000 */
[----:B------:R-:W-:Y:S01]  /*35090*/  BPT.TRAP 0x1 ;  /* 0x000000040000795c */ /* 0x000fe20000300000 */
.L_x_7051:
[----:B------:R0:W0:Y:S02]  /*350a0*/  SYNCS.PHASECHK.TRANS64.TRYWAIT P0, [R25+URZ+0x38860], R2 ;  /* 0x03886002190075a7 */ /* 0x000024000800017f */
[----:B0-----:R-:W-:Y:S05]  /*350b0*/  @!P0 NANOSLEEP.SYNCS 0x989680 ;  /* 0x009896800000895d */ /* 0x001fea0003900000 */
[----:B------:R-:W0:Y:S02]  /*350c0*/  @!P0 SYNCS.PHASECHK.TRANS64 P0, [R25+URZ+0x38860], R2 ;  /* 0x03886002190085a7 */ /* 0x000e24000800007f */
[----:B0-----:R-:W-:Y:S05]  /*350d0*/  @!P0 BRA `(.L_x_7051) ;  /* 0xfffffffc00f08947 */ /* 0x001fea000383ffff */
.L_x_6680:
[----:B------:R-:W-:Y:S05]  /*350e0*/  BSYNC B9 ;  /* 0x0000000000097941 */ /* 0x000fea0003800000 */
.L_x_6677:
[----:B------:R-:W-:Y:S05]  /*350f0*/  EXIT ;  /* 0x000000000000794d */ /* 0x000fea0003800000 */
.L_x_6704:
[----:B0-----:R0:W1:Y:S02]  /*35100*/  SYNCS.PHASECHK.TRANS64.TRYWAIT P5, [R61+URZ+0x38890], R70 ;  /* 0x038890463d0075a7 */ /* 0x00106400080a017f */
[----:B-1----:R-:W-:Y:S05]  /*35110*/  @!P5 NANOSLEEP.SYNCS 0x989680 ;  /* 0x009896800000d95d */ /* 0x002fea0003900000 */
[----:B------:R-:W1:Y:S02]  /*35120*/  @!P5 SYNCS.PHASECHK.TRANS64 P5, [R61+URZ+0x38890], R70 ;  /* 0x038890463d00d5a7 */ /* 0x000e6400080a007f */
[----:B-1----:R-:W-:Y:S05]  /*35130*/  @!P5 BRA `(.L_x_6704) ;  /* 0xfffffffc00f0d947 */ /* 0x002fea000383ffff */
[----:B------:R-:W-:Y:S05]  /*35140*/  BRA `(.L_x_7052) ;  /* 0xfffffcdc00047947 */ /* 0x000fea000383ffff */
.L_x_6705:
        /* <DEDUP_REMOVED lines=8> */
.L_x_7054:
[----:B------:R-:W-:Y:S05]  /*351d0*/  BSYNC B1 ;  /* 0x0000000000017941 */ /* 0x000fea0003800000 */
.L_x_7053:
        /* <DEDUP_REMOVED lines=8> */
.L_x_7055:
[----:B------:R-:W-:Y:S05]  /*35260*/  BRA `(.L_x_7056) ;  /* 0xfffffcd800d07947 */ /* 0x000fea000383ffff */
.L_x_6715:
[----:B0-----:R0:W1:Y:S02]  /*35270*/  SYNCS.PHASECHK.TRANS64.TRYWAIT P6, [R61+URZ+0x38890], R70 ;  /* 0x038890463d0075a7 */ /* 0x00106400080c017f */
[----:B-1----:R-:W-:Y:S05]  /*35280*/  @!P6 NANOSLEEP.SYNCS 0x989680 ;  /* 0x009896800000e95d */ /* 0x002fea0003900000 */
[----:B------:R-:W1:Y:S02]  /*35290*/  @!P6 SYNCS.PHASECHK.TRANS64 P6, [R61+URZ+0x38890], R70 ;  /* 0x038890463d00e5a7 */ /* 0x000e6400080c007f */
[----:B-1----:R-:W-:Y:S05]  /*352a0*/  @!P6 BRA `(.L_x_6715) ;  /* 0xfffffffc00f0e947 */ /* 0x002fea000383ffff */
[----:B------:R-:W-:Y:S05]  /*352b0*/  BRA `(.L_x_7057) ;  /* 0xfffffce400547947 */ /* 0x000fea000383ffff */
.L_x_6716:
        /* <DEDUP_REMOVED lines=8> */
.L_x_7059:
[----:B------:R-:W-:Y:S05]  /*35340*/  BSYNC B1 ;  /* 0x0000000000017941 */ /* 0x000fea0003800000 */
.L_x_7058:
        /* <DEDUP_REMOVED lines=8> */
.L_x_7060:
[----:B------:R-:W-:Y:S01]  /*353d0*/  IMAD.MOV.U32 R67, RZ, RZ, R14 ;  /* 0x000000ffff437224 */ /* 0x000fe200078e000e */
[----:B------:R-:W-:Y:S06]  /*353e0*/  BRA `(.L_x_7061) ;  /* 0xfffffce4001c7947 */ /* 0x000fec000383ffff */
.L_x_6721:
[----:B0-----:R0:W1:Y:S02]  /*353f0*/  SYNCS.PHASECHK.TRANS64.TRYWAIT P0, [R61+URZ+0x38890], R70 ;  /* 0x038890463d0075a7 */ /* 0x001064000800017f */
[----:B-1----:R-:W-:Y:S05]  /*35400*/  @!P0 NANOSLEEP.SYNCS 0x989680 ;  /* 0x009896800000895d */ /* 0x002fea0003900000 */
[----:B------:R-:W1:Y:S02]  /*35410*/  @!P0 SYNCS.PHASECHK.TRANS64 P0, [R61+URZ+0x38890], R70 ;  /* 0x038890463d0085a7 */ /* 0x000e64000800007f */
[----:B-1----:R-:W-:Y:S05]  /*35420*/  @!P0 BRA `(.L_x_6721) ;  /* 0xfffffffc00f08947 */ /* 0x002fea000383ffff */
[----:B------:R-:W-:Y:S05]  /*35430*/  BRA `(.L_x_7062) ;  /* 0xfffffcec001c7947 */ /* 0x000fea000383ffff */
.L_x_6722:
[----:B------:R-:W-:Y:S01]  /*35440*/  BSSY B1, `(.L_x_7063) ;  /* 0x0000007000017945 */ /* 0x000fe20003800000 */
[----:B------:R-:W-:Y:S02]  /*35450*/  IMAD.MOV.U32 R12, RZ, RZ, RZ ;  /* 0x000000ffff0c7224 */ /* 0x000fe400078e00ff */
[----:B------:R-:W-:Y:S02]  /*35460*/  IMAD.MOV.U32 R11, RZ, RZ, 0x1c1f ;  /* 0x00001c1fff0b7424 */ /* 0x000fe400078e00ff */
[----:B------:R-:W-:-:S07]  /*35470*/  IMAD.MOV.U32 R15, RZ, RZ, -0x1 ;  /* 0xffffffffff0f7424 */ /* 0x000fce00078e00ff */
[----:B0-----:R-:W-:Y:S05]  /*35480*/  WARPSYNC.COLLECTIVE R15, `(.L_x_7064) ;  /* 0x000000000f087348 */ /* 0x001fea0003c00000 */
[----:B------:R1:W2:Y:S02]  /*35490*/  SHFL.IDX P6, R14, R13, R12, R11 ;  /* 0x0000000c0d0e7389 */ /* 0x0002a400000c000b */
[----:B012---:R-:W-:Y:S01]  /*354a0*/  ENDCOLLECTIVE ;  /* 0x000000000000791b */ /* 0x007fe20003800000 */
.L_x_7064:
[----:B------:R-:W-:Y:S05]  /*354b0*/  BSYNC B1 ;  /* 0x0000000000017941 */ /* 0x000fea0003800000 */
.L_x_7063:
        /* <DEDUP_REMOVED lines=8> */
.L_x_7065:
[----:B------:R-:W-:Y:S05]  /*35540*/  BRA `(.L_x_7066) ;  /* 0xfffffcec00447947 */ /* 0x000fea000383ffff */
.L_x_6725:
[----:B-1----:R1:W4:Y:S02]  /*35550*/  SYNCS.PHASECHK.TRANS64.TRYWAIT P5, [R61+URZ+0x388b0], R70 ;  /* 0x0388b0463d0075a7 */ /* 0x00232400080a017f */
[----:B----4-:R-:W-:Y:S05]  /*35560*/  @!P5 NANOSLEEP.SYNCS 0x989680 ;  /* 0x009896800000d95d */ /* 0x010fea0003900000 */
[----:B------:R-:W4:Y:S02]  /*35570*/  @!P5 SYNCS.PHASECHK.TRANS64 P5, [R61+URZ+0x388b0], R70 ;  /* 0x0388b0463d00d5a7 */ /* 0x000f2400080a007f */
[----:B----4-:R-:W-:Y:S05]  /*35580*/  @!P5 BRA `(.L_x_6725) ;  /* 0xfffffffc00f0d947 */ /* 0x010fea000383ffff */
[----:B------:R-:W-:Y:S05]  /*35590*/  BRA `(.L_x_7067) ;  /* 0xfffffcec00cc7947 */ /* 0x000fea000383ffff */
.L_x_6767:
        /* <DEDUP_REMOVED lines=8> */
.L_x_7069:
[----:B------:R-:W-:Y:S05]  /*35620*/  BSYNC B1 ;  /* 0x0000000000017941 */ /* 0x000fea0003800000 */
.L_x_7068:
        /* <DEDUP_REMOVED lines=8> */
.L_x_7070:
[----:B------:R-:W-:Y:S02]  /*356b0*/  IMAD.MOV.U32 R13, RZ, RZ, R67 ;  /* 0x000000ffff0d7224 */ /* 0x000fe400078e0043 */
[----:B------:R-:W-:-:S07]  /*356c0*/  IMAD.MOV.U32 R6, RZ, RZ, R14 ;  /* 0x000000ffff067224 */ /* 0x000fce00078e000e */
[----:B------:R-:W-:Y:S05]  /*356d0*/  WARPSYNC.COLLECTIVE R15, `(.L_x_7071) ;  /* 0x000000000f087348 */ /* 0x000fea0003c00000 */
[----:B------:R0:W1:Y:S02]  /*356e0*/  SHFL.IDX P6, R14, R13, R12, R11 ;  /* 0x0000000c0d0e7389 */ /* 0x00006400000c000b */
[----:B01----:R-:W-:Y:S01]  /*356f0*/  ENDCOLLECTIVE ;  /* 0x000000000000791b */ /* 0x003fe20003800000 */
.L_x_7071:
[----:B------:R-:W-:Y:S02]  /*35700*/  IMAD.MOV.U32 R13, RZ, RZ, R66 ;  /* 0x000000ffff0d7224 */ /* 0x000fe400078e0042 */
[----:B------:R-:W-:-:S07]  /*35710*/  IMAD.MOV.U32 R7, RZ, RZ, R14 ;  /* 0x000000ffff077224 */ /* 0x000fce00078e000e */
[----:B------:R-:W-:Y:S05]  /*35720*/  WARPSYNC.COLLECTIVE R15, `(.L_x_7072) ;  /* 0x000000000f087348 */ /* 0x000fea0003c00000 */
[----:B------:R0:W1:Y:S02]  /*35730*/  SHFL.IDX P6, R14, R13, R12, R11 ;  /* 0x0000000c0d0e7389 */ /* 0x00006400000c000b */
[----:B01----:R-:W-:Y:S01]  /*35740*/  ENDCOLLECTIVE ;  /* 0x000000000000791b */ /* 0x003fe20003800000 */
.L_x_7072:
[----:B------:R-:W-:Y:S01]  /*35750*/  IMAD.MOV.U32 R8, RZ, RZ, R14 ;  /* 0x000000ffff087224 */ /* 0x000fe200078e000e */
[----:B------:R-:W-:Y:S06]  /*35760*/  BRA `(.L_x_7073) ;  /* 0xfffffd9000547947 */ /* 0x000fec000383ffff */
.L_x_6770:
[----:B------:R-:W-:Y:S01]  /*35770*/  BSSY B1, `(.L_x_7074) ;  /* 0x0000008000017945 */ /* 0x000fe20003800000 */
[----:B------:R-:W-:Y:S02]  /*35780*/  IMAD.MOV.U32 R13, RZ, RZ, R36 ;  /* 0x000000ffff0d7224 */ /* 0x000fe400078e0024 */
[----:B------:R-:W-:Y:S02]  /*35790*/  IMAD.MOV.U32 R12, RZ, RZ, 0x1 ;  /* 0x00000001ff0c7424 */ /* 0x000fe400078e00ff */
[----:B------:R-:W-:Y:S02]  /*357a0*/  IMAD.MOV.U32 R11, RZ, RZ, 0x1c1f ;  /* 0x00001c1fff0b7424 */ /* 0x000fe400078e00ff */
[----:B------:R-:W-:-:S07]  /*357b0*/  IMAD.MOV.U32 R15, RZ, RZ, -0x1 ;  /* 0xffffffffff0f7424 */ /* 0x000fce00078e00ff */
[----:B0--34-:R-:W-:Y:S05]  /*357c0*/  WARPSYNC.COLLECTIVE R15, `(.L_x_7075) ;  /* 0x000000000f087348 */ /* 0x019fea0003c00000 */
[----:B------:R1:W2:Y:S02]  /*357d0*/  SHFL.IDX P6, R14, R13, R12, R11 ;  /* 0x0000000c0d0e7389 */ /* 0x0002a400000c000b */
[----:B01234-:R-:W-:Y:S01]  /*357e0*/  ENDCOLLECTIVE ;  /* 0x000000000000791b */ /* 0x01ffe20003800000 */
.L_x_7075:
[----:B------:R-:W-:Y:S05]  /*357f0*/  BSYNC B1 ;  /* 0x0000000000017941 */ /* 0x000fea0003800000 */
.L_x_7074:
        /* <DEDUP_REMOVED lines=8> */
.L_x_7076:
[----:B------:R-:W-:Y:S02]  /*35880*/  IMAD.MOV.U32 R13, RZ, RZ, R67 ;  /* 0x000000ffff0d7224 */ /* 0x000fe400078e0043 */
[----:B------:R-:W-:-:S07]  /*35890*/  IMAD.MOV.U32 R6, RZ, RZ, R14 ;  /* 0x000000ffff067224 */ /* 0x000fce00078e000e */
[----:B------:R-:W-:Y:S05]  /*358a0*/  WARPSYNC.COLLECTIVE R15, `(.L_x_7077) ;  /* 0x000000000f087348 */ /* 0x000fea0003c00000 */
[----:B------:R0:W1:Y:S02]  /*358b0*/  SHFL.IDX P6, R14, R13, R12, R11 ;  /* 0x0000000c0d0e7389 */ /* 0x00006400000c000b */
[----:B01----:R-:W-:Y:S01]  /*358c0*/  ENDCOLLECTIVE ;  /* 0x000000000000791b */ /* 0x003fe20003800000 */
.L_x_7077:
[----:B------:R-:W-:Y:S02]  /*358d0*/  IMAD.MOV.U32 R13, RZ, RZ, R66 ;  /* 0x000000ffff0d7224 */ /* 0x000fe400078e0042 */
[----:B------:R-:W-:-:S07]  /*358e0*/  IMAD.MOV.U32 R7, RZ, RZ, R14 ;  /* 0x000000ffff077224 */ /* 0x000fce00078e000e */
[----:B------:R-:W-:Y:S05]  /*358f0*/  WARPSYNC.COLLECTIVE R15, `(.L_x_7078) ;  /* 0x000000000f087348 */ /* 0x000fea0003c00000 */
[----:B------:R0:W1:Y:S02]  /*35900*/  SHFL.IDX P6, R14, R13, R12, R11 ;  /* 0x0000000c0d0e7389 */ /* 0x00006400000c000b */
[----:B01----:R-:W-:Y:S01]  /*35910*/  ENDCOLLECTIVE ;  /* 0x000000000000791b */ /* 0x003fe20003800000 */
.L_x_7078:
[----:B------:R-:W-:Y:S05]  /*35920*/  BRA `(.L_x_7079) ;  /* 0xfffffd9000c07947 */ /* 0x000fea000383ffff */
.L_x_6774:
[----:B-1----:R1:W4:Y:S02]  /*35930*/  SYNCS.PHASECHK.TRANS64.TRYWAIT P0, [R2+URZ+0x38800], R67 ;  /* 0x03880043020075a7 */ /* 0x002324000800017f */
[----:B----4-:R-:W-:Y:S05]  /*35940*/  @!P0 NANOSLEEP.SYNCS 0x989680 ;  /* 0x009896800000895d */ /* 0x010fea0003900000 */
[----:B------:R-:W4:Y:S02]  /*35950*/  @!P0 SYNCS.PHASECHK.TRANS64 P0, [R2+URZ+0x38800], R67 ;  /* 0x03880043020085a7 */ /* 0x000f24000800007f */
[----:B----4-:R-:W-:Y:S05]  /*35960*/  @!P0 BRA `(.L_x_6774) ;  /* 0xfffffffc00f08947 */ /* 0x010fea000383ffff */
[----:B------:R-:W-:Y:S05]  /*35970*/  BRA `(.L_x_7080) ;  /* 0xfffffd94004c7947 */ /* 0x000fea000383ffff */
.L_x_6782:
        /* <DEDUP_REMOVED lines=9> */
.L_x_7082:
[----:B------:R-:W-:Y:S05]  /*35a10*/  BSYNC B1 ;  /* 0x0000000000017941 */ /* 0x000fea0003800000 */
.L_x_7081:
        /* <DEDUP_REMOVED lines=10> */
.L_x_7083:
        /* <DEDUP_REMOVED lines=8> */
.L_x_7084:
[----:B------:R-:W-:-:S05]  /*35b40*/  @!P1 IADD3 R8, P2, R4, R7, RZ ;  /* 0x0000000704089210 */ /* 0x000fca0007f5e0ff */
[----:B------:R-:W-:Y:S02]  /*35b50*/  @!P1 IMAD.X R9, R3, 0x1, R6, P2 ;  /* 0x0000000103099824 */ /* 0x000fe400010e0606 */
[----:B------:R-:W-:Y:S02]  /*35b60*/  IMAD.MOV.U32 R13, RZ, RZ, R68 ;  /* 0x000000ffff0d7224 */ /* 0x000fe400078e0044 */
[----:B------:R-:W-:-:S07]  /*35b70*/  IMAD.MOV.U32 R5, RZ, RZ, R14 ;  /* 0x000000ffff057224 */ /* 0x000fce00078e000e */
[----:B------:R-:W-:Y:S05]  /*35b80*/  WARPSYNC.COLLECTIVE R15, `(.L_x_7085) ;  /* 0x000000000f087348 */ /* 0x000fea0003c00000 */
[----:B------:R0:W1:Y:S02]  /*35b90*/  SHFL.IDX P6, R14, R13, R12, R11 ;  /* 0x0000000c0d0e7389 */ /* 0x00006400000c000b */
[----:B01----:R-:W-:Y:S01]  /*35ba0*/  ENDCOLLECTIVE ;  /* 0x000000000000791b */ /* 0x003fe20003800000 */
.L_x_7085:
[----:B------:R-:W2:Y:S01]  /*35bb0*/  @!P1 LD.E.128 R8, desc[UR46][R8.64] ;  /* 0x0000002e08089980 */ /* 0x000ea2000c101d00 */
[----:B------:R-:W-:-:S05]  /*35bc0*/  @!P1 IADD3 R4, P2, R14, R7, RZ ;  /* 0x000000070e049210 */ /* 0x000fca0007f5e0ff */
[----:B------:R-:W-:-:S06]  /*35bd0*/  @!P1 IMAD.X R5, R5, 0x1, R6, P2 ;  /* 0x0000000105059824 */ /* 0x000fcc00010e0606 */
[----:B------:R-:W5:Y:S01]  /*35be0*/  @!P1 LD.E.128 R4, desc[UR46][R4.64] ;  /* 0x0000002e04049980 */ /* 0x000f62000c101d00 */
[----:B------:R-:W-:Y:S01]  /*35bf0*/  CS2R R20, SRZ ;  /* 0x0000000000147805 */ /* 0x000fe2000001ff00 */
[----:B------:R-:W-:Y:S01]  /*35c00*/  IMAD.MOV.U32 R13, RZ, RZ, R26 ;  /* 0x000000ffff0d7224 */ /* 0x000fe200078e001a */
[----:B------:R-:W-:Y:S01]  /*35c10*/  CS2R R58, SRZ ;  /* 0x00000000003a7805 */ /* 0x000fe2000001ff00 */
[----:B------:R-:W-:Y:S01]  /*35c20*/  IMAD.MOV.U32 R12, RZ, RZ, 0x1 ;  /* 0x00000001ff0c7424 */ /* 0x000fe200078e00ff */
[----:B------:R-:W-:Y:S02]  /*35c30*/  CS2R R66, SRZ ;  /* 0x0000000000427805 */ /* 0x000fe4000001ff00 */
[----:B------:R-:W-:Y:S01]  /*35c40*/  CS2R R64, SRZ ;  /* 0x0000000000407805 */ /* 0x000fe2000001ff00 */
[----:B--2---:R-:W-:Y:S02]  /*35c50*/  @!P1 IMAD.MOV.U32 R21, RZ, RZ, R11 ;  /* 0x000000ffff159224 */ /* 0x004fe400078e000b */
[----:B------:R-:W-:-:S02]  /*35c60*/  IMAD.MOV.U32 R11, RZ, RZ, 0x1c1f ;  /* 0x00001c1fff0b7424 */ /* 0x000fc400078e00ff */
[----:B------:R-:W-:Y:S02]  /*35c70*/  @!P1 IMAD.MOV.U32 R20, RZ, RZ, R10 ;  /* 0x000000ffff149224 */ /* 0x000fe400078e000a */
[----:B------:R-:W-:-:S07]  /*35c80*/  @!P1 IMAD.MOV.U32 R59, RZ, RZ, R9 ;  /* 0x000000ffff3b9224 */ /* 0x000fce00078e0009 */
[----:B-----5:R-:W-:Y:S05]  /*35c90*/  WARPSYNC.COLLECTIVE R15, `(.L_x_7086) ;  /* 0x000000000f087348 */ /* 0x020fea0003c00000 */
[----:B------:R0:W1:Y:S02]  /*35ca0*/  SHFL.IDX P6, R14, R13, R12, R11 ;  /* 0x0000000c0d0e7389 */ /* 0x00006400000c000b */
[----:B01---5:R-:W-:Y:S01]  /*35cb0*/  ENDCOLLECTIVE ;  /* 0x000000000000791b */ /* 0x023fe20003800000 */
.L_x_7086:
[----:B------:R-:W-:Y:S02]  /*35cc0*/  IMAD.MOV.U32 R3, RZ, RZ, R20 ;  /* 0x000000ffff037224 */ /* 0x000fe400078e0014 */
[----:B------:R-:W-:Y:S02]  /*35cd0*/  @!P1 IMAD.MOV.U32 R58, RZ, RZ, R8 ;  /* 0x000000ffff3a9224 */ /* 0x000fe400078e0008 */
[----:B------:R-:W-:Y:S01]  /*35ce0*/  IMAD.MOV.U32 R9, RZ, RZ, R59 ;  /* 0x000000ffff097224 */ /* 0x000fe200078e003b */
[----:B------:R-:W-:Y:S01]  /*35cf0*/  PRMT R82, R3, 0x7610, R82 ;  /* 0x0000761003527816 */ /* 0x000fe20000000052 */
[----:B------:R-:W-:Y:S02]  /*35d00*/  IMAD.MOV.U32 R10, RZ, RZ, R21 ;  /* 0x000000ffff0a7224 */ /* 0x000fe400078e0015 */
[----:B------:R-:W-:-:S03]  /*35d10*/  IMAD.MOV.U32 R8, RZ, RZ, R58 ;  /* 0x000000ffff087224 */ /* 0x000fc600078e003a */
[----:B------:R-:W-:Y:S01]  /*35d20*/  PRMT R74, R74, 0x5410, R10 ;  /* 0x000054104a4a7816 */ /* 0x000fe2000000000a */
[--C-:B------:R-:W-:Y:S01]  /*35d30*/  IMAD.MOV.U32 R13, RZ, RZ, R36.reuse ;  /* 0x000000ffff0d7224 */ /* 0x100fe200078e0024 */
[----:B------:R-:W-:Y:S01]  /*35d40*/  PRMT R36, R9, 0x7610, R36 ;  /* 0x0000761009247816 */ /* 0x000fe20000000024 */
[----:B------:R-:W-:Y:S01]  /*35d50*/  @!P1 IMAD.MOV.U32 R66, RZ, RZ, R4 ;  /* 0x000000ffff429224 */ /* 0x000fe200078e0004 */
[----:B------:R-:W-:Y:S01]  /*35d60*/  PRMT R69, R8, 0x7610, R69 ;  /* 0x0000761008457816 */ /* 0x000fe20000000045 */
[----:B------:R-:W-:Y:S02]  /*35d70*/  @!P1 IMAD.MOV.U32 R67, RZ, RZ, R5 ;  /* 0x000000ffff439224 */ /* 0x000fe400078e0005 */
[----:B------:R-:W-:Y:S02]  /*35d80*/  @!P1 IMAD.MOV.U32 R64, RZ, RZ, R6 ;  /* 0x000000ffff409224 */ /* 0x000fe400078e0006 */
[----:B------:R-:W-:Y:S02]  /*35d90*/  @!P1 IMAD.MOV.U32 R65, RZ, RZ, R7 ;  /* 0x000000ffff419224 */ /* 0x000fe400078e0007 */
[----:B------:R-:W-:-:S07]  /*35da0*/  IMAD.MOV.U32 R3, RZ, RZ, R14 ;  /* 0x000000ffff037224 */ /* 0x000fce00078e000e */
[----:B------:R-:W-:Y:S05]  /*35db0*/  WARPSYNC.COLLECTIVE R15, `(.L_x_7087) ;  /* 0x000000000f087348 */ /* 0x000fea0003c00000 */
[----:B------:R0:W1:Y:S02]  /*35dc0*/  SHFL.IDX P6, R14, R13, R12, R11 ;  /* 0x0000000c0d0e7389 */ /* 0x00006400000c000b */
[----:B01----:R-:W-:Y:S01]  /*35dd0*/  ENDCOLLECTIVE ;  /* 0x000000000000791b */ /* 0x003fe20003800000 */
.L_x_7087:
[----:B------:R-:W-:Y:S02]  /*35de0*/  IMAD.MOV.U32 R6, RZ, RZ, R66 ;  /* 0x000000ffff067224 */ /* 0x000fe400078e0042 */
[----:B------:R-:W-:Y:S02]  /*35df0*/  IMAD.MOV.U32 R7, RZ, RZ, R67 ;  /* 0x000000ffff077224 */ /* 0x000fe400078e0043 */
[----:B------:R-:W-:Y:S01]  /*35e00*/  IMAD.MOV.U32 R4, RZ, RZ, R64 ;  /* 0x000000ffff047224 */ /* 0x000fe200078e0040 */
[----:B------:R-:W-:Y:S01]  /*35e10*/  PRMT R87, R6, 0x7610, R87 ;  /* 0x0000761006577816 */ /* 0x000fe20000000057 */
[----:B------:R-:W-:Y:S01]  /*35e20*/  IMAD.MOV.U32 R5, RZ, RZ, R65 ;  /* 0x000000ffff057224 */ /* 0x000fe200078e0041 */
[----:B------:R-:W-:Y:S02]  /*35e30*/  PRMT R88, R7, 0x7610, R88 ;  /* 0x0000761007587816 */ /* 0x000fe40000000058 */
[----:B------:R-:W-:Y:S02]  /*35e40*/  CS2R R6, SRZ ;  /* 0x0000000000067805 */ /* 0x000fe4000001ff00 */
[----:B------:R-:W-:-:S02]  /*35e50*/  PRMT R36, R36, 0x5410, R4 ;  /* 0x0000541024247816 */ /* 0x000fc40000000004 */
[----:B------:R-:W-:Y:S01]  /*35e60*/  PRMT R86, R5, 0x7610, R86 ;  /* 0x0000761005567816 */ /* 0x000fe20000000056 */
[----:B------:R-:W-:Y:S02]  /*35e70*/  IMAD.MOV.U32 R13, RZ, RZ, R25 ;  /* 0x000000ffff0d7224 */ /* 0x000fe400078e0019 */
[----:B------:R-:W-:-:S07]  /*35e80*/  IMAD.MOV.U32 R24, RZ, RZ, R14 ;  /* 0x000000ffff187224 */ /* 0x000fce00078e000e */
[----:B------:R-:W-:Y:S05]  /*35e90*/  WARPSYNC.COLLECTIVE R15, `(.L_x_7088) ;  /* 0x000000000f087348 */ /* 0x000fea0003c00000 */
[----:B------:R0:W1:Y:S02]  /*35ea0*/  SHFL.IDX P6, R14, R13, R12, R11 ;  /* 0x0000000c0d0e7389 */ /* 0x00006400000c000b */
[----:B01----:R-:W-:Y:S01]  /*35eb0*/  ENDCOLLECTIVE ;  /* 0x000000000000791b */ /* 0x003fe20003800000 */
.L_x_7088:
[----:B------:R-:W-:Y:S02]  /*35ec0*/  IMAD.MOV.U32 R13, RZ, RZ, R68 ;  /* 0x000000ffff0d7224 */ /* 0x000fe400078e0044 */
[----:B------:R-:W-:-:S07]  /*35ed0*/  IMAD.MOV.U32 R25, RZ, RZ, R14 ;  /* 0x000000ffff197224 */ /* 0x000fce00078e000e */
[----:B------:R-:W-:Y:S05]  /*35ee0*/  WARPSYNC.COLLECTIVE R15, `(.L_x_7089) ;  /* 0x000000000f087348 */ /* 0x000fea0003c00000 */
[----:B------:R0:W1:Y:S02]  /*35ef0*/  SHFL.IDX P6, R14, R13, R12, R11 ;  /* 0x0000000c0d0e7389 */ /* 0x00006400000c000b */
[----:B01----:R-:W-:Y:S01]  /*35f00*/  ENDCOLLECTIVE ;  /* 0x000000000000791b */ /* 0x003fe20003800000 */
.L_x_7089:
[----:B------:R-:W-:Y:S05]  /*35f10*/  BRA `(.L_x_7090) ;  /* 0xfffffda000cc7947 */ /* 0x000fea000383ffff */
.L_x_6786:
[----:B0-----:R0:W1:Y:S02]  /*35f20*/  SYNCS.PHASECHK.TRANS64.TRYWAIT P1, [R2+URZ+0x38800], R13 ;  /* 0x0388000d020075a7 */ /* 0x001064000802017f */
[----:B-1----:R-:W-:Y:S05]  /*35f30*/  @!P1 NANOSLEEP.SYNCS 0x989680 ;  /* 0x009896800000995d */ /* 0x002fea0003900000 */
[----:B------:R-:W1:Y:S02]  /*35f40*/  @!P1 SYNCS.PHASECHK.TRANS64 P1, [R2+URZ+0x38800], R13 ;  /* 0x0388000d020095a7 */ /* 0x000e64000802007f */
[----:B-1----:R-:W-:Y:S05]  /*35f50*/  @!P1 BRA `(.L_x_6786) ;  /* 0xfffffffc00f09947 */ /* 0x002fea000383ffff */
[----:B------:R-:W-:Y:S05]  /*35f60*/  BRA `(.L_x_7091) ;  /* 0xfffffda400287947 */ /* 0x000fea000383ffff */
.L_x_6800:
[----:B-1----:R1:W2:Y:S02]  /*35f70*/  SYNCS.PHASECHK.TRANS64.TRYWAIT P0, [R6+URZ], R7 ;  /* 0x00000007060075a7 */ /* 0x0022a4000800017f */
[----:B--2---:R-:W-:Y:S05]  /*35f80*/  @!P0 NANOSLEEP.SYNCS 0x989680 ;  /* 0x009896800000895d */ /* 0x004fea0003900000 */
[----:B------:R-:W2:Y:S02]  /*35f90*/  @!P0 SYNCS.PHASECHK.TRANS64 P0, [R6+URZ], R7 ;  /* 0x00000007060085a7 */ /* 0x000ea4000800007f */
[----:B--2---:R-:W-:Y:S05]  /*35fa0*/  @!P0 BRA `(.L_x_6800) ;  /* 0xfffffffc00f08947 */ /* 0x004fea000383ffff */
[----:B------:R-:W-:Y:S05]  /*35fb0*/  BRA `(.L_x_6799) ;  /* 0xfffffdb800fc7947 */ /* 0x000fea000383ffff */
.L_x_6807:
[----:B-1----:R1:W2:Y:S02]  /*35fc0*/  SYNCS.PHASECHK.TRANS64.TRYWAIT P0, [R2+URZ], R3 ;  /* 0x00000003020075a7 */ /* 0x0022a4000800017f */
[----:B--2---:R-:W-:Y:S05]  /*35fd0*/  @!P0 NANOSLEEP.SYNCS 0x989680 ;  /* 0x009896800000895d */ /* 0x004fea0003900000 */
[----:B------:R-:W2:Y:S02]  /*35fe0*/  @!P0 SYNCS.PHASECHK.TRANS64 P0, [R2+URZ], R3 ;  /* 0x00000003020085a7 */ /* 0x000ea4000800007f */
[----:B--2---:R-:W-:Y:S05]  /*35ff0*/  @!P0 BRA `(.L_x_6807) ;  /* 0xfffffffc00f08947 */ /* 0x004fea000383ffff */
[----:B------:R-:W-:Y:S05]  /*36000*/  BRA `(.L_x_6806) ;  /* 0xfffffdc000087947 */ /* 0x000fea000383ffff */
.L_x_6838:
[----:B-1----:R1:W2:Y:S02]  /*36010*/  SYNCS.PHASECHK.TRANS64.TRYWAIT P0, [R6+URZ], R7 ;  /* 0x00000007060075a7 */ /* 0x0022a4000800017f */
[----:B--2---:R-:W-:Y:S05]  /*36020*/  @!P0 NANOSLEEP.SYNCS 0x989680 ;  /* 0x009896800000895d */ /* 0x004fea0003900000 */
[----:B------:R-:W2:Y:S02]  /*36030*/  @!P0 SYNCS.PHASECHK.TRANS64 P0, [R6+URZ], R7 ;  /* 0x00000007060085a7 */ /* 0x000ea4000800007f */
[----:B--2---:R-:W-:Y:S05]  /*36040*/  @!P0 BRA `(.L_x_6838) ;  /* 0xfffffffc00f08947 */ /* 0x004fea000383ffff */
[----:B------:R-:W-:Y:S05]  /*36050*/  BRA `(.L_x_6837) ;  /* 0xfffffe38004c7947 */ /* 0x000fea000383ffff */
.L_x_6845:
[----:B-1----:R1:W2:Y:S02]  /*36060*/  SYNCS.PHASECHK.TRANS64.TRYWAIT P0, [R12+URZ], R13 ;  /* 0x0000000d0c0075a7 */ /* 0x0022a4000800017f */
[----:B--2---:R-:W-:Y:S05]  /*36070*/  @!P0 NANOSLEEP.SYNCS 0x989680 ;  /* 0x009896800000895d */ /* 0x004fea0003900000 */
[----:B------:R-:W2:Y:S02]  /*36080*/  @!P0 SYNCS.PHASECHK.TRANS64 P0, [R12+URZ], R13 ;  /* 0x0000000d0c0085a7 */ /* 0x000ea4000800007f */
[----:B--2---:R-:W-:Y:S05]  /*36090*/  @!P0 BRA `(.L_x_6845) ;  /* 0xfffffffc00f08947 */ /* 0x004fea000383ffff */
[----:B------:R-:W-:Y:S05]  /*360a0*/  BRA `(.L_x_6844) ;  /* 0xfffffe3c00587947 */ /* 0x000fea000383ffff */
.L_x_6862:
[----:B-1----:R1:W2:Y:S02]  /*360b0*/  SYNCS.PHASECHK.TRANS64.TRYWAIT P0, [R6+URZ], R7 ;  /* 0x00000007060075a7 */ /* 0x0022a4000800017f */
[----:B--2---:R-:W-:Y:S05]  /*360c0*/  @!P0 NANOSLEEP.SYNCS 0x989680 ;  /* 0x009896800000895d */ /* 0x004fea0003900000 */
[----:B------:R-:W2:Y:S02]  /*360d0*/  @!P0 SYNCS.PHASECHK.TRANS64 P0, [R6+URZ], R7 ;  /* 0x00000007060085a7 */ /* 0x000ea4000800007f */
[----:B--2---:R-:W-:Y:S05]  /*360e0*/  @!P0 BRA `(.L_x_6862) ;  /* 0xfffffffc00f08947 */ /* 0x004fea000383ffff */
[----:B------:R-:W-:Y:S05]  /*360f0*/  BRA `(.L_x_6861) ;  /* 0xfffffea400687947 */ /* 0x000fea000383ffff */
.L_x_6869:
[----:B-1----:R1:W2:Y:S02]  /*36100*/  SYNCS.PHASECHK.TRANS64.TRYWAIT P0, [R12+URZ], R13 ;  /* 0x0000000d0c0075a7 */ /* 0x0022a4000800017f */
[----:B--2---:R-:W-:Y:S05]  /*36110*/  @!P0 NANOSLEEP.SYNCS 0x989680 ;  /* 0x009896800000895d */ /* 0x004fea0003900000 */
[----:B------:R-:W2:Y:S02]  /*36120*/  @!P0 SYNCS.PHASECHK.TRANS64 P0, [R12+URZ], R13 ;  /* 0x0000000d0c0085a7 */ /* 0x000ea4000800007f */
[----:B--2---:R-:W-:Y:S05]  /*36130*/  @!P0 BRA `(.L_x_6869) ;  /* 0xfffffffc00f08947 */ /* 0x004fea000383ffff */
[----:B------:R-:W-:Y:S05]  /*36140*/  BRA `(.L_x_6868) ;  /* 0xfffffea800747947 */ /* 0x000fea000383ffff */
.L_x_6925:
        /* <DEDUP_REMOVED lines=11> */
.L_x_7093:
[----:B------:R-:W-:Y:S05]  /*36200*/  BSYNC B1 ;  /* 0x0000000000017941 */ /* 0x000fea0003800000 */
.L_x_7092:
[----:B------:R-:W-:Y:S05]  /*36210*/  BRA `(.L_x_7094) ;  /* 0xffffff7800bc7947 */ /* 0x000fea000383ffff */
.L_x_6927:
[----:B------:R-:W-:Y:S01]  /*36220*/  BSSY B1, `(.L_x_7095) ;  /* 0x0000006000017945 */ /* 0x000fe20003800000 */
[----:B------:R-:W-:-:S07]  /*36230*/  IMAD.MOV.U32 R15, RZ, RZ, -0x1 ;  /* 0xffffffffff0f7424 */ /* 0x000fce00078e00ff */
[----:B0-----:R-:W-:Y:S05]  /*36240*/  WARPSYNC.COLLECTIVE R15, `(.L_x_7096) ;  /* 0x000000000f0c7348 */ /* 0x001fea0003c00000 */
[----:B------:R-:W-:Y:S02]  /*36250*/  ELECT P6, UR62, PT ;  /* 0x00000000003e782f */ /* 0x000fe400038c0000 */
[----:B------:R-:W-:Y:S01]  /*36260*/  MOV R14, UR62 ;  /* 0x0000003e000e7c02 */ /* 0x000fe20008000f00 */
[----:B0-----:R-:W-:Y:S10]  /*36270*/  ENDCOLLECTIVE ;  /* 0x000000000000791b */ /* 0x001ff40003800000 */
.L_x_7096:
[----:B------:R-:W-:Y:S05]  /*36280*/  BSYNC B1 ;  /* 0x0000000000017941 */ /* 0x000fea0003800000 */
.L_x_7095:
[----:B------:R-:W-:Y:S05]  /*36290*/  BRA `(.L_x_6926) ;  /* 0xffffff7800b47947 */ /* 0x000fea000383ffff */
.L_x_6929:
[----:B0-----:R0:W1:Y:S02]  /*362a0*/  SYNCS.PHASECHK.TRANS64.TRYWAIT P0, [R23+URZ+0x38820], R3 ;  /* 0x03882003170075a7 */ /* 0x001064000800017f */
[----:B-1----:R-:W-:Y:S05]  /*362b0*/  @!P0 NANOSLEEP.SYNCS 0x989680 ;  /* 0x009896800000895d */ /* 0x002fea0003900000 */
[----:B------:R-:W1:Y:S02]  /*362c0*/  @!P0 SYNCS.PHASECHK.TRANS64 P0, [R23+URZ+0x38820], R3 ;  /* 0x03882003170085a7 */ /* 0x000e64000800007f */
[----:B-1----:R-:W-:Y:S05]  /*362d0*/  @!P0 BRA `(.L_x_6929) ;  /* 0xfffffffc00f08947 */ /* 0x002fea000383ffff */
[----:B------:R-:W-:Y:S05]  /*362e0*/  BRA `(.L_x_7097) ;  /* 0xffffff7800c47947 */ /* 0x000fea000383ffff */
.L_x_6933:
[----:B0-----:R0:W1:Y:S02]  /*362f0*/  SYNCS.PHASECHK.TRANS64.TRYWAIT P0, [R3+URZ+0x388a0], R7 ;  /* 0x0388a007030075a7 */ /* 0x001064000800017f */
[----:B-1----:R-:W-:Y:S05]  /*36300*/  @!P0 NANOSLEEP.SYNCS 0x989680 ;  /* 0x009896800000895d */ /* 0x002fea0003900000 */
[----:B------:R-:W1:Y:S02]  /*36310*/  @!P0 SYNCS.PHASECHK.TRANS64 P0, [R3+URZ+0x388a0], R7 ;  /* 0x0388a007030085a7 */ /* 0x000e64000800007f */
[----:B-1----:R-:W-:Y:S05]  /*36320*/  @!P0 BRA `(.L_x_6933) ;  /* 0xfffffffc00f08947 */ /* 0x002fea000383ffff */
[----:B------:R-:W-:Y:S05]  /*36330*/  BRA `(.L_x_7098) ;  /* 0xffffff7800dc7947 */ /* 0x000fea000383ffff */
.L_x_6938:
[----:B-1----:R1:W2:Y:S02]  /*36340*/  SYNCS.PHASECHK.TRANS64.TRYWAIT P0, [R3+URZ+0x388c0], R7 ;  /* 0x0388c007030075a7 */ /* 0x0022a4000800017f */
[----:B--2---:R-:W-:Y:S05]  /*36350*/  @!P0 NANOSLEEP.SYNCS 0x989680 ;  /* 0x009896800000895d */ /* 0x004fea0003900000 */
[----:B------:R-:W2:Y:S02]  /*36360*/  @!P0 SYNCS.PHASECHK.TRANS64 P0, [R3+URZ+0x388c0], R7 ;  /* 0x0388c007030085a7 */ /* 0x000ea4000800007f */
[----:B--2---:R-:W-:Y:S05]  /*36370*/  @!P0 BRA `(.L_x_6938) ;  /* 0xfffffffc00f08947 */ /* 0x004fea000383ffff */
[----:B------:R-:W-:Y:S05]  /*36380*/  BRA `(.L_x_7099) ;  /* 0xffffff7c00587947 */ /* 0x000fea000383ffff */
.L_x_6952:
[----:B0-----:R0:W1:Y:S02]  /*36390*/  SYNCS.PHASECHK.TRANS64.TRYWAIT P1, [R10+URZ+0x388a0], R2 ;  /* 0x0388a0020a0075a7 */ /* 0x001064000802017f */
[----:B-1----:R-:W-:Y:S05]  /*363a0*/  @!P1 NANOSLEEP.SYNCS 0x989680 ;  /* 0x009896800000995d */ /* 0x002fea0003900000 */
[----:B------:R-:W1:Y:S02]  /*363b0*/  @!P1 SYNCS.PHASECHK.TRANS64 P1, [R10+URZ+0x388a0], R2 ;  /* 0x0388a0020a0095a7 */ /* 0x000e64000802007f */
[----:B-1----:R-:W-:Y:S05]  /*363c0*/  @!P1 BRA `(.L_x_6952) ;  /* 0xfffffffc00f09947 */ /* 0x002fea000383ffff */
[----:B------:R-:W-:Y:S05]  /*363d0*/  BRA `(.L_x_7100) ;  /* 0xffffff8400bc7947 */ /* 0x000fea000383ffff */
.L_x_6957:
[----:B-1----:R1:W2:Y:S02]  /*363e0*/  SYNCS.PHASECHK.TRANS64.TRYWAIT P1, [R10+URZ+0x388c0], R2 ;  /* 0x0388c0020a0075a7 */ /* 0x0022a4000802017f */
[----:B--2---:R-:W-:Y:S05]  /*363f0*/  @!P1 NANOSLEEP.SYNCS 0x989680 ;  /* 0x009896800000995d */ /* 0x004fea0003900000 */
[----:B------:R-:W2:Y:S02]  /*36400*/  @!P1 SYNCS.PHASECHK.TRANS64 P1, [R10+URZ+0x388c0], R2 ;  /* 0x0388c0020a0095a7 */ /* 0x000ea4000802007f */
[----:B--2---:R-:W-:Y:S05]  /*36410*/  @!P1 BRA `(.L_x_6957) ;  /* 0xfffffffc00f09947 */ /* 0x004fea000383ffff */
[----:B------:R-:W-:Y:S05]  /*36420*/  BRA `(.L_x_7101) ;  /* 0xffffff8800347947 */ /* 0x000fea000383ffff */
.L_x_6985:
[----:B------:R-:W-:Y:S01]  /*36430*/  SHF.R.U32.HI R12, RZ, 0x5, R20 ;  /* 0x00000005ff0c7819 */ /* 0x000fe20000011614 */
[----:B------:R-:W-:Y:S01]  /*36440*/  BSSY B0, `(.L_x_7102) ;  /* 0x0000009000007945 */ /* 0x000fe20003800000 */
[----:B------:R-:W-:Y:S02]  /*36450*/  IMAD.MOV.U32 R11, RZ, RZ, 0x1f ;  /* 0x0000001fff0b7424 */ /* 0x000fe400078e00ff */
[----:B------:R-:W-:Y:S01]  /*36460*/  LOP3.LUT R12, R12, 0x3, RZ, 0xc0, !PT ;  /* 0x000000030c0c7812 */ /* 0x000fe200078ec0ff */
[----:B------:R-:W-:-:S04]  /*36470*/  IMAD.MOV.U32 R15, RZ, RZ, -0x1 ;  /* 0xffffffffff0f7424 */ /* 0x000fc800078e00ff */
[----:B------:R-:W-:Y:S02]  /*36480*/  IMAD.MOV.U32 R13, RZ, RZ, R12 ;  /* 0x000000ffff0d7224 */ /* 0x000fe400078e000c */
[----:B------:R-:W-:-:S07]  /*36490*/  IMAD.MOV.U32 R12, RZ, RZ, RZ ;  /* 0x000000ffff0c7224 */ /* 0x000fce00078e00ff */
[----:B0-----:R-:W-:Y:S05]  /*364a0*/  WARPSYNC.COLLECTIVE R15, `(.L_x_7103) ;  /* 0x000000000f087348 */ /* 0x001fea0003c00000 */
[----:B------:R1:W2:Y:S02]  /*364b0*/  SHFL.IDX P6, R14, R13, R12, R11 ;  /* 0x0000000c0d0e7389 */ /* 0x0002a400000c000b */
[----:B012---:R-:W-:Y:S01]  /*364c0*/  ENDCOLLECTIVE ;  /* 0x000000000000791b */ /* 0x007fe20003800000 */
.L_x_7103:
[----:B------:R-:W-:Y:S05]  /*364d0*/  BSYNC B0 ;  /* 0x0000000000007941 */ /* 0x000fea0003800000 */
.L_x_7102:
[----:B------:R-:W-:Y:S05]  /*364e0*/  BRA `(.L_x_7104) ;  /* 0xffffffa000307947 */ /* 0x000fea000383ffff */
.L_x_6988:
[----:B0-----:R0:W1:Y:S02]  /*364f0*/  SYNCS.PHASECHK.TRANS64.TRYWAIT P0, [R17+URZ+0x38840], R0 ;  /* 0x03884000110075a7 */ /* 0x001064000800017f */
[----:B-1----:R-:W-:Y:S05]  /*36500*/  @!P0 NANOSLEEP.SYNCS 0x989680 ;  /* 0x009896800000895d */ /* 0x002fea0003900000 */
[----:B------:R-:W1:Y:S02]  /*36510*/  @!P0 SYNCS.PHASECHK.TRANS64 P0, [R17+URZ+0x38840], R0 ;  /* 0x03884000110085a7 */ /* 0x000e64000800007f */
[----:B-1----:R-:W-:Y:S05]  /*36520*/  @!P0 BRA `(.L_x_6988) ;  /* 0xfffffffc00f08947 */ /* 0x002fea000383ffff */
[----:B------:R-:W-:Y:S05]  /*36530*/  BRA `(.L_x_7105) ;  /* 0xffffffa0006c7947 */ /* 0x000fea000383ffff */
.L_x_6989:
        /* <DEDUP_REMOVED lines=8> */
.L_x_7107:
[----:B------:R-:W-:Y:S05]  /*365c0*/  BSYNC B0 ;  /* 0x0000000000007941 */ /* 0x000fea0003800000 */
.L_x_7106:
        /* <DEDUP_REMOVED lines=9> */
.L_x_7108:
[----:B------:R-:W-:Y:S02]  /*36660*/  IMAD.MOV.U32 R13, RZ, RZ, R4 ;  /* 0x000000ffff0d7224 */ /* 0x000fe400078e0004 */
[----:B------:R-:W-:Y:S02]  /*36670*/  IMAD.MOV.U32 R12, RZ, RZ, 0x1 ;  /* 0x00000001ff0c7424 */ /* 0x000fe400078e00ff */
[----:B------:R-:W-:-:S07]  /*36680*/  IMAD.MOV.U32 R3, RZ, RZ, R14 ;  /* 0x000000ffff037224 */ /* 0x000fce00078e000e */
[----:B------:R-:W-:Y:S05]  /*36690*/  WARPSYNC.COLLECTIVE R15, `(.L_x_7109) ;  /* 0x000000000f087348 */ /* 0x000fea0003c00000 */
[----:B------:R0:W1:Y:S02]  /*366a0*/  SHFL.IDX P6, R14, R13, R12, R11 ;  /* 0x0000000c0d0e7389 */ /* 0x00006400000c000b */
[----:B01----:R-:W-:Y:S01]  /*366b0*/  ENDCOLLECTIVE ;  /* 0x000000000000791b */ /* 0x003fe20003800000 */
.L_x_7109:
        /* <DEDUP_REMOVED lines=15> */
.L_x_7110:
[----:B------:R-:W-:Y:S02]  /*367b0*/  @P0 IMAD R6, R5, 0x2, R23 ;  /* 0x0000000205060824 */ /* 0x000fe400078e0217 */
[----:B------:R-:W-:Y:S02]  /*367c0*/  IMAD.MOV.U32 R13, RZ, RZ, R4 ;  /* 0x000000ffff0d7224 */ /* 0x000fe400078e0004 */
[----:B------:R-:W-:Y:S02]  /*367d0*/  IMAD.MOV.U32 R12, RZ, RZ, 0x2 ;  /* 0x00000002ff0c7424 */ /* 0x000fe400078e00ff */
[----:B------:R-:W-:-:S07]  /*367e0*/  IMAD.MOV.U32 R3, RZ, RZ, R14 ;  /* 0x000000ffff037224 */ /* 0x000fce00078e000e */
[----:B------:R-:W-:Y:S05]  /*367f0*/  WARPSYNC.COLLECTIVE R15, `(.L_x_7111) ;  /* 0x000000000f087348 */ /* 0x000fea0003c00000 */
[----:B------:R0:W1:Y:S02]  /*36800*/  SHFL.IDX P6, R14, R13, R12, R11 ;  /* 0x0000000c0d0e7389 */ /* 0x00006400000c000b */
[----:B01----:R-:W-:Y:S01]  /*36810*/  ENDCOLLECTIVE ;  /* 0x000000000000791b */ /* 0x003fe20003800000 */
.L_x_7111:
        /* <DEDUP_REMOVED lines=15> */
.L_x_7112:
[----:B------:R-:W-:Y:S02]  /*36910*/  @P0 IMAD R6, R5, 0x2, R23 ;  /* 0x0000000205060824 */ /* 0x000fe400078e0217 */
[----:B------:R-:W-:Y:S02]  /*36920*/  IMAD.MOV.U32 R13, RZ, RZ, R4 ;  /* 0x000000ffff0d7224 */ /* 0x000fe400078e0004 */
[----:B------:R-:W-:Y:S02]  /*36930*/  IMAD.MOV.U32 R12, RZ, RZ, 0x3 ;  /* 0x00000003ff0c7424 */ /* 0x000fe400078e00ff */
[----:B------:R-:W-:-:S07]  /*36940*/  IMAD.MOV.U32 R3, RZ, RZ, R14 ;  /* 0x000000ffff037224 */ /* 0x000fce00078e000e */
[----:B------:R-:W-:Y:S05]  /*36950*/  WARPSYNC.COLLECTIVE R15, `(.L_x_7113) ;  /* 0x000000000f087348 */ /* 0x000fea0003c00000 */
[----:B------:R0:W1:Y:S02]  /*36960*/  SHFL.IDX P6, R14, R13, R12, R11 ;  /* 0x0000000c0d0e7389 */ /* 0x00006400000c000b */
[----:B01----:R-:W-:Y:S01]  /*36970*/  ENDCOLLECTIVE ;  /* 0x000000000000791b */ /* 0x003fe20003800000 */
.L_x_7113:
        /* <DEDUP_REMOVED lines=10> */
.L_x_7114:
[----:B------:R-:W-:Y:S01]  /*36a20*/  @!PT LDS RZ, [RZ] ;  /* 0x00000000fffff984 */ /* 0x000fe20000000800 */
[----:B------:R-:W-:Y:S01]  /*36a30*/  @!PT LDS RZ, [RZ] ;  /* 0x00000000fffff984 */ /* 0x000fe20000000800 */
[----:B------:R-:W-:Y:S01]  /*36a40*/  @!PT LDS RZ, [RZ] ;  /* 0x00000000fffff984 */ /* 0x000fe20000000800 */
[----:B------:R0:W-:Y:S01]  /*36a50*/  @P0 LDGSTS.E.BYPASS.LTC128B.128 [R6+0x23400], desc[UR46][R2.64], !P2 ;  /* 0x2340000002060fae */ /* 0x0001e2000d101d6e */
[----:B------:R-:W-:Y:S01]  /*36a60*/  IMAD.MOV.U32 R0, RZ, RZ, R14 ;  /* 0x000000ffff007224 */ /* 0x000fe200078e000e */
[----:B------:R-:W-:Y:S06]  /*36a70*/  BRA `(.L_x_7115) ;  /* 0xffffffa000207947 */ /* 0x000fec000383ffff */
.L_x_6994:
        /* <DEDUP_REMOVED lines=9> */
.L_x_7116:
        /* <DEDUP_REMOVED lines=10> */
.L_x_7117:
[----:B------:R-:W-:Y:S02]  /*36bb0*/  IMAD.MOV.U32 R13, RZ, RZ, R3 ;  /* 0x000000ffff0d7224 */ /* 0x000fe400078e0003 */
[----:B------:R-:W-:Y:S02]  /*36bc0*/  IMAD.MOV.U32 R12, RZ, RZ, 0x1 ;  /* 0x00000001ff0c7424 */ /* 0x000fe400078e00ff */
[----:B------:R-:W-:-:S07]  /*36bd0*/  IMAD.MOV.U32 R4, RZ, RZ, R14 ;  /* 0x000000ffff047224 */ /* 0x000fce00078e000e */
[----:B------:R-:W-:Y:S05]  /*36be0*/  WARPSYNC.COLLECTIVE R15, `(.L_x_7118) ;  /* 0x000000000f087348 */ /* 0x000fea0003c00000 */
[----:B------:R0:W1:Y:S02]  /*36bf0*/  SHFL.IDX P6, R14, R13, R12, R11 ;  /* 0x0000000c0d0e7389 */ /* 0x00006400000c000b */
[----:B01----:R-:W-:Y:S01]  /*36c00*/  ENDCOLLECTIVE ;  /* 0x000000000000791b */ /* 0x003fe20003800000 */
.L_x_7118:
        /* <DEDUP_REMOVED lines=12> */
.L_x_7119:
[----:B------:R-:W-:Y:S02]  /*36cd0*/  IMAD.MOV.U32 R13, RZ, RZ, R3 ;  /* 0x000000ffff0d7224 */ /* 0x000fe400078e0003 */
[----:B------:R-:W-:Y:S02]  /*36ce0*/  IMAD.MOV.U32 R12, RZ, RZ, 0x2 ;  /* 0x00000002ff0c7424 */ /* 0x000fe400078e00ff */
[----:B------:R-:W-:-:S07]  /*36cf0*/  IMAD.MOV.U32 R5, RZ, RZ, R14 ;  /* 0x000000ffff057224 */ /* 0x000fce00078e000e */
[----:B------:R-:W-:Y:S05]  /*36d00*/  WARPSYNC.COLLECTIVE R15, `(.L_x_7120) ;  /* 0x000000000f087348 */ /* 0x000fea0003c00000 */
[----:B------:R0:W1:Y:S02]  /*36d10*/  SHFL.IDX P6, R14, R13, R12, R11 ;  /* 0x0000000c0d0e7389 */ /* 0x00006400000c000b */
[----:B01----:R-:W-:Y:S01]  /*36d20*/  ENDCOLLECTIVE ;  /* 0x000000000000791b */ /* 0x003fe20003800000 */
.L_x_7120:
        /* <DEDUP_REMOVED lines=10> */
.L_x_7121:
        /* <DEDUP_REMOVED lines=11> */
.L_x_7122:
        /* <DEDUP_REMOVED lines=10> */
.L_x_7123:
[----:B------:R-:W-:Y:S01]  /*36f20*/  @!PT LDS RZ, [RZ] ;  /* 0x00000000fffff984 */ /* 0x000fe20000000800 */
[----:B------:R-:W-:Y:S01]  /*36f30*/  @!PT LDS RZ, [RZ] ;  /* 0x00000000fffff984 */ /* 0x000fe20000000800 */
[----:B------:R-:W-:Y:S01]  /*36f40*/  @!PT LDS RZ, [RZ] ;  /* 0x00000000fffff984 */ /* 0x000fe20000000800 */
[----:B------:R0:W-:Y:S01]  /*36f50*/  @!P0 LDGSTS.E.BYPASS.LTC128B.128 [R26+0x21400], desc[UR46][R4.64], !P1 ;  /* 0x21400000041a8fae */ /* 0x0001e2000c901d6e */
[----:B------:R-:W-:Y:S01]  /*36f60*/  IMAD.MOV.U32 R0, RZ, RZ, R14 ;  /* 0x000000ffff007224 */ /* 0x000fe200078e000e */
[----:B------:R-:W-:Y:S06]  /*36f70*/  BRA `(.L_x_7124) ;  /* 0xffffffa400407947 */ /* 0x000fec000383ffff */
.L_x_6998:
        /* <DEDUP_REMOVED lines=45> */
.L_x_7126:
[----:B------:R-:W-:Y:S05]  /*37250*/  BSYNC B0 ;  /* 0x0000000000007941 */ /* 0x000fea0003800000 */
.L_x_7125:
        /* <DEDUP_REMOVED lines=11> */
.L_x_7127:
        /* <DEDUP_REMOVED lines=39> */
.L_x_7128:
        /* <DEDUP_REMOVED lines=8> */
.L_x_7129:
        /* <DEDUP_REMOVED lines=33> */
.L_x_7130:
[----:B------:R-:W-:Y:S02]  /*37810*/  IMAD.MOV.U32 R13, RZ, RZ, R5 ;  /* 0x000000ffff0d7224 */ /* 0x000fe400078e0005 */
[----:B------:R-:W-:-:S07]  /*37820*/  IMAD.MOV.U32 R8, RZ, RZ, R14 ;  /* 0x000000ffff087224 */ /* 0x000fce00078e000e */
[----:B------:R-:W-:Y:S05]  /*37830*/  WARPSYNC.COLLECTIVE R15, `(.L_x_7131) ;  /* 0x000000000f087348 */ /* 0x000fea0003c00000 */
[----:B------:R0:W1:Y:S02]  /*37840*/  SHFL.IDX P6, R14, R13, R12, R11 ;  /* 0x0000000c0d0e7389 */ /* 0x00006400000c000b */
[----:B01----:R-:W-:Y:S01]  /*37850*/  ENDCOLLECTIVE ;  /* 0x000000000000791b */ /* 0x003fe20003800000 */
.L_x_7131:
        /* <DEDUP_REMOVED lines=23> */
.L_x_7132:
        /* <DEDUP_REMOVED lines=9> */
.L_x_7133:
[----:B------:R-:W-:Y:S01]  /*37a60*/  IMAD.MOV.U32 R2, RZ, RZ, R14 ;  /* 0x000000ffff027224 */ /* 0x000fe200078e000e */
[----:B------:R-:W-:Y:S06]  /*37a70*/  BRA `(.L_x_7134) ;  /* 0xffffffa800207947 */ /* 0x000fec000383ffff */
.L_x_7003:
[----:B-1----:R1:W2:Y:S02]  /*37a80*/  SYNCS.PHASECHK.TRANS64.TRYWAIT P0, [R23+URZ+0x38820], R0 ;  /* 0x03882000170075a7 */ /* 0x0022a4000800017f */
[----:B--2---:R-:W-:Y:S05]  /*37a90*/  @!P0 NANOSLEEP.SYNCS 0x989680 ;  /* 0x009896800000895d */ /* 0x004fea0003900000 */
[----:B------:R-:W2:Y:S02]  /*37aa0*/  @!P0 SYNCS.PHASECHK.TRANS64 P0, [R23+URZ+0x38820], R0 ;  /* 0x03882000170085a7 */ /* 0x000ea4000800007f */
[----:B--2---:R-:W-:Y:S05]  /*37ab0*/  @!P0 BRA `(.L_x_7003) ;  /* 0xfffffffc00f08947 */ /* 0x004fea000383ffff */
[----:B------:R-:W-:Y:S05]  /*37ac0*/  BRA `(.L_x_7135) ;  /* 0xffffffa800c87947 */ /* 0x000fea000383ffff */
.L_x_7006:
[----:B-1----:R1:W2:Y:S02]  /*37ad0*/  SYNCS.PHASECHK.TRANS64.TRYWAIT P0, [R17+URZ+0x38860], R0 ;  /* 0x03886000110075a7 */ /* 0x0022a4000800017f */
[----:B--2---:R-:W-:Y:S05]  /*37ae0*/  @!P0 NANOSLEEP.SYNCS 0x989680 ;  /* 0x009896800000895d */ /* 0x004fea0003900000 */
[----:B------:R-:W2:Y:S02]  /*37af0*/  @!P0 SYNCS.PHASECHK.TRANS64 P0, [R17+URZ+0x38860], R0 ;  /* 0x03886000110085a7 */ /* 0x000ea4000800007f */
[----:B--2---:R-:W-:Y:S05]  /*37b00*/  @!P0 BRA `(.L_x_7006) ;  /* 0xfffffffc00f08947 */ /* 0x004fea000383ffff */
[----:B------:R-:W-:Y:S05]  /*37b10*/  BRA `(.L_x_7136) ;  /* 0xffffffa800d87947 */ /* 0x000fea000383ffff */
.L_x_7007:
        /* <DEDUP_REMOVED lines=8> */
.L_x_7138:
[----:B------:R-:W-:Y:S05]  /*37ba0*/  BSYNC B0 ;  /* 0x0000000000007941 */ /* 0x000fea0003800000 */
.L_x_7137:
        /* <DEDUP_REMOVED lines=15> */
.L_x_7139:
        /* <DEDUP_REMOVED lines=39> */
.L_x_7140:
[----:B------:R-:W-:Y:S02]  /*37f10*/  IMAD.MOV.U32 R13, RZ, RZ, R5 ;  /* 0x000000ffff0d7224 */ /* 0x000fe400078e0005 */
[----:B------:R-:W-:-:S07]  /*37f20*/  IMAD.MOV.U32 R3, RZ, RZ, R14 ;  /* 0x000000ffff037224 */ /* 0x000fce00078e000e */
[----:B------:R-:W-:Y:S05]  /*37f30*/  WARPSYNC.COLLECTIVE R15, `(.L_x_7141) ;  /* 0x000000000f087348 */ /* 0x000fea0003c00000 */
[----:B------:R0:W1:Y:S02]  /*37f40*/  SHFL.IDX P6, R14, R13, R12, R11 ;  /* 0x0000000c0d0e7389 */ /* 0x00006400000c000b */
[----:B01----:R-:W-:Y:S01]  /*37f50*/  ENDCOLLECTIVE ;  /* 0x000000000000791b */ /* 0x003fe20003800000 */
.L_x_7141:
        /* <DEDUP_REMOVED lines=29> */
.L_x_7142:
[----:B------:R-:W-:Y:S02]  /*38130*/  IMAD.MOV.U32 R13, RZ, RZ, R5 ;  /* 0x000000ffff0d7224 */ /* 0x000fe400078e0005 */
[----:B------:R-:W-:-:S07]  /*38140*/  IMAD.MOV.U32 R3, RZ, RZ, R14 ;  /* 0x000000ffff037224 */ /* 0x000fce00078e000e */
[----:B------:R-:W-:Y:S05]  /*38150*/  WARPSYNC.COLLECTIVE R15, `(.L_x_7143) ;  /* 0x000000000f087348 */ /* 0x000fea0003c00000 */
[----:B------:R0:W1:Y:S02]  /*38160*/  SHFL.IDX P6, R14, R13, R12, R11 ;  /* 0x0000000c0d0e7389 */ /* 0x00006400000c000b */
[----:B01----:R-:W-:Y:S01]  /*38170*/  ENDCOLLECTIVE ;  /* 0x000000000000791b */ /* 0x003fe20003800000 */
.L_x_7143:
        /* <DEDUP_REMOVED lines=29> */
.L_x_7144:
[----:B------:R-:W-:Y:S02]  /*38350*/  IMAD.MOV.U32 R13, RZ, RZ, R5 ;  /* 0x000000ffff0d7224 */ /* 0x000fe400078e0005 */
[----:B------:R-:W-:-:S07]  /*38360*/  IMAD.MOV.U32 R8, RZ, RZ, R14 ;  /* 0x000000ffff087224 */ /* 0x000fce00078e000e */
[----:B------:R-:W-:Y:S05]  /*38370*/  WARPSYNC.COLLECTIVE R15, `(.L_x_7145) ;  /* 0x000000000f087348 */ /* 0x000fea0003c00000 */
[----:B------:R0:W1:Y:S02]  /*38380*/  SHFL.IDX P6, R14, R13, R12, R11 ;  /* 0x0000000c0d0e7389 */ /* 0x00006400000c000b */
[----:B01----:R-:W-:Y:S01]  /*38390*/  ENDCOLLECTIVE ;  /* 0x000000000000791b */ /* 0x003fe20003800000 */
.L_x_7145:
[----:B------:R-:W-:Y:S01]  /*383a0*/  IMAD.MOV.U32 R2, RZ, RZ, R14 ;  /* 0x000000ffff027224 */ /* 0x000fe200078e000e */
[----:B------:R-:W-:Y:S06]  /*383b0*/  BRA `(.L_x_7146) ;  /* 0xffffffa800707947 */ /* 0x000fec000383ffff */
.L_x_7014:
[----:B0-----:R0:W1:Y:S02]  /*383c0*/  SYNCS.PHASECHK.TRANS64.TRYWAIT P0, [R6+URZ+0x38840], R21 ;  /* 0x03884015060075a7 */ /* 0x001064000800017f */
[----:B-1----:R-:W-:Y:S05]  /*383d0*/  @!P0 NANOSLEEP.SYNCS 0x989680 ;  /* 0x009896800000895d */ /* 0x002fea0003900000 */
[----:B------:R-:W1:Y:S02]  /*383e0*/  @!P0 SYNCS.PHASECHK.TRANS64 P0, [R6+URZ+0x38840], R21 ;  /* 0x03884015060085a7 */ /* 0x000e64000800007f */
[----:B-1----:R-:W-:Y:S05]  /*383f0*/  @!P0 BRA `(.L_x_7014) ;  /* 0xfffffffc00f08947 */ /* 0x002fea000383ffff */
[----:B------:R-:W-:Y:S05]  /*38400*/  BRA `(.L_x_7147) ;  /* 0xffffffac00fc7947 */ /* 0x000fea000383ffff */
.L_x_7015:
        /* <DEDUP_REMOVED lines=8> */
.L_x_7149:
[----:B------:R-:W-:Y:S05]  /*38490*/  BSYNC B1 ;  /* 0x0000000000017941 */ /* 0x000fea0003800000 */
.L_x_7148:
        /* <DEDUP_REMOVED lines=9> */
.L_x_7150:
[----:B------:R-:W-:Y:S02]  /*38530*/  IMAD.MOV.U32 R13, RZ, RZ, R27 ;  /* 0x000000ffff0d7224 */ /* 0x000fe400078e001b */
[----:B------:R-:W-:Y:S02]  /*38540*/  IMAD.MOV.U32 R12, RZ, RZ, 0x1 ;  /* 0x00000001ff0c7424 */ /* 0x000fe400078e00ff */
[----:B------:R-:W-:-:S07]  /*38550*/  IMAD.MOV.U32 R2, RZ, RZ, R14 ;  /* 0x000000ffff027224 */ /* 0x000fce00078e000e */
[----:B------:R-:W-:Y:S05]  /*38560*/  WARPSYNC.COLLECTIVE R15, `(.L_x_7151) ;  /* 0x000000000f087348 */ /* 0x000fea0003c00000 */
[----:B------:R0:W1:Y:S02]  /*38570*/  SHFL.IDX P6, R14, R13, R12, R11 ;  /* 0x0000000c0d0e7389 */ /* 0x00006400000c000b */
[----:B01----:R-:W-:Y:S01]  /*38580*/  ENDCOLLECTIVE ;  /* 0x000000000000791b */ /* 0x003fe20003800000 */
.L_x_7151:
        /* <DEDUP_REMOVED lines=11> */
.L_x_7152:
[----:B------:R-:W-:Y:S02]  /*38640*/  IMAD.MOV.U32 R13, RZ, RZ, R27 ;  /* 0x000000ffff0d7224 */ /* 0x000fe400078e001b */
[----:B------:R-:W-:Y:S02]  /*38650*/  IMAD.MOV.U32 R12, RZ, RZ, 0x2 ;  /* 0x00000002ff0c7424 */ /* 0x000fe400078e00ff */
[----:B------:R-:W-:-:S07]  /*38660*/  IMAD.MOV.U32 R2, RZ, RZ, R14 ;  /* 0x000000ffff027224 */ /* 0x000fce00078e000e */
[----:B------:R-:W-:Y:S05]  /*38670*/  WARPSYNC.COLLECTIVE R15, `(.L_x_7153) ;  /* 0x000000000f087348 */ /* 0x000fea0003c00000 */
[----:B------:R0:W1:Y:S02]  /*38680*/  SHFL.IDX P6, R14, R13, R12, R11 ;  /* 0x0000000c0d0e7389 */ /* 0x00006400000c000b */
[----:B01----:R-:W-:Y:S01]  /*38690*/  ENDCOLLECTIVE ;  /* 0x000000000000791b */ /* 0x003fe20003800000 */
.L_x_7153:
        /* <DEDUP_REMOVED lines=11> */
.L_x_7154:
[----:B------:R-:W-:Y:S02]  /*38750*/  IMAD.MOV.U32 R13, RZ, RZ, R27 ;  /* 0x000000ffff0d7224 */ /* 0x000fe400078e001b */
[----:B------:R-:W-:Y:S02]  /*38760*/  IMAD.MOV.U32 R12, RZ, RZ, 0x3 ;  /* 0x00000003ff0c7424 */ /* 0x000fe400078e00ff */
[----:B------:R-:W-:-:S07]  /*38770*/  IMAD.MOV.U32 R2, RZ, RZ, R14 ;  /* 0x000000ffff027224 */ /* 0x000fce00078e000e */
[----:B------:R-:W-:Y:S05]  /*38780*/  WARPSYNC.COLLECTIVE R15, `(.L_x_7155) ;  /* 0x000000000f087348 */ /* 0x000fea0003c00000 */
[----:B------:R0:W1:Y:S02]  /*38790*/  SHFL.IDX P6, R14, R13, R12, R11 ;  /* 0x0000000c0d0e7389 */ /* 0x00006400000c000b */
[----:B01----:R-:W-:Y:S01]  /*387a0*/  ENDCOLLECTIVE ;  /* 0x000000000000791b */ /* 0x003fe20003800000 */
.L_x_7155:
        /* <DEDUP_REMOVED lines=11> */
.L_x_7156:
[----:B------:R-:W-:Y:S01]  /*38860*/  IMAD.MOV.U32 R2, RZ, RZ, R14 ;  /* 0x000000ffff027224 */ /* 0x000fe200078e000e */
[----:B------:R-:W-:Y:S06]  /*38870*/  BRA `(.L_x_7157) ;  /* 0xffffffac008c7947 */ /* 0x000fec000383ffff */
.L_x_7020:
[----:B---3--:R3:W4:Y:S02]  /*38880*/  SYNCS.PHASECHK.TRANS64.TRYWAIT P0, [R6+URZ+0x38860], R21 ;  /* 0x03886015060075a7 */ /* 0x008724000800017f */
[----:B----4-:R-:W-:Y:S05]  /*38890*/  @!P0 NANOSLEEP.SYNCS 0x989680 ;  /* 0x009896800000895d */ /* 0x010fea0003900000 */
[----:B------:R-:W4:Y:S02]  /*388a0*/  @!P0 SYNCS.PHASECHK.TRANS64 P0, [R6+URZ+0x38860], R21 ;  /* 0x03886015060085a7 */ /* 0x000f24000800007f */
[----:B----4-:R-:W-:Y:S05]  /*388b0*/  @!P0 BRA `(.L_x_7020) ;  /* 0xfffffffc00f08947 */ /* 0x010fea000383ffff */
[----:B------:R-:W-:Y:S05]  /*388c0*/  BRA `(.L_x_7158) ;  /* 0xffffffac00dc7947 */ /* 0x000fea000383ffff */
.L_x_7021:
        /* <DEDUP_REMOVED lines=8> */
.L_x_7160:
[----:B------:R-:W-:Y:S05]  /*38950*/  BSYNC B1 ;  /* 0x0000000000017941 */ /* 0x000fea0003800000 */
.L_x_7159:
        /* <DEDUP_REMOVED lines=13> */
.L_x_7161:
        /* <DEDUP_REMOVED lines=17> */
.L_x_7162:
        /* <DEDUP_REMOVED lines=16> */
.L_x_7163:
        /* <DEDUP_REMOVED lines=19> */
.L_x_7164:
        /* <DEDUP_REMOVED lines=14> */
.L_x_7165:
        /* <DEDUP_REMOVED lines=16> */
.L_x_7166:
        /* <DEDUP_REMOVED lines=14> */
.L_x_7167:
[----:B------:R-:W-:Y:S05]  /*39030*/  BRA `(.L_x_7168) ;  /* 0xffffffac00487947 */ /* 0x000fea000383ffff */
.L_x_7029:
        /* <DEDUP_REMOVED lines=8> */
.L_x_7170:
[----:B------:R-:W-:Y:S05]  /*390c0*/  BSYNC B0 ;  /* 0x0000000000007941 */ /* 0x000fea0003800000 */
.L_x_7169:
        /* <DEDUP_REMOVED lines=9> */
.L_x_7171:
        /* <DEDUP_REMOVED lines=18> */
.L_x_7172:
[----:B------:R-:W-:Y:S01]  /*39280*/  IMAD.MOV.U32 R12, RZ, RZ, 0x2 ;  /* 0x00000002ff0c7424 */ /* 0x000fe200078e00ff */
[----:B------:R-:W-:-:S05]  /*39290*/  SEL R4, R14, RZ, P1 ;  /* 0x000000ff0e047207 */ /* 0x000fca0000800000 */
[----:B------:R-:W-:-:S04]  /*392a0*/  IMAD.IADD R4, R17, 0x1, R4 ;  /* 0x0000000111047824 */ /* 0x000fc800078e0204 */
[----:B------:R-:W-:-:S07]  /*392b0*/  IMAD.MOV.U32 R13, RZ, RZ, R4 ;  /* 0x000000ffff0d7224 */ /* 0x000fce00078e0004 */
[----:B------:R-:W-:Y:S05]  /*392c0*/  WARPSYNC.COLLECTIVE R15, `(.L_x_7173) ;  /* 0x000000000f087348 */ /* 0x000fea0003c00000 */
[----:B------:R0:W1:Y:S02]  /*392d0*/  SHFL.UP P6, R14, R13, R12, R11 ;  /* 0x0400000c0d0e7389 */ /* 0x00006400000c000b */
[----:B01----:R-:W-:Y:S01]  /*392e0*/  ENDCOLLECTIVE ;  /* 0x000000000000791b */ /* 0x003fe20003800000 */
.L_x_7173:
[----:B------:R-:W-:Y:S01]  /*392f0*/  IMAD.MOV.U32 R12, RZ, RZ, 0x4 ;  /* 0x00000004ff0c7424 */ /* 0x000fe200078e00ff */
[----:B------:R-:W-:-:S05]  /*39300*/  SEL R3, R14, RZ, P2 ;  /* 0x000000ff0e037207 */ /* 0x000fca0001000000 */
[----:B------:R-:W-:-:S04]  /*39310*/  IMAD.IADD R6, R4, 0x1, R3 ;  /* 0x0000000104067824 */ /* 0x000fc800078e0203 */
[----:B------:R-:W-:-:S07]  /*39320*/  IMAD.MOV.U32 R13, RZ, RZ, R6 ;  /* 0x000000ffff0d7224 */ /* 0x000fce00078e0006 */
[----:B------:R-:W-:Y:S05]  /*39330*/  WARPSYNC.COLLECTIVE R15, `(.L_x_7174) ;  /* 0x000000000f087348 */ /* 0x000fea0003c00000 */
[----:B------:R0:W1:Y:S02]  /*39340*/  SHFL.UP P6, R14, R13, R12, R11 ;  /* 0x0400000c0d0e7389 */ /* 0x00006400000c000b */
[----:B01----:R-:W-:Y:S01]  /*39350*/  ENDCOLLECTIVE ;  /* 0x000000000000791b */ /* 0x003fe20003800000 */
.L_x_7174:
[----:B------:R-:W-:Y:S01]  /*39360*/  IMAD.MOV.U32 R12, RZ, RZ, 0x8 ;  /* 0x00000008ff0c7424 */ /* 0x000fe200078e00ff */
[----:B------:R-:W-:-:S05]  /*39370*/  SEL R3, R14, RZ, P3 ;  /* 0x000000ff0e037207 */ /* 0x000fca0001800000 */
[----:B------:R-:W-:-:S04]  /*39380*/  IMAD.IADD R2, R6, 0x1, R3 ;  /* 0x0000000106027824 */ /* 0x000fc800078e0203 */
[----:B------:R-:W-:-:S07]  /*39390*/  IMAD.MOV.U32 R13, RZ, RZ, R2 ;  /* 0x000000ffff0d7224 */ /* 0x000fce00078e0002 */
[----:B------:R-:W-:Y:S05]  /*393a0*/  WARPSYNC.COLLECTIVE R15, `(.L_x_7175) ;  /* 0x000000000f087348 */ /* 0x000fea0003c00000 */
[----:B------:R0:W1:Y:S02]  /*393b0*/  SHFL.UP P6, R14, R13, R12, R11 ;  /* 0x0400000c0d0e7389 */ /* 0x00006400000c000b */
[----:B01----:R-:W-:Y:S01]  /*393c0*/  ENDCOLLECTIVE ;  /* 0x000000000000791b */ /* 0x003fe20003800000 */
.L_x_7175:
[----:B------:R-:W-:Y:S01]  /*393d0*/  IMAD.MOV.U32 R12, RZ, RZ, 0x10 ;  /* 0x00000010ff0c7424 */ /* 0x000fe200078e00ff */
[----:B------:R-:W-:-:S05]  /*393e0*/  SEL R3, R14, RZ, P4 ;  /* 0x000000ff0e037207 */ /* 0x000fca0002000000 */
[----:B------:R-:W-:-:S04]  /*393f0*/  IMAD.IADD R3, R2, 0x1, R3 ;  /* 0x0000000102037824 */ /* 0x000fc800078e0203 */
[----:B------:R-:W-:-:S07]  /*39400*/  IMAD.MOV.U32 R13, RZ, RZ, R3 ;  /* 0x000000ffff0d7224 */ /* 0x000fce00078e0003 */
[----:B------:R-:W-:Y:S05]  /*39410*/  WARPSYNC.COLLECTIVE R15, `(.L_x_7176) ;  /* 0x000000000f087348 */ /* 0x000fea0003c00000 */
[----:B------:R0:W1:Y:S02]  /*39420*/  SHFL.UP P6, R14, R13, R12, R11 ;  /* 0x0400000c0d0e7389 */ /* 0x00006400000c000b */
[----:B01----:R-:W-:Y:S01]  /*39430*/  ENDCOLLECTIVE ;  /* 0x000000000000791b */ /* 0x003fe20003800000 */
.L_x_7176:
        /* <DEDUP_REMOVED lines=8> */
.L_x_7177:
[----:B------:R-:W-:Y:S05]  /*394c0*/  BRA `(.L_x_7178) ;  /* 0xffffffac00dc7947 */ /* 0x000fea000383ffff */
.L_x_7034:
        /* <DEDUP_REMOVED lines=8> */
.L_x_7180:
[----:B------:R-:W-:Y:S05]  /*39550*/  BSYNC B0 ;  /* 0x0000000000007941 */ /* 0x000fea0003800000 */
.L_x_7179:
        /* <DEDUP_REMOVED lines=8> */
.L_x_7181:
[----:B------:R-:W-:Y:S01]  /*395e0*/  IMAD.MOV.U32 R12, RZ, RZ, 0x4 ;  /* 0x00000004ff0c7424 */ /* 0x000fe200078e00ff */
[----:B------:R-:W-:-:S05]  /*395f0*/  SEL R2, R14, RZ, P2 ;  /* 0x000000ff0e027207 */ /* 0x000fca0001000000 */
[----:B------:R-:W-:-:S04]  /*39600*/  IMAD.IADD R2, R13, 0x1, R2 ;  /* 0x000000010d027824 */ /* 0x000fc800078e0202 */
[----:B------:R-:W-:-:S07]  /*39610*/  IMAD.MOV.U32 R13, RZ, RZ, R2 ;  /* 0x000000ffff0d7224 */ /* 0x000fce00078e0002 */
[----:B------:R-:W-:Y:S05]  /*39620*/  WARPSYNC.COLLECTIVE R15, `(.L_x_7182) ;  /* 0x000000000f087348 */ /* 0x000fea0003c00000 */
[----:B------:R0:W1:Y:S02]  /*39630*/  SHFL.UP P6, R14, R13, R12, R11 ;  /* 0x0400000c0d0e7389 */ /* 0x00006400000c000b */
[----:B01----:R-:W-:Y:S01]  /*39640*/  ENDCOLLECTIVE ;  /* 0x000000000000791b */ /* 0x003fe20003800000 */
.L_x_7182:
[----:B------:R-:W-:Y:S01]  /*39650*/  IMAD.MOV.U32 R12, RZ, RZ, 0x8 ;  /* 0x00000008ff0c7424 */ /* 0x000fe200078e00ff */
[----:B------:R-:W-:-:S05]  /*39660*/  SEL R3, R14, RZ, P3 ;  /* 0x000000ff0e037207 */ /* 0x000fca0001800000 */
[----:B------:R-:W-:-:S04]  /*39670*/  IMAD.IADD R3, R2, 0x1, R3 ;  /* 0x0000000102037824 */ /* 0x000fc800078e0203 */
[----:B------:R-:W-:-:S07]  /*39680*/  IMAD.MOV.U32 R13, RZ, RZ, R3 ;  /* 0x000000ffff0d7224 */ /* 0x000fce00078e0003 */
[----:B------:R-:W-:Y:S05]  /*39690*/  WARPSYNC.COLLECTIVE R15, `(.L_x_7183) ;  /* 0x000000000f087348 */ /* 0x000fea0003c00000 */
[----:B------:R0:W1:Y:S02]  /*396a0*/  SHFL.UP P6, R14, R13, R12, R11 ;  /* 0x0400000c0d0e7389 */ /* 0x00006400000c000b */
[----:B01----:R-:W-:Y:S01]  /*396b0*/  ENDCOLLECTIVE ;  /* 0x000000000000791b */ /* 0x003fe20003800000 */
.L_x_7183:
[----:B------:R-:W-:Y:S01]  /*396c0*/  IMAD.MOV.U32 R12, RZ, RZ, 0x10 ;  /* 0x00000010ff0c7424 */ /* 0x000fe200078e00ff */
[----:B------:R-:W-:-:S05]  /*396d0*/  SEL R4, R14, RZ, P4 ;  /* 0x000000ff0e047207 */ /* 0x000fca0002000000 */
[----:B------:R-:W-:-:S04]  /*396e0*/  IMAD.IADD R4, R3, 0x1, R4 ;  /* 0x0000000103047824 */ /* 0x000fc800078e0204 */
[----:B------:R-:W-:-:S07]  /*396f0*/  IMAD.MOV.U32 R13, RZ, RZ, R4 ;  /* 0x000000ffff0d7224 */ /* 0x000fce00078e0004 */
[----:B------:R-:W-:Y:S05]  /*39700*/  WARPSYNC.COLLECTIVE R15, `(.L_x_7184) ;  /* 0x000000000f087348 */ /* 0x000fea0003c00000 */
[----:B------:R0:W1:Y:S02]  /*39710*/  SHFL.UP P6, R14, R13, R12, R11 ;  /* 0x0400000c0d0e7389 */ /* 0x00006400000c000b */
[----:B01----:R-:W-:Y:S01]  /*39720*/  ENDCOLLECTIVE ;  /* 0x000000000000791b */ /* 0x003fe20003800000 */
.L_x_7184:
        /* <DEDUP_REMOVED lines=8> */
.L_x_7185:
[----:B------:R-:W-:Y:S05]  /*397b0*/  BRA `(.L_x_7186) ;  /* 0xffffffac00bc7947 */ /* 0x000fea000383ffff */
.L_x_7036:
[----:B------:R-:W-:Y:S01]  /*397c0*/  BSSY B0, `(.L_x_7187) ;  /* 0x0000006000007945 */ /* 0x000fe20003800000 */
[----:B------:R-:W-:Y:S01]  /*397d0*/  PLOP3.LUT P6, PT, P6, PT, PT, 0x8, 0x0 ;  /* 0x000000000000781c */ /* 0x000fe200037ce170 */
[----:B------:R-:W-:-:S12]  /*397e0*/  IMAD.MOV.U32 R15, RZ, RZ, -0x1 ;  /* 0xffffffffff0f7424 */ /* 0x000fd800078e00ff */
[----:B0-----:R-:W-:Y:S05]  /*397f0*/  WARPSYNC.COLLECTIVE R15, `(.L_x_7188) ;  /* 0x000000000f087348 */ /* 0x001fea0003c00000 */
[----:B------:R-:W-:Y:S01]  /*39800*/  VOTE.ANY R14, PT, P6 ;  /* 0x00000000000e7806 */ /* 0x000fe200030e0100 */
[----:B0-----:R-:W-:Y:S06]  /*39810*/  ENDCOLLECTIVE ;  /* 0x000000000000791b */ /* 0x001fec0003800000 */
.L_x_7188:
[----:B------:R-:W-:Y:S05]  /*39820*/  BSYNC B0 ;  /* 0x0000000000007941 */ /* 0x000fea0003800000 */
.L_x_7187:
        /* <DEDUP_REMOVED lines=9> */
.L_x_7189:
[----:B------:R-:W-:Y:S01]  /*398c0*/  IMAD.MOV.U32 R17, RZ, RZ, R14 ;  /* 0x000000ffff117224 */ /* 0x000fe200078e000e */
[----:B------:R-:W-:Y:S06]  /*398d0*/  BRA `(.L_x_7190) ;  /* 0xffffffac00ac7947 */ /* 0x000fec000383ffff */
.L_x_7038:
[----:B------:R-:W-:Y:S01]  /*398e0*/  BSSY B0, `(.L_x_7191) ;  /* 0x0000007000007945 */ /* 0x000fe20003800000 */
[----:B------:R-:W-:Y:S02]  /*398f0*/  IMAD.MOV.U32 R13, RZ, RZ, R3 ;  /* 0x000000ffff0d7224 */ /* 0x000fe400078e0003 */
[----:B------:R-:W-:Y:S02]  /*39900*/  IMAD.MOV.U32 R11, RZ, RZ, 0x1f ;  /* 0x0000001fff0b7424 */ /* 0x000fe400078e00ff */
[----:B------:R-:W-:-:S07]  /*39910*/  IMAD.MOV.U32 R15, RZ, RZ, -0x1 ;  /* 0xffffffffff0f7424 */ /* 0x000fce00078e00ff */
[----:B012---:R-:W-:Y:S05]  /*39920*/  WARPSYNC.COLLECTIVE R15, `(.L_x_7192) ;  /* 0x000000000f087348 */ /* 0x007fea0003c00000 */
[----:B------:R3:W4:Y:S02]  /*39930*/  SHFL.IDX P6, R14, R13, R12, R11 ;  /* 0x0000000c0d0e7389 */ /* 0x00072400000c000b */
[----:B01234-:R-:W-:Y:S01]  /*39940*/  ENDCOLLECTIVE ;  /* 0x000000000000791b */ /* 0x01ffe20003800000 */
.L_x_7192:
[----:B------:R-:W-:Y:S05]  /*39950*/  BSYNC B0 ;  /* 0x0000000000007941 */ /* 0x000fea0003800000 */
.L_x_7191:
[----:B------:R-:W-:Y:S05]  /*39960*/  BRA `(.L_x_7037) ;  /* 0xffffffac00a47947 */ /* 0x000fea000383ffff */
.L_x_7042:
[----:B------:R0:W0:Y:S02]  /*39970*/  SYNCS.PHASECHK.TRANS64.TRYWAIT P0, [R4+URZ+0x38820], R0 ;  /* 0x03882000040075a7 */ /* 0x000024000800017f */
[----:B0-----:R-:W-:Y:S05]  /*39980*/  @!P0 NANOSLEEP.SYNCS 0x989680 ;  /* 0x009896800000895d */ /* 0x001fea0003900000 */
[----:B------:R-:W0:Y:S02]  /*39990*/  @!P0 SYNCS.PHASECHK.TRANS64 P0, [R4+URZ+0x38820], R0 ;  /* 0x03882000040085a7 */ /* 0x000e24000800007f */
[----:B0-----:R-:W-:Y:S05]  /*399a0*/  @!P0 BRA `(.L_x_7042) ;  /* 0xfffffffc00f08947 */ /* 0x001fea000383ffff */
[----:B------:R-:W-:Y:S05]  /*399b0*/  BRA `(.L_x_7193) ;  /* 0xffffffb4001c7947 */ /* 0x000fea000383ffff */
.L_x_7043:
        /* <DEDUP_REMOVED lines=8> */
[----:B-1234-:R-:W-:Y:S05]  /*39a40*/  WARPSYNC.COLLECTIVE R15, `(.L_x_7195) ;  /* 0x000000000f087348 */ /* 0x01efea0003c00000 */
[----:B------:R0:W0:Y:S02]  /*39a50*/  SHFL.IDX P6, R14, R13, R12, R11 ;  /* 0x0000000c0d0e7389 */ /* 0x00002400000c000b */
[----:B01234-:R-:W-:Y:S01]  /*39a60*/  ENDCOLLECTIVE ;  /* 0x000000000000791b */ /* 0x01ffe20003800000 */
.L_x_7195:
[----:B------:R-:W-:Y:S05]  /*39a70*/  BSYNC B0 ;  /* 0x0000000000007941 */ /* 0x000fea0003800000 */
.L_x_7194:
[----:B------:R-:W-:Y:S05]  /*39a80*/  BRA `(.L_x_7196) ;  /* 0xffffffb400047947 */ /* 0x000fea000383ffff */
.L_x_7044:
[----:B------:R-:W-:Y:S01]  /*39a90*/  BSSY B0, `(.L_x_7197) ;  /* 0x0000006000007945 */ /* 0x000fe20003800000 */
[----:B------:R-:W-:-:S07]  /*39aa0*/  IMAD.MOV.U32 R15, RZ, RZ, -0x1 ;  /* 0xffffffffff0f7424 */ /* 0x000fce00078e00ff */
[----:B-1234-:R-:W-:Y:S05]  /*39ab0*/  WARPSYNC.COLLECTIVE R15, `(.L_x_7198) ;  /* 0x000000000f0c7348 */ /* 0x01efea0003c00000 */
[----:B------:R-:W-:Y:S02]  /*39ac0*/  ELECT P6, UR62, PT ;  /* 0x00000000003e782f */ /* 0x000fe400038c0000 */
[----:B------:R-:W-:Y:S01]  /*39ad0*/  MOV R14, UR62 ;  /* 0x0000003e000e7c02 */ /* 0x000fe20008000f00 */
[----:B-1234-:R-:W-:Y:S10]  /*39ae0*/  ENDCOLLECTIVE ;  /* 0x000000000000791b */ /* 0x01eff40003800000 */
.L_x_7198:
[----:B------:R-:W-:Y:S05]  /*39af0*/  BSYNC B0 ;  /* 0x0000000000007941 */ /* 0x000fea0003800000 */
.L_x_7197:
[----:B------:R-:W-:Y:S05]  /*39b00*/  BRA `(.L_x_7199) ;  /* 0xffffffb000f87947 */ /* 0x000fea000383ffff */
.L_x_7046:
[----:B------:R0:W0:Y:S02]  /*39b10*/  SYNCS.PHASECHK.TRANS64.TRYWAIT P1, [R5+URZ+0x38840], R0 ;  /* 0x03884000050075a7 */ /* 0x000024000802017f */
[----:B0-----:R-:W-:Y:S05]  /*39b20*/  @!P1 NANOSLEEP.SYNCS 0x989680 ;  /* 0x009896800000995d */ /* 0x001fea0003900000 */
[----:B------:R-:W0:Y:S02]  /*39b30*/  @!P1 SYNCS.PHASECHK.TRANS64 P1, [R5+URZ+0x38840], R0 ;  /* 0x03884000050095a7 */ /* 0x000e24000802007f */
[----:B0-----:R-:W-:Y:S05]  /*39b40*/  @!P1 BRA `(.L_x_7046) ;  /* 0xfffffffc00f09947 */ /* 0x001fea000383ffff */
[----:B------:R-:W-:Y:S05]  /*39b50*/  BRA `(.L_x_7200) ;  /* 0xffffffb400187947 */ /* 0x000fea000383ffff */
.L_x_7048:
[----:B------:R0:W0:Y:S02]  /*39b60*/  SYNCS.PHASECHK.TRANS64.TRYWAIT P1, [R25+URZ+0x38840], R2 ;  /* 0x03884002190075a7 */ /* 0x000024000802017f */
[----:B0-----:R-:W-:Y:S05]  /*39b70*/  @!P1 NANOSLEEP.SYNCS 0x989680 ;  /* 0x009896800000995d */ /* 0x001fea0003900000 */
[----:B------:R-:W0:Y:S02]  /*39b80*/  @!P1 SYNCS.PHASECHK.TRANS64 P1, [R25+URZ+0x38840], R2 ;  /* 0x03884002190095a7 */ /* 0x000e24000802007f */
[----:B0-----:R-:W-:Y:S05]  /*39b90*/  @!P1 BRA `(.L_x_7048) ;  /* 0xfffffffc00f09947 */ /* 0x001fea000383ffff */
[----:B------:R-:W-:Y:S05]  /*39ba0*/  BRA `(.L_x_7201) ;  /* 0xffffffb400247947 */ /* 0x000fea000383ffff */
.L_x_7050:
[----:B------:R0:W0:Y:S02]  /*39bb0*/  SYNCS.PHASECHK.TRANS64.TRYWAIT P1, [R5+URZ+0x38860], R0 ;  /* 0x03886000050075a7 */ /* 0x000024000802017f */
[----:B0-----:R-:W-:Y:S05]  /*39bc0*/  @!P1 NANOSLEEP.SYNCS 0x989680 ;  /* 0x009896800000995d */ /* 0x001fea0003900000 */
[----:B------:R-:W0:Y:S02]  /*39bd0*/  @!P1 SYNCS.PHASECHK.TRANS64 P1, [R5+URZ+0x38860], R0 ;  /* 0x03886000050095a7 */ /* 0x000e24000802007f */
[----:B0-----:R-:W-:Y:S05]  /*39be0*/  @!P1 BRA `(.L_x_7050) ;  /* 0xfffffffc00f09947 */ /* 0x001fea000383ffff */
[----:B------:R-:W-:Y:S05]  /*39bf0*/  BRA `(.L_x_7202) ;  /* 0xffffffb400207947 */ /* 0x000fea000383ffff */
        .type           $_ZN7cutlass13device_kernelIN5flash11enable_sm90INS1_16FlashAttnFwdSm90INS1_25CollectiveMainloopFwdSm90ILi2EN4cute5tupleIJNS5_1CILi1EEES8_S8_EEENS6_IJNS7_ILi64EEESA_SA_EEELi512ENS_10bfloat16_tEfNS_4arch4Sm90ELb0ELb1ELb0ELb1ELb1ELb1ELb1ELb0ELb0ELb1ELb0ELb0EEENS1_21CollectiveEpilogueFwdINS6_IJSA_NS7_ILi512EEESA_EEES9_SC_SE_Li256ELb1ELb1ELb0ELb0EEENS1_36VarlenDynamicPersistentTileSchedulerILi64ELi64ELi256ELi128ELb0ELb1ELb1ELb1ELb0ELb1EEEEEEEEEvNT_6ParamsE$_ZZN5flash25CollectiveMainloopFwdSm90ILi2EN4cute5tupleIJNS1_1CILi1EEES4_S4_EEENS2_IJNS3_ILi64EEES6_S6_EEELi512EN7cutlass10bfloat16_tEfNS8_4arch4Sm90ELb0ELb1ELb0ELb1ELb1ELb1ELb1ELb0ELb0ELb1ELb0ELb0EE3mmaINS_16FlashAttnFwdSm90ISC_NS_21CollectiveEpilogueFwdINS2_IJS6_NS3_ILi512EEES6_EEES5_S9_SB_Li256ELb1ELb1ELb0ELb0EEENS_36VarlenDynamicPersistentTileSchedulerILi64ELi64ELi256ELi128ELb0ELb1ELb1ELb1ELb0ELb1EEEE13SharedStorageENS1_6TensorINS1_11ArrayEngineIfLm128EEENS1_6LayoutINS2_IJNS2_IJNS3_ILi2EEESR_NS3_ILi32EEEEEES4_S4_EEENS2_IJNS2_IJS4_SR_NS3_ILi4EEEEEENS3_ILi0EEESX_EEEEEEENS_7SoftmaxILi2ELi0EEEEEbRKNSC_6ParamsENS8_13PipelineAsyncILi2EEES17_RNS8_13PipelineStateILj2EEERT0_RT1_iRiRKNS_16SeqlenInfoQKNewKILb1ELb1EEENS2_IJiiiiEEERT_ENKUliT_T0_T1_E_clIZSD_ISM_S10_S12_EbS15_S17_S17_S1A_S1C_S1E_iS1F_S1J_S1K_S1M_EUlRS1N_iE0_NS3_ILb1EEES1U_EEDaiS1N_S1O_S1P_,@function
        .size           $_ZN7cutlass13device_kernelIN5flash11enable_sm90INS1_16FlashAttnFwdSm90INS1_25CollectiveMainloopFwdSm90ILi2EN4cute5tupleIJNS5_1CILi1EEES8_S8_EEENS6_IJNS7_ILi64EEESA_SA_EEELi512ENS_10bfloat16_tEfNS_4arch4Sm90ELb0ELb1ELb0ELb1ELb1ELb1ELb1ELb0ELb0ELb1ELb0ELb0EEENS1_21CollectiveEpilogueFwdINS6_IJSA_NS7_ILi512EEESA_EEES9_SC_SE_Li256ELb1ELb1ELb0ELb0EEENS1_36VarlenDynamicPersistentTileSchedulerILi64ELi64ELi256ELi128ELb0ELb1ELb1ELb1ELb0ELb1EEEEEEEEEvNT_6ParamsE$_ZZN5flash25CollectiveMainloopFwdSm90ILi2EN4cute5tupleIJNS1_1CILi1EEES4_S4_EEENS2_IJNS3_ILi64EEES6_S6_EEELi512EN7cutlass10bfloat16_tEfNS8_4arch4Sm90ELb0ELb1ELb0ELb1ELb1ELb1ELb1ELb0ELb0ELb1ELb0ELb0EE3mmaINS_16FlashAttnFwdSm90ISC_NS_21CollectiveEpilogueFwdINS2_IJS6_NS3_ILi512EEES6_EEES5_S9_SB_Li256ELb1ELb1ELb0ELb0EEENS_36VarlenDynamicPersistentTileSchedulerILi64ELi64ELi256ELi128ELb0ELb1ELb1ELb1ELb0ELb1EEEE13SharedStorageENS1_6TensorINS1_11ArrayEngineIfLm128EEENS1_6LayoutINS2_IJNS2_IJNS3_ILi2EEESR_NS3_ILi32EEEEEES4_S4_EEENS2_IJNS2_IJS4_SR_NS3_ILi4EEEEEENS3_ILi0EEESX_EEEEEEENS_7SoftmaxILi2ELi0EEEEEbRKNSC_6ParamsENS8_13PipelineAsyncILi2EEES17_RNS8_13PipelineStateILj2EEERT0_RT1_iRiRKNS_16SeqlenInfoQKNewKILb1ELb1EEENS2_IJiiiiEEERT_ENKUliT_T0_T1_E_clIZSD_ISM_S10_S12_EbS15_S17_S17_S1A_S1C_S1E_iS1F_S1J_S1K_S1M_EUlRS1N_iE0_NS3_ILb1EEES1U_EEDaiS1N_S1O_S1P_,(.L_x_15543 - $_ZN7cutlass13device_kernelIN5flash11enable_sm90INS1_16FlashAttnFwdSm90INS1_25CollectiveMainloopFwdSm90ILi2EN4cute5tupleIJNS5_1CILi1EEES8_S8_EEENS6_IJNS7_ILi64EEESA_SA_EEELi512ENS_10bfloat16_tEfNS_4arch4Sm90ELb0ELb1ELb0ELb1ELb1ELb1ELb1ELb0ELb0ELb1ELb0ELb0EEENS1_21CollectiveEpilogueFwdINS6_IJSA_NS7_ILi512EEESA_EEES9_SC_SE_Li256ELb1ELb1ELb0ELb0EEENS1_36VarlenDynamicPersistentTileSchedulerILi64ELi64ELi256ELi128ELb0ELb1ELb1ELb1ELb0ELb1EEEEEEEEEvNT_6ParamsE$_ZZN5flash25CollectiveMainloopFwdSm90ILi2EN4cute5tupleIJNS1_1CILi1EEES4_S4_EEENS2_IJNS3_ILi64EEES6_S6_EEELi512EN7cutlass10bfloat16_tEfNS8_4arch4Sm90ELb0ELb1ELb0ELb1ELb1ELb1ELb1ELb0ELb0ELb1ELb0ELb0EE3mmaINS_16FlashAttnFwdSm90ISC_NS_21CollectiveEpilogueFwdINS2_IJS6_NS3_ILi512EEES6_EEES5_S9_SB_Li256ELb1ELb1ELb0ELb0EEENS_36VarlenDynamicPersistentTileSchedulerILi64ELi64ELi256ELi128ELb0ELb1ELb1ELb1ELb0ELb1EEEE13SharedStorageENS1_6TensorINS1_11ArrayEngineIfLm128EEENS1_6LayoutINS2_IJNS2_IJNS3_ILi2EEESR_NS3_ILi32EEEEEES4_S4_EEENS2_IJNS2_IJS4_SR_NS3_ILi4EEEEEENS3_ILi0EEESX_EEEEEEENS_7SoftmaxILi2ELi0EEEEEbRKNSC_6ParamsENS8_13PipelineAsyncILi2EEES17_RNS8_13PipelineStateILj2EEERT0_RT1_iRiRKNS_16SeqlenInfoQKNewKILb1ELb1EEENS2_IJiiiiEEERT_ENKUliT_T0_T1_E_clIZSD_ISM_S10_S12_EbS15_S17_S17_S1A_S1C_S1E_iS1F_S1J_S1K_S1M_EUlRS1N_iE0_NS3_ILb1EEES1U_EEDaiS1N_S1O_S1P_)
$_ZN7cutlass13device_kernelIN5flash11enable_sm90INS1_16FlashAttnFwdSm90INS1_25CollectiveMainloopFwdSm90ILi2EN4cute5tupleIJNS5_1CILi1EEES8_S8_EEENS6_IJNS7_ILi64EEESA_SA_EEELi512ENS_10bfloat16_tEfNS_4arch4Sm90ELb0ELb1ELb0ELb1ELb1ELb1ELb1ELb0ELb0ELb1ELb0ELb0EEENS1_21CollectiveEpilogueFwdINS6_IJSA_NS7_ILi512EEESA_EEES9_SC_SE_Li256ELb1ELb1ELb0ELb0EEENS1_36VarlenDynamicPersistentTileSchedulerILi64ELi64ELi256ELi128ELb0ELb1ELb1ELb1ELb0ELb1EEEEEEEEEvNT_6ParamsE$_ZZN5flash25CollectiveMainloopFwdSm90ILi2EN4cute5tupleIJNS1_1CILi1EEES4_S4_EEENS2_IJNS3_ILi64EEES6_S6_EEELi512EN7cutlass10bfloat16_tEfNS8_4arch4Sm90ELb0ELb1ELb0ELb1ELb1ELb1ELb1ELb0ELb0ELb1ELb0ELb0EE3mmaINS_16FlashAttnFwdSm90ISC_NS_21CollectiveEpilogueFwdINS2_IJS6_NS3_ILi512EEES6_EEES5_S9_SB_Li256ELb1ELb1ELb0ELb0EEENS_36VarlenDynamicPersistentTileSchedulerILi64ELi64ELi256ELi128ELb0ELb1ELb1ELb1ELb0ELb1EEEE13SharedStorageENS1_6TensorINS1_11ArrayEngineIfLm128EEENS1_6LayoutINS2_IJNS2_IJNS3_ILi2EEESR_NS3_ILi32EEEEEES4_S4_EEENS2_IJNS2_IJS4_SR_NS3_ILi4EEEEEENS3_ILi0EEESX_EEEEEEENS_7SoftmaxILi2ELi0EEEEEbRKNSC_6ParamsENS8_13PipelineAsyncILi2EEES17_RNS8_13PipelineStateILj2EEERT0_RT1_iRiRKNS_16SeqlenInfoQKNewKILb1ELb1EEENS2_IJiiiiEEERT_ENKUliT_T0_T1_E_clIZSD_ISM_S10_S12_EbS15_S17_S17_S1A_S1C_S1E_iS1F_S1J_S1K_S1M_EUlRS1N_iE0_NS3_ILb1EEES1U_EEDaiS1N_S1O_S1P_:
[----:B------:R-:W-:Y:S05]  /*39c00*/  YIELD ;  /* 0x0000000000007946 */ /* 0x000fea0003800000 */
[----:B------:R-:W-:Y:S02]  /*39c10*/  ULDC UR4, c[0x0][0x20] ;  /* 0x0000080000047ab9 */ /* 0x000fe40000000800 */
[----:B------:R-:W-:-:S05]  /*39c20*/  VIADD R0, R0, -UR4 ;  /* 0x8000000400007c36 */ /* 0x000fca0008000000 */
[----:B------:R-:W2:Y:S01]  /*39c30*/  LDL.64 R8, [R0+0x18] ;  /* 0x0000180000087983 */ /* 0x000ea20000100a00 */
[----:B------:R-:W0:Y:S03]  /*39c40*/  LDC.64 R2, c[0x0][0x208] ;  /* 0x00008200ff027b82 */ /* 0x000e260000000a00 */
[----:B------:R-:W3:Y:S01]  /*39c50*/  LDL.64 R6, [R0] ;  /* 0x0000000000067983 */ /* 0x000ee20000100a00 */
[----:B0-----:R-:W-:Y:S02]  /*39c60*/  R2UR UR4, R2 ;  /* 0x00000000020472ca */ /* 0x001fe400000e0000 */
[----:B------:R-:W-:-:S13]  /*39c70*/  R2UR UR5, R3 ;  /* 0x00000000030572ca */ /* 0x000fda00000e0000 */
[----:B--2---:R-:W2:Y:S01]  /*39c80*/  LD.E R4, desc[UR4][R8.64] ;  /* 0x0000000408047980 */ /* 0x004ea2000c101900 */
[C---:B------:R-:W-:Y:S02]  /*39c90*/  R2UR UR4, R2.reuse ;  /* 0x00000000020472ca */ /* 0x040fe400000e0000 */
[C---:B------:R-:W-:Y:S02]  /*39ca0*/  R2UR UR5, R3.reuse ;  /* 0x00000000030572ca */ /* 0x040fe400000e0000 */
[----:B------:R-:W-:Y:S02]  /*39cb0*/  R2UR UR6, R2 ;  /* 0x00000000020672ca */ /* 0x000fe400000e0000 */
[----:B------:R-:W-:Y:S01]  /*39cc0*/  R2UR UR7, R3 ;  /* 0x00000000030772ca */ /* 0x000fe200000e0000 */
[----:B------:R-:W-:Y:S01]  /*39cd0*/  BSSY B0, `(.L_x_7203) ;  /* 0x0000009000007945 */ /* 0x000fe20003800000 */
[----:B------:R-:W-:-:S07]  /*39ce0*/  IMAD.MOV.U32 R5, RZ, RZ, R39 ;  /* 0x000000ffff057224 */ /* 0x000fce00078e0027 */
[----:B---3--:R0:W5:Y:S04]  /*39cf0*/  LD.E R13, desc[UR4][R6.64] ;  /* 0x00000004060d7980 */ /* 0x008168000c101900 */
[----:B------:R0:W5:Y:S01]  /*39d00*/  LD.E R14, desc[UR6][R6.64+0x4] ;  /* 0x00000406060e7980 */ /* 0x000162000c101900 */
[----:B--2---:R-:W-:-:S04]  /*39d10*/  LOP3.LUT R4, R4, 0x1, RZ, 0xfc, !PT ;  /* 0x0000000104047812 */ /* 0x004fc800078efcff */
[----:B------:R-:W-:Y:S01]  /*39d20*/  ISETP.NE.AND P0, PT, R4, 0x3, PT ;  /* 0x000000030400780c */ /* 0x000fe20003f05270 */
[----:B------:R-:W-:-:S12]  /*39d30*/  IMAD.MOV.U32 R4, RZ, RZ, R28 ;  /* 0x000000ffff047224 */ /* 0x000fd800078e001c */
[----:B0-----:R-:W-:Y:S05]  /*39d40*/  @!P0 BRA `(.L_x_7204) ;  /* 0x0000000000048947 */ /* 0x001fea0003800000 */
[----:B------:R-:W-:Y:S01]  /*39d50*/  BPT.TRAP 0x1 ;  /* 0x000000040000795c */ /* 0x000fe20000300000 */
.L_x_7204:
[----:B------:R-:W-:Y:S05]  /*39d60*/  BSYNC B0 ;  /* 0x0000000000007941 */ /* 0x000fea0003800000 */
.L_x_7203:
        /* <DEDUP_REMOVED lines=17> */
.L_x_7206:
[----:B------:R-:W-:Y:S05]  /*39e80*/  BSYNC B0 ;  /* 0x0000000000007941 */ /* 0x000fea0003800000 */
.L_x_7205:
        /* <DEDUP_REMOVED lines=10> */
.L_x_7208:
[----:B------:R-:W-:Y:S05]  /*39f30*/  BSYNC B0 ;  /* 0x0000000000007941 */ /* 0x000fea0003800000 */
.L_x_7207:
[----:B------:R-:W2:Y:S04]  /*39f40*/  LDL.64 R14, [R0] ;  /* 0x00000000000e7983 */ /* 0x000ea80000100a00 */
[----:B------:R-:W3:Y:S01]  /*39f50*/  LDL.64 R8, [R0+0x28] ;  /* 0x0000280000087983 */ /* 0x000ee20000100a00 */
[C---:B------:R-:W-:Y:S02]  /*39f60*/  R2UR UR6, R2.reuse ;  /* 0x00000000020672ca */ /* 0x040fe400000e0000 */
[C---:B------:R-:W-:Y:S01]  /*39f70*/  R2UR UR7, R3.reuse ;  /* 0x00000000030772ca */ /* 0x040fe200000e0000 */
[----:B0----5:R-:W4:Y:S01]  /*39f80*/  LDL.64 R10, [R0+0x20] ;  /* 0x00002000000a7983 */ /* 0x021f220000100a00 */
        /* <DEDUP_REMOVED lines=65> */
[----:B------:R-:W-:Y:S01]  /*3a3a0*/  R2UR UR9, R3 ;  /* 0x00000000030972ca */ /* 0x000fe200000e0000 */
[----:B--2---:R-:W-:Y:S02]  /*3a3b0*/  VIADD R8, R10, 0x6 ;  /* 0x000000060a087836 */ /* 0x004fe40000000000 */
[----:B------:R-:W-:-:S03]  /*3a3c0*/  IMAD.MOV.U32 R9, RZ, RZ, R11 ;  /* 0x000000ffff097224 */ /* 0x000fc600078e000b */
        /* <DEDUP_REMOVED lines=8> */
[----:B------:R-:W3:-:S12]  /*3a450*/  LDL.64 R10, [R0+0x30] ;  /* 0x00003000000a7983 */ /* 0x000ed80000100a00 */
[----:B--2---:R-:W2:Y:S01]  /*3a460*/  LD.E R8, desc[UR4][R8.64] ;  /* 0x0000000408087980 */ /* 0x004ea2000c101900 */
[----:B---3--:R-:W-:Y:S01]  /*3a470*/  MOV R10, R10 ;  /* 0x0000000a000a7202 */ /* 0x008fe20000000f00 */
[----:B------:R-:W-:Y:S01]  /*3a480*/  BSSY B0, `(.L_x_7210) ;  /* 0x0000007000007945 */ /* 0x000fe20003800000 */
[----:B--2---:R-:W-:-:S04]  /*3a490*/  LEA.HI R14, R8, R8, RZ, 0x1 ;  /* 0x00000008080e7211 */ /* 0x004fc800078f08ff */
[----:B------:R-:W-:-:S05]  /*3a4a0*/  LOP3.LUT R15, R14, 0xfffffffe, RZ, 0xc0, !PT ;  /* 0xfffffffe0e0f7812 */ /* 0x000fca00078ec0ff */
[----:B------:R-:W-:-:S05]  /*3a4b0*/  IMAD.IADD R15, R8, 0x1, -R15 ;  /* 0x00000001080f7824 */ /* 0x000fca00078e0a0f */
[----:B------:R-:W-:-:S04]  /*3a4c0*/  SHF.L.U32 R15, R15, 0x1f, RZ ;  /* 0x0000001f0f0f7819 */ /* 0x000fc800000006ff */
[----:B------:R-:W1:Y:S02]  /*3a4d0*/  SYNCS.PHASECHK.TRANS64.TRYWAIT P0, [R10+URZ+0x38810], R15 ;  /* 0x0388100f0a0075a7 */ /* 0x000e64000800017f */
[----:B01----:R-:W-:Y:S05]  /*3a4e0*/  @!P0 BRA `(.L_x_7211) ;  /* 0x000000e800888947 */ /* 0x003fea0003800000 */
.L_x_7237:
[----:B------:R-:W-:Y:S05]  /*3a4f0*/  BSYNC B0 ;  /* 0x0000000000007941 */ /* 0x000fea0003800000 */
.L_x_7210:
[----:B------:R-:W0:Y:S01]  /*3a500*/  LDL.64 R6, [R0+0x40] ;  /* 0x0000400000067983 */ /* 0x000e220000100a00 */
[----:B------:R-:W-:Y:S02]  /*3a510*/  R2UR UR4, R2 ;  /* 0x00000000020472ca */ /* 0x000fe400000e0000 */
[----:B------:R-:W-:Y:S01]  /*3a520*/  R2UR UR5, R3 ;  /* 0x00000000030572ca */ /* 0x000fe200000e0000 */
[----:B------:R-:W2:-:S12]  /*3a530*/  LDL.64 R8, [R0] ;  /* 0x0000000000087983 */ /* 0x000e980000100a00 */
[----:B0-----:R-:W3:Y:S01]  /*3a540*/  LD.E R10, desc[UR4][R6.64] ;  /* 0x00000004060a7980 */ /* 0x001ee2000c101900 */
[----:B------:R-:W-:Y:S02]  /*3a550*/  R2UR UR6, R2 ;  /* 0x00000000020672ca */ /* 0x000fe400000e0000 */
[----:B------:R-:W-:Y:S01]  /*3a560*/  R2UR UR7, R3 ;  /* 0x00000000030772ca */ /* 0x000fe200000e0000 */
[----:B--2---:R0:W5:Y:S01]  /*3a570*/  LD.E R14, desc[UR4][R8.64] ;  /* 0x00000004080e7980 */ /* 0x004162000c101900 */
[----:B------:R-:W-:Y:S11]  /*3a580*/  BSSY B0, `(.L_x_7212) ;  /* 0x0000006000007945 */ /* 0x000ff60003800000 */
[----:B------:R0:W5:Y:S01]  /*3a590*/  LD.E R15, desc[UR6][R8.64+0x4] ;  /* 0x00000406080f7980 */ /* 0x000162000c101900 */
[----:B---3--:R-:W-:-:S04]  /*3a5a0*/  LOP3.LUT R10, R10, 0x1, RZ, 0xfc, !PT ;  /* 0x000000010a0a7812 */ /* 0x008fc800078efcff */
[----:B------:R-:W-:-:S13]  /*3a5b0*/  ISETP.NE.AND P0, PT, R10, 0x3, PT ;  /* 0x000000030a00780c */ /* 0x000fda0003f05270 */
[----:B0-----:R-:W-:Y:S05]  /*3a5c0*/  @!P0 BRA `(.L_x_7213) ;  /* 0x0000000000048947 */ /* 0x001fea0003800000 */
[----:B------:R-:W-:Y:S01]  /*3a5d0*/  BPT.TRAP 0x1 ;  /* 0x000000040000795c */ /* 0x000fe20000300000 */
.L_x_7213:
[----:B------:R-:W-:Y:S05]  /*3a5e0*/  BSYNC B0 ;  /* 0x0000000000007941 */ /* 0x000fea0003800000 */
.L_x_7212:
        /* <DEDUP_REMOVED lines=17> */
.L_x_7215:
[----:B------:R-:W-:Y:S05]  /*3a700*/  BSYNC B0 ;  /* 0x0000000000007941 */ /* 0x000fea0003800000 */
.L_x_7214:
        /* <DEDUP_REMOVED lines=10> */
.L_x_7217:
[----:B------:R-:W-:Y:S05]  /*3a7b0*/  BSYNC B0 ;  /* 0x0000000000007941 */ /* 0x000fea0003800000 */
.L_x_7216:
        /* <DEDUP_REMOVED lines=338> */
[C---:B------:R-:W-:Y:S02]  /*3bce0*/  R2UR UR9, R3.reuse ;  /* 0x00000000030972ca */ /* 0x040fe400000e0000 */
[----:B------:R-:W-:Y:S01]  /*3bcf0*/  R2UR UR10, R2 ;  /* 0x00000000020a72ca */ /* 0x000fe200000e0000 */
[----:B------:R-:W-:Y:S01]  /*3bd00*/  IMAD.IADD R20, R20, 0x1, R21 ;  /* 0x0000000114147824 */ /* 0x000fe200078e0215 */
[----:B------:R-:W-:-:S04]  /*3bd10*/  R2UR UR11, R3 ;  /* 0x00000000030b72ca */ /* 0x000fc800000e0000 */
[----:B------:R-:W-:-:S05]  /*3bd20*/  LOP3.LUT R21, R20, 0xa06, RZ, 0xc0, !PT ;  /* 0x00000a0614157812 */ /* 0x000fca00078ec0ff */
[----:B------:R-:W-:-:S05]  /*3bd30*/  IMAD.IADD R20, R10, 0x1, R21 ;  /* 0x000000010a147824 */ /* 0x000fca00078e0215 */
[----:B------:R-:W-:Y:S01]  /*3bd40*/  R2UR UR6, R20 ;  /* 0x00000000140672ca */ /* 0x000fe200000e0000 */
[----:B--2---:R-:W-:Y:S01]  /*3bd50*/  IMAD.IADD R14, R21, 0x1, R14 ;  /* 0x00000001150e7824 */ /* 0x004fe200078e020e */
[----:B------:R-:W-:Y:S01]  /*3bd60*/  R2UR UR5, R15 ;  /* 0x000000000f0572ca */ /* 0x000fe200000e0000 */
        /* <DEDUP_REMOVED lines=199> */
[----:B------:R-:W-:Y:S01]  /*3c9e0*/  R2UR UR7, R11 ;  /* 0x000000000b0772ca */ /* 0x000fe200000e0000 */
[----:B------:R-:W-:Y:S01]  /*3c9f0*/  IMAD.MOV.U32 R15, RZ, RZ, 0x1000 ;  /* 0x00001000ff0f7424 */ /* 0x000fe200078e00ff */
[----:B------:R-:W-:Y:S01]  /*3ca00*/  WARPGROUP.ARRIVE ;  /* 0x00000000000079c5 */ /* 0x000fe20000000000 */
        /* <DEDUP_REMOVED lines=8> */
[----:B--2---:R-:W-:Y:S01]  /*3ca90*/  IMAD.IADD R8, R15, 0x1, R8 ;  /* 0x000000010f087824 */ /* 0x004fe200078e0208 */
        /* <DEDUP_REMOVED lines=18> */
.L_x_7220:
[----:B------:R-:W-:Y:S05]  /*3cbc0*/  BSYNC B0 ;  /* 0x0000000000007941 */ /* 0x000fea0003800000 */
.L_x_7219:
        /* <DEDUP_REMOVED lines=11> */
[----:B------:R-:W3:Y:S01]  /*3cc80*/  LD.E R6, desc[UR4][R4.64] ;  /* 0x0000000404067980 */ /* 0x000ee2000c101900 */
[----:B------:R-:W-:Y:S02]  /*3cc90*/  IMAD.MOV.U32 R57, RZ, RZ, R56 ;  /* 0x000000ffff397224 */ /* 0x000fe400078e0038 */
[----:B------:R-:W-:-:S05]  /*3cca0*/  IMAD.MOV.U32 R56, RZ, RZ, R23 ;  /* 0x000000ffff387224 */ /* 0x000fca00078e0017 */
[----:B------:R-:W4:Y:S01]  /*3ccb0*/  LD.E R57, desc[UR4][R56.64] ;  /* 0x0000000438397980 */ /* 0x000f22000c101900 */
[C---:B------:R-:W-:Y:S02]  /*3ccc0*/  R2UR UR12, R2.reuse ;  /* 0x00000000020c72ca */ /* 0x040fe400000e0000 */
[C---:B------:R-:W-:Y:S02]  /*3ccd0*/  R2UR UR13, R3.reuse ;  /* 0x00000000030d72ca */ /* 0x040fe400000e0000 */
[C---:B------:R-:W-:Y:S02]  /*3cce0*/  R2UR UR8, R2.reuse ;  /* 0x00000000020872ca */ /* 0x040fe400000e0000 */
[C---:B------:R-:W-:Y:S02]  /*3ccf0*/  R2UR UR9, R3.reuse ;  /* 0x00000000030972ca */ /* 0x040fe400000e0000 */
[----:B------:R-:W-:Y:S02]  /*3cd00*/  R2UR UR10, R2 ;  /* 0x00000000020a72ca */ /* 0x000fe400000e0000 */
[----:B------:R-:W-:-:S05]  /*3cd10*/  R2UR UR11, R3 ;  /* 0x00000000030b72ca */ /* 0x000fca00000e0000 */
[----:B------:R-:W4:Y:S04]  /*3cd20*/  LD.E R59, desc[UR12][R4.64+0x18] ;  /* 0x0000180c043b7980 */ /* 0x000f28000c101900 */
[----:B------:R-:W4:Y:S04]  /*3cd30*/  LD.E R56, desc[UR8][R4.64+0xc] ;  /* 0x00000c0804387980 */ /* 0x000f28000c101900 */
[----:B------:R-:W4:Y:S01]  /*3cd40*/  LD.E R58, desc[UR10][R4.64+0x14] ;  /* 0x0000140a043a7980 */ /* 0x000f22000c101900 */
[----:B--2---:R-:W-:-:S13]  /*3cd50*/  ISETP.NE.AND P0, PT, R7, 0x1, PT ;  /* 0x000000010700780c */ /* 0x004fda0003f05270 */
[C---:B------:R-:W-:Y:S02]  /*3cd60*/  @P0 R2UR UR4, R2.reuse ;  /* 0x00000000020402ca */ /* 0x040fe400000e0000 */
[C---:B------:R-:W-:Y:S02]  /*3cd70*/  @P0 R2UR UR5, R3.reuse ;  /* 0x00000000030502ca */ /* 0x040fe400000e0000 */
[----:B------:R-:W-:Y:S02]  /*3cd80*/  @P0 R2UR UR6, R2 ;  /* 0x00000000020602ca */ /* 0x000fe400000e0000 */
[----:B------:R-:W-:-:S09]  /*3cd90*/  @P0 R2UR UR7, R3 ;  /* 0x00000000030702ca */ /* 0x000fd200000e0000 */
[----:B------:R-:W2:Y:S01]  /*3cda0*/  @P0 LD.E R14, desc[UR4][R4.64+0x28] ;  /* 0x00002804040e0980 */ /* 0x000ea2000c101900 */
[C---:B------:R-:W-:Y:S02]  /*3cdb0*/  R2UR UR4, R2.reuse ;  /* 0x00000000020472ca */ /* 0x040fe400000e0000 */
[C---:B------:R-:W-:Y:S01]  /*3cdc0*/  R2UR UR5, R3.reuse ;  /* 0x00000000030572ca */ /* 0x040fe200000e0000 */
[----:B------:R-:W2:Y:S01]  /*3cdd0*/  @P0 LD.E R21, desc[UR6][R4.64+0x2c] ;  /* 0x00002c0604150980 */ /* 0x000ea2000c101900 */
[----:B------:R-:W-:Y:S02]  /*3cde0*/  R2UR UR6, R2 ;  /* 0x00000000020672ca */ /* 0x000fe400000e0000 */
[----:B------:R-:W-:-:S09]  /*3cdf0*/  R2UR UR7, R3 ;  /* 0x00000000030772ca */ /* 0x000fd200000e0000 */
[----:B------:R-:W2:Y:S04]  /*3ce00*/  LD.E R13, desc[UR4][R4.64+0x8] ;  /* 0x00000804040d7980 */ /* 0x000ea8000c101900 */
[----:B------:R-:W2:Y:S04]  /*3ce10*/  LD.E R20, desc[UR6][R4.64+0x4] ;  /* 0x0000040604147980 */ /* 0x000ea8000c101900 */
[----:B------:R-:W2:Y:S01]  /*3ce20*/  LD.E R23, desc[UR4][R4.64+0x10] ;  /* 0x0000100404177980 */ /* 0x000ea2000c101900 */
[----:B---3--:R-:W-:-:S04]  /*3ce30*/  SHF.R.S32.HI R7, RZ, 0x1f, R6 ;  /* 0x0000001fff077819 */ /* 0x008fc80000011406 */
[----:B0-----:R-:W-:-:S04]  /*3ce40*/  LEA.HI R8, R7, R6, RZ, 0x7 ;  /* 0x0000000607087211 */ /* 0x001fc800078f38ff */
        /* <DEDUP_REMOVED lines=14> */
[----:B----4-:R-:W-:Y:S01]  /*3cf30*/  IMAD R8, R57, 0x4, R8 ;  /* 0x0000000439087824 */ /* 0x010fe200078e0208 */
[----:B------:R-:W-:-:S03]  /*3cf40*/  LOP3.LUT R6, R6, 0x1ffffffe, RZ, 0xc0, !PT ;  /* 0x1ffffffe06067812 */ /* 0x000fc600078ec0ff */
[----:B------:R-:W-:Y:S02]  /*3cf50*/  IMAD.IADD R11, R10, 0x1, -R11 ;  /* 0x000000010a0b7824 */ /* 0x000fe400078e0a0b */
[----:B------:R-:W-:Y:S02]  /*3cf60*/  IMAD.IADD R6, R15, 0x1, -R6 ;  /* 0x000000010f067824 */ /* 0x000fe400078e0a06 */
[----:B------:R-:W-:-:S04]  /*3cf70*/  IMAD.U32 R11, R8, 0x10, R11 ;  /* 0x00000010080b7824 */ /* 0x000fc800078e000b */
[----:B------:R-:W-:Y:S01]  /*3cf80*/  IMAD R11, R6, 0x8, R11 ;  /* 0x00000008060b7824 */ /* 0x000fe200078e020b */
[----:B------:R-:W-:Y:S02]  /*3cf90*/  LOP3.LUT R6, R7, 0x7ffffffc, RZ, 0xc0, !PT ;  /* 0x7ffffffc07067812 */ /* 0x000fe400078ec0ff */
[----:B------:R-:W-:-:S03]  /*3cfa0*/  ISETP.GE.AND P1, PT, R59, 0x1, PT ;  /* 0x000000013b00780c */ /* 0x000fc60003f26270 */
[----:B------:R-:W-:Y:S01]  /*3cfb0*/  IMAD.IADD R6, R9, 0x1, -R6 ;  /* 0x0000000109067824 */ /* 0x000fe200078e0a06 */
[----:B------:R-:W-:Y:S01]  /*3cfc0*/  LOP3.LUT R9, RZ, R56, RZ, 0x33, !PT ;  /* 0x00000038ff097212 */ /* 0x000fe200078e33ff */
[----:B------:R-:W-:Y:S01]  /*3cfd0*/  BSSY B0, `(.L_x_7221) ;  /* 0x0000032000007945 */ /* 0x000fe20003800000 */
[----:B--2---:R-:W-:-:S05]  /*3cfe0*/  @P0 IMAD.HI.U32 R14, R11, R14, RZ ;  /* 0x0000000e0b0e0227 */ /* 0x004fca00078e00ff */
[----:B------:R-:W-:Y:S01]  /*3cff0*/  @P0 SHF.R.U32.HI R11, RZ, R21, R14 ;  /* 0x00000015ff0b0219 */ /* 0x000fe2000001160e */
[----:B------:R-:W-:-:S04]  /*3d000*/  IMAD.SHL.U32 R14, R12, 0x40, RZ ;  /* 0x000000400c0e7824 */ /* 0x000fc800078e00ff */
[----:B------:R-:W0:Y:S01]  /*3d010*/  SHFL.IDX PT, R10, R11, RZ, 0x1c1f ;  /* 0x001c1fff0b0a7589 */ /* 0x000e2200000e0000 */
[----:B------:R-:W-:-:S05]  /*3d020*/  IADD3 R7, R13, 0x1, -R14 ;  /* 0x000000010d077810 */ /* 0x000fca0007ffe80e */
[----:B------:R-:W-:Y:S02]  /*3d030*/  IMAD R8, R6, -0x2, R7 ;  /* 0xfffffffe06087824 */ /* 0x000fe400078e0207 */
[----:B------:R-:W-:Y:S02]  /*3d040*/  IMAD.IADD R7, R13, 0x1, -R14 ;  /* 0x000000010d077824 */ /* 0x000fe400078e0a0e */
[----:B------:R-:W-:Y:S02]  /*3d050*/  IMAD.IADD R8, R8, 0x1, -R20 ;  /* 0x0000000108087824 */ /* 0x000fe400078e0a14 */
[----:B------:R-:W-:Y:S02]  /*3d060*/  IMAD R15, R6, -0x2, R7 ;  /* 0xfffffffe060f7824 */ /* 0x000fe400078e0207 */
[C---:B------:R-:W-:Y:S02]  /*3d070*/  IMAD.IADD R56, R8.reuse, 0x1, R23 ;  /* 0x0000000108387824 */ /* 0x040fe400078e0217 */
[----:B------:R-:W-:-:S02]  /*3d080*/  IMAD.IADD R21, R8, 0x1, R9 ;  /* 0x0000000108157824 */ /* 0x000fc400078e0209 */
[----:B------:R-:W-:Y:S01]  /*3d090*/  IMAD.IADD R58, R58, 0x1, -R14 ;  /* 0x000000013a3a7824 */ /* 0x000fe200078e0a0e */
[----:B0-----:R-:W-:Y:S01]  /*3d0a0*/  VIADDMNMX R8, R10, R56, R15, PT ;  /* 0x000000380a087246 */ /* 0x001fe2000380010f */
        /* <DEDUP_REMOVED lines=18> */
.L_x_7226:
[----:B------:R-:W-:Y:S05]  /*3d1d0*/  BSYNC B2 ;  /* 0x0000000000027941 */ /* 0x000fea0003800000 */
.L_x_7225:
[----:B------:R-:W-:Y:S01]  /*3d1e0*/  LOP3.LUT R10, RZ, R10, RZ, 0x33, !PT ;  /* 0x0000000aff0a7212 */ /* 0x000fe200078e33ff */
[----:B------:R-:W-:Y:S06]  /*3d1f0*/  BRA `(.L_x_7227) ;  /* 0x0000000000287947 */ /* 0x000fec0003800000 */
.L_x_7224:
        /* <DEDUP_REMOVED lines=10> */
.L_x_7227:
[----:B------:R-:W-:Y:S05]  /*3d2a0*/  BSYNC B1 ;  /* 0x0000000000017941 */ /* 0x000fea0003800000 */
.L_x_7223:
[----:B------:R-:W-:-:S04]  /*3d2b0*/  IMAD R9, R59, R10, -R14 ;  /* 0x0000000a3b097224 */ /* 0x000fc800078e0a0e */
[----:B------:R-:W-:-:S05]  /*3d2c0*/  IMAD R10, R6, -0x2, R9 ;  /* 0xfffffffe060a7824 */ /* 0x000fca00078e0209 */
[----:B------:R-:W-:Y:S02]  /*3d2d0*/  VIMNMX R7, R7, R10, !PT ;  /* 0x0000000a07077248 */ /* 0x000fe40007fe0100 */
[----:B------:R-:W-:-:S07]  /*3d2e0*/  VIADDMNMX R8, R10, R59, R8, PT ;  /* 0x0000003b0a087246 */ /* 0x000fce0003800108 */
.L_x_7222:
[----:B------:R-:W-:Y:S05]  /*3d2f0*/  BSYNC B0 ;  /* 0x0000000000007941 */ /* 0x000fea0003800000 */
.L_x_7221:
        /* <DEDUP_REMOVED lines=96> */
.L_x_7233:
[----:B------:R-:W-:Y:S05]  /*3d900*/  BSYNC B2 ;  /* 0x0000000000027941 */ /* 0x000fea0003800000 */
.L_x_7232:
[----:B------:R-:W-:Y:S01]  /*3d910*/  LOP3.LUT R20, RZ, R20, RZ, 0x33, !PT ;  /* 0x00000014ff147212 */ /* 0x000fe200078e33ff */
[----:B------:R-:W-:Y:S06]  /*3d920*/  BRA `(.L_x_7234) ;  /* 0x0000000000287947 */ /* 0x000fec0003800000 */
.L_x_7231:
        /* <DEDUP_REMOVED lines=10> */
.L_x_7234:
[----:B------:R-:W-:Y:S05]  /*3d9d0*/  BSYNC B1 ;  /* 0x0000000000017941 */ /* 0x000fea0003800000 */
.L_x_7230:
[----:B------:R-:W-:-:S04]  /*3d9e0*/  IMAD R5, R59, R20, -R14 ;  /* 0x000000143b057224 */ /* 0x000fc800078e0a0e */
[----:B------:R-:W-:-:S05]  /*3d9f0*/  IMAD R6, R6, -0x2, R5 ;  /* 0xfffffffe06067824 */ /* 0x000fca00078e0205 */
[----:B------:R-:W-:Y:S02]  /*3da00*/  VIADDMNMX R8, R6, R59, R8, PT ;  /* 0x0000003b06087246 */ /* 0x000fe40003800108 */
[----:B------:R-:W-:-:S07]  /*3da10*/  VIMNMX R7, R7, R6, !PT ;  /* 0x0000000607077248 */ /* 0x000fce0007fe0100 */
.L_x_7229:
[----:B------:R-:W-:Y:S05]  /*3da20*/  BSYNC B0 ;  /* 0x0000000000007941 */ /* 0x000fea0003800000 */
.L_x_7228:
[----:B------:R-:W2:Y:S01]  /*3da30*/  LDL.64 R4, [R0+0x70] ;  /* 0x0000700000047983 */ /* 0x000ea20000100a00 */
[----:B------:R-:W-:Y:S02]  /*3da40*/  ISETP.GT.AND P0, PT, R7, 0x1, !P0 ;  /* 0x000000010700780c */ /* 0x000fe40004704270 */
[----:B------:R-:W-:Y:S02]  /*3da50*/  ISETP.NE.AND P6, PT, R63, RZ, PT ;  /* 0x000000ff3f00720c */ /* 0x000fe40003fc5270 */
[----:B------:R-:W-:Y:S02]  /*3da60*/  ISETP.LT.OR P0, PT, R8, 0x2, P0 ;  /* 0x000000020800780c */ /* 0x000fe40000701670 */
[----:B------:R-:W-:Y:S02]  /*3da70*/  ISETP.GT.AND P1, PT, R7, 0x8, !P1 ;  /* 0x000000080700780c */ /* 0x000fe40004f24270 */
        /* <DEDUP_REMOVED lines=31> */
[C---:B------:R-:W-:Y:S02]  /*3dc70*/  ISETP.GT.AND P0, PT, R7.reuse, RZ, !P0 ;  /* 0x000000ff0700720c */ /* 0x040fe40004704270 */
[----:B------:R-:W-:Y:S02]  /*3dc80*/  ISETP.GT.AND P4, PT, R7, 0x31, !P4 ;  /* 0x000000310700780c */ /* 0x000fe40006784270 */
[----:B------:R-:W-:Y:S02]  /*3dc90*/  ISETP.LT.OR P0, PT, R8, 0x1, P0 ;  /* 0x000000010800780c */ /* 0x000fe40000701670 */
[----:B------:R-:W-:-:S02]  /*3dca0*/  ISETP.NE.AND P6, PT, R58, RZ, PT ;  /* 0x000000ff3a00720c */ /* 0x000fc40003fc5270 */
[----:B------:R-:W-:Y:S02]  /*3dcb0*/  FSEL R26, R26, -INF , !P0 ;  /* 0xff8000001a1a7808 */ /* 0x000fe40004000000 */
[----:B------:R-:W-:Y:S02]  /*3dcc0*/  ISETP.NE.AND P0, PT, R64, RZ, PT ;  /* 0x000000ff4000720c */ /* 0x000fe40003f05270 */
[----:B------:R-:W-:-:S04]  /*3dcd0*/  FMNMX.FTZ R9, R26, R27, !PT ;  /* 0x0000001b1a097209 */ /* 0x000fc80007810000 */
[----:B------:R-:W-:-:S04]  /*3dce0*/  FMNMX.FTZ R6, R30, R9, !PT ;  /* 0x000000091e067209 */ /* 0x000fc80007810000 */
[----:B------:R-:W-:-:S04]  /*3dcf0*/  FMNMX.FTZ R9, R31, R6, !PT ;  /* 0x000000061f097209 */ /* 0x000fc80007810000 */
[----:B------:R-:W-:-:S04]  /*3dd00*/  FMNMX.FTZ R6, R34, R9, !PT ;  /* 0x0000000922067209 */ /* 0x000fc80007810000 */
[----:B------:R-:W-:Y:S02]  /*3dd10*/  FMNMX.FTZ R9, R35, R6, !PT ;  /* 0x0000000623097209 */ /* 0x000fe40007810000 */
[----:B------:R-:W-:Y:S02]  /*3dd20*/  ISETP.GT.AND P0, PT, R7, 0x21, !P0 ;  /* 0x000000210700780c */ /* 0x000fe40004704270 */
[----:B------:R-:W-:Y:S02]  /*3dd30*/  FMNMX.FTZ R6, R38, R9, !PT ;  /* 0x0000000926067209 */ /* 0x000fe40007810000 */
[C---:B------:R-:W-:Y:S02]  /*3dd40*/  ISETP.LT.OR P0, PT, R8.reuse, 0x22, P0 ;  /* 0x000000220800780c */ /* 0x040fe40000701670 */
[----:B------:R-:W-:Y:S02]  /*3dd50*/  FMNMX.FTZ R9, R39, R6, !PT ;  /* 0x0000000627097209 */ /* 0x000fe40007810000 */
[----:B------:R-:W-:-:S02]  /*3dd60*/  ISETP.LT.OR P1, PT, R8, 0x29, P1 ;  /* 0x000000290800780c */ /* 0x000fc40000f21670 */
[----:B------:R-:W-:Y:S02]  /*3dd70*/  FSEL R43, R43, -INF , !P0 ;  /* 0xff8000002b2b7808 */ /* 0x000fe40004000000 */
[----:B------:R-:W-:Y:S02]  /*3dd80*/  FMNMX.FTZ R6, R42, R9, !PT ;  /* 0x000000092a067209 */ /* 0x000fe40007810000 */
[----:B------:R-:W-:Y:S02]  /*3dd90*/  ISETP.LT.OR P2, PT, R8, 0x2a, P2 ;  /* 0x0000002a0800780c */ /* 0x000fe40001741670 */
[----:B------:R-:W-:Y:S02]  /*3dda0*/  FSEL R46, R46, -INF , !P1 ;  /* 0xff8000002e2e7808 */ /* 0x000fe40004800000 */
[----:B------:R-:W-:Y:S02]  /*3ddb0*/  FMNMX.FTZ R9, R43, R6, !PT ;  /* 0x000000062b097209 */ /* 0x000fe40007810000 */
[----:B------:R-:W-:-:S02]  /*3ddc0*/  ISETP.LT.OR P3, PT, R8, 0x31, P3 ;  /* 0x000000310800780c */ /* 0x000fc40001f61670 */
[----:B------:R-:W-:Y:S02]  /*3ddd0*/  FSEL R47, R47, -INF , !P2 ;  /* 0xff8000002f2f7808 */ /* 0x000fe40005000000 */
[----:B------:R-:W-:Y:S02]  /*3dde0*/  FMNMX.FTZ R6, R46, R9, !PT ;  /* 0x000000092e067209 */ /* 0x000fe40007810000 */
[----:B------:R-:W-:Y:S02]  /*3ddf0*/  ISETP.GT.AND P5, PT, R7, 0x38, !P5 ;  /* 0x000000380700780c */ /* 0x000fe40006fa4270 */
[----:B------:R-:W-:Y:S02]  /*3de00*/  ISETP.LT.OR P4, PT, R8, 0x32, P4 ;  /* 0x000000320800780c */ /* 0x000fe40002781670 */
[----:B------:R-:W-:Y:S02]  /*3de10*/  FSEL R50, R50, -INF , !P3 ;  /* 0xff80000032327808 */ /* 0x000fe40005800000 */
[----:B------:R-:W-:-:S02]  /*3de20*/  FMNMX.FTZ R9, R47, R6, !PT ;  /* 0x000000062f097209 */ /* 0x000fc40007810000 */
[----:B------:R-:W-:Y:S02]  /*3de30*/  ISETP.GT.AND P0, PT, R7, 0x39, !P6 ;  /* 0x000000390700780c */ /* 0x000fe40007704270 */
[----:B------:R-:W-:Y:S02]  /*3de40*/  ISETP.LT.OR P5, PT, R8, 0x39, P5 ;  /* 0x000000390800780c */ /* 0x000fe40002fa1670 */
[----:B------:R-:W-:Y:S02]  /*3de50*/  FSEL R51, R51, -INF , !P4 ;  /* 0xff80000033337808 */ /* 0x000fe40006000000 */
[----:B------:R-:W-:Y:S02]  /*3de60*/  FMNMX.FTZ R6, R50, R9, !PT ;  /* 0x0000000932067209 */ /* 0x000fe40007810000 */
[----:B------:R-:W-:Y:S02]  /*3de70*/  ISETP.LT.OR P0, PT, R8, 0x3a, P0 ;  /* 0x0000003a0800780c */ /* 0x000fe40000701670 */
[----:B------:R-:W-:-:S02]  /*3de80*/  R2UR UR4, R2 ;  /* 0x00000000020472ca */ /* 0x000fc400000e0000 */
[----:B------:R-:W-:Y:S02]  /*3de90*/  R2UR UR5, R3 ;  /* 0x00000000030572ca */ /* 0x000fe400000e0000 */
[----:B------:R-:W-:Y:S02]  /*3dea0*/  FSEL R54, R54, -INF , !P5 ;  /* 0xff80000036367808 */ /* 0x000fe40006800000 */
[----:B------:R-:W-:Y:S02]  /*3deb0*/  FMNMX.FTZ R7, R51, R6, !PT ;  /* 0x0000000633077209 */ /* 0x000fe40007810000 */
[----:B------:R-:W-:Y:S02]  /*3dec0*/  R2UR UR6, R2 ;  /* 0x00000000020672ca */ /* 0x000fe400000e0000 */
[----:B------:R-:W-:Y:S02]  /*3ded0*/  R2UR UR7, R3 ;  /* 0x00000000030772ca */ /* 0x000fe400000e0000 */
[----:B------:R-:W-:-:S02]  /*3dee0*/  FSEL R55, R55, -INF , !P0 ;  /* 0xff80000037377808 */ /* 0x000fc40004000000 */
[----:B------:R-:W-:-:S04]  /*3def0*/  FMNMX.FTZ R6, R54, R7, !PT ;  /* 0x0000000736067209 */ /* 0x000fc80007810000 */
[----:B------:R-:W-:-:S05]  /*3df00*/  FMNMX.FTZ R9, R55, R6, !PT ;  /* 0x0000000637097209 */ /* 0x000fca0007810000 */
[----:B--2---:R0:W-:Y:S04]  /*3df10*/  ST.E desc[UR4][R4.64+0x4], R9 ;  /* 0x0000040904007985 */ /* 0x0041e8000c101904 */
[----:B------:R-:W2:Y:S01]  /*3df20*/  LD.E R10, desc[UR6][R4.64+0x4] ;  /* 0x00000406040a7980 */ /* 0x000ea2000c101900 */
        /* <DEDUP_REMOVED lines=14> */
[----:B0-----:R-:W-:-:S05]  /*3e010*/  FMNMX.FTZ R9, R53, R6, !PT ;  /* 0x0000000635097209 */ /* 0x001fca0007810000 */
[----:B------:R-:W0:Y:S01]  /*3e020*/  SHFL.BFLY PT, R6, R9, 0x2, 0x1f ;  /* 0x0c401f0009067f89 */ /* 0x000e2200000e0000 */
[----:B------:R-:W-:Y:S02]  /*3e030*/  R2UR UR8, R2 ;  /* 0x00000000020872ca */ /* 0x000fe400000e0000 */
[----:B------:R-:W-:Y:S02]  /*3e040*/  R2UR UR9, R3 ;  /* 0x00000000030972ca */ /* 0x000fe400000e0000 */
[----:B0-----:R-:W-:Y:S01]  /*3e050*/  FMNMX.FTZ R8, R9, R6, !PT ;  /* 0x0000000609087209 */ /* 0x001fe20007810000 */
[----:B------:R-:W-:Y:S04]  /*3e060*/  ST.E desc[UR4][R4.64], R9 ;  /* 0x0000000904007985 */ /* 0x000fe8000c101904 */
[----:B--2---:R-:W0:Y:S02]  /*3e070*/  SHFL.BFLY PT, R7, R10, 0x2, 0x1f ;  /* 0x0c401f000a077f89 */ /* 0x004e2400000e0000 */
[----:B0-----:R-:W-:-:S02]  /*3e080*/  FMNMX.FTZ R12, R10, R7, !PT ;  /* 0x000000070a0c7209 */ /* 0x001fc40007810000 */
[----:B------:R-:W0:Y:S04]  /*3e090*/  SHFL.BFLY PT, R7, R8, 0x1, 0x1f ;  /* 0x0c201f0008077f89 */ /* 0x000e2800000e0000 */
[----:B------:R-:W1:Y:S01]  /*3e0a0*/  SHFL.BFLY PT, R13, R12, 0x1, 0x1f ;  /* 0x0c201f000c0d7f89 */ /* 0x000e6200000e0000 */
[----:B0-----:R-:W-:Y:S02]  /*3e0b0*/  FMNMX.FTZ R11, R8, R7, !PT ;  /* 0x00000007080b7209 */ /* 0x001fe40007810000 */
[----:B-1----:R-:W-:-:S03]  /*3e0c0*/  FMNMX.FTZ R13, R12, R13, !PT ;  /* 0x0000000d0c0d7209 */ /* 0x002fc60007810000 */
[----:B------:R-:W-:Y:S04]  /*3e0d0*/  ST.E desc[UR6][R4.64], R11 ;  /* 0x0000000b04007985 */ /* 0x000fe8000c101906 */
[----:B------:R0:W-:Y:S04]  /*3e0e0*/  ST.E desc[UR8][R4.64+0x4], R13 ;  /* 0x0000040d04007985 */ /* 0x0001e8000c101908 */
[----:B------:R-:W2:Y:S04]  /*3e0f0*/  LDL.64 R6, [R0+0x70] ;  /* 0x0000700000067983 */ /* 0x000ea80000100a00 */
[----:B--2---:R-:W2:Y:S04]  /*3e100*/  LD.E R10, desc[UR6][R6.64+0x20] ;  /* 0x00002006060a7980 */ /* 0x004ea8000c101900 */
[----:B------:R-:W2:Y:S04]  /*3e110*/  LD.E R8, desc[UR4][R6.64] ;  /* 0x0000000406087980 */ /* 0x000ea8000c101900 */
[----:B------:R-:W0:Y:S01]  /*3e120*/  LD.E R21, desc[UR4][R6.64+0x4] ;  /* 0x0000040406157980 */ /* 0x000e22000c101900 */
[C---:B--2---:R-:W-:Y:S01]  /*3e130*/  FMUL.FTZ R12, R8.reuse, R10 ;  /* 0x0000000a080c7220 */ /* 0x044fe20000410000 */
[----:B------:R-:W-:Y:S01]  /*3e140*/  FSETP.NEU.FTZ.AND P0, PT, R8, -INF , PT ;  /* 0xff8000000800780b */ /* 0x000fe20003f1d000 */
[----:B0-----:R-:W-:-:S03]  /*3e150*/  FMUL.FTZ R4, R10, R21 ;  /* 0x000000150a047220 */ /* 0x001fc60000410000 */
[----:B------:R-:W-:Y:S02]  /*3e160*/  FSEL R9, R12, RZ, P0 ;  /* 0x000000ff0c097208 */ /* 0x000fe40000000000 */
[----:B------:R-:W-:-:S04]  /*3e170*/  FSETP.NEU.FTZ.AND P0, PT, R21, -INF , PT ;  /* 0xff8000001500780b */ /* 0x000fc80003f1d000 */
[----:B------:R-:W-:Y:S01]  /*3e180*/  FSEL R5, R4, RZ, P0 ;  /* 0x000000ff04057208 */ /* 0x000fe20000000000 */
[-CC-:B------:R-:W-:Y:S01]  /*3e190*/  FFMA.FTZ R164, R24, R10.reuse, -R9.reuse ;  /* 0x0000000a18a47223 */ /* 0x180fe20000010809 */
[----:B------:R-:W-:-:S03]  /*3e1a0*/  FFMA.FTZ R15, R25, R10, -R9 ;  /* 0x0000000a190f7223 */ /* 0x000fc60000010809 */
[-CC-:B------:R-:W-:Y:S01]  /*3e1b0*/  FFMA.FTZ R26, R26, R10.reuse, -R5.reuse ;  /* 0x0000000a1a1a7223 */ /* 0x180fe20000010805 */
[-C--:B------:R-:W-:Y:S01]  /*3e1c0*/  FFMA.FTZ R27, R27, R10.reuse, -R5 ;  /* 0x0000000a1b1b7223 */ /* 0x080fe20000010805 */
[-C--:B------:R-:W-:Y:S01]  /*3e1d0*/  FFMA.FTZ R166, R28, R10.reuse, -R9 ;  /* 0x0000000a1ca67223 */ /* 0x080fe20000010809 */
[-C--:B------:R-:W-:Y:S01]  /*3e1e0*/  FFMA.FTZ R30, R30, R10.reuse, -R5 ;  /* 0x0000000a1e1e7223 */ /* 0x080fe20000010805 */
[----:B------:R-:W-:Y:S01]  /*3e1f0*/  MUFU.EX2 R164, R164 ;  /* 0x000000a400a47308 */ /* 0x000fe20000000800 */
[-C--:B------:R-:W-:Y:S01]  /*3e200*/  FFMA.FTZ R29, R29, R10.reuse, -R9 ;  /* 0x0000000a1d1d7223 */ /* 0x080fe20000010809 */
[----:B------:R-:W-:-:S06]  /*3e210*/  FFMA.FTZ R31, R31, R10, -R5 ;  /* 0x0000000a1f1f7223 */ /* 0x000fcc0000010805 */
[----:B------:R-:W-:Y:S01]  /*3e220*/  MUFU.EX2 R15, R15 ;  /* 0x0000000f000f7308 */ /* 0x000fe20000000800 */
[-C--:B------:R-:W-:Y:S01]  /*3e230*/  FFMA.FTZ R32, R32, R10.reuse, -R9 ;  /* 0x0000000a20207223 */ /* 0x080fe20000010809 */
[----:B------:R-:W-:-:S06]  /*3e240*/  FFMA.FTZ R34, R34, R10, -R5 ;  /* 0x0000000a22227223 */ /* 0x000fcc0000010805 */
[----:B------:R-:W-:Y:S08]  /*3e250*/  MUFU.EX2 R26, R26 ;  /* 0x0000001a001a7308 */ /* 0x000ff00000000800 */
[----:B------:R-:W0:Y:S01]  /*3e260*/  MUFU.EX2 R27, R27 ;  /* 0x0000001b001b7308 */ /* 0x000e220000000800 */
[-C--:B------:R-:W-:Y:S01]  /*3e270*/  FFMA.FTZ R33, R33, R10.reuse, -R9 ;  /* 0x0000000a21217223 */ /* 0x080fe20000010809 */
[----:B------:R-:W-:-:S06]  /*3e280*/  FFMA.FTZ R35, R35, R10, -R5 ;  /* 0x0000000a23237223 */ /* 0x000fcc0000010805 */
[----:B------:R-:W-:Y:S01]  /*3e290*/  MUFU.EX2 R166, R166 ;  /* 0x000000a600a67308 */ /* 0x000fe20000000800 */
[----:B------:R-:W-:-:S07]  /*3e2a0*/  FFMA.FTZ R36, R36, R10, -R9 ;  /* 0x0000000a24247223 */ /* 0x000fce0000010809 */
[----:B------:R-:W1:Y:S01]  /*3e2b0*/  MUFU.EX2 R30, R30 ;  /* 0x0000001e001e7308 */ /* 0x000e620000000800 */
[-CC-:B------:R-:W-:Y:S01]  /*3e2c0*/  FFMA.FTZ R37, R37, R10.reuse, -R9.reuse ;  /* 0x0000000a25257223 */ /* 0x180fe20000010809 */
[-CC-:B------:R-:W-:Y:S01]  /*3e2d0*/  FFMA.FTZ R40, R40, R10.reuse, -R9.reuse ;  /* 0x0000000a28287223 */ /* 0x180fe20000010809 */
[-CC-:B------:R-:W-:Y:S01]  /*3e2e0*/  FFMA.FTZ R41, R41, R10.reuse, -R9.reuse ;  /* 0x0000000a29297223 */ /* 0x180fe20000010809 */
[-CC-:B------:R-:W-:Y:S01]  /*3e2f0*/  FFMA.FTZ R44, R44, R10.reuse, -R9.reuse ;  /* 0x0000000a2c2c7223 */ /* 0x180fe20000010809 */
[----:B------:R-:W-:-:S03]  /*3e300*/  FFMA.FTZ R45, R45, R10, -R9 ;  /* 0x0000000a2d2d7223 */ /* 0x000fc60000010809 */
[----:B------:R-:W2:Y:S01]  /*3e310*/  MUFU.EX2 R29, R29 ;  /* 0x0000001d001d7308 */ /* 0x000ea20000000800 */
[-CC-:B------:R-:W-:Y:S01]  /*3e320*/  FFMA.FTZ R48, R48, R10.reuse, -R9.reuse ;  /* 0x0000000a30307223 */ /* 0x180fe20000010809 */
[-CC-:B------:R-:W-:Y:S01]  /*3e330*/  FFMA.FTZ R49, R49, R10.reuse, -R9.reuse ;  /* 0x0000000a31317223 */ /* 0x180fe20000010809 */
[-CC-:B------:R-:W-:Y:S01]  /*3e340*/  FFMA.FTZ R52, R52, R10.reuse, -R9.reuse ;  /* 0x0000000a34347223 */ /* 0x180fe20000010809 */
[----:B------:R-:W-:-:S04]  /*3e350*/  FFMA.FTZ R9, R53, R10, -R9 ;  /* 0x0000000a35097223 */ /* 0x000fc80000010809 */
[----:B------:R-:W3:Y:S01]  /*3e360*/  MUFU.EX2 R31, R31 ;  /* 0x0000001f001f7308 */ /* 0x000ee20000000800 */
[----:B------:R-:W-:Y:S01]  /*3e370*/  FFMA.FTZ R38, R38, R10, -R5 ;  /* 0x0000000a26267223 */ /* 0x000fe20000010805 */
[----:B0-----:R-:W-:-:S06]  /*3e380*/  FADD.FTZ R11, R26, R27 ;  /* 0x0000001b1a0b7221 */ /* 0x001fcc0000010000 */
[----:B------:R-:W0:Y:S01]  /*3e390*/  MUFU.EX2 R32, R32 ;  /* 0x0000002000207308 */ /* 0x000e220000000800 */
[----:B------:R-:W-:-:S07]  /*3e3a0*/  FFMA.FTZ R39, R39, R10, -R5 ;  /* 0x0000000a27277223 */ /* 0x000fce0000010805 */
[----:B------:R-:W4:Y:S01]  /*3e3b0*/  MUFU.EX2 R34, R34 ;  /* 0x0000002200227308 */ /* 0x000f220000000800 */
[----:B-1----:R-:W-:Y:S01]  /*3e3c0*/  FADD.FTZ R8, R30, R11 ;  /* 0x0000000b1e087221 */ /* 0x002fe20000010000 */
[----:B------:R-:W-:-:S06]  /*3e3d0*/  FFMA.FTZ R42, R42, R10, -R5 ;  /* 0x0000000a2a2a7223 */ /* 0x000fcc0000010805 */
[----:B------:R-:W1:Y:S08]  /*3e3e0*/  MUFU.EX2 R33, R33 ;  /* 0x0000002100217308 */ /* 0x000e700000000800 */
[----:B------:R2:W-:Y:S08]  /*3e3f0*/  MUFU.EX2 R21, R9 ;  /* 0x0000000900157308 */ /* 0x0005f00000000800 */
[----:B------:R-:W1:Y:S01]  /*3e400*/  MUFU.EX2 R35, R35 ;  /* 0x0000002300237308 */ /* 0x000e620000000800 */
[----:B--2---:R-:W-:-:S04]  /*3e410*/  FADD.FTZ R9, R164, R15 ;  /* 0x0000000fa4097221 */ /* 0x004fc80000010000 */
[----:B------:R-:W-:-:S03]  /*3e420*/  FADD.FTZ R4, R166, R9 ;  /* 0x00000009a6047221 */ /* 0x000fc60000010000 */
[----:B------:R-:W2:Y:S01]  /*3e430*/  MUFU.EX2 R36, R36 ;  /* 0x0000002400247308 */ /* 0x000ea20000000800 */
[----:B------:R-:W-:Y:S01]  /*3e440*/  FADD.FTZ R9, R29, R4 ;  /* 0x000000041d097221 */ /* 0x000fe20000010000 */
[----:B---3--:R-:W-:-:S06]  /*3e450*/  FADD.FTZ R11, R31, R8 ;  /* 0x000000081f0b7221 */ /* 0x008fcc0000010000 */
[----:B------:R-:W3:Y:S01]  /*3e460*/  MUFU.EX2 R38, R38 ;  /* 0x0000002600267308 */ /* 0x000ee20000000800 */
[----:B------:R-:W-:Y:S01]  /*3e470*/  FFMA.FTZ R43, R43, R10, -R5 ;  /* 0x0000000a2b2b7223 */ /* 0x000fe20000010805 */
[----:B0-----:R-:W-:Y:S01]  /*3e480*/  FADD.FTZ R4, R32, R9 ;  /* 0x0000000920047221 */ /* 0x001fe20000010000 */
[----:B----4-:R-:W-:-:S05]  /*3e490*/  FADD.FTZ R8, R34, R11 ;  /* 0x0000000b22087221 */ /* 0x010fca0000010000 */
[----:B------:R-:W0:Y:S01]  /*3e4a0*/  MUFU.EX2 R37, R37 ;  /* 0x0000002500257308 */ /* 0x000e220000000800 */
[----:B------:R-:W-:-:S07]  /*3e4b0*/  FFMA.FTZ R46, R46, R10, -R5 ;  /* 0x0000000a2e2e7223 */ /* 0x000fce0000010805 */
[----:B------:R-:W4:Y:S01]  /*3e4c0*/  MUFU.EX2 R39, R39 ;  /* 0x0000002700277308 */ /* 0x000f220000000800 */
[----:B-1----:R-:W-:Y:S01]  /*3e4d0*/  FADD.FTZ R9, R33, R4 ;  /* 0x0000000421097221 */ /* 0x002fe20000010000 */
[----:B------:R-:W-:-:S06]  /*3e4e0*/  FADD.FTZ R11, R35, R8 ;  /* 0x00000008230b7221 */ /* 0x000fcc0000010000 */
[----:B------:R-:W1:Y:S01]  /*3e4f0*/  MUFU.EX2 R40, R40 ;  /* 0x0000002800287308 */ /* 0x000e620000000800 */
[----:B------:R-:W-:-:S07]  /*3e500*/  FFMA.FTZ R47, R47, R10, -R5 ;  /* 0x0000000a2f2f7223 */ /* 0x000fce0000010805 */
[----:B------:R-:W1:Y:S01]  /*3e510*/  MUFU.EX2 R42, R42 ;  /* 0x0000002a002a7308 */ /* 0x000e620000000800 */
[----:B--2---:R-:W-:Y:S01]  /*3e520*/  FADD.FTZ R4, R36, R9 ;  /* 0x0000000924047221 */ /* 0x004fe20000010000 */
[----:B---3--:R-:W-:-:S06]  /*3e530*/  FADD.FTZ R8, R38, R11 ;  /* 0x0000000b26087221 */ /* 0x008fcc0000010000 */
[----:B------:R-:W2:Y:S01]  /*3e540*/  MUFU.EX2 R41, R41 ;  /* 0x0000002900297308 */ /* 0x000ea20000000800 */
[----:B------:R-:W-:-:S07]  /*3e550*/  FFMA.FTZ R50, R50, R10, -R5 ;  /* 0x0000000a32327223 */ /* 0x000fce0000010805 */
[----:B------:R-:W3:Y:S01]  /*3e560*/  MUFU.EX2 R43, R43 ;  /* 0x0000002b002b7308 */ /* 0x000ee20000000800 */
[----:B0-----:R-:W-:Y:S01]  /*3e570*/  FADD.FTZ R9, R37, R4 ;  /* 0x0000000425097221 */ /* 0x001fe20000010000 */
[----:B----4-:R-:W-:-:S06]  /*3e580*/  FADD.FTZ R11, R39, R8 ;  /* 0x00000008270b7221 */ /* 0x010fcc0000010000 */
        /* <DEDUP_REMOVED lines=10> */
[----:B------:R-:W2:Y:S08]  /*3e630*/  MUFU.EX2 R48, R48 ;  /* 0x0000003000307308 */ /* 0x000eb00000000800 */
[----:B------:R-:W3:Y:S01]  /*3e640*/  MUFU.EX2 R50, R50 ;  /* 0x0000003200327308 */ /* 0x000ee20000000800 */
[----:B------:R-:W-:Y:S01]  /*3e650*/  FFMA.FTZ R5, R55, R10, -R5 ;  /* 0x0000000a37057223 */ /* 0x000fe20000010805 */
[----:B0-----:R-:W-:Y:S01]  /*3e660*/  FADD.FTZ R4, R44, R9 ;  /* 0x000000092c047221 */ /* 0x001fe20000010000 */
[----:B----4-:R-:W-:-:S05]  /*3e670*/  FADD.FTZ R8, R46, R11 ;  /* 0x0000000b2e087221 */ /* 0x010fca0000010000 */
[----:B------:R-:W0:Y:S08]  /*3e680*/  MUFU.EX2 R49, R49 ;  /* 0x0000003100317308 */ /* 0x000e300000000800 */
[----:B------:R-:W4:Y:S01]  /*3e690*/  MUFU.EX2 R51, R51 ;  /* 0x0000003300337308 */ /* 0x000f220000000800 */
[----:B-1----:R-:W-:Y:S01]  /*3e6a0*/  FADD.FTZ R9, R45, R4 ;  /* 0x000000042d097221 */ /* 0x002fe20000010000 */
[----:B------:R-:W-:-:S06]  /*3e6b0*/  FADD.FTZ R11, R47, R8 ;  /* 0x000000082f0b7221 */ /* 0x000fcc0000010000 */
[----:B------:R-:W1:Y:S08]  /*3e6c0*/  MUFU.EX2 R52, R52 ;  /* 0x0000003400347308 */ /* 0x000e700000000800 */
[----:B------:R-:W1:Y:S01]  /*3e6d0*/  MUFU.EX2 R54, R54 ;  /* 0x0000003600367308 */ /* 0x000e620000000800 */
[----:B--2---:R-:W-:Y:S01]  /*3e6e0*/  FADD.FTZ R4, R48, R9 ;  /* 0x0000000930047221 */ /* 0x004fe20000010000 */
[----:B---3--:R-:W-:-:S06]  /*3e6f0*/  FADD.FTZ R8, R50, R11 ;  /* 0x0000000b32087221 */ /* 0x008fcc0000010000 */
[----:B------:R-:W2:Y:S01]  /*3e700*/  MUFU.EX2 R179, R5 ;  /* 0x0000000500b37308 */ /* 0x000ea20000000800 */
[----:B0-----:R-:W-:Y:S01]  /*3e710*/  FADD.FTZ R9, R49, R4 ;  /* 0x0000000431097221 */ /* 0x001fe20000010000 */
[----:B----4-:R-:W-:-:S03]  /*3e720*/  FADD.FTZ R11, R51, R8 ;  /* 0x00000008330b7221 */ /* 0x010fc60000010000 */
[----:B-1----:R-:W-:Y:S01]  /*3e730*/  FADD.FTZ R4, R52, R9 ;  /* 0x0000000934047221 */ /* 0x002fe20000010000 */
[----:B------:R-:W-:-:S03]  /*3e740*/  FADD.FTZ R8, R54, R11 ;  /* 0x0000000b36087221 */ /* 0x000fc60000010000 */
[----:B------:R-:W-:Y:S01]  /*3e750*/  FADD.FTZ R23, R21, R4 ;  /* 0x0000000415177221 */ /* 0x000fe20000010000 */
[----:B--2---:R-:W-:-:S04]  /*3e760*/  FADD.FTZ R25, R179, R8 ;  /* 0x00000008b3197221 */ /* 0x004fc80000010000 */
[----:B------:R-:W-:Y:S04]  /*3e770*/  ST.E desc[UR4][R6.64+0x10], R23 ;  /* 0x0000101706007985 */ /* 0x000fe8000c101904 */
[----:B------:R0:W-:Y:S04]  /*3e780*/  ST.E desc[UR6][R6.64+0x14], R25 ;  /* 0x0000141906007985 */ /* 0x0001e8000c101906 */
[----:B------:R-:W2:Y:S01]  /*3e790*/  LDL.64 R12, [R0+0x80] ;  /* 0x00008000000c7983 */ /* 0x000ea20000100a00 */
[----:B------:R-:W-:Y:S06]  /*3e7a0*/  BAR.SYNC.DEFER_BLOCKING 0xf, 0x100 ;  /* 0x03c4000000007b1d */ /* 0x000fec0000010000 */
[----:B------:R-:W3:Y:S01]  /*3e7b0*/  LDL.64 R4, [R0+0x88] ;  /* 0x0000880000047983 */ /* 0x000ee20000100a00 */
[----:B------:R-:W-:-:S02]  /*3e7c0*/  R2UR UR10, R2 ;  /* 0x00000000020a72ca */ /* 0x000fc400000e0000 */
[----:B------:R-:W-:Y:S01]  /*3e7d0*/  R2UR UR11, R3 ;  /* 0x00000000030b72ca */ /* 0x000fe200000e0000 */
[----:B0-----:R-:W4:Y:S04]  /*3e7e0*/  LDL.64 R6, [R0+0x90] ;  /* 0x0000900000067983 */ /* 0x001f280000100a00 */
[----:B--2---:R-:W2:Y:S04]  /*3e7f0*/  LD.E.64 R12, desc[UR4][R12.64+0x10] ;  /* 0x000010040c0c7980 */ /* 0x004ea8000c101b00 */
[----:B--2---:R-:W2:Y:S04]  /*3e800*/  LD.E.64 R8, desc[UR6][R12.64+0x8] ;  /* 0x000008060c087980 */ /* 0x004ea8000c101b00 */
[----:B------:R-:W3:Y:S01]  /*3e810*/  LD.E.64 R10, desc[UR4][R12.64] ;  /* 0x000000040c0a7980 */ /* 0x000ee2000c101b00 */
[----:B------:R-:W-:-:S02]  /*3e820*/  R2UR UR12, R2 ;  /* 0x00000000020c72ca */ /* 0x000fc400000e0000 */
[----:B------:R-:W-:Y:S02]  /*3e830*/  R2UR UR13, R3 ;  /* 0x00000000030d72ca */ /* 0x000fe400000e0000 */
        /* <DEDUP_REMOVED lines=16> */
[----:B--2---:R-:W-:-:S02]  /*3e940*/  MOV R14, R8 ;  /* 0x00000008000e7202 */ /* 0x004fc40000000f00 */
[----:B------:R-:W2:Y:S03]  /*3e950*/  LDL.64 R8, [R0] ;  /* 0x0000000000087983 */ /* 0x000ea60000100a00 */
[--C-:B---3--:R-:W-:Y:S02]  /*3e960*/  IMAD R23, R11, 0x2, R14.reuse ;  /* 0x000000020b177824 */ /* 0x108fe400078e020e */
[C---:B------:R-:W-:Y:S02]  /*3e970*/  IMAD R11, R10.reuse, 0x2, R14 ;  /* 0x000000020a0b7824 */ /* 0x040fe400078e020e */
[----:B------:R-:W-:Y:S01]  /*3e980*/  IMAD R10, R10, 0x2, R23 ;  /* 0x000000020a0a7824 */ /* 0x000fe200078e0217 */
[----:B------:R-:W-:Y:S04]  /*3e990*/  STSM.16.M88.4 [R14], R164 ;  /* 0x000000a40e007844 */ /* 0x000fe80000000200 */
[----:B------:R-:W-:Y:S04]  /*3e9a0*/  STSM.16.M88.4 [R11], R168 ;  /* 0x000000a80b007844 */ /* 0x000fe80000000200 */
[----:B------:R0:W-:Y:S04]  /*3e9b0*/  STSM.16.M88.4 [R23], R172 ;  /* 0x000000ac17007844 */ /* 0x0001e80000000200 */
[----:B------:R1:W-:Y:S04]  /*3e9c0*/  STSM.16.M88.4 [R10], R176 ;  /* 0x000000b00a007844 */ /* 0x0003e80000000200 */
[----:B------:R-:W3:Y:S04]  /*3e9d0*/  LD.E R13, desc[UR4][R4.64] ;  /* 0x00000004040d7980 */ /* 0x000ee8000c101900 */
[----:B------:R-:W3:Y:S04]  /*3e9e0*/  LD.E R15, desc[UR6][R4.64+0x4] ;  /* 0x00000406040f7980 */ /* 0x000ee8000c101900 */
[----:B------:R-:W3:Y:S04]  /*3e9f0*/  LD.E R21, desc[UR8][R4.64+0x8] ;  /* 0x0000080804157980 */ /* 0x000ee8000c101900 */
[----:B------:R-:W3:Y:S04]  /*3ea00*/  LD.E R25, desc[UR10][R4.64+0xc] ;  /* 0x00000c0a04197980 */ /* 0x000ee8000c101900 */
[----:B------:R-:W3:Y:S04]  /*3ea10*/  LD.E R27, desc[UR12][R4.64+0x10] ;  /* 0x0000100c041b7980 */ /* 0x000ee8000c101900 */
[----:B------:R-:W3:Y:S01]  /*3ea20*/  LD.E R31, desc[UR4][R4.64+0x14] ;  /* 0x00001404041f7980 */ /* 0x000ee2000c101900 */
[----:B------:R-:W-:-:S02]  /*3ea30*/  R2UR UR14, R2 ;  /* 0x00000000020e72ca */ /* 0x000fc400000e0000 */
[C---:B------:R-:W-:Y:S01]  /*3ea40*/  R2UR UR15, R3.reuse ;  /* 0x00000000030f72ca */ /* 0x040fe200000e0000 */
[----:B----4-:R-:W4:Y:S01]  /*3ea50*/  LD.E.64 R6, desc[UR4][R6.64] ;  /* 0x0000000406067980 */ /* 0x010f22000c101b00 */
[C---:B------:R-:W-:Y:S02]  /*3ea60*/  R2UR UR16, R2.reuse ;  /* 0x00000000021072ca */ /* 0x040fe400000e0000 */
[C---:B------:R-:W-:Y:S01]  /*3ea70*/  R2UR UR17, R3.reuse ;  /* 0x00000000031172ca */ /* 0x040fe200000e0000 */
[----:B------:R-:W4:Y:S01]  /*3ea80*/  LD.E R20, desc[UR8][R4.64+0x38] ;  /* 0x0000380804147980 */ /* 0x000f22000c101900 */
[C---:B------:R-:W-:Y:S02]  /*3ea90*/  R2UR UR18, R2.reuse ;  /* 0x00000000021272ca */ /* 0x040fe400000e0000 */
[----:B------:R-:W-:Y:S01]  /*3eaa0*/  R2UR UR19, R3 ;  /* 0x00000000031372ca */ /* 0x000fe200000e0000 */
[----:B0-----:R-:W4:Y:S01]  /*3eab0*/  LD.E R23, desc[UR12][R4.64+0x40] ;  /* 0x0000400c04177980 */ /* 0x001f22000c101900 */
[----:B------:R-:W-:-:S02]  /*3eac0*/  R2UR UR20, R2 ;  /* 0x00000000021472ca */ /* 0x000fc400000e0000 */
[C---:B------:R-:W-:Y:S01]  /*3ead0*/  R2UR UR21, R3.reuse ;  /* 0x00000000031572ca */ /* 0x040fe200000e0000 */
[----:B------:R-:W4:Y:S01]  /*3eae0*/  LD.E R24, desc[UR14][R4.64+0x44] ;  /* 0x0000440e04187980 */ /* 0x000f22000c101900 */
[C---:B------:R-:W-:Y:S02]  /*3eaf0*/  R2UR UR22, R2.reuse ;  /* 0x00000000021672ca */ /* 0x040fe400000e0000 */
[C---:B------:R-:W-:Y:S01]  /*3eb00*/  R2UR UR23, R3.reuse ;  /* 0x00000000031772ca */ /* 0x040fe200000e0000 */
[----:B------:R-:W4:Y:S01]  /*3eb10*/  LD.E R32, desc[UR4][R4.64+0x64] ;  /* 0x0000640404207980 */ /* 0x000f22000c101900 */
[C---:B------:R-:W-:Y:S02]  /*3eb20*/  R2UR UR24, R2.reuse ;  /* 0x00000000021872ca */ /* 0x040fe400000e0000 */
[----:B------:R-:W-:Y:S01]  /*3eb30*/  R2UR UR25, R3 ;  /* 0x00000000031972ca */ /* 0x000fe200000e0000 */
[----:B------:R-:W4:Y:S01]  /*3eb40*/  LD.E R26, desc[UR18][R4.64+0x4c] ;  /* 0x00004c12041a7980 */ /* 0x000f22000c101900 */
[----:B------:R-:W-:-:S02]  /*3eb50*/  R2UR UR26, R2 ;  /* 0x00000000021a72ca */ /* 0x000fc400000e0000 */
[C---:B------:R-:W-:Y:S01]  /*3eb60*/  R2UR UR27, R3.reuse ;  /* 0x00000000031b72ca */ /* 0x040fe200000e0000 */
[----:B-1----:R-:W4:Y:S01]  /*3eb70*/  LD.E R10, desc[UR20][R4.64+0x20] ;  /* 0x00002014040a7980 */ /* 0x002f22000c101900 */
[----:B------:R-:W-:Y:S02]  /*3eb80*/  R2UR UR28, R2 ;  /* 0x00000000021c72ca */ /* 0x000fe400000e0000 */
        /* <DEDUP_REMOVED lines=57> */
[----:B--2---:R-:W2:Y:S04]  /*3ef20*/  LD.E R135, desc[UR4][R8.64] ;  /* 0x0000000408877980 */ /* 0x004ea8000c101900 */
[----:B------:R-:W2:Y:S04]  /*3ef30*/  LD.E R83, desc[UR28][R4.64+0x130] ;  /* 0x0001301c04537980 */ /* 0x000ea8000c101900 */
[----:B------:R-:W2:Y:S04]  /*3ef40*/  LD.E R84, desc[UR4][R4.64+0x134] ;  /* 0x0001340404547980 */ /* 0x000ea8000c101900 */
[----:B------:R-:W2:Y:S04]  /*3ef50*/  LD.E R8, desc[UR16][R4.64+0x18] ;  /* 0x0000181004087980 */ /* 0x000ea8000c101900 */
[----:B------:R-:W2:Y:S04]  /*3ef60*/  LD.E R9, desc[UR18][R4.64+0x1c] ;  /* 0x00001c1204097980 */ /* 0x000ea8000c101900 */
[----:B------:R-:W2:Y:S04]  /*3ef70*/  LD.E R85, desc[UR6][R4.64+0x138] ;  /* 0x0001380604557980 */ /* 0x000ea8000c101900 */
[----:B---3--:R0:W-:Y:S04]  /*3ef80*/  ST.E desc[UR6][R4.64], R13 ;  /* 0x0000000d04007985 */ /* 0x0081e8000c101906 */
[----:B------:R1:W-:Y:S04]  /*3ef90*/  ST.E desc[UR8][R4.64+0x4], R15 ;  /* 0x0000040f04007985 */ /* 0x0003e8000c101908 */
[----:B------:R3:W-:Y:S04]  /*3efa0*/  ST.E desc[UR10][R4.64+0x8], R21 ;  /* 0x0000081504007985 */ /* 0x0007e8000c10190a */
[----:B------:R3:W-:Y:S04]  /*3efb0*/  ST.E desc[UR12][R4.64+0xc], R25 ;  /* 0x00000c1904007985 */ /* 0x0007e8000c10190c */
[----:B------:R3:W-:Y:S04]  /*3efc0*/  ST.E desc[UR14][R4.64+0x10], R27 ;  /* 0x0000101b04007985 */ /* 0x0007e8000c10190e */
[----:B------:R3:W-:Y:S04]  /*3efd0*/  ST.E desc[UR4][R4.64+0x14], R31 ;  /* 0x0000141f04007985 */ /* 0x0007e8000c101904 */
[----:B0-----:R-:W2:Y:S04]  /*3efe0*/  LD.E R13, desc[UR26][R4.64+0x2c] ;  /* 0x00002c1a040d7980 */ /* 0x001ea8000c101900 */
[----:B-1----:R-:W2:Y:S04]  /*3eff0*/  LD.E R15, desc[UR6][R4.64+0x34] ;  /* 0x00003406040f7980 */ /* 0x002ea8000c101900 */
[----:B---3--:R-:W3:Y:S04]  /*3f000*/  LD.E R21, desc[UR10][R4.64+0x3c] ;  /* 0x00003c0a04157980 */ /* 0x008ee8000c101900 */
[----:B------:R-:W3:Y:S04]  /*3f010*/  LD.E R25, desc[UR16][R4.64+0x48] ;  /* 0x0000481004197980 */ /* 0x000ee8000c101900 */
        /* <DEDUP_REMOVED lines=51> */
[----:B----4-:R-:W-:Y:S04]  /*3f350*/  ST.E desc[UR8][R4.64+0x20], R10 ;  /* 0x0000200a04007985 */ /* 0x010fe8000c101908 */
        /* <DEDUP_REMOVED lines=10> */
[----:B--2---:R-:W-:Y:S04]  /*3f400*/  ST.E desc[UR4][R4.64+0x18], R8 ;  /* 0x0000180804007985 */ /* 0x004fe8000c101904 */
        /* <DEDUP_REMOVED lines=9> */
[----:B---3--:R-:W-:Y:S04]  /*3f4a0*/  ST.E desc[UR8][R4.64+0x3c], R21 ;  /* 0x00003c1504007985 */ /* 0x008fe8000c101908 */
        /* <DEDUP_REMOVED lines=84> */
[----:B------:R-:W-:Y:S01]  /*3f9f0*/  ST.E desc[UR22][R4.64+0x1c0], R119 ;  /* 0x0001c07704007985 */ /* 0x000fe2000c101916 */
[----:B------:R-:W-:-:S03]  /*3fa00*/  IMAD R6, R135, 0x1000, R6 ;  /* 0x0000100087067824 */ /* 0x000fc600078e0206 */
        /* <DEDUP_REMOVED lines=18> */
[----:B------:R-:W-:Y:S01]  /*3fb30*/  HGMMA.64x256x16.F32.BF16 R24, R164, gdesc[UR4].tnspB, RZ, !UPT, gsb0 ;  /* 0x43e00004a4187df0 */ /* 0x000fe2000c0018ff */
        /* <DEDUP_REMOVED lines=1197> */
[C---:B------:R-:W-:Y:S01]  /*44610*/  R2UR UR29, R3.reuse ;  /* 0x00000000031d72ca */ /* 0x040fe200000e0000 */
[----:B------:R-:W-:Y:S02]  /*44620*/  WARPGROUP.DEPBAR.LE gsb0, 0x0 ;  /* 0x00008000000079c5 */ /* 0x000fe40000010000 */
[----:B------:R-:W-:Y:S01]  /*44630*/  ST.E desc[UR4][R4.64], R24 ;  /* 0x0000001804007985 */ /* 0x000fe2000c101904 */
[C---:B------:R-:W-:Y:S02]  /*44640*/  R2UR UR4, R2.reuse ;  /* 0x00000000020472ca */ /* 0x040fe400000e0000 */
[----:B------:R-:W-:Y:S01]  /*44650*/  R2UR UR5, R3 ;  /* 0x00000000030572ca */ /* 0x000fe200000e0000 */
[----:B------:R0:W-:Y:S01]  /*44660*/  ST.E desc[UR6][R4.64+0x4], R25 ;  /* 0x0000041904007985 */ /* 0x0001e2000c101906 */
[----:B------:R-:W-:-:S02]  /*44670*/  R2UR UR6, R2 ;  /* 0x00000000020672ca */ /* 0x000fc400000e0000 */
[C---:B------:R-:W-:Y:S01]  /*44680*/  R2UR UR7, R3.reuse ;  /* 0x00000000030772ca */ /* 0x040fe200000e0000 */
[----:B------:R-:W-:Y:S01]  /*44690*/  ST.E desc[UR8][R4.64+0x8], R26 ;  /* 0x0000081a04007985 */ /* 0x000fe2000c101908 */
[C---:B------:R-:W-:Y:S02]  /*446a0*/  R2UR UR8, R2.reuse ;  /* 0x00000000020872ca */ /* 0x040fe400000e0000 */
[C---:B------:R-:W-:Y:S01]  /*446b0*/  R2UR UR9, R3.reuse ;  /* 0x00000000030972ca */ /* 0x040fe200000e0000 */
[----:B------:R1:W-:Y:S01]  /*446c0*/  ST.E desc[UR10][R4.64+0xc], R27 ;  /* 0x00000c1b04007985 */ /* 0x0003e2000c10190a */
[C---:B------:R-:W-:Y:S02]  /*446d0*/  R2UR UR10, R2.reuse ;  /* 0x00000000020a72ca */ /* 0x040fe400000e0000 */
[----:B------:R-:W-:Y:S01]  /*446e0*/  R2UR UR11, R3 ;  /* 0x00000000030b72ca */ /* 0x000fe200000e0000 */
[----:B------:R-:W-:Y:S01]  /*446f0*/  ST.E desc[UR12][R4.64+0x10], R28 ;  /* 0x0000101c04007985 */ /* 0x000fe2000c10190c */
[----:B------:R-:W-:-:S02]  /*44700*/  R2UR UR12, R2 ;  /* 0x00000000020c72ca */ /* 0x000fc400000e0000 */
[C---:B------:R-:W-:Y:S01]  /*44710*/  R2UR UR13, R3.reuse ;  /* 0x00000000030d72ca */ /* 0x040fe200000e0000 */
[----:B------:R2:W-:Y:S01]  /*44720*/  ST.E desc[UR14][R4.64+0x14], R29 ;  /* 0x0000141d04007985 */ /* 0x0005e2000c10190e */
[C---:B------:R-:W-:Y:S02]  /*44730*/  R2UR UR14, R2.reuse ;  /* 0x00000000020e72ca */ /* 0x040fe400000e0000 */
[C---:B------:R-:W-:Y:S01]  /*44740*/  R2UR UR15, R3.reuse ;  /* 0x00000000030f72ca */ /* 0x040fe200000e0000 */
        /* <DEDUP_REMOVED lines=359> */
[----:B------:R-:W-:Y:S01]  /*45dc0*/  R2UR UR29, R3 ;  /* 0x00000000031d72ca */ /* 0x000fe200000e0000 */
[----:B------:R-:W-:Y:S01]  /*45dd0*/  ST.E desc[UR4][R4.64+0x1f8], R150 ;  /* 0x0001f89604007985 */ /* 0x000fe2000c101904 */
[----:B------:R-:W-:-:S03]  /*45de0*/  R2UR UR4, R2 ;  /* 0x00000000020472ca */ /* 0x000fc600000e0000 */
[----:B------:R4:W-:Y:S01]  /*45df0*/  ST.E desc[UR6][R4.64+0x1fc], R151 ;  /* 0x0001fc9704007985 */ /* 0x0009e2000c101906 */
[----:B------:R-:W-:-:S03]  /*45e00*/  R2UR UR5, R3 ;  /* 0x00000000030572ca */ /* 0x000fc600000e0000 */
[----:B------:R-:W4:Y:S01]  /*45e10*/  LD.E R7, desc[UR8][R4.64] ;  /* 0x0000000804077980 */ /* 0x000f22000c101900 */
[C---:B------:R-:W-:Y:S02]  /*45e20*/  R2UR UR6, R2.reuse ;  /* 0x00000000020672ca */ /* 0x040fe400000e0000 */
        /* <DEDUP_REMOVED lines=19> */
[----:B0-----:R-:W4:Y:S01]  /*45f60*/  LD.E R25, desc[UR22][R4.64+0x1c] ;  /* 0x00001c1604197980 */ /* 0x001f22000c101900 */
[C---:B------:R-:W-:Y:S02]  /*45f70*/  R2UR UR20, R2.reuse ;  /* 0x00000000021472ca */ /* 0x040fe400000e0000 */
[C---:B------:R-:W-:Y:S01]  /*45f80*/  R2UR UR21, R3.reuse ;  /* 0x00000000031572ca */ /* 0x040fe200000e0000 */
[----:B-1----:R-:W4:Y:S01]  /*45f90*/  LD.E R27, desc[UR24][R4.64+0x20] ;  /* 0x00002018041b7980 */ /* 0x002f22000c101900 */
[C---:B------:R-:W-:Y:S02]  /*45fa0*/  R2UR UR22, R2.reuse ;  /* 0x00000000021672ca */ /* 0x040fe400000e0000 */
[----:B------:R-:W-:Y:S01]  /*45fb0*/  R2UR UR23, R3 ;  /* 0x00000000031772ca */ /* 0x000fe200000e0000 */
[----:B--2---:R-:W2:Y:S01]  /*45fc0*/  LD.E R29, desc[UR26][R4.64+0x24] ;  /* 0x0000241a041d7980 */ /* 0x004ea2000c101900 */
[----:B------:R-:W-:-:S02]  /*45fd0*/  R2UR UR24, R2 ;  /* 0x00000000021872ca */ /* 0x000fc400000e0000 */
[C---:B------:R-:W-:Y:S01]  /*45fe0*/  R2UR UR25, R3.reuse ;  /* 0x00000000031972ca */ /* 0x040fe200000e0000 */
[----:B---3--:R-:W3:Y:S01]  /*45ff0*/  LD.E R31, desc[UR28][R4.64+0x28] ;  /* 0x0000281c041f7980 */ /* 0x008ee2000c101900 */
[C---:B------:R-:W-:Y:S02]  /*46000*/  R2UR UR26, R2.reuse ;  /* 0x00000000021a72ca */ /* 0x040fe400000e0000 */
[C---:B------:R-:W-:Y:S01]  /*46010*/  R2UR UR27, R3.reuse ;  /* 0x00000000031b72ca */ /* 0x040fe200000e0000 */
[----:B----4-:R-:W4:Y:S01]  /*46020*/  LD.E R33, desc[UR4][R4.64+0x2c] ;  /* 0x00002c0404217980 */ /* 0x010f22000c101900 */
        /* <DEDUP_REMOVED lines=375> */
[----:B--2---:R-:W-:Y:S01]  /*477a0*/  ST.E desc[UR22][R4.64+0x24], R29 ;  /* 0x0000241d04007985 */ /* 0x004fe2000c101916 */
[C---:B------:R-:W-:Y:S02]  /*477b0*/  R2UR UR22, R2.reuse ;  /* 0x00000000021672ca */ /* 0x040fe400000e0000 */
[----:B------:R-:W-:Y:S01]  /*477c0*/  R2UR UR23, R3 ;  /* 0x00000000031772ca */ /* 0x000fe200000e0000 */
[----:B---3--:R-:W-:Y:S01]  /*477d0*/  ST.E desc[UR24][R4.64+0x28], R31 ;  /* 0x0000281f04007985 */ /* 0x008fe2000c101918 */
[----:B------:R-:W-:-:S02]  /*477e0*/  R2UR UR24, R2 ;  /* 0x00000000021872ca */ /* 0x000fc400000e0000 */
[C---:B------:R-:W-:Y:S02]  /*477f0*/  R2UR UR25, R3.reuse ;  /* 0x00000000031972ca */ /* 0x040fe400000e0000 */
[C---:B------:R-:W-:Y:S02]  /*47800*/  R2UR UR26, R2.reuse ;  /* 0x00000000021a72ca */ /* 0x040fe400000e0000 */
[C---:B------:R-:W-:Y:S01]  /*47810*/  R2UR UR27, R3.reuse ;  /* 0x00000000031b72ca */ /* 0x040fe200000e0000 */
[----:B----4-:R-:W-:Y:S01]  /*47820*/  ST.E desc[UR4][R4.64+0x2c], R33 ;  /* 0x00002c2104007985 */ /* 0x010fe2000c101904 */
        /* <DEDUP_REMOVED lines=209> */
[----:B------:R1:W-:Y:S01]  /*48540*/  ST.E desc[UR14][R4.64+0x144], R10 ;  /* 0x0001440a04007985 */ /* 0x0003e2000c10190e */
[----:B------:R-:W-:-:S02]  /*48550*/  R2UR UR12, R2 ;  /* 0x00000000020c72ca */ /* 0x000fc400000e0000 */
[C---:B------:R-:W-:Y:S01]  /*48560*/  R2UR UR13, R3.reuse ;  /* 0x00000000030d72ca */ /* 0x040fe200000e0000 */
[----:B------:R2:W-:Y:S01]  /*48570*/  ST.E desc[UR16][R4.64+0x148], R12 ;  /* 0x0001480c04007985 */ /* 0x0005e2000c101910 */
        /* <DEDUP_REMOVED lines=99> */
[----:B------:R-:W-:Y:S02]  /*48bb0*/  R2UR UR28, R2 ;  /* 0x00000000021c72ca */ /* 0x000fe400000e0000 */
[----:B------:R-:W-:Y:S01]  /*48bc0*/  R2UR UR29, R3 ;  /* 0x00000000031d72ca */ /* 0x000fe200000e0000 */
[----:B------:R2:W-:Y:S04]  /*48bd0*/  ST.E desc[UR6][R4.64+0x1d0], R86 ;  /* 0x0001d05604007985 */ /* 0x0005e8000c101906 */
        /* <DEDUP_REMOVED lines=10> */
[----:B------:R2:W-:Y:S01]  /*48c80*/  ST.E desc[UR28][R4.64+0x1fc], R108 ;  /* 0x0001fc6c04007985 */ /* 0x0005e2000c10191c */
[----:B------:R-:W-:Y:S01]  /*48c90*/  @!PT LDS RZ, [RZ] ;  /* 0x00000000fffff984 */ /* 0x000fe20000000800 */
[----:B------:R-:W-:Y:S01]  /*48ca0*/  @!PT LDS RZ, [RZ] ;  /* 0x00000000fffff984 */ /* 0x000fe20000000800 */
[----:B------:R-:W-:Y:S01]  /*48cb0*/  @!PT LDS RZ, [RZ] ;  /* 0x00000000fffff984 */ /* 0x000fe20000000800 */
[----:B------:R-:W-:Y:S01]  /*48cc0*/  @!PT LDS RZ, [RZ] ;  /* 0x00000000fffff984 */ /* 0x000fe20000000800 */
[----:B------:R3:W-:Y:S06]  /*48cd0*/  MEMBAR.ALL.CTA ;  /* 0x0000000000007992 */ /* 0x0007ec0000008000 */
[----:B---3--:R-:W3:Y:S02]  /*48ce0*/  FENCE.VIEW.ASYNC.S ;  /* 0x00000000000073c6 */ /* 0x008ee40000000000 */
[----:B---3--:R-:W-:-:S02]  /*48cf0*/  NOP ;  /* 0x0000000000007918 */ /* 0x008fc40000000000 */
[----:B0-----:R-:W1:Y:S01]  /*48d00*/  LDL.64 R8, [R0+0x40] ;  /* 0x0000400000087983 */ /* 0x001e620000100a00 */
[C---:B------:R-:W-:Y:S02]  /*48d10*/  R2UR UR4, R2.reuse ;  /* 0x00000000020472ca */ /* 0x040fe400000e0000 */
[----:B------:R-:W-:Y:S01]  /*48d20*/  R2UR UR5, R3 ;  /* 0x00000000030572ca */ /* 0x000fe200000e0000 */
[----:B------:R-:W3:Y:S01]  /*48d30*/  LDL.64 R6, [R0] ;  /* 0x0000000000067983 */ /* 0x000ee20000100a00 */
[----:B------:R-:W-:Y:S11]  /*48d40*/  BAR.ARV 0xe, 0x100 ;  /* 0x0384000000007b1d */ /* 0x000ff60000002000 */
[----:B-1----:R-:W4:Y:S01]  /*48d50*/  LD.E R10, desc[UR4][R8.64] ;  /* 0x00000004080a7980 */ /* 0x002f22000c101900 */
[----:B------:R-:W-:-:S02]  /*48d60*/  R2UR UR4, R2 ;  /* 0x00000000020472ca */ /* 0x000fc400000e0000 */
[----:B------:R-:W-:Y:S01]  /*48d70*/  R2UR UR5, R3 ;  /* 0x00000000030572ca */ /* 0x000fe200000e0000 */
[----:B------:R-:W-:-:S12]  /*48d80*/  BSSY B0, `(.L_x_7235) ;  /* 0x0000006000007945 */ /* 0x000fd80003800000 */
[----:B---3--:R2:W5:Y:S01]  /*48d90*/  LD.E R6, desc[UR4][R6.64] ;  /* 0x0000000406067980 */ /* 0x008562000c101900 */
[----:B----4-:R-:W-:-:S04]  /*48da0*/  LOP3.LUT R10, R10, 0x1, RZ, 0xfc, !PT ;  /* 0x000000010a0a7812 */ /* 0x010fc800078efcff */
[----:B------:R-:W-:-:S13]  /*48db0*/  ISETP.NE.AND P0, PT, R10, 0x3, PT ;  /* 0x000000030a00780c */ /* 0x000fda0003f05270 */
[----:B--2---:R-:W-:Y:S05]  /*48dc0*/  @!P0 BRA `(.L_x_7236) ;  /* 0x0000000000048947 */ /* 0x004fea0003800000 */
[----:B------:R-:W-:Y:S01]  /*48dd0*/  BPT.TRAP 0x1 ;  /* 0x000000040000795c */ /* 0x000fe20000300000 */
.L_x_7236:
[----:B------:R-:W-:Y:S05]  /*48de0*/  BSYNC B0 ;  /* 0x0000000000007941 */ /* 0x000fea0003800000 */
.L_x_7235:
        /* <DEDUP_REMOVED lines=9> */
[----:B---3--:R-:W-:Y:S01]  /*48e80*/  PRMT R0, R0, 0x654, R3 ;  /* 0x0000065400007816 */ /* 0x008fe20000000003 */
[----:B------:R-:W-:-:S03]  /*48e90*/  IMAD.MOV.U32 R3, RZ, RZ, 0x0 ;  /* 0x00000000ff037424 */ /* 0x000fc600078e00ff */
[----:B------:R0:W-:Y:S02]  /*48ea0*/  SYNCS.ARRIVE.TRANS64.RED.A1T0 RZ, [R0+URZ], RZ ;  /* 0x000000ff00ff79a7 */ /* 0x0001e4000810043f */
[----:B0-----:R-:W-:Y:S05]  /*48eb0*/  RET.REL.NODEC R2 `(_ZN7cutlass13device_kernelIN5flash11enable_sm90INS1_16FlashAttnFwdSm90INS1_25CollectiveMainloopFwdSm90ILi2EN4cute5tupleIJNS5_1CILi1EEES8_S8_EEENS6_IJNS7_ILi64EEESA_SA_EEELi512ENS_10bfloat16_tEfNS_4arch4Sm90ELb0ELb1ELb0ELb1ELb1ELb1ELb1ELb0ELb0ELb1ELb0ELb0EEENS1_21CollectiveEpilogueFwdINS6_IJSA_NS7_ILi512EEESA_EEES9_SC_SE_Li256ELb1ELb1ELb0ELb0EEENS1_36VarlenDynamicPersistentTileSchedulerILi64ELi64ELi256ELi128ELb0ELb1ELb1ELb1ELb0ELb1EEEEEEEEEvNT_6ParamsE) ;  /* 0xfffffb7002507950 */ /* 0x001fea0003c3ffff */
.L_x_7209:
[----:B0-----:R0:W1:Y:S02]  /*48ec0*/  SYNCS.PHASECHK.TRANS64.TRYWAIT P0, [R10+URZ], R11 ;  /* 0x0000000b0a0075a7 */ /* 0x001064000800017f */
[----:B-1----:R-:W-:Y:S05]  /*48ed0*/  @!P0 NANOSLEEP.SYNCS 0x989680 ;  /* 0x009896800000895d */ /* 0x002fea0003900000 */
[----:B------:R-:W1:Y:S02]  /*48ee0*/  @!P0 SYNCS.PHASECHK.TRANS64 P0, [R10+URZ], R11 ;  /* 0x0000000b0a0085a7 */ /* 0x000e64000800007f */
[----:B-1----:R-:W-:Y:S05]  /*48ef0*/  @!P0 BRA `(.L_x_7209) ;  /* 0xfffffffc00f08947 */ /* 0x002fea000383ffff */
[----:B------:R-:W-:Y:S05]  /*48f00*/  BRA `(.L_x_7208) ;  /* 0xffffff1000087947 */ /* 0x000fea000383ffff */
.L_x_7211:
[----:B0-----:R0:W1:Y:S02]  /*48f10*/  SYNCS.PHASECHK.TRANS64.TRYWAIT P0, [R10+URZ+0x38810], R15 ;  /* 0x0388100f0a0075a7 */ /* 0x001064000800017f */
[----:B-1----:R-:W-:Y:S05]  /*48f20*/  @!P0 NANOSLEEP.SYNCS 0x989680 ;  /* 0x009896800000895d */ /* 0x002fea0003900000 */
[----:B------:R-:W1:Y:S02]  /*48f30*/  @!P0 SYNCS.PHASECHK.TRANS64 P0, [R10+URZ+0x38810], R15 ;  /* 0x0388100f0a0085a7 */ /* 0x000e64000800007f */
[----:B-1----:R-:W-:Y:S05]  /*48f40*/  @!P0 BRA `(.L_x_7211) ;  /* 0xfffffffc00f08947 */ /* 0x002fea000383ffff */
[----:B------:R-:W-:Y:S05]  /*48f50*/  BRA `(.L_x_7237) ;  /* 0xffffff1400647947 */ /* 0x000fea000383ffff */
.L_x_7218:
[----:B0-----:R0:W1:Y:S02]  /*48f60*/  SYNCS.PHASECHK.TRANS64.TRYWAIT P0, [R10+URZ], R11 ;  /* 0x0000000b0a0075a7 */ /* 0x001064000800017f */
[----:B-1----:R-:W-:Y:S05]  /*48f70*/  @!P0 NANOSLEEP.SYNCS 0x989680 ;  /* 0x009896800000895d */ /* 0x002fea0003900000 */
[----:B------:R-:W1:Y:S02]  /*48f80*/  @!P0 SYNCS.PHASECHK.TRANS64 P0, [R10+URZ], R11 ;  /* 0x0000000b0a0085a7 */ /* 0x000e64000800007f */
[----:B-1----:R-:W-:Y:S05]  /*48f90*/  @!P0 BRA `(.L_x_7218) ;  /* 0xfffffffc00f08947 */ /* 0x002fea000383ffff */
[----:B------:R-:W-:Y:S05]  /*48fa0*/  BRA `(.L_x_7217) ;  /* 0xffffff1800007947 */ /* 0x000fea000383ffff */
.L_x_7238:
        /* <DEDUP_REMOVED lines=13> */
.L_x_15543:


//--------------------- .text._ZN7cutlass13device_kernelIN5flash11enable_sm90INS1_16FlashAttnFwdSm90INS1_25CollectiveMainloopFwdSm90ILi2EN4cute5tupleIJNS5_1CILi1EEES8_S8_EEENS6_IJNS7_ILi64EEESA_SA_EEELi512ENS_10bfloat16_tEfNS_4arch4Sm90ELb1ELb0ELb0ELb0ELb1ELb0ELb0ELb0ELb0ELb1ELb0ELb0EEENS1_21CollectiveEpilogueFwdINS6_IJSA_NS7_ILi512EEESA_EEES9_SC_SE_Li256ELb0ELb1ELb0ELb0EEENS1_30DynamicPersistentTileSchedulerILi256ELi128ELb0ELb1ELb1EEEEEEEEEvNT_6ParamsE --------------------------
	.section	.text._ZN7cutlass13device_kernelIN5flash11enable_sm90INS1_16FlashAttnFwdSm90INS1_25CollectiveMainloopFwdSm90ILi2EN4cute5tupleIJNS5_1CILi1EEES8_S8_EEENS6_IJNS7_ILi64EEESA_SA_EEELi512ENS_10bfloat16_tEfNS_4arch4Sm90ELb1ELb0ELb0ELb0ELb1ELb0ELb0ELb0ELb0ELb1ELb0ELb0EEENS1_21CollectiveEpilogueFwdINS6_IJSA_NS7_ILi512EEESA_EEES9_SC_SE_Li256ELb0ELb1ELb0ELb0EEENS1_30DynamicPersistentTileSchedulerILi256ELi128ELb0ELb1ELb1EEEEEEEEEvNT_6ParamsE,"ax",@progbits
	.align	128
.text._ZN7cutlass13device_kernelIN5flash11enable_sm90INS1_16FlashAttnFwdSm90INS1_25CollectiveMainloopFwdSm90ILi2EN4cute5tupleIJNS5_1CILi1EEES8_S8_EEENS6_IJNS7_ILi64EEESA_SA_EEELi512ENS_10bfloat16_tEfNS_4arch4Sm90ELb1ELb0ELb0ELb0ELb1ELb0ELb0ELb0ELb0ELb1ELb0ELb0EEENS1_21CollectiveEpilogueFwdINS6_IJSA_NS7_ILi512EEESA_EEES9_SC_SE_Li256ELb0ELb1ELb0ELb0EEENS1_30DynamicPersistentTileSchedulerILi256ELi128ELb0ELb1ELb1EEEEEEEEEvNT_6ParamsE:
        .type           _ZN7cutlass13device_kernelIN5flash11enable_sm90INS1_16FlashAttnFwdSm90INS1_25CollectiveMainloopFwdSm90ILi2EN4cute5tupleIJNS5_1CILi1EEES8_S8_EEENS6_IJNS7_ILi64EEESA_SA_EEELi512ENS_10bfloat16_tEfNS_4arch4Sm90ELb1ELb0ELb0ELb0ELb1ELb0ELb0ELb0ELb0ELb1ELb0ELb0EEENS1_21CollectiveEpilogueFwdINS6_IJSA_NS7_ILi512EEESA_EEES9_SC_SE_Li256ELb0ELb1ELb0ELb0EEENS1_30DynamicPersistentTileSchedulerILi256ELi128ELb0ELb1ELb1EEEEEEEEEvNT_6ParamsE,@function
        .size           _ZN7cutlass13device_kernelIN5flash11enable_sm90INS1_16FlashAttnFwdSm90INS1_25CollectiveMainloopFwdSm90ILi2EN4cute5tupleIJNS5_1CILi1EEES8_S8_EEENS6_IJNS7_ILi64EEESA_SA_EEELi512ENS_10bfloat16_tEfNS_4arch4Sm90ELb1ELb0ELb0ELb0ELb1ELb0ELb0ELb0ELb0ELb1ELb0ELb0EEENS1_21CollectiveEpilogueFwdINS6_IJSA_NS7_ILi512EEESA_EEES9_SC_SE_Li256ELb0ELb1ELb0ELb0EEENS1_30DynamicPersistentTileSchedulerILi256ELi128ELb0ELb1ELb1EEEEEEEEEvNT_6ParamsE,(.L_x_15545 - _ZN7cutlass13device_kernelIN5flash11enable_sm90INS1_16FlashAttnFwdSm90INS1_25CollectiveMainloopFwdSm90ILi2EN4cute5tupleIJNS5_1CILi1EEES8_S8_EEENS6_IJNS7_ILi64EEESA_SA_EEELi512ENS_10bfloat16_tEfNS_4arch4Sm90ELb1ELb0ELb0ELb0ELb1ELb0ELb0ELb0ELb0ELb1ELb0ELb0EEENS1_21CollectiveEpilogueFwdINS6_IJSA_NS7_ILi512EEESA_EEES9_SC_SE_Li256ELb0ELb1ELb0ELb0EEENS1_30DynamicPersistentTileSchedulerILi256ELi128ELb0ELb1ELb1EEEEEEEEEvNT_6ParamsE)
        .other          _ZN7cutlass13device_kernelIN5flash11enable_sm90INS1_16FlashAttnFwdSm90INS1_25CollectiveMainloopFwdSm90ILi2EN4cute5tupleIJNS5_1CILi1EEES8_S8_EEENS6_IJNS7_ILi64EEESA_SA_EEELi512ENS_10bfloat16_tEfNS_4arch4Sm90ELb1ELb0ELb0ELb0ELb1ELb0ELb0ELb0ELb0ELb1ELb0ELb0EEENS1_21CollectiveEpilogueFwdINS6_IJSA_NS7_ILi512EEESA_EEES9_SC_SE_Li256ELb0ELb1ELb0ELb0EEENS1_30DynamicPersistentTileSchedulerILi256ELi128ELb0ELb1ELb1EEEEEEEEEvNT_6ParamsE,@"STO_CUDA_ENTRY STV_DEFAULT"
_ZN7cutlass13device_kernelIN5flash11enable_sm90INS1_16FlashAttnFwdSm90INS1_25CollectiveMainloopFwdSm90ILi2EN4cute5tupleIJNS5_1CILi1EEES8_S8_EEENS6_IJNS7_ILi64EEESA_SA_EEELi512ENS_10bfloat16_tEfNS_4arch4Sm90ELb1ELb0ELb0ELb0ELb1ELb0ELb0ELb0ELb0ELb1ELb0ELb0EEENS1_21CollectiveEpilogueFwdINS6_IJSA_NS7_ILi512EEESA_EEES9_SC_SE_Li256ELb0ELb1ELb0ELb0EEENS1_30DynamicPersistentTileSchedulerILi256ELi128ELb0ELb1ELb1EEEEEEEEEvNT_6ParamsE:
        /* <DEDUP_REMOVED lines=41> */
.L_x_7239:
        /* <DEDUP_REMOVED lines=22> */
.L_x_7240:
        /* <DEDUP_REMOVED lines=18> */
.L_x_7241:
        /* <DEDUP_REMOVED lines=22> */
.L_x_7242:
        /* <DEDUP_REMOVED lines=23> */
.L_x_7243:
        /* <DEDUP_REMOVED lines=8> */
.L_x_7245:
        /* <DEDUP_REMOVED lines=25> */
[----:B------:R-:W-:Y:S02]  /*09f0*/  SHF.R.S32.HI R5, RZ, 0x4, R2 ;  /* 0x00000004ff057819 */ /* 0x000fe40000011402 */
[----:B------:R-:W-:Y:S02]  /*0a00*/  SHF.R.S32.HI R11, RZ, 0x5, R6 ;  /* 0x00000005ff0b7819 */ /* 0x000fe40000011406 */
[C---:B------:R-:W-:Y:S02]  /*0a10*/  LEA.HI R0, R2.reuse, R5, RZ, 0x1 ;  /* 0x0000000502007211 */ /* 0x040fe400078f08ff */
[----:B------:R-:W-:Y:S02]  /*0a20*/  LOP3.LUT R7, R2, 0xfffffff0, RZ, 0xc0, !PT ;  /* 0xfffffff002077812 */ /* 0x000fe400078ec0ff */
[----:B------:R-:W-:Y:S02]  /*0a30*/  LOP3.LUT R4, R0, 0x1ffffffe, RZ, 0xc0, !PT ;  /* 0x1ffffffe00047812 */ /* 0x000fe400078ec0ff */
[----:B------:R-:W-:-:S02]  /*0a40*/  LEA.HI R0, R3, R216, RZ, 0x7 ;  /* 0x000000d803007211 */ /* 0x000fc400078f38ff */
[----:B------:R-:W-:Y:S01]  /*0a50*/  SHF.R.S32.HI R6, RZ, 0x1f, R6 ;  /* 0x0000001fff067819 */ /* 0x000fe20000011406 */
[----:B------:R-:W-:Y:S01]  /*0a60*/  IMAD.IADD R8, R5, 0x1, -R4 ;  /* 0x0000000105087824 */ /* 0x000fe200078e0a04 */
[----:B------:R-:W-:Y:S01]  /*0a70*/  LEA.HI R4, R3, R216, RZ, 0x2 ;  /* 0x000000d803047211 */ /* 0x000fe200078f10ff */
[----:B0-----:R-:W-:Y:S01]  /*0a80*/  ULEA UR42, UR40, UR42, 0x18 ;  /* 0x0000002a282a7291 */ /* 0x001fe2000f8ec03f */
[----:B------:R-:W-:Y:S02]  /*0a90*/  LOP3.LUT R5, R0, 0xffffff80, RZ, 0xc0, !PT ;  /* 0xffffff8000057812 */ /* 0x000fe400078ec0ff */
[----:B------:R-:W-:Y:S02]  /*0aa0*/  LOP3.LUT R9, R4, 0xfffffffc, RZ, 0xc0, !PT ;  /* 0xfffffffc04097812 */ /* 0x000fe400078ec0ff */
[----:B------:R-:W-:Y:S01]  /*0ab0*/  LEA.HI R2, R6, R11, RZ, 0x2 ;  /* 0x0000000b06027211 */ /* 0x000fe200078f10ff */
[C---:B------:R-:W-:Y:S01]  /*0ac0*/  IMAD.IADD R6, R216.reuse, 0x1, -R7 ;  /* 0x00000001d8067824 */ /* 0x040fe200078e0a07 */
[----:B------:R-:W-:Y:S01]  /*0ad0*/  SHF.R.S32.HI R211, RZ, 0x7, R0 ;  /* 0x00000007ffd37819 */ /* 0x000fe20000011400 */
[----:B------:R-:W-:Y:S01]  /*0ae0*/  IMAD.IADD R5, R216, 0x1, -R5 ;  /* 0x00000001d8057824 */ /* 0x000fe200078e0a05 */
[----:B------:R-:W-:Y:S01]  /*0af0*/  LOP3.LUT R4, R2, 0x3ffffc, RZ, 0xc0, !PT ;  /* 0x003ffffc02047812 */ /* 0x000fe200078ec0ff */
[----:B------:R-:W-:Y:S01]  /*0b00*/  IMAD.IADD R12, R216, 0x1, -R9 ;  /* 0x00000001d80c7824 */ /* 0x000fe200078e0a09 */
[--C-:B------:R-:W-:Y:S01]  /*0b10*/  SHF.R.S32.HI R7, RZ, 0x1f, R6.reuse ;  /* 0x0000001fff077819 */ /* 0x100fe20000011406 */
[----:B------:R-:W-:Y:S01]  /*0b20*/  IMAD R15, R211, 0x100, R6 ;  /* 0x00000100d30f7824 */ /* 0x000fe200078e0206 */
[----:B------:R-:W-:-:S02]  /*0b30*/  SHF.R.S32.HI R2, RZ, 0x1f, R5 ;  /* 0x0000001fff027819 */ /* 0x000fc40000011405 */
[----:B------:R-:W-:Y:S02]  /*0b40*/  LEA.HI R9, R12, R12, RZ, 0x1 ;  /* 0x0000000c0c097211 */ /* 0x000fe400078f08ff */
[----:B------:R-:W-:Y:S02]  /*0b50*/  LEA.HI R7, R7, R6, RZ, 0x3 ;  /* 0x0000000607077211 */ /* 0x000fe400078f18ff */
[----:B------:R-:W-:Y:S02]  /*0b60*/  IADD3 R10, R11, -R4, RZ ;  /* 0x800000040b0a7210 */ /* 0x000fe40007ffe0ff */
[----:B------:R-:W-:Y:S02]  /*0b70*/  LEA.HI R4, R2, R5, RZ, 0x2 ;  /* 0x0000000502047211 */ /* 0x000fe400078f10ff */
[----:B------:R-:W-:Y:S01]  /*0b80*/  LOP3.LUT R13, R9, 0x1ffffffe, RZ, 0xc0, !PT ;  /* 0x1ffffffe090d7812 */ /* 0x000fe200078ec0ff */
[----:B------:R-:W-:Y:S01]  /*0b90*/  IMAD R14, R10, 0x10, R15 ;  /* 0x000000100a0e7824 */ /* 0x000fe200078e020f */
        /* <DEDUP_REMOVED lines=11> */
[----:B------:R-:W-:Y:S01]  /*0c50*/  LOP3.LUT R209, R3, 0xfffffff8, RZ, 0xc0, !PT ;  /* 0xfffffff803d17812 */ /* 0x000fe200078ec0ff */
[----:B------:R-:W-:Y:S01]  /*0c60*/  IMAD.SHL.U32 R7, R8, 0x8, RZ ;  /* 0x0000000808077824 */ /* 0x000fe200078e00ff */
[----:B------:R-:W-:-:S02]  /*0c70*/  LOP3.LUT R10, R10, 0x7ffffe00, RZ, 0xc0, !PT ;  /* 0x7ffffe000a0a7812 */ /* 0x000fc400078ec0ff */
[----:B------:R-:W-:Y:S01]  /*0c80*/  LOP3.LUT R4, R4, 0x1c0, RZ, 0xc0, !PT ;  /* 0x000001c004047812 */ /* 0x000fe200078ec0ff */
[----:B------:R-:W-:Y:S01]  /*0c90*/  IMAD.IADD R209, R216, 0x1, -R209 ;  /* 0x00000001d8d17824 */ /* 0x000fe200078e0ad1 */
[----:B------:R-:W-:Y:S01]  /*0ca0*/  LEA R215, R14, R7, 0x6 ;  /* 0x000000070ed77211 */ /* 0x000fe200078e30ff */
[----:B------:R-:W-:Y:S01]  /*0cb0*/  IMAD R10, R11, 0x400, R10 ;  /* 0x000004000b0a7824 */ /* 0x000fe200078e020a */
[----:B------:R-:W-:Y:S01]  /*0cc0*/  LOP3.LUT R7, R4, 0x8, R7, 0xf8, !PT ;  /* 0x0000000804077812 */ /* 0x000fe200078ef807 */
[----:B------:R-:W-:Y:S01]  /*0cd0*/  IMAD.SHL.U32 R17, R209, 0x8, RZ ;  /* 0x00000008d1117824 */ /* 0x000fe200078e00ff */
[----:B------:R-:W-:Y:S02]  /*0ce0*/  SHF.R.U32.HI R4, RZ, 0x3, R4 ;  /* 0x00000003ff047819 */ /* 0x000fe40000011604 */
[----:B------:R-:W-:Y:S01]  /*0cf0*/  LEA.HI R5, R5, R2, RZ, 0x3 ;  /* 0x0000000205057211 */ /* 0x000fe200078f18ff */
[----:B------:R-:W-:Y:S01]  /*0d00*/  VIADD R190, R17, 0x40 ;  /* 0x0000004011be7836 */ /* 0x000fe20000000000 */
[----:B------:R-:W-:Y:S01]  /*0d10*/  LOP3.LUT R7, R7, R4, RZ, 0x3c, !PT ;  /* 0x0000000407077212 */ /* 0x000fe200078e3cff */
[----:B------:R-:W-:Y:S01]  /*0d20*/  VIADD R189, R17, 0x80 ;  /* 0x0000008011bd7836 */ /* 0x000fe20000000000 */
[----:B------:R-:W-:Y:S01]  /*0d30*/  R2P PR, R9, 0x6 ;  /* 0x0000000609007804 */ /* 0x000fe20000000000 */
[----:B------:R-:W-:Y:S01]  /*0d40*/  VIADD R188, R17, 0xc0 ;  /* 0x000000c011bc7836 */ /* 0x000fe20000000000 */
[----:B------:R-:W-:Y:S01]  /*0d50*/  LOP3.LUT R5, R5, 0xfffffff8, RZ, 0xc0, !PT ;  /* 0xfffffff805057812 */ /* 0x000fe200078ec0ff */
[----:B------:R-:W-:Y:S01]  /*0d60*/  IMAD.IADD R7, R10, 0x1, R7 ;  /* 0x000000010a077824 */ /* 0x000fe200078e0207 */
[----:B------:R-:W-:Y:S01]  /*0d70*/  LEA.HI R0, R0, R211, RZ, 0x1 ;  /* 0x000000d300007211 */ /* 0x000fe200078f08ff */
[----:B------:R-:W-:Y:S01]  /*0d80*/  VIADD R187, R17, 0x100 ;  /* 0x0000010011bb7836 */ /* 0x000fe20000000000 */
[----:B------:R-:W-:Y:S01]  /*0d90*/  SHF.R.S32.HI R6, RZ, 0x5, R6 ;  /* 0x00000005ff067819 */ /* 0x000fe20000011406 */
[----:B------:R-:W-:Y:S01]  /*0da0*/  IMAD.IADD R5, R2, 0x1, -R5 ;  /* 0x0000000102057824 */ /* 0x000fe200078e0a05 */
[----:B------:R-:W-:Y:S01]  /*0db0*/  LEA R19, R7, UR42, 0x1 ;  /* 0x0000002a07137c11 */ /* 0x000fe2000f8e08ff */
[C---:B------:R-:W-:Y:S01]  /*0dc0*/  VIADD R186, R17.reuse, 0x140 ;  /* 0x0000014011ba7836 */ /* 0x040fe20000000000 */
[----:B------:R-:W-:Y:S01]  /*0dd0*/  LOP3.LUT R0, R0, 0xfffffe, RZ, 0xc0, !PT ;  /* 0x00fffffe00007812 */ /* 0x000fe200078ec0ff */
[----:B------:R-:W-:Y:S01]  /*0de0*/  VIADD R214, R17, 0x180 ;  /* 0x0000018011d67836 */ /* 0x000fe20000000000 */
[----:B------:R-:W-:Y:S01]  /*0df0*/  SEL R23, R23, 0xffffffe0, !P1 ;  /* 0xffffffe017177807 */ /* 0x000fe20004800000 */
[----:B------:R-:W-:Y:S01]  /*0e00*/  VIADD R184, R19, 0x26800 ;  /* 0x0002680013b87836 */ /* 0x000fe20000000000 */
[----:B------:R-:W-:Y:S01]  /*0e10*/  IADD3 R0, R211, -R0, RZ ;  /* 0x80000000d3007210 */ /* 0x000fe20007ffe0ff */
[----:B------:R-:W-:Y:S01]  /*0e20*/  VIADD R212, R17, 0x1c0 ;  /* 0x000001c011d47836 */ /* 0x000fe20000000000 */
[----:B------:R-:W-:Y:S01]  /*0e30*/  SHF.R.S32.HI R210, RZ, 0x3, R3 ;  /* 0x00000003ffd27819 */ /* 0x000fe20000011403 */
[----:B------:R-:W-:Y:S01]  /*0e40*/  VIADD R22, R19, 0x26840 ;  /* 0x0002684013167836 */ /* 0x000fe20000000000 */
[----:B------:R-:W-:Y:S01]  /*0e50*/  SHF.L.U32 R18, R0, 0x8, RZ ;  /* 0x0000000800127819 */ /* 0x000fe200000006ff */
[----:B------:R-:W-:Y:S01]  /*0e60*/  IMAD R16, R6, 0x10, R5 ;  /* 0x0000001006107824 */ /* 0x000fe200078e0205 */
        /* <DEDUP_REMOVED lines=12> */
.L_x_7306:
        /* <DEDUP_REMOVED lines=21> */
.L_x_7246:
[----:B------:R-:W-:Y:S01]  /*1080*/  ULDC UR7, c[0x0][0xc54] ;  /* 0x0003150000077ab9 */ /* 0x000fe20000000800 */
[----:B------:R-:W-:Y:S01]  /*1090*/  UMOV UR6, UR9 ;  /* 0x0000000900067c82 */ /* 0x000fe20008000000 */
[----:B------:R-:W-:-:S11]  /*10a0*/  UISETP.NE.AND UP0, UPT, UR7, 0x1, UPT ;  /* 0x000000010700788c */ /* 0x000fd6000bf05270 */
[----:B------:R-:W-:Y:S02]  /*10b0*/  @UP0 ULDC.64 UR10, c[0x0][0xc58] ;  /* 0x00031600000a0ab9 */ /* 0x000fe40000000a00 */
[----:B------:R-:W-:-:S04]  /*10c0*/  UIMAD.WIDE.U32 UR4, UR9, UR10, URZ ;  /* 0x0000000a090472a5 */ /* 0x000fc8000f8e003f */
[----:B------:R-:W-:-:S04]  /*10d0*/  @UP0 USHF.R.U32.HI UR6, URZ, UR11, UR5 ;  /* 0x0000000b3f060299 */ /* 0x000fc80008011605 */
[----:B------:R-:W-:-:S12]  /*10e0*/  UIMAD UR4, UR6, UR7, URZ ;  /* 0x00000007060472a4 */ /* 0x000fd8000f8e023f */
.L_x_7247:
[----:B------:R-:W-:Y:S01]  /*10f0*/  ULDC UR45, c[0x0][0xc48] ;  /* 0x00031200002d7ab9 */ /* 0x000fe20000000800 */
[----:B------:R-:W-:Y:S01]  /*1100*/  ULDC.64 UR10, c[0x0][0x418] ;  /* 0x00010600000a7ab9 */ /* 0x000fe20000000a00 */
[----:B------:R-:W-:Y:S02]  /*1110*/  UISETP.NE.AND UP1, UPT, UR45, 0x1, UPT ;  /* 0x000000012d00788c */ /* 0x000fe4000bf25270 */
[----:B------:R-:W-:Y:S02]  /*1120*/  UISETP.NE.U32.AND UP0, UPT, UR10, URZ, UPT ;  /* 0x0000003f0a00728c */ /* 0x000fe4000bf05070 */
[----:B------:R-:W-:Y:S02]  /*1130*/  UIADD3 UR4, UR9, -UR4, URZ ;  /* 0x8000000409047290 */ /* 0x000fe4000fffe03f */
[----:B------:R-:W-:Y:S02]  /*1140*/  ULOP3.LUT UR6, URZ, UR6, URZ, 0x33, !UPT ;  /* 0x000000063f067292 */ /* 0x000fe4000f8e333f */
[----:B------:R-:W-:Y:S01]  /*1150*/  UISETP.NE.AND.EX UP0, UPT, UR11, URZ, UPT, UP0 ;  /* 0x0000003f0b00728c */ /* 0x000fe2000bf05300 */
[----:B------:R-:W-:Y:S01]  /*1160*/  ULDC UR5, c[0x0][0xc3c] ;  /* 0x00030f0000057ab9 */ /* 0x000fe20000000800 */
[----:B------:R-:W-:Y:S01]  /*1170*/  ULDC UR9, c[0x0][0xc54] ;  /* 0x0003150000097ab9 */ /* 0x000fe20000000800 */
[----:B------:R-:W-:Y:S01]  /*1180*/  ULDC UR48, c[0x0][0x424] ;  /* 0x0001090000307ab9 */ /* 0x000fe20000000800 */
[----:B------:R-:W-:-:S02]  /*1190*/  UISETP.NE.AND UP2, UPT, UR46, 0x1, UPT ;  /* 0x000000012e00788c */ /* 0x000fc4000bf45270 */
[----:B------:R-:W-:Y:S02]  /*11a0*/  UIADD3 UR6, UR6, UR5, URZ ;  /* 0x0000000506067290 */ /* 0x000fe4000fffe03f */
[----:B------:R-:W-:Y:S02]  /*11b0*/  UIMAD UR8, UR8, UR9, UR4 ;  /* 0x00000009080872a4 */ /* 0x000fe4000f8e0204 */
[----:B------:R-:W-:Y:S01]  /*11c0*/  USEL UR48, UR48, 0x1, UP0 ;  /* 0x0000000130307887 */ /* 0x000fe20008000000 */
[----:B------:R-:W-:Y:S01]  /*11d0*/  PLOP3.LUT P0, PT, PT, PT, UP2, 0x80, 0x0 ;  /* 0x000000000000781c */ /* 0x000fe20003f0f028 */
[----:B------:R-:W-:Y:S01]  /*11e0*/  ULDC UR7, c[0x0][0x2f0] ;  /* 0x0000bc0000077ab9 */ /* 0x000fe20000000800 */
[----:B------:R-:W-:Y:S01]  /*11f0*/  @UP1 ULDC UR4, c[0x0][0xc4c] ;  /* 0x0003130000041ab9 */ /* 0x000fe20000000800 */
[----:B------:R-:W-:Y:S02]  /*1200*/  USHF.L.U32 UR44, UR6, 0x6, URZ ;  /* 0x00000006062c7899 */ /* 0x000fe4000800063f */
        /* <DEDUP_REMOVED lines=8> */
[----:B------:R-:W-:-:S02]  /*1290*/  UIMAD UR45, UR45, UR5, UR8 ;  /* 0x000000052d2d72a4 */ /* 0x000fc4000f8e0208 */
[----:B------:R-:W-:Y:S01]  /*12a0*/  USHF.R.S32.HI UR52, URZ, 0x6, UR4 ;  /* 0x000000063f347899 */ /* 0x000fe20008011404 */
[----:B------:R-:W-:Y:S11]  /*12b0*/  @!P0 BRA `(.L_x_7248) ;  /* 0x0000001c00708947 */ /* 0x000ff60003800000 */
[----:B------:R-:W0:Y:S01]  /*12c0*/  LDC R0, c[0x0][0x448] ;  /* 0x00011200ff007b82 */ /* 0x000e220000000800 */
[----:B------:R-:W-:Y:S01]  /*12d0*/  UIADD3 UR5, UR44, 0x3f, URZ ;  /* 0x0000003f2c057890 */ /* 0x000fe2000fffe03f */
[----:B------:R-:W-:Y:S01]  /*12e0*/  CS2R R150, SRZ ;  /* 0x0000000000967805 */ /* 0x000fe2000001ff00 */
[----:B------:R-:W-:Y:S01]  /*12f0*/  ULDC UR4, c[0x0][0x288] ;  /* 0x0000a20000047ab9 */ /* 0x000fe20000000800 */
[----:B------:R-:W-:Y:S01]  /*1300*/  CS2R R148, SRZ ;  /* 0x0000000000947805 */ /* 0x000fe2000001ff00 */
[----:B------:R-:W-:Y:S01]  /*1310*/  UIADD3 UR4, -UR4, 0x40, URZ ;  /* 0x0000004004047890 */ /* 0x000fe2000fffe13f */
[----:B------:R-:W-:Y:S02]  /*1320*/  CS2R R146, SRZ ;  /* 0x0000000000927805 */ /* 0x000fe4000001ff00 */
[----:B------:R-:W-:Y:S02]  /*1330*/  CS2R R144, SRZ ;  /* 0x0000000000907805 */ /* 0x000fe4000001ff00 */
[----:B------:R-:W-:Y:S01]  /*1340*/  CS2R R142, SRZ ;  /* 0x00000000008e7805 */ /* 0x000fe2000001ff00 */
[----:B------:R-:W-:Y:S01]  /*1350*/  UIMAD UR4, UR48, UR7, UR4 ;  /* 0x00000007300472a4 */ /* 0x000fe2000f8e0204 */
        /* <DEDUP_REMOVED lines=14> */
[----:B0-----:R-:W-:Y:S02]  /*1440*/  ISETP.NE.AND P0, PT, R0, 0x1, PT ;  /* 0x000000010000780c */ /* 0x001fe40003f05270 */
[----:B------:R-:W-:Y:S02]  /*1450*/  CS2R R116, SRZ ;  /* 0x0000000000747805 */ /* 0x000fe4000001ff00 */
[----:B------:R-:W-:Y:S02]  /*1460*/  MOV R0, UR5 ;  /* 0x0000000500007c02 */ /* 0x000fe40008000f00 */
        /* <DEDUP_REMOVED lines=10> */
[----:B------:R-:W0:Y:S01]  /*1510*/  @P0 LDC R3, c[0x0][0x44c] ;  /* 0x00011300ff030b82 */ /* 0x000e220000000800 */
[----:B------:R-:W-:Y:S02]  /*1520*/  CS2R R170, SRZ ;  /* 0x0000000000aa7805 */ /* 0x000fe4000001ff00 */
[----:B------:R-:W-:Y:S02]  /*1530*/  CS2R R90, SRZ ;  /* 0x00000000005a7805 */ /* 0x000fe4000001ff00 */
[----:B------:R-:W-:Y:S02]  /*1540*/  CS2R R172, SRZ ;  /* 0x0000000000ac7805 */ /* 0x000fe4000001ff00 */
[----:B------:R-:W-:-:S02]  /*1550*/  CS2R R86, SRZ ;  /* 0x0000000000567805 */ /* 0x000fc4000001ff00 */
[----:B------:R-:W-:Y:S02]  /*1560*/  CS2R R174, SRZ ;  /* 0x0000000000ae7805 */ /* 0x000fe4000001ff00 */
        /* <DEDUP_REMOVED lines=17> */
[----:B------:R-:W-:Y:S01]  /*1680*/  CS2R R198, SRZ ;  /* 0x0000000000c67805 */ /* 0x000fe2000001ff00 */
[----:B0-----:R-:W-:Y:S01]  /*1690*/  @P0 IMAD.HI.U32 R3, R3, UR5, RZ ;  /* 0x0000000503030c27 */ /* 0x001fe2000f8e00ff */
[----:B------:R-:W-:-:S02]  /*16a0*/  CS2R R50, SRZ ;  /* 0x0000000000327805 */ /* 0x000fc4000001ff00 */
[----:B------:R-:W-:Y:S02]  /*16b0*/  CS2R R200, SRZ ;  /* 0x0000000000c87805 */ /* 0x000fe4000001ff00 */
[----:B------:R-:W-:Y:S02]  /*16c0*/  CS2R R46, SRZ ;  /* 0x00000000002e7805 */ /* 0x000fe4000001ff00 */
[----:B------:R-:W-:Y:S02]  /*16d0*/  CS2R R202, SRZ ;  /* 0x0000000000ca7805 */ /* 0x000fe4000001ff00 */
[----:B------:R-:W-:Y:S02]  /*16e0*/  CS2R R42, SRZ ;  /* 0x00000000002a7805 */ /* 0x000fe4000001ff00 */
[----:B------:R-:W-:Y:S02]  /*16f0*/  CS2R R204, SRZ ;  /* 0x0000000000cc7805 */ /* 0x000fe4000001ff00 */
[----:B------:R-:W-:-:S02]  /*1700*/  CS2R R38, SRZ ;  /* 0x0000000000267805 */ /* 0x000fc4000001ff00 */
[----:B-1----:R-:W-:Y:S02]  /*1710*/  @P0 SHF.R.U32.HI R0, RZ, R4, R3 ;  /* 0x00000004ff000219 */ /* 0x002fe40000011603 */
[----:B------:R-:W-:Y:S02]  /*1720*/  CS2R R206, SRZ ;  /* 0x0000000000ce7805 */ /* 0x000fe4000001ff00 */
[----:B------:R-:W-:Y:S02]  /*1730*/  PLOP3.LUT P0, PT, PT, PT, PT, 0x80, 0x0 ;  /* 0x000000000000781c */ /* 0x000fe40003f0f070 */
[----:B------:R-:W-:Y:S01]  /*1740*/  CS2R R34, SRZ ;  /* 0x0000000000227805 */ /* 0x000fe2000001ff00 */
[----:B------:R-:W-:Y:S01]  /*1750*/  IMAD.MOV.U32 R208, RZ, RZ, RZ ;  /* 0x000000ffffd07224 */ /* 0x000fe200078e00ff */
[----:B------:R-:W-:Y:S01]  /*1760*/  CS2R R30, SRZ ;  /* 0x00000000001e7805 */ /* 0x000fe2000001ff00 */
[----:B------:R-:W-:Y:S01]  /*1770*/  VIADD R3, R0, UR4 ;  /* 0x0000000400037c36 */ /* 0x000fe20008000000 */
[----:B------:R-:W-:Y:S01]  /*1780*/  CS2R R26, SRZ ;  /* 0x00000000001a7805 */ /* 0x000fe2000001ff00 */
[----:B------:R-:W-:-:S02]  /*1790*/  IMAD.MOV.U32 R0, RZ, RZ, RZ ;  /* 0x000000ffff007224 */ /* 0x000fc400078e00ff */
[----:B------:R-:W-:Y:S01]  /*17a0*/  IMAD.MOV.U32 R7, RZ, RZ, RZ ;  /* 0x000000ffff077224 */ /* 0x000fe200078e00ff */
[----:B------:R-:W-:Y:S01]  /*17b0*/  SHF.R.S32.HI R4, RZ, 0x1f, R3 ;  /* 0x0000001fff047819 */ /* 0x000fe20000011403 */
[----:B------:R-:W-:-:S03]  /*17c0*/  IMAD.MOV.U32 R21, RZ, RZ, RZ ;  /* 0x000000ffff157224 */ /* 0x000fc600078e00ff */
[----:B------:R-:W-:Y:S01]  /*17d0*/  LEA.HI R4, R4, R3, RZ, 0x6 ;  /* 0x0000000304047211 */ /* 0x000fe200078f30ff */
[----:B------:R-:W-:-:S03]  /*17e0*/  IMAD.MOV.U32 R3, RZ, RZ, RZ ;  /* 0x000000ffff037224 */ /* 0x000fc600078e00ff */
[----:B------:R-:W-:-:S04]  /*17f0*/  SHF.R.S32.HI R4, RZ, 0x6, R4 ;  /* 0x00000006ff047819 */ /* 0x000fc80000011404 */
[----:B------:R-:W-:-:S04]  /*1800*/  VIMNMX R4, R4, UR52, PT ;  /* 0x0000003404047c48 */ /* 0x000fc8000bfe0100 */
[----:B------:R-:W-:-:S13]  /*1810*/  ISETP.GE.AND P1, PT, R4, 0x1, PT ;  /* 0x000000010400780c */ /* 0x000fda0003f26270 */
        /* <DEDUP_REMOVED lines=15> */
.L_x_7250:
[----:B------:R-:W-:Y:S01]  /*1910*/  ULEA UR21, UR38, UR42, 0x3 ;  /* 0x0000002a26157291 */ /* 0x000fe2000f8e183f */
[----:B------:R-:W-:-:S04]  /*1920*/  MOV R0, UR37 ;  /* 0x0000002500007c02 */ /* 0x000fc80008000f00 */
[----:B------:R-:W-:-:S04]  /*1930*/  SHF.L.U32 R0, R0, 0x1f, RZ ;  /* 0x0000001f00007819 */ /* 0x000fc800000006ff */
[----:B------:R-:W0:Y:S02]  /*1940*/  SYNCS.PHASECHK.TRANS64.TRYWAIT P1, [UR21+0x28c50], R0 ;  /* 0x028c5000ff0075a7 */ /* 0x000e240008020155 */
[----:B0-----:R-:W-:Y:S05]  /*1950*/  @!P1 BRA `(.L_x_7251) ;  /* 0x000000e000a89947 */ /* 0x001fea0003800000 */
.L_x_7370:
        /* <DEDUP_REMOVED lines=38> */
.L_x_7252:
[----:B------:R-:W-:Y:S01]  /*1bc0*/  UIADD3 UR6, UR21, 0x28c60, URZ ;  /* 0x00028c6015067890 */ /* 0x000fe2000fffe03f */
[----:B------:R-:W-:-:S03]  /*1bd0*/  ISETP.GE.AND P1, PT, R4, 0x2, PT ;  /* 0x000000020400780c */ /* 0x000fc60003f26270 */
[----:B------:R-:W-:-:S09]  /*1be0*/  UPRMT UR6, UR40, 0x654, UR6 ;  /* 0x0000065428067896 */ /* 0x000fd20008000006 */
[----:B------:R-:W-:Y:S01]  /*1bf0*/  SYNCS.ARRIVE.TRANS64.RED.A1T0 RZ, [UR6], RZ ;  /* 0x000000ffffff79a7 */ /* 0x000fe20008100406 */
[----:B------:R-:W-:Y:S05]  /*1c00*/  @!P1 BRA `(.L_x_7253) ;  /* 0x0000000800dc9947 */ /* 0x000fea0003800000 */
[----:B------:R-:W-:-:S07]  /*1c10*/  VIADD R4, R4, 0xfffffffe ;  /* 0xfffffffe04047836 */ /* 0x000fce0000000000 */
.L_x_7259:
[----:B------:R-:W-:Y:S01]  /*1c20*/  BAR.SYNC.DEFER_BLOCKING 0xe, 0x100 ;  /* 0x0384000000007b1d */ /* 0x000fe20000010000 */
[----:B01----:R-:W-:Y:S01]  /*1c30*/  IMAD.U32 R3, RZ, RZ, UR38 ;  /* 0x00000026ff037e24 */ /* 0x003fe2000f8e00ff */
[----:B------:R-:W-:Y:S01]  /*1c40*/  UIADD3 UR38, UR38, 0x1, URZ ;  /* 0x0000000126267890 */ /* 0x000fe2000fffe03f */
[C---:B------:R-:W-:Y:S01]  /*1c50*/  ISETP.GT.AND P2, PT, R4.reuse, RZ, PT ;  /* 0x000000ff0400720c */ /* 0x040fe20003f44270 */
        /* <DEDUP_REMOVED lines=139> */
.L_x_7254:
[----:B------:R-:W-:Y:S01]  /*2510*/  ULEA UR21, UR38, UR42, 0x3 ;  /* 0x0000002a26157291 */ /* 0x000fe2000f8e183f */
[----:B------:R-:W-:-:S05]  /*2520*/  IMAD.U32 R0, RZ, RZ, UR37 ;  /* 0x00000025ff007e24 */ /* 0x000fca000f8e00ff */
[----:B------:R-:W-:-:S04]  /*2530*/  SHF.L.U32 R0, R0, 0x1f, RZ ;  /* 0x0000001f00007819 */ /* 0x000fc800000006ff */
[----:B------:R0:W1:Y:S01]  /*2540*/  SYNCS.PHASECHK.TRANS64.TRYWAIT P1, [UR21+0x28c50], R0 ;  /* 0x028c5000ff0075a7 */ /* 0x0000620008020155 */
[----:B------:R-:W-:Y:S05]  /*2550*/  @!P0 BRA `(.L_x_7255) ;  /* 0x0000000000048947 */ /* 0x000fea0003800000 */
[----:B------:R-:W-:Y:S01]  /*2560*/  BPT.TRAP 0x1 ;  /* 0x000000040000795c */ /* 0x000fe20000300000 */
.L_x_7255:
[----:B-1----:R-:W-:Y:S05]  /*2570*/  @P1 BRA `(.L_x_7256) ;  /* 0x0000000000081947 */ /* 0x002fea0003800000 */
[----:B------:R-:W1:Y:S02]  /*2580*/  SYNCS.PHASECHK.TRANS64.TRYWAIT P1, [UR21+0x28c50], R0 ;  /* 0x028c5000ff0075a7 */ /* 0x000e640008020155 */
[----:B-1----:R-:W-:Y:S05]  /*2590*/  @!P1 BRA `(.L_x_7257) ;  /* 0x000000d400b09947 */ /* 0x002fea0003800000 */
.L_x_7256:
        /* <DEDUP_REMOVED lines=26> */
.L_x_7258:
[----:B------:R-:W-:-:S04]  /*2740*/  UIADD3 UR6, UR21, 0x28c60, URZ ;  /* 0x00028c6015067890 */ /* 0x000fc8000fffe03f */
[----:B------:R-:W-:-:S09]  /*2750*/  UPRMT UR6, UR40, 0x654, UR6 ;  /* 0x0000065428067896 */ /* 0x000fd20008000006 */
[----:B------:R-:W-:Y:S01]  /*2760*/  SYNCS.ARRIVE.TRANS64.RED.A1T0 RZ, [UR6], RZ ;  /* 0x000000ffffff79a7 */ /* 0x000fe20008100406 */
[----:B------:R-:W-:Y:S05]  /*2770*/  @P2 BRA `(.L_x_7259) ;  /* 0xfffffff400282947 */ /* 0x000fea000383ffff */
.L_x_7253:
        /* <DEDUP_REMOVED lines=140> */
[----:B------:R-:W-:Y:S01]  /*3040*/  MOV R0, RZ ;  /* 0x000000ff00007202 */ /* 0x000fe20000000f00 */
[----:B------:R-:W-:Y:S01]  /*3050*/  IMAD.MOV.U32 R3, RZ, RZ, RZ ;  /* 0x000000ffff037224 */ /* 0x000fe200078e00ff */
[----:B------:R-:W-:Y:S06]  /*3060*/  BAR.ARV 0xf, 0x100 ;  /* 0x03c4000000007b1d */ /* 0x000fec0000002000 */
[----:B------:R-:W-:Y:S05]  /*3070*/  BRA `(.L_x_7249) ;  /* 0x00000060003c7947 */ /* 0x000fea0003800000 */
.L_x_7248:
[----:B------:R-:W-:Y:S01]  /*3080*/  ULDC UR4, c[0x0][0x448] ;  /* 0x0001120000047ab9 */ /* 0x000fe20000000800 */
[----:B------:R-:W-:Y:S01]  /*3090*/  UIADD3 UR6, UR44, 0x3f, URZ ;  /* 0x0000003f2c067890 */ /* 0x000fe2000fffe03f */
[----:B------:R-:W-:Y:S01]  /*30a0*/  PLOP3.LUT P0, PT, PT, PT, PT, 0x80, 0x0 ;  /* 0x000000000000781c */ /* 0x000fe20003f0f070 */
[----:B------:R-:W-:Y:S01]  /*30b0*/  UISETP.NE.AND UP0, UPT, UR4, 0x1, UPT ;  /* 0x000000010400788c */ /* 0x000fe2000bf05270 */
[----:B------:R-:W-:Y:S01]  /*30c0*/  IMAD.MOV.U32 R0, RZ, RZ, RZ ;  /* 0x000000ffff007224 */ /* 0x000fe200078e00ff */
[----:B------:R-:W-:Y:S01]  /*30d0*/  ULDC UR8, c[0x0][0x288] ;  /* 0x0000a20000087ab9 */ /* 0x000fe20000000800 */
[----:B------:R-:W-:Y:S01]  /*30e0*/  IMAD.MOV.U32 R3, RZ, RZ, RZ ;  /* 0x000000ffff037224 */ /* 0x000fe200078e00ff */
[----:B------:R-:W-:Y:S01]  /*30f0*/  UIADD3 UR8, -UR8, 0x40, URZ ;  /* 0x0000004008087890 */ /* 0x000fe2000fffe13f */
[----:B------:R-:W-:Y:S01]  /*3100*/  CS2R R150, SRZ ;  /* 0x0000000000967805 */ /* 0x000fe2000001ff00 */
[----:B------:R-:W-:Y:S01]  /*3110*/  UP2UR UR49, UPR, URZ, 0x1 ;  /* 0x000000013f317883 */ /* 0x000fe20008000000 */
[----:B------:R-:W-:Y:S01]  /*3120*/  CS2R R148, SRZ ;  /* 0x0000000000947805 */ /* 0x000fe2000001ff00 */
[----:B------:R-:W-:Y:S01]  /*3130*/  UIMAD UR8, UR48, UR7, UR8 ;  /* 0x00000007300872a4 */ /* 0x000fe2000f8e0208 */
[----:B------:R-:W-:-:S02]  /*3140*/  CS2R R146, SRZ ;  /* 0x0000000000927805 */ /* 0x000fc4000001ff00 */
[----:B------:R-:W-:Y:S01]  /*3150*/  CS2R R144, SRZ ;  /* 0x0000000000907805 */ /* 0x000fe2000001ff00 */
[----:B------:R-:W-:Y:S01]  /*3160*/  @UP0 ULDC UR4, c[0x0][0x44c] ;  /* 0x0001130000040ab9 */ /* 0x000fe20000000800 */
[----:B------:R-:W-:Y:S01]  /*3170*/  @UP0 ULDC UR9, c[0x0][0x450] ;  /* 0x0001140000090ab9 */ /* 0x000fe20000000800 */
[----:B------:R-:W-:Y:S01]  /*3180*/  UIMAD.WIDE.U32 UR4, UR6, UR4, URZ ;  /* 0x00000004060472a5 */ /* 0x000fe2000f8e003f */
[----:B------:R-:W-:Y:S02]  /*3190*/  CS2R R142, SRZ ;  /* 0x00000000008e7805 */ /* 0x000fe4000001ff00 */
[----:B------:R-:W-:Y:S02]  /*31a0*/  CS2R R140, SRZ ;  /* 0x00000000008c7805 */ /* 0x000fe4000001ff00 */
[----:B------:R-:W-:Y:S01]  /*31b0*/  CS2R R138, SRZ ;  /* 0x00000000008a7805 */ /* 0x000fe2000001ff00 */
[----:B------:R-:W-:Y:S01]  /*31c0*/  @UP0 USHF.R.U32.HI UR6, URZ, UR9, UR5 ;  /* 0x000000093f060299 */ /* 0x000fe20008011605 */
[----:B------:R-:W-:-:S02]  /*31d0*/  CS2R R136, SRZ ;  /* 0x0000000000887805 */ /* 0x000fc4000001ff00 */
[----:B------:R-:W-:Y:S02]  /*31e0*/  CS2R R134, SRZ ;  /* 0x0000000000867805 */ /* 0x000fe4000001ff00 */
[----:B------:R-:W-:Y:S01]  /*31f0*/  CS2R R132, SRZ ;  /* 0x0000000000847805 */ /* 0x000fe2000001ff00 */
[----:B------:R-:W-:Y:S01]  /*3200*/  UIADD3 UR6, UR8, UR6, URZ ;  /* 0x0000000608067290 */ /* 0x000fe2000fffe03f */
[----:B------:R-:W-:Y:S02]  /*3210*/  CS2R R160, SRZ ;  /* 0x0000000000a07805 */ /* 0x000fe4000001ff00 */
[----:B------:R-:W-:Y:S02]  /*3220*/  CS2R R128, SRZ ;  /* 0x0000000000807805 */ /* 0x000fe4000001ff00 */
[----:B------:R-:W-:Y:S01]  /*3230*/  CS2R R158, SRZ ;  /* 0x00000000009e7805 */ /* 0x000fe2000001ff00 */
[----:B------:R-:W-:Y:S01]  /*3240*/  USHF.R.S32.HI UR4, URZ, 0x1f, UR6 ;  /* 0x0000001f3f047899 */ /* 0x000fe20008011406 */
[----:B------:R-:W-:-:S02]  /*3250*/  CS2R R156, SRZ ;  /* 0x00000000009c7805 */ /* 0x000fc4000001ff00 */
[----:B------:R-:W-:Y:S02]  /*3260*/  CS2R R124, SRZ ;  /* 0x00000000007c7805 */ /* 0x000fe4000001ff00 */
        /* <DEDUP_REMOVED lines=9> */
[----:B------:R-:W-:Y:S01]  /*3300*/  UISETP.LT.AND UP0, UPT, UR52, UR4, UPT ;  /* 0x000000043400728c */ /* 0x000fe2000bf01270 */
[----:B------:R-:W-:Y:S02]  /*3310*/  CS2R R162, SRZ ;  /* 0x0000000000a27805 */ /* 0x000fe4000001ff00 */
[----:B------:R-:W-:Y:S02]  /*3320*/  CS2R R106, SRZ ;  /* 0x00000000006a7805 */ /* 0x000fe4000001ff00 */
[----:B------:R-:W-:Y:S01]  /*3330*/  CS2R R164, SRZ ;  /* 0x0000000000a47805 */ /* 0x000fe2000001ff00 */
[----:B------:R-:W-:Y:S01]  /*3340*/  USEL UR52, UR52, UR4, UP0 ;  /* 0x0000000434347287 */ /* 0x000fe20008000000 */
[----:B------:R-:W-:-:S02]  /*3350*/  CS2R R102, SRZ ;  /* 0x0000000000667805 */ /* 0x000fc4000001ff00 */
[----:B------:R-:W-:Y:S02]  /*3360*/  CS2R R166, SRZ ;  /* 0x0000000000a67805 */ /* 0x000fe4000001ff00 */
[----:B------:R-:W-:Y:S01]  /*3370*/  CS2R R98, SRZ ;  /* 0x0000000000627805 */ /* 0x000fe2000001ff00 */
[----:B------:R-:W-:Y:S01]  /*3380*/  UISETP.GE.AND UP0, UPT, UR52, 0x1, UPT ;  /* 0x000000013400788c */ /* 0x000fe2000bf06270 */
[----:B------:R-:W-:Y:S02]  /*3390*/  CS2R R168, SRZ ;  /* 0x0000000000a87805 */ /* 0x000fe4000001ff00 */
[----:B------:R-:W-:Y:S02]  /*33a0*/  CS2R R94, SRZ ;  /* 0x00000000005e7805 */ /* 0x000fe4000001ff00 */
[----:B------:R-:W-:Y:S02]  /*33b0*/  CS2R R170, SRZ ;  /* 0x0000000000aa7805 */ /* 0x000fe4000001ff00 */
[----:B------:R-:W-:-:S02]  /*33c0*/  CS2R R90, SRZ ;  /* 0x00000000005a7805 */ /* 0x000fc4000001ff00 */
[----:B------:R-:W-:Y:S02]  /*33d0*/  CS2R R172, SRZ ;  /* 0x0000000000ac7805 */ /* 0x000fe4000001ff00 */
[----:B------:R-:W-:Y:S02]  /*33e0*/  PLOP3.LUT P1, PT, PT, PT, UP0, 0x80, 0x0 ;  /* 0x000000000000781c */ /* 0x000fe40003f2f008 */
        /* <DEDUP_REMOVED lines=64> */
.L_x_7260:
        /* <DEDUP_REMOVED lines=9> */
.L_x_7371:
[----:B------:R-:W-:Y:S05]  /*3880*/  @!P0 BRA `(.L_x_7262) ;  /* 0x0000000000048947 */ /* 0x000fea0003800000 */
[----:B------:R-:W-:Y:S01]  /*3890*/  BPT.TRAP 0x1 ;  /* 0x000000040000795c */ /* 0x000fe20000300000 */
.L_x_7262:
[----:B------:R-:W-:Y:S02]  /*38a0*/  IMAD.U32 R7, RZ, RZ, UR38 ;  /* 0x00000026ff077e24 */ /* 0x000fe4000f8e00ff */
[----:B------:R-:W-:-:S03]  /*38b0*/  IMAD.U32 R8, RZ, RZ, UR37 ;  /* 0x00000025ff087e24 */ /* 0x000fc6000f8e00ff */
[----:B------:R-:W-:Y:S02]  /*38c0*/  LEA R7, R7, UR42, 0x3 ;  /* 0x0000002a07077c11 */ /* 0x000fe4000f8e18ff */
[----:B------:R-:W-:-:S04]  /*38d0*/  SHF.L.U32 R8, R8, 0x1f, RZ ;  /* 0x0000001f08087819 */ /* 0x000fc800000006ff */
[----:B------:R1:W2:Y:S01]  /*38e0*/  SYNCS.PHASECHK.TRANS64.TRYWAIT P1, [R7+URZ+0x28c30], R8 ;  /* 0x028c3008070075a7 */ /* 0x0002a2000802017f */
[----:B------:R-:W-:Y:S05]  /*38f0*/  @!P0 BRA `(.L_x_7263) ;  /* 0x0000000000048947 */ /* 0x000fea0003800000 */
[----:B------:R-:W-:Y:S01]  /*3900*/  BPT.TRAP 0x1 ;  /* 0x000000040000795c */ /* 0x000fe20000300000 */
.L_x_7263:
[----:B--2---:R-:W-:Y:S05]  /*3910*/  @P1 BRA `(.L_x_7264) ;  /* 0x0000000000081947 */ /* 0x004fea0003800000 */
[----:B------:R-:W2:Y:S02]  /*3920*/  SYNCS.PHASECHK.TRANS64.TRYWAIT P1, [R7+URZ+0x28c30], R8 ;  /* 0x028c3008070075a7 */ /* 0x000ea4000802017f */
[----:B--2---:R-:W-:Y:S05]  /*3930*/  @!P1 BRA `(.L_x_7265) ;  /* 0x000000c000f89947 */ /* 0x004fea0003800000 */
.L_x_7264:
        /* <DEDUP_REMOVED lines=40> */
.L_x_7266:
[----:B------:R-:W-:Y:S01]  /*3bc0*/  UISETP.NE.AND UP0, UPT, UR49, URZ, UPT ;  /* 0x0000003f3100728c */ /* 0x000fe2000bf05270 */
[----:B------:R-:W-:Y:S01]  /*3bd0*/  VIADD R3, R185, UR44 ;  /* 0x0000002cb9037c36 */ /* 0x000fe20008000000 */
[----:B------:R-:W-:Y:S01]  /*3be0*/  ULDC UR14, c[0x0][0x2f0] ;  /* 0x0000bc00000e7ab9 */ /* 0x000fe20000000800 */
[----:B------:R-:W-:Y:S01]  /*3bf0*/  ULDC UR15, c[0x0][0x288] ;  /* 0x0000a200000f7ab9 */ /* 0x000fe20000000800 */
[----:B------:R-:W-:Y:S02]  /*3c00*/  ULDC UR10, c[0x0][0x988] ;  /* 0x00026200000a7ab9 */ /* 0x000fe40000000800 */
[----:B------:R-:W-:Y:S02]  /*3c10*/  PLOP3.LUT P1, PT, PT, PT, UP0, 0x80, 0x0 ;  /* 0x000000000000781c */ /* 0x000fe40003f2f008 */
[----:B------:R-:W-:-:S03]  /*3c20*/  PLOP3.LUT P2, PT, PT, PT, UP0, 0x80, 0x0 ;  /* 0x000000000000781c */ /* 0x000fc60003f4f008 */
[----:B------:R-:W-:-:S08]  /*3c30*/  @UP0 ULDC UR6, c[0x0][0x44c] ;  /* 0x0001130000060ab9 */ /* 0x000fd00000000800 */
[----:B------:R-:W-:Y:S01]  /*3c40*/  @P1 IMAD.HI.U32 R4, R3, UR6, RZ ;  /* 0x0000000603041c27 */ /* 0x000fe2000f8e00ff */
[----:B------:R-:W-:-:S04]  /*3c50*/  @UP0 ULDC UR6, c[0x0][0x450] ;  /* 0x0001140000060ab9 */ /* 0x000fc80000000800 */
[----:B------:R-:W-:Y:S01]  /*3c60*/  @P2 SHF.R.U32.HI R3, RZ, UR6, R4 ;  /* 0x00000006ff032c19 */ /* 0x000fe20008011604 */
[----:B------:R-:W-:Y:S02]  /*3c70*/  UMOV UR6, 0xffffffc0 ;  /* 0xffffffc000067882 */ /* 0x000fe40000000000 */
[----:B------:R-:W-:Y:S02]  /*3c80*/  UIMAD UR7, UR52, UR6, 0x41 ;  /* 0x00000041340774a4 */ /* 0x000fe4000f8e0206 */
[----:B------:R-:W0:Y:S01]  /*3c90*/  SHFL.IDX PT, R6, R3, 0x1, 0x1c1f ;  /* 0x003c1f0003067f89 */ /* 0x000e2200000e0000 */
[----:B------:R-:W-:Y:S02]  /*3ca0*/  UIMAD UR6, UR52, UR6, 0x40 ;  /* 0x00000040340674a4 */ /* 0x000fe4000f8e0206 */
[----:B------:R-:W-:Y:S01]  /*3cb0*/  UIMAD UR7, UR48, UR14, UR7 ;  /* 0x0000000e300772a4 */ /* 0x000fe2000f8e0207 */
[----:B------:R-:W3:Y:S01]  /*3cc0*/  SHFL.IDX PT, R3, R3, RZ, 0x1c1f ;  /* 0x001c1fff03037589 */ /* 0x000ee200000e0000 */
[----:B------:R-:W-:-:S04]  /*3cd0*/  UIMAD UR6, UR48, UR14, UR6 ;  /* 0x0000000e300672a4 */ /* 0x000fc8000f8e0206 */
[----:B------:R-:W-:Y:S02]  /*3ce0*/  IMAD.U32 R5, RZ, RZ, UR7 ;  /* 0x00000007ff057e24 */ /* 0x000fe4000f8e00ff */
[----:B------:R-:W-:Y:S02]  /*3cf0*/  IADD3 R4, -R2, UR6, RZ ;  /* 0x0000000602047c10 */ /* 0x000fe4000fffe1ff */
[----:B------:R-:W-:Y:S02]  /*3d00*/  R2UR UR6, R7 ;  /* 0x00000000070672ca */ /* 0x000fe400000e0000 */
[----:B------:R-:W-:-:S04]  /*3d10*/  IADD3 R5, R5, -UR15, -R2 ;  /* 0x8000000f05057c10 */ /* 0x000fc8000fffe802 */
[----:B0-----:R-:W-:-:S07]  /*3d20*/  VIADDMNMX R6, R6, R5, R4, PT ;  /* 0x0000000506067246 */ /* 0x001fce0003800104 */
[----:B------:R-:W-:Y:S01]  /*3d30*/  UIADD3 UR6, UR6, 0x28c40, URZ ;  /* 0x00028c4006067890 */ /* 0x000fe2000fffe03f */
[C---:B------:R-:W-:Y:S02]  /*3d40*/  ISETP.GT.AND P1, PT, R6.reuse, RZ, PT ;  /* 0x000000ff0600720c */ /* 0x040fe40003f24270 */
[C---:B------:R-:W-:Y:S01]  /*3d50*/  ISETP.GT.AND P2, PT, R6.reuse, 0x1, PT ;  /* 0x000000010600780c */ /* 0x040fe20003f44270 */
[----:B------:R-:W-:Y:S01]  /*3d60*/  UPRMT UR6, UR40, 0x654, UR6 ;  /* 0x0000065428067896 */ /* 0x000fe20008000006 */
[----:B------:R-:W-:Y:S02]  /*3d70*/  ISETP.GT.AND P3, PT, R6, 0x8, PT ;  /* 0x000000080600780c */ /* 0x000fe40003f64270 */
[----:B------:R-:W-:Y:S02]  /*3d80*/  FSEL R26, R26, -INF , P1 ;  /* 0xff8000001a1a7808 */ /* 0x000fe40000800000 */
[----:B------:R-:W-:Y:S02]  /*3d90*/  FSEL R27, R27, -INF , P2 ;  /* 0xff8000001b1b7808 */ /* 0x000fe40001000000 */
[----:B------:R-:W-:-:S02]  /*3da0*/  ISETP.GT.AND P1, PT, R6, 0x9, PT ;  /* 0x000000090600780c */ /* 0x000fc40003f24270 */
[----:B------:R-:W-:Y:S01]  /*3db0*/  FSEL R30, R30, -INF , P3 ;  /* 0xff8000001e1e7808 */ /* 0x000fe20001800000 */
[----:B------:R-:W-:Y:S01]  /*3dc0*/  SYNCS.ARRIVE.TRANS64.RED.A1T0 RZ, [UR6], RZ ;  /* 0x000000ffffff79a7 */ /* 0x000fe20008100406 */
[----:B------:R-:W-:Y:S01]  /*3dd0*/  FMNMX.FTZ R9, R26, R27, !PT ;  /* 0x0000001b1a097209 */ /* 0x000fe20007810000 */
[----:B------:R-:W-:Y:S01]  /*3de0*/  BAR.SYNC.DEFER_BLOCKING 0xf, 0x100 ;  /* 0x03c4000000007b1d */ /* 0x000fe20000010000 */
        /* <DEDUP_REMOVED lines=38> */
[----:B---3--:R-:W-:Y:S02]  /*4050*/  VIADDMNMX R4, R3, R5, R4, PT ;  /* 0x0000000503047246 */ /* 0x008fe40003800104 */
        /* <DEDUP_REMOVED lines=12> */
[----:B------:R-:W-:Y:S02]  /*4120*/  ISETP.GT.AND P1, PT, R4, 0x11, PT ;  /* 0x000000110400780c */ /* 0x000fe40003f24270 */
[----:B------:R-:W-:-:S02]  /*4130*/  FSEL R32, R32, -INF , P2 ;  /* 0xff80000020207808 */ /* 0x000fc40001000000 */
[----:B------:R-:W-:Y:S02]  /*4140*/  ISETP.GT.AND P2, PT, R4, 0x18, PT ;  /* 0x000000180400780c */ /* 0x000fe40003f44270 */
[----:B------:R-:W-:Y:S02]  /*4150*/  FSEL R33, R33, -INF , P1 ;  /* 0xff80000021217808 */ /* 0x000fe40000800000 */
[----:B0-----:R-:W-:Y:S02]  /*4160*/  FMNMX.FTZ R9, R6, R9, !PT ;  /* 0x0000000906097209 */ /* 0x001fe40007810000 */
[----:B------:R-:W-:Y:S02]  /*4170*/  FMNMX.FTZ R6, R28, R3, !PT ;  /* 0x000000031c067209 */ /* 0x000fe40007810000 */
[----:B------:R-:W-:Y:S01]  /*4180*/  ISETP.GT.AND P1, PT, R4, 0x19, PT ;  /* 0x000000190400780c */ /* 0x000fe20003f24270 */
[----:B------:R-:W0:Y:S01]  /*4190*/  SHFL.BFLY PT, R10, R9, 0x1, 0x1f ;  /* 0x0c201f00090a7f89 */ /* 0x000e2200000e0000 */
[----:B------:R-:W-:-:S02]  /*41a0*/  FMNMX.FTZ R3, R29, R6, !PT ;  /* 0x000000061d037209 */ /* 0x000fc40007810000 */
[----:B------:R-:W-:Y:S02]  /*41b0*/  FSEL R36, R36, -INF , P2 ;  /* 0xff80000024247808 */ /* 0x000fe40001000000 */
[----:B------:R-:W-:Y:S02]  /*41c0*/  FMNMX.FTZ R6, R32, R3, !PT ;  /* 0x0000000320067209 */ /* 0x000fe40007810000 */
[----:B------:R-:W-:Y:S02]  /*41d0*/  ISETP.GT.AND P2, PT, R4, 0x20, PT ;  /* 0x000000200400780c */ /* 0x000fe40003f44270 */
[----:B------:R-:W-:Y:S02]  /*41e0*/  FMNMX.FTZ R3, R33, R6, !PT ;  /* 0x0000000621037209 */ /* 0x000fe40007810000 */
        /* <DEDUP_REMOVED lines=24> */
[----:B------:R-:W-:Y:S02]  /*4370*/  FMNMX.FTZ R4, R52, R3, !PT ;  /* 0x0000000334047209 */ /* 0x000fe40007810000 */
[----:B0-----:R-:W-:-:S02]  /*4380*/  FMNMX.FTZ R5, R9, R10, !PT ;  /* 0x0000000a09057209 */ /* 0x001fc40007810000 */
[----:B------:R-:W-:Y:S02]  /*4390*/  FMNMX.FTZ R4, R53, R4, !PT ;  /* 0x0000000435047209 */ /* 0x000fe40007810000 */
[C---:B------:R-:W-:Y:S01]  /*43a0*/  FSETP.NEU.FTZ.AND P4, PT, R5.reuse, -INF , PT ;  /* 0xff8000000500780b */ /* 0x040fe20003f9d000 */
[----:B------:R-:W-:Y:S02]  /*43b0*/  FMUL.FTZ R9, R5, UR10 ;  /* 0x0000000a05097c20 */ /* 0x000fe40008410000 */
[----:B------:R-:W0:Y:S03]  /*43c0*/  SHFL.BFLY PT, R3, R4, 0x2, 0x1f ;  /* 0x0c401f0004037f89 */ /* 0x000e2600000e0000 */
        /* <DEDUP_REMOVED lines=17> */
[----:B0-----:R-:W-:Y:S01]  /*44e0*/  FMNMX.FTZ R3, R4, R3, !PT ;  /* 0x0000000304037209 */ /* 0x001fe20007810000 */
[--C-:B------:R-:W-:Y:S01]  /*44f0*/  FFMA.FTZ R54, R54, UR10, -R9.reuse ;  /* 0x0000000a36367c23 */ /* 0x100fe20008010809 */
[----:B------:R-:W-:-:S03]  /*4500*/  FFMA.FTZ R9, R55, UR10, -R9 ;  /* 0x0000000a37097c23 */ /* 0x000fc60008010809 */
[----:B------:R-:W0:Y:S01]  /*4510*/  SHFL.BFLY PT, R6, R3, 0x1, 0x1f ;  /* 0x0c201f0003067f89 */ /* 0x000e2200000e0000 */
[----:B------:R-:W4:Y:S08]  /*4520*/  MUFU.EX2 R30, R30 ;  /* 0x0000001e001e7308 */ /* 0x000f300000000800 */
[----:B------:R-:W5:Y:S01]  /*4530*/  MUFU.EX2 R31, R31 ;  /* 0x0000001f001f7308 */ /* 0x000f620000000800 */
[----:B---3--:R-:W-:Y:S01]  /*4540*/  FADD.FTZ R11, R26, R27 ;  /* 0x0000001b1a0b7221 */ /* 0x008fe20000010000 */
[----:B------:R-:W-:-:S06]  /*4550*/  F2FP.BF16.F32.PACK_AB R153, R27, R26 ;  /* 0x0000001a1b99723e */ /* 0x000fcc00000010ff */
[----:B------:R-:W3:Y:S01]  /*4560*/  MUFU.EX2 R34, R34 ;  /* 0x0000002200227308 */ /* 0x000ee20000000800 */
[----:B----4-:R-:W-:Y:S01]  /*4570*/  FADD.FTZ R4, R30, R11 ;  /* 0x0000000b1e047221 */ /* 0x010fe20000010000 */
[----:B0-----:R-:W-:-:S06]  /*4580*/  FMNMX.FTZ R6, R3, R6, !PT ;  /* 0x0000000603067209 */ /* 0x001fcc0007810000 */
[----:B------:R-:W0:Y:S01]  /*4590*/  MUFU.EX2 R35, R35 ;  /* 0x0000002300237308 */ /* 0x000e220000000800 */
[C---:B-----5:R-:W-:Y:S01]  /*45a0*/  FADD.FTZ R13, R31.reuse, R4 ;  /* 0x000000041f0d7221 */ /* 0x060fe20000010000 */
[----:B------:R-:W-:Y:S01]  /*45b0*/  F2FP.BF16.F32.PACK_AB R155, R31, R30 ;  /* 0x0000001e1f9b723e */ /* 0x000fe200000010ff */
[C---:B------:R-:W-:Y:S01]  /*45c0*/  FMUL.FTZ R3, R6.reuse, UR10 ;  /* 0x0000000a06037c20 */ /* 0x040fe20008410000 */
[----:B------:R-:W-:-:S04]  /*45d0*/  FSETP.NEU.FTZ.AND P1, PT, R6, -INF , PT ;  /* 0xff8000000600780b */ /* 0x000fc80003f3d000 */
[----:B------:R-:W4:Y:S01]  /*45e0*/  MUFU.EX2 R38, R38 ;  /* 0x0000002600267308 */ /* 0x000f220000000800 */
[----:B------:R-:W-:Y:S01]  /*45f0*/  FSEL R3, R3, RZ, P1 ;  /* 0x000000ff03037208 */ /* 0x000fe20000800000 */
[----:B---3--:R-:W-:-:S04]  /*4600*/  FADD.FTZ R10, R34, R13 ;  /* 0x0000000d220a7221 */ /* 0x008fc80000010000 */
        /* <DEDUP_REMOVED lines=13> */
[----:B0-----:R-:W-:Y:S01]  /*46e0*/  FADD.FTZ R13, R35, R10 ;  /* 0x0000000a230d7221 */ /* 0x001fe20000010000 */
[----:B------:R-:W0:Y:S01]  /*46f0*/  MUFU.EX2 R25, R25 ;  /* 0x0000001900197308 */ /* 0x000e220000000800 */
[--C-:B------:R-:W-:Y:S01]  /*4700*/  FFMA.FTZ R48, R48, UR10, -R3.reuse ;  /* 0x0000000a30307c23 */ /* 0x100fe20008010803 */
[----:B------:R-:W-:Y:S01]  /*4710*/  FFMA.FTZ R49, R49, UR10, -R3 ;  /* 0x0000000a31317c23 */ /* 0x000fe20008010803 */
[----:B----4-:R-:W-:Y:S01]  /*4720*/  FADD.FTZ R10, R38, R13 ;  /* 0x0000000d260a7221 */ /* 0x010fe20000010000 */
[--C-:B------:R-:W-:Y:S01]  /*4730*/  FFMA.FTZ R52, R52, UR10, -R3.reuse ;  /* 0x0000000a34347c23 */ /* 0x100fe20008010803 */
[----:B------:R-:W-:Y:S01]  /*4740*/  FFMA.FTZ R3, R53, UR10, -R3 ;  /* 0x0000000a35037c23 */ /* 0x000fe20008010803 */
[----:B------:R-:W-:-:S02]  /*4750*/  F2FP.BF16.F32.PACK_AB R157, R35, R34 ;  /* 0x00000022239d723e */ /* 0x000fc400000010ff */
        /* <DEDUP_REMOVED lines=11> */
[----:B0-----:R-:W-:-:S07]  /*4810*/  FADD.FTZ R4, R32, R11 ;  /* 0x0000000b20047221 */ /* 0x001fce0000010000 */
[----:B------:R-:W0:Y:S01]  /*4820*/  MUFU.EX2 R39, R39 ;  /* 0x0000002700277308 */ /* 0x000e220000000800 */
[C---:B---3--:R-:W-:Y:S01]  /*4830*/  FADD.FTZ R11, R33.reuse, R4 ;  /* 0x00000004210b7221 */ /* 0x048fe20000010000 */
[----:B------:R-:W-:-:S06]  /*4840*/  F2FP.BF16.F32.PACK_AB R156, R33, R32 ;  /* 0x00000020219c723e */ /* 0x000fcc00000010ff */
[----:B------:R-:W3:Y:S01]  /*4850*/  MUFU.EX2 R37, R37 ;  /* 0x0000002500257308 */ /* 0x000ee20000000800 */
[----:B-----5:R-:W-:-:S07]  /*4860*/  FADD.FTZ R4, R36, R11 ;  /* 0x0000000b24047221 */ /* 0x020fce0000010000 */
[----:B------:R-:W5:Y:S01]  /*4870*/  MUFU.EX2 R42, R42 ;  /* 0x0000002a002a7308 */ /* 0x000f620000000800 */
[C---:B0-----:R-:W-:Y:S01]  /*4880*/  FADD.FTZ R13, R39.reuse, R10 ;  /* 0x0000000a270d7221 */ /* 0x041fe20000010000 */
[----:B------:R-:W-:-:S06]  /*4890*/  F2FP.BF16.F32.PACK_AB R159, R39, R38 ;  /* 0x00000026279f723e */ /* 0x000fcc00000010ff */
[----:B------:R-:W0:Y:S01]  /*48a0*/  MUFU.EX2 R40, R40 ;  /* 0x0000002800287308 */ /* 0x000e220000000800 */
[C---:B---3--:R-:W-:Y:S01]  /*48b0*/  FADD.FTZ R11, R37.reuse, R4 ;  /* 0x00000004250b7221 */ /* 0x048fe20000010000 */
[----:B------:R-:W-:-:S05]  /*48c0*/  F2FP.BF16.F32.PACK_AB R158, R37, R36 ;  /* 0x00000024259e723e */ /* 0x000fca00000010ff */
[----:B------:R4:W-:Y:S01]  /*48d0*/  STSM.16.M88.4 [R184], R156 ;  /* 0x0000009cb8007844 */ /* 0x0009e20000000200 */
[----:B------:R-:W3:Y:S01]  /*48e0*/  MUFU.EX2 R43, R43 ;  /* 0x0000002b002b7308 */ /* 0x000ee20000000800 */
[----:B-----5:R-:W-:-:S07]  /*48f0*/  FADD.FTZ R10, R42, R13 ;  /* 0x0000000d2a0a7221 */ /* 0x020fce0000010000 */
[----:B------:R-:W5:Y:S01]  /*4900*/  MUFU.EX2 R41, R41 ;  /* 0x0000002900297308 */ /* 0x000f620000000800 */
[----:B0-----:R-:W-:-:S07]  /*4910*/  FADD.FTZ R4, R40, R11 ;  /* 0x0000000b28047221 */ /* 0x001fce0000010000 */
[----:B------:R-:W0:Y:S01]  /*4920*/  MUFU.EX2 R46, R46 ;  /* 0x0000002e002e7308 */ /* 0x000e220000000800 */
[C---:B---3--:R-:W-:Y:S01]  /*4930*/  FADD.FTZ R13, R43.reuse, R10 ;  /* 0x0000000a2b0d7221 */ /* 0x048fe20000010000 */
[----:B------:R-:W-:-:S06]  /*4940*/  F2FP.BF16.F32.PACK_AB R161, R43, R42 ;  /* 0x0000002a2ba1723e */ /* 0x000fcc00000010ff */
[----:B------:R-:W3:Y:S01]  /*4950*/  MUFU.EX2 R44, R44 ;  /* 0x0000002c002c7308 */ /* 0x000ee20000000800 */
[C---:B-----5:R-:W-:Y:S01]  /*4960*/  FADD.FTZ R11, R41.reuse, R4 ;  /* 0x00000004290b7221 */ /* 0x060fe20000010000 */
[----:B------:R-:W-:-:S06]  /*4970*/  F2FP.BF16.F32.PACK_AB R160, R41, R40 ;  /* 0x0000002829a0723e */ /* 0x000fcc00000010ff */
[----:B------:R-:W5:Y:S01]  /*4980*/  MUFU.EX2 R47, R47 ;  /* 0x0000002f002f7308 */ /* 0x000f620000000800 */
[----:B0-----:R-:W-:-:S07]  /*4990*/  FADD.FTZ R10, R46, R13 ;  /* 0x0000000d2e0a7221 */ /* 0x001fce0000010000 */
[----:B------:R-:W0:Y:S01]  /*49a0*/  MUFU.EX2 R45, R45 ;  /* 0x0000002d002d7308 */ /* 0x000e220000000800 */
[----:B---3--:R-:W-:-:S07]  /*49b0*/  FADD.FTZ R4, R44, R11 ;  /* 0x0000000b2c047221 */ /* 0x008fce0000010000 */
[----:B------:R-:W-:Y:S01]  /*49c0*/  MUFU.EX2 R50, R50 ;  /* 0x0000003200327308 */ /* 0x000fe20000000800 */
[C---:B-----5:R-:W-:Y:S01]  /*49d0*/  F2FP.BF16.F32.PACK_AB R163, R47.reuse, R46 ;  /* 0x0000002e2fa3723e */ /* 0x060fe200000010ff */
[----:B------:R-:W-:-:S06]  /*49e0*/  FADD.FTZ R47, R47, R10 ;  /* 0x0000000a2f2f7221 */ /* 0x000fcc0000010000 */
[----:B------:R-:W3:Y:S01]  /*49f0*/  MUFU.EX2 R51, R51 ;  /* 0x0000003300337308 */ /* 0x000ee20000000800 */
[C---:B0-----:R-:W-:Y:S01]  /*4a00*/  F2FP.BF16.F32.PACK_AB R162, R45.reuse, R44 ;  /* 0x0000002c2da2723e */ /* 0x041fe200000010ff */
[----:B------:R-:W-:-:S04]  /*4a10*/  FADD.FTZ R45, R45, R4 ;  /* 0x000000042d2d7221 */ /* 0x000fc80000010000 */
[----:B------:R4:W-:Y:S02]  /*4a20*/  STSM.16.M88.4 [R22], R160 ;  /* 0x000000a016007844 */ /* 0x0009e40000000200 */
[----:B------:R-:W-:Y:S08]  /*4a30*/  MUFU.EX2 R48, R48 ;  /* 0x0000003000307308 */ /* 0x000ff00000000800 */
[----:B------:R-:W0:Y:S01]  /*4a40*/  MUFU.EX2 R49, R49 ;  /* 0x0000003100317308 */ /* 0x000e220000000800 */
[----:B---3--:R-:W-:Y:S01]  /*4a50*/  F2FP.BF16.F32.PACK_AB R165, R51, R50 ;  /* 0x0000003233a5723e */ /* 0x008fe200000010ff */
[----:B------:R-:W-:-:S04]  /*4a60*/  FADD.FTZ R50, R50, R47 ;  /* 0x0000002f32327221 */ /* 0x000fc80000010000 */
[----:B------:R-:W-:Y:S02]  /*4a70*/  FADD.FTZ R51, R51, R50 ;  /* 0x0000003233337221 */ /* 0x000fe40000010000 */
[----:B------:R-:W3:Y:S08]  /*4a80*/  MUFU.EX2 R54, R54 ;  /* 0x0000003600367308 */ /* 0x000ef00000000800 */
[----:B------:R-:W5:Y:S01]  /*4a90*/  MUFU.EX2 R9, R9 ;  /* 0x0000000900097308 */ /* 0x000f620000000800 */
[----:B0-----:R-:W-:Y:S01]  /*4aa0*/  F2FP.BF16.F32.PACK_AB R164, R49, R48 ;  /* 0x0000003031a4723e */ /* 0x001fe200000010ff */
[----:B------:R-:W-:-:S04]  /*4ab0*/  FADD.FTZ R48, R48, R45 ;  /* 0x0000002d30307221 */ /* 0x000fc80000010000 */
[----:B------:R-:W-:Y:S02]  /*4ac0*/  FADD.FTZ R49, R49, R48 ;  /* 0x0000003031317221 */ /* 0x000fe40000010000 */
[----:B------:R-:W-:Y:S01]  /*4ad0*/  MUFU.EX2 R52, R52 ;  /* 0x0000003400347308 */ /* 0x000fe20000000800 */
[----:B---3--:R-:W-:-:S07]  /*4ae0*/  FADD.FTZ R4, R54, R51 ;  /* 0x0000003336047221 */ /* 0x008fce0000010000 */
[----:B------:R-:W0:Y:S01]  /*4af0*/  MUFU.EX2 R3, R3 ;  /* 0x0000000300037308 */ /* 0x000e220000000800 */
[C---:B-----5:R-:W-:Y:S01]  /*4b00*/  F2FP.BF16.F32.PACK_AB R167, R9.reuse, R54 ;  /* 0x0000003609a7723e */ /* 0x060fe200000010ff */
[----:B------:R-:W-:Y:S01]  /*4b10*/  FADD.FTZ R4, R9, R4 ;  /* 0x0000000409047221 */ /* 0x000fe20000010000 */
[----:B0-----:R-:W-:Y:S01]  /*4b20*/  F2FP.BF16.F32.PACK_AB R166, R3, R52 ;  /* 0x0000003403a6723e */ /* 0x001fe200000010ff */
[----:B------:R-:W-:-:S04]  /*4b30*/  FADD.FTZ R52, R52, R49 ;  /* 0x0000003134347221 */ /* 0x000fc80000010000 */
[----:B------:R4:W-:Y:S01]  /*4b40*/  STSM.16.M88.4 [R23], R164 ;  /* 0x000000a417007844 */ /* 0x0009e20000000200 */
[----:B------:R-:W-:Y:S01]  /*4b50*/  FADD.FTZ R3, R3, R52 ;  /* 0x0000003403037221 */ /* 0x000fe20000010000 */
[----:B------:R-:W-:Y:S06]  /*4b60*/  @!P0 BRA `(.L_x_7267) ;  /* 0x0000000000048947 */ /* 0x000fec0003800000 */
[----:B------:R-:W-:Y:S01]  /*4b70*/  BPT.TRAP 0x1 ;  /* 0x000000040000795c */ /* 0x000fe20000300000 */
.L_x_7267:
[----:B------:R0:W3:Y:S01]  /*4b80*/  SYNCS.PHASECHK.TRANS64.TRYWAIT P1, [R7+URZ+0x28c50], R8 ;  /* 0x028c5008070075a7 */ /* 0x0000e2000802017f */
[----:B------:R-:W-:Y:S05]  /*4b90*/  @!P0 BRA `(.L_x_7268) ;  /* 0x0000000000048947 */ /* 0x000fea0003800000 */
[----:B------:R-:W-:Y:S01]  /*4ba0*/  BPT.TRAP 0x1 ;  /* 0x000000040000795c */ /* 0x000fe20000300000 */
.L_x_7268:
[----:B---3--:R-:W-:Y:S05]  /*4bb0*/  @P1 BRA `(.L_x_7269) ;  /* 0x0000000000081947 */ /* 0x008fea0003800000 */
[----:B------:R-:W3:Y:S02]  /*4bc0*/  SYNCS.PHASECHK.TRANS64.TRYWAIT P1, [R7+URZ+0x28c50], R8 ;  /* 0x028c5008070075a7 */ /* 0x000ee4000802017f */
[----:B---3--:R-:W-:Y:S05]  /*4bd0*/  @!P1 BRA `(.L_x_7270) ;  /* 0x000000b000649947 */ /* 0x008fea0003800000 */
.L_x_7269:
        /* <DEDUP_REMOVED lines=34> */
.L_x_7271:
[----:B------:R-:W-:Y:S01]  /*4e00*/  UISETP.NE.AND UP0, UPT, UR49, URZ, UPT ;  /* 0x0000003f3100728c */ /* 0x000fe2000bf05270 */
[----:B------:R-:W-:Y:S01]  /*4e10*/  R2UR UR18, R7 ;  /* 0x00000000071272ca */ /* 0x000fe200000e0000 */
[----:B------:R-:W-:Y:S01]  /*4e20*/  UMOV UR11, UR44 ;  /* 0x0000002c000b7c82 */ /* 0x000fe20008000000 */
[----:B------:R-:W-:Y:S02]  /*4e30*/  UIMAD UR14, UR48, UR14, -UR15 ;  /* 0x0000000e300e72a4 */ /* 0x000fe4000f8e0a0f */
[----:B------:R-:W-:-:S06]  /*4e40*/  UIADD3 UR21, UR52, -0x2, URZ ;  /* 0xfffffffe34157890 */ /* 0x000fcc000fffe03f */
[----:B------:R-:W-:Y:S01]  /*4e50*/  @UP0 ULDC UR6, c[0x0][0x44c] ;  /* 0x0001130000060ab9 */ /* 0x000fe20000000800 */
[----:B------:R-:W-:Y:S01]  /*4e60*/  @UP0 ULDC UR19, c[0x0][0x450] ;  /* 0x0001140000130ab9 */ /* 0x000fe20000000800 */
[----:B------:R-:W-:Y:S02]  /*4e70*/  UIMAD.WIDE.U32 UR6, UR44, UR6, URZ ;  /* 0x000000062c0672a5 */ /* 0x000fe4000f8e003f */
[----:B------:R-:W-:Y:S02]  /*4e80*/  UIADD3 UR6, UR18, 0x28c60, URZ ;  /* 0x00028c6012067890 */ /* 0x000fe4000fffe03f */
[----:B------:R-:W-:Y:S02]  /*4e90*/  @UP0 USHF.R.U32.HI UR11, URZ, UR19, UR7 ;  /* 0x000000133f0b0299 */ /* 0x000fe40008011607 */
[----:B------:R-:W-:Y:S02]  /*4ea0*/  UPRMT UR6, UR40, 0x654, UR6 ;  /* 0x0000065428067896 */ /* 0x000fe40008000006 */
[----:B------:R-:W-:-:S04]  /*4eb0*/  UIADD3 UR14, UR14, UR11, URZ ;  /* 0x0000000b0e0e7290 */ /* 0x000fc8000fffe03f */
[----:B------:R-:W-:-:S03]  /*4ec0*/  USHF.R.S32.HI UR7, URZ, 0x1f, UR14 ;  /* 0x0000001f3f077899 */ /* 0x000fc6000801140e */
[----:B------:R-:W-:Y:S01]  /*4ed0*/  SYNCS.ARRIVE.TRANS64.RED.A1T0 RZ, [UR6], RZ ;  /* 0x000000ffffff79a7 */ /* 0x000fe20008100406 */
[----:B------:R-:W-:-:S04]  /*4ee0*/  ULEA.HI UR7, UR7, UR14, URZ, 0x6 ;  /* 0x0000000e07077291 */ /* 0x000fc8000f8f303f */
[----:B------:R-:W-:-:S04]  /*4ef0*/  USHF.R.S32.HI UR7, URZ, 0x6, UR7 ;  /* 0x000000063f077899 */ /* 0x000fc80008011407 */
[----:B------:R-:W-:-:S04]  /*4f00*/  UISETP.LT.AND UP0, UPT, URZ, UR7, UPT ;  /* 0x000000073f00728c */ /* 0x000fc8000bf01270 */
[----:B------:R-:W-:-:S04]  /*4f10*/  USEL UR20, URZ, UR7, !UP0 ;  /* 0x000000073f147287 */ /* 0x000fc8000c000000 */
[----:B------:R-:W-:-:S06]  /*4f20*/  UISETP.GE.AND UP0, UPT, UR21, UR20, UPT ;  /* 0x000000141500728c */ /* 0x000fcc000bf06270 */
[----:B------:R-:W-:-:S13]  /*4f30*/  PLOP3.LUT P1, PT, PT, PT, UP0, 0x80, 0x0 ;  /* 0x000000000000781c */ /* 0x000fda0003f2f008 */
[----:B------:R-:W-:Y:S05]  /*4f40*/  @!P1 BRA `(.L_x_7272) ;  /* 0x0000001c009c9947 */ /* 0x000fea0003800000 */
[----:B0123--:R-:W-:Y:S01]  /*4f50*/  MOV R8, R5 ;  /* 0x0000000500087202 */ /* 0x00ffe20000000f00 */
[----:B------:R-:W-:Y:S01]  /*4f60*/  IMAD.MOV.U32 R9, RZ, RZ, R6 ;  /* 0x000000ffff097224 */ /* 0x000fe200078e0006 */
[----:B------:R-:W-:Y:S01]  /*4f70*/  UMOV UR24, UR38 ;  /* 0x0000002600187c82 */ /* 0x000fe20008000000 */
[----:B------:R-:W-:Y:S01]  /*4f80*/  ULDC UR25, c[0x0][0x288] ;  /* 0x0000a20000197ab9 */ /* 0x000fe20000000800 */
[----:B------:R-:W-:-:S05]  /*4f90*/  ULDC UR22, c[0x0][0x988] ;  /* 0x0002620000167ab9 */ /* 0x000fca0000000800 */
.L_x_7283:
[----:B------:R-:W-:-:S04]  /*4fa0*/  UIADD3 UR38, UR24, 0x1, URZ ;  /* 0x0000000118267890 */ /* 0x000fc8000fffe03f */
[----:B------:R-:W-:-:S04]  /*4fb0*/  UISETP.NE.AND UP0, UPT, UR38, 0x2, UPT ;  /* 0x000000022600788c */ /* 0x000fc8000bf05270 */
[----:B------:R-:W-:Y:S02]  /*4fc0*/  USEL UR6, URZ, 0x1, UP0 ;  /* 0x000000013f067887 */ /* 0x000fe40008000000 */
[----:B------:R-:W-:Y:S02]  /*4fd0*/  USEL UR38, UR38, URZ, UP0 ;  /* 0x0000003f26267287 */ /* 0x000fe40008000000 */
[----:B------:R-:W-:Y:S01]  /*4fe0*/  ULOP3.LUT UR37, UR37, UR6, URZ, 0x3c, !UPT ;  /* 0x0000000625257292 */ /* 0x000fe2000f8e3c3f */
[----:B0-----:R-:W-:Y:S11]  /*4ff0*/  @!P0 BRA `(.L_x_7273) ;  /* 0x0000000000048947 */ /* 0x001ff60003800000 */
[----:B------:R-:W-:Y:S01]  /*5000*/  BPT.TRAP 0x1 ;  /* 0x000000040000795c */ /* 0x000fe20000300000 */
.L_x_7273:
[----:B------:R-:W-:Y:S01]  /*5010*/  ULEA UR23, UR38, UR42, 0x3 ;  /* 0x0000002a26177291 */ /* 0x000fe2000f8e183f */
[----:B------:R-:W-:-:S05]  /*5020*/  IMAD.U32 R7, RZ, RZ, UR37 ;  /* 0x00000025ff077e24 */ /* 0x000fca000f8e00ff */
[----:B------:R-:W-:-:S04]  /*5030*/  SHF.L.U32 R7, R7, 0x1f, RZ ;  /* 0x0000001f07077819 */ /* 0x000fc800000006ff */
[----:B------:R0:W1:Y:S01]  /*5040*/  SYNCS.PHASECHK.TRANS64.TRYWAIT P1, [UR23+0x28c30], R7 ;  /* 0x028c3007ff0075a7 */ /* 0x0000620008020157 */
[----:B------:R-:W-:Y:S05]  /*5050*/  @!P0 BRA `(.L_x_7274) ;  /* 0x0000000000048947 */ /* 0x000fea0003800000 */
[----:B------:R-:W-:Y:S01]  /*5060*/  BPT.TRAP 0x1 ;  /* 0x000000040000795c */ /* 0x000fe20000300000 */
.L_x_7274:
[----:B-1----:R-:W-:Y:S05]  /*5070*/  @P1 BRA `(.L_x_7275) ;  /* 0x0000000000081947 */ /* 0x002fea0003800000 */
[----:B------:R-:W1:Y:S02]  /*5080*/  SYNCS.PHASECHK.TRANS64.TRYWAIT P1, [UR23+0x28c30], R7 ;  /* 0x028c3007ff0075a7 */ /* 0x000e640008020157 */
[----:B-1----:R-:W-:Y:S05]  /*5090*/  @!P1 BRA `(.L_x_7276) ;  /* 0x000000ac00489947 */ /* 0x002fea0003800000 */
.L_x_7275:
        /* <DEDUP_REMOVED lines=23> */
.L_x_7277:
[----:B------:R-:W-:Y:S01]  /*5210*/  UISETP.NE.AND UP0, UPT, UR49, URZ, UPT ;  /* 0x0000003f3100728c */ /* 0x000fe2000bf05270 */
[----:B-1----:R-:W-:Y:S01]  /*5220*/  VIADD R6, R185, UR44 ;  /* 0x0000002cb9067c36 */ /* 0x002fe20008000000 */
[----:B------:R-:W1:Y:S01]  /*5230*/  LDC R12, c[0x0][0x2f0] ;  /* 0x0000bc00ff0c7b82 */ /* 0x000e620000000800 */
[----:B------:R-:W-:-:S03]  /*5240*/  UMOV UR10, UR22 ;  /* 0x00000016000a7c82 */ /* 0x000fc60008000000 */
        /* <DEDUP_REMOVED lines=8> */
[----:B------:R-:W2:Y:S04]  /*52d0*/  SHFL.IDX PT, R10, R6, 0x1, 0x1c1f ;  /* 0x003c1f00060a7f89 */ /* 0x000ea800000e0000 */
[----:B------:R-:W-:Y:S01]  /*52e0*/  IADD3 R5, -R2, UR6, RZ ;  /* 0x0000000602057c10 */ /* 0x000fe2000fffe1ff */
[----:B------:R-:W3:Y:S01]  /*52f0*/  SHFL.IDX PT, R6, R6, RZ, 0x1c1f ;  /* 0x001c1fff06067589 */ /* 0x000ee200000e0000 */
[----:B------:R-:W-:-:S03]  /*5300*/  UIADD3 UR6, UR23, 0x28c40, URZ ;  /* 0x00028c4017067890 */ /* 0x000fc6000fffe03f */
[----:B-1----:R-:W-:Y:S01]  /*5310*/  IMAD R5, R12, UR48, R5 ;  /* 0x000000300c057c24 */ /* 0x002fe2000f8e0205 */
[----:B------:R-:W-:-:S09]  /*5320*/  UPRMT UR6, UR40, 0x654, UR6 ;  /* 0x0000065428067896 */ /* 0x000fd20008000006 */
[----:B------:R-:W-:Y:S01]  /*5330*/  SYNCS.ARRIVE.TRANS64.RED.A1T0 RZ, [UR6], RZ ;  /* 0x000000ffffff79a7 */ /* 0x000fe20008100406 */
[----:B--2---:R-:W-:-:S04]  /*5340*/  IADD3 R10, R10, -UR25, R5 ;  /* 0x800000190a0a7c10 */ /* 0x004fc8000fffe005 */
        /* <DEDUP_REMOVED lines=47> */
[----:B---3--:R-:W-:-:S02]  /*5640*/  IADD3 R14, R6, -UR25, R5 ;  /* 0x80000019060e7c10 */ /* 0x008fc4000fffe005 */
[----:B------:R-:W-:Y:S02]  /*5650*/  FMNMX.FTZ R10, R183, R10, !PT ;  /* 0x0000000ab70a7209 */ /* 0x000fe40007810000 */
[C---:B------:R-:W-:Y:S02]  /*5660*/  ISETP.GT.AND P1, PT, R14.reuse, RZ, PT ;  /* 0x000000ff0e00720c */ /* 0x040fe40003f24270 */
[----:B------:R-:W-:Y:S01]  /*5670*/  ISETP.GT.AND P2, PT, R14, 0x1, PT ;  /* 0x000000010e00780c */ /* 0x000fe20003f44270 */
[----:B------:R-:W1:Y:S01]  /*5680*/  SHFL.BFLY PT, R13, R10, 0x2, 0x1f ;  /* 0x0c401f000a0d7f89 */ /* 0x000e6200000e0000 */
[----:B------:R-:W-:Y:S02]  /*5690*/  FSEL R152, R152, -INF , P1 ;  /* 0xff80000098987808 */ /* 0x000fe40000800000 */
[----:B------:R-:W-:Y:S02]  /*56a0*/  ISETP.GT.AND P1, PT, R14, 0x8, PT ;  /* 0x000000080e00780c */ /* 0x000fe40003f24270 */
[----:B------:R-:W-:-:S02]  /*56b0*/  FSEL R153, R153, -INF , P2 ;  /* 0xff80000099997808 */ /* 0x000fc40001000000 */
[----:B------:R-:W-:Y:S02]  /*56c0*/  FMNMX.FTZ R6, R152, R9, !PT ;  /* 0x0000000998067209 */ /* 0x000fe40007810000 */
[----:B------:R-:W-:Y:S02]  /*56d0*/  ISETP.GT.AND P2, PT, R14, 0x9, PT ;  /* 0x000000090e00780c */ /* 0x000fe40003f44270 */
[----:B------:R-:W-:Y:S02]  /*56e0*/  FSEL R156, R156, -INF , P1 ;  /* 0xff8000009c9c7808 */ /* 0x000fe40000800000 */
[----:B------:R-:W-:Y:S02]  /*56f0*/  FMNMX.FTZ R5, R153, R6, !PT ;  /* 0x0000000699057209 */ /* 0x000fe40007810000 */
[----:B------:R-:W-:Y:S02]  /*5700*/  ISETP.GT.AND P1, PT, R14, 0x10, PT ;  /* 0x000000100e00780c */ /* 0x000fe40003f24270 */
[----:B------:R-:W-:-:S02]  /*5710*/  FMNMX.FTZ R5, R156, R5, !PT ;  /* 0x000000059c057209 */ /* 0x000fc40007810000 */
[----:B------:R-:W-:Y:S02]  /*5720*/  FSEL R160, R160, -INF , P1 ;  /* 0xff800000a0a07808 */ /* 0x000fe40000800000 */
[C---:B------:R-:W-:Y:S02]  /*5730*/  ISETP.GT.AND P1, PT, R14.reuse, 0x18, PT ;  /* 0x000000180e00780c */ /* 0x040fe40003f24270 */
[----:B------:R-:W-:Y:S02]  /*5740*/  ISETP.GT.AND P3, PT, R14, 0x38, PT ;  /* 0x000000380e00780c */ /* 0x000fe40003f64270 */
[----:B-1----:R-:W-:Y:S02]  /*5750*/  FMNMX.FTZ R15, R10, R13, !PT ;  /* 0x0000000d0a0f7209 */ /* 0x002fe40007810000 */
[----:B------:R-:W-:Y:S02]  /*5760*/  FSEL R10, R157, -INF , P2 ;  /* 0xff8000009d0a7808 */ /* 0x000fe40001000000 */
[----:B------:R-:W-:Y:S01]  /*5770*/  ISETP.GT.AND P2, PT, R14, 0x11, PT ;  /* 0x000000110e00780c */ /* 0x000fe20003f44270 */
[----:B------:R-:W1:Y:S01]  /*5780*/  SHFL.BFLY PT, R20, R15, 0x1, 0x1f ;  /* 0x0c201f000f147f89 */ /* 0x000e6200000e0000 */
[----:B------:R-:W-:-:S02]  /*5790*/  FMNMX.FTZ R5, R10, R5, !PT ;  /* 0x000000050a057209 */ /* 0x000fc40007810000 */
        /* <DEDUP_REMOVED lines=14> */
[----:B-1----:R-:W-:Y:S02]  /*5880*/  FMNMX.FTZ R5, R15, R20, !PT ;  /* 0x000000140f057209 */ /* 0x002fe40007810000 */
[----:B------:R-:W-:Y:S02]  /*5890*/  ISETP.GT.AND P2, PT, R14, 0x29, PT ;  /* 0x000000290e00780c */ /* 0x000fe40003f44270 */
[----:B------:R-:W-:Y:S01]  /*58a0*/  FSEL R172, R172, -INF , P1 ;  /* 0xff800000acac7808 */ /* 0x000fe20000800000 */
[----:B------:R-:W-:Y:S01]  /*58b0*/  FMUL.FTZ R20, R5, UR10 ;  /* 0x0000000a05147c20 */ /* 0x000fe20008410000 */
[----:B------:R-:W-:-:S02]  /*58c0*/  FMNMX.FTZ R15, R169, R6, !PT ;  /* 0x00000006a90f7209 */ /* 0x000fc40007810000 */
[----:B------:R-:W-:Y:S02]  /*58d0*/  ISETP.GT.AND P1, PT, R14, 0x30, PT ;  /* 0x000000300e00780c */ /* 0x000fe40003f24270 */
[----:B------:R-:W-:Y:S02]  /*58e0*/  FSEL R173, R173, -INF , P2 ;  /* 0xff800000adad7808 */ /* 0x000fe40001000000 */
[----:B------:R-:W-:Y:S02]  /*58f0*/  FMNMX.FTZ R6, R172, R15, !PT ;  /* 0x0000000fac067209 */ /* 0x000fe40007810000 */
[----:B------:R-:W-:Y:S02]  /*5900*/  ISETP.GT.AND P2, PT, R14, 0x31, PT ;  /* 0x000000310e00780c */ /* 0x000fe40003f44270 */
[----:B------:R-:W-:Y:S02]  /*5910*/  FSEL R176, R176, -INF , P1 ;  /* 0xff800000b0b07808 */ /* 0x000fe40000800000 */
[----:B------:R-:W-:-:S02]  /*5920*/  FMNMX.FTZ R15, R173, R6, !PT ;  /* 0x00000006ad0f7209 */ /* 0x000fc40007810000 */
[----:B------:R-:W-:Y:S02]  /*5930*/  FSEL R177, R177, -INF , P2 ;  /* 0xff800000b1b17808 */ /* 0x000fe40001000000 */
[----:B------:R-:W-:Y:S02]  /*5940*/  FMNMX.FTZ R6, R176, R15, !PT ;  /* 0x0000000fb0067209 */ /* 0x000fe40007810000 */
[----:B------:R-:W-:Y:S02]  /*5950*/  ISETP.GT.AND P1, PT, R14, 0x39, PT ;  /* 0x000000390e00780c */ /* 0x000fe40003f24270 */
[----:B------:R-:W-:Y:S02]  /*5960*/  FSEL R180, R180, -INF , P3 ;  /* 0xff800000b4b47808 */ /* 0x000fe40001800000 */
[----:B------:R-:W-:Y:S02]  /*5970*/  FMNMX.FTZ R15, R177, R6, !PT ;  /* 0x00000006b10f7209 */ /* 0x000fe40007810000 */
[----:B------:R-:W-:-:S02]  /*5980*/  FSEL R181, R181, -INF , P1 ;  /* 0xff800000b5b57808 */ /* 0x000fc40000800000 */
[----:B------:R-:W-:Y:S02]  /*5990*/  FMNMX.FTZ R6, R180, R15, !PT ;  /* 0x0000000fb4067209 */ /* 0x000fe40007810000 */
[----:B------:R-:W-:Y:S02]  /*59a0*/  FSETP.NEU.FTZ.AND P4, PT, R5, -INF , PT ;  /* 0xff8000000500780b */ /* 0x000fe40003f9d000 */
[----:B------:R-:W-:Y:S02]  /*59b0*/  FMNMX.FTZ R6, R181, R6, !PT ;  /* 0x00000006b5067209 */ /* 0x000fe40007810000 */
[----:B------:R-:W-:-:S03]  /*59c0*/  FSEL R14, R20, RZ, P4 ;  /* 0x000000ff140e7208 */ /* 0x000fc60002000000 */
[----:B------:R-:W1:Y:S02]  /*59d0*/  SHFL.BFLY PT, R15, R6, 0x2, 0x1f ;  /* 0x0c401f00060f7f89 */ /* 0x000e6400000e0000 */
        /* <DEDUP_REMOVED lines=17> */
[----:B------:R-:W-:Y:S01]  /*5af0*/  FFMA.FTZ R183, R183, UR10, -R14 ;  /* 0x0000000ab7b77c23 */ /* 0x000fe2000801080e */
[----:B------:R-:W-:Y:S01]  /*5b00*/  IMAD.MOV R179, RZ, RZ, -R18 ;  /* 0x000000ffffb37224 */ /* 0x000fe200078e0a12 */
[----:B-1----:R-:W-:-:S03]  /*5b10*/  FMNMX.FTZ R15, R6, R15, !PT ;  /* 0x0000000f060f7209 */ /* 0x002fc60007810000 */
[----:B------:R-:W-:Y:S02]  /*5b20*/  MUFU.EX2 R155, R155 ;  /* 0x0000009b009b7308 */ /* 0x000fe40000000800 */
[----:B------:R-:W1:Y:S06]  /*5b30*/  SHFL.BFLY PT, R6, R15, 0x1, 0x1f ;  /* 0x0c201f000f067f89 */ /* 0x000e6c00000e0000 */
[----:B------:R-:W-:Y:S08]  /*5b40*/  MUFU.EX2 R20, R20 ;  /* 0x0000001400147308 */ /* 0x000ff00000000800 */
[----:B------:R-:W-:Y:S08]  /*5b50*/  MUFU.EX2 R157, R157 ;  /* 0x0000009d009d7308 */ /* 0x000ff00000000800 */
[----:B------:R-:W-:Y:S01]  /*5b60*/  MUFU.EX2 R158, R158 ;  /* 0x0000009e009e7308 */ /* 0x000fe20000000800 */
[----:B-1----:R-:W-:-:S04]  /*5b70*/  FMNMX.FTZ R6, R15, R6, !PT ;  /* 0x000000060f067209 */ /* 0x002fc80007810000 */
[C---:B------:R-:W-:Y:S01]  /*5b80*/  FSETP.NEU.FTZ.AND P1, PT, R6.reuse, -INF , PT ;  /* 0xff8000000600780b */ /* 0x040fe20003f3d000 */
[----:B------:R-:W-:Y:S02]  /*5b90*/  FMUL.FTZ R15, R6, UR10 ;  /* 0x0000000a060f7c20 */ /* 0x000fe40008410000 */
[----:B------:R-:W-:Y:S03]  /*5ba0*/  MUFU.EX2 R159, R159 ;  /* 0x0000009f009f7308 */ /* 0x000fe60000000800 */
[----:B------:R-:W-:-:S05]  /*5bb0*/  FSEL R15, R15, RZ, P1 ;  /* 0x000000ff0f0f7208 */ /* 0x000fca0000800000 */
[----:B------:R-:W-:Y:S01]  /*5bc0*/  MUFU.EX2 R162, R162 ;  /* 0x000000a200a27308 */ /* 0x000fe20000000800 */
[--C-:B------:R-:W-:Y:S01]  /*5bd0*/  FFMA.FTZ R21, R153, UR10, -R15.reuse ;  /* 0x0000000a99157c23 */ /* 0x100fe2000801080f */
[----:B------:R-:W-:Y:S01]  /*5be0*/  FSEL R153, R5, RZ, P4 ;  /* 0x000000ff05997208 */ /* 0x000fe20002000000 */
[--C-:B------:R-:W-:Y:S01]  /*5bf0*/  FFMA.FTZ R152, R152, UR10, -R15.reuse ;  /* 0x0000000a98987c23 */ /* 0x100fe2000801080f */
[--C-:B------:R-:W-:Y:S01]  /*5c00*/  FFMA.FTZ R156, R156, UR10, -R15.reuse ;  /* 0x0000000a9c9c7c23 */ /* 0x100fe2000801080f */
[--C-:B------:R-:W-:Y:S01]  /*5c10*/  FFMA.FTZ R171, R10, UR10, -R15.reuse ;  /* 0x0000000a0aab7c23 */ /* 0x100fe2000801080f */
[--C-:B------:R-:W-:Y:S01]  /*5c20*/  FFMA.FTZ R10, R160, UR10, -R15.reuse ;  /* 0x0000000aa00a7c23 */ /* 0x100fe2000801080f */
[----:B------:R-:W-:Y:S01]  /*5c30*/  FADD.FTZ R153, -R153, R8 ;  /* 0x0000000899997221 */ /* 0x000fe20000010100 */
[----:B------:R-:W-:Y:S01]  /*5c40*/  FSEL R8, R6, RZ, P1 ;  /* 0x000000ff06087208 */ /* 0x000fe20000800000 */
[----:B------:R-:W-:Y:S01]  /*5c50*/  MUFU.EX2 R152, R152 ;  /* 0x0000009800987308 */ /* 0x000fe20000000800 */
[--C-:B------:R-:W-:Y:S01]  /*5c60*/  FFMA.FTZ R175, R12, UR10, -R15.reuse ;  /* 0x0000000a0caf7c23 */ /* 0x100fe2000801080f */
[----:B------:R-:W-:Y:S01]  /*5c70*/  FMUL.FTZ R153, R153, UR10 ;  /* 0x0000000a99997c20 */ /* 0x000fe20008410000 */
[----:B------:R-:W-:Y:S01]  /*5c80*/  FFMA.FTZ R12, R164, UR10, -R15 ;  /* 0x0000000aa40c7c23 */ /* 0x000fe2000801080f */
[----:B------:R-:W-:Y:S01]  /*5c90*/  FADD.FTZ R9, -R8, R9 ;  /* 0x0000000908097221 */ /* 0x000fe20000010100 */
[--C-:B------:R-:W-:Y:S01]  /*5ca0*/  FFMA.FTZ R172, R172, UR10, -R15.reuse ;  /* 0x0000000aacac7c23 */ /* 0x100fe2000801080f */
[--C-:B------:R-:W-:Y:S01]  /*5cb0*/  FFMA.FTZ R13, R13, UR10, -R15.reuse ;  /* 0x0000000a0d0d7c23 */ /* 0x100fe2000801080f */
[--C-:B------:R-:W-:Y:S01]  /*5cc0*/  FFMA.FTZ R160, R168, UR10, -R15.reuse ;  /* 0x0000000aa8a07c23 */ /* 0x100fe2000801080f */
[----:B------:R-:W-:Y:S01]  /*5cd0*/  FMUL.FTZ R9, R9, UR10 ;  /* 0x0000000a09097c20 */ /* 0x000fe20008410000 */
[----:B------:R-:W-:Y:S01]  /*5ce0*/  MUFU.EX2 R21, R21 ;  /* 0x0000001500157308 */ /* 0x000fe20000000800 */
[----:B------:R-:W-:Y:S01]  /*5cf0*/  FFMA.FTZ R169, R169, UR10, -R15 ;  /* 0x0000000aa9a97c23 */ /* 0x000fe2000801080f */
[----:B------:R-:W-:Y:S01]  /*5d00*/  ISETP.NE.AND P1, PT, R2, R179, PT ;  /* 0x000000b30200720c */ /* 0x000fe20003f25270 */
[----:B------:R-:W-:-:S02]  /*5d10*/  IMAD.U32 R179, RZ, RZ, UR24 ;  /* 0x00000018ffb37e24 */ /* 0x000fc4000f8e00ff */
[--C-:B------:R-:W-:Y:S01]  /*5d20*/  FFMA.FTZ R180, R180, UR10, -R15.reuse ;  /* 0x0000000ab4b47c23 */ /* 0x100fe2000801080f */
[--C-:B------:R-:W-:Y:S01]  /*5d30*/  FFMA.FTZ R181, R181, UR10, -R15.reuse ;  /* 0x0000000ab5b57c23 */ /* 0x100fe2000801080f */
[--C-:B------:R-:W-:Y:S01]  /*5d40*/  FFMA.FTZ R177, R177, UR10, -R15.reuse ;  /* 0x0000000ab1b17c23 */ /* 0x100fe2000801080f */
[----:B------:R-:W1:Y:S08]  /*5d50*/  MUFU.EX2 R9, R9 ;  /* 0x0000000900097308 */ /* 0x000e700000000800 */
[----:B------:R-:W2:Y:S08]  /*5d60*/  MUFU.EX2 R8, R153 ;  /* 0x0000009900087308 */ /* 0x000eb00000000800 */
[----:B------:R-:W-:Y:S01]  /*5d70*/  MUFU.EX2 R156, R156 ;  /* 0x0000009c009c7308 */ /* 0x000fe20000000800 */
[----:B-1----:R-:W-:Y:S01]  /*5d80*/  FFMA.FTZ R164, R9, R3, R152 ;  /* 0x0000000309a47223 */ /* 0x002fe20000010098 */
[--C-:B------:R-:W-:Y:S01]  /*5d90*/  FFMA.FTZ R3, R173, UR10, -R15.reuse ;  /* 0x0000000aad037c23 */ /* 0x100fe2000801080f */
[C---:B------:R-:W-:Y:S01]  /*5da0*/  F2FP.BF16.F32.PACK_AB R152, R21.reuse, R152 ;  /* 0x000000981598723e */ /* 0x040fe200000010ff */
[-C--:B------:R-:W-:Y:S01]  /*5db0*/  FMUL.FTZ R24, R24, R9.reuse ;  /* 0x0000000918187220 */ /* 0x080fe20000410000 */
[----:B------:R-:W-:Y:S01]  /*5dc0*/  FADD.FTZ R173, R21, R164 ;  /* 0x000000a415ad7221 */ /* 0x000fe20000010000 */
[----:B------:R-:W-:Y:S01]  /*5dd0*/  FFMA.FTZ R164, R176, UR10, -R15 ;  /* 0x0000000ab0a47c23 */ /* 0x000fe2000801080f */
[----:B------:R-:W-:Y:S01]  /*5de0*/  FMUL.FTZ R25, R25, R9 ;  /* 0x0000000919197220 */ /* 0x000fe20000410000 */
[----:B------:R-:W1:Y:S01]  /*5df0*/  MUFU.EX2 R171, R171 ;  /* 0x000000ab00ab7308 */ /* 0x000e620000000800 */
[----:B--2---:R-:W-:Y:S01]  /*5e00*/  FFMA.FTZ R153, R8, R4, R11 ;  /* 0x0000000408997223 */ /* 0x004fe2000001000b */
[----:B------:R-:W-:-:S02]  /*5e10*/  @!P1 IMAD R4, R179, 0x40, R16 ;  /* 0x00000040b3049824 */ /* 0x000fc400078e0210 */
[-C--:B------:R-:W-:Y:S01]  /*5e20*/  FMUL.FTZ R28, R28, R9.reuse ;  /* 0x000000091c1c7220 */ /* 0x080fe20000410000 */
[-C--:B------:R-:W-:Y:S01]  /*5e30*/  FMUL.FTZ R29, R29, R9.reuse ;  /* 0x000000091d1d7220 */ /* 0x080fe20000410000 */
[----:B------:R-:W-:Y:S01]  /*5e40*/  FADD.FTZ R168, R154, R153 ;  /* 0x000000999aa87221 */ /* 0x000fe20000010000 */
[----:B------:R-:W-:Y:S01]  /*5e50*/  FMUL.FTZ R32, R32, R9 ;  /* 0x0000000920207220 */ /* 0x000fe20000410000 */
[----:B------:R-:W-:Y:S01]  /*5e60*/  @!P1 LEA R4, R4, UR42, 0x2 ;  /* 0x0000002a04049c11 */ /* 0x000fe2000f8e10ff */
[----:B------:R-:W-:Y:S01]  /*5e70*/  MUFU.EX2 R10, R10 ;  /* 0x0000000a000a7308 */ /* 0x000fe20000000800 */
[----:B------:R-:W-:Y:S01]  /*5e80*/  FADD.FTZ R153, R155, R168 ;  /* 0x000000a89b997221 */ /* 0x000fe20000010000 */
[C---:B------:R-:W-:Y:S01]  /*5e90*/  F2FP.BF16.F32.PACK_AB R155, R20.reuse, R155 ;  /* 0x0000009b149b723e */ /* 0x040fe200000010ff */
[-C--:B------:R-:W-:Y:S01]  /*5ea0*/  FMUL.FTZ R33, R33, R9.reuse ;  /* 0x0000000921217220 */ /* 0x080fe20000410000 */
[----:B------:R-:W-:Y:S01]  /*5eb0*/  @!P1 STS [R4+0x28800], R9 ;  /* 0x0288000904009388 */ /* 0x000fe20000000800 */
[----:B------:R-:W-:Y:S01]  /*5ec0*/  FADD.FTZ R168, R20, R153 ;  /* 0x0000009914a87221 */ /* 0x000fe20000010000 */
[-C--:B------:R-:W-:Y:S01]  /*5ed0*/  FMUL.FTZ R36, R36, R9.reuse ;  /* 0x0000000924247220 */ /* 0x080fe20000410000 */
[----:B------:R-:W-:Y:S01]  /*5ee0*/  FMUL.FTZ R37, R37, R9 ;  /* 0x0000000925257220 */ /* 0x000fe20000410000 */
[----:B------:R-:W2:Y:S01]  /*5ef0*/  MUFU.EX2 R175, R175 ;  /* 0x000000af00af7308 */ /* 0x000ea20000000800 */
[----:B------:R-:W-:Y:S01]  /*5f00*/  FADD.FTZ R153, R157, R168 ;  /* 0x000000a89d997221 */ /* 0x000fe20000010000 */
[----:B------:R3:W-:Y:S01]  /*5f10*/  @!P1 STS [R4+0x28820], R8 ;  /* 0x0288200804009388 */ /* 0x0007e20000000800 */
[----:B------:R-:W-:Y:S01]  /*5f20*/  F2FP.BF16.F32.PACK_AB R157, R158, R157 ;  /* 0x0000009d9e9d723e */ /* 0x000fe200000010ff */
[----:B------:R-:W-:Y:S01]  /*5f30*/  FMUL.FTZ R40, R40, R9 ;  /* 0x0000000928287220 */ /* 0x000fe20000410000 */
[----:B------:R-:W-:Y:S01]  /*5f40*/  FADD.FTZ R168, R158, R153 ;  /* 0x000000999ea87221 */ /* 0x000fe20000010000 */
[----:B------:R-:W-:Y:S01]  /*5f50*/  F2FP.BF16.F32.PACK_AB R153, R154, R11 ;  /* 0x0000000b9a99723e */ /* 0x000fe200000010ff */
[-C--:B------:R-:W-:Y:S01]  /*5f60*/  FMUL.FTZ R41, R41, R9.reuse ;  /* 0x0000000929297220 */ /* 0x080fe20000410000 */
[----:B------:R-:W4:Y:S01]  /*5f70*/  MUFU.EX2 R12, R12 ;  /* 0x0000000c000c7308 */ /* 0x000f220000000800 */
[----:B-1----:R-:W-:Y:S01]  /*5f80*/  F2FP.BF16.F32.PACK_AB R154, R171, R156 ;  /* 0x0000009cab9a723e */ /* 0x002fe200000010ff */
[----:B------:R-:W-:Y:S01]  /*5f90*/  BAR.SYNC.DEFER_BLOCKING 0xf, 0x100 ;  /* 0x03c4000000007b1d */ /* 0x000fe20000010000 */
        /* <DEDUP_REMOVED lines=14> */
[----:B-1----:R-:W-:Y:S01]  /*6080*/  FADD.FTZ R172, R156, R173 ;  /* 0x000000ad9cac7221 */ /* 0x002fe20000010000 */
[----:B--2---:R-:W-:Y:S01]  /*6090*/  F2FP.BF16.F32.PACK_AB R156, R175, R10 ;  /* 0x0000000aaf9c723e */ /* 0x004fe200000010ff */
[-C--:B------:R-:W-:Y:S01]  /*60a0*/  FMUL.FTZ R68, R68, R9.reuse ;  /* 0x0000000944447220 */ /* 0x080fe20000410000 */
[-C--:B------:R-:W-:Y:S01]  /*60b0*/  FMUL.FTZ R69, R69, R9.reuse ;  /* 0x0000000945457220 */ /* 0x080fe20000410000 */
[----:B------:R-:W-:Y:S01]  /*60c0*/  FADD.FTZ R173, R171, R172 ;  /* 0x000000acabad7221 */ /* 0x000fe20000010000 */
[-C--:B------:R-:W-:Y:S01]  /*60d0*/  FMUL.FTZ R72, R72, R9.reuse ;  /* 0x0000000948487220 */ /* 0x080fe20000410000 */
[-C--:B------:R-:W-:Y:S01]  /*60e0*/  FMUL.FTZ R73, R73, R9.reuse ;  /* 0x0000000949497220 */ /* 0x080fe20000410000 */
[----:B------:R-:W1:Y:S01]  /*60f0*/  MUFU.EX2 R160, R160 ;  /* 0x000000a000a07308 */ /* 0x000e620000000800 */
[----:B------:R-:W-:Y:S01]  /*6100*/  FADD.FTZ R172, R10, R173 ;  /* 0x000000ad0aac7221 */ /* 0x000fe20000010000 */
[----:B------:R2:W-:Y:S01]  /*6110*/  STSM.16.M88.4 [R19+0x26800], R152 ;  /* 0x0268009813007844 */ /* 0x0005e20000000200 */
[-C--:B------:R-:W-:Y:S01]  /*6120*/  FMUL.FTZ R76, R76, R9.reuse ;  /* 0x000000094c4c7220 */ /* 0x080fe20000410000 */
[-C--:B------:R-:W-:Y:S01]  /*6130*/  FMUL.FTZ R77, R77, R9.reuse ;  /* 0x000000094d4d7220 */ /* 0x080fe20000410000 */
[----:B------:R-:W-:Y:S01]  /*6140*/  FADD.FTZ R173, R175, R172 ;  /* 0x000000acafad7221 */ /* 0x000fe20000010000 */
[-C--:B------:R-:W-:Y:S01]  /*6150*/  FMUL.FTZ R80, R80, R9.reuse ;  /* 0x0000000950507220 */ /* 0x080fe20000410000 */
[-C--:B------:R-:W-:Y:S01]  /*6160*/  FMUL.FTZ R81, R81, R9.reuse ;  /* 0x0000000951517220 */ /* 0x080fe20000410000 */
[----:B------:R-:W0:Y:S01]  /*6170*/  MUFU.EX2 R169, R169 ;  /* 0x000000a900a97308 */ /* 0x000e220000000800 */
[----:B----4-:R-:W-:Y:S01]  /*6180*/  FADD.FTZ R172, R12, R173 ;  /* 0x000000ad0cac7221 */ /* 0x010fe20000010000 */
[----:B------:R-:W-:Y:S01]  /*6190*/  FADD.FTZ R173, R159, R168 ;  /* 0x000000a89fad7221 */ /* 0x000fe20000010000 */
[C---:B-----5:R-:W-:Y:S01]  /*61a0*/  F2FP.BF16.F32.PACK_AB R158, R13.reuse, R12 ;  /* 0x0000000c0d9e723e */ /* 0x060fe200000010ff */
[----:B------:R-:W-:Y:S01]  /*61b0*/  FMUL.FTZ R84, R84, R9 ;  /* 0x0000000954547220 */ /* 0x000fe20000410000 */
[----:B------:R-:W-:Y:S01]  /*61c0*/  FADD.FTZ R11, R13, R172 ;  /* 0x000000ac0d0b7221 */ /* 0x000fe20000010000 */
[C---:B------:R-:W-:Y:S01]  /*61d0*/  FADD.FTZ R168, R162.reuse, R173 ;  /* 0x000000ada2a87221 */ /* 0x040fe20000010000 */
[----:B------:R-:W-:Y:S01]  /*61e0*/  F2FP.BF16.F32.PACK_AB R159, R162, R159 ;  /* 0x0000009fa29f723e */ /* 0x000fe200000010ff */
[----:B------:R-:W4:Y:S01]  /*61f0*/  MUFU.EX2 R161, R161 ;  /* 0x000000a100a17308 */ /* 0x000f220000000800 */
[----:B-1----:R-:W-:Y:S01]  /*6200*/  FADD.FTZ R172, R160, R11 ;  /* 0x0000000ba0ac7221 */ /* 0x002fe20000010000 */
[-C--:B------:R-:W-:Y:S01]  /*6210*/  FMUL.FTZ R85, R85, R9.reuse ;  /* 0x0000000955557220 */ /* 0x080fe20000410000 */
[-C--:B------:R-:W-:Y:S01]  /*6220*/  FMUL.FTZ R88, R88, R9.reuse ;  /* 0x0000000958587220 */ /* 0x080fe20000410000 */
[----:B------:R2:W-:Y:S01]  /*6230*/  STSM.16.M88.4 [R184], R156 ;  /* 0x0000009cb8007844 */ /* 0x0005e20000000200 */
[-C--:B------:R-:W-:Y:S01]  /*6240*/  FMUL.FTZ R89, R89, R9.reuse ;  /* 0x0000000959597220 */ /* 0x080fe20000410000 */
[-C--:B------:R-:W-:Y:S01]  /*6250*/  FMUL.FTZ R92, R92, R9.reuse ;  /* 0x000000095c5c7220 */ /* 0x080fe20000410000 */
[-C--:B------:R-:W-:Y:S01]  /*6260*/  FMUL.FTZ R93, R93, R9.reuse ;  /* 0x000000095d5d7220 */ /* 0x080fe20000410000 */
[----:B------:R-:W3:Y:S01]  /*6270*/  MUFU.EX2 R166, R166 ;  /* 0x000000a600a67308 */ /* 0x000ee20000000800 */
[C---:B0-----:R-:W-:Y:S01]  /*6280*/  FADD.FTZ R21, R169.reuse, R172 ;  /* 0x000000aca9157221 */ /* 0x041fe20000010000 */
[----:B------:R-:W-:Y:S01]  /*6290*/  F2FP.BF16.F32.PACK_AB R160, R169, R160 ;  /* 0x000000a0a9a0723e */ /* 0x000fe200000010ff */
[-C--:B------:R-:W-:Y:S01]  /*62a0*/  FMUL.FTZ R96, R96, R9.reuse ;  /* 0x0000000960607220 */ /* 0x080fe20000410000 */
[-C--:B------:R-:W-:Y:S01]  /*62b0*/  FMUL.FTZ R97, R97, R9.reuse ;  /* 0x0000000961617220 */ /* 0x080fe20000410000 */
[----:B------:R-:W-:Y:S01]  /*62c0*/  FADD.FTZ R10, R14, R21 ;  /* 0x000000150e0a7221 */ /* 0x000fe20000010000 */
        /* <DEDUP_REMOVED lines=9> */
[----:B------:R-:W-:Y:S01]  /*6360*/  FMUL.FTZ R113, R113, R9 ;  /* 0x0000000971717220 */ /* 0x000fe20000410000 */
[----:B------:R-:W1:Y:S01]  /*6370*/  MUFU.EX2 R163, R163 ;  /* 0x000000a300a37308 */ /* 0x000e620000000800 */
        /* <DEDUP_REMOVED lines=16> */
[----:B-1----:R-:W-:Y:S01]  /*6480*/  FADD.FTZ R11, R163, R4 ;  /* 0x00000004a30b7221 */ /* 0x002fe20000010000 */
        /* <DEDUP_REMOVED lines=10> */
[----:B------:R-:W-:Y:S01]  /*6530*/  FMUL.FTZ R149, R149, R9 ;  /* 0x0000000995957220 */ /* 0x000fe20000410000 */
[-C--:B------:R-:W-:Y:S01]  /*6540*/  FMUL.FTZ R26, R26, R8.reuse ;  /* 0x000000081a1a7220 */ /* 0x080fe20000410000 */
[-C--:B------:R-:W-:Y:S01]  /*6550*/  FMUL.FTZ R27, R27, R8.reuse ;  /* 0x000000081b1b7220 */ /* 0x080fe20000410000 */
[----:B------:R2:W-:Y:S01]  /*6560*/  STSM.16.M88.4 [R22], R160 ;  /* 0x000000a016007844 */ /* 0x0005e20000000200 */
[----:B------:R-:W3:Y:S01]  /*6570*/  MUFU.EX2 R164, R164 ;  /* 0x000000a400a47308 */ /* 0x000ee20000000800 */
        /* <DEDUP_REMOVED lines=47> */
[----:B------:R-:W-:Y:S01]  /*6870*/  FMUL.FTZ R98, R98, R8 ;  /* 0x0000000862627220 */ /* 0x000fe20000410000 */
[C---:B0-----:R-:W-:Y:S01]  /*6880*/  F2FP.BF16.F32.PACK_AB R166, R181.reuse, R180 ;  /* 0x000000b4b5a6723e */ /* 0x041fe200000010ff */
[----:B------:R-:W-:Y:S01]  /*6890*/  FADD.FTZ R3, R181, R12 ;  /* 0x0000000cb5037221 */ /* 0x000fe20000010000 */
[-C--:B------:R-:W-:Y:S01]  /*68a0*/  FMUL.FTZ R99, R99, R8.reuse ;  /* 0x0000000863637220 */ /* 0x080fe20000410000 */
[-C--:B------:R-:W-:Y:S01]  /*68b0*/  FMUL.FTZ R102, R102, R8.reuse ;  /* 0x0000000866667220 */ /* 0x080fe20000410000 */
[-C--:B------:R-:W-:Y:S01]  /*68c0*/  FMUL.FTZ R103, R103, R8.reuse ;  /* 0x0000000867677220 */ /* 0x080fe20000410000 */
[-C--:B------:R-:W-:Y:S01]  /*68d0*/  FMUL.FTZ R106, R106, R8.reuse ;  /* 0x000000086a6a7220 */ /* 0x080fe20000410000 */
[-C--:B------:R-:W-:Y:S01]  /*68e0*/  FMUL.FTZ R107, R107, R8.reuse ;  /* 0x000000086b6b7220 */ /* 0x080fe20000410000 */
[-C--:B------:R-:W-:Y:S01]  /*68f0*/  FMUL.FTZ R110, R110, R8.reuse ;  /* 0x000000086e6e7220 */ /* 0x080fe20000410000 */
[C---:B-1----:R-:W-:Y:S01]  /*6900*/  F2FP.BF16.F32.PACK_AB R167, R10.reuse, R167 ;  /* 0x000000a70aa7723e */ /* 0x042fe200000010ff */
        /* <DEDUP_REMOVED lines=23> */
[----:B--2---:R-:W-:Y:S06]  /*6a80*/  @!P0 BRA `(.L_x_7278) ;  /* 0x0000000000048947 */ /* 0x004fec0003800000 */
[----:B------:R-:W-:Y:S01]  /*6a90*/  BPT.TRAP 0x1 ;  /* 0x000000040000795c */ /* 0x000fe20000300000 */
.L_x_7278:
[----:B------:R0:W1:Y:S01]  /*6aa0*/  SYNCS.PHASECHK.TRANS64.TRYWAIT P1, [UR23+0x28c50], R7 ;  /* 0x028c5007ff0075a7 */ /* 0x0000620008020157 */
[----:B------:R-:W-:Y:S05]  /*6ab0*/  @!P0 BRA `(.L_x_7279) ;  /* 0x0000000000048947 */ /* 0x000fea0003800000 */
[----:B------:R-:W-:Y:S01]  /*6ac0*/  BPT.TRAP 0x1 ;  /* 0x000000040000795c */ /* 0x000fe20000300000 */
.L_x_7279:
[----:B-1----:R-:W-:Y:S05]  /*6ad0*/  @P1 BRA `(.L_x_7280) ;  /* 0x0000000000081947 */ /* 0x002fea0003800000 */
[----:B------:R-:W1:Y:S02]  /*6ae0*/  SYNCS.PHASECHK.TRANS64.TRYWAIT P1, [UR23+0x28c50], R7 ;  /* 0x028c5007ff0075a7 */ /* 0x000e640008020157 */
[----:B-1----:R-:W-:Y:S05]  /*6af0*/  @!P1 BRA `(.L_x_7281) ;  /* 0x0000009000c89947 */ /* 0x002fea0003800000 */
.L_x_7280:
        /* <DEDUP_REMOVED lines=34> */
.L_x_7282:
[----:B------:R-:W-:Y:S01]  /*6d20*/  UISETP.GT.AND UP0, UPT, UR21, UR20, UPT ;  /* 0x000000141500728c */ /* 0x000fe2000bf04270 */
[----:B-1----:R-:W-:Y:S01]  /*6d30*/  IMAD.MOV.U32 R8, RZ, RZ, R5 ;  /* 0x000000ffff087224 */ /* 0x002fe200078e0005 */
[----:B------:R-:W-:Y:S01]  /*6d40*/  UIADD3 UR23, UR23, 0x28c60, URZ ;  /* 0x00028c6017177890 */ /* 0x000fe2000fffe03f */
[----:B------:R-:W-:Y:S01]  /*6d50*/  MOV R9, R6 ;  /* 0x0000000600097202 */ /* 0x000fe20000000f00 */
[----:B------:R-:W-:Y:S02]  /*6d60*/  UIADD3 UR21, UR21, -0x1, URZ ;  /* 0xffffffff15157890 */ /* 0x000fe4000fffe03f */
[----:B------:R-:W-:Y:S01]  /*6d70*/  PLOP3.LUT P1, PT, PT, PT, UP0, 0x80, 0x0 ;  /* 0x000000000000781c */ /* 0x000fe20003f2f008 */
[----:B------:R-:W-:Y:S01]  /*6d80*/  UPRMT UR23, UR40, 0x654, UR23 ;  /* 0x0000065428177896 */ /* 0x000fe20008000017 */
[----:B------:R-:W-:-:S08]  /*6d90*/  UMOV UR24, UR38 ;  /* 0x0000002600187c82 */ /* 0x000fd00008000000 */
[----:B------:R-:W-:Y:S03]  /*6da0*/  SYNCS.ARRIVE.TRANS64.RED.A1T0 RZ, [UR23], RZ ;  /* 0x000000ffffff79a7 */ /* 0x000fe60008100417 */
[----:B------:R-:W-:Y:S05]  /*6db0*/  @P1 BRA `(.L_x_7283) ;  /* 0xffffffe000781947 */ /* 0x000fea000383ffff */
.L_x_7272:
[----:B------:R-:W-:-:S13]  /*6dc0*/  ISETP.LE.AND P1, PT, RZ, UR21, PT ;  /* 0x00000015ff007c0c */ /* 0x000fda000bf23270 */
[----:B------:R-:W-:Y:S05]  /*6dd0*/  @!P1 BRA `(.L_x_7284) ;  /* 0x0000001800389947 */ /* 0x000fea0003800000 */
[----:B------:R-:W-:Y:S01]  /*6de0*/  IMAD.MOV.U32 R9, RZ, RZ, R5 ;  /* 0x000000ffff097224 */ /* 0x000fe200078e0005 */
[----:B------:R-:W-:Y:S01]  /*6df0*/  UMOV UR23, UR38 ;  /* 0x0000002600177c82 */ /* 0x000fe20008000000 */
[----:B------:R-:W-:Y:S01]  /*6e00*/  IMAD.MOV.U32 R11, RZ, RZ, R6 ;  /* 0x000000ffff0b7224 */ /* 0x000fe200078e0006 */
[----:B------:R-:W-:-:S06]  /*6e10*/  ULDC UR20, c[0x0][0x988] ;  /* 0x0002620000147ab9 */ /* 0x000fcc0000000800 */
.L_x_7295:
[----:B------:R-:W-:-:S04]  /*6e20*/  UIADD3 UR38, UR23, 0x1, URZ ;  /* 0x0000000117267890 */ /* 0x000fc8000fffe03f */
[----:B------:R-:W-:-:S04]  /*6e30*/  UISETP.NE.AND UP0, UPT, UR38, 0x2, UPT ;  /* 0x000000022600788c */ /* 0x000fc8000bf05270 */
[----:B------:R-:W-:Y:S02]  /*6e40*/  USEL UR6, URZ, 0x1, UP0 ;  /* 0x000000013f067887 */ /* 0x000fe40008000000 */
[----:B------:R-:W-:Y:S02]  /*6e50*/  USEL UR38, UR38, URZ, UP0 ;  /* 0x0000003f26267287 */ /* 0x000fe40008000000 */
[----:B------:R-:W-:Y:S01]  /*6e60*/  ULOP3.LUT UR37, UR37, UR6, URZ, 0x3c, !UPT ;  /* 0x0000000625257292 */ /* 0x000fe2000f8e3c3f */
[----:B-1----:R-:W-:Y:S11]  /*6e70*/  @!P0 BRA `(.L_x_7285) ;  /* 0x0000000000048947 */ /* 0x002ff60003800000 */
[----:B------:R-:W-:Y:S01]  /*6e80*/  BPT.TRAP 0x1 ;  /* 0x000000040000795c */ /* 0x000fe20000300000 */
.L_x_7285:
[----:B------:R-:W-:Y:S01]  /*6e90*/  ULEA UR22, UR38, UR42, 0x3 ;  /* 0x0000002a26167291 */ /* 0x000fe2000f8e183f */
[----:B0123--:R-:W-:-:S05]  /*6ea0*/  IMAD.U32 R7, RZ, RZ, UR37 ;  /* 0x00000025ff077e24 */ /* 0x00ffca000f8e00ff */
[----:B------:R-:W-:-:S04]  /*6eb0*/  SHF.L.U32 R7, R7, 0x1f, RZ ;  /* 0x0000001f07077819 */ /* 0x000fc800000006ff */
[----:B------:R0:W1:Y:S01]  /*6ec0*/  SYNCS.PHASECHK.TRANS64.TRYWAIT P1, [UR22+0x28c30], R7 ;  /* 0x028c3007ff0075a7 */ /* 0x0000620008020156 */
[----:B------:R-:W-:Y:S05]  /*6ed0*/  @!P0 BRA `(.L_x_7286) ;  /* 0x0000000000048947 */ /* 0x000fea0003800000 */
[----:B------:R-:W-:Y:S01]  /*6ee0*/  BPT.TRAP 0x1 ;  /* 0x000000040000795c */ /* 0x000fe20000300000 */
.L_x_7286:
[----:B-1----:R-:W-:Y:S05]  /*6ef0*/  @P1 BRA `(.L_x_7287) ;  /* 0x0000000000081947 */ /* 0x002fea0003800000 */
[----:B------:R-:W1:Y:S02]  /*6f00*/  SYNCS.PHASECHK.TRANS64.TRYWAIT P1, [UR22+0x28c30], R7 ;  /* 0x028c3007ff0075a7 */ /* 0x000e640008020156 */
[----:B-1----:R-:W-:Y:S05]  /*6f10*/  @!P1 BRA `(.L_x_7288) ;  /* 0x0000008c00d89947 */ /* 0x002fea0003800000 */
.L_x_7287:
        /* <DEDUP_REMOVED lines=23> */
.L_x_7289:
        /* <DEDUP_REMOVED lines=27> */
[----:B------:R-:W-:-:S04]  /*7240*/  FMNMX.FTZ R8, R162, R5, !PT ;  /* 0x00000005a2087209 */ /* 0x000fc80007810000 */
[----:B------:R-:W-:-:S04]  /*7250*/  FMNMX.FTZ R5, R163, R8, !PT ;  /* 0x00000008a3057209 */ /* 0x000fc80007810000 */
[----:B------:R-:W-:-:S04]  /*7260*/  FMNMX.FTZ R8, R166, R5, !PT ;  /* 0x00000005a6087209 */ /* 0x000fc80007810000 */
[----:B------:R-:W-:Y:S02]  /*7270*/  FMNMX.FTZ R5, R167, R8, !PT ;  /* 0x00000008a7057209 */ /* 0x000fe40007810000 */
[----:B-1----:R-:W-:Y:S02]  /*7280*/  FMNMX.FTZ R6, R12, R13, !PT ;  /* 0x0000000d0c067209 */ /* 0x002fe40007810000 */
[----:B------:R-:W-:-:S03]  /*7290*/  FMNMX.FTZ R10, R170, R5, !PT ;  /* 0x00000005aa0a7209 */ /* 0x000fc60007810000 */
[C---:B------:R-:W-:Y:S01]  /*72a0*/  FADD.FTZ R11, -R6.reuse, R11 ;  /* 0x0000000b060b7221 */ /* 0x040fe20000010100 */
[----:B------:R-:W-:Y:S01]  /*72b0*/  FMNMX.FTZ R5, R171, R10, !PT ;  /* 0x0000000aab057209 */ /* 0x000fe20007810000 */
[----:B------:R-:W-:Y:S02]  /*72c0*/  FMUL.FTZ R191, R6, UR10 ;  /* 0x0000000a06bf7c20 */ /* 0x000fe40008410000 */
[----:B------:R-:W-:Y:S01]  /*72d0*/  FMUL.FTZ R12, R11, UR10 ;  /* 0x0000000a0b0c7c20 */ /* 0x000fe20008410000 */
[----:B------:R-:W-:Y:S01]  /*72e0*/  FMNMX.FTZ R10, R174, R5, !PT ;  /* 0x00000005ae0a7209 */ /* 0x000fe20007810000 */
[--C-:B------:R-:W-:Y:S01]  /*72f0*/  FFMA.FTZ R13, R156, UR10, -R191.reuse ;  /* 0x0000000a9c0d7c23 */ /* 0x100fe200080108bf */
[--C-:B------:R-:W-:Y:S01]  /*7300*/  FFMA.FTZ R11, R152, UR10, -R191.reuse ;  /* 0x0000000a980b7c23 */ /* 0x100fe200080108bf */
[----:B------:R1:W2:Y:S01]  /*7310*/  MUFU.EX2 R8, R12 ;  /* 0x0000000c00087308 */ /* 0x0002a20000000800 */
[----:B------:R-:W-:Y:S01]  /*7320*/  FMNMX.FTZ R5, R175, R10, !PT ;  /* 0x0000000aaf057209 */ /* 0x000fe20007810000 */
[--C-:B------:R-:W-:Y:S01]  /*7330*/  FFMA.FTZ R152, R153, UR10, -R191.reuse ;  /* 0x0000000a99987c23 */ /* 0x100fe200080108bf */
[--C-:B------:R-:W-:Y:S01]  /*7340*/  FFMA.FTZ R21, R157, UR10, -R191.reuse ;  /* 0x0000000a9d157c23 */ /* 0x100fe200080108bf */
[--C-:B------:R-:W-:Y:S01]  /*7350*/  FFMA.FTZ R156, R160, UR10, -R191.reuse ;  /* 0x0000000aa09c7c23 */ /* 0x100fe200080108bf */
[----:B------:R-:W-:Y:S01]  /*7360*/  FMNMX.FTZ R10, R178, R5, !PT ;  /* 0x00000005b20a7209 */ /* 0x000fe20007810000 */
[--C-:B------:R-:W-:Y:S01]  /*7370*/  FFMA.FTZ R160, R168, UR10, -R191.reuse ;  /* 0x0000000aa8a07c23 */ /* 0x100fe200080108bf */
[--C-:B------:R-:W-:Y:S01]  /*7380*/  FFMA.FTZ R15, R161, UR10, -R191.reuse ;  /* 0x0000000aa10f7c23 */ /* 0x100fe200080108bf */
[----:B------:R-:W3:Y:S01]  /*7390*/  MUFU.EX2 R11, R11 ;  /* 0x0000000b000b7308 */ /* 0x000ee20000000800 */
[----:B------:R-:W-:Y:S01]  /*73a0*/  FMNMX.FTZ R5, R179, R10, !PT ;  /* 0x0000000ab3057209 */ /* 0x000fe20007810000 */
[--C-:B------:R-:W-:Y:S01]  /*73b0*/  FFMA.FTZ R161, R169, UR10, -R191.reuse ;  /* 0x0000000aa9a17c23 */ /* 0x100fe200080108bf */
[--C-:B------:R-:W-:Y:S01]  /*73c0*/  FFMA.FTZ R169, R177, UR10, -R191.reuse ;  /* 0x0000000ab1a97c23 */ /* 0x100fe200080108bf */
[--C-:B------:R-:W-:Y:S01]  /*73d0*/  FFMA.FTZ R180, R180, UR10, -R191.reuse ;  /* 0x0000000ab4b47c23 */ /* 0x100fe200080108bf */
[----:B-1----:R-:W-:Y:S01]  /*73e0*/  FMNMX.FTZ R12, R182, R5, !PT ;  /* 0x00000005b60c7209 */ /* 0x002fe20007810000 */
[----:B------:R-:W-:-:S02]  /*73f0*/  FFMA.FTZ R181, R181, UR10, -R191 ;  /* 0x0000000ab5b57c23 */ /* 0x000fc400080108bf */
[----:B------:R1:W-:Y:S01]  /*7400*/  MUFU.EX2 R10, R13 ;  /* 0x0000000d000a7308 */ /* 0x0003e20000000800 */
[----:B------:R-:W-:Y:S01]  /*7410*/  FMNMX.FTZ R5, R183, R12, !PT ;  /* 0x0000000cb7057209 */ /* 0x000fe20007810000 */
[--C-:B------:R-:W-:Y:S01]  /*7420*/  FFMA.FTZ R12, R164, UR10, -R191.reuse ;  /* 0x0000000aa40c7c23 */ /* 0x100fe200080108bf */
[--C-:B------:R-:W-:Y:S01]  /*7430*/  FFMA.FTZ R164, R176, UR10, -R191.reuse ;  /* 0x0000000ab0a47c23 */ /* 0x100fe200080108bf */
[-C--:B--2---:R-:W-:Y:S01]  /*7440*/  FMUL.FTZ R24, R24, R8.reuse ;  /* 0x0000000818187220 */ /* 0x084fe20000410000 */
[-C--:B------:R-:W-:Y:S01]  /*7450*/  FMUL.FTZ R25, R25, R8.reuse ;  /* 0x0000000819197220 */ /* 0x080fe20000410000 */
[----:B------:R-:W2:Y:S01]  /*7460*/  SHFL.BFLY PT, R14, R5, 0x2, 0x1f ;  /* 0x0c401f00050e7f89 */ /* 0x000ea200000e0000 */
[-C--:B------:R-:W-:Y:S01]  /*7470*/  FMUL.FTZ R28, R28, R8.reuse ;  /* 0x000000081c1c7220 */ /* 0x080fe20000410000 */
[----:B------:R-:W4:Y:S01]  /*7480*/  MUFU.EX2 R152, R152 ;  /* 0x0000009800987308 */ /* 0x000f220000000800 */
[--C-:B-1----:R-:W-:Y:S01]  /*7490*/  FFMA.FTZ R13, R165, UR10, -R191.reuse ;  /* 0x0000000aa50d7c23 */ /* 0x102fe200080108bf */
        /* <DEDUP_REMOVED lines=20> */
[----:B--2---:R-:W-:Y:S01]  /*75e0*/  FMNMX.FTZ R20, R5, R14, !PT ;  /* 0x0000000e05147209 */ /* 0x004fe20007810000 */
[----:B------:R-:W-:Y:S01]  /*75f0*/  FFMA.FTZ R14, R172, UR10, -R191 ;  /* 0x0000000aac0e7c23 */ /* 0x000fe200080108bf */
[----:B------:R-:W-:Y:S01]  /*7600*/  MUFU.EX2 R15, R15 ;  /* 0x0000000f000f7308 */ /* 0x000fe20000000800 */
[-C--:B------:R-:W-:Y:S01]  /*7610*/  FMUL.FTZ R64, R64, R8.reuse ;  /* 0x0000000840407220 */ /* 0x080fe20000410000 */
[-C--:B------:R-:W-:Y:S01]  /*7620*/  FMUL.FTZ R65, R65, R8.reuse ;  /* 0x0000000841417220 */ /* 0x080fe20000410000 */
[----:B------:R-:W1:Y:S01]  /*7630*/  SHFL.BFLY PT, R5, R20, 0x1, 0x1f ;  /* 0x0c201f0014057f89 */ /* 0x000e6200000e0000 */
        /* <DEDUP_REMOVED lines=23> */
[----:B-1----:R-:W-:Y:S01]  /*77b0*/  FMNMX.FTZ R5, R20, R5, !PT ;  /* 0x0000000514057209 */ /* 0x002fe20007810000 */
        /* <DEDUP_REMOVED lines=10> */
[--C-:B------:R-:W-:Y:S01]  /*7860*/  FFMA.FTZ R168, R154, UR10, -R157.reuse ;  /* 0x0000000a9aa87c23 */ /* 0x100fe2000801089d */
[--C-:B------:R-:W-:Y:S01]  /*7870*/  FFMA.FTZ R155, R158, UR10, -R157.reuse ;  /* 0x0000000a9e9b7c23 */ /* 0x100fe2000801089d */
[--C-:B------:R-:W-:Y:S01]  /*7880*/  FFMA.FTZ R158, R162, UR10, -R157.reuse ;  /* 0x0000000aa29e7c23 */ /* 0x100fe2000801089d */
[--C-:B------:R-:W-:Y:S01]  /*7890*/  FFMA.FTZ R162, R167, UR10, -R157.reuse ;  /* 0x0000000aa7a27c23 */ /* 0x100fe2000801089d */
[----:B------:R-:W-:Y:S01]  /*78a0*/  IMAD.MOV R167, RZ, RZ, -R18 ;  /* 0x000000ffffa77224 */ /* 0x000fe200078e0a12 */
[----:B------:R-:W-:Y:S01]  /*78b0*/  MUFU.EX2 R173, R173 ;  /* 0x000000ad00ad7308 */ /* 0x000fe20000000800 */
[--C-:B------:R-:W-:Y:S01]  /*78c0*/  FFMA.FTZ R172, R159, UR10, -R157.reuse ;  /* 0x0000000a9fac7c23 */ /* 0x100fe2000801089d */
[--C-:B------:R-:W-:Y:S01]  /*78d0*/  FFMA.FTZ R163, R163, UR10, -R157.reuse ;  /* 0x0000000aa3a37c23 */ /* 0x100fe2000801089d */
[--C-:B------:R-:W-:Y:S01]  /*78e0*/  FFMA.FTZ R159, R166, UR10, -R157.reuse ;  /* 0x0000000aa69f7c23 */ /* 0x100fe2000801089d */
[----:B------:R-:W-:Y:S01]  /*78f0*/  ISETP.NE.AND P1, PT, R2, R167, PT ;  /* 0x000000a70200720c */ /* 0x000fe20003f25270 */
[----:B------:R-:W-:Y:S01]  /*7900*/  FFMA.FTZ R167, R171, UR10, -R157 ;  /* 0x0000000aaba77c23 */ /* 0x000fe2000801089d */
[----:B------:R-:W-:-:S02]  /*7910*/  IMAD.U32 R171, RZ, RZ, UR23 ;  /* 0x00000017ffab7e24 */ /* 0x000fc4000f8e00ff */
[--C-:B------:R-:W-:Y:S01]  /*7920*/  FFMA.FTZ R166, R170, UR10, -R157.reuse ;  /* 0x0000000aaaa67c23 */ /* 0x100fe2000801089d */
[----:B------:R-:W1:Y:S01]  /*7930*/  MUFU.EX2 R168, R168 ;  /* 0x000000a800a87308 */ /* 0x000e620000000800 */
[--C-:B------:R-:W-:Y:S01]  /*7940*/  FFMA.FTZ R179, R179, UR10, -R157.reuse ;  /* 0x0000000ab3b37c23 */ /* 0x100fe2000801089d */
[--C-:B------:R-:W-:Y:S01]  /*7950*/  FFMA.FTZ R182, R182, UR10, -R157.reuse ;  /* 0x0000000ab6b67c23 */ /* 0x100fe2000801089d */
[----:B------:R-:W-:Y:S01]  /*7960*/  FFMA.FTZ R183, R183, UR10, -R157 ;  /* 0x0000000ab7b77c23 */ /* 0x000fe2000801089d */
[-C--:B------:R-:W-:Y:S01]  /*7970*/  FMUL.FTZ R117, R117, R8.reuse ;  /* 0x0000000875757220 */ /* 0x080fe20000410000 */
[-C--:B------:R-:W-:Y:S01]  /*7980*/  FMUL.FTZ R120, R120, R8.reuse ;  /* 0x0000000878787220 */ /* 0x080fe20000410000 */
[-C--:B------:R-:W-:Y:S01]  /*7990*/  FMUL.FTZ R121, R121, R8.reuse ;  /* 0x0000000879797220 */ /* 0x080fe20000410000 */
[----:B------:R-:W-:Y:S01]  /*79a0*/  FMUL.FTZ R124, R124, R8 ;  /* 0x000000087c7c7220 */ /* 0x000fe20000410000 */
[----:B------:R-:W2:Y:S01]  /*79b0*/  MUFU.EX2 R153, R153 ;  /* 0x0000009900997308 */ /* 0x000ea20000000800 */
[----:B------:R-:W-:-:S02]  /*79c0*/  @!P1 IMAD R154, R171, 0x40, R16 ;  /* 0x00000040ab9a9824 */ /* 0x000fc400078e0210 */
[----:B---3--:R-:W-:Y:S01]  /*79d0*/  FFMA.FTZ R171, R8, R3, R11 ;  /* 0x0000000308ab7223 */ /* 0x008fe2000001000b */
[----:B------:R-:W-:Y:S01]  /*79e0*/  FFMA.FTZ R3, R174, UR10, -R157 ;  /* 0x0000000aae037c23 */ /* 0x000fe2000801089d */
[-C--:B------:R-:W-:Y:S01]  /*79f0*/  FMUL.FTZ R125, R125, R8.reuse ;  /* 0x000000087d7d7220 */ /* 0x080fe20000410000 */
[----:B------:R-:W-:Y:S01]  /*7a00*/  FMUL.FTZ R128, R128, R8 ;  /* 0x0000000880807220 */ /* 0x000fe20000410000 */
[C---:B----4-:R-:W-:Y:S01]  /*7a10*/  FADD.FTZ R171, R152.reuse, R171 ;  /* 0x000000ab98ab7221 */ /* 0x050fe20000010000 */
[----:B------:R-:W-:Y:S01]  /*7a20*/  F2FP.BF16.F32.PACK_AB R152, R152, R11 ;  /* 0x0000000b9898723e */ /* 0x000fe200000010ff */
[----:B------:R-:W3:Y:S01]  /*7a30*/  MUFU.EX2 R155, R155 ;  /* 0x0000009b009b7308 */ /* 0x000ee20000000800 */
[----:B-1----:R-:W-:Y:S01]  /*7a40*/  FFMA.FTZ R170, R173, R4, R168 ;  /* 0x00000004adaa7223 */ /* 0x002fe200000100a8 */
[----:B------:R-:W-:Y:S01]  /*7a50*/  FADD.FTZ R176, R10, R171 ;  /* 0x000000ab0ab07221 */ /* 0x000fe20000010000 */
[--C-:B------:R-:W-:Y:S01]  /*7a60*/  FFMA.FTZ R4, R175, UR10, -R157.reuse ;  /* 0x0000000aaf047c23 */ /* 0x100fe2000801089d */
[-C--:B------:R-:W-:Y:S01]  /*7a70*/  FMUL.FTZ R129, R129, R8.reuse ;  /* 0x0000000881817220 */ /* 0x080fe20000410000 */
[-C--:B------:R-:W-:Y:S01]  /*7a80*/  FMUL.FTZ R132, R132, R8.reuse ;  /* 0x0000000884847220 */ /* 0x080fe20000410000 */
[----:B------:R-:W-:Y:S01]  /*7a90*/  FADD.FTZ R175, R21, R176 ;  /* 0x000000b015af7221 */ /* 0x000fe20000010000 */
[-C--:B------:R-:W-:Y:S01]  /*7aa0*/  FMUL.FTZ R133, R133, R8.reuse ;  /* 0x0000000885857220 */ /* 0x080fe20000410000 */
[----:B------:R-:W1:Y:S01]  /*7ab0*/  MUFU.EX2 R172, R172 ;  /* 0x000000ac00ac7308 */ /* 0x000e620000000800 */
[C---:B--2---:R-:W-:Y:S01]  /*7ac0*/  FADD.FTZ R174, R153.reuse, R170 ;  /* 0x000000aa99ae7221 */ /* 0x044fe20000010000 */
[----:B------:R-:W-:Y:S01]  /*7ad0*/  FFMA.FTZ R170, R178, UR10, -R157 ;  /* 0x0000000ab2aa7c23 */ /* 0x000fe2000801089d */
[----:B------:R-:W-:Y:S01]  /*7ae0*/  @!P1 LEA R157, R154, UR42, 0x2 ;  /* 0x0000002a9a9d9c11 */ /* 0x000fe2000f8e10ff */
[----:B------:R-:W-:Y:S01]  /*7af0*/  FMUL.FTZ R136, R136, R8 ;  /* 0x0000000888887220 */ /* 0x000fe20000410000 */
[----:B------:R-:W-:Y:S01]  /*7b00*/  F2FP.BF16.F32.PACK_AB R153, R153, R168 ;  /* 0x000000a89999723e */ /* 0x000fe200000010ff */
[-C--:B------:R-:W-:Y:S01]  /*7b10*/  FMUL.FTZ R137, R137, R8.reuse ;  /* 0x0000000889897220 */ /* 0x080fe20000410000 */
[----:B------:R-:W-:Y:S01]  /*7b20*/  FMUL.FTZ R140, R140, R8 ;  /* 0x000000088c8c7220 */ /* 0x000fe20000410000 */
[----:B------:R-:W2:Y:S01]  /*7b30*/  MUFU.EX2 R158, R158 ;  /* 0x0000009e009e7308 */ /* 0x000ea20000000800 */
[----:B---3--:R-:W-:Y:S01]  /*7b40*/  FADD.FTZ R171, R155, R174 ;  /* 0x000000ae9bab7221 */ /* 0x008fe20000010000 */
[----:B------:R-:W-:Y:S01]  /*7b50*/  FADD.FTZ R174, R156, R175 ;  /* 0x000000af9cae7221 */ /* 0x000fe20000010000 */
[----:B------:R-:W-:Y:S01]  /*7b60*/  @!P1 STS [R157+0x28800], R8 ;  /* 0x028800089d009388 */ /* 0x000fe20000000800 */
[----:B------:R-:W-:Y:S01]  /*7b70*/  F2FP.BF16.F32.PACK_AB R156, R15, R156 ;  /* 0x0000009c0f9c723e */ /* 0x000fe200000010ff */
[-C--:B------:R-:W-:Y:S01]  /*7b80*/  FMUL.FTZ R141, R141, R8.reuse ;  /* 0x000000088d8d7220 */ /* 0x080fe20000410000 */
[-C--:B------:R-:W-:Y:S01]  /*7b90*/  FMUL.FTZ R144, R144, R8.reuse ;  /* 0x0000000890907220 */ /* 0x080fe20000410000 */
[----:B------:R3:W-:Y:S01]  /*7ba0*/  @!P1 STS [R157+0x28820], R173 ;  /* 0x028820ad9d009388 */ /* 0x0007e20000000800 */
[----:B------:R-:W4:Y:S01]  /*7bb0*/  MUFU.EX2 R163, R163 ;  /* 0x000000a300a37308 */ /* 0x000f220000000800 */
[C---:B-1----:R-:W-:Y:S01]  /*7bc0*/  FADD.FTZ R171, R172.reuse, R171 ;  /* 0x000000abacab7221 */ /* 0x042fe20000010000 */
[----:B------:R-:W-:Y:S01]  /*7bd0*/  F2FP.BF16.F32.PACK_AB R155, R172, R155 ;  /* 0x0000009bac9b723e */ /* 0x000fe200000010ff */
[-C--:B------:R-:W-:Y:S01]  /*7be0*/  FMUL.FTZ R145, R145, R8.reuse ;  /* 0x0000000891917220 */ /* 0x080fe20000410000 */
[-C--:B------:R-:W-:Y:S01]  /*7bf0*/  FMUL.FTZ R148, R148, R8.reuse ;  /* 0x0000000894947220 */ /* 0x080fe20000410000 */
[----:B------:R-:W-:Y:S01]  /*7c00*/  FMUL.FTZ R149, R149, R8 ;  /* 0x0000000895957220 */ /* 0x000fe20000410000 */
[-C--:B------:R-:W-:Y:S01]  /*7c10*/  FMUL.FTZ R26, R26, R173.reuse ;  /* 0x000000ad1a1a7220 */ /* 0x080fe20000410000 */
[-C--:B------:R-:W-:Y:S01]  /*7c20*/  FMUL.FTZ R27, R27, R173.reuse ;  /* 0x000000ad1b1b7220 */ /* 0x080fe20000410000 */
[----:B------:R-:W1:Y:S01]  /*7c30*/  MUFU.EX2 R159, R159 ;  /* 0x0000009f009f7308 */ /* 0x000e620000000800 */
        /* <DEDUP_REMOVED lines=10> */
[----:B---3--:R-:W-:Y:S01]  /*7ce0*/  F2FP.BF16.F32.PACK_AB R157, R163, R158 ;  /* 0x0000009ea39d723e */ /* 0x008fe200000010ff */
[-C--:B------:R-:W-:Y:S01]  /*7cf0*/  FMUL.FTZ R38, R38, R173.reuse ;  /* 0x000000ad26267220 */ /* 0x080fe20000410000 */
[----:B------:R-:W-:Y:S01]  /*7d00*/  F2FP.BF16.F32.PACK_AB R158, R13, R12 ;  /* 0x0000000c0d9e723e */ /* 0x000fe200000010ff */
[-C--:B------:R-:W-:Y:S01]  /*7d10*/  FMUL.FTZ R39, R39, R173.reuse ;  /* 0x000000ad27277220 */ /* 0x080fe20000410000 */
[-C--:B------:R-:W-:Y:S01]  /*7d20*/  FMUL.FTZ R42, R42, R173.reuse ;  /* 0x000000ad2a2a7220 */ /* 0x080fe20000410000 */
[----:B------:R-:W3:Y:S01]  /*7d30*/  MUFU.EX2 R166, R166 ;  /* 0x000000a600a67308 */ /* 0x000ee20000000800 */
[----:B-1----:R-:W-:Y:S01]  /*7d40*/  FADD.FTZ R171, R159, R154 ;  /* 0x0000009a9fab7221 */ /* 0x002fe20000010000 */
[----:B------:R-:W-:Y:S01]  /*7d50*/  F2FP.BF16.F32.PACK_AB R154, R21, R10 ;  /* 0x0000000a159a723e */ /* 0x000fe200000010ff */
[----:B------:R-:W-:Y:S01]  /*7d60*/  BAR.SYNC.DEFER_BLOCKING 0xf, 0x100 ;  /* 0x03c4000000007b1d */ /* 0x000fe20000010000 */
[----:B------:R-:W-:Y:S01]  /*7d70*/  FADD.FTZ R10, R160, R11 ;  /* 0x0000000ba00a7221 */ /* 0x000fe20000010000 */
[----:B------:R-:W-:Y:S01]  /*7d80*/  F2FP.BF16.F32.PACK_AB R160, R161, R160 ;  /* 0x000000a0a1a0723e */ /* 0x000fe200000010ff */
[-C--:B------:R-:W-:Y:S01]  /*7d90*/  FMUL.FTZ R43, R43, R173.reuse ;  /* 0x000000ad2b2b7220 */ /* 0x080fe20000410000 */
[----:B------:R-:W-:Y:S01]  /*7da0*/  FMUL.FTZ R46, R46, R173 ;  /* 0x000000ad2e2e7220 */ /* 0x000fe20000410000 */
[----:B------:R-:W-:Y:S01]  /*7db0*/  FADD.FTZ R11, R161, R10 ;  /* 0x0000000aa10b7221 */ /* 0x000fe20000010000 */
        /* <DEDUP_REMOVED lines=17> */
[C---:B-1----:R-:W-:Y:S01]  /*7ed0*/  FADD.FTZ R168, R167.reuse, R168 ;  /* 0x000000a8a7a87221 */ /* 0x042fe20000010000 */
        /* <DEDUP_REMOVED lines=37> */
[----:B------:R1:W-:Y:S01]  /*8130*/  STSM.16.M88.4 [R22], R160 ;  /* 0x000000a016007844 */ /* 0x0003e20000000200 */
        /* <DEDUP_REMOVED lines=26> */
[----:B------:R-:W-:-:S06]  /*82e0*/  FMUL.FTZ R151, R151, R173 ;  /* 0x000000ad97977220 */ /* 0x000fcc0000410000 */
[----:B------:R-:W3:Y:S01]  /*82f0*/  MUFU.EX2 R182, R182 ;  /* 0x000000b600b67308 */ /* 0x000ee20000000800 */
[C---:B----4-:R-:W-:Y:S01]  /*8300*/  F2FP.BF16.F32.PACK_AB R166, R9.reuse, R20 ;  /* 0x0000001409a6723e */ /* 0x050fe200000010ff */
[----:B------:R-:W-:-:S06]  /*8310*/  FADD.FTZ R3, R9, R4 ;  /* 0x0000000409037221 */ /* 0x000fcc0000010000 */
[----:B------:R-:W4:Y:S01]  /*8320*/  MUFU.EX2 R183, R183 ;  /* 0x000000b700b77308 */ /* 0x000f220000000800 */
[C---:B--2---:R-:W-:Y:S01]  /*8330*/  FADD.FTZ R13, R179.reuse, R12 ;  /* 0x0000000cb30d7221 */ /* 0x044fe20000010000 */
[----:B------:R-:W-:-:S03]  /*8340*/  F2FP.BF16.F32.PACK_AB R165, R179, R170 ;  /* 0x000000aab3a5723e */ /* 0x000fc600000010ff */
[----:B---3--:R-:W-:Y:S01]  /*8350*/  FADD.FTZ R10, R182, R13 ;  /* 0x0000000db60a7221 */ /* 0x008fe20000010000 */
[----:B----4-:R-:W-:-:S03]  /*8360*/  F2FP.BF16.F32.PACK_AB R167, R183, R182 ;  /* 0x000000b6b7a7723e */ /* 0x010fc600000010ff */
[----:B------:R-:W-:Y:S02]  /*8370*/  FADD.FTZ R4, R183, R10 ;  /* 0x0000000ab7047221 */ /* 0x000fe40000010000 */
[----:B------:R1:W-:Y:S01]  /*8380*/  STSM.16.M88.4 [R23], R164 ;  /* 0x000000a417007844 */ /* 0x0003e20000000200 */
[----:B------:R-:W-:Y:S05]  /*8390*/  @!P0 BRA `(.L_x_7290) ;  /* 0x0000000000048947 */ /* 0x000fea0003800000 */
[----:B------:R-:W-:Y:S01]  /*83a0*/  BPT.TRAP 0x1 ;  /* 0x000000040000795c */ /* 0x000fe20000300000 */
.L_x_7290:
[----:B------:R2:W3:Y:S01]  /*83b0*/  SYNCS.PHASECHK.TRANS64.TRYWAIT P1, [UR22+0x28c50], R7 ;  /* 0x028c5007ff0075a7 */ /* 0x0004e20008020156 */
[----:B------:R-:W-:Y:S05]  /*83c0*/  @!P0 BRA `(.L_x_7291) ;  /* 0x0000000000048947 */ /* 0x000fea0003800000 */
[----:B------:R-:W-:Y:S01]  /*83d0*/  BPT.TRAP 0x1 ;  /* 0x000000040000795c */ /* 0x000fe20000300000 */
.L_x_7291:
[----:B---3--:R-:W-:Y:S05]  /*83e0*/  @P1 BRA `(.L_x_7292) ;  /* 0x0000000000081947 */ /* 0x008fea0003800000 */
[----:B------:R-:W3:Y:S02]  /*83f0*/  SYNCS.PHASECHK.TRANS64.TRYWAIT P1, [UR22+0x28c50], R7 ;  /* 0x028c5007ff0075a7 */ /* 0x000ee40008020156 */
[----:B---3--:R-:W-:Y:S05]  /*8400*/  @!P1 BRA `(.L_x_7293) ;  /* 0x0000007800b49947 */ /* 0x008fea0003800000 */
.L_x_7292:
        /* <DEDUP_REMOVED lines=34> */
.L_x_7294:
[----:B------:R-:W-:Y:S01]  /*8630*/  UIADD3 UR22, UR22, 0x28c60, URZ ;  /* 0x00028c6016167890 */ /* 0x000fe2000fffe03f */
[----:B------:R-:W-:Y:S01]  /*8640*/  ISETP.LT.AND P1, PT, RZ, UR21, PT ;  /* 0x00000015ff007c0c */ /* 0x000fe2000bf21270 */
[----:B------:R-:W-:Y:S01]  /*8650*/  UIADD3 UR21, UR21, -0x1, URZ ;  /* 0xffffffff15157890 */ /* 0x000fe2000fffe03f */
[----:B------:R-:W-:Y:S01]  /*8660*/  IMAD.MOV.U32 R9, RZ, RZ, R5 ;  /* 0x000000ffff097224 */ /* 0x000fe200078e0005 */
[----:B------:R-:W-:Y:S01]  /*8670*/  UPRMT UR22, UR40, 0x654, UR22 ;  /* 0x0000065428167896 */ /* 0x000fe20008000016 */
[----:B------:R-:W-:Y:S01]  /*8680*/  MOV R11, R6 ;  /* 0x00000006000b7202 */ /* 0x000fe20000000f00 */
[----:B------:R-:W-:-:S07]  /*8690*/  UMOV UR23, UR38 ;  /* 0x0000002600177c82 */ /* 0x000fce0008000000 */
[----:B------:R-:W-:Y:S01]  /*86a0*/  SYNCS.ARRIVE.TRANS64.RED.A1T0 RZ, [UR22], RZ ;  /* 0x000000ffffff79a7 */ /* 0x000fe20008100416 */
[----:B------:R-:W-:Y:S05]  /*86b0*/  @P1 BRA `(.L_x_7295) ;  /* 0xffffffe400d81947 */ /* 0x000fea000383ffff */
.L_x_7284:
[----:B------:R-:W0:Y:S01]  /*86c0*/  SHFL.BFLY PT, R0, R3, 0x2, 0x1f ;  /* 0x0c401f0003007f89 */ /* 0x000e2200000e0000 */
[----:B------:R-:W-:Y:S01]  /*86d0*/  IMAD.MOV R13, RZ, RZ, -R18 ;  /* 0x000000ffff0d7224 */ /* 0x000fe200078e0a12 */
[----:B------:R-:W-:Y:S01]  /*86e0*/  UIADD3 UR36, UR36, 0x1, URZ ;  /* 0x0000000124247890 */ /* 0x000fe2000fffe03f */
[----:B------:R-:W-:Y:S01]  /*86f0*/  IMAD.U32 R10, RZ, RZ, UR10 ;  /* 0x0000000aff0a7e24 */ /* 0x000fe2000f8e00ff */
[----:B------:R-:W5:Y:S01]  /*8700*/  SHFL.BFLY PT, R9, R4, 0x2, 0x1f ;  /* 0x0c401f0004097f89 */ /* 0x000f6200000e0000 */
[----:B------:R-:W-:Y:S08]  /*8710*/  BAR.ARV 0x8, 0x100 ;  /* 0x0204000000007b1d */ /* 0x000ff00000002000 */
[----:B------:R-:W-:Y:S01]  /*8720*/  BAR.SYNC.DEFER_BLOCKING 0xf, 0x100 ;  /* 0x03c4000000007b1d */ /* 0x000fe20000010000 */
[----:B------:R-:W-:-:S02]  /*8730*/  ISETP.NE.AND P0, PT, R2, R13, PT ;  /* 0x0000000d0200720c */ /* 0x000fc40003f05270 */
[----:B------:R-:W-:Y:S01]  /*8740*/  MOV R13, UR10 ;  /* 0x0000000a000d7c02 */ /* 0x000fe20008000f00 */
[----:B0123--:R-:W-:Y:S01]  /*8750*/  FADD.FTZ R7, R0, R3 ;  /* 0x0000000300077221 */ /* 0x00ffe20000010000 */
[----:B------:R-:W-:Y:S01]  /*8760*/  IMAD.U32 R3, RZ, RZ, UR38 ;  /* 0x00000026ff037e24 */ /* 0x000fe2000f8e00ff */
[----:B------:R-:W-:Y:S01]  /*8770*/  UIADD3 UR38, UR38, 0x1, URZ ;  /* 0x0000000126267890 */ /* 0x000fe2000fffe03f */
[----:B-----5:R-:W-:Y:S02]  /*8780*/  FADD.FTZ R9, R9, R4 ;  /* 0x0000000409097221 */ /* 0x020fe40000010000 */
[----:B------:R-:W0:Y:S01]  /*8790*/  SHFL.BFLY PT, R0, R7, 0x1, 0x1f ;  /* 0x0c201f0007007f89 */ /* 0x000e2200000e0000 */
[----:B------:R-:W-:Y:S01]  /*87a0*/  IMAD.MOV.U32 R4, RZ, RZ, RZ ;  /* 0x000000ffff047224 */ /* 0x000fe200078e00ff */
[----:B------:R-:W-:-:S03]  /*87b0*/  UISETP.NE.AND UP0, UPT, UR38, 0x2, UPT ;  /* 0x000000022600788c */ /* 0x000fc6000bf05270 */
        /* <DEDUP_REMOVED lines=12> */
[----:B------:R-:W0:Y:S08]  /*8880*/  @P1 MUFU.RCP R0, R11 ;  /* 0x0000000b00001308 */ /* 0x000e300000001000 */
        /* <DEDUP_REMOVED lines=9> */
[----:B------:R2:W0:Y:S01]  /*8920*/  @P2 MUFU.LG2 R12, R8 ;  /* 0x00000008000c2308 */ /* 0x0004220000000c00 */
        /* <DEDUP_REMOVED lines=11> */
[----:B------:R-:W-:Y:S01]  /*89e0*/  @P2 FMUL.FTZ R10, R13, 0.69314718246459960938 ;  /* 0x3f3172180d0a2820 */ /* 0x000fe20000410000 */
        /* <DEDUP_REMOVED lines=120> */
.L_x_7249:
        /* <DEDUP_REMOVED lines=10> */
[----:B------:R-:W1:Y:S01]  /*9210*/  SHFL.IDX PT, R6, R211, RZ, 0x1f ;  /* 0x00001fffd3067589 */ /* 0x000e6200000e0000 */
[----:B------:R-:W-:Y:S01]  /*9220*/  IMAD R9, R210, 0x40, R17 ;  /* 0x00000040d2097824 */ /* 0x000fe200078e0211 */
[----:B------:R-:W-:Y:S01]  /*9230*/  F2FP.BF16.F32.PACK_AB R120, R121, R120 ;  /* 0x000000787978723e */ /* 0x000fe200000010ff */
[----:B------:R-:W-:-:S04]  /*9240*/  USHF.R.S32.HI UR12, URZ, 0x1f, UR45 ;  /* 0x0000001f3f0c7899 */ /* 0x000fc8000801142d */
[----:B------:R-:W-:Y:S01]  /*9250*/  BAR.SYNC.DEFER_BLOCKING 0x1, 0x100 ;  /* 0x0044000000007b1d */ /* 0x000fe20000010000 */
[----:B------:R-:W-:Y:S01]  /*9260*/  F2FP.BF16.F32.PACK_AB R121, R156, R154 ;  /* 0x0000009a9c79723e */ /* 0x000fe200000010ff */
[----:B------:R-:W-:Y:S01]  /*9270*/  USHF.R.S32.HI UR13, URZ, 0x1f, UR43 ;  /* 0x0000001f3f0d7899 */ /* 0x000fe2000801142b */
        /* <DEDUP_REMOVED lines=10> */
[----:B-1----:R-:W-:Y:S01]  /*9320*/  ISETP.NE.AND P0, PT, R6, RZ, PT ;  /* 0x000000ff0600720c */ /* 0x002fe20003f05270 */
[----:B------:R-:W-:Y:S01]  /*9330*/  IMAD.U32 R96, RZ, RZ, UR6 ;  /* 0x00000006ff607e24 */ /* 0x000fe2000f8e00ff */
[----:B------:R-:W-:Y:S01]  /*9340*/  F2FP.BF16.F32.PACK_AB R146, R149, R148 ;  /* 0x000000949592723e */ /* 0x000fe200000010ff */
[----:B------:R-:W-:Y:S01]  /*9350*/  IMAD.U32 R97, RZ, RZ, UR7 ;  /* 0x00000007ff617e24 */ /* 0x000fe2000f8e00ff */
[----:B------:R-:W-:Y:S01]  /*9360*/  F2FP.BF16.F32.PACK_AB R147, R151, R150 ;  /* 0x000000969793723e */ /* 0x000fe200000010ff */
[----:B------:R-:W-:-:S04]  /*9370*/  IMAD.WIDE R4, R215, 0x2, R96 ;  /* 0x00000002d7047825 */ /* 0x000fc800078e0260 */
[----:B------:R-:W-:Y:S01]  /*9380*/  IMAD.WIDE R96, R9, 0x2, R96 ;  /* 0x0000000209607825 */ /* 0x000fe200078e0260 */
[C---:B------:R-:W-:Y:S02]  /*9390*/  IADD3 R45, P2, R4.reuse, 0x20, RZ ;  /* 0x00000020042d7810 */ /* 0x040fe40007f5e0ff */
[C---:B------:R-:W-:Y:S02]  /*93a0*/  IADD3 R49, P3, R4.reuse, 0x40, RZ ;  /* 0x0000004004317810 */ /* 0x040fe40007f7e0ff */
[----:B------:R-:W-:Y:S01]  /*93b0*/  LOP3.LUT R12, R45, 0x380, RZ, 0xc0, !PT ;  /* 0x000003802d0c7812 */ /* 0x000fe200078ec0ff */
[--C-:B------:R-:W-:Y:S01]  /*93c0*/  IMAD.X R131, RZ, RZ, R5.reuse, P2 ;  /* 0x000000ffff837224 */ /* 0x100fe200010e0605 */
[C---:B------:R-:W-:Y:S01]  /*93d0*/  IADD3 R61, P5, R4.reuse, 0x2000, RZ ;  /* 0x00002000043d7810 */ /* 0x040fe20007fbe0ff */
[----:B------:R-:W-:Y:S01]  /*93e0*/  IMAD.X R13, RZ, RZ, R5, P3 ;  /* 0x000000ffff0d7224 */ /* 0x000fe200018e0605 */
[----:B------:R-:W-:Y:S02]  /*93f0*/  LOP3.LUT R14, R49, 0x380, RZ, 0xc0, !PT ;  /* 0x00000380310e7812 */ /* 0x000fe400078ec0ff */
[----:B------:R-:W-:-:S02]  /*9400*/  IADD3 R53, P4, R4, 0x60, RZ ;  /* 0x0000006004357810 */ /* 0x000fc40007f9e0ff */
[----:B------:R-:W-:Y:S02]  /*9410*/  SHF.R.U64 R12, R12, 0x3, RZ ;  /* 0x000000030c0c7819 */ /* 0x000fe400000012ff */
[----:B------:R-:W-:Y:S01]  /*9420*/  IADD3.X R25, RZ, R5, RZ, P5, !PT ;  /* 0x00000005ff197210 */ /* 0x000fe20002ffe4ff */
[--C-:B------:R-:W-:Y:S01]  /*9430*/  IMAD.X R15, RZ, RZ, R5.reuse, P4 ;  /* 0x000000ffff0f7224 */ /* 0x100fe200020e0605 */
[----:B------:R-:W-:Y:S02]  /*9440*/  SHF.R.U64 R14, R14, 0x3, RZ ;  /* 0x000000030e0e7819 */ /* 0x000fe400000012ff */
[----:B------:R-:W-:Y:S02]  /*9450*/  IADD3 R36, P5, R4, 0x4040, RZ ;  /* 0x0000404004247810 */ /* 0x000fe40007fbe0ff */
[----:B------:R-:W-:Y:S02]  /*9460*/  LOP3.LUT R130, R12, R45, RZ, 0x3c, !PT ;  /* 0x0000002d0c827212 */ /* 0x000fe400078e3cff */
[----:B------:R-:W-:Y:S01]  /*9470*/  IADD3 R37, P4, R4, 0x4020, RZ ;  /* 0x0000402004257810 */ /* 0x000fe20007f9e0ff */
[----:B------:R-:W-:Y:S01]  /*9480*/  IMAD.X R109, RZ, RZ, R5, P5 ;  /* 0x000000ffff6d7224 */ /* 0x000fe200028e0605 */
[----:B------:R-:W-:-:S02]  /*9490*/  LOP3.LUT R12, R14, R49, RZ, 0x3c, !PT ;  /* 0x000000310e0c7212 */ /* 0x000fc400078e3cff */
[----:B------:R-:W-:Y:S01]  /*94a0*/  LOP3.LUT R49, R36, 0x380, RZ, 0xc0, !PT ;  /* 0x0000038024317812 */ /* 0x000fe200078ec0ff */
[--C-:B------:R-:W-:Y:S01]  /*94b0*/  IMAD.X R105, RZ, RZ, R5.reuse, P4 ;  /* 0x000000ffff697224 */ /* 0x100fe200020e0605 */
[C---:B------:R-:W-:Y:S02]  /*94c0*/  IADD3 R65, P6, R4.reuse, 0x2020, RZ ;  /* 0x0000202004417810 */ /* 0x040fe40007fde0ff */
[----:B------:R-:W-:Y:S02]  /*94d0*/  SHF.R.U64 R49, R49, 0x3, RZ ;  /* 0x0000000331317819 */ /* 0x000fe400000012ff */
[C---:B------:R-:W-:Y:S01]  /*94e0*/  IADD3 R10, P4, R4.reuse, 0x6060, RZ ;  /* 0x00006060040a7810 */ /* 0x040fe20007f9e0ff */
[----:B------:R-:W-:Y:S01]  /*94f0*/  IMAD.X R29, RZ, RZ, R5, P6 ;  /* 0x000000ffff1d7224 */ /* 0x000fe200030e0605 */
[----:B------:R-:W-:Y:S02]  /*9500*/  IADD3 R69, P1, R4, 0x2040, RZ ;  /* 0x0000204004457810 */ /* 0x000fe40007f3e0ff */
[----:B------:R-:W-:-:S02]  /*9510*/  LOP3.LUT R108, R49, R36, RZ, 0x3c, !PT ;  /* 0x00000024316c7212 */ /* 0x000fc400078e3cff */
[----:B------:R-:W-:Y:S01]  /*9520*/  IADD3 R33, P6, R4, 0x4060, RZ ;  /* 0x0000406004217810 */ /* 0x000fe20007fde0ff */
[--C-:B------:R-:W-:Y:S01]  /*9530*/  IMAD.X R41, RZ, RZ, R5.reuse, P1 ;  /* 0x000000ffff297224 */ /* 0x100fe200008e0605 */
[----:B------:R-:W-:Y:S02]  /*9540*/  LOP3.LUT R49, R10, 0x380, RZ, 0xc0, !PT ;  /* 0x000003800a317812 */ /* 0x000fe400078ec0ff */
[C---:B------:R-:W-:Y:S01]  /*9550*/  IADD3 R73, P2, R4.reuse, 0x2060, RZ ;  /* 0x0000206004497810 */ /* 0x040fe20007f5e0ff */
[--C-:B------:R-:W-:Y:S01]  /*9560*/  IMAD.X R119, RZ, RZ, R5.reuse, P6 ;  /* 0x000000ffff777224 */ /* 0x100fe200030e0605 */
[----:B------:R-:W-:Y:S02]  /*9570*/  IADD3 R6, P1, R4, 0x6000, RZ ;  /* 0x0000600004067810 */ /* 0x000fe40007f3e0ff */
[----:B------:R-:W-:Y:S01]  /*9580*/  LOP3.LUT R24, R53, 0x380, RZ, 0xc0, !PT ;  /* 0x0000038035187812 */ /* 0x000fe200078ec0ff */
[----:B------:R-:W-:Y:S01]  /*9590*/  IMAD.X R57, RZ, RZ, R5, P2 ;  /* 0x000000ffff397224 */ /* 0x000fe200010e0605 */
[----:B------:R-:W-:-:S02]  /*95a0*/  LOP3.LUT R48, R33, 0x380, RZ, 0xc0, !PT ;  /* 0x0000038021307812 */ /* 0x000fc400078ec0ff */
[----:B------:R-:W-:Y:S02]  /*95b0*/  SHF.R.U64 R49, R49, 0x3, RZ ;  /* 0x0000000331317819 */ /* 0x000fe400000012ff */
[----:B------:R-:W-:Y:S02]  /*95c0*/  IADD3.X R123, RZ, R5, RZ, P1, !PT ;  /* 0x00000005ff7b7210 */ /* 0x000fe40000ffe4ff */
[----:B------:R-:W-:Y:S02]  /*95d0*/  SHF.R.U64 R24, R24, 0x3, RZ ;  /* 0x0000000318187819 */ /* 0x000fe400000012ff */
[----:B------:R-:W-:Y:S02]  /*95e0*/  LOP3.LUT R44, R73, 0x380, RZ, 0xc0, !PT ;  /* 0x00000380492c7812 */ /* 0x000fe400078ec0ff */
[----:B------:R-:W-:Y:S02]  /*95f0*/  SHF.R.U64 R48, R48, 0x3, RZ ;  /* 0x0000000330307819 */ /* 0x000fe400000012ff */
[----:B------:R-:W-:-:S02]  /*9600*/  LOP3.LUT R10, R49, R10, RZ, 0x3c, !PT ;  /* 0x0000000a310a7212 */ /* 0x000fc400078e3cff */
[----:B------:R-:W-:Y:S02]  /*9610*/  IADD3 R49, P1, R96, 0x4000, RZ ;  /* 0x0000400060317810 */ /* 0x000fe40007f3e0ff */
[C---:B------:R-:W-:Y:S02]  /*9620*/  IADD3 R32, P3, R4.reuse, 0x4000, RZ ;  /* 0x0000400004207810 */ /* 0x040fe40007f7e0ff */
[----:B------:R-:W-:Y:S02]  /*9630*/  LOP3.LUT R11, R4, 0x380, RZ, 0xc0, !PT ;  /* 0x00000380040b7812 */ /* 0x000fe400078ec0ff */
[----:B------:R-:W-:Y:S01]  /*9640*/  LOP3.LUT R14, R24, R53, RZ, 0x3c, !PT ;  /* 0x00000035180e7212 */ /* 0x000fe200078e3cff */
[----:B------:R-:W-:Y:S01]  /*9650*/  IMAD.X R101, RZ, RZ, R5, P3 ;  /* 0x000000ffff657224 */ /* 0x000fe200018e0605 */
[----:B------:R-:W-:Y:S02]  /*9660*/  SHF.R.U64 R44, R44, 0x3, RZ ;  /* 0x000000032c2c7819 */ /* 0x000fe400000012ff */
[----:B------:R-:W-:-:S02]  /*9670*/  LOP3.LUT R118, R48, R33, RZ, 0x3c, !PT ;  /* 0x0000002130767212 */ /* 0x000fc400078e3cff */
[----:B------:R-:W-:Y:S02]  /*9680*/  LOP3.LUT R24, R61, 0x380, RZ, 0xc0, !PT ;  /* 0x000003803d187812 */ /* 0x000fe400078ec0ff */
[----:B------:R-:W-:Y:S02]  /*9690*/  LOP3.LUT R28, R65, 0x380, RZ, 0xc0, !PT ;  /* 0x00000380411c7812 */ /* 0x000fe400078ec0ff */
[----:B------:R-:W-:Y:S02]  /*96a0*/  LOP3.LUT R48, R49, 0x380, RZ, 0xc0, !PT ;  /* 0x0000038031307812 */ /* 0x000fe400078ec0ff */
[C---:B------:R-:W-:Y:S02]  /*96b0*/  IADD3 R8, P2, R4.reuse, 0x6020, RZ ;  /* 0x0000602004087810 */ /* 0x040fe40007f5e0ff */
[----:B------:R-:W-:Y:S02]  /*96c0*/  IADD3 R20, P3, R4, 0x6040, RZ ;  /* 0x0000604004147810 */ /* 0x000fe40007f7e0ff */
[----:B------:R-:W-:Y:S01]  /*96d0*/  SHF.R.U64 R11, R11, 0x3, RZ ;  /* 0x000000030b0b7819 */ /* 0x000fe200000012ff */
[--C-:B------:R-:W-:Y:S01]  /*96e0*/  IMAD.X R127, RZ, RZ, R5.reuse, P2 ;  /* 0x000000ffff7f7224 */ /* 0x100fe200010e0605 */
[----:B------:R-:W-:Y:S01]  /*96f0*/  LOP3.LUT R56, R44, R73, RZ, 0x3c, !PT ;  /* 0x000000492c387212 */ /* 0x000fe200078e3cff */
[----:B------:R-:W-:Y:S01]  /*9700*/  IMAD.X R9, RZ, RZ, R5, P3 ;  /* 0x000000ffff097224 */ /* 0x000fe200018e0605 */
[----:B------:R-:W-:-:S02]  /*9710*/  SHF.R.U64 R24, R24, 0x3, RZ ;  /* 0x0000000318187819 */ /* 0x000fc400000012ff */
[----:B------:R-:W-:Y:S02]  /*9720*/  SHF.R.U64 R28, R28, 0x3, RZ ;  /* 0x000000031c1c7819 */ /* 0x000fe400000012ff */
[----:B------:R-:W-:Y:S02]  /*9730*/  LOP3.LUT R44, R37, 0x380, RZ, 0xc0, !PT ;  /* 0x00000380252c7812 */ /* 0x000fe400078ec0ff */
[----:B------:R-:W-:Y:S02]  /*9740*/  SHF.R.U64 R48, R48, 0x3, RZ ;  /* 0x0000000330307819 */ /* 0x000fe400000012ff */
[----:B------:R-:W-:Y:S02]  /*9750*/  LOP3.LUT R45, R32, 0x380, RZ, 0xc0, !PT ;  /* 0x00000380202d7812 */ /* 0x000fe400078ec0ff */
[----:B------:R-:W-:Y:S01]  /*9760*/  LOP3.LUT R4, R11, R4, RZ, 0x3c, !PT ;  /* 0x000000040b047212 */ /* 0x000fe200078e3cff */
[----:B------:R-:W-:Y:S01]  /*9770*/  IMAD.X R11, RZ, RZ, R5, P4 ;  /* 0x000000ffff0b7224 */ /* 0x000fe200020e0605 */
[----:B------:R-:W-:-:S02]  /*9780*/  LOP3.LUT R24, R24, R61, RZ, 0x3c, !PT ;  /* 0x0000003d18187212 */ /* 0x000fc400078e3cff */
[----:B------:R-:W-:Y:S02]  /*9790*/  LOP3.LUT R28, R28, R65, RZ, 0x3c, !PT ;  /* 0x000000411c1c7212 */ /* 0x000fe400078e3cff */
[----:B------:R-:W-:Y:S02]  /*97a0*/  SHF.R.U64 R44, R44, 0x3, RZ ;  /* 0x000000032c2c7819 */ /* 0x000fe400000012ff */
[----:B------:R-:W-:Y:S02]  /*97b0*/  LOP3.LUT R48, R48, R49, RZ, 0x3c, !PT ;  /* 0x0000003130307212 */ /* 0x000fe400078e3cff */
[----:B------:R-:W-:Y:S02]  /*97c0*/  SHF.R.U64 R45, R45, 0x3, RZ ;  /* 0x000000032d2d7819 */ /* 0x000fe400000012ff */
[C---:B------:R-:W-:Y:S02]  /*97d0*/  IADD3 R65, P4, R96.reuse, 0x1000, RZ ;  /* 0x0000100060417810 */ /* 0x040fe40007f9e0ff */
[----:B------:R-:W-:-:S02]  /*97e0*/  IADD3 R61, P3, R96, 0x2000, RZ ;  /* 0x00002000603d7810 */ /* 0x000fc40007f7e0ff */
[C---:B------:R-:W-:Y:S02]  /*97f0*/  IADD3 R53, P2, R96.reuse, 0x3000, RZ ;  /* 0x0000300060357810 */ /* 0x040fe40007f5e0ff */
[----:B------:R-:W-:Y:S02]  /*9800*/  IADD3 R49, P6, R96, 0x5000, RZ ;  /* 0x0000500060317810 */ /* 0x000fe40007fde0ff */
[----:B------:R-:W-:Y:S02]  /*9810*/  LOP3.LUT R104, R44, R37, RZ, 0x3c, !PT ;  /* 0x000000252c687212 */ /* 0x000fe400078e3cff */
[----:B------:R-:W-:Y:S02]  /*9820*/  LOP3.LUT R100, R45, R32, RZ, 0x3c, !PT ;  /* 0x000000202d647212 */ /* 0x000fe400078e3cff */
[----:B------:R-:W-:Y:S02]  /*9830*/  LOP3.LUT R37, R8, 0x380, RZ, 0xc0, !PT ;  /* 0x0000038008257812 */ /* 0x000fe400078ec0ff */
[----:B------:R-:W-:-:S02]  /*9840*/  LOP3.LUT R64, R65, 0x380, RZ, 0xc0, !PT ;  /* 0x0000038041407812 */ /* 0x000fc400078ec0ff */
[----:B------:R-:W-:Y:S02]  /*9850*/  LOP3.LUT R60, R61, 0x380, RZ, 0xc0, !PT ;  /* 0x000003803d3c7812 */ /* 0x000fe400078ec0ff */
        /* <DEDUP_REMOVED lines=19> */
[----:B------:R-:W-:Y:S01]  /*9990*/  IMAD.X R53, RZ, RZ, R97, P2 ;  /* 0x000000ffff357224 */ /* 0x000fe200010e0661 */
[----:B------:R-:W-:-:S02]  /*99a0*/  LOP3.LUT R44, R44, R49, RZ, 0x3c, !PT ;  /* 0x000000312c2c7212 */ /* 0x000fc400078e3cff */
[----:B------:R-:W-:Y:S02]  /*99b0*/  MOV R73, R4 ;  /* 0x0000000400497202 */ /* 0x000fe40000000f00 */
[----:B------:R-:W-:Y:S02]  /*99c0*/  LOP3.LUT R40, R40, R69, RZ, 0x3c, !PT ;  /* 0x0000004528287212 */ /* 0x000fe400078e3cff */
[----:B------:R-:W-:Y:S02]  /*99d0*/  LOP3.LUT R122, R33, R6, RZ, 0x3c, !PT ;  /* 0x00000006217a7212 */ /* 0x000fe400078e3cff */
[----:B------:R-:W-:Y:S02]  /*99e0*/  LOP3.LUT R8, R45, R20, RZ, 0x3c, !PT ;  /* 0x000000142d087212 */ /* 0x000fe400078e3cff */
[----:B------:R-:W-:Y:S02]  /*99f0*/  F2FP.BF16.F32.PACK_AB R4, R21, R195 ;  /* 0x000000c31504723e */ /* 0x000fe400000010ff */
[----:B------:R-:W-:-:S02]  /*9a00*/  IADD3.X R49, RZ, R97, RZ, P1, !PT ;  /* 0x00000061ff317210 */ /* 0x000fc40000ffe4ff */
[C---:B------:R-:W-:Y:S02]  /*9a10*/  IADD3 R45, P5, R96.reuse, 0x6000, RZ ;  /* 0x00006000602d7810 */ /* 0x040fe40007fbe0ff */
[C---:B------:R-:W-:Y:S02]  /*9a20*/  IADD3 R37, P4, R96.reuse, 0x7000, RZ ;  /* 0x0000700060257810 */ /* 0x040fe40007f9e0ff */
[C---:B------:R-:W-:Y:S02]  /*9a30*/  IADD3 R33, P3, R96.reuse, 0x8000, RZ ;  /* 0x0000800060217810 */ /* 0x040fe40007f7e0ff */
[C---:B------:R-:W-:Y:S02]  /*9a40*/  IADD3 R69, P2, R96.reuse, 0x9000, RZ ;  /* 0x0000900060457810 */ /* 0x040fe40007f5e0ff */
[----:B------:R-:W-:Y:S02]  /*9a50*/  IADD3 R21, P1, R96, 0xa000, RZ ;  /* 0x0000a00060157810 */ /* 0x000fe40007f3e0ff */
[----:B------:R-:W-:-:S02]  /*9a60*/  F2FP.BF16.F32.PACK_AB R6, R7, R192 ;  /* 0x000000c00706723e */ /* 0x000fc400000010ff */
[----:B------:R-:W-:Y:S02]  /*9a70*/  F2FP.BF16.F32.PACK_AB R5, R27, R26 ;  /* 0x0000001a1b05723e */ /* 0x000fe400000010ff */
[----:B------:R-:W-:Y:S02]  /*9a80*/  F2FP.BF16.F32.PACK_AB R7, R31, R30 ;  /* 0x0000001e1f07723e */ /* 0x000fe400000010ff */
[----:B------:R-:W-:Y:S02]  /*9a90*/  LOP3.LUT R36, R45, 0x380, RZ, 0xc0, !PT ;  /* 0x000003802d247812 */ /* 0x000fe400078ec0ff */
[----:B------:R-:W-:Y:S01]  /*9aa0*/  LOP3.LUT R32, R37, 0x380, RZ, 0xc0, !PT ;  /* 0x0000038025207812 */ /* 0x000fe200078ec0ff */
[----:B------:R0:W-:Y:S01]  /*9ab0*/  STSM.16.M88.4 [R73], R4 ;  /* 0x0000000449007844 */ /* 0x0001e20000000200 */
[----:B------:R-:W-:Y:S02]  /*9ac0*/  LOP3.LUT R20, R33, 0x380, RZ, 0xc0, !PT ;  /* 0x0000038021147812 */ /* 0x000fe400078ec0ff */
[----:B------:R-:W-:-:S02]  /*9ad0*/  LOP3.LUT R68, R69, 0x380, RZ, 0xc0, !PT ;  /* 0x0000038045447812 */ /* 0x000fc400078ec0ff */
[----:B------:R-:W-:Y:S02]  /*9ae0*/  LOP3.LUT R72, R21, 0x380, RZ, 0xc0, !PT ;  /* 0x0000038015487812 */ /* 0x000fe400078ec0ff */
[----:B------:R-:W-:Y:S02]  /*9af0*/  SHF.R.U64 R36, R36, 0x3, RZ ;  /* 0x0000000324247819 */ /* 0x000fe400000012ff */
[----:B------:R-:W-:Y:S02]  /*9b00*/  SHF.R.U64 R32, R32, 0x3, RZ ;  /* 0x0000000320207819 */ /* 0x000fe400000012ff */
[----:B------:R-:W-:Y:S02]  /*9b10*/  SHF.R.U64 R20, R20, 0x3, RZ ;  /* 0x0000000314147819 */ /* 0x000fe400000012ff */
[----:B------:R-:W-:Y:S02]  /*9b20*/  SHF.R.U64 R68, R68, 0x3, RZ ;  /* 0x0000000344447819 */ /* 0x000fe400000012ff */
[----:B------:R-:W-:Y:S01]  /*9b30*/  SHF.R.U64 R72, R72, 0x3, RZ ;  /* 0x0000000348487819 */ /* 0x000fe200000012ff */
[----:B0-----:R-:W-:Y:S01]  /*9b40*/  IMAD.X R73, RZ, RZ, R97, P1 ;  /* 0x000000ffff497224 */ /* 0x001fe200008e0661 */
[----:B------:R-:W-:-:S02]  /*9b50*/  LOP3.LUT R5, R96, 0x380, RZ, 0xc0, !PT ;  /* 0x0000038060057812 */ /* 0x000fc400078ec0ff */
[----:B------:R-:W-:Y:S01]  /*9b60*/  LOP3.LUT R36, R36, R45, RZ, 0x3c, !PT ;  /* 0x0000002d24247212 */ /* 0x000fe200078e3cff */
[--C-:B------:R-:W-:Y:S01]  /*9b70*/  IMAD.X R45, RZ, RZ, R97.reuse, P6 ;  /* 0x000000ffff2d7224 */ /* 0x100fe200030e0661 */
        /* <DEDUP_REMOVED lines=14> */
[----:B------:R-:W-:Y:S02]  /*9c60*/  LOP3.LUT R96, R5, R96, RZ, 0x3c, !PT ;  /* 0x0000006005607212 */ /* 0x000fe400078e3cff */
[----:B------:R-:W-:-:S02]  /*9c70*/  MOV R26, R130 ;  /* 0x00000082001a7202 */ /* 0x000fc40000000f00 */
[----:B------:R-:W-:Y:S02]  /*9c80*/  F2FP.BF16.F32.PACK_AB R4, R206, R208 ;  /* 0x000000d0ce04723e */ /* 0x000fe400000010ff */
[----:B------:R-:W-:Y:S02]  /*9c90*/  F2FP.BF16.F32.PACK_AB R5, R35, R34 ;  /* 0x000000222305723e */ /* 0x000fe400000010ff */
[----:B------:R-:W-:Y:S02]  /*9ca0*/  F2FP.BF16.F32.PACK_AB R6, R204, R207 ;  /* 0x000000cfcc06723e */ /* 0x000fe400000010ff */
[----:B------:R-:W-:Y:S02]  /*9cb0*/  F2FP.BF16.F32.PACK_AB R7, R39, R38 ;  /* 0x000000262707723e */ /* 0x000fe400000010ff */
[----:B------:R-:W-:Y:S02]  /*9cc0*/  MOV R34, R8 ;  /* 0x0000000800227202 */ /* 0x000fe40000000f00 */
        /* <DEDUP_REMOVED lines=13> */
[----:B------:R-:W-:Y:S02]  /*9da0*/  MOV R195, R24 ;  /* 0x0000001800c37202 */ /* 0x000fe40000000f00 */
[----:B0-----:R-:W-:Y:S01]  /*9db0*/  F2FP.BF16.F32.PACK_AB R4, R193, R197 ;  /* 0x000000c5c104723e */ /* 0x001fe200000010ff */
[----:B------:R-:W-:Y:S01]  /*9dc0*/  STSM.16.M88.4 [R192], R12 ;  /* 0x0000000cc0007844 */ /* 0x000fe20000000200 */
[----:B------:R-:W-:-:S02]  /*9dd0*/  F2FP.BF16.F32.PACK_AB R5, R59, R58 ;  /* 0x0000003a3b05723e */ /* 0x000fc400000010ff */
[----:B------:R-:W-:Y:S02]  /*9de0*/  F2FP.BF16.F32.PACK_AB R6, R183, R194 ;  /* 0x000000c2b706723e */ /* 0x000fe400000010ff */
[----:B------:R-:W-:Y:S02]  /*9df0*/  F2FP.BF16.F32.PACK_AB R7, R63, R62 ;  /* 0x0000003e3f07723e */ /* 0x000fe400000010ff */
[----:B------:R-:W-:Y:S02]  /*9e00*/  MOV R213, R28 ;  /* 0x0000001c00d57202 */ /* 0x000fe40000000f00 */
[----:B------:R-:W-:Y:S01]  /*9e10*/  F2FP.BF16.F32.PACK_AB R24, R181, R191 ;  /* 0x000000bfb518723e */ /* 0x000fe200000010ff */
[----:B------:R-:W-:Y:S01]  /*9e20*/  STSM.16.M88.4 [R195], R4 ;  /* 0x00000004c3007844 */ /* 0x000fe20000000200 */
[----:B------:R-:W-:Y:S02]  /*9e30*/  F2FP.BF16.F32.PACK_AB R25, R67, R66 ;  /* 0x000000424319723e */ /* 0x000fe400000010ff */
[----:B------:R-:W-:-:S02]  /*9e40*/  F2FP.BF16.F32.PACK_AB R26, R179, R182 ;  /* 0x000000b6b31a723e */ /* 0x000fc400000010ff */
[----:B------:R-:W-:Y:S02]  /*9e50*/  F2FP.BF16.F32.PACK_AB R27, R71, R70 ;  /* 0x00000046471b723e */ /* 0x000fe400000010ff */
[----:B------:R-:W-:Y:S02]  /*9e60*/  MOV R40, R40 ;  /* 0x0000002800287202 */ /* 0x000fe40000000f00 */
[----:B------:R-:W-:Y:S01]  /*9e70*/  F2FP.BF16.F32.PACK_AB R28, R177, R180 ;  /* 0x000000b4b11c723e */ /* 0x000fe200000010ff */
[----:B------:R-:W-:Y:S01]  /*9e80*/  STSM.16.M88.4 [R213], R24 ;  /* 0x00000018d5007844 */ /* 0x000fe20000000200 */
[----:B------:R-:W-:Y:S02]  /*9e90*/  F2FP.BF16.F32.PACK_AB R29, R75, R74 ;  /* 0x0000004a4b1d723e */ /* 0x000fe400000010ff */
[----:B------:R-:W-:Y:S02]  /*9ea0*/  F2FP.BF16.F32.PACK_AB R30, R175, R178 ;  /* 0x000000b2af1e723e */ /* 0x000fe400000010ff */
[----:B------:R-:W-:-:S02]  /*9eb0*/  F2FP.BF16.F32.PACK_AB R31, R79, R78 ;  /* 0x0000004e4f1f723e */ /* 0x000fc400000010ff */
[----:B------:R-:W-:Y:S02]  /*9ec0*/  MOV R130, R56 ;  /* 0x0000003800827202 */ /* 0x000fe40000000f00 */
[----:B------:R-:W-:Y:S01]  /*9ed0*/  F2FP.BF16.F32.PACK_AB R41, R83, R82 ;  /* 0x000000525329723e */ /* 0x000fe200000010ff */
[----:B------:R0:W-:Y:S01]  /*9ee0*/  STSM.16.M88.4 [R40], R28 ;  /* 0x0000001c28007844 */ /* 0x0001e20000000200 */
[----:B------:R-:W-:Y:S02]  /*9ef0*/  F2FP.BF16.F32.PACK_AB R42, R171, R174 ;  /* 0x000000aeab2a723e */ /* 0x000fe400000010ff */
[----:B------:R-:W-:Y:S02]  /*9f00*/  F2FP.BF16.F32.PACK_AB R43, R87, R86 ;  /* 0x00000056572b723e */ /* 0x000fe400000010ff */
[----:B------:R-:W-:Y:S02]  /*9f10*/  MOV R100, R100 ;  /* 0x0000006400647202 */ /* 0x000fe40000000f00 */
[----:B------:R-:W-:-:S02]  /*9f20*/  F2FP.BF16.F32.PACK_AB R56, R169, R172 ;  /* 0x000000aca938723e */ /* 0x000fc400000010ff */
[----:B------:R-:W-:Y:S02]  /*9f30*/  F2FP.BF16.F32.PACK_AB R57, R91, R90 ;  /* 0x0000005a5b39723e */ /* 0x000fe400000010ff */
[----:B------:R-:W-:Y:S02]  /*9f40*/  F2FP.BF16.F32.PACK_AB R58, R167, R170 ;  /* 0x000000aaa73a723e */ /* 0x000fe400000010ff */
[----:B------:R-:W-:Y:S02]  /*9f50*/  F2FP.BF16.F32.PACK_AB R59, R95, R94 ;  /* 0x0000005e5f3b723e */ /* 0x000fe400000010ff */
[----:B------:R-:W-:Y:S02]  /*9f60*/  MOV R104, R104 ;  /* 0x0000006800687202 */ /* 0x000fe40000000f00 */
[----:B0-----:R-:W-:Y:S02]  /*9f70*/  F2FP.BF16.F32.PACK_AB R40, R173, R176 ;  /* 0x000000b0ad28723e */ /* 0x001fe400000010ff */
[----:B------:R-:W-:-:S02]  /*9f80*/  F2FP.BF16.F32.PACK_AB R4, R165, R168 ;  /* 0x000000a8a504723e */ /* 0x000fc400000010ff */
[----:B------:R-:W-:Y:S01]  /*9f90*/  F2FP.BF16.F32.PACK_AB R5, R99, R98 ;  /* 0x000000626305723e */ /* 0x000fe200000010ff */
        /* <DEDUP_REMOVED lines=16> */
[----:B------:R-:W-:Y:S02]  /*a0a0*/  F2FP.BF16.F32.PACK_AB R15, R153, R112 ;  /* 0x00000070990f723e */ /* 0x000fe400000010ff */
[----:B------:R-:W-:Y:S02]  /*a0b0*/  F2FP.BF16.F32.PACK_AB R122, R125, R124 ;  /* 0x0000007c7d7a723e */ /* 0x000fe400000010ff */
[----:B------:R-:W-:Y:S01]  /*a0c0*/  F2FP.BF16.F32.PACK_AB R123, R158, R157 ;  /* 0x0000009d9e7b723e */ /* 0x000fe200000010ff */
[----:B------:R1:W-:Y:S01]  /*a0d0*/  STSM.16.M88.4 [R118], R12 ;  /* 0x0000000c76007844 */ /* 0x0003e20000000200 */
[----:B------:R-:W-:Y:S02]  /*a0e0*/  MOV R126, R126 ;  /* 0x0000007e007e7202 */ /* 0x000fe40000000f00 */
[----:B0-----:R-:W-:Y:S01]  /*a0f0*/  F2FP.BF16.F32.PACK_AB R130, R133, R132 ;  /* 0x000000848582723e */ /* 0x001fe200000010ff */
[----:B------:R1:W-:Y:S01]  /*a100*/  STSM.16.M88.4 [R101], R120 ;  /* 0x0000007865007844 */ /* 0x0003e20000000200 */
[----:B------:R-:W-:-:S02]  /*a110*/  F2FP.BF16.F32.PACK_AB R131, R135, R134 ;  /* 0x000000868783723e */ /* 0x000fc400000010ff */
[----:B------:R-:W-:Y:S02]  /*a120*/  LOP3.LUT R76, R77, 0x380, RZ, 0xc0, !PT ;  /* 0x000003804d4c7812 */ /* 0x000fe400078ec0ff */
[----:B------:R-:W-:Y:S01]  /*a130*/  LOP3.LUT R80, R81, 0x380, RZ, 0xc0, !PT ;  /* 0x0000038051507812 */ /* 0x000fe200078ec0ff */
[----:B------:R1:W-:Y:S01]  /*a140*/  STSM.16.M88.4 [R126], R128 ;  /* 0x000000807e007844 */ /* 0x0003e20000000200 */
[----:B------:R-:W-:Y:S02]  /*a150*/  LOP3.LUT R84, R85, 0x380, RZ, 0xc0, !PT ;  /* 0x0000038055547812 */ /* 0x000fe400078ec0ff */
[----:B------:R-:W-:Y:S01]  /*a160*/  LOP3.LUT R88, R89, 0x380, RZ, 0xc0, !PT ;  /* 0x0000038059587812 */ /* 0x000fe200078ec0ff */
[----:B------:R1:W-:Y:S01]  /*a170*/  STSM.16.M88.4 [R34], R136 ;  /* 0x0000008822007844 */ /* 0x0003e20000000200 */
[----:B------:R-:W-:Y:S02]  /*a180*/  LOP3.LUT R92, R93, 0x380, RZ, 0xc0, !PT ;  /* 0x000003805d5c7812 */ /* 0x000fe400078ec0ff */
[----:B------:R-:W-:Y:S01]  /*a190*/  SHF.R.U64 R76, R76, 0x3, RZ ;  /* 0x000000034c4c7819 */ /* 0x000fe200000012ff */
[----:B------:R1:W-:Y:S01]  /*a1a0*/  STSM.16.M88.4 [R35], R144 ;  /* 0x0000009023007844 */ /* 0x0003e20000000200 */
        /* <DEDUP_REMOVED lines=36> */
[C---:B------:R-:W-:Y:S02]  /*a3f0*/  IADD3 R7, -R4.reuse, RZ, RZ ;  /* 0x000000ff04077210 */ /* 0x040fe40007ffe1ff */
[----:B------:R-:W-:Y:S02]  /*a400*/  SHF.R.S32.HI R5, RZ, 0x1f, R4 ;  /* 0x0000001fff057819 */ /* 0x000fe40000011404 */
[----:B------:R-:W-:Y:S01]  /*a410*/  IADD3 R4, P0, R4, UR6, RZ ;  /* 0x0000000604047c10 */ /* 0x000fe2000ff1e0ff */
[C---:B------:R-:W-:Y:S02]  /*a420*/  IMAD R7, R8.reuse, R7, R10 ;  /* 0x0000000708077224 */ /* 0x040fe400078e020a */
[----:B------:R-:W-:Y:S02]  /*a430*/  IMAD.U32 R10, RZ, RZ, UR8 ;  /* 0x00000008ff0a7e24 */ /* 0x000fe4000f8e00ff */
[----:B------:R-:W-:Y:S01]  /*a440*/  IMAD R8, R8, UR5, RZ ;  /* 0x0000000508087c24 */ /* 0x000fe2000f8e02ff */
[----:B------:R-:W-:-:S02]  /*a450*/  SHF.R.S32.HI R6, RZ, 0x1f, R7 ;  /* 0x0000001fff067819 */ /* 0x000fc40000011407 */
        /* <DEDUP_REMOVED lines=19> */
.L_x_7298:
        /* <DEDUP_REMOVED lines=20> */
[----:B------:R-:W0:Y:S01]  /*a6d0*/  @P2 LDC R9, c[0x0][0xbec] ;  /* 0x0002fb00ff092b82 */ /* 0x000e220000000800 */
[----:B------:R-:W-:Y:S01]  /*a6e0*/  SHF.L.U32 R3, R3, 0x2, RZ ;  /* 0x0000000203037819 */ /* 0x000fe200000006ff */
[----:B------:R1:W5:Y:S01]  /*a6f0*/  LD.E.128 R4, desc[UR50][R20.64] ;  /* 0x0000003214047980 */ /* 0x000362000c101d00 */
[----:B------:R-:W-:-:S03]  /*a700*/  ISETP.GE.AND P0, PT, R188, UR10, PT ;  /* 0x0000000abc007c0c */ /* 0x000fc6000bf06270 */
[----:B------:R-:W5:Y:S02]  /*a710*/  LD.E.128 R68, desc[UR50][R68.64] ;  /* 0x0000003244447980 */ /* 0x000f64000c101d00 */
        /* <DEDUP_REMOVED lines=10> */
[----:B------:R-:W-:Y:S01]  /*a7c0*/  UIMAD.WIDE.U32 UR6, UR45, UR8, URZ ;  /* 0x000000082d0672a5 */ /* 0x000fe2000f8e003f */
[----:B------:R-:W-:Y:S01]  /*a7d0*/  IMAD.SHL.U32 R8, R8, 0x8, RZ ;  /* 0x0000000808087824 */ /* 0x000fe200078e00ff */
[----:B------:R-:W-:Y:S01]  /*a7e0*/  UIMAD UR5, UR45, UR9, UR5 ;  /* 0x000000092d0572a4 */ /* 0x000fe2000f8e0205 */
[----:B------:R-:W5:Y:S01]  /*a7f0*/  LD.E.128 R80, desc[UR50][R80.64] ;  /* 0x0000003250507980 */ /* 0x000f62000c101d00 */
[----:B------:R-:W-:Y:S01]  /*a800*/  IMAD.SHL.U32 R13, R0, 0x10, RZ ;  /* 0x00000010000d7824 */ /* 0x000fe200078e00ff */
[----:B------:R-:W-:Y:S01]  /*a810*/  ULDC.64 UR8, c[0x0][0xaf0] ;  /* 0x0002bc0000087ab9 */ /* 0x000fe20000000a00 */
[----:B0-----:R-:W-:Y:S01]  /*a820*/  @P2 IMAD.HI.U32 R0, R14, R9, RZ ;  /* 0x000000090e002227 */ /* 0x001fe200078e00ff */
        /* <DEDUP_REMOVED lines=14> */
[----:B------:R-:W-:Y:S01]  /*a910*/  MOV R9, UR7 ;  /* 0x0000000700097c02 */ /* 0x000fe20008000f00 */
[----:B------:R-:W-:Y:S01]  /*a920*/  IMAD.MOV R13, RZ, RZ, -R3 ;  /* 0x000000ffff0d7224 */ /* 0x000fe200078e0a03 */
[----:B------:R-:W-:Y:S01]  /*a930*/  ULDC.64 UR6, c[0x0][0xae0] ;  /* 0x0002b80000067ab9 */ /* 0x000fe20000000a00 */
        /* <DEDUP_REMOVED lines=12> */
[----:B-1----:R-:W-:Y:S01]  /*aa00*/  IMAD.SHL.U32 R21, R0, 0x20, RZ ;  /* 0x0000002000157824 */ /* 0x002fe200078e00ff */
        /* <DEDUP_REMOVED lines=23> */
[----:B0-----:R-:W-:Y:S01]  /*ab80*/  SYNCS.ARRIVE.TRANS64.RED.A1T0 RZ, [UR5], RZ ;  /* 0x000000ffffff79a7 */ /* 0x001fe20008100405 */
        /* <DEDUP_REMOVED lines=36> */
.L_x_7300:
[----:B------:R-:W-:Y:S05]  /*add0*/  BSYNC B1 ;  /* 0x0000000000017941 */ /* 0x000fea0003800000 */
.L_x_7299:
[----:B---3-5:R-:W-:Y:S01]  /*ade0*/  IADD3 R4, R28, 0x20, RZ ;  /* 0x000000201c047810 */ /* 0x028fe20007ffe0ff */
[----:B------:R4:W3:Y:S03]  /*adf0*/  SHFL.IDX PT, R7, R27, 0x1, 0x181f ;  /* 0x00381f001b077f89 */ /* 0x0008e600000e0000 */
        /* <DEDUP_REMOVED lines=19> */
[-C--:B------:R-:W-:Y:S02]  /*af30*/  @!P2 LEA.HI.X R13, R188, R7.reuse, R221, 0x1, P5 ;  /* 0x00000007bc0da211 */ /* 0x080fe400028f0cdd */
[-C--:B------:R-:W-:Y:S02]  /*af40*/  @!P0 LEA R14, P3, R186, R6.reuse, 0x1 ;  /* 0x00000006ba0e8211 */ /* 0x080fe400078608ff */
[CC--:B0-----:R-:W-:Y:S01]  /*af50*/  @!P1 LEA R4, P6, R187.reuse, R6.reuse, 0x1 ;  /* 0x00000006bb049211 */ /* 0x0c1fe200078c08ff */
[----:B------:R4:W-:Y:S01]  /*af60*/  @!P2 ST.E.128 desc[UR50][R12.64], R32 ;  /* 0x000000200c00a985 */ /* 0x0009e2000c101d32 */
[----:B------:R-:W-:Y:S02]  /*af70*/  @P4 LEA R20, P5, R214, R6, 0x1 ;  /* 0x00000006d6144211 */ /* 0x000fe400078a08ff */
[-C--:B------:R-:W-:Y:S02]  /*af80*/  @!P1 LEA.HI.X R5, R187, R7.reuse, R220, 0x1, P6 ;  /* 0x00000007bb059211 */ /* 0x080fe400030f0cdc */
[----:B------:R-:W-:-:S02]  /*af90*/  @!P0 LEA.HI.X R15, R186, R7, R219, 0x1, P3 ;  /* 0x00000007ba0f8211 */ /* 0x000fc400018f0cdb */
        /* <DEDUP_REMOVED lines=10> */
.L_x_7297:
[----:B------:R-:W0:Y:S01]  /*b040*/  LDC R10, c[0x0][0xbe8] ;  /* 0x0002fa00ff0a7b82 */ /* 0x000e220000000800 */
[----:B------:R-:W-:Y:S01]  /*b050*/  ISETP.GE.AND P2, PT, R216, 0x40, PT ;  /* 0x00000040d800780c */ /* 0x000fe20003f46270 */
[----:B------:R-:W-:Y:S01]  /*b060*/  ULDC UR12, c[0x0][0xac8] ;  /* 0x0002b200000c7ab9 */ /* 0x000fe20000000800 */
[----:B------:R-:W-:Y:S01]  /*b070*/  IMAD R0, R209, 0x20, R210 ;  /* 0x00000020d1007824 */ /* 0x000fe200078e02d2 */
[----:B------:R-:W-:Y:S01]  /*b080*/  ISETP.GE.AND P4, PT, R17, UR12, PT ;  /* 0x0000000c11007c0c */ /* 0x000fe2000bf86270 */
[----:B------:R-:W-:Y:S01]  /*b090*/  USHF.R.S32.HI UR8, URZ, 0x1f, UR45 ;  /* 0x0000001f3f087899 */ /* 0x000fe2000801142d */
[----:B------:R-:W-:Y:S01]  /*b0a0*/  ISETP.GE.AND P3, PT, R190, UR12, PT ;  /* 0x0000000cbe007c0c */ /* 0x000fe2000bf66270 */
[----:B------:R-:W-:Y:S01]  /*b0b0*/  USHF.R.S32.HI UR9, URZ, 0x1f, UR43 ;  /* 0x0000001f3f097899 */ /* 0x000fe2000801142b */
[----:B------:R-:W-:Y:S01]  /*b0c0*/  BSSY B1, `(.L_x_7302) ;  /* 0x0000031000017945 */ /* 0x000fe20003800000 */
[----:B------:R-:W-:Y:S01]  /*b0d0*/  ISETP.GE.AND P1, PT, R189, UR12, PT ;  /* 0x0000000cbd007c0c */ /* 0x000fe2000bf26270 */
[----:B------:R-:W-:Y:S01]  /*b0e0*/  VIADD R8, R0, UR44 ;  /* 0x0000002c00087c36 */ /* 0x000fe20008000000 */
        /* <DEDUP_REMOVED lines=11> */
[----:B--2---:R-:W-:-:S04]  /*b1a0*/  IADD3 R6, R7, -0x80, R6 ;  /* 0xffffff8007067810 */ /* 0x004fc80007ffe006 */
        /* <DEDUP_REMOVED lines=29> */
[----:B------:R-:W-:-:S04]  /*b380*/  LEA R6, P2, R4, UR6, 0x2 ;  /* 0x0000000604067c11 */ /* 0x000fc8000f8410ff */
[----:B------:R-:W-:-:S04]  /*b390*/  IADD3 R3, R5, R7, RZ ;  /* 0x0000000705037210 */ /* 0x000fc80007ffe0ff */
[----:B------:R-:W-:Y:S01]  /*b3a0*/  LEA.HI.X R7, R4, UR7, R3, 0x2, P2 ;  /* 0x0000000704077c11 */ /* 0x000fe200090f1403 */
[----:B------:R-:W-:-:S05]  /*b3b0*/  IMAD.MOV.U32 R3, RZ, RZ, -0x800000 ;  /* 0xff800000ff037424 */ /* 0x000fca00078e00ff */
[----:B------:R2:W-:Y:S02]  /*b3c0*/  STG.E desc[UR50][R6.64], R3 ;  /* 0x0000000306007986 */ /* 0x0005e4000c101932 */
.L_x_7303:
[----:B------:R-:W-:Y:S05]  /*b3d0*/  BSYNC B1 ;  /* 0x0000000000017941 */ /* 0x000fea0003800000 */
.L_x_7302:
        /* <DEDUP_REMOVED lines=28> */
[----:B------:R-:W-:Y:S01]  /*b5a0*/  MOV R4, UR6 ;  /* 0x0000000600047c02 */ /* 0x000fe20008000f00 */
[----:B------:R-:W-:Y:S01]  /*b5b0*/  ULDC.64 UR6, c[0x0][0xae0] ;  /* 0x0002b80000067ab9 */ /* 0x000fe20000000a00 */
[----:B------:R-:W-:Y:S01]  /*b5c0*/  SEL R6, RZ, 0xffffffff, P1 ;  /* 0xffffffffff067807 */ /* 0x000fe20000800000 */
        /* <DEDUP_REMOVED lines=17> */
[----:B------:R-:W-:Y:S02]  /*b6e0*/  VIADD R26, R210, UR44 ;  /* 0x0000002cd21a7c36 */ /* 0x000fe40008000000 */
[----:B------:R-:W-:Y:S02]  /*b6f0*/  IMAD R25, R10, UR5, RZ ;  /* 0x000000050a197c24 */ /* 0x000fe4000f8e02ff */
[C---:B------:R-:W-:Y:S01]  /*b700*/  IMAD R3, R7.reuse, UR7, R0 ;  /* 0x0000000707037c24 */ /* 0x040fe2000f8e0200 */
[----:B------:R-:W-:Y:S01]  /*b710*/  SEL R0, RZ, 0x80, P2 ;  /* 0x00000080ff007807 */ /* 0x000fe20001000000 */
[----:B------:R-:W-:Y:S01]  /*b720*/  IMAD.WIDE.U32 R4, R7, UR6, R4 ;  /* 0x0000000607047c25 */ /* 0x000fe2000f8e0004 */
[----:B------:R-:W-:Y:S01]  /*b730*/  SEL R7, RZ, 0x40, P0 ;  /* 0x00000040ff077807 */ /* 0x000fe20000000000 */
[----:B------:R-:W-:Y:S01]  /*b740*/  ULDC.64 UR6, c[0x0][0xa80] ;  /* 0x0002a00000067ab9 */ /* 0x000fe20000000a00 */
[----:B------:R-:W-:-:S02]  /*b750*/  ISETP.GE.AND P0, PT, R26, R25, PT ;  /* 0x000000191a00720c */ /* 0x000fc40003f06270 */
[----:B------:R-:W-:Y:S02]  /*b760*/  IADD3 R3, R5, R3, RZ ;  /* 0x0000000305037210 */ /* 0x000fe40007ffe0ff */
[----:B------:R-:W-:Y:S02]  /*b770*/  LEA R20, P1, R4, UR6, 0x1 ;  /* 0x0000000604147c11 */ /* 0x000fe4000f8208ff */
[----:B------:R-:W-:Y:S02]  /*b780*/  LOP3.LUT R21, R12, R7, RZ, 0xfc, !PT ;  /* 0x000000070c157212 */ /* 0x000fe400078efcff */
[----:B------:R-:W-:Y:S01]  /*b790*/  LEA.HI.X R3, R4, UR7, R3, 0x1, P1 ;  /* 0x0000000704037c11 */ /* 0x000fe200088f0c03 */
[----:B------:R0:W1:Y:S01]  /*b7a0*/  SHFL.IDX PT, R6, R20, RZ, 0x181f ;  /* 0x00181fff14067589 */ /* 0x00006200000e0000 */
[----:B------:R-:W-:-:S03]  /*b7b0*/  LOP3.LUT R24, R21, R0, RZ, 0xfc, !PT ;  /* 0x0000000015187212 */ /* 0x000fc600078efcff */
        /* <DEDUP_REMOVED lines=33> */
.L_x_7305:
[----:B------:R-:W-:Y:S05]  /*b9d0*/  BSYNC B1 ;  /* 0x0000000000017941 */ /* 0x000fea0003800000 */
.L_x_7304:
        /* <DEDUP_REMOVED lines=36> */
.L_x_7301:
[----:B------:R-:W-:Y:S05]  /*bc20*/  BSYNC B0 ;  /* 0x0000000000007941 */ /* 0x000fea0003800000 */
.L_x_7296:
[----:B------:R-:W-:Y:S02]  /*bc30*/  ULDC UR5, c[0x0][0xc38] ;  /* 0x00030e0000057ab9 */ /* 0x000fe40000000800 */
[----:B------:R-:W-:-:S06]  /*bc40*/  UISETP.GE.AND UP0, UPT, UR4, UR5, UPT ;  /* 0x000000050400728c */ /* 0x000fcc000bf06270 */
[----:B------:R-:W-:-:S13]  /*bc50*/  PLOP3.LUT P0, PT, PT, PT, UP0, 0x80, 0x0 ;  /* 0x000000000000781c */ /* 0x000fda0003f0f008 */
[----:B------:R-:W-:Y:S05]  /*bc60*/  @!P0 BRA `(.L_x_7306) ;  /* 0xffffff5000b08947 */ /* 0x000fea000383ffff */
[----:B------:R-:W-:Y:S05]  /*bc70*/  EXIT ;  /* 0x000000000000794d */ /* 0x000fea0003800000 */
.L_x_7244:
        /* <DEDUP_REMOVED lines=30> */
[----:B------:R-:W-:Y:S01]  /*be60*/  IMAD.MOV.U32 R22, RZ, RZ, 0x1 ;  /* 0x00000001ff167424 */ /* 0x000fe200078e00ff */
[C---:B------:R-:W-:Y:S01]  /*be70*/  LOP3.LUT R3, R8.reuse, 0x80, RZ, 0xfc, !PT ;  /* 0x0000008008037812 */ /* 0x040fe200078efcff */
[----:B------:R-:W-:Y:S01]  /*be80*/  IMAD.MOV.U32 R18, RZ, RZ, RZ ;  /* 0x000000ffff127224 */ /* 0x000fe200078e00ff */
[----:B------:R-:W-:Y:S01]  /*be90*/  LOP3.LUT R4, R8, 0xc0, RZ, 0xfc, !PT ;  /* 0x000000c008047812 */ /* 0x000fe200078efcff */
[----:B------:R-:W-:Y:S01]  /*bea0*/  UIMAD UR37, UR37, UR38, URZ ;  /* 0x00000026252572a4 */ /* 0x000fe2000f8e023f */
[----:B------:R-:W-:Y:S01]  /*beb0*/  ISETP.GE.AND P3, PT, R3, UR4, PT ;  /* 0x0000000403007c0c */ /* 0x000fe2000bf66270 */
[----:B------:R-:W-:Y:S01]  /*bec0*/  ULDC UR45, c[0x0][0xc] ;  /* 0x00000300002d7ab9 */ /* 0x000fe20000000800 */
[----:B------:R-:W-:Y:S01]  /*bed0*/  ISETP.GE.AND P2, PT, R4, UR4, PT ;  /* 0x0000000404007c0c */ /* 0x000fe2000bf46270 */
[----:B------:R-:W-:Y:S01]  /*bee0*/  ULOP3.LUT UR46, UR39, 0x2, URZ, 0xfc, !UPT ;  /* 0x00000002272e7892 */ /* 0x000fe2000f8efc3f */
[----:B------:R-:W-:-:S02]  /*bef0*/  SEL R3, RZ, 0xffffffff, P1 ;  /* 0xffffffffff037807 */ /* 0x000fc40000800000 */
[----:B------:R-:W-:Y:S02]  /*bf00*/  LOP3.LUT R5, R8, 0x180, RZ, 0xfc, !PT ;  /* 0x0000018008057812 */ /* 0x000fe400078efcff */
[----:B------:R-:W-:Y:S01]  /*bf10*/  @P1 LOP3.LUT R16, R16, 0x40, RZ, 0xfc, !PT ;  /* 0x0000004010101812 */ /* 0x000fe200078efcff */
[----:B------:R-:W-:Y:S01]  /*bf20*/  IMAD.SHL.U32 R3, R3, 0x2, RZ ;  /* 0x0000000203037824 */ /* 0x000fe200078e00ff */
[----:B------:R-:W-:Y:S02]  /*bf30*/  LOP3.LUT R6, R8, 0x1c0, RZ, 0xfc, !PT ;  /* 0x000001c008067812 */ /* 0x000fe400078efcff */
[----:B------:R-:W-:Y:S02]  /*bf40*/  LOP3.LUT R16, R16, 0xffffff7f, RZ, 0xc0, !PT ;  /* 0xffffff7f10107812 */ /* 0x000fe400078ec0ff */
[----:B------:R-:W-:Y:S02]  /*bf50*/  SEL R2, RZ, 0x1, P0 ;  /* 0x00000001ff027807 */ /* 0x000fe40000000000 */
[----:B------:R-:W-:-:S02]  /*bf60*/  @P0 LOP3.LUT R16, R16, 0x80, RZ, 0xfc, !PT ;  /* 0x0000008010100812 */ /* 0x000fc400078efcff */
[----:B------:R-:W-:Y:S02]  /*bf70*/  ISETP.GE.AND P1, PT, R5, UR4, PT ;  /* 0x0000000405007c0c */ /* 0x000fe4000bf26270 */
[----:B------:R-:W-:Y:S02]  /*bf80*/  LOP3.LUT R16, R16, 0xffffffdf, RZ, 0xc0, !PT ;  /* 0xffffffdf10107812 */ /* 0x000fe400078ec0ff */
[----:B------:R-:W-:Y:S02]  /*bf90*/  ISETP.GE.AND P0, PT, R6, UR4, PT ;  /* 0x0000000406007c0c */ /* 0x000fe4000bf06270 */
[----:B------:R-:W-:Y:S02]  /*bfa0*/  @P3 LOP3.LUT R16, R16, 0x20, RZ, 0xfc, !PT ;  /* 0x0000002010103812 */ /* 0x000fe400078efcff */
[----:B------:R-:W-:Y:S02]  /*bfb0*/  LOP3.LUT R5, R8, 0x100, RZ, 0xfc, !PT ;  /* 0x0000010008057812 */ /* 0x000fe400078efcff */
[----:B------:R-:W-:-:S02]  /*bfc0*/  LOP3.LUT R16, R16, 0xffffffef, RZ, 0xc0, !PT ;  /* 0xffffffef10107812 */ /* 0x000fc400078ec0ff */
[----:B------:R-:W-:Y:S02]  /*bfd0*/  LOP3.LUT R6, R8, 0x140, RZ, 0xfc, !PT ;  /* 0x0000014008067812 */ /* 0x000fe400078efcff */
[----:B------:R-:W-:Y:S02]  /*bfe0*/  LOP3.LUT R2, R3, 0x2, R2, 0xe2, !PT ;  /* 0x0000000203027812 */ /* 0x000fe400078ee202 */
[----:B------:R-:W-:Y:S02]  /*bff0*/  @P2 LOP3.LUT R16, R16, 0x10, RZ, 0xfc, !PT ;  /* 0x0000001010102812 */ /* 0x000fe400078efcff */
[----:B------:R-:W-:Y:S02]  /*c000*/  SEL R3, RZ, 0x4, P3 ;  /* 0x00000004ff037807 */ /* 0x000fe40001800000 */
[----:B------:R-:W-:Y:S02]  /*c010*/  SEL R4, RZ, 0x8, P2 ;  /* 0x00000008ff047807 */ /* 0x000fe40001000000 */
[----:B------:R-:W-:-:S02]  /*c020*/  ISETP.GE.AND P3, PT, R5, UR4, PT ;  /* 0x0000000405007c0c */ /* 0x000fc4000bf66270 */
[----:B------:R-:W-:Y:S01]  /*c030*/  ISETP.GE.AND P2, PT, R6, UR4, PT ;  /* 0x0000000406007c0c */ /* 0x000fe2000bf46270 */
[----:B------:R-:W-:Y:S01]  /*c040*/  ULDC.64 UR4, c[0x0][0x418] ;  /* 0x0001060000047ab9 */ /* 0x000fe20000000a00 */
[----:B------:R-:W-:Y:S01]  /*c050*/  LOP3.LUT R4, R4, R2, R3, 0xfe, !PT ;  /* 0x0000000204047212 */ /* 0x000fe200078efe03 */
[----:B------:R-:W-:Y:S01]  /*c060*/  UISETP.NE.U32.AND UP0, UPT, UR4, URZ, UPT ;  /* 0x0000003f0400728c */ /* 0x000fe2000bf05070 */
[----:B------:R-:W-:Y:S02]  /*c070*/  LOP3.LUT R3, R31, 0x1f8, RZ, 0xc0, !PT ;  /* 0x000001f81f037812 */ /* 0x000fe400078ec0ff */
        /* <DEDUP_REMOVED lines=24> */
[----:B------:R-:W-:-:S02]  /*c200*/  LOP3.LUT R4, R6, R4, R5, 0xfe, !PT ;  /* 0x0000000406047212 */ /* 0x000fc400078efe05 */
[----:B------:R-:W-:Y:S01]  /*c210*/  SEL R9, RZ, 0x80, P0 ;  /* 0x00000080ff097807 */ /* 0x000fe20000000000 */
[----:B------:R-:W-:Y:S01]  /*c220*/  ULEA.HI UR5, UR5, UR4, URZ, 0x6 ;  /* 0x0000000405057291 */ /* 0x000fe2000f8f303f */
[----:B------:R-:W-:Y:S02]  /*c230*/  ISETP.GE.AND P0, PT, R8, UR9, PT ;  /* 0x0000000908007c0c */ /* 0x000fe4000bf06270 */
[----:B------:R-:W-:Y:S01]  /*c240*/  LOP3.LUT R4, R4, R7, RZ, 0xfc, !PT ;  /* 0x0000000704047212 */ /* 0x000fe200078efcff */
[----:B------:R-:W-:Y:S01]  /*c250*/  USHF.R.S32.HI UR40, URZ, 0x6, UR5 ;  /* 0x000000063f287899 */ /* 0x000fe20008011405 */
[----:B------:R-:W-:Y:S02]  /*c260*/  LOP3.LUT R16, R16, 0xfffffffd, RZ, 0xc0, !PT ;  /* 0xfffffffd10107812 */ /* 0x000fe400078ec0ff */
[----:B------:R-:W-:Y:S02]  /*c270*/  LOP3.LUT R32, R4, R9, RZ, 0xfc, !PT ;  /* 0x0000000904207212 */ /* 0x000fe400078efcff */
[----:B------:R-:W-:-:S02]  /*c280*/  @P1 LOP3.LUT R16, R16, 0x2, RZ, 0xfc, !PT ;  /* 0x0000000210101812 */ /* 0x000fc400078efcff */
[----:B------:R-:W-:Y:S02]  /*c290*/  LOP3.LUT R28, R4, 0x40, RZ, 0xc0, !PT ;  /* 0x00000040041c7812 */ /* 0x000fe400078ec0ff */
[----:B------:R-:W-:Y:S02]  /*c2a0*/  LOP3.LUT R26, R32, 0x80, RZ, 0xc0, !PT ;  /* 0x00000080201a7812 */ /* 0x000fe400078ec0ff */
[----:B------:R-:W-:Y:S02]  /*c2b0*/  LOP3.LUT R16, R16, 0xffffefff, RZ, 0xc0, !PT ;  /* 0xffffefff10107812 */ /* 0x000fe400078ec0ff */
[----:B------:R-:W-:Y:S02]  /*c2c0*/  MOV R33, UR10 ;  /* 0x0000000a00217c02 */ /* 0x000fe40008000f00 */
[----:B------:R-:W-:Y:S02]  /*c2d0*/  SHF.R.U32.HI R28, RZ, 0x2, R28 ;  /* 0x00000002ff1c7819 */ /* 0x000fe4000001161c */
[----:B------:R-:W-:-:S02]  /*c2e0*/  SHF.R.U32.HI R26, RZ, 0x3, R26 ;  /* 0x00000003ff1a7819 */ /* 0x000fc4000001161a */
[----:B-1----:R-:W-:-:S07]  /*c2f0*/  @P0 LOP3.LUT R16, R16, 0x1000, RZ, 0xfc, !PT ;  /* 0x0000100010100812 */ /* 0x002fce00078efcff */
.L_x_7356:
        /* <DEDUP_REMOVED lines=22> */
.L_x_7308:
[----:B------:R-:W-:Y:S01]  /*c460*/  ULDC UR8, c[0x0][0xc54] ;  /* 0x0003150000087ab9 */ /* 0x000fe20000000800 */
[----:B------:R-:W-:Y:S01]  /*c470*/  UMOV UR6, UR7 ;  /* 0x0000000700067c82 */ /* 0x000fe20008000000 */
[----:B------:R-:W-:-:S11]  /*c480*/  UISETP.NE.AND UP0, UPT, UR8, 0x1, UPT ;  /* 0x000000010800788c */ /* 0x000fd6000bf05270 */
[----:B------:R-:W-:Y:S02]  /*c490*/  @UP0 ULDC.64 UR10, c[0x0][0xc58] ;  /* 0x00031600000a0ab9 */ /* 0x000fe40000000a00 */
[----:B------:R-:W-:-:S04]  /*c4a0*/  UIMAD.WIDE.U32 UR4, UR7, UR10, URZ ;  /* 0x0000000a070472a5 */ /* 0x000fc8000f8e003f */
[----:B------:R-:W-:-:S04]  /*c4b0*/  @UP0 USHF.R.U32.HI UR6, URZ, UR11, UR5 ;  /* 0x0000000b3f060299 */ /* 0x000fc80008011605 */
[----:B------:R-:W-:-:S12]  /*c4c0*/  UIMAD UR4, UR6, UR8, URZ ;  /* 0x00000008060472a4 */ /* 0x000fd8000f8e023f */
.L_x_7309:
        /* <DEDUP_REMOVED lines=34> */
[----:B------:R-:W-:-:S04]  /*c6f0*/  USHF.R.S32.HI UR4, URZ, 0x1f, UR6 ;  /* 0x0000001f3f047899 */ /* 0x000fc80008011406 */
[----:B------:R-:W-:-:S04]  /*c700*/  ULEA.HI UR4, UR4, UR6, URZ, 0x6 ;  /* 0x0000000604047291 */ /* 0x000fc8000f8f303f */
[----:B------:R-:W-:-:S04]  /*c710*/  USHF.R.S32.HI UR4, URZ, 0x6, UR4 ;  /* 0x000000063f047899 */ /* 0x000fc80008011404 */
        /* <DEDUP_REMOVED lines=21> */
.L_x_7311:
        /* <DEDUP_REMOVED lines=19> */
[----:B0----5:R-:W-:Y:S05]  /*c9a0*/  CALL.ABS.NOINC R2 ;  /* 0x0000000002007343 */ /* 0x021fea0003c00000 */
.L_x_7314:
[----:B------:R-:W-:Y:S05]  /*c9b0*/  BSYNC B6 ;  /* 0x0000000000067941 */ /* 0x000fea0003800000 */
.L_x_7313:
        /* <DEDUP_REMOVED lines=20> */
.L_x_7317:
[----:B------:R0:W1:Y:S01]  /*cb00*/  LDC.64 R2, c[0x4][R19] ;  /* 0x0100000013027b82 */ /* 0x0000620000000a00 */
[----:B------:R-:W-:Y:S01]  /*cb10*/  ULDC.64 UR6, c[0x4][0xf0] ;  /* 0x01003c0000067ab9 */ /* 0x000fe20000000a00 */
[----:B------:R-:W-:Y:S01]  /*cb20*/  ULDC.64 UR8, c[0x4][0xf8] ;  /* 0x01003e0000087ab9 */ /* 0x000fe20000000a00 */
[----:B------:R-:W-:Y:S01]  /*cb30*/  ULDC.64 UR4, c[0x4][0x50] ;  /* 0x0100140000047ab9 */ /* 0x000fe20000000a00 */
[----:B------:R-:W-:Y:S01]  /*cb40*/  MOV R4, UR6 ;  /* 0x0000000600047c02 */ /* 0x000fe20008000f00 */
[----:B------:R-:W-:Y:S01]  /*cb50*/  IMAD.U32 R5, RZ, RZ, UR7 ;  /* 0x00000007ff057e24 */ /* 0x000fe2000f8e00ff */
[----:B------:R-:W-:Y:S01]  /*cb60*/  MOV R12, 0x1 ;  /* 0x00000001000c7802 */ /* 0x000fe20000000f00 */
[----:B------:R-:W-:Y:S02]  /*cb70*/  IMAD.U32 R6, RZ, RZ, UR8 ;  /* 0x00000008ff067e24 */ /* 0x000fe4000f8e00ff */
[----:B------:R-:W-:Y:S02]  /*cb80*/  IMAD.U32 R7, RZ, RZ, UR9 ;  /* 0x00000009ff077e24 */ /* 0x000fe4000f8e00ff */
[----:B------:R-:W-:-:S02]  /*cb90*/  IMAD.U32 R10, RZ, RZ, UR4 ;  /* 0x00000004ff0a7e24 */ /* 0x000fc4000f8e00ff */
[----:B------:R-:W-:Y:S02]  /*cba0*/  IMAD.U32 R11, RZ, RZ, UR5 ;  /* 0x00000005ff0b7e24 */ /* 0x000fe4000f8e00ff */
[----:B------:R-:W-:Y:S02]  /*cbb0*/  IMAD.MOV.U32 R8, RZ, RZ, 0x70 ;  /* 0x00000070ff087424 */ /* 0x000fe400078e00ff */
[----:B0-----:R-:W-:-:S07]  /*cbc0*/  IMAD.MOV.U32 R13, RZ, RZ, RZ ;  /* 0x000000ffff0d7224 */ /* 0x001fce00078e00ff */
[----:B------:R-:W-:-:S07]  /*cbd0*/  LEPC R20, `(.L_x_7316) ;  /* 0x000000001014794e */ /* 0x000fce0000000000 */
[----:B-1----:R-:W-:Y:S05]  /*cbe0*/  CALL.ABS.NOINC R2 ;  /* 0x0000000002007343 */ /* 0x002fea0003c00000 */
.L_x_7316:
[----:B------:R-:W-:Y:S05]  /*cbf0*/  BSYNC B6 ;  /* 0x0000000000067941 */ /* 0x000fea0003800000 */
.L_x_7315:
        /* <DEDUP_REMOVED lines=12> */
[----:B------:R-:W-:Y:S01]  /*ccc0*/  IMAD.U32 R27, RZ, RZ, UR44 ;  /* 0x0000002cff1b7e24 */ /* 0x000fe2000f8e00ff */
[----:B------:R-:W-:Y:S01]  /*ccd0*/  UMOV UR5, 0xffffffff ;  /* 0xffffffff00057882 */ /* 0x000fe20000000000 */
[----:B------:R-:W-:-:S03]  /*cce0*/  IMAD.U32 R19, RZ, RZ, UR4 ;  /* 0x00000004ff137e24 */ /* 0x000fc6000f8e00ff */
[----:B------:R-:W-:Y:S01]  /*ccf0*/  LEA R27, R27, 0xffffffc0, 0x6 ;  /* 0xffffffc01b1b7811 */ /* 0x000fe200078e30ff */
[----:B------:R-:W-:Y:S06]  /*cd00*/  BRA.DIV UR5, `(.L_x_7318) ;  /* 0x00000032058c7947 */ /* 0x000fec000b800000 */
.L_x_7373:
        /* <DEDUP_REMOVED lines=8> */
[----:B--2---:R-:W-:-:S04]  /*cd90*/  SHF.L.U32 R8, R8, 0x4, RZ ;  /* 0x0000000408087819 */ /* 0x004fc800000006ff */
        /* <DEDUP_REMOVED lines=18> */
[----:B------:R-:W-:Y:S01]  /*cec0*/  IMAD.U32 R2, RZ, RZ, UR46 ;  /* 0x0000002eff027e24 */ /* 0x000fe2000f8e00ff */
[----:B------:R-:W-:-:S03]  /*ced0*/  IADD3 R0, -R9, RZ, RZ ;  /* 0x000000ff09007210 */ /* 0x000fc60007ffe1ff */
        /* <DEDUP_REMOVED lines=13> */
.L_x_7319:
[----:B------:R-:W-:Y:S01]  /*cfb0*/  IMAD R25, R18, 0x8, R17 ;  /* 0x0000000812197824 */ /* 0x000fe200078e0211 */
[----:B------:R-:W-:Y:S01]  /*cfc0*/  SHF.L.U32 R0, R22, 0x1f, RZ ;  /* 0x0000001f16007819 */ /* 0x000fe200000006ff */
[----:B------:R-:W-:Y:S03]  /*cfd0*/  BSSY B0, `(.L_x_7320) ;  /* 0x0000003000007945 */ /* 0x000fe60003800000 */
[----:B------:R-:W0:Y:S02]  /*cfe0*/  SYNCS.PHASECHK.TRANS64.TRYWAIT P0, [R25+URZ+0x28c40], R0 ;  /* 0x028c4000190075a7 */ /* 0x000e24000800017f */
[----:B0-----:R-:W-:Y:S05]  /*cff0*/  @!P0 BRA `(.L_x_7321) ;  /* 0x0000002c00fc8947 */ /* 0x001fea0003800000 */
.L_x_7374:
[----:B------:R-:W-:Y:S05]  /*d000*/  BSYNC B0 ;  /* 0x0000000000007941 */ /* 0x000fea0003800000 */
.L_x_7320:
        /* <DEDUP_REMOVED lines=12> */
[----:B------:R-:W-:Y:S01]  /*d0d0*/  IMAD R5, R4, UR4, RZ ;  /* 0x0000000404057c24 */ /* 0x000fe2000f8e02ff */
[----:B0-----:R-:W-:Y:S01]  /*d0e0*/  LEA R4, R18, R31, 0xc ;  /* 0x0000001f12047211 */ /* 0x001fe200078e60ff */
        /* <DEDUP_REMOVED lines=11> */
[----:B-1----:R-:W-:Y:S02]  /*d1a0*/  IMAD.SHL.U32 R6, R6, 0x8, RZ ;  /* 0x0000000806067824 */ /* 0x002fe400078e00ff */
[----:B------:R-:W-:Y:S02]  /*d1b0*/  LEA.HI.X R5, R2, UR5, R5, 0x1, P0 ;  /* 0x0000000502057c11 */ /* 0x000fe400080f0c05 */
[----:B------:R-:W-:Y:S02]  /*d1c0*/  ISETP.GE.AND P0, PT, R27, 0x1, PT ;  /* 0x000000011b00780c */ /* 0x000fe40003f06270 */
[----:B------:R-:W-:Y:S01]  /*d1d0*/  LOP3.LUT R6, R6, 0x38, RZ, 0xc0, !PT ;  /* 0x0000003806067812 */ /* 0x000fe200078ec0ff */
[----:B------:R-:W-:Y:S10]  /*d1e0*/  BRA.DIV UR4, `(.L_x_7322) ;  /* 0x0000002e04947947 */ /* 0x000ff4000b800000 */
        /* <DEDUP_REMOVED lines=12> */
[----:B-1----:R-:W-:Y:S01]  /*d2b0*/  @P0 IMAD.X R3, RZ, RZ, R2, P1 ;  /* 0x000000ffff030224 */ /* 0x002fe200008e0602 */
[----:B------:R-:W-:Y:S02]  /*d2c0*/  @P0 MOV R2, R14 ;  /* 0x0000000e00020202 */ /* 0x000fe40000000f00 */
        /* <DEDUP_REMOVED lines=11> */
.L_x_7384:
        /* <DEDUP_REMOVED lines=10> */
.L_x_7323:
        /* <DEDUP_REMOVED lines=11> */
.L_x_7324:
[----:B------:R-:W-:Y:S01]  /*d4d0*/  IADD3 R0, R17, 0x20400, RZ ;  /* 0x0002040011007810 */ /* 0x000fe20007ffe0ff */
        /* <DEDUP_REMOVED lines=22> */
.L_x_7326:
[----:B------:R-:W-:Y:S05]  /*d640*/  BSYNC B6 ;  /* 0x0000000000067941 */ /* 0x000fea0003800000 */
.L_x_7325:
[----:B------:R2:W5:Y:S01]  /*d650*/  LDL R8, [R1+0x8] ;  /* 0x0000080001087983 */ /* 0x0005620000100800 */
[----:B------:R-:W-:Y:S01]  /*d660*/  UISETP.NE.AND UP0, UPT, UR47, URZ, UPT ;  /* 0x0000003f2f00728c */ /* 0x000fe2000bf05270 */
[----:B------:R-:W-:Y:S01]  /*d670*/  IMAD.U32 R0, RZ, RZ, UR43 ;  /* 0x0000002bff007e24 */ /* 0x000fe2000f8e00ff */
[----:B------:R-:W-:Y:S01]  /*d680*/  LOP3.LUT P5, RZ, R16, 0x1000, RZ, 0xc0, !PT ;  /* 0x0000100010ff7812 */ /* 0x000fe200078ac0ff */
[----:B0-----:R-:W0:Y:S01]  /*d690*/  S2R R2, SR_TID.X ;  /* 0x0000000000027919 */ /* 0x001e220000002100 */
[----:B------:R-:W-:Y:S01]  /*d6a0*/  R2UR UR6, R23 ;  /* 0x00000000170672ca */ /* 0x000fe200000e0000 */
[----:B------:R-:W-:Y:S01]  /*d6b0*/  ULDC.64 UR8, c[0x0][0x2d8] ;  /* 0x0000b60000087ab9 */ /* 0x000fe20000000a00 */
[----:B------:R-:W-:-:S05]  /*d6c0*/  PLOP3.LUT P0, PT, PT, PT, UP0, 0x80, 0x0 ;  /* 0x000000000000781c */ /* 0x000fca0003f0f008 */
[----:B------:R-:W-:Y:S01]  /*d6d0*/  @UP0 ULDC UR4, c[0x0][0x44c] ;  /* 0x0001130000040ab9 */ /* 0x000fe20000000800 */
[----:B0-----:R-:W-:-:S05]  /*d6e0*/  IMAD.SHL.U32 R2, R2, 0x10, RZ ;  /* 0x0000001002027824 */ /* 0x001fca00078e00ff */
[----:B------:R-:W-:-:S05]  /*d6f0*/  LOP3.LUT R2, R36, 0x70, R2, 0xf8, !PT ;  /* 0x0000007024027812 */ /* 0x000fca00078ef802 */
[----:B------:R-:W-:-:S04]  /*d700*/  IMAD R0, R0, 0x40, R2 ;  /* 0x0000004000007824 */ /* 0x000fc800078e0202 */
        /* <DEDUP_REMOVED lines=8> */
[----:B------:R-:W-:Y:S01]  /*d790*/  UIMAD UR7, UR7, UR9, UR6 ;  /* 0x00000009070772a4 */ /* 0x000fe2000f8e0206 */
[----:B------:R-:W0:Y:S01]  /*d7a0*/  S2R R10, SR_TID.X ;  /* 0x00000000000a7919 */ /* 0x000e220000002100 */
[----:B------:R-:W-:Y:S01]  /*d7b0*/  USHF.R.S32.HI UR6, URZ, 0x1f, UR42 ;  /* 0x0000001f3f067899 */ /* 0x000fe2000801142a */
[----:B------:R-:W-:-:S09]  /*d7c0*/  IADD3 R5, -R2, RZ, RZ ;  /* 0x000000ff02057210 */ /* 0x000fd20007ffe1ff */
        /* <DEDUP_REMOVED lines=25> */
[----:B0-----:R-:W-:-:S03]  /*d960*/  IMAD.SHL.U32 R10, R10, 0x8, RZ ;  /* 0x000000080a0a7824 */ /* 0x001fc600078e00ff */
[----:B------:R-:W-:Y:S02]  /*d970*/  LEA.HI.X R5, R2, UR5, R5, 0x1, P0 ;  /* 0x0000000502057c11 */ /* 0x000fe400080f0c05 */
[----:B------:R-:W-:Y:S01]  /*d980*/  LOP3.LUT R10, R10, 0x38, RZ, 0xc0, !PT ;  /* 0x000000380a0a7812 */ /* 0x000fe200078ec0ff */
[----:B--2---:R-:W-:Y:S06]  /*d990*/  BRA.DIV UR4, `(.L_x_7327) ;  /* 0x0000002a04d07947 */ /* 0x004fec000b800000 */
[----:B------:R-:W0:Y:S01]  /*d9a0*/  SHFL.IDX PT, R14, R0, RZ, 0x181f ;  /* 0x00181fff000e7589 */ /* 0x000e2200000e0000 */
[----:B------:R-:W-:-:S03]  /*d9b0*/  IMAD.U32 R3, RZ, RZ, UR43 ;  /* 0x0000002bff037e24 */ /* 0x000fc6000f8e00ff */
[----:B------:R-:W2:Y:S01]  /*d9c0*/  SHFL.IDX PT, R2, R5, RZ, 0x181f ;  /* 0x00181fff05027589 */ /* 0x000ea200000e0000 */
[----:B------:R-:W-:-:S04]  /*d9d0*/  IMAD R4, R3, 0x40, R36 ;  /* 0x0000004003047824 */ /* 0x000fc800078e0224 */
[C---:B------:R-:W-:Y:S01]  /*d9e0*/  VIADD R6, R4.reuse, 0x10 ;  /* 0x0000001004067836 */ /* 0x040fe20000000000 */
[----:B------:R-:W-:-:S13]  /*d9f0*/  ISETP.GE.AND P0, PT, R4, UR37, PT ;  /* 0x0000002504007c0c */ /* 0x000fda000bf06270 */
[----:B0-----:R-:W-:-:S04]  /*da00*/  @!P0 LEA R14, P1, R10, R14, 0x1 ;  /* 0x0000000e0a0e8211 */ /* 0x001fc800078208ff */
[----:B--2---:R-:W-:Y:S01]  /*da10*/  @!P0 IADD3.X R3, RZ, R2, RZ, P1, !PT ;  /* 0x00000002ff038210 */ /* 0x004fe20000ffe4ff */
[----:B------:R-:W-:Y:S02]  /*da20*/  @!P0 IMAD.MOV.U32 R2, RZ, RZ, R14 ;  /* 0x000000ffff028224 */ /* 0x000fe400078e000e */
[----:B------:R-:W0:Y:S04]  /*da30*/  SHFL.IDX PT, R14, R0, 0x1, 0x181f ;  /* 0x00381f00000e7f89 */ /* 0x000e2800000e0000 */
[----:B-----5:R2:W-:Y:S01]  /*da40*/  @!P0 LDGSTS.E.BYPASS.LTC128B.128 [R8+0x20400], desc[UR50][R2.64], !P5 ;  /* 0x2040000002088fae */ /* 0x0205e2000e901d72 */
[----:B------:R-:W-:Y:S01]  /*da50*/  ISETP.GE.AND P0, PT, R6, UR37, PT ;  /* 0x0000002506007c0c */ /* 0x000fe2000bf06270 */
[----:B------:R-:W-:Y:S02]  /*da60*/  VIADD R6, R4, 0x20 ;  /* 0x0000002004067836 */ /* 0x000fe40000000000 */
        /* <DEDUP_REMOVED lines=10> */
[----:B--2---:R-:W-:Y:S01]  /*db10*/  @!P0 IMAD.X R3, RZ, RZ, R2, P1 ;  /* 0x000000ffff038224 */ /* 0x004fe200008e0602 */
[----:B------:R-:W-:Y:S02]  /*db20*/  @!P0 MOV R2, R14 ;  /* 0x0000000e00028202 */ /* 0x000fe40000000f00 */
[----:B------:R0:W2:Y:S04]  /*db30*/  SHFL.IDX PT, R14, R0, 0x3, 0x181f ;  /* 0x00781f00000e7f89 */ /* 0x0000a800000e0000 */
[----:B---3--:R0:W-:Y:S02]  /*db40*/  @!P0 LDGSTS.E.BYPASS.LTC128B.128 [R8+0x21400], desc[UR50][R2.64], !P5 ;  /* 0x2140000002088fae */ /* 0x0081e4000e901d72 */
.L_x_7393:
        /* <DEDUP_REMOVED lines=10> */
.L_x_7328:
        /* <DEDUP_REMOVED lines=18> */
.L_x_7394:
[----:B------:R-:W-:Y:S05]  /*dd10*/  BSYNC B0 ;  /* 0x0000000000007941 */ /* 0x000fea0003800000 */
.L_x_7329:
[----:B------:R-:W-:-:S05]  /*dd20*/  IMAD.U32 R2, RZ, RZ, UR46 ;  /* 0x0000002eff027e24 */ /* 0x000fca000f8e00ff */
[----:B------:R-:W-:-:S13]  /*dd30*/  ISETP.NE.AND P0, PT, R2, 0x3, PT ;  /* 0x000000030200780c */ /* 0x000fda0003f05270 */
[----:B------:R-:W-:Y:S05]  /*dd40*/  @!P0 BRA `(.L_x_7331) ;  /* 0x0000000000048947 */ /* 0x000fea0003800000 */
[----:B------:R-:W-:Y:S01]  /*dd50*/  BPT.TRAP 0x1 ;  /* 0x000000040000795c */ /* 0x000fe20000300000 */
.L_x_7331:
[----:B0-----:R-:W-:Y:S01]  /*dd60*/  SHF.L.U32 R0, R22, 0x1f, RZ ;  /* 0x0000001f16007819 */ /* 0x001fe200000006ff */
[----:B------:R-:W-:Y:S03]  /*dd70*/  BSSY B0, `(.L_x_7332) ;  /* 0x0000003000007945 */ /* 0x000fe60003800000 */
[----:B------:R-:W0:Y:S02]  /*dd80*/  SYNCS.PHASECHK.TRANS64.TRYWAIT P0, [R25+URZ+0x28c60], R0 ;  /* 0x028c6000190075a7 */ /* 0x000e24000800017f */
[----:B0-----:R-:W-:Y:S05]  /*dd90*/  @!P0 BRA `(.L_x_7333) ;  /* 0x0000002c00008947 */ /* 0x001fea0003800000 */
.L_x_7395:
[----:B------:R-:W-:Y:S05]  /*dda0*/  BSYNC B0 ;  /* 0x0000000000007941 */ /* 0x000fea0003800000 */
.L_x_7332:
        /* <DEDUP_REMOVED lines=67> */
[----:B--2---:R-:W-:Y:S02]  /*e1e0*/  IADD3.X R3, RZ, R3, RZ, P6, !PT ;  /* 0x00000003ff037210 */ /* 0x004fe400037fe4ff */
        /* <DEDUP_REMOVED lines=39> */
.L_x_7405:
        /* <DEDUP_REMOVED lines=25> */
.L_x_7335:
        /* <DEDUP_REMOVED lines=11> */
.L_x_7336:
[----:B------:R-:W-:Y:S01]  /*e6a0*/  UISETP.GE.AND UP0, UPT, UR44, 0x2, UPT ;  /* 0x000000022c00788c */ /* 0x000fe2000bf06270 */
[----:B------:R0:W-:Y:S05]  /*e6b0*/  SYNCS.ARRIVE.TRANS64.A1T0 RZ, [R25+URZ+0x28c50], RZ ;  /* 0x028c50ff19ff79a7 */ /* 0x0001ea000810003f */
[----:B------:R-:W-:-:S13]  /*e6c0*/  PLOP3.LUT P0, PT, PT, PT, UP0, 0x40, 0x0 ;  /* 0x000000000000781c */ /* 0x000fda0003f0e808 */
[----:B0-----:R-:W-:Y:S05]  /*e6d0*/  @P0 BRA `(.L_x_7337) ;  /* 0x0000000c009c0947 */ /* 0x001fea0003800000 */
[----:B------:R-:W-:Y:S01]  /*e6e0*/  UIADD3 UR4, UR44, -0x2, URZ ;  /* 0xfffffffe2c047890 */ /* 0x000fe2000fffe03f */
[----:B------:R-:W-:Y:S05]  /*e6f0*/  BSSY B0, `(.L_x_7337) ;  /* 0x00000e5000007945 */ /* 0x000fea0003800000 */
[----:B------:R-:W-:-:S07]  /*e700*/  IMAD.U32 R9, RZ, RZ, UR4 ;  /* 0x00000004ff097e24 */ /* 0x000fce000f8e00ff */
.L_x_7350:
        /* <DEDUP_REMOVED lines=8> */
[C---:B------:R-:W-:Y:S02]  /*e790*/  ISETP.GT.U32.AND P1, PT, R2.reuse, 0x3f, PT ;  /* 0x0000003f0200780c */ /* 0x040fe40003f24070 */
[----:B------:R-:W-:-:S05]  /*e7a0*/  IADD3 R8, R2, R8, RZ ;  /* 0x0000000802087210 */ /* 0x000fca0007ffe0ff */
        /* <DEDUP_REMOVED lines=8> */
[----:B------:R-:W-:Y:S02]  /*e830*/  @!P1 IMAD R5, R24, R5, R2 ;  /* 0x0000000518059224 */ /* 0x000fe400078e0202 */
[----:B------:R-:W-:-:S04]  /*e840*/  @!P1 IMAD.MOV.U32 R2, RZ, RZ, R10 ;  /* 0x000000ffff029224 */ /* 0x000fc800078e000a */
[----:B------:R-:W-:-:S04]  /*e850*/  @!P1 IMAD.WIDE.U32 R2, R24, R4, R2 ;  /* 0x0000000418029225 */ /* 0x000fc800078e0002 */
[----:B------:R-:W-:Y:S02]  /*e860*/  @!P1 IMAD.IADD R3, R5, 0x1, R3 ;  /* 0x0000000105039824 */ /* 0x000fe400078e0203 */
[----:B------:R-:W-:Y:S01]  /*e870*/  IMAD.MOV.U32 R4, RZ, RZ, RZ ;  /* 0x000000ffff047224 */ /* 0x000fe200078e00ff */
[C---:B0-----:R-:W-:Y:S02]  /*e880*/  @!P1 LEA R6, P0, R2.reuse, R6, 0x2 ;  /* 0x0000000602069211 */ /* 0x041fe400078010ff */
[----:B------:R-:W-:Y:S02]  /*e890*/  MOV R11, UR46 ;  /* 0x0000002e000b7c02 */ /* 0x000fe40008000f00 */
        /* <DEDUP_REMOVED lines=13> */
[----:B------:R-:W-:Y:S01]  /*e970*/  ISETP.GT.AND P3, PT, R2, RZ, PT ;  /* 0x000000ff0200720c */ /* 0x000fe20003f64270 */
[----:B0-----:R-:W-:-:S12]  /*e980*/  @!P1 BRA `(.L_x_7338) ;  /* 0x0000000000049947 */ /* 0x001fd80003800000 */
[----:B------:R-:W-:Y:S01]  /*e990*/  BPT.TRAP 0x1 ;  /* 0x000000040000795c */ /* 0x000fe20000300000 */
.L_x_7338:
[----:B------:R-:W-:Y:S01]  /*e9a0*/  IMAD R8, R18, 0x8, R17 ;  /* 0x0000000812087824 */ /* 0x000fe200078e0211 */
[----:B------:R-:W-:Y:S01]  /*e9b0*/  SHF.L.U32 R20, R22, 0x1f, RZ ;  /* 0x0000001f16147819 */ /* 0x000fe200000006ff */
[----:B------:R-:W-:Y:S01]  /*e9c0*/  BSSY B1, `(.L_x_7339) ;  /* 0x0000004000017945 */ /* 0x000fe20003800000 */
[----:B------:R-:W-:Y:S02]  /*e9d0*/  SHF.R.S32.HI R7, RZ, 0x1f, R5 ;  /* 0x0000001fff077819 */ /* 0x000fe40000011405 */
[----:B------:R-:W0:Y:S02]  /*e9e0*/  SYNCS.PHASECHK.TRANS64.TRYWAIT P0, [R8+URZ+0x28c40], R20 ;  /* 0x028c4014080075a7 */ /* 0x000e24000800017f */
[----:B0-----:R-:W-:Y:S05]  /*e9f0*/  @!P0 BRA `(.L_x_7340) ;  /* 0x0000002800048947 */ /* 0x001fea0003800000 */
.L_x_7406:
[----:B------:R-:W-:Y:S05]  /*ea00*/  BSYNC B1 ;  /* 0x0000000000017941 */ /* 0x000fea0003800000 */
.L_x_7339:
        /* <DEDUP_REMOVED lines=14> */
[C---:B------:R-:W-:Y:S01]  /*eaf0*/  IMAD R27, R19.reuse, UR5, R6 ;  /* 0x00000005131b7c24 */ /* 0x040fe2000f8e0206 */
[----:B------:R-:W-:Y:S01]  /*eb00*/  LEA R6, R18, R31, 0xc ;  /* 0x0000001f12067211 */ /* 0x000fe200078e60ff */
[----:B------:R-:W-:Y:S01]  /*eb10*/  IMAD.WIDE.U32 R2, R19, UR4, R2 ;  /* 0x0000000413027c25 */ /* 0x000fe2000f8e0002 */
[----:B------:R-:W-:-:S03]  /*eb20*/  ULDC.64 UR4, c[0x0][0x2e8] ;  /* 0x0000ba0000047ab9 */ /* 0x000fc60000000a00 */
[----:B------:R-:W-:Y:S01]  /*eb30*/  IMAD.IADD R27, R27, 0x1, R3 ;  /* 0x000000011b1b7824 */ /* 0x000fe200078e0203 */
[----:B------:R-:W-:Y:S01]  /*eb40*/  LEA R21, P0, R2, UR4, 0x1 ;  /* 0x0000000402157c11 */ /* 0x000fe2000f8008ff */
[----:B------:R-:W-:-:S03]  /*eb50*/  UMOV UR4, 0xffffffff ;  /* 0xffffffff00047882 */ /* 0x000fc60000000000 */
        /* <DEDUP_REMOVED lines=11> */
[----:B------:R-:W2:Y:S02]  /*ec10*/  SHFL.IDX PT, R14, R21, 0x2, 0x181f ;  /* 0x00581f00150e7f89 */ /* 0x000ea400000e0000 */
[----:B-1----:R-:W-:-:S05]  /*ec20*/  IMAD.X R3, RZ, RZ, R3, P0 ;  /* 0x000000ffff037224 */ /* 0x002fca00000e0603 */
[----:B------:R1:W-:Y:S04]  /*ec30*/  LDGSTS.E.BYPASS.LTC128B.128 [R25+0x22c00], desc[UR50][R2.64], !P1 ;  /* 0x22c0000002197fae */ /* 0x0003e8000c901d72 */
[----:B-1----:R-:W1:Y:S01]  /*ec40*/  SHFL.IDX PT, R3, R27, 0x2, 0x181f ;  /* 0x00581f001b037f89 */ /* 0x002e6200000e0000 */
[----:B--2---:R-:W-:-:S03]  /*ec50*/  IADD3 R2, P0, R14, R0, RZ ;  /* 0x000000000e027210 */ /* 0x004fc60007f1e0ff */
[----:B------:R2:W3:Y:S04]  /*ec60*/  SHFL.IDX PT, R14, R21, 0x3, 0x181f ;  /* 0x00781f00150e7f89 */ /* 0x0004e800000e0000 */
[----:B------:R-:W4:Y:S01]  /*ec70*/  SHFL.IDX PT, R27, R27, 0x3, 0x181f ;  /* 0x00781f001b1b7f89 */ /* 0x000f2200000e0000 */
[----:B-1----:R-:W-:-:S05]  /*ec80*/  IMAD.X R3, RZ, RZ, R3, P0 ;  /* 0x000000ffff037224 */ /* 0x002fca00000e0603 */
[----:B---3--:R2:W-:Y:S02]  /*ec90*/  LDGSTS.E.BYPASS.LTC128B.128 [R25+0x23400], desc[UR50][R2.64], !P1 ;  /* 0x2340000002197fae */ /* 0x0085e4000c901d72 */
.L_x_7416:
        /* <DEDUP_REMOVED lines=8> */
.L_x_7342:
        /* <DEDUP_REMOVED lines=11> */
.L_x_7343:
[----:B------:R1:W-:Y:S01]  /*edd0*/  SYNCS.ARRIVE.TRANS64.A1T0 RZ, [R8+URZ+0x28c30], RZ ;  /* 0x028c30ff08ff79a7 */ /* 0x0003e2000810003f */
[----:B------:R-:W-:Y:S05]  /*ede0*/  @!P2 BRA `(.L_x_7344) ;  /* 0x000000000004a947 */ /* 0x000fea0003800000 */
[----:B------:R-:W-:Y:S01]  /*edf0*/  BPT.TRAP 0x1 ;  /* 0x000000040000795c */ /* 0x000fe20000300000 */
.L_x_7344:
[----:B------:R-:W2:Y:S01]  /*ee00*/  SYNCS.PHASECHK.TRANS64.TRYWAIT P0, [R8+URZ+0x28c60], R20 ;  /* 0x028c6014080075a7 */ /* 0x000ea2000800017f */
[----:B------:R-:W-:Y:S04]  /*ee10*/  BSSY B1, `(.L_x_7345) ;  /* 0x0000002000017945 */ /* 0x000fe80003800000 */
[----:B--2---:R-:W-:Y:S05]  /*ee20*/  @!P0 BRA `(.L_x_7346) ;  /* 0x0000002800188947 */ /* 0x004fea0003800000 */
.L_x_7417:
[----:B------:R-:W-:Y:S05]  /*ee30*/  BSYNC B1 ;  /* 0x0000000000017941 */ /* 0x000fea0003800000 */
.L_x_7345:
        /* <DEDUP_REMOVED lines=8> */
[----:B------:R-:W-:Y:S01]  /*eec0*/  IMAD R5, R10, UR4, RZ ;  /* 0x000000040a057c24 */ /* 0x000fe2000f8e02ff */
[----:B------:R-:W-:-:S03]  /*eed0*/  IADD3 R3, R3, R7, RZ ;  /* 0x0000000703037210 */ /* 0x000fc60007ffe0ff */
        /* <DEDUP_REMOVED lines=11> */
[----:B0-2---:R-:W-:Y:S01]  /*ef90*/  LEA.HI.X R20, R2, UR5, R3, 0x1, P0 ;  /* 0x0000000502147c11 */ /* 0x005fe200080f0c03 */
[----:B------:R-:W-:Y:S06]  /*efa0*/  BRA.DIV UR4, `(.L_x_7347) ;  /* 0x0000002604cc7947 */ /* 0x000fec000b800000 */
        /* <DEDUP_REMOVED lines=53> */
.L_x_7427:
[----:B--2---:R-:W-:Y:S02]  /*f300*/  P2R R4, PR, RZ, 0x2 ;  /* 0x00000002ff047803 */ /* 0x004fe40000000000 */
[----:B------:R-:W-:Y:S02]  /*f310*/  LOP3.LUT P1, RZ, R16, 0x80, RZ, 0xc0, !PT ;  /* 0x0000008010ff7812 */ /* 0x000fe4000782c0ff */
[----:B------:R-:W-:Y:S02]  /*f320*/  IADD3 R2, P2, R14, R0, RZ ;  /* 0x000000000e027210 */ /* 0x000fe40007f5e0ff */
[----:B------:R-:W-:Y:S02]  /*f330*/  P2R R5, PR, RZ, 0x8 ;  /* 0x00000008ff057803 */ /* 0x000fe40000000000 */
[----:B------:R-:W-:Y:S02]  /*f340*/  LOP3.LUT P3, RZ, R16, 0x40, RZ, 0xc0, !PT ;  /* 0x0000004010ff7812 */ /* 0x000fe4000786c0ff */
[----:B------:R-:W-:-:S02]  /*f350*/  IADD3.X R3, RZ, R20, RZ, P2, !PT ;  /* 0x00000014ff037210 */ /* 0x000fc400017fe4ff */
[C---:B------:R-:W-:Y:S02]  /*f360*/  LOP3.LUT P2, RZ, R16.reuse, 0x20, RZ, 0xc0, !PT ;  /* 0x0000002010ff7812 */ /* 0x040fe4000784c0ff */
[----:B------:R-:W-:Y:S01]  /*f370*/  LOP3.LUT P6, RZ, R16, 0x10, RZ, 0xc0, !PT ;  /* 0x0000001010ff7812 */ /* 0x000fe200078cc0ff */
        /* <DEDUP_REMOVED lines=15> */
.L_x_7348:
        /* <DEDUP_REMOVED lines=11> */
.L_x_7349:
[----:B------:R0:W-:Y:S01]  /*f520*/  SYNCS.ARRIVE.TRANS64.A1T0 RZ, [R8+URZ+0x28c50], RZ ;  /* 0x028c50ff08ff79a7 */ /* 0x0001e2000810003f */
[----:B------:R-:W-:Y:S05]  /*f530*/  @P3 BRA `(.L_x_7350) ;  /* 0xfffffff000743947 */ /* 0x000fea000383ffff */
[----:B------:R-:W-:Y:S05]  /*f540*/  BSYNC B0 ;  /* 0x0000000000007941 */ /* 0x000fea0003800000 */
.L_x_7337:
        /* <DEDUP_REMOVED lines=21> */
.L_x_7352:
[----:B------:R-:W-:Y:S05]  /*f6a0*/  BSYNC B0 ;  /* 0x0000000000007941 */ /* 0x000fea0003800000 */
.L_x_7351:
[----:B------:R-:W-:-:S07]  /*f6b0*/  LOP3.LUT R22, R22, R5, RZ, 0x3c, !PT ;  /* 0x0000000516167212 */ /* 0x000fce00078e3cff */
.L_x_7312:
[----:B------:R-:W-:Y:S05]  /*f6c0*/  BSYNC B7 ;  /* 0x0000000000077941 */ /* 0x000fea0003800000 */
.L_x_7310:
        /* <DEDUP_REMOVED lines=11> */
.L_x_7353:
[----:B------:R-:W-:-:S03]  /*f780*/  UMOV UR4, 0xffffffff ;  /* 0xffffffff00047882 */ /* 0x000fc60000000000 */
[----:B------:R-:W-:Y:S05]  /*f790*/  BRA.DIV UR4, `(.L_x_7355) ;  /* 0x0000002604a07947 */ /* 0x000fea000b800000 */
[----:B------:R2:W3:Y:S02]  /*f7a0*/  SHFL.IDX PT, R14, R33, RZ, 0x1f ;  /* 0x00001fff210e7589 */ /* 0x0004e400000e0000 */
.L_x_7430:
[----:B------:R-:W4:Y:S01]  /*f7b0*/  @!P1 S2R R3, SR_CgaCtaId ;  /* 0x0000000000039919 */ /* 0x000f220000008800 */
[----:B------:R-:W-:Y:S05]  /*f7c0*/  WARPSYNC.ALL ;  /* 0x0000000000007948 */ /* 0x000fea0003800000 */
[----:B------:R-:W-:Y:S01]  /*f7d0*/  BAR.SYNC.DEFER_BLOCKING 0x4, 0x180 ;  /* 0x0106000000007b1d */ /* 0x000fe20000010000 */
[----:B------:R-:W-:-:S04]  /*f7e0*/  @!P1 MOV R0, 0x400 ;  /* 0x0000040000009802 */ /* 0x000fc80000000f00 */
[----:B----4-:R-:W-:-:S05]  /*f7f0*/  @!P1 LEA R17, R3, R0, 0x18 ;  /* 0x0000000003119211 */ /* 0x010fca00078ec0ff */
[----:B------:R2:W-:Y:S02]  /*f800*/  @!P1 STS [R17+0x28cd0], R33 ;  /* 0x028cd02111009388 */ /* 0x0005e40000000800 */
[----:B--23--:R-:W-:Y:S01]  /*f810*/  IMAD.MOV.U32 R33, RZ, RZ, R14 ;  /* 0x000000ffff217224 */ /* 0x00cfe200078e000e */
[----:B------:R-:W-:Y:S06]  /*f820*/  BAR.ARV 0x5, 0x180 ;  /* 0x0146000000007b1d */ /* 0x000fec0000002000 */
.L_x_7354:
[----:B------:R-:W-:Y:S02]  /*f830*/  ULDC UR4, c[0x0][0xc38] ;  /* 0x00030e0000047ab9 */ /* 0x000fe40000000800 */
[----:B---3--:R-:W-:-:S13]  /*f840*/  ISETP.GE.AND P0, PT, R33, UR4, PT ;  /* 0x0000000421007c0c */ /* 0x008fda000bf06270 */
[----:B------:R-:W-:Y:S05]  /*f850*/  @!P0 BRA `(.L_x_7356) ;  /* 0xffffffc800a88947 */ /* 0x000fea000383ffff */
.L_x_7307:
        /* <DEDUP_REMOVED lines=12> */
.L_x_7431:
[----:B------:R-:W-:Y:S05]  /*f920*/  BSYNC B0 ;  /* 0x0000000000007941 */ /* 0x000fea0003800000 */
.L_x_7357:
[----:B------:R-:W-:-:S03]  /*f930*/  UMOV UR4, 0xffffffff ;  /* 0xffffffff00047882 */ /* 0x000fc60000000000 */
[----:B------:R-:W-:Y:S05]  /*f940*/  BRA.DIV UR4, `(.L_x_7359) ;  /* 0x0000002604707947 */ /* 0x000fea000b800000 */
[----:B---3--:R-:W3:Y:S02]  /*f950*/  S2R R0, SR_TID.X ;  /* 0x0000000000007919 */ /* 0x008ee40000002100 */
[----:B---3--:R-:W-:-:S04]  /*f960*/  SHF.R.U32.HI R0, RZ, 0x5, R0 ;  /* 0x00000005ff007819 */ /* 0x008fc80000011600 */
[----:B------:R-:W-:-:S05]  /*f970*/  LOP3.LUT R0, R0, 0x3, RZ, 0xc0, !PT ;  /* 0x0000000300007812 */ /* 0x000fca00078ec0ff */
[----:B------:R3:W4:Y:S02]  /*f980*/  SHFL.IDX PT, R14, R0, RZ, 0x1f ;  /* 0x00001fff000e7589 */ /* 0x00072400000e0000 */
.L_x_7434:
[----:B----4-:R-:W-:Y:S01]  /*f990*/  ISETP.NE.AND P0, PT, R14, RZ, PT ;  /* 0x000000ff0e00720c */ /* 0x010fe20003f05270 */
[----:B------:R-:W-:-:S12]  /*f9a0*/  BSSY B0, `(.L_x_7360) ;  /* 0x0000024000007945 */ /* 0x000fd80003800000 */
[----:B------:R-:W-:Y:S05]  /*f9b0*/  @P0 BRA `(.L_x_7361) ;  /* 0x0000000000880947 */ /* 0x000fea0003800000 */
[----:B------:R-:W-:-:S03]  /*f9c0*/  UMOV UR4, 0xffffffff ;  /* 0xffffffff00047882 */ /* 0x000fc60000000000 */
[----:B------:R-:W-:Y:S05]  /*f9d0*/  BRA.DIV UR4, `(.L_x_7362) ;  /* 0x0000002604807947 */ /* 0x000fea000b800000 */
[----:B------:R-:W-:-:S13]  /*f9e0*/  ELECT P6, URZ, PT ;  /* 0x00000000003f782f */ /* 0x000fda00038c0000 */
.L_x_7437:
[----:B------:R-:W-:Y:S05]  /*f9f0*/  @!P6 BRA `(.L_x_7361) ;  /* 0x000000000078e947 */ /* 0x000fea0003800000 */
[----:B------:R-:W-:-:S06]  /*fa00*/  ULOP3.LUT UR4, UR39, 0x2, URZ, 0xfc, !UPT ;  /* 0x0000000227047892 */ /* 0x000fcc000f8efc3f */
[----:B---3--:R-:W-:-:S04]  /*fa10*/  MOV R0, UR4 ;  /* 0x0000000400007c02 */ /* 0x008fc80008000f00 */
[----:B------:R-:W-:-:S13]  /*fa20*/  ISETP.NE.AND P0, PT, R0, 0x3, PT ;  /* 0x000000030000780c */ /* 0x000fda0003f05270 */
[----:B------:R-:W-:Y:S05]  /*fa30*/  @!P0 BRA `(.L_x_7363) ;  /* 0x0000000000048947 */ /* 0x000fea0003800000 */
[----:B------:R-:W-:Y:S01]  /*fa40*/  BPT.TRAP 0x1 ;  /* 0x000000040000795c */ /* 0x000fe20000300000 */
.L_x_7363:
[----:B------:R-:W-:Y:S01]  /*fa50*/  IMAD R5, R18, 0x8, R7 ;  /* 0x0000000812057824 */ /* 0x000fe200078e0207 */
[----:B------:R-:W-:Y:S01]  /*fa60*/  SHF.L.U32 R0, R22, 0x1f, RZ ;  /* 0x0000001f16007819 */ /* 0x000fe200000006ff */
[----:B------:R-:W-:-:S03]  /*fa70*/  VIADD R18, R18, 0x1 ;  /* 0x0000000112127836 */ /* 0x000fc60000000000 */
[----:B------:R-:W3:Y:S02]  /*fa80*/  SYNCS.PHASECHK.TRANS64.TRYWAIT P1, [R5+URZ+0x28c40], R0 ;  /* 0x028c4000050075a7 */ /* 0x000ee4000802017f */
[----:B------:R-:W-:-:S04]  /*fa90*/  ISETP.NE.AND P2, PT, R18, 0x2, PT ;  /* 0x000000021200780c */ /* 0x000fc80003f45270 */
[----:B------:R-:W-:Y:S01]  /*faa0*/  SEL R3, RZ, 0x1, P2 ;  /* 0x00000001ff037807 */ /* 0x000fe20001000000 */
[----:B---3--:R-:W-:Y:S08]  /*fab0*/  @!P1 BRA `(.L_x_7364) ;  /* 0x0000002400689947 */ /* 0x008ff00003800000 */
.L_x_7438:
[----:B------:R-:W-:Y:S02]  /*fac0*/  SEL R18, R18, RZ, P2 ;  /* 0x000000ff12127207 */ /* 0x000fe40001000000 */
[----:B------:R-:W-:Y:S01]  /*fad0*/  LOP3.LUT R2, R22, R3, RZ, 0x3c, !PT ;  /* 0x0000000316027212 */ /* 0x000fe200078e3cff */
[----:B------:R-:W-:Y:S06]  /*fae0*/  @!P0 BRA `(.L_x_7365) ;  /* 0x0000000000048947 */ /* 0x000fec0003800000 */
[----:B------:R-:W-:Y:S01]  /*faf0*/  BPT.TRAP 0x1 ;  /* 0x000000040000795c */ /* 0x000fe20000300000 */
.L_x_7365:
[----:B------:R-:W-:Y:S01]  /*fb00*/  IMAD R3, R18, 0x8, R7 ;  /* 0x0000000812037824 */ /* 0x000fe200078e0207 */
[----:B------:R-:W-:-:S04]  /*fb10*/  SHF.L.U32 R2, R2, 0x1f, RZ ;  /* 0x0000001f02027819 */ /* 0x000fc800000006ff */
[----:B------:R-:W4:Y:S02]  /*fb20*/  SYNCS.PHASECHK.TRANS64.TRYWAIT P1, [R3+URZ+0x28c40], R2 ;  /* 0x028c4002030075a7 */ /* 0x000f24000802017f */
[----:B----4-:R-:W-:Y:S05]  /*fb30*/  @!P1 BRA `(.L_x_7366) ;  /* 0x00000024005c9947 */ /* 0x010fea0003800000 */
.L_x_7439:
[----:B------:R-:W-:Y:S05]  /*fb40*/  @!P0 BRA `(.L_x_7367) ;  /* 0x0000000000048947 */ /* 0x000fea0003800000 */
[----:B------:R-:W-:Y:S01]  /*fb50*/  BPT.TRAP 0x1 ;  /* 0x000000040000795c */ /* 0x000fe20000300000 */
.L_x_7367:
[----:B------:R-:W0:Y:S02]  /*fb60*/  SYNCS.PHASECHK.TRANS64.TRYWAIT P1, [R5+URZ+0x28c60], R0 ;  /* 0x028c6000050075a7 */ /* 0x000e24000802017f */
[----:B0-----:R-:W-:Y:S05]  /*fb70*/  @!P1 BRA `(.L_x_7368) ;  /* 0x0000002400609947 */ /* 0x001fea0003800000 */
.L_x_7440:
[----:B------:R-:W-:Y:S05]  /*fb80*/  @!P0 BRA `(.L_x_7369) ;  /* 0x0000000000048947 */ /* 0x000fea0003800000 */
[----:B------:R-:W-:Y:S01]  /*fb90*/  BPT.TRAP 0x1 ;  /* 0x000000040000795c */ /* 0x000fe20000300000 */
.L_x_7369:
[----:B------:R0:W0:Y:S02]  /*fba0*/  SYNCS.PHASECHK.TRANS64.TRYWAIT P0, [R3+URZ+0x28c60], R2 ;  /* 0x028c6002030075a7 */ /* 0x000024000800017f */
[----:B0-----:R-:W-:Y:S05]  /*fbb0*/  @!P0 NANOSLEEP.SYNCS 0x989680 ;  /* 0x009896800000895d */ /* 0x001fea0003900000 */
[----:B------:R-:W0:Y:S02]  /*fbc0*/  @!P0 SYNCS.PHASECHK.TRANS64 P0, [R3+URZ+0x28c60], R2 ;  /* 0x028c6002030085a7 */ /* 0x000e24000800007f */
[----:B0-----:R-:W-:Y:S05]  /*fbd0*/  @!P0 BRA `(.L_x_7369) ;  /* 0xfffffffc00f08947 */ /* 0x001fea000383ffff */
.L_x_7361:
[----:B------:R-:W-:Y:S05]  /*fbe0*/  BSYNC B0 ;  /* 0x0000000000007941 */ /* 0x000fea0003800000 */
.L_x_7360:
[----:B------:R-:W-:Y:S05]  /*fbf0*/  EXIT ;  /* 0x000000000000794d */ /* 0x000fea0003800000 */
.L_x_7251:
[----:B0-----:R-:W-:-:S04]  /*fc00*/  IMAD.U32 R3, RZ, RZ, UR21 ;  /* 0x00000015ff037e24 */ /* 0x001fc8000f8e00ff */
[----:B------:R0:W1:Y:S03]  /*fc10*/  SYNCS.PHASECHK.TRANS64.TRYWAIT P1, [R3+URZ+0x28c50], R0 ;  /* 0x028c5000030075a7 */ /* 0x000066000802017f */
[----:B-1----:R-:W-:Y:S05]  /*fc20*/  @!P1 NANOSLEEP.SYNCS 0x989680 ;  /* 0x009896800000995d */ /* 0x002fea0003900000 */
[----:B------:R-:W1:Y:S02]  /*fc30*/  @!P1 SYNCS.PHASECHK.TRANS64 P1, [R3+URZ+0x28c50], R0 ;  /* 0x028c5000030095a7 */ /* 0x000e64000802007f */
[----:B-1----:R-:W-:Y:S05]  /*fc40*/  @!P1 BRA `(.L_x_7251) ;  /* 0xfffffffc00ec9947 */ /* 0x002fea000383ffff */
[----:B------:R-:W-:Y:S05]  /*fc50*/  BRA `(.L_x_7370) ;  /* 0xffffff1c00407947 */ /* 0x000fea000383ffff */
.L_x_7257:
[----:B-1----:R-:W-:-:S04]  /*fc60*/  IMAD.U32 R3, RZ, RZ, UR21 ;  /* 0x00000015ff037e24 */ /* 0x002fc8000f8e00ff */
[----:B------:R1:W2:Y:S03]  /*fc70*/  SYNCS.PHASECHK.TRANS64.TRYWAIT P1, [R3+URZ+0x28c50], R0 ;  /* 0x028c5000030075a7 */ /* 0x0002a6000802017f */
[----:B--2---:R-:W-:Y:S05]  /*fc80*/  @!P1 NANOSLEEP.SYNCS 0x989680 ;  /* 0x009896800000995d */ /* 0x004fea0003900000 */
[----:B------:R-:W2:Y:S02]  /*fc90*/  @!P1 SYNCS.PHASECHK.TRANS64 P1, [R3+URZ+0x28c50], R0 ;  /* 0x028c5000030095a7 */ /* 0x000ea4000802007f */
[----:B--2---:R-:W-:Y:S05]  /*fca0*/  @!P1 BRA `(.L_x_7257) ;  /* 0xfffffffc00ec9947 */ /* 0x004fea000383ffff */
[----:B------:R-:W-:Y:S05]  /*fcb0*/  BRA `(.L_x_7256) ;  /* 0xffffff2800387947 */ /* 0x000fea000383ffff */
.L_x_7261:
[----:B0-----:R-:W-:-:S04]  /*fcc0*/  IMAD.U32 R3, RZ, RZ, UR42 ;  /* 0x0000002aff037e24 */ /* 0x001fc8000f8e00ff */
[----:B------:R0:W1:Y:S03]  /*fcd0*/  SYNCS.PHASECHK.TRANS64.TRYWAIT P1, [R3+URZ+0x28c00], R0 ;  /* 0x028c0000030075a7 */ /* 0x000066000802017f */
[----:B-1----:R-:W-:Y:S05]  /*fce0*/  @!P1 NANOSLEEP.SYNCS 0x989680 ;  /* 0x009896800000995d */ /* 0x002fea0003900000 */
[----:B------:R-:W1:Y:S02]  /*fcf0*/  @!P1 SYNCS.PHASECHK.TRANS64 P1, [R3+URZ+0x28c00], R0 ;  /* 0x028c0000030095a7 */ /* 0x000e64000802007f */
[----:B-1----:R-:W-:Y:S05]  /*fd00*/  @!P1 BRA `(.L_x_7261) ;  /* 0xfffffffc00ec9947 */ /* 0x002fea000383ffff */
[----:B------:R-:W-:Y:S05]  /*fd10*/  BRA `(.L_x_7371) ;  /* 0xffffff3800d87947 */ /* 0x000fea000383ffff */
.L_x_7265:
[----:B--2---:R2:W3:Y:S02]  /*fd20*/  SYNCS.PHASECHK.TRANS64.TRYWAIT P1, [R7+URZ+0x28c30], R8 ;  /* 0x028c3008070075a7 */ /* 0x0044e4000802017f */
[----:B---3--:R-:W-:Y:S05]  /*fd30*/  @!P1 NANOSLEEP.SYNCS 0x989680 ;  /* 0x009896800000995d */ /* 0x008fea0003900000 */
[----:B------:R-:W3:Y:S02]  /*fd40*/  @!P1 SYNCS.PHASECHK.TRANS64 P1, [R7+URZ+0x28c30], R8 ;  /* 0x028c3008070095a7 */ /* 0x000ee4000802007f */
[----:B---3--:R-:W-:Y:S05]  /*fd50*/  @!P1 BRA `(.L_x_7265) ;  /* 0xfffffffc00f09947 */ /* 0x008fea000383ffff */
[----:B------:R-:W-:Y:S05]  /*fd60*/  BRA `(.L_x_7264) ;  /* 0xffffff3800f47947 */ /* 0x000fea000383ffff */
.L_x_7270:
[----:B---3--:R3:W0:Y:S02]  /*fd70*/  SYNCS.PHASECHK.TRANS64.TRYWAIT P1, [R7+URZ+0x28c50], R8 ;  /* 0x028c5008070075a7 */ /* 0x008624000802017f */
[----:B0-----:R-:W-:Y:S05]  /*fd80*/  @!P1 NANOSLEEP.SYNCS 0x989680 ;  /* 0x009896800000995d */ /* 0x001fea0003900000 */
[----:B------:R-:W0:Y:S02]  /*fd90*/  @!P1 SYNCS.PHASECHK.TRANS64 P1, [R7+URZ+0x28c50], R8 ;  /* 0x028c5008070095a7 */ /* 0x000e24000802007f */
[----:B0-----:R-:W-:Y:S05]  /*fda0*/  @!P1 BRA `(.L_x_7270) ;  /* 0xfffffffc00f09947 */ /* 0x001fea000383ffff */
[----:B------:R-:W-:Y:S05]  /*fdb0*/  BRA `(.L_x_7269) ;  /* 0xffffff4c00887947 */ /* 0x000fea000383ffff */
.L_x_7276:
[----:B-1----:R-:W-:-:S04]  /*fdc0*/  MOV R6, UR23 ;  /* 0x0000001700067c02 */ /* 0x002fc80008000f00 */
[----:B------:R1:W2:Y:S03]  /*fdd0*/  SYNCS.PHASECHK.TRANS64.TRYWAIT P1, [R6+URZ+0x28c30], R7 ;  /* 0x028c3007060075a7 */ /* 0x0002a6000802017f */
[----:B--2---:R-:W-:Y:S05]  /*fde0*/  @!P1 NANOSLEEP.SYNCS 0x989680 ;  /* 0x009896800000995d */ /* 0x004fea0003900000 */
[----:B------:R-:W2:Y:S02]  /*fdf0*/  @!P1 SYNCS.PHASECHK.TRANS64 P1, [R6+URZ+0x28c30], R7 ;  /* 0x028c3007060095a7 */ /* 0x000ea4000802007f */
[----:B--2---:R-:W-:Y:S05]  /*fe00*/  @!P1 BRA `(.L_x_7276) ;  /* 0xfffffffc00ec9947 */ /* 0x004fea000383ffff */
[----:B------:R-:W-:Y:S05]  /*fe10*/  BRA `(.L_x_7275) ;  /* 0xffffff5000a07947 */ /* 0x000fea000383ffff */
.L_x_7281:
[----:B-1----:R-:W-:-:S04]  /*fe20*/  IMAD.U32 R8, RZ, RZ, UR23 ;  /* 0x00000017ff087e24 */ /* 0x002fc8000f8e00ff */
[----:B------:R1:W2:Y:S03]  /*fe30*/  SYNCS.PHASECHK.TRANS64.TRYWAIT P1, [R8+URZ+0x28c50], R7 ;  /* 0x028c5007080075a7 */ /* 0x0002a6000802017f */
[----:B--2---:R-:W-:Y:S05]  /*fe40*/  @!P1 NANOSLEEP.SYNCS 0x989680 ;  /* 0x009896800000995d */ /* 0x004fea0003900000 */
[----:B------:R-:W2:Y:S02]  /*fe50*/  @!P1 SYNCS.PHASECHK.TRANS64 P1, [R8+URZ+0x28c50], R7 ;  /* 0x028c5007080095a7 */ /* 0x000ea4000802007f */
[----:B--2---:R-:W-:Y:S05]  /*fe60*/  @!P1 BRA `(.L_x_7281) ;  /* 0xfffffffc00ec9947 */ /* 0x004fea000383ffff */
[----:B------:R-:W-:Y:S05]  /*fe70*/  BRA `(.L_x_7280) ;  /* 0xffffff6c00207947 */ /* 0x000fea000383ffff */
.L_x_7288:
[----:B-1----:R-:W-:-:S04]  /*fe80*/  IMAD.U32 R6, RZ, RZ, UR22 ;  /* 0x00000016ff067e24 */ /* 0x002fc8000f8e00ff */
[----:B------:R1:W2:Y:S03]  /*fe90*/  SYNCS.PHASECHK.TRANS64.TRYWAIT P1, [R6+URZ+0x28c30], R7 ;  /* 0x028c3007060075a7 */ /* 0x0002a6000802017f */
[----:B--2---:R-:W-:Y:S05]  /*fea0*/  @!P1 NANOSLEEP.SYNCS 0x989680 ;  /* 0x009896800000995d */ /* 0x004fea0003900000 */
[----:B------:R-:W2:Y:S02]  /*feb0*/  @!P1 SYNCS.PHASECHK.TRANS64 P1, [R6+URZ+0x28c30], R7 ;  /* 0x028c3007060095a7 */ /* 0x000ea4000802007f */
[----:B--2---:R-:W-:Y:S05]  /*fec0*/  @!P1 BRA `(.L_x_7288) ;  /* 0xfffffffc00ec9947 */ /* 0x004fea000383ffff */
[----:B------:R-:W-:Y:S05]  /*fed0*/  BRA `(.L_x_7287) ;  /* 0xffffff7000107947 */ /* 0x000fea000383ffff */
.L_x_7293:
[----:B---3--:R-:W-:-:S04]  /*fee0*/  IMAD.U32 R8, RZ, RZ, UR22 ;  /* 0x00000016ff087e24 */ /* 0x008fc8000f8e00ff */
[----:B------:R3:W4:Y:S03]  /*fef0*/  SYNCS.PHASECHK.TRANS64.TRYWAIT P1, [R8+URZ+0x28c50], R7 ;  /* 0x028c5007080075a7 */ /* 0x000726000802017f */
[----:B----4-:R-:W-:Y:S05]  /*ff00*/  @!P1 NANOSLEEP.SYNCS 0x989680 ;  /* 0x009896800000995d */ /* 0x010fea0003900000 */
[----:B------:R-:W4:Y:S02]  /*ff10*/  @!P1 SYNCS.PHASECHK.TRANS64 P1, [R8+URZ+0x28c50], R7 ;  /* 0x028c5007080095a7 */ /* 0x000f24000802007f */
[----:B----4-:R-:W-:Y:S05]  /*ff20*/  @!P1 BRA `(.L_x_7293) ;  /* 0xfffffffc00ec9947 */ /* 0x010fea000383ffff */
[----:B------:R-:W-:Y:S05]  /*ff30*/  BRA `(.L_x_7292) ;  /* 0xffffff8400347947 */ /* 0x000fea000383ffff */
.L_x_7318:
        /* <DEDUP_REMOVED lines=10> */
.L_x_7372:
[----:B------:R-:W-:Y:S05]  /*ffe0*/  BRA `(.L_x_7373) ;  /* 0xffffffcc00487947 */ /* 0x000fea000383ffff */
.L_x_7321:
[----:B0-----:R0:W1:Y:S02]  /*fff0*/  SYNCS.PHASECHK.TRANS64.TRYWAIT P0, [R25+URZ+0x28c40], R0 ;  /* 0x028c4000190075a7 */ /* 0x001064000800017f */
[----:B-1----:R-:W-:Y:S05]  /*10000*/  @!P0 NANOSLEEP.SYNCS 0x989680 ;  /* 0x009896800000895d */ /* 0x002fea0003900000 */
[----:B------:R-:W1:Y:S02]  /*10010*/  @!P0 SYNCS.PHASECHK.TRANS64 P0, [R25+URZ+0x28c40], R0 ;  /* 0x028c4000190085a7 */ /* 0x000e64000800007f */
[----:B-1----:R-:W-:Y:S05]  /*10020*/  @!P0 BRA `(.L_x_7321) ;  /* 0xfffffffc00f08947 */ /* 0x002fea000383ffff */
[----:B------:R-:W-:Y:S05]  /*10030*/  BRA `(.L_x_7374) ;  /* 0xffffffcc00f07947 */ /* 0x000fea000383ffff */
.L_x_7322:
        /* <DEDUP_REMOVED lines=8> */
.L_x_7376:
[----:B------:R-:W-:Y:S05]  /*100c0*/  BSYNC B0 ;  /* 0x0000000000007941 */ /* 0x000fea0003800000 */
.L_x_7375:
        /* <DEDUP_REMOVED lines=9> */
.L_x_7377:
[----:B------:R-:W-:Y:S01]  /*10160*/  IMAD.MOV.U32 R13, RZ, RZ, R5 ;  /* 0x000000ffff0d7224 */ /* 0x000fe200078e0005 */
[----:B------:R-:W-:Y:S02]  /*10170*/  MOV R12, 0x1 ;  /* 0x00000001000c7802 */ /* 0x000fe40000000f00 */
[----:B------:R-:W-:-:S05]  /*10180*/  @P0 LEA R14, P1, R6, R14, 0x1 ;  /* 0x0000000e060e0211 */ /* 0x000fca00078208ff */
[----:B------:R-:W-:Y:S02]  /*10190*/  @P0 IMAD.X R3, RZ, RZ, R2, P1 ;  /* 0x000000ffff030224 */ /* 0x000fe400008e0602 */
[----:B------:R-:W-:-:S07]  /*101a0*/  @P0 IMAD.MOV.U32 R2, RZ, RZ, R14 ;  /* 0x000000ffff020224 */ /* 0x000fce00078e000e */
[----:B------:R-:W-:Y:S05]  /*101b0*/  WARPSYNC.COLLECTIVE R15, `(.L_x_7378) ;  /* 0x000000000f087348 */ /* 0x000fea0003c00000 */
[----:B------:R0:W1:Y:S02]  /*101c0*/  SHFL.IDX P6, R14, R13, R12, R11 ;  /* 0x0000000c0d0e7389 */ /* 0x00006400000c000b */
[----:B01----:R-:W-:Y:S01]  /*101d0*/  ENDCOLLECTIVE ;  /* 0x000000000000791b */ /* 0x003fe20003800000 */
.L_x_7378:
        /* <DEDUP_REMOVED lines=11> */
.L_x_7379:
        /* <DEDUP_REMOVED lines=8> */
.L_x_7380:
        /* <DEDUP_REMOVED lines=11> */
.L_x_7381:
        /* <DEDUP_REMOVED lines=8> */
.L_x_7382:
        /* <DEDUP_REMOVED lines=9> */
.L_x_7383:
[----:B------:R-:W-:Y:S05]  /*104d0*/  BRA `(.L_x_7384) ;  /* 0xffffffcc00a87947 */ /* 0x000fea000383ffff */
.L_x_7327:
[----:B------:R-:W-:Y:S02]  /*104e0*/  IMAD.MOV.U32 R13, RZ, RZ, R5 ;  /* 0x000000ffff0d7224 */ /* 0x000fe400078e0005 */
[----:B------:R-:W-:Y:S02]  /*104f0*/  IMAD.MOV.U32 R12, RZ, RZ, RZ ;  /* 0x000000ffff0c7224 */ /* 0x000fe400078e00ff */
[----:B------:R-:W-:Y:S02]  /*10500*/  IMAD.MOV.U32 R11, RZ, RZ, 0x181f ;  /* 0x0000181fff0b7424 */ /* 0x000fe400078e00ff */
[----:B------:R-:W-:Y:S02]  /*10510*/  IMAD.MOV.U32 R15, RZ, RZ, -0x1 ;  /* 0xffffffffff0f7424 */ /* 0x000fe400078e00ff */
[----:B------:R-:W-:-:S07]  /*10520*/  IMAD.U32 R3, RZ, RZ, UR43 ;  /* 0x0000002bff037e24 */ /* 0x000fce000f8e00ff */
[----:B-1---5:R-:W-:Y:S05]  /*10530*/  WARPSYNC.COLLECTIVE R15, `(.L_x_7385) ;  /* 0x000000000f087348 */ /* 0x022fea0003c00000 */
[----:B------:R0:W2:Y:S02]  /*10540*/  SHFL.IDX P6, R14, R13, R12, R11 ;  /* 0x0000000c0d0e7389 */ /* 0x0000a400000c000b */
[----:B012--5:R-:W-:Y:S01]  /*10550*/  ENDCOLLECTIVE ;  /* 0x000000000000791b */ /* 0x027fe20003800000 */
.L_x_7385:
[----:B------:R-:W-:-:S04]  /*10560*/  IMAD R4, R3, 0x40, R36 ;  /* 0x0000004003047824 */ /* 0x000fc800078e0224 */
[C---:B------:R-:W-:Y:S01]  /*10570*/  VIADD R6, R4.reuse, 0x10 ;  /* 0x0000001004067836 */ /* 0x040fe20000000000 */
[----:B------:R-:W-:Y:S01]  /*10580*/  ISETP.GE.AND P0, PT, R4, UR37, PT ;  /* 0x0000002504007c0c */ /* 0x000fe2000bf06270 */
[----:B------:R-:W-:Y:S01]  /*10590*/  IMAD.MOV.U32 R13, RZ, RZ, R0 ;  /* 0x000000ffff0d7224 */ /* 0x000fe200078e0000 */
[----:B------:R-:W-:-:S11]  /*105a0*/  MOV R2, R14 ;  /* 0x0000000e00027202 */ /* 0x000fd60000000f00 */
[----:B------:R-:W-:Y:S05]  /*105b0*/  WARPSYNC.COLLECTIVE R15, `(.L_x_7386) ;  /* 0x000000000f087348 */ /* 0x000fea0003c00000 */
[----:B------:R0:W1:Y:S02]  /*105c0*/  SHFL.IDX P6, R14, R13, R12, R11 ;  /* 0x0000000c0d0e7389 */ /* 0x00006400000c000b */
[----:B01----:R-:W-:Y:S01]  /*105d0*/  ENDCOLLECTIVE ;  /* 0x000000000000791b */ /* 0x003fe20003800000 */
.L_x_7386:
        /* <DEDUP_REMOVED lines=8> */
.L_x_7387:
        /* <DEDUP_REMOVED lines=11> */
.L_x_7388:
        /* <DEDUP_REMOVED lines=8> */
.L_x_7389:
        /* <DEDUP_REMOVED lines=10> */
.L_x_7390:
        /* <DEDUP_REMOVED lines=8> */
.L_x_7391:
        /* <DEDUP_REMOVED lines=9> */
.L_x_7392:
[----:B------:R-:W-:Y:S05]  /*10940*/  BRA `(.L_x_7393) ;  /* 0xffffffd000807947 */ /* 0x000fea000383ffff */
.L_x_7330:
[----:B0-----:R0:W2:Y:S02]  /*10950*/  SYNCS.PHASECHK.TRANS64.TRYWAIT P0, [R17+URZ+0x28c20], R0 ;  /* 0x028c2000110075a7 */ /* 0x0010a4000800017f */
[----:B--2---:R-:W-:Y:S05]  /*10960*/  @!P0 NANOSLEEP.SYNCS 0x989680 ;  /* 0x009896800000895d */ /* 0x004fea0003900000 */
[----:B------:R-:W2:Y:S02]  /*10970*/  @!P0 SYNCS.PHASECHK.TRANS64 P0, [R17+URZ+0x28c20], R0 ;  /* 0x028c2000110085a7 */ /* 0x000ea4000800007f */
[----:B--2---:R-:W-:Y:S05]  /*10980*/  @!P0 BRA `(.L_x_7330) ;  /* 0xfffffffc00f08947 */ /* 0x004fea000383ffff */
[----:B------:R-:W-:Y:S05]  /*10990*/  BRA `(.L_x_7394) ;  /* 0xffffffd000dc7947 */ /* 0x000fea000383ffff */
.L_x_7333:
[----:B0-----:R0:W2:Y:S02]  /*109a0*/  SYNCS.PHASECHK.TRANS64.TRYWAIT P0, [R25+URZ+0x28c60], R0 ;  /* 0x028c6000190075a7 */ /* 0x0010a4000800017f */
[----:B--2---:R-:W-:Y:S05]  /*109b0*/  @!P0 NANOSLEEP.SYNCS 0x989680 ;  /* 0x009896800000895d */ /* 0x004fea0003900000 */
[----:B------:R-:W2:Y:S02]  /*109c0*/  @!P0 SYNCS.PHASECHK.TRANS64 P0, [R25+URZ+0x28c60], R0 ;  /* 0x028c6000190085a7 */ /* 0x000ea4000800007f */
[----:B--2---:R-:W-:Y:S05]  /*109d0*/  @!P0 BRA `(.L_x_7333) ;  /* 0xfffffffc00f08947 */ /* 0x004fea000383ffff */
[----:B------:R-:W-:Y:S05]  /*109e0*/  BRA `(.L_x_7395) ;  /* 0xffffffd000ec7947 */ /* 0x000fea000383ffff */
.L_x_7334:
        /* <DEDUP_REMOVED lines=8> */
.L_x_7397:
[----:B------:R-:W-:Y:S05]  /*10a70*/  BSYNC B0 ;  /* 0x0000000000007941 */ /* 0x000fea0003800000 */
.L_x_7396:
[----:B------:R-:W0:Y:S01]  /*10a80*/  S2R R8, SR_TID.X ;  /* 0x0000000000087919 */ /* 0x000e220000002100 */
[----:B------:R-:W-:Y:S01]  /*10a90*/  IMAD.MOV.U32 R13, RZ, RZ, R6 ;  /* 0x000000ffff0d7224 */ /* 0x000fe200078e0006 */
[----:B------:R-:W-:Y:S01]  /*10aa0*/  MOV R3, R14 ;  /* 0x0000000e00037202 */ /* 0x000fe20000000f00 */
[----:B------:R-:W-:Y:S01]  /*10ab0*/  IMAD.MOV.U32 R12, RZ, RZ, RZ ;  /* 0x000000ffff0c7224 */ /* 0x000fe200078e00ff */
[C---:B------:R-:W-:Y:S01]  /*10ac0*/  LOP3.LUT P1, RZ, R32.reuse, 0x1, RZ, 0xc0, !PT ;  /* 0x0000000120ff7812 */ /* 0x040fe2000782c0ff */
[----:B------:R-:W-:Y:S01]  /*10ad0*/  IMAD.MOV.U32 R11, RZ, RZ, 0x181f ;  /* 0x0000181fff0b7424 */ /* 0x000fe200078e00ff */
[C---:B------:R-:W-:Y:S01]  /*10ae0*/  LOP3.LUT P5, RZ, R32.reuse, 0x2, RZ, 0xc0, !PT ;  /* 0x0000000220ff7812 */ /* 0x040fe200078ac0ff */
[----:B------:R-:W-:Y:S01]  /*10af0*/  IMAD.MOV.U32 R15, RZ, RZ, -0x1 ;  /* 0xffffffffff0f7424 */ /* 0x000fe200078e00ff */
[C---:B------:R-:W-:Y:S01]  /*10b00*/  LOP3.LUT P4, RZ, R32.reuse, 0x4, RZ, 0xc0, !PT ;  /* 0x0000000420ff7812 */ /* 0x040fe2000788c0ff */
[----:B------:R-:W-:Y:S01]  /*10b10*/  IMAD R5, R5, 0x2, R17 ;  /* 0x0000000205057824 */ /* 0x000fe200078e0211 */
[----:B------:R-:W-:-:S13]  /*10b20*/  LOP3.LUT P3, RZ, R32, 0x8, RZ, 0xc0, !PT ;  /* 0x0000000820ff7812 */ /* 0x000fda000786c0ff */
[----:B0-----:R-:W-:Y:S05]  /*10b30*/  WARPSYNC.COLLECTIVE R15, `(.L_x_7398) ;  /* 0x000000000f087348 */ /* 0x001fea0003c00000 */
[----:B------:R1:W2:Y:S02]  /*10b40*/  SHFL.IDX P6, R14, R13, R12, R11 ;  /* 0x0000000c0d0e7389 */ /* 0x0002a400000c000b */
[----:B012---:R-:W-:Y:S01]  /*10b50*/  ENDCOLLECTIVE ;  /* 0x000000000000791b */ /* 0x007fe20003800000 */
.L_x_7398:
[----:B------:R-:W-:Y:S02]  /*10b60*/  LOP3.LUT P2, RZ, R32, 0x10, RZ, 0xc0, !PT ;  /* 0x0000001020ff7812 */ /* 0x000fe4000784c0ff */
[----:B------:R-:W-:-:S04]  /*10b70*/  LOP3.LUT R16, R16, 0xfffffdff, RZ, 0xc0, !PT ;  /* 0xfffffdff10107812 */ /* 0x000fc800078ec0ff */
[----:B------:R-:W-:Y:S01]  /*10b80*/  @P1 LOP3.LUT R16, R16, 0x200, RZ, 0xfc, !PT ;  /* 0x0000020010101812 */ /* 0x000fe200078efcff */
[----:B------:R-:W-:Y:S02]  /*10b90*/  IMAD.MOV.U32 R13, RZ, RZ, R7 ;  /* 0x000000ffff0d7224 */ /* 0x000fe400078e0007 */
[----:B------:R-:W-:Y:S02]  /*10ba0*/  IMAD.MOV.U32 R12, RZ, RZ, 0x1 ;  /* 0x00000001ff0c7424 */ /* 0x000fe400078e00ff */
[----:B------:R-:W-:-:S05]  /*10bb0*/  IMAD.SHL.U32 R8, R8, 0x8, RZ ;  /* 0x0000000808087824 */ /* 0x000fca00078e00ff */
[----:B------:R-:W-:-:S05]  /*10bc0*/  LOP3.LUT R8, R8, 0x38, RZ, 0xc0, !PT ;  /* 0x0000003808087812 */ /* 0x000fca00078ec0ff */
[----:B------:R-:W-:-:S05]  /*10bd0*/  IMAD.SHL.U32 R0, R8, 0x2, RZ ;  /* 0x0000000208007824 */ /* 0x000fca00078e00ff */
[----:B------:R-:W-:-:S04]  /*10be0*/  IADD3 R2, P0, R14, R0, RZ ;  /* 0x000000000e027210 */ /* 0x000fc80007f1e0ff */
[----:B------:R-:W-:Y:S02]  /*10bf0*/  IADD3.X R3, RZ, R3, RZ, P0, !PT ;  /* 0x00000003ff037210 */ /* 0x000fe400007fe4ff */
        /* <DEDUP_REMOVED lines=25> */
.L_x_7399:
[----:B------:R-:W-:Y:S02]  /*10d90*/  IMAD.MOV.U32 R13, RZ, RZ, R6 ;  /* 0x000000ffff0d7224 */ /* 0x000fe400078e0006 */
[----:B------:R-:W-:-:S07]  /*10da0*/  IMAD.MOV.U32 R3, RZ, RZ, R14 ;  /* 0x000000ffff037224 */ /* 0x000fce00078e000e */
[----:B------:R-:W-:Y:S05]  /*10db0*/  WARPSYNC.COLLECTIVE R15, `(.L_x_7400) ;  /* 0x000000000f087348 */ /* 0x000fea0003c00000 */
[----:B------:R0:W1:Y:S02]  /*10dc0*/  SHFL.IDX P6, R14, R13, R12, R11 ;  /* 0x0000000c0d0e7389 */ /* 0x00006400000c000b */
[----:B01----:R-:W-:Y:S01]  /*10dd0*/  ENDCOLLECTIVE ;  /* 0x000000000000791b */ /* 0x003fe20003800000 */
.L_x_7400:
[----:B------:R-:W-:Y:S01]  /*10de0*/  MOV R13, R7 ;  /* 0x00000007000d7202 */ /* 0x000fe20000000f00 */
        /* <DEDUP_REMOVED lines=27> */
.L_x_7401:
[----:B------:R-:W-:Y:S02]  /*10fa0*/  IMAD.MOV.U32 R13, RZ, RZ, R6 ;  /* 0x000000ffff0d7224 */ /* 0x000fe400078e0006 */
[----:B------:R-:W-:-:S07]  /*10fb0*/  IMAD.MOV.U32 R8, RZ, RZ, R14 ;  /* 0x000000ffff087224 */ /* 0x000fce00078e000e */
[----:B------:R-:W-:Y:S05]  /*10fc0*/  WARPSYNC.COLLECTIVE R15, `(.L_x_7402) ;  /* 0x000000000f087348 */ /* 0x000fea0003c00000 */
[----:B------:R0:W1:Y:S02]  /*10fd0*/  SHFL.IDX P6, R14, R13, R12, R11 ;  /* 0x0000000c0d0e7389 */ /* 0x00006400000c000b */
[----:B01----:R-:W-:Y:S01]  /*10fe0*/  ENDCOLLECTIVE ;  /* 0x000000000000791b */ /* 0x003fe20003800000 */
.L_x_7402:
        /* <DEDUP_REMOVED lines=28> */
.L_x_7403:
[----:B------:R-:W-:Y:S01]  /*111b0*/  IMAD.MOV.U32 R13, RZ, RZ, R6 ;  /* 0x000000ffff0d7224 */ /* 0x000fe200078e0006 */
[----:B------:R-:W-:-:S07]  /*111c0*/  MOV R7, R14 ;  /* 0x0000000e00077202 */ /* 0x000fce0000000f00 */
[----:B------:R-:W-:Y:S05]  /*111d0*/  WARPSYNC.COLLECTIVE R15, `(.L_x_7404) ;  /* 0x000000000f087348 */ /* 0x000fea0003c00000 */
[----:B------:R0:W1:Y:S02]  /*111e0*/  SHFL.IDX P6, R14, R13, R12, R11 ;  /* 0x0000000c0d0e7389 */ /* 0x00006400000c000b */
[----:B01----:R-:W-:Y:S01]  /*111f0*/  ENDCOLLECTIVE ;  /* 0x000000000000791b */ /* 0x003fe20003800000 */
.L_x_7404:
[----:B------:R-:W-:Y:S05]  /*11200*/  BRA `(.L_x_7405) ;  /* 0xffffffd000947947 */ /* 0x000fea000383ffff */
.L_x_7340:
[----:B0-----:R0:W2:Y:S02]  /*11210*/  SYNCS.PHASECHK.TRANS64.TRYWAIT P0, [R8+URZ+0x28c40], R20 ;  /* 0x028c4014080075a7 */ /* 0x0010a4000800017f */
[----:B--2---:R-:W-:Y:S05]  /*11220*/  @!P0 NANOSLEEP.SYNCS 0x989680 ;  /* 0x009896800000895d */ /* 0x004fea0003900000 */
[----:B------:R-:W2:Y:S02]  /*11230*/  @!P0 SYNCS.PHASECHK.TRANS64 P0, [R8+URZ+0x28c40], R20 ;  /* 0x028c4014080085a7 */ /* 0x000ea4000800007f */
[----:B--2---:R-:W-:Y:S05]  /*11240*/  @!P0 BRA `(.L_x_7340) ;  /* 0xfffffffc00f08947 */ /* 0x004fea000383ffff */
[----:B------:R-:W-:Y:S05]  /*11250*/  BRA `(.L_x_7406) ;  /* 0xffffffd400e87947 */ /* 0x000fea000383ffff */
.L_x_7341:
        /* <DEDUP_REMOVED lines=8> */
.L_x_7408:
[----:B------:R-:W-:Y:S05]  /*112e0*/  BSYNC B1 ;  /* 0x0000000000017941 */ /* 0x000fea0003800000 */
.L_x_7407:
[----:B------:R-:W-:Y:S01]  /*112f0*/  MOV R13, R21 ;  /* 0x00000015000d7202 */ /* 0x000fe20000000f00 */
        /* <DEDUP_REMOVED lines=8> */
.L_x_7409:
[----:B------:R-:W-:Y:S01]  /*11380*/  IMAD.MOV.U32 R13, RZ, RZ, R27 ;  /* 0x000000ffff0d7224 */ /* 0x000fe200078e001b */
[----:B------:R-:W-:Y:S02]  /*11390*/  MOV R12, 0x1 ;  /* 0x00000001000c7802 */ /* 0x000fe40000000f00 */
[----:B------:R-:W-:-:S13]  /*113a0*/  IADD3 R2, P0, R14, R0, RZ ;  /* 0x000000000e027210 */ /* 0x000fda0007f1e0ff */
[----:B------:R-:W-:Y:S05]  /*113b0*/  WARPSYNC.COLLECTIVE R15, `(.L_x_7410) ;  /* 0x000000000f087348 */ /* 0x000fea0003c00000 */
[----:B------:R0:W1:Y:S02]  /*113c0*/  SHFL.IDX P6, R14, R13, R12, R11 ;  /* 0x0000000c0d0e7389 */ /* 0x00006400000c000b */
[----:B01----:R-:W-:Y:S01]  /*113d0*/  ENDCOLLECTIVE ;  /* 0x000000000000791b */ /* 0x003fe20003800000 */
.L_x_7410:
        /* <DEDUP_REMOVED lines=10> */
.L_x_7411:
[----:B------:R-:W-:Y:S02]  /*11480*/  IMAD.MOV.U32 R13, RZ, RZ, R27 ;  /* 0x000000ffff0d7224 */ /* 0x000fe400078e001b */
[----:B------:R-:W-:Y:S01]  /*11490*/  IMAD.MOV.U32 R12, RZ, RZ, 0x2 ;  /* 0x00000002ff0c7424 */ /* 0x000fe200078e00ff */
[----:B------:R-:W-:-:S13]  /*114a0*/  IADD3 R2, P0, R14, R0, RZ ;  /* 0x000000000e027210 */ /* 0x000fda0007f1e0ff */
[----:B------:R-:W-:Y:S05]  /*114b0*/  WARPSYNC.COLLECTIVE R15, `(.L_x_7412) ;  /* 0x000000000f087348 */ /* 0x000fea0003c00000 */
[----:B------:R0:W1:Y:S02]  /*114c0*/  SHFL.IDX P6, R14, R13, R12, R11 ;  /* 0x0000000c0d0e7389 */ /* 0x00006400000c000b */
[----:B01----:R-:W-:Y:S01]  /*114d0*/  ENDCOLLECTIVE ;  /* 0x000000000000791b */ /* 0x003fe20003800000 */
.L_x_7412:
        /* <DEDUP_REMOVED lines=10> */
.L_x_7413:
[----:B------:R-:W-:Y:S02]  /*11580*/  IMAD.MOV.U32 R13, RZ, RZ, R27 ;  /* 0x000000ffff0d7224 */ /* 0x000fe400078e001b */
[----:B------:R-:W-:Y:S01]  /*11590*/  IMAD.MOV.U32 R12, RZ, RZ, 0x3 ;  /* 0x00000003ff0c7424 */ /* 0x000fe200078e00ff */
[----:B------:R-:W-:-:S13]  /*115a0*/  IADD3 R2, P0, R14, R0, RZ ;  /* 0x000000000e027210 */ /* 0x000fda0007f1e0ff */
[----:B------:R-:W-:Y:S05]  /*115b0*/  WARPSYNC.COLLECTIVE R15, `(.L_x_7414) ;  /* 0x000000000f087348 */ /* 0x000fea0003c00000 */
[----:B------:R0:W1:Y:S02]  /*115c0*/  SHFL.IDX P6, R14, R13, R12, R11 ;  /* 0x0000000c0d0e7389 */ /* 0x00006400000c000b */
[----:B01----:R-:W-:Y:S01]  /*115d0*/  ENDCOLLECTIVE ;  /* 0x000000000000791b */ /* 0x003fe20003800000 */
.L_x_7414:
        /* <DEDUP_REMOVED lines=10> */
.L_x_7415:
[----:B------:R-:W-:Y:S05]  /*11680*/  BRA `(.L_x_7416) ;  /* 0xffffffd400847947 */ /* 0x000fea000383ffff */
.L_x_7346:
[----:B--2---:R2:W3:Y:S02]  /*11690*/  SYNCS.PHASECHK.TRANS64.TRYWAIT P0, [R8+URZ+0x28c60], R20 ;  /* 0x028c6014080075a7 */ /* 0x0044e4000800017f */
[----:B---3--:R-:W-:Y:S05]  /*116a0*/  @!P0 NANOSLEEP.SYNCS 0x989680 ;  /* 0x009896800000895d */ /* 0x008fea0003900000 */
[----:B------:R-:W3:Y:S02]  /*116b0*/  @!P0 SYNCS.PHASECHK.TRANS64 P0, [R8+URZ+0x28c60], R20 ;  /* 0x028c6014080085a7 */ /* 0x000ee4000800007f */
[----:B---3--:R-:W-:Y:S05]  /*116c0*/  @!P0 BRA `(.L_x_7346) ;  /* 0xfffffffc00f08947 */ /* 0x008fea000383ffff */
[----:B------:R-:W-:Y:S05]  /*116d0*/  BRA `(.L_x_7417) ;  /* 0xffffffd400d47947 */ /* 0x000fea000383ffff */
.L_x_7347:
[----:B------:R-:W-:Y:S01]  /*116e0*/  BSSY B1, `(.L_x_7418) ;  /* 0x0000008000017945 */ /* 0x000fe20003800000 */
[----:B------:R-:W-:Y:S01]  /*116f0*/  IMAD.MOV.U32 R13, RZ, RZ, R20 ;  /* 0x000000ffff0d7224 */ /* 0x000fe200078e0014 */
[----:B------:R-:W-:Y:S01]  /*11700*/  MOV R12, RZ ;  /* 0x000000ff000c7202 */ /* 0x000fe20000000f00 */
[----:B------:R-:W-:Y:S02]  /*11710*/  IMAD.MOV.U32 R11, RZ, RZ, 0x181f ;  /* 0x0000181fff0b7424 */ /* 0x000fe400078e00ff */
[----:B------:R-:W-:-:S07]  /*11720*/  IMAD.MOV.U32 R15, RZ, RZ, -0x1 ;  /* 0xffffffffff0f7424 */ /* 0x000fce00078e00ff */
[----:B-1----:R-:W-:Y:S05]  /*11730*/  WARPSYNC.COLLECTIVE R15, `(.L_x_7419) ;  /* 0x000000000f087348 */ /* 0x002fea0003c00000 */
[----:B------:R0:W2:Y:S02]  /*11740*/  SHFL.IDX P6, R14, R13, R12, R11 ;  /* 0x0000000c0d0e7389 */ /* 0x0000a400000c000b */
[----:B012---:R-:W-:Y:S01]  /*11750*/  ENDCOLLECTIVE ;  /* 0x000000000000791b */ /* 0x007fe20003800000 */
.L_x_7419:
[----:B------:R-:W-:Y:S05]  /*11760*/  BSYNC B1 ;  /* 0x0000000000017941 */ /* 0x000fea0003800000 */
.L_x_7418:
[----:B------:R-:W-:Y:S01]  /*11770*/  IMAD.MOV.U32 R13, RZ, RZ, R10 ;  /* 0x000000ffff0d7224 */ /* 0x000fe200078e000a */
[----:B------:R-:W-:Y:S01]  /*11780*/  MOV R15, 0xffffffff ;  /* 0xffffffff000f7802 */ /* 0x000fe20000000f00 */
[----:B------:R-:W-:Y:S01]  /*11790*/  IMAD.MOV.U32 R12, RZ, RZ, RZ ;  /* 0x000000ffff0c7224 */ /* 0x000fe200078e00ff */
[C---:B------:R-:W-:Y:S01]  /*117a0*/  LOP3.LUT P2, RZ, R16.reuse, 0x40, RZ, 0xc0, !PT ;  /* 0x0000004010ff7812 */ /* 0x040fe2000784c0ff */
[----:B------:R-:W-:Y:S01]  /*117b0*/  IMAD.MOV.U32 R11, RZ, RZ, 0x181f ;  /* 0x0000181fff0b7424 */ /* 0x000fe200078e00ff */
[----:B------:R-:W-:Y:S01]  /*117c0*/  LOP3.LUT P1, RZ, R16, 0x20, RZ, 0xc0, !PT ;  /* 0x0000002010ff7812 */ /* 0x000fe2000782c0ff */
[----:B------:R-:W-:Y:S01]  /*117d0*/  IMAD.MOV.U32 R3, RZ, RZ, R14 ;  /* 0x000000ffff037224 */ /* 0x000fe200078e000e */
[----:B------:R-:W-:Y:S01]  /*117e0*/  P2R R4, PR, RZ, 0x8 ;  /* 0x00000008ff047803 */ /* 0x000fe20000000000 */
[----:B------:R-:W-:-:S10]  /*117f0*/  IMAD R21, R21, 0x2, R17 ;  /* 0x0000000215157824 */ /* 0x000fd400078e0211 */
[----:B------:R-:W-:Y:S05]  /*11800*/  WARPSYNC.COLLECTIVE R15, `(.L_x_7420) ;  /* 0x000000000f087348 */ /* 0x000fea0003c00000 */
[----:B------:R0:W1:Y:S02]  /*11810*/  SHFL.IDX P6, R14, R13, R12, R11 ;  /* 0x0000000c0d0e7389 */ /* 0x00006400000c000b */
[----:B01----:R-:W-:Y:S01]  /*11820*/  ENDCOLLECTIVE ;  /* 0x000000000000791b */ /* 0x003fe20003800000 */
.L_x_7420:
        /* <DEDUP_REMOVED lines=15> */
.L_x_7421:
        /* <DEDUP_REMOVED lines=17> */
.L_x_7422:
[----:B------:R-:W-:Y:S02]  /*11a30*/  IMAD.MOV.U32 R13, RZ, RZ, R20 ;  /* 0x000000ffff0d7224 */ /* 0x000fe400078e0014 */
[----:B------:R-:W-:Y:S01]  /*11a40*/  IMAD.MOV.U32 R12, RZ, RZ, 0x2 ;  /* 0x00000002ff0c7424 */ /* 0x000fe200078e00ff */
[----:B------:R-:W-:Y:S02]  /*11a50*/  IADD3 R2, P2, R14, R0, RZ ;  /* 0x000000000e027210 */ /* 0x000fe40007f5e0ff */
[C---:B------:R-:W-:Y:S02]  /*11a60*/  LOP3.LUT P6, RZ, R16.reuse, 0x20, RZ, 0xc0, !PT ;  /* 0x0000002010ff7812 */ /* 0x040fe400078cc0ff */
[----:B------:R-:W-:Y:S02]  /*11a70*/  IADD3.X R3, RZ, R3, RZ, P2, !PT ;  /* 0x00000003ff037210 */ /* 0x000fe400017fe4ff */
[----:B------:R-:W-:-:S03]  /*11a80*/  LOP3.LUT P2, RZ, R16, 0x40, RZ, 0xc0, !PT ;  /* 0x0000004010ff7812 */ /* 0x000fc6000784c0ff */
[----:B------:R-:W-:Y:S01]  /*11a90*/  @!PT LDS RZ, [RZ] ;  /* 0x00000000fffff984 */ /* 0x000fe20000000800 */
[----:B------:R-:W-:Y:S01]  /*11aa0*/  @!PT LDS RZ, [RZ] ;  /* 0x00000000fffff984 */ /* 0x000fe20000000800 */
[----:B------:R-:W-:Y:S01]  /*11ab0*/  @!PT LDS RZ, [RZ] ;  /* 0x00000000fffff984 */ /* 0x000fe20000000800 */
[----:B------:R0:W-:Y:S01]  /*11ac0*/  LDGSTS.E.BYPASS.LTC128B.128 [R21+0xc00], desc[UR50][R2.64], !P3 ;  /* 0x00c0000002157fae */ /* 0x0001e2000d901d72 */
[----:B------:R-:W-:-:S04]  /*11ad0*/  ISETP.NE.AND P3, PT, R5, RZ, PT ;  /* 0x000000ff0500720c */ /* 0x000fc80003f65270 */
[----:B------:R-:W-:-:S05]  /*11ae0*/  P2R R5, PR, RZ, 0x8 ;  /* 0x00000008ff057803 */ /* 0x000fca0000000000 */
[----:B------:R0:W-:Y:S04]  /*11af0*/  LDGSTS.E.BYPASS.LTC128B.128 [R21+0x2c00], desc[UR50][R2.64+0x80], !P2 ;  /* 0x02c0008002157fae */ /* 0x0001e8000d101d72 */
[----:B------:R0:W-:Y:S02]  /*11b00*/  LDGSTS.E.BYPASS.LTC128B.128 [R21+0x4c00], desc[UR50][R2.64+0x100], !P6 ;  /* 0x04c0010002157fae */ /* 0x0001e4000f101d72 */
[----:B0-----:R-:W-:Y:S05]  /*11b10*/  WARPSYNC.COLLECTIVE R15, `(.L_x_7423) ;  /* 0x000000000f087348 */ /* 0x001fea0003c00000 */
[----:B------:R1:W2:Y:S02]  /*11b20*/  SHFL.IDX P6, R14, R13, R12, R11 ;  /* 0x0000000c0d0e7389 */ /* 0x0002a400000c000b */
[----:B012---:R-:W-:Y:S01]  /*11b30*/  ENDCOLLECTIVE ;  /* 0x000000000000791b */ /* 0x007fe20003800000 */
.L_x_7423:
        /* <DEDUP_REMOVED lines=14> */
.L_x_7424:
[----:B------:R-:W-:Y:S01]  /*11c20*/  MOV R13, R20 ;  /* 0x00000014000d7202 */ /* 0x000fe20000000f00 */
        /* <DEDUP_REMOVED lines=16> */
.L_x_7425:
        /* <DEDUP_REMOVED lines=14> */
.L_x_7426:
[----:B------:R-:W-:Y:S05]  /*11e10*/  BRA `(.L_x_7427) ;  /* 0xffffffd400387947 */ /* 0x000fea000383ffff */
.L_x_7355:
[----:B------:R-:W-:Y:S01]  /*11e20*/  BSSY B0, `(.L_x_7428) ;  /* 0x0000008000007945 */ /* 0x000fe20003800000 */
[----:B------:R-:W-:Y:S01]  /*11e30*/  IMAD.MOV.U32 R13, RZ, RZ, R33 ;  /* 0x000000ffff0d7224 */ /* 0x000fe200078e0021 */
[----:B------:R-:W-:Y:S01]  /*11e40*/  MOV R15, 0xffffffff ;  /* 0xffffffff000f7802 */ /* 0x000fe20000000f00 */
[----:B------:R-:W-:Y:S02]  /*11e50*/  IMAD.MOV.U32 R12, RZ, RZ, RZ ;  /* 0x000000ffff0c7224 */ /* 0x000fe400078e00ff */
[----:B------:R-:W-:-:S07]  /*11e60*/  IMAD.MOV.U32 R11, RZ, RZ, 0x1f ;  /* 0x0000001fff0b7424 */ /* 0x000fce00078e00ff */
[----:B01---5:R-:W-:Y:S05]  /*11e70*/  WARPSYNC.COLLECTIVE R15, `(.L_x_7429) ;  /* 0x000000000f087348 */ /* 0x023fea0003c00000 */
[----:B------:R2:W3:Y:S02]  /*11e80*/  SHFL.IDX P6, R14, R13, R12, R11 ;  /* 0x0000000c0d0e7389 */ /* 0x0004e400000c000b */
[----:B0123-5:R-:W-:Y:S01]  /*11e90*/  ENDCOLLECTIVE ;  /* 0x000000000000791b */ /* 0x02ffe20003800000 */
.L_x_7429:
[----:B------:R-:W-:Y:S05]  /*11ea0*/  BSYNC B0 ;  /* 0x0000000000007941 */ /* 0x000fea0003800000 */
.L_x_7428:
[----:B------:R-:W-:Y:S05]  /*11eb0*/  BRA `(.L_x_7430) ;  /* 0xffffffd8003c7947 */ /* 0x000fea000383ffff */
.L_x_7358:
[----:B---3--:R3:W4:Y:S02]  /*11ec0*/  SYNCS.PHASECHK.TRANS64.TRYWAIT P0, [R7+URZ+0x28c20], R0 ;  /* 0x028c2000070075a7 */ /* 0x008724000800017f */
[----:B----4-:R-:W-:Y:S05]  /*11ed0*/  @!P0 NANOSLEEP.SYNCS 0x989680 ;  /* 0x009896800000895d */ /* 0x010fea0003900000 */
[----:B------:R-:W4:Y:S02]  /*11ee0*/  @!P0 SYNCS.PHASECHK.TRANS64 P0, [R7+URZ+0x28c20], R0 ;  /* 0x028c2000070085a7 */ /* 0x000f24000800007f */
[----:B----4-:R-:W-:Y:S05]  /*11ef0*/  @!P0 BRA `(.L_x_7358) ;  /* 0xfffffffc00f08947 */ /* 0x010fea000383ffff */
[----:B------:R-:W-:Y:S05]  /*11f00*/  BRA `(.L_x_7431) ;  /* 0xffffffd800847947 */ /* 0x000fea000383ffff */
.L_x_7359:
        /* <DEDUP_REMOVED lines=11> */
.L_x_7433:
[----:B------:R-:W-:Y:S05]  /*11fc0*/  BSYNC B0 ;  /* 0x0000000000007941 */ /* 0x000fea0003800000 */
.L_x_7432:
[----:B------:R-:W-:Y:S05]  /*11fd0*/  BRA `(.L_x_7434) ;  /* 0xffffffd8006c7947 */ /* 0x000fea000383ffff */
.L_x_7362:
[----:B------:R-:W-:Y:S01]  /*11fe0*/  BSSY B1, `(.L_x_7435) ;  /* 0x0000006000017945 */ /* 0x000fe20003800000 */
[----:B------:R-:W-:-:S07]  /*11ff0*/  IMAD.MOV.U32 R15, RZ, RZ, -0x1 ;  /* 0xffffffffff0f7424 */ /* 0x000fce00078e00ff */
[----:B0123-5:R-:W-:Y:S05]  /*12000*/  WARPSYNC.COLLECTIVE R15, `(.L_x_7436) ;  /* 0x000000000f0c7348 */ /* 0x02ffea0003c00000 */
[----:B------:R-:W-:Y:S02]  /*12010*/  ELECT P6, UR62, PT ;  /* 0x00000000003e782f */ /* 0x000fe400038c0000 */
[----:B------:R-:W-:Y:S01]  /*12020*/  MOV R14, UR62 ;  /* 0x0000003e000e7c02 */ /* 0x000fe20008000f00 */
[----:B0123-5:R-:W-:Y:S10]  /*12030*/  ENDCOLLECTIVE ;  /* 0x000000000000791b */ /* 0x02fff40003800000 */
.L_x_7436:
[----:B------:R-:W-:Y:S05]  /*12040*/  BSYNC B1 ;  /* 0x0000000000017941 */ /* 0x000fea0003800000 */
.L_x_7435:
[----:B------:R-:W-:Y:S05]  /*12050*/  BRA `(.L_x_7437) ;  /* 0xffffffd800647947 */ /* 0x000fea000383ffff */
.L_x_7364:
[----:B---3--:R3:W4:Y:S02]  /*12060*/  SYNCS.PHASECHK.TRANS64.TRYWAIT P1, [R5+URZ+0x28c40], R0 ;  /* 0x028c4000050075a7 */ /* 0x008724000802017f */
[----:B----4-:R-:W-:Y:S05]  /*12070*/  @!P1 NANOSLEEP.SYNCS 0x989680 ;  /* 0x009896800000995d */ /* 0x010fea0003900000 */
[----:B------:R-:W4:Y:S02]  /*12080*/  @!P1 SYNCS.PHASECHK.TRANS64 P1, [R5+URZ+0x28c40], R0 ;  /* 0x028c4000050095a7 */ /* 0x000f24000802007f */
[----:B----4-:R-:W-:Y:S05]  /*12090*/  @!P1 BRA `(.L_x_7364) ;  /* 0xfffffffc00f09947 */ /* 0x010fea000383ffff */
[----:B------:R-:W-:Y:S05]  /*120a0*/  BRA `(.L_x_7438) ;  /* 0xffffffd800847947 */ /* 0x000fea000383ffff */
.L_x_7366:
[----:B----4-:R4:W0:Y:S02]  /*120b0*/  SYNCS.PHASECHK.TRANS64.TRYWAIT P1, [R3+URZ+0x28c40], R2 ;  /* 0x028c4002030075a7 */ /* 0x010824000802017f */
[----:B0-----:R-:W-:Y:S05]  /*120c0*/  @!P1 NANOSLEEP.SYNCS 0x989680 ;  /* 0x009896800000995d */ /* 0x001fea0003900000 */
[----:B------:R-:W0:Y:S02]  /*120d0*/  @!P1 SYNCS.PHASECHK.TRANS64 P1, [R3+URZ+0x28c40], R2 ;  /* 0x028c4002030095a7 */ /* 0x000e24000802007f */
[----:B0-----:R-:W-:Y:S05]  /*120e0*/  @!P1 BRA `(.L_x_7366) ;  /* 0xfffffffc00f09947 */ /* 0x001fea000383ffff */
[----:B------:R-:W-:Y:S05]  /*120f0*/  BRA `(.L_x_7439) ;  /* 0xffffffd800907947 */ /* 0x000fea000383ffff */
.L_x_7368:
[----:B------:R0:W0:Y:S02]  /*12100*/  SYNCS.PHASECHK.TRANS64.TRYWAIT P1, [R5+URZ+0x28c60], R0 ;  /* 0x028c6000050075a7 */ /* 0x000024000802017f */
[----:B0-----:R-:W-:Y:S05]  /*12110*/  @!P1 NANOSLEEP.SYNCS 0x989680 ;  /* 0x009896800000995d */ /* 0x001fea0003900000 */
[----:B------:R-:W0:Y:S02]  /*12120*/  @!P1 SYNCS.PHASECHK.TRANS64 P1, [R5+URZ+0x28c60], R0 ;  /* 0x028c6000050095a7 */ /* 0x000e24000802007f */
[----:B0-----:R-:W-:Y:S05]  /*12130*/  @!P1 BRA `(.L_x_7368) ;  /* 0xfffffffc00f09947 */ /* 0x001fea000383ffff */
[----:B------:R-:W-:Y:S05]  /*12140*/  BRA `(.L_x_7440) ;  /* 0xffffffd8008c7947 */ /* 0x000fea000383ffff */
.L_x_7441:
        /* <DEDUP_REMOVED lines=11> */
.L_x_15545:


//--------------------- .text._ZN7cutlass13device_kernelIN5flash11enable_sm90INS1_16FlashAttnFwdSm90INS1_25CollectiveMainloopFwdSm90ILi2EN4cute5tupleIJNS5_1CILi1EEES8_S8_EEENS6_IJNS7_ILi64EEESA_SA_EEELi512ENS_10bfloat16_tEfNS_4arch4Sm90ELb1ELb0ELb0ELb0ELb1ELb0ELb1ELb0ELb0ELb1ELb0ELb0EEENS1_21CollectiveEpilogueFwdINS6_IJSA_NS7_ILi512EEESA_EEES9_SC_SE_Li256ELb0ELb1ELb0ELb0EEENS1_30DynamicPersistentTileSchedulerILi256ELi128ELb0ELb1ELb1EEEEEEEEEvNT_6ParamsE --------------------------
	.section	.text._ZN7cutlass13device_kernelIN5flash11enable_sm90INS1_16FlashAttnFwdSm90INS1_25CollectiveMainloopFwdSm90ILi2EN4cute5tupleIJNS5_1CILi1EEES8_S8_EEENS6_IJNS7_ILi64EEESA_SA_EEELi512ENS_10bfloat16_tEfNS_4arch4Sm90ELb1ELb0ELb0ELb0ELb1ELb0ELb1ELb0ELb0ELb1ELb0ELb0EEENS1_21CollectiveEpilogueFwdINS6_IJSA_NS7_ILi512EEESA_EEES9_SC_SE_Li256ELb0ELb1ELb0ELb0EEENS1_30DynamicPersistentTileSchedulerILi256ELi128ELb0ELb1ELb1EEEEEEEEEvNT_6ParamsE,"ax",@progbits
	.align	128
.text._ZN7cutlass13device_kernelIN5flash11enable_sm90INS1_16FlashAttnFwdSm90INS1_25CollectiveMainloopFwdSm90ILi2EN4cute5tupleIJNS5_1CILi1EEES8_S8_EEENS6_IJNS7_ILi64EEESA_SA_EEELi512ENS_10bfloat16_tEfNS_4arch4Sm90ELb1ELb0ELb0ELb0ELb1ELb0ELb1ELb0ELb0ELb1ELb0ELb0EEENS1_21CollectiveEpilogueFwdINS6_IJSA_NS7_ILi512EEESA_EEES9_SC_SE_Li256ELb0ELb1ELb0ELb0EEENS1_30DynamicPersistentTileSchedulerILi256ELi128ELb0ELb1ELb1EEEEEEEEEvNT_6ParamsE:
        .type           _ZN7cutlass13device_kernelIN5flash11enable_sm90INS1_16FlashAttnFwdSm90INS1_25CollectiveMainloopFwdSm90ILi2EN4cute5tupleIJNS5_1CILi1EEES8_S8_EEENS6_IJNS7_ILi64EEESA_SA_EEELi512ENS_10bfloat16_tEfNS_4arch4Sm90ELb1ELb0ELb0ELb0ELb1ELb0ELb1ELb0ELb0ELb1ELb0ELb0EEENS1_21CollectiveEpilogueFwdINS6_IJSA_NS7_ILi512EEESA_EEES9_SC_SE_Li256ELb0ELb1ELb0ELb0EEENS1_30DynamicPersistentTileSchedulerILi256ELi128ELb0ELb1ELb1EEEEEEEEEvNT_6ParamsE,@function
        .size           _ZN7cutlass13device_kernelIN5flash11enable_sm90INS1_16FlashAttnFwdSm90INS1_25CollectiveMainloopFwdSm90ILi2EN4cute5tupleIJNS5_1CILi1EEES8_S8_EEENS6_IJNS7_ILi64EEESA_SA_EEELi512ENS_10bfloat16_tEfNS_4arch4Sm90ELb1ELb0ELb0ELb0ELb1ELb0ELb1ELb0ELb0ELb1ELb0ELb0EEENS1_21CollectiveEpilogueFwdINS6_IJSA_NS7_ILi512EEESA_EEES9_SC_SE_Li256ELb0ELb1ELb0ELb0EEENS1_30DynamicPersistentTileSchedulerILi256ELi128ELb0ELb1ELb1EEEEEEEEEvNT_6ParamsE,(.L_x_15546 - _ZN7cutlass13device_kernelIN5flash11enable_sm90INS1_16FlashAttnFwdSm90INS1_25CollectiveMainloopFwdSm90ILi2EN4cute5tupleIJNS5_1CILi1EEES8_S8_EEENS6_IJNS7_ILi64EEESA_SA_EEELi512ENS_10bfloat16_tEfNS_4arch4Sm90ELb1ELb0ELb0ELb0ELb1ELb0ELb1ELb0ELb0ELb1ELb0ELb0EEENS1_21CollectiveEpilogueFwdINS6_IJSA_NS7_ILi512EEESA_EEES9_SC_SE_Li256ELb0ELb1ELb0ELb0EEENS1_30DynamicPersistentTileSchedulerILi256ELi128ELb0ELb1ELb1EEEEEEEEEvNT_6ParamsE)
        .other          _ZN7cutlass13device_kernelIN5flash11enable_sm90INS1_16FlashAttnFwdSm90INS1_25CollectiveMainloopFwdSm90ILi2EN4cute5tupleIJNS5_1CILi1EEES8_S8_EEENS6_IJNS7_ILi64EEESA_SA_EEELi512ENS_10bfloat16_tEfNS_4arch4Sm90ELb1ELb0ELb0ELb0ELb1ELb0ELb1ELb0ELb0ELb1ELb0ELb0EEENS1_21CollectiveEpilogueFwdINS6_IJSA_NS7_ILi512EEESA_EEES9_SC_SE_Li256ELb0ELb1ELb0ELb0EEENS1_30DynamicPersistentTileSchedulerILi256ELi128ELb0ELb1ELb1EEEEEEEEEvNT_6ParamsE,@"STO_CUDA_ENTRY STV_DEFAULT"
_ZN7cutlass13device_kernelIN5flash11enable_sm90INS1_16FlashAttnFwdSm90INS1_25CollectiveMainloopFwdSm90ILi2EN4cute5tupleIJNS5_1CILi1EEES8_S8_EEENS6_IJNS7_ILi64EEESA_SA_EEELi512ENS_10bfloat16_tEfNS_4arch4Sm90ELb1ELb0ELb0ELb0ELb1ELb0ELb1ELb0ELb0ELb1ELb0ELb0EEENS1_21CollectiveEpilogueFwdINS6_IJSA_NS7_ILi512EEESA_EEES9_SC_SE_Li256ELb0ELb1ELb0ELb0EEENS1_30DynamicPersistentTileSchedulerILi256ELi128ELb0ELb1ELb1EEEEEEEEEvNT_6ParamsE:
        /* <DEDUP_REMOVED lines=43> */
.L_x_7442:
        /* <DEDUP_REMOVED lines=22> */
.L_x_7443:
        /* <DEDUP_REMOVED lines=18> */
.L_x_7444:
        /* <DEDUP_REMOVED lines=22> */
.L_x_7445:
        /* <DEDUP_REMOVED lines=23> */
.L_x_7446:
        /* <DEDUP_REMOVED lines=8> */
.L_x_7448:
[----:B------:R-:W-:-:S08]  /*0880*/  NOP ;  /* 0x0000000000007918 */ /* 0x000fd00000000000 */
[----:B------:R-:W0:Y:S02]  /*0890*/  USETMAXREG.TRY_ALLOC.CTAPOOL UP0, 0xe8 ;  /* 0x000000e8000079c8 */ /* 0x000e240008000600 */
[----:B0-----:R-:W-:-:S13]  /*08a0*/  PLOP3.LUT P0, PT, PT, PT, UP0, 0x80, 0x0 ;  /* 0x000000000000781c */ /* 0x001fda0003f0f008 */
[----:B------:R-:W-:Y:S05]  /*08b0*/  @!P0 BRA `(.L_x_7448) ;  /* 0xfffffffc00f08947 */ /* 0x000fea000383ffff */
[----:B------:R-:W0:Y:S01]  /*08c0*/  S2R R2, SR_TID.X ;  /* 0x0000000000027919 */ /* 0x000e220000002100 */
[----:B------:R-:W1:Y:S08]  /*08d0*/  S2UR UR4, SR_CTAID.X ;  /* 0x00000000000479c3 */ /* 0x000e700000002500 */
[----:B------:R-:W-:Y:S06]  /*08e0*/  BAR.ARV 0x4, 0x180 ;  /* 0x0106000000007b1d */ /* 0x000fec0000002000 */
[----:B0-----:R-:W-:-:S04]  /*08f0*/  LOP3.LUT R0, R2, 0xffffff80, RZ, 0xc0, !PT ;  /* 0xffffff8002007812 */ /* 0x001fc800078ec0ff */
[----:B------:R-:W-:Y:S02]  /*0900*/  ISETP.NE.AND P0, PT, R0, 0x80, PT ;  /* 0x000000800000780c */ /* 0x000fe40003f05270 */
[----:B------:R-:W1:Y:S11]  /*0910*/  LDC R0, c[0x0][0xd38] ;  /* 0x00034e00ff007b82 */ /* 0x000e760000000800 */
[----:B------:R-:W-:Y:S06]  /*0920*/  @!P0 BAR.ARV 0x8, 0x100 ;  /* 0x0204000000008b1d */ /* 0x000fec0000002000 */
[----:B------:R-:W-:-:S13]  /*0930*/  ISETP.GE.U32.AND P0, PT, R2, 0x100, PT ;  /* 0x000001000200780c */ /* 0x000fda0003f06070 */
[----:B------:R-:W-:Y:S06]  /*0940*/  @P0 BAR.ARV 0xf, 0x100 ;  /* 0x03c4000000000b1d */ /* 0x000fec0000002000 */
[----:B-1----:R-:W-:-:S13]  /*0950*/  ISETP.LE.AND P0, PT, R0, UR4, PT ;  /* 0x0000000400007c0c */ /* 0x002fda000bf03270 */
[----:B------:R-:W-:Y:S05]  /*0960*/  @P0 EXIT ;  /* 0x000000000000094d */ /* 0x000fea0003800000 */
[----:B------:R-:W-:Y:S01]  /*0970*/  VIADD R222, R2, 0xffffff80 ;  /* 0xffffff8002de7836 */ /* 0x000fe20000000000 */
[----:B------:R-:W0:Y:S01]  /*0980*/  S2R R219, SR_CgaCtaId ;  /* 0x0000000000db7919 */ /* 0x000e220000008800 */
[----:B------:R-:W-:Y:S01]  /*0990*/  IMAD.MOV.U32 R188, RZ, RZ, 0x20 ;  /* 0x00000020ffbc7424 */ /* 0x000fe200078e00ff */
[----:B------:R-:W-:Y:S01]  /*09a0*/  ULOP3.LUT UR40, UR41, 0x1, URZ, 0xfc, !UPT ;  /* 0x0000000129287892 */ /* 0x000fe2000f8efc3f */
[----:B------:R-:W-:Y:S01]  /*09b0*/  IMAD.MOV.U32 R16, RZ, RZ, RZ ;  /* 0x000000ffff107224 */ /* 0x000fe200078e00ff */
[----:B------:R-:W-:Y:S01]  /*09c0*/  SHF.R.S32.HI R3, RZ, 0x1f, R222 ;  /* 0x0000001fff037819 */ /* 0x000fe200000114de */
[----:B------:R-:W-:-:S03]  /*09d0*/  UMOV UR36, URZ ;  /* 0x0000003f00247c82 */ /* 0x000fc60008000000 */
[CC--:B------:R-:W-:Y:S02]  /*09e0*/  LEA.HI R0, R3.reuse, R222.reuse, RZ, 0x4 ;  /* 0x000000de03007211 */ /* 0x0c0fe400078f20ff */
[CC--:B------:R-:W-:Y:S02]  /*09f0*/  LEA.HI R4, R3.reuse, R222.reuse, RZ, 0x5 ;  /* 0x000000de03047211 */ /* 0x0c0fe400078f28ff */
[----:B------:R-:W-:Y:S02]  /*0a00*/  SHF.R.S32.HI R7, RZ, 0x4, R0 ;  /* 0x00000004ff077819 */ /* 0x000fe40000011400 */
[----:B------:R-:W-:Y:S02]  /*0a10*/  LEA.HI R5, R3, R222, RZ, 0x7 ;  /* 0x000000de03057211 */ /* 0x000fe400078f38ff */
[C---:B------:R-:W-:Y:S02]  /*0a20*/  LEA.HI R2, R0.reuse, R7, RZ, 0x1 ;  /* 0x0000000700027211 */ /* 0x040fe400078f08ff */
[----:B------:R-:W-:-:S02]  /*0a30*/  LOP3.LUT R9, R0, 0xfffffff0, RZ, 0xc0, !PT ;  /* 0xfffffff000097812 */ /* 0x000fc400078ec0ff */
[----:B------:R-:W-:Y:S02]  /*0a40*/  LOP3.LUT R2, R2, 0x1ffffffe, RZ, 0xc0, !PT ;  /* 0x1ffffffe02027812 */ /* 0x000fe400078ec0ff */
[--C-:B------:R-:W-:Y:S01]  /*0a50*/  SHF.R.S32.HI R13, RZ, 0x5, R4.reuse ;  /* 0x00000005ff0d7819 */ /* 0x100fe20000011404 */
[----:B------:R-:W-:Y:S01]  /*0a60*/  IMAD.IADD R9, R222, 0x1, -R9 ;  /* 0x00000001de097824 */ /* 0x000fe200078e0a09 */
[----:B------:R-:W-:Y:S01]  /*0a70*/  SHF.R.S32.HI R4, RZ, 0x1f, R4 ;  /* 0x0000001fff047819 */ /* 0x000fe20000011404 */
[----:B------:R-:W-:Y:S01]  /*0a80*/  IMAD.IADD R8, R7, 0x1, -R2 ;  /* 0x0000000107087824 */ /* 0x000fe200078e0a02 */
[----:B------:R-:W-:Y:S02]  /*0a90*/  LOP3.LUT R7, R5, 0xffffff80, RZ, 0xc0, !PT ;  /* 0xffffff8005077812 */ /* 0x000fe400078ec0ff */
[----:B------:R-:W-:Y:S02]  /*0aa0*/  LEA.HI R2, R3, R222, RZ, 0x2 ;  /* 0x000000de03027211 */ /* 0x000fe400078f10ff */
[----:B------:R-:W-:Y:S01]  /*0ab0*/  LEA.HI R4, R4, R13, RZ, 0x2 ;  /* 0x0000000d04047211 */ /* 0x000fe200078f10ff */
[----:B------:R-:W-:Y:S01]  /*0ac0*/  IMAD.IADD R7, R222, 0x1, -R7 ;  /* 0x00000001de077824 */ /* 0x000fe200078e0a07 */
[----:B------:R-:W-:-:S02]  /*0ad0*/  LOP3.LUT R11, R2, 0xfffffffc, RZ, 0xc0, !PT ;  /* 0xfffffffc020b7812 */ /* 0x000fc400078ec0ff */
[----:B------:R-:W-:Y:S02]  /*0ae0*/  SHF.R.S32.HI R216, RZ, 0x7, R5 ;  /* 0x00000007ffd87819 */ /* 0x000fe40000011405 */
[----:B------:R-:W-:Y:S01]  /*0af0*/  LOP3.LUT R4, R4, 0x3ffffc, RZ, 0xc0, !PT ;  /* 0x003ffffc04047812 */ /* 0x000fe200078ec0ff */
[----:B------:R-:W-:Y:S01]  /*0b00*/  IMAD.IADD R11, R222, 0x1, -R11 ;  /* 0x00000001de0b7824 */ /* 0x000fe200078e0a0b */
[--C-:B------:R-:W-:Y:S01]  /*0b10*/  SHF.R.S32.HI R2, RZ, 0x1f, R9.reuse ;  /* 0x0000001fff027819 */ /* 0x100fe20000011409 */
[----:B------:R-:W-:Y:S01]  /*0b20*/  IMAD R15, R216, 0x100, R9 ;  /* 0x00000100d80f7824 */ /* 0x000fe200078e0209 */
[----:B------:R-:W-:Y:S01]  /*0b30*/  SHF.R.S32.HI R0, RZ, 0x1f, R7 ;  /* 0x0000001fff007819 */ /* 0x000fe20000011407 */
[----:B------:R-:W-:Y:S01]  /*0b40*/  IMAD.IADD R10, R13, 0x1, -R4 ;  /* 0x000000010d0a7824 */ /* 0x000fe200078e0a04 */
[----:B------:R-:W-:Y:S02]  /*0b50*/  LEA.HI R6, R2, R9, RZ, 0x3 ;  /* 0x0000000902067211 */ /* 0x000fe400078f18ff */
[----:B------:R-:W-:Y:S01]  /*0b60*/  LEA.HI R2, R0, R7, RZ, 0x2 ;  /* 0x0000000700027211 */ /* 0x000fe200078f10ff */
[----:B------:R-:W-:Y:S01]  /*0b70*/  IMAD R14, R10, 0x10, R15 ;  /* 0x000000100a0e7824 */ /* 0x000fe200078e020f */
[C---:B------:R-:W-:Y:S01]  /*0b80*/  LOP3.LUT R4, R6.reuse, 0xfffffff8, RZ, 0xc0, !PT ;  /* 0xfffffff806047812 */ /* 0x040fe200078ec0ff */
[----:B------:R-:W-:Y:S01]  /*0b90*/  IMAD.SHL.U32 R6, R6, 0x40, RZ ;  /* 0x0000004006067824 */ /* 0x000fe200078e00ff */
[----:B------:R-:W-:-:S02]  /*0ba0*/  LOP3.LUT R10, R2, 0x7ffffffc, RZ, 0xc0, !PT ;  /* 0x7ffffffc020a7812 */ /* 0x000fc400078ec0ff */
[----:B------:R-:W-:Y:S01]  /*0bb0*/  LEA.HI R12, R11, R11, RZ, 0x1 ;  /* 0x0000000b0b0c7211 */ /* 0x000fe200078f08ff */
[----:B------:R-:W-:Y:S01]  /*0bc0*/  IMAD.IADD R9, R9, 0x1, -R4 ;  /* 0x0000000109097824 */ /* 0x000fe200078e0a04 */
[----:B------:R-:W-:Y:S01]  /*0bd0*/  LEA.HI R4, R0, R7, RZ, 0x5 ;  /* 0x0000000700047211 */ /* 0x000fe200078f28ff */
[----:B------:R-:W-:Y:S01]  /*0be0*/  IMAD.IADD R10, R7, 0x1, -R10 ;  /* 0x00000001070a7824 */ /* 0x000fe200078e0a0a */
[----:B------:R-:W-:Y:S02]  /*0bf0*/  LOP3.LUT R12, R12, 0x1ffffffe, RZ, 0xc0, !PT ;  /* 0x1ffffffe0c0c7812 */ /* 0x000fe400078ec0ff */
[--C-:B------:R-:W-:Y:S01]  /*0c00*/  SHF.R.S32.HI R0, RZ, 0x2, R2.reuse ;  /* 0x00000002ff007819 */ /* 0x100fe20000011402 */
[----:B------:R-:W-:Y:S01]  /*0c10*/  IMAD.SHL.U32 R18, R10, 0x2, RZ ;  /* 0x000000020a127824 */ /* 0x000fe200078e00ff */
[----:B------:R-:W-:Y:S01]  /*0c20*/  SHF.R.S32.HI R7, RZ, 0x1f, R2 ;  /* 0x0000001fff077819 */ /* 0x000fe20000011402 */
[----:B------:R-:W-:Y:S01]  /*0c30*/  IMAD.SHL.U32 R2, R9, 0x40, RZ ;  /* 0x0000004009027824 */ /* 0x000fe200078e00ff */
[----:B------:R-:W-:Y:S01]  /*0c40*/  LOP3.LUT R6, R6, 0x7ffffe00, RZ, 0xc0, !PT ;  /* 0x7ffffe0006067812 */ /* 0x000fe200078ec0ff */
[----:B------:R-:W-:Y:S01]  /*0c50*/  IMAD.IADD R15, R11, 0x1, -R12 ;  /* 0x000000010b0f7824 */ /* 0x000fe200078e0a0c */
[----:B------:R-:W-:Y:S01]  /*0c60*/  LEA.HI R7, R7, R0, RZ, 0x3 ;  /* 0x0000000007077211 */ /* 0x000fe200078f18ff */
[----:B------:R-:W-:Y:S01]  /*0c70*/  IMAD.SHL.U32 R11, R8, 0x8, RZ ;  /* 0x00000008080b7824 */ /* 0x000fe200078e00ff */
[----:B------:R-:W-:Y:S01]  /*0c80*/  LOP3.LUT R2, R2, 0x1c0, RZ, 0xc0, !PT ;  /* 0x000001c002027812 */ /* 0x000fe200078ec0ff */
[----:B------:R-:W-:Y:S01]  /*0c90*/  IMAD R6, R13, 0x400, R6 ;  /* 0x000004000d067824 */ /* 0x000fe200078e0206 */
[----:B------:R-:W-:Y:S01]  /*0ca0*/  LOP3.LUT R7, R7, 0xfffffff8, RZ, 0xc0, !PT ;  /* 0xfffffff807077812 */ /* 0x000fe200078ec0ff */
[--C-:B------:R-:W-:Y:S01]  /*0cb0*/  IMAD.U32 R221, R14, 0x40, R11.reuse ;  /* 0x000000400edd7824 */ /* 0x100fe200078e000b */
[----:B------:R-:W-:-:S02]  /*0cc0*/  LOP3.LUT R11, R2, 0x8, R11, 0xf8, !PT ;  /* 0x00000008020b7812 */ /* 0x000fc400078ef80b */
[----:B------:R-:W-:Y:S01]  /*0cd0*/  SHF.R.U32.HI R2, RZ, 0x3, R2 ;  /* 0x00000003ff027819 */ /* 0x000fe20000011602 */
[----:B------:R-:W-:Y:S01]  /*0ce0*/  IMAD.IADD R7, R0, 0x1, -R7 ;  /* 0x0000000100077824 */ /* 0x000fe200078e0a07 */
[----:B------:R-:W-:Y:S02]  /*0cf0*/  SHF.R.S32.HI R4, RZ, 0x5, R4 ;  /* 0x00000005ff047819 */ /* 0x000fe40000011404 */
[----:B------:R-:W-:Y:S02]  /*0d00*/  LEA.HI R3, R3, R222, RZ, 0x3 ;  /* 0x000000de03037211 */ /* 0x000fe400078f18ff */
[----:B------:R-:W-:Y:S01]  /*0d10*/  LOP3.LUT R11, R11, R2, RZ, 0x3c, !PT ;  /* 0x000000020b0b7212 */ /* 0x000fe200078e3cff */
[----:B------:R-:W-:Y:S01]  /*0d20*/  IMAD R22, R4, 0x10, R7 ;  /* 0x0000001004167824 */ /* 0x000fe200078e0207 */
[----:B------:R-:W-:Y:S01]  /*0d30*/  MOV R0, 0x400 ;  /* 0x0000040000007802 */ /* 0x000fe20000000f00 */
[----:B------:R-:W-:Y:S01]  /*0d40*/  IMAD.MOV.U32 R2, RZ, RZ, RZ ;  /* 0x000000ffff027224 */ /* 0x000fe200078e00ff */
[----:B------:R-:W-:Y:S01]  /*0d50*/  LOP3.LUT R7, R3, 0xfffffff8, RZ, 0xc0, !PT ;  /* 0xfffffff803077812 */ /* 0x000fe200078ec0ff */
[----:B------:R-:W-:Y:S01]  /*0d60*/  IMAD.IADD R6, R6, 0x1, R11 ;  /* 0x0000000106067824 */ /* 0x000fe200078e020b */
[----:B------:R-:W-:Y:S01]  /*0d70*/  R2P PR, R9, 0x6 ;  /* 0x0000000609007804 */ /* 0x000fe20000000000 */
[----:B------:R-:W-:Y:S01]  /*0d80*/  IMAD R190, R15, 0x8, R22 ;  /* 0x000000080fbe7824 */ /* 0x000fe200078e0216 */
[----:B0-----:R-:W-:Y:S01]  /*0d90*/  LEA R17, R219, R0, 0x18 ;  /* 0x00000000db117211 */ /* 0x001fe200078ec0ff */
[----:B------:R-:W-:Y:S01]  /*0da0*/  IMAD.IADD R214, R222, 0x1, -R7 ;  /* 0x00000001ded67824 */ /* 0x000fe200078e0a07 */
[----:B------:R-:W-:-:S02]  /*0db0*/  LEA.HI R5, R5, R216, RZ, 0x1 ;  /* 0x000000d805057211 */ /* 0x000fc400078f08ff */
[----:B------:R-:W-:Y:S01]  /*0dc0*/  SEL R188, R188, 0xffffffe0, !P1 ;  /* 0xffffffe0bcbc7807 */ /* 0x000fe20004800000 */
[----:B------:R-:W-:Y:S01]  /*0dd0*/  IMAD R185, R6, 0x2, R17 ;  /* 0x0000000206b97824 */ /* 0x000fe200078e0211 */
[----:B------:R-:W-:Y:S01]  /*0de0*/  LOP3.LUT R5, R5, 0xfffffe, RZ, 0xc0, !PT ;  /* 0x00fffffe05057812 */ /* 0x000fe200078ec0ff */
[----:B------:R-:W-:Y:S01]  /*0df0*/  IMAD.SHL.U32 R23, R214, 0x8, RZ ;  /* 0x00000008d6177824 */ /* 0x000fe200078e00ff */
[----:B------:R-:W-:Y:S01]  /*0e00*/  SHF.R.S32.HI R215, RZ, 0x3, R3 ;  /* 0x00000003ffd77819 */ /* 0x000fe20000011403 */
        /* <DEDUP_REMOVED lines=15> */
[----:B------:R-:W-:Y:S01]  /*0f00*/  IMAD.IADD R5, R216, 0x1, -R5 ;  /* 0x00000001d8057824 */ /* 0x000fe200078e0a05 */
[----:B------:R-:W-:Y:S01]  /*0f10*/  SHF.R.S32.HI R223, RZ, 0x1f, R217 ;  /* 0x0000001fffdf7819 */ /* 0x000fe200000114d9 */
[----:B------:R-:W-:-:S02]  /*0f20*/  @P2 VIADD R187, R189, 0xffffffc0 ;  /* 0xffffffc0bdbb2836 */ /* 0x000fc40000000000 */
[----:B------:R-:W-:Y:S02]  /*0f30*/  IMAD.IADD R189, R189, 0x1, R188 ;  /* 0x00000001bdbd7824 */ /* 0x000fe400078e02bc */
[----:B------:R-:W-:Y:S02]  /*0f40*/  IMAD.SHL.U32 R184, R5, 0x100, RZ ;  /* 0x0000010005b87824 */ /* 0x000fe400078e00ff */
[----:B------:R-:W-:-:S07]  /*0f50*/  IMAD.IADD R188, R188, 0x1, R187 ;  /* 0x00000001bcbc7824 */ /* 0x000fce00078e02bb */
.L_x_7504:
        /* <DEDUP_REMOVED lines=21> */
.L_x_7449:
[----:B------:R-:W-:Y:S01]  /*10b0*/  ULDC UR7, c[0x0][0xd54] ;  /* 0x0003550000077ab9 */ /* 0x000fe20000000800 */
[----:B------:R-:W-:Y:S01]  /*10c0*/  UMOV UR6, UR9 ;  /* 0x0000000900067c82 */ /* 0x000fe20008000000 */
[----:B------:R-:W-:-:S11]  /*10d0*/  UISETP.NE.AND UP0, UPT, UR7, 0x1, UPT ;  /* 0x000000010700788c */ /* 0x000fd6000bf05270 */
[----:B------:R-:W-:Y:S02]  /*10e0*/  @UP0 ULDC.64 UR10, c[0x0][0xd58] ;  /* 0x00035600000a0ab9 */ /* 0x000fe40000000a00 */
[----:B------:R-:W-:-:S04]  /*10f0*/  UIMAD.WIDE.U32 UR4, UR9, UR10, URZ ;  /* 0x0000000a090472a5 */ /* 0x000fc8000f8e003f */
[----:B------:R-:W-:-:S04]  /*1100*/  @UP0 USHF.R.U32.HI UR6, URZ, UR11, UR5 ;  /* 0x0000000b3f060299 */ /* 0x000fc80008011605 */
[----:B------:R-:W-:-:S12]  /*1110*/  UIMAD UR4, UR6, UR7, URZ ;  /* 0x00000007060472a4 */ /* 0x000fd8000f8e023f */
.L_x_7450:
[----:B------:R-:W0:Y:S01]  /*1120*/  LDC.64 R4, c[0x0][0x418] ;  /* 0x00010600ff047b82 */ /* 0x000e220000000a00 */
[----:B------:R-:W-:Y:S01]  /*1130*/  ULDC UR37, c[0x0][0xd48] ;  /* 0x0003520000257ab9 */ /* 0x000fe20000000800 */
[----:B------:R-:W-:Y:S02]  /*1140*/  UIADD3 UR4, UR9, -UR4, URZ ;  /* 0x8000000409047290 */ /* 0x000fe4000fffe03f */
[----:B------:R-:W-:Y:S01]  /*1150*/  UISETP.NE.AND UP0, UPT, UR37, 0x1, UPT ;  /* 0x000000012500788c */ /* 0x000fe2000bf05270 */
[----:B------:R-:W-:Y:S01]  /*1160*/  ULDC UR5, c[0x0][0xd54] ;  /* 0x0003550000057ab9 */ /* 0x000fe20000000800 */
[----:B------:R-:W-:Y:S02]  /*1170*/  UISETP.NE.AND UP1, UPT, UR42, 0x1, UPT ;  /* 0x000000012a00788c */ /* 0x000fe4000bf25270 */
[----:B------:R-:W1:Y:S01]  /*1180*/  LDC R186, c[0x0][0x424] ;  /* 0x00010900ffba7b82 */ /* 0x000e620000000800 */
[----:B------:R-:W-:Y:S02]  /*1190*/  UIMAD UR8, UR8, UR5, UR4 ;  /* 0x00000005080872a4 */ /* 0x000fe4000f8e0204 */
[----:B------:R-:W-:Y:S01]  /*11a0*/  ULOP3.LUT UR6, URZ, UR6, URZ, 0x33, !UPT ;  /* 0x000000063f067292 */ /* 0x000fe2000f8e333f */
[----:B------:R-:W-:-:S03]  /*11b0*/  ULDC UR7, c[0x0][0xd3c] ;  /* 0x00034f0000077ab9 */ /* 0x000fc60000000800 */
[----:B------:R-:W-:Y:S01]  /*11c0*/  @UP0 ULDC UR4, c[0x0][0xd4c] ;  /* 0x0003530000040ab9 */ /* 0x000fe20000000800 */
[----:B------:R-:W2:Y:S01]  /*11d0*/  LDC R7, c[0x0][0x2f0] ;  /* 0x0000bc00ff077b82 */ /* 0x000ea20000000800 */
[----:B------:R-:W-:Y:S01]  /*11e0*/  UIMAD.WIDE.U32 UR4, UR8, UR4, URZ ;  /* 0x00000004080472a5 */ /* 0x000fe2000f8e003f */
[----:B------:R-:W-:Y:S01]  /*11f0*/  @UP0 ULDC UR9, c[0x0][0xd50] ;  /* 0x0003540000090ab9 */ /* 0x000fe20000000800 */
[----:B------:R-:W-:Y:S02]  /*1200*/  UMOV UR39, UR8 ;  /* 0x0000000800277c82 */ /* 0x000fe40008000000 */
[----:B------:R-:W-:Y:S02]  /*1210*/  @UP0 USHF.R.U32.HI UR39, URZ, UR9, UR5 ;  /* 0x000000093f270299 */ /* 0x000fe40008011605 */
[----:B------:R-:W-:Y:S01]  /*1220*/  UIADD3 UR6, UR6, UR7, URZ ;  /* 0x0000000706067290 */ /* 0x000fe2000fffe03f */
[----:B0-----:R-:W-:Y:S01]  /*1230*/  ISETP.NE.U32.AND P0, PT, R4, RZ, PT ;  /* 0x000000ff0400720c */ /* 0x001fe20003f05070 */
[----:B------:R-:W-:-:S02]  /*1240*/  UIADD3 UR4, -UR39, URZ, URZ ;  /* 0x0000003f27047290 */ /* 0x000fc4000fffe13f */
[----:B------:R-:W-:Y:S01]  /*1250*/  USHF.L.U32 UR38, UR6, 0x6, URZ ;  /* 0x0000000606267899 */ /* 0x000fe2000800063f */
[----:B------:R-:W-:Y:S01]  /*1260*/  ISETP.NE.AND.EX P0, PT, R5, RZ, PT, P0 ;  /* 0x000000ff0500720c */ /* 0x000fe20003f05300 */
[----:B------:R-:W-:-:S03]  /*1270*/  UIMAD UR37, UR37, UR4, UR8 ;  /* 0x00000004252572a4 */ /* 0x000fc6000f8e0208 */
[----:B-1----:R-:W-:Y:S02]  /*1280*/  SEL R186, R186, 0x1, P0 ;  /* 0x00000001baba7807 */ /* 0x002fe40000000000 */
[----:B------:R-:W-:-:S03]  /*1290*/  PLOP3.LUT P0, PT, PT, PT, UP1, 0x80, 0x0 ;  /* 0x000000000000781c */ /* 0x000fc60003f0f018 */
[----:B--2---:R-:W-:-:S05]  /*12a0*/  IMAD R0, R186, R7, 0x3f ;  /* 0x0000003fba007424 */ /* 0x004fca00078e0207 */
[----:B------:R-:W-:-:S04]  /*12b0*/  SHF.R.S32.HI R3, RZ, 0x1f, R0 ;  /* 0x0000001fff037819 */ /* 0x000fc80000011400 */
[----:B------:R-:W-:-:S04]  /*12c0*/  LEA.HI R3, R3, R0, RZ, 0x6 ;  /* 0x0000000003037211 */ /* 0x000fc800078f30ff */
[----:B------:R-:W-:Y:S01]  /*12d0*/  SHF.R.S32.HI R3, RZ, 0x6, R3 ;  /* 0x00000006ff037819 */ /* 0x000fe20000011403 */
[----:B------:R-:W-:Y:S06]  /*12e0*/  @!P0 BRA `(.L_x_7451) ;  /* 0x0000001c00548947 */ /* 0x000fec0003800000 */
[----:B------:R-:W0:Y:S01]  /*12f0*/  LDC R0, c[0x0][0x448] ;  /* 0x00011200ff007b82 */ /* 0x000e220000000800 */
[----:B------:R-:W-:Y:S01]  /*1300*/  UIADD3 UR4, UR38, 0x3f, URZ ;  /* 0x0000003f26047890 */ /* 0x000fe2000fffe03f */
[----:B------:R-:W-:Y:S02]  /*1310*/  CS2R R150, SRZ ;  /* 0x0000000000967805 */ /* 0x000fe4000001ff00 */
[----:B------:R-:W-:Y:S02]  /*1320*/  CS2R R148, SRZ ;  /* 0x0000000000947805 */ /* 0x000fe4000001ff00 */
[----:B------:R-:W-:Y:S02]  /*1330*/  CS2R R146, SRZ ;  /* 0x0000000000927805 */ /* 0x000fe4000001ff00 */
[----:B------:R-:W-:Y:S02]  /*1340*/  CS2R R144, SRZ ;  /* 0x0000000000907805 */ /* 0x000fe4000001ff00 */
[----:B------:R-:W-:-:S02]  /*1350*/  CS2R R142, SRZ ;  /* 0x00000000008e7805 */ /* 0x000fc4000001ff00 */
[----:B------:R-:W-:Y:S01]  /*1360*/  CS2R R140, SRZ ;  /* 0x00000000008c7805 */ /* 0x000fe2000001ff00 */
[----:B------:R-:W1:Y:S01]  /*1370*/  LDC R5, c[0x0][0x288] ;  /* 0x0000a200ff057b82 */ /* 0x000e620000000800 */
        /* <DEDUP_REMOVED lines=15> */
[----:B0-----:R-:W-:Y:S01]  /*1470*/  ISETP.NE.AND P0, PT, R0, 0x1, PT ;  /* 0x000000010000780c */ /* 0x001fe20003f05270 */
[----:B------:R-:W-:Y:S01]  /*1480*/  IMAD.U32 R0, RZ, RZ, UR4 ;  /* 0x00000004ff007e24 */ /* 0x000fe2000f8e00ff */
[----:B------:R-:W-:Y:S02]  /*1490*/  CS2R R110, SRZ ;  /* 0x00000000006e7805 */ /* 0x000fe4000001ff00 */
[----:B------:R-:W-:-:S02]  /*14a0*/  CS2R R160, SRZ ;  /* 0x0000000000a07805 */ /* 0x000fc4000001ff00 */
[----:B------:R-:W-:Y:S02]  /*14b0*/  CS2R R106, SRZ ;  /* 0x00000000006a7805 */ /* 0x000fe4000001ff00 */
[----:B------:R-:W-:Y:S02]  /*14c0*/  CS2R R162, SRZ ;  /* 0x0000000000a27805 */ /* 0x000fe4000001ff00 */
[----:B------:R-:W-:Y:S02]  /*14d0*/  CS2R R102, SRZ ;  /* 0x0000000000667805 */ /* 0x000fe4000001ff00 */
[----:B------:R-:W-:Y:S02]  /*14e0*/  CS2R R164, SRZ ;  /* 0x0000000000a47805 */ /* 0x000fe4000001ff00 */
[----:B-1----:R-:W-:Y:S02]  /*14f0*/  IADD3 R5, -R5, 0x40, RZ ;  /* 0x0000004005057810 */ /* 0x002fe40007ffe1ff */
[----:B------:R-:W-:-:S02]  /*1500*/  CS2R R98, SRZ ;  /* 0x0000000000627805 */ /* 0x000fc4000001ff00 */
[----:B------:R-:W-:Y:S02]  /*1510*/  CS2R R166, SRZ ;  /* 0x0000000000a67805 */ /* 0x000fe4000001ff00 */
[----:B------:R-:W-:Y:S02]  /*1520*/  CS2R R94, SRZ ;  /* 0x00000000005e7805 */ /* 0x000fe4000001ff00 */
[----:B------:R-:W-:Y:S01]  /*1530*/  CS2R R170, SRZ ;  /* 0x0000000000aa7805 */ /* 0x000fe2000001ff00 */
[----:B------:R-:W0:Y:S01]  /*1540*/  @P0 LDC R4, c[0x0][0x44c] ;  /* 0x00011300ff040b82 */ /* 0x000e220000000800 */
[----:B------:R-:W-:Y:S01]  /*1550*/  IMAD R5, R186, R7, R5 ;  /* 0x00000007ba057224 */ /* 0x000fe200078e0205 */
[----:B------:R-:W-:Y:S01]  /*1560*/  CS2R R90, SRZ ;  /* 0x00000000005a7805 */ /* 0x000fe2000001ff00 */
[----:B------:R-:W-:Y:S01]  /*1570*/  IMAD.MOV.U32 R169, RZ, RZ, RZ ;  /* 0x000000ffffa97224 */ /* 0x000fe200078e00ff */
[----:B------:R-:W-:Y:S02]  /*1580*/  CS2R R172, SRZ ;  /* 0x0000000000ac7805 */ /* 0x000fe4000001ff00 */
[----:B------:R-:W-:-:S02]  /*1590*/  CS2R R86, SRZ ;  /* 0x0000000000567805 */ /* 0x000fc4000001ff00 */
[----:B------:R-:W-:Y:S02]  /*15a0*/  CS2R R174, SRZ ;  /* 0x0000000000ae7805 */ /* 0x000fe4000001ff00 */
[----:B------:R-:W-:Y:S01]  /*15b0*/  CS2R R82, SRZ ;  /* 0x0000000000527805 */ /* 0x000fe2000001ff00 */
[----:B------:R-:W1:Y:S01]  /*15c0*/  @P0 LDC R9, c[0x0][0x450] ;  /* 0x00011400ff090b82 */ /* 0x000e620000000800 */
        /* <DEDUP_REMOVED lines=26> */
[----:B------:R-:W-:Y:S02]  /*1770*/  CS2R R212, SRZ ;  /* 0x0000000000d47805 */ /* 0x000fe4000001ff00 */
[----:B------:R-:W-:Y:S01]  /*1780*/  CS2R R34, SRZ ;  /* 0x0000000000227805 */ /* 0x000fe2000001ff00 */
[----:B------:R-:W-:Y:S01]  /*1790*/  IMAD.IADD R0, R5, 0x1, R0 ;  /* 0x0000000105007824 */ /* 0x000fe200078e0200 */
[----:B------:R-:W-:Y:S01]  /*17a0*/  CS2R R30, SRZ ;  /* 0x00000000001e7805 */ /* 0x000fe2000001ff00 */
[----:B------:R-:W-:Y:S01]  /*17b0*/  IMAD.MOV.U32 R6, RZ, RZ, RZ ;  /* 0x000000ffff067224 */ /* 0x000fe200078e00ff */
[----:B------:R-:W-:Y:S01]  /*17c0*/  CS2R R26, SRZ ;  /* 0x00000000001a7805 */ /* 0x000fe2000001ff00 */
[----:B------:R-:W-:Y:S01]  /*17d0*/  IMAD.MOV.U32 R21, RZ, RZ, RZ ;  /* 0x000000ffff157224 */ /* 0x000fe200078e00ff */
[----:B------:R-:W-:-:S04]  /*17e0*/  SHF.R.S32.HI R5, RZ, 0x1f, R0 ;  /* 0x0000001fff057819 */ /* 0x000fc80000011400 */
[----:B------:R-:W-:Y:S01]  /*17f0*/  LEA.HI R5, R5, R0, RZ, 0x6 ;  /* 0x0000000005057211 */ /* 0x000fe200078f30ff */
[----:B------:R-:W-:-:S03]  /*1800*/  IMAD.MOV.U32 R0, RZ, RZ, RZ ;  /* 0x000000ffff007224 */ /* 0x000fc600078e00ff */
[----:B------:R-:W-:-:S04]  /*1810*/  SHF.R.S32.HI R4, RZ, 0x6, R5 ;  /* 0x00000006ff047819 */ /* 0x000fc80000011405 */
[----:B------:R-:W-:Y:S01]  /*1820*/  VIMNMX R4, R3, R4, PT ;  /* 0x0000000403047248 */ /* 0x000fe20003fe0100 */
[----:B------:R-:W-:-:S03]  /*1830*/  IMAD.MOV.U32 R3, RZ, RZ, RZ ;  /* 0x000000ffff037224 */ /* 0x000fc600078e00ff */
[----:B------:R-:W-:-:S13]  /*1840*/  ISETP.GE.AND P1, PT, R4, 0x1, PT ;  /* 0x000000010400780c */ /* 0x000fda0003f26270 */
[----:B------:R-:W-:Y:S05]  /*1850*/  @!P1 BRA `(.L_x_7452) ;  /* 0x000000b400849947 */ /* 0x000fea0003800000 */
[----:B------:R-:W0:Y:S01]  /*1860*/  SHFL.IDX PT, R0, R216, RZ, 0x1f ;  /* 0x00001fffd8007589 */ /* 0x000e2200000e0000 */
        /* <DEDUP_REMOVED lines=9> */
[----:B------:R-:W-:Y:S01]  /*1900*/  UMOV UR7, 0x40000040 ;  /* 0x4000004000077882 */ /* 0x000fe20000000000 */
[----:B------:R-:W-:Y:S02]  /*1910*/  PLOP3.LUT P2, PT, PT, PT, UP0, 0x80, 0x0 ;  /* 0x000000000000781c */ /* 0x000fe40003f4f008 */
[----:B0-----:R-:W-:-:S04]  /*1920*/  LEA.HI R3, R0, R0, RZ, 0x1 ;  /* 0x0000000000037211 */ /* 0x001fc800078f08ff */
[----:B------:R-:W-:Y:S01]  /*1930*/  LOP3.LUT R3, R3, 0x1fffe, RZ, 0xc0, !PT ;  /* 0x0001fffe03037812 */ /* 0x000fe200078ec0ff */
[----:B------:R-:W-:-:S04]  /*1940*/  WARPGROUP.ARRIVE ;  /* 0x00000000000079c5 */ /* 0x000fc80000000000 */
        /* <DEDUP_REMOVED lines=9> */
[C---:B------:R-:W-:Y:S01]  /*19e0*/  R2UR UR8, R3.reuse ;  /* 0x00000000030872ca */ /* 0x040fe200000e0000 */
[----:B------:R-:W-:Y:S01]  /*19f0*/  VIADD R6, R3, 0x2 ;  /* 0x0000000203067836 */ /* 0x000fe20000000000 */
[----:B------:R-:W-:-:S04]  /*1a00*/  LOP3.LUT R7, R0, 0x2000000, RZ, 0xfc, !PT ;  /* 0x0200000000077812 */ /* 0x000fc800078efcff */
[----:B------:R-:W-:Y:S01]  /*1a10*/  R2UR UR12, R6 ;  /* 0x00000000060c72ca */ /* 0x000fe200000e0000 */
[----:B------:R-:W-:Y:S02]  /*1a20*/  IMAD R0, R2, 0x1000, R7 ;  /* 0x0000100002007824 */ /* 0x000fe400078e0207 */
[C---:B------:R-:W-:Y:S02]  /*1a30*/  VIADD R6, R3.reuse, 0x4 ;  /* 0x0000000403067836 */ /* 0x040fe40000000000 */
[C---:B------:R-:W-:Y:S01]  /*1a40*/  VIADD R5, R0.reuse, 0x80 ;  /* 0x0000008000057836 */ /* 0x040fe20000000000 */
[----:B------:R-:W-:Y:S01]  /*1a50*/  R2UR UR10, R0 ;  /* 0x00000000000a72ca */ /* 0x000fe200000e0000 */
[----:B------:R-:W-:Y:S01]  /*1a60*/  VIADD R3, R3, 0x6 ;  /* 0x0000000603037836 */ /* 0x000fe20000000000 */
[----:B------:R-:W-:Y:S02]  /*1a70*/  R2UR UR16, R6 ;  /* 0x00000000061072ca */ /* 0x000fe400000e0000 */
[----:B------:R-:W-:Y:S01]  /*1a80*/  R2UR UR14, R5 ;  /* 0x00000000050e72ca */ /* 0x000fe200000e0000 */
[C---:B------:R-:W-:Y:S01]  /*1a90*/  VIADD R5, R0.reuse, 0x100 ;  /* 0x0000010000057836 */ /* 0x040fe20000000000 */
[----:B------:R-:W-:Y:S01]  /*1aa0*/  R2UR UR4, R3 ;  /* 0x00000000030472ca */ /* 0x000fe200000e0000 */
[----:B------:R-:W-:-:S03]  /*1ab0*/  VIADD R0, R0, 0x180 ;  /* 0x0000018000007836 */ /* 0x000fc60000000000 */
[----:B------:R-:W-:Y:S02]  /*1ac0*/  R2UR UR18, R5 ;  /* 0x00000000051272ca */ /* 0x000fe400000e0000 */
[----:B------:R-:W-:Y:S01]  /*1ad0*/  R2UR UR6, R0 ;  /* 0x00000000000672ca */ /* 0x000fe200000e0000 */
[----:B------:R-:W-:Y:S03]  /*1ae0*/  HGMMA.64x256x16.F32.BF16 R24, gdesc[UR8].tnspB, RZ, !UPT, gsb0 ;  /* 0x43e00000081879f0 */ /* 0x000fe6000c0018ff */
        /* <DEDUP_REMOVED lines=16> */
.L_x_7453:
[----:B------:R-:W-:Y:S01]  /*1bf0*/  IMAD R0, R2, 0x8, R17 ;  /* 0x0000000802007824 */ /* 0x000fe200078e0211 */
[----:B------:R-:W-:-:S03]  /*1c00*/  ISETP.GE.AND P0, PT, R4, 0x2, PT ;  /* 0x000000020400780c */ /* 0x000fc60003f06270 */
[----:B------:R-:W-:-:S05]  /*1c10*/  VIADD R0, R0, 0x38860 ;  /* 0x0003886000007836 */ /* 0x000fca0000000000 */
[----:B------:R-:W-:-:S04]  /*1c20*/  PRMT R0, R219, 0x654, R0 ;  /* 0x00000654db007816 */ /* 0x000fc80000000000 */
[----:B------:R0:W-:Y:S01]  /*1c30*/  SYNCS.ARRIVE.TRANS64.RED.A1T0 RZ, [R0+URZ], RZ ;  /* 0x000000ff00ff79a7 */ /* 0x0001e2000810043f */
[----:B------:R-:W-:Y:S05]  /*1c40*/  @!P0 BRA `(.L_x_7454) ;  /* 0x0000000800c08947 */ /* 0x000fea0003800000 */
[----:B------:R-:W-:-:S07]  /*1c50*/  VIADD R4, R4, 0xfffffffe ;  /* 0xfffffffe04047836 */ /* 0x000fce0000000000 */
.L_x_7456:
[----:B------:R-:W-:Y:S01]  /*1c60*/  BAR.SYNC.DEFER_BLOCKING 0xe, 0x100 ;  /* 0x0384000000007b1d */ /* 0x000fe20000010000 */
[----:B01----:R-:W-:Y:S01]  /*1c70*/  IMAD R0, R2, 0x40, R22 ;  /* 0x0000004002007824 */ /* 0x003fe200078e0216 */
[----:B------:R-:W-:Y:S01]  /*1c80*/  ISETP.GT.AND P1, PT, R4, RZ, PT ;  /* 0x000000ff0400720c */ /* 0x000fe20003f24270 */
[----:B------:R-:W-:Y:S02]  /*1c90*/  VIADD R2, R2, 0x1 ;  /* 0x0000000102027836 */ /* 0x000fe40000000000 */
[----:B------:R-:W-:Y:S01]  /*1ca0*/  IMAD R0, R0, 0x4, R17 ;  /* 0x0000000400007824 */ /* 0x000fe200078e0211 */
[----:B------:R-:W-:Y:S01]  /*1cb0*/  UMOV UR11, 0x40000040 ;  /* 0x40000040000b7882 */ /* 0x000fe20000000000 */
[----:B------:R-:W-:Y:S01]  /*1cc0*/  UMOV UR15, 0x40000040 ;  /* 0x40000040000f7882 */ /* 0x000fe20000000000 */
[----:B------:R-:W-:Y:S01]  /*1cd0*/  ISETP.NE.AND P0, PT, R2, 0x2, PT ;  /* 0x000000020200780c */ /* 0x000fe20003f05270 */
[----:B------:R-:W-:Y:S01]  /*1ce0*/  UMOV UR19, 0x40000040 ;  /* 0x4000004000137882 */ /* 0x000fe20000000000 */
[----:B------:R-:W-:Y:S01]  /*1cf0*/  UMOV UR7, 0x40000040 ;  /* 0x4000004000077882 */ /* 0x000fe20000000000 */
[----:B------:R-:W-:Y:S01]  /*1d00*/  VIADD R4, R4, 0xffffffff ;  /* 0xffffffff04047836 */ /* 0x000fe20000000000 */
[----:B------:R-:W-:Y:S01]  /*1d10*/  SEL R2, R2, RZ, P0 ;  /* 0x000000ff02027207 */ /* 0x000fe20000000000 */
[----:B------:R-:W0:Y:S04]  /*1d20*/  LDS R3, [R0+0x38400] ;  /* 0x0384000000037984 */ /* 0x000e280000000800 */
[----:B------:R1:W2:Y:S02]  /*1d30*/  LDS R5, [R0+0x38420] ;  /* 0x0384200000057984 */ /* 0x0002a40000000800 */
[----:B-1----:R-:W-:-:S05]  /*1d40*/  IMAD R0, R2, 0x1000, R7 ;  /* 0x0000100002007824 */ /* 0x002fca00078e0207 */
[----:B------:R-:W-:Y:S01]  /*1d50*/  R2UR UR10, R0 ;  /* 0x00000000000a72ca */ /* 0x000fe200000e0000 */
        /* <DEDUP_REMOVED lines=128> */
[----:B------:R-:W-:-:S05]  /*2560*/  VIADD R3, R0, 0x80 ;  /* 0x0000008000037836 */ /* 0x000fca0000000000 */
[----:B------:R-:W-:Y:S01]  /*2570*/  WARPGROUP.ARRIVE ;  /* 0x00000000000079c5 */ /* 0x000fe20000000000 */
[----:B------:R-:W-:Y:S01]  /*2580*/  R2UR UR14, R3 ;  /* 0x00000000030e72ca */ /* 0x000fe200000e0000 */
[C---:B------:R-:W-:Y:S02]  /*2590*/  VIADD R3, R0.reuse, 0x100 ;  /* 0x0000010000037836 */ /* 0x040fe40000000000 */
[----:B------:R-:W-:Y:S02]  /*25a0*/  VIADD R0, R0, 0x180 ;  /* 0x0000018000007836 */ /* 0x000fe40000000000 */
[----:B------:R-:W-:Y:S01]  /*25b0*/  HGMMA.64x256x16.F32.BF16 R24, gdesc[UR8].tnspB, R24, gsb0 ;  /* 0x43e00000081879f0 */ /* 0x000fe20008001818 */
[----:B------:R-:W-:Y:S02]  /*25c0*/  R2UR UR18, R3 ;  /* 0x00000000031272ca */ /* 0x000fe400000e0000 */
[----:B------:R-:W-:Y:S02]  /*25d0*/  R2UR UR6, R0 ;  /* 0x00000000000672ca */ /* 0x000fe400000e0000 */
[----:B------:R-:W-:-:S04]  /*25e0*/  SEL R3, RZ, 0x1, P0 ;  /* 0x00000001ff037807 */ /* 0x000fc80000000000 */
[----:B------:R-:W-:Y:S01]  /*25f0*/  LOP3.LUT R16, R16, R3, RZ, 0x3c, !PT ;  /* 0x0000000310107212 */ /* 0x000fe200078e3cff */
        /* <DEDUP_REMOVED lines=16> */
.L_x_7455:
[----:B------:R-:W-:-:S04]  /*2700*/  IMAD R0, R2, 0x8, R17 ;  /* 0x0000000802007824 */ /* 0x000fc800078e0211 */
[----:B------:R-:W-:-:S05]  /*2710*/  VIADD R0, R0, 0x38860 ;  /* 0x0003886000007836 */ /* 0x000fca0000000000 */
[----:B------:R-:W-:-:S04]  /*2720*/  PRMT R0, R219, 0x654, R0 ;  /* 0x00000654db007816 */ /* 0x000fc80000000000 */
[----:B------:R1:W-:Y:S01]  /*2730*/  SYNCS.ARRIVE.TRANS64.RED.A1T0 RZ, [R0+URZ], RZ ;  /* 0x000000ff00ff79a7 */ /* 0x0003e2000810043f */
[----:B------:R-:W-:Y:S05]  /*2740*/  @P1 BRA `(.L_x_7456) ;  /* 0xfffffff400441947 */ /* 0x000fea000383ffff */
.L_x_7454:
[----:B------:R-:W-:Y:S01]  /*2750*/  BAR.SYNC.DEFER_BLOCKING 0xe, 0x100 ;  /* 0x0384000000007b1d */ /* 0x000fe20000010000 */
[C---:B01----:R-:W-:Y:S01]  /*2760*/  IMAD R0, R2.reuse, 0x40, R22 ;  /* 0x0000004002007824 */ /* 0x043fe200078e0216 */
[----:B------:R-:W-:Y:S01]  /*2770*/  PLOP3.LUT P0, PT, PT, PT, PT, 0x8, 0x0 ;  /* 0x000000000000781c */ /* 0x000fe20003f0e170 */
[----:B------:R-:W-:Y:S02]  /*2780*/  VIADD R2, R2, 0x1 ;  /* 0x0000000102027836 */ /* 0x000fe40000000000 */
[----:B------:R-:W-:-:S03]  /*2790*/  IMAD R17, R0, 0x4, R17 ;  /* 0x0000000400117824 */ /* 0x000fc600078e0211 */
[----:B------:R-:W-:-:S04]  /*27a0*/  ISETP.NE.AND P1, PT, R2, 0x2, PT ;  /* 0x000000020200780c */ /* 0x000fc80003f25270 */
[----:B------:R-:W-:Y:S02]  /*27b0*/  SEL R5, RZ, 0x1, P1 ;  /* 0x00000001ff057807 */ /* 0x000fe40000800000 */
[----:B------:R-:W-:Y:S02]  /*27c0*/  SEL R2, R2, RZ, P1 ;  /* 0x000000ff02027207 */ /* 0x000fe40000800000 */
[----:B------:R-:W-:Y:S01]  /*27d0*/  LOP3.LUT R16, R16, R5, RZ, 0x3c, !PT ;  /* 0x0000000510107212 */ /* 0x000fe200078e3cff */
        /* <DEDUP_REMOVED lines=134> */
.L_x_7451:
        /* <DEDUP_REMOVED lines=24> */
[----:B0-----:R-:W-:Y:S02]  /*31c0*/  ISETP.NE.AND P0, PT, R220, 0x1, PT ;  /* 0x00000001dc00780c */ /* 0x001fe40003f05270 */
[----:B------:R-:W-:Y:S02]  /*31d0*/  CS2R R110, SRZ ;  /* 0x00000000006e7805 */ /* 0x000fe4000001ff00 */
[----:B------:R-:W-:-:S02]  /*31e0*/  CS2R R160, SRZ ;  /* 0x0000000000a07805 */ /* 0x000fc4000001ff00 */
[----:B------:R-:W-:Y:S02]  /*31f0*/  CS2R R106, SRZ ;  /* 0x00000000006a7805 */ /* 0x000fe4000001ff00 */
[----:B------:R-:W-:Y:S02]  /*3200*/  CS2R R162, SRZ ;  /* 0x0000000000a27805 */ /* 0x000fe4000001ff00 */
[----:B------:R-:W-:Y:S02]  /*3210*/  CS2R R102, SRZ ;  /* 0x0000000000667805 */ /* 0x000fe4000001ff00 */
[----:B------:R-:W-:Y:S02]  /*3220*/  CS2R R164, SRZ ;  /* 0x0000000000a47805 */ /* 0x000fe4000001ff00 */
[----:B------:R-:W-:Y:S02]  /*3230*/  CS2R R98, SRZ ;  /* 0x0000000000627805 */ /* 0x000fe4000001ff00 */
[----:B-1----:R-:W-:-:S02]  /*3240*/  IADD3 R6, -R4, 0x40, RZ ;  /* 0x0000004004067810 */ /* 0x002fc40007ffe1ff */
[----:B------:R-:W-:Y:S02]  /*3250*/  CS2R R166, SRZ ;  /* 0x0000000000a67805 */ /* 0x000fe4000001ff00 */
[----:B------:R-:W-:Y:S02]  /*3260*/  CS2R R94, SRZ ;  /* 0x00000000005e7805 */ /* 0x000fe4000001ff00 */
[----:B------:R-:W-:Y:S02]  /*3270*/  CS2R R170, SRZ ;  /* 0x0000000000aa7805 */ /* 0x000fe4000001ff00 */
[----:B------:R-:W-:Y:S01]  /*3280*/  CS2R R90, SRZ ;  /* 0x00000000005a7805 */ /* 0x000fe2000001ff00 */
[----:B------:R-:W0:Y:S01]  /*3290*/  @P0 LDC R0, c[0x0][0x44c] ;  /* 0x00011300ff000b82 */ /* 0x000e220000000800 */
[----:B------:R-:W-:Y:S01]  /*32a0*/  IMAD R7, R186, R7, R6 ;  /* 0x00000007ba077224 */ /* 0x000fe200078e0206 */
[----:B------:R-:W-:Y:S01]  /*32b0*/  CS2R R172, SRZ ;  /* 0x0000000000ac7805 */ /* 0x000fe2000001ff00 */
[----:B------:R-:W-:Y:S01]  /*32c0*/  IMAD.MOV.U32 R169, RZ, RZ, RZ ;  /* 0x000000ffffa97224 */ /* 0x000fe200078e00ff */
        /* <DEDUP_REMOVED lines=23> */
[----:B------:R-:W-:Y:S01]  /*3440*/  CS2R R46, SRZ ;  /* 0x00000000002e7805 */ /* 0x000fe2000001ff00 */
[----:B------:R-:W-:Y:S01]  /*3450*/  IMAD.U32 R0, RZ, RZ, UR4 ;  /* 0x00000004ff007e24 */ /* 0x000fe2000f8e00ff */
[----:B------:R-:W-:Y:S02]  /*3460*/  CS2R R208, SRZ ;  /* 0x0000000000d07805 */ /* 0x000fe4000001ff00 */
[----:B------:R-:W-:Y:S02]  /*3470*/  CS2R R42, SRZ ;  /* 0x00000000002a7805 */ /* 0x000fe4000001ff00 */
[----:B------:R-:W-:Y:S02]  /*3480*/  CS2R R210, SRZ ;  /* 0x0000000000d27805 */ /* 0x000fe4000001ff00 */
[----:B-1----:R-:W-:-:S02]  /*3490*/  @P0 SHF.R.U32.HI R0, RZ, R5, R4 ;  /* 0x00000005ff000219 */ /* 0x002fc40000011604 */
        /* <DEDUP_REMOVED lines=45> */
.L_x_7457:
[----:B------:R-:W-:Y:S01]  /*3770*/  ULEA.HI UR4, UR36, UR36, URZ, 0x1 ;  /* 0x0000002424047291 */ /* 0x000fe2000f8f083f */
[----:B------:R-:W-:-:S03]  /*3780*/  IMAD.U32 R0, RZ, RZ, UR40 ;  /* 0x00000028ff007e24 */ /* 0x000fc6000f8e00ff */
[----:B------:R-:W-:Y:S02]  /*3790*/  ULOP3.LUT UR4, UR4, 0xfffffffe, URZ, 0xc0, !UPT ;  /* 0xfffffffe04047892 */ /* 0x000fe4000f8ec03f */
[----:B------:R-:W-:Y:S02]  /*37a0*/  ISETP.NE.AND P0, PT, R0, 0x3, PT ;  /* 0x000000030000780c */ /* 0x000fe40003f05270 */
[----:B------:R-:W-:-:S06]  /*37b0*/  UIADD3 UR4, UR36, -UR4, URZ ;  /* 0x8000000424047290 */ /* 0x000fcc000fffe03f */
[----:B------:R-:W-:-:S05]  /*37c0*/  IMAD.U32 R4, RZ, RZ, UR4 ;  /* 0x00000004ff047e24 */ /* 0x000fca000f8e00ff */
[----:B------:R-:W-:-:S04]  /*37d0*/  SHF.L.U32 R4, R4, 0x1f, RZ ;  /* 0x0000001f04047819 */ /* 0x000fc800000006ff */
[----:B------:R-:W0:Y:S02]  /*37e0*/  SYNCS.PHASECHK.TRANS64.TRYWAIT P1, [R17+URZ+0x38800], R4 ;  /* 0x03880004110075a7 */ /* 0x000e24000802017f */
[----:B0-----:R-:W-:Y:S05]  /*37f0*/  @!P1 BRA `(.L_x_7458) ;  /* 0x0000010c00c89947 */ /* 0x001fea0003800000 */
.L_x_7572:
[----:B------:R-:W-:Y:S05]  /*3800*/  @!P0 BRA `(.L_x_7459) ;  /* 0x0000000000048947 */ /* 0x000fea0003800000 */
[----:B------:R-:W-:Y:S01]  /*3810*/  BPT.TRAP 0x1 ;  /* 0x000000040000795c */ /* 0x000fe20000300000 */
.L_x_7459:
[----:B------:R-:W-:Y:S01]  /*3820*/  IMAD R9, R2, 0x8, R17 ;  /* 0x0000000802097824 */ /* 0x000fe200078e0211 */
[----:B------:R-:W-:-:S04]  /*3830*/  SHF.L.U32 R6, R16, 0x1f, RZ ;  /* 0x0000001f10067819 */ /* 0x000fc800000006ff */
[----:B------:R1:W2:Y:S01]  /*3840*/  SYNCS.PHASECHK.TRANS64.TRYWAIT P1, [R9+URZ+0x38830], R6 ;  /* 0x03883006090075a7 */ /* 0x0002a2000802017f */
[----:B------:R-:W-:Y:S05]  /*3850*/  @!P0 BRA `(.L_x_7460) ;  /* 0x0000000000048947 */ /* 0x000fea0003800000 */
[----:B------:R-:W-:Y:S01]  /*3860*/  BPT.TRAP 0x1 ;  /* 0x000000040000795c */ /* 0x000fe20000300000 */
.L_x_7460:
[----:B------:R-:W-:-:S05]  /*3870*/  VIADD R0, R17, 0x22400 ;  /* 0x0002240011007836 */ /* 0x000fca0000000000 */
[----:B------:R-:W-:-:S04]  /*3880*/  SHF.R.U32.HI R0, RZ, 0x4, R0 ;  /* 0x00000004ff007819 */ /* 0x000fc80000011600 */
[----:B------:R-:W-:Y:S01]  /*3890*/  LOP3.LUT R0, R0, 0x3fff, RZ, 0xc0, !PT ;  /* 0x00003fff00007812 */ /* 0x000fe200078ec0ff */
[----:B--2---:R-:W-:Y:S06]  /*38a0*/  @P1 BRA `(.L_x_7461) ;  /* 0x0000000000081947 */ /* 0x004fec0003800000 */
[----:B------:R-:W2:Y:S02]  /*38b0*/  SYNCS.PHASECHK.TRANS64.TRYWAIT P1, [R9+URZ+0x38830], R6 ;  /* 0x03883006090075a7 */ /* 0x000ea4000802017f */
[----:B--2---:R-:W-:Y:S05]  /*38c0*/  @!P1 BRA `(.L_x_7462) ;  /* 0x0000010c00a89947 */ /* 0x004fea0003800000 */
.L_x_7461:
[----:B------:R-:W-:Y:S05]  /*38d0*/  WARPSYNC.ALL ;  /* 0x0000000000007948 */ /* 0x000fea0003800000 */
[----:B------:R-:W-:Y:S01]  /*38e0*/  LOP3.LUT R0, R0, 0x10000, RZ, 0xfc, !PT ;  /* 0x0001000000007812 */ /* 0x000fe200078efcff */
[----:B------:R-:W-:Y:S01]  /*38f0*/  VIADD R3, R17, 0x20400 ;  /* 0x0002040011037836 */ /* 0x000fe20000000000 */
[----:B------:R-:W-:-:S03]  /*3900*/  WARPGROUP.ARRIVE ;  /* 0x00000000000079c5 */ /* 0x000fc60000000000 */
[----:B------:R-:W-:Y:S01]  /*3910*/  IMAD R5, R2, 0x200, R0 ;  /* 0x0000020002057824 */ /* 0x000fe200078e0200 */
[----:B------:R-:W-:Y:S01]  /*3920*/  UMOV UR11, 0x40000040 ;  /* 0x40000040000b7882 */ /* 0x000fe20000000000 */
[----:B------:R-:W-:Y:S01]  /*3930*/  UMOV UR9, 0x40000040 ;  /* 0x4000004000097882 */ /* 0x000fe20000000000 */
[----:B------:R-:W-:Y:S01]  /*3940*/  SHF.R.U32.HI R3, RZ, 0x4, R3 ;  /* 0x00000004ff037819 */ /* 0x000fe20000011603 */
[----:B------:R-:W-:Y:S01]  /*3950*/  UMOV UR15, 0x40000040 ;  /* 0x40000040000f7882 */ /* 0x000fe20000000000 */
[----:B------:R-:W-:Y:S01]  /*3960*/  R2UR UR10, R5 ;  /* 0x00000000050a72ca */ /* 0x000fe200000e0000 */
[----:B------:R-:W-:Y:S01]  /*3970*/  UMOV UR13, 0x40000040 ;  /* 0x40000040000d7882 */ /* 0x000fe20000000000 */
[----:B------:R-:W-:Y:S01]  /*3980*/  LOP3.LUT R3, R3, 0x3fff, RZ, 0xc0, !PT ;  /* 0x00003fff03037812 */ /* 0x000fe200078ec0ff */
[----:B------:R-:W-:Y:S01]  /*3990*/  UMOV UR19, 0x40000040 ;  /* 0x4000004000137882 */ /* 0x000fe20000000000 */
[----:B------:R-:W-:Y:S01]  /*39a0*/  UMOV UR17, 0x40000040 ;  /* 0x4000004000117882 */ /* 0x000fe20000000000 */
[----:B------:R-:W-:Y:S01]  /*39b0*/  UMOV UR23, 0x40000040 ;  /* 0x4000004000177882 */ /* 0x000fe20000000000 */
[----:B------:R-:W-:Y:S01]  /*39c0*/  LOP3.LUT R3, R3, 0x10000, RZ, 0xfc, !PT ;  /* 0x0001000003037812 */ /* 0x000fe200078efcff */
[----:B------:R-:W-:-:S03]  /*39d0*/  UMOV UR21, 0x40000040 ;  /* 0x4000004000157882 */ /* 0x000fc60000000000 */
[C---:B------:R-:W-:Y:S01]  /*39e0*/  R2UR UR8, R3.reuse ;  /* 0x00000000030872ca */ /* 0x040fe200000e0000 */
[----:B------:R-:W-:Y:S02]  /*39f0*/  VIADD R5, R3, 0x2 ;  /* 0x0000000203057836 */ /* 0x000fe40000000000 */
[----:B------:R-:W-:Y:S02]  /*3a00*/  UIADD3 UR14, UR10, 0x2, URZ ;  /* 0x000000020a0e7890 */ /* 0x000fe4000fffe03f */
[----:B------:R-:W-:Y:S01]  /*3a10*/  UIADD3 UR18, UR10, 0x4, URZ ;  /* 0x000000040a127890 */ /* 0x000fe2000fffe03f */
[----:B------:R-:W-:Y:S01]  /*3a20*/  R2UR UR12, R5 ;  /* 0x00000000050c72ca */ /* 0x000fe200000e0000 */
[C---:B------:R-:W-:Y:S01]  /*3a30*/  VIADD R5, R3.reuse, 0x4 ;  /* 0x0000000403057836 */ /* 0x040fe20000000000 */
[----:B------:R-:W-:Y:S01]  /*3a40*/  UIADD3 UR22, UR10, 0x6, URZ ;  /* 0x000000060a167890 */ /* 0x000fe2000fffe03f */
[----:B------:R-:W-:-:S03]  /*3a50*/  VIADD R3, R3, 0x6 ;  /* 0x0000000603037836 */ /* 0x000fc60000000000 */
[----:B------:R-:W-:Y:S01]  /*3a60*/  R2UR UR16, R5 ;  /* 0x00000000051072ca */ /* 0x000fe200000e0000 */
[----:B------:R-:W-:Y:S01]  /*3a70*/  HGMMA.64x64x16.F32.BF16 R24, gdesc[UR8], RZ, !UPT, gsb0 ;  /* 0x00e00000081879f0 */ /* 0x000fe2000c0018ff */
[----:B------:R-:W-:Y:S02]  /*3a80*/  R2UR UR20, R3 ;  /* 0x00000000031472ca */ /* 0x000fe400000e0000 */
        /* <DEDUP_REMOVED lines=10> */
[----:B------:R-:W3:Y:S02]  /*3b30*/  SYNCS.PHASECHK.TRANS64.TRYWAIT P1, [R17+URZ+0x38810], R4 ;  /* 0x03881004110075a7 */ /* 0x000ee4000802017f */
[----:B---3--:R-:W-:Y:S05]  /*3b40*/  @!P1 BRA `(.L_x_7463) ;  /* 0x0000010c001c9947 */ /* 0x008fea0003800000 */
.L_x_7573:
[----:B------:R-:W-:Y:S05]  /*3b50*/  @!P0 BRA `(.L_x_7464) ;  /* 0x0000000000048947 */ /* 0x000fea0003800000 */
[----:B------:R-:W-:Y:S01]  /*3b60*/  BPT.TRAP 0x1 ;  /* 0x000000040000795c */ /* 0x000fe20000300000 */
.L_x_7464:
[----:B------:R4:W0:Y:S01]  /*3b70*/  SYNCS.PHASECHK.TRANS64.TRYWAIT P1, [R9+URZ+0x38850], R6 ;  /* 0x03885006090075a7 */ /* 0x000822000802017f */
[----:B------:R-:W-:Y:S05]  /*3b80*/  @!P0 BRA `(.L_x_7465) ;  /* 0x0000000000048947 */ /* 0x000fea0003800000 */
[----:B------:R-:W-:Y:S01]  /*3b90*/  BPT.TRAP 0x1 ;  /* 0x000000040000795c */ /* 0x000fe20000300000 */
.L_x_7465:
[C---:B------:R-:W-:Y:S02]  /*3ba0*/  VIADD R3, R17.reuse, 0x400 ;  /* 0x0000040011037836 */ /* 0x040fe40000000000 */
[----:B0--3--:R-:W-:-:S03]  /*3bb0*/  VIADD R4, R17, 0x26400 ;  /* 0x0002640011047836 */ /* 0x009fc60000000000 */
[----:B------:R-:W-:Y:S02]  /*3bc0*/  SHF.R.U32.HI R3, RZ, 0x4, R3 ;  /* 0x00000004ff037819 */ /* 0x000fe40000011603 */
[----:B------:R-:W-:Y:S02]  /*3bd0*/  SHF.R.U32.HI R4, RZ, 0x4, R4 ;  /* 0x00000004ff047819 */ /* 0x000fe40000011604 */
[----:B------:R-:W-:Y:S02]  /*3be0*/  LOP3.LUT R3, R3, 0x3fff, RZ, 0xc0, !PT ;  /* 0x00003fff03037812 */ /* 0x000fe400078ec0ff */
[----:B------:R-:W-:Y:S02]  /*3bf0*/  LOP3.LUT R5, R4, 0x3fff, RZ, 0xc0, !PT ;  /* 0x00003fff04057812 */ /* 0x000fe400078ec0ff */
[----:B------:R-:W-:Y:S02]  /*3c00*/  LOP3.LUT R4, R3, 0x10000, RZ, 0xfc, !PT ;  /* 0x0001000003047812 */ /* 0x000fe400078efcff */
[----:B------:R-:W-:-:S03]  /*3c10*/  LOP3.LUT R3, R5, 0x10000, RZ, 0xfc, !PT ;  /* 0x0001000005037812 */ /* 0x000fc600078efcff */
[----:B------:R-:W-:Y:S01]  /*3c20*/  IMAD R5, R2, 0x1000, R4 ;  /* 0x0000100002057824 */ /* 0x000fe200078e0204 */
[----:B------:R-:W-:Y:S06]  /*3c30*/  @P1 BRA `(.L_x_7466) ;  /* 0x0000000000081947 */ /* 0x000fec0003800000 */
[----:B------:R-:W0:Y:S02]  /*3c40*/  SYNCS.PHASECHK.TRANS64.TRYWAIT P1, [R9+URZ+0x38850], R6 ;  /* 0x03885006090075a7 */ /* 0x000e24000802017f */
[----:B0-----:R-:W-:Y:S05]  /*3c50*/  @!P1 BRA `(.L_x_7467) ;  /* 0x0000010800ec9947 */ /* 0x001fea0003800000 */
.L_x_7466:
[----:B------:R-:W-:Y:S01]  /*3c60*/  R2UR UR24, R3 ;  /* 0x00000000031872ca */ /* 0x000fe200000e0000 */
[----:B------:R-:W-:Y:S01]  /*3c70*/  WARPGROUP.ARRIVE ;  /* 0x00000000000079c5 */ /* 0x000fe20000000000 */
[----:B------:R-:W-:Y:S01]  /*3c80*/  R2UR UR26, R5 ;  /* 0x00000000051a72ca */ /* 0x000fe200000e0000 */
[----:B------:R-:W-:Y:S01]  /*3c90*/  UMOV UR25, 0x40000040 ;  /* 0x4000004000197882 */ /* 0x000fe20000000000 */
[----:B------:R-:W-:Y:S01]  /*3ca0*/  UMOV UR27, 0x40000040 ;  /* 0x40000040001b7882 */ /* 0x000fe20000000000 */
[----:B------:R-:W-:Y:S01]  /*3cb0*/  VIADD R7, R3, 0x2 ;  /* 0x0000000203077836 */ /* 0x000fe20000000000 */
[----:B------:R-:W-:Y:S01]  /*3cc0*/  UMOV UR5, 0x40000040 ;  /* 0x4000004000057882 */ /* 0x000fe20000000000 */
[----:B012-4-:R-:W-:Y:S01]  /*3cd0*/  VIADD R6, R5, 0x2 ;  /* 0x0000000205067836 */ /* 0x017fe20000000000 */
[----:B------:R-:W-:Y:S01]  /*3ce0*/  UMOV UR7, 0x40000040 ;  /* 0x4000004000077882 */ /* 0x000fe20000000000 */
[----:B------:R-:W0:Y:S01]  /*3cf0*/  S2R R8, SR_TID.X ;  /* 0x0000000000087919 */ /* 0x000e220000002100 */
[----:B------:R-:W-:Y:S01]  /*3d00*/  R2UR UR4, R7 ;  /* 0x00000000070472ca */ /* 0x000fe200000e0000 */
[----:B------:R-:W-:Y:S01]  /*3d10*/  VIADD R7, R3, 0x4 ;  /* 0x0000000403077836 */ /* 0x000fe20000000000 */
[----:B------:R-:W-:Y:S01]  /*3d20*/  R2UR UR6, R6 ;  /* 0x00000000060672ca */ /* 0x000fe200000e0000 */
[----:B------:R-:W-:-:S02]  /*3d30*/  VIADD R6, R5, 0x4 ;  /* 0x0000000405067836 */ /* 0x000fc40000000000 */
[----:B------:R-:W-:Y:S01]  /*3d40*/  HGMMA.64x64x16.F32.BF16 R24, gdesc[UR24], R24, gsb0 ;  /* 0x00e00000181879f0 */ /* 0x000fe20008001818 */
[----:B------:R-:W-:Y:S02]  /*3d50*/  VIADD R11, R5, 0x800 ;  /* 0x00000800050b7836 */ /* 0x000fe40000000000 */
[----:B------:R-:W-:Y:S01]  /*3d60*/  IMAD.MOV.U32 R15, RZ, RZ, 0x40 ;  /* 0x00000040ff0f7424 */ /* 0x000fe200078e00ff */
[----:B0-----:R-:W-:Y:S01]  /*3d70*/  SHF.R.U32.HI R8, RZ, 0x7, R8 ;  /* 0x00000007ff087819 */ /* 0x001fe20000011608 */
[----:B------:R-:W-:Y:S02]  /*3d80*/  WARPGROUP.DEPBAR.LE gsb0, 0x0 ;  /* 0x00008000000079c5 */ /* 0x000fe40000010000 */
[----:B------:R-:W-:-:S06]  /*3d90*/  WARPGROUP.ARRIVE ;  /* 0x00000000000079c5 */ /* 0x000fcc0000000000 */
[----:B------:R-:W-:Y:S01]  /*3da0*/  HGMMA.64x64x16.F32.BF16 R24, gdesc[UR4], R24, gsb0 ;  /* 0x00e00000041879f0 */ /* 0x000fe20008001818 */
[----:B------:R-:W-:Y:S01]  /*3db0*/  R2UR UR4, R7 ;  /* 0x00000000070472ca */ /* 0x000fe200000e0000 */
[----:B------:R-:W-:Y:S01]  /*3dc0*/  UMOV UR5, 0x40000040 ;  /* 0x4000004000057882 */ /* 0x000fe20000000000 */
[----:B------:R-:W-:Y:S01]  /*3dd0*/  R2UR UR6, R6 ;  /* 0x00000000060672ca */ /* 0x000fe200000e0000 */
[----:B------:R-:W-:Y:S01]  /*3de0*/  UMOV UR7, 0x40000040 ;  /* 0x4000004000077882 */ /* 0x000fe20000000000 */
[----:B------:R-:W-:Y:S02]  /*3df0*/  VIADD R7, R3, 0x6 ;  /* 0x0000000603077836 */ /* 0x000fe40000000000 */
[----:B------:R-:W-:Y:S01]  /*3e00*/  VIADD R6, R5, 0x6 ;  /* 0x0000000605067836 */ /* 0x000fe20000000000 */
        /* <DEDUP_REMOVED lines=115> */
[----:B------:R-:W0:Y:S01]  /*4540*/  SHFL.IDX PT, R6, R8, RZ, 0x1f ;  /* 0x00001fff08067589 */ /* 0x000e2200000e0000 */
[----:B------:R-:W-:Y:S01]  /*4550*/  VIADD R7, R3, 0x800 ;  /* 0x0000080003077836 */ /* 0x000fe20000000000 */
[----:B0-----:R-:W-:-:S04]  /*4560*/  ISETP.GT.AND P1, PT, R6, 0x7f, PT ;  /* 0x0000007f0600780c */ /* 0x001fc80003f24270 */
[----:B------:R-:W-:-:S05]  /*4570*/  SEL R6, RZ, 0x2, !P1 ;  /* 0x00000002ff067807 */ /* 0x000fca0004800000 */
[C---:B------:R-:W-:Y:S02]  /*4580*/  IMAD.IADD R8, R6.reuse, 0x1, R7 ;  /* 0x0000000106087824 */ /* 0x040fe400078e0207 */
[----:B------:R-:W-:Y:S01]  /*4590*/  IMAD.IADD R10, R6, 0x1, R11 ;  /* 0x00000001060a7824 */ /* 0x000fe200078e020b */
[----:B------:R-:W-:Y:S02]  /*45a0*/  WARPGROUP.DEPBAR.LE gsb0, 0x0 ;  /* 0x00008000000079c5 */ /* 0x000fe40000010000 */
[----:B------:R-:W-:-:S06]  /*45b0*/  WARPGROUP.ARRIVE ;  /* 0x00000000000079c5 */ /* 0x000fcc0000000000 */
[----:B------:R-:W-:Y:S01]  /*45c0*/  HGMMA.64x64x16.F32.BF16 R24, gdesc[UR4], R24, gsb0 ;  /* 0x00e00000041879f0 */ /* 0x000fe20008001818 */
[----:B------:R-:W-:Y:S01]  /*45d0*/  R2UR UR4, R8 ;  /* 0x00000000080472ca */ /* 0x000fe200000e0000 */
[----:B------:R-:W-:Y:S01]  /*45e0*/  UMOV UR5, 0x40000040 ;  /* 0x4000004000057882 */ /* 0x000fe20000000000 */
[----:B------:R-:W-:Y:S01]  /*45f0*/  R2UR UR6, R10 ;  /* 0x000000000a0672ca */ /* 0x000fe200000e0000 */
[----:B------:R-:W-:Y:S01]  /*4600*/  UMOV UR7, 0x40000040 ;  /* 0x4000004000077882 */ /* 0x000fe20000000000 */
[----:B------:R-:W-:-:S05]  /*4610*/  IMAD.MOV.U32 R10, RZ, RZ, 0x4 ;  /* 0x00000004ff0a7424 */ /* 0x000fca00078e00ff */
[C---:B------:R-:W-:Y:S02]  /*4620*/  SEL R8, R10.reuse, 0x2, P1 ;  /* 0x000000020a087807 */ /* 0x040fe40000800000 */
[----:B------:R-:W-:-:S03]  /*4630*/  SEL R10, R10, 0x6, !P1 ;  /* 0x000000060a0a7807 */ /* 0x000fc60004800000 */
[--C-:B------:R-:W-:Y:S02]  /*4640*/  IMAD.IADD R12, R7, 0x1, R8.reuse ;  /* 0x00000001070c7824 */ /* 0x100fe400078e0208 */
[----:B------:R-:W-:Y:S02]  /*4650*/  IMAD.IADD R13, R11, 0x1, R8 ;  /* 0x000000010b0d7824 */ /* 0x000fe400078e0208 */
[--C-:B------:R-:W-:Y:S02]  /*4660*/  IMAD.IADD R7, R7, 0x1, R10.reuse ;  /* 0x0000000107077824 */ /* 0x100fe400078e020a */
        /* <DEDUP_REMOVED lines=8> */
[----:B------:R-:W-:Y:S02]  /*46f0*/  WARPGROUP.DEPBAR.LE gsb0, 0x0 ;  /* 0x00008000000079c5 */ /* 0x000fe40000010000 */
[----:B------:R-:W-:-:S09]  /*4700*/  WARPGROUP.ARRIVE ;  /* 0x00000000000079c5 */ /* 0x000fd20000000000 */
[----:B------:R-:W-:Y:S01]  /*4710*/  HGMMA.64x64x16.F32.BF16 R24, gdesc[UR4], R24, gsb0 ;  /* 0x00e00000041879f0 */ /* 0x000fe20008001818 */
[----:B------:R-:W-:Y:S01]  /*4720*/  R2UR UR4, R7 ;  /* 0x00000000070472ca */ /* 0x000fe200000e0000 */
[----:B------:R-:W-:Y:S01]  /*4730*/  UMOV UR5, 0x40000040 ;  /* 0x4000004000057882 */ /* 0x000fe20000000000 */
[----:B------:R-:W-:Y:S01]  /*4740*/  R2UR UR6, R11 ;  /* 0x000000000b0672ca */ /* 0x000fe200000e0000 */
[----:B------:R-:W-:Y:S01]  /*4750*/  UMOV UR7, 0x40000040 ;  /* 0x4000004000077882 */ /* 0x000fe20000000000 */
[----:B------:R-:W-:Y:S02]  /*4760*/  IMAD.MOV.U32 R7, RZ, RZ, 0x28 ;  /* 0x00000028ff077424 */ /* 0x000fe400078e00ff */
[----:B------:R-:W-:-:S03]  /*4770*/  IMAD.MOV.U32 R11, RZ, RZ, 0xa00 ;  /* 0x00000a00ff0b7424 */ /* 0x000fc600078e00ff */
[----:B------:R-:W-:Y:S02]  /*4780*/  SEL R7, R7, 0x26, P1 ;  /* 0x0000002607077807 */ /* 0x000fe40000800000 */
[----:B------:R-:W-:Y:S02]  /*4790*/  SEL R11, R11, 0x980, P1 ;  /* 0x000009800b0b7807 */ /* 0x000fe40000800000 */
[----:B------:R-:W-:Y:S02]  /*47a0*/  LOP3.LUT R12, R7, 0x6, RZ, 0xc0, !PT ;  /* 0x00000006070c7812 */ /* 0x000fe400078ec0ff */
[----:B------:R-:W-:-:S04]  /*47b0*/  LOP3.LUT R11, R11, 0xa00, RZ, 0xc0, !PT ;  /* 0x00000a000b0b7812 */ /* 0x000fc800078ec0ff */
[CC--:B------:R-:W-:Y:S02]  /*47c0*/  IADD3 R7, R12.reuse, R11.reuse, R3 ;  /* 0x0000000b0c077210 */ /* 0x0c0fe40007ffe003 */
[----:B------:R-:W-:Y:S01]  /*47d0*/  IADD3 R11, R12, R11, R5 ;  /* 0x0000000b0c0b7210 */ /* 0x000fe20007ffe005 */
        /* <DEDUP_REMOVED lines=8> */
[----:B------:R-:W-:Y:S02]  /*4860*/  VIADD R11, R5, 0xa00 ;  /* 0x00000a00050b7836 */ /* 0x000fe40000000000 */
[C---:B------:R-:W-:Y:S02]  /*4870*/  IMAD.IADD R12, R6.reuse, 0x1, R7 ;  /* 0x00000001060c7824 */ /* 0x040fe400078e0207 */
[----:B------:R-:W-:Y:S01]  /*4880*/  IMAD.IADD R13, R6, 0x1, R11 ;  /* 0x00000001060d7824 */ /* 0x000fe200078e020b */
[----:B------:R-:W-:-:S02]  /*4890*/  WARPGROUP.DEPBAR.LE gsb0, 0x0 ;  /* 0x00008000000079c5 */ /* 0x000fc40000010000 */
[----:B------:R-:W-:-:S06]  /*48a0*/  WARPGROUP.ARRIVE ;  /* 0x00000000000079c5 */ /* 0x000fcc0000000000 */
[----:B------:R-:W-:Y:S01]  /*48b0*/  HGMMA.64x64x16.F32.BF16 R24, gdesc[UR4], R24, gsb0 ;  /* 0x00e00000041879f0 */ /* 0x000fe20008001818 */
[----:B------:R-:W-:Y:S01]  /*48c0*/  R2UR UR4, R12 ;  /* 0x000000000c0472ca */ /* 0x000fe200000e0000 */
[----:B------:R-:W-:Y:S01]  /*48d0*/  UMOV UR5, 0x40000040 ;  /* 0x4000004000057882 */ /* 0x000fe20000000000 */
[----:B------:R-:W-:Y:S01]  /*48e0*/  R2UR UR6, R13 ;  /* 0x000000000d0672ca */ /* 0x000fe200000e0000 */
[----:B------:R-:W-:Y:S01]  /*48f0*/  UMOV UR7, 0x40000040 ;  /* 0x4000004000077882 */ /* 0x000fe20000000000 */
[C---:B------:R-:W-:Y:S02]  /*4900*/  IMAD.IADD R12, R8.reuse, 0x1, R7 ;  /* 0x00000001080c7824 */ /* 0x040fe400078e0207 */
[----:B------:R-:W-:Y:S02]  /*4910*/  IMAD.IADD R13, R8, 0x1, R11 ;  /* 0x00000001080d7824 */ /* 0x000fe400078e020b */
        /* <DEDUP_REMOVED lines=97> */
[----:B------:R-:W-:-:S04]  /*4f30*/  SEL R6, R15, 0x3e, P1 ;  /* 0x0000003e0f067807 */ /* 0x000fc80000800000 */
[----:B------:R-:W-:Y:S01]  /*4f40*/  LOP3.LUT R6, R6, 0x6, RZ, 0xc0, !PT ;  /* 0x0000000606067812 */ /* 0x000fe200078ec0ff */
        /* <DEDUP_REMOVED lines=8> */
[----:B------:R-:W-:-:S04]  /*4fd0*/  SEL R7, R7, 0xf80, P1 ;  /* 0x00000f8007077807 */ /* 0x000fc80000800000 */
        /* <DEDUP_REMOVED lines=12> */
[----:B------:R-:W-:Y:S03]  /*50a0*/  HGMMA.64x64x16.F32.BF16 R24, gdesc[UR4], R24, gsb0 ;  /* 0x00e00000041879f0 */ /* 0x000fe60008001818 */
[----:B------:R-:W-:Y:S02]  /*50b0*/  WARPGROUP.DEPBAR.LE gsb0, 0x0 ;  /* 0x00008000000079c5 */ /* 0x000fe40000010000 */
[----:B------:R-:W-:Y:S05]  /*50c0*/  @!P0 BRA `(.L_x_7468) ;  /* 0x0000000000048947 */ /* 0x000fea0003800000 */
[----:B------:R-:W-:Y:S01]  /*50d0*/  BPT.TRAP 0x1 ;  /* 0x000000040000795c */ /* 0x000fe20000300000 */
.L_x_7468:
[----:B------:R-:W-:Y:S01]  /*50e0*/  ISETP.NE.AND P5, PT, R220, 0x1, PT ;  /* 0x00000001dc00780c */ /* 0x000fe20003fa5270 */
[----:B------:R-:W-:Y:S01]  /*50f0*/  VIADD R6, R190, UR38 ;  /* 0x00000026be067c36 */ /* 0x000fe20008000000 */
[----:B------:R-:W0:Y:S01]  /*5100*/  LDC R11, c[0x0][0x2f0] ;  /* 0x0000bc00ff0b7b82 */ /* 0x000e220000000800 */
[----:B------:R-:W-:Y:S01]  /*5110*/  IMAD.MOV.U32 R7, RZ, RZ, -0x40 ;  /* 0xffffffc0ff077424 */ /* 0x000fe200078e00ff */
[----:B------:R-:W-:Y:S01]  /*5120*/  ULDC UR4, c[0x0][0xa80] ;  /* 0x0002a00000047ab9 */ /* 0x000fe20000000800 */
[----:B------:R-:W-:Y:S01]  /*5130*/  IMAD R202, R2, 0x1000, R19 ;  /* 0x0000100002ca7824 */ /* 0x000fe200078e0213 */
[----:B------:R-:W-:Y:S01]  /*5140*/  UMOV UR7, 0x40000040 ;  /* 0x4000004000077882 */ /* 0x000fe20000000000 */
[----:B------:R-:W-:Y:S02]  /*5150*/  IMAD R7, R168, R7, 0x41 ;  /* 0x00000041a8077424 */ /* 0x000fe400078e0207 */
[C---:B------:R-:W-:Y:S01]  /*5160*/  VIADD R206, R202.reuse, 0x80 ;  /* 0x00000080cace7836 */ /* 0x040fe20000000000 */
[----:B------:R-:W1:Y:S01]  /*5170*/  LDC R13, c[0x0][0x288] ;  /* 0x0000a200ff0d7b82 */ /* 0x000e620000000800 */
[----:B------:R-:W-:-:S07]  /*5180*/  R2UR UR6, R202 ;  /* 0x00000000ca0672ca */ /* 0x000fce00000e0000 */
[----:B------:R-:W2:Y:S08]  /*5190*/  @P5 LDC R5, c[0x0][0x44c] ;  /* 0x00011300ff055b82 */ /* 0x000eb00000000800 */
[----:B------:R-:W3:Y:S01]  /*51a0*/  @P5 LDC R8, c[0x0][0x450] ;  /* 0x00011400ff085b82 */ /* 0x000ee20000000800 */
[----:B0-----:R-:W-:Y:S02]  /*51b0*/  IMAD R7, R186, R11, R7 ;  /* 0x0000000bba077224 */ /* 0x001fe400078e0207 */
[----:B--2---:R-:W-:-:S05]  /*51c0*/  @P5 IMAD.HI.U32 R5, R6, R5, RZ ;  /* 0x0000000506055227 */ /* 0x004fca00078e00ff */
[----:B---3--:R-:W-:Y:S01]  /*51d0*/  @P5 SHF.R.U32.HI R6, RZ, R8, R5 ;  /* 0x00000008ff065219 */ /* 0x008fe20000011605 */
[----:B------:R-:W-:Y:S01]  /*51e0*/  IMAD R5, R168, -0x40, R15 ;  /* 0xffffffc0a8057824 */ /* 0x000fe200078e020f */
[----:B-1----:R-:W-:-:S03]  /*51f0*/  IADD3 R8, R7, -R13, -R18 ;  /* 0x8000000d07087210 */ /* 0x002fc60007ffe812 */
[----:B------:R-:W0:Y:S01]  /*5200*/  SHFL.IDX PT, R10, R6, RZ, 0x1c1f ;  /* 0x001c1fff060a7589 */ /* 0x000e2200000e0000 */
[----:B------:R-:W-:-:S03]  /*5210*/  IMAD R5, R186, R11, R5 ;  /* 0x0000000bba057224 */ /* 0x000fc600078e0205 */
[----:B------:R-:W1:Y:S01]  /*5220*/  SHFL.IDX PT, R6, R6, 0x1, 0x1c1f ;  /* 0x003c1f0006067f89 */ /* 0x000e6200000e0000 */
[----:B------:R-:W-:-:S05]  /*5230*/  IMAD.IADD R5, R5, 0x1, -R18 ;  /* 0x0000000105057824 */ /* 0x000fca00078e0a12 */
        /* <DEDUP_REMOVED lines=47> */
[----:B-1----:R-:W-:Y:S02]  /*5530*/  VIADDMNMX R8, R6, R8, R5, PT ;  /* 0x0000000806087246 */ /* 0x002fe40003800105 */
        /* <DEDUP_REMOVED lines=19> */
[----:B0-----:R-:W-:-:S02]  /*5670*/  FMNMX.FTZ R7, R10, R7, !PT ;  /* 0x000000070a077209 */ /* 0x001fc40007810000 */
[----:B------:R-:W-:Y:S02]  /*5680*/  ISETP.GT.AND P1, PT, R8, 0x19, PT ;  /* 0x000000190800780c */ /* 0x000fe40003f24270 */
[----:B------:R-:W-:Y:S01]  /*5690*/  FSEL R38, R38, -INF , P2 ;  /* 0xff80000026267808 */ /* 0x000fe20001000000 */
[----:B------:R-:W0:Y:S01]  /*56a0*/  SHFL.BFLY PT, R12, R7, 0x1, 0x1f ;  /* 0x0c201f00070c7f89 */ /* 0x000e2200000e0000 */
        /* <DEDUP_REMOVED lines=22> */
[----:B0-----:R-:W-:Y:S02]  /*5810*/  FMNMX.FTZ R7, R7, R12, !PT ;  /* 0x0000000c07077209 */ /* 0x001fe40007810000 */
[----:B------:R-:W-:Y:S02]  /*5820*/  ISETP.GT.AND P2, PT, R8, 0x39, PT ;  /* 0x000000390800780c */ /* 0x000fe40003f44270 */
[----:B------:R-:W-:Y:S01]  /*5830*/  FSEL R54, R54, -INF , P1 ;  /* 0xff80000036367808 */ /* 0x000fe20000800000 */
[----:B------:R-:W-:Y:S01]  /*5840*/  FMUL.FTZ R10, R7, UR4 ;  /* 0x00000004070a7c20 */ /* 0x000fe20008410000 */
[----:B------:R-:W-:Y:S02]  /*5850*/  FMNMX.FTZ R15, R51, R6, !PT ;  /* 0x00000006330f7209 */ /* 0x000fe40007810000 */
[----:B------:R-:W-:Y:S02]  /*5860*/  FSETP.NEU.FTZ.AND P4, PT, R7, -INF , PT ;  /* 0xff8000000700780b */ /* 0x000fe40003f9d000 */
[----:B------:R-:W-:-:S02]  /*5870*/  FSEL R55, R55, -INF , P2 ;  /* 0xff80000037377808 */ /* 0x000fc40001000000 */
[----:B------:R-:W-:Y:S02]  /*5880*/  FMNMX.FTZ R8, R54, R15, !PT ;  /* 0x0000000f36087209 */ /* 0x000fe40007810000 */
[----:B------:R-:W-:Y:S02]  /*5890*/  FSEL R56, R10, RZ, P4 ;  /* 0x000000ff0a387208 */ /* 0x000fe40002000000 */
[----:B------:R-:W-:-:S03]  /*58a0*/  FMNMX.FTZ R8, R55, R8, !PT ;  /* 0x0000000837087209 */ /* 0x000fc60007810000 */
[--C-:B------:R-:W-:Y:S01]  /*58b0*/  FFMA.FTZ R14, R25, UR4, -R56.reuse ;  /* 0x00000004190e7c23 */ /* 0x100fe20008010838 */
[--C-:B------:R-:W-:Y:S01]  /*58c0*/  FFMA.FTZ R5, R24, UR4, -R56.reuse ;  /* 0x0000000418057c23 */ /* 0x100fe20008010838 */
[----:B------:R-:W0:Y:S01]  /*58d0*/  SHFL.BFLY PT, R25, R8, 0x2, 0x1f ;  /* 0x0c401f0008197f89 */ /* 0x000e2200000e0000 */
[--C-:B------:R-:W-:Y:S01]  /*58e0*/  FFMA.FTZ R10, R28, UR4, -R56.reuse ;  /* 0x000000041c0a7c23 */ /* 0x100fe20008010838 */
        /* <DEDUP_REMOVED lines=9> */
[--C-:B-1----:R-:W-:Y:S01]  /*5980*/  FFMA.FTZ R14, R36, UR4, -R56.reuse ;  /* 0x00000004240e7c23 */ /* 0x102fe20008010838 */
[--C-:B------:R-:W-:Y:S01]  /*5990*/  FFMA.FTZ R172, R48, UR4, -R56.reuse ;  /* 0x0000000430ac7c23 */ /* 0x100fe20008010838 */
[--C-:B------:R-:W-:Y:S01]  /*59a0*/  FFMA.FTZ R175, R49, UR4, -R56.reuse ;  /* 0x0000000431af7c23 */ /* 0x100fe20008010838 */
[--C-:B------:R-:W-:Y:S01]  /*59b0*/  FFMA.FTZ R174, R52, UR4, -R56.reuse ;  /* 0x0000000434ae7c23 */ /* 0x100fe20008010838 */
[----:B------:R-:W-:Y:S01]  /*59c0*/  FFMA.FTZ R177, R53, UR4, -R56 ;  /* 0x0000000435b17c23 */ /* 0x000fe20008010838 */
[----:B------:R-:W1:Y:S01]  /*59d0*/  MUFU.EX2 R5, R5 ;  /* 0x0000000500057308 */ /* 0x000e620000000800 */
[----:B0-----:R-:W-:-:S07]  /*59e0*/  FMNMX.FTZ R25, R8, R25, !PT ;  /* 0x0000001908197209 */ /* 0x001fce0007810000 */
[----:B------:R-:W-:Y:S01]  /*59f0*/  MUFU.EX2 R10, R10 ;  /* 0x0000000a000a7308 */ /* 0x000fe20000000800 */
[----:B------:R-:W0:Y:S07]  /*5a00*/  SHFL.BFLY PT, R8, R25, 0x1, 0x1f ;  /* 0x0c201f0019087f89 */ /* 0x000e2e00000e0000 */
[----:B------:R-:W2:Y:S01]  /*5a10*/  MUFU.EX2 R15, R15 ;  /* 0x0000000f000f7308 */ /* 0x000ea20000000800 */
[----:B-1----:R-:W-:Y:S01]  /*5a20*/  F2FP.BF16.F32.PACK_AB R152, R6, R5 ;  /* 0x000000050698723e */ /* 0x002fe200000010ff */
[----:B------:R-:W-:-:S06]  /*5a30*/  FADD.FTZ R5, R5, R6 ;  /* 0x0000000605057221 */ /* 0x000fcc0000010000 */
[----:B------:R-:W-:Y:S08]  /*5a40*/  MUFU.EX2 R12, R12 ;  /* 0x0000000c000c7308 */ /* 0x000ff00000000800 */
[----:B------:R-:W1:Y:S01]  /*5a50*/  MUFU.EX2 R21, R21 ;  /* 0x0000001500157308 */ /* 0x000e620000000800 */
[----:B--2---:R-:W-:Y:S01]  /*5a60*/  F2FP.BF16.F32.PACK_AB R154, R15, R10 ;  /* 0x0000000a0f9a723e */ /* 0x004fe200000010ff */
[----:B------:R-:W-:Y:S01]  /*5a70*/  FADD.FTZ R10, R10, R5 ;  /* 0x000000050a0a7221 */ /* 0x000fe20000010000 */
[----:B0-----:R-:W-:-:S03]  /*5a80*/  FMNMX.FTZ R8, R25, R8, !PT ;  /* 0x0000000819087209 */ /* 0x001fc60007810000 */
[----:B------:R-:W-:Y:S01]  /*5a90*/  FADD.FTZ R15, R15, R10 ;  /* 0x0000000a0f0f7221 */ /* 0x000fe20000010000 */
[C---:B------:R-:W-:Y:S01]  /*5aa0*/  FSETP.NEU.FTZ.AND P1, PT, R8.reuse, -INF , PT ;  /* 0xff8000000800780b */ /* 0x040fe20003f3d000 */
[----:B------:R-:W-:Y:S01]  /*5ab0*/  FMUL.FTZ R24, R8, UR4 ;  /* 0x0000000408187c20 */ /* 0x000fe20008410000 */
[----:B------:R-:W-:Y:S04]  /*5ac0*/  MUFU.EX2 R14, R14 ;  /* 0x0000000e000e7308 */ /* 0x000fe80000000800 */
[----:B------:R-:W-:Y:S01]  /*5ad0*/  FSEL R25, R24, RZ, P1 ;  /* 0x000000ff18197208 */ /* 0x000fe20000800000 */
[----:B------:R-:W-:Y:S01]  /*5ae0*/  VIADD R24, R9, 0x38840 ;  /* 0x0003884009187836 */ /* 0x000fe20000000000 */
[----:B-1----:R-:W-:Y:S02]  /*5af0*/  F2FP.BF16.F32.PACK_AB R156, R21, R12 ;  /* 0x0000000c159c723e */ /* 0x002fe400000010ff */
[----:B------:R-:W0:Y:S01]  /*5b00*/  MUFU.EX2 R169, R169 ;  /* 0x000000a900a97308 */ /* 0x000e220000000800 */
[--C-:B------:R-:W-:Y:S01]  /*5b10*/  FFMA.FTZ R176, R26, UR4, -R25.reuse ;  /* 0x000000041ab07c23 */ /* 0x100fe20008010819 */
[----:B------:R-:W-:Y:S01]  /*5b20*/  PRMT R24, R219, 0x654, R24 ;  /* 0x00000654db187816 */ /* 0x000fe20000000018 */
        /* <DEDUP_REMOVED lines=15> */
[----:B------:R1:W-:Y:S01]  /*5c20*/  SYNCS.ARRIVE.TRANS64.RED.A1T0 RZ, [R24+URZ], RZ ;  /* 0x000000ff18ff79a7 */ /* 0x0003e2000810043f */
[----:B------:R-:W-:Y:S01]  /*5c30*/  MUFU.EX2 R176, R176 ;  /* 0x000000b000b07308 */ /* 0x000fe20000000800 */
[----:B0-----:R-:W-:Y:S01]  /*5c40*/  F2FP.BF16.F32.PACK_AB R158, R169, R14 ;  /* 0x0000000ea99e723e */ /* 0x001fe200000010ff */
[----:B------:R-:W-:-:S04]  /*5c50*/  FADD.FTZ R12, R12, R15 ;  /* 0x0000000f0c0c7221 */ /* 0x000fc80000010000 */
[----:B------:R-:W-:Y:S02]  /*5c60*/  FADD.FTZ R21, R21, R12 ;  /* 0x0000000c15157221 */ /* 0x000fe40000010000 */
[----:B------:R-:W0:Y:S02]  /*5c70*/  MUFU.EX2 R179, R179 ;  /* 0x000000b300b37308 */ /* 0x000e240000000800 */
[----:B------:R-:W-:-:S04]  /*5c80*/  FADD.FTZ R14, R14, R21 ;  /* 0x000000150e0e7221 */ /* 0x000fc80000010000 */
[----:B------:R-:W-:Y:S02]  /*5c90*/  FADD.FTZ R169, R169, R14 ;  /* 0x0000000ea9a97221 */ /* 0x000fe40000010000 */
[----:B------:R-:W-:Y:S08]  /*5ca0*/  MUFU.EX2 R178, R178 ;  /* 0x000000b200b27308 */ /* 0x000ff00000000800 */
[----:B------:R-:W2:Y:S01]  /*5cb0*/  MUFU.EX2 R181, R181 ;  /* 0x000000b500b57308 */ /* 0x000ea20000000800 */
[----:B0-----:R-:W-:Y:S01]  /*5cc0*/  F2FP.BF16.F32.PACK_AB R153, R179, R176 ;  /* 0x000000b0b399723e */ /* 0x001fe200000010ff */
[----:B------:R-:W-:-:S06]  /*5cd0*/  FADD.FTZ R179, R176, R179 ;  /* 0x000000b3b0b37221 */ /* 0x000fcc0000010000 */
[----:B------:R-:W-:Y:S08]  /*5ce0*/  MUFU.EX2 R180, R180 ;  /* 0x000000b400b47308 */ /* 0x000ff00000000800 */
[----:B------:R-:W0:Y:S01]  /*5cf0*/  MUFU.EX2 R183, R183 ;  /* 0x000000b700b77308 */ /* 0x000e220000000800 */
[----:B--2---:R-:W-:Y:S01]  /*5d00*/  F2FP.BF16.F32.PACK_AB R155, R181, R178 ;  /* 0x000000b2b59b723e */ /* 0x004fe200000010ff */
[----:B------:R-:W-:Y:S01]  /*5d10*/  BAR.SYNC.DEFER_BLOCKING 0xf, 0x100 ;  /* 0x03c4000000007b1d */ /* 0x000fe20000010000 */
[----:B------:R-:W-:-:S04]  /*5d20*/  FADD.FTZ R178, R178, R179 ;  /* 0x000000b3b2b27221 */ /* 0x000fc80000010000 */
[----:B------:R-:W-:Y:S01]  /*5d30*/  FADD.FTZ R181, R181, R178 ;  /* 0x000000b2b5b57221 */ /* 0x000fe20000010000 */
[----:B------:R-:W-:Y:S08]  /*5d40*/  MUFU.EX2 R182, R182 ;  /* 0x000000b600b67308 */ /* 0x000ff00000000800 */
[----:B------:R-:W2:Y:S01]  /*5d50*/  MUFU.EX2 R197, R197 ;  /* 0x000000c500c57308 */ /* 0x000ea20000000800 */
[----:B0-----:R-:W-:Y:S01]  /*5d60*/  F2FP.BF16.F32.PACK_AB R157, R183, R180 ;  /* 0x000000b4b79d723e */ /* 0x001fe200000010ff */
[----:B------:R-:W-:-:S04]  /*5d70*/  FADD.FTZ R180, R180, R181 ;  /* 0x000000b5b4b47221 */ /* 0x000fc80000010000 */
[----:B------:R-:W-:Y:S02]  /*5d80*/  FADD.FTZ R183, R183, R180 ;  /* 0x000000b4b7b77221 */ /* 0x000fe40000010000 */
[----:B------:R-:W-:Y:S01]  /*5d90*/  MUFU.EX2 R20, R20 ;  /* 0x0000001400147308 */ /* 0x000fe20000000800 */
[----:B------:R0:W-:Y:S07]  /*5da0*/  STSM.16.M88.4 [R185+0x36400], R152 ;  /* 0x03640098b9007844 */ /* 0x0001ee0000000200 */
[----:B------:R-:W3:Y:S01]  /*5db0*/  MUFU.EX2 R171, R171 ;  /* 0x000000ab00ab7308 */ /* 0x000ee20000000800 */
[----:B--2---:R-:W-:Y:S01]  /*5dc0*/  F2FP.BF16.F32.PACK_AB R159, R197, R182 ;  /* 0x000000b6c59f723e */ /* 0x004fe200000010ff */
[----:B------:R-:W-:-:S04]  /*5dd0*/  FADD.FTZ R182, R182, R183 ;  /* 0x000000b7b6b67221 */ /* 0x000fc80000010000 */
[----:B------:R0:W-:Y:S01]  /*5de0*/  STSM.16.M88.4 [R189], R156 ;  /* 0x0000009cbd007844 */ /* 0x0001e20000000200 */
[----:B------:R-:W-:Y:S01]  /*5df0*/  FADD.FTZ R197, R197, R182 ;  /* 0x000000b6c5c57221 */ /* 0x000fe20000010000 */
[----:B------:R-:W-:Y:S08]  /*5e00*/  MUFU.EX2 R170, R170 ;  /* 0x000000aa00aa7308 */ /* 0x000ff00000000800 */
[----:B------:R-:W2:Y:S01]  /*5e10*/  MUFU.EX2 R173, R173 ;  /* 0x000000ad00ad7308 */ /* 0x000ea20000000800 */
[----:B---3--:R-:W-:Y:S01]  /*5e20*/  F2FP.BF16.F32.PACK_AB R160, R171, R20 ;  /* 0x00000014aba0723e */ /* 0x008fe200000010ff */
[----:B------:R-:W-:-:S04]  /*5e30*/  FADD.FTZ R20, R20, R169 ;  /* 0x000000a914147221 */ /* 0x000fc80000010000 */
[----:B------:R-:W-:Y:S02]  /*5e40*/  FADD.FTZ R171, R171, R20 ;  /* 0x00000014abab7221 */ /* 0x000fe40000010000 */
[----:B------:R-:W-:Y:S08]  /*5e50*/  MUFU.EX2 R196, R196 ;  /* 0x000000c400c47308 */ /* 0x000ff00000000800 */
[----:B------:R-:W3:Y:S01]  /*5e60*/  MUFU.EX2 R199, R199 ;  /* 0x000000c700c77308 */ /* 0x000ee20000000800 */
[----:B--2---:R-:W-:Y:S01]  /*5e70*/  F2FP.BF16.F32.PACK_AB R162, R173, R170 ;  /* 0x000000aaada2723e */ /* 0x004fe200000010ff */
[----:B------:R-:W-:-:S04]  /*5e80*/  FADD.FTZ R170, R170, R171 ;  /* 0x000000abaaaa7221 */ /* 0x000fc80000010000 */
[----:B------:R-:W-:Y:S02]  /*5e90*/  FADD.FTZ R173, R173, R170 ;  /* 0x000000aaadad7221 */ /* 0x000fe40000010000 */
        /* <DEDUP_REMOVED lines=21> */
[----:B------:R-:W2:Y:S08]  /*5ff0*/  MUFU.EX2 R204, R204 ;  /* 0x000000cc00cc7308 */ /* 0x000eb00000000800 */
[----:B------:R-:W4:Y:S01]  /*6000*/  MUFU.EX2 R205, R205 ;  /* 0x000000cd00cd7308 */ /* 0x000f220000000800 */
[----:B---3--:R-:W-:Y:S01]  /*6010*/  F2FP.BF16.F32.PACK_AB R165, R203, R200 ;  /* 0x000000c8cba5723e */ /* 0x008fe200000010ff */
[----:B------:R-:W-:-:S04]  /*6020*/  FADD.FTZ R200, R200, R201 ;  /* 0x000000c9c8c87221 */ /* 0x000fc80000010000 */
[----:B------:R-:W-:-:S04]  /*6030*/  FADD.FTZ R203, R203, R200 ;  /* 0x000000c8cbcb7221 */ /* 0x000fc80000010000 */
[----:B--2---:R-:W-:Y:S01]  /*6040*/  FADD.FTZ R6, R204, R203 ;  /* 0x000000cbcc067221 */ /* 0x004fe20000010000 */
[----:B----4-:R-:W-:-:S03]  /*6050*/  F2FP.BF16.F32.PACK_AB R167, R205, R204 ;  /* 0x000000cccda7723e */ /* 0x010fc600000010ff */
[----:B------:R-:W-:Y:S02]  /*6060*/  FADD.FTZ R6, R205, R6 ;  /* 0x00000006cd067221 */ /* 0x000fe40000010000 */
[----:B------:R0:W-:Y:S01]  /*6070*/  STSM.16.M88.4 [R188], R164 ;  /* 0x000000a4bc007844 */ /* 0x0001e20000000200 */
[----:B-1----:R-:W-:-:S06]  /*6080*/  WARPGROUP.ARRIVE ;  /* 0x00000000000079c5 */ /* 0x002fcc0000000000 */
[----:B------:R-:W-:Y:S01]  /*6090*/  HGMMA.64x256x16.F32.BF16 R24, R152, gdesc[UR4].tnspB, RZ, !UPT, gsb0 ;  /* 0x43e0000498187df0 */ /* 0x000fe2000c0018ff */
[----:B------:R-:W-:Y:S01]  /*60a0*/  R2UR UR6, R206 ;  /* 0x00000000ce0672ca */ /* 0x000fe200000e0000 */
[----:B------:R-:W-:Y:S01]  /*60b0*/  UMOV UR7, 0x40000040 ;  /* 0x4000004000077882 */ /* 0x000fe20000000000 */
[C---:B------:R-:W-:Y:S02]  /*60c0*/  VIADD R206, R202.reuse, 0x100 ;  /* 0x00000100cace7836 */ /* 0x040fe40000000000 */
[----:B------:R-:W-:Y:S01]  /*60d0*/  VIADD R202, R202, 0x180 ;  /* 0x00000180caca7836 */ /* 0x000fe20000000000 */
[----:B------:R-:W-:Y:S02]  /*60e0*/  WARPGROUP.DEPBAR.LE gsb0, 0x0 ;  /* 0x00008000000079c5 */ /* 0x000fe40000010000 */
[----:B------:R-:W-:-:S15]  /*60f0*/  WARPGROUP.ARRIVE ;  /* 0x00000000000079c5 */ /* 0x000fde0000000000 */
[----:B------:R-:W-:-:S05]  /*6100*/  NOP ;  /* 0x0000000000007918 */ /* 0x000fca0000000000 */
[----:B------:R-:W-:Y:S01]  /*6110*/  HGMMA.64x256x16.F32.BF16 R24, R156, gdesc[UR4].tnspB, R24, gsb0 ;  /* 0x43e000049c187df0 */ /* 0x000fe20008001818 */
[----:B------:R-:W-:Y:S01]  /*6120*/  R2UR UR6, R206 ;  /* 0x00000000ce0672ca */ /* 0x000fe200000e0000 */
[----:B------:R-:W-:Y:S01]  /*6130*/  UMOV UR7, 0x40000040 ;  /* 0x4000004000077882 */ /* 0x000fe20000000000 */
[----:B------:R-:W-:Y:S02]  /*6140*/  WARPGROUP.DEPBAR.LE gsb0, 0x0 ;  /* 0x00008000000079c5 */ /* 0x000fe40000010000 */
[----:B------:R-:W-:-:S15]  /*6150*/  WARPGROUP.ARRIVE ;  /* 0x00000000000079c5 */ /* 0x000fde0000000000 */
[----:B------:R-:W-:-:S08]  /*6160*/  NOP ;  /* 0x0000000000007918 */ /* 0x000fd00000000000 */
[----:B------:R-:W-:Y:S01]  /*6170*/  HGMMA.64x256x16.F32.BF16 R24, R160, gdesc[UR4].tnspB, R24, gsb0 ;  /* 0x43e00004a0187df0 */ /* 0x000fe20008001818 */
[----:B------:R-:W-:Y:S01]  /*6180*/  R2UR UR6, R202 ;  /* 0x00000000ca0672ca */ /* 0x000fe200000e0000 */
        /* <DEDUP_REMOVED lines=11> */
[----:B-1----:R-:W1:Y:S02]  /*6240*/  FENCE.VIEW.ASYNC.S ;  /* 0x00000000000073c6 */ /* 0x002e640000000000 */
[----:B-1----:R-:W-:Y:S01]  /*6250*/  NOP ;  /* 0x0000000000007918 */ /* 0x002fe20000000000 */
[----:B------:R-:W-:Y:S06]  /*6260*/  BAR.ARV 0xe, 0x100 ;  /* 0x0384000000007b1d */ /* 0x000fec0000002000 */
[----:B0-----:R-:W-:Y:S05]  /*6270*/  @!P0 BRA `(.L_x_7469) ;  /* 0x0000000000048947 */ /* 0x001fea0003800000 */
[----:B------:R-:W-:Y:S01]  /*6280*/  BPT.TRAP 0x1 ;  /* 0x000000040000795c */ /* 0x000fe20000300000 */
.L_x_7469:
[----:B------:R-:W0:Y:S01]  /*6290*/  @P5 LDC R12, c[0x0][0x44c] ;  /* 0x00011300ff0c5b82 */ /* 0x000e220000000800 */
[----:B------:R-:W-:Y:S02]  /*62a0*/  IMAD.U32 R10, RZ, RZ, UR38 ;  /* 0x00000026ff0a7e24 */ /* 0x000fe4000f8e00ff */
[----:B------:R-:W-:Y:S02]  /*62b0*/  IMAD R11, R186, R11, -R13 ;  /* 0x0000000bba0b7224 */ /* 0x000fe400078e0a0d */
[----:B------:R-:W-:-:S03]  /*62c0*/  VIADD R168, R168, 0xfffffffe ;  /* 0xfffffffea8a87836 */ /* 0x000fc60000000000 */
[----:B------:R-:W1:Y:S02]  /*62d0*/  @P5 LDC R15, c[0x0][0x450] ;  /* 0x00011400ff0f5b82 */ /* 0x000e640000000800 */
[----:B------:R-:W-:Y:S01]  /*62e0*/  R2UR UR32, R168 ;  /* 0x00000000a82072ca */ /* 0x000fe200000e0000 */
[----:B0-----:R-:W-:-:S05]  /*62f0*/  @P5 IMAD.HI.U32 R12, R12, UR38, RZ ;  /* 0x000000260c0c5c27 */ /* 0x001fca000f8e00ff */
[----:B-1----:R-:W-:-:S05]  /*6300*/  @P5 SHF.R.U32.HI R10, RZ, R15, R12 ;  /* 0x0000000fff0a5219 */ /* 0x002fca000001160c */
[----:B------:R-:W-:-:S05]  /*6310*/  IMAD.IADD R10, R11, 0x1, R10 ;  /* 0x000000010b0a7824 */ /* 0x000fca00078e020a */
[----:B------:R-:W-:-:S04]  /*6320*/  SHF.R.S32.HI R11, RZ, 0x1f, R10 ;  /* 0x0000001fff0b7819 */ /* 0x000fc8000001140a */
[----:B------:R-:W-:Y:S01]  /*6330*/  LEA.HI R11, R11, R10, RZ, 0x6 ;  /* 0x0000000a0b0b7211 */ /* 0x000fe200078f30ff */
[----:B------:R-:W-:-:S03]  /*6340*/  VIADD R10, R9, 0x38860 ;  /* 0x00038860090a7836 */ /* 0x000fc60000000000 */
[----:B------:R-:W-:Y:S02]  /*6350*/  SHF.R.S32.HI R11, RZ, 0x6, R11 ;  /* 0x00000006ff0b7819 */ /* 0x000fe4000001140b */
[----:B------:R-:W-:Y:S02]  /*6360*/  PRMT R10, R219, 0x654, R10 ;  /* 0x00000654db0a7816 */ /* 0x000fe4000000000a */
[----:B------:R-:W-:Y:S02]  /*6370*/  R2UR UR7, R11 ;  /* 0x000000000b0772ca */ /* 0x000fe400000e0000 */
[----:B------:R0:W-:Y:S11]  /*6380*/  SYNCS.ARRIVE.TRANS64.RED.A1T0 RZ, [R10+URZ], RZ ;  /* 0x000000ff0aff79a7 */ /* 0x0001f6000810043f */
[----:B------:R-:W-:-:S04]  /*6390*/  UISETP.LT.AND UP0, UPT, URZ, UR7, UPT ;  /* 0x000000073f00728c */ /* 0x000fc8000bf01270 */
[----:B------:R-:W-:-:S04]  /*63a0*/  USEL UR7, URZ, UR7, !UP0 ;  /* 0x000000073f077287 */ /* 0x000fc8000c000000 */
[----:B------:R-:W-:-:S06]  /*63b0*/  UISETP.GE.AND UP0, UPT, UR32, UR7, UPT ;  /* 0x000000072000728c */ /* 0x000fcc000bf06270 */
[----:B------:R-:W-:-:S13]  /*63c0*/  PLOP3.LUT P1, PT, PT, PT, UP0, 0x80, 0x0 ;  /* 0x000000000000781c */ /* 0x000fda0003f2f008 */
[----:B0-----:R-:W-:Y:S05]  /*63d0*/  @!P1 BRA `(.L_x_7470) ;  /* 0x0000003000a49947 */ /* 0x001fea0003800000 */
[----:B------:R-:W-:Y:S01]  /*63e0*/  IMAD.MOV.U32 R11, RZ, RZ, R8 ;  /* 0x000000ffff0b7224 */ /* 0x000fe200078e0008 */
[----:B------:R-:W-:Y:S01]  /*63f0*/  ULDC UR5, c[0x0][0x288] ;  /* 0x0000a20000057ab9 */ /* 0x000fe20000000800 */
[----:B------:R-:W-:Y:S01]  /*6400*/  IMAD.MOV.U32 R10, RZ, RZ, R7 ;  /* 0x000000ffff0a7224 */ /* 0x000fe200078e0007 */
[----:B------:R-:W-:Y:S01]  /*6410*/  ULDC UR6, c[0x0][0x2f0] ;  /* 0x0000bc0000067ab9 */ /* 0x000fe20000000800 */
[----:B------:R-:W-:Y:S01]  /*6420*/  IMAD.MOV.U32 R13, RZ, RZ, R2 ;  /* 0x000000ffff0d7224 */ /* 0x000fe200078e0002 */
[----:B------:R-:W-:-:S06]  /*6430*/  ULDC UR4, c[0x0][0xa80] ;  /* 0x0002a00000047ab9 */ /* 0x000fcc0000000800 */
.L_x_7481:
[----:B------:R-:W-:-:S05]  /*6440*/  VIADD R2, R13, 0x1 ;  /* 0x000000010d027836 */ /* 0x000fca0000000000 */
[----:B------:R-:W-:-:S04]  /*6450*/  ISETP.NE.AND P1, PT, R2, 0x2, PT ;  /* 0x000000020200780c */ /* 0x000fc80003f25270 */
[----:B------:R-:W-:Y:S02]  /*6460*/  SEL R7, RZ, 0x1, P1 ;  /* 0x00000001ff077807 */ /* 0x000fe40000800000 */
[----:B------:R-:W-:Y:S02]  /*6470*/  SEL R2, R2, RZ, P1 ;  /* 0x000000ff02027207 */ /* 0x000fe40000800000 */
[----:B------:R-:W-:Y:S01]  /*6480*/  LOP3.LUT R16, R16, R7, RZ, 0x3c, !PT ;  /* 0x0000000710107212 */ /* 0x000fe200078e3cff */
[----:B------:R-:W-:Y:S06]  /*6490*/  @!P0 BRA `(.L_x_7471) ;  /* 0x0000000000048947 */ /* 0x000fec0003800000 */
[----:B------:R-:W-:Y:S01]  /*64a0*/  BPT.TRAP 0x1 ;  /* 0x000000040000795c */ /* 0x000fe20000300000 */
.L_x_7471:
[----:B------:R-:W-:Y:S01]  /*64b0*/  IMAD R9, R2, 0x8, R17 ;  /* 0x0000000802097824 */ /* 0x000fe200078e0211 */
[----:B------:R-:W-:-:S04]  /*64c0*/  SHF.L.U32 R8, R16, 0x1f, RZ ;  /* 0x0000001f10087819 */ /* 0x000fc800000006ff */
[----:B------:R0:W1:Y:S01]  /*64d0*/  SYNCS.PHASECHK.TRANS64.TRYWAIT P1, [R9+URZ+0x38830], R8 ;  /* 0x03883008090075a7 */ /* 0x000062000802017f */
[----:B------:R-:W-:Y:S05]  /*64e0*/  @!P0 BRA `(.L_x_7472) ;  /* 0x0000000000048947 */ /* 0x000fea0003800000 */
[----:B------:R-:W-:Y:S01]  /*64f0*/  BPT.TRAP 0x1 ;  /* 0x000000040000795c */ /* 0x000fe20000300000 */
.L_x_7472:
[----:B------:R-:W-:Y:S01]  /*6500*/  IMAD R7, R2, 0x200, R0 ;  /* 0x0000020002077824 */ /* 0x000fe200078e0200 */
[----:B-1----:R-:W-:Y:S06]  /*6510*/  @P1 BRA `(.L_x_7473) ;  /* 0x0000000000081947 */ /* 0x002fec0003800000 */
[----:B------:R-:W1:Y:S02]  /*6520*/  SYNCS.PHASECHK.TRANS64.TRYWAIT P1, [R9+URZ+0x38830], R8 ;  /* 0x03883008090075a7 */ /* 0x000e64000802017f */
[----:B-1----:R-:W-:Y:S05]  /*6530*/  @!P1 BRA `(.L_x_7474) ;  /* 0x000000e000c89947 */ /* 0x002fea0003800000 */
.L_x_7473:
[----:B------:R-:W-:Y:S01]  /*6540*/  R2UR UR10, R7 ;  /* 0x00000000070a72ca */ /* 0x000fe200000e0000 */
[----:B------:R-:W-:Y:S01]  /*6550*/  WARPGROUP.ARRIVE ;  /* 0x00000000000079c5 */ /* 0x000fe20000000000 */
[----:B------:R-:W-:Y:S01]  /*6560*/  UMOV UR11, 0x40000040 ;  /* 0x40000040000b7882 */ /* 0x000fe20000000000 */
[----:B------:R-:W-:Y:S01]  /*6570*/  UMOV UR15, 0x40000040 ;  /* 0x40000040000f7882 */ /* 0x000fe20000000000 */
[----:B------:R-:W-:Y:S01]  /*6580*/  UMOV UR19, 0x40000040 ;  /* 0x4000004000137882 */ /* 0x000fe20000000000 */
[----:B------:R-:W-:-:S08]  /*6590*/  UMOV UR23, 0x40000040 ;  /* 0x4000004000177882 */ /* 0x000fd00000000000 */
[----:B------:R-:W-:Y:S01]  /*65a0*/  HGMMA.64x64x16.F32.BF16 R152, gdesc[UR8], RZ, !UPT, gsb0 ;  /* 0x00e00000089879f0 */ /* 0x000fe2000c0018ff */
[----:B------:R-:W-:Y:S02]  /*65b0*/  UIADD3 UR14, UR10, 0x2, URZ ;  /* 0x000000020a0e7890 */ /* 0x000fe4000fffe03f */
[----:B------:R-:W-:Y:S02]  /*65c0*/  UIADD3 UR18, UR10, 0x4, URZ ;  /* 0x000000040a127890 */ /* 0x000fe4000fffe03f */
        /* <DEDUP_REMOVED lines=13> */
.L_x_7475:
[----:B------:R2:W3:Y:S01]  /*66a0*/  SYNCS.PHASECHK.TRANS64.TRYWAIT P1, [R9+URZ+0x38850], R8 ;  /* 0x03885008090075a7 */ /* 0x0004e2000802017f */
[----:B------:R-:W-:Y:S05]  /*66b0*/  @!P0 BRA `(.L_x_7476) ;  /* 0x0000000000048947 */ /* 0x000fea0003800000 */
[----:B------:R-:W-:Y:S01]  /*66c0*/  BPT.TRAP 0x1 ;  /* 0x000000040000795c */ /* 0x000fe20000300000 */
.L_x_7476:
[----:B------:R-:W-:Y:S01]  /*66d0*/  IMAD R7, R2, 0x1000, R4 ;  /* 0x0000100002077824 */ /* 0x000fe200078e0204 */
[----:B---3--:R-:W-:Y:S06]  /*66e0*/  @P1 BRA `(.L_x_7477) ;  /* 0x0000000000081947 */ /* 0x008fec0003800000 */
[----:B------:R-:W3:Y:S02]  /*66f0*/  SYNCS.PHASECHK.TRANS64.TRYWAIT P1, [R9+URZ+0x38850], R8 ;  /* 0x03885008090075a7 */ /* 0x000ee4000802017f */
[----:B---3--:R-:W-:Y:S05]  /*6700*/  @!P1 BRA `(.L_x_7478) ;  /* 0x000000e000689947 */ /* 0x008fea0003800000 */
.L_x_7477:
[----:B------:R-:W-:Y:S01]  /*6710*/  R2UR UR26, R7 ;  /* 0x00000000071a72ca */ /* 0x000fe200000e0000 */
[----:B------:R-:W-:Y:S01]  /*6720*/  WARPGROUP.ARRIVE ;  /* 0x00000000000079c5 */ /* 0x000fe20000000000 */
[----:B------:R-:W-:Y:S01]  /*6730*/  UMOV UR27, 0x40000040 ;  /* 0x40000040001b7882 */ /* 0x000fe20000000000 */
[----:B------:R-:W-:Y:S01]  /*6740*/  VIADD R12, R3, 0x2 ;  /* 0x00000002030c7836 */ /* 0x000fe20000000000 */
[----:B------:R-:W-:Y:S01]  /*6750*/  UMOV UR29, 0x40000040 ;  /* 0x40000040001d7882 */ /* 0x000fe20000000000 */
[----:B0123--:R-:W-:Y:S01]  /*6760*/  VIADD R8, R7, 0x2 ;  /* 0x0000000207087836 */ /* 0x00ffe20000000000 */
        /* <DEDUP_REMOVED lines=8> */
[----:B------:R-:W-:Y:S01]  /*67f0*/  VIADD R15, R7, 0x800 ;  /* 0x00000800070f7836 */ /* 0x000fe20000000000 */
        /* <DEDUP_REMOVED lines=125> */
[----:B------:R-:W0:Y:S02]  /*6fd0*/  SHFL.IDX PT, R8, R14, RZ, 0x1f ;  /* 0x00001fff0e087589 */ /* 0x000e2400000e0000 */
[----:B0-----:R-:W-:-:S04]  /*6fe0*/  ISETP.GT.AND P1, PT, R8, 0x7f, PT ;  /* 0x0000007f0800780c */ /* 0x001fc80003f24270 */
[----:B------:R-:W-:-:S05]  /*6ff0*/  SEL R8, RZ, 0x2, !P1 ;  /* 0x00000002ff087807 */ /* 0x000fca0004800000 */
[----:B------:R-:W-:Y:S02]  /*7000*/  IMAD.IADD R12, R21, 0x1, R8 ;  /* 0x00000001150c7824 */ /* 0x000fe400078e0208 */
        /* <DEDUP_REMOVED lines=11> */
[----:B------:R-:W-:Y:S01]  /*70c0*/  IMAD.IADD R20, R21, 0x1, R12 ;  /* 0x0000000115147824 */ /* 0x000fe200078e020c */
[----:B------:R-:W-:Y:S02]  /*70d0*/  WARPGROUP.DEPBAR.LE gsb0, 0x0 ;  /* 0x00008000000079c5 */ /* 0x000fe40000010000 */
[----:B------:R-:W-:-:S06]  /*70e0*/  WARPGROUP.ARRIVE ;  /* 0x00000000000079c5 */ /* 0x000fcc0000000000 */
[----:B------:R-:W-:Y:S01]  /*70f0*/  HGMMA.64x64x16.F32.BF16 R152, gdesc[UR28], R152, gsb0 ;  /* 0x00e000001c9879f0 */ /* 0x000fe20008001898 */
[----:B------:R-:W-:Y:S01]  /*7100*/  R2UR UR28, R20 ;  /* 0x00000000141c72ca */ /* 0x000fe200000e0000 */
[C---:B------:R-:W-:Y:S01]  /*7110*/  IMAD.IADD R20, R15.reuse, 0x1, R12 ;  /* 0x000000010f147824 */ /* 0x040fe200078e020c */
[----:B------:R-:W-:Y:S01]  /*7120*/  UMOV UR29, 0x40000040 ;  /* 0x40000040001d7882 */ /* 0x000fe20000000000 */
[----:B------:R-:W-:Y:S01]  /*7130*/  UMOV UR31, 0x40000040 ;  /* 0x40000040001f7882 */ /* 0x000fe20000000000 */
[--C-:B------:R-:W-:Y:S02]  /*7140*/  IMAD.IADD R15, R15, 0x1, R14.reuse ;  /* 0x000000010f0f7824 */ /* 0x100fe400078e020e */
[----:B------:R-:W-:Y:S01]  /*7150*/  R2UR UR30, R20 ;  /* 0x00000000141e72ca */ /* 0x000fe200000e0000 */
[----:B------:R-:W-:Y:S02]  /*7160*/  IMAD.IADD R20, R21, 0x1, R14 ;  /* 0x0000000115147824 */ /* 0x000fe400078e020e */
[----:B------:R-:W-:-:S05]  /*7170*/  IMAD.MOV.U32 R21, RZ, RZ, 0xa00 ;  /* 0x00000a00ff157424 */ /* 0x000fca00078e00ff */
        /* <DEDUP_REMOVED lines=22> */
[----:B------:R-:W-:Y:S02]  /*72e0*/  IMAD.IADD R20, R21, 0x1, R8 ;  /* 0x0000000115147824 */ /* 0x000fe400078e0208 */
[----:B------:R-:W-:Y:S01]  /*72f0*/  VIADD R15, R7, 0xa00 ;  /* 0x00000a00070f7836 */ /* 0x000fe20000000000 */
[----:B------:R-:W-:Y:S02]  /*7300*/  WARPGROUP.DEPBAR.LE gsb0, 0x0 ;  /* 0x00008000000079c5 */ /* 0x000fe40000010000 */
[----:B------:R-:W-:-:S06]  /*7310*/  WARPGROUP.ARRIVE ;  /* 0x00000000000079c5 */ /* 0x000fcc0000000000 */
[----:B------:R-:W-:Y:S01]  /*7320*/  HGMMA.64x64x16.F32.BF16 R152, gdesc[UR28], R152, gsb0 ;  /* 0x00e000001c9879f0 */ /* 0x000fe20008001898 */
[----:B------:R-:W-:Y:S01]  /*7330*/  R2UR UR28, R20 ;  /* 0x00000000141c72ca */ /* 0x000fe200000e0000 */
[----:B------:R-:W-:Y:S01]  /*7340*/  IMAD.IADD R20, R8, 0x1, R15 ;  /* 0x0000000108147824 */ /* 0x000fe200078e020f */
[----:B------:R-:W-:Y:S01]  /*7350*/  UMOV UR29, 0x40000040 ;  /* 0x40000040001d7882 */ /* 0x000fe20000000000 */
[----:B------:R-:W-:-:S03]  /*7360*/  UMOV UR31, 0x40000040 ;  /* 0x40000040001f7882 */ /* 0x000fc60000000000 */
[----:B------:R-:W-:Y:S01]  /*7370*/  R2UR UR30, R20 ;  /* 0x00000000141e72ca */ /* 0x000fe200000e0000 */
[----:B------:R-:W-:Y:S01]  /*7380*/  IMAD.IADD R20, R21, 0x1, R12 ;  /* 0x0000000115147824 */ /* 0x000fe200078e020c */
[----:B------:R-:W-:Y:S02]  /*7390*/  WARPGROUP.DEPBAR.LE gsb0, 0x0 ;  /* 0x00008000000079c5 */ /* 0x000fe40000010000 */
[----:B------:R-:W-:-:S09]  /*73a0*/  WARPGROUP.ARRIVE ;  /* 0x00000000000079c5 */ /* 0x000fd20000000000 */
[----:B------:R-:W-:Y:S01]  /*73b0*/  HGMMA.64x64x16.F32.BF16 R152, gdesc[UR28], R152, gsb0 ;  /* 0x00e000001c9879f0 */ /* 0x000fe20008001898 */
[----:B------:R-:W-:Y:S01]  /*73c0*/  R2UR UR28, R20 ;  /* 0x00000000141c72ca */ /* 0x000fe200000e0000 */
[--C-:B------:R-:W-:Y:S01]  /*73d0*/  IMAD.IADD R20, R12, 0x1, R15.reuse ;  /* 0x000000010c147824 */ /* 0x100fe200078e020f */
[----:B------:R-:W-:Y:S01]  /*73e0*/  UMOV UR29, 0x40000040 ;  /* 0x40000040001d7882 */ /* 0x000fe20000000000 */
[----:B------:R-:W-:Y:S01]  /*73f0*/  UMOV UR31, 0x40000040 ;  /* 0x40000040001f7882 */ /* 0x000fe20000000000 */
[----:B------:R-:W-:Y:S02]  /*7400*/  IMAD.IADD R15, R14, 0x1, R15 ;  /* 0x000000010e0f7824 */ /* 0x000fe400078e020f */
        /* <DEDUP_REMOVED lines=70> */
[----:B------:R-:W-:Y:S02]  /*7870*/  IMAD.IADD R20, R21, 0x1, R8 ;  /* 0x0000000115147824 */ /* 0x000fe400078e0208 */
        /* <DEDUP_REMOVED lines=47> */
.L_x_7479:
[----:B------:R-:W-:Y:S01]  /*7b70*/  ISETP.NE.AND P1, PT, R220, 0x1, PT ;  /* 0x00000001dc00780c */ /* 0x000fe20003f25270 */
[----:B------:R-:W-:Y:S01]  /*7b80*/  VIADD R7, R190, UR38 ;  /* 0x00000026be077c36 */ /* 0x000fe20008000000 */
[----:B------:R-:W-:Y:S01]  /*7b90*/  UMOV UR10, 0xffffffc0 ;  /* 0xffffffc0000a7882 */ /* 0x000fe20000000000 */
[----:B------:R-:W-:Y:S01]  /*7ba0*/  UMOV UR11, 0x40000040 ;  /* 0x40000040000b7882 */ /* 0x000fe20000000000 */
[----:B------:R-:W-:-:S09]  /*7bb0*/  UIMAD UR10, UR32, UR10, 0x1 ;  /* 0x00000001200a74a4 */ /* 0x000fd2000f8e020a */
[----:B------:R-:W0:Y:S08]  /*7bc0*/  @P1 LDC R8, c[0x0][0x44c] ;  /* 0x00011300ff081b82 */ /* 0x000e300000000800 */
[----:B------:R-:W1:Y:S01]  /*7bd0*/  @P1 LDC R15, c[0x0][0x450] ;  /* 0x00011400ff0f1b82 */ /* 0x000e620000000800 */
[----:B0-----:R-:W-:-:S05]  /*7be0*/  @P1 IMAD.HI.U32 R8, R7, R8, RZ ;  /* 0x0000000807081227 */ /* 0x001fca00078e00ff */
[----:B-1----:R-:W-:Y:S02]  /*7bf0*/  @P1 SHF.R.U32.HI R7, RZ, R15, R8 ;  /* 0x0000000fff071219 */ /* 0x002fe40000011608 */
[----:B------:R-:W-:-:S03]  /*7c00*/  IADD3 R15, -R18, UR10, RZ ;  /* 0x0000000a120f7c10 */ /* 0x000fc6000fffe1ff */
[----:B------:R-:W0:Y:S02]  /*7c10*/  SHFL.IDX PT, R21, R7, 0x1, 0x1c1f ;  /* 0x003c1f0007157f89 */ /* 0x000e2400000e0000 */
[----:B------:R-:W-:Y:S02]  /*7c20*/  IMAD R8, R186, UR6, R15 ;  /* 0x00000006ba087c24 */ /* 0x000fe4000f8e020f */
[----:B------:R-:W1:Y:S03]  /*7c30*/  SHFL.IDX PT, R7, R7, RZ, 0x1c1f ;  /* 0x001c1fff07077589 */ /* 0x000e6600000e0000 */
[----:B0-----:R-:W-:-:S04]  /*7c40*/  IADD3 R12, R21, -UR5, R8 ;  /* 0x80000005150c7c10 */ /* 0x001fc8000fffe008 */
        /* <DEDUP_REMOVED lines=46> */
[----:B------:R-:W-:-:S04]  /*7f30*/  FMNMX.FTZ R12, R182, R15, !PT ;  /* 0x0000000fb60c7209 */ /* 0x000fc80007810000 */
[----:B------:R-:W-:Y:S02]  /*7f40*/  FMNMX.FTZ R14, R183, R12, !PT ;  /* 0x0000000cb70e7209 */ /* 0x000fe40007810000 */
[----:B-1----:R-:W-:-:S03]  /*7f50*/  IADD3 R12, R7, -UR5, R8 ;  /* 0x80000005070c7c10 */ /* 0x002fc6000fffe008 */
[----:B------:R-:W0:Y:S01]  /*7f60*/  SHFL.BFLY PT, R15, R14, 0x2, 0x1f ;  /* 0x0c401f000e0f7f89 */ /* 0x000e2200000e0000 */
        /* <DEDUP_REMOVED lines=15> */
[----:B------:R-:W0:Y:S01]  /*8060*/  SHFL.BFLY PT, R20, R15, 0x1, 0x1f ;  /* 0x0c201f000f147f89 */ /* 0x000e2200000e0000 */
[----:B------:R-:W-:Y:S02]  /*8070*/  FMNMX.FTZ R7, R157, R8, !PT ;  /* 0x000000089d077209 */ /* 0x000fe40007810000 */
[----:B------:R-:W-:Y:S02]  /*8080*/  ISETP.GT.AND P1, PT, R12, 0x18, PT ;  /* 0x000000180c00780c */ /* 0x000fe40003f24270 */
[----:B------:R-:W-:-:S02]  /*8090*/  FSEL R161, R161, -INF , P2 ;  /* 0xff800000a1a17808 */ /* 0x000fc40001000000 */
[----:B------:R-:W-:Y:S02]  /*80a0*/  FMNMX.FTZ R8, R160, R7, !PT ;  /* 0x00000007a0087209 */ /* 0x000fe40007810000 */
[----:B------:R-:W-:Y:S02]  /*80b0*/  ISETP.GT.AND P2, PT, R12, 0x19, PT ;  /* 0x000000190c00780c */ /* 0x000fe40003f44270 */
[----:B------:R-:W-:Y:S02]  /*80c0*/  FSEL R164, R164, -INF , P1 ;  /* 0xff800000a4a47808 */ /* 0x000fe40000800000 */
[----:B------:R-:W-:Y:S02]  /*80d0*/  FMNMX.FTZ R7, R161, R8, !PT ;  /* 0x00000008a1077209 */ /* 0x000fe40007810000 */
[----:B------:R-:W-:Y:S02]  /*80e0*/  ISETP.GT.AND P1, PT, R12, 0x20, PT ;  /* 0x000000200c00780c */ /* 0x000fe40003f24270 */
[----:B------:R-:W-:-:S02]  /*80f0*/  FSEL R165, R165, -INF , P2 ;  /* 0xff800000a5a57808 */ /* 0x000fc40001000000 */
[----:B------:R-:W-:Y:S02]  /*8100*/  FMNMX.FTZ R14, R164, R7, !PT ;  /* 0x00000007a40e7209 */ /* 0x000fe40007810000 */
[----:B------:R-:W-:Y:S02]  /*8110*/  ISETP.GT.AND P2, PT, R12, 0x21, PT ;  /* 0x000000210c00780c */ /* 0x000fe40003f44270 */
[----:B------:R-:W-:Y:S02]  /*8120*/  FSEL R152, R168, -INF , P1 ;  /* 0xff800000a8987808 */ /* 0x000fe40000800000 */
[----:B------:R-:W-:Y:S02]  /*8130*/  FMNMX.FTZ R7, R165, R14, !PT ;  /* 0x0000000ea5077209 */ /* 0x000fe40007810000 */
[----:B0-----:R-:W-:Y:S02]  /*8140*/  FMNMX.FTZ R8, R15, R20, !PT ;  /* 0x000000140f087209 */ /* 0x001fe40007810000 */
[----:B------:R-:W-:-:S02]  /*8150*/  ISETP.GT.AND P3, PT, R12, 0x28, PT ;  /* 0x000000280c00780c */ /* 0x000fc40003f64270 */
[----:B------:R-:W-:Y:S01]  /*8160*/  FSEL R196, R169, -INF , P2 ;  /* 0xff800000a9c47808 */ /* 0x000fe20001000000 */
[----:B------:R-:W-:Y:S01]  /*8170*/  FMUL.FTZ R198, R8, UR4 ;  /* 0x0000000408c67c20 */ /* 0x000fe20008410000 */
[----:B------:R-:W-:Y:S02]  /*8180*/  FMNMX.FTZ R7, R152, R7, !PT ;  /* 0x0000000798077209 */ /* 0x000fe40007810000 */
[----:B------:R-:W-:Y:S02]  /*8190*/  ISETP.GT.AND P4, PT, R12, 0x29, PT ;  /* 0x000000290c00780c */ /* 0x000fe40003f84270 */
[----:B------:R-:W-:Y:S02]  /*81a0*/  FSEL R172, R172, -INF , P3 ;  /* 0xff800000acac7808 */ /* 0x000fe40001800000 */
[----:B------:R-:W-:Y:S02]  /*81b0*/  FMNMX.FTZ R7, R196, R7, !PT ;  /* 0x00000007c4077209 */ /* 0x000fe40007810000 */
[----:B------:R-:W-:-:S02]  /*81c0*/  FSETP.NEU.FTZ.AND P1, PT, R8, -INF , PT ;  /* 0xff8000000800780b */ /* 0x000fc40003f3d000 */
[----:B------:R-:W-:Y:S02]  /*81d0*/  ISETP.GT.AND P2, PT, R12, 0x30, PT ;  /* 0x000000300c00780c */ /* 0x000fe40003f44270 */
[----:B------:R-:W-:Y:S02]  /*81e0*/  FSEL R197, R173, -INF , P4 ;  /* 0xff800000adc57808 */ /* 0x000fe40002000000 */
[----:B------:R-:W-:Y:S02]  /*81f0*/  FMNMX.FTZ R14, R172, R7, !PT ;  /* 0x00000007ac0e7209 */ /* 0x000fe40007810000 */
[----:B------:R-:W-:Y:S02]  /*8200*/  FSEL R198, R198, RZ, P1 ;  /* 0x000000ffc6c67208 */ /* 0x000fe40000800000 */
[----:B------:R-:W-:Y:S02]  /*8210*/  ISETP.GT.AND P3, PT, R12, 0x31, PT ;  /* 0x000000310c00780c */ /* 0x000fe40003f64270 */
[----:B------:R-:W-:Y:S01]  /*8220*/  FSEL R176, R176, -INF , P2 ;  /* 0xff800000b0b07808 */ /* 0x000fe20001000000 */
[--C-:B------:R-:W-:Y:S01]  /*8230*/  FFMA.FTZ R15, R154, UR4, -R198.reuse ;  /* 0x000000049a0f7c23 */ /* 0x100fe200080108c6 */
[----:B------:R-:W-:Y:S01]  /*8240*/  FMNMX.FTZ R7, R197, R14, !PT ;  /* 0x0000000ec5077209 */ /* 0x000fe20007810000 */
[----:B------:R-:W-:Y:S01]  /*8250*/  FFMA.FTZ R169, R159, UR4, -R198 ;  /* 0x000000049fa97c23 */ /* 0x000fe200080108c6 */
[----:B------:R-:W-:Y:S01]  /*8260*/  ISETP.GT.AND P2, PT, R12, 0x38, PT ;  /* 0x000000380c00780c */ /* 0x000fe20003f44270 */
[----:B------:R-:W-:Y:S01]  /*8270*/  IMAD.MOV R159, RZ, RZ, -R184 ;  /* 0x000000ffff9f7224 */ /* 0x000fe200078e0ab8 */
[----:B------:R-:W-:Y:S01]  /*8280*/  FSEL R154, R177, -INF , P3 ;  /* 0xff800000b19a7808 */ /* 0x000fe20001800000 */
[--C-:B------:R-:W-:Y:S01]  /*8290*/  FFMA.FTZ R177, R158, UR4, -R198.reuse ;  /* 0x000000049eb17c23 */ /* 0x100fe200080108c6 */
[----:B------:R-:W-:Y:S01]  /*82a0*/  FMNMX.FTZ R7, R176, R7, !PT ;  /* 0x00000007b0077209 */ /* 0x000fe20007810000 */
[--C-:B------:R-:W-:Y:S01]  /*82b0*/  FFMA.FTZ R20, R162, UR4, -R198.reuse ;  /* 0x00000004a2147c23 */ /* 0x100fe200080108c6 */
[----:B------:R-:W-:Y:S01]  /*82c0*/  ISETP.GT.AND P3, PT, R12, 0x39, PT ;  /* 0x000000390c00780c */ /* 0x000fe20003f64270 */
[--C-:B------:R-:W-:Y:S01]  /*82d0*/  FFMA.FTZ R12, R155, UR4, -R198.reuse ;  /* 0x000000049b0c7c23 */ /* 0x100fe200080108c6 */
[----:B------:R-:W-:Y:S01]  /*82e0*/  FSEL R199, R180, -INF , P2 ;  /* 0xff800000b4c77808 */ /* 0x000fe20001000000 */
[--C-:B------:R-:W-:Y:S01]  /*82f0*/  FFMA.FTZ R180, R182, UR4, -R198.reuse ;  /* 0x00000004b6b47c23 */ /* 0x100fe200080108c6 */
[----:B------:R-:W-:Y:S01]  /*8300*/  FMNMX.FTZ R14, R154, R7, !PT ;  /* 0x000000079a0e7209 */ /* 0x000fe20007810000 */
[--C-:B------:R-:W-:Y:S01]  /*8310*/  FFMA.FTZ R173, R163, UR4, -R198.reuse ;  /* 0x00000004a3ad7c23 */ /* 0x100fe200080108c6 */
[----:B------:R-:W-:Y:S01]  /*8320*/  FSEL R155, R181, -INF , P3 ;  /* 0xff800000b59b7808 */ /* 0x000fe20001800000 */
        /* <DEDUP_REMOVED lines=11> */
[----:B------:R-:W-:Y:S01]  /*83e0*/  FFMA.FTZ R179, R179, UR4, -R198 ;  /* 0x00000004b3b37c23 */ /* 0x000fe200080108c6 */
[----:B------:R-:W-:Y:S08]  /*83f0*/  MUFU.EX2 R15, R15 ;  /* 0x0000000f000f7308 */ /* 0x000ff00000000800 */
[----:B------:R-:W-:Y:S08]  /*8400*/  MUFU.EX2 R12, R12 ;  /* 0x0000000c000c7308 */ /* 0x000ff00000000800 */
[----:B------:R-:W-:Y:S01]  /*8410*/  MUFU.EX2 R14, R177 ;  /* 0x000000b1000e7308 */ /* 0x000fe20000000800 */
[----:B0-----:R-:W-:-:S07]  /*8420*/  FMNMX.FTZ R158, R7, R158, !PT ;  /* 0x0000009e079e7209 */ /* 0x001fce0007810000 */
[----:B------:R-:W0:Y:S01]  /*8430*/  MUFU.EX2 R169, R169 ;  /* 0x000000a900a97308 */ /* 0x000e220000000800 */
[----:B------:R-:W1:Y:S07]  /*8440*/  SHFL.BFLY PT, R7, R158, 0x1, 0x1f ;  /* 0x0c201f009e077f89 */ /* 0x000e6e00000e0000 */
        /* <DEDUP_REMOVED lines=10> */
[--C-:B------:R-:W-:Y:S01]  /*84f0*/  FFMA.FTZ R21, R153, UR4, -R158.reuse ;  /* 0x0000000499157c23 */ /* 0x100fe2000801089e */
[--C-:B------:R-:W-:Y:S01]  /*8500*/  FFMA.FTZ R204, R152, UR4, -R158.reuse ;  /* 0x0000000498cc7c23 */ /* 0x100fe2000801089e */
[----:B------:R-:W-:Y:S01]  /*8510*/  FSEL R152, R8, RZ, P1 ;  /* 0x000000ff08987208 */ /* 0x000fe20000800000 */
[--C-:B------:R-:W-:Y:S01]  /*8520*/  FFMA.FTZ R183, R156, UR4, -R158.reuse ;  /* 0x000000049cb77c23 */ /* 0x100fe2000801089e */
[----:B------:R-:W-:Y:S01]  /*8530*/  FSEL R153, R7, RZ, P2 ;  /* 0x000000ff07997208 */ /* 0x000fe20001000000 */
[--C-:B------:R-:W-:Y:S01]  /*8540*/  FFMA.FTZ R205, R196, UR4, -R158.reuse ;  /* 0x00000004c4cd7c23 */ /* 0x100fe2000801089e */
[----:B------:R-:W-:Y:S01]  /*8550*/  ISETP.NE.AND P1, PT, R18, R159, PT ;  /* 0x0000009f1200720c */ /* 0x000fe20003f25270 */
[----:B------:R-:W-:Y:S01]  /*8560*/  FADD.FTZ R152, -R152, R11 ;  /* 0x0000000b98987221 */ /* 0x000fe20000010100 */
[----:B------:R-:W-:Y:S01]  /*8570*/  FFMA.FTZ R196, R154, UR4, -R158 ;  /* 0x000000049ac47c23 */ /* 0x000fe2000801089e */
[----:B------:R-:W-:Y:S01]  /*8580*/  FADD.FTZ R153, -R153, R10 ;  /* 0x0000000a99997221 */ /* 0x000fe20000010100 */
[----:B------:R-:W-:Y:S01]  /*8590*/  FFMA.FTZ R198, R157, UR4, -R158 ;  /* 0x000000049dc67c23 */ /* 0x000fe2000801089e */
[----:B------:R-:W-:Y:S01]  /*85a0*/  FMUL.FTZ R156, R152, UR4 ;  /* 0x00000004989c7c20 */ /* 0x000fe20008410000 */
[----:B------:R-:W-:-:S02]  /*85b0*/  VIADD R152, R9, 0x38840 ;  /* 0x0003884009987836 */ /* 0x000fc40000000000 */
[----:B------:R-:W-:Y:S01]  /*85c0*/  FMUL.FTZ R153, R153, UR4 ;  /* 0x0000000499997c20 */ /* 0x000fe20008410000 */
[--C-:B------:R-:W-:Y:S01]  /*85d0*/  FFMA.FTZ R200, R160, UR4, -R158.reuse ;  /* 0x00000004a0c87c23 */ /* 0x100fe2000801089e */
[----:B------:R1:W2:Y:S01]  /*85e0*/  MUFU.EX2 R10, R156 ;  /* 0x0000009c000a7308 */ /* 0x0002a20000000800 */
[----:B------:R-:W-:Y:S01]  /*85f0*/  FFMA.FTZ R201, R161, UR4, -R158 ;  /* 0x00000004a1c97c23 */ /* 0x000fe2000801089e */
[----:B------:R-:W-:Y:S01]  /*8600*/  PRMT R152, R219, 0x654, R152 ;  /* 0x00000654db987816 */ /* 0x000fe20000000098 */
[----:B------:R-:W-:Y:S01]  /*8610*/  FFMA.FTZ R202, R164, UR4, -R158 ;  /* 0x00000004a4ca7c23 */ /* 0x000fe2000801089e */
[----:B------:R-:W-:Y:S02]  /*8620*/  @!P1 IMAD R154, R13, 0x40, R22 ;  /* 0x000000400d9a9824 */ /* 0x000fe400078e0216 */
[--C-:B------:R-:W-:Y:S01]  /*8630*/  FFMA.FTZ R203, R165, UR4, -R158.reuse ;  /* 0x00000004a5cb7c23 */ /* 0x100fe2000801089e */
[--C-:B------:R-:W-:Y:S01]  /*8640*/  FFMA.FTZ R172, R172, UR4, -R158.reuse ;  /* 0x00000004acac7c23 */ /* 0x100fe2000801089e */
[--C-:B------:R-:W-:Y:S01]  /*8650*/  FFMA.FTZ R197, R197, UR4, -R158.reuse ;  /* 0x00000004c5c57c23 */ /* 0x100fe2000801089e */
[----:B------:R3:W4:Y:S01]  /*8660*/  MUFU.EX2 R207, R153 ;  /* 0x0000009900cf7308 */ /* 0x0007220000000800 */
[----:B-1----:R-:W-:Y:S01]  /*8670*/  @!P1 IMAD R156, R154, 0x4, R17 ;  /* 0x000000049a9c9824 */ /* 0x002fe200078e0211 */
[----:B------:R1:W-:Y:S01]  /*8680*/  SYNCS.ARRIVE.TRANS64.RED.A1T0 RZ, [R152+URZ], RZ ;  /* 0x000000ff98ff79a7 */ /* 0x0003e2000810043f */
[--C-:B------:R-:W-:Y:S01]  /*8690*/  FFMA.FTZ R13, R199, UR4, -R158.reuse ;  /* 0x00000004c70d7c23 */ /* 0x100fe2000801089e */
[--C-:B------:R-:W-:Y:S01]  /*86a0*/  FFMA.FTZ R206, R155, UR4, -R158.reuse ;  /* 0x000000049bce7c23 */ /* 0x100fe2000801089e */
[----:B------:R-:W-:Y:S01]  /*86b0*/  FFMA.FTZ R157, R176, UR4, -R158 ;  /* 0x00000004b09d7c23 */ /* 0x000fe2000801089e */
[----:B------:R-:W-:Y:S01]  /*86c0*/  IMAD R176, R2, 0x1000, R19 ;  /* 0x0000100002b07824 */ /* 0x000fe200078e0213 */
[----:B0-----:R-:W-:Y:S01]  /*86d0*/  F2FP.BF16.F32.PACK_AB R155, R169, R14 ;  /* 0x0000000ea99b723e */ /* 0x001fe200000010ff */
[----:B------:R-:W-:Y:S01]  /*86e0*/  MUFU.EX2 R182, R182 ;  /* 0x000000b600b67308 */ /* 0x000fe20000000800 */
[----:B--2---:R-:W-:Y:S01]  /*86f0*/  @!P1 STS [R156+0x38420], R10 ;  /* 0x0384200a9c009388 */ /* 0x004fe20000000800 */
[----:B---3--:R-:W-:Y:S01]  /*8700*/  F2FP.BF16.F32.PACK_AB R153, R12, R15 ;  /* 0x0000000f0c99723e */ /* 0x008fe200000010ff */
[----:B------:R-:W-:Y:S01]  /*8710*/  FMUL.FTZ R26, R26, R10 ;  /* 0x0000000a1a1a7220 */ /* 0x000fe20000410000 */
[----:B------:R-:W-:Y:S01]  /*8720*/  F2FP.BF16.F32.PACK_AB R159, R177, R168 ;  /* 0x000000a8b19f723e */ /* 0x000fe200000010ff */
[-C--:B------:R-:W-:Y:S01]  /*8730*/  FMUL.FTZ R27, R27, R10.reuse ;  /* 0x0000000a1b1b7220 */ /* 0x080fe20000410000 */
[----:B------:R-:W-:Y:S01]  /*8740*/  R2UR UR10, R176 ;  /* 0x00000000b00a72ca */ /* 0x000fe200000e0000 */
[-C--:B------:R-:W-:Y:S01]  /*8750*/  FMUL.FTZ R30, R30, R10.reuse ;  /* 0x0000000a1e1e7220 */ /* 0x080fe20000410000 */
[----:B------:R-:W1:Y:S01]  /*8760*/  MUFU.EX2 R21, R21 ;  /* 0x0000001500157308 */ /* 0x000e620000000800 */
[----:B----4-:R0:W-:Y:S01]  /*8770*/  @!P1 STS [R156+0x38400], R207 ;  /* 0x038400cf9c009388 */ /* 0x0101e20000000800 */
        /* <DEDUP_REMOVED lines=14> */
[----:B------:R-:W2:Y:S01]  /*8860*/  MUFU.EX2 R198, R198 ;  /* 0x000000c600c67308 */ /* 0x000ea20000000800 */
        /* <DEDUP_REMOVED lines=15> */
[----:B------:R-:W0:Y:S01]  /*8960*/  MUFU.EX2 R201, R201 ;  /* 0x000000c900c97308 */ /* 0x000e220000000800 */
[----:B--2---:R-:W-:Y:S01]  /*8970*/  F2FP.BF16.F32.PACK_AB R154, R198, R183 ;  /* 0x000000b7c69a723e */ /* 0x004fe200000010ff */
        /* <DEDUP_REMOVED lines=27> */
[----:B------:R-:W-:Y:S01]  /*8b30*/  FMUL.FTZ R75, R75, R10 ;  /* 0x0000000a4b4b7220 */ /* 0x000fe20000410000 */
        /* <DEDUP_REMOVED lines=9> */
[----:B------:R-:W-:Y:S01]  /*8bd0*/  FMUL.FTZ R83, R83, R10 ;  /* 0x0000000a53537220 */ /* 0x000fe20000410000 */
        /* <DEDUP_REMOVED lines=77> */
[----:B------:R-:W-:Y:S01]  /*90b0*/  FMUL.FTZ R147, R147, R10 ;  /* 0x0000000a93937220 */ /* 0x000fe20000410000 */
[-C--:B------:R-:W-:Y:S01]  /*90c0*/  FMUL.FTZ R148, R148, R207.reuse ;  /* 0x000000cf94947220 */ /* 0x080fe20000410000 */
[----:B------:R-:W-:Y:S01]  /*90d0*/  FMUL.FTZ R149, R149, R207 ;  /* 0x000000cf95957220 */ /* 0x000fe20000410000 */
[----:B------:R-:W3:Y:S01]  /*90e0*/  MUFU.EX2 R196, R196 ;  /* 0x000000c400c47308 */ /* 0x000ee20000000800 */
[----:B--2---:R-:W-:Y:S01]  /*90f0*/  F2FP.BF16.F32.PACK_AB R157, R173, R20 ;  /* 0x00000014ad9d723e */ /* 0x004fe200000010ff */
[-C--:B------:R-:W-:Y:S01]  /*9100*/  FMUL.FTZ R150, R150, R10.reuse ;  /* 0x0000000a96967220 */ /* 0x080fe20000410000 */
[----:B------:R-:W-:Y:S01]  /*9110*/  FMUL.FTZ R151, R151, R10 ;  /* 0x0000000a97977220 */ /* 0x000fe20000410000 */
[----:B0-----:R-:W-:Y:S01]  /*9120*/  F2FP.BF16.F32.PACK_AB R165, R179, R178 ;  /* 0x000000b2b3a5723e */ /* 0x001fe200000010ff */
[----:B------:R0:W-:Y:S01]  /*9130*/  STSM.16.M88.4 [R185+0x36400], R152 ;  /* 0x03640098b9007844 */ /* 0x0001e20000000200 */
[----:B-1----:R-:W-:Y:S01]  /*9140*/  F2FP.BF16.F32.PACK_AB R167, R181, R180 ;  /* 0x000000b4b5a7723e */ /* 0x002fe200000010ff */
[----:B------:R-:W-:Y:S01]  /*9150*/  VIADD R199, R176, 0x80 ;  /* 0x00000080b0c77836 */ /* 0x000fe20000000000 */
[----:B------:R-:W-:Y:S01]  /*9160*/  MUFU.EX2 R13, R13 ;  /* 0x0000000d000d7308 */ /* 0x000fe20000000800 */
[----:B------:R0:W-:Y:S01]  /*9170*/  STSM.16.M88.4 [R189], R156 ;  /* 0x0000009cbd007844 */ /* 0x0001e20000000200 */
[----:B------:R-:W-:Y:S01]  /*9180*/  FFMA.FTZ R15, R10, R6, R15 ;  /* 0x000000060a0f7223 */ /* 0x000fe2000001000f */
[----:B------:R-:W-:-:S02]  /*9190*/  FFMA.FTZ R182, R207, R5, R182 ;  /* 0x00000005cfb67223 */ /* 0x000fc400000100b6 */
[----:B------:R0:W-:Y:S01]  /*91a0*/  STSM.16.M88.4 [R187], R160 ;  /* 0x000000a0bb007844 */ /* 0x0001e20000000200 */
[----:B------:R-:W-:Y:S01]  /*91b0*/  FADD.FTZ R15, R12, R15 ;  /* 0x0000000f0c0f7221 */ /* 0x000fe20000010000 */
[----:B------:R-:W-:Y:S01]  /*91c0*/  FADD.FTZ R182, R21, R182 ;  /* 0x000000b615b67221 */ /* 0x000fe20000010000 */
[----:B------:R-:W1:Y:S01]  /*91d0*/  MUFU.EX2 R206, R206 ;  /* 0x000000ce00ce7308 */ /* 0x000e620000000800 */
[----:B---3--:R-:W-:Y:S01]  /*91e0*/  F2FP.BF16.F32.PACK_AB R164, R196, R11 ;  /* 0x0000000bc4a4723e */ /* 0x008fe200000010ff */
[----:B------:R-:W-:Y:S01]  /*91f0*/  FADD.FTZ R14, R14, R15 ;  /* 0x0000000f0e0e7221 */ /* 0x000fe20000010000 */
[----:B------:R-:W-:-:S03]  /*9200*/  FADD.FTZ R183, R183, R182 ;  /* 0x000000b6b7b77221 */ /* 0x000fc60000010000 */
[----:B------:R-:W-:Y:S01]  /*9210*/  FADD.FTZ R169, R169, R14 ;  /* 0x0000000ea9a97221 */ /* 0x000fe20000010000 */
[----:B------:R-:W-:-:S03]  /*9220*/  FADD.FTZ R183, R198, R183 ;  /* 0x000000b7c6b77221 */ /* 0x000fc60000010000 */
[----:B------:R-:W-:Y:S01]  /*9230*/  FADD.FTZ R20, R20, R169 ;  /* 0x000000a914147221 */ /* 0x000fe20000010000 */
[----:B------:R-:W-:-:S03]  /*9240*/  FADD.FTZ R200, R200, R183 ;  /* 0x000000b7c8c87221 */ /* 0x000fc60000010000 */
[----:B------:R-:W-:Y:S01]  /*9250*/  FADD.FTZ R173, R173, R20 ;  /* 0x00000014adad7221 */ /* 0x000fe20000010000 */
[----:B------:R-:W-:Y:S01]  /*9260*/  FADD.FTZ R201, R201, R200 ;  /* 0x000000c8c9c97221 */ /* 0x000fe20000010000 */
[----:B-1----:R-:W-:Y:S02]  /*9270*/  F2FP.BF16.F32.PACK_AB R166, R206, R13 ;  /* 0x0000000dcea6723e */ /* 0x002fe400000010ff */
[----:B------:R-:W-:Y:S01]  /*9280*/  FADD.FTZ R168, R168, R173 ;  /* 0x000000ada8a87221 */ /* 0x000fe20000010000 */
[----:B------:R-:W-:Y:S02]  /*9290*/  FADD.FTZ R202, R202, R201 ;  /* 0x000000c9caca7221 */ /* 0x000fe40000010000 */
[----:B------:R0:W-:Y:S01]  /*92a0*/  STSM.16.M88.4 [R188], R164 ;  /* 0x000000a4bc007844 */ /* 0x0001e20000000200 */
[----:B------:R-:W-:Y:S01]  /*92b0*/  WARPGROUP.ARRIVE ;  /* 0x00000000000079c5 */ /* 0x000fe20000000000 */
[----:B------:R-:W-:Y:S01]  /*92c0*/  FADD.FTZ R177, R177, R168 ;  /* 0x000000a8b1b17221 */ /* 0x000fe20000010000 */
[----:B------:R-:W-:-:S03]  /*92d0*/  FADD.FTZ R203, R203, R202 ;  /* 0x000000cacbcb7221 */ /* 0x000fc60000010000 */
[----:B------:R-:W-:Y:S01]  /*92e0*/  FADD.FTZ R170, R170, R177 ;  /* 0x000000b1aaaa7221 */ /* 0x000fe20000010000 */
[----:B------:R-:W-:Y:S01]  /*92f0*/  HGMMA.64x256x16.F32.BF16 R24, R152, gdesc[UR8].tnspB, R24, gsb0 ;  /* 0x43e0000898187df0 */ /* 0x000fe20008001818 */
[----:B------:R-:W-:Y:S01]  /*9300*/  R2UR UR10, R199 ;  /* 0x00000000c70a72ca */ /* 0x000fe200000e0000 */
[----:B------:R-:W-:Y:S01]  /*9310*/  UMOV UR11, 0x40000040 ;  /* 0x40000040000b7882 */ /* 0x000fe20000000000 */
[----:B------:R-:W-:Y:S02]  /*9320*/  VIADD R199, R176, 0x100 ;  /* 0x00000100b0c77836 */ /* 0x000fe40000000000 */
[----:B------:R-:W-:Y:S01]  /*9330*/  FADD.FTZ R204, R204, R203 ;  /* 0x000000cbcccc7221 */ /* 0x000fe20000010000 */
[----:B------:R-:W-:Y:S02]  /*9340*/  VIADD R176, R176, 0x180 ;  /* 0x00000180b0b07836 */ /* 0x000fe40000000000 */
[----:B------:R-:W-:Y:S01]  /*9350*/  FADD.FTZ R171, R171, R170 ;  /* 0x000000aaabab7221 */ /* 0x000fe20000010000 */
[----:B------:R-:W-:-:S03]  /*9360*/  FADD.FTZ R205, R205, R204 ;  /* 0x000000cccdcd7221 */ /* 0x000fc60000010000 */
        /* <DEDUP_REMOVED lines=12> */
[----:B------:R-:W-:Y:S02]  /*9430*/  WARPGROUP.DEPBAR.LE gsb0, 0x0 ;  /* 0x00008000000079c5 */ /* 0x000fe40000010000 */
[----:B------:R-:W-:-:S06]  /*9440*/  WARPGROUP.ARRIVE ;  /* 0x00000000000079c5 */ /* 0x000fcc0000000000 */
        /* <DEDUP_REMOVED lines=24> */
.L_x_7480:
[----:B------:R-:W-:Y:S01]  /*95d0*/  UISETP.GT.AND UP0, UPT, UR32, UR7, UPT ;  /* 0x000000072000728c */ /* 0x000fe2000bf04270 */
[----:B------:R-:W-:Y:S01]  /*95e0*/  VIADD R10, R9, 0x38860 ;  /* 0x00038860090a7836 */ /* 0x000fe20000000000 */
[----:B------:R-:W-:Y:S01]  /*95f0*/  UIADD3 UR32, UR32, -0x1, URZ ;  /* 0xffffffff20207890 */ /* 0x000fe2000fffe03f */
[----:B------:R-:W-:Y:S02]  /*9600*/  IMAD.MOV.U32 R11, RZ, RZ, R8 ;  /* 0x000000ffff0b7224 */ /* 0x000fe400078e0008 */
[----:B------:R-:W-:Y:S01]  /*9610*/  IMAD.MOV.U32 R13, RZ, RZ, R2 ;  /* 0x000000ffff0d7224 */ /* 0x000fe200078e0002 */
[----:B------:R-:W-:Y:S02]  /*9620*/  PLOP3.LUT P1, PT, PT, PT, UP0, 0x80, 0x0 ;  /* 0x000000000000781c */ /* 0x000fe40003f2f008 */
[----:B------:R-:W-:-:S04]  /*9630*/  PRMT R10, R219, 0x654, R10 ;  /* 0x00000654db0a7816 */ /* 0x000fc8000000000a */
[----:B------:R0:W-:Y:S02]  /*9640*/  SYNCS.ARRIVE.TRANS64.RED.A1T0 RZ, [R10+URZ], RZ ;  /* 0x000000ff0aff79a7 */ /* 0x0001e4000810043f */
[----:B0-----:R-:W-:-:S05]  /*9650*/  IMAD.MOV.U32 R10, RZ, RZ, R7 ;  /* 0x000000ffff0a7224 */ /* 0x001fca00078e0007 */
[----:B------:R-:W-:Y:S05]  /*9660*/  @P1 BRA `(.L_x_7481) ;  /* 0xffffffcc00741947 */ /* 0x000fea000383ffff */
.L_x_7470:
[----:B------:R-:W-:-:S13]  /*9670*/  ISETP.LE.AND P1, PT, RZ, UR32, PT ;  /* 0x00000020ff007c0c */ /* 0x000fda000bf23270 */
[----:B------:R-:W-:Y:S05]  /*9680*/  @!P1 BRA `(.L_x_7482) ;  /* 0x0000002c00509947 */ /* 0x000fea0003800000 */
[----:B------:R-:W-:Y:S01]  /*9690*/  IMAD.MOV.U32 R197, RZ, RZ, R8 ;  /* 0x000000ffffc57224 */ /* 0x000fe200078e0008 */
[----:B------:R-:W-:Y:S01]  /*96a0*/  ULDC UR28, c[0x0][0xa80] ;  /* 0x0002a000001c7ab9 */ /* 0x000fe20000000800 */
[----:B------:R-:W-:Y:S02]  /*96b0*/  IMAD.MOV.U32 R10, RZ, RZ, R7 ;  /* 0x000000ffff0a7224 */ /* 0x000fe400078e0007 */
[----:B------:R-:W-:-:S07]  /*96c0*/  IMAD.MOV.U32 R199, RZ, RZ, R2 ;  /* 0x000000ffffc77224 */ /* 0x000fce00078e0002 */
.L_x_7493:
[----:B------:R-:W-:-:S05]  /*96d0*/  VIADD R2, R199, 0x1 ;  /* 0x00000001c7027836 */ /* 0x000fca0000000000 */
[----:B------:R-:W-:-:S04]  /*96e0*/  ISETP.NE.AND P1, PT, R2, 0x2, PT ;  /* 0x000000020200780c */ /* 0x000fc80003f25270 */
[----:B------:R-:W-:Y:S02]  /*96f0*/  SEL R7, RZ, 0x1, P1 ;  /* 0x00000001ff077807 */ /* 0x000fe40000800000 */
[----:B------:R-:W-:Y:S02]  /*9700*/  SEL R2, R2, RZ, P1 ;  /* 0x000000ff02027207 */ /* 0x000fe40000800000 */
[----:B------:R-:W-:Y:S01]  /*9710*/  LOP3.LUT R16, R16, R7, RZ, 0x3c, !PT ;  /* 0x0000000710107212 */ /* 0x000fe200078e3cff */
[----:B------:R-:W-:Y:S06]  /*9720*/  @!P0 BRA `(.L_x_7483) ;  /* 0x0000000000048947 */ /* 0x000fec0003800000 */
[----:B------:R-:W-:Y:S01]  /*9730*/  BPT.TRAP 0x1 ;  /* 0x000000040000795c */ /* 0x000fe20000300000 */
.L_x_7483:
[----:B------:R-:W-:Y:S01]  /*9740*/  IMAD R9, R2, 0x8, R17 ;  /* 0x0000000802097824 */ /* 0x000fe200078e0211 */
[----:B------:R-:W-:-:S04]  /*9750*/  SHF.L.U32 R8, R16, 0x1f, RZ ;  /* 0x0000001f10087819 */ /* 0x000fc800000006ff */
[----:B------:R0:W1:Y:S01]  /*9760*/  SYNCS.PHASECHK.TRANS64.TRYWAIT P1, [R9+URZ+0x38830], R8 ;  /* 0x03883008090075a7 */ /* 0x000062000802017f */
[----:B------:R-:W-:Y:S05]  /*9770*/  @!P0 BRA `(.L_x_7484) ;  /* 0x0000000000048947 */ /* 0x000fea0003800000 */
[----:B------:R-:W-:Y:S01]  /*9780*/  BPT.TRAP 0x1 ;  /* 0x000000040000795c */ /* 0x000fe20000300000 */
.L_x_7484:
[----:B------:R-:W-:Y:S01]  /*9790*/  IMAD R7, R2, 0x200, R0 ;  /* 0x0000020002077824 */ /* 0x000fe200078e0200 */
[----:B-1----:R-:W-:Y:S06]  /*97a0*/  @P1 BRA `(.L_x_7485) ;  /* 0x0000000000081947 */ /* 0x002fec0003800000 */
[----:B------:R-:W1:Y:S02]  /*97b0*/  SYNCS.PHASECHK.TRANS64.TRYWAIT P1, [R9+URZ+0x38830], R8 ;  /* 0x03883008090075a7 */ /* 0x000e64000802017f */
[----:B-1----:R-:W-:Y:S05]  /*97c0*/  @!P1 BRA `(.L_x_7486) ;  /* 0x000000b0004c9947 */ /* 0x002fea0003800000 */
.L_x_7485:
        /* <DEDUP_REMOVED lines=22> */
.L_x_7487:
[----:B------:R2:W3:Y:S01]  /*9930*/  SYNCS.PHASECHK.TRANS64.TRYWAIT P1, [R9+URZ+0x38850], R8 ;  /* 0x03885008090075a7 */ /* 0x0004e2000802017f */
[----:B------:R-:W-:Y:S05]  /*9940*/  @!P0 BRA `(.L_x_7488) ;  /* 0x0000000000048947 */ /* 0x000fea0003800000 */
[----:B------:R-:W-:Y:S01]  /*9950*/  BPT.TRAP 0x1 ;  /* 0x000000040000795c */ /* 0x000fe20000300000 */
.L_x_7488:
[----:B------:R-:W-:Y:S01]  /*9960*/  IMAD R7, R2, 0x1000, R4 ;  /* 0x0000100002077824 */ /* 0x000fe200078e0204 */
[----:B---3--:R-:W-:Y:S06]  /*9970*/  @P1 BRA `(.L_x_7489) ;  /* 0x0000000000081947 */ /* 0x008fec0003800000 */
[----:B------:R-:W3:Y:S02]  /*9980*/  SYNCS.PHASECHK.TRANS64.TRYWAIT P1, [R9+URZ+0x38850], R8 ;  /* 0x03885008090075a7 */ /* 0x000ee4000802017f */
[----:B---3--:R-:W-:Y:S05]  /*9990*/  @!P1 BRA `(.L_x_7490) ;  /* 0x000000ac00ec9947 */ /* 0x008fea0003800000 */
.L_x_7489:
        /* <DEDUP_REMOVED lines=200> */
[--C-:B------:R-:W-:Y:S02]  /*a620*/  IMAD.IADD R20, R11, 0x1, R13.reuse ;  /* 0x000000010b147824 */ /* 0x100fe400078e020d */
        /* <DEDUP_REMOVED lines=125> */
.L_x_7491:
[----:B------:R-:W-:Y:S01]  /*ae00*/  FMNMX.FTZ R8, R152, R10, !PT ;  /* 0x0000000a98087209 */ /* 0x000fe20007810000 */
[----:B------:R-:W-:Y:S01]  /*ae10*/  UMOV UR4, UR28 ;  /* 0x0000001c00047c82 */ /* 0x000fe20008000000 */
[----:B------:R-:W-:Y:S01]  /*ae20*/  IMAD R204, R2, 0x1000, R19 ;  /* 0x0000100002cc7824 */ /* 0x000fe200078e0213 */
[----:B------:R-:W-:Y:S01]  /*ae30*/  UMOV UR7, 0x40000040 ;  /* 0x4000004000077882 */ /* 0x000fe20000000000 */
[----:B------:R-:W-:-:S03]  /*ae40*/  FMNMX.FTZ R7, R153, R8, !PT ;  /* 0x0000000899077209 */ /* 0x000fc60007810000 */
[----:B------:R-:W-:Y:S02]  /*ae50*/  R2UR UR6, R204 ;  /* 0x00000000cc0672ca */ /* 0x000fe400000e0000 */
        /* <DEDUP_REMOVED lines=53> */
[----:B------:R-:W-:Y:S03]  /*b1b0*/  MUFU.EX2 R11, R11 ;  /* 0x0000000b000b7308 */ /* 0x000fe60000000800 */
[----:B------:R-:W1:Y:S01]  /*b1c0*/  SHFL.BFLY PT, R153, R8, 0x2, 0x1f ;  /* 0x0c401f0008997f89 */ /* 0x000e6200000e0000 */
[-C--:B0-----:R-:W-:Y:S01]  /*b1d0*/  FMUL.FTZ R24, R24, R10.reuse ;  /* 0x0000000a18187220 */ /* 0x081fe20000410000 */
        /* <DEDUP_REMOVED lines=52> */
[----:B------:R-:W-:Y:S01]  /*b520*/  FFMA.FTZ R153, R181, UR4, -R196 ;  /* 0x00000004b5997c23 */ /* 0x000fe200080108c4 */
[----:B------:R-:W-:Y:S01]  /*b530*/  MUFU.EX2 R186, R186 ;  /* 0x000000ba00ba7308 */ /* 0x000fe20000000800 */
[-C--:B------:R-:W-:Y:S01]  /*b540*/  FMUL.FTZ R112, R112, R10.reuse ;  /* 0x0000000a70707220 */ /* 0x080fe20000410000 */
[-C--:B------:R-:W-:Y:S01]  /*b550*/  FMUL.FTZ R113, R113, R10.reuse ;  /* 0x0000000a71717220 */ /* 0x080fe20000410000 */
[----:B------:R-:W-:Y:S01]  /*b560*/  FADD.FTZ R152, -R8, R197 ;  /* 0x000000c508987221 */ /* 0x000fe20000010100 */
[-C--:B------:R-:W-:Y:S01]  /*b570*/  FMUL.FTZ R116, R116, R10.reuse ;  /* 0x0000000a74747220 */ /* 0x080fe20000410000 */
[-C--:B------:R-:W-:Y:S01]  /*b580*/  FMUL.FTZ R117, R117, R10.reuse ;  /* 0x0000000a75757220 */ /* 0x080fe20000410000 */
[-C--:B------:R-:W-:Y:S01]  /*b590*/  FMUL.FTZ R120, R120, R10.reuse ;  /* 0x0000000a78787220 */ /* 0x080fe20000410000 */
[----:B------:R-:W-:Y:S01]  /*b5a0*/  FMUL.FTZ R181, R152, UR4 ;  /* 0x0000000498b57c20 */ /* 0x000fe20008410000 */
[----:B------:R1:W-:Y:S01]  /*b5b0*/  MUFU.EX2 R197, R153 ;  /* 0x0000009900c57308 */ /* 0x0003e20000000800 */
[----:B------:R-:W-:Y:S01]  /*b5c0*/  FMUL.FTZ R152, R8, UR4 ;  /* 0x0000000408987c20 */ /* 0x000fe20008410000 */
[-C--:B------:R-:W-:Y:S01]  /*b5d0*/  FMUL.FTZ R121, R121, R10.reuse ;  /* 0x0000000a79797220 */ /* 0x080fe20000410000 */
[-C--:B------:R-:W-:Y:S01]  /*b5e0*/  FMUL.FTZ R124, R124, R10.reuse ;  /* 0x0000000a7c7c7220 */ /* 0x080fe20000410000 */
[----:B------:R-:W-:Y:S01]  /*b5f0*/  FMUL.FTZ R125, R125, R10 ;  /* 0x0000000a7d7d7220 */ /* 0x000fe20000410000 */
[----:B------:R-:W-:Y:S01]  /*b600*/  FFMA.FTZ R196, R154, UR4, -R152 ;  /* 0x000000049ac47c23 */ /* 0x000fe20008010898 */
[----:B------:R-:W-:-:S02]  /*b610*/  VIADD R154, R9, 0x38840 ;  /* 0x00038840099a7836 */ /* 0x000fc40000000000 */
[----:B------:R-:W-:Y:S01]  /*b620*/  FFMA.FTZ R201, R155, UR4, -R152 ;  /* 0x000000049bc97c23 */ /* 0x000fe20008010898 */
[----:B------:R-:W2:Y:S01]  /*b630*/  MUFU.EX2 R181, R181 ;  /* 0x000000b500b57308 */ /* 0x000ea20000000800 */
[----:B-1----:R-:W-:Y:S02]  /*b640*/  IMAD.MOV R153, RZ, RZ, -R184 ;  /* 0x000000ffff997224 */ /* 0x002fe400078e0ab8 */
[----:B------:R-:W-:Y:S01]  /*b650*/  FFMA.FTZ R198, R158, UR4, -R152 ;  /* 0x000000049ec67c23 */ /* 0x000fe20008010898 */
[----:B------:R-:W-:Y:S01]  /*b660*/  PRMT R154, R219, 0x654, R154 ;  /* 0x00000654db9a7816 */ /* 0x000fe2000000009a */
[--C-:B------:R-:W-:Y:S01]  /*b670*/  FFMA.FTZ R203, R159, UR4, -R152.reuse ;  /* 0x000000049fcb7c23 */ /* 0x100fe20008010898 */
[--C-:B------:R-:W-:Y:S01]  /*b680*/  FFMA.FTZ R200, R162, UR4, -R152.reuse ;  /* 0x00000004a2c87c23 */ /* 0x100fe20008010898 */
[----:B------:R-:W-:Y:S01]  /*b690*/  ISETP.NE.AND P1, PT, R18, R153, PT ;  /* 0x000000991200720c */ /* 0x000fe20003f25270 */
[--C-:B------:R-:W-:Y:S01]  /*b6a0*/  FFMA.FTZ R205, R163, UR4, -R152.reuse ;  /* 0x00000004a3cd7c23 */ /* 0x100fe20008010898 */
[--C-:B------:R-:W-:Y:S01]  /*b6b0*/  FFMA.FTZ R202, R166, UR4, -R152.reuse ;  /* 0x00000004a6ca7c23 */ /* 0x100fe20008010898 */
[--C-:B------:R-:W-:Y:S01]  /*b6c0*/  FFMA.FTZ R207, R167, UR4, -R152.reuse ;  /* 0x00000004a7cf7c23 */ /* 0x100fe20008010898 */
[--C-:B------:R-:W-:Y:S01]  /*b6d0*/  FFMA.FTZ R170, R170, UR4, -R152.reuse ;  /* 0x00000004aaaa7c23 */ /* 0x100fe20008010898 */
[--C-:B------:R-:W-:Y:S01]  /*b6e0*/  FFMA.FTZ R171, R171, UR4, -R152.reuse ;  /* 0x00000004abab7c23 */ /* 0x100fe20008010898 */
[--C-:B------:R-:W-:Y:S01]  /*b6f0*/  FFMA.FTZ R174, R174, UR4, -R152.reuse ;  /* 0x00000004aeae7c23 */ /* 0x100fe20008010898 */
[--C-:B------:R-:W-:Y:S01]  /*b700*/  FFMA.FTZ R175, R175, UR4, -R152.reuse ;  /* 0x00000004afaf7c23 */ /* 0x100fe20008010898 */
[----:B------:R1:W-:Y:S01]  /*b710*/  SYNCS.ARRIVE.TRANS64.RED.A1T0 RZ, [R154+URZ], RZ ;  /* 0x000000ff9aff79a7 */ /* 0x0003e2000810043f */
[--C-:B------:R-:W-:Y:S01]  /*b720*/  FFMA.FTZ R178, R178, UR4, -R152.reuse ;  /* 0x00000004b2b27c23 */ /* 0x100fe20008010898 */
[--C-:B------:R-:W-:Y:S01]  /*b730*/  FFMA.FTZ R179, R179, UR4, -R152.reuse ;  /* 0x00000004b3b37c23 */ /* 0x100fe20008010898 */
[--C-:B------:R-:W-:Y:S01]  /*b740*/  FFMA.FTZ R182, R182, UR4, -R152.reuse ;  /* 0x00000004b6b67c23 */ /* 0x100fe20008010898 */
[----:B------:R-:W-:Y:S01]  /*b750*/  FFMA.FTZ R183, R183, UR4, -R152 ;  /* 0x00000004b7b77c23 */ /* 0x000fe20008010898 */
[----:B------:R-:W-:Y:S01]  /*b760*/  @!P1 IMAD R156, R199, 0x40, R22 ;  /* 0x00000040c79c9824 */ /* 0x000fe200078e0216 */
[----:B------:R-:W-:Y:S01]  /*b770*/  MUFU.EX2 R196, R196 ;  /* 0x000000c400c47308 */ /* 0x000fe20000000800 */
[----:B0-----:R-:W-:Y:S01]  /*b780*/  F2FP.BF16.F32.PACK_AB R152, R12, R11 ;  /* 0x0000000b0c98723e */ /* 0x001fe200000010ff */
[----:B--2---:R-:W-:Y:S01]  /*b790*/  FMUL.FTZ R26, R26, R181 ;  /* 0x000000b51a1a7220 */ /* 0x004fe20000410000 */
[----:B------:R-:W-:Y:S01]  /*b7a0*/  @!P1 IMAD R156, R156, 0x4, R17 ;  /* 0x000000049c9c9824 */ /* 0x000fe200078e0211 */
[----:B-1----:R-:W-:Y:S01]  /*b7b0*/  F2FP.BF16.F32.PACK_AB R154, R14, R13 ;  /* 0x0000000d0e9a723e */ /* 0x002fe200000010ff */
[----:B------:R-:W-:Y:S01]  /*b7c0*/  FMUL.FTZ R27, R27, R181 ;  /* 0x000000b51b1b7220 */ /* 0x000fe20000410000 */
[----:B------:R-:W-:Y:S01]  /*b7d0*/  F2FP.BF16.F32.PACK_AB R158, R186, R21 ;  /* 0x00000015ba9e723e */ /* 0x000fe200000010ff */
[-C--:B------:R-:W-:Y:S01]  /*b7e0*/  FMUL.FTZ R30, R30, R181.reuse ;  /* 0x000000b51e1e7220 */ /* 0x080fe20000410000 */
[----:B------:R-:W-:Y:S01]  /*b7f0*/  @!P1 STS [R156+0x38400], R10 ;  /* 0x0384000a9c009388 */ /* 0x000fe20000000800 */
[----:B------:R-:W0:Y:S01]  /*b800*/  MUFU.EX2 R201, R201 ;  /* 0x000000c900c97308 */ /* 0x000e220000000800 */
[-C--:B------:R-:W-:Y:S01]  /*b810*/  FMUL.FTZ R31, R31, R181.reuse ;  /* 0x000000b51f1f7220 */ /* 0x080fe20000410000 */
[-C--:B------:R-:W-:Y:S01]  /*b820*/  FMUL.FTZ R34, R34, R181.reuse ;  /* 0x000000b522227220 */ /* 0x080fe20000410000 */
[----:B------:R1:W-:Y:S01]  /*b830*/  @!P1 STS [R156+0x38420], R181 ;  /* 0x038420b59c009388 */ /* 0x0003e20000000800 */
        /* <DEDUP_REMOVED lines=9> */
[----:B-1----:R-:W-:Y:S01]  /*b8d0*/  F2FP.BF16.F32.PACK_AB R156, R20, R15 ;  /* 0x0000000f149c723e */ /* 0x002fe200000010ff */
        /* <DEDUP_REMOVED lines=77> */
[-C--:B------:R-:W-:Y:S01]  /*bdb0*/  FMUL.FTZ R150, R150, R181.reuse ;  /* 0x000000b596967220 */ /* 0x080fe20000410000 */
[----:B------:R-:W-:Y:S01]  /*bdc0*/  FMUL.FTZ R151, R151, R181 ;  /* 0x000000b597977220 */ /* 0x000fe20000410000 */
[----:B------:R0:W-:Y:S01]  /*bdd0*/  STSM.16.M88.4 [R185+0x36400], R152 ;  /* 0x03640098b9007844 */ /* 0x0001e20000000200 */
[----:B------:R-:W-:-:S02]  /*bde0*/  VIADD R199, R204, 0x80 ;  /* 0x00000080ccc77836 */ /* 0x000fc40000000000 */
[----:B------:R-:W-:Y:S01]  /*bdf0*/  FFMA.FTZ R5, R10, R5, R11 ;  /* 0x000000050a057223 */ /* 0x000fe2000001000b */
[----:B------:R-:W2:Y:S01]  /*be00*/  MUFU.EX2 R171, R171 ;  /* 0x000000ab00ab7308 */ /* 0x000ea20000000800 */
[----:B-1----:R-:W-:Y:S01]  /*be10*/  F2FP.BF16.F32.PACK_AB R162, R173, R172 ;  /* 0x000000acada2723e */ /* 0x002fe200000010ff */
[----:B------:R0:W-:Y:S01]  /*be20*/  STSM.16.M88.4 [R189], R156 ;  /* 0x0000009cbd007844 */ /* 0x0001e20000000200 */
[----:B------:R-:W-:Y:S01]  /*be30*/  FFMA.FTZ R6, R181, R6, R196 ;  /* 0x00000006b5067223 */ /* 0x000fe200000100c4 */
[----:B------:R-:W-:-:S03]  /*be40*/  FADD.FTZ R12, R12, R5 ;  /* 0x000000050c0c7221 */ /* 0x000fc60000010000 */
[----:B------:R-:W-:Y:S01]  /*be50*/  FADD.FTZ R201, R201, R6 ;  /* 0x00000006c9c97221 */ /* 0x000fe20000010000 */
[----:B------:R-:W-:Y:S01]  /*be60*/  MUFU.EX2 R174, R174 ;  /* 0x000000ae00ae7308 */ /* 0x000fe20000000800 */
[----:B------:R-:W-:Y:S02]  /*be70*/  FADD.FTZ R13, R13, R12 ;  /* 0x0000000c0d0d7221 */ /* 0x000fe40000010000 */
[----:B------:R-:W-:Y:S02]  /*be80*/  FADD.FTZ R198, R198, R201 ;  /* 0x000000c9c6c67221 */ /* 0x000fe40000010000 */
[----:B------:R-:W-:Y:S02]  /*be90*/  FADD.FTZ R14, R14, R13 ;  /* 0x0000000d0e0e7221 */ /* 0x000fe40000010000 */
[----:B------:R-:W-:Y:S01]  /*bea0*/  FADD.FTZ R203, R203, R198 ;  /* 0x000000c6cbcb7221 */ /* 0x000fe20000010000 */
[----:B------:R-:W1:Y:S01]  /*beb0*/  MUFU.EX2 R175, R175 ;  /* 0x000000af00af7308 */ /* 0x000e620000000800 */
[----:B--2---:R-:W-:Y:S01]  /*bec0*/  F2FP.BF16.F32.PACK_AB R161, R171, R170 ;  /* 0x000000aaaba1723e */ /* 0x004fe200000010ff */
        /* <DEDUP_REMOVED lines=9> */
[----:B------:R-:W2:Y:S01]  /*bf60*/  MUFU.EX2 R177, R177 ;  /* 0x000000b100b17308 */ /* 0x000ea20000000800 */
[----:B-1----:R-:W-:Y:S01]  /*bf70*/  F2FP.BF16.F32.PACK_AB R163, R175, R174 ;  /* 0x000000aeafa3723e */ /* 0x002fe200000010ff */
[----:B------:R-:W-:Y:S01]  /*bf80*/  FADD.FTZ R168, R168, R21 ;  /* 0x00000015a8a87221 */ /* 0x000fe20000010000 */
[----:B------:R-:W-:-:S03]  /*bf90*/  FADD.FTZ R170, R170, R207 ;  /* 0x000000cfaaaa7221 */ /* 0x000fc60000010000 */
[----:B------:R0:W-:Y:S01]  /*bfa0*/  STSM.16.M88.4 [R187], R160 ;  /* 0x000000a0bb007844 */ /* 0x0001e20000000200 */
[----:B------:R-:W-:Y:S01]  /*bfb0*/  FADD.FTZ R169, R169, R168 ;  /* 0x000000a8a9a97221 */ /* 0x000fe20000010000 */
[----:B------:R-:W1:Y:S01]  /*bfc0*/  MUFU.EX2 R180, R180 ;  /* 0x000000b400b47308 */ /* 0x000e620000000800 */
[----:B------:R-:W-:Y:S02]  /*bfd0*/  FADD.FTZ R171, R171, R170 ;  /* 0x000000aaabab7221 */ /* 0x000fe40000010000 */
[----:B------:R-:W-:Y:S02]  /*bfe0*/  FADD.FTZ R172, R172, R169 ;  /* 0x000000a9acac7221 */ /* 0x000fe40000010000 */
[----:B------:R-:W-:Y:S02]  /*bff0*/  FADD.FTZ R174, R174, R171 ;  /* 0x000000abaeae7221 */ /* 0x000fe40000010000 */
[----:B------:R-:W-:Y:S01]  /*c000*/  FADD.FTZ R173, R173, R172 ;  /* 0x000000acadad7221 */ /* 0x000fe20000010000 */
[----:B------:R-:W-:Y:S01]  /*c010*/  MUFU.EX2 R178, R178 ;  /* 0x000000b200b27308 */ /* 0x000fe20000000800 */
[----:B--2---:R-:W-:Y:S01]  /*c020*/  F2FP.BF16.F32.PACK_AB R164, R177, R176 ;  /* 0x000000b0b1a4723e */ /* 0x004fe200000010ff */
[----:B------:R-:W-:Y:S01]  /*c030*/  FADD.FTZ R175, R175, R174 ;  /* 0x000000aeafaf7221 */ /* 0x000fe20000010000 */
[----:B------:R-:W-:-:S04]  /*c040*/  FADD.FTZ R176, R176, R173 ;  /* 0x000000adb0b07221 */ /* 0x000fc80000010000 */
[----:B------:R-:W-:Y:S01]  /*c050*/  FADD.FTZ R177, R177, R176 ;  /* 0x000000b0b1b17221 */ /* 0x000fe20000010000 */
[----:B------:R-:W2:Y:S01]  /*c060*/  MUFU.EX2 R179, R179 ;  /* 0x000000b300b37308 */ /* 0x000ea20000000800 */
[----:B-1----:R-:W-:Y:S02]  /*c070*/  F2FP.BF16.F32.PACK_AB R166, R197, R180 ;  /* 0x000000b4c5a6723e */ /* 0x002fe400000010ff */
[----:B------:R-:W-:-:S04]  /*c080*/  FADD.FTZ R180, R180, R177 ;  /* 0x000000b1b4b47221 */ /* 0x000fc80000010000 */
[----:B------:R-:W-:Y:S01]  /*c090*/  FADD.FTZ R5, R197, R180 ;  /* 0x000000b4c5057221 */ /* 0x000fe20000010000 */
[----:B------:R-:W1:Y:S08]  /*c0a0*/  MUFU.EX2 R182, R182 ;  /* 0x000000b600b67308 */ /* 0x000e700000000800 */
[----:B------:R-:W3:Y:S01]  /*c0b0*/  MUFU.EX2 R183, R183 ;  /* 0x000000b700b77308 */ /* 0x000ee20000000800 */
[----:B--2---:R-:W-:Y:S01]  /*c0c0*/  F2FP.BF16.F32.PACK_AB R165, R179, R178 ;  /* 0x000000b2b3a5723e */ /* 0x004fe200000010ff */
[----:B------:R-:W-:-:S04]  /*c0d0*/  FADD.FTZ R178, R178, R175 ;  /* 0x000000afb2b27221 */ /* 0x000fc80000010000 */
[----:B------:R-:W-:-:S04]  /*c0e0*/  FADD.FTZ R179, R179, R178 ;  /* 0x000000b2b3b37221 */ /* 0x000fc80000010000 */
[----:B-1----:R-:W-:Y:S01]  /*c0f0*/  FADD.FTZ R6, R182, R179 ;  /* 0x000000b3b6067221 */ /* 0x002fe20000010000 */
[----:B---3--:R-:W-:-:S03]  /*c100*/  F2FP.BF16.F32.PACK_AB R167, R183, R182 ;  /* 0x000000b6b7a7723e */ /* 0x008fc600000010ff */
[----:B------:R-:W-:Y:S02]  /*c110*/  FADD.FTZ R6, R183, R6 ;  /* 0x00000006b7067221 */ /* 0x000fe40000010000 */
[----:B------:R0:W-:Y:S01]  /*c120*/  STSM.16.M88.4 [R188], R164 ;  /* 0x000000a4bc007844 */ /* 0x0001e20000000200 */
[----:B------:R-:W-:-:S06]  /*c130*/  WARPGROUP.ARRIVE ;  /* 0x00000000000079c5 */ /* 0x000fcc0000000000 */
[----:B------:R-:W-:Y:S01]  /*c140*/  HGMMA.64x256x16.F32.BF16 R24, R152, gdesc[UR4].tnspB, R24, gsb0 ;  /* 0x43e0000498187df0 */ /* 0x000fe20008001818 */
        /* <DEDUP_REMOVED lines=31> */
.L_x_7492:
[----:B------:R-:W-:Y:S01]  /*c340*/  ISETP.LT.AND P1, PT, RZ, UR32, PT ;  /* 0x00000020ff007c0c */ /* 0x000fe2000bf21270 */
[----:B------:R-:W-:Y:S01]  /*c350*/  VIADD R10, R9, 0x38860 ;  /* 0x00038860090a7836 */ /* 0x000fe20000000000 */
[----:B------:R-:W-:Y:S01]  /*c360*/  UIADD3 UR32, UR32, -0x1, URZ ;  /* 0xffffffff20207890 */ /* 0x000fe2000fffe03f */
[----:B------:R-:W-:Y:S02]  /*c370*/  IMAD.MOV.U32 R197, RZ, RZ, R8 ;  /* 0x000000ffffc57224 */ /* 0x000fe400078e0008 */
[----:B------:R-:W-:Y:S01]  /*c380*/  IMAD.MOV.U32 R199, RZ, RZ, R2 ;  /* 0x000000ffffc77224 */ /* 0x000fe200078e0002 */
[----:B------:R-:W-:-:S04]  /*c390*/  PRMT R10, R219, 0x654, R10 ;  /* 0x00000654db0a7816 */ /* 0x000fc8000000000a */
[----:B------:R0:W-:Y:S02]  /*c3a0*/  SYNCS.ARRIVE.TRANS64.RED.A1T0 RZ, [R10+URZ], RZ ;  /* 0x000000ff0aff79a7 */ /* 0x0001e4000810043f */
[----:B0-----:R-:W-:Y:S01]  /*c3b0*/  IMAD.MOV.U32 R10, RZ, RZ, R7 ;  /* 0x000000ffff0a7224 */ /* 0x001fe200078e0007 */
[----:B------:R-:W-:Y:S06]  /*c3c0*/  @P1 BRA `(.L_x_7493) ;  /* 0xffffffd000c01947 */ /* 0x000fec000383ffff */
.L_x_7482:
[----:B------:R-:W0:Y:S01]  /*c3d0*/  SHFL.BFLY PT, R0, R5, 0x2, 0x1f ;  /* 0x0c401f0005007f89 */ /* 0x000e2200000e0000 */
[----:B------:R-:W-:Y:S01]  /*c3e0*/  IMAD.U32 R12, RZ, RZ, UR4 ;  /* 0x00000004ff0c7e24 */ /* 0x000fe2000f8e00ff */
[----:B------:R-:W-:Y:S02]  /*c3f0*/  UIADD3 UR36, UR36, 0x1, URZ ;  /* 0x0000000124247890 */ /* 0x000fe4000fffe03f */
[----:B------:R-:W1:Y:S01]  /*c400*/  SHFL.BFLY PT, R9, R6, 0x2, 0x1f ;  /* 0x0c401f0006097f89 */ /* 0x000e6200000e0000 */
[----:B------:R-:W-:Y:S08]  /*c410*/  BAR.ARV 0x8, 0x100 ;  /* 0x0204000000007b1d */ /* 0x000ff00000002000 */
[----:B------:R-:W-:Y:S01]  /*c420*/  BAR.SYNC.DEFER_BLOCKING 0xf, 0x100 ;  /* 0x03c4000000007b1d */ /* 0x000fe20000010000 */
[----:B0-----:R-:W-:Y:S01]  /*c430*/  FADD.FTZ R4, R0, R5 ;  /* 0x0000000500047221 */ /* 0x001fe20000010000 */
[----:B------:R-:W-:-:S02]  /*c440*/  VIADD R5, R2, 0x1 ;  /* 0x0000000102057836 */ /* 0x000fc40000000000 */
[----:B-1----:R-:W-:Y:S02]  /*c450*/  FADD.FTZ R10, R9, R6 ;  /* 0x00000006090a7221 */ /* 0x002fe40000010000 */
[----:B------:R-:W0:Y:S01]  /*c460*/  SHFL.BFLY PT, R3, R4, 0x1, 0x1f ;  /* 0x0c201f0004037f89 */ /* 0x000e2200000e0000 */
[----:B------:R-:W-:-:S03]  /*c470*/  ISETP.NE.AND P1, PT, R5, 0x2, PT ;  /* 0x000000020500780c */ /* 0x000fc60003f25270 */
[----:B------:R-:W1:Y:S01]  /*c480*/  SHFL.BFLY PT, R9, R10, 0x1, 0x1f ;  /* 0x0c201f000a097f89 */ /* 0x000e6200000e0000 */
[----:B------:R-:W-:-:S04]  /*c490*/  SEL R11, RZ, 0x1, P1 ;  /* 0x00000001ff0b7807 */ /* 0x000fc80000800000 */
[----:B------:R-:W-:Y:S01]  /*c4a0*/  LOP3.LUT R16, R16, R11, RZ, 0x3c, !PT ;  /* 0x0000000b10107212 */ /* 0x000fe200078e3cff */
[----:B0-----:R-:W-:Y:S01]  /*c4b0*/  FADD.FTZ R0, R4, R3 ;  /* 0x0000000304007221 */ /* 0x001fe20000010000 */
[----:B------:R-:W-:Y:S02]  /*c4c0*/  IMAD.MOV R3, RZ, RZ, -R184 ;  /* 0x000000ffff037224 */ /* 0x000fe400078e0ab8 */
[----:B------:R-:W-:Y:S02]  /*c4d0*/  IMAD.MOV.U32 R4, RZ, RZ, RZ ;  /* 0x000000ffff047224 */ /* 0x000fe400078e00ff */
[----:B-1----:R-:W-:Y:S01]  /*c4e0*/  FADD.FTZ R9, R10, R9 ;  /* 0x000000090a097221 */ /* 0x002fe20000010000 */
[----:B------:R-:W-:Y:S02]  /*c4f0*/  FSETP.NE.FTZ.AND P2, PT, R0, RZ, PT ;  /* 0x000000ff0000720b */ /* 0x000fe40003f55000 */
[----:B------:R-:W-:Y:S01]  /*c500*/  ISETP.NE.AND P0, PT, R18, R3, PT ;  /* 0x000000031200720c */ /* 0x000fe20003f05270 */
[----:B------:R-:W-:Y:S01]  /*c510*/  IMAD.MOV.U32 R3, RZ, RZ, RZ ;  /* 0x000000ffff037224 */ /* 0x000fe200078e00ff */
[----:B------:R-:W-:-:S09]  /*c520*/  FSETP.NE.FTZ.AND P3, PT, R9, RZ, PT ;  /* 0x000000ff0900720b */ /* 0x000fd20003f75000 */
[----:B------:R-:W0:Y:S02]  /*c530*/  @P2 MUFU.RCP R3, R0 ;  /* 0x0000000000032308 */ /* 0x000e240000001000 */
[----:B------:R-:W-:-:S04]  /*c540*/  @!P0 IMAD R2, R2, 0x40, R22 ;  /* 0x0000004002028824 */ /* 0x000fc800078e0216 */
[----:B------:R-:W-:Y:S02]  /*c550*/  @!P0 IMAD R2, R2, 0x4, R17 ;  /* 0x0000000402028824 */ /* 0x000fe400078e0211 */
        /* <DEDUP_REMOVED lines=17> */
[----:B------:R-:W-:Y:S01]  /*c670*/  FMUL.FTZ R206, R48, R3 ;  /* 0x0000000330ce7220 */ /* 0x000fe20000410000 */
[----:B--2---:R-:W-:Y:S01]  /*c680*/  @P2 FMUL.FTZ R13, R10, 0.69314718246459960938 ;  /* 0x3f3172180a0d2820 */ /* 0x004fe20000410000 */
[----:B0-----:R-:W-:Y:S01]  /*c690*/  @P3 FMUL.FTZ R9, R12, 0.69314718246459960938 ;  /* 0x3f3172180c093820 */ /* 0x001fe20000410000 */
[----:B-1----:R-:W-:-:S02]  /*c6a0*/  IMAD.U32 R2, RZ, RZ, UR4 ;  /* 0x00000004ff027e24 */ /* 0x002fc4000f8e00ff */
[-C--:B------:R-:W-:Y:S01]  /*c6b0*/  FMUL.FTZ R203, R49, R3.reuse ;  /* 0x0000000331cb7220 */ /* 0x080fe20000410000 */
[-C--:B------:R-:W-:Y:S01]  /*c6c0*/  FMUL.FTZ R204, R52, R3.reuse ;  /* 0x0000000334cc7220 */ /* 0x080fe20000410000 */
[-C--:B------:R-:W-:Y:S01]  /*c6d0*/  FMUL.FTZ R201, R53, R3.reuse ;  /* 0x0000000335c97220 */ /* 0x080fe20000410000 */
[----:B------:R-:W-:Y:S01]  /*c6e0*/  @P2 FMUL.FTZ R2, R2, 0.69314718246459960938 ;  /* 0x3f31721802022820 */ /* 0x000fe20000410000 */
        /* <DEDUP_REMOVED lines=50> */
[----:B------:R-:W-:Y:S01]  /*ca10*/  @P2 FFMA.FTZ R3, R2, R7, R13 ;  /* 0x0000000702032223 */ /* 0x000fe2000001000d */
        /* <DEDUP_REMOVED lines=67> */
[----:B------:R-:W-:Y:S01]  /*ce50*/  SEL R2, R5, RZ, P1 ;  /* 0x000000ff05027207 */ /* 0x000fe20000800000 */
[----:B------:R-:W-:Y:S06]  /*ce60*/  BAR.ARV 0xe, 0x100 ;  /* 0x0384000000007b1d */ /* 0x000fec0000002000 */
.L_x_7452:
[----:B------:R-:W0:Y:S01]  /*ce70*/  S2R R219, SR_CgaCtaId ;  /* 0x0000000000db7919 */ /* 0x000e220000008800 */
[----:B------:R-:W-:Y:S01]  /*ce80*/  MOV R4, 0x400 ;  /* 0x0000040000047802 */ /* 0x000fe20000000f00 */
[----:B------:R-:W-:Y:S01]  /*ce90*/  BSSY B0, `(.L_x_7494) ;  /* 0x00002a7000007945 */ /* 0x000fe20003800000 */
[----:B------:R-:W-:Y:S02]  /*cea0*/  BAR.SYNC.DEFER_BLOCKING 0x5, 0x180 ;  /* 0x0146000000007b1d */ /* 0x000fe40000010000 */
[----:B0-----:R-:W-:-:S05]  /*ceb0*/  LEA R17, R219, R4, 0x18 ;  /* 0x00000004db117211 */ /* 0x001fca00078ec0ff */
[----:B------:R-:W0:Y:S02]  /*cec0*/  LDS R4, [R17+0x388d0] ;  /* 0x0388d00011047984 */ /* 0x000e240000000800 */
[----:B0-----:R-:W-:Y:S01]  /*ced0*/  R2UR UR4, R4 ;  /* 0x00000000040472ca */ /* 0x001fe200000e0000 */
[----:B------:R-:W-:Y:S06]  /*cee0*/  BAR.ARV 0x4, 0x180 ;  /* 0x0106000000007b1d */ /* 0x000fec0000002000 */
[----:B------:R-:W-:Y:S08]  /*cef0*/  @P0 BRA `(.L_x_7495) ;  /* 0x0000001c00880947 */ /* 0x000ff00003800000 */
[----:B------:R-:W0:Y:S01]  /*cf00*/  S2R R4, SR_SWINHI ;  /* 0x0000000000047919 */ /* 0x000e220000002f00 */
[----:B------:R-:W-:Y:S01]  /*cf10*/  IMAD R7, R215, 0x40, R23 ;  /* 0x00000040d7077824 */ /* 0x000fe200078e0217 */
[----:B------:R-:W-:Y:S01]  /*cf20*/  F2FP.BF16.F32.PACK_AB R6, R6, R197 ;  /* 0x000000c50606723e */ /* 0x000fe200000010ff */
[----:B------:R-:W-:Y:S01]  /*cf30*/  USHF.R.S32.HI UR12, URZ, 0x1f, UR37 ;  /* 0x0000001f3f0c7899 */ /* 0x000fe20008011425 */
[----:B------:R-:W-:Y:S01]  /*cf40*/  BAR.SYNC.DEFER_BLOCKING 0x1, 0x100 ;  /* 0x0044000000007b1d */ /* 0x000fe20000010000 */
[----:B------:R-:W-:Y:S01]  /*cf50*/  F2FP.BF16.F32.PACK_AB R128, R129, R128 ;  /* 0x000000808180723e */ /* 0x000fe200000010ff */
[----:B------:R-:W-:Y:S01]  /*cf60*/  USHF.R.S32.HI UR13, URZ, 0x1f, UR39 ;  /* 0x0000001f3f0d7899 */ /* 0x000fe20008011427 */
        /* <DEDUP_REMOVED lines=12> */
[----:B0-----:R-:W-:-:S03]  /*d030*/  MOV R97, R4 ;  /* 0x0000000400617202 */ /* 0x001fc60000000f00 */
        /* <DEDUP_REMOVED lines=8> */
[----:B------:R-:W-:Y:S02]  /*d0c0*/  LOP3.LUT R44, R49, 0x380, RZ, 0xc0, !PT ;  /* 0x00000380312c7812 */ /* 0x000fe400078ec0ff */
[----:B------:R-:W-:Y:S01]  /*d0d0*/  SHF.R.U64 R40, R40, 0x3, RZ ;  /* 0x0000000328287819 */ /* 0x000fe200000012ff */
[----:B------:R-:W-:Y:S01]  /*d0e0*/  IMAD.X R109, RZ, RZ, R5, P4 ;  /* 0x000000ffff6d7224 */ /* 0x000fe200020e0605 */
[----:B------:R-:W-:-:S02]  /*d0f0*/  LOP3.LUT R48, R53, 0x380, RZ, 0xc0, !PT ;  /* 0x0000038035307812 */ /* 0x000fc400078ec0ff */
[----:B------:R-:W-:Y:S02]  /*d100*/  SHF.R.U64 R44, R44, 0x3, RZ ;  /* 0x000000032c2c7819 */ /* 0x000fe400000012ff */
[C---:B------:R-:W-:Y:S02]  /*d110*/  IADD3 R37, P6, R4.reuse, 0x2020, RZ ;  /* 0x0000202004257810 */ /* 0x040fe40007fde0ff */
[C---:B------:R-:W-:Y:S02]  /*d120*/  IADD3 R36, P3, R4.reuse, 0x2000, RZ ;  /* 0x0000200004247810 */ /* 0x040fe40007f7e0ff */
[----:B------:R-:W-:Y:S01]  /*d130*/  IADD3 R33, P5, R4, 0x2040, RZ ;  /* 0x0000204004217810 */ /* 0x000fe20007fbe0ff */
[--C-:B------:R-:W-:Y:S01]  /*d140*/  IMAD.X R117, RZ, RZ, R5.reuse, P6 ;  /* 0x000000ffff757224 */ /* 0x100fe200030e0605 */
[----:B------:R-:W-:Y:S01]  /*d150*/  LOP3.LUT R100, R40, R45, RZ, 0x3c, !PT ;  /* 0x0000002d28647212 */ /* 0x000fe200078e3cff */
[--C-:B------:R-:W-:Y:S01]  /*d160*/  IMAD.X R113, RZ, RZ, R5.reuse, P3 ;  /* 0x000000ffff717224 */ /* 0x100fe200018e0605 */
[----:B------:R-:W-:Y:S01]  /*d170*/  SHF.R.U64 R40, R48, 0x3, RZ ;  /* 0x0000000330287819 */ /* 0x000fe200000012ff */
[----:B------:R-:W-:Y:S01]  /*d180*/  IMAD.X R123, RZ, RZ, R5, P5 ;  /* 0x000000ffff7b7224 */ /* 0x000fe200028e0605 */
[----:B------:R-:W-:-:S02]  /*d190*/  LOP3.LUT R104, R44, R49, RZ, 0x3c, !PT ;  /* 0x000000312c687212 */ /* 0x000fc400078e3cff */
[----:B------:R-:W-:Y:S02]  /*d1a0*/  LOP3.LUT R44, R37, 0x380, RZ, 0xc0, !PT ;  /* 0x00000380252c7812 */ /* 0x000fe400078ec0ff */
[----:B------:R-:W-:Y:S02]  /*d1b0*/  IADD3 R14, P2, R4, 0x2060, RZ ;  /* 0x00002060040e7810 */ /* 0x000fe40007f5e0ff */
[----:B------:R-:W-:Y:S02]  /*d1c0*/  LOP3.LUT R45, R36, 0x380, RZ, 0xc0, !PT ;  /* 0x00000380242d7812 */ /* 0x000fe400078ec0ff */
[----:B------:R-:W-:Y:S01]  /*d1d0*/  LOP3.LUT R48, R33, 0x380, RZ, 0xc0, !PT ;  /* 0x0000038021307812 */ /* 0x000fe200078ec0ff */
[----:B------:R-:W-:Y:S01]  /*d1e0*/  IMAD.X R127, RZ, RZ, R5, P2 ;  /* 0x000000ffff7f7224 */ /* 0x000fe200010e0605 */
[----:B------:R-:W-:Y:S02]  /*d1f0*/  LOP3.LUT R108, R40, R53, RZ, 0x3c, !PT ;  /* 0x00000035286c7212 */ /* 0x000fe400078e3cff */
[----:B------:R-:W-:-:S02]  /*d200*/  SHF.R.U64 R40, R44, 0x3, RZ ;  /* 0x000000032c287819 */ /* 0x000fc400000012ff */
[----:B------:R-:W-:Y:S02]  /*d210*/  SHF.R.U64 R45, R45, 0x3, RZ ;  /* 0x000000032d2d7819 */ /* 0x000fe400000012ff */
[----:B------:R-:W-:Y:S02]  /*d220*/  LOP3.LUT R49, R14, 0x380, RZ, 0xc0, !PT ;  /* 0x000003800e317812 */ /* 0x000fe400078ec0ff */
[----:B------:R-:W-:Y:S02]  /*d230*/  SHF.R.U64 R44, R48, 0x3, RZ ;  /* 0x00000003302c7819 */ /* 0x000fe400000012ff */
        /* <DEDUP_REMOVED lines=8> */
[----:B------:R-:W-:-:S02]  /*d2c0*/  SHF.R.U64 R37, R49, 0x3, RZ ;  /* 0x0000000331257819 */ /* 0x000fc400000012ff */
[----:B------:R-:W-:Y:S02]  /*d2d0*/  LOP3.LUT R122, R44, R33, RZ, 0x3c, !PT ;  /* 0x000000212c7a7212 */ /* 0x000fe400078e3cff */
[----:B------:R-:W-:Y:S02]  /*d2e0*/  LOP3.LUT R9, R4, 0x380, RZ, 0xc0, !PT ;  /* 0x0000038004097812 */ /* 0x000fe400078ec0ff */
[----:B------:R-:W-:Y:S02]  /*d2f0*/  LOP3.LUT R33, R12, 0x380, RZ, 0xc0, !PT ;  /* 0x000003800c217812 */ /* 0x000fe400078ec0ff */
[----:B------:R-:W-:Y:S02]  /*d300*/  LOP3.LUT R36, R24, 0x380, RZ, 0xc0, !PT ;  /* 0x0000038018247812 */ /* 0x000fe400078ec0ff */
[----:B------:R-:W-:Y:S02]  /*d310*/  IADD3 R28, P3, R4, 0x4060, RZ ;  /* 0x00004060041c7810 */ /* 0x000fe40007f7e0ff */
[----:B------:R-:W-:-:S02]  /*d320*/  LOP3.LUT R45, R20, 0x380, RZ, 0xc0, !PT ;  /* 0x00000380142d7812 */ /* 0x000fc400078ec0ff */
[----:B------:R-:W-:Y:S01]  /*d330*/  LOP3.LUT R126, R37, R14, RZ, 0x3c, !PT ;  /* 0x0000000e257e7212 */ /* 0x000fe200078e3cff */
[----:B------:R-:W-:Y:S01]  /*d340*/  IMAD.X R29, RZ, RZ, R5, P3 ;  /* 0x000000ffff1d7224 */ /* 0x000fe200018e0605 */
[----:B------:R-:W-:Y:S02]  /*d350*/  IADD3 R8, P2, R4, 0x6040, RZ ;  /* 0x0000604004087810 */ /* 0x000fe40007f5e0ff */
[----:B------:R-:W-:Y:S02]  /*d360*/  SHF.R.U64 R9, R9, 0x3, RZ ;  /* 0x0000000309097819 */ /* 0x000fe400000012ff */
[----:B------:R-:W-:Y:S02]  /*d370*/  SHF.R.U64 R33, R33, 0x3, RZ ;  /* 0x0000000321217819 */ /* 0x000fe400000012ff */
[----:B------:R-:W-:Y:S02]  /*d380*/  SHF.R.U64 R37, R36, 0x3, RZ ;  /* 0x0000000324257819 */ /* 0x000fe400000012ff */
        /* <DEDUP_REMOVED lines=15> */
[----:B------:R-:W-:Y:S02]  /*d480*/  IADD3 R65, P2, R96, 0x1000, RZ ;  /* 0x0000100060417810 */ /* 0x000fe40007f5e0ff */
[----:B------:R-:W-:Y:S02]  /*d490*/  LOP3.LUT R28, R33, R28, RZ, 0x3c, !PT ;  /* 0x0000001c211c7212 */ /* 0x000fe400078e3cff */
[----:B------:R-:W-:Y:S02]  /*d4a0*/  SHF.R.U64 R33, R20, 0x3, RZ ;  /* 0x0000000314217819 */ /* 0x000fe400000012ff */
[----:B------:R-:W-:-:S02]  /*d4b0*/  LOP3.LUT R64, R65, 0x380, RZ, 0xc0, !PT ;  /* 0x0000038041407812 */ /* 0x000fc400078ec0ff */
[----:B------:R-:W-:Y:S02]  /*d4c0*/  LOP3.LUT R20, R7, 0x380, RZ, 0xc0, !PT ;  /* 0x0000038007147812 */ /* 0x000fe400078ec0ff */
[----:B------:R-:W-:Y:S02]  /*d4d0*/  LOP3.LUT R37, R32, 0x380, RZ, 0xc0, !PT ;  /* 0x0000038020257812 */ /* 0x000fe400078ec0ff */
[----:B------:R-:W-:Y:S02]  /*d4e0*/  LOP3.LUT R40, R33, R10, RZ, 0x3c, !PT ;  /* 0x0000000a21287212 */ /* 0x000fe400078e3cff */
[----:B------:R-:W-:Y:S02]  /*d4f0*/  SHF.R.U64 R64, R64, 0x3, RZ ;  /* 0x0000000340407819 */ /* 0x000fe400000012ff */
[----:B------:R-:W-:Y:S02]  /*d500*/  SHF.R.U64 R10, R20, 0x3, RZ ;  /* 0x00000003140a7819 */ /* 0x000fe400000012ff */
[----:B------:R-:W-:-:S02]  /*d510*/  SHF.R.U64 R37, R37, 0x3, RZ ;  /* 0x0000000325257819 */ /* 0x000fc400000012ff */
[----:B------:R-:W-:Y:S01]  /*d520*/  LOP3.LUT R64, R64, R65, RZ, 0x3c, !PT ;  /* 0x0000004140407212 */ /* 0x000fe200078e3cff */
[----:B------:R-:W-:Y:S01]  /*d530*/  IMAD.X R65, RZ, RZ, R97, P2 ;  /* 0x000000ffff417224 */ /* 0x000fe200010e0661 */
[----:B------:R-:W-:Y:S02]  /*d540*/  LOP3.LUT R10, R10, R7, RZ, 0x3c, !PT ;  /* 0x000000070a0a7212 */ /* 0x000fe400078e3cff */
[C---:B------:R-:W-:Y:S02]  /*d550*/  IADD3 R33, P1, R96.reuse, 0x7000, RZ ;  /* 0x0000700060217810 */ /* 0x040fe40007f3e0ff */
[----:B------:R-:W-:Y:S02]  /*d560*/  IADD3 R7, P2, R96, 0x8000, RZ ;  /* 0x0000800060077810 */ /* 0x000fe40007f5e0ff */
[----:B------:R-:W-:Y:S02]  /*d570*/  LOP3.LUT R56, R37, R32, RZ, 0x3c, !PT ;  /* 0x0000002025387212 */ /* 0x000fe400078e3cff */
[----:B------:R-:W-:-:S02]  /*d580*/  LOP3.LUT R32, R33, 0x380, RZ, 0xc0, !PT ;  /* 0x0000038021207812 */ /* 0x000fc400078ec0ff */
[----:B------:R-:W-:Y:S02]  /*d590*/  LOP3.LUT R20, R7, 0x380, RZ, 0xc0, !PT ;  /* 0x0000038007147812 */ /* 0x000fe400078ec0ff */
[----:B------:R-:W-:Y:S02]  /*d5a0*/  SHF.R.U64 R32, R32, 0x3, RZ ;  /* 0x0000000320207819 */ /* 0x000fe400000012ff */
[----:B------:R-:W-:Y:S02]  /*d5b0*/  SHF.R.U64 R20, R20, 0x3, RZ ;  /* 0x0000000314147819 */ /* 0x000fe400000012ff */
[----:B------:R-:W-:Y:S02]  /*d5c0*/  LOP3.LUT R32, R32, R33, RZ, 0x3c, !PT ;  /* 0x0000002120207212 */ /* 0x000fe400078e3cff */
[----:B------:R-:W-:Y:S02]  /*d5d0*/  LOP3.LUT R20, R20, R7, RZ, 0x3c, !PT ;  /* 0x0000000714147212 */ /* 0x000fe400078e3cff */
[----:B------:R-:W-:-:S02]  /*d5e0*/  MOV R33, R4 ;  /* 0x0000000400217202 */ /* 0x000fc40000000f00 */
[----:B------:R-:W-:Y:S01]  /*d5f0*/  F2FP.BF16.F32.PACK_AB R4, R21, R200 ;  /* 0x000000c81504723e */ /* 0x000fe200000010ff */
[----:B------:R-:W-:Y:S01]  /*d600*/  IMAD.X R21, RZ, RZ, R97, P2 ;  /* 0x000000ffff157224 */ /* 0x000fe200010e0661 */
[----:B------:R-:W-:Y:S02]  /*d610*/  F2FP.BF16.F32.PACK_AB R5, R27, R26 ;  /* 0x0000001a1b05723e */ /* 0x000fe400000010ff */
[----:B------:R-:W-:Y:S02]  /*d620*/  F2FP.BF16.F32.PACK_AB R7, R31, R30 ;  /* 0x0000001e1f07723e */ /* 0x000fe400000010ff */
[----:B------:R-:W-:Y:S02]  /*d630*/  IADD3 R61, P3, R96, 0x2000, RZ ;  /* 0x00002000603d7810 */ /* 0x000fe40007f7e0ff */
[----:B------:R-:W-:Y:S01]  /*d640*/  LOP3.LUT R45, R8, 0x380, RZ, 0xc0, !PT ;  /* 0x00000380082d7812 */ /* 0x000fe200078ec0ff */
[----:B------:R0:W-:Y:S01]  /*d650*/  STSM.16.M88.4 [R33], R4 ;  /* 0x0000000421007844 */ /* 0x0001e20000000200 */
[----:B------:R-:W-:-:S02]  /*d660*/  LOP3.LUT R60, R61, 0x380, RZ, 0xc0, !PT ;  /* 0x000003803d3c7812 */ /* 0x000fc400078ec0ff */
[----:B------:R-:W-:Y:S01]  /*d670*/  SHF.R.U64 R45, R45, 0x3, RZ ;  /* 0x000000032d2d7819 */ /* 0x000fe200000012ff */
[----:B------:R-:W1:Y:S01]  /*d680*/  SHFL.IDX PT, R4, R216, RZ, 0x1f ;  /* 0x00001fffd8047589 */ /* 0x000e6200000e0000 */
[----:B------:R-:W-:Y:S02]  /*d690*/  SHF.R.U64 R60, R60, 0x3, RZ ;  /* 0x000000033c3c7819 */ /* 0x000fe400000012ff */
[----:B------:R-:W-:Y:S02]  /*d6a0*/  LOP3.LUT R8, R45, R8, RZ, 0x3c, !PT ;  /* 0x000000082d087212 */ /* 0x000fe400078e3cff */
[----:B------:R-:W-:Y:S01]  /*d6b0*/  LOP3.LUT R60, R60, R61, RZ, 0x3c, !PT ;  /* 0x0000003d3c3c7212 */ /* 0x000fe200078e3cff */
[----:B------:R-:W-:Y:S01]  /*d6c0*/  IMAD.X R61, RZ, RZ, R97, P3 ;  /* 0x000000ffff3d7224 */ /* 0x000fe200018e0661 */
[C---:B------:R-:W-:Y:S02]  /*d6d0*/  IADD3 R53, P4, R96.reuse, 0x3000, RZ ;  /* 0x0000300060357810 */ /* 0x040fe40007f9e0ff */
[----:B------:R-:W-:-:S02]  /*d6e0*/  IADD3 R49, P5, R96, 0x4000, RZ ;  /* 0x0000400060317810 */ /* 0x000fc40007fbe0ff */
[C---:B------:R-:W-:Y:S01]  /*d6f0*/  IADD3 R45, P6, R96.reuse, 0x5000, RZ ;  /* 0x00005000602d7810 */ /* 0x040fe20007fde0ff */
[----:B0-----:R-:W-:Y:S01]  /*d700*/  IMAD.X R33, RZ, RZ, R97, P1 ;  /* 0x000000ffff217224 */ /* 0x001fe200008e0661 */
[C---:B------:R-:W-:Y:S02]  /*d710*/  IADD3 R37, P0, R96.reuse, 0x6000, RZ ;  /* 0x0000600060257810 */ /* 0x040fe40007f1e0ff */
[----:B------:R-:W-:Y:S02]  /*d720*/  IADD3 R69, P3, R96, 0x9000, RZ ;  /* 0x0000900060457810 */ /* 0x000fe40007f7e0ff */
[----:B------:R-:W-:Y:S02]  /*d730*/  LOP3.LUT R52, R53, 0x380, RZ, 0xc0, !PT ;  /* 0x0000038035347812 */ /* 0x000fe400078ec0ff */
[----:B------:R-:W-:Y:S02]  /*d740*/  LOP3.LUT R48, R49, 0x380, RZ, 0xc0, !PT ;  /* 0x0000038031307812 */ /* 0x000fe400078ec0ff */
        /* <DEDUP_REMOVED lines=26> */
[----:B-1----:R-:W-:-:S02]  /*d8f0*/  ISETP.NE.AND P3, PT, R4, RZ, PT ;  /* 0x000000ff0400720c */ /* 0x002fc40003f65270 */
[----:B------:R-:W-:Y:S02]  /*d900*/  LOP3.LUT R96, R5, R96, RZ, 0x3c, !PT ;  /* 0x0000006005607212 */ /* 0x000fe400078e3cff */
[----:B------:R-:W-:Y:S02]  /*d910*/  MOV R26, R100 ;  /* 0x00000064001a7202 */ /* 0x000fe40000000f00 */
[----:B------:R-:W-:Y:S02]  /*d920*/  F2FP.BF16.F32.PACK_AB R4, R211, R213 ;  /* 0x000000d5d304723e */ /* 0x000fe400000010ff */
[----:B------:R-:W-:Y:S02]  /*d930*/  F2FP.BF16.F32.PACK_AB R5, R35, R34 ;  /* 0x000000222305723e */ /* 0x000fe400000010ff */
[----:B------:R-:W-:Y:S02]  /*d940*/  F2FP.BF16.F32.PACK_AB R6, R209, R212 ;  /* 0x000000d4d106723e */ /* 0x000fe400000010ff */
[----:B------:R-:W-:-:S02]  /*d950*/  F2FP.BF16.F32.PACK_AB R7, R39, R38 ;  /* 0x000000262707723e */ /* 0x000fc400000010ff */
[----:B------:R-:W-:Y:S02]  /*d960*/  MOV R168, R108 ;  /* 0x0000006c00a87202 */ /* 0x000fe40000000f00 */
[----:B------:R-:W-:Y:S01]  /*d970*/  MOV R34, R8 ;  /* 0x0000000800227202 */ /* 0x000fe20000000f00 */
[----:B------:R0:W-:Y:S01]  /*d980*/  STSM.16.M88.4 [R26], R4 ;  /* 0x000000041a007844 */ /* 0x0001e20000000200 */
[----:B------:R-:W-:Y:S02]  /*d990*/  MOV R35, R10 ;  /* 0x0000000a00237202 */ /* 0x000fe40000000f00 */
[----:B------:R-:W-:Y:S02]  /*d9a0*/  MOV R105, R104 ;  /* 0x0000006800697202 */ /* 0x000fe40000000f00 */
[----:B------:R-:W-:Y:S02]  /*d9b0*/  MOV R109, R12 ;  /* 0x0000000c006d7202 */ /* 0x000fe40000000f00 */
[----:B------:R-:W-:-:S02]  /*d9c0*/  MOV R100, R14 ;  /* 0x0000000e00647202 */ /* 0x000fc40000000f00 */
[----:B------:R-:W-:Y:S02]  /*d9d0*/  F2FP.BF16.F32.PACK_AB R8, R207, R210 ;  /* 0x000000d2cf08723e */ /* 0x000fe400000010ff */
        /* <DEDUP_REMOVED lines=8> */
[----:B------:R-:W-:Y:S02]  /*da60*/  MOV R112, R112 ;  /* 0x0000007000707202 */ /* 0x000fe40000000f00 */
[----:B0-----:R-:W-:Y:S01]  /*da70*/  F2FP.BF16.F32.PACK_AB R4, R198, R202 ;  /* 0x000000cac604723e */ /* 0x001fe200000010ff */
[----:B------:R-:W-:Y:S01]  /*da80*/  STSM.16.M88.4 [R168], R12 ;  /* 0x0000000ca8007844 */ /* 0x000fe20000000200 */
[----:B------:R-:W-:Y:S02]  /*da90*/  F2FP.BF16.F32.PACK_AB R5, R59, R58 ;  /* 0x0000003a3b05723e */ /* 0x000fe400000010ff */
        /* <DEDUP_REMOVED lines=8> */
[----:B------:R-:W-:-:S02]  /*db20*/  F2FP.BF16.F32.PACK_AB R26, R179, R182 ;  /* 0x000000b6b31a723e */ /* 0x000fc400000010ff */
[----:B------:R-:W-:Y:S02]  /*db30*/  F2FP.BF16.F32.PACK_AB R27, R71, R70 ;  /* 0x00000046471b723e */ /* 0x000fe400000010ff */
[----:B------:R-:W-:Y:S02]  /*db40*/  MOV R122, R122 ;  /* 0x0000007a007a7202 */ /* 0x000fe40000000f00 */
[----:B------:R-:W-:Y:S01]  /*db50*/  MOV R113, R40 ;  /* 0x0000002800717202 */ /* 0x000fe20000000f00 */
[----:B------:R1:W-:Y:S01]  /*db60*/  STSM.16.M88.4 [R116], R24 ;  /* 0x0000001874007844 */ /* 0x0003e20000000200 */
        /* <DEDUP_REMOVED lines=16> */
[----:B0-----:R-:W-:-:S02]  /*dc70*/  F2FP.BF16.F32.PACK_AB R4, R164, R167 ;  /* 0x000000a7a404723e */ /* 0x001fc400000010ff */
[----:B------:R-:W-:Y:S01]  /*dc80*/  F2FP.BF16.F32.PACK_AB R5, R99, R98 ;  /* 0x000000626305723e */ /* 0x000fe200000010ff */
[----:B------:R2:W-:Y:S01]  /*dc90*/  STSM.16.M88.4 [R109], R56 ;  /* 0x000000386d007844 */ /* 0x0005e20000000200 */
[----:B------:R-:W-:Y:S02]  /*dca0*/  F2FP.BF16.F32.PACK_AB R6, R162, R165 ;  /* 0x000000a5a206723e */ /* 0x000fe400000010ff */
[----:B------:R-:W-:Y:S02]  /*dcb0*/  F2FP.BF16.F32.PACK_AB R7, R103, R102 ;  /* 0x000000666707723e */ /* 0x000fe400000010ff */
[----:B------:R-:W-:Y:S02]  /*dcc0*/  F2FP.BF16.F32.PACK_AB R8, R160, R163 ;  /* 0x000000a3a008723e */ /* 0x000fe400000010ff */
[----:B------:R-:W-:Y:S01]  /*dcd0*/  F2FP.BF16.F32.PACK_AB R9, R107, R106 ;  /* 0x0000006a6b09723e */ /* 0x000fe200000010ff */
[----:B------:R2:W-:Y:S01]  /*dce0*/  STSM.16.M88.4 [R100], R4 ;  /* 0x0000000464007844 */ /* 0x0005e20000000200 */
[----:B------:R-:W-:-:S02]  /*dcf0*/  F2FP.BF16.F32.PACK_AB R10, R158, R161 ;  /* 0x000000a19e0a723e */ /* 0x000fc400000010ff */
[----:B------:R-:W-:Y:S02]  /*dd00*/  F2FP.BF16.F32.PACK_AB R11, R111, R110 ;  /* 0x0000006e6f0b723e */ /* 0x000fe400000010ff */
[----:B------:R-:W-:Y:S02]  /*dd10*/  F2FP.BF16.F32.PACK_AB R12, R156, R159 ;  /* 0x0000009f9c0c723e */ /* 0x000fe400000010ff */
[----:B------:R-:W-:Y:S01]  /*dd20*/  F2FP.BF16.F32.PACK_AB R13, R115, R114 ;  /* 0x00000072730d723e */ /* 0x000fe200000010ff */
[----:B------:R2:W-:Y:S01]  /*dd30*/  STSM.16.M88.4 [R104], R8 ;  /* 0x0000000868007844 */ /* 0x0005e20000000200 */
[----:B------:R-:W-:Y:S02]  /*dd40*/  F2FP.BF16.F32.PACK_AB R14, R154, R157 ;  /* 0x0000009d9a0e723e */ /* 0x000fe400000010ff */
[----:B------:R-:W-:Y:S02]  /*dd50*/  F2FP.BF16.F32.PACK_AB R15, R119, R118 ;  /* 0x00000076770f723e */ /* 0x000fe400000010ff */
[----:B-1----:R-:W-:-:S02]  /*dd60*/  F2FP.BF16.F32.PACK_AB R24, R121, R155 ;  /* 0x0000009b7918723e */ /* 0x002fc400000010ff */
[----:B------:R-:W-:Y:S01]  /*dd70*/  F2FP.BF16.F32.PACK_AB R25, R120, R19 ;  /* 0x000000137819723e */ /* 0x000fe200000010ff */
[----:B------:R2:W-:Y:S01]  /*dd80*/  STSM.16.M88.4 [R108], R12 ;  /* 0x0000000c6c007844 */ /* 0x0005e20000000200 */
[----:B------:R-:W-:Y:S02]  /*dd90*/  F2FP.BF16.F32.PACK_AB R26, R125, R124 ;  /* 0x0000007c7d1a723e */ /* 0x000fe400000010ff */
[----:B------:R-:W-:Y:S02]  /*dda0*/  F2FP.BF16.F32.PACK_AB R27, R153, R152 ;  /* 0x00000098991b723e */ /* 0x000fe400000010ff */
[----:B------:R-:W-:Y:S02]  /*ddb0*/  LOP3.LUT R72, R73, 0x380, RZ, 0xc0, !PT ;  /* 0x0000038049487812 */ /* 0x000fe400078ec0ff */
[----:B------:R-:W-:Y:S01]  /*ddc0*/  LOP3.LUT R76, R77, 0x380, RZ, 0xc0, !PT ;  /* 0x000003804d4c7812 */ /* 0x000fe200078ec0ff */
[----:B------:R2:W-:Y:S01]  /*ddd0*/  STSM.16.M88.4 [R113], R24 ;  /* 0x0000001871007844 */ /* 0x0005e20000000200 */
[----:B------:R-:W-:-:S02]  /*dde0*/  LOP3.LUT R80, R81, 0x380, RZ, 0xc0, !PT ;  /* 0x0000038051507812 */ /* 0x000fc400078ec0ff */
[----:B------:R-:W-:Y:S01]  /*ddf0*/  LOP3.LUT R84, R85, 0x380, RZ, 0xc0, !PT ;  /* 0x0000038055547812 */ /* 0x000fe200078ec0ff */
[----:B------:R2:W-:Y:S01]  /*de00*/  STSM.16.M88.4 [R101], R128 ;  /* 0x0000008065007844 */ /* 0x0005e20000000200 */
[----:B------:R-:W-:Y:S02]  /*de10*/  LOP3.LUT R88, R89, 0x380, RZ, 0xc0, !PT ;  /* 0x0000038059587812 */ /* 0x000fe400078ec0ff */
[----:B------:R-:W-:Y:S01]  /*de20*/  LOP3.LUT R92, R93, 0x380, RZ, 0xc0, !PT ;  /* 0x000003805d5c7812 */ /* 0x000fe200078ec0ff */
[----:B------:R2:W-:Y:S01]  /*de30*/  STSM.16.M88.4 [R34], R136 ;  /* 0x0000008822007844 */ /* 0x0005e20000000200 */
        /* <DEDUP_REMOVED lines=19> */
[----:B------:R-:W-:Y:S06]  /*df70*/  BAR.SYNC.DEFER_BLOCKING 0x1, 0x100 ;  /* 0x0044000000007b1d */ /* 0x000fec0000010000 */
[----:B--2---:R-:W-:Y:S05]  /*df80*/  @P3 BRA `(.L_x_7496) ;  /* 0x0000000000b83947 */ /* 0x004fea0003800000 */
        /* <DEDUP_REMOVED lines=46> */
.L_x_7496:
        /* <DEDUP_REMOVED lines=21> */
[----:B------:R-:W-:Y:S01]  /*e3c0*/  IMAD.SHL.U32 R3, R3, 0x4, RZ ;  /* 0x0000000403037824 */ /* 0x000fe200078e00ff */
[----:B------:R-:W-:Y:S01]  /*e3d0*/  ISETP.GE.AND P0, PT, R193, UR10, PT ;  /* 0x0000000ac1007c0c */ /* 0x000fe2000bf06270 */
[----:B------:R1:W5:Y:S04]  /*e3e0*/  LD.E.128 R4, desc[UR44][R20.64] ;  /* 0x0000002c14047980 */ /* 0x000368000c101d00 */
        /* <DEDUP_REMOVED lines=38> */
[----:B------:R-:W-:Y:S01]  /*e650*/  @!PT LDS RZ, [RZ] ;  /* 0x00000000fffff984 */ /* 0x000fe20000000800 */
[----:B------:R-:W-:Y:S01]  /*e660*/  @!PT LDS RZ, [RZ] ;  /* 0x00000000fffff984 */ /* 0x000fe20000000800 */
[----:B------:R-:W-:Y:S01]  /*e670*/  @!PT LDS RZ, [RZ] ;  /* 0x00000000fffff984 */ /* 0x000fe20000000800 */
[----:B------:R-:W-:Y:S01]  /*e680*/  @!PT LDS RZ, [RZ] ;  /* 0x00000000fffff984 */ /* 0x000fe20000000800 */
[----:B------:R0:W-:Y:S06]  /*e690*/  MEMBAR.ALL.CTA ;  /* 0x0000000000007992 */ /* 0x0001ec0000008000 */
[----:B0-----:R-:W0:Y:S01]  /*e6a0*/  FENCE.VIEW.ASYNC.S ;  /* 0x00000000000073c6 */ /* 0x001e220000000000 */
[----:B------:R-:W-:Y:S01]  /*e6b0*/  IMAD R11, R15, R13, R14 ;  /* 0x0000000d0f0b7224 */ /* 0x000fe200078e020e */
[----:B------:R-:W-:Y:S01]  /*e6c0*/  ISETP.GE.AND P0, PT, R218, UR10, PT ;  /* 0x0000000ada007c0c */ /* 0x000fe2000bf06270 */
[----:B------:R-:W-:Y:S01]  /*e6d0*/  IMAD.U32 R9, RZ, RZ, UR5 ;  /* 0x00000005ff097e24 */ /* 0x000fe2000f8e00ff */
[----:B------:R-:W-:Y:S01]  /*e6e0*/  ULDC UR5, c[0x0][0xb88] ;  /* 0x0002e20000057ab9 */ /* 0x000fe20000000800 */
[----:B------:R-:W-:Y:S01]  /*e6f0*/  IMAD.SHL.U32 R19, R0, 0x20, RZ ;  /* 0x0000002000137824 */ /* 0x000fe200078e00ff */
[----:B------:R-:W-:Y:S01]  /*e700*/  SHF.R.S32.HI R0, RZ, 0x1f, R11 ;  /* 0x0000001fff007819 */ /* 0x000fe2000001140b */
[C---:B------:R-:W-:Y:S01]  /*e710*/  IMAD R13, R3.reuse, UR7, R12 ;  /* 0x00000007030d7c24 */ /* 0x040fe2000f8e020c */
[----:B------:R-:W-:Y:S01]  /*e720*/  BSSY B1, `(.L_x_7497) ;  /* 0x0000039000017945 */ /* 0x000fe20003800000 */
[----:B------:R-:W-:Y:S01]  /*e730*/  IMAD.WIDE.U32 R8, R3, UR6, R8 ;  /* 0x0000000603087c25 */ /* 0x000fe2000f8e0008 */
[----:B------:R-:W-:Y:S01]  /*e740*/  ULDC.64 UR6, c[0x0][0xbd8] ;  /* 0x0002f60000067ab9 */ /* 0x000fe20000000a00 */
[----:B------:R-:W-:-:S02]  /*e750*/  LOP3.LUT R10, R19, 0x20, R10, 0xe2, !PT ;  /* 0x00000020130a7812 */ /* 0x000fc400078ee20a */
[----:B------:R-:W-:Y:S01]  /*e760*/  IMAD.IADD R9, R9, 0x1, R13 ;  /* 0x0000000109097824 */ /* 0x000fe200078e020d */
[----:B------:R-:W-:Y:S01]  /*e770*/  SEL R3, RZ, 0x40, P0 ;  /* 0x00000040ff037807 */ /* 0x000fe20000000000 */
[----:B------:R-:W-:Y:S01]  /*e780*/  IMAD R0, R0, UR6, RZ ;  /* 0x0000000600007c24 */ /* 0x000fe2000f8e02ff */
[----:B------:R-:W-:Y:S01]  /*e790*/  ISETP.GE.AND P0, PT, R217, UR10, PT ;  /* 0x0000000ad9007c0c */ /* 0x000fe2000bf06270 */
[----:B------:R-:W-:Y:S01]  /*e7a0*/  VIADD R27, R215, UR38 ;  /* 0x00000026d71b7c36 */ /* 0x000fe20008000000 */
[----:B------:R-:W-:Y:S01]  /*e7b0*/  LOP3.LUT R3, R10, R3, RZ, 0xfc, !PT ;  /* 0x000000030a037212 */ /* 0x000fe200078efcff */
[----:B------:R-:W-:Y:S01]  /*e7c0*/  IMAD R28, R15, UR5, RZ ;  /* 0x000000050f1c7c24 */ /* 0x000fe2000f8e02ff */
[----:B------:R-:W-:Y:S01]  /*e7d0*/  SEL R10, RZ, 0x80, P0 ;  /* 0x00000080ff0a7807 */ /* 0x000fe20000000000 */
[C---:B------:R-:W-:Y:S02]  /*e7e0*/  IMAD R13, R11.reuse, UR7, R0 ;  /* 0x000000070b0d7c24 */ /* 0x040fe4000f8e0200 */
[----:B------:R-:W-:Y:S01]  /*e7f0*/  IMAD.WIDE.U32 R8, R11, UR6, R8 ;  /* 0x000000060b087c25 */ /* 0x000fe2000f8e0008 */
[----:B------:R-:W-:Y:S01]  /*e800*/  ISETP.GE.AND P1, PT, R27, R28, PT ;  /* 0x0000001c1b00720c */ /* 0x000fe20003f26270 */
[----:B------:R-:W-:-:S02]  /*e810*/  ULDC.64 UR6, c[0x0][0xb80] ;  /* 0x0002e00000067ab9 */ /* 0x000fc40000000a00 */
[----:B------:R-:W-:Y:S01]  /*e820*/  VIADD R0, R17, 0x38820 ;  /* 0x0003882011007836 */ /* 0x000fe20000000000 */
[----:B------:R-:W-:Y:S01]  /*e830*/  LEA R19, P2, R8, UR6, 0x1 ;  /* 0x0000000608137c11 */ /* 0x000fe2000f8408ff */
[----:B------:R-:W-:-:S03]  /*e840*/  IMAD.IADD R9, R9, 0x1, R13 ;  /* 0x0000000109097824 */ /* 0x000fc600078e020d */
[----:B------:R-:W-:Y:S02]  /*e850*/  PRMT R0, RZ, 0x654, R0 ;  /* 0x00000654ff007816 */ /* 0x000fe40000000000 */
[----:B------:R-:W-:Y:S02]  /*e860*/  LEA.HI.X R26, R8, UR7, R9, 0x1, P2 ;  /* 0x00000007081a7c11 */ /* 0x000fe400090f0c09 */
[----:B0-----:R0:W-:Y:S03]  /*e870*/  SYNCS.ARRIVE.TRANS64.RED.A1T0 RZ, [R0+URZ], RZ ;  /* 0x000000ff00ff79a7 */ /* 0x0011e6000810043f */
[----:B------:R1:W2:Y:S01]  /*e880*/  SHFL.IDX PT, R11, R26, RZ, 0x181f ;  /* 0x00181fff1a0b7589 */ /* 0x0002a200000e0000 */
[----:B0-----:R-:W-:-:S03]  /*e890*/  LOP3.LUT R0, R3, R10, RZ, 0xfc, !PT ;  /* 0x0000000a03007212 */ /* 0x001fc600078efcff */
[----:B------:R1:W0:Y:S01]  /*e8a0*/  SHFL.IDX PT, R10, R19, RZ, 0x181f ;  /* 0x00181fff130a7589 */ /* 0x00022200000e0000 */
[----:B------:R-:W-:Y:S05]  /*e8b0*/  @P1 BRA `(.L_x_7498) ;  /* 0x00000000007c1947 */ /* 0x000fea0003800000 */
[----:B------:R-:W-:Y:S02]  /*e8c0*/  ISETP.GE.AND P1, PT, R195, UR10, PT ;  /* 0x0000000ac3007c0c */ /* 0x000fe4000bf26270 */
[----:B------:R-:W-:Y:S02]  /*e8d0*/  ISETP.GE.AND P0, PT, R23, UR10, PT ;  /* 0x0000000a17007c0c */ /* 0x000fe4000bf06270 */
[----:B------:R-:W-:Y:S02]  /*e8e0*/  ISETP.GE.AND P5, PT, R194, UR10, PT ;  /* 0x0000000ac2007c0c */ /* 0x000fe4000bfa6270 */
[----:B------:R-:W-:-:S07]  /*e8f0*/  ISETP.GE.AND P3, PT, R193, UR10, PT ;  /* 0x0000000ac1007c0c */ /* 0x000fce000bf66270 */
[-C--:B0-----:R-:W-:Y:S02]  /*e900*/  @!P1 LEA R12, P2, R195, R10.reuse, 0x1 ;  /* 0x0000000ac30c9211 */ /* 0x081fe400078408ff */
        /* <DEDUP_REMOVED lines=10> */
[CC--:B-1----:R-:W-:Y:S01]  /*e9b0*/  @!P3 LEA R20, P6, R193.reuse, R10.reuse, 0x1 ;  /* 0x0000000ac114b211 */ /* 0x0c2fe200078c08ff */
[----:B------:R3:W-:Y:S03]  /*e9c0*/  @!P5 ST.E.128 desc[UR44][R14.64], R48 ;  /* 0x000000300e00d985 */ /* 0x0007e6000c101d2c */
[----:B------:R-:W-:Y:S02]  /*e9d0*/  @!P3 LEA.HI.X R21, R193, R11, R227, 0x1, P6 ;  /* 0x0000000bc115b211 */ /* 0x000fe400030f0ce3 */
[----:B0-----:R-:W-:-:S03]  /*e9e0*/  @!P2 LEA R8, P5, R192, R10, 0x1 ;  /* 0x0000000ac008a211 */ /* 0x001fc600078a08ff */
        /* <DEDUP_REMOVED lines=12> */
.L_x_7498:
[----:B------:R-:W-:Y:S05]  /*eab0*/  BSYNC B1 ;  /* 0x0000000000017941 */ /* 0x000fea0003800000 */
.L_x_7497:
[----:B---3-5:R-:W-:Y:S01]  /*eac0*/  VIADD R4, R27, 0x20 ;  /* 0x000000201b047836 */ /* 0x028fe20000000000 */
        /* <DEDUP_REMOVED lines=21> */
[CC--:B------:R-:W-:Y:S02]  /*ec20*/  @!P0 LEA R14, P3, R191.reuse, R6.reuse, 0x1 ;  /* 0x00000006bf0e8211 */ /* 0x0c0fe400078608ff */
[-C--:B0-----:R-:W-:Y:S01]  /*ec30*/  @!P1 LEA R4, P6, R192, R6.reuse, 0x1 ;  /* 0x00000006c0049211 */ /* 0x081fe200078c08ff */
[----:B------:R4:W-:Y:S01]  /*ec40*/  @!P2 ST.E.128 desc[UR44][R12.64], R32 ;  /* 0x000000200c00a985 */ /* 0x0009e2000c101d2c */
[----:B-1----:R-:W-:Y:S02]  /*ec50*/  @P4 LEA R20, P5, R218, R6, 0x1 ;  /* 0x00000006da144211 */ /* 0x002fe400078a08ff */
        /* <DEDUP_REMOVED lines=12> */
.L_x_7495:
        /* <DEDUP_REMOVED lines=57> */
.L_x_7501:
[----:B------:R-:W-:Y:S05]  /*f0b0*/  BSYNC B1 ;  /* 0x0000000000017941 */ /* 0x000fea0003800000 */
.L_x_7500:
        /* <DEDUP_REMOVED lines=49> */
[----:B------:R-:W-:Y:S02]  /*f3d0*/  VIADD R0, R215, UR38 ;  /* 0x00000026d7007c36 */ /* 0x000fe40008000000 */
[----:B------:R-:W-:-:S02]  /*f3e0*/  IMAD R25, R10, UR5, RZ ;  /* 0x000000050a197c24 */ /* 0x000fc4000f8e02ff */
        /* <DEDUP_REMOVED lines=44> */
.L_x_7503:
[----:B------:R-:W-:Y:S05]  /*f6b0*/  BSYNC B1 ;  /* 0x0000000000017941 */ /* 0x000fea0003800000 */
.L_x_7502:
        /* <DEDUP_REMOVED lines=36> */
.L_x_7499:
[----:B------:R-:W-:Y:S05]  /*f900*/  BSYNC B0 ;  /* 0x0000000000007941 */ /* 0x000fea0003800000 */
.L_x_7494:
[----:B------:R-:W-:Y:S02]  /*f910*/  ULDC UR5, c[0x0][0xd38] ;  /* 0x00034e0000057ab9 */ /* 0x000fe40000000800 */
[----:B------:R-:W-:-:S06]  /*f920*/  UISETP.GE.AND UP0, UPT, UR4, UR5, UPT ;  /* 0x000000050400728c */ /* 0x000fcc000bf06270 */
[----:B------:R-:W-:-:S13]  /*f930*/  PLOP3.LUT P0, PT, PT, PT, UP0, 0x80, 0x0 ;  /* 0x000000000000781c */ /* 0x000fda0003f0f008 */
[----:B------:R-:W-:Y:S05]  /*f940*/  @!P0 BRA `(.L_x_7504) ;  /* 0xffffff1400848947 */ /* 0x000fea000383ffff */
[----:B------:R-:W-:Y:S05]  /*f950*/  EXIT ;  /* 0x000000000000794d */ /* 0x000fea0003800000 */
.L_x_7447:
        /* <DEDUP_REMOVED lines=24> */
[----:B------:R-:W-:Y:S01]  /*fae0*/  ULDC UR9, c[0x0][0x2b8] ;  /* 0x0000ae0000097ab9 */ /* 0x000fe20000000800 */
[----:B------:R-:W-:Y:S01]  /*faf0*/  ULDC UR38, c[0x0][0x288] ;  /* 0x0000a20000267ab9 */ /* 0x000fe20000000800 */
[----:B------:R-:W-:Y:S01]  /*fb00*/  UISETP.NE.AND.EX UP0, UPT, UR7, URZ, UPT, UP0 ;  /* 0x0000003f0700728c */ /* 0x000fe2000bf05300 */
[----:B------:R-:W-:Y:S01]  /*fb10*/  IMAD.MOV.U32 R23, RZ, RZ, 0x1 ;  /* 0x00000001ff177424 */ /* 0x000fe200078e00ff */
[----:B------:R-:W-:Y:S01]  /*fb20*/  ULDC UR39, c[0x0][0x448] ;  /* 0x0001120000277ab9 */ /* 0x000fe20000000800 */
[----:B------:R-:W-:Y:S01]  /*fb30*/  ULDC.64 UR6, c[0x0][0x2f0] ;  /* 0x0000bc0000067ab9 */ /* 0x000fe20000000a00 */
        /* <DEDUP_REMOVED lines=77> */
[----:B------:R-:W-:Y:S02]  /*10010*/  @P0 LOP3.LUT R16, R16, 0x4, RZ, 0xfc, !PT ;  /* 0x0000000410100812 */ /* 0x000fe400078efcff */
        /* <DEDUP_REMOVED lines=32> */
[----:B------:R2:W-:Y:S01]  /*10220*/  STL [R1], R0 ;  /* 0x0000000001007387 */ /* 0x0005e20000100800 */
[----:B------:R-:W-:Y:S02]  /*10230*/  @P1 LOP3.LUT R16, R16, 0x2, RZ, 0xfc, !PT ;  /* 0x0000000210101812 */ /* 0x000fe400078efcff */
[----:B------:R-:W-:-:S02]  /*10240*/  SHF.R.U32.HI R29, RZ, 0x2, R29 ;  /* 0x00000002ff1d7819 */ /* 0x000fc4000001161d */
[----:B------:R-:W-:Y:S02]  /*10250*/  LOP3.LUT R16, R16, 0xffefffff, RZ, 0xc0, !PT ;  /* 0xffefffff10107812 */ /* 0x000fe400078ec0ff */
[----:B------:R-:W-:Y:S02]  /*10260*/  SHF.R.U32.HI R28, RZ, 0x3, R28 ;  /* 0x00000003ff1c7819 */ /* 0x000fe4000001161c */
[----:B------:R-:W-:-:S07]  /*10270*/  @P0 LOP3.LUT R16, R16, 0x100000, RZ, 0xfc, !PT ;  /* 0x0010000010100812 */ /* 0x000fce00078efcff */
.L_x_7558:
        /* <DEDUP_REMOVED lines=13> */
[----:B0123-5:R-:W-:Y:S05]  /*10350*/  @P0 BRA `(.L_x_7506) ;  /* 0x0000000000200947 */ /* 0x02ffea0003800000 */
        /* <DEDUP_REMOVED lines=8> */
.L_x_7506:
[----:B------:R-:W-:Y:S01]  /*103e0*/  ULDC UR8, c[0x0][0xd54] ;  /* 0x0003550000087ab9 */ /* 0x000fe20000000800 */
[----:B------:R-:W-:Y:S01]  /*103f0*/  UMOV UR6, UR7 ;  /* 0x0000000700067c82 */ /* 0x000fe20008000000 */
[----:B------:R-:W-:-:S11]  /*10400*/  UISETP.NE.AND UP0, UPT, UR8, 0x1, UPT ;  /* 0x000000010800788c */ /* 0x000fd6000bf05270 */
[----:B------:R-:W-:Y:S02]  /*10410*/  @UP0 ULDC.64 UR10, c[0x0][0xd58] ;  /* 0x00035600000a0ab9 */ /* 0x000fe40000000a00 */
[----:B------:R-:W-:-:S04]  /*10420*/  UIMAD.WIDE.U32 UR4, UR7, UR10, URZ ;  /* 0x0000000a070472a5 */ /* 0x000fc8000f8e003f */
[----:B------:R-:W-:-:S04]  /*10430*/  @UP0 USHF.R.U32.HI UR6, URZ, UR11, UR5 ;  /* 0x0000000b3f060299 */ /* 0x000fc80008011605 */
[----:B------:R-:W-:-:S12]  /*10440*/  UIMAD UR4, UR6, UR8, URZ ;  /* 0x00000008060472a4 */ /* 0x000fd8000f8e023f */
.L_x_7507:
        /* <DEDUP_REMOVED lines=58> */
.L_x_7509:
        /* <DEDUP_REMOVED lines=20> */
.L_x_7512:
[----:B------:R-:W-:Y:S05]  /*10930*/  BSYNC B6 ;  /* 0x0000000000067941 */ /* 0x000fea0003800000 */
.L_x_7511:
        /* <DEDUP_REMOVED lines=20> */
.L_x_7515:
        /* <DEDUP_REMOVED lines=15> */
.L_x_7514:
[----:B------:R-:W-:Y:S05]  /*10b70*/  BSYNC B6 ;  /* 0x0000000000067941 */ /* 0x000fea0003800000 */
.L_x_7513:
        /* <DEDUP_REMOVED lines=17> */
.L_x_7575:
[----:B------:R-:W2:Y:S01]  /*10c90*/  S2R R0, SR_TID.X ;  /* 0x0000000000007919 */ /* 0x000ea20000002100 */
[----:B0-----:R-:W-:Y:S01]  /*10ca0*/  ISETP.NE.AND P1, PT, R10, 0x1, PT ;  /* 0x000000010a00780c */ /* 0x001fe20003f25270 */
[----:B------:R-:W-:Y:S01]  /*10cb0*/  IMAD.MOV.U32 R35, RZ, RZ, RZ ;  /* 0x000000ffff237224 */ /* 0x000fe200078e00ff */
[----:B-----5:R-:W-:Y:S01]  /*10cc0*/  SHF.R.S32.HI R30, RZ, 0x1f, R26 ;  /* 0x0000001fff1e7819 */ /* 0x020fe2000001141a */
[----:B-1----:R-:W0:Y:S01]  /*10cd0*/  S2R R2, SR_TID.X ;  /* 0x0000000000027919 */ /* 0x002e220000002100 */
[----:B------:R-:W-:-:S09]  /*10ce0*/  LOP3.LUT R16, R16, 0xffffdfff, RZ, 0xc0, !PT ;  /* 0xffffdfff10107812 */ /* 0x000fd200078ec0ff */
[----:B------:R-:W1:Y:S01]  /*10cf0*/  @P1 LDC R5, c[0x0][0x438] ;  /* 0x00010e00ff051b82 */ /* 0x000e620000000800 */
[----:B------:R-:W-:Y:S02]  /*10d00*/  @P1 LOP3.LUT R16, R16, 0x2000, RZ, 0xfc, !PT ;  /* 0x0000200010101812 */ /* 0x000fe400078efcff */
[----:B--2---:R-:W-:Y:S01]  /*10d10*/  LOP3.LUT R0, R0, 0x7f, RZ, 0xc0, !PT ;  /* 0x0000007f00007812 */ /* 0x004fe200078ec0ff */
[----:B0-----:R-:W-:-:S03]  /*10d20*/  IMAD.SHL.U32 R8, R2, 0x10, RZ ;  /* 0x0000001002087824 */ /* 0x001fc600078e00ff */
[----:B------:R-:W-:-:S04]  /*10d30*/  SHF.R.U32.HI R0, RZ, 0x3, R0 ;  /* 0x00000003ff007819 */ /* 0x000fc80000011600 */
[----:B------:R-:W-:Y:S02]  /*10d40*/  LOP3.LUT R8, R0, 0x70, R8, 0xf8, !PT ;  /* 0x0000007000087812 */ /* 0x000fe400078ef808 */
[----:B------:R-:W0:Y:S03]  /*10d50*/  @P1 LDC R0, c[0x0][0x434] ;  /* 0x00010d00ff001b82 */ /* 0x000e260000000800 */
[----:B------:R-:W-:-:S04]  /*10d60*/  IMAD.IADD R2, R8, 0x1, R25 ;  /* 0x0000000108027824 */ /* 0x000fc800078e0219 */
[C---:B------:R-:W-:Y:S01]  /*10d70*/  IMAD.IADD R37, R2.reuse, 0x1, R31 ;  /* 0x0000000102257824 */ /* 0x040fe200078e021f */
[----:B------:R-:W-:-:S03]  /*10d80*/  ISETP.GE.AND P0, PT, R2, UR40, PT ;  /* 0x0000002802007c0c */ /* 0x000fc6000bf06270 */
[----:B------:R-:W-:Y:S01]  /*10d90*/  IMAD.MOV.U32 R6, RZ, RZ, R37 ;  /* 0x000000ffff067224 */ /* 0x000fe200078e0025 */
[----:B------:R-:W-:Y:S01]  /*10da0*/  ISETP.GT.U32.OR P0, PT, R8, 0x3f, P0 ;  /* 0x0000003f0800780c */ /* 0x000fe20000704470 */
[----:B0-----:R-:W-:-:S12]  /*10db0*/  @P1 IMAD.HI.U32 R0, R37, R0, RZ ;  /* 0x0000000025001227 */ /* 0x001fd800078e00ff */
[----:B------:R-:W0:Y:S01]  /*10dc0*/  @!P0 LDC.64 R2, c[0x0][0x428] ;  /* 0x00010a00ff028b82 */ /* 0x000e220000000a00 */
[----:B-1----:R-:W-:-:S07]  /*10dd0*/  @P1 SHF.R.U32.HI R6, RZ, R5, R0 ;  /* 0x00000005ff061219 */ /* 0x002fce0000011600 */
[----:B------:R-:W1:Y:S01]  /*10de0*/  @!P0 LDC.64 R4, c[0x0][0x418] ;  /* 0x00010600ff048b82 */ /* 0x000e620000000a00 */
[----:B------:R-:W-:Y:S01]  /*10df0*/  @!P0 SHF.R.S32.HI R7, RZ, 0x1f, R6 ;  /* 0x0000001fff078819 */ /* 0x000fe20000011406 */
[----:B0-----:R-:W-:-:S04]  /*10e00*/  @!P0 IMAD R0, R30, R2, RZ ;  /* 0x000000021e008224 */ /* 0x001fc800078e02ff */
[C---:B------:R-:W-:Y:S02]  /*10e10*/  @!P0 IMAD R9, R26.reuse, R3, R0 ;  /* 0x000000031a098224 */ /* 0x040fe400078e0200 */
[----:B------:R-:W-:-:S04]  /*10e20*/  @!P0 IMAD.WIDE.U32 R2, R26, R2, R6 ;  /* 0x000000021a028225 */ /* 0x000fc800078e0006 */
[----:B------:R-:W-:Y:S01]  /*10e30*/  @!P0 IMAD.IADD R0, R3, 0x1, R9 ;  /* 0x0000000103008824 */ /* 0x000fe200078e0209 */
[----:B-1----:R-:W-:-:S04]  /*10e40*/  @!P0 LEA R4, P1, R2, R4, 0x2 ;  /* 0x0000000402048211 */ /* 0x002fc800078210ff */
        /* <DEDUP_REMOVED lines=16> */
.L_x_7517:
[----:B------:R-:W-:Y:S01]  /*10f50*/  IMAD R27, R18, 0x8, R17 ;  /* 0x00000008121b7824 */ /* 0x000fe200078e0211 */
[----:B------:R-:W-:Y:S01]  /*10f60*/  SHF.L.U32 R0, R23, 0x1f, RZ ;  /* 0x0000001f17007819 */ /* 0x000fe200000006ff */
[----:B------:R-:W-:Y:S03]  /*10f70*/  BSSY B0, `(.L_x_7518) ;  /* 0x0000003000007945 */ /* 0x000fe60003800000 */
[----:B------:R-:W0:Y:S02]  /*10f80*/  SYNCS.PHASECHK.TRANS64.TRYWAIT P0, [R27+URZ+0x38840], R0 ;  /* 0x038840001b0075a7 */ /* 0x000e24000800017f */
[----:B0-----:R-:W-:Y:S05]  /*10f90*/  @!P0 BRA `(.L_x_7519) ;  /* 0x0000003800ac8947 */ /* 0x001fea0003800000 */
.L_x_7576:
[----:B------:R-:W-:Y:S05]  /*10fa0*/  BSYNC B0 ;  /* 0x0000000000007941 */ /* 0x000fea0003800000 */
.L_x_7518:
        /* <DEDUP_REMOVED lines=59> */
.L_x_7586:
        /* <DEDUP_REMOVED lines=10> */
.L_x_7521:
        /* <DEDUP_REMOVED lines=11> */
.L_x_7522:
        /* <DEDUP_REMOVED lines=24> */
.L_x_7524:
[----:B------:R-:W-:Y:S05]  /*11630*/  BSYNC B6 ;  /* 0x0000000000067941 */ /* 0x000fea0003800000 */
.L_x_7523:
[----:B------:R-:W2:Y:S01]  /*11640*/  S2R R20, SR_TID.X ;  /* 0x0000000000147919 */ /* 0x000ea20000002100 */
[----:B------:R-:W-:Y:S01]  /*11650*/  UISETP.NE.AND UP0, UPT, UR50, URZ, UPT ;  /* 0x0000003f3200728c */ /* 0x000fe2000bf05270 */
[----:B------:R-:W-:Y:S01]  /*11660*/  IMAD.U32 R34, RZ, RZ, UR42 ;  /* 0x0000002aff227e24 */ /* 0x000fe2000f8e00ff */
[----:B------:R-:W-:Y:S01]  /*11670*/  R2UR UR6, R24 ;  /* 0x00000000180672ca */ /* 0x000fe200000e0000 */
[----:B------:R-:W-:Y:S01]  /*11680*/  ULDC.64 UR8, c[0x0][0x2d8] ;  /* 0x0000b60000087ab9 */ /* 0x000fe20000000a00 */
[----:B------:R-:W-:Y:S02]  /*11690*/  R2UR UR7, R19 ;  /* 0x00000000130772ca */ /* 0x000fe400000e0000 */
[----:B------:R-:W-:Y:S02]  /*116a0*/  PLOP3.LUT P0, PT, PT, PT, UP0, 0x80, 0x0 ;  /* 0x000000000000781c */ /* 0x000fe40003f0f008 */
[----:B------:R-:W-:-:S03]  /*116b0*/  LOP3.LUT P5, RZ, R16, 0x100000, RZ, 0xc0, !PT ;  /* 0x0010000010ff7812 */ /* 0x000fc600078ac0ff */
[----:B------:R-:W-:-:S04]  /*116c0*/  @UP0 ULDC UR4, c[0x0][0x44c] ;  /* 0x0001130000040ab9 */ /* 0x000fc80000000800 */
[----:B------:R-:W-:-:S04]  /*116d0*/  UIMAD UR6, UR6, UR8, URZ ;  /* 0x00000008060672a4 */ /* 0x000fc8000f8e023f */
[----:B------:R-:W-:Y:S01]  /*116e0*/  UIMAD UR6, UR7, UR9, UR6 ;  /* 0x00000009070672a4 */ /* 0x000fe2000f8e0206 */
[C---:B--2---:R-:W-:Y:S01]  /*116f0*/  LOP3.LUT R21, R20.reuse, 0x7f, RZ, 0xc0, !PT ;  /* 0x0000007f14157812 */ /* 0x044fe200078ec0ff */
[----:B------:R-:W-:-:S03]  /*11700*/  IMAD.SHL.U32 R20, R20, 0x10, RZ ;  /* 0x0000001014147824 */ /* 0x000fc600078e00ff */
[----:B------:R-:W-:-:S04]  /*11710*/  SHF.R.U32.HI R21, RZ, 0x3, R21 ;  /* 0x00000003ff157819 */ /* 0x000fc80000011615 */
[----:B------:R-:W-:Y:S02]  /*11720*/  LOP3.LUT R20, R21, 0x70, R20, 0xf8, !PT ;  /* 0x0000007015147812 */ /* 0x000fe400078ef814 */
[----:B------:R-:W2:Y:S03]  /*11730*/  S2R R21, SR_TID.X ;  /* 0x0000000000157919 */ /* 0x000ea60000002100 */
[----:B------:R-:W-:-:S04]  /*11740*/  IMAD R34, R34, 0x40, R20 ;  /* 0x0000004022227824 */ /* 0x000fc800078e0214 */
[----:B------:R-:W-:Y:S01]  /*11750*/  @P0 IMAD.HI.U32 R0, R34, UR4, RZ ;  /* 0x0000000422000c27 */ /* 0x000fe2000f8e00ff */
[----:B------:R-:W-:Y:S01]  /*11760*/  PLOP3.LUT P0, PT, PT, PT, UP0, 0x80, 0x0 ;  /* 0x000000000000781c */ /* 0x000fe20003f0f008 */
[----:B------:R-:W-:Y:S02]  /*11770*/  @UP0 ULDC UR4, c[0x0][0x450] ;  /* 0x0001140000040ab9 */ /* 0x000fe40000000800 */
[----:B------:R-:W-:-:S10]  /*11780*/  IMAD.MOV.U32 R6, RZ, RZ, R34 ;  /* 0x000000ffff067224 */ /* 0x000fd400078e0022 */
[----:B------:R-:W-:Y:S02]  /*11790*/  @P0 SHF.R.U32.HI R6, RZ, UR4, R0 ;  /* 0x00000004ff060c19 */ /* 0x000fe40008011600 */
[----:B------:R-:W-:-:S03]  /*117a0*/  R2UR UR4, R19 ;  /* 0x00000000130472ca */ /* 0x000fc600000e0000 */
[----:B------:R-:W-:Y:S02]  /*117b0*/  IMAD.MOV R7, RZ, RZ, -R6 ;  /* 0x000000ffff077224 */ /* 0x000fe400078e0a06 */
[C---:B--2---:R-:W-:Y:S01]  /*117c0*/  IMAD.SHL.U32 R8, R21.reuse, 0x8, RZ ;  /* 0x0000000815087824 */ /* 0x044fe200078e00ff */
[----:B------:R-:W-:-:S07]  /*117d0*/  LOP3.LUT R20, R21, 0x7f, RZ, 0xc0, !PT ;  /* 0x0000007f15147812 */ /* 0x000fce00078ec0ff */
[----:B------:R-:W-:Y:S01]  /*117e0*/  UIMAD.WIDE.U32 UR4, UR4, UR8, URZ ;  /* 0x00000008040472a5 */ /* 0x000fe2000f8e003f */
[----:B------:R-:W-:Y:S02]  /*117f0*/  LOP3.LUT R8, R8, 0x38, RZ, 0xc0, !PT ;  /* 0x0000003808087812 */ /* 0x000fe400078ec0ff */
[----:B------:R-:W-:Y:S01]  /*11800*/  ULDC.64 UR8, c[0x0][0x2e0] ;  /* 0x0000b80000087ab9 */ /* 0x000fe20000000a00 */
[----:B------:R-:W-:Y:S01]  /*11810*/  UIADD3 UR5, UR5, UR6, URZ ;  /* 0x0000000605057290 */ /* 0x000fe2000fffe03f */
[----:B------:R-:W-:Y:S01]  /*11820*/  SHF.R.U32.HI R9, RZ, 0x3, R20 ;  /* 0x00000003ff097819 */ /* 0x000fe20000011614 */
[----:B------:R-:W-:Y:S02]  /*11830*/  UIMAD UR6, UR49, UR8, URZ ;  /* 0x00000008310672a4 */ /* 0x000fe4000f8e023f */
[----:B------:R-:W-:Y:S02]  /*11840*/  UIMAD.WIDE.U32 UR4, UR36, UR8, UR4 ;  /* 0x00000008240472a5 */ /* 0x000fe4000f8e0004 */
[----:B------:R-:W-:-:S04]  /*11850*/  UIMAD UR6, UR36, UR9, UR6 ;  /* 0x00000009240672a4 */ /* 0x000fc8000f8e0206 */
[----:B------:R-:W-:Y:S02]  /*11860*/  UIADD3 UR6, UR5, UR6, URZ ;  /* 0x0000000605067290 */ /* 0x000fe4000fffe03f */
[----:B0-----:R-:W-:Y:S01]  /*11870*/  IMAD.U32 R5, RZ, RZ, UR5 ;  /* 0x00000005ff057e24 */ /* 0x001fe2000f8e00ff */
[----:B------:R-:W-:Y:S01]  /*11880*/  SHF.R.S32.HI R5, RZ, 0x1f, R6 ;  /* 0x0000001fff057819 */ /* 0x000fe20000011406 */
[----:B------:R-:W-:Y:S01]  /*11890*/  IMAD.U32 R4, RZ, RZ, UR4 ;  /* 0x00000004ff047e24 */ /* 0x000fe2000f8e00ff */
[----:B------:R-:W-:Y:S01]  /*118a0*/  ULDC.64 UR4, c[0x0][0x2d0] ;  /* 0x0000b40000047ab9 */ /* 0x000fe20000000a00 */
[----:B------:R-:W-:Y:S01]  /*118b0*/  IMAD.U32 R3, RZ, RZ, UR6 ;  /* 0x00000006ff037e24 */ /* 0x000fe2000f8e00ff */
[----:B------:R-:W-:Y:S01]  /*118c0*/  ULDC UR6, c[0x0][0x448] ;  /* 0x0001120000067ab9 */ /* 0x000fe20000000800 */
[----:B------:R-:W-:Y:S02]  /*118d0*/  IMAD R5, R5, UR4, RZ ;  /* 0x0000000405057c24 */ /* 0x000fe4000f8e02ff */
[----:B------:R-:W-:-:S02]  /*118e0*/  IMAD R0, R7, UR6, R34 ;  /* 0x0000000607007c24 */ /* 0x000fc4000f8e0222 */
[----:B------:R-:W-:Y:S02]  /*118f0*/  IMAD.MOV.U32 R2, RZ, RZ, R4 ;  /* 0x000000ffff027224 */ /* 0x000fe400078e0004 */
[C---:B------:R-:W-:Y:S01]  /*11900*/  IMAD R4, R6.reuse, UR5, R5 ;  /* 0x0000000506047c24 */ /* 0x040fe2000f8e0205 */
[----:B------:R-:W-:Y:S01]  /*11910*/  SHF.R.S32.HI R5, RZ, 0x1f, R0 ;  /* 0x0000001fff057819 */ /* 0x000fe20000011400 */
        /* <DEDUP_REMOVED lines=13> */
[----:B------:R-:W-:Y:S01]  /*119f0*/  IMAD.U32 R4, RZ, RZ, UR42 ;  /* 0x0000002aff047e24 */ /* 0x000fe2000f8e00ff */
[----:B------:R-:W-:Y:S02]  /*11a00*/  LOP3.LUT R16, R16, 0xfffffeff, RZ, 0xc0, !PT ;  /* 0xfffffeff10107812 */ /* 0x000fe400078ec0ff */
[----:B------:R-:W2:Y:S01]  /*11a10*/  SHFL.IDX PT, R2, R5, RZ, 0x181f ;  /* 0x00181fff05027589 */ /* 0x000ea200000e0000 */
[----:B------:R-:W-:-:S05]  /*11a20*/  IMAD R4, R4, 0x40, R9 ;  /* 0x0000004004047824 */ /* 0x000fca00078e0209 */
[----:B------:R-:W-:-:S13]  /*11a30*/  ISETP.GE.AND P1, PT, R4, UR39, PT ;  /* 0x0000002704007c0c */ /* 0x000fda000bf26270 */
[----:B------:R-:W-:Y:S02]  /*11a40*/  @P1 LOP3.LUT R16, R16, 0x100, RZ, 0xfc, !PT ;  /* 0x0000010010101812 */ /* 0x000fe400078efcff */
[----:B0-----:R-:W-:Y:S02]  /*11a50*/  @!P1 LEA R6, P0, R8, R14, 0x1 ;  /* 0x0000000e08069211 */ /* 0x001fe400078008ff */
[----:B------:R-:W0:Y:S01]  /*11a60*/  SHFL.IDX PT, R14, R0, 0x1, 0x181f ;  /* 0x00381f00000e7f89 */ /* 0x000e2200000e0000 */
[----:B------:R-:W-:Y:S02]  /*11a70*/  LOP3.LUT R16, R16, 0xffffff7f, RZ, 0xc0, !PT ;  /* 0xffffff7f10107812 */ /* 0x000fe400078ec0ff */
        /* <DEDUP_REMOVED lines=23> */
.L_x_7595:
        /* <DEDUP_REMOVED lines=12> */
.L_x_7526:
        /* <DEDUP_REMOVED lines=28> */
.L_x_7528:
[----:B------:R-:W-:Y:S05]  /*11e70*/  BSYNC B6 ;  /* 0x0000000000067941 */ /* 0x000fea0003800000 */
.L_x_7527:
[----:B------:R2:W5:Y:S04]  /*11e80*/  LDL R21, [R1+0x4] ;  /* 0x0000040001157983 */ /* 0x0005680000100800 */
[----:B------:R2:W5:Y:S01]  /*11e90*/  LDL R20, [R1] ;  /* 0x0000000001147983 */ /* 0x0005620000100800 */
[----:B------:R-:W-:Y:S01]  /*11ea0*/  UISETP.NE.AND UP0, UPT, UR50, URZ, UPT ;  /* 0x0000003f3200728c */ /* 0x000fe2000bf05270 */
[----:B------:R-:W-:Y:S01]  /*11eb0*/  R2UR UR6, R24 ;  /* 0x00000000180672ca */ /* 0x000fe200000e0000 */
[----:B0-----:R-:W-:Y:S01]  /*11ec0*/  IMAD.MOV.U32 R2, RZ, RZ, R34 ;  /* 0x000000ffff027224 */ /* 0x001fe200078e0022 */
[----:B------:R-:W-:Y:S01]  /*11ed0*/  R2UR UR7, R19 ;  /* 0x00000000130772ca */ /* 0x000fe200000e0000 */
[----:B------:R-:W-:Y:S01]  /*11ee0*/  ULDC.64 UR8, c[0x0][0x3d8] ;  /* 0x0000f60000087ab9 */ /* 0x000fe20000000a00 */
[----:B------:R-:W0:Y:S01]  /*11ef0*/  S2R R6, SR_TID.X ;  /* 0x0000000000067919 */ /* 0x000e220000002100 */
[----:B------:R-:W-:-:S02]  /*11f00*/  PLOP3.LUT P0, PT, PT, PT, UP0, 0x80, 0x0 ;  /* 0x000000000000781c */ /* 0x000fc40003f0f008 */
[C---:B------:R-:W-:Y:S02]  /*11f10*/  LOP3.LUT P2, RZ, R16.reuse, 0x20000, RZ, 0xc0, !PT ;  /* 0x0002000010ff7812 */ /* 0x040fe4000784c0ff */
[C---:B------:R-:W-:Y:S01]  /*11f20*/  LOP3.LUT P3, RZ, R16.reuse, 0x10000, RZ, 0xc0, !PT ;  /* 0x0001000010ff7812 */ /* 0x040fe2000786c0ff */
[----:B------:R-:W-:Y:S01]  /*11f30*/  @UP0 ULDC UR4, c[0x0][0x44c] ;  /* 0x0001130000040ab9 */ /* 0x000fe20000000800 */
[C---:B------:R-:W-:Y:S02]  /*11f40*/  LOP3.LUT P4, RZ, R16.reuse, 0x8000, RZ, 0xc0, !PT ;  /* 0x0000800010ff7812 */ /* 0x040fe4000788c0ff */
[----:B------:R-:W-:Y:S01]  /*11f50*/  UIMAD UR6, UR6, UR8, URZ ;  /* 0x00000008060672a4 */ /* 0x000fe2000f8e023f */
[----:B------:R-:W-:-:S03]  /*11f60*/  LOP3.LUT P5, RZ, R16, 0x4000, RZ, 0xc0, !PT ;  /* 0x0000400010ff7812 */ /* 0x000fc600078ac0ff */
[----:B------:R-:W-:Y:S01]  /*11f70*/  UIMAD UR6, UR7, UR9, UR6 ;  /* 0x00000009070672a4 */ /* 0x000fe2000f8e0206 */
[----:B------:R-:W-:Y:S01]  /*11f80*/  @P0 IMAD.HI.U32 R0, R34, UR4, RZ ;  /* 0x0000000422000c27 */ /* 0x000fe2000f8e00ff */
[----:B------:R-:W-:Y:S01]  /*11f90*/  PLOP3.LUT P0, PT, PT, PT, UP0, 0x80, 0x0 ;  /* 0x000000000000781c */ /* 0x000fe20003f0f008 */
[----:B------:R-:W-:Y:S01]  /*11fa0*/  @UP0 ULDC UR4, c[0x0][0x450] ;  /* 0x0001140000040ab9 */ /* 0x000fe20000000800 */
[----:B------:R-:W-:-:S11]  /*11fb0*/  ULDC UR7, c[0x0][0x448] ;  /* 0x0001120000077ab9 */ /* 0x000fd60000000800 */
[----:B------:R-:W-:Y:S02]  /*11fc0*/  @P0 SHF.R.U32.HI R2, RZ, UR4, R0 ;  /* 0x00000004ff020c19 */ /* 0x000fe40008011600 */
[----:B------:R-:W-:Y:S02]  /*11fd0*/  R2UR UR4, R19 ;  /* 0x00000000130472ca */ /* 0x000fe400000e0000 */
[--C-:B------:R-:W-:Y:S01]  /*11fe0*/  SHF.R.S32.HI R0, RZ, 0x1f, R2.reuse ;  /* 0x0000001fff007819 */ /* 0x100fe20000011402 */
[----:B------:R-:W-:Y:S02]  /*11ff0*/  IMAD.MOV R5, RZ, RZ, -R2 ;  /* 0x000000ffff057224 */ /* 0x000fe400078e0a02 */
[----:B0-----:R-:W-:Y:S02]  /*12000*/  IMAD.SHL.U32 R8, R6, 0x8, RZ ;  /* 0x0000000806087824 */ /* 0x001fe400078e00ff */
[----:B------:R-:W-:-:S03]  /*12010*/  IMAD R5, R5, UR7, R34 ;  /* 0x0000000705057c24 */ /* 0x000fc6000f8e0222 */
[----:B------:R-:W-:-:S03]  /*12020*/  LOP3.LUT R8, R8, 0x38, RZ, 0xc0, !PT ;  /* 0x0000003808087812 */ /* 0x000fc600078ec0ff */
[----:B------:R-:W-:-:S03]  /*12030*/  UIMAD.WIDE.U32 UR4, UR4, UR8, URZ ;  /* 0x00000008040472a5 */ /* 0x000fc6000f8e003f */
[----:B------:R-:W-:Y:S01]  /*12040*/  ULDC.64 UR8, c[0x0][0x3e0] ;  /* 0x0000f80000087ab9 */ /* 0x000fe20000000a00 */
[----:B------:R-:W-:Y:S02]  /*12050*/  UIADD3 UR5, UR5, UR6, URZ ;  /* 0x0000000605057290 */ /* 0x000fe4000fffe03f */
[----:B------:R-:W-:Y:S02]  /*12060*/  UIMAD UR6, UR49, UR8, URZ ;  /* 0x00000008310672a4 */ /* 0x000fe4000f8e023f */
[----:B------:R-:W-:Y:S02]  /*12070*/  UIMAD.WIDE.U32 UR4, UR36, UR8, UR4 ;  /* 0x00000008240472a5 */ /* 0x000fe4000f8e0004 */
[----:B------:R-:W-:-:S03]  /*12080*/  UIMAD UR6, UR36, UR9, UR6 ;  /* 0x00000009240672a4 */ /* 0x000fc6000f8e0206 */
[----:B------:R-:W-:Y:S01]  /*12090*/  ULDC.64 UR8, c[0x0][0x3d0] ;  /* 0x0000f40000087ab9 */ /* 0x000fe20000000a00 */
[----:B------:R-:W-:Y:S01]  /*120a0*/  UIADD3 UR5, UR5, UR6, URZ ;  /* 0x0000000605057290 */ /* 0x000fe2000fffe03f */
[----:B------:R-:W-:Y:S01]  /*120b0*/  IMAD R7, R0, UR8, RZ ;  /* 0x0000000800077c24 */ /* 0x000fe2000f8e02ff */
[----:B------:R-:W-:Y:S01]  /*120c0*/  SHF.R.S32.HI R0, RZ, 0x1f, R5 ;  /* 0x0000001fff007819 */ /* 0x000fe20000011405 */
[----:B------:R-:W-:Y:S02]  /*120d0*/  IMAD.U32 R3, RZ, RZ, UR8 ;  /* 0x00000008ff037e24 */ /* 0x000fe4000f8e00ff */
        /* <DEDUP_REMOVED lines=12> */
[----:B--2---:R-:W-:Y:S06]  /*121a0*/  BRA.DIV UR4, `(.L_x_7529) ;  /* 0x0000003204987947 */ /* 0x004fec000b800000 */
[----:B------:R-:W0:Y:S01]  /*121b0*/  SHFL.IDX PT, R14, R0, RZ, 0x181f ;  /* 0x00181fff000e7589 */ /* 0x000e2200000e0000 */
[C---:B------:R-:W-:Y:S02]  /*121c0*/  LOP3.LUT P1, RZ, R16.reuse, 0x40, RZ, 0xc0, !PT ;  /* 0x0000004010ff7812 */ /* 0x040fe4000782c0ff */
[C---:B------:R-:W-:Y:S01]  /*121d0*/  LOP3.LUT P6, RZ, R16.reuse, 0x40000, RZ, 0xc0, !PT ;  /* 0x0004000010ff7812 */ /* 0x040fe200078cc0ff */
[----:B------:R-:W2:Y:S01]  /*121e0*/  SHFL.IDX PT, R2, R4, RZ, 0x181f ;  /* 0x00181fff04027589 */ /* 0x000ea200000e0000 */
[----:B------:R-:W-:Y:S02]  /*121f0*/  P2R R5, PR, RZ, 0x2 ;  /* 0x00000002ff057803 */ /* 0x000fe40000000000 */
[----:B------:R-:W-:-:S04]  /*12200*/  LOP3.LUT P1, RZ, R16, 0x80, RZ, 0xc0, !PT ;  /* 0x0000008010ff7812 */ /* 0x000fc8000782c0ff */
[----:B------:R-:W-:Y:S02]  /*12210*/  P2R R6, PR, RZ, 0x2 ;  /* 0x00000002ff067803 */ /* 0x000fe40000000000 */
[----:B------:R-:W-:-:S13]  /*12220*/  LOP3.LUT P1, RZ, R16, 0x100, RZ, 0xc0, !PT ;  /* 0x0000010010ff7812 */ /* 0x000fda000782c0ff */
[----:B0-----:R-:W-:Y:S02]  /*12230*/  @!P1 LEA R7, P0, R8, R14, 0x1 ;  /* 0x0000000e08079211 */ /* 0x001fe400078008ff */
[----:B------:R-:W0:Y:S03]  /*12240*/  SHFL.IDX PT, R14, R0, 0x1, 0x181f ;  /* 0x00381f00000e7f89 */ /* 0x000e2600000e0000 */
[----:B--2---:R-:W-:Y:S01]  /*12250*/  @!P1 IMAD.X R3, RZ, RZ, R2, P0 ;  /* 0x000000ffff039224 */ /* 0x004fe200000e0602 */
[----:B------:R-:W-:Y:S01]  /*12260*/  LOP3.LUT P0, RZ, R16, 0x80000, RZ, 0xc0, !PT ;  /* 0x0008000010ff7812 */ /* 0x000fe2000780c0ff */
[----:B------:R-:W-:-:S12]  /*12270*/  @!P1 IMAD.MOV.U32 R2, RZ, RZ, R7 ;  /* 0x000000ffff029224 */ /* 0x000fd800078e0007 */
        /* <DEDUP_REMOVED lines=10> */
[----:B------:R-:W-:-:S03]  /*12320*/  ISETP.NE.AND P1, PT, R6, RZ, PT ;  /* 0x000000ff0600720c */ /* 0x000fc60003f25270 */
[----:B------:R-:W3:Y:S10]  /*12330*/  SHFL.IDX PT, R6, R4, 0x1, 0x181f ;  /* 0x00381f0004067f89 */ /* 0x000ef400000e0000 */
[----:B0-----:R-:W-:-:S02]  /*12340*/  @!P1 LEA R7, P0, R8, R14, 0x1 ;  /* 0x0000000e08079211 */ /* 0x001fc400078008ff */
[----:B------:R-:W0:Y:S03]  /*12350*/  SHFL.IDX PT, R14, R0, 0x2, 0x181f ;  /* 0x00581f00000e7f89 */ /* 0x000e2600000e0000 */
[----:B--2---:R-:W-:Y:S02]  /*12360*/  @!P1 IMAD.MOV.U32 R2, RZ, RZ, R7 ;  /* 0x000000ffff029224 */ /* 0x004fe400078e0007 */
[----:B---3--:R-:W-:Y:S01]  /*12370*/  @!P1 IMAD.X R6, RZ, RZ, R6, P0 ;  /* 0x000000ffff069224 */ /* 0x008fe200000e0606 */
[----:B------:R-:W-:-:S03]  /*12380*/  LOP3.LUT P0, RZ, R16, 0x80000, RZ, 0xc0, !PT ;  /* 0x0008000010ff7812 */ /* 0x000fc6000780c0ff */
[----:B------:R-:W-:-:S10]  /*12390*/  @!P1 IMAD.MOV.U32 R3, RZ, RZ, R6 ;  /* 0x000000ffff039224 */ /* 0x000fd400078e0006 */
        /* <DEDUP_REMOVED lines=11> */
[----:B------:R-:W3:Y:S04]  /*12450*/  SHFL.IDX PT, R5, R4, 0x2, 0x181f ;  /* 0x00581f0004057f89 */ /* 0x000ee800000e0000 */
[----:B------:R-:W4:Y:S06]  /*12460*/  SHFL.IDX PT, R4, R4, 0x3, 0x181f ;  /* 0x00781f0004047f89 */ /* 0x000f2c00000e0000 */
[----:B0-----:R-:W-:-:S05]  /*12470*/  @!P1 LEA R14, P0, R8, R14, 0x1 ;  /* 0x0000000e080e9211 */ /* 0x001fca00078008ff */
[----:B--2---:R-:W-:Y:S02]  /*12480*/  @!P1 IMAD.MOV.U32 R2, RZ, RZ, R14 ;  /* 0x000000ffff029224 */ /* 0x004fe400078e000e */
[----:B------:R0:W2:Y:S01]  /*12490*/  SHFL.IDX PT, R14, R0, 0x3, 0x181f ;  /* 0x00781f00000e7f89 */ /* 0x0000a200000e0000 */
[----:B---3--:R-:W-:Y:S01]  /*124a0*/  @!P1 IMAD.X R5, RZ, RZ, R5, P0 ;  /* 0x000000ffff059224 */ /* 0x008fe200000e0605 */
[----:B------:R-:W-:-:S03]  /*124b0*/  LOP3.LUT P0, RZ, R16, 0x80000, RZ, 0xc0, !PT ;  /* 0x0008000010ff7812 */ /* 0x000fc6000780c0ff */
        /* <DEDUP_REMOVED lines=10> */
[----:B--2-4-:R0:W-:Y:S02]  /*12560*/  @!P1 LDGSTS.E.BYPASS.LTC128B.128 [R22+0x35400], desc[UR44][R2.64+0x380], P0 ;  /* 0x3540038002169fae */ /* 0x0141e40008101d6c */
.L_x_7605:
        /* <DEDUP_REMOVED lines=20> */
.L_x_7530:
        /* <DEDUP_REMOVED lines=18> */
.L_x_7606:
[----:B------:R-:W-:Y:S05]  /*127d0*/  BSYNC B0 ;  /* 0x0000000000007941 */ /* 0x000fea0003800000 */
.L_x_7531:
[----:B------:R-:W-:-:S05]  /*127e0*/  IMAD.U32 R2, RZ, RZ, UR47 ;  /* 0x0000002fff027e24 */ /* 0x000fca000f8e00ff */
[----:B------:R-:W-:-:S13]  /*127f0*/  ISETP.NE.AND P0, PT, R2, 0x3, PT ;  /* 0x000000030200780c */ /* 0x000fda0003f05270 */
[----:B------:R-:W-:Y:S05]  /*12800*/  @!P0 BRA `(.L_x_7533) ;  /* 0x0000000000048947 */ /* 0x000fea0003800000 */
[----:B------:R-:W-:Y:S01]  /*12810*/  BPT.TRAP 0x1 ;  /* 0x000000040000795c */ /* 0x000fe20000300000 */
.L_x_7533:
[----:B0-----:R-:W-:Y:S01]  /*12820*/  SHF.L.U32 R0, R23, 0x1f, RZ ;  /* 0x0000001f17007819 */ /* 0x001fe200000006ff */
[----:B------:R-:W-:Y:S03]  /*12830*/  BSSY B0, `(.L_x_7534) ;  /* 0x0000003000007945 */ /* 0x000fe60003800000 */
[----:B------:R-:W0:Y:S02]  /*12840*/  SYNCS.PHASECHK.TRANS64.TRYWAIT P0, [R27+URZ+0x38860], R0 ;  /* 0x038860001b0075a7 */ /* 0x000e24000800017f */
[----:B0-----:R-:W-:Y:S05]  /*12850*/  @!P0 BRA `(.L_x_7535) ;  /* 0x0000003000d88947 */ /* 0x001fea0003800000 */
.L_x_7607:
[----:B------:R-:W-:Y:S05]  /*12860*/  BSYNC B0 ;  /* 0x0000000000007941 */ /* 0x000fea0003800000 */
.L_x_7534:
        /* <DEDUP_REMOVED lines=108> */
.L_x_7617:
        /* <DEDUP_REMOVED lines=25> */
.L_x_7537:
        /* <DEDUP_REMOVED lines=11> */
.L_x_7538:
[----:B------:R-:W-:Y:S01]  /*13170*/  UISETP.GE.AND UP0, UPT, UR43, 0x2, UPT ;  /* 0x000000022b00788c */ /* 0x000fe2000bf06270 */
[----:B------:R0:W-:Y:S05]  /*13180*/  SYNCS.ARRIVE.TRANS64.A1T0 RZ, [R27+URZ+0x38850], RZ ;  /* 0x038850ff1bff79a7 */ /* 0x0001ea000810003f */
[----:B------:R-:W-:-:S13]  /*13190*/  PLOP3.LUT P0, PT, PT, PT, UP0, 0x40, 0x0 ;  /* 0x000000000000781c */ /* 0x000fda0003f0e808 */
[----:B0-----:R-:W-:Y:S05]  /*131a0*/  @P0 BRA `(.L_x_7539) ;  /* 0x0000000c00b00947 */ /* 0x001fea0003800000 */
[----:B------:R-:W-:Y:S01]  /*131b0*/  UIADD3 UR4, UR43, -0x2, URZ ;  /* 0xfffffffe2b047890 */ /* 0x000fe2000fffe03f */
[----:B------:R-:W-:Y:S05]  /*131c0*/  BSSY B0, `(.L_x_7539) ;  /* 0x00000ea000007945 */ /* 0x000fea0003800000 */
[----:B------:R-:W-:-:S07]  /*131d0*/  IMAD.U32 R9, RZ, RZ, UR4 ;  /* 0x00000004ff097e24 */ /* 0x000fce000f8e00ff */
.L_x_7552:
[----:B0-----:R-:W0:Y:S01]  /*131e0*/  S2R R2, SR_TID.X ;  /* 0x0000000000027919 */ /* 0x001e220000002100 */
[----:B--2---:R-:W-:Y:S02]  /*131f0*/  IMAD R8, R9, 0x40, R31 ;  /* 0x0000004009087824 */ /* 0x004fe400078e021f */
        /* <DEDUP_REMOVED lines=22> */
[----:B------:R-:W-:Y:S02]  /*13360*/  IMAD.MOV.U32 R4, RZ, RZ, RZ ;  /* 0x000000ffff047224 */ /* 0x000fe400078e00ff */
[----:B------:R-:W-:Y:S01]  /*13370*/  IMAD.U32 R11, RZ, RZ, UR47 ;  /* 0x0000002fff0b7e24 */ /* 0x000fe2000f8e00ff */
[----:B0-----:R-:W-:-:S04]  /*13380*/  @!P1 LEA R6, P0, R2, R6, 0x2 ;  /* 0x0000000602069211 */ /* 0x001fc800078010ff */
[----:B------:R-:W-:Y:S02]  /*13390*/  @!P1 LEA.HI.X R7, R2, R7, R3, 0x2, P0 ;  /* 0x0000000702079211 */ /* 0x000fe400000f1403 */
[----:B------:R-:W-:-:S03]  /*133a0*/  ISETP.NE.AND P0, PT, R18, 0x2, PT ;  /* 0x000000021200780c */ /* 0x000fc60003f05270 */
[----:B------:R0:W5:Y:S01]  /*133b0*/  @!P1 LDG.E R4, desc[UR44][R6.64] ;  /* 0x0000002c06049981 */ /* 0x000162000c1e1900 */
[----:B------:R-:W-:Y:S02]  /*133c0*/  ISETP.NE.AND P1, PT, R11, 0x3, PT ;  /* 0x000000030b00780c */ /* 0x000fe40003f25270 */
        /* <DEDUP_REMOVED lines=9> */
[----:B------:R-:W-:Y:S01]  /*13460*/  ISETP.GT.AND P3, PT, R2, RZ, PT ;  /* 0x000000ff0200720c */ /* 0x000fe20003f64270 */
[----:B0-----:R-:W-:-:S12]  /*13470*/  @!P1 BRA `(.L_x_7540) ;  /* 0x0000000000049947 */ /* 0x001fd80003800000 */
[----:B------:R-:W-:Y:S01]  /*13480*/  BPT.TRAP 0x1 ;  /* 0x000000040000795c */ /* 0x000fe20000300000 */
.L_x_7540:
[----:B------:R-:W-:Y:S01]  /*13490*/  IMAD R8, R18, 0x8, R17 ;  /* 0x0000000812087824 */ /* 0x000fe200078e0211 */
[----:B------:R-:W-:Y:S01]  /*134a0*/  SHF.L.U32 R20, R23, 0x1f, RZ ;  /* 0x0000001f17147819 */ /* 0x000fe200000006ff */
[----:B------:R-:W-:Y:S01]  /*134b0*/  BSSY B1, `(.L_x_7541) ;  /* 0x0000004000017945 */ /* 0x000fe20003800000 */
[----:B------:R-:W-:Y:S02]  /*134c0*/  SHF.R.S32.HI R7, RZ, 0x1f, R5 ;  /* 0x0000001fff077819 */ /* 0x000fe40000011405 */
[----:B------:R-:W0:Y:S02]  /*134d0*/  SYNCS.PHASECHK.TRANS64.TRYWAIT P0, [R8+URZ+0x38840], R20 ;  /* 0x03884014080075a7 */ /* 0x000e24000800017f */
[----:B0-----:R-:W-:Y:S05]  /*134e0*/  @!P0 BRA `(.L_x_7542) ;  /* 0x0000002c00d08947 */ /* 0x001fea0003800000 */
.L_x_7618:
[----:B------:R-:W-:Y:S05]  /*134f0*/  BSYNC B1 ;  /* 0x0000000000017941 */ /* 0x000fea0003800000 */
.L_x_7541:
        /* <DEDUP_REMOVED lines=18> */
[----:B-1----:R-:W-:Y:S01]  /*13620*/  IMAD.IADD R27, R6, 0x1, R3 ;  /* 0x00000001061b7824 */ /* 0x002fe200078e0203 */
[----:B------:R-:W-:Y:S01]  /*13630*/  UMOV UR4, 0xffffffff ;  /* 0xffffffff00047882 */ /* 0x000fe20000000000 */
[----:B------:R-:W-:-:S03]  /*13640*/  IMAD R6, R18, 0x1000, R32 ;  /* 0x0000100012067824 */ /* 0x000fc600078e0220 */
[----:B------:R-:W-:Y:S01]  /*13650*/  LEA.HI.X R27, R2, UR5, R27, 0x1, P0 ;  /* 0x00000005021b7c11 */ /* 0x000fe200080f0c1b */
        /* <DEDUP_REMOVED lines=20> */
.L_x_7628:
        /* <DEDUP_REMOVED lines=8> */
.L_x_7544:
        /* <DEDUP_REMOVED lines=11> */
.L_x_7545:
[----:B------:R2:W-:Y:S01]  /*138d0*/  SYNCS.ARRIVE.TRANS64.A1T0 RZ, [R8+URZ+0x38830], RZ ;  /* 0x038830ff08ff79a7 */ /* 0x0005e2000810003f */
[----:B------:R-:W-:Y:S05]  /*138e0*/  @!P2 BRA `(.L_x_7546) ;  /* 0x000000000004a947 */ /* 0x000fea0003800000 */
[----:B------:R-:W-:Y:S01]  /*138f0*/  BPT.TRAP 0x1 ;  /* 0x000000040000795c */ /* 0x000fe20000300000 */
.L_x_7546:
[----:B------:R-:W3:Y:S01]  /*13900*/  SYNCS.PHASECHK.TRANS64.TRYWAIT P0, [R8+URZ+0x38860], R20 ;  /* 0x03886014080075a7 */ /* 0x000ee2000800017f */
[----:B------:R-:W-:Y:S04]  /*13910*/  BSSY B1, `(.L_x_7547) ;  /* 0x0000002000017945 */ /* 0x000fe80003800000 */
[----:B---3--:R-:W-:Y:S05]  /*13920*/  @!P0 BRA `(.L_x_7548) ;  /* 0x0000002c00f08947 */ /* 0x008fea0003800000 */
.L_x_7629:
[----:B------:R-:W-:Y:S05]  /*13930*/  BSYNC B1 ;  /* 0x0000000000017941 */ /* 0x000fea0003800000 */
.L_x_7547:
[----:B------:R-:W-:Y:S01]  /*13940*/  ULDC.64 UR4, c[0x0][0x328] ;  /* 0x0000ca0000047ab9 */ /* 0x000fe20000000a00 */
[C---:B------:R-:W-:Y:S01]  /*13950*/  LOP3.LUT P5, RZ, R16.reuse, 0x8, RZ, 0xc0, !PT ;  /* 0x0000000810ff7812 */ /* 0x040fe200078ac0ff */
[----:B------:R-:W-:Y:S01]  /*13960*/  IMAD R2, R7, UR4, RZ ;  /* 0x0000000407027c24 */ /* 0x000fe2000f8e02ff */
[----:B------:R-:W-:Y:S01]  /*13970*/  LOP3.LUT P4, RZ, R16, 0x4, RZ, 0xc0, !PT ;  /* 0x0000000410ff7812 */ /* 0x000fe2000788c0ff */
[----:B-1----:R-:W-:Y:S02]  /*13980*/  IMAD R21, R18, 0x7000, R6 ;  /* 0x0000700012157824 */ /* 0x002fe400078e0206 */
        /* <DEDUP_REMOVED lines=24> */
[----:B------:R-:W3:Y:S03]  /*13b10*/  SHFL.IDX PT, R2, R10, 0x1, 0x181f ;  /* 0x00381f000a027f89 */ /* 0x000ee600000e0000 */
[----:B------:R-:W-:-:S02]  /*13b20*/  LOP3.LUT P3, RZ, R16, 0x200, RZ, 0xc0, !PT ;  /* 0x0000020010ff7812 */ /* 0x000fc4000786c0ff */
[C---:B------:R-:W-:Y:S02]  /*13b30*/  LOP3.LUT P6, RZ, R16.reuse, 0x20, RZ, 0xc0, !PT ;  /* 0x0000002010ff7812 */ /* 0x040fe400078cc0ff */
[C---:B------:R-:W-:Y:S02]  /*13b40*/  LOP3.LUT P2, RZ, R16.reuse, 0x10, RZ, 0xc0, !PT ;  /* 0x0000001010ff7812 */ /* 0x040fe4000784c0ff */
[----:B------:R-:W-:Y:S02]  /*13b50*/  LOP3.LUT R16, R16, 0xff7fffff, RZ, 0xc0, !PT ;  /* 0xff7fffff10107812 */ /* 0x000fe400078ec0ff */
[----:B0-----:R-:W-:-:S05]  /*13b60*/  IADD3 R6, P0, R14, R0, RZ ;  /* 0x000000000e067210 */ /* 0x001fca0007f1e0ff */
[----:B------:R-:W-:Y:S01]  /*13b70*/  @P3 LOP3.LUT R16, R16, 0x800000, RZ, 0xfc, !PT ;  /* 0x0080000010103812 */ /* 0x000fe200078efcff */
[----:B------:R-:W-:Y:S01]  /*13b80*/  SHFL.IDX PT, R14, R10, 0x3, 0x181f ;  /* 0x00781f000a0e7f89 */ /* 0x000fe200000e0000 */
[----:B-1----:R-:W-:-:S03]  /*13b90*/  IMAD.X R7, RZ, RZ, R3, P0 ;  /* 0x000000ffff077224 */ /* 0x002fc600000e0603 */
[----:B------:R-:W0:Y:S01]  /*13ba0*/  SHFL.IDX PT, R3, R20, 0x1, 0x181f ;  /* 0x00381f0014037f89 */ /* 0x000e2200000e0000 */
[----:B---3--:R-:W-:-:S03]  /*13bb0*/  IADD3 R4, P0, R2, R0, RZ ;  /* 0x0000000002047210 */ /* 0x008fc60007f1e0ff */
[----:B------:R-:W1:Y:S04]  /*13bc0*/  SHFL.IDX PT, R2, R10, 0x2, 0x181f ;  /* 0x00581f000a027f89 */ /* 0x000e6800000e0000 */
[----:B------:R-:W-:Y:S01]  /*13bd0*/  LDGSTS.E.BYPASS.LTC128B.128 [R21+0x400], desc[UR44][R6.64], !P1 ;  /* 0x0040000006157fae */ /* 0x000fe2000c901d6c */
[----:B------:R-:W-:-:S03]  /*13be0*/  ISETP.NE.U32.AND P1, PT, R28, RZ, PT ;  /* 0x000000ff1c00720c */ /* 0x000fc60003f25070 */
[----:B------:R-:W-:Y:S01]  /*13bf0*/  LDGSTS.E.BYPASS.LTC128B.128 [R21+0x2400], desc[UR44][R6.64+0x80], !P3 ;  /* 0x0240008006157fae */ /* 0x000fe2000d901d6c */
[----:B------:R-:W-:-:S03]  /*13c00*/  LOP3.LUT P3, RZ, R16, 0x400, RZ, 0xc0, !PT ;  /* 0x0000040010ff7812 */ /* 0x000fc6000786c0ff */
[----:B------:R-:W-:Y:S04]  /*13c10*/  LDGSTS.E.BYPASS.LTC128B.128 [R21+0x4400], desc[UR44][R6.64+0x100], !P6 ;  /* 0x0440010006157fae */ /* 0x000fe8000f101d6c */
[----:B------:R-:W-:Y:S01]  /*13c20*/  LDGSTS.E.BYPASS.LTC128B.128 [R21+0x6400], desc[UR44][R6.64+0x180], !P2 ;  /* 0x0640018006157fae */ /* 0x000fe2000d101d6c */
[----:B0-----:R-:W-:-:S03]  /*13c30*/  IMAD.X R5, RZ, RZ, R3, P0 ;  /* 0x000000ffff057224 */ /* 0x001fc600000e0603 */
[----:B------:R-:W-:Y:S01]  /*13c40*/  LDGSTS.E.BYPASS.LTC128B.128 [R21+0x8400], desc[UR44][R6.64+0x200], !P5 ;  /* 0x0840020006157fae */ /* 0x000fe2000e901d6c */
[----:B-1----:R-:W-:-:S03]  /*13c50*/  IADD3 R2, P0, R2, R0, RZ ;  /* 0x0000000002027210 */ /* 0x002fc60007f1e0ff */
[----:B------:R-:W0:Y:S04]  /*13c60*/  SHFL.IDX PT, R3, R20, 0x2, 0x181f ;  /* 0x00581f0014037f89 */ /* 0x000e2800000e0000 */
[----:B------:R-:W-:Y:S04]  /*13c70*/  LDGSTS.E.BYPASS.LTC128B.128 [R21+0xa400], desc[UR44][R6.64+0x280], !P4 ;  /* 0x0a40028006157fae */ /* 0x000fe8000e101d6c */
[----:B------:R-:W1:Y:S01]  /*13c80*/  SHFL.IDX PT, R20, R20, 0x3, 0x181f ;  /* 0x00781f0014147f89 */ /* 0x000e6200000e0000 */
        /* <DEDUP_REMOVED lines=24> */
[----:B-1----:R3:W-:Y:S02]  /*13e10*/  LDGSTS.E.BYPASS.LTC128B.128 [R21+0xf400], desc[UR44][R2.64+0x380], P1 ;  /* 0x0f40038002157fae */ /* 0x0027e40008901d6c */
.L_x_7639:
[----:B---3--:R-:W-:Y:S02]  /*13e20*/  P2R R4, PR, RZ, 0x2 ;  /* 0x00000002ff047803 */ /* 0x008fe40000000000 */
        /* <DEDUP_REMOVED lines=22> */
.L_x_7550:
        /* <DEDUP_REMOVED lines=11> */
.L_x_7551:
[----:B------:R0:W-:Y:S01]  /*14040*/  SYNCS.ARRIVE.TRANS64.A1T0 RZ, [R8+URZ+0x38850], RZ ;  /* 0x038850ff08ff79a7 */ /* 0x0001e2000810003f */
[----:B------:R-:W-:Y:S05]  /*14050*/  @P3 BRA `(.L_x_7552) ;  /* 0xfffffff000603947 */ /* 0x000fea000383ffff */
[----:B------:R-:W-:Y:S05]  /*14060*/  BSYNC B0 ;  /* 0x0000000000007941 */ /* 0x000fea0003800000 */
.L_x_7539:
[----:B------:R-:W3:Y:S01]  /*14070*/  S2R R0, SR_TID.X ;  /* 0x0000000000007919 */ /* 0x000ee20000002100 */
[----:B------:R-:W-:Y:S01]  /*14080*/  VIADD R18, R18, 0x1 ;  /* 0x0000000112127836 */ /* 0x000fe20000000000 */
[----:B------:R-:W-:Y:S04]  /*14090*/  BSSY B0, `(.L_x_7553) ;  /* 0x0000013000007945 */ /* 0x000fe80003800000 */
[----:B------:R-:W-:-:S04]  /*140a0*/  ISETP.NE.AND P0, PT, R18, 0x2, PT ;  /* 0x000000021200780c */ /* 0x000fc80003f05270 */
[----:B------:R-:W-:Y:S02]  /*140b0*/  SEL R18, R18, RZ, P0 ;  /* 0x000000ff12127207 */ /* 0x000fe40000000000 */
[----:B---3--:R-:W-:Y:S02]  /*140c0*/  LOP3.LUT R2, R0, 0x7f, RZ, 0xc0, !PT ;  /* 0x0000007f00027812 */ /* 0x008fe400078ec0ff */
[----:B------:R-:W-:Y:S02]  /*140d0*/  SEL R0, RZ, 0x1, P0 ;  /* 0x00000001ff007807 */ /* 0x000fe40000000000 */
[----:B------:R-:W-:-:S13]  /*140e0*/  ISETP.NE.AND P1, PT, R2, RZ, PT ;  /* 0x000000ff0200720c */ /* 0x000fda0003f25270 */
[----:B------:R-:W-:Y:S05]  /*140f0*/  @P1 BRA `(.L_x_7554) ;  /* 0x0000000000301947 */ /* 0x000fea0003800000 */
[----:B------:R-:W3:Y:S01]  /*14100*/  S2R R7, SR_LANEID ;  /* 0x0000000000077919 */ /* 0x000ee20000000000 */
[----:B------:R-:W-:Y:S01]  /*14110*/  VOTEU.ANY UR4, UPT, PT ;  /* 0x0000000000047886 */ /* 0x000fe200038e0100 */
[----:B------:R-:W4:Y:S01]  /*14120*/  LDC.64 R2, c[0x0][0xd80] ;  /* 0x00036000ff027b82 */ /* 0x000f220000000a00 */
[----:B------:R-:W3:Y:S08]  /*14130*/  FLO.U32 R4, UR4 ;  /* 0x0000000400047d00 */ /* 0x000ef000080e0000 */
[----:B------:R-:W4:Y:S01]  /*14140*/  POPC R5, UR4 ;  /* 0x0000000400057d09 */ /* 0x000f220008000000 */
[----:B---3--:R-:W-:-:S13]  /*14150*/  ISETP.EQ.U32.AND P0, PT, R4, R7, PT ;  /* 0x000000070400720c */ /* 0x008fda0003f02070 */
[----:B----4-:R-:W3:Y:S01]  /*14160*/  @P0 ATOMG.E.ADD.STRONG.GPU PT, R3, desc[UR44][R2.64], R5 ;  /* 0x00000005020309a8 */ /* 0x010ee200081ee1ec */
[----:B------:R-:W4:Y:S02]  /*14170*/  S2R R6, SR_LTMASK ;  /* 0x0000000000067919 */ /* 0x000f240000003900 */
[----:B----4-:R-:W-:-:S04]  /*14180*/  LOP3.LUT R6, R6, UR4, RZ, 0xc0, !PT ;  /* 0x0000000406067c12 */ /* 0x010fc8000f8ec0ff */
[----:B------:R-:W4:Y:S01]  /*14190*/  POPC R7, R6 ;  /* 0x0000000600077309 */ /* 0x000f220000000000 */
[----:B---3--:R-:W4:Y:S02]  /*141a0*/  SHFL.IDX PT, R4, R3, R4, 0x1f ;  /* 0x00001f0403047589 */ /* 0x008f2400000e0000 */
[----:B----4-:R-:W-:-:S07]  /*141b0*/  IADD3 R36, R4, UR48, R7 ;  /* 0x0000003004247c10 */ /* 0x010fce000fffe007 */
.L_x_7554:
[----:B------:R-:W-:Y:S05]  /*141c0*/  BSYNC B0 ;  /* 0x0000000000007941 */ /* 0x000fea0003800000 */
.L_x_7553:
[----:B------:R-:W-:-:S07]  /*141d0*/  LOP3.LUT R23, R23, R0, RZ, 0x3c, !PT ;  /* 0x0000000017177212 */ /* 0x000fce00078e3cff */
.L_x_7510:
[----:B------:R-:W-:Y:S05]  /*141e0*/  BSYNC B7 ;  /* 0x0000000000077941 */ /* 0x000fea0003800000 */
.L_x_7508:
[----:B------:R-:W-:-:S13]  /*141f0*/  LOP3.LUT P0, RZ, R16, 0x200000, RZ, 0xc0, !PT ;  /* 0x0020000010ff7812 */ /* 0x000fda000780c0ff */
[----:B------:R-:W-:Y:S05]  /*14200*/  @!P0 BRA `(.L_x_7555) ;  /* 0x0000000000248947 */ /* 0x000fea0003800000 */
[----:B------:R-:W-:Y:S05]  /*14210*/  WARPSYNC.ALL ;  /* 0x0000000000007948 */ /* 0x000fea0003800000 */
[----:B------:R-:W3:Y:S08]  /*14220*/  S2UR UR5, SR_CgaCtaId ;  /* 0x00000000000579c3 */ /* 0x000ef00000008800 */
[----:B------:R-:W-:Y:S06]  /*14230*/  BAR.SYNC.DEFER_BLOCKING 0x5, 0x180 ;  /* 0x0146000000007b1d */ /* 0x000fec0000010000 */
[----:B------:R-:W-:-:S02]  /*14240*/  UMOV UR4, 0x400 ;  /* 0x0000040000047882 */ /* 0x000fc40000000000 */
[----:B---3--:R-:W-:-:S06]  /*14250*/  ULEA UR4, UR5, UR4, 0x18 ;  /* 0x0000000405047291 */ /* 0x008fcc000f8ec03f */
[----:B------:R-:W-:-:S05]  /*14260*/  IMAD.U32 R17, RZ, RZ, UR4 ;  /* 0x00000004ff117e24 */ /* 0x000fca000f8e00ff */
[----:B------:R3:W4:Y:S01]  /*14270*/  LDS R36, [R17+0x388d0] ;  /* 0x0388d00011247984 */ /* 0x0007220000000800 */
[----:B------:R-:W-:Y:S06]  /*14280*/  BAR.ARV 0x4, 0x180 ;  /* 0x0106000000007b1d */ /* 0x000fec0000002000 */
[----:B------:R-:W-:Y:S05]  /*14290*/  BRA `(.L_x_7556) ;  /* 0x00000000002c7947 */ /* 0x000fea0003800000 */
.L_x_7555:
[----:B------:R-:W-:-:S03]  /*142a0*/  UMOV UR4, 0xffffffff ;  /* 0xffffffff00047882 */ /* 0x000fc60000000000 */
[----:B------:R-:W-:Y:S05]  /*142b0*/  BRA.DIV UR4, `(.L_x_7557) ;  /* 0x0000002e04747947 */ /* 0x000fea000b800000 */
[----:B------:R3:W4:Y:S02]  /*142c0*/  SHFL.IDX PT, R14, R36, RZ, 0x1f ;  /* 0x00001fff240e7589 */ /* 0x00072400000e0000 */
.L_x_7642:
[----:B------:R-:W0:Y:S01]  /*142d0*/  @!P1 S2R R3, SR_CgaCtaId ;  /* 0x0000000000039919 */ /* 0x000e220000008800 */
[----:B------:R-:W-:Y:S05]  /*142e0*/  WARPSYNC.ALL ;  /* 0x0000000000007948 */ /* 0x000fea0003800000 */
[----:B------:R-:W-:Y:S01]  /*142f0*/  BAR.SYNC.DEFER_BLOCKING 0x4, 0x180 ;  /* 0x0106000000007b1d */ /* 0x000fe20000010000 */
[----:B------:R-:W-:-:S04]  /*14300*/  @!P1 MOV R0, 0x400 ;  /* 0x0000040000009802 */ /* 0x000fc80000000f00 */
[----:B0-----:R-:W-:-:S05]  /*14310*/  @!P1 LEA R17, R3, R0, 0x18 ;  /* 0x0000000003119211 */ /* 0x001fca00078ec0ff */
[----:B------:R3:W-:Y:S02]  /*14320*/  @!P1 STS [R17+0x388d0], R36 ;  /* 0x0388d02411009388 */ /* 0x0007e40000000800 */
[----:B---34-:R-:W-:Y:S01]  /*14330*/  IMAD.MOV.U32 R36, RZ, RZ, R14 ;  /* 0x000000ffff247224 */ /* 0x018fe200078e000e */
[----:B------:R-:W-:Y:S06]  /*14340*/  BAR.ARV 0x5, 0x180 ;  /* 0x0146000000007b1d */ /* 0x000fec0000002000 */
.L_x_7556:
[----:B------:R-:W-:Y:S02]  /*14350*/  ULDC UR4, c[0x0][0xd38] ;  /* 0x00034e0000047ab9 */ /* 0x000fe40000000800 */
[----:B----4-:R-:W-:-:S13]  /*14360*/  ISETP.GE.AND P0, PT, R36, UR4, PT ;  /* 0x0000000424007c0c */ /* 0x010fda000bf06270 */
[----:B------:R-:W-:Y:S05]  /*14370*/  @!P0 BRA `(.L_x_7558) ;  /* 0xffffffbc00c08947 */ /* 0x000fea000383ffff */
.L_x_7505:
[----:B------:R-:W4:Y:S01]  /*14380*/  LDL.LU R0, [R1+0x10] ;  /* 0x0000100001007983 */ /* 0x000f220000300800 */
[----:B------:R-:W-:Y:S01]  /*14390*/  BSSY B0, `(.L_x_7559) ;  /* 0x000000b000007945 */ /* 0x000fe20003800000 */
[----:B------:R-:W0:Y:S01]  /*143a0*/  S2R R5, SR_CgaCtaId ;  /* 0x0000000000057919 */ /* 0x000e220000008800 */
[----:B----4-:R-:W-:-:S05]  /*143b0*/  VIADD R0, R0, 0x1 ;  /* 0x0000000100007836 */ /* 0x010fca0000000000 */
        /* <DEDUP_REMOVED lines=8> */
.L_x_7643:
[----:B------:R-:W-:Y:S05]  /*14440*/  BSYNC B0 ;  /* 0x0000000000007941 */ /* 0x000fea0003800000 */
.L_x_7559:
[----:B------:R-:W-:-:S03]  /*14450*/  UMOV UR4, 0xffffffff ;  /* 0xffffffff00047882 */ /* 0x000fc60000000000 */
[----:B------:R-:W-:Y:S05]  /*14460*/  BRA.DIV UR4, `(.L_x_7561) ;  /* 0x0000002e04447947 */ /* 0x000fea000b800000 */
[----:B0-----:R-:W0:Y:S02]  /*14470*/  S2R R0, SR_TID.X ;  /* 0x0000000000007919 */ /* 0x001e240000002100 */
[----:B0-----:R-:W-:-:S04]  /*14480*/  SHF.R.U32.HI R0, RZ, 0x5, R0 ;  /* 0x00000005ff007819 */ /* 0x001fc80000011600 */
[----:B------:R-:W-:-:S05]  /*14490*/  LOP3.LUT R0, R0, 0x3, RZ, 0xc0, !PT ;  /* 0x0000000300007812 */ /* 0x000fca00078ec0ff */
[----:B------:R0:W4:Y:S02]  /*144a0*/  SHFL.IDX PT, R14, R0, RZ, 0x1f ;  /* 0x00001fff000e7589 */ /* 0x00012400000e0000 */
.L_x_7646:
[----:B----4-:R-:W-:Y:S01]  /*144b0*/  ISETP.NE.AND P0, PT, R14, RZ, PT ;  /* 0x000000ff0e00720c */ /* 0x010fe20003f05270 */
[----:B------:R-:W-:-:S12]  /*144c0*/  BSSY B0, `(.L_x_7562) ;  /* 0x0000024000007945 */ /* 0x000fd80003800000 */
[----:B------:R-:W-:Y:S05]  /*144d0*/  @P0 BRA `(.L_x_7563) ;  /* 0x0000000000880947 */ /* 0x000fea0003800000 */
[----:B------:R-:W-:-:S03]  /*144e0*/  UMOV UR4, 0xffffffff ;  /* 0xffffffff00047882 */ /* 0x000fc60000000000 */
[----:B------:R-:W-:Y:S05]  /*144f0*/  BRA.DIV UR4, `(.L_x_7564) ;  /* 0x0000002e04547947 */ /* 0x000fea000b800000 */
[----:B------:R-:W-:-:S13]  /*14500*/  ELECT P6, URZ, PT ;  /* 0x00000000003f782f */ /* 0x000fda00038c0000 */
.L_x_7649:
[----:B------:R-:W-:Y:S05]  /*14510*/  @!P6 BRA `(.L_x_7563) ;  /* 0x000000000078e947 */ /* 0x000fea0003800000 */
[----:B------:R-:W-:-:S06]  /*14520*/  ULOP3.LUT UR4, UR41, 0x2, URZ, 0xfc, !UPT ;  /* 0x0000000229047892 */ /* 0x000fcc000f8efc3f */
[----:B0-----:R-:W-:-:S05]  /*14530*/  IMAD.U32 R0, RZ, RZ, UR4 ;  /* 0x00000004ff007e24 */ /* 0x001fca000f8e00ff */
[----:B------:R-:W-:-:S13]  /*14540*/  ISETP.NE.AND P0, PT, R0, 0x3, PT ;  /* 0x000000030000780c */ /* 0x000fda0003f05270 */
[----:B------:R-:W-:Y:S05]  /*14550*/  @!P0 BRA `(.L_x_7565) ;  /* 0x0000000000048947 */ /* 0x000fea0003800000 */
[----:B------:R-:W-:Y:S01]  /*14560*/  BPT.TRAP 0x1 ;  /* 0x000000040000795c */ /* 0x000fe20000300000 */
.L_x_7565:
[C---:B------:R-:W-:Y:S01]  /*14570*/  IMAD R3, R18.reuse, 0x8, R5 ;  /* 0x0000000812037824 */ /* 0x040fe200078e0205 */
[----:B------:R-:W-:Y:S01]  /*14580*/  SHF.L.U32 R2, R23, 0x1f, RZ ;  /* 0x0000001f17027819 */ /* 0x000fe200000006ff */
[----:B------:R-:W-:-:S03]  /*14590*/  VIADD R18, R18, 0x1 ;  /* 0x0000000112127836 */ /* 0x000fc60000000000 */
[----:B------:R-:W0:Y:S02]  /*145a0*/  SYNCS.PHASECHK.TRANS64.TRYWAIT P1, [R3+URZ+0x38840], R2 ;  /* 0x03884002030075a7 */ /* 0x000e24000802017f */
[----:B------:R-:W-:-:S04]  /*145b0*/  ISETP.NE.AND P2, PT, R18, 0x2, PT ;  /* 0x000000021200780c */ /* 0x000fc80003f45270 */
[----:B------:R-:W-:Y:S01]  /*145c0*/  SEL R0, RZ, 0x1, P2 ;  /* 0x00000001ff007807 */ /* 0x000fe20001000000 */
[----:B0-----:R-:W-:Y:S08]  /*145d0*/  @!P1 BRA `(.L_x_7566) ;  /* 0x0000002c003c9947 */ /* 0x001ff00003800000 */
.L_x_7650:
[----:B------:R-:W-:Y:S02]  /*145e0*/  SEL R18, R18, RZ, P2 ;  /* 0x000000ff12127207 */ /* 0x000fe40001000000 */
[----:B------:R-:W-:Y:S01]  /*145f0*/  LOP3.LUT R0, R23, R0, RZ, 0x3c, !PT ;  /* 0x0000000017007212 */ /* 0x000fe200078e3cff */
[----:B------:R-:W-:Y:S06]  /*14600*/  @!P0 BRA `(.L_x_7567) ;  /* 0x0000000000048947 */ /* 0x000fec0003800000 */
[----:B------:R-:W-:Y:S01]  /*14610*/  BPT.TRAP 0x1 ;  /* 0x000000040000795c */ /* 0x000fe20000300000 */
.L_x_7567:
[----:B------:R-:W-:Y:S01]  /*14620*/  IMAD R5, R18, 0x8, R5 ;  /* 0x0000000812057824 */ /* 0x000fe200078e0205 */
[----:B------:R-:W-:-:S04]  /*14630*/  SHF.L.U32 R0, R0, 0x1f, RZ ;  /* 0x0000001f00007819 */ /* 0x000fc800000006ff */
[----:B------:R-:W4:Y:S02]  /*14640*/  SYNCS.PHASECHK.TRANS64.TRYWAIT P1, [R5+URZ+0x38840], R0 ;  /* 0x03884000050075a7 */ /* 0x000f24000802017f */
[----:B----4-:R-:W-:Y:S05]  /*14650*/  @!P1 BRA `(.L_x_7568) ;  /* 0x0000002c00309947 */ /* 0x010fea0003800000 */
.L_x_7651:
[----:B------:R-:W-:Y:S05]  /*14660*/  @!P0 BRA `(.L_x_7569) ;  /* 0x0000000000048947 */ /* 0x000fea0003800000 */
[----:B------:R-:W-:Y:S01]  /*14670*/  BPT.TRAP 0x1 ;  /* 0x000000040000795c */ /* 0x000fe20000300000 */
.L_x_7569:
[----:B------:R-:W0:Y:S02]  /*14680*/  SYNCS.PHASECHK.TRANS64.TRYWAIT P1, [R3+URZ+0x38860], R2 ;  /* 0x03886002030075a7 */ /* 0x000e24000802017f */
[----:B0-----:R-:W-:Y:S05]  /*14690*/  @!P1 BRA `(.L_x_7570) ;  /* 0x0000002c00349947 */ /* 0x001fea0003800000 */
.L_x_7652:
[----:B------:R-:W-:Y:S05]  /*146a0*/  @!P0 BRA `(.L_x_7571) ;  /* 0x0000000000048947 */ /* 0x000fea0003800000 */
[----:B------:R-:W-:Y:S01]  /*146b0*/  BPT.TRAP 0x1 ;  /* 0x000000040000795c */ /* 0x000fe20000300000 */
.L_x_7571:
[----:B------:R0:W0:Y:S02]  /*146c0*/  SYNCS.PHASECHK.TRANS64.TRYWAIT P0, [R5+URZ+0x38860], R0 ;  /* 0x03886000050075a7 */ /* 0x000024000800017f */
[----:B0-----:R-:W-:Y:S05]  /*146d0*/  @!P0 NANOSLEEP.SYNCS 0x989680 ;  /* 0x009896800000895d */ /* 0x001fea0003900000 */
[----:B------:R-:W0:Y:S02]  /*146e0*/  @!P0 SYNCS.PHASECHK.TRANS64 P0, [R5+URZ+0x38860], R0 ;  /* 0x03886000050085a7 */ /* 0x000e24000800007f */
[----:B0-----:R-:W-:Y:S05]  /*146f0*/  @!P0 BRA `(.L_x_7571) ;  /* 0xfffffffc00f08947 */ /* 0x001fea000383ffff */
.L_x_7563:
[----:B------:R-:W-:Y:S05]  /*14700*/  BSYNC B0 ;  /* 0x0000000000007941 */ /* 0x000fea0003800000 */
.L_x_7562:
[----:B------:R-:W-:Y:S05]  /*14710*/  EXIT ;  /* 0x000000000000794d */ /* 0x000fea0003800000 */
.L_x_7458:
[----:B0-----:R0:W1:Y:S02]  /*14720*/  SYNCS.PHASECHK.TRANS64.TRYWAIT P1, [R17+URZ+0x38800], R4 ;  /* 0x03880004110075a7 */ /* 0x001064000802017f */
[----:B-1----:R-:W-:Y:S05]  /*14730*/  @!P1 NANOSLEEP.SYNCS 0x989680 ;  /* 0x009896800000995d */ /* 0x002fea0003900000 */
[----:B------:R-:W1:Y:S02]  /*14740*/  @!P1 SYNCS.PHASECHK.TRANS64 P1, [R17+URZ+0x38800], R4 ;  /* 0x03880004110095a7 */ /* 0x000e64000802007f */
[----:B-1----:R-:W-:Y:S05]  /*14750*/  @!P1 BRA `(.L_x_7458) ;  /* 0xfffffffc00f09947 */ /* 0x002fea000383ffff */
[----:B------:R-:W-:Y:S05]  /*14760*/  BRA `(.L_x_7572) ;  /* 0xfffffef000247947 */ /* 0x000fea000383ffff */
.L_x_7462:
[----:B--2---:R2:W3:Y:S02]  /*14770*/  SYNCS.PHASECHK.TRANS64.TRYWAIT P1, [R9+URZ+0x38830], R6 ;  /* 0x03883006090075a7 */ /* 0x0044e4000802017f */
[----:B---3--:R-:W-:Y:S05]  /*14780*/  @!P1 NANOSLEEP.SYNCS 0x989680 ;  /* 0x009896800000995d */ /* 0x008fea0003900000 */
[----:B------:R-:W3:Y:S02]  /*14790*/  @!P1 SYNCS.PHASECHK.TRANS64 P1, [R9+URZ+0x38830], R6 ;  /* 0x03883006090095a7 */ /* 0x000ee4000802007f */
[----:B---3--:R-:W-:Y:S05]  /*147a0*/  @!P1 BRA `(.L_x_7462) ;  /* 0xfffffffc00f09947 */ /* 0x008fea000383ffff */
[----:B------:R-:W-:Y:S05]  /*147b0*/  BRA `(.L_x_7461) ;  /* 0xfffffef000447947 */ /* 0x000fea000383ffff */
.L_x_7463:
[----:B---3--:R3:W4:Y:S02]  /*147c0*/  SYNCS.PHASECHK.TRANS64.TRYWAIT P1, [R17+URZ+0x38810], R4 ;  /* 0x03881004110075a7 */ /* 0x008724000802017f */
[----:B----4-:R-:W-:Y:S05]  /*147d0*/  @!P1 NANOSLEEP.SYNCS 0x989680 ;  /* 0x009896800000995d */ /* 0x010fea0003900000 */
[----:B------:R-:W4:Y:S02]  /*147e0*/  @!P1 SYNCS.PHASECHK.TRANS64 P1, [R17+URZ+0x38810], R4 ;  /* 0x03881004110095a7 */ /* 0x000f24000802007f */
[----:B----4-:R-:W-:Y:S05]  /*147f0*/  @!P1 BRA `(.L_x_7463) ;  /* 0xfffffffc00f09947 */ /* 0x010fea000383ffff */
[----:B------:R-:W-:Y:S05]  /*14800*/  BRA `(.L_x_7573) ;  /* 0xfffffef000d07947 */ /* 0x000fea000383ffff */
.L_x_7467:
[----:B0-----:R0:W3:Y:S02]  /*14810*/  SYNCS.PHASECHK.TRANS64.TRYWAIT P1, [R9+URZ+0x38850], R6 ;  /* 0x03885006090075a7 */ /* 0x0010e4000802017f */
[----:B---3--:R-:W-:Y:S05]  /*14820*/  @!P1 NANOSLEEP.SYNCS 0x989680 ;  /* 0x009896800000995d */ /* 0x008fea0003900000 */
[----:B------:R-:W3:Y:S02]  /*14830*/  @!P1 SYNCS.PHASECHK.TRANS64 P1, [R9+URZ+0x38850], R6 ;  /* 0x03885006090095a7 */ /* 0x000ee4000802007f */
[----:B---3--:R-:W-:Y:S05]  /*14840*/  @!P1 BRA `(.L_x_7467) ;  /* 0xfffffffc00f09947 */ /* 0x008fea000383ffff */
[----:B------:R-:W-:Y:S05]  /*14850*/  BRA `(.L_x_7466) ;  /* 0xfffffef400007947 */ /* 0x000fea000383ffff */
.L_x_7474:
[----:B-1----:R1:W2:Y:S02]  /*14860*/  SYNCS.PHASECHK.TRANS64.TRYWAIT P1, [R9+URZ+0x38830], R8 ;  /* 0x03883008090075a7 */ /* 0x0022a4000802017f */
[----:B--2---:R-:W-:Y:S05]  /*14870*/  @!P1 NANOSLEEP.SYNCS 0x989680 ;  /* 0x009896800000995d */ /* 0x004fea0003900000 */
[----:B------:R-:W2:Y:S02]  /*14880*/  @!P1 SYNCS.PHASECHK.TRANS64 P1, [R9+URZ+0x38830], R8 ;  /* 0x03883008090095a7 */ /* 0x000ea4000802007f */
[----:B--2---:R-:W-:Y:S05]  /*14890*/  @!P1 BRA `(.L_x_7474) ;  /* 0xfffffffc00f09947 */ /* 0x004fea000383ffff */
[----:B------:R-:W-:Y:S05]  /*148a0*/  BRA `(.L_x_7473) ;  /* 0xffffff1c00247947 */ /* 0x000fea000383ffff */
.L_x_7478:
[----:B---3--:R3:W4:Y:S02]  /*148b0*/  SYNCS.PHASECHK.TRANS64.TRYWAIT P1, [R9+URZ+0x38850], R8 ;  /* 0x03885008090075a7 */ /* 0x008724000802017f */
[----:B----4-:R-:W-:Y:S05]  /*148c0*/  @!P1 NANOSLEEP.SYNCS 0x989680 ;  /* 0x009896800000995d */ /* 0x010fea0003900000 */
[----:B------:R-:W4:Y:S02]  /*148d0*/  @!P1 SYNCS.PHASECHK.TRANS64 P1, [R9+URZ+0x38850], R8 ;  /* 0x03885008090095a7 */ /* 0x000f24000802007f */
[----:B----4-:R-:W-:Y:S05]  /*148e0*/  @!P1 BRA `(.L_x_7478) ;  /* 0xfffffffc00f09947 */ /* 0x010fea000383ffff */
[----:B------:R-:W-:Y:S05]  /*148f0*/  BRA `(.L_x_7477) ;  /* 0xffffff1c00847947 */ /* 0x000fea000383ffff */
.L_x_7486:
[----:B-1----:R1:W2:Y:S02]  /*14900*/  SYNCS.PHASECHK.TRANS64.TRYWAIT P1, [R9+URZ+0x38830], R8 ;  /* 0x03883008090075a7 */ /* 0x0022a4000802017f */
[----:B--2---:R-:W-:Y:S05]  /*14910*/  @!P1 NANOSLEEP.SYNCS 0x989680 ;  /* 0x009896800000995d */ /* 0x004fea0003900000 */
[----:B------:R-:W2:Y:S02]  /*14920*/  @!P1 SYNCS.PHASECHK.TRANS64 P1, [R9+URZ+0x38830], R8 ;  /* 0x03883008090095a7 */ /* 0x000ea4000802007f */
[----:B--2---:R-:W-:Y:S05]  /*14930*/  @!P1 BRA `(.L_x_7486) ;  /* 0xfffffffc00f09947 */ /* 0x004fea000383ffff */
[----:B------:R-:W-:Y:S05]  /*14940*/  BRA `(.L_x_7485) ;  /* 0xffffff4c00a07947 */ /* 0x000fea000383ffff */
.L_x_7490:
[----:B---3--:R3:W4:Y:S02]  /*14950*/  SYNCS.PHASECHK.TRANS64.TRYWAIT P1, [R9+URZ+0x38850], R8 ;  /* 0x03885008090075a7 */ /* 0x008724000802017f */
[----:B----4-:R-:W-:Y:S05]  /*14960*/  @!P1 NANOSLEEP.SYNCS 0x989680 ;  /* 0x009896800000995d */ /* 0x010fea0003900000 */
[----:B------:R-:W4:Y:S02]  /*14970*/  @!P1 SYNCS.PHASECHK.TRANS64 P1, [R9+URZ+0x38850], R8 ;  /* 0x03885008090095a7 */ /* 0x000f24000802007f */
[----:B----4-:R-:W-:Y:S05]  /*14980*/  @!P1 BRA `(.L_x_7490) ;  /* 0xfffffffc00f09947 */ /* 0x010fea000383ffff */
[----:B------:R-:W-:Y:S05]  /*14990*/  BRA `(.L_x_7489) ;  /* 0xffffff5000007947 */ /* 0x000fea000383ffff */
.L_x_7516:
        /* <DEDUP_REMOVED lines=10> */
.L_x_7574:
[----:B------:R-:W-:Y:S05]  /*14a40*/  BRA `(.L_x_7575) ;  /* 0xffffffc000907947 */ /* 0x000fea000383ffff */
.L_x_7519:
[----:B0-----:R0:W1:Y:S02]  /*14a50*/  SYNCS.PHASECHK.TRANS64.TRYWAIT P0, [R27+URZ+0x38840], R0 ;  /* 0x038840001b0075a7 */ /* 0x001064000800017f */
[----:B-1----:R-:W-:Y:S05]  /*14a60*/  @!P0 NANOSLEEP.SYNCS 0x989680 ;  /* 0x009896800000895d */ /* 0x002fea0003900000 */
[----:B------:R-:W1:Y:S02]  /*14a70*/  @!P0 SYNCS.PHASECHK.TRANS64 P0, [R27+URZ+0x38840], R0 ;  /* 0x038840001b0085a7 */ /* 0x000e64000800007f */
[----:B-1----:R-:W-:Y:S05]  /*14a80*/  @!P0 BRA `(.L_x_7519) ;  /* 0xfffffffc00f08947 */ /* 0x002fea000383ffff */
[----:B------:R-:W-:Y:S05]  /*14a90*/  BRA `(.L_x_7576) ;  /* 0xffffffc400407947 */ /* 0x000fea000383ffff */
.L_x_7520:
        /* <DEDUP_REMOVED lines=8> */
.L_x_7578:
[----:B------:R-:W-:Y:S05]  /*14b20*/  BSYNC B0 ;  /* 0x0000000000007941 */ /* 0x000fea0003800000 */
.L_x_7577:
        /* <DEDUP_REMOVED lines=9> */
.L_x_7579:
[----:B------:R-:W-:Y:S02]  /*14bc0*/  IMAD.MOV.U32 R13, RZ, RZ, R5 ;  /* 0x000000ffff0d7224 */ /* 0x000fe400078e0005 */
[----:B------:R-:W-:Y:S01]  /*14bd0*/  IMAD.MOV.U32 R12, RZ, RZ, 0x1 ;  /* 0x00000001ff0c7424 */ /* 0x000fe200078e00ff */
[----:B------:R-:W-:-:S13]  /*14be0*/  @P0 LEA R6, P1, R8, R14, 0x1 ;  /* 0x0000000e08060211 */ /* 0x000fda00078208ff */
[----:B------:R-:W-:Y:S05]  /*14bf0*/  WARPSYNC.COLLECTIVE R15, `(.L_x_7580) ;  /* 0x000000000f087348 */ /* 0x000fea0003c00000 */
[----:B------:R0:W1:Y:S02]  /*14c00*/  SHFL.IDX P6, R14, R13, R12, R11 ;  /* 0x0000000c0d0e7389 */ /* 0x00006400000c000b */
[----:B01----:R-:W-:Y:S01]  /*14c10*/  ENDCOLLECTIVE ;  /* 0x000000000000791b */ /* 0x003fe20003800000 */
.L_x_7580:
        /* <DEDUP_REMOVED lines=12> */
.L_x_7581:
[----:B------:R-:W-:Y:S02]  /*14ce0*/  @P0 IMAD R9, R4, 0x2, R17 ;  /* 0x0000000204090824 */ /* 0x000fe400078e0211 */
[----:B------:R-:W-:Y:S02]  /*14cf0*/  IMAD.MOV.U32 R13, RZ, RZ, R5 ;  /* 0x000000ffff0d7224 */ /* 0x000fe400078e0005 */
[----:B------:R-:W-:Y:S01]  /*14d00*/  IMAD.MOV.U32 R12, RZ, RZ, 0x2 ;  /* 0x00000002ff0c7424 */ /* 0x000fe200078e00ff */
[----:B------:R-:W-:-:S13]  /*14d10*/  @P0 LEA R6, P1, R8, R14, 0x1 ;  /* 0x0000000e08060211 */ /* 0x000fda00078208ff */
[----:B------:R-:W-:Y:S05]  /*14d20*/  WARPSYNC.COLLECTIVE R15, `(.L_x_7582) ;  /* 0x000000000f087348 */ /* 0x000fea0003c00000 */
[----:B------:R0:W1:Y:S02]  /*14d30*/  SHFL.IDX P6, R14, R13, R12, R11 ;  /* 0x0000000c0d0e7389 */ /* 0x00006400000c000b */
[----:B01----:R-:W-:Y:S01]  /*14d40*/  ENDCOLLECTIVE ;  /* 0x000000000000791b */ /* 0x003fe20003800000 */
.L_x_7582:
        /* <DEDUP_REMOVED lines=12> */
.L_x_7583:
[----:B------:R-:W-:Y:S02]  /*14e10*/  @P0 IMAD R7, R4, 0x2, R17 ;  /* 0x0000000204070824 */ /* 0x000fe400078e0211 */
[----:B------:R-:W-:Y:S02]  /*14e20*/  IMAD.MOV.U32 R13, RZ, RZ, R5 ;  /* 0x000000ffff0d7224 */ /* 0x000fe400078e0005 */
[----:B------:R-:W-:Y:S01]  /*14e30*/  IMAD.MOV.U32 R12, RZ, RZ, 0x3 ;  /* 0x00000003ff0c7424 */ /* 0x000fe200078e00ff */
[----:B------:R-:W-:-:S13]  /*14e40*/  @P0 LEA R6, P1, R8, R14, 0x1 ;  /* 0x0000000e08060211 */ /* 0x000fda00078208ff */
[----:B------:R-:W-:Y:S05]  /*14e50*/  WARPSYNC.COLLECTIVE R15, `(.L_x_7584) ;  /* 0x000000000f087348 */ /* 0x000fea0003c00000 */
[----:B------:R0:W1:Y:S02]  /*14e60*/  SHFL.IDX P6, R14, R13, R12, R11 ;  /* 0x0000000c0d0e7389 */ /* 0x00006400000c000b */
[----:B01----:R-:W-:Y:S01]  /*14e70*/  ENDCOLLECTIVE ;  /* 0x000000000000791b */ /* 0x003fe20003800000 */
.L_x_7584:
        /* <DEDUP_REMOVED lines=11> */
.L_x_7585:
[----:B------:R-:W-:Y:S05]  /*14f30*/  BRA `(.L_x_7586) ;  /* 0xffffffc400087947 */ /* 0x000fea000383ffff */
.L_x_7525:
[----:B------:R-:W-:Y:S01]  /*14f40*/  IMAD.MOV.U32 R13, RZ, RZ, R5 ;  /* 0x000000ffff0d7224 */ /* 0x000fe200078e0005 */
[----:B------:R-:W-:Y:S01]  /*14f50*/  LOP3.LUT R16, R16, 0xfffffeff, RZ, 0xc0, !PT ;  /* 0xfffffeff10107812 */ /* 0x000fe200078ec0ff */
[----:B------:R-:W-:Y:S02]  /*14f60*/  IMAD.MOV.U32 R12, RZ, RZ, RZ ;  /* 0x000000ffff0c7224 */ /* 0x000fe400078e00ff */
[----:B------:R-:W-:Y:S02]  /*14f70*/  IMAD.MOV.U32 R11, RZ, RZ, 0x181f ;  /* 0x0000181fff0b7424 */ /* 0x000fe400078e00ff */
[----:B------:R-:W-:Y:S02]  /*14f80*/  IMAD.MOV.U32 R15, RZ, RZ, -0x1 ;  /* 0xffffffffff0f7424 */ /* 0x000fe400078e00ff */
[----:B------:R-:W-:-:S07]  /*14f90*/  IMAD.U32 R4, RZ, RZ, UR42 ;  /* 0x0000002aff047e24 */ /* 0x000fce000f8e00ff */
[----:B-1----:R-:W-:Y:S05]  /*14fa0*/  WARPSYNC.COLLECTIVE R15, `(.L_x_7587) ;  /* 0x000000000f087348 */ /* 0x002fea0003c00000 */
[----:B------:R0:W2:Y:S02]  /*14fb0*/  SHFL.IDX P6, R14, R13, R12, R11 ;  /* 0x0000000c0d0e7389 */ /* 0x0000a400000c000b */
[----:B012---:R-:W-:Y:S01]  /*14fc0*/  ENDCOLLECTIVE ;  /* 0x000000000000791b */ /* 0x007fe20003800000 */
.L_x_7587:
[----:B------:R-:W-:-:S05]  /*14fd0*/  IMAD R4, R4, 0x40, R9 ;  /* 0x0000004004047824 */ /* 0x000fca00078e0209 */
        /* <DEDUP_REMOVED lines=8> */
.L_x_7588:
[----:B------:R-:W-:Y:S02]  /*15060*/  IMAD.MOV.U32 R13, RZ, RZ, R5 ;  /* 0x000000ffff0d7224 */ /* 0x000fe400078e0005 */
[----:B------:R-:W-:Y:S01]  /*15070*/  IMAD.MOV.U32 R12, RZ, RZ, 0x1 ;  /* 0x00000001ff0c7424 */ /* 0x000fe200078e00ff */
[----:B------:R-:W-:-:S13]  /*15080*/  @!P1 LEA R6, P0, R8, R14, 0x1 ;  /* 0x0000000e08069211 */ /* 0x000fda00078008ff */
[----:B------:R-:W-:Y:S05]  /*15090*/  WARPSYNC.COLLECTIVE R15, `(.L_x_7589) ;  /* 0x000000000f087348 */ /* 0x000fea0003c00000 */
[----:B------:R0:W1:Y:S02]  /*150a0*/  SHFL.IDX P6, R14, R13, R12, R11 ;  /* 0x0000000c0d0e7389 */ /* 0x00006400000c000b */
[----:B01----:R-:W-:Y:S01]  /*150b0*/  ENDCOLLECTIVE ;  /* 0x000000000000791b */ /* 0x003fe20003800000 */
.L_x_7589:
        /* <DEDUP_REMOVED lines=14> */
.L_x_7590:
[----:B------:R-:W-:Y:S01]  /*151a0*/  LOP3.LUT R16, R16, 0xffffffbf, RZ, 0xc0, !PT ;  /* 0xffffffbf10107812 */ /* 0x000fe200078ec0ff */
[----:B------:R-:W-:Y:S02]  /*151b0*/  IMAD.MOV.U32 R13, RZ, RZ, R5 ;  /* 0x000000ffff0d7224 */ /* 0x000fe400078e0005 */
[----:B------:R-:W-:Y:S01]  /*151c0*/  IMAD.MOV.U32 R12, RZ, RZ, 0x2 ;  /* 0x00000002ff0c7424 */ /* 0x000fe200078e00ff */
[----:B------:R-:W-:-:S13]  /*151d0*/  @!P1 LEA R6, P0, R8, R14, 0x1 ;  /* 0x0000000e08069211 */ /* 0x000fda00078008ff */
[----:B------:R-:W-:Y:S05]  /*151e0*/  WARPSYNC.COLLECTIVE R15, `(.L_x_7591) ;  /* 0x000000000f087348 */ /* 0x000fea0003c00000 */
[----:B------:R0:W1:Y:S02]  /*151f0*/  SHFL.IDX P6, R14, R13, R12, R11 ;  /* 0x0000000c0d0e7389 */ /* 0x00006400000c000b */
[----:B01----:R-:W-:Y:S01]  /*15200*/  ENDCOLLECTIVE ;  /* 0x000000000000791b */ /* 0x003fe20003800000 */
.L_x_7591:
        /* <DEDUP_REMOVED lines=14> */
.L_x_7592:
[----:B------:R-:W-:Y:S02]  /*152f0*/  IMAD.MOV.U32 R13, RZ, RZ, R5 ;  /* 0x000000ffff0d7224 */ /* 0x000fe400078e0005 */
[----:B------:R-:W-:Y:S01]  /*15300*/  IMAD.MOV.U32 R12, RZ, RZ, 0x3 ;  /* 0x00000003ff0c7424 */ /* 0x000fe200078e00ff */
[----:B------:R-:W-:-:S13]  /*15310*/  @!P1 LEA R6, P0, R8, R14, 0x1 ;  /* 0x0000000e08069211 */ /* 0x000fda00078008ff */
[----:B------:R-:W-:Y:S05]  /*15320*/  WARPSYNC.COLLECTIVE R15, `(.L_x_7593) ;  /* 0x000000000f087348 */ /* 0x000fea0003c00000 */
[----:B------:R0:W1:Y:S02]  /*15330*/  SHFL.IDX P6, R14, R13, R12, R11 ;  /* 0x0000000c0d0e7389 */ /* 0x00006400000c000b */
[----:B01----:R-:W-:Y:S01]  /*15340*/  ENDCOLLECTIVE ;  /* 0x000000000000791b */ /* 0x003fe20003800000 */
.L_x_7593:
        /* <DEDUP_REMOVED lines=11> */
.L_x_7594:
[----:B------:R-:W-:Y:S05]  /*15400*/  BRA `(.L_x_7595) ;  /* 0xffffffc400f87947 */ /* 0x000fea000383ffff */
.L_x_7529:
        /* <DEDUP_REMOVED lines=8> */
.L_x_7597:
[----:B------:R-:W-:Y:S05]  /*15490*/  BSYNC B0 ;  /* 0x0000000000007941 */ /* 0x000fea0003800000 */
.L_x_7596:
[----:B------:R-:W-:Y:S01]  /*154a0*/  IMAD.MOV.U32 R13, RZ, RZ, R0 ;  /* 0x000000ffff0d7224 */ /* 0x000fe200078e0000 */
[----:B------:R-:W-:Y:S01]  /*154b0*/  LOP3.LUT P1, RZ, R16, 0x100, RZ, 0xc0, !PT ;  /* 0x0000010010ff7812 */ /* 0x000fe2000782c0ff */
[----:B------:R-:W-:Y:S01]  /*154c0*/  IMAD.MOV.U32 R12, RZ, RZ, RZ ;  /* 0x000000ffff0c7224 */ /* 0x000fe200078e00ff */
[----:B------:R-:W-:Y:S01]  /*154d0*/  P2R R5, PR, RZ, 0x4 ;  /* 0x00000004ff057803 */ /* 0x000fe20000000000 */
[----:B------:R-:W-:Y:S02]  /*154e0*/  IMAD.MOV.U32 R11, RZ, RZ, 0x181f ;  /* 0x0000181fff0b7424 */ /* 0x000fe400078e00ff */
[----:B------:R-:W-:Y:S02]  /*154f0*/  IMAD.MOV.U32 R15, RZ, RZ, -0x1 ;  /* 0xffffffffff0f7424 */ /* 0x000fe400078e00ff */
[----:B------:R-:W-:-:S07]  /*15500*/  IMAD.MOV.U32 R2, RZ, RZ, R14 ;  /* 0x000000ffff027224 */ /* 0x000fce00078e000e */
[----:B------:R-:W-:Y:S05]  /*15510*/  WARPSYNC.COLLECTIVE R15, `(.L_x_7598) ;  /* 0x000000000f087348 */ /* 0x000fea0003c00000 */
[----:B------:R0:W1:Y:S02]  /*15520*/  SHFL.IDX P6, R14, R13, R12, R11 ;  /* 0x0000000c0d0e7389 */ /* 0x00006400000c000b */
[----:B01----:R-:W-:Y:S01]  /*15530*/  ENDCOLLECTIVE ;  /* 0x000000000000791b */ /* 0x003fe20003800000 */
.L_x_7598:
[----:B------:R-:W-:Y:S02]  /*15540*/  IMAD.MOV.U32 R13, RZ, RZ, R4 ;  /* 0x000000ffff0d7224 */ /* 0x000fe400078e0004 */
[----:B------:R-:W-:Y:S01]  /*15550*/  IMAD.MOV.U32 R12, RZ, RZ, 0x1 ;  /* 0x00000001ff0c7424 */ /* 0x000fe200078e00ff */
[----:B------:R-:W-:Y:S02]  /*15560*/  @!P1 LEA R7, P0, R8, R14, 0x1 ;  /* 0x0000000e08079211 */ /* 0x000fe400078008ff */
[----:B------:R-:W-:-:S03]  /*15570*/  LOP3.LUT P6, RZ, R16, 0x40000, RZ, 0xc0, !PT ;  /* 0x0004000010ff7812 */ /* 0x000fc600078cc0ff */
[----:B------:R-:W-:Y:S01]  /*15580*/  @!P1 IMAD.X R3, RZ, RZ, R2, P0 ;  /* 0x000000ffff039224 */ /* 0x000fe200000e0602 */
[----:B------:R-:W-:Y:S01]  /*15590*/  LOP3.LUT P0, RZ, R16, 0x80000, RZ, 0xc0, !PT ;  /* 0x0008000010ff7812 */ /* 0x000fe2000780c0ff */
[----:B------:R-:W-:-:S12]  /*155a0*/  @!P1 IMAD.MOV.U32 R2, RZ, RZ, R7 ;  /* 0x000000ffff029224 */ /* 0x000fd800078e0007 */
        /* <DEDUP_REMOVED lines=9> */
.L_x_7599:
        /* <DEDUP_REMOVED lines=15> */
.L_x_7600:
        /* <DEDUP_REMOVED lines=14> */
[----:B------:R-:W-:-:S04]  /*15810*/  ISETP.NE.AND P2, PT, R5, RZ, PT ;  /* 0x000000ff0500720c */ /* 0x000fc80003f45270 */
        /* <DEDUP_REMOVED lines=12> */
.L_x_7601:
[----:B------:R-:W-:Y:S02]  /*158e0*/  IMAD.MOV.U32 R13, RZ, RZ, R0 ;  /* 0x000000ffff0d7224 */ /* 0x000fe400078e0000 */
[----:B------:R-:W-:-:S07]  /*158f0*/  IMAD.MOV.U32 R5, RZ, RZ, R14 ;  /* 0x000000ffff057224 */ /* 0x000fce00078e000e */
[----:B------:R-:W-:Y:S05]  /*15900*/  WARPSYNC.COLLECTIVE R15, `(.L_x_7602) ;  /* 0x000000000f087348 */ /* 0x000fea0003c00000 */
[----:B------:R0:W1:Y:S02]  /*15910*/  SHFL.IDX P6, R14, R13, R12, R11 ;  /* 0x0000000c0d0e7389 */ /* 0x00006400000c000b */
[----:B01----:R-:W-:Y:S01]  /*15920*/  ENDCOLLECTIVE ;  /* 0x000000000000791b */ /* 0x003fe20003800000 */
.L_x_7602:
        /* <DEDUP_REMOVED lines=17> */
.L_x_7603:
        /* <DEDUP_REMOVED lines=14> */
.L_x_7604:
[----:B------:R-:W-:Y:S01]  /*15b20*/  @!PT LDS RZ, [RZ] ;  /* 0x00000000fffff984 */ /* 0x000fe20000000800 */
[----:B------:R-:W-:Y:S01]  /*15b30*/  @!PT LDS RZ, [RZ] ;  /* 0x00000000fffff984 */ /* 0x000fe20000000800 */
[----:B------:R-:W-:Y:S01]  /*15b40*/  @!PT LDS RZ, [RZ] ;  /* 0x00000000fffff984 */ /* 0x000fe20000000800 */
[----:B------:R2:W-:Y:S01]  /*15b50*/  @!P1 LDGSTS.E.BYPASS.LTC128B.128 [R22+0x35400], desc[UR44][R2.64+0x380], P0 ;  /* 0x3540038002169fae */ /* 0x0005e20008101d6c */
[----:B------:R-:W-:Y:S05]  /*15b60*/  BRA `(.L_x_7605) ;  /* 0xffffffc800807947 */ /* 0x000fea000383ffff */
.L_x_7532:
[----:B0-----:R0:W2:Y:S02]  /*15b70*/  SYNCS.PHASECHK.TRANS64.TRYWAIT P0, [R17+URZ+0x38820], R0 ;  /* 0x03882000110075a7 */ /* 0x0010a4000800017f */
[----:B--2---:R-:W-:Y:S05]  /*15b80*/  @!P0 NANOSLEEP.SYNCS 0x989680 ;  /* 0x009896800000895d */ /* 0x004fea0003900000 */
[----:B------:R-:W2:Y:S02]  /*15b90*/  @!P0 SYNCS.PHASECHK.TRANS64 P0, [R17+URZ+0x38820], R0 ;  /* 0x03882000110085a7 */ /* 0x000ea4000800007f */
[----:B--2---:R-:W-:Y:S05]  /*15ba0*/  @!P0 BRA `(.L_x_7532) ;  /* 0xfffffffc00f08947 */ /* 0x004fea000383ffff */
[----:B------:R-:W-:Y:S05]  /*15bb0*/  BRA `(.L_x_7606) ;  /* 0xffffffcc00047947 */ /* 0x000fea000383ffff */
.L_x_7535:
[----:B0-----:R0:W2:Y:S02]  /*15bc0*/  SYNCS.PHASECHK.TRANS64.TRYWAIT P0, [R27+URZ+0x38860], R0 ;  /* 0x038860001b0075a7 */ /* 0x0010a4000800017f */
[----:B--2---:R-:W-:Y:S05]  /*15bd0*/  @!P0 NANOSLEEP.SYNCS 0x989680 ;  /* 0x009896800000895d */ /* 0x004fea0003900000 */
[----:B------:R-:W2:Y:S02]  /*15be0*/  @!P0 SYNCS.PHASECHK.TRANS64 P0, [R27+URZ+0x38860], R0 ;  /* 0x038860001b0085a7 */ /* 0x000ea4000800007f */
[----:B--2---:R-:W-:Y:S05]  /*15bf0*/  @!P0 BRA `(.L_x_7535) ;  /* 0xfffffffc00f08947 */ /* 0x004fea000383ffff */
[----:B------:R-:W-:Y:S05]  /*15c00*/  BRA `(.L_x_7607) ;  /* 0xffffffcc00147947 */ /* 0x000fea000383ffff */
.L_x_7536:
        /* <DEDUP_REMOVED lines=8> */
.L_x_7609:
[----:B------:R-:W-:Y:S05]  /*15c90*/  BSYNC B0 ;  /* 0x0000000000007941 */ /* 0x000fea0003800000 */
.L_x_7608:
        /* <DEDUP_REMOVED lines=15> */
.L_x_7610:
        /* <DEDUP_REMOVED lines=34> */
.L_x_7611:
[----:B------:R-:W-:Y:S02]  /*15fb0*/  IMAD.MOV.U32 R13, RZ, RZ, R6 ;  /* 0x000000ffff0d7224 */ /* 0x000fe400078e0006 */
[----:B------:R-:W-:-:S07]  /*15fc0*/  IMAD.MOV.U32 R3, RZ, RZ, R14 ;  /* 0x000000ffff037224 */ /* 0x000fce00078e000e */
[----:B------:R-:W-:Y:S05]  /*15fd0*/  WARPSYNC.COLLECTIVE R15, `(.L_x_7612) ;  /* 0x000000000f087348 */ /* 0x000fea0003c00000 */
[----:B------:R0:W1:Y:S02]  /*15fe0*/  SHFL.IDX P6, R14, R13, R12, R11 ;  /* 0x0000000c0d0e7389 */ /* 0x00006400000c000b */
[----:B01----:R-:W-:Y:S01]  /*15ff0*/  ENDCOLLECTIVE ;  /* 0x000000000000791b */ /* 0x003fe20003800000 */
.L_x_7612:
        /* <DEDUP_REMOVED lines=28> */
.L_x_7613:
[----:B------:R-:W-:Y:S02]  /*161c0*/  IMAD.MOV.U32 R13, RZ, RZ, R6 ;  /* 0x000000ffff0d7224 */ /* 0x000fe400078e0006 */
[----:B------:R-:W-:-:S07]  /*161d0*/  IMAD.MOV.U32 R8, RZ, RZ, R14 ;  /* 0x000000ffff087224 */ /* 0x000fce00078e000e */
[----:B------:R-:W-:Y:S05]  /*161e0*/  WARPSYNC.COLLECTIVE R15, `(.L_x_7614) ;  /* 0x000000000f087348 */ /* 0x000fea0003c00000 */
[----:B------:R0:W1:Y:S02]  /*161f0*/  SHFL.IDX P6, R14, R13, R12, R11 ;  /* 0x0000000c0d0e7389 */ /* 0x00006400000c000b */
[----:B01----:R-:W-:Y:S01]  /*16200*/  ENDCOLLECTIVE ;  /* 0x000000000000791b */ /* 0x003fe20003800000 */
.L_x_7614:
        /* <DEDUP_REMOVED lines=28> */
.L_x_7615:
[----:B------:R-:W-:Y:S02]  /*163d0*/  IMAD.MOV.U32 R13, RZ, RZ, R6 ;  /* 0x000000ffff0d7224 */ /* 0x000fe400078e0006 */
[----:B------:R-:W-:-:S07]  /*163e0*/  IMAD.MOV.U32 R7, RZ, RZ, R14 ;  /* 0x000000ffff077224 */ /* 0x000fce00078e000e */
[----:B------:R-:W-:Y:S05]  /*163f0*/  WARPSYNC.COLLECTIVE R15, `(.L_x_7616) ;  /* 0x000000000f087348 */ /* 0x000fea0003c00000 */
[----:B------:R0:W1:Y:S02]  /*16400*/  SHFL.IDX P6, R14, R13, R12, R11 ;  /* 0x0000000c0d0e7389 */ /* 0x00006400000c000b */
[----:B01----:R-:W-:Y:S01]  /*16410*/  ENDCOLLECTIVE ;  /* 0x000000000000791b */ /* 0x003fe20003800000 */
.L_x_7616:
[----:B------:R-:W-:Y:S05]  /*16420*/  BRA `(.L_x_7617) ;  /* 0xffffffc800c07947 */ /* 0x000fea000383ffff */
.L_x_7542:
[----:B0-----:R0:W2:Y:S02]  /*16430*/  SYNCS.PHASECHK.TRANS64.TRYWAIT P0, [R8+URZ+0x38840], R20 ;  /* 0x03884014080075a7 */ /* 0x0010a4000800017f */
[----:B--2---:R-:W-:Y:S05]  /*16440*/  @!P0 NANOSLEEP.SYNCS 0x989680 ;  /* 0x009896800000895d */ /* 0x004fea0003900000 */
[----:B------:R-:W2:Y:S02]  /*16450*/  @!P0 SYNCS.PHASECHK.TRANS64 P0, [R8+URZ+0x38840], R20 ;  /* 0x03884014080085a7 */ /* 0x000ea4000800007f */
[----:B--2---:R-:W-:Y:S05]  /*16460*/  @!P0 BRA `(.L_x_7542) ;  /* 0xfffffffc00f08947 */ /* 0x004fea000383ffff */
[----:B------:R-:W-:Y:S05]  /*16470*/  BRA `(.L_x_7618) ;  /* 0xffffffd0001c7947 */ /* 0x000fea000383ffff */
.L_x_7543:
        /* <DEDUP_REMOVED lines=8> */
.L_x_7620:
[----:B------:R-:W-:Y:S05]  /*16500*/  BSYNC B1 ;  /* 0x0000000000017941 */ /* 0x000fea0003800000 */
.L_x_7619:
        /* <DEDUP_REMOVED lines=9> */
.L_x_7621:
[----:B------:R-:W-:Y:S02]  /*165a0*/  IMAD.MOV.U32 R13, RZ, RZ, R27 ;  /* 0x000000ffff0d7224 */ /* 0x000fe400078e001b */
[----:B------:R-:W-:Y:S02]  /*165b0*/  IMAD.MOV.U32 R12, RZ, RZ, 0x1 ;  /* 0x00000001ff0c7424 */ /* 0x000fe400078e00ff */
[----:B------:R-:W-:-:S07]  /*165c0*/  IMAD.MOV.U32 R2, RZ, RZ, R14 ;  /* 0x000000ffff027224 */ /* 0x000fce00078e000e */
[----:B------:R-:W-:Y:S05]  /*165d0*/  WARPSYNC.COLLECTIVE R15, `(.L_x_7622) ;  /* 0x000000000f087348 */ /* 0x000fea0003c00000 */
[----:B------:R0:W1:Y:S02]  /*165e0*/  SHFL.IDX P6, R14, R13, R12, R11 ;  /* 0x0000000c0d0e7389 */ /* 0x00006400000c000b */
[----:B01----:R-:W-:Y:S01]  /*165f0*/  ENDCOLLECTIVE ;  /* 0x000000000000791b */ /* 0x003fe20003800000 */
.L_x_7622:
        /* <DEDUP_REMOVED lines=11> */
.L_x_7623:
[----:B------:R-:W-:Y:S02]  /*166b0*/  IMAD.MOV.U32 R13, RZ, RZ, R27 ;  /* 0x000000ffff0d7224 */ /* 0x000fe400078e001b */
[----:B------:R-:W-:Y:S02]  /*166c0*/  IMAD.MOV.U32 R12, RZ, RZ, 0x2 ;  /* 0x00000002ff0c7424 */ /* 0x000fe400078e00ff */
[----:B------:R-:W-:-:S07]  /*166d0*/  IMAD.MOV.U32 R2, RZ, RZ, R14 ;  /* 0x000000ffff027224 */ /* 0x000fce00078e000e */
[----:B------:R-:W-:Y:S05]  /*166e0*/  WARPSYNC.COLLECTIVE R15, `(.L_x_7624) ;  /* 0x000000000f087348 */ /* 0x000fea0003c00000 */
[----:B------:R0:W1:Y:S02]  /*166f0*/  SHFL.IDX P6, R14, R13, R12, R11 ;  /* 0x0000000c0d0e7389 */ /* 0x00006400000c000b */
[----:B01----:R-:W-:Y:S01]  /*16700*/  ENDCOLLECTIVE ;  /* 0x000000000000791b */ /* 0x003fe20003800000 */
.L_x_7624:
        /* <DEDUP_REMOVED lines=11> */
.L_x_7625:
[----:B------:R-:W-:Y:S02]  /*167c0*/  IMAD.MOV.U32 R13, RZ, RZ, R27 ;  /* 0x000000ffff0d7224 */ /* 0x000fe400078e001b */
[----:B------:R-:W-:Y:S02]  /*167d0*/  IMAD.MOV.U32 R12, RZ, RZ, 0x3 ;  /* 0x00000003ff0c7424 */ /* 0x000fe400078e00ff */
[----:B------:R-:W-:-:S07]  /*167e0*/  IMAD.MOV.U32 R2, RZ, RZ, R14 ;  /* 0x000000ffff027224 */ /* 0x000fce00078e000e */
[----:B------:R-:W-:Y:S05]  /*167f0*/  WARPSYNC.COLLECTIVE R15, `(.L_x_7626) ;  /* 0x000000000f087348 */ /* 0x000fea0003c00000 */
[----:B------:R0:W1:Y:S02]  /*16800*/  SHFL.IDX P6, R14, R13, R12, R11 ;  /* 0x0000000c0d0e7389 */ /* 0x00006400000c000b */
[----:B01----:R-:W-:Y:S01]  /*16810*/  ENDCOLLECTIVE ;  /* 0x000000000000791b */ /* 0x003fe20003800000 */
.L_x_7626:
        /* <DEDUP_REMOVED lines=11> */
.L_x_7627:
[----:B------:R-:W-:Y:S01]  /*168d0*/  IMAD.MOV.U32 R2, RZ, RZ, R14 ;  /* 0x000000ffff027224 */ /* 0x000fe200078e000e */
[----:B------:R-:W-:Y:S06]  /*168e0*/  BRA `(.L_x_7628) ;  /* 0xffffffcc00ac7947 */ /* 0x000fec000383ffff */
.L_x_7548:
[----:B---3--:R3:W4:Y:S02]  /*168f0*/  SYNCS.PHASECHK.TRANS64.TRYWAIT P0, [R8+URZ+0x38860], R20 ;  /* 0x03886014080075a7 */ /* 0x008724000800017f */
[----:B----4-:R-:W-:Y:S05]  /*16900*/  @!P0 NANOSLEEP.SYNCS 0x989680 ;  /* 0x009896800000895d */ /* 0x010fea0003900000 */
[----:B------:R-:W4:Y:S02]  /*16910*/  @!P0 SYNCS.PHASECHK.TRANS64 P0, [R8+URZ+0x38860], R20 ;  /* 0x03886014080085a7 */ /* 0x000f24000800007f */
[----:B----4-:R-:W-:Y:S05]  /*16920*/  @!P0 BRA `(.L_x_7548) ;  /* 0xfffffffc00f08947 */ /* 0x010fea000383ffff */
[----:B------:R-:W-:Y:S05]  /*16930*/  BRA `(.L_x_7629) ;  /* 0xffffffcc00fc7947 */ /* 0x000fea000383ffff */
.L_x_7549:
        /* <DEDUP_REMOVED lines=8> */
.L_x_7631:
[----:B------:R-:W-:Y:S05]  /*169c0*/  BSYNC B1 ;  /* 0x0000000000017941 */ /* 0x000fea0003800000 */
.L_x_7630:
        /* <DEDUP_REMOVED lines=13> */
.L_x_7632:
        /* <DEDUP_REMOVED lines=14> */
.L_x_7633:
        /* <DEDUP_REMOVED lines=17> */
.L_x_7634:
        /* <DEDUP_REMOVED lines=18> */
.L_x_7635:
        /* <DEDUP_REMOVED lines=14> */
.L_x_7636:
        /* <DEDUP_REMOVED lines=17> */
.L_x_7637:
        /* <DEDUP_REMOVED lines=14> */
.L_x_7638:
[----:B------:R-:W-:Y:S05]  /*17080*/  BRA `(.L_x_7639) ;  /* 0xffffffcc00647947 */ /* 0x000fea000383ffff */
.L_x_7557:
[----:B------:R-:W-:Y:S01]  /*17090*/  BSSY B0, `(.L_x_7640) ;  /* 0x0000008000007945 */ /* 0x000fe20003800000 */
[----:B------:R-:W-:Y:S02]  /*170a0*/  IMAD.MOV.U32 R13, RZ, RZ, R36 ;  /* 0x000000ffff0d7224 */ /* 0x000fe400078e0024 */
[----:B------:R-:W-:Y:S02]  /*170b0*/  IMAD.MOV.U32 R12, RZ, RZ, RZ ;  /* 0x000000ffff0c7224 */ /* 0x000fe400078e00ff */
[----:B------:R-:W-:Y:S02]  /*170c0*/  IMAD.MOV.U32 R11, RZ, RZ, 0x1f ;  /* 0x0000001fff0b7424 */ /* 0x000fe400078e00ff */
[----:B------:R-:W-:-:S07]  /*170d0*/  IMAD.MOV.U32 R15, RZ, RZ, -0x1 ;  /* 0xffffffffff0f7424 */ /* 0x000fce00078e00ff */
[----:B012--5:R-:W-:Y:S05]  /*170e0*/  WARPSYNC.COLLECTIVE R15, `(.L_x_7641) ;  /* 0x000000000f087348 */ /* 0x027fea0003c00000 */
[----:B------:R3:W4:Y:S02]  /*170f0*/  SHFL.IDX P6, R14, R13, R12, R11 ;  /* 0x0000000c0d0e7389 */ /* 0x00072400000c000b */
[----:B012345:R-:W-:Y:S01]  /*17100*/  ENDCOLLECTIVE ;  /* 0x000000000000791b */ /* 0x03ffe20003800000 */
.L_x_7641:
[----:B------:R-:W-:Y:S05]  /*17110*/  BSYNC B0 ;  /* 0x0000000000007941 */ /* 0x000fea0003800000 */
.L_x_7640:
[----:B------:R-:W-:Y:S05]  /*17120*/  BRA `(.L_x_7642) ;  /* 0xffffffd000687947 */ /* 0x000fea000383ffff */
.L_x_7560:
[----:B0-----:R0:W4:Y:S02]  /*17130*/  SYNCS.PHASECHK.TRANS64.TRYWAIT P0, [R5+URZ+0x38820], R0 ;  /* 0x03882000050075a7 */ /* 0x001124000800017f */
[----:B----4-:R-:W-:Y:S05]  /*17140*/  @!P0 NANOSLEEP.SYNCS 0x989680 ;  /* 0x009896800000895d */ /* 0x010fea0003900000 */
[----:B------:R-:W4:Y:S02]  /*17150*/  @!P0 SYNCS.PHASECHK.TRANS64 P0, [R5+URZ+0x38820], R0 ;  /* 0x03882000050085a7 */ /* 0x000f24000800007f */
[----:B----4-:R-:W-:Y:S05]  /*17160*/  @!P0 BRA `(.L_x_7560) ;  /* 0xfffffffc00f08947 */ /* 0x010fea000383ffff */
[----:B------:R-:W-:Y:S05]  /*17170*/  BRA `(.L_x_7643) ;  /* 0xffffffd000b07947 */ /* 0x000fea000383ffff */
.L_x_7561:
        /* <DEDUP_REMOVED lines=11> */
.L_x_7645:
[----:B------:R-:W-:Y:S05]  /*17230*/  BSYNC B0 ;  /* 0x0000000000007941 */ /* 0x000fea0003800000 */
.L_x_7644:
[----:B------:R-:W-:Y:S05]  /*17240*/  BRA `(.L_x_7646) ;  /* 0xffffffd000987947 */ /* 0x000fea000383ffff */
.L_x_7564:
[----:B------:R-:W-:Y:S01]  /*17250*/  BSSY B1, `(.L_x_7647) ;  /* 0x0000006000017945 */ /* 0x000fe20003800000 */
[----:B------:R-:W-:-:S07]  /*17260*/  IMAD.MOV.U32 R15, RZ, RZ, -0x1 ;  /* 0xffffffffff0f7424 */ /* 0x000fce00078e00ff */
[----:B0123-5:R-:W-:Y:S05]  /*17270*/  WARPSYNC.COLLECTIVE R15, `(.L_x_7648) ;  /* 0x000000000f0c7348 */ /* 0x02ffea0003c00000 */
[----:B------:R-:W-:Y:S02]  /*17280*/  ELECT P6, UR62, PT ;  /* 0x00000000003e782f */ /* 0x000fe400038c0000 */
[----:B------:R-:W-:Y:S01]  /*17290*/  MOV R14, UR62 ;  /* 0x0000003e000e7c02 */ /* 0x000fe20008000f00 */
[----:B0123-5:R-:W-:Y:S10]  /*172a0*/  ENDCOLLECTIVE ;  /* 0x000000000000791b */ /* 0x02fff40003800000 */
.L_x_7648:
[----:B------:R-:W-:Y:S05]  /*172b0*/  BSYNC B1 ;  /* 0x0000000000017941 */ /* 0x000fea0003800000 */
.L_x_7647:
[----:B------:R-:W-:Y:S05]  /*172c0*/  BRA `(.L_x_7649) ;  /* 0xffffffd000907947 */ /* 0x000fea000383ffff */
.L_x_7566:
[----:B0-----:R0:W4:Y:S02]  /*172d0*/  SYNCS.PHASECHK.TRANS64.TRYWAIT P1, [R3+URZ+0x38840], R2 ;  /* 0x03884002030075a7 */ /* 0x001124000802017f */
[----:B----4-:R-:W-:Y:S05]  /*172e0*/  @!P1 NANOSLEEP.SYNCS 0x989680 ;  /* 0x009896800000995d */ /* 0x010fea0003900000 */
[----:B------:R-:W4:Y:S02]  /*172f0*/  @!P1 SYNCS.PHASECHK.TRANS64 P1, [R3+URZ+0x38840], R2 ;  /* 0x03884002030095a7 */ /* 0x000f24000802007f */
[----:B----4-:R-:W-:Y:S05]  /*17300*/  @!P1 BRA `(.L_x_7566) ;  /* 0xfffffffc00f09947 */ /* 0x010fea000383ffff */
[----:B------:R-:W-:Y:S05]  /*17310*/  BRA `(.L_x_7650) ;  /* 0xffffffd000b07947 */ /* 0x000fea000383ffff */
.L_x_7568:
[----:B----4-:R4:W0:Y:S02]  /*17320*/  SYNCS.PHASECHK.TRANS64.TRYWAIT P1, [R5+URZ+0x38840], R0 ;  /* 0x03884000050075a7 */ /* 0x010824000802017f */
[----:B0-----:R-:W-:Y:S05]  /*17330*/  @!P1 NANOSLEEP.SYNCS 0x989680 ;  /* 0x009896800000995d */ /* 0x001fea0003900000 */
[----:B------:R-:W0:Y:S02]  /*17340*/  @!P1 SYNCS.PHASECHK.TRANS64 P1, [R5+URZ+0x38840], R0 ;  /* 0x03884000050095a7 */ /* 0x000e24000802007f */
[----:B0-----:R-:W-:Y:S05]  /*17350*/  @!P1 BRA `(.L_x_7568) ;  /* 0xfffffffc00f09947 */ /* 0x001fea000383ffff */
[----:B------:R-:W-:Y:S05]  /*17360*/  BRA `(.L_x_7651) ;  /* 0xffffffd000bc7947 */ /* 0x000fea000383ffff */
.L_x_7570:
[----:B------:R0:W0:Y:S02]  /*17370*/  SYNCS.PHASECHK.TRANS64.TRYWAIT P1, [R3+URZ+0x38860], R2 ;  /* 0x03886002030075a7 */ /* 0x000024000802017f */
[----:B0-----:R-:W-:Y:S05]  /*17380*/  @!P1 NANOSLEEP.SYNCS 0x989680 ;  /* 0x009896800000995d */ /* 0x001fea0003900000 */
[----:B------:R-:W0:Y:S02]  /*17390*/  @!P1 SYNCS.PHASECHK.TRANS64 P1, [R3+URZ+0x38860], R2 ;  /* 0x03886002030095a7 */ /* 0x000e24000802007f */
[----:B0-----:R-:W-:Y:S05]  /*173a0*/  @!P1 BRA `(.L_x_7570) ;  /* 0xfffffffc00f09947 */ /* 0x001fea000383ffff */
[----:B------:R-:W-:Y:S05]  /*173b0*/  BRA `(.L_x_7652) ;  /* 0xffffffd000b87947 */ /* 0x000fea000383ffff */
.L_x_7653:
        /* <DEDUP_REMOVED lines=12> */
.L_x_15546:


//--------------------- .text._ZN7cutlass13device_kernelIN5flash11enable_sm90INS1_16FlashAttnFwdSm90INS1_25CollectiveMainloopFwdSm90ILi2EN4cute5tupleIJNS5_1CILi1EEES8_S8_EEENS6_IJNS7_ILi64EEESA_SA_EEELi512ENS_10bfloat16_tEfNS_4arch4Sm90ELb1ELb0ELb0ELb1ELb1ELb0ELb0ELb0ELb0ELb1ELb0ELb0EEENS1_21CollectiveEpilogueFwdINS6_IJSA_NS7_ILi512EEESA_EEES9_SC_SE_Li256ELb1ELb1ELb0ELb0EEENS1_36VarlenDynamicPersistentTileSchedulerILi64ELi64ELi256ELi128ELb0ELb1ELb1ELb1ELb1ELb1EEEEEEEEEvNT_6ParamsE --------------------------
	.section	.text._ZN7cutlass13device_kernelIN5flash11enable_sm90INS1_16FlashAttnFwdSm90INS1_25CollectiveMainloopFwdSm90ILi2EN4cute5tupleIJNS5_1CILi1EEES8_S8_EEENS6_IJNS7_ILi64EEESA_SA_EEELi512ENS_10bfloat16_tEfNS_4arch4Sm90ELb1ELb0ELb0ELb1ELb1ELb0ELb0ELb0ELb0ELb1ELb0ELb0EEENS1_21CollectiveEpilogueFwdINS6_IJSA_NS7_ILi512EEESA_EEES9_SC_SE_Li256ELb1ELb1ELb0ELb0EEENS1_36VarlenDynamicPersistentTileSchedulerILi64ELi64ELi256ELi128ELb0ELb1ELb1ELb1ELb1ELb1EEEEEEEEEvNT_6ParamsE,"ax",@progbits
	.align	128
.text._ZN7cutlass13device_kernelIN5flash11enable_sm90INS1_16FlashAttnFwdSm90INS1_25CollectiveMainloopFwdSm90ILi2EN4cute5tupleIJNS5_1CILi1EEES8_S8_EEENS6_IJNS7_ILi64EEESA_SA_EEELi512ENS_10bfloat16_tEfNS_4arch4Sm90ELb1ELb0ELb0ELb1ELb1ELb0ELb0ELb0ELb0ELb1ELb0ELb0EEENS1_21CollectiveEpilogueFwdINS6_IJSA_NS7_ILi512EEESA_EEES9_SC_SE_Li256ELb1ELb1ELb0ELb0EEENS1_36VarlenDynamicPersistentTileSchedulerILi64ELi64ELi256ELi128ELb0ELb1ELb1ELb1ELb1ELb1EEEEEEEEEvNT_6ParamsE:
        .type           _ZN7cutlass13device_kernelIN5flash11enable_sm90INS1_16FlashAttnFwdSm90INS1_25CollectiveMainloopFwdSm90ILi2EN4cute5tupleIJNS5_1CILi1EEES8_S8_EEENS6_IJNS7_ILi64EEESA_SA_EEELi512ENS_10bfloat16_tEfNS_4arch4Sm90ELb1ELb0ELb0ELb1ELb1ELb0ELb0ELb0ELb0ELb1ELb0ELb0EEENS1_21CollectiveEpilogueFwdINS6_IJSA_NS7_ILi512EEESA_EEES9_SC_SE_Li256ELb1ELb1ELb0ELb0EEENS1_36VarlenDynamicPersistentTileSchedulerILi64ELi64ELi256ELi128ELb0ELb1ELb1ELb1ELb1ELb1EEEEEEEEEvNT_6ParamsE,@function
        .size           _ZN7cutlass13device_kernelIN5flash11enable_sm90INS1_16FlashAttnFwdSm90INS1_25CollectiveMainloopFwdSm90ILi2EN4cute5tupleIJNS5_1CILi1EEES8_S8_EEENS6_IJNS7_ILi64EEESA_SA_EEELi512ENS_10bfloat16_tEfNS_4arch4Sm90ELb1ELb0ELb0ELb1ELb1ELb0ELb0ELb0ELb0ELb1ELb0ELb0EEENS1_21CollectiveEpilogueFwdINS6_IJSA_NS7_ILi512EEESA_EEES9_SC_SE_Li256ELb1ELb1ELb0ELb0EEENS1_36VarlenDynamicPersistentTileSchedulerILi64ELi64ELi256ELi128ELb0ELb1ELb1ELb1ELb1ELb1EEEEEEEEEvNT_6ParamsE,(.L_x_15547 - _ZN7cutlass13device_kernelIN5flash11enable_sm90INS1_16FlashAttnFwdSm90INS1_25CollectiveMainloopFwdSm90ILi2EN4cute5tupleIJNS5_1CILi1EEES8_S8_EEENS6_IJNS7_ILi64EEESA_SA_EEELi512ENS_10bfloat16_tEfNS_4arch4Sm90ELb1ELb0ELb0ELb1ELb1ELb0ELb0ELb0ELb0ELb1ELb0ELb0EEENS1_21CollectiveEpilogueFwdINS6_IJSA_NS7_ILi512EEESA_EEES9_SC_SE_Li256ELb1ELb1ELb0ELb0EEENS1_36VarlenDynamicPersistentTileSchedulerILi64ELi64ELi256ELi128ELb0ELb1ELb1ELb1ELb1ELb1EEEEEEEEEvNT_6ParamsE)
        .other          _ZN7cutlass13device_kernelIN5flash11enable_sm90INS1_16FlashAttnFwdSm90INS1_25CollectiveMainloopFwdSm90ILi2EN4cute5tupleIJNS5_1CILi1EEES8_S8_EEENS6_IJNS7_ILi64EEESA_SA_EEELi512ENS_10bfloat16_tEfNS_4arch4Sm90ELb1ELb0ELb0ELb1ELb1ELb0ELb0ELb0ELb0ELb1ELb0ELb0EEENS1_21CollectiveEpilogueFwdINS6_IJSA_NS7_ILi512EEESA_EEES9_SC_SE_Li256ELb1ELb1ELb0ELb0EEENS1_36VarlenDynamicPersistentTileSchedulerILi64ELi64ELi256ELi128ELb0ELb1ELb1ELb1ELb1ELb1EEEEEEEEEvNT_6ParamsE,@"STO_CUDA_ENTRY STV_DEFAULT"
_ZN7cutlass13device_kernelIN5flash11enable_sm90INS1_16FlashAttnFwdSm90INS1_25CollectiveMainloopFwdSm90ILi2EN4cute5tupleIJNS5_1CILi1EEES8_S8_EEENS6_IJNS7_ILi64EEESA_SA_EEELi512ENS_10bfloat16_tEfNS_4arch4Sm90ELb1ELb0ELb0ELb1ELb1ELb0ELb0ELb0ELb0ELb1ELb0ELb0EEENS1_21CollectiveEpilogueFwdINS6_IJSA_NS7_ILi512EEESA_EEES9_SC_SE_Li256ELb1ELb1ELb0ELb0EEENS1_36VarlenDynamicPersistentTileSchedulerILi64ELi64ELi256ELi128ELb0ELb1ELb1ELb1ELb1ELb1EEEEEEEEEvNT_6ParamsE:
        /* <DEDUP_REMOVED lines=41> */
.L_x_7654:
        /* <DEDUP_REMOVED lines=22> */
.L_x_7655:
        /* <DEDUP_REMOVED lines=18> */
.L_x_7656:
        /* <DEDUP_REMOVED lines=22> */
.L_x_7657:
        /* <DEDUP_REMOVED lines=23> */
.L_x_7658:
        /* <DEDUP_REMOVED lines=8> */
.L_x_7660:
        /* <DEDUP_REMOVED lines=27> */
[----:B------:R-:W-:Y:S01]  /*0a10*/  LEA.HI R3, R0, R197, RZ, 0x4 ;  /* 0x000000c500037211 */ /* 0x000fe200078f20ff */
[----:B------:R-:W-:-:S03]  /*0a20*/  UMOV UR38, URZ ;  /* 0x0000003f00267c82 */ /* 0x000fc60008000000 */
[----:B------:R-:W-:Y:S02]  /*0a30*/  SHF.R.S32.HI R2, RZ, 0x4, R3 ;  /* 0x00000004ff027819 */ /* 0x000fe40000011403 */
[C---:B------:R-:W-:Y:S02]  /*0a40*/  LOP3.LUT R6, R3.reuse, 0xfffffff0, RZ, 0xc0, !PT ;  /* 0xfffffff003067812 */ /* 0x040fe400078ec0ff */
[----:B------:R-:W-:-:S03]  /*0a50*/  LEA.HI R4, R3, R2, RZ, 0x1 ;  /* 0x0000000203047211 */ /* 0x000fc600078f08ff */
[----:B------:R-:W-:Y:S01]  /*0a60*/  IMAD.IADD R6, R197, 0x1, -R6 ;  /* 0x00000001c5067824 */ /* 0x000fe200078e0a06 */
[----:B------:R-:W-:Y:S02]  /*0a70*/  LOP3.LUT R5, R4, 0x1ffffffe, RZ, 0xc0, !PT ;  /* 0x1ffffffe04057812 */ /* 0x000fe400078ec0ff */
[----:B------:R-:W-:-:S03]  /*0a80*/  LEA.HI R4, R0, R197, RZ, 0x5 ;  /* 0x000000c500047211 */ /* 0x000fc600078f28ff */
[----:B------:R-:W-:Y:S01]  /*0a90*/  IMAD.IADD R10, R2, 0x1, -R5 ;  /* 0x00000001020a7824 */ /* 0x000fe200078e0a05 */
[CC--:B------:R-:W-:Y:S02]  /*0aa0*/  LEA.HI R5, R0.reuse, R197.reuse, RZ, 0x2 ;  /* 0x000000c500057211 */ /* 0x0c0fe400078f10ff */
[----:B------:R-:W-:Y:S02]  /*0ab0*/  LEA.HI R2, R0, R197, RZ, 0x7 ;  /* 0x000000c500027211 */ /* 0x000fe400078f38ff */
[--C-:B------:R-:W-:Y:S02]  /*0ac0*/  SHF.R.S32.HI R12, RZ, 0x5, R4.reuse ;  /* 0x00000005ff0c7819 */ /* 0x100fe40000011404 */
[----:B------:R-:W-:Y:S02]  /*0ad0*/  SHF.R.S32.HI R3, RZ, 0x1f, R4 ;  /* 0x0000001fff037819 */ /* 0x000fe40000011404 */
[----:B------:R-:W-:Y:S02]  /*0ae0*/  LOP3.LUT R8, R5, 0xfffffffc, RZ, 0xc0, !PT ;  /* 0xfffffffc05087812 */ /* 0x000fe400078ec0ff */
[----:B------:R-:W-:-:S02]  /*0af0*/  LOP3.LUT R4, R2, 0xffffff80, RZ, 0xc0, !PT ;  /* 0xffffff8002047812 */ /* 0x000fc400078ec0ff */
[----:B------:R-:W-:Y:S01]  /*0b00*/  LEA.HI R5, R3, R12, RZ, 0x2 ;  /* 0x0000000c03057211 */ /* 0x000fe200078f10ff */
[C---:B------:R-:W-:Y:S01]  /*0b10*/  IMAD.IADD R8, R197.reuse, 0x1, -R8 ;  /* 0x00000001c5087824 */ /* 0x040fe200078e0a08 */
        /* <DEDUP_REMOVED lines=11> */
[----:B------:R-:W-:Y:S02]  /*0bd0*/  LEA.HI R5, R3, R4, RZ, 0x2 ;  /* 0x0000000403057211 */ /* 0x000fe400078f10ff */
[----:B------:R-:W-:Y:S01]  /*0be0*/  LOP3.LUT R9, R7, 0xfffffff8, RZ, 0xc0, !PT ;  /* 0xfffffff807097812 */ /* 0x000fe200078ec0ff */
[----:B------:R-:W-:Y:S01]  /*0bf0*/  IMAD.IADD R185, R8, 0x1, -R11 ;  /* 0x0000000108b97824 */ /* 0x000fe200078e0a0b */
[----:B------:R-:W-:Y:S01]  /*0c00*/  LOP3.LUT R11, R5, 0x7ffffffc, RZ, 0xc0, !PT ;  /* 0x7ffffffc050b7812 */ /* 0x000fe200078ec0ff */
[----:B------:R-:W-:Y:S01]  /*0c10*/  IMAD.SHL.U32 R7, R7, 0x40, RZ ;  /* 0x0000004007077824 */ /* 0x000fe200078e00ff */
[----:B------:R-:W-:-:S02]  /*0c20*/  IADD3 R9, R6, -R9, RZ ;  /* 0x8000000906097210 */ /* 0x000fc40007ffe0ff */
[----:B------:R-:W-:Y:S01]  /*0c30*/  LEA.HI R6, R3, R4, RZ, 0x5 ;  /* 0x0000000403067211 */ /* 0x000fe200078f28ff */
[----:B------:R-:W-:Y:S01]  /*0c40*/  IMAD.IADD R11, R4, 0x1, -R11 ;  /* 0x00000001040b7824 */ /* 0x000fe200078e0a0b */
[--C-:B------:R-:W-:Y:S01]  /*0c50*/  SHF.R.S32.HI R3, RZ, 0x2, R5.reuse ;  /* 0x00000002ff037819 */ /* 0x100fe20000011405 */
[----:B------:R-:W-:Y:S01]  /*0c60*/  IMAD.SHL.U32 R4, R9, 0x40, RZ ;  /* 0x0000004009047824 */ /* 0x000fe200078e00ff */
[----:B------:R-:W-:Y:S01]  /*0c70*/  SHF.R.S32.HI R8, RZ, 0x1f, R5 ;  /* 0x0000001fff087819 */ /* 0x000fe20000011405 */
[----:B------:R-:W-:Y:S01]  /*0c80*/  IMAD.SHL.U32 R5, R10, 0x8, RZ ;  /* 0x000000080a057824 */ /* 0x000fe200078e00ff */
[----:B------:R-:W-:Y:S02]  /*0c90*/  LOP3.LUT R7, R7, 0x7ffffe00, RZ, 0xc0, !PT ;  /* 0x7ffffe0007077812 */ /* 0x000fe400078ec0ff */
[----:B------:R-:W-:Y:S01]  /*0ca0*/  LOP3.LUT R4, R4, 0x1c0, RZ, 0xc0, !PT ;  /* 0x000001c004047812 */ /* 0x000fe200078ec0ff */
[----:B------:R-:W-:Y:S01]  /*0cb0*/  IMAD.U32 R196, R14, 0x40, R5 ;  /* 0x000000400ec47824 */ /* 0x000fe200078e0005 */
[----:B------:R-:W-:Y:S01]  /*0cc0*/  LEA.HI R8, R8, R3, RZ, 0x3 ;  /* 0x0000000308087211 */ /* 0x000fe200078f18ff */
[----:B------:R-:W-:Y:S01]  /*0cd0*/  IMAD R7, R12, 0x400, R7 ;  /* 0x000004000c077824 */ /* 0x000fe200078e0207 */
[----:B------:R-:W-:-:S02]  /*0ce0*/  LOP3.LUT R5, R4, 0x8, R5, 0xf8, !PT ;  /* 0x0000000804057812 */ /* 0x000fc400078ef805 */
[----:B------:R-:W-:Y:S02]  /*0cf0*/  SHF.R.U32.HI R4, RZ, 0x3, R4 ;  /* 0x00000003ff047819 */ /* 0x000fe40000011604 */
[----:B------:R-:W-:Y:S02]  /*0d00*/  LOP3.LUT R8, R8, 0xfffffff8, RZ, 0xc0, !PT ;  /* 0xfffffff808087812 */ /* 0x000fe400078ec0ff */
[----:B------:R-:W-:Y:S02]  /*0d10*/  LEA.HI R0, R0, R197, RZ, 0x3 ;  /* 0x000000c500007211 */ /* 0x000fe400078f18ff */
[----:B------:R-:W-:Y:S01]  /*0d20*/  LOP3.LUT R4, R5, R4, RZ, 0x3c, !PT ;  /* 0x0000000405047212 */ /* 0x000fe200078e3cff */
[----:B------:R-:W-:Y:S01]  /*0d30*/  IMAD.IADD R3, R3, 0x1, -R8 ;  /* 0x0000000103037824 */ /* 0x000fe200078e0a08 */
[----:B------:R-:W-:Y:S02]  /*0d40*/  LOP3.LUT R8, R0, 0xfffffff8, RZ, 0xc0, !PT ;  /* 0xfffffff800087812 */ /* 0x000fe400078ec0ff */
[----:B------:R-:W-:Y:S01]  /*0d50*/  R2P PR, R9, 0x6 ;  /* 0x0000000609007804 */ /* 0x000fe20000000000 */
[----:B------:R-:W-:Y:S01]  /*0d60*/  IMAD.IADD R4, R7, 0x1, R4 ;  /* 0x0000000107047824 */ /* 0x000fe200078e0204 */
[----:B------:R-:W-:Y:S01]  /*0d70*/  LEA.HI R2, R2, R193, RZ, 0x1 ;  /* 0x000000c102027211 */ /* 0x000fe200078f08ff */
[----:B------:R-:W-:Y:S01]  /*0d80*/  IMAD.IADD R191, R197, 0x1, -R8 ;  /* 0x00000001c5bf7824 */ /* 0x000fe200078e0a08 */
[----:B------:R-:W-:-:S02]  /*0d90*/  SHF.R.S32.HI R6, RZ, 0x5, R6 ;  /* 0x00000005ff067819 */ /* 0x000fc40000011406 */
[----:B------:R-:W-:Y:S02]  /*0da0*/  LEA R19, R4, UR41, 0x1 ;  /* 0x0000002904137c11 */ /* 0x000fe4000f8e08ff */
[----:B------:R-:W-:Y:S01]  /*0db0*/  LOP3.LUT R2, R2, 0xfffffe, RZ, 0xc0, !PT ;  /* 0x00fffffe02027812 */ /* 0x000fe200078ec0ff */
[----:B------:R-:W-:Y:S01]  /*0dc0*/  IMAD R16, R6, 0x10, R3 ;  /* 0x0000001006107824 */ /* 0x000fe200078e0203 */
[----:B------:R-:W-:Y:S01]  /*0dd0*/  SHF.L.U32 R17, R191, 0x3, RZ ;  /* 0x00000003bf117819 */ /* 0x000fe200000006ff */
[C---:B------:R-:W-:Y:S01]  /*0de0*/  VIADD R22, R19.reuse, 0x26840 ;  /* 0x0002684013167836 */ /* 0x040fe20000000000 */
[----:B------:R-:W-:Y:S01]  /*0df0*/  IADD3 R184, R19, 0x26800, RZ ;  /* 0x0002680013b87810 */ /* 0x000fe20007ffe0ff */
[----:B------:R-:W-:Y:S01]  /*0e00*/  IMAD.IADD R2, R193, 0x1, -R2 ;  /* 0x00000001c1027824 */ /* 0x000fe200078e0a02 */
[----:B------:R-:W-:Y:S01]  /*0e10*/  SEL R23, R23, 0xffffffe0, !P1 ;  /* 0xffffffe017177807 */ /* 0x000fe20004800000 */
        /* <DEDUP_REMOVED lines=13> */
[----:B------:R-:W-:Y:S01]  /*0ef0*/  @P2 VIADD R22, R184, 0xffffffc0 ;  /* 0xffffffc0b8162836 */ /* 0x000fe20000000000 */
[----:B------:R-:W-:Y:S01]  /*0f00*/  SHF.R.S32.HI R199, RZ, 0x1f, R195 ;  /* 0x0000001fffc77819 */ /* 0x000fe200000114c3 */
[----:B------:R-:W-:Y:S01]  /*0f10*/  IMAD.SHL.U32 R18, R2, 0x100, RZ ;  /* 0x0000010002127824 */ /* 0x000fe200078e00ff */
[----:B------:R-:W-:Y:S01]  /*0f20*/  SHF.R.S32.HI R198, RZ, 0x1f, R194 ;  /* 0x0000001fffc67819 */ /* 0x000fe200000114c2 */
[----:B------:R-:W-:-:S02]  /*0f30*/  IMAD.IADD R184, R184, 0x1, R23 ;  /* 0x00000001b8b87824 */ /* 0x000fc400078e0217 */
[----:B------:R-:W-:Y:S02]  /*0f40*/  IMAD.SHL.U32 R2, R11, 0x2, RZ ;  /* 0x000000020b027824 */ /* 0x000fe400078e00ff */
[----:B------:R-:W-:Y:S02]  /*0f50*/  IMAD R185, R185, 0x8, R16 ;  /* 0x00000008b9b97824 */ /* 0x000fe400078e0210 */
[----:B------:R-:W-:-:S07]  /*0f60*/  IMAD.IADD R23, R23, 0x1, R22 ;  /* 0x0000000117177824 */ /* 0x000fce00078e0216 */
.L_x_7724:
[----:B------:R-:W-:Y:S01]  /*0f70*/  ULDC.64 UR8, c[0x0][0xc88] ;  /* 0x0003220000087ab9 */ /* 0x000fe20000000a00 */
[----:B------:R-:W-:Y:S01]  /*0f80*/  ULDC.64 UR10, c[0x0][0xa18] ;  /* 0x00028600000a7ab9 */ /* 0x000fe20000000a00 */
[----:B------:R-:W-:Y:S02]  /*0f90*/  UIMAD.WIDE UR8, UR7, 0x4, UR8 ;  /* 0x00000004070878a5 */ /* 0x000fe4000f8e0208 */
[----:B------:R-:W-:Y:S01]  /*0fa0*/  UISETP.NE.U32.AND UP1, UPT, UR10, URZ, UPT ;  /* 0x0000003f0a00728c */ /* 0x000fe2000bf25070 */
[----:B------:R-:W-:Y:S01]  /*0fb0*/  ULDC UR4, c[0x0][0x424] ;  /* 0x0001090000047ab9 */ /* 0x000fe20000000800 */
[----:B------:R-:W-:Y:S02]  /*0fc0*/  ULDC UR7, c[0x0][0x2f0] ;  /* 0x0000bc0000077ab9 */ /* 0x000fe40000000800 */
[----:B0-2-4-:R-:W-:Y:S02]  /*0fd0*/  IMAD.U32 R4, RZ, RZ, UR8 ;  /* 0x00000008ff047e24 */ /* 0x015fe4000f8e00ff */
[----:B------:R-:W-:Y:S01]  /*0fe0*/  IMAD.U32 R5, RZ, RZ, UR9 ;  /* 0x00000009ff057e24 */ /* 0x000fe2000f8e00ff */
[----:B------:R-:W-:-:S04]  /*0ff0*/  ULDC.64 UR8, c[0x0][0xa28] ;  /* 0x00028a0000087ab9 */ /* 0x000fc80000000a00 */
[----:B------:R-:W2:Y:S01]  /*1000*/  LDG.E R4, desc[UR50][R4.64] ;  /* 0x0000003204047981 */ /* 0x000ea2000c1e1900 */
[----:B------:R-:W-:Y:S02]  /*1010*/  UISETP.NE.U32.AND UP0, UPT, UR8, URZ, UPT ;  /* 0x0000003f0800728c */ /* 0x000fe4000bf05070 */
[----:B------:R-:W-:Y:S02]  /*1020*/  UISETP.NE.AND.EX UP1, UPT, UR11, URZ, UPT, UP1 ;  /* 0x0000003f0b00728c */ /* 0x000fe4000bf25310 */
[----:B------:R-:W-:-:S04]  /*1030*/  UISETP.NE.AND.EX UP0, UPT, UR9, URZ, UPT, UP0 ;  /* 0x0000003f0900728c */ /* 0x000fc8000bf05300 */
[----:B------:R-:W-:Y:S02]  /*1040*/  PLOP3.LUT P2, PT, PT, PT, UP1, 0x80, 0x0 ;  /* 0x000000000000781c */ /* 0x000fe40003f4f018 */
[----:B------:R-:W-:Y:S02]  /*1050*/  PLOP3.LUT P0, PT, PT, PT, UP0, 0x80, 0x0 ;  /* 0x000000000000781c */ /* 0x000fe40003f0f008 */
[----:B--2---:R-:W-:-:S13]  /*1060*/  R2UR UR42, R4 ;  /* 0x00000000042a72ca */ /* 0x004fda00000e0000 */
[----:B------:R-:W-:Y:S02]  /*1070*/  USHF.R.S32.HI UR43, URZ, 0x1f, UR42 ;  /* 0x0000001f3f2b7899 */ /* 0x000fe4000801142a */
[----:B------:R-:W-:-:S04]  /*1080*/  @UP0 ULEA UR8, UP2, UR42, UR8, 0x2 ;  /* 0x000000082a080291 */ /* 0x000fc8000f84103f */
[----:B------:R-:W-:Y:S02]  /*1090*/  @UP0 ULEA.HI.X UR9, UR42, UR9, UR43, 0x2, UP2 ;  /* 0x000000092a090291 */ /* 0x000fe400090f142b */
[----:B------:R-:W-:Y:S01]  /*10a0*/  @UP1 ULEA UR10, UP0, UR42, UR10, 0x2 ;  /* 0x0000000a2a0a1291 */ /* 0x000fe2000f80103f */
[----:B------:R-:W-:-:S03]  /*10b0*/  IMAD.U32 R4, RZ, RZ, UR8 ;  /* 0x00000008ff047e24 */ /* 0x000fc6000f8e00ff */
[----:B------:R-:W-:Y:S01]  /*10c0*/  @UP1 ULEA.HI.X UR11, UR42, UR11, UR43, 0x2, UP0 ;  /* 0x0000000b2a0b1291 */ /* 0x000fe200080f142b */
[----:B------:R-:W-:Y:S01]  /*10d0*/  IMAD.U32 R5, RZ, RZ, UR9 ;  /* 0x00000009ff057e24 */ /* 0x000fe2000f8e00ff */
[----:B-1----:R-:W-:Y:S01]  /*10e0*/  MOV R6, UR10 ;  /* 0x0000000a00067c02 */ /* 0x002fe20008000f00 */
[----:B------:R-:W-:-:S03]  /*10f0*/  ULDC.64 UR8, c[0x0][0x418] ;  /* 0x0001060000087ab9 */ /* 0x000fc60000000a00 */
[----:B---3--:R-:W-:Y:S01]  /*1100*/  IMAD.U32 R7, RZ, RZ, UR11 ;  /* 0x0000000bff077e24 */ /* 0x008fe2000f8e00ff */
[----:B------:R-:W2:Y:S04]  /*1110*/  @P0 LDG.E R4, desc[UR50][R4.64] ;  /* 0x0000003204040981 */ /* 0x000ea8000c1e1900 */
[----:B------:R-:W3:Y:S01]  /*1120*/  @P2 LDG.E R6, desc[UR50][R6.64] ;  /* 0x0000003206062981 */ /* 0x000ee2000c1e1900 */
[----:B------:R-:W-:Y:S01]  /*1130*/  UISETP.NE.U32.AND UP0, UPT, UR8, URZ, UPT ;  /* 0x0000003f0800728c */ /* 0x000fe2000bf05070 */
[----:B------:R-:W-:Y:S01]  /*1140*/  UMOV UR49, URZ ;  /* 0x0000003f00317c82 */ /* 0x000fe20008000000 */
[----:B------:R-:W-:Y:S02]  /*1150*/  UMOV UR44, UR6 ;  /* 0x00000006002c7c82 */ /* 0x000fe40008000000 */
[----:B------:R-:W-:-:S03]  /*1160*/  UISETP.NE.AND.EX UP0, UPT, UR9, URZ, UPT, UP0 ;  /* 0x0000003f0900728c */ /* 0x000fc6000bf05300 */
[----:B------:R-:W-:Y:S01]  /*1170*/  ULDC.64 UR8, c[0x0][0xa20] ;  /* 0x0002880000087ab9 */ /* 0x000fe20000000a00 */
[----:B------:R-:W-:Y:S01]  /*1180*/  USEL UR4, UR4, 0x1, UP0 ;  /* 0x0000000104047887 */ /* 0x000fe20008000000 */
[----:B------:R-:W-:-:S03]  /*1190*/  ISETP.NE.U32.AND P1, PT, RZ, UR8, PT ;  /* 0x00000008ff007c0c */ /* 0x000fc6000bf25070 */
        /* <DEDUP_REMOVED lines=19> */
.L_x_7661:
[----:B------:R-:W-:Y:S05]  /*12d0*/  @!P1 BRA `(.L_x_7662) ;  /* 0x00000000001c9947 */ /* 0x000fea0003800000 */
[----:B------:R-:W-:-:S04]  /*12e0*/  ULEA UR4, UP0, UR42, UR8, 0x2 ;  /* 0x000000082a047291 */ /* 0x000fc8000f80103f */
[----:B------:R-:W-:Y:S02]  /*12f0*/  ULEA.HI.X UR6, UR42, UR9, UR43, 0x2, UP0 ;  /* 0x000000092a067291 */ /* 0x000fe400080f142b */
[----:B------:R-:W-:-:S04]  /*1300*/  IMAD.U32 R4, RZ, RZ, UR4 ;  /* 0x00000004ff047e24 */ /* 0x000fc8000f8e00ff */
[----:B------:R-:W-:-:S05]  /*1310*/  IMAD.U32 R5, RZ, RZ, UR6 ;  /* 0x00000006ff057e24 */ /* 0x000fca000f8e00ff */
[----:B------:R-:W2:Y:S02]  /*1320*/  LDG.E R4, desc[UR50][R4.64] ;  /* 0x0000003204047981 */ /* 0x000ea4000c1e1900 */
[----:B--2---:R-:W-:Y:S01]  /*1330*/  R2UR UR4, R4 ;  /* 0x00000000040472ca */ /* 0x004fe200000e0000 */
[----:B------:R-:W-:-:S14]  /*1340*/  BRA `(.L_x_7663) ;  /* 0x0000000000347947 */ /* 0x000fdc0003800000 */
.L_x_7662:
        /* <DEDUP_REMOVED lines=13> */
.L_x_7663:
        /* <DEDUP_REMOVED lines=9> */
[----:B------:R-:W0:Y:S01]  /*14b0*/  LDC R0, c[0x0][0x448] ;  /* 0x00011200ff007b82 */ /* 0x000e220000000800 */
[----:B------:R-:W-:Y:S01]  /*14c0*/  UIADD3 UR4, UR45, 0x3f, URZ ;  /* 0x0000003f2d047890 */ /* 0x000fe2000fffe03f */
[----:B------:R-:W-:Y:S01]  /*14d0*/  CS2R R20, SRZ ;  /* 0x0000000000147805 */ /* 0x000fe2000001ff00 */
[----:B------:R-:W-:Y:S01]  /*14e0*/  UIADD3 UR49, UR49, 0x40, -UR52 ;  /* 0x0000004031317890 */ /* 0x000fe2000fffe834 */
        /* <DEDUP_REMOVED lines=20> */
[----:B0-----:R-:W-:Y:S01]  /*1630*/  ISETP.NE.AND P0, PT, R0, 0x1, PT ;  /* 0x000000010000780c */ /* 0x001fe20003f05270 */
[----:B------:R-:W-:Y:S01]  /*1640*/  IMAD.U32 R0, RZ, RZ, UR4 ;  /* 0x00000004ff007e24 */ /* 0x000fe2000f8e00ff */
        /* <DEDUP_REMOVED lines=11> */
[----:B------:R-:W0:Y:S01]  /*1700*/  @P0 LDC R3, c[0x0][0x44c] ;  /* 0x00011300ff030b82 */ /* 0x000e220000000800 */
[----:B------:R-:W-:Y:S02]  /*1710*/  CS2R R42, SRZ ;  /* 0x00000000002a7805 */ /* 0x000fe4000001ff00 */
[----:B------:R-:W-:-:S02]  /*1720*/  CS2R R92, SRZ ;  /* 0x00000000005c7805 */ /* 0x000fc4000001ff00 */
[----:B------:R-:W-:Y:S02]  /*1730*/  CS2R R90, SRZ ;  /* 0x00000000005a7805 */ /* 0x000fe4000001ff00 */
[----:B------:R-:W-:Y:S02]  /*1740*/  CS2R R88, SRZ ;  /* 0x0000000000587805 */ /* 0x000fe4000001ff00 */
[----:B------:R-:W-:Y:S02]  /*1750*/  CS2R R86, SRZ ;  /* 0x0000000000567805 */ /* 0x000fe4000001ff00 */
[----:B------:R-:W-:Y:S02]  /*1760*/  CS2R R84, SRZ ;  /* 0x0000000000547805 */ /* 0x000fe4000001ff00 */
[----:B------:R-:W-:Y:S01]  /*1770*/  CS2R R82, SRZ ;  /* 0x0000000000527805 */ /* 0x000fe2000001ff00 */
[----:B------:R-:W1:Y:S01]  /*1780*/  @P0 LDC R4, c[0x0][0x450] ;  /* 0x00011400ff040b82 */ /* 0x000e620000000800 */
        /* <DEDUP_REMOVED lines=15> */
[----:B0-----:R-:W-:Y:S01]  /*1880*/  @P0 IMAD.HI.U32 R3, R3, UR4, RZ ;  /* 0x0000000403030c27 */ /* 0x001fe2000f8e00ff */
[----:B------:R-:W-:Y:S02]  /*1890*/  CS2R R10, SRZ ;  /* 0x00000000000a7805 */ /* 0x000fe4000001ff00 */
[----:B------:R-:W-:Y:S02]  /*18a0*/  CS2R R8, SRZ ;  /* 0x0000000000087805 */ /* 0x000fe4000001ff00 */
[----:B------:R-:W-:Y:S02]  /*18b0*/  CS2R R164, SRZ ;  /* 0x0000000000a47805 */ /* 0x000fe4000001ff00 */
[----:B------:R-:W-:-:S02]  /*18c0*/  CS2R R38, SRZ ;  /* 0x0000000000267805 */ /* 0x000fc4000001ff00 */
[----:B------:R-:W-:Y:S02]  /*18d0*/  CS2R R166, SRZ ;  /* 0x0000000000a67805 */ /* 0x000fe4000001ff00 */
[----:B------:R-:W-:Y:S02]  /*18e0*/  CS2R R34, SRZ ;  /* 0x0000000000227805 */ /* 0x000fe4000001ff00 */
[----:B------:R-:W-:Y:S02]  /*18f0*/  CS2R R168, SRZ ;  /* 0x0000000000a87805 */ /* 0x000fe4000001ff00 */
[----:B-1----:R-:W-:Y:S01]  /*1900*/  @P0 SHF.R.U32.HI R0, RZ, R4, R3 ;  /* 0x00000004ff000219 */ /* 0x002fe20000011603 */
[----:B------:R-:W-:Y:S01]  /*1910*/  IMAD.MOV.U32 R3, RZ, RZ, RZ ;  /* 0x000000ffff037224 */ /* 0x000fe200078e00ff */
[----:B------:R-:W-:Y:S02]  /*1920*/  PLOP3.LUT P0, PT, PT, PT, PT, 0x80, 0x0 ;  /* 0x000000000000781c */ /* 0x000fe40003f0f070 */
[----:B------:R-:W-:-:S02]  /*1930*/  CS2R R30, SRZ ;  /* 0x00000000001e7805 */ /* 0x000fc4000001ff00 */
[----:B------:R-:W-:Y:S01]  /*1940*/  MOV R28, RZ ;  /* 0x000000ff001c7202 */ /* 0x000fe20000000f00 */
[----:B------:R-:W-:Y:S01]  /*1950*/  VIADD R0, R0, UR49 ;  /* 0x0000003100007c36 */ /* 0x000fe20008000000 */
[----:B------:R-:W-:Y:S02]  /*1960*/  CS2R R170, SRZ ;  /* 0x0000000000aa7805 */ /* 0x000fe4000001ff00 */
[----:B------:R-:W-:Y:S02]  /*1970*/  CS2R R26, SRZ ;  /* 0x00000000001a7805 */ /* 0x000fe4000001ff00 */
[----:B------:R-:W-:-:S04]  /*1980*/  SHF.R.S32.HI R5, RZ, 0x1f, R0 ;  /* 0x0000001fff057819 */ /* 0x000fc80000011400 */
[----:B------:R-:W-:-:S04]  /*1990*/  LEA.HI R5, R5, R0, RZ, 0x6 ;  /* 0x0000000005057211 */ /* 0x000fc800078f30ff */
        /* <DEDUP_REMOVED lines=18> */
.L_x_7666:
[----:B------:R-:W-:Y:S01]  /*1ac0*/  ULEA UR21, UR38, UR41, 0x3 ;  /* 0x0000002926157291 */ /* 0x000fe2000f8e183f */
[----:B------:R-:W-:-:S05]  /*1ad0*/  IMAD.U32 R3, RZ, RZ, UR37 ;  /* 0x00000025ff037e24 */ /* 0x000fca000f8e00ff */
[----:B------:R-:W-:-:S04]  /*1ae0*/  SHF.L.U32 R3, R3, 0x1f, RZ ;  /* 0x0000001f03037819 */ /* 0x000fc800000006ff */
[----:B------:R-:W0:Y:S02]  /*1af0*/  SYNCS.PHASECHK.TRANS64.TRYWAIT P1, [UR21+0x28c50], R3 ;  /* 0x028c5003ff0075a7 */ /* 0x000e240008020155 */
[----:B0-----:R-:W-:Y:S05]  /*1b00*/  @!P1 BRA `(.L_x_7667) ;  /* 0x0000010000089947 */ /* 0x001fea0003800000 */
.L_x_7809:
        /* <DEDUP_REMOVED lines=38> */
.L_x_7668:
[----:B------:R-:W-:Y:S01]  /*1d70*/  UIADD3 UR6, UR21, 0x28c60, URZ ;  /* 0x00028c6015067890 */ /* 0x000fe2000fffe03f */
[----:B------:R-:W-:-:S03]  /*1d80*/  ISETP.GE.AND P1, PT, R0, 0x2, PT ;  /* 0x000000020000780c */ /* 0x000fc60003f26270 */
[----:B------:R-:W-:-:S09]  /*1d90*/  UPRMT UR6, UR40, 0x654, UR6 ;  /* 0x0000065428067896 */ /* 0x000fd20008000006 */
[----:B------:R-:W-:Y:S01]  /*1da0*/  SYNCS.ARRIVE.TRANS64.RED.A1T0 RZ, [UR6], RZ ;  /* 0x000000ffffff79a7 */ /* 0x000fe20008100406 */
[----:B------:R-:W-:Y:S05]  /*1db0*/  @!P1 BRA `(.L_x_7669) ;  /* 0x0000000800dc9947 */ /* 0x000fea0003800000 */
[----:B------:R-:W-:-:S07]  /*1dc0*/  VIADD R0, R0, 0xfffffffe ;  /* 0xfffffffe00007836 */ /* 0x000fce0000000000 */
.L_x_7675:
        /* <DEDUP_REMOVED lines=143> */
.L_x_7670:
[----:B------:R-:W-:Y:S01]  /*26c0*/  ULEA UR21, UR38, UR41, 0x3 ;  /* 0x0000002926157291 */ /* 0x000fe2000f8e183f */
[----:B------:R-:W-:-:S05]  /*26d0*/  IMAD.U32 R3, RZ, RZ, UR37 ;  /* 0x00000025ff037e24 */ /* 0x000fca000f8e00ff */
[----:B------:R-:W-:-:S04]  /*26e0*/  SHF.L.U32 R3, R3, 0x1f, RZ ;  /* 0x0000001f03037819 */ /* 0x000fc800000006ff */
[----:B------:R0:W1:Y:S01]  /*26f0*/  SYNCS.PHASECHK.TRANS64.TRYWAIT P1, [UR21+0x28c50], R3 ;  /* 0x028c5003ff0075a7 */ /* 0x0000620008020155 */
[----:B------:R-:W-:Y:S05]  /*2700*/  @!P0 BRA `(.L_x_7671) ;  /* 0x0000000000048947 */ /* 0x000fea0003800000 */
[----:B------:R-:W-:Y:S01]  /*2710*/  BPT.TRAP 0x1 ;  /* 0x000000040000795c */ /* 0x000fe20000300000 */
.L_x_7671:
[----:B-1----:R-:W-:Y:S05]  /*2720*/  @P1 BRA `(.L_x_7672) ;  /* 0x0000000000081947 */ /* 0x002fea0003800000 */
[----:B------:R-:W1:Y:S02]  /*2730*/  SYNCS.PHASECHK.TRANS64.TRYWAIT P1, [UR21+0x28c50], R3 ;  /* 0x028c5003ff0075a7 */ /* 0x000e640008020155 */
[----:B-1----:R-:W-:Y:S05]  /*2740*/  @!P1 BRA `(.L_x_7673) ;  /* 0x000000f400109947 */ /* 0x002fea0003800000 */
.L_x_7672:
        /* <DEDUP_REMOVED lines=26> */
.L_x_7674:
[----:B------:R-:W-:-:S04]  /*28f0*/  UIADD3 UR6, UR21, 0x28c60, URZ ;  /* 0x00028c6015067890 */ /* 0x000fc8000fffe03f */
[----:B------:R-:W-:-:S09]  /*2900*/  UPRMT UR6, UR40, 0x654, UR6 ;  /* 0x0000065428067896 */ /* 0x000fd20008000006 */
[----:B------:R-:W-:Y:S01]  /*2910*/  SYNCS.ARRIVE.TRANS64.RED.A1T0 RZ, [UR6], RZ ;  /* 0x000000ffffff79a7 */ /* 0x000fe20008100406 */
[----:B------:R-:W-:Y:S05]  /*2920*/  @P2 BRA `(.L_x_7675) ;  /* 0xfffffff400282947 */ /* 0x000fea000383ffff */
.L_x_7669:
[----:B------:R-:W-:Y:S01]  /*2930*/  BAR.SYNC.DEFER_BLOCKING 0xe, 0x100 ;  /* 0x0384000000007b1d */ /* 0x000fe20000010000 */
[----:B01----:R-:W-:Y:S01]  /*2940*/  IMAD.U32 R3, RZ, RZ, UR38 ;  /* 0x00000026ff037e24 */ /* 0x003fe2000f8e00ff */
[----:B------:R-:W-:Y:S01]  /*2950*/  UIADD3 UR38, UR38, 0x1, URZ ;  /* 0x0000000126267890 */ /* 0x000fe2000fffe03f */
[----:B------:R-:W-:Y:S01]  /*2960*/  PLOP3.LUT P0, PT, PT, PT, PT, 0x8, 0x0 ;  /* 0x000000000000781c */ /* 0x000fe20003f0e170 */
[----:B------:R-:W-:Y:S02]  /*2970*/  IMAD.MOV.U32 R20, RZ, RZ, RZ ;  /* 0x000000ffff147224 */ /* 0x000fe400078e00ff */
        /* <DEDUP_REMOVED lines=139> */
.L_x_7664:
[----:B------:R-:W-:Y:S01]  /*3230*/  ULDC UR4, c[0x0][0x448] ;  /* 0x0001120000047ab9 */ /* 0x000fe20000000800 */
[----:B------:R-:W-:Y:S01]  /*3240*/  UIADD3 UR6, UR45, 0x3f, URZ ;  /* 0x0000003f2d067890 */ /* 0x000fe2000fffe03f */
[----:B------:R-:W-:Y:S01]  /*3250*/  PLOP3.LUT P0, PT, PT, PT, PT, 0x80, 0x0 ;  /* 0x000000000000781c */ /* 0x000fe20003f0f070 */
[----:B------:R-:W-:Y:S01]  /*3260*/  UISETP.NE.AND UP0, UPT, UR4, 0x1, UPT ;  /* 0x000000010400788c */ /* 0x000fe2000bf05270 */
[----:B------:R-:W-:Y:S01]  /*3270*/  MOV R3, RZ ;  /* 0x000000ff00037202 */ /* 0x000fe20000000f00 */
[----:B------:R-:W-:Y:S01]  /*3280*/  UIADD3 UR7, UR49, 0x40, -UR52 ;  /* 0x0000004031077890 */ /* 0x000fe2000fffe834 */
[----:B------:R-:W-:Y:S01]  /*3290*/  CS2R R20, SRZ ;  /* 0x0000000000147805 */ /* 0x000fe2000001ff00 */
[----:B------:R-:W-:Y:S01]  /*32a0*/  UP2UR UR53, UPR, URZ, 0x1 ;  /* 0x000000013f357883 */ /* 0x000fe20008000000 */
[----:B------:R-:W-:Y:S02]  /*32b0*/  CS2R R150, SRZ ;  /* 0x0000000000967805 */ /* 0x000fe4000001ff00 */
[----:B------:R-:W-:-:S02]  /*32c0*/  CS2R R148, SRZ ;  /* 0x0000000000947805 */ /* 0x000fc4000001ff00 */
[----:B------:R-:W-:Y:S02]  /*32d0*/  CS2R R146, SRZ ;  /* 0x0000000000927805 */ /* 0x000fe4000001ff00 */
[----:B------:R-:W-:Y:S02]  /*32e0*/  CS2R R144, SRZ ;  /* 0x0000000000907805 */ /* 0x000fe4000001ff00 */
[----:B------:R-:W-:Y:S02]  /*32f0*/  CS2R R142, SRZ ;  /* 0x00000000008e7805 */ /* 0x000fe4000001ff00 */
[----:B------:R-:W-:Y:S01]  /*3300*/  CS2R R140, SRZ ;  /* 0x00000000008c7805 */ /* 0x000fe2000001ff00 */
[----:B------:R-:W-:Y:S01]  /*3310*/  @UP0 ULDC UR4, c[0x0][0x44c] ;  /* 0x0001130000040ab9 */ /* 0x000fe20000000800 */
[----:B------:R-:W-:Y:S01]  /*3320*/  @UP0 ULDC UR8, c[0x0][0x450] ;  /* 0x0001140000080ab9 */ /* 0x000fe20000000800 */
[----:B------:R-:W-:Y:S01]  /*3330*/  UIMAD.WIDE.U32 UR4, UR6, UR4, URZ ;  /* 0x00000004060472a5 */ /* 0x000fe2000f8e003f */
[----:B------:R-:W-:-:S02]  /*3340*/  CS2R R138, SRZ ;  /* 0x00000000008a7805 */ /* 0x000fc4000001ff00 */
[----:B------:R-:W-:Y:S02]  /*3350*/  CS2R R136, SRZ ;  /* 0x0000000000887805 */ /* 0x000fe4000001ff00 */
[----:B------:R-:W-:Y:S01]  /*3360*/  CS2R R134, SRZ ;  /* 0x0000000000867805 */ /* 0x000fe2000001ff00 */
[----:B------:R-:W-:Y:S01]  /*3370*/  @UP0 USHF.R.U32.HI UR6, URZ, UR8, UR5 ;  /* 0x000000083f060299 */ /* 0x000fe20008011605 */
[----:B------:R-:W-:Y:S02]  /*3380*/  CS2R R132, SRZ ;  /* 0x0000000000847805 */ /* 0x000fe4000001ff00 */
[----:B------:R-:W-:Y:S02]  /*3390*/  CS2R R130, SRZ ;  /* 0x0000000000827805 */ /* 0x000fe4000001ff00 */
[----:B------:R-:W-:Y:S01]  /*33a0*/  CS2R R128, SRZ ;  /* 0x0000000000807805 */ /* 0x000fe2000001ff00 */
[----:B------:R-:W-:Y:S01]  /*33b0*/  UIADD3 UR6, UR7, UR6, URZ ;  /* 0x0000000607067290 */ /* 0x000fe2000fffe03f */
[----:B------:R-:W-:-:S02]  /*33c0*/  CS2R R126, SRZ ;  /* 0x00000000007e7805 */ /* 0x000fc4000001ff00 */
[----:B------:R-:W-:Y:S02]  /*33d0*/  CS2R R124, SRZ ;  /* 0x00000000007c7805 */ /* 0x000fe4000001ff00 */
[----:B------:R-:W-:Y:S01]  /*33e0*/  CS2R R160, SRZ ;  /* 0x0000000000a07805 */ /* 0x000fe2000001ff00 */
[----:B------:R-:W-:Y:S01]  /*33f0*/  USHF.R.S32.HI UR4, URZ, 0x1f, UR6 ;  /* 0x0000001f3f047899 */ /* 0x000fe20008011406 */
[----:B------:R-:W-:Y:S02]  /*3400*/  CS2R R120, SRZ ;  /* 0x0000000000787805 */ /* 0x000fe4000001ff00 */
[----:B------:R-:W-:Y:S02]  /*3410*/  CS2R R158, SRZ ;  /* 0x00000000009e7805 */ /* 0x000fe4000001ff00 */
[----:B------:R-:W-:Y:S01]  /*3420*/  CS2R R116, SRZ ;  /* 0x0000000000747805 */ /* 0x000fe2000001ff00 */
[----:B------:R-:W-:Y:S01]  /*3430*/  ULEA.HI UR4, UR4, UR6, URZ, 0x6 ;  /* 0x0000000604047291 */ /* 0x000fe2000f8f303f */
[----:B------:R-:W-:-:S02]  /*3440*/  CS2R R156, SRZ ;  /* 0x00000000009c7805 */ /* 0x000fc4000001ff00 */
[----:B------:R-:W-:Y:S02]  /*3450*/  CS2R R112, SRZ ;  /* 0x0000000000707805 */ /* 0x000fe4000001ff00 */
[----:B------:R-:W-:Y:S01]  /*3460*/  CS2R R154, SRZ ;  /* 0x00000000009a7805 */ /* 0x000fe2000001ff00 */
[----:B------:R-:W-:Y:S01]  /*3470*/  USHF.R.S32.HI UR4, URZ, 0x6, UR4 ;  /* 0x000000063f047899 */ /* 0x000fe20008011404 */
[----:B------:R-:W-:Y:S02]  /*3480*/  CS2R R152, SRZ ;  /* 0x0000000000987805 */ /* 0x000fe4000001ff00 */
[----:B------:R-:W-:Y:S02]  /*3490*/  CS2R R108, SRZ ;  /* 0x00000000006c7805 */ /* 0x000fe4000001ff00 */
[----:B------:R-:W-:Y:S01]  /*34a0*/  CS2R R58, SRZ ;  /* 0x00000000003a7805 */ /* 0x000fe2000001ff00 */
[----:B------:R-:W-:Y:S01]  /*34b0*/  UISETP.LT.AND UP0, UPT, UR54, UR4, UPT ;  /* 0x000000043600728c */ /* 0x000fe2000bf01270 */
[----:B------:R-:W-:-:S02]  /*34c0*/  CS2R R104, SRZ ;  /* 0x0000000000687805 */ /* 0x000fc4000001ff00 */
[----:B------:R-:W-:Y:S02]  /*34d0*/  CS2R R56, SRZ ;  /* 0x0000000000387805 */ /* 0x000fe4000001ff00 */
[----:B------:R-:W-:Y:S01]  /*34e0*/  CS2R R54, SRZ ;  /* 0x0000000000367805 */ /* 0x000fe2000001ff00 */
[----:B------:R-:W-:Y:S01]  /*34f0*/  USEL UR54, UR54, UR4, UP0 ;  /* 0x0000000436367287 */ /* 0x000fe20008000000 */
[----:B------:R-:W-:Y:S02]  /*3500*/  CS2R R100, SRZ ;  /* 0x0000000000647805 */ /* 0x000fe4000001ff00 */
[----:B------:R-:W-:Y:S02]  /*3510*/  CS2R R50, SRZ ;  /* 0x0000000000327805 */ /* 0x000fe4000001ff00 */
[----:B------:R-:W-:Y:S01]  /*3520*/  CS2R R46, SRZ ;  /* 0x00000000002e7805 */ /* 0x000fe2000001ff00 */
[----:B------:R-:W-:Y:S01]  /*3530*/  UISETP.GE.AND UP0, UPT, UR54, 0x1, UPT ;  /* 0x000000013600788c */ /* 0x000fe2000bf06270 */
[----:B------:R-:W-:-:S02]  /*3540*/  CS2R R96, SRZ ;  /* 0x0000000000607805 */ /* 0x000fc4000001ff00 */
[----:B------:R-:W-:Y:S02]  /*3550*/  CS2R R42, SRZ ;  /* 0x00000000002a7805 */ /* 0x000fe4000001ff00 */
[----:B------:R-:W-:Y:S02]  /*3560*/  CS2R R92, SRZ ;  /* 0x00000000005c7805 */ /* 0x000fe4000001ff00 */
[----:B------:R-:W-:Y:S02]  /*3570*/  CS2R R90, SRZ ;  /* 0x00000000005a7805 */ /* 0x000fe4000001ff00 */
[----:B------:R-:W-:Y:S02]  /*3580*/  CS2R R88, SRZ ;  /* 0x0000000000587805 */ /* 0x000fe4000001ff00 */
[----:B------:R-:W-:Y:S02]  /*3590*/  PLOP3.LUT P1, PT, PT, PT, UP0, 0x80, 0x0 ;  /* 0x000000000000781c */ /* 0x000fe40003f2f008 */
        /* <DEDUP_REMOVED lines=60> */
.L_x_7676:
[----:B------:R-:W-:Y:S01]  /*3960*/  ULEA.HI UR4, UR36, UR36, URZ, 0x1 ;  /* 0x0000002424047291 */ /* 0x000fe2000f8f083f */
[----:B------:R-:W-:-:S03]  /*3970*/  IMAD.U32 R3, RZ, RZ, UR46 ;  /* 0x0000002eff037e24 */ /* 0x000fc6000f8e00ff */
[----:B------:R-:W-:Y:S02]  /*3980*/  ULOP3.LUT UR4, UR4, 0xfffffffe, URZ, 0xc0, !UPT ;  /* 0xfffffffe04047892 */ /* 0x000fe4000f8ec03f */
[----:B------:R-:W-:Y:S02]  /*3990*/  ISETP.NE.AND P0, PT, R3, 0x3, PT ;  /* 0x000000030300780c */ /* 0x000fe40003f05270 */
[----:B------:R-:W-:-:S06]  /*39a0*/  UIADD3 UR4, UR36, -UR4, URZ ;  /* 0x8000000424047290 */ /* 0x000fcc000fffe03f */
[----:B------:R-:W-:-:S04]  /*39b0*/  MOV R0, UR4 ;  /* 0x0000000400007c02 */ /* 0x000fc80008000f00 */
[----:B------:R-:W-:-:S04]  /*39c0*/  SHF.L.U32 R0, R0, 0x1f, RZ ;  /* 0x0000001f00007819 */ /* 0x000fc800000006ff */
[----:B------:R-:W0:Y:S02]  /*39d0*/  SYNCS.PHASECHK.TRANS64.TRYWAIT P1, [UR41+0x28c00], R0 ;  /* 0x028c0000ff0075a7 */ /* 0x000e240008020169 */
[----:B0-----:R-:W-:Y:S05]  /*39e0*/  @!P1 BRA `(.L_x_7677) ;  /* 0x000000e000809947 */ /* 0x001fea0003800000 */
.L_x_7810:
[----:B------:R-:W-:Y:S05]  /*39f0*/  @!P0 BRA `(.L_x_7678) ;  /* 0x0000000000048947 */ /* 0x000fea0003800000 */
[----:B------:R-:W-:Y:S01]  /*3a00*/  BPT.TRAP 0x1 ;  /* 0x000000040000795c */ /* 0x000fe20000300000 */
.L_x_7678:
[----:B------:R-:W-:Y:S02]  /*3a10*/  IMAD.U32 R7, RZ, RZ, UR38 ;  /* 0x00000026ff077e24 */ /* 0x000fe4000f8e00ff */
[----:B------:R-:W-:-:S03]  /*3a20*/  IMAD.U32 R8, RZ, RZ, UR37 ;  /* 0x00000025ff087e24 */ /* 0x000fc6000f8e00ff */
[----:B------:R-:W-:Y:S02]  /*3a30*/  LEA R7, R7, UR41, 0x3 ;  /* 0x0000002907077c11 */ /* 0x000fe4000f8e18ff */
[----:B------:R-:W-:-:S04]  /*3a40*/  SHF.L.U32 R8, R8, 0x1f, RZ ;  /* 0x0000001f08087819 */ /* 0x000fc800000006ff */
[----:B------:R1:W2:Y:S01]  /*3a50*/  SYNCS.PHASECHK.TRANS64.TRYWAIT P1, [R7+URZ+0x28c30], R8 ;  /* 0x028c3008070075a7 */ /* 0x0002a2000802017f */
[----:B------:R-:W-:Y:S05]  /*3a60*/  @!P0 BRA `(.L_x_7679) ;  /* 0x0000000000048947 */ /* 0x000fea0003800000 */
[----:B------:R-:W-:Y:S01]  /*3a70*/  BPT.TRAP 0x1 ;  /* 0x000000040000795c */ /* 0x000fe20000300000 */
.L_x_7679:
[----:B--2---:R-:W-:Y:S05]  /*3a80*/  @P1 BRA `(.L_x_7680) ;  /* 0x0000000000081947 */ /* 0x004fea0003800000 */
[----:B------:R-:W2:Y:S02]  /*3a90*/  SYNCS.PHASECHK.TRANS64.TRYWAIT P1, [R7+URZ+0x28c30], R8 ;  /* 0x028c3008070075a7 */ /* 0x000ea4000802017f */
[----:B--2---:R-:W-:Y:S05]  /*3aa0*/  @!P1 BRA `(.L_x_7681) ;  /* 0x000000e000689947 */ /* 0x004fea0003800000 */
.L_x_7680:
        /* <DEDUP_REMOVED lines=40> */
.L_x_7682:
[----:B------:R-:W-:Y:S01]  /*3d30*/  UISETP.NE.AND UP0, UPT, UR53, URZ, UPT ;  /* 0x0000003f3500728c */ /* 0x000fe2000bf05270 */
[----:B------:R-:W-:Y:S01]  /*3d40*/  VIADD R3, R185, UR45 ;  /* 0x0000002db9037c36 */ /* 0x000fe20008000000 */
[----:B------:R-:W-:-:S04]  /*3d50*/  ULDC UR10, c[0x0][0x988] ;  /* 0x00026200000a7ab9 */ /* 0x000fc80000000800 */
        /* <DEDUP_REMOVED lines=8> */
[----:B------:R-:W0:Y:S02]  /*3de0*/  SHFL.IDX PT, R6, R3, 0x1, 0x1c1f ;  /* 0x003c1f0003067f89 */ /* 0x000e2400000e0000 */
[----:B------:R-:W-:Y:S02]  /*3df0*/  UIADD3 UR7, UR49, 0x1, UR6 ;  /* 0x0000000131077890 */ /* 0x000fe4000fffe006 */
[----:B------:R-:W-:Y:S01]  /*3e00*/  IMAD.U32 R5, RZ, RZ, UR6 ;  /* 0x00000006ff057e24 */ /* 0x000fe2000f8e00ff */
[----:B------:R-:W3:Y:S01]  /*3e10*/  SHFL.IDX PT, R3, R3, RZ, 0x1c1f ;  /* 0x001c1fff03037589 */ /* 0x000ee200000e0000 */
[----:B------:R-:W-:-:S02]  /*3e20*/  R2UR UR6, R7 ;  /* 0x00000000070672ca */ /* 0x000fc400000e0000 */
[----:B------:R-:W-:Y:S01]  /*3e30*/  IMAD.U32 R9, RZ, RZ, UR7 ;  /* 0x00000007ff097e24 */ /* 0x000fe2000f8e00ff */
[----:B------:R-:W-:-:S04]  /*3e40*/  IADD3 R4, -R2, UR49, R5 ;  /* 0x0000003102047c10 */ /* 0x000fc8000fffe105 */
[----:B------:R-:W-:-:S06]  /*3e50*/  IADD3 R5, R9, -UR52, -R2 ;  /* 0x8000003409057c10 */ /* 0x000fcc000fffe802 */
[----:B------:R-:W-:-:S04]  /*3e60*/  UIADD3 UR6, UR6, 0x28c40, URZ ;  /* 0x00028c4006067890 */ /* 0x000fc8000fffe03f */
[----:B------:R-:W-:Y:S01]  /*3e70*/  UPRMT UR6, UR40, 0x654, UR6 ;  /* 0x0000065428067896 */ /* 0x000fe20008000006 */
[----:B0-----:R-:W-:-:S04]  /*3e80*/  VIADDMNMX R6, R6, R5, R4, PT ;  /* 0x0000000506067246 */ /* 0x001fc80003800104 */
[C---:B------:R-:W-:Y:S02]  /*3e90*/  ISETP.GT.AND P1, PT, R6.reuse, RZ, PT ;  /* 0x000000ff0600720c */ /* 0x040fe40003f24270 */
[C---:B------:R-:W-:Y:S02]  /*3ea0*/  ISETP.GT.AND P2, PT, R6.reuse, 0x1, PT ;  /* 0x000000010600780c */ /* 0x040fe40003f44270 */
[----:B------:R-:W-:Y:S01]  /*3eb0*/  ISETP.GT.AND P3, PT, R6, 0x8, PT ;  /* 0x000000080600780c */ /* 0x000fe20003f64270 */
[----:B------:R-:W-:Y:S01]  /*3ec0*/  SYNCS.ARRIVE.TRANS64.RED.A1T0 RZ, [UR6], RZ ;  /* 0x000000ffffff79a7 */ /* 0x000fe20008100406 */
[----:B------:R-:W-:Y:S02]  /*3ed0*/  FSEL R26, R26, -INF , P1 ;  /* 0xff8000001a1a7808 */ /* 0x000fe40000800000 */
[----:B------:R-:W-:Y:S01]  /*3ee0*/  FSEL R27, R27, -INF , P2 ;  /* 0xff8000001b1b7808 */ /* 0x000fe20001000000 */
[----:B------:R-:W-:Y:S01]  /*3ef0*/  BAR.SYNC.DEFER_BLOCKING 0xf, 0x100 ;  /* 0x03c4000000007b1d */ /* 0x000fe20000010000 */
        /* <DEDUP_REMOVED lines=220> */
.L_x_7683:
[----:B------:R0:W3:Y:S01]  /*4cc0*/  SYNCS.PHASECHK.TRANS64.TRYWAIT P1, [R7+URZ+0x28c50], R8 ;  /* 0x028c5008070075a7 */ /* 0x0000e2000802017f */
[----:B------:R-:W-:Y:S05]  /*4cd0*/  @!P0 BRA `(.L_x_7684) ;  /* 0x0000000000048947 */ /* 0x000fea0003800000 */
[----:B------:R-:W-:Y:S01]  /*4ce0*/  BPT.TRAP 0x1 ;  /* 0x000000040000795c */ /* 0x000fe20000300000 */
.L_x_7684:
[----:B---3--:R-:W-:Y:S05]  /*4cf0*/  @P1 BRA `(.L_x_7685) ;  /* 0x0000000000081947 */ /* 0x008fea0003800000 */
[----:B------:R-:W3:Y:S02]  /*4d00*/  SYNCS.PHASECHK.TRANS64.TRYWAIT P1, [R7+URZ+0x28c50], R8 ;  /* 0x028c5008070075a7 */ /* 0x000ee4000802017f */
[----:B---3--:R-:W-:Y:S05]  /*4d10*/  @!P1 BRA `(.L_x_7686) ;  /* 0x000000cc00e09947 */ /* 0x008fea0003800000 */
.L_x_7685:
        /* <DEDUP_REMOVED lines=34> */
.L_x_7687:
[----:B------:R-:W-:Y:S01]  /*4f40*/  UISETP.NE.AND UP0, UPT, UR53, URZ, UPT ;  /* 0x0000003f3500728c */ /* 0x000fe2000bf05270 */
[----:B------:R-:W-:Y:S01]  /*4f50*/  R2UR UR14, R7 ;  /* 0x00000000070e72ca */ /* 0x000fe200000e0000 */
[----:B------:R-:W-:Y:S01]  /*4f60*/  UMOV UR11, UR45 ;  /* 0x0000002d000b7c82 */ /* 0x000fe20008000000 */
[----:B------:R-:W-:-:S08]  /*4f70*/  UIADD3 UR21, UR54, -0x2, URZ ;  /* 0xfffffffe36157890 */ /* 0x000fd0000fffe03f */
[----:B------:R-:W-:Y:S01]  /*4f80*/  @UP0 ULDC UR6, c[0x0][0x44c] ;  /* 0x0001130000060ab9 */ /* 0x000fe20000000800 */
[----:B------:R-:W-:Y:S01]  /*4f90*/  @UP0 ULDC UR15, c[0x0][0x450] ;  /* 0x00011400000f0ab9 */ /* 0x000fe20000000800 */
[----:B------:R-:W-:Y:S02]  /*4fa0*/  UIMAD.WIDE.U32 UR6, UR45, UR6, URZ ;  /* 0x000000062d0672a5 */ /* 0x000fe4000f8e003f */
[----:B------:R-:W-:Y:S02]  /*4fb0*/  UIADD3 UR6, UR14, 0x28c60, URZ ;  /* 0x00028c600e067890 */ /* 0x000fe4000fffe03f */
[----:B------:R-:W-:Y:S02]  /*4fc0*/  @UP0 USHF.R.U32.HI UR11, URZ, UR15, UR7 ;  /* 0x0000000f3f0b0299 */ /* 0x000fe40008011607 */
[----:B------:R-:W-:Y:S02]  /*4fd0*/  UPRMT UR6, UR40, 0x654, UR6 ;  /* 0x0000065428067896 */ /* 0x000fe40008000006 */
[----:B------:R-:W-:-:S04]  /*4fe0*/  UIADD3 UR7, UR11, UR49, -UR52 ;  /* 0x000000310b077290 */ /* 0x000fc8000fffe834 */
        /* <DEDUP_REMOVED lines=9> */
[----:B0123--:R-:W-:Y:S01]  /*5080*/  IMAD.MOV.U32 R8, RZ, RZ, R5 ;  /* 0x000000ffff087224 */ /* 0x00ffe200078e0005 */
[----:B------:R-:W-:Y:S01]  /*5090*/  UMOV UR24, UR38 ;  /* 0x0000002600187c82 */ /* 0x000fe20008000000 */
[----:B------:R-:W-:Y:S01]  /*50a0*/  IMAD.MOV.U32 R9, RZ, RZ, R6 ;  /* 0x000000ffff097224 */ /* 0x000fe200078e0006 */
[----:B------:R-:W-:-:S06]  /*50b0*/  ULDC UR22, c[0x0][0x988] ;  /* 0x0002620000167ab9 */ /* 0x000fcc0000000800 */
.L_x_7699:
[----:B------:R-:W-:-:S04]  /*50c0*/  UIADD3 UR38, UR24, 0x1, URZ ;  /* 0x0000000118267890 */ /* 0x000fc8000fffe03f */
[----:B------:R-:W-:-:S04]  /*50d0*/  UISETP.NE.AND UP0, UPT, UR38, 0x2, UPT ;  /* 0x000000022600788c */ /* 0x000fc8000bf05270 */
[----:B------:R-:W-:Y:S02]  /*50e0*/  USEL UR6, URZ, 0x1, UP0 ;  /* 0x000000013f067887 */ /* 0x000fe40008000000 */
[----:B------:R-:W-:Y:S02]  /*50f0*/  USEL UR38, UR38, URZ, UP0 ;  /* 0x0000003f26267287 */ /* 0x000fe40008000000 */
[----:B------:R-:W-:Y:S01]  /*5100*/  ULOP3.LUT UR37, UR37, UR6, URZ, 0x3c, !UPT ;  /* 0x0000000625257292 */ /* 0x000fe2000f8e3c3f */
[----:B0-----:R-:W-:Y:S11]  /*5110*/  @!P0 BRA `(.L_x_7689) ;  /* 0x0000000000048947 */ /* 0x001ff60003800000 */
[----:B------:R-:W-:Y:S01]  /*5120*/  BPT.TRAP 0x1 ;  /* 0x000000040000795c */ /* 0x000fe20000300000 */
.L_x_7689:
[----:B------:R-:W-:Y:S01]  /*5130*/  ULEA UR23, UR38, UR41, 0x3 ;  /* 0x0000002926177291 */ /* 0x000fe2000f8e183f */
[----:B------:R-:W-:-:S05]  /*5140*/  IMAD.U32 R7, RZ, RZ, UR37 ;  /* 0x00000025ff077e24 */ /* 0x000fca000f8e00ff */
[----:B------:R-:W-:-:S04]  /*5150*/  SHF.L.U32 R7, R7, 0x1f, RZ ;  /* 0x0000001f07077819 */ /* 0x000fc800000006ff */
[----:B------:R0:W1:Y:S01]  /*5160*/  SYNCS.PHASECHK.TRANS64.TRYWAIT P1, [UR23+0x28c30], R7 ;  /* 0x028c3007ff0075a7 */ /* 0x0000620008020157 */
[----:B------:R-:W-:Y:S05]  /*5170*/  @!P0 BRA `(.L_x_7690) ;  /* 0x0000000000048947 */ /* 0x000fea0003800000 */
[----:B------:R-:W-:Y:S01]  /*5180*/  BPT.TRAP 0x1 ;  /* 0x000000040000795c */ /* 0x000fe20000300000 */
.L_x_7690:
[----:B-1----:R-:W-:Y:S05]  /*5190*/  @P1 BRA `(.L_x_7691) ;  /* 0x0000000000081947 */ /* 0x002fea0003800000 */
[----:B------:R-:W1:Y:S02]  /*51a0*/  SYNCS.PHASECHK.TRANS64.TRYWAIT P1, [UR23+0x28c30], R7 ;  /* 0x028c3007ff0075a7 */ /* 0x000e640008020157 */
[----:B-1----:R-:W-:Y:S05]  /*51b0*/  @!P1 BRA `(.L_x_7692) ;  /* 0x000000c800cc9947 */ /* 0x002fea0003800000 */
.L_x_7691:
        /* <DEDUP_REMOVED lines=23> */
.L_x_7693:
[----:B------:R-:W-:Y:S01]  /*5330*/  UISETP.NE.AND UP0, UPT, UR53, URZ, UPT ;  /* 0x0000003f3500728c */ /* 0x000fe2000bf05270 */
[----:B-1----:R-:W-:Y:S01]  /*5340*/  IADD3 R6, R185, UR45, RZ ;  /* 0x0000002db9067c10 */ /* 0x002fe2000fffe0ff */
[----:B------:R-:W-:-:S04]  /*5350*/  UMOV UR10, UR22 ;  /* 0x00000016000a7c82 */ /* 0x000fc80008000000 */
[----:B------:R-:W-:Y:S02]  /*5360*/  PLOP3.LUT P1, PT, PT, PT, UP0, 0x80, 0x0 ;  /* 0x000000000000781c */ /* 0x000fe40003f2f008 */
[----:B------:R-:W-:-:S03]  /*5370*/  PLOP3.LUT P2, PT, PT, PT, UP0, 0x80, 0x0 ;  /* 0x000000000000781c */ /* 0x000fc60003f4f008 */
[----:B------:R-:W-:-:S08]  /*5380*/  @UP0 ULDC UR6, c[0x0][0x44c] ;  /* 0x0001130000060ab9 */ /* 0x000fd00000000800 */
[----:B------:R-:W-:Y:S01]  /*5390*/  @P1 IMAD.HI.U32 R5, R6, UR6, RZ ;  /* 0x0000000606051c27 */ /* 0x000fe2000f8e00ff */
[----:B------:R-:W-:-:S04]  /*53a0*/  @UP0 ULDC UR6, c[0x0][0x450] ;  /* 0x0001140000060ab9 */ /* 0x000fc80000000800 */
[----:B------:R-:W-:Y:S01]  /*53b0*/  @P2 SHF.R.U32.HI R6, RZ, UR6, R5 ;  /* 0x00000006ff062c19 */ /* 0x000fe20008011605 */
[----:B------:R-:W-:Y:S01]  /*53c0*/  UMOV UR6, 0xffffffc0 ;  /* 0xffffffc000067882 */ /* 0x000fe20000000000 */
[----:B------:R-:W-:Y:S01]  /*53d0*/  IMAD.U32 R5, RZ, RZ, UR49 ;  /* 0x00000031ff057e24 */ /* 0x000fe2000f8e00ff */
[----:B------:R-:W-:Y:S02]  /*53e0*/  UIMAD UR6, UR21, UR6, 0x1 ;  /* 0x00000001150674a4 */ /* 0x000fe4000f8e0206 */
[----:B------:R-:W1:Y:S04]  /*53f0*/  SHFL.IDX PT, R10, R6, 0x1, 0x1c1f ;  /* 0x003c1f00060a7f89 */ /* 0x000e6800000e0000 */
[----:B------:R-:W-:Y:S01]  /*5400*/  IADD3 R5, R5, UR6, -R2 ;  /* 0x0000000605057c10 */ /* 0x000fe2000fffe802 */
[----:B------:R-:W2:Y:S01]  /*5410*/  SHFL.IDX PT, R6, R6, RZ, 0x1c1f ;  /* 0x001c1fff06067589 */ /* 0x000ea200000e0000 */
[----:B------:R-:W-:-:S03]  /*5420*/  UIADD3 UR6, UR23, 0x28c40, URZ ;  /* 0x00028c4017067890 */ /* 0x000fc6000fffe03f */
[----:B------:R-:W-:Y:S01]  /*5430*/  VIADD R5, R5, -UR52 ;  /* 0x8000003405057c36 */ /* 0x000fe20008000000 */
[----:B------:R-:W-:-:S09]  /*5440*/  UPRMT UR6, UR40, 0x654, UR6 ;  /* 0x0000065428067896 */ /* 0x000fd20008000006 */
[----:B------:R-:W-:Y:S01]  /*5450*/  SYNCS.ARRIVE.TRANS64.RED.A1T0 RZ, [UR6], RZ ;  /* 0x000000ffffff79a7 */ /* 0x000fe20008100406 */
[----:B-1----:R-:W-:-:S05]  /*5460*/  IMAD.IADD R10, R5, 0x1, R10 ;  /* 0x00000001050a7824 */ /* 0x002fca00078e020a */
[C---:B------:R-:W-:Y:S01]  /*5470*/  ISETP.GT.AND P1, PT, R10.reuse, RZ, PT ;  /* 0x000000ff0a00720c */ /* 0x040fe20003f24270 */
[----:B--2---:R-:W-:Y:S01]  /*5480*/  IMAD.IADD R14, R5, 0x1, R6 ;  /* 0x00000001050e7824 */ /* 0x004fe200078e0206 */
        /* <DEDUP_REMOVED lines=50> */
[----:B------:R-:W1:Y:S01]  /*57b0*/  SHFL.BFLY PT, R13, R10, 0x2, 0x1f ;  /* 0x0c401f000a0d7f89 */ /* 0x000e6200000e0000 */
[----:B------:R-:W-:Y:S02]  /*57c0*/  ISETP.GT.AND P1, PT, R14, 0x8, PT ;  /* 0x000000080e00780c */ /* 0x000fe40003f24270 */
[----:B------:R-:W-:Y:S02]  /*57d0*/  FSEL R153, R153, -INF , P2 ;  /* 0xff80000099997808 */ /* 0x000fe40001000000 */
[----:B------:R-:W-:-:S02]  /*57e0*/  FMNMX.FTZ R6, R152, R9, !PT ;  /* 0x0000000998067209 */ /* 0x000fc40007810000 */
[----:B------:R-:W-:Y:S02]  /*57f0*/  ISETP.GT.AND P2, PT, R14, 0x9, PT ;  /* 0x000000090e00780c */ /* 0x000fe40003f44270 */
[----:B------:R-:W-:Y:S02]  /*5800*/  FSEL R156, R156, -INF , P1 ;  /* 0xff8000009c9c7808 */ /* 0x000fe40000800000 */
[----:B------:R-:W-:Y:S02]  /*5810*/  FMNMX.FTZ R5, R153, R6, !PT ;  /* 0x0000000699057209 */ /* 0x000fe40007810000 */
[----:B------:R-:W-:Y:S02]  /*5820*/  ISETP.GT.AND P1, PT, R14, 0x10, PT ;  /* 0x000000100e00780c */ /* 0x000fe40003f24270 */
[----:B------:R-:W-:Y:S02]  /*5830*/  FMNMX.FTZ R5, R156, R5, !PT ;  /* 0x000000059c057209 */ /* 0x000fe40007810000 */
[----:B------:R-:W-:-:S02]  /*5840*/  FSEL R160, R160, -INF , P1 ;  /* 0xff800000a0a07808 */ /* 0x000fc40000800000 */
[C---:B------:R-:W-:Y:S02]  /*5850*/  ISETP.GT.AND P1, PT, R14.reuse, 0x18, PT ;  /* 0x000000180e00780c */ /* 0x040fe40003f24270 */
[----:B------:R-:W-:Y:S02]  /*5860*/  ISETP.GT.AND P3, PT, R14, 0x38, PT ;  /* 0x000000380e00780c */ /* 0x000fe40003f64270 */
[----:B------:R-:W-:Y:S02]  /*5870*/  FSEL R164, R164, -INF , P1 ;  /* 0xff800000a4a47808 */ /* 0x000fe40000800000 */
        /* <DEDUP_REMOVED lines=18> */
[----:B-1----:R-:W-:Y:S02]  /*59a0*/  FMNMX.FTZ R5, R15, R20, !PT ;  /* 0x000000140f057209 */ /* 0x002fe40007810000 */
[----:B------:R-:W-:Y:S02]  /*59b0*/  ISETP.GT.AND P2, PT, R14, 0x29, PT ;  /* 0x000000290e00780c */ /* 0x000fe40003f44270 */
[----:B------:R-:W-:Y:S01]  /*59c0*/  FSEL R172, R172, -INF , P1 ;  /* 0xff800000acac7808 */ /* 0x000fe20000800000 */
[----:B------:R-:W-:Y:S01]  /*59d0*/  FMUL.FTZ R20, R5, UR10 ;  /* 0x0000000a05147c20 */ /* 0x000fe20008410000 */
[----:B------:R-:W-:Y:S02]  /*59e0*/  FMNMX.FTZ R15, R169, R6, !PT ;  /* 0x00000006a90f7209 */ /* 0x000fe40007810000 */
[----:B------:R-:W-:-:S02]  /*59f0*/  ISETP.GT.AND P1, PT, R14, 0x30, PT ;  /* 0x000000300e00780c */ /* 0x000fc40003f24270 */
[----:B------:R-:W-:Y:S02]  /*5a00*/  FSEL R173, R173, -INF , P2 ;  /* 0xff800000adad7808 */ /* 0x000fe40001000000 */
[----:B------:R-:W-:Y:S02]  /*5a10*/  FMNMX.FTZ R6, R172, R15, !PT ;  /* 0x0000000fac067209 */ /* 0x000fe40007810000 */
[----:B------:R-:W-:Y:S02]  /*5a20*/  ISETP.GT.AND P2, PT, R14, 0x31, PT ;  /* 0x000000310e00780c */ /* 0x000fe40003f44270 */
[----:B------:R-:W-:Y:S02]  /*5a30*/  FSEL R176, R176, -INF , P1 ;  /* 0xff800000b0b07808 */ /* 0x000fe40000800000 */
[----:B------:R-:W-:Y:S02]  /*5a40*/  FMNMX.FTZ R15, R173, R6, !PT ;  /* 0x00000006ad0f7209 */ /* 0x000fe40007810000 */
[----:B------:R-:W-:-:S02]  /*5a50*/  FSEL R177, R177, -INF , P2 ;  /* 0xff800000b1b17808 */ /* 0x000fc40001000000 */
[----:B------:R-:W-:Y:S02]  /*5a60*/  FMNMX.FTZ R6, R176, R15, !PT ;  /* 0x0000000fb0067209 */ /* 0x000fe40007810000 */
[----:B------:R-:W-:Y:S02]  /*5a70*/  ISETP.GT.AND P1, PT, R14, 0x39, PT ;  /* 0x000000390e00780c */ /* 0x000fe40003f24270 */
[----:B------:R-:W-:Y:S02]  /*5a80*/  FSEL R180, R180, -INF , P3 ;  /* 0xff800000b4b47808 */ /* 0x000fe40001800000 */
[----:B------:R-:W-:Y:S02]  /*5a90*/  FMNMX.FTZ R15, R177, R6, !PT ;  /* 0x00000006b10f7209 */ /* 0x000fe40007810000 */
[----:B------:R-:W-:Y:S02]  /*5aa0*/  FSEL R181, R181, -INF , P1 ;  /* 0xff800000b5b57808 */ /* 0x000fe40000800000 */
[----:B------:R-:W-:-:S02]  /*5ab0*/  FMNMX.FTZ R6, R180, R15, !PT ;  /* 0x0000000fb4067209 */ /* 0x000fc40007810000 */
        /* <DEDUP_REMOVED lines=272> */
.L_x_7694:
[----:B------:R0:W1:Y:S01]  /*6bc0*/  SYNCS.PHASECHK.TRANS64.TRYWAIT P1, [UR23+0x28c50], R7 ;  /* 0x028c5007ff0075a7 */ /* 0x0000620008020157 */
[----:B------:R-:W-:Y:S05]  /*6bd0*/  @!P0 BRA `(.L_x_7695) ;  /* 0x0000000000048947 */ /* 0x000fea0003800000 */
[----:B------:R-:W-:Y:S01]  /*6be0*/  BPT.TRAP 0x1 ;  /* 0x000000040000795c */ /* 0x000fe20000300000 */
.L_x_7695:
[----:B-1----:R-:W-:Y:S05]  /*6bf0*/  @P1 BRA `(.L_x_7696) ;  /* 0x0000000000081947 */ /* 0x002fea0003800000 */
[----:B------:R-:W1:Y:S02]  /*6c00*/  SYNCS.PHASECHK.TRANS64.TRYWAIT P1, [UR23+0x28c50], R7 ;  /* 0x028c5007ff0075a7 */ /* 0x000e640008020157 */
[----:B-1----:R-:W-:Y:S05]  /*6c10*/  @!P1 BRA `(.L_x_7697) ;  /* 0x000000b0004c9947 */ /* 0x002fea0003800000 */
.L_x_7696:
        /* <DEDUP_REMOVED lines=34> */
.L_x_7698:
[----:B------:R-:W-:Y:S01]  /*6e40*/  UISETP.GT.AND UP0, UPT, UR21, UR20, UPT ;  /* 0x000000141500728c */ /* 0x000fe2000bf04270 */
[----:B-1----:R-:W-:Y:S01]  /*6e50*/  IMAD.MOV.U32 R8, RZ, RZ, R5 ;  /* 0x000000ffff087224 */ /* 0x002fe200078e0005 */
[----:B------:R-:W-:Y:S01]  /*6e60*/  UIADD3 UR23, UR23, 0x28c60, URZ ;  /* 0x00028c6017177890 */ /* 0x000fe2000fffe03f */
[----:B------:R-:W-:Y:S01]  /*6e70*/  IMAD.MOV.U32 R9, RZ, RZ, R6 ;  /* 0x000000ffff097224 */ /* 0x000fe200078e0006 */
[----:B------:R-:W-:Y:S02]  /*6e80*/  UIADD3 UR21, UR21, -0x1, URZ ;  /* 0xffffffff15157890 */ /* 0x000fe4000fffe03f */
[----:B------:R-:W-:Y:S01]  /*6e90*/  PLOP3.LUT P1, PT, PT, PT, UP0, 0x80, 0x0 ;  /* 0x000000000000781c */ /* 0x000fe20003f2f008 */
[----:B------:R-:W-:Y:S01]  /*6ea0*/  UPRMT UR23, UR40, 0x654, UR23 ;  /* 0x0000065428177896 */ /* 0x000fe20008000017 */
[----:B------:R-:W-:-:S08]  /*6eb0*/  UMOV UR24, UR38 ;  /* 0x0000002600187c82 */ /* 0x000fd00008000000 */
[----:B------:R-:W-:Y:S03]  /*6ec0*/  SYNCS.ARRIVE.TRANS64.RED.A1T0 RZ, [UR23], RZ ;  /* 0x000000ffffff79a7 */ /* 0x000fe60008100417 */
[----:B------:R-:W-:Y:S05]  /*6ed0*/  @P1 BRA `(.L_x_7699) ;  /* 0xffffffe000781947 */ /* 0x000fea000383ffff */
.L_x_7688:
[----:B------:R-:W-:-:S13]  /*6ee0*/  ISETP.LE.AND P1, PT, RZ, UR21, PT ;  /* 0x00000015ff007c0c */ /* 0x000fda000bf23270 */
[----:B------:R-:W-:Y:S05]  /*6ef0*/  @!P1 BRA `(.L_x_7700) ;  /* 0x0000001800389947 */ /* 0x000fea0003800000 */
[----:B------:R-:W-:Y:S01]  /*6f00*/  IMAD.MOV.U32 R9, RZ, RZ, R5 ;  /* 0x000000ffff097224 */ /* 0x000fe200078e0005 */
[----:B------:R-:W-:Y:S01]  /*6f10*/  MOV R11, R6 ;  /* 0x00000006000b7202 */ /* 0x000fe20000000f00 */
[----:B------:R-:W-:Y:S01]  /*6f20*/  UMOV UR23, UR38 ;  /* 0x0000002600177c82 */ /* 0x000fe20008000000 */
[----:B------:R-:W-:-:S05]  /*6f30*/  ULDC UR20, c[0x0][0x988] ;  /* 0x0002620000147ab9 */ /* 0x000fca0000000800 */
.L_x_7711:
[----:B------:R-:W-:-:S04]  /*6f40*/  UIADD3 UR38, UR23, 0x1, URZ ;  /* 0x0000000117267890 */ /* 0x000fc8000fffe03f */
[----:B------:R-:W-:-:S04]  /*6f50*/  UISETP.NE.AND UP0, UPT, UR38, 0x2, UPT ;  /* 0x000000022600788c */ /* 0x000fc8000bf05270 */
[----:B------:R-:W-:Y:S02]  /*6f60*/  USEL UR6, URZ, 0x1, UP0 ;  /* 0x000000013f067887 */ /* 0x000fe40008000000 */
[----:B------:R-:W-:Y:S02]  /*6f70*/  USEL UR38, UR38, URZ, UP0 ;  /* 0x0000003f26267287 */ /* 0x000fe40008000000 */
[----:B------:R-:W-:Y:S01]  /*6f80*/  ULOP3.LUT UR37, UR37, UR6, URZ, 0x3c, !UPT ;  /* 0x0000000625257292 */ /* 0x000fe2000f8e3c3f */
[----:B-1----:R-:W-:Y:S11]  /*6f90*/  @!P0 BRA `(.L_x_7701) ;  /* 0x0000000000048947 */ /* 0x002ff60003800000 */
[----:B------:R-:W-:Y:S01]  /*6fa0*/  BPT.TRAP 0x1 ;  /* 0x000000040000795c */ /* 0x000fe20000300000 */
.L_x_7701:
[----:B------:R-:W-:Y:S01]  /*6fb0*/  ULEA UR22, UR38, UR41, 0x3 ;  /* 0x0000002926167291 */ /* 0x000fe2000f8e183f */
[----:B0123--:R-:W-:-:S05]  /*6fc0*/  IMAD.U32 R7, RZ, RZ, UR37 ;  /* 0x00000025ff077e24 */ /* 0x00ffca000f8e00ff */
[----:B------:R-:W-:-:S04]  /*6fd0*/  SHF.L.U32 R7, R7, 0x1f, RZ ;  /* 0x0000001f07077819 */ /* 0x000fc800000006ff */
[----:B------:R0:W1:Y:S01]  /*6fe0*/  SYNCS.PHASECHK.TRANS64.TRYWAIT P1, [UR22+0x28c30], R7 ;  /* 0x028c3007ff0075a7 */ /* 0x0000620008020156 */
[----:B------:R-:W-:Y:S05]  /*6ff0*/  @!P0 BRA `(.L_x_7702) ;  /* 0x0000000000048947 */ /* 0x000fea0003800000 */
[----:B------:R-:W-:Y:S01]  /*7000*/  BPT.TRAP 0x1 ;  /* 0x000000040000795c */ /* 0x000fe20000300000 */
.L_x_7702:
[----:B-1----:R-:W-:Y:S05]  /*7010*/  @P1 BRA `(.L_x_7703) ;  /* 0x0000000000081947 */ /* 0x002fea0003800000 */
[----:B------:R-:W1:Y:S02]  /*7020*/  SYNCS.PHASECHK.TRANS64.TRYWAIT P1, [UR22+0x28c30], R7 ;  /* 0x028c3007ff0075a7 */ /* 0x000e640008020156 */
[----:B-1----:R-:W-:Y:S05]  /*7030*/  @!P1 BRA `(.L_x_7704) ;  /* 0x000000ac005c9947 */ /* 0x002fea0003800000 */
.L_x_7703:
        /* <DEDUP_REMOVED lines=23> */
.L_x_7705:
        /* <DEDUP_REMOVED lines=306> */
.L_x_7706:
[----:B------:R2:W3:Y:S01]  /*84d0*/  SYNCS.PHASECHK.TRANS64.TRYWAIT P1, [UR22+0x28c50], R7 ;  /* 0x028c5007ff0075a7 */ /* 0x0004e20008020156 */
[----:B------:R-:W-:Y:S05]  /*84e0*/  @!P0 BRA `(.L_x_7707) ;  /* 0x0000000000048947 */ /* 0x000fea0003800000 */
[----:B------:R-:W-:Y:S01]  /*84f0*/  BPT.TRAP 0x1 ;  /* 0x000000040000795c */ /* 0x000fe20000300000 */
.L_x_7707:
[----:B---3--:R-:W-:Y:S05]  /*8500*/  @P1 BRA `(.L_x_7708) ;  /* 0x0000000000081947 */ /* 0x008fea0003800000 */
[----:B------:R-:W3:Y:S02]  /*8510*/  SYNCS.PHASECHK.TRANS64.TRYWAIT P1, [UR22+0x28c50], R7 ;  /* 0x028c5007ff0075a7 */ /* 0x000ee40008020156 */
[----:B---3--:R-:W-:Y:S05]  /*8520*/  @!P1 BRA `(.L_x_7709) ;  /* 0x0000009800389947 */ /* 0x008fea0003800000 */
.L_x_7708:
        /* <DEDUP_REMOVED lines=34> */
.L_x_7710:
[----:B------:R-:W-:Y:S01]  /*8750*/  UIADD3 UR22, UR22, 0x28c60, URZ ;  /* 0x00028c6016167890 */ /* 0x000fe2000fffe03f */
[----:B------:R-:W-:Y:S01]  /*8760*/  ISETP.LT.AND P1, PT, RZ, UR21, PT ;  /* 0x00000015ff007c0c */ /* 0x000fe2000bf21270 */
[----:B------:R-:W-:Y:S01]  /*8770*/  UIADD3 UR21, UR21, -0x1, URZ ;  /* 0xffffffff15157890 */ /* 0x000fe2000fffe03f */
[----:B------:R-:W-:Y:S01]  /*8780*/  IMAD.MOV.U32 R9, RZ, RZ, R5 ;  /* 0x000000ffff097224 */ /* 0x000fe200078e0005 */
[----:B------:R-:W-:Y:S01]  /*8790*/  UPRMT UR22, UR40, 0x654, UR22 ;  /* 0x0000065428167896 */ /* 0x000fe20008000016 */
[----:B------:R-:W-:Y:S01]  /*87a0*/  IMAD.MOV.U32 R11, RZ, RZ, R6 ;  /* 0x000000ffff0b7224 */ /* 0x000fe200078e0006 */
[----:B------:R-:W-:-:S07]  /*87b0*/  UMOV UR23, UR38 ;  /* 0x0000002600177c82 */ /* 0x000fce0008000000 */
[----:B------:R-:W-:Y:S01]  /*87c0*/  SYNCS.ARRIVE.TRANS64.RED.A1T0 RZ, [UR22], RZ ;  /* 0x000000ffffff79a7 */ /* 0x000fe20008100416 */
[----:B------:R-:W-:Y:S05]  /*87d0*/  @P1 BRA `(.L_x_7711) ;  /* 0xffffffe400d81947 */ /* 0x000fea000383ffff */
.L_x_7700:
[----:B------:R-:W5:Y:S01]  /*87e0*/  SHFL.BFLY PT, R0, R3, 0x2, 0x1f ;  /* 0x0c401f0003007f89 */ /* 0x000f6200000e0000 */
[----:B------:R-:W-:Y:S01]  /*87f0*/  IMAD.MOV R11, RZ, RZ, -R18 ;  /* 0x000000ffff0b7224 */ /* 0x000fe200078e0a12 */
[----:B------:R-:W-:Y:S01]  /*8800*/  UIADD3 UR36, UR36, 0x1, URZ ;  /* 0x0000000124247890 */ /* 0x000fe2000fffe03f */
[----:B------:R-:W-:Y:S01]  /*8810*/  IMAD.U32 R13, RZ, RZ, UR10 ;  /* 0x0000000aff0d7e24 */ /* 0x000fe2000f8e00ff */
[----:B0123--:R-:W0:Y:S01]  /*8820*/  SHFL.BFLY PT, R7, R4, 0x2, 0x1f ;  /* 0x0c401f0004077f89 */ /* 0x00fe2200000e0000 */
        /* <DEDUP_REMOVED lines=10> */
[----:B------:R-:W-:Y:S01]  /*88d0*/  @!P0 LEA R3, R3, R16, 0x6 ;  /* 0x0000001003038211 */ /* 0x000fe200078e30ff */
[----:B------:R-:W-:Y:S01]  /*88e0*/  UISETP.NE.AND UP0, UPT, UR38, 0x2, UPT ;  /* 0x000000022600788c */ /* 0x000fe2000bf05270 */
[----:B------:R-:W1:Y:S02]  /*88f0*/  SHFL.BFLY PT, R7, R8, 0x1, 0x1f ;  /* 0x0c201f0008077f89 */ /* 0x000e6400000e0000 */
        /* <DEDUP_REMOVED lines=11> */
[----:B------:R-:W1:Y:S08]  /*89b0*/  @P2 MUFU.RCP R0, R7 ;  /* 0x0000000700002308 */ /* 0x000e700000001000 */
[----:B------:R-:W2:Y:S01]  /*89c0*/  @P2 MUFU.LG2 R7, R7 ;  /* 0x0000000700072308 */ /* 0x000ea20000000c00 */
[-C--:B0-----:R-:W-:Y:S01]  /*89d0*/  FMUL.FTZ R168, R32, R11.reuse ;  /* 0x0000000b20a87220 */ /* 0x081fe20000410000 */
[----:B------:R-:W-:Y:S01]  /*89e0*/  @!P0 STS [R4+0x28800], R11 ;  /* 0x0288000b04008388 */ /* 0x000fe20000000800 */
[-C--:B------:R-:W-:Y:S01]  /*89f0*/  FMUL.FTZ R170, R28, R11.reuse ;  /* 0x0000000b1caa7220 */ /* 0x080fe20000410000 */
[----:B------:R-:W-:Y:S01]  /*8a00*/  FMUL.FTZ R28, R29, R11 ;  /* 0x0000000b1d1c7220 */ /* 0x000fe20000410000 */
[----:B------:R-:W-:-:S02]  /*8a10*/  IMAD.U32 R29, RZ, RZ, UR10 ;  /* 0x0000000aff1d7e24 */ /* 0x000fc4000f8e00ff */
[-C--:B------:R-:W-:Y:S01]  /*8a20*/  FMUL.FTZ R171, R24, R11.reuse ;  /* 0x0000000b18ab7220 */ /* 0x080fe20000410000 */
[-C--:B------:R-:W-:Y:S01]  /*8a30*/  FMUL.FTZ R169, R25, R11.reuse ;  /* 0x0000000b19a97220 */ /* 0x080fe20000410000 */
[----:B------:R-:W0:Y:S01]  /*8a40*/  @P1 MUFU.LG2 R32, R9 ;  /* 0x0000000900201308 */ /* 0x000e220000000c00 */
[----:B-1----:R1:W-:Y:S01]  /*8a50*/  @!P0 STS [R4+0x28820], R0 ;  /* 0x0288200004008388 */ /* 0x0023e20000000800 */
[----:B------:R-:W-:Y:S01]  /*8a60*/  @P1 FMUL.FTZ R29, R29, 0.69314718246459960938 ;  /* 0x3f3172181d1d1820 */ /* 0x000fe20000410000 */
[-C--:B----4-:R-:W-:Y:S01]  /*8a70*/  FMUL.FTZ R166, R33, R11.reuse ;  /* 0x0000000b21a67220 */ /* 0x090fe20000410000 */
        /* <DEDUP_REMOVED lines=129> */
.L_x_7665:
        /* <DEDUP_REMOVED lines=41> */
[--C-:B------:R-:W-:Y:S01]  /*9520*/  IMAD.X R37, RZ, RZ, R5.reuse, P1 ;  /* 0x000000ffff257224 */ /* 0x100fe200008e0605 */
[----:B------:R-:W-:Y:S01]  /*9530*/  IADD3 R183, P6, R4, 0x2020, RZ ;  /* 0x0000202004b77810 */ /* 0x000fe20007fde0ff */
[----:B------:R-:W-:Y:S01]  /*9540*/  IMAD.X R41, RZ, RZ, R5, P0 ;  /* 0x000000ffff297224 */ /* 0x000fe200000e0605 */
[----:B------:R-:W-:Y:S01]  /*9550*/  SHF.R.U64 R36, R36, 0x3, RZ ;  /* 0x0000000324247819 */ /* 0x000fe200000012ff */
[----:B------:R-:W-:Y:S01]  /*9560*/  UIMAD.WIDE UR8, UR42, 0x4, UR8 ;  /* 0x000000042a0878a5 */ /* 0x000fe2000f8e0208 */
[----:B------:R-:W-:-:S02]  /*9570*/  IADD3 R6, P0, R4, 0x4020, RZ ;  /* 0x0000402004067810 */ /* 0x000fc40007f1e0ff */
[C---:B------:R-:W-:Y:S02]  /*9580*/  LOP3.LUT R29, R4.reuse, 0x380, RZ, 0xc0, !PT ;  /* 0x00000380041d7812 */ /* 0x040fe400078ec0ff */
[----:B------:R-:W-:Y:S01]  /*9590*/  IADD3.X R53, RZ, R5, RZ, P6, !PT ;  /* 0x00000005ff357210 */ /* 0x000fe200037fe4ff */
[--C-:B------:R-:W-:Y:S01]  /*95a0*/  IMAD.X R107, RZ, RZ, R5.reuse, P0 ;  /* 0x000000ffff6b7224 */ /* 0x100fe200000e0605 */
[C---:B------:R-:W-:Y:S02]  /*95b0*/  IADD3 R179, P4, R4.reuse, 0x60, RZ ;  /* 0x0000006004b37810 */ /* 0x040fe40007f9e0ff */
        /* <DEDUP_REMOVED lines=32> */
[----:B------:R-:W-:Y:S02]  /*97c0*/  SHF.R.U64 R40, R40, 0x3, RZ ;  /* 0x0000000328287819 */ /* 0x000fe400000012ff */
[----:B------:R-:W-:Y:S02]  /*97d0*/  SHF.R.U64 R44, R44, 0x3, RZ ;  /* 0x000000032c2c7819 */ /* 0x000fe400000012ff */
[----:B------:R-:W-:Y:S02]  /*97e0*/  LOP3.LUT R52, R183, 0x380, RZ, 0xc0, !PT ;  /* 0x00000380b7347812 */ /* 0x000fe400078ec0ff */
[----:B------:R-:W-:Y:S02]  /*97f0*/  MOV R175, R4 ;  /* 0x0000000400af7202 */ /* 0x000fe40000000f00 */
[----:B------:R-:W-:Y:S02]  /*9800*/  LOP3.LUT R94, R205, 0x380, RZ, 0xc0, !PT ;  /* 0x00000380cd5e7812 */ /* 0x000fe400078ec0ff */
[----:B------:R-:W-:-:S02]  /*9810*/  LOP3.LUT R118, R118, R7, RZ, 0x3c, !PT ;  /* 0x0000000776767212 */ /* 0x000fc400078e3cff */
[----:B------:R-:W-:Y:S02]  /*9820*/  F2FP.BF16.F32.PACK_AB R5, R27, R26 ;  /* 0x0000001a1b05723e */ /* 0x000fe400000010ff */
[----:B------:R-:W-:Y:S02]  /*9830*/  LOP3.LUT R98, R207, 0x380, RZ, 0xc0, !PT ;  /* 0x00000380cf627812 */ /* 0x000fe400078ec0ff */
[----:B------:R-:W-:Y:S02]  /*9840*/  F2FP.BF16.F32.PACK_AB R4, R169, R171 ;  /* 0x000000aba904723e */ /* 0x000fe400000010ff */
[----:B------:R-:W-:Y:S02]  /*9850*/  LOP3.LUT R27, R0, 0x380, RZ, 0xc0, !PT ;  /* 0x00000380001b7812 */ /* 0x000fe400078ec0ff */
[----:B------:R-:W-:Y:S02]  /*9860*/  F2FP.BF16.F32.PACK_AB R6, R28, R170 ;  /* 0x000000aa1c06723e */ /* 0x000fe400000010ff */
[----:B------:R-:W-:-:S02]  /*9870*/  F2FP.BF16.F32.PACK_AB R7, R31, R30 ;  /* 0x0000001e1f07723e */ /* 0x000fc400000010ff */
[----:B------:R-:W-:Y:S02]  /*9880*/  SHF.R.U64 R48, R48, 0x3, RZ ;  /* 0x0000000330307819 */ /* 0x000fe400000012ff */
[----:B------:R-:W-:Y:S01]  /*9890*/  LOP3.LUT R102, R209, 0x380, RZ, 0xc0, !PT ;  /* 0x00000380d1667812 */ /* 0x000fe200078ec0ff */
[----:B------:R0:W-:Y:S01]  /*98a0*/  STSM.16.M88.4 [R175], R4 ;  /* 0x00000004af007844 */ /* 0x0001e20000000200 */
[----:B------:R-:W-:Y:S02]  /*98b0*/  LOP3.LUT R40, R40, R177, RZ, 0x3c, !PT ;  /* 0x000000b128287212 */ /* 0x000fe400078e3cff */
[----:B------:R-:W-:Y:S02]  /*98c0*/  LOP3.LUT R44, R44, R179, RZ, 0x3c, !PT ;  /* 0x000000b32c2c7212 */ /* 0x000fe400078e3cff */
[----:B------:R-:W-:Y:S02]  /*98d0*/  SHF.R.U64 R52, R52, 0x3, RZ ;  /* 0x0000000334347819 */ /* 0x000fe400000012ff */
[----:B------:R-:W-:-:S02]  /*98e0*/  SHF.R.U64 R94, R94, 0x3, RZ ;  /* 0x000000035e5e7819 */ /* 0x000fc400000012ff */
[----:B------:R-:W-:Y:S02]  /*98f0*/  LOP3.LUT R177, R110, 0x380, RZ, 0xc0, !PT ;  /* 0x000003806eb17812 */ /* 0x000fe400078ec0ff */
[----:B------:R-:W-:Y:S02]  /*9900*/  LOP3.LUT R179, R114, 0x380, RZ, 0xc0, !PT ;  /* 0x0000038072b37812 */ /* 0x000fe400078ec0ff */
[----:B------:R-:W-:Y:S02]  /*9910*/  SHF.R.U64 R98, R98, 0x3, RZ ;  /* 0x0000000362627819 */ /* 0x000fe400000012ff */
[----:B------:R-:W-:Y:S02]  /*9920*/  SHF.R.U64 R27, R27, 0x3, RZ ;  /* 0x000000031b1b7819 */ /* 0x000fe400000012ff */
[----:B------:R-:W-:Y:S02]  /*9930*/  LOP3.LUT R48, R48, R181, RZ, 0x3c, !PT ;  /* 0x000000b530307212 */ /* 0x000fe400078e3cff */
[----:B------:R-:W-:-:S02]  /*9940*/  SHF.R.U64 R102, R102, 0x3, RZ ;  /* 0x0000000366667819 */ /* 0x000fc400000012ff */
[----:B------:R-:W-:Y:S02]  /*9950*/  LOP3.LUT R52, R52, R183, RZ, 0x3c, !PT ;  /* 0x000000b734347212 */ /* 0x000fe400078e3cff */
[----:B------:R-:W-:Y:S02]  /*9960*/  MOV R37, R36 ;  /* 0x0000002400257202 */ /* 0x000fe40000000f00 */
[----:B0-----:R-:W-:Y:S02]  /*9970*/  F2FP.BF16.F32.PACK_AB R4, R166, R168 ;  /* 0x000000a8a604723e */ /* 0x001fe400000010ff */
[----:B------:R-:W-:Y:S02]  /*9980*/  F2FP.BF16.F32.PACK_AB R5, R35, R34 ;  /* 0x000000222305723e */ /* 0x000fe400000010ff */
[----:B------:R-:W-:Y:S02]  /*9990*/  F2FP.BF16.F32.PACK_AB R6, R164, R167 ;  /* 0x000000a7a406723e */ /* 0x000fe400000010ff */
[----:B------:R-:W-:-:S02]  /*99a0*/  F2FP.BF16.F32.PACK_AB R7, R39, R38 ;  /* 0x000000262707723e */ /* 0x000fc400000010ff */
[----:B------:R-:W-:Y:S02]  /*99b0*/  LOP3.LUT R94, R94, R205, RZ, 0x3c, !PT ;  /* 0x000000cd5e5e7212 */ /* 0x000fe400078e3cff */
[----:B------:R-:W-:Y:S01]  /*99c0*/  SHF.R.U64 R177, R177, 0x3, RZ ;  /* 0x00000003b1b17819 */ /* 0x000fe200000012ff */
[----:B------:R0:W-:Y:S01]  /*99d0*/  STSM.16.M88.4 [R37], R4 ;  /* 0x0000000425007844 */ /* 0x0001e20000000200 */
[----:B------:R-:W-:Y:S02]  /*99e0*/  SHF.R.U64 R179, R179, 0x3, RZ ;  /* 0x00000003b3b37819 */ /* 0x000fe400000012ff */
[----:B------:R-:W-:Y:S02]  /*99f0*/  LOP3.LUT R169, R174, 0x380, RZ, 0xc0, !PT ;  /* 0x00000380aea97812 */ /* 0x000fe400078ec0ff */
[----:B------:R-:W-:Y:S02]  /*9a00*/  MOV R40, R40 ;  /* 0x0000002800287202 */ /* 0x000fe40000000f00 */
[----:B------:R-:W-:-:S02]  /*9a10*/  LOP3.LUT R98, R98, R207, RZ, 0x3c, !PT ;  /* 0x000000cf62627212 */ /* 0x000fc400078e3cff */
[----:B------:R-:W-:Y:S01]  /*9a20*/  LOP3.LUT R171, R32, 0x380, RZ, 0xc0, !PT ;  /* 0x0000038020ab7812 */ /* 0x000fe200078ec0ff */
[----:B------:R-:W-:Y:S01]  /*9a30*/  STSM.16.M88.4 [R40], R8 ;  /* 0x0000000828007844 */ /* 0x000fe20000000200 */
[----:B------:R-:W-:Y:S02]  /*9a40*/  LOP3.LUT R122, R27, R0, RZ, 0x3c, !PT ;  /* 0x000000001b7a7212 */ /* 0x000fe400078e3cff */
[----:B------:R-:W-:Y:S02]  /*9a50*/  MOV R44, R44 ;  /* 0x0000002c002c7202 */ /* 0x000fe40000000f00 */
[----:B------:R-:W-:Y:S01]  /*9a60*/  LOP3.LUT R102, R102, R209, RZ, 0x3c, !PT ;  /* 0x000000d166667212 */ /* 0x000fe200078e3cff */
[----:B0-----:R-:W-:Y:S01]  /*9a70*/  IMAD.U32 R5, RZ, RZ, UR9 ;  /* 0x00000009ff057e24 */ /* 0x001fe2000f8e00ff */
[----:B------:R-:W-:Y:S01]  /*9a80*/  MOV R48, R48 ;  /* 0x0000003000307202 */ /* 0x000fe20000000f00 */
[----:B------:R0:W-:Y:S01]  /*9a90*/  STSM.16.M88.4 [R44], R12 ;  /* 0x0000000c2c007844 */ /* 0x0001e20000000200 */
[----:B------:R-:W-:-:S02]  /*9aa0*/  F2FP.BF16.F32.PACK_AB R26, R61, R60 ;  /* 0x0000003c3d1a723e */ /* 0x000fc400000010ff */
[----:B------:R-:W-:Y:S02]  /*9ab0*/  F2FP.BF16.F32.PACK_AB R27, R63, R62 ;  /* 0x0000003e3f1b723e */ /* 0x000fe400000010ff */
[----:B------:R-:W-:Y:S02]  /*9ac0*/  MOV R52, R52 ;  /* 0x0000003400347202 */ /* 0x000fe40000000f00 */
[----:B------:R-:W-:Y:S01]  /*9ad0*/  F2FP.BF16.F32.PACK_AB R80, R81, R80 ;  /* 0x000000505150723e */ /* 0x000fe200000010ff */
[----:B------:R-:W-:Y:S01]  /*9ae0*/  STSM.16.M88.4 [R48], R24 ;  /* 0x0000001830007844 */ /* 0x000fe20000000200 */
[----:B------:R-:W-:Y:S02]  /*9af0*/  LOP3.LUT R110, R177, R110, RZ, 0x3c, !PT ;  /* 0x0000006eb16e7212 */ /* 0x000fe400078e3cff */
[----:B------:R-:W-:Y:S01]  /*9b00*/  LOP3.LUT R114, R179, R114, RZ, 0x3c, !PT ;  /* 0x00000072b3727212 */ /* 0x000fe200078e3cff */
[----:B------:R-:W-:Y:S01]  /*9b10*/  STSM.16.M88.4 [R52], R64 ;  /* 0x0000004034007844 */ /* 0x000fe20000000200 */
[----:B------:R-:W-:-:S02]  /*9b20*/  SHF.R.U64 R169, R169, 0x3, RZ ;  /* 0x00000003a9a97819 */ /* 0x000fc400000012ff */
[----:B------:R-:W-:Y:S02]  /*9b30*/  MOV R94, R94 ;  /* 0x0000005e005e7202 */ /* 0x000fe40000000f00 */
[----:B------:R-:W-:Y:S02]  /*9b40*/  F2FP.BF16.F32.PACK_AB R74, R77, R76 ;  /* 0x0000004c4d4a723e */ /* 0x000fe400000010ff */
[----:B------:R-:W-:Y:S02]  /*9b50*/  F2FP.BF16.F32.PACK_AB R75, R79, R78 ;  /* 0x0000004e4f4b723e */ /* 0x000fe400000010ff */
[----:B------:R-:W-:Y:S02]  /*9b60*/  F2FP.BF16.F32.PACK_AB R81, R83, R82 ;  /* 0x000000525351723e */ /* 0x000fe400000010ff */
[----:B------:R-:W-:Y:S01]  /*9b70*/  F2FP.BF16.F32.PACK_AB R88, R89, R88 ;  /* 0x000000585958723e */ /* 0x000fe200000010ff */
[----:B------:R-:W-:Y:S01]  /*9b80*/  STSM.16.M88.4 [R94], R72 ;  /* 0x000000485e007844 */ /* 0x000fe20000000200 */
[----:B------:R-:W-:-:S02]  /*9b90*/  SHF.R.U64 R171, R171, 0x3, RZ ;  /* 0x00000003abab7819 */ /* 0x000fc400000012ff */
        /* <DEDUP_REMOVED lines=15> */
[----:B------:R-:W-:Y:S01]  /*9c90*/  LOP3.LUT R28, R169, R174, RZ, 0x3c, !PT ;  /* 0x000000aea91c7212 */ /* 0x000fe200078e3cff */
[----:B------:R-:W-:Y:S01]  /*9ca0*/  STSM.16.M88.4 [R31], R96 ;  /* 0x000000601f007844 */ /* 0x000fe20000000200 */
[----:B------:R-:W-:Y:S02]  /*9cb0*/  MOV R110, R110 ;  /* 0x0000006e006e7202 */ /* 0x000fe40000000f00 */
[----:B------:R-:W-:Y:S02]  /*9cc0*/  MOV R30, R114 ;  /* 0x00000072001e7202 */ /* 0x000fe40000000f00 */
[----:B------:R-:W-:Y:S02]  /*9cd0*/  F2FP.BF16.F32.PACK_AB R105, R152, R58 ;  /* 0x0000003a9869723e */ /* 0x000fe400000010ff */
[----:B------:R-:W-:-:S02]  /*9ce0*/  F2FP.BF16.F32.PACK_AB R106, R109, R108 ;  /* 0x0000006c6d6a723e */ /* 0x000fc400000010ff */
[----:B------:R-:W-:Y:S02]  /*9cf0*/  F2FP.BF16.F32.PACK_AB R107, R154, R153 ;  /* 0x000000999a6b723e */ /* 0x000fe400000010ff */
[----:B------:R-:W-:Y:S02]  /*9d00*/  F2FP.BF16.F32.PACK_AB R112, R113, R112 ;  /* 0x000000707170723e */ /* 0x000fe400000010ff */
[----:B------:R-:W-:Y:S01]  /*9d10*/  LOP3.LUT R32, R171, R32, RZ, 0x3c, !PT ;  /* 0x00000020ab207212 */ /* 0x000fe200078e3cff */
        /* <DEDUP_REMOVED lines=19> */
[----:B------:R1:W-:Y:S01]  /*9e50*/  STSM.16.M88.4 [R0], R128 ;  /* 0x0000008000007844 */ /* 0x0003e20000000200 */
[----:B------:R-:W-:Y:S02]  /*9e60*/  MOV R28, R28 ;  /* 0x0000001c001c7202 */ /* 0x000fe40000000f00 */
[----:B------:R-:W-:Y:S02]  /*9e70*/  F2FP.BF16.F32.PACK_AB R138, R141, R140 ;  /* 0x0000008c8d8a723e */ /* 0x000fe400000010ff */
[----:B------:R-:W-:Y:S02]  /*9e80*/  F2FP.BF16.F32.PACK_AB R139, R143, R142 ;  /* 0x0000008e8f8b723e */ /* 0x000fe400000010ff */
[----:B------:R-:W-:Y:S02]  /*9e90*/  F2FP.BF16.F32.PACK_AB R145, R147, R146 ;  /* 0x000000929391723e */ /* 0x000fe400000010ff */
[----:B------:R-:W-:Y:S01]  /*9ea0*/  MOV R32, R32 ;  /* 0x0000002000207202 */ /* 0x000fe20000000f00 */
[----:B------:R2:W-:Y:S01]  /*9eb0*/  STSM.16.M88.4 [R28], R136 ;  /* 0x000000881c007844 */ /* 0x0005e20000000200 */
[----:B------:R-:W-:-:S02]  /*9ec0*/  F2FP.BF16.F32.PACK_AB R146, R149, R148 ;  /* 0x000000949592723e */ /* 0x000fc400000010ff */
[----:B------:R-:W-:Y:S02]  /*9ed0*/  F2FP.BF16.F32.PACK_AB R147, R151, R150 ;  /* 0x000000969793723e */ /* 0x000fe400000010ff */
        /* <DEDUP_REMOVED lines=8> */
[----:B------:R-:W-:-:S04]  /*9f60*/  @UP1 ULEA UR8, UP2, UR42, UR8, 0x2 ;  /* 0x000000082a081291 */ /* 0x000fc8000f84103f */
[----:B------:R-:W-:Y:S01]  /*9f70*/  @UP1 ULEA.HI.X UR9, UR42, UR9, UR43, 0x2, UP2 ;  /* 0x000000092a091291 */ /* 0x000fe200090f142b */
[----:B------:R-:W-:Y:S01]  /*9f80*/  ULDC UR4, c[0x0][0xa88] ;  /* 0x0002a20000047ab9 */ /* 0x000fe20000000800 */
[----:B0-----:R-:W-:Y:S02]  /*9f90*/  IMAD.U32 R14, RZ, RZ, UR8 ;  /* 0x00000008ff0e7e24 */ /* 0x001fe4000f8e00ff */
[----:B-1----:R-:W-:Y:S01]  /*9fa0*/  IMAD.U32 R0, RZ, RZ, UR4 ;  /* 0x00000004ff007e24 */ /* 0x002fe2000f8e00ff */
[----:B------:R-:W4:Y:S01]  /*9fb0*/  @P0 LDG.E R6, desc[UR50][R4.64] ;  /* 0x0000003204060981 */ /* 0x000f22000c1e1900 */
[----:B------:R-:W-:Y:S02]  /*9fc0*/  IMAD.U32 R15, RZ, RZ, UR9 ;  /* 0x00000009ff0f7e24 */ /* 0x000fe4000f8e00ff */
        /* <DEDUP_REMOVED lines=13> */
[----:B--2---:R-:W-:Y:S02]  /*a0a0*/  LOP3.LUT R28, R29, 0x380, RZ, 0xc0, !PT ;  /* 0x000003801d1c7812 */ /* 0x004fe400078ec0ff */
[----:B---3--:R-:W-:-:S02]  /*a0b0*/  LOP3.LUT R32, R33, 0x380, RZ, 0xc0, !PT ;  /* 0x0000038021207812 */ /* 0x008fc400078ec0ff */
        /* <DEDUP_REMOVED lines=14> */
[----:B----4-:R-:W-:Y:S01]  /*a1a0*/  @P0 R2UR UR4, R6 ;  /* 0x00000000060402ca */ /* 0x010fe200000e0000 */
[----:B0-----:R-:W-:-:S14]  /*a1b0*/  @P6 BRA `(.L_x_7714) ;  /* 0x0000000000106947 */ /* 0x001fdc0003800000 */
[----:B------:R-:W-:Y:S05]  /*a1c0*/  @!P0 BRA `(.L_x_7714) ;  /* 0x00000000000c8947 */ /* 0x000fea0003800000 */
[----:B------:R-:W2:Y:S04]  /*a1d0*/  LDG.E R7, desc[UR50][R4.64] ;  /* 0x0000003204077981 */ /* 0x000ea8000c1e1900 */
[----:B-----5:R-:W2:Y:S02]  /*a1e0*/  LDG.E R0, desc[UR50][R4.64+0x4] ;  /* 0x0000043204007981 */ /* 0x020ea4000c1e1900 */
[----:B--2---:R-:W-:-:S07]  /*a1f0*/  IMAD.IADD R0, R0, 0x1, -R7 ;  /* 0x0000000100007824 */ /* 0x004fce00078e0a07 */
.L_x_7714:
        /* <DEDUP_REMOVED lines=10> */
[----:B------:R-:W-:Y:S01]  /*a2a0*/  IMAD.X R37, RZ, RZ, R173, P5 ;  /* 0x000000ffff257224 */ /* 0x000fe200028e06ad */
        /* <DEDUP_REMOVED lines=8> */
[----:B------:R-:W-:-:S02]  /*a330*/  SHF.R.U64 R48, R48, 0x3, RZ ;  /* 0x0000000330307819 */ /* 0x000fc400000012ff */
[----:B------:R-:W-:Y:S01]  /*a340*/  LOP3.LUT R44, R44, R45, RZ, 0x3c, !PT ;  /* 0x0000002d2c2c7212 */ /* 0x000fe200078e3cff */
[--C-:B------:R-:W-:Y:S01]  /*a350*/  IMAD.X R45, RZ, RZ, R173.reuse, P6 ;  /* 0x000000ffff2d7224 */ /* 0x100fe200030e06ad */
[----:B------:R-:W-:Y:S01]  /*a360*/  LOP3.LUT R40, R40, R41, RZ, 0x3c, !PT ;  /* 0x0000002928287212 */ /* 0x000fe200078e3cff */
[--C-:B------:R-:W-:Y:S01]  /*a370*/  IMAD.X R41, RZ, RZ, R173.reuse, P0 ;  /* 0x000000ffff297224 */ /* 0x100fe200000e06ad */
[----:B0-----:R-:W-:Y:S02]  /*a380*/  ISETP.NE.AND P6, PT, R4, RZ, PT ;  /* 0x000000ff0400720c */ /* 0x001fe40003fc5270 */
[----:B------:R-:W-:Y:S01]  /*a390*/  LOP3.LUT R48, R48, R49, RZ, 0x3c, !PT ;  /* 0x0000003130307212 */ /* 0x000fe200078e3cff */
[----:B------:R-:W-:Y:S01]  /*a3a0*/  IMAD.X R49, RZ, RZ, R173, P1 ;  /* 0x000000ffff317224 */ /* 0x000fe200008e06ad */
[----:B------:R-:W-:Y:S02]  /*a3b0*/  IADD3.X R33, RZ, R173, RZ, P4, !PT ;  /* 0x000000adff217210 */ /* 0x000fe400027fe4ff */
        /* <DEDUP_REMOVED lines=35> */
[----:B------:R-:W-:Y:S01]  /*a5f0*/  IADD3 R10, R185, UR45, RZ ;  /* 0x0000002db90a7c10 */ /* 0x000fe2000fffe0ff */
[----:B------:R-:W-:Y:S01]  /*a600*/  ULDC.64 UR12, c[0x0][0xb90] ;  /* 0x0002e400000c7ab9 */ /* 0x000fe20000000a00 */
[----:B------:R-:W-:Y:S01]  /*a610*/  UMOV UR8, UR4 ;  /* 0x0000000400087c82 */ /* 0x000fe20008000000 */
[----:B------:R-:W-:Y:S01]  /*a620*/  UIMAD UR10, UR15, UR12, URZ ;  /* 0x0000000c0f0a72a4 */ /* 0x000fe2000f8e023f */
[----:B------:R-:W-:Y:S01]  /*a630*/  IMAD.MOV R21, RZ, RZ, -R18 ;  /* 0x000000ffff157224 */ /* 0x000fe200078e0a12 */
[----:B------:R-:W-:Y:S01]  /*a640*/  UMOV UR9, UR14 ;  /* 0x0000000e00097c82 */ /* 0x000fe20008000000 */
[----:B------:R-:W-:Y:S01]  /*a650*/  IMAD.MOV.U32 R4, RZ, RZ, R10 ;  /* 0x000000ffff047224 */ /* 0x000fe200078e000a */
        /* <DEDUP_REMOVED lines=39> */
.L_x_7715:
        /* <DEDUP_REMOVED lines=21> */
[----:B------:R-:W-:Y:S01]  /*aa20*/  IMAD.SHL.U32 R20, R20, 0x4, RZ ;  /* 0x0000000414147824 */ /* 0x000fe200078e00ff */
[----:B------:R-:W-:Y:S01]  /*aa30*/  UIMAD UR10, UR14, UR12, URZ ;  /* 0x0000000c0e0a72a4 */ /* 0x000fe2000f8e023f */
[----:B------:R-:W5:Y:S04]  /*aa40*/  LD.E.128 R44, desc[UR50][R44.64] ;  /* 0x000000322c2c7980 */ /* 0x000f68000c101d00 */
[----:B------:R-:W5:Y:S01]  /*aa50*/  LD.E.128 R48, desc[UR50][R48.64] ;  /* 0x0000003230307980 */ /* 0x000f62000c101d00 */
[----:B------:R-:W2:Y:S01]  /*aa60*/  @P2 LDC R79, c[0x0][0xbf0] ;  /* 0x0002fc00ff4f2b82 */ /* 0x000ea20000000800 */
[----:B------:R-:W-:Y:S01]  /*aa70*/  ISETP.GE.AND P0, PT, R188, UR16, PT ;  /* 0x00000010bc007c0c */ /* 0x000fe2000bf06270 */
[----:B------:R-:W-:Y:S01]  /*aa80*/  UIMAD.WIDE.U32 UR8, UR4, UR12, URZ ;  /* 0x0000000c040872a5 */ /* 0x000fe2000f8e003f */
[----:B------:R-:W-:Y:S01]  /*aa90*/  LOP3.LUT R20, R20, 0x4, R3, 0xe2, !PT ;  /* 0x0000000414147812 */ /* 0x000fe200078ee203 */
[----:B------:R-:W-:Y:S01]  /*aaa0*/  UIMAD UR10, UR4, UR13, UR10 ;  /* 0x0000000d040a72a4 */ /* 0x000fe2000f8e020a */
[----:B------:R-:W-:Y:S01]  /*aab0*/  SEL R21, RZ, 0xffffffff, P0 ;  /* 0xffffffffff157807 */ /* 0x000fe20000000000 */
[----:B------:R-:W-:Y:S01]  /*aac0*/  IMAD R3, R191, 0x20, R192 ;  /* 0x00000020bf037824 */ /* 0x000fe200078e02c0 */
[----:B------:R-:W-:Y:S01]  /*aad0*/  ULDC.64 UR12, c[0x0][0xae8] ;  /* 0x0002ba00000c7ab9 */ /* 0x000fe20000000a00 */
[----:B------:R-:W-:Y:S01]  /*aae0*/  ISETP.GE.AND P0, PT, R187, UR16, PT ;  /* 0x00000010bb007c0c */ /* 0x000fe2000bf06270 */
[----:B------:R-:W-:Y:S01]  /*aaf0*/  UIADD3 UR9, UR9, UR10, URZ ;  /* 0x0000000a09097290 */ /* 0x000fe2000fffe03f */
[----:B------:R-:W-:Y:S01]  /*ab00*/  SHF.L.U32 R21, R21, 0x3, RZ ;  /* 0x0000000315157819 */ /* 0x000fe200000006ff */
[----:B------:R-:W-:Y:S01]  /*ab10*/  UIMAD UR4, UR15, UR12, URZ ;  /* 0x0000000c0f0472a4 */ /* 0x000fe2000f8e023f */
[----:B------:R-:W-:Y:S01]  /*ab20*/  VIADD R82, R3, UR45 ;  /* 0x0000002d03527c36 */ /* 0x000fe20008000000 */
        /* <DEDUP_REMOVED lines=33> */
[----:B------:R-:W-:Y:S01]  /*ad40*/  IMAD R79, R3, UR9, R80 ;  /* 0x00000009034f7c24 */ /* 0x000fe2000f8e0250 */
        /* <DEDUP_REMOVED lines=24> */
[----:B------:R-:W-:-:S02]  /*aed0*/  LOP3.LUT R3, R76, R3, RZ, 0xfc, !PT ;  /* 0x000000034c037212 */ /* 0x000fc400078efcff */
[----:B------:R-:W-:Y:S02]  /*aee0*/  IADD3 R21, R21, R79, RZ ;  /* 0x0000004f15157210 */ /* 0x000fe40007ffe0ff */
[C---:B------:R-:W-:Y:S01]  /*aef0*/  LEA R84, P1, R20.reuse, UR8, 0x1 ;  /* 0x0000000814547c11 */ /* 0x040fe2000f8208ff */
[----:B-1----:R-:W-:Y:S01]  /*af00*/  SYNCS.ARRIVE.TRANS64.RED.A1T0 RZ, [UR4], RZ ;  /* 0x000000ffffff79a7 */ /* 0x002fe20008100404 */
        /* <DEDUP_REMOVED lines=36> */
.L_x_7717:
[----:B------:R-:W-:Y:S05]  /*b150*/  BSYNC B1 ;  /* 0x0000000000017941 */ /* 0x000fea0003800000 */
.L_x_7716:
        /* <DEDUP_REMOVED lines=38> */
.L_x_7713:
        /* <DEDUP_REMOVED lines=33> */
.L_x_7719:
[----:B------:R-:W-:Y:S01]  /*b5d0*/  USEL UR42, UR42, URZ, !UP0 ;  /* 0x0000003f2a2a7287 */ /* 0x000fe2000c000000 */
[----:B------:R-:W-:Y:S01]  /*b5e0*/  BSSY B1, `(.L_x_7720) ;  /* 0x000002c000017945 */ /* 0x000fe20003800000 */
[----:B------:R-:W-:-:S03]  /*b5f0*/  USEL UR43, UR43, URZ, !UP0 ;  /* 0x0000003f2b2b7287 */ /* 0x000fc6000c000000 */
[----:B------:R-:W-:Y:S09]  /*b600*/  @P0 BRA `(.L_x_7721) ;  /* 0x0000000000a40947 */ /* 0x000ff20003800000 */
        /* <DEDUP_REMOVED lines=24> */
[----:B-1----:R-:W-:Y:S02]  /*b790*/  @P0 SHF.R.U32.HI R4, RZ, R8, R3 ;  /* 0x00000008ff040219 */ /* 0x002fe40000011603 */
[----:B------:R-:W-:-:S03]  /*b7a0*/  MOV R8, UR10 ;  /* 0x0000000a00087c02 */ /* 0x000fc60008000f00 */
        /* <DEDUP_REMOVED lines=15> */
.L_x_7721:
[----:B------:R-:W-:Y:S05]  /*b8a0*/  BSYNC B1 ;  /* 0x0000000000017941 */ /* 0x000fea0003800000 */
.L_x_7720:
        /* <DEDUP_REMOVED lines=40> */
[----:B------:R-:W-:Y:S01]  /*bb30*/  ULDC.64 UR8, c[0x0][0xae0] ;  /* 0x0002b80000087ab9 */ /* 0x000fe20000000a00 */
[----:B------:R-:W-:Y:S01]  /*bb40*/  IMAD.U32 R5, RZ, RZ, UR43 ;  /* 0x0000002bff057e24 */ /* 0x000fe2000f8e00ff */
[----:B------:R-:W-:Y:S01]  /*bb50*/  SEL R0, RZ, 0x80, P2 ;  /* 0x00000080ff007807 */ /* 0x000fe20001000000 */
[----:B------:R-:W-:Y:S01]  /*bb60*/  IMAD.U32 R4, RZ, RZ, UR42 ;  /* 0x0000002aff047e24 */ /* 0x000fe2000f8e00ff */
[----:B------:R-:W-:Y:S01]  /*bb70*/  MOV R5, UR4 ;  /* 0x0000000400057c02 */ /* 0x000fe20008000f00 */
[----:B------:R-:W-:Y:S01]  /*bb80*/  BSSY B1, `(.L_x_7722) ;  /* 0x0000041000017945 */ /* 0x000fe20003800000 */
[----:B-1----:R-:W-:-:S02]  /*bb90*/  @P0 SHF.R.U32.HI R3, RZ, R7, R6 ;  /* 0x00000007ff030219 */ /* 0x002fc40000011606 */
[----:B------:R-:W-:Y:S02]  /*bba0*/  ISETP.GE.AND P0, PT, R187, UR13, PT ;  /* 0x0000000dbb007c0c */ /* 0x000fe4000bf06270 */
        /* <DEDUP_REMOVED lines=62> */
.L_x_7723:
[----:B------:R-:W-:Y:S05]  /*bf90*/  BSYNC B1 ;  /* 0x0000000000017941 */ /* 0x000fea0003800000 */
.L_x_7722:
        /* <DEDUP_REMOVED lines=36> */
.L_x_7718:
[----:B------:R-:W-:Y:S05]  /*c1e0*/  BSYNC B0 ;  /* 0x0000000000007941 */ /* 0x000fea0003800000 */
.L_x_7712:
[----:B------:R-:W-:Y:S02]  /*c1f0*/  ULDC UR4, c[0x0][0xc3c] ;  /* 0x00030f0000047ab9 */ /* 0x000fe40000000800 */
[----:B------:R-:W-:-:S06]  /*c200*/  UISETP.GE.AND UP0, UPT, UR7, UR4, UPT ;  /* 0x000000040700728c */ /* 0x000fcc000bf06270 */
[----:B------:R-:W-:-:S13]  /*c210*/  PLOP3.LUT P0, PT, PT, PT, UP0, 0x80, 0x0 ;  /* 0x000000000000781c */ /* 0x000fda0003f0f008 */
[----:B------:R-:W-:Y:S05]  /*c220*/  @!P0 BRA `(.L_x_7724) ;  /* 0xffffff4c00508947 */ /* 0x000fea000383ffff */
[----:B------:R-:W-:Y:S05]  /*c230*/  EXIT ;  /* 0x000000000000794d */ /* 0x000fea0003800000 */
.L_x_7659:
        /* <DEDUP_REMOVED lines=16> */
.L_x_7725:
        /* <DEDUP_REMOVED lines=39> */
.L_x_7731:
        /* <DEDUP_REMOVED lines=12> */
.L_x_7730:
[----:B------:R-:W-:Y:S05]  /*c670*/  BSYNC B0 ;  /* 0x0000000000007941 */ /* 0x000fea0003800000 */
.L_x_7729:
        /* <DEDUP_REMOVED lines=20> */
.L_x_7727:
        /* <DEDUP_REMOVED lines=20> */
.L_x_7732:
[----:B---3--:R-:W-:Y:S01]  /*c900*/  IMAD R16, R16, UR5, R13 ;  /* 0x0000000510107c24 */ /* 0x008fe2000f8e020d */
[----:B------:R-:W-:Y:S01]  /*c910*/  IABS R2, R6 ;  /* 0x0000000600027213 */ /* 0x000fe20000000000 */
[----:B-12---:R-:W-:-:S03]  /*c920*/  IMAD.MOV R9, RZ, RZ, -R3 ;  /* 0x000000ffff097224 */ /* 0x006fc600078e0a03 */
[----:B0-----:R-:W-:Y:S01]  /*c930*/  IADD3 R11, -R16, UR6, RZ ;  /* 0x00000006100b7c10 */ /* 0x001fe2000fffe1ff */
[----:B------:R-:W-:Y:S02]  /*c940*/  IMAD.MOV R10, RZ, RZ, -R2 ;  /* 0x000000ffff0a7224 */ /* 0x000fe400078e0a02 */
[----:B------:R-:W-:Y:S01]  /*c950*/  IMAD R9, R9, R12, RZ ;  /* 0x0000000c09097224 */ /* 0x000fe200078e02ff */
[----:B------:R-:W-:Y:S01]  /*c960*/  IABS R8, R11 ;  /* 0x0000000b00087213 */ /* 0x000fe20000000000 */
[----:B------:R-:W-:-:S04]  /*c970*/  IMAD.MOV.U32 R2, RZ, RZ, RZ ;  /* 0x000000ffff027224 */ /* 0x000fc800078e00ff */
[----:B------:R-:W-:-:S04]  /*c980*/  IMAD.HI.U32 R2, R3, R9, R2 ;  /* 0x0000000903027227 */ /* 0x000fc800078e0002 */
[----:B------:R-:W-:Y:S01]  /*c990*/  IMAD.MOV.U32 R3, RZ, RZ, R8 ;  /* 0x000000ffff037224 */ /* 0x000fe200078e0008 */
[----:B------:R-:W-:-:S03]  /*c9a0*/  MOV R8, R10 ;  /* 0x0000000a00087202 */ /* 0x000fc60000000f00 */
        /* <DEDUP_REMOVED lines=29> */
[----:B------:R-:W-:Y:S01]  /*cb80*/  IMAD.HI.U32 R2, R3, R9, R2 ;  /* 0x0000000903027227 */ /* 0x000fe200078e0002 */
[----:B------:R-:W-:-:S05]  /*cb90*/  IADD3 R3, RZ, -R10, RZ ;  /* 0x8000000aff037210 */ /* 0x000fca0007ffe0ff */
        /* <DEDUP_REMOVED lines=17> */
.L_x_7728:
[----:B------:R-:W-:Y:S01]  /*ccb0*/  ULDC UR4, c[0x0][0xc3c] ;  /* 0x00030f0000047ab9 */ /* 0x000fe20000000800 */
[----:B------:R-:W-:Y:S01]  /*ccc0*/  IMAD.MOV.U32 R17, RZ, RZ, RZ ;  /* 0x000000ffff117224 */ /* 0x000fe200078e00ff */
[----:B------:R-:W-:Y:S01]  /*ccd0*/  MOV R19, UR4 ;  /* 0x0000000400137c02 */ /* 0x000fe20008000f00 */
[----:B------:R-:W-:Y:S02]  /*cce0*/  IMAD.U32 R16, RZ, RZ, UR6 ;  /* 0x00000006ff107e24 */ /* 0x000fe4000f8e00ff */
[----:B------:R-:W-:-:S07]  /*ccf0*/  IMAD.MOV.U32 R18, RZ, RZ, RZ ;  /* 0x000000ffff127224 */ /* 0x000fce00078e00ff */
.L_x_7733:
[----:B------:R-:W-:-:S13]  /*cd00*/  ISETP.NE.AND P0, PT, R5, RZ, PT ;  /* 0x000000ff0500720c */ /* 0x000fda0003f05270 */
[----:B------:R-:W0:Y:S01]  /*cd10*/  @!P0 S2R R3, SR_CgaCtaId ;  /* 0x0000000000038919 */ /* 0x000e220000008800 */
[----:B------:R-:W-:-:S04]  /*cd20*/  @!P0 MOV R2, 0x400 ;  /* 0x0000040000028802 */ /* 0x000fc80000000f00 */
[----:B0-----:R-:W-:-:S05]  /*cd30*/  @!P0 LEA R2, R3, R2, 0x18 ;  /* 0x0000000203028211 */ /* 0x001fca00078ec0ff */
[----:B------:R0:W-:Y:S01]  /*cd40*/  @!P0 STS.128 [R2+0x28cd0], R16 ;  /* 0x028cd01002008388 */ /* 0x0001e20000000c00 */
[----:B------:R-:W-:Y:S06]  /*cd50*/  BAR.ARV 0x5, 0x180 ;  /* 0x0146000000007b1d */ /* 0x000fec0000002000 */
.L_x_7726:
        /* <DEDUP_REMOVED lines=9> */
[C---:B------:R-:W-:Y:S01]  /*cdf0*/  LOP3.LUT R4, R0.reuse, 0x7f, RZ, 0xc0, !PT ;  /* 0x0000007f00047812 */ /* 0x040fe200078ec0ff */
[----:B------:R-:W-:Y:S01]  /*ce00*/  IMAD.SHL.U32 R5, R0, 0x10, RZ ;  /* 0x0000001000057824 */ /* 0x000fe200078e00ff */
[----:B------:R0:W-:Y:S01]  /*ce10*/  STL [R1+0x24], RZ ;  /* 0x000024ff01007387 */ /* 0x0001e20000100800 */
[C---:B------:R-:W-:Y:S01]  /*ce20*/  LOP3.LUT R3, R2.reuse, 0x1f8, RZ, 0xc0, !PT ;  /* 0x000001f802037812 */ /* 0x040fe200078ec0ff */
[----:B------:R-:W-:Y:S01]  /*ce30*/  BSSY B8, `(.L_x_7734) ;  /* 0x0000495000087945 */ /* 0x000fe20003800000 */
[----:B------:R-:W-:Y:S01]  /*ce40*/  SHF.R.U32.HI R36, RZ, 0x3, R4 ;  /* 0x00000003ff247819 */ /* 0x000fe20000011604 */
[----:B------:R-:W-:Y:S01]  /*ce50*/  IMAD.MOV.U32 R25, RZ, RZ, 0x1 ;  /* 0x00000001ff197424 */ /* 0x000fe200078e00ff */
[----:B------:R-:W-:Y:S01]  /*ce60*/  LOP3.LUT R3, R3, 0x38, R0, 0x78, !PT ;  /* 0x0000003803037812 */ /* 0x000fe200078e7800 */
[----:B------:R-:W-:Y:S01]  /*ce70*/  IMAD.MOV.U32 R24, RZ, RZ, RZ ;  /* 0x000000ffff187224 */ /* 0x000fe200078e00ff */
        /* <DEDUP_REMOVED lines=11> */
[C---:B------:R-:W-:Y:S01]  /*cf30*/  LOP3.LUT R3, R0.reuse, 0x180, RZ, 0xfc, !PT ;  /* 0x0000018000037812 */ /* 0x040fe200078efcff */
[----:B------:R-:W-:Y:S01]  /*cf40*/  IMAD.U32 R23, RZ, RZ, UR4 ;  /* 0x00000004ff177e24 */ /* 0x000fe2000f8e00ff */
[----:B------:R-:W-:-:S03]  /*cf50*/  LOP3.LUT R2, R0, 0x1c0, RZ, 0xfc, !PT ;  /* 0x000001c000027812 */ /* 0x000fc600078efcff */
[----:B------:R-:W-:-:S05]  /*cf60*/  IMAD R0, R33, 0x2, R23 ;  /* 0x0000000221007824 */ /* 0x000fca00078e0217 */
[----:B------:R0:W-:Y:S02]  /*cf70*/  STL [R1+0x2c], R0 ;  /* 0x00002c0001007387 */ /* 0x0001e40000100800 */
.L_x_7795:
[----:B-1----:R-:W1:Y:S02]  /*cf80*/  LDC.64 R30, c[0x0][0xc88] ;  /* 0x00032200ff1e7b82 */ /* 0x002e640000000a00 */
[----:B-1----:R-:W-:-:S06]  /*cf90*/  IMAD.WIDE R30, R19, 0x4, R30 ;  /* 0x00000004131e7825 */ /* 0x002fcc00078e021e */
[----:B------:R1:W0:Y:S01]  /*cfa0*/  LDG.E R30, desc[UR50][R30.64] ;  /* 0x000000321e1e7981 */ /* 0x000222000c1e1900 */
[----:B------:R-:W-:Y:S05]  /*cfb0*/  YIELD ;  /* 0x0000000000007946 */ /* 0x000fea0003800000 */
[----:B------:R-:W-:Y:S01]  /*cfc0*/  ULDC.64 UR4, c[0x0][0xa28] ;  /* 0x00028a0000047ab9 */ /* 0x000fe20000000a00 */
[----:B------:R-:W-:Y:S01]  /*cfd0*/  ULDC.64 UR6, c[0x0][0xa18] ;  /* 0x0002860000067ab9 */ /* 0x000fe20000000a00 */
[----:B------:R-:W-:Y:S01]  /*cfe0*/  ISETP.NE.U32.AND P0, PT, RZ, UR4, PT ;  /* 0x00000004ff007c0c */ /* 0x000fe2000bf05070 */
[----:B-1----:R-:W-:-:S03]  /*cff0*/  IMAD.MOV.U32 R31, RZ, RZ, RZ ;  /* 0x000000ffff1f7224 */ /* 0x002fc600078e00ff */
[----:B------:R-:W-:Y:S02]  /*d000*/  ISETP.NE.AND.EX P0, PT, RZ, UR5, PT, P0 ;  /* 0x00000005ff007c0c */ /* 0x000fe4000bf05300 */
[----:B------:R-:W-:Y:S02]  /*d010*/  MOV R37, RZ ;  /* 0x000000ff00257202 */ /* 0x000fe40000000f00 */
[----:B0-----:R-:W-:-:S09]  /*d020*/  SHF.R.S32.HI R0, RZ, 0x1f, R30 ;  /* 0x0000001fff007819 */ /* 0x001fd2000001141e */
        /* <DEDUP_REMOVED lines=19> */
[----:B--2---:R-:W2:Y:S01]  /*d160*/  @P0 LDG.E R4, desc[UR50][R4.64] ;  /* 0x0000003204040981 */ /* 0x004ea2000c1e1900 */
[----:B------:R-:W-:-:S03]  /*d170*/  UISETP.NE.U32.AND UP0, UPT, UR4, URZ, UPT ;  /* 0x0000003f0400728c */ /* 0x000fc6000bf05070 */
[----:B------:R-:W-:Y:S01]  /*d180*/  ULDC UR4, c[0x0][0x424] ;  /* 0x0001090000047ab9 */ /* 0x000fe20000000800 */
[----:B------:R-:W-:-:S03]  /*d190*/  UISETP.NE.AND.EX UP0, UPT, UR5, URZ, UPT, UP0 ;  /* 0x0000003f0500728c */ /* 0x000fc6000bf05300 */
[----:B------:R-:W-:Y:S01]  /*d1a0*/  ULDC UR5, c[0x0][0x2f0] ;  /* 0x0000bc0000057ab9 */ /* 0x000fe20000000800 */
[----:B------:R-:W-:-:S04]  /*d1b0*/  USEL UR4, UR4, 0x1, UP0 ;  /* 0x0000000104047887 */ /* 0x000fc80008000000 */
[----:B------:R-:W-:-:S06]  /*d1c0*/  UIMAD UR4, UR4, UR5, URZ ;  /* 0x00000005040472a4 */ /* 0x000fcc000f8e023f */
[----:B0-----:R-:W-:Y:S01]  /*d1d0*/  IMAD.U32 R0, RZ, RZ, UR4 ;  /* 0x00000004ff007e24 */ /* 0x001fe2000f8e00ff */
[----:B--2---:R1:W-:Y:S01]  /*d1e0*/  @P0 STL [R1], R4 ;  /* 0x0000000401000387 */ /* 0x0043e20000100800 */
[----:B---34-:R-:W-:Y:S05]  /*d1f0*/  @P0 BRA `(.L_x_7735) ;  /* 0x0000000000200947 */ /* 0x018fea0003800000 */
[----:B------:R-:W-:Y:S02]  /*d200*/  ULDC UR4, c[0x0][0x288] ;  /* 0x0000a20000047ab9 */ /* 0x000fe40000000800 */
[----:B-1----:R-:W-:-:S05]  /*d210*/  IMAD.U32 R4, RZ, RZ, UR4 ;  /* 0x00000004ff047e24 */ /* 0x002fca000f8e00ff */
[----:B------:R0:W-:Y:S01]  /*d220*/  STL [R1], R4 ;  /* 0x0000000401007387 */ /* 0x0001e20000100800 */
[----:B------:R-:W-:Y:S05]  /*d230*/  @!P2 BRA `(.L_x_7735) ;  /* 0x000000000010a947 */ /* 0x000fea0003800000 */
[----:B------:R-:W2:Y:S04]  /*d240*/  LDG.E R5, desc[UR50][R2.64] ;  /* 0x0000003202057981 */ /* 0x000ea8000c1e1900 */
[----:B0-----:R-:W2:Y:S02]  /*d250*/  LDG.E R4, desc[UR50][R2.64+0x4] ;  /* 0x0000043202047981 */ /* 0x001ea4000c1e1900 */
[----:B--2---:R-:W-:-:S05]  /*d260*/  IMAD.IADD R2, R4, 0x1, -R5 ;  /* 0x0000000104027824 */ /* 0x004fca00078e0a05 */
[----:B------:R2:W-:Y:S02]  /*d270*/  STL [R1], R2 ;  /* 0x0000000201007387 */ /* 0x0005e40000100800 */
.L_x_7735:
[----:B------:R-:W-:Y:S01]  /*d280*/  ULDC.64 UR4, c[0x0][0xa20] ;  /* 0x0002880000047ab9 */ /* 0x000fe20000000a00 */
[----:B------:R-:W-:Y:S01]  /*d290*/  IMAD.MOV.U32 R28, RZ, RZ, R30 ;  /* 0x000000ffff1c7224 */ /* 0x000fe200078e001e */
[----:B------:R-:W-:-:S04]  /*d2a0*/  ISETP.NE.U32.AND P0, PT, RZ, UR4, PT ;  /* 0x00000004ff007c0c */ /* 0x000fc8000bf05070 */
[----:B------:R-:W-:-:S13]  /*d2b0*/  ISETP.NE.AND.EX P0, PT, RZ, UR5, PT, P0 ;  /* 0x00000005ff007c0c */ /* 0x000fda000bf05300 */
[----:B------:R-:W-:Y:S05]  /*d2c0*/  @!P0 BRA `(.L_x_7736) ;  /* 0x0000000000108947 */ /* 0x000fea0003800000 */
[----:B-12---:R-:W-:-:S04]  /*d2d0*/  IADD3 R2, P0, R26, UR4, RZ ;  /* 0x000000041a027c10 */ /* 0x006fc8000ff1e0ff */
[----:B------:R-:W-:-:S05]  /*d2e0*/  IADD3.X R3, R27, UR5, RZ, P0, !PT ;  /* 0x000000051b037c10 */ /* 0x000fca00087fe4ff */
[----:B------:R1:W5:Y:S01]  /*d2f0*/  LDG.E R0, desc[UR50][R2.64] ;  /* 0x0000003202007981 */ /* 0x000362000c1e1900 */
[----:B------:R-:W-:Y:S05]  /*d300*/  BRA `(.L_x_7737) ;  /* 0x0000000000247947 */ /* 0x000fea0003800000 */
.L_x_7736:
[----:B------:R-:W-:Y:S02]  /*d310*/  ULDC.64 UR4, c[0x0][0xa08] ;  /* 0x0002820000047ab9 */ /* 0x000fe40000000a00 */
[----:B------:R-:W-:-:S04]  /*d320*/  ISETP.NE.U32.AND P0, PT, RZ, UR4, PT ;  /* 0x00000004ff007c0c */ /* 0x000fc8000bf05070 */
[----:B------:R-:W-:-:S13]  /*d330*/  ISETP.NE.AND.EX P0, PT, RZ, UR5, PT, P0 ;  /* 0x00000005ff007c0c */ /* 0x000fda000bf05300 */
[----:B------:R-:W-:Y:S05]  /*d340*/  @!P0 BRA `(.L_x_7737) ;  /* 0x0000000000148947 */ /* 0x000fea0003800000 */
[----:B-12---:R-:W1:Y:S02]  /*d350*/  LDC.64 R2, c[0x0][0xa08] ;  /* 0x00028200ff027b82 */ /* 0x006e640000000a00 */
[----:B-1----:R-:W-:-:S05]  /*d360*/  IMAD.WIDE R2, R28, 0x4, R2 ;  /* 0x000000041c027825 */ /* 0x002fca00078e0202 */
[----:B------:R-:W2:Y:S04]  /*d370*/  LDG.E R0, desc[UR50][R2.64] ;  /* 0x0000003202007981 */ /* 0x000ea8000c1e1900 */
[----:B------:R-:W2:Y:S02]  /*d380*/  LDG.E R5, desc[UR50][R2.64+0x4] ;  /* 0x0000043202057981 */ /* 0x000ea4000c1e1900 */
[----:B--2---:R-:W-:-:S07]  /*d390*/  IMAD.IADD R0, R5, 0x1, -R0 ;  /* 0x0000000105007824 */ /* 0x004fce00078e0a00 */
.L_x_7737:
[----:B------:R-:W3:Y:S01]  /*d3a0*/  LDL R6, [R1] ;  /* 0x0000000001067983 */ /* 0x000ee20000100800 */
[----:B-12---:R-:W1:Y:S01]  /*d3b0*/  LDC R2, c[0x0][0x448] ;  /* 0x00011200ff027b82 */ /* 0x006e620000000800 */
[----:B-----5:R-:W-:Y:S01]  /*d3c0*/  IMAD.IADD R29, R0, 0x1, -R31 ;  /* 0x00000001001d7824 */ /* 0x020fe200078e0a1f */
[----:B------:R-:W-:Y:S01]  /*d3d0*/  LOP3.LUT R22, R22, 0xfffffdff, RZ, 0xc0, !PT ;  /* 0xfffffdff16167812 */ /* 0x000fe200078ec0ff */
[----:B------:R-:W-:Y:S01]  /*d3e0*/  BSSY B7, `(.L_x_7738) ;  /* 0x0000378000077945 */ /* 0x000fe20003800000 */
[----:B-1----:R-:W-:Y:S01]  /*d3f0*/  ISETP.NE.AND P0, PT, R2, 0x1, PT ;  /* 0x000000010200780c */ /* 0x002fe20003f05270 */
[----:B------:R-:W-:-:S04]  /*d400*/  IMAD.SHL.U32 R2, R17, 0x40, RZ ;  /* 0x0000004011027824 */ /* 0x000fc800078e00ff */
[----:B------:R-:W-:-:S08]  /*d410*/  VIADD R2, R2, 0x3f ;  /* 0x0000003f02027836 */ /* 0x000fd00000000000 */
[----:B------:R-:W0:Y:S01]  /*d420*/  @P0 LDC R5, c[0x0][0x44c] ;  /* 0x00011300ff050b82 */ /* 0x000e220000000800 */
[----:B------:R-:W-:-:S07]  /*d430*/  @P0 LOP3.LUT R22, R22, 0x200, RZ, 0xfc, !PT ;  /* 0x0000020016160812 */ /* 0x000fce00078efcff */
[----:B------:R-:W1:Y:S01]  /*d440*/  @P0 LDC R3, c[0x0][0x450] ;  /* 0x00011400ff030b82 */ /* 0x000e620000000800 */
[----:B0-----:R-:W-:-:S05]  /*d450*/  @P0 IMAD.HI.U32 R4, R2, R5, RZ ;  /* 0x0000000502040227 */ /* 0x001fca00078e00ff */
[----:B-1----:R-:W-:Y:S02]  /*d460*/  @P0 SHF.R.U32.HI R2, RZ, R3, R4 ;  /* 0x00000003ff020219 */ /* 0x002fe40000011604 */
[----:B---3--:R-:W-:-:S05]  /*d470*/  IADD3 R3, R29, 0x40, -R6 ;  /* 0x000000401d037810 */ /* 0x008fca0007ffe806 */
[----:B------:R-:W-:-:S05]  /*d480*/  IMAD.IADD R2, R3, 0x1, R2 ;  /* 0x0000000103027824 */ /* 0x000fca00078e0202 */
[----:B------:R-:W-:-:S04]  /*d490*/  SHF.R.S32.HI R3, RZ, 0x1f, R2 ;  /* 0x0000001fff037819 */ /* 0x000fc80000011402 */
[----:B------:R-:W-:Y:S01]  /*d4a0*/  LEA.HI R0, R3, R2, RZ, 0x6 ;  /* 0x0000000203007211 */ /* 0x000fe200078f30ff */
[----:B------:R-:W-:-:S03]  /*d4b0*/  VIADD R2, R29, 0x3f ;  /* 0x0000003f1d027836 */ /* 0x000fc60000000000 */
[----:B------:R-:W-:Y:S02]  /*d4c0*/  SHF.R.S32.HI R0, RZ, 0x6, R0 ;  /* 0x00000006ff007819 */ /* 0x000fe40000011400 */
[----:B------:R-:W-:-:S04]  /*d4d0*/  SHF.R.S32.HI R3, RZ, 0x1f, R2 ;  /* 0x0000001fff037819 */ /* 0x000fc80000011402 */
[----:B------:R-:W-:-:S04]  /*d4e0*/  LEA.HI R3, R3, R2, RZ, 0x6 ;  /* 0x0000000203037211 */ /* 0x000fc800078f30ff */
[----:B------:R-:W-:-:S04]  /*d4f0*/  SHF.R.S32.HI R3, RZ, 0x6, R3 ;  /* 0x00000006ff037819 */ /* 0x000fc80000011403 */
        /* <DEDUP_REMOVED lines=21> */
.L_x_7739:
        /* <DEDUP_REMOVED lines=20> */
.L_x_7742:
[----:B------:R-:W-:Y:S05]  /*d790*/  BSYNC B6 ;  /* 0x0000000000067941 */ /* 0x000fea0003800000 */
.L_x_7741:
        /* <DEDUP_REMOVED lines=20> */
.L_x_7745:
        /* <DEDUP_REMOVED lines=15> */
.L_x_7744:
[----:B------:R-:W-:Y:S05]  /*d9d0*/  BSYNC B6 ;  /* 0x0000000000067941 */ /* 0x000fea0003800000 */
.L_x_7743:
[----:B------:R-:W0:Y:S01]  /*d9e0*/  S2R R20, SR_TID.X ;  /* 0x0000000000147919 */ /* 0x000e220000002100 */
[----:B------:R-:W-:Y:S01]  /*d9f0*/  ULDC.64 UR4, c[0x0][0x9f8] ;  /* 0x00027e0000047ab9 */ /* 0x000fe20000000a00 */
[----:B------:R-:W1:Y:S01]  /*da00*/  LDC R10, c[0x0][0x430] ;  /* 0x00010c00ff0a7b82 */ /* 0x000e620000000800 */
[----:B------:R-:W-:-:S04]  /*da10*/  ISETP.NE.U32.AND P0, PT, RZ, UR4, PT ;  /* 0x00000004ff007c0c */ /* 0x000fc8000bf05070 */
[----:B------:R-:W-:-:S13]  /*da20*/  ISETP.NE.AND.EX P0, PT, RZ, UR5, PT, P0 ;  /* 0x00000005ff007c0c */ /* 0x000fda000bf05300 */
[----:B------:R-:W-:Y:S01]  /*da30*/  @P0 IADD3 R26, P1, R26, UR4, RZ ;  /* 0x000000041a1a0c10 */ /* 0x000fe2000ff3e0ff */
[----:B------:R-:W-:-:S03]  /*da40*/  ULDC UR4, c[0x0][0x320] ;  /* 0x0000c80000047ab9 */ /* 0x000fc60000000800 */
[----:B------:R-:W-:-:S05]  /*da50*/  @P0 IADD3.X R27, R27, UR5, RZ, P1, !PT ;  /* 0x000000051b1b0c10 */ /* 0x000fca0008ffe4ff */
[----:B------:R2:W5:Y:S01]  /*da60*/  @P0 LDG.E R28, desc[UR50][R26.64] ;  /* 0x000000321a1c0981 */ /* 0x000562000c1e1900 */
[----:B------:R-:W-:Y:S01]  /*da70*/  LOP3.LUT R22, R22, 0xffffffbf, RZ, 0xc0, !PT ;  /* 0xffffffbf16167812 */ /* 0x000fe200078ec0ff */
[----:B------:R-:W-:Y:S01]  /*da80*/  UMOV UR5, 0xffffffff ;  /* 0xffffffff00057882 */ /* 0x000fe20000000000 */
[----:B0-----:R-:W-:Y:S01]  /*da90*/  IMAD.SHL.U32 R20, R20, 0x8, RZ ;  /* 0x0000000814147824 */ /* 0x001fe200078e00ff */
[----:B------:R-:W0:Y:S01]  /*daa0*/  S2R R2, SR_TID.X ;  /* 0x0000000000027919 */ /* 0x000e220000002100 */
[----:B------:R-:W-:-:S03]  /*dab0*/  LEA R0, R34, 0xffffffc0, 0x6 ;  /* 0xffffffc022007811 */ /* 0x000fc600078e30ff */
[----:B------:R-:W-:-:S04]  /*dac0*/  LOP3.LUT R20, R20, 0x38, RZ, 0xc0, !PT ;  /* 0x0000003814147812 */ /* 0x000fc800078ec0ff */
[C---:B------:R-:W-:Y:S02]  /*dad0*/  LOP3.LUT R32, R20.reuse, 0x180, RZ, 0xfc, !PT ;  /* 0x0000018014207812 */ /* 0x040fe400078efcff */
[C---:B------:R-:W-:Y:S02]  /*dae0*/  LOP3.LUT R21, R20.reuse, 0x40, RZ, 0xfc, !PT ;  /* 0x0000004014157812 */ /* 0x040fe400078efcff */
[----:B------:R-:W-:Y:S02]  /*daf0*/  LOP3.LUT R20, R20, 0x1c0, RZ, 0xfc, !PT ;  /* 0x000001c014147812 */ /* 0x000fe400078efcff */
[----:B------:R-:W-:Y:S02]  /*db00*/  ISETP.GE.AND P3, PT, R21, UR4, PT ;  /* 0x0000000415007c0c */ /* 0x000fe4000bf66270 */
[----:B------:R-:W-:Y:S02]  /*db10*/  ISETP.GE.AND P0, PT, R20, UR4, PT ;  /* 0x0000000414007c0c */ /* 0x000fe4000bf06270 */
[----:B------:R-:W3:Y:S01]  /*db20*/  S2R R20, SR_TID.X ;  /* 0x0000000000147919 */ /* 0x000ee20000002100 */
[----:B------:R-:W-:-:S02]  /*db30*/  ISETP.GE.AND P1, PT, R32, UR4, PT ;  /* 0x0000000420007c0c */ /* 0x000fc4000bf26270 */
[----:B------:R-:W-:Y:S02]  /*db40*/  SEL R8, RZ, 0x80, P0 ;  /* 0x00000080ff087807 */ /* 0x000fe40000000000 */
[----:B------:R-:W-:-:S04]  /*db50*/  SEL R6, RZ, 0x40, P1 ;  /* 0x00000040ff067807 */ /* 0x000fc80000800000 */
[----:B------:R-:W-:-:S04]  /*db60*/  @P3 LOP3.LUT R22, R22, 0x40, RZ, 0xfc, !PT ;  /* 0x0000004016163812 */ /* 0x000fc800078efcff */
[----:B------:R-:W-:Y:S01]  /*db70*/  LOP3.LUT R22, R22, 0xffffff7f, RZ, 0xc0, !PT ;  /* 0xffffff7f16167812 */ /* 0x000fe200078ec0ff */
[----:B0-----:R-:W-:-:S05]  /*db80*/  IMAD.SHL.U32 R2, R2, 0x8, RZ ;  /* 0x0000000802027824 */ /* 0x001fca00078e00ff */
[----:B------:R-:W-:-:S04]  /*db90*/  LOP3.LUT R2, R2, 0x38, RZ, 0xc0, !PT ;  /* 0x0000003802027812 */ /* 0x000fc800078ec0ff */
[----:B------:R-:W-:Y:S01]  /*dba0*/  ISETP.GE.AND P2, PT, R2, UR4, PT ;  /* 0x0000000402007c0c */ /* 0x000fe2000bf46270 */
[----:B---3--:R-:W-:-:S12]  /*dbb0*/  IMAD.SHL.U32 R20, R20, 0x8, RZ ;  /* 0x0000000814147824 */ /* 0x008fd800078e00ff */
[----:B------:R-:W-:Y:S02]  /*dbc0*/  @P2 LOP3.LUT R22, R22, 0x80, RZ, 0xfc, !PT ;  /* 0x0000008016162812 */ /* 0x000fe400078efcff */
[----:B------:R-:W-:Y:S02]  /*dbd0*/  LOP3.LUT R20, R20, 0x38, RZ, 0xc0, !PT ;  /* 0x0000003814147812 */ /* 0x000fe400078ec0ff */
[----:B------:R-:W-:Y:S02]  /*dbe0*/  LOP3.LUT R22, R22, 0xffffffdf, RZ, 0xc0, !PT ;  /* 0xffffffdf16167812 */ /* 0x000fe400078ec0ff */
[----:B------:R-:W-:Y:S02]  /*dbf0*/  LOP3.LUT R21, R20, 0x80, RZ, 0xfc, !PT ;  /* 0x0000008014157812 */ /* 0x000fe400078efcff */
[----:B------:R-:W0:Y:S02]  /*dc00*/  S2R R20, SR_TID.X ;  /* 0x0000000000147919 */ /* 0x000e240000002100 */
[----:B------:R-:W-:-:S13]  /*dc10*/  ISETP.GE.AND P5, PT, R21, UR4, PT ;  /* 0x0000000415007c0c */ /* 0x000fda000bfa6270 */
[----:B------:R-:W-:-:S04]  /*dc20*/  @P5 LOP3.LUT R22, R22, 0x20, RZ, 0xfc, !PT ;  /* 0x0000002016165812 */ /* 0x000fc800078efcff */
[----:B------:R-:W-:Y:S01]  /*dc30*/  LOP3.LUT R22, R22, 0xffffffef, RZ, 0xc0, !PT ;  /* 0xffffffef16167812 */ /* 0x000fe200078ec0ff */
[----:B0-----:R-:W-:-:S05]  /*dc40*/  IMAD.SHL.U32 R20, R20, 0x8, RZ ;  /* 0x0000000814147824 */ /* 0x001fca00078e00ff */
[----:B------:R-:W-:-:S04]  /*dc50*/  LOP3.LUT R20, R20, 0x38, RZ, 0xc0, !PT ;  /* 0x0000003814147812 */ /* 0x000fc800078ec0ff */
[----:B------:R-:W-:Y:S02]  /*dc60*/  LOP3.LUT R21, R20, 0xc0, RZ, 0xfc, !PT ;  /* 0x000000c014157812 */ /* 0x000fe400078efcff */
[----:B------:R-:W0:Y:S02]  /*dc70*/  S2R R20, SR_TID.X ;  /* 0x0000000000147919 */ /* 0x000e240000002100 */
[----:B------:R-:W-:Y:S02]  /*dc80*/  ISETP.GE.AND P4, PT, R21, UR4, PT ;  /* 0x0000000415007c0c */ /* 0x000fe4000bf86270 */
[C---:B------:R-:W-:Y:S02]  /*dc90*/  LOP3.LUT R21, R2.reuse, 0x100, RZ, 0xfc, !PT ;  /* 0x0000010002157812 */ /* 0x040fe400078efcff */
[----:B------:R-:W-:Y:S02]  /*dca0*/  LOP3.LUT R2, R2, 0x140, RZ, 0xfc, !PT ;  /* 0x0000014002027812 */ /* 0x000fe400078efcff */
[----:B------:R-:W-:-:S02]  /*dcb0*/  ISETP.GE.AND P3, PT, R21, UR4, PT ;  /* 0x0000000415007c0c */ /* 0x000fc4000bf66270 */
[----:B------:R-:W-:-:S05]  /*dcc0*/  ISETP.GE.AND P2, PT, R2, UR4, PT ;  /* 0x0000000402007c0c */ /* 0x000fca000bf46270 */
[----:B------:R-:W-:-:S04]  /*dcd0*/  @P4 LOP3.LUT R22, R22, 0x10, RZ, 0xfc, !PT ;  /* 0x0000001016164812 */ /* 0x000fc800078efcff */
[----:B------:R-:W-:-:S04]  /*dce0*/  LOP3.LUT R22, R22, 0xfffffffb, RZ, 0xc0, !PT ;  /* 0xfffffffb16167812 */ /* 0x000fc800078ec0ff */
[----:B------:R-:W-:-:S04]  /*dcf0*/  @P2 LOP3.LUT R22, R22, 0x4, RZ, 0xfc, !PT ;  /* 0x0000000416162812 */ /* 0x000fc800078efcff */
[----:B------:R-:W-:-:S04]  /*dd00*/  LOP3.LUT R22, R22, 0xfffffff7, RZ, 0xc0, !PT ;  /* 0xfffffff716167812 */ /* 0x000fc800078ec0ff */
[----:B------:R-:W-:Y:S02]  /*dd10*/  @P3 LOP3.LUT R22, R22, 0x8, RZ, 0xfc, !PT ;  /* 0x0000000816163812 */ /* 0x000fe400078efcff */
[----:B0-----:R-:W-:-:S04]  /*dd20*/  SHF.L.U32 R20, R20, 0x4, RZ ;  /* 0x0000000414147819 */ /* 0x001fc800000006ff */
[----:B------:R-:W-:-:S05]  /*dd30*/  LOP3.LUT R20, R36, 0x70, R20, 0xf8, !PT ;  /* 0x0000007024147812 */ /* 0x000fca00078ef814 */
[----:B------:R-:W-:Y:S01]  /*dd40*/  IMAD.IADD R35, R20, 0x1, R0 ;  /* 0x0000000114237824 */ /* 0x000fe200078e0200 */
[----:B-12---:R-:W-:Y:S06]  /*dd50*/  BRA.DIV UR5, `(.L_x_7746) ;  /* 0x0000004205447947 */ /* 0x006fec000b800000 */
.L_x_7813:
        /* <DEDUP_REMOVED lines=42> */
[----:B------:R-:W-:-:S03]  /*e000*/  ISETP.NE.AND P0, PT, R3, 0x3, PT ;  /* 0x000000030300780c */ /* 0x000fc60003f05270 */
[----:B------:R-:W-:Y:S01]  /*e010*/  IMAD R35, R10, R2, R35 ;  /* 0x000000020a237224 */ /* 0x000fe200078e0223 */
[----:B------:R-:W-:Y:S01]  /*e020*/  LOP3.LUT R2, R6, R8, RZ, 0xfc, !PT ;  /* 0x0000000806027212 */ /* 0x000fe200078efcff */
[----:B------:R0:W-:Y:S04]  /*e030*/  STL [R1+0x28], R6 ;  /* 0x0000280601007387 */ /* 0x0001e80000100800 */
[----:B------:R0:W-:Y:S04]  /*e040*/  STL [R1+0x4], R2 ;  /* 0x0000040201007387 */ /* 0x0001e80000100800 */
[----:B------:R-:W-:-:S04]  /*e050*/  @P0 LOP3.LUT R22, R22, 0x400, RZ, 0xfc, !PT ;  /* 0x0000040016160812 */ /* 0x000fc800078efcff */
[----:B------:R-:W-:-:S04]  /*e060*/  LOP3.LUT R22, R22, 0xfffffffe, RZ, 0xc0, !PT ;  /* 0xfffffffe16167812 */ /* 0x000fc800078ec0ff */
[----:B------:R-:W-:Y:S01]  /*e070*/  @P1 LOP3.LUT R22, R22, 0x1, RZ, 0xfc, !PT ;  /* 0x0000000116161812 */ /* 0x000fe200078efcff */
[----:B0-----:R-:W-:Y:S06]  /*e080*/  @!P0 BRA `(.L_x_7747) ;  /* 0x0000000000048947 */ /* 0x001fec0003800000 */
[----:B------:R-:W-:Y:S01]  /*e090*/  BPT.TRAP 0x1 ;  /* 0x000000040000795c */ /* 0x000fe20000300000 */
.L_x_7747:
[----:B------:R-:W-:Y:S01]  /*e0a0*/  IADD3 R29, -R36, R29, -R0 ;  /* 0x0000001d241d7210 */ /* 0x000fe20007ffe900 */
[----:B------:R-:W-:Y:S01]  /*e0b0*/  IMAD R27, R24, 0x8, R23 ;  /* 0x00000008181b7824 */ /* 0x000fe200078e0217 */
[----:B------:R-:W-:Y:S01]  /*e0c0*/  SHF.L.U32 R0, R25, 0x1f, RZ ;  /* 0x0000001f19007819 */ /* 0x000fe200000006ff */
[----:B------:R-:W-:Y:S03]  /*e0d0*/  BSSY B0, `(.L_x_7748) ;  /* 0x0000003000007945 */ /* 0x000fe60003800000 */
[----:B------:R-:W0:Y:S02]  /*e0e0*/  SYNCS.PHASECHK.TRANS64.TRYWAIT P0, [R27+URZ+0x28c40], R0 ;  /* 0x028c40001b0075a7 */ /* 0x000e24000800017f */
[----:B0-----:R-:W-:Y:S05]  /*e0f0*/  @!P0 BRA `(.L_x_7749) ;  /* 0x0000003c00908947 */ /* 0x001fea0003800000 */
.L_x_7814:
[----:B------:R-:W-:Y:S05]  /*e100*/  BSYNC B0 ;  /* 0x0000000000007941 */ /* 0x000fea0003800000 */
.L_x_7748:
[----:B------:R-:W1:Y:S01]  /*e110*/  S2R R7, SR_TID.X ;  /* 0x0000000000077919 */ /* 0x000e620000002100 */
[----:B0-----:R-:W-:Y:S01]  /*e120*/  SHF.R.S32.HI R0, RZ, 0x1f, R35 ;  /* 0x0000001fff007819 */ /* 0x001fe20000011423 */
[----:B------:R-:W-:Y:S01]  /*e130*/  ULDC.64 UR4, c[0x0][0x300] ;  /* 0x0000c00000047ab9 */ /* 0x000fe20000000a00 */
[----:B-----5:R-:W-:Y:S01]  /*e140*/  SHF.R.S32.HI R4, RZ, 0x1f, R34 ;  /* 0x0000001fff047819 */ /* 0x020fe20000011422 */
[----:B------:R-:W-:Y:S01]  /*e150*/  IMAD.WIDE.U32 R2, R35, UR4, RZ ;  /* 0x0000000423027c25 */ /* 0x000fe2000f8e00ff */
[----:B------:R-:W-:Y:S01]  /*e160*/  LOP3.LUT R22, R22, 0xfffffffd, RZ, 0xc0, !PT ;  /* 0xfffffffd16167812 */ /* 0x000fe200078ec0ff */
[----:B------:R0:W-:Y:S02]  /*e170*/  STL [R1+0x1c], R0 ;  /* 0x00001c0001007387 */ /* 0x0001e40000100800 */
[----:B------:R-:W-:Y:S02]  /*e180*/  IMAD R5, R24, 0x1000, R33 ;  /* 0x0000100018057824 */ /* 0x000fe400078e0221 */
[----:B------:R2:W-:Y:S01]  /*e190*/  STL [R1+0x20], R4 ;  /* 0x0000200401007387 */ /* 0x0005e20000100800 */
[----:B0-----:R-:W-:-:S04]  /*e1a0*/  IMAD R0, R0, UR4, RZ ;  /* 0x0000000400007c24 */ /* 0x001fc8000f8e02ff */
        /* <DEDUP_REMOVED lines=9> */
[----:B-1----:R-:W-:Y:S02]  /*e240*/  IMAD.SHL.U32 R7, R7, 0x8, RZ ;  /* 0x0000000807077824 */ /* 0x002fe400078e00ff */
[C---:B------:R-:W-:Y:S02]  /*e250*/  IMAD R0, R18.reuse, UR5, R0 ;  /* 0x0000000512007c24 */ /* 0x040fe4000f8e0200 */
[----:B------:R-:W-:Y:S01]  /*e260*/  IMAD.WIDE.U32 R2, R18, UR4, R2 ;  /* 0x0000000412027c25 */ /* 0x000fe2000f8e0002 */
[----:B------:R-:W-:Y:S01]  /*e270*/  ULDC.64 UR4, c[0x0][0x2e8] ;  /* 0x0000ba0000047ab9 */ /* 0x000fe20000000a00 */
[----:B------:R-:W-:-:S02]  /*e280*/  LOP3.LUT R7, R7, 0x38, RZ, 0xc0, !PT ;  /* 0x0000003807077812 */ /* 0x000fc400078ec0ff */
[----:B--2---:R-:W-:Y:S01]  /*e290*/  IMAD.IADD R4, R3, 0x1, R0 ;  /* 0x0000000103047824 */ /* 0x004fe200078e0200 */
        /* <DEDUP_REMOVED lines=40> */
.L_x_7824:
[----:B------:R-:W-:-:S13]  /*e520*/  ISETP.GE.AND P0, PT, R29, 0x31, PT ;  /* 0x000000311d00780c */ /* 0x000fda0003f06270 */
[----:B0-----:R-:W-:Y:S01]  /*e530*/  @P0 LEA R2, P1, R7, R0, 0x1 ;  /* 0x0000000007020211 */ /* 0x001fe200078208ff */
[----:B------:R-:W-:-:S03]  /*e540*/  @P0 IMAD R5, R5, 0x2, R23 ;  /* 0x0000000205050824 */ /* 0x000fc600078e0217 */
[----:B------:R-:W-:-:S05]  /*e550*/  @P0 IADD3.X R3, RZ, R4, RZ, P1, !PT ;  /* 0x00000004ff030210 */ /* 0x000fca0000ffe4ff */
[----:B------:R-:W-:Y:S01]  /*e560*/  @!PT LDS RZ, [RZ] ;  /* 0x00000000fffff984 */ /* 0x000fe20000000800 */
[----:B------:R-:W-:Y:S01]  /*e570*/  @!PT LDS RZ, [RZ] ;  /* 0x00000000fffff984 */ /* 0x000fe20000000800 */
[----:B------:R-:W-:Y:S01]  /*e580*/  @!PT LDS RZ, [RZ] ;  /* 0x00000000fffff984 */ /* 0x000fe20000000800 */
[----:B------:R0:W-:Y:S01]  /*e590*/  @P0 LDGSTS.E.BYPASS.LTC128B.128 [R5+0x23c00], desc[UR50][R2.64], !P2 ;  /* 0x23c0000002050fae */ /* 0x0001e2000d101d72 */
[----:B------:R-:W-:Y:S01]  /*e5a0*/  PLOP3.LUT P0, PT, PT, PT, PT, 0x80, 0x0 ;  /* 0x000000000000781c */ /* 0x000fe20003f0f070 */
[----:B------:R-:W-:-:S12]  /*e5b0*/  NOP ;  /* 0x0000000000007918 */ /* 0x000fd80000000000 */
.L_x_7751:
        /* <DEDUP_REMOVED lines=11> */
.L_x_7752:
[----:B------:R1:W5:Y:S01]  /*e670*/  LDL.LU R0, [R1+0xc] ;  /* 0x00000c0001007983 */ /* 0x0003620000300800 */
[----:B------:R-:W-:Y:S01]  /*e680*/  LOP3.LUT P0, RZ, R22, 0x100, RZ, 0xc0, !PT ;  /* 0x0000010016ff7812 */ /* 0x000fe2000780c0ff */
[----:B------:R1:W-:Y:S02]  /*e690*/  SYNCS.ARRIVE.TRANS64.A1T0 RZ, [R27+URZ+0x28c30], RZ ;  /* 0x028c30ff1bff79a7 */ /* 0x0003e4000810003f */
[----:B0-----:R1:W5:Y:S10]  /*e6a0*/  LDL R3, [R1+0x4] ;  /* 0x0000040001037983 */ /* 0x0013740000100800 */
[----:B------:R-:W-:Y:S05]  /*e6b0*/  WARPSYNC.ALL ;  /* 0x0000000000007948 */ /* 0x000fea0003800000 */
[----:B------:R-:W-:Y:S01]  /*e6c0*/  SEL R2, R30, RZ, !P0 ;  /* 0x000000ff1e027207 */ /* 0x000fe20004000000 */
[----:B------:R-:W-:Y:S01]  /*e6d0*/  ULDC.64 UR4, c[0x0][0x298] ;  /* 0x0000a60000047ab9 */ /* 0x000fe20000000a00 */
[----:B------:R-:W-:Y:S01]  /*e6e0*/  BSSY B6, `(.L_x_7753) ;  /* 0x0000020000067945 */ /* 0x000fe20003800000 */
[----:B------:R-:W-:Y:S02]  /*e6f0*/  IMAD.WIDE.U32 R4, R37, UR4, RZ ;  /* 0x0000000425047c25 */ /* 0x000fe4000f8e00ff */
[----:B------:R0:W-:Y:S02]  /*e700*/  STL [R1+0x18], R2 ;  /* 0x0000180201007387 */ /* 0x0001e40000100800 */
[----:B0-----:R-:W-:Y:S01]  /*e710*/  VIADD R2, R23, 0x20400 ;  /* 0x0002040017027836 */ /* 0x001fe20000000000 */
[----:B------:R-:W-:Y:S01]  /*e720*/  BAR.SYNC.DEFER_BLOCKING 0x8, 0x100 ;  /* 0x0204000000007b1d */ /* 0x000fe20000010000 */
[----:B-----5:R-:W-:-:S03]  /*e730*/  SEL R0, R0, RZ, !P0 ;  /* 0x000000ff00007207 */ /* 0x020fc60004000000 */
[----:B------:R-:W-:Y:S02]  /*e740*/  LOP3.LUT P0, RZ, R2, 0x3ff, RZ, 0xc0, !PT ;  /* 0x000003ff02ff7812 */ /* 0x000fe4000780c0ff */
[----:B------:R-:W-:Y:S01]  /*e750*/  PRMT R30, R3, 0x8880, RZ ;  /* 0x00008880031e7816 */ /* 0x000fe200000000ff */
[----:B------:R0:W-:Y:S03]  /*e760*/  STL [R1+0xc], R0 ;  /* 0x00000c0001007387 */ /* 0x0001e60000100800 */
[----:B------:R-:W-:Y:S01]  /*e770*/  PRMT R30, R30, 0x7710, RZ ;  /* 0x000077101e1e7816 */ /* 0x000fe200000000ff */
[----:B------:R2:W-:Y:S01]  /*e780*/  STL.64 [R1+0x10], R4 ;  /* 0x0000100401007387 */ /* 0x0005e20000100a00 */
[----:B0-----:R-:W-:-:S05]  /*e790*/  SHF.R.S32.HI R0, RZ, 0x1f, R37 ;  /* 0x0000001fff007819 */ /* 0x001fca0000011425 */
[----:B------:R-:W-:-:S04]  /*e7a0*/  IMAD R0, R0, UR4, RZ ;  /* 0x0000000400007c24 */ /* 0x000fc8000f8e02ff */
[----:B------:R-:W-:-:S04]  /*e7b0*/  IMAD R0, R37, UR5, R0 ;  /* 0x0000000525007c24 */ /* 0x000fc8000f8e0200 */
[----:B------:R-:W-:Y:S01]  /*e7c0*/  IMAD.IADD R37, R5, 0x1, R0 ;  /* 0x0000000105257824 */ /* 0x000fe200078e0200 */
[----:B--2---:R-:W-:Y:S06]  /*e7d0*/  @!P0 BRA `(.L_x_7754) ;  /* 0x0000000000408947 */ /* 0x004fec0003800000 */
        /* <DEDUP_REMOVED lines=16> */
.L_x_7754:
[----:B------:R-:W-:Y:S05]  /*e8e0*/  BSYNC B6 ;  /* 0x0000000000067941 */ /* 0x000fea0003800000 */
.L_x_7753:
[----:B------:R-:W2:Y:S01]  /*e8f0*/  LDL.LU.64 R2, [R1+0x10] ;  /* 0x0000100001027983 */ /* 0x000ea20000300a00 */
[----:B------:R-:W-:Y:S01]  /*e900*/  ULDC.64 UR4, c[0x0][0x2d8] ;  /* 0x0000b60000047ab9 */ /* 0x000fe20000000a00 */
[----:B------:R-:W0:Y:S02]  /*e910*/  LDC R21, c[0x0][0x448] ;  /* 0x00011200ff157b82 */ /* 0x000e240000000800 */
[----:B------:R-:W3:Y:S04]  /*e920*/  LDL.LU R4, [R1+0xc] ;  /* 0x00000c0001047983 */ /* 0x000ee80000300800 */
[----:B------:R-:W4:Y:S01]  /*e930*/  LDL.LU R20, [R1+0x18] ;  /* 0x0000180001147983 */ /* 0x000f220000300800 */
[----:B------:R-:W-:-:S03]  /*e940*/  IMAD R0, R26, UR4, RZ ;  /* 0x000000041a007c24 */ /* 0x000fc6000f8e02ff */
[----:B------:R0:W5:Y:S01]  /*e950*/  LDL R9, [R1] ;  /* 0x0000000001097983 */ /* 0x0001620000100800 */
[----:B------:R-:W-:-:S03]  /*e960*/  IMAD R0, R18, UR5, R0 ;  /* 0x0000000512007c24 */ /* 0x000fc6000f8e0200 */
[----:B------:R0:W5:Y:S02]  /*e970*/  LDL R7, [R1+0x2c] ;  /* 0x00002c0001077983 */ /* 0x0001640000100800 */
[----:B0-----:R-:W-:-:S13]  /*e980*/  ISETP.NE.AND P6, PT, R21, 0x1, PT ;  /* 0x000000011500780c */ /* 0x001fda0003fc5270 */
[----:B------:R-:W0:Y:S01]  /*e990*/  @P6 LDC R6, c[0x0][0x44c] ;  /* 0x00011300ff066b82 */ /* 0x000e220000000800 */
[----:B------:R-:W1:Y:S02]  /*e9a0*/  S2R R8, SR_TID.X ;  /* 0x0000000000087919 */ /* 0x000e640000002100 */
[----:B-1----:R-:W-:-:S05]  /*e9b0*/  IMAD.SHL.U32 R8, R8, 0x8, RZ ;  /* 0x0000000808087824 */ /* 0x002fca00078e00ff */
[----:B------:R-:W-:Y:S01]  /*e9c0*/  LOP3.LUT R8, R8, 0x38, RZ, 0xc0, !PT ;  /* 0x0000003808087812 */ /* 0x000fe200078ec0ff */
[----:B--2---:R-:W-:Y:S02]  /*e9d0*/  IMAD.MOV.U32 R3, RZ, RZ, R37 ;  /* 0x000000ffff037224 */ /* 0x004fe400078e0025 */
[----:B------:R-:W-:Y:S01]  /*e9e0*/  IMAD.WIDE.U32 R2, R18, UR4, R2 ;  /* 0x0000000412027c25 */ /* 0x000fe2000f8e0002 */
        /* <DEDUP_REMOVED lines=9> */
[----:B-1----:R-:W-:-:S05]  /*ea80*/  IMAD.SHL.U32 R20, R20, 0x10, RZ ;  /* 0x0000001014147824 */ /* 0x002fca00078e00ff */
[----:B------:R-:W-:-:S05]  /*ea90*/  LOP3.LUT R20, R36, 0x70, R20, 0xf8, !PT ;  /* 0x0000007024147812 */ /* 0x000fca00078ef814 */
[----:B------:R-:W-:-:S04]  /*eaa0*/  IMAD R5, R17, 0x40, R20 ;  /* 0x0000004011057824 */ /* 0x000fc800078e0214 */
[----:B0-----:R-:W-:-:S04]  /*eab0*/  @P6 IMAD.HI.U32 R6, R5, R6, RZ ;  /* 0x0000000605066227 */ /* 0x001fc800078e00ff */
[----:B------:R-:W-:Y:S01]  /*eac0*/  IMAD.MOV.U32 R4, RZ, RZ, R5 ;  /* 0x000000ffff047224 */ /* 0x000fe200078e0005 */
[----:B--2---:R-:W-:Y:S02]  /*ead0*/  @P6 SHF.R.U32.HI R4, RZ, R0, R6 ;  /* 0x00000000ff046219 */ /* 0x004fe40000011606 */
[----:B------:R-:W0:Y:S03]  /*eae0*/  LDC R6, c[0x0][0x448] ;  /* 0x00011200ff067b82 */ /* 0x000e260000000800 */
[----:B------:R-:W-:Y:S02]  /*eaf0*/  IMAD.MOV R0, RZ, RZ, -R4 ;  /* 0x000000ffff007224 */ /* 0x000fe400078e0a04 */
        /* <DEDUP_REMOVED lines=13> */
[----:B------:R-:W-:Y:S01]  /*ebd0*/  ULDC UR4, c[0x0][0x2b8] ;  /* 0x0000ae0000047ab9 */ /* 0x000fe20000000800 */
[----:B------:R-:W-:-:S04]  /*ebe0*/  IADD3 R4, R3, R4, RZ ;  /* 0x0000000403047210 */ /* 0x000fc80007ffe0ff */
        /* <DEDUP_REMOVED lines=38> */
.L_x_7833:
[----:B------:R-:W-:-:S05]  /*ee50*/  VIADD R17, R17, 0x30 ;  /* 0x0000003011117836 */ /* 0x000fca0000000000 */
[----:B------:R-:W-:-:S13]  /*ee60*/  ISETP.GE.AND P0, PT, R17, R5, PT ;  /* 0x000000051100720c */ /* 0x000fda0003f06270 */
[----:B0-----:R-:W-:-:S05]  /*ee70*/  @!P0 LEA R2, P2, R8, R0, 0x1 ;  /* 0x0000000008028211 */ /* 0x001fca00078408ff */
[----:B------:R-:W-:-:S05]  /*ee80*/  @!P0 IMAD.X R3, RZ, RZ, R4, P2 ;  /* 0x000000ffff038224 */ /* 0x000fca00010e0604 */
[----:B------:R-:W-:Y:S01]  /*ee90*/  @!PT LDS RZ, [RZ] ;  /* 0x00000000fffff984 */ /* 0x000fe20000000800 */
[----:B------:R-:W-:Y:S01]  /*eea0*/  @!PT LDS RZ, [RZ] ;  /* 0x00000000fffff984 */ /* 0x000fe20000000800 */
[----:B------:R-:W-:Y:S01]  /*eeb0*/  @!PT LDS RZ, [RZ] ;  /* 0x00000000fffff984 */ /* 0x000fe20000000800 */
[----:B------:R0:W-:Y:S01]  /*eec0*/  @!P0 LDGSTS.E.BYPASS.LTC128B.128 [R7+0x21c00], desc[UR50][R2.64], !P1 ;  /* 0x21c0000002078fae */ /* 0x0001e2000c901d72 */
[----:B------:R-:W-:Y:S01]  /*eed0*/  PLOP3.LUT P0, PT, PT, PT, PT, 0x80, 0x0 ;  /* 0x000000000000781c */ /* 0x000fe20003f0f070 */
[----:B------:R-:W-:-:S12]  /*eee0*/  NOP ;  /* 0x0000000000007918 */ /* 0x000fd80000000000 */
.L_x_7756:
        /* <DEDUP_REMOVED lines=10> */
[----:B------:R-:W-:-:S04]  /*ef90*/  LOP3.LUT R0, R0, 0xfffffffe, RZ, 0xc0, !PT ;  /* 0xfffffffe00007812 */ /* 0x000fc800078ec0ff */
[----:B------:R-:W-:-:S04]  /*efa0*/  IADD3 R0, R2, -R0, RZ ;  /* 0x8000000002007210 */ /* 0x000fc80007ffe0ff */
[----:B------:R-:W-:Y:S01]  /*efb0*/  SHF.L.U32 R0, R0, 0x1f, RZ ;  /* 0x0000001f00007819 */ /* 0x000fe200000006ff */
[----:B------:R-:W-:Y:S01]  /*efc0*/  NOP ;  /* 0x0000000000007918 */ /* 0x000fe20000000000 */
[----:B------:R0:W-:Y:S01]  /*efd0*/  SYNCS.ARRIVE.TRANS64.A1T0 RZ, [R23+URZ+0x28c00], RZ ;  /* 0x028c00ff17ff79a7 */ /* 0x0001e2000810003f */
[----:B------:R-:W-:Y:S01]  /*efe0*/  BSSY B0, `(.L_x_7757) ;  /* 0x0000003000007945 */ /* 0x000fe20003800000 */
[----:B------:R-:W1:Y:S03]  /*eff0*/  SYNCS.PHASECHK.TRANS64.TRYWAIT P0, [R23+URZ+0x28c20], R0 ;  /* 0x028c2000170075a7 */ /* 0x000e66000800017f */
[----:B01----:R-:W-:Y:S05]  /*f000*/  @!P0 BRA `(.L_x_7758) ;  /* 0x0000003800748947 */ /* 0x003fea0003800000 */
.L_x_7834:
[----:B------:R-:W-:Y:S05]  /*f010*/  BSYNC B0 ;  /* 0x0000000000007941 */ /* 0x000fea0003800000 */
.L_x_7757:
[----:B------:R-:W-:-:S05]  /*f020*/  IMAD.U32 R2, RZ, RZ, UR36 ;  /* 0x00000024ff027e24 */ /* 0x000fca000f8e00ff */
[----:B------:R-:W-:-:S13]  /*f030*/  ISETP.NE.AND P0, PT, R2, 0x3, PT ;  /* 0x000000030200780c */ /* 0x000fda0003f05270 */
[----:B------:R-:W-:Y:S05]  /*f040*/  @!P0 BRA `(.L_x_7759) ;  /* 0x0000000000048947 */ /* 0x000fea0003800000 */
[----:B------:R-:W-:Y:S01]  /*f050*/  BPT.TRAP 0x1 ;  /* 0x000000040000795c */ /* 0x000fe20000300000 */
.L_x_7759:
[----:B0-----:R-:W-:Y:S01]  /*f060*/  SHF.L.U32 R0, R25, 0x1f, RZ ;  /* 0x0000001f19007819 */ /* 0x001fe200000006ff */
[----:B------:R-:W-:Y:S03]  /*f070*/  BSSY B0, `(.L_x_7760) ;  /* 0x0000003000007945 */ /* 0x000fe60003800000 */
[----:B------:R-:W0:Y:S02]  /*f080*/  SYNCS.PHASECHK.TRANS64.TRYWAIT P0, [R27+URZ+0x28c60], R0 ;  /* 0x028c60001b0075a7 */ /* 0x000e24000800017f */
[----:B0-----:R-:W-:Y:S05]  /*f090*/  @!P0 BRA `(.L_x_7761) ;  /* 0x0000003800648947 */ /* 0x001fea0003800000 */
.L_x_7835:
[----:B------:R-:W-:Y:S05]  /*f0a0*/  BSYNC B0 ;  /* 0x0000000000007941 */ /* 0x000fea0003800000 */
.L_x_7760:
        /* <DEDUP_REMOVED lines=111> */
.L_x_7845:
        /* <DEDUP_REMOVED lines=34> */
.L_x_7763:
        /* <DEDUP_REMOVED lines=11> */
.L_x_7764:
[----:B------:R-:W2:Y:S01]  /*fa70*/  LDL R2, [R1+0x8] ;  /* 0x0000080001027983 */ /* 0x000ea20000100800 */
[----:B------:R1:W-:Y:S01]  /*fa80*/  SYNCS.ARRIVE.TRANS64.A1T0 RZ, [R27+URZ+0x28c50], RZ ;  /* 0x028c50ff1bff79a7 */ /* 0x0003e2000810003f */
[----:B------:R-:W-:Y:S01]  /*fa90*/  BSSY B0, `(.L_x_7765) ;  /* 0x00000f5000007945 */ /* 0x000fe20003800000 */
[----:B--2---:R-:W-:-:S13]  /*faa0*/  ISETP.GE.AND P0, PT, R2, 0x2, PT ;  /* 0x000000020200780c */ /* 0x004fda0003f06270 */
[----:B-1----:R-:W-:Y:S05]  /*fab0*/  @!P0 BRA `(.L_x_7766) ;  /* 0x0000000c00c88947 */ /* 0x002fea0003800000 */
[----:B0-----:R-:W2:Y:S04]  /*fac0*/  LDL.LU R4, [R1+0x28] ;  /* 0x0000280001047983 */ /* 0x001ea80000300800 */
[----:B------:R-:W3:Y:S01]  /*fad0*/  LDL.LU R3, [R1+0x4] ;  /* 0x0000040001037983 */ /* 0x000ee20000300800 */
[----:B------:R-:W-:Y:S01]  /*fae0*/  VIADD R7, R2, 0xfffffffe ;  /* 0xfffffffe02077836 */ /* 0x000fe20000000000 */
[----:B--2---:R-:W-:Y:S02]  /*faf0*/  LOP3.LUT R30, R4, 0x40, RZ, 0xc0, !PT ;  /* 0x00000040041e7812 */ /* 0x004fe400078ec0ff */
[----:B---3--:R-:W-:Y:S02]  /*fb00*/  LOP3.LUT R29, R3, 0x80, RZ, 0xc0, !PT ;  /* 0x00000080031d7812 */ /* 0x008fe400078ec0ff */
[----:B------:R-:W-:-:S02]  /*fb10*/  SHF.R.U32.HI R30, RZ, 0x2, R30 ;  /* 0x00000002ff1e7819 */ /* 0x000fc4000001161e */
[----:B------:R-:W-:-:S07]  /*fb20*/  SHF.R.U32.HI R29, RZ, 0x3, R29 ;  /* 0x00000003ff1d7819 */ /* 0x000fce000001161d */
.L_x_7779:
        /* <DEDUP_REMOVED lines=26> */
[----:B------:R-:W-:Y:S01]  /*fcd0*/  @!P1 IMAD.IADD R3, R5, 0x1, R3 ;  /* 0x0000000105039824 */ /* 0x000fe200078e0203 */
[----:B------:R-:W-:-:S04]  /*fce0*/  IADD3 R5, -R10, RZ, RZ ;  /* 0x000000ff0a057210 */ /* 0x000fc80007ffe1ff */
        /* <DEDUP_REMOVED lines=13> */
.L_x_7767:
[----:B------:R-:W-:Y:S01]  /*fdc0*/  IMAD R6, R24, 0x8, R23 ;  /* 0x0000000818067824 */ /* 0x000fe200078e0217 */
[----:B------:R-:W-:Y:S01]  /*fdd0*/  SHF.L.U32 R17, R25, 0x1f, RZ ;  /* 0x0000001f19117819 */ /* 0x000fe200000006ff */
[----:B------:R-:W-:Y:S01]  /*fde0*/  BSSY B1, `(.L_x_7768) ;  /* 0x0000004000017945 */ /* 0x000fe20003800000 */
[----:B------:R-:W-:Y:S02]  /*fdf0*/  SHF.R.S32.HI R9, RZ, 0x1f, R5 ;  /* 0x0000001fff097819 */ /* 0x000fe40000011405 */
[----:B------:R-:W0:Y:S02]  /*fe00*/  SYNCS.PHASECHK.TRANS64.TRYWAIT P0, [R6+URZ+0x28c40], R17 ;  /* 0x028c4011060075a7 */ /* 0x000e24000800017f */
[----:B0-----:R-:W-:Y:S05]  /*fe10*/  @!P0 BRA `(.L_x_7769) ;  /* 0x0000003400448947 */ /* 0x001fea0003800000 */
.L_x_7846:
[----:B------:R-:W-:Y:S05]  /*fe20*/  BSYNC B1 ;  /* 0x0000000000017941 */ /* 0x000fea0003800000 */
.L_x_7768:
        /* <DEDUP_REMOVED lines=26> */
[----:B-1----:R-:W-:-:S04]  /*ffd0*/  IADD3 R2, P0, R2, R0, RZ ;  /* 0x0000000002027210 */ /* 0x002fc80007f1e0ff */
[----:B--2---:R-:W-:-:S05]  /*ffe0*/  IADD3.X R3, RZ, R3, RZ, P0, !PT ;  /* 0x00000003ff037210 */ /* 0x004fca00007fe4ff */
        /* <DEDUP_REMOVED lines=14> */
.L_x_7856:
        /* <DEDUP_REMOVED lines=8> */
.L_x_7771:
        /* <DEDUP_REMOVED lines=11> */
.L_x_7772:
[----:B------:R2:W-:Y:S01]  /*10200*/  SYNCS.ARRIVE.TRANS64.A1T0 RZ, [R6+URZ+0x28c30], RZ ;  /* 0x028c30ff06ff79a7 */ /* 0x0005e2000810003f */
[----:B------:R-:W-:Y:S05]  /*10210*/  @!P2 BRA `(.L_x_7773) ;  /* 0x000000000004a947 */ /* 0x000fea0003800000 */
[----:B------:R-:W-:Y:S01]  /*10220*/  BPT.TRAP 0x1 ;  /* 0x000000040000795c */ /* 0x000fe20000300000 */
.L_x_7773:
[----:B------:R-:W3:Y:S01]  /*10230*/  SYNCS.PHASECHK.TRANS64.TRYWAIT P0, [R6+URZ+0x28c60], R17 ;  /* 0x028c6011060075a7 */ /* 0x000ee2000800017f */
[----:B------:R-:W-:Y:S04]  /*10240*/  BSSY B1, `(.L_x_7774) ;  /* 0x0000002000017945 */ /* 0x000fe80003800000 */
[----:B---3--:R-:W-:Y:S05]  /*10250*/  @!P0 BRA `(.L_x_7775) ;  /* 0x0000003400648947 */ /* 0x008fea0003800000 */
.L_x_7857:
[----:B------:R-:W-:Y:S05]  /*10260*/  BSYNC B1 ;  /* 0x0000000000017941 */ /* 0x000fea0003800000 */
.L_x_7774:
        /* <DEDUP_REMOVED lines=46> */
[C---:B------:R-:W-:Y:S02]  /*10550*/  LOP3.LUT P3, RZ, R22.reuse, 0x80, RZ, 0xc0, !PT ;  /* 0x0000008016ff7812 */ /* 0x040fe4000786c0ff */
[----:B-----5:R-:W-:Y:S01]  /*10560*/  IADD3.X R5, RZ, R5, RZ, P2, !PT ;  /* 0x00000005ff057210 */ /* 0x020fe200017fe4ff */
[----:B------:R-:W-:Y:S01]  /*10570*/  LDGSTS.E.BYPASS.LTC128B.128 [R17+0x6400], desc[UR50][R2.64+0x180], !P6 ;  /* 0x0640018002117fae */ /* 0x000fe2000f101d72 */
[----:B------:R-:W-:-:S03]  /*10580*/  LOP3.LUT P2, RZ, R22, 0x40, RZ, 0xc0, !PT ;  /* 0x0000004016ff7812 */ /* 0x000fc6000784c0ff */
        /* <DEDUP_REMOVED lines=31> */
.L_x_7867:
        /* <DEDUP_REMOVED lines=25> */
.L_x_7777:
        /* <DEDUP_REMOVED lines=11> */
.L_x_7778:
[----:B------:R3:W-:Y:S01]  /*109c0*/  SYNCS.ARRIVE.TRANS64.A1T0 RZ, [R6+URZ+0x28c50], RZ ;  /* 0x028c50ff06ff79a7 */ /* 0x0007e2000810003f */
[----:B------:R-:W-:Y:S05]  /*109d0*/  @P3 BRA `(.L_x_7779) ;  /* 0xfffffff000543947 */ /* 0x000fea000383ffff */
.L_x_7766:
[----:B------:R-:W-:Y:S05]  /*109e0*/  BSYNC B0 ;  /* 0x0000000000007941 */ /* 0x000fea0003800000 */
.L_x_7765:
        /* <DEDUP_REMOVED lines=21> */
.L_x_7781:
[----:B------:R-:W-:Y:S05]  /*10b40*/  BSYNC B0 ;  /* 0x0000000000007941 */ /* 0x000fea0003800000 */
.L_x_7780:
[----:B------:R-:W-:-:S07]  /*10b50*/  SEL R24, R24, RZ, P0 ;  /* 0x000000ff18187207 */ /* 0x000fce0000000000 */
.L_x_7740:
[----:B------:R-:W-:Y:S05]  /*10b60*/  BSYNC B7 ;  /* 0x0000000000077941 */ /* 0x000fea0003800000 */
.L_x_7738:
        /* <DEDUP_REMOVED lines=11> */
.L_x_7782:
        /* <DEDUP_REMOVED lines=36> */
.L_x_7877:
[----:B------:R-:W-:Y:S02]  /*10e60*/  ULDC UR4, c[0x0][0xc38] ;  /* 0x00030e0000047ab9 */ /* 0x000fe40000000800 */
[----:B------:R-:W-:-:S04]  /*10e70*/  IMAD.U32 R4, RZ, RZ, UR4 ;  /* 0x00000004ff047e24 */ /* 0x000fc8000f8e00ff */
[----:B--2---:R-:W-:-:S04]  /*10e80*/  IMAD R14, R14, R4, RZ ;  /* 0x000000040e0e7224 */ /* 0x004fc800078e02ff */
[----:B------:R-:W-:-:S05]  /*10e90*/  IMAD.IADD R5, R5, 0x1, R14 ;  /* 0x0000000105057824 */ /* 0x000fca00078e020e */
[----:B------:R-:W-:-:S13]  /*10ea0*/  ISETP.GT.AND P6, PT, R5, R0, PT ;  /* 0x000000000500720c */ /* 0x000fda0003fc4270 */
[----:B------:R-:W-:Y:S05]  /*10eb0*/  @P6 BRA `(.L_x_7785) ;  /* 0x00000000009c6947 */ /* 0x000fea0003800000 */
.L_x_7790:
        /* <DEDUP_REMOVED lines=14> */
.L_x_7788:
[----:B------:R-:W-:Y:S05]  /*10fa0*/  BSYNC B0 ;  /* 0x0000000000007941 */ /* 0x000fea0003800000 */
.L_x_7787:
        /* <DEDUP_REMOVED lines=18> */
.L_x_7885:
[----:B------:R-:W-:Y:S02]  /*110d0*/  ULDC UR4, c[0x0][0xc38] ;  /* 0x00030e0000047ab9 */ /* 0x000fe40000000800 */
[----:B------:R-:W-:-:S04]  /*110e0*/  IMAD.U32 R4, RZ, RZ, UR4 ;  /* 0x00000004ff047e24 */ /* 0x000fc8000f8e00ff */
[----:B--2---:R-:W-:-:S04]  /*110f0*/  IMAD R14, R14, R4, RZ ;  /* 0x000000040e0e7224 */ /* 0x004fc800078e02ff */
[----:B------:R-:W-:-:S05]  /*11100*/  IMAD.IADD R5, R14, 0x1, R5 ;  /* 0x000000010e057824 */ /* 0x000fca00078e0205 */
[----:B------:R-:W-:-:S13]  /*11110*/  ISETP.GT.AND P6, PT, R5, R0, PT ;  /* 0x000000000500720c */ /* 0x000fda0003fc4270 */
[----:B------:R-:W-:Y:S05]  /*11120*/  @!P6 BRA `(.L_x_7790) ;  /* 0xfffffffc0064e947 */ /* 0x000fea000383ffff */
.L_x_7785:
        /* <DEDUP_REMOVED lines=8> */
.L_x_7889:
[----:B------:R-:W-:Y:S01]  /*111b0*/  ISETP.NE.AND P0, PT, R3, RZ, PT ;  /* 0x000000ff0300720c */ /* 0x000fe20003f05270 */
[----:B------:R-:W-:-:S12]  /*111c0*/  IMAD.MOV.U32 R14, RZ, RZ, RZ ;  /* 0x000000ffff0e7224 */ /* 0x000fd800078e00ff */
[----:B------:R-:W-:Y:S05]  /*111d0*/  @!P0 BRA `(.L_x_7792) ;  /* 0x0000000000108947 */ /* 0x000fea0003800000 */
[----:B------:R-:W-:Y:S01]  /*111e0*/  UMOV UR4, 0xffffffff ;  /* 0xffffffff00047882 */ /* 0x000fe20000000000 */
[----:B------:R-:W-:Y:S02]  /*111f0*/  VIADD R12, R6, 0xffffffff ;  /* 0xffffffff060c7836 */ /* 0x000fe40000000000 */
[----:B------:R-:W-:Y:S05]  /*11200*/  BRA.DIV UR4, `(.L_x_7793) ;  /* 0x0000003604907947 */ /* 0x000fea000b800000 */
[----:B------:R4:W0:Y:S02]  /*11210*/  SHFL.IDX PT, R14, R2, R12, 0x1f ;  /* 0x00001f0c020e7589 */ /* 0x00082400000e0000 */
.L_x_7792:
        /* <DEDUP_REMOVED lines=14> */
[----:B------:R-:W-:Y:S01]  /*11300*/  IMAD.HI.U32 R2, R3, R5, R2 ;  /* 0x0000000503027227 */ /* 0x000fe200078e0002 */
[----:B------:R-:W-:Y:S02]  /*11310*/  IADD3 R5, R0, -R16, RZ ;  /* 0x8000001000057210 */ /* 0x000fe40007ffe0ff */
        /* <DEDUP_REMOVED lines=22> */
[----:B------:R-:W0:Y:S02]  /*11480*/  I2F.RP R8, R7 ;  /* 0x0000000700087306 */ /* 0x000e240000209400 */
[----:B------:R-:W-:-:S06]  /*11490*/  IADD3 R6, RZ, -R6, RZ ;  /* 0x80000006ff067210 */ /* 0x000fcc0007ffe0ff */
        /* <DEDUP_REMOVED lines=26> */
.L_x_7786:
[----:B------:R-:W-:Y:S01]  /*11640*/  UMOV UR4, URZ ;  /* 0x0000003f00047c82 */ /* 0x000fe20008000000 */
[----:B------:R-:W-:Y:S01]  /*11650*/  UMOV UR5, URZ ;  /* 0x0000003f00057c82 */ /* 0x000fe20008000000 */
[----:B------:R-:W-:Y:S01]  /*11660*/  ULDC UR6, c[0x0][0xc3c] ;  /* 0x00030f0000067ab9 */ /* 0x000fe20000000800 */
[----:B------:R-:W-:Y:S01]  /*11670*/  IMAD.MOV.U32 R16, RZ, RZ, R0 ;  /* 0x000000ffff107224 */ /* 0x000fe200078e0000 */
[----:B------:R-:W-:Y:S01]  /*11680*/  MOV R19, UR6 ;  /* 0x0000000600137c02 */ /* 0x000fe20008000f00 */
[----:B------:R-:W-:Y:S02]  /*11690*/  IMAD.U32 R17, RZ, RZ, UR4 ;  /* 0x00000004ff117e24 */ /* 0x000fe4000f8e00ff */
[----:B------:R-:W-:-:S07]  /*116a0*/  IMAD.U32 R18, RZ, RZ, UR5 ;  /* 0x00000005ff127e24 */ /* 0x000fce000f8e00ff */
.L_x_7794:
        /* <DEDUP_REMOVED lines=10> */
.L_x_7783:
[----:B------:R-:W-:Y:S02]  /*11750*/  ULDC UR4, c[0x0][0xc3c] ;  /* 0x00030f0000047ab9 */ /* 0x000fe40000000800 */
[----:B0-----:R-:W-:-:S13]  /*11760*/  ISETP.GE.AND P0, PT, R19, UR4, PT ;  /* 0x0000000413007c0c */ /* 0x001fda000bf06270 */
[----:B------:R-:W-:Y:S05]  /*11770*/  @!P0 BRA `(.L_x_7795) ;  /* 0xffffffb800008947 */ /* 0x000fea000383ffff */
[----:B------:R-:W-:Y:S05]  /*11780*/  BSYNC B8 ;  /* 0x0000000000087941 */ /* 0x000fea0003800000 */
.L_x_7734:
        /* <DEDUP_REMOVED lines=12> */
.L_x_7892:
[----:B------:R-:W-:Y:S05]  /*11850*/  BSYNC B0 ;  /* 0x0000000000007941 */ /* 0x000fea0003800000 */
.L_x_7796:
[----:B------:R-:W-:-:S03]  /*11860*/  UMOV UR4, 0xffffffff ;  /* 0xffffffff00047882 */ /* 0x000fc60000000000 */
[----:B------:R-:W-:Y:S05]  /*11870*/  BRA.DIV UR4, `(.L_x_7798) ;  /* 0x00000032042c7947 */ /* 0x000fea000b800000 */
[----:B0-----:R-:W0:Y:S02]  /*11880*/  S2R R0, SR_TID.X ;  /* 0x0000000000007919 */ /* 0x001e240000002100 */
[----:B0-----:R-:W-:-:S04]  /*11890*/  SHF.R.U32.HI R0, RZ, 0x5, R0 ;  /* 0x00000005ff007819 */ /* 0x001fc80000011600 */
[----:B------:R-:W-:-:S05]  /*118a0*/  LOP3.LUT R0, R0, 0x3, RZ, 0xc0, !PT ;  /* 0x0000000300007812 */ /* 0x000fca00078ec0ff */
[----:B------:R0:W1:Y:S02]  /*118b0*/  SHFL.IDX PT, R14, R0, RZ, 0x1f ;  /* 0x00001fff000e7589 */ /* 0x00006400000e0000 */
.L_x_7895:
[----:B-1----:R-:W-:Y:S01]  /*118c0*/  ISETP.NE.AND P0, PT, R14, RZ, PT ;  /* 0x000000ff0e00720c */ /* 0x002fe20003f05270 */
[----:B------:R-:W-:-:S12]  /*118d0*/  BSSY B0, `(.L_x_7799) ;  /* 0x0000024000007945 */ /* 0x000fd80003800000 */
[----:B------:R-:W-:Y:S05]  /*118e0*/  @P0 BRA `(.L_x_7800) ;  /* 0x0000000000880947 */ /* 0x000fea0003800000 */
[----:B------:R-:W-:-:S03]  /*118f0*/  UMOV UR4, 0xffffffff ;  /* 0xffffffff00047882 */ /* 0x000fc60000000000 */
[----:B------:R-:W-:Y:S05]  /*11900*/  BRA.DIV UR4, `(.L_x_7801) ;  /* 0x00000032043c7947 */ /* 0x000fea000b800000 */
[----:B------:R-:W-:-:S13]  /*11910*/  ELECT P6, URZ, PT ;  /* 0x00000000003f782f */ /* 0x000fda00038c0000 */
.L_x_7898:
[----:B------:R-:W-:Y:S05]  /*11920*/  @!P6 BRA `(.L_x_7800) ;  /* 0x000000000078e947 */ /* 0x000fea0003800000 */
[----:B------:R-:W-:-:S06]  /*11930*/  ULOP3.LUT UR4, UR39, 0x2, URZ, 0xfc, !UPT ;  /* 0x0000000227047892 */ /* 0x000fcc000f8efc3f */
[----:B0-----:R-:W-:-:S05]  /*11940*/  IMAD.U32 R0, RZ, RZ, UR4 ;  /* 0x00000004ff007e24 */ /* 0x001fca000f8e00ff */
[----:B------:R-:W-:-:S13]  /*11950*/  ISETP.NE.AND P0, PT, R0, 0x3, PT ;  /* 0x000000030000780c */ /* 0x000fda0003f05270 */
[----:B------:R-:W-:Y:S05]  /*11960*/  @!P0 BRA `(.L_x_7802) ;  /* 0x0000000000048947 */ /* 0x000fea0003800000 */
[----:B------:R-:W-:Y:S01]  /*11970*/  BPT.TRAP 0x1 ;  /* 0x000000040000795c */ /* 0x000fe20000300000 */
.L_x_7802:
[C---:B------:R-:W-:Y:S01]  /*11980*/  IMAD R3, R24.reuse, 0x8, R5 ;  /* 0x0000000818037824 */ /* 0x040fe200078e0205 */
[----:B------:R-:W-:Y:S01]  /*11990*/  SHF.L.U32 R2, R25, 0x1f, RZ ;  /* 0x0000001f19027819 */ /* 0x000fe200000006ff */
[----:B------:R-:W-:-:S03]  /*119a0*/  VIADD R24, R24, 0x1 ;  /* 0x0000000118187836 */ /* 0x000fc60000000000 */
[----:B------:R-:W0:Y:S02]  /*119b0*/  SYNCS.PHASECHK.TRANS64.TRYWAIT P1, [R3+URZ+0x28c40], R2 ;  /* 0x028c4002030075a7 */ /* 0x000e24000802017f */
[----:B------:R-:W-:-:S04]  /*119c0*/  ISETP.NE.AND P2, PT, R24, 0x2, PT ;  /* 0x000000021800780c */ /* 0x000fc80003f45270 */
[----:B------:R-:W-:Y:S01]  /*119d0*/  SEL R0, RZ, 0x1, P2 ;  /* 0x00000001ff007807 */ /* 0x000fe20001000000 */
[----:B0-----:R-:W-:Y:S08]  /*119e0*/  @!P1 BRA `(.L_x_7803) ;  /* 0x0000003000249947 */ /* 0x001ff00003800000 */
.L_x_7899:
[----:B------:R-:W-:Y:S02]  /*119f0*/  SEL R24, R24, RZ, P2 ;  /* 0x000000ff18187207 */ /* 0x000fe40001000000 */
[----:B------:R-:W-:Y:S01]  /*11a00*/  LOP3.LUT R0, R25, R0, RZ, 0x3c, !PT ;  /* 0x0000000019007212 */ /* 0x000fe200078e3cff */
[----:B------:R-:W-:Y:S06]  /*11a10*/  @!P0 BRA `(.L_x_7804) ;  /* 0x0000000000048947 */ /* 0x000fec0003800000 */
[----:B------:R-:W-:Y:S01]  /*11a20*/  BPT.TRAP 0x1 ;  /* 0x000000040000795c */ /* 0x000fe20000300000 */
.L_x_7804:
[----:B------:R-:W-:Y:S01]  /*11a30*/  IMAD R5, R24, 0x8, R5 ;  /* 0x0000000818057824 */ /* 0x000fe200078e0205 */
[----:B------:R-:W-:-:S04]  /*11a40*/  SHF.L.U32 R0, R0, 0x1f, RZ ;  /* 0x0000001f00007819 */ /* 0x000fc800000006ff */
[----:B------:R-:W1:Y:S02]  /*11a50*/  SYNCS.PHASECHK.TRANS64.TRYWAIT P1, [R5+URZ+0x28c40], R0 ;  /* 0x028c4000050075a7 */ /* 0x000e64000802017f */
[----:B-1----:R-:W-:Y:S05]  /*11a60*/  @!P1 BRA `(.L_x_7805) ;  /* 0x0000003000189947 */ /* 0x002fea0003800000 */
.L_x_7900:
[----:B------:R-:W-:Y:S05]  /*11a70*/  @!P0 BRA `(.L_x_7806) ;  /* 0x0000000000048947 */ /* 0x000fea0003800000 */
[----:B------:R-:W-:Y:S01]  /*11a80*/  BPT.TRAP 0x1 ;  /* 0x000000040000795c */ /* 0x000fe20000300000 */
.L_x_7806:
[----:B------:R-:W5:Y:S02]  /*11a90*/  SYNCS.PHASECHK.TRANS64.TRYWAIT P1, [R3+URZ+0x28c60], R2 ;  /* 0x028c6002030075a7 */ /* 0x000f64000802017f */
[----:B-----5:R-:W-:Y:S05]  /*11aa0*/  @!P1 BRA `(.L_x_7807) ;  /* 0x00000030001c9947 */ /* 0x020fea0003800000 */
.L_x_7901:
[----:B------:R-:W-:Y:S05]  /*11ab0*/  @!P0 BRA `(.L_x_7808) ;  /* 0x0000000000048947 */ /* 0x000fea0003800000 */
[----:B------:R-:W-:Y:S01]  /*11ac0*/  BPT.TRAP 0x1 ;  /* 0x000000040000795c */ /* 0x000fe20000300000 */
.L_x_7808:
[----:B------:R0:W0:Y:S02]  /*11ad0*/  SYNCS.PHASECHK.TRANS64.TRYWAIT P0, [R5+URZ+0x28c60], R0 ;  /* 0x028c6000050075a7 */ /* 0x000024000800017f */
[----:B0-----:R-:W-:Y:S05]  /*11ae0*/  @!P0 NANOSLEEP.SYNCS 0x989680 ;  /* 0x009896800000895d */ /* 0x001fea0003900000 */
[----:B------:R-:W0:Y:S02]  /*11af0*/  @!P0 SYNCS.PHASECHK.TRANS64 P0, [R5+URZ+0x28c60], R0 ;  /* 0x028c6000050085a7 */ /* 0x000e24000800007f */
[----:B0-----:R-:W-:Y:S05]  /*11b00*/  @!P0 BRA `(.L_x_7808) ;  /* 0xfffffffc00f08947 */ /* 0x001fea000383ffff */
.L_x_7800:
[----:B------:R-:W-:Y:S05]  /*11b10*/  BSYNC B0 ;  /* 0x0000000000007941 */ /* 0x000fea0003800000 */
.L_x_7799:
[----:B------:R-:W-:Y:S05]  /*11b20*/  EXIT ;  /* 0x000000000000794d */ /* 0x000fea0003800000 */
.L_x_7667:
[----:B0-----:R-:W-:-:S04]  /*11b30*/  IMAD.U32 R4, RZ, RZ, UR21 ;  /* 0x00000015ff047e24 */ /* 0x001fc8000f8e00ff */
[----:B------:R0:W1:Y:S03]  /*11b40*/  SYNCS.PHASECHK.TRANS64.TRYWAIT P1, [R4+URZ+0x28c50], R3 ;  /* 0x028c5003040075a7 */ /* 0x000066000802017f */
[----:B-1----:R-:W-:Y:S05]  /*11b50*/  @!P1 NANOSLEEP.SYNCS 0x989680 ;  /* 0x009896800000995d */ /* 0x002fea0003900000 */
[----:B------:R-:W1:Y:S02]  /*11b60*/  @!P1 SYNCS.PHASECHK.TRANS64 P1, [R4+URZ+0x28c50], R3 ;  /* 0x028c5003040095a7 */ /* 0x000e64000802007f */
[----:B-1----:R-:W-:Y:S05]  /*11b70*/  @!P1 BRA `(.L_x_7667) ;  /* 0xfffffffc00ec9947 */ /* 0x002fea000383ffff */
[----:B------:R-:W-:Y:S05]  /*11b80*/  BRA `(.L_x_7809) ;  /* 0xfffffefc00e07947 */ /* 0x000fea000383ffff */
.L_x_7673:
[----:B-1----:R-:W-:-:S04]  /*11b90*/  IMAD.U32 R4, RZ, RZ, UR21 ;  /* 0x00000015ff047e24 */ /* 0x002fc8000f8e00ff */
[----:B------:R1:W2:Y:S03]  /*11ba0*/  SYNCS.PHASECHK.TRANS64.TRYWAIT P1, [R4+URZ+0x28c50], R3 ;  /* 0x028c5003040075a7 */ /* 0x0002a6000802017f */
[----:B--2---:R-:W-:Y:S05]  /*11bb0*/  @!P1 NANOSLEEP.SYNCS 0x989680 ;  /* 0x009896800000995d */ /* 0x004fea0003900000 */
[----:B------:R-:W2:Y:S02]  /*11bc0*/  @!P1 SYNCS.PHASECHK.TRANS64 P1, [R4+URZ+0x28c50], R3 ;  /* 0x028c5003040095a7 */ /* 0x000ea4000802007f */
[----:B--2---:R-:W-:Y:S05]  /*11bd0*/  @!P1 BRA `(.L_x_7673) ;  /* 0xfffffffc00ec9947 */ /* 0x004fea000383ffff */
[----:B------:R-:W-:Y:S05]  /*11be0*/  BRA `(.L_x_7672) ;  /* 0xffffff0800d87947 */ /* 0x000fea000383ffff */
.L_x_7677:
[----:B0-----:R-:W-:-:S04]  /*11bf0*/  IMAD.U32 R3, RZ, RZ, UR41 ;  /* 0x00000029ff037e24 */ /* 0x001fc8000f8e00ff */
[----:B------:R0:W1:Y:S03]  /*11c00*/  SYNCS.PHASECHK.TRANS64.TRYWAIT P1, [R3+URZ+0x28c00], R0 ;  /* 0x028c0000030075a7 */ /* 0x000066000802017f */
[----:B-1----:R-:W-:Y:S05]  /*11c10*/  @!P1 NANOSLEEP.SYNCS 0x989680 ;  /* 0x009896800000995d */ /* 0x002fea0003900000 */
[----:B------:R-:W1:Y:S02]  /*11c20*/  @!P1 SYNCS.PHASECHK.TRANS64 P1, [R3+URZ+0x28c00], R0 ;  /* 0x028c0000030095a7 */ /* 0x000e64000802007f */
[----:B-1----:R-:W-:Y:S05]  /*11c30*/  @!P1 BRA `(.L_x_7677) ;  /* 0xfffffffc00ec9947 */ /* 0x002fea000383ffff */
[----:B------:R-:W-:Y:S05]  /*11c40*/  BRA `(.L_x_7810) ;  /* 0xffffff1c00687947 */ /* 0x000fea000383ffff */
.L_x_7681:
[----:B--2---:R2:W3:Y:S02]  /*11c50*/  SYNCS.PHASECHK.TRANS64.TRYWAIT P1, [R7+URZ+0x28c30], R8 ;  /* 0x028c3008070075a7 */ /* 0x0044e4000802017f */
[----:B---3--:R-:W-:Y:S05]  /*11c60*/  @!P1 NANOSLEEP.SYNCS 0x989680 ;  /* 0x009896800000995d */ /* 0x008fea0003900000 */
[----:B------:R-:W3:Y:S02]  /*11c70*/  @!P1 SYNCS.PHASECHK.TRANS64 P1, [R7+URZ+0x28c30], R8 ;  /* 0x028c3008070095a7 */ /* 0x000ee4000802007f */
[----:B---3--:R-:W-:Y:S05]  /*11c80*/  @!P1 BRA `(.L_x_7681) ;  /* 0xfffffffc00f09947 */ /* 0x008fea000383ffff */
[----:B------:R-:W-:Y:S05]  /*11c90*/  BRA `(.L_x_7680) ;  /* 0xffffff1c00847947 */ /* 0x000fea000383ffff */
.L_x_7686:
[----:B---3--:R3:W0:Y:S02]  /*11ca0*/  SYNCS.PHASECHK.TRANS64.TRYWAIT P1, [R7+URZ+0x28c50], R8 ;  /* 0x028c5008070075a7 */ /* 0x008624000802017f */
[----:B0-----:R-:W-:Y:S05]  /*11cb0*/  @!P1 NANOSLEEP.SYNCS 0x989680 ;  /* 0x009896800000995d */ /* 0x001fea0003900000 */
[----:B------:R-:W0:Y:S02]  /*11cc0*/  @!P1 SYNCS.PHASECHK.TRANS64 P1, [R7+URZ+0x28c50], R8 ;  /* 0x028c5008070095a7 */ /* 0x000e24000802007f */
[----:B0-----:R-:W-:Y:S05]  /*11cd0*/  @!P1 BRA `(.L_x_7686) ;  /* 0xfffffffc00f09947 */ /* 0x001fea000383ffff */
[----:B------:R-:W-:Y:S05]  /*11ce0*/  BRA `(.L_x_7685) ;  /* 0xffffff30000c7947 */ /* 0x000fea000383ffff */
.L_x_7692:
[----:B-1----:R-:W-:-:S04]  /*11cf0*/  IMAD.U32 R6, RZ, RZ, UR23 ;  /* 0x00000017ff067e24 */ /* 0x002fc8000f8e00ff */
[----:B------:R1:W2:Y:S03]  /*11d00*/  SYNCS.PHASECHK.TRANS64.TRYWAIT P1, [R6+URZ+0x28c30], R7 ;  /* 0x028c3007060075a7 */ /* 0x0002a6000802017f */
[----:B--2---:R-:W-:Y:S05]  /*11d10*/  @!P1 NANOSLEEP.SYNCS 0x989680 ;  /* 0x009896800000995d */ /* 0x004fea0003900000 */
[----:B------:R-:W2:Y:S02]  /*11d20*/  @!P1 SYNCS.PHASECHK.TRANS64 P1, [R6+URZ+0x28c30], R7 ;  /* 0x028c3007060095a7 */ /* 0x000ea4000802007f */
[----:B--2---:R-:W-:Y:S05]  /*11d30*/  @!P1 BRA `(.L_x_7692) ;  /* 0xfffffffc00ec9947 */ /* 0x004fea000383ffff */
[----:B------:R-:W-:Y:S05]  /*11d40*/  BRA `(.L_x_7691) ;  /* 0xffffff34001c7947 */ /* 0x000fea000383ffff */
.L_x_7697:
[----:B-1----:R-:W-:-:S04]  /*11d50*/  MOV R8, UR23 ;  /* 0x0000001700087c02 */ /* 0x002fc80008000f00 */
[----:B------:R1:W2:Y:S03]  /*11d60*/  SYNCS.PHASECHK.TRANS64.TRYWAIT P1, [R8+URZ+0x28c50], R7 ;  /* 0x028c5007080075a7 */ /* 0x0002a6000802017f */
[----:B--2---:R-:W-:Y:S05]  /*11d70*/  @!P1 NANOSLEEP.SYNCS 0x989680 ;  /* 0x009896800000995d */ /* 0x004fea0003900000 */
[----:B------:R-:W2:Y:S02]  /*11d80*/  @!P1 SYNCS.PHASECHK.TRANS64 P1, [R8+URZ+0x28c50], R7 ;  /* 0x028c5007080095a7 */ /* 0x000ea4000802007f */
[----:B--2---:R-:W-:Y:S05]  /*11d90*/  @!P1 BRA `(.L_x_7697) ;  /* 0xfffffffc00ec9947 */ /* 0x004fea000383ffff */
[----:B------:R-:W-:Y:S05]  /*11da0*/  BRA `(.L_x_7696) ;  /* 0xffffff4c009c7947 */ /* 0x000fea000383ffff */
.L_x_7704:
[----:B-1----:R-:W-:-:S04]  /*11db0*/  IMAD.U32 R6, RZ, RZ, UR22 ;  /* 0x00000016ff067e24 */ /* 0x002fc8000f8e00ff */
[----:B------:R1:W2:Y:S03]  /*11dc0*/  SYNCS.PHASECHK.TRANS64.TRYWAIT P1, [R6+URZ+0x28c30], R7 ;  /* 0x028c3007060075a7 */ /* 0x0002a6000802017f */
[----:B--2---:R-:W-:Y:S05]  /*11dd0*/  @!P1 NANOSLEEP.SYNCS 0x989680 ;  /* 0x009896800000995d */ /* 0x004fea0003900000 */
[----:B------:R-:W2:Y:S02]  /*11de0*/  @!P1 SYNCS.PHASECHK.TRANS64 P1, [R6+URZ+0x28c30], R7 ;  /* 0x028c3007060095a7 */ /* 0x000ea4000802007f */
[----:B--2---:R-:W-:Y:S05]  /*11df0*/  @!P1 BRA `(.L_x_7704) ;  /* 0xfffffffc00ec9947 */ /* 0x004fea000383ffff */
[----:B------:R-:W-:Y:S05]  /*11e00*/  BRA `(.L_x_7703) ;  /* 0xffffff50008c7947 */ /* 0x000fea000383ffff */
.L_x_7709:
[----:B---3--:R-:W-:-:S04]  /*11e10*/  IMAD.U32 R8, RZ, RZ, UR22 ;  /* 0x00000016ff087e24 */ /* 0x008fc8000f8e00ff */
[----:B------:R3:W4:Y:S03]  /*11e20*/  SYNCS.PHASECHK.TRANS64.TRYWAIT P1, [R8+URZ+0x28c50], R7 ;  /* 0x028c5007080075a7 */ /* 0x000726000802017f */
[----:B----4-:R-:W-:Y:S05]  /*11e30*/  @!P1 NANOSLEEP.SYNCS 0x989680 ;  /* 0x009896800000995d */ /* 0x010fea0003900000 */
[----:B------:R-:W4:Y:S02]  /*11e40*/  @!P1 SYNCS.PHASECHK.TRANS64 P1, [R8+URZ+0x28c50], R7 ;  /* 0x028c5007080095a7 */ /* 0x000f24000802007f */
[----:B----4-:R-:W-:Y:S05]  /*11e50*/  @!P1 BRA `(.L_x_7709) ;  /* 0xfffffffc00ec9947 */ /* 0x010fea000383ffff */
[----:B------:R-:W-:Y:S05]  /*11e60*/  BRA `(.L_x_7708) ;  /* 0xffffff6400b07947 */ /* 0x000fea000383ffff */
.L_x_7746:
        /* <DEDUP_REMOVED lines=11> */
.L_x_7812:
[----:B------:R-:W-:Y:S05]  /*11f20*/  BSYNC B0 ;  /* 0x0000000000007941 */ /* 0x000fea0003800000 */
.L_x_7811:
[----:B------:R-:W-:Y:S05]  /*11f30*/  BRA `(.L_x_7813) ;  /* 0xffffffbc00887947 */ /* 0x000fea000383ffff */
.L_x_7749:
[----:B0-----:R0:W1:Y:S02]  /*11f40*/  SYNCS.PHASECHK.TRANS64.TRYWAIT P0, [R27+URZ+0x28c40], R0 ;  /* 0x028c40001b0075a7 */ /* 0x001064000800017f */
[----:B-1----:R-:W-:Y:S05]  /*11f50*/  @!P0 NANOSLEEP.SYNCS 0x989680 ;  /* 0x009896800000895d */ /* 0x002fea0003900000 */
[----:B------:R-:W1:Y:S02]  /*11f60*/  @!P0 SYNCS.PHASECHK.TRANS64 P0, [R27+URZ+0x28c40], R0 ;  /* 0x028c40001b0085a7 */ /* 0x000e64000800007f */
[----:B-1----:R-:W-:Y:S05]  /*11f70*/  @!P0 BRA `(.L_x_7749) ;  /* 0xfffffffc00f08947 */ /* 0x002fea000383ffff */
[----:B------:R-:W-:Y:S05]  /*11f80*/  BRA `(.L_x_7814) ;  /* 0xffffffc0005c7947 */ /* 0x000fea000383ffff */
.L_x_7750:
        /* <DEDUP_REMOVED lines=8> */
.L_x_7816:
[----:B------:R-:W-:Y:S05]  /*12010*/  BSYNC B0 ;  /* 0x0000000000007941 */ /* 0x000fea0003800000 */
.L_x_7815:
        /* <DEDUP_REMOVED lines=9> */
.L_x_7817:
[----:B------:R-:W-:Y:S01]  /*120b0*/  IMAD.MOV.U32 R13, RZ, RZ, R4 ;  /* 0x000000ffff0d7224 */ /* 0x000fe200078e0004 */
[----:B------:R-:W-:Y:S01]  /*120c0*/  MOV R12, 0x1 ;  /* 0x00000001000c7802 */ /* 0x000fe20000000f00 */
[----:B------:R-:W-:-:S07]  /*120d0*/  IMAD.MOV.U32 R3, RZ, RZ, R14 ;  /* 0x000000ffff037224 */ /* 0x000fce00078e000e */
[----:B------:R-:W-:Y:S05]  /*120e0*/  WARPSYNC.COLLECTIVE R15, `(.L_x_7818) ;  /* 0x000000000f087348 */ /* 0x000fea0003c00000 */
[----:B------:R0:W1:Y:S02]  /*120f0*/  SHFL.IDX P6, R14, R13, R12, R11 ;  /* 0x0000000c0d0e7389 */ /* 0x00006400000c000b */
[----:B01----:R-:W-:Y:S01]  /*12100*/  ENDCOLLECTIVE ;  /* 0x000000000000791b */ /* 0x003fe20003800000 */
.L_x_7818:
        /* <DEDUP_REMOVED lines=15> */
.L_x_7819:
[----:B------:R-:W-:Y:S02]  /*12200*/  @P0 IMAD R6, R5, 0x2, R23 ;  /* 0x0000000205060824 */ /* 0x000fe400078e0217 */
[----:B------:R-:W-:Y:S02]  /*12210*/  IMAD.MOV.U32 R13, RZ, RZ, R4 ;  /* 0x000000ffff0d7224 */ /* 0x000fe400078e0004 */
[----:B------:R-:W-:Y:S02]  /*12220*/  IMAD.MOV.U32 R12, RZ, RZ, 0x2 ;  /* 0x00000002ff0c7424 */ /* 0x000fe400078e00ff */
[----:B------:R-:W-:-:S07]  /*12230*/  IMAD.MOV.U32 R3, RZ, RZ, R14 ;  /* 0x000000ffff037224 */ /* 0x000fce00078e000e */
[----:B------:R-:W-:Y:S05]  /*12240*/  WARPSYNC.COLLECTIVE R15, `(.L_x_7820) ;  /* 0x000000000f087348 */ /* 0x000fea0003c00000 */
[----:B------:R0:W1:Y:S02]  /*12250*/  SHFL.IDX P6, R14, R13, R12, R11 ;  /* 0x0000000c0d0e7389 */ /* 0x00006400000c000b */
[----:B01----:R-:W-:Y:S01]  /*12260*/  ENDCOLLECTIVE ;  /* 0x000000000000791b */ /* 0x003fe20003800000 */
.L_x_7820:
        /* <DEDUP_REMOVED lines=15> */
.L_x_7821:
[----:B------:R-:W-:Y:S02]  /*12360*/  @P0 IMAD R6, R5, 0x2, R23 ;  /* 0x0000000205060824 */ /* 0x000fe400078e0217 */
[----:B------:R-:W-:Y:S02]  /*12370*/  IMAD.MOV.U32 R13, RZ, RZ, R4 ;  /* 0x000000ffff0d7224 */ /* 0x000fe400078e0004 */
[----:B------:R-:W-:Y:S01]  /*12380*/  IMAD.MOV.U32 R12, RZ, RZ, 0x3 ;  /* 0x00000003ff0c7424 */ /* 0x000fe200078e00ff */
[----:B------:R-:W-:-:S07]  /*12390*/  MOV R3, R14 ;  /* 0x0000000e00037202 */ /* 0x000fce0000000f00 */
[----:B------:R-:W-:Y:S05]  /*123a0*/  WARPSYNC.COLLECTIVE R15, `(.L_x_7822) ;  /* 0x000000000f087348 */ /* 0x000fea0003c00000 */
[----:B------:R0:W1:Y:S02]  /*123b0*/  SHFL.IDX P6, R14, R13, R12, R11 ;  /* 0x0000000c0d0e7389 */ /* 0x00006400000c000b */
[----:B01----:R-:W-:Y:S01]  /*123c0*/  ENDCOLLECTIVE ;  /* 0x000000000000791b */ /* 0x003fe20003800000 */
.L_x_7822:
[----:B------:R-:W-:-:S05]  /*123d0*/  @P0 LEA R3, P1, R7, R3, 0x1 ;  /* 0x0000000307030211 */ /* 0x000fca00078208ff */
[----:B------:R-:W-:-:S05]  /*123e0*/  @P0 IMAD.X R2, RZ, RZ, R2, P1 ;  /* 0x000000ffff020224 */ /* 0x000fca00008e0602 */
        /* <DEDUP_REMOVED lines=12> */
.L_x_7823:
[----:B------:R-:W-:Y:S01]  /*124b0*/  IMAD.MOV.U32 R0, RZ, RZ, R14 ;  /* 0x000000ffff007224 */ /* 0x000fe200078e000e */
[----:B------:R-:W-:Y:S06]  /*124c0*/  BRA `(.L_x_7824) ;  /* 0xffffffc000147947 */ /* 0x000fec000383ffff */
.L_x_7755:
        /* <DEDUP_REMOVED lines=9> */
.L_x_7825:
[C---:B------:R-:W-:Y:S01]  /*12560*/  VIADD R6, R17.reuse, 0x10 ;  /* 0x0000001011067836 */ /* 0x040fe20000000000 */
[----:B------:R-:W-:Y:S01]  /*12570*/  ISETP.GE.AND P0, PT, R17, R5, PT ;  /* 0x000000051100720c */ /* 0x000fe20003f06270 */
[----:B------:R-:W-:Y:S02]  /*12580*/  IMAD.MOV.U32 R13, RZ, RZ, R0 ;  /* 0x000000ffff0d7224 */ /* 0x000fe400078e0000 */
[----:B------:R-:W-:-:S10]  /*12590*/  IMAD.MOV.U32 R2, RZ, RZ, R14 ;  /* 0x000000ffff027224 */ /* 0x000fd400078e000e */
[----:B------:R-:W-:Y:S05]  /*125a0*/  WARPSYNC.COLLECTIVE R15, `(.L_x_7826) ;  /* 0x000000000f087348 */ /* 0x000fea0003c00000 */
[----:B------:R0:W1:Y:S02]  /*125b0*/  SHFL.IDX P6, R14, R13, R12, R11 ;  /* 0x0000000c0d0e7389 */ /* 0x00006400000c000b */
[----:B01----:R-:W-:Y:S01]  /*125c0*/  ENDCOLLECTIVE ;  /* 0x000000000000791b */ /* 0x003fe20003800000 */
.L_x_7826:
[----:B------:R-:W-:Y:S02]  /*125d0*/  IMAD.MOV.U32 R13, RZ, RZ, R4 ;  /* 0x000000ffff0d7224 */ /* 0x000fe400078e0004 */
[----:B------:R-:W-:Y:S02]  /*125e0*/  IMAD.MOV.U32 R12, RZ, RZ, 0x1 ;  /* 0x00000001ff0c7424 */ /* 0x000fe400078e00ff */
[----:B------:R-:W-:-:S07]  /*125f0*/  IMAD.MOV.U32 R3, RZ, RZ, R14 ;  /* 0x000000ffff037224 */ /* 0x000fce00078e000e */
[----:B------:R-:W-:Y:S05]  /*12600*/  WARPSYNC.COLLECTIVE R15, `(.L_x_7827) ;  /* 0x000000000f087348 */ /* 0x000fea0003c00000 */
[----:B------:R0:W1:Y:S02]  /*12610*/  SHFL.IDX P6, R14, R13, R12, R11 ;  /* 0x0000000c0d0e7389 */ /* 0x00006400000c000b */
[----:B01----:R-:W-:Y:S01]  /*12620*/  ENDCOLLECTIVE ;  /* 0x000000000000791b */ /* 0x003fe20003800000 */
.L_x_7827:
        /* <DEDUP_REMOVED lines=10> */
[----:B------:R-:W-:Y:S02]  /*126d0*/  ISETP.GE.AND P0, PT, R6, R5, PT ;  /* 0x000000050600720c */ /* 0x000fe40003f06270 */
[----:B0-----:R-:W-:-:S11]  /*126e0*/  MOV R2, R14 ;  /* 0x0000000e00027202 */ /* 0x001fd60000000f00 */
[----:B------:R-:W-:Y:S05]  /*126f0*/  WARPSYNC.COLLECTIVE R15, `(.L_x_7828) ;  /* 0x000000000f087348 */ /* 0x000fea0003c00000 */
[----:B------:R0:W1:Y:S02]  /*12700*/  SHFL.IDX P6, R14, R13, R12, R11 ;  /* 0x0000000c0d0e7389 */ /* 0x00006400000c000b */
[----:B01----:R-:W-:Y:S01]  /*12710*/  ENDCOLLECTIVE ;  /* 0x000000000000791b */ /* 0x003fe20003800000 */
.L_x_7828:
[----:B------:R-:W-:Y:S02]  /*12720*/  IMAD.MOV.U32 R13, RZ, RZ, R4 ;  /* 0x000000ffff0d7224 */ /* 0x000fe400078e0004 */
[----:B------:R-:W-:Y:S02]  /*12730*/  IMAD.MOV.U32 R12, RZ, RZ, 0x2 ;  /* 0x00000002ff0c7424 */ /* 0x000fe400078e00ff */
[----:B------:R-:W-:-:S07]  /*12740*/  IMAD.MOV.U32 R3, RZ, RZ, R14 ;  /* 0x000000ffff037224 */ /* 0x000fce00078e000e */
[----:B------:R-:W-:Y:S05]  /*12750*/  WARPSYNC.COLLECTIVE R15, `(.L_x_7829) ;  /* 0x000000000f087348 */ /* 0x000fea0003c00000 */
[----:B------:R0:W1:Y:S02]  /*12760*/  SHFL.IDX P6, R14, R13, R12, R11 ;  /* 0x0000000c0d0e7389 */ /* 0x00006400000c000b */
[----:B01----:R-:W-:Y:S01]  /*12770*/  ENDCOLLECTIVE ;  /* 0x000000000000791b */ /* 0x003fe20003800000 */
.L_x_7829:
        /* <DEDUP_REMOVED lines=16> */
.L_x_7830:
[----:B------:R-:W-:Y:S02]  /*12880*/  IMAD.MOV.U32 R13, RZ, RZ, R4 ;  /* 0x000000ffff0d7224 */ /* 0x000fe400078e0004 */
[----:B------:R-:W-:Y:S02]  /*12890*/  IMAD.MOV.U32 R12, RZ, RZ, 0x3 ;  /* 0x00000003ff0c7424 */ /* 0x000fe400078e00ff */
[----:B------:R-:W-:-:S07]  /*128a0*/  IMAD.MOV.U32 R3, RZ, RZ, R14 ;  /* 0x000000ffff037224 */ /* 0x000fce00078e000e */
[----:B------:R-:W-:Y:S05]  /*128b0*/  WARPSYNC.COLLECTIVE R15, `(.L_x_7831) ;  /* 0x000000000f087348 */ /* 0x000fea0003c00000 */
[----:B------:R0:W1:Y:S02]  /*128c0*/  SHFL.IDX P6, R14, R13, R12, R11 ;  /* 0x0000000c0d0e7389 */ /* 0x00006400000c000b */
[----:B01----:R-:W-:Y:S01]  /*128d0*/  ENDCOLLECTIVE ;  /* 0x000000000000791b */ /* 0x003fe20003800000 */
.L_x_7831:
[----:B------:R-:W-:-:S04]  /*128e0*/  @!P0 LEA R3, P2, R8, R3, 0x1 ;  /* 0x0000000308038211 */ /* 0x000fc800078408ff */
[----:B------:R-:W-:-:S04]  /*128f0*/  @!P0 IADD3.X R2, RZ, R2, RZ, P2, !PT ;  /* 0x00000002ff028210 */ /* 0x000fc800017fe4ff */
        /* <DEDUP_REMOVED lines=8> */
[----:B------:R0:W-:Y:S03]  /*12980*/  @!P0 LDGSTS.E.BYPASS.LTC128B.128 [R7+0x21400], desc[UR50][R2.64], !P1 ;  /* 0x2140000002078fae */ /* 0x0001e6000c901d72 */
[----:B0-----:R-:W-:Y:S05]  /*12990*/  WARPSYNC.COLLECTIVE R15, `(.L_x_7832) ;  /* 0x000000000f087348 */ /* 0x001fea0003c00000 */
[----:B------:R1:W2:Y:S02]  /*129a0*/  SHFL.IDX P6, R14, R13, R12, R11 ;  /* 0x0000000c0d0e7389 */ /* 0x0002a400000c000b */
[----:B012---:R-:W-:Y:S01]  /*129b0*/  ENDCOLLECTIVE ;  /* 0x000000000000791b */ /* 0x007fe20003800000 */
.L_x_7832:
[----:B------:R-:W-:Y:S01]  /*129c0*/  IMAD.MOV.U32 R0, RZ, RZ, R14 ;  /* 0x000000ffff007224 */ /* 0x000fe200078e000e */
[----:B------:R-:W-:Y:S06]  /*129d0*/  BRA `(.L_x_7833) ;  /* 0xffffffc4001c7947 */ /* 0x000fec000383ffff */
.L_x_7758:
[----:B0-----:R0:W1:Y:S02]  /*129e0*/  SYNCS.PHASECHK.TRANS64.TRYWAIT P0, [R23+URZ+0x28c20], R0 ;  /* 0x028c2000170075a7 */ /* 0x001064000800017f */
[----:B-1----:R-:W-:Y:S05]  /*129f0*/  @!P0 NANOSLEEP.SYNCS 0x989680 ;  /* 0x009896800000895d */ /* 0x002fea0003900000 */
[----:B------:R-:W1:Y:S02]  /*12a00*/  @!P0 SYNCS.PHASECHK.TRANS64 P0, [R23+URZ+0x28c20], R0 ;  /* 0x028c2000170085a7 */ /* 0x000e64000800007f */
[----:B-1----:R-:W-:Y:S05]  /*12a10*/  @!P0 BRA `(.L_x_7758) ;  /* 0xfffffffc00f08947 */ /* 0x002fea000383ffff */
[----:B------:R-:W-:Y:S05]  /*12a20*/  BRA `(.L_x_7834) ;  /* 0xffffffc400787947 */ /* 0x000fea000383ffff */
.L_x_7761:
[----:B0-----:R0:W1:Y:S02]  /*12a30*/  SYNCS.PHASECHK.TRANS64.TRYWAIT P0, [R27+URZ+0x28c60], R0 ;  /* 0x028c60001b0075a7 */ /* 0x001064000800017f */
[----:B-1----:R-:W-:Y:S05]  /*12a40*/  @!P0 NANOSLEEP.SYNCS 0x989680 ;  /* 0x009896800000895d */ /* 0x002fea0003900000 */
[----:B------:R-:W1:Y:S02]  /*12a50*/  @!P0 SYNCS.PHASECHK.TRANS64 P0, [R27+URZ+0x28c60], R0 ;  /* 0x028c60001b0085a7 */ /* 0x000e64000800007f */
[----:B-1----:R-:W-:Y:S05]  /*12a60*/  @!P0 BRA `(.L_x_7761) ;  /* 0xfffffffc00f08947 */ /* 0x002fea000383ffff */
[----:B------:R-:W-:Y:S05]  /*12a70*/  BRA `(.L_x_7835) ;  /* 0xffffffc400887947 */ /* 0x000fea000383ffff */
.L_x_7762:
        /* <DEDUP_REMOVED lines=8> */
.L_x_7837:
[----:B------:R-:W-:Y:S05]  /*12b00*/  BSYNC B0 ;  /* 0x0000000000007941 */ /* 0x000fea0003800000 */
.L_x_7836:
        /* <DEDUP_REMOVED lines=8> */
[C---:B------:R-:W-:Y:S01]  /*12b90*/  LOP3.LUT P4, RZ, R30.reuse, 0x4, RZ, 0xc0, !PT ;  /* 0x000000041eff7812 */ /* 0x040fe2000788c0ff */
[----:B------:R-:W-:Y:S01]  /*12ba0*/  IMAD R5, R5, 0x2, R23 ;  /* 0x0000000205057824 */ /* 0x000fe200078e0217 */
[----:B0-----:R-:W-:-:S13]  /*12bb0*/  LOP3.LUT P3, RZ, R30, 0x8, RZ, 0xc0, !PT ;  /* 0x000000081eff7812 */ /* 0x001fda000786c0ff */
[----:B-1---5:R-:W-:Y:S05]  /*12bc0*/  WARPSYNC.COLLECTIVE R15, `(.L_x_7838) ;  /* 0x000000000f087348 */ /* 0x022fea0003c00000 */
[----:B------:R0:W2:Y:S02]  /*12bd0*/  SHFL.IDX P6, R14, R13, R12, R11 ;  /* 0x0000000c0d0e7389 */ /* 0x0000a400000c000b */
[----:B012--5:R-:W-:Y:S01]  /*12be0*/  ENDCOLLECTIVE ;  /* 0x000000000000791b */ /* 0x027fe20003800000 */
.L_x_7838:
[----:B------:R-:W-:Y:S02]  /*12bf0*/  LOP3.LUT R22, R22, 0xfffffeff, RZ, 0xc0, !PT ;  /* 0xfffffeff16167812 */ /* 0x000fe400078ec0ff */
[----:B------:R-:W-:Y:S02]  /*12c00*/  LOP3.LUT P2, RZ, R30, 0x10, RZ, 0xc0, !PT ;  /* 0x000000101eff7812 */ /* 0x000fe4000784c0ff */
[----:B------:R-:W-:Y:S01]  /*12c10*/  MOV R13, R6 ;  /* 0x00000006000d7202 */ /* 0x000fe20000000f00 */
        /* <DEDUP_REMOVED lines=38> */
.L_x_7839:
[----:B------:R-:W-:Y:S02]  /*12e80*/  IMAD.MOV.U32 R13, RZ, RZ, R4 ;  /* 0x000000ffff0d7224 */ /* 0x000fe400078e0004 */
[----:B------:R-:W-:-:S07]  /*12e90*/  IMAD.MOV.U32 R3, RZ, RZ, R14 ;  /* 0x000000ffff037224 */ /* 0x000fce00078e000e */
[----:B------:R-:W-:Y:S05]  /*12ea0*/  WARPSYNC.COLLECTIVE R15, `(.L_x_7840) ;  /* 0x000000000f087348 */ /* 0x000fea0003c00000 */
[----:B------:R0:W1:Y:S02]  /*12eb0*/  SHFL.IDX P6, R14, R13, R12, R11 ;  /* 0x0000000c0d0e7389 */ /* 0x00006400000c000b */
[----:B01----:R-:W-:Y:S01]  /*12ec0*/  ENDCOLLECTIVE ;  /* 0x000000000000791b */ /* 0x003fe20003800000 */
.L_x_7840:
        /* <DEDUP_REMOVED lines=29> */
.L_x_7841:
[----:B------:R-:W-:Y:S02]  /*130a0*/  IMAD.MOV.U32 R13, RZ, RZ, R4 ;  /* 0x000000ffff0d7224 */ /* 0x000fe400078e0004 */
[----:B------:R-:W-:-:S07]  /*130b0*/  IMAD.MOV.U32 R7, RZ, RZ, R14 ;  /* 0x000000ffff077224 */ /* 0x000fce00078e000e */
[----:B------:R-:W-:Y:S05]  /*130c0*/  WARPSYNC.COLLECTIVE R15, `(.L_x_7842) ;  /* 0x000000000f087348 */ /* 0x000fea0003c00000 */
[----:B------:R0:W1:Y:S02]  /*130d0*/  SHFL.IDX P6, R14, R13, R12, R11 ;  /* 0x0000000c0d0e7389 */ /* 0x00006400000c000b */
[----:B01----:R-:W-:Y:S01]  /*130e0*/  ENDCOLLECTIVE ;  /* 0x000000000000791b */ /* 0x003fe20003800000 */
.L_x_7842:
[----:B------:R-:W-:Y:S02]  /*130f0*/  IMAD.MOV.U32 R13, RZ, RZ, R6 ;  /* 0x000000ffff0d7224 */ /* 0x000fe400078e0006 */
[----:B------:R-:W-:Y:S01]  /*13100*/  IMAD.MOV.U32 R12, RZ, RZ, 0x3 ;  /* 0x00000003ff0c7424 */ /* 0x000fe200078e00ff */
[----:B------:R-:W-:-:S04]  /*13110*/  MOV R2, R14 ;  /* 0x0000000e00027202 */ /* 0x000fc80000000f00 */
        /* <DEDUP_REMOVED lines=26> */
.L_x_7843:
[----:B------:R-:W-:Y:S02]  /*132c0*/  IMAD.MOV.U32 R13, RZ, RZ, R4 ;  /* 0x000000ffff0d7224 */ /* 0x000fe400078e0004 */
[----:B------:R-:W-:-:S07]  /*132d0*/  IMAD.MOV.U32 R6, RZ, RZ, R14 ;  /* 0x000000ffff067224 */ /* 0x000fce00078e000e */
[----:B------:R-:W-:Y:S05]  /*132e0*/  WARPSYNC.COLLECTIVE R15, `(.L_x_7844) ;  /* 0x000000000f087348 */ /* 0x000fea0003c00000 */
[----:B------:R0:W1:Y:S02]  /*132f0*/  SHFL.IDX P6, R14, R13, R12, R11 ;  /* 0x0000000c0d0e7389 */ /* 0x00006400000c000b */
[----:B01----:R-:W-:Y:S01]  /*13300*/  ENDCOLLECTIVE ;  /* 0x000000000000791b */ /* 0x003fe20003800000 */
.L_x_7844:
[----:B------:R-:W-:Y:S01]  /*13310*/  IMAD.MOV.U32 R2, RZ, RZ, R14 ;  /* 0x000000ffff027224 */ /* 0x000fe200078e000e */
[----:B------:R-:W-:Y:S06]  /*13320*/  BRA `(.L_x_7845) ;  /* 0xffffffc4001c7947 */ /* 0x000fec000383ffff */
.L_x_7769:
[----:B0-----:R0:W1:Y:S02]  /*13330*/  SYNCS.PHASECHK.TRANS64.TRYWAIT P0, [R6+URZ+0x28c40], R17 ;  /* 0x028c4011060075a7 */ /* 0x001064000800017f */
[----:B-1----:R-:W-:Y:S05]  /*13340*/  @!P0 NANOSLEEP.SYNCS 0x989680 ;  /* 0x009896800000895d */ /* 0x002fea0003900000 */
[----:B------:R-:W1:Y:S02]  /*13350*/  @!P0 SYNCS.PHASECHK.TRANS64 P0, [R6+URZ+0x28c40], R17 ;  /* 0x028c4011060085a7 */ /* 0x000e64000800007f */
[----:B-1----:R-:W-:Y:S05]  /*13360*/  @!P0 BRA `(.L_x_7769) ;  /* 0xfffffffc00f08947 */ /* 0x002fea000383ffff */
[----:B------:R-:W-:Y:S05]  /*13370*/  BRA `(.L_x_7846) ;  /* 0xffffffc800a87947 */ /* 0x000fea000383ffff */
.L_x_7770:
        /* <DEDUP_REMOVED lines=8> */
.L_x_7848:
[----:B------:R-:W-:Y:S05]  /*13400*/  BSYNC B1 ;  /* 0x0000000000017941 */ /* 0x000fea0003800000 */
.L_x_7847:
        /* <DEDUP_REMOVED lines=9> */
.L_x_7849:
[----:B------:R-:W-:Y:S01]  /*134a0*/  IMAD.MOV.U32 R13, RZ, RZ, R27 ;  /* 0x000000ffff0d7224 */ /* 0x000fe200078e001b */
[----:B------:R-:W-:Y:S01]  /*134b0*/  MOV R12, 0x1 ;  /* 0x00000001000c7802 */ /* 0x000fe20000000f00 */
[----:B------:R-:W-:-:S07]  /*134c0*/  IMAD.MOV.U32 R2, RZ, RZ, R14 ;  /* 0x000000ffff027224 */ /* 0x000fce00078e000e */
[----:B------:R-:W-:Y:S05]  /*134d0*/  WARPSYNC.COLLECTIVE R15, `(.L_x_7850) ;  /* 0x000000000f087348 */ /* 0x000fea0003c00000 */
[----:B------:R0:W1:Y:S02]  /*134e0*/  SHFL.IDX P6, R14, R13, R12, R11 ;  /* 0x0000000c0d0e7389 */ /* 0x00006400000c000b */
[----:B01----:R-:W-:Y:S01]  /*134f0*/  ENDCOLLECTIVE ;  /* 0x000000000000791b */ /* 0x003fe20003800000 */
.L_x_7850:
        /* <DEDUP_REMOVED lines=11> */
.L_x_7851:
[----:B------:R-:W-:Y:S02]  /*135b0*/  IMAD.MOV.U32 R13, RZ, RZ, R27 ;  /* 0x000000ffff0d7224 */ /* 0x000fe400078e001b */
[----:B------:R-:W-:Y:S02]  /*135c0*/  IMAD.MOV.U32 R12, RZ, RZ, 0x2 ;  /* 0x00000002ff0c7424 */ /* 0x000fe400078e00ff */
[----:B------:R-:W-:-:S07]  /*135d0*/  IMAD.MOV.U32 R2, RZ, RZ, R14 ;  /* 0x000000ffff027224 */ /* 0x000fce00078e000e */
[----:B------:R-:W-:Y:S05]  /*135e0*/  WARPSYNC.COLLECTIVE R15, `(.L_x_7852) ;  /* 0x000000000f087348 */ /* 0x000fea0003c00000 */
[----:B------:R0:W1:Y:S02]  /*135f0*/  SHFL.IDX P6, R14, R13, R12, R11 ;  /* 0x0000000c0d0e7389 */ /* 0x00006400000c000b */
[----:B01----:R-:W-:Y:S01]  /*13600*/  ENDCOLLECTIVE ;  /* 0x000000000000791b */ /* 0x003fe20003800000 */
.L_x_7852:
        /* <DEDUP_REMOVED lines=11> */
.L_x_7853:
[----:B------:R-:W-:Y:S02]  /*136c0*/  IMAD.MOV.U32 R13, RZ, RZ, R27 ;  /* 0x000000ffff0d7224 */ /* 0x000fe400078e001b */
[----:B------:R-:W-:Y:S02]  /*136d0*/  IMAD.MOV.U32 R12, RZ, RZ, 0x3 ;  /* 0x00000003ff0c7424 */ /* 0x000fe400078e00ff */
[----:B------:R-:W-:-:S07]  /*136e0*/  IMAD.MOV.U32 R2, RZ, RZ, R14 ;  /* 0x000000ffff027224 */ /* 0x000fce00078e000e */
[----:B------:R-:W-:Y:S05]  /*136f0*/  WARPSYNC.COLLECTIVE R15, `(.L_x_7854) ;  /* 0x000000000f087348 */ /* 0x000fea0003c00000 */
[----:B------:R0:W1:Y:S02]  /*13700*/  SHFL.IDX P6, R14, R13, R12, R11 ;  /* 0x0000000c0d0e7389 */ /* 0x00006400000c000b */
[----:B01----:R-:W-:Y:S01]  /*13710*/  ENDCOLLECTIVE ;  /* 0x000000000000791b */ /* 0x003fe20003800000 */
.L_x_7854:
        /* <DEDUP_REMOVED lines=11> */
.L_x_7855:
[----:B------:R-:W-:Y:S01]  /*137d0*/  IMAD.MOV.U32 R2, RZ, RZ, R14 ;  /* 0x000000ffff027224 */ /* 0x000fe200078e000e */
[----:B------:R-:W-:Y:S06]  /*137e0*/  BRA `(.L_x_7856) ;  /* 0xffffffc800387947 */ /* 0x000fec000383ffff */
.L_x_7775:
[----:B---3--:R3:W4:Y:S02]  /*137f0*/  SYNCS.PHASECHK.TRANS64.TRYWAIT P0, [R6+URZ+0x28c60], R17 ;  /* 0x028c6011060075a7 */ /* 0x008724000800017f */
[----:B----4-:R-:W-:Y:S05]  /*13800*/  @!P0 NANOSLEEP.SYNCS 0x989680 ;  /* 0x009896800000895d */ /* 0x010fea0003900000 */
[----:B------:R-:W4:Y:S02]  /*13810*/  @!P0 SYNCS.PHASECHK.TRANS64 P0, [R6+URZ+0x28c60], R17 ;  /* 0x028c6011060085a7 */ /* 0x000f24000800007f */
[----:B----4-:R-:W-:Y:S05]  /*13820*/  @!P0 BRA `(.L_x_7775) ;  /* 0xfffffffc00f08947 */ /* 0x010fea000383ffff */
[----:B------:R-:W-:Y:S05]  /*13830*/  BRA `(.L_x_7857) ;  /* 0xffffffc800887947 */ /* 0x000fea000383ffff */
.L_x_7776:
        /* <DEDUP_REMOVED lines=8> */
.L_x_7859:
[----:B------:R-:W-:Y:S05]  /*138c0*/  BSYNC B1 ;  /* 0x0000000000017941 */ /* 0x000fea0003800000 */
.L_x_7858:
        /* <DEDUP_REMOVED lines=12> */
.L_x_7860:
[----:B------:R-:W-:-:S04]  /*13990*/  @P3 LOP3.LUT R22, R22, 0x4000, RZ, 0xfc, !PT ;  /* 0x0000400016163812 */ /* 0x000fc800078efcff */
        /* <DEDUP_REMOVED lines=17> */
.L_x_7861:
        /* <DEDUP_REMOVED lines=11> */
[----:B------:R-:W-:-:S03]  /*13b60*/  MOV R5, R14 ;  /* 0x0000000e00057202 */ /* 0x000fc60000000f00 */
[----:B------:R0:W-:Y:S04]  /*13b70*/  LDGSTS.E.BYPASS.LTC128B.128 [R17+0xc400], desc[UR50][R2.64+0x300], P0 ;  /* 0x0c40030002117fae */ /* 0x0001e80008101d72 */
[----:B0-----:R-:W-:Y:S05]  /*13b80*/  WARPSYNC.COLLECTIVE R15, `(.L_x_7862) ;  /* 0x000000000f087348 */ /* 0x001fea0003c00000 */
[----:B------:R1:W2:Y:S02]  /*13b90*/  SHFL.IDX P6, R14, R13, R12, R11 ;  /* 0x0000000c0d0e7389 */ /* 0x0002a400000c000b */
[----:B012---:R-:W-:Y:S01]  /*13ba0*/  ENDCOLLECTIVE ;  /* 0x000000000000791b */ /* 0x007fe20003800000 */
.L_x_7862:
        /* <DEDUP_REMOVED lines=19> */
.L_x_7863:
        /* <DEDUP_REMOVED lines=14> */
.L_x_7864:
        /* <DEDUP_REMOVED lines=16> */
.L_x_7865:
        /* <DEDUP_REMOVED lines=10> */
[----:B------:R-:W-:-:S07]  /*13f60*/  MOV R10, R14 ;  /* 0x0000000e000a7202 */ /* 0x000fce0000000f00 */
[----:B0-----:R-:W-:Y:S05]  /*13f70*/  WARPSYNC.COLLECTIVE R15, `(.L_x_7866) ;  /* 0x000000000f087348 */ /* 0x001fea0003c00000 */
[----:B------:R1:W2:Y:S02]  /*13f80*/  SHFL.IDX P6, R14, R13, R12, R11 ;  /* 0x0000000c0d0e7389 */ /* 0x0002a400000c000b */
[----:B012---:R-:W-:Y:S01]  /*13f90*/  ENDCOLLECTIVE ;  /* 0x000000000000791b */ /* 0x007fe20003800000 */
.L_x_7866:
[----:B------:R-:W-:Y:S05]  /*13fa0*/  BRA `(.L_x_7867) ;  /* 0xffffffc400f47947 */ /* 0x000fea000383ffff */
.L_x_7784:
        /* <DEDUP_REMOVED lines=8> */
.L_x_7869:
[----:B------:R-:W-:Y:S05]  /*14030*/  BSYNC B0 ;  /* 0x0000000000007941 */ /* 0x000fea0003800000 */
.L_x_7868:
        /* <DEDUP_REMOVED lines=9> */
.L_x_7870:
        /* <DEDUP_REMOVED lines=18> */
.L_x_7871:
[----:B------:R-:W-:Y:S01]  /*141f0*/  IMAD.MOV.U32 R12, RZ, RZ, 0x2 ;  /* 0x00000002ff0c7424 */ /* 0x000fe200078e00ff */
[----:B------:R-:W-:-:S05]  /*14200*/  SEL R4, R14, RZ, P1 ;  /* 0x000000ff0e047207 */ /* 0x000fca0000800000 */
[----:B------:R-:W-:-:S04]  /*14210*/  IMAD.IADD R4, R17, 0x1, R4 ;  /* 0x0000000111047824 */ /* 0x000fc800078e0204 */
[----:B------:R-:W-:-:S07]  /*14220*/  IMAD.MOV.U32 R13, RZ, RZ, R4 ;  /* 0x000000ffff0d7224 */ /* 0x000fce00078e0004 */
[----:B------:R-:W-:Y:S05]  /*14230*/  WARPSYNC.COLLECTIVE R15, `(.L_x_7872) ;  /* 0x000000000f087348 */ /* 0x000fea0003c00000 */
[----:B------:R0:W1:Y:S02]  /*14240*/  SHFL.UP P6, R14, R13, R12, R11 ;  /* 0x0400000c0d0e7389 */ /* 0x00006400000c000b */
[----:B01----:R-:W-:Y:S01]  /*14250*/  ENDCOLLECTIVE ;  /* 0x000000000000791b */ /* 0x003fe20003800000 */
.L_x_7872:
[----:B------:R-:W-:Y:S01]  /*14260*/  IMAD.MOV.U32 R12, RZ, RZ, 0x4 ;  /* 0x00000004ff0c7424 */ /* 0x000fe200078e00ff */
[----:B------:R-:W-:-:S04]  /*14270*/  SEL R3, R14, RZ, P2 ;  /* 0x000000ff0e037207 */ /* 0x000fc80001000000 */
[----:B------:R-:W-:-:S05]  /*14280*/  IADD3 R6, R4, R3, RZ ;  /* 0x0000000304067210 */ /* 0x000fca0007ffe0ff */
[----:B------:R-:W-:-:S07]  /*14290*/  IMAD.MOV.U32 R13, RZ, RZ, R6 ;  /* 0x000000ffff0d7224 */ /* 0x000fce00078e0006 */
[----:B------:R-:W-:Y:S05]  /*142a0*/  WARPSYNC.COLLECTIVE R15, `(.L_x_7873) ;  /* 0x000000000f087348 */ /* 0x000fea0003c00000 */
[----:B------:R0:W1:Y:S02]  /*142b0*/  SHFL.UP P6, R14, R13, R12, R11 ;  /* 0x0400000c0d0e7389 */ /* 0x00006400000c000b */
[----:B01----:R-:W-:Y:S01]  /*142c0*/  ENDCOLLECTIVE ;  /* 0x000000000000791b */ /* 0x003fe20003800000 */
.L_x_7873:
[----:B------:R-:W-:Y:S01]  /*142d0*/  IMAD.MOV.U32 R12, RZ, RZ, 0x8 ;  /* 0x00000008ff0c7424 */ /* 0x000fe200078e00ff */
[----:B------:R-:W-:-:S05]  /*142e0*/  SEL R3, R14, RZ, P3 ;  /* 0x000000ff0e037207 */ /* 0x000fca0001800000 */
[----:B------:R-:W-:-:S04]  /*142f0*/  IMAD.IADD R2, R6, 0x1, R3 ;  /* 0x0000000106027824 */ /* 0x000fc800078e0203 */
[----:B------:R-:W-:-:S07]  /*14300*/  IMAD.MOV.U32 R13, RZ, RZ, R2 ;  /* 0x000000ffff0d7224 */ /* 0x000fce00078e0002 */
[----:B------:R-:W-:Y:S05]  /*14310*/  WARPSYNC.COLLECTIVE R15, `(.L_x_7874) ;  /* 0x000000000f087348 */ /* 0x000fea0003c00000 */
[----:B------:R0:W1:Y:S02]  /*14320*/  SHFL.UP P6, R14, R13, R12, R11 ;  /* 0x0400000c0d0e7389 */ /* 0x00006400000c000b */
[----:B01----:R-:W-:Y:S01]  /*14330*/  ENDCOLLECTIVE ;  /* 0x000000000000791b */ /* 0x003fe20003800000 */
.L_x_7874:
[----:B------:R-:W-:Y:S01]  /*14340*/  IMAD.MOV.U32 R12, RZ, RZ, 0x10 ;  /* 0x00000010ff0c7424 */ /* 0x000fe200078e00ff */
[----:B------:R-:W-:-:S05]  /*14350*/  SEL R3, R14, RZ, P4 ;  /* 0x000000ff0e037207 */ /* 0x000fca0002000000 */
[----:B------:R-:W-:-:S04]  /*14360*/  IMAD.IADD R3, R2, 0x1, R3 ;  /* 0x0000000102037824 */ /* 0x000fc800078e0203 */
[----:B------:R-:W-:-:S07]  /*14370*/  IMAD.MOV.U32 R13, RZ, RZ, R3 ;  /* 0x000000ffff0d7224 */ /* 0x000fce00078e0003 */
[----:B------:R-:W-:Y:S05]  /*14380*/  WARPSYNC.COLLECTIVE R15, `(.L_x_7875) ;  /* 0x000000000f087348 */ /* 0x000fea0003c00000 */
[----:B------:R0:W1:Y:S02]  /*14390*/  SHFL.UP P6, R14, R13, R12, R11 ;  /* 0x0400000c0d0e7389 */ /* 0x00006400000c000b */
[----:B01----:R-:W-:Y:S01]  /*143a0*/  ENDCOLLECTIVE ;  /* 0x000000000000791b */ /* 0x003fe20003800000 */
.L_x_7875:
        /* <DEDUP_REMOVED lines=8> */
.L_x_7876:
[----:B------:R-:W-:Y:S05]  /*14430*/  BRA `(.L_x_7877) ;  /* 0xffffffc800887947 */ /* 0x000fea000383ffff */
.L_x_7789:
        /* <DEDUP_REMOVED lines=8> */
.L_x_7879:
[----:B------:R-:W-:Y:S05]  /*144c0*/  BSYNC B0 ;  /* 0x0000000000007941 */ /* 0x000fea0003800000 */
.L_x_7878:
        /* <DEDUP_REMOVED lines=8> */
.L_x_7880:
[----:B------:R-:W-:Y:S01]  /*14550*/  IMAD.MOV.U32 R12, RZ, RZ, 0x4 ;  /* 0x00000004ff0c7424 */ /* 0x000fe200078e00ff */
[----:B------:R-:W-:-:S05]  /*14560*/  SEL R2, R14, RZ, P2 ;  /* 0x000000ff0e027207 */ /* 0x000fca0001000000 */
[----:B------:R-:W-:-:S04]  /*14570*/  IMAD.IADD R2, R13, 0x1, R2 ;  /* 0x000000010d027824 */ /* 0x000fc800078e0202 */
[----:B------:R-:W-:-:S07]  /*14580*/  IMAD.MOV.U32 R13, RZ, RZ, R2 ;  /* 0x000000ffff0d7224 */ /* 0x000fce00078e0002 */
[----:B------:R-:W-:Y:S05]  /*14590*/  WARPSYNC.COLLECTIVE R15, `(.L_x_7881) ;  /* 0x000000000f087348 */ /* 0x000fea0003c00000 */
[----:B------:R0:W1:Y:S02]  /*145a0*/  SHFL.UP P6, R14, R13, R12, R11 ;  /* 0x0400000c0d0e7389 */ /* 0x00006400000c000b */
[----:B01----:R-:W-:Y:S01]  /*145b0*/  ENDCOLLECTIVE ;  /* 0x000000000000791b */ /* 0x003fe20003800000 */
.L_x_7881:
[----:B------:R-:W-:Y:S01]  /*145c0*/  IMAD.MOV.U32 R12, RZ, RZ, 0x8 ;  /* 0x00000008ff0c7424 */ /* 0x000fe200078e00ff */
[----:B------:R-:W-:-:S05]  /*145d0*/  SEL R3, R14, RZ, P3 ;  /* 0x000000ff0e037207 */ /* 0x000fca0001800000 */
[----:B------:R-:W-:-:S04]  /*145e0*/  IMAD.IADD R3, R2, 0x1, R3 ;  /* 0x0000000102037824 */ /* 0x000fc800078e0203 */
[----:B------:R-:W-:-:S07]  /*145f0*/  IMAD.MOV.U32 R13, RZ, RZ, R3 ;  /* 0x000000ffff0d7224 */ /* 0x000fce00078e0003 */
[----:B------:R-:W-:Y:S05]  /*14600*/  WARPSYNC.COLLECTIVE R15, `(.L_x_7882) ;  /* 0x000000000f087348 */ /* 0x000fea0003c00000 */
[----:B------:R0:W1:Y:S02]  /*14610*/  SHFL.UP P6, R14, R13, R12, R11 ;  /* 0x0400000c0d0e7389 */ /* 0x00006400000c000b */
[----:B01----:R-:W-:Y:S01]  /*14620*/  ENDCOLLECTIVE ;  /* 0x000000000000791b */ /* 0x003fe20003800000 */
.L_x_7882:
[----:B------:R-:W-:Y:S01]  /*14630*/  IMAD.MOV.U32 R12, RZ, RZ, 0x10 ;  /* 0x00000010ff0c7424 */ /* 0x000fe200078e00ff */
[----:B------:R-:W-:-:S05]  /*14640*/  SEL R4, R14, RZ, P4 ;  /* 0x000000ff0e047207 */ /* 0x000fca0002000000 */
[----:B------:R-:W-:-:S04]  /*14650*/  IMAD.IADD R4, R3, 0x1, R4 ;  /* 0x0000000103047824 */ /* 0x000fc800078e0204 */
[----:B------:R-:W-:-:S07]  /*14660*/  IMAD.MOV.U32 R13, RZ, RZ, R4 ;  /* 0x000000ffff0d7224 */ /* 0x000fce00078e0004 */
[----:B------:R-:W-:Y:S05]  /*14670*/  WARPSYNC.COLLECTIVE R15, `(.L_x_7883) ;  /* 0x000000000f087348 */ /* 0x000fea0003c00000 */
[----:B------:R0:W1:Y:S02]  /*14680*/  SHFL.UP P6, R14, R13, R12, R11 ;  /* 0x0400000c0d0e7389 */ /* 0x00006400000c000b */
[----:B01----:R-:W-:Y:S01]  /*14690*/  ENDCOLLECTIVE ;  /* 0x000000000000791b */ /* 0x003fe20003800000 */
.L_x_7883:
        /* <DEDUP_REMOVED lines=8> */
.L_x_7884:
[----:B------:R-:W-:Y:S05]  /*14720*/  BRA `(.L_x_7885) ;  /* 0xffffffc800687947 */ /* 0x000fea000383ffff */
.L_x_7791:
[----:B------:R-:W-:Y:S01]  /*14730*/  BSSY B0, `(.L_x_7886) ;  /* 0x0000006000007945 */ /* 0x000fe20003800000 */
[----:B------:R-:W-:Y:S01]  /*14740*/  PLOP3.LUT P6, PT, P6, PT, PT, 0x8, 0x0 ;  /* 0x000000000000781c */ /* 0x000fe200037ce170 */
[----:B------:R-:W-:-:S12]  /*14750*/  IMAD.MOV.U32 R15, RZ, RZ, -0x1 ;  /* 0xffffffffff0f7424 */ /* 0x000fd800078e00ff */
[----:B01----:R-:W-:Y:S05]  /*14760*/  WARPSYNC.COLLECTIVE R15, `(.L_x_7887) ;  /* 0x000000000f087348 */ /* 0x003fea0003c00000 */
[----:B------:R-:W-:Y:S01]  /*14770*/  VOTE.ANY R14, PT, P6 ;  /* 0x00000000000e7806 */ /* 0x000fe200030e0100 */
[----:B01----:R-:W-:Y:S06]  /*14780*/  ENDCOLLECTIVE ;  /* 0x000000000000791b */ /* 0x003fec0003800000 */
.L_x_7887:
[----:B------:R-:W-:Y:S05]  /*14790*/  BSYNC B0 ;  /* 0x0000000000007941 */ /* 0x000fea0003800000 */
.L_x_7886:
        /* <DEDUP_REMOVED lines=9> */
.L_x_7888:
[----:B------:R-:W-:Y:S01]  /*14830*/  MOV R17, R14 ;  /* 0x0000000e00117202 */ /* 0x000fe20000000f00 */
[----:B------:R-:W-:Y:S06]  /*14840*/  BRA `(.L_x_7889) ;  /* 0xffffffc800587947 */ /* 0x000fec000383ffff */
.L_x_7793:
[----:B------:R-:W-:Y:S01]  /*14850*/  BSSY B0, `(.L_x_7890) ;  /* 0x0000007000007945 */ /* 0x000fe20003800000 */
[----:B------:R-:W-:Y:S02]  /*14860*/  IMAD.MOV.U32 R13, RZ, RZ, R2 ;  /* 0x000000ffff0d7224 */ /* 0x000fe400078e0002 */
[----:B------:R-:W-:Y:S02]  /*14870*/  IMAD.MOV.U32 R11, RZ, RZ, 0x1f ;  /* 0x0000001fff0b7424 */ /* 0x000fe400078e00ff */
[----:B------:R-:W-:-:S07]  /*14880*/  IMAD.MOV.U32 R15, RZ, RZ, -0x1 ;  /* 0xffffffffff0f7424 */ /* 0x000fce00078e00ff */
[----:B0123--:R-:W-:Y:S05]  /*14890*/  WARPSYNC.COLLECTIVE R15, `(.L_x_7891) ;  /* 0x000000000f087348 */ /* 0x00ffea0003c00000 */
[----:B------:R4:W0:Y:S02]  /*148a0*/  SHFL.IDX P6, R14, R13, R12, R11 ;  /* 0x0000000c0d0e7389 */ /* 0x00082400000c000b */
[----:B01234-:R-:W-:Y:S01]  /*148b0*/  ENDCOLLECTIVE ;  /* 0x000000000000791b */ /* 0x01ffe20003800000 */
.L_x_7891:
[----:B------:R-:W-:Y:S05]  /*148c0*/  BSYNC B0 ;  /* 0x0000000000007941 */ /* 0x000fea0003800000 */
.L_x_7890:
[----:B------:R-:W-:Y:S05]  /*148d0*/  BRA `(.L_x_7792) ;  /* 0xffffffc800507947 */ /* 0x000fea000383ffff */
.L_x_7797:
[----:B0-----:R0:W1:Y:S02]  /*148e0*/  SYNCS.PHASECHK.TRANS64.TRYWAIT P0, [R5+URZ+0x28c20], R0 ;  /* 0x028c2000050075a7 */ /* 0x001064000800017f */
[----:B-1----:R-:W-:Y:S05]  /*148f0*/  @!P0 NANOSLEEP.SYNCS 0x989680 ;  /* 0x009896800000895d */ /* 0x002fea0003900000 */
[----:B------:R-:W1:Y:S02]  /*14900*/  @!P0 SYNCS.PHASECHK.TRANS64 P0, [R5+URZ+0x28c20], R0 ;  /* 0x028c2000050085a7 */ /* 0x000e64000800007f */
[----:B-1----:R-:W-:Y:S05]  /*14910*/  @!P0 BRA `(.L_x_7797) ;  /* 0xfffffffc00f08947 */ /* 0x002fea000383ffff */
[----:B------:R-:W-:Y:S05]  /*14920*/  BRA `(.L_x_7892) ;  /* 0xffffffcc00c87947 */ /* 0x000fea000383ffff */
.L_x_7798:
        /* <DEDUP_REMOVED lines=11> */
.L_x_7894:
[----:B------:R-:W-:Y:S05]  /*149e0*/  BSYNC B0 ;  /* 0x0000000000007941 */ /* 0x000fea0003800000 */
.L_x_7893:
[----:B------:R-:W-:Y:S05]  /*149f0*/  BRA `(.L_x_7895) ;  /* 0xffffffcc00b07947 */ /* 0x000fea000383ffff */
.L_x_7801:
[----:B------:R-:W-:Y:S01]  /*14a00*/  BSSY B1, `(.L_x_7896) ;  /* 0x0000006000017945 */ /* 0x000fe20003800000 */
[----:B------:R-:W-:-:S07]  /*14a10*/  IMAD.MOV.U32 R15, RZ, RZ, -0x1 ;  /* 0xffffffffff0f7424 */ /* 0x000fce00078e00ff */
[----:B0-234-:R-:W-:Y:S05]  /*14a20*/  WARPSYNC.COLLECTIVE R15, `(.L_x_7897) ;  /* 0x000000000f0c7348 */ /* 0x01dfea0003c00000 */
[----:B------:R-:W-:Y:S02]  /*14a30*/  ELECT P6, UR62, PT ;  /* 0x00000000003e782f */ /* 0x000fe400038c0000 */
[----:B------:R-:W-:Y:S01]  /*14a40*/  MOV R14, UR62 ;  /* 0x0000003e000e7c02 */ /* 0x000fe20008000f00 */
[----:B0-234-:R-:W-:Y:S10]  /*14a50*/  ENDCOLLECTIVE ;  /* 0x000000000000791b */ /* 0x01dff40003800000 */
.L_x_7897:
[----:B------:R-:W-:Y:S05]  /*14a60*/  BSYNC B1 ;  /* 0x0000000000017941 */ /* 0x000fea0003800000 */
.L_x_7896:
[----:B------:R-:W-:Y:S05]  /*14a70*/  BRA `(.L_x_7898) ;  /* 0xffffffcc00a87947 */ /* 0x000fea000383ffff */
.L_x_7803:
[----:B0-----:R0:W1:Y:S02]  /*14a80*/  SYNCS.PHASECHK.TRANS64.TRYWAIT P1, [R3+URZ+0x28c40], R2 ;  /* 0x028c4002030075a7 */ /* 0x001064000802017f */
[----:B-1----:R-:W-:Y:S05]  /*14a90*/  @!P1 NANOSLEEP.SYNCS 0x989680 ;  /* 0x009896800000995d */ /* 0x002fea0003900000 */
[----:B------:R-:W1:Y:S02]  /*14aa0*/  @!P1 SYNCS.PHASECHK.TRANS64 P1, [R3+URZ+0x28c40], R2 ;  /* 0x028c4002030095a7 */ /* 0x000e64000802007f */
[----:B-1----:R-:W-:Y:S05]  /*14ab0*/  @!P1 BRA `(.L_x_7803) ;  /* 0xfffffffc00f09947 */ /* 0x002fea000383ffff */
[----:B------:R-:W-:Y:S05]  /*14ac0*/  BRA `(.L_x_7899) ;  /* 0xffffffcc00c87947 */ /* 0x000fea000383ffff */
.L_x_7805:
[----:B-1----:R1:W0:Y:S02]  /*14ad0*/  SYNCS.PHASECHK.TRANS64.TRYWAIT P1, [R5+URZ+0x28c40], R0 ;  /* 0x028c4000050075a7 */ /* 0x002224000802017f */
[----:B0-----:R-:W-:Y:S05]  /*14ae0*/  @!P1 NANOSLEEP.SYNCS 0x989680 ;  /* 0x009896800000995d */ /* 0x001fea0003900000 */
[----:B------:R-:W0:Y:S02]  /*14af0*/  @!P1 SYNCS.PHASECHK.TRANS64 P1, [R5+URZ+0x28c40], R0 ;  /* 0x028c4000050095a7 */ /* 0x000e24000802007f */
[----:B0-----:R-:W-:Y:S05]  /*14b00*/  @!P1 BRA `(.L_x_7805) ;  /* 0xfffffffc00f09947 */ /* 0x001fea000383ffff */
[----:B------:R-:W-:Y:S05]  /*14b10*/  BRA `(.L_x_7900) ;  /* 0xffffffcc00d47947 */ /* 0x000fea000383ffff */
.L_x_7807:
[----:B------:R0:W0:Y:S02]  /*14b20*/  SYNCS.PHASECHK.TRANS64.TRYWAIT P1, [R3+URZ+0x28c60], R2 ;  /* 0x028c6002030075a7 */ /* 0x000024000802017f */
[----:B0-----:R-:W-:Y:S05]  /*14b30*/  @!P1 NANOSLEEP.SYNCS 0x989680 ;  /* 0x009896800000995d */ /* 0x001fea0003900000 */
[----:B------:R-:W0:Y:S02]  /*14b40*/  @!P1 SYNCS.PHASECHK.TRANS64 P1, [R3+URZ+0x28c60], R2 ;  /* 0x028c6002030095a7 */ /* 0x000e24000802007f */
[----:B0-----:R-:W-:Y:S05]  /*14b50*/  @!P1 BRA `(.L_x_7807) ;  /* 0xfffffffc00f09947 */ /* 0x001fea000383ffff */
[----:B------:R-:W-:Y:S05]  /*14b60*/  BRA `(.L_x_7901) ;  /* 0xffffffcc00d07947 */ /* 0x000fea000383ffff */
.L_x_7902:
        /* <DEDUP_REMOVED lines=9> */
.L_x_15547:


//--------------------- .text._ZN7cutlass13device_kernelIN5flash11enable_sm90INS1_16FlashAttnFwdSm90INS1_25CollectiveMainloopFwdSm90ILi2EN4cute5tupleIJNS5_1CILi1EEES8_S8_EEENS6_IJNS7_ILi64EEESA_SA_EEELi512ENS_10bfloat16_tEfNS_4arch4Sm90ELb1ELb0ELb0ELb1ELb1ELb1ELb0ELb0ELb0ELb1ELb0ELb0EEENS1_21CollectiveEpilogueFwdINS6_IJSA_NS7_ILi512EEESA_EEES9_SC_SE_Li256ELb1ELb1ELb0ELb0EEENS1_36VarlenDynamicPersistentTileSchedulerILi64ELi64ELi256ELi128ELb0ELb1ELb1ELb1ELb1ELb1EEEEEEEEEvNT_6ParamsE --------------------------
	.section	.text._ZN7cutlass13device_kernelIN5flash11enable_sm90INS1_16FlashAttnFwdSm90INS1_25CollectiveMainloopFwdSm90ILi2EN4cute5tupleIJNS5_1CILi1EEES8_S8_EEENS6_IJNS7_ILi64EEESA_SA_EEELi512ENS_10bfloat16_tEfNS_4arch4Sm90ELb1ELb0ELb0ELb1ELb1ELb1ELb0ELb0ELb0ELb1ELb0ELb0EEENS1_21CollectiveEpilogueFwdINS6_IJSA_NS7_ILi512EEESA_EEES9_SC_SE_Li256ELb1ELb1ELb0ELb0EEENS1_36VarlenDynamicPersistentTileSchedulerILi64ELi64ELi256ELi128ELb0ELb1ELb1ELb1ELb1ELb1EEEEEEEEEvNT_6ParamsE,"ax",@progbits
	.align	128
.text._ZN7cutlass13device_kernelIN5flash11enable_sm90INS1_16FlashAttnFwdSm90INS1_25CollectiveMainloopFwdSm90ILi2EN4cute5tupleIJNS5_1CILi1EEES8_S8_EEENS6_IJNS7_ILi64EEESA_SA_EEELi512ENS_10bfloat16_tEfNS_4arch4Sm90ELb1ELb0ELb0ELb1ELb1ELb1ELb0ELb0ELb0ELb1ELb0ELb0EEENS1_21CollectiveEpilogueFwdINS6_IJSA_NS7_ILi512EEESA_EEES9_SC_SE_Li256ELb1ELb1ELb0ELb0EEENS1_36VarlenDynamicPersistentTileSchedulerILi64ELi64ELi256ELi128ELb0ELb1ELb1ELb1ELb1ELb1EEEEEEEEEvNT_6ParamsE:
        .type           _ZN7cutlass13device_kernelIN5flash11enable_sm90INS1_16FlashAttnFwdSm90INS1_25CollectiveMainloopFwdSm90ILi2EN4cute5tupleIJNS5_1CILi1EEES8_S8_EEENS6_IJNS7_ILi64EEESA_SA_EEELi512ENS_10bfloat16_tEfNS_4arch4Sm90ELb1ELb0ELb0ELb1ELb1ELb1ELb0ELb0ELb0ELb1ELb0ELb0EEENS1_21CollectiveEpilogueFwdINS6_IJSA_NS7_ILi512EEESA_EEES9_SC_SE_Li256ELb1ELb1ELb0ELb0EEENS1_36VarlenDynamicPersistentTileSchedulerILi64ELi64ELi256ELi128ELb0ELb1ELb1ELb1ELb1ELb1EEEEEEEEEvNT_6ParamsE,@function
        .size           _ZN7cutlass13device_kernelIN5flash11enable_sm90INS1_16FlashAttnFwdSm90INS1_25CollectiveMainloopFwdSm90ILi2EN4cute5tupleIJNS5_1CILi1EEES8_S8_EEENS6_IJNS7_ILi64EEESA_SA_EEELi512ENS_10bfloat16_tEfNS_4arch4Sm90ELb1ELb0ELb0ELb1ELb1ELb1ELb0ELb0ELb0ELb1ELb0ELb0EEENS1_21CollectiveEpilogueFwdINS6_IJSA_NS7_ILi512EEESA_EEES9_SC_SE_Li256ELb1ELb1ELb0ELb0EEENS1_36VarlenDynamicPersistentTileSchedulerILi64ELi64ELi256ELi128ELb0ELb1ELb1ELb1ELb1ELb1EEEEEEEEEvNT_6ParamsE,(.L_x_15548 - _ZN7cutlass13device_kernelIN5flash11enable_sm90INS1_16FlashAttnFwdSm90INS1_25CollectiveMainloopFwdSm90ILi2EN4cute5tupleIJNS5_1CILi1EEES8_S8_EEENS6_IJNS7_ILi64EEESA_SA_EEELi512ENS_10bfloat16_tEfNS_4arch4Sm90ELb1ELb0ELb0ELb1ELb1ELb1ELb0ELb0ELb0ELb1ELb0ELb0EEENS1_21CollectiveEpilogueFwdINS6_IJSA_NS7_ILi512EEESA_EEES9_SC_SE_Li256ELb1ELb1ELb0ELb0EEENS1_36VarlenDynamicPersistentTileSchedulerILi64ELi64ELi256ELi128ELb0ELb1ELb1ELb1ELb1ELb1EEEEEEEEEvNT_6ParamsE)
        .other          _ZN7cutlass13device_kernelIN5flash11enable_sm90INS1_16FlashAttnFwdSm90INS1_25CollectiveMainloopFwdSm90ILi2EN4cute5tupleIJNS5_1CILi1EEES8_S8_EEENS6_IJNS7_ILi64EEESA_SA_EEELi512ENS_10bfloat16_tEfNS_4arch4Sm90ELb1ELb0ELb0ELb1ELb1ELb1ELb0ELb0ELb0ELb1ELb0ELb0EEENS1_21CollectiveEpilogueFwdINS6_IJSA_NS7_ILi512EEESA_EEES9_SC_SE_Li256ELb1ELb1ELb0ELb0EEENS1_36VarlenDynamicPersistentTileSchedulerILi64ELi64ELi256ELi128ELb0ELb1ELb1ELb1ELb1ELb1EEEEEEEEEvNT_6ParamsE,@"STO_CUDA_ENTRY STV_DEFAULT"
_ZN7cutlass13device_kernelIN5flash11enable_sm90INS1_16FlashAttnFwdSm90INS1_25CollectiveMainloopFwdSm90ILi2EN4cute5tupleIJNS5_1CILi1EEES8_S8_EEENS6_IJNS7_ILi64EEESA_SA_EEELi512ENS_10bfloat16_tEfNS_4arch4Sm90ELb1ELb0ELb0ELb1ELb1ELb1ELb0ELb0ELb0ELb1ELb0ELb0EEENS1_21CollectiveEpilogueFwdINS6_IJSA_NS7_ILi512EEESA_EEES9_SC_SE_Li256ELb1ELb1ELb0ELb0EEENS1_36VarlenDynamicPersistentTileSchedulerILi64ELi64ELi256ELi128ELb0ELb1ELb1ELb1ELb1ELb1EEEEEEEEEvNT_6ParamsE:
        /* <DEDUP_REMOVED lines=17> */
.L_x_7904:
[----:B------:R-:W-:Y:S05]  /*0110*/  BSYNC B0 ;  /* 0x0000000000007941 */ /* 0x000fea0003800000 */
.L_x_7903:
[----:B------:R-:W0:Y:S01]  /*0120*/  SHFL.IDX PT, R3, R2, RZ, 0x1f ;  /* 0x00001fff02037589 */ /* 0x000e2200000e0000 */
[----:B------:R-:W-:Y:S01]  /*0130*/  VOTEU.ANY UP0, P0 ;  /* 0x00000000003f7886 */ /* 0x000fe20000000100 */
[----:B------:R-:W-:Y:S01]  /*0140*/  UMOV UR4, 0x80 ;  /* 0x0000008000047882 */ /* 0x000fe20000000000 */
[----:B------:R-:W-:Y:S01]  /*0150*/  UMOV UR7, 0x100 ;  /* 0x0000010000077882 */ /* 0x000fe20000000000 */
[----:B------:R-:W-:Y:S02]  /*0160*/  VOTEU.ANY UP1, P0 ;  /* 0x00000000003f7886 */ /* 0x000fe40000020100 */
[----:B------:R-:W1:Y:S01]  /*0170*/  @UP0 S2UR UR8, SR_CgaCtaId ;  /* 0x00000000000809c3 */ /* 0x000e620000008800 */
[----:B------:R-:W-:Y:S01]  /*0180*/  @UP0 UMOV UR6, 0x400 ;  /* 0x0000040000060882 */ /* 0x000fe20000000000 */
[----:B------:R-:W-:-:S04]  /*0190*/  @UP0 UIADD3 UR4, -UR4, 0x100000, URZ ;  /* 0x0010000004040890 */ /* 0x000fc8000fffe13f */
[----:B------:R-:W-:Y:S02]  /*01a0*/  @UP0 USHF.L.U32 UR5, UR4, 0xb, URZ ;  /* 0x0000000b04050899 */ /* 0x000fe4000800063f */
[----:B------:R-:W-:Y:S01]  /*01b0*/  @UP0 USHF.L.U32 UR4, UR4, 0x1, URZ ;  /* 0x0000000104040899 */ /* 0x000fe2000800063f */
[----:B0-----:R-:W-:Y:S02]  /*01c0*/  ISETP.NE.AND P1, PT, R3, RZ, PT ;  /* 0x000000ff0300720c */ /* 0x001fe40003f25270 */
[----:B------:R-:W-:Y:S01]  /*01d0*/  SHF.R.U32.HI R3, RZ, 0x7, R0 ;  /* 0x00000007ff037819 */ /* 0x000fe20000011600 */
[----:B-1----:R-:W-:-:S04]  /*01e0*/  @UP0 ULEA UR8, UR8, UR6, 0x18 ;  /* 0x0000000608080291 */ /* 0x002fc8000f8ec03f */
[----:B------:R-:W0:Y:S01]  /*01f0*/  SHFL.IDX PT, R5, R3, RZ, 0x1f ;  /* 0x00001fff03057589 */ /* 0x000e2200000e0000 */
[----:B------:R-:W-:-:S04]  /*0200*/  @UP0 UIADD3 UR6, -UR7, 0x100000, URZ ;  /* 0x0010000007060890 */ /* 0x000fc8000fffe13f */
[----:B------:R-:W-:Y:S02]  /*0210*/  @UP0 USHF.L.U32 UR7, UR6, 0xb, URZ ;  /* 0x0000000b06070899 */ /* 0x000fe4000800063f */
[----:B------:R-:W-:Y:S01]  /*0220*/  @UP0 USHF.L.U32 UR6, UR6, 0x1, URZ ;  /* 0x0000000106060899 */ /* 0x000fe2000800063f */
[----:B------:R-:W-:Y:S01]  /*0230*/  VOTEU.ANY UP0, P0 ;  /* 0x00000000003f7886 */ /* 0x000fe20000000100 */
[----:B------:R-:W1:Y:S04]  /*0240*/  FENCE.VIEW.ASYNC.S ;  /* 0x00000000000073c6 */ /* 0x000e680000000000 */
[----:B-1----:R1:W2:Y:S01]  /*0250*/  @UP0 SYNCS.EXCH.64 URZ, [UR8+0x28c00], UR4 ;  /* 0x028c0004083f05b2 */ /* 0x0022a20008000100 */
[----:B0-----:R1:W-:Y:S05]  /*0260*/  STL [R1+0x54], R5 ;  /* 0x0000540501007387 */ /* 0x0013ea0000100800 */
[----:B------:R1:W0:Y:S01]  /*0270*/  @UP1 SYNCS.EXCH.64 URZ, [UR8+0x28c20], UR6 ;  /* 0x028c2006083f15b2 */ /* 0x0002220008000100 */
[----:B------:R-:W-:Y:S05]  /*0280*/  @P1 BRA `(.L_x_7905) ;  /* 0x0000000000381947 */ /* 0x000fea0003800000 */
[----:B-1----:R-:W1:Y:S01]  /*0290*/  S2UR UR5, SR_CgaCtaId ;  /* 0x00000000000579c3 */ /* 0x002e620000008800 */
[----:B------:R-:W-:Y:S01]  /*02a0*/  UMOV UR4, 0x400 ;  /* 0x0000040000047882 */ /* 0x000fe20000000000 */
[----:B------:R-:W-:Y:S01]  /*02b0*/  UMOV UR7, 0x80 ;  /* 0x0000008000077882 */ /* 0x000fe20000000000 */
[----:B------:R-:W-:Y:S01]  /*02c0*/  ELECT P0, URZ, PT ;  /* 0x00000000003f782f */ /* 0x000fe20003800000 */
[----:B-1----:R-:W-:Y:S02]  /*02d0*/  ULEA UR6, UR5, UR4, 0x18 ;  /* 0x0000000405067291 */ /* 0x002fe4000f8ec03f */
[----:B------:R-:W-:-:S04]  /*02e0*/  UIADD3 UR4, -UR7, 0x100000, URZ ;  /* 0x0010000007047890 */ /* 0x000fc8000fffe13f */
[----:B------:R-:W-:Y:S02]  /*02f0*/  USHF.L.U32 UR5, UR4, 0xb, URZ ;  /* 0x0000000b04057899 */ /* 0x000fe4000800063f */
[----:B------:R-:W-:Y:S01]  /*0300*/  USHF.L.U32 UR4, UR4, 0x1, URZ ;  /* 0x0000000104047899 */ /* 0x000fe2000800063f */
[----:B------:R-:W1:Y:S11]  /*0310*/  FENCE.VIEW.ASYNC.S ;  /* 0x00000000000073c6 */ /* 0x000e760000000000 */
[----:B-1----:R3:W4:Y:S01]  /*0320*/  SYNCS.EXCH.64 URZ, [UR6+0x28c30], UR4 ;  /* 0x028c3004063f75b2 */ /* 0x0027220008000100 */
[----:B------:R3:W1:Y:S01]  /*0330*/  SYNCS.EXCH.64 URZ, [UR6+0x28c40], UR4 ;  /* 0x028c4004063f75b2 */ /* 0x0006620008000100 */
[----:B------:R3:W0:Y:S01]  /*0340*/  SYNCS.EXCH.64 URZ, [UR6+0x28c38], UR4 ;  /* 0x028c3804063f75b2 */ /* 0x0006220008000100 */
[----:B------:R3:W0:Y:S02]  /*0350*/  SYNCS.EXCH.64 URZ, [UR6+0x28c48], UR4 ;  /* 0x028c4804063f75b2 */ /* 0x0006240008000100 */
[----:B---3--:R-:W-:Y:S01]  /*0360*/  NOP ;  /* 0x0000000000007918 */ /* 0x008fe20000000000 */
.L_x_7905:
[----:B------:R-:W3:Y:S01]  /*0370*/  SHFL.IDX PT, R4, R2, RZ, 0x1f ;  /* 0x00001fff02047589 */ /* 0x000ee200000e0000 */
[----:B------:R-:W-:Y:S01]  /*0380*/  NOP ;  /* 0x0000000000007918 */ /* 0x000fe20000000000 */
[----:B---3--:R-:W-:-:S13]  /*0390*/  ISETP.NE.AND P0, PT, R4, RZ, PT ;  /* 0x000000ff0400720c */ /* 0x008fda0003f05270 */
[----:B------:R-:W-:Y:S05]  /*03a0*/  @P0 BRA `(.L_x_7906) ;  /* 0x0000000000480947 */ /* 0x000fea0003800000 */
[----:B-1----:R-:W1:Y:S01]  /*03b0*/  S2UR UR5, SR_CgaCtaId ;  /* 0x00000000000579c3 */ /* 0x002e620000008800 */
[----:B------:R-:W-:Y:S01]  /*03c0*/  UMOV UR4, 0x400 ;  /* 0x0000040000047882 */ /* 0x000fe20000000000 */
[----:B------:R-:W-:Y:S01]  /*03d0*/  UMOV UR6, 0x80 ;  /* 0x0000008000067882 */ /* 0x000fe20000000000 */
[----:B------:R-:W-:Y:S01]  /*03e0*/  UMOV UR7, 0x100 ;  /* 0x0000010000077882 */ /* 0x000fe20000000000 */
[----:B------:R-:W-:Y:S01]  /*03f0*/  ELECT P0, URZ, PT ;  /* 0x00000000003f782f */ /* 0x000fe20003800000 */
[----:B-1----:R-:W-:Y:S02]  /*0400*/  ULEA UR8, UR5, UR4, 0x18 ;  /* 0x0000000405087291 */ /* 0x002fe4000f8ec03f */
[----:B------:R-:W-:-:S04]  /*0410*/  UIADD3 UR4, -UR6, 0x100000, URZ ;  /* 0x0010000006047890 */ /* 0x000fc8000fffe13f */
[----:B------:R-:W-:Y:S02]  /*0420*/  USHF.L.U32 UR5, UR4, 0xb, URZ ;  /* 0x0000000b04057899 */ /* 0x000fe4000800063f */
[----:B------:R-:W-:Y:S02]  /*0430*/  USHF.L.U32 UR4, UR4, 0x1, URZ ;  /* 0x0000000104047899 */ /* 0x000fe4000800063f */
[----:B------:R-:W-:-:S04]  /*0440*/  UIADD3 UR6, -UR7, 0x100000, URZ ;  /* 0x0010000007067890 */ /* 0x000fc8000fffe13f */
[----:B------:R-:W-:Y:S02]  /*0450*/  USHF.L.U32 UR7, UR6, 0xb, URZ ;  /* 0x0000000b06077899 */ /* 0x000fe4000800063f */
[----:B------:R-:W-:Y:S01]  /*0460*/  USHF.L.U32 UR6, UR6, 0x1, URZ ;  /* 0x0000000106067899 */ /* 0x000fe2000800063f */
[----:B------:R-:W1:Y:S03]  /*0470*/  FENCE.VIEW.ASYNC.S ;  /* 0x00000000000073c6 */ /* 0x000e660000000000 */
[----:B-1----:R3:W1:Y:S08]  /*0480*/  SYNCS.EXCH.64 URZ, [UR8+0x28c50], UR4 ;  /* 0x028c5004083f75b2 */ /* 0x0026700008000100 */
[----:B------:R3:W0:Y:S01]  /*0490*/  SYNCS.EXCH.64 URZ, [UR8+0x28c60], UR6 ;  /* 0x028c6006083f75b2 */ /* 0x0006220008000100 */
[----:B------:R3:W0:Y:S01]  /*04a0*/  SYNCS.EXCH.64 URZ, [UR8+0x28c58], UR4 ;  /* 0x028c5804083f75b2 */ /* 0x0006220008000100 */
[----:B------:R3:W0:Y:S02]  /*04b0*/  SYNCS.EXCH.64 URZ, [UR8+0x28c68], UR6 ;  /* 0x028c6806083f75b2 */ /* 0x0006240008000100 */
[----:B---3--:R-:W-:Y:S01]  /*04c0*/  NOP ;  /* 0x0000000000007918 */ /* 0x008fe20000000000 */
.L_x_7906:
[----:B------:R-:W3:Y:S01]  /*04d0*/  SHFL.IDX PT, R4, R2, RZ, 0x1f ;  /* 0x00001fff02047589 */ /* 0x000ee200000e0000 */
[----:B------:R-:W-:Y:S01]  /*04e0*/  NOP ;  /* 0x0000000000007918 */ /* 0x000fe20000000000 */
[----:B---3--:R-:W-:-:S13]  /*04f0*/  ISETP.NE.AND P0, PT, R4, RZ, PT ;  /* 0x000000ff0400720c */ /* 0x008fda0003f05270 */
        /* <DEDUP_REMOVED lines=10> */
[----:B-1----:R3:W1:Y:S01]  /*05a0*/  SYNCS.EXCH.64 URZ, [UR6+0x28c70], UR4 ;  /* 0x028c7004063f75b2 */ /* 0x0026620008000100 */
[----:B------:R3:W0:Y:S01]  /*05b0*/  SYNCS.EXCH.64 URZ, [UR6+0x28c80], UR4 ;  /* 0x028c8004063f75b2 */ /* 0x0006220008000100 */
[----:B------:R3:W0:Y:S01]  /*05c0*/  SYNCS.EXCH.64 URZ, [UR6+0x28c78], UR4 ;  /* 0x028c7804063f75b2 */ /* 0x0006220008000100 */
[----:B------:R3:W0:Y:S02]  /*05d0*/  SYNCS.EXCH.64 URZ, [UR6+0x28c88], UR4 ;  /* 0x028c8804063f75b2 */ /* 0x0006240008000100 */
[----:B---3--:R-:W-:Y:S01]  /*05e0*/  NOP ;  /* 0x0000000000007918 */ /* 0x008fe20000000000 */
.L_x_7907:
        /* <DEDUP_REMOVED lines=22> */
.L_x_7908:
        /* <DEDUP_REMOVED lines=22> */
.L_x_7909:
[----:B------:R-:W-:Y:S01]  /*08b0*/  ISETP.NE.AND P0, PT, R5, RZ, PT ;  /* 0x000000ff0500720c */ /* 0x000fe20003f05270 */
[----:B------:R-:W-:Y:S01]  /*08c0*/  IMAD.MOV.U32 R37, RZ, RZ, 0x1 ;  /* 0x00000001ff257424 */ /* 0x000fe200078e00ff */
[----:B------:R-:W-:Y:S01]  /*08d0*/  NOP ;  /* 0x0000000000007918 */ /* 0x000fe20000000000 */
[----:B------:R-:W-:Y:S01]  /*08e0*/  ULDC.64 UR40, c[0x0][0x208] ;  /* 0x0000820000287ab9 */ /* 0x000fe20000000a00 */
[----:B------:R-:W-:Y:S02]  /*08f0*/  BSSY B9, `(.L_x_7910) ;  /* 0x0001a1a000097945 */ /* 0x000fe40003800000 */
[----:B------:R-:W-:Y:S01]  /*0900*/  SEL R37, R37, 0x2, !P0 ;  /* 0x0000000225257807 */ /* 0x000fe20004000000 */
[----:B012-4-:R-:W-:Y:S06]  /*0910*/  BAR.SYNC.DEFER_BLOCKING 0x0 ;  /* 0x0000000000007b1d */ /* 0x017fec0000010000 */
[----:B------:R-:W-:Y:S05]  /*0920*/  @!P0 BRA `(.L_x_7911) ;  /* 0x0000012800d08947 */ /* 0x000fea0003800000 */
.L_x_7912:
        /* <DEDUP_REMOVED lines=58> */
[----:B------:R-:W-:Y:S01]  /*0cd0*/  LOP3.LUT R10, R10, 0x7ffffe00, RZ, 0xc0, !PT ;  /* 0x7ffffe000a0a7812 */ /* 0x000fe200078ec0ff */
[----:B------:R-:W-:Y:S01]  /*0ce0*/  IMAD.IADD R8, R7, 0x1, -R8 ;  /* 0x0000000107087824 */ /* 0x000fe200078e0a08 */
[----:B------:R-:W-:Y:S01]  /*0cf0*/  SHF.R.S32.HI R5, RZ, 0x5, R5 ;  /* 0x00000005ff057819 */ /* 0x000fe20000011405 */
[----:B------:R-:W-:Y:S01]  /*0d00*/  IMAD.U32 R7, R13, 0x40, R14 ;  /* 0x000000400d077824 */ /* 0x000fe200078e000e */
[----:B------:R-:W-:Y:S01]  /*0d10*/  LOP3.LUT R3, R3, 0xfffffe, RZ, 0xc0, !PT ;  /* 0x00fffffe03037812 */ /* 0x000fe200078ec0ff */
[C---:B------:R-:W-:Y:S01]  /*0d20*/  IMAD.SHL.U32 R9, R12.reuse, 0x40, RZ ;  /* 0x000000400c097824 */ /* 0x040fe200078e00ff */
[----:B------:R-:W-:Y:S01]  /*0d30*/  R2P PR, R12, 0x6 ;  /* 0x000000060c007804 */ /* 0x000fe20000000000 */
[----:B------:R-:W-:Y:S01]  /*0d40*/  IMAD R10, R227, 0x400, R10 ;  /* 0x00000400e30a7824 */ /* 0x000fe200078e020a */
[----:B------:R0:W-:Y:S01]  /*0d50*/  STL [R1+0x5c], R7 ;  /* 0x00005c0701007387 */ /* 0x0001e20000100800 */
[----:B------:R-:W-:Y:S01]  /*0d60*/  IMAD R197, R5, 0x10, R8 ;  /* 0x0000001005c57824 */ /* 0x000fe200078e0208 */
[----:B------:R-:W-:Y:S01]  /*0d70*/  LOP3.LUT R9, R9, 0x1c0, RZ, 0xc0, !PT ;  /* 0x000001c009097812 */ /* 0x000fe200078ec0ff */
[----:B------:R-:W-:Y:S01]  /*0d80*/  IMAD.IADD R3, R15, 0x1, -R3 ;  /* 0x000000010f037824 */ /* 0x000fe200078e0a03 */
[----:B------:R-:W-:Y:S01]  /*0d90*/  STL [R1+0x44], RZ ;  /* 0x000044ff01007387 */ /* 0x000fe20000100800 */
[----:B------:R-:W-:-:S02]  /*0da0*/  SEL R221, R221, 0xffffffe0, !P1 ;  /* 0xffffffe0dddd7807 */ /* 0x000fc40004800000 */
[----:B------:R-:W-:Y:S01]  /*0db0*/  LOP3.LUT R14, R9, 0x8, R14, 0xf8, !PT ;  /* 0x00000008090e7812 */ /* 0x000fe200078ef80e */
[----:B------:R-:W-:Y:S01]  /*0dc0*/  IMAD.SHL.U32 R217, R3, 0x100, RZ ;  /* 0x0000010003d97824 */ /* 0x000fe200078e00ff */
[----:B------:R-:W-:Y:S02]  /*0dd0*/  SHF.R.U32.HI R9, RZ, 0x3, R9 ;  /* 0x00000003ff097819 */ /* 0x000fe40000011609 */
[----:B0-----:R-:W-:Y:S02]  /*0de0*/  LOP3.LUT R7, R6, 0x7ffffffc, RZ, 0xc0, !PT ;  /* 0x7ffffffc06077812 */ /* 0x001fe400078ec0ff */
[----:B------:R-:W-:-:S03]  /*0df0*/  LOP3.LUT R9, R14, R9, RZ, 0x3c, !PT ;  /* 0x000000090e097212 */ /* 0x000fc600078e3cff */
[----:B------:R-:W-:Y:S01]  /*0e00*/  IMAD.IADD R7, R4, 0x1, -R7 ;  /* 0x0000000104077824 */ /* 0x000fe200078e0a07 */
[-C--:B------:R-:W-:Y:S01]  /*0e10*/  LEA.HI R4, R0, R20.reuse, RZ, 0x3 ;  /* 0x0000001400047211 */ /* 0x080fe200078f18ff */
[----:B------:R-:W-:Y:S01]  /*0e20*/  IMAD.IADD R9, R10, 0x1, R9 ;  /* 0x000000010a097824 */ /* 0x000fe200078e0209 */
[----:B------:R-:W-:Y:S01]  /*0e30*/  LEA.HI R0, R0, R20, RZ, 0x2 ;  /* 0x0000001400007211 */ /* 0x000fe200078f10ff */
[----:B------:R-:W-:Y:S01]  /*0e40*/  IMAD.SHL.U32 R196, R7, 0x2, RZ ;  /* 0x0000000207c47824 */ /* 0x000fe200078e00ff */
[----:B------:R-:W-:Y:S01]  /*0e50*/  SHF.R.S32.HI R5, RZ, 0x3, R4 ;  /* 0x00000003ff057819 */ /* 0x000fe20000011404 */
[----:B------:R-:W-:Y:S01]  /*0e60*/  IMAD R218, R9, 0x2, R2 ;  /* 0x0000000209da7824 */ /* 0x000fe200078e0202 */
[--C-:B------:R-:W-:Y:S02]  /*0e70*/  SHF.R.S32.HI R194, RZ, 0x2, R0.reuse ;  /* 0x00000002ffc27819 */ /* 0x100fe40000011400 */
[----:B------:R-:W-:Y:S01]  /*0e80*/  SHF.R.S32.HI R5, RZ, 0x1f, R0 ;  /* 0x0000001fff057819 */ /* 0x000fe20000011400 */
[----:B------:R-:W-:Y:S01]  /*0e90*/  VIADD R222, R218, 0x26800 ;  /* 0x00026800dade7836 */ /* 0x000fe20000000000 */
        /* <DEDUP_REMOVED lines=11> */
[C---:B------:R-:W-:Y:S01]  /*0f50*/  IMAD.SHL.U32 R16, R8.reuse, 0x8, RZ ;  /* 0x0000000808107824 */ /* 0x040fe200078e00ff */
[----:B------:R-:W-:Y:S01]  /*0f60*/  LEA.HI R0, R8, R8, RZ, 0x1 ;  /* 0x0000000808007211 */ /* 0x000fe200078f08ff */
[----:B------:R-:W-:Y:S01]  /*0f70*/  IMAD.SHL.U32 R201, R11, 0x8, RZ ;  /* 0x000000080bc97824 */ /* 0x000fe200078e00ff */
[----:B------:R-:W-:Y:S01]  /*0f80*/  LOP3.LUT R4, R4, 0x1c0, RZ, 0xc0, !PT ;  /* 0x000001c004047812 */ /* 0x000fe200078ec0ff */
[----:B------:R-:W-:Y:S01]  /*0f90*/  IMAD.SHL.U32 R190, R8, 0x4, RZ ;  /* 0x0000000408be7824 */ /* 0x000fe200078e00ff */
[----:B------:R-:W-:Y:S01]  /*0fa0*/  LOP3.LUT R0, R0, 0x1ffffffe, RZ, 0xc0, !PT ;  /* 0x1ffffffe00007812 */ /* 0x000fe200078ec0ff */
[----:B------:R-:W-:Y:S01]  /*0fb0*/  VIADD R213, R16, 0x60 ;  /* 0x0000006010d57836 */ /* 0x000fe20000000000 */
[----:B------:R-:W-:Y:S01]  /*0fc0*/  LOP3.LUT R3, R4, 0x38, R16, 0xf8, !PT ;  /* 0x0000003804037812 */ /* 0x000fe200078ef810 */
[C---:B------:R-:W-:Y:S01]  /*0fd0*/  VIADD R35, R201.reuse, 0x40 ;  /* 0x00000040c9237836 */ /* 0x040fe20000000000 */
[----:B------:R-:W-:Y:S01]  /*0fe0*/  SHF.R.U32.HI R24, RZ, 0x3, R4 ;  /* 0x00000003ff187819 */ /* 0x000fe20000011604 */
[----:B------:R-:W-:Y:S01]  /*0ff0*/  VIADD R212, R16, 0x80 ;  /* 0x0000008010d47836 */ /* 0x000fe20000000000 */
[----:B------:R-:W-:Y:S01]  /*1000*/  SHF.R.S32.HI R4, RZ, 0x1f, R213 ;  /* 0x0000001fff047819 */ /* 0x000fe200000114d5 */
[C---:B------:R-:W-:Y:S01]  /*1010*/  VIADD R34, R201.reuse, 0x80 ;  /* 0x00000080c9227836 */ /* 0x040fe20000000000 */
[----:B------:R-:W-:Y:S01]  /*1020*/  SHF.R.S32.HI R36, RZ, 0x1f, R35 ;  /* 0x0000001fff247819 */ /* 0x000fe20000011423 */
[----:B------:R-:W-:Y:S01]  /*1030*/  VIADD R200, R190, 0x10 ;  /* 0x00000010bec87836 */ /* 0x000fe20000000000 */
[----:B------:R-:W-:Y:S01]  /*1040*/  SHF.R.S32.HI R17, RZ, 0x1f, R16 ;  /* 0x0000001fff117819 */ /* 0x000fe20000011410 */
[----:B------:R-:W-:Y:S01]  /*1050*/  VIADD R28, R201, 0x1c0 ;  /* 0x000001c0c91c7836 */ /* 0x000fe20000000000 */
[----:B------:R-:W-:Y:S01]  /*1060*/  SHF.R.S32.HI R35, RZ, 0x1f, R34 ;  /* 0x0000001fff237819 */ /* 0x000fe20000011422 */
[----:B------:R-:W-:Y:S01]  /*1070*/  IMAD.SHL.U32 R6, R6, 0x40, RZ ;  /* 0x0000004006067824 */ /* 0x000fe200078e00ff */
[----:B------:R-:W-:Y:S01]  /*1080*/  SHF.R.S32.HI R34, RZ, 0x1f, R200 ;  /* 0x0000001fff227819 */ /* 0x000fe200000114c8 */
[----:B------:R-:W-:Y:S01]  /*1090*/  IMAD.IADD R195, R194, 0x1, -R5 ;  /* 0x00000001c2c37824 */ /* 0x000fe200078e0a05 */
[----:B------:R-:W-:Y:S01]  /*10a0*/  SHF.R.S32.HI R5, RZ, 0x1f, R212 ;  /* 0x0000001fff057819 */ /* 0x000fe200000114d4 */
[C---:B------:R-:W-:Y:S01]  /*10b0*/  VIADD R211, R16.reuse, 0xa0 ;  /* 0x000000a010d37836 */ /* 0x040fe20000000000 */
[----:B------:R-:W-:Y:S01]  /*10c0*/  SHF.R.S32.HI R28, RZ, 0x1f, R28 ;  /* 0x0000001fff1c7819 */ /* 0x000fe2000001141c */
[----:B------:R-:W-:Y:S01]  /*10d0*/  VIADD R210, R16, 0xc0 ;  /* 0x000000c010d27836 */ /* 0x000fe20000000000 */
[----:B------:R-:W-:Y:S01]  /*10e0*/  LOP3.LUT R6, R6, 0xfffffe00, RZ, 0xc0, !PT ;  /* 0xfffffe0006067812 */ /* 0x000fe200078ec0ff */
[----:B------:R-:W-:Y:S01]  /*10f0*/  IMAD.IADD R0, R8, 0x1, -R0 ;  /* 0x0000000108007824 */ /* 0x000fe200078e0a00 */
[----:B------:R-:W-:Y:S01]  /*1100*/  SHF.L.U64.HI R28, R213, 0x1, R4 ;  /* 0x00000001d51c7819 */ /* 0x000fe20000010204 */
[----:B------:R-:W-:Y:S01]  /*1110*/  VIADD R209, R16, 0xe0 ;  /* 0x000000e010d17836 */ /* 0x000fe20000000000 */
[----:B------:R-:W-:Y:S01]  /*1120*/  SHF.L.U64.HI R4, R212, 0x1, R5 ;  /* 0x00000001d4047819 */ /* 0x000fe20000010205 */
[C---:B------:R-:W-:Y:S01]  /*1130*/  VIADD R208, R16.reuse, 0x100 ;  /* 0x0000010010d07836 */ /* 0x040fe20000000000 */
[----:B------:R-:W-:Y:S01]  /*1140*/  SHF.R.S32.HI R8, RZ, 0x1f, R211 ;  /* 0x0000001fff087819 */ /* 0x000fe200000114d3 */
[----:B------:R-:W-:Y:S01]  /*1150*/  STL [R1+0x4c], R34 ;  /* 0x00004c2201007387 */ /* 0x000fe20000100800 */
[----:B------:R-:W-:Y:S01]  /*1160*/  SHF.R.S32.HI R11, RZ, 0x1f, R210 ;  /* 0x0000001fff0b7819 */ /* 0x000fe200000114d2 */
[C---:B------:R-:W-:Y:S01]  /*1170*/  VIADD R207, R16.reuse, 0x120 ;  /* 0x0000012010cf7836 */ /* 0x040fe20000000000 */
[----:B------:R-:W-:Y:S01]  /*1180*/  SHF.L.U64.HI R5, R211, 0x1, R8 ;  /* 0x00000001d3057819 */ /* 0x000fe20000010208 */
[----:B------:R-:W-:Y:S01]  /*1190*/  STL [R1+0x58], R6 ;  /* 0x0000580601007387 */ /* 0x000fe20000100800 */
[----:B------:R-:W-:Y:S01]  /*11a0*/  SHF.R.S32.HI R10, RZ, 0x1f, R209 ;  /* 0x0000001fff0a7819 */ /* 0x000fe200000114d1 */
[C---:B------:R-:W-:Y:S01]  /*11b0*/  VIADD R206, R16.reuse, 0x140 ;  /* 0x0000014010ce7836 */ /* 0x040fe20000000000 */
[----:B------:R-:W-:Y:S01]  /*11c0*/  SHF.R.S32.HI R13, RZ, 0x1f, R208 ;  /* 0x0000001fff0d7819 */ /* 0x000fe200000114d0 */
[----:B------:R-:W-:Y:S01]  /*11d0*/  STL [R1], R28 ;  /* 0x0000001c01007387 */ /* 0x000fe20000100800 */
[C---:B------:R-:W-:Y:S01]  /*11e0*/  VIADD R205, R16.reuse, 0x160 ;  /* 0x0000016010cd7836 */ /* 0x040fe20000000000 */
[----:B------:R-:W-:Y:S01]  /*11f0*/  SHF.R.S32.HI R12, RZ, 0x1f, R207 ;  /* 0x0000001fff0c7819 */ /* 0x000fe200000114cf */
[C---:B------:R-:W-:Y:S01]  /*1200*/  VIADD R204, R16.reuse, 0x180 ;  /* 0x0000018010cc7836 */ /* 0x040fe20000000000 */
[----:B------:R0:W-:Y:S01]  /*1210*/  STL [R1+0x4], R4 ;  /* 0x0000040401007387 */ /* 0x0001e20000100800 */
[----:B------:R-:W-:Y:S01]  /*1220*/  SHF.L.U64.HI R8, R209, 0x1, R10 ;  /* 0x00000001d1087819 */ /* 0x000fe2000001020a */
[C---:B------:R-:W-:Y:S01]  /*1230*/  VIADD R203, R16.reuse, 0x1a0 ;  /* 0x000001a010cb7836 */ /* 0x040fe20000000000 */
[----:B------:R-:W-:Y:S01]  /*1240*/  SHF.R.S32.HI R15, RZ, 0x1f, R206 ;  /* 0x0000001fff0f7819 */ /* 0x000fe200000114ce */
[----:B------:R1:W-:Y:S01]  /*1250*/  STL [R1+0x8], R5 ;  /* 0x0000080501007387 */ /* 0x0003e20000100800 */
[----:B------:R-:W-:Y:S01]  /*1260*/  SHF.R.S32.HI R14, RZ, 0x1f, R205 ;  /* 0x0000001fff0e7819 */ /* 0x000fe200000114cd */
[C---:B------:R-:W-:Y:S01]  /*1270*/  VIADD R226, R16.reuse, 0x1c0 ;  /* 0x000001c010e27836 */ /* 0x040fe20000000000 */
[----:B------:R-:W-:Y:S01]  /*1280*/  SHF.R.S32.HI R21, RZ, 0x1f, R204 ;  /* 0x0000001fff157819 */ /* 0x000fe200000114cc */
[C---:B------:R-:W-:Y:S01]  /*1290*/  VIADD R223, R16.reuse, 0x1e0 ;  /* 0x000001e010df7836 */ /* 0x040fe20000000000 */
[----:B------:R-:W-:Y:S01]  /*12a0*/  SHF.R.S32.HI R20, RZ, 0x1f, R203 ;  /* 0x0000001fff147819 */ /* 0x000fe200000114cb */
[----:B------:R-:W-:Y:S01]  /*12b0*/  VIADD R216, R16, 0x40 ;  /* 0x0000004010d87836 */ /* 0x000fe20000000000 */
[----:B0-----:R-:W-:Y:S01]  /*12c0*/  SHF.L.U64.HI R4, R210, 0x1, R11 ;  /* 0x00000001d2047819 */ /* 0x001fe2000001020b */
[----:B------:R-:W-:Y:S01]  /*12d0*/  VIADD R23, R16, 0x20 ;  /* 0x0000002010177836 */ /* 0x000fe20000000000 */
[----:B------:R-:W-:Y:S01]  /*12e0*/  SHF.R.S32.HI R29, RZ, 0x1f, R226 ;  /* 0x0000001fff1d7819 */ /* 0x000fe200000114e2 */
[C---:B------:R-:W-:Y:S01]  /*12f0*/  VIADD R33, R201.reuse, 0xc0 ;  /* 0x000000c0c9217836 */ /* 0x040fe20000000000 */
[----:B-1----:R-:W-:Y:S01]  /*1300*/  SHF.L.U64.HI R5, R208, 0x1, R13 ;  /* 0x00000001d0057819 */ /* 0x002fe2000001020d */
[----:B------:R0:W-:Y:S01]  /*1310*/  STL [R1+0xc], R4 ;  /* 0x00000c0401007387 */ /* 0x0001e20000100800 */
[----:B------:R-:W-:Y:S01]  /*1320*/  SHF.R.S32.HI R22, RZ, 0x1f, R223 ;  /* 0x0000001fff167819 */ /* 0x000fe200000114df */
[C---:B------:R-:W-:Y:S01]  /*1330*/  VIADD R32, R201.reuse, 0x100 ;  /* 0x00000100c9207836 */ /* 0x040fe20000000000 */
[----:B------:R-:W-:Y:S01]  /*1340*/  LOP3.LUT R3, R6, R3, R24, 0xf6, !PT ;  /* 0x0000000306037212 */ /* 0x000fe200078ef618 */
[----:B------:R1:W-:Y:S01]  /*1350*/  STL [R1+0x10], R8 ;  /* 0x0000100801007387 */ /* 0x0003e20000100800 */
[C---:B------:R-:W-:Y:S01]  /*1360*/  VIADD R31, R201.reuse, 0x140 ;  /* 0x00000140c91f7836 */ /* 0x040fe20000000000 */
[----:B------:R-:W-:Y:S01]  /*1370*/  SHF.R.S32.HI R229, RZ, 0x1f, R216 ;  /* 0x0000001fffe57819 */ /* 0x000fe200000114d8 */
[----:B------:R-:W-:Y:S01]  /*1380*/  VIADD R30, R201, 0x180 ;  /* 0x00000180c91e7836 */ /* 0x000fe20000000000 */
[----:B------:R2:W-:Y:S01]  /*1390*/  STL [R1+0x14], R5 ;  /* 0x0000140501007387 */ /* 0x0005e20000100800 */
[----:B------:R-:W-:Y:S01]  /*13a0*/  IMAD R3, R3, 0x2, R2 ;  /* 0x0000000203037824 */ /* 0x000fe200078e0202 */
[----:B0-----:R-:W-:Y:S01]  /*13b0*/  SHF.L.U64.HI R4, R207, 0x1, R12 ;  /* 0x00000001cf047819 */ /* 0x001fe2000001020c */
[C---:B------:R-:W-:Y:S01]  /*13c0*/  @P2 VIADD R219, R222.reuse, 0xffffffc0 ;  /* 0xffffffc0dedb2836 */ /* 0x040fe20000000000 */
[----:B------:R-:W-:Y:S01]  /*13d0*/  SHF.R.S32.HI R198, RZ, 0x1f, R23 ;  /* 0x0000001fffc67819 */ /* 0x000fe20000011417 */
[----:B------:R-:W-:Y:S01]  /*13e0*/  IMAD.IADD R222, R222, 0x1, R221 ;  /* 0x00000001dede7824 */ /* 0x000fe200078e02dd */
[----:B-1----:R-:W-:Y:S01]  /*13f0*/  SHF.L.U64.HI R8, R206, 0x1, R15 ;  /* 0x00000001ce087819 */ /* 0x002fe2000001020f */
[----:B------:R0:W-:Y:S01]  /*1400*/  STL [R1+0x18], R4 ;  /* 0x0000180401007387 */ /* 0x0001e20000100800 */
[----:B------:R-:W-:Y:S01]  /*1410*/  SHF.R.S32.HI R33, RZ, 0x1f, R33 ;  /* 0x0000001fff217819 */ /* 0x000fe20000011421 */
[----:B------:R-:W-:Y:S01]  /*1420*/  IMAD R228, R0, 0x8, R197 ;  /* 0x0000000800e47824 */ /* 0x000fe200078e02c5 */
[----:B--2---:R-:W-:Y:S01]  /*1430*/  SHF.L.U64.HI R5, R205, 0x1, R14 ;  /* 0x00000001cd057819 */ /* 0x004fe2000001020e */
[----:B------:R1:W-:Y:S01]  /*1440*/  STL [R1+0x1c], R8 ;  /* 0x00001c0801007387 */ /* 0x0003e20000100800 */
[----:B------:R-:W-:Y:S01]  /*1450*/  SHF.R.S32.HI R32, RZ, 0x1f, R32 ;  /* 0x0000001fff207819 */ /* 0x000fe20000011420 */
[----:B------:R-:W-:Y:S01]  /*1460*/  IMAD.IADD R221, R221, 0x1, R219 ;  /* 0x00000001dddd7824 */ /* 0x000fe200078e02db */
[----:B------:R-:W-:Y:S01]  /*1470*/  SHF.R.S32.HI R31, RZ, 0x1f, R31 ;  /* 0x0000001fff1f7819 */ /* 0x000fe2000001141f */
[----:B------:R2:W-:Y:S01]  /*1480*/  STL [R1+0x20], R5 ;  /* 0x0000200501007387 */ /* 0x0005e20000100800 */
[----:B------:R-:W-:-:S02]  /*1490*/  SHF.R.S32.HI R30, RZ, 0x1f, R30 ;  /* 0x0000001fff1e7819 */ /* 0x000fc4000001141e */
[----:B0-----:R-:W-:Y:S02]  /*14a0*/  SHF.L.U64.HI R4, R204, 0x1, R21 ;  /* 0x00000001cc047819 */ /* 0x001fe40000010215 */
[----:B------:R-:W-:Y:S02]  /*14b0*/  SHF.L.U64.HI R229, R216, 0x1, R229 ;  /* 0x00000001d8e57819 */ /* 0x000fe400000102e5 */
[----:B-1----:R-:W-:Y:S01]  /*14c0*/  SHF.L.U64.HI R8, R203, 0x1, R20 ;  /* 0x00000001cb087819 */ /* 0x002fe20000010214 */
[----:B------:R0:W-:Y:S01]  /*14d0*/  STL [R1+0x24], R4 ;  /* 0x0000240401007387 */ /* 0x0001e20000100800 */
[----:B--2---:R-:W-:-:S03]  /*14e0*/  SHF.L.U64.HI R5, R226, 0x1, R29 ;  /* 0x00000001e2057819 */ /* 0x004fc6000001021d */
[----:B------:R1:W-:Y:S04]  /*14f0*/  STL [R1+0x28], R8 ;  /* 0x0000280801007387 */ /* 0x0003e80000100800 */
[----:B------:R1:W-:Y:S01]  /*1500*/  STL [R1+0x2c], R5 ;  /* 0x00002c0501007387 */ /* 0x0003e20000100800 */
[----:B0-----:R-:W-:-:S05]  /*1510*/  SHF.L.U64.HI R4, R223, 0x1, R22 ;  /* 0x00000001df047819 */ /* 0x001fca0000010216 */
[----:B------:R1:W-:Y:S04]  /*1520*/  STL [R1+0x30], R4 ;  /* 0x0000300401007387 */ /* 0x0003e80000100800 */
[----:B------:R1:W-:Y:S02]  /*1530*/  STL [R1+0x50], R3 ;  /* 0x0000500301007387 */ /* 0x0003e40000100800 */
.L_x_8060:
[----:B01--4-:R-:W0:Y:S01]  /*1540*/  LDC.64 R4, c[0x0][0xc88] ;  /* 0x00032200ff047b82 */ /* 0x013e220000000a00 */
[----:B------:R-:W-:Y:S01]  /*1550*/  ULDC.64 UR4, c[0x0][0xa28] ;  /* 0x00028a0000047ab9 */ /* 0x000fe20000000a00 */
[----:B------:R-:W-:Y:S01]  /*1560*/  ULDC.64 UR8, c[0x0][0xa18] ;  /* 0x0002860000087ab9 */ /* 0x000fe20000000a00 */
[----:B------:R-:W-:Y:S01]  /*1570*/  ULDC.64 UR6, c[0x0][0xa08] ;  /* 0x0002820000067ab9 */ /* 0x000fe20000000a00 */
[----:B0-----:R-:W-:-:S05]  /*1580*/  IMAD.WIDE R4, R27, 0x4, R4 ;  /* 0x000000041b047825 */ /* 0x001fca00078e0204 */
[----:B--2---:R-:W2:Y:S01]  /*1590*/  LDG.E R0, desc[UR40][R4.64] ;  /* 0x0000002804007981 */ /* 0x004ea2000c1e1900 */
        /* <DEDUP_REMOVED lines=16> */
[----:B------:R1:W-:Y:S01]  /*16a0*/  STL [R1+0x38], R31 ;  /* 0x0000381f01007387 */ /* 0x0003e20000100800 */
        /* <DEDUP_REMOVED lines=16> */
[----:B------:R-:W-:Y:S01]  /*17b0*/  ULDC UR5, c[0x0][0x2f0] ;  /* 0x0000bc0000057ab9 */ /* 0x000fe20000000800 */
[----:B------:R-:W-:Y:S01]  /*17c0*/  USEL UR4, UR4, 0x1, UP0 ;  /* 0x0000000104047887 */ /* 0x000fe20008000000 */
[----:B------:R-:W-:Y:S01]  /*17d0*/  ISETP.NE.AND.EX P2, PT, RZ, UR9, PT, P2 ;  /* 0x00000009ff007c0c */ /* 0x000fe2000bf45320 */
[----:B------:R-:W-:-:S02]  /*17e0*/  IMAD.MOV.U32 R38, RZ, RZ, R0 ;  /* 0x000000ffff267224 */ /* 0x000fc400078e0000 */
[----:B------:R-:W-:-:S03]  /*17f0*/  UIMAD UR4, UR4, UR5, URZ ;  /* 0x00000005040472a4 */ /* 0x000fc6000f8e023f */
[----:B------:R-:W-:Y:S01]  /*1800*/  ULDC UR5, c[0x0][0x348] ;  /* 0x0000d20000057ab9 */ /* 0x000fe20000000800 */
[----:B-1----:R-:W-:Y:S08]  /*1810*/  @P1 BRA `(.L_x_7914) ;  /* 0x0000000000241947 */ /* 0x002ff00003800000 */
        /* <DEDUP_REMOVED lines=9> */
.L_x_7914:
[----:B------:R-:W-:Y:S02]  /*18b0*/  IMAD.U32 R27, RZ, RZ, UR5 ;  /* 0x00000005ff1b7e24 */ /* 0x000fe4000f8e00ff */
[----:B------:R-:W-:Y:S01]  /*18c0*/  IMAD.U32 R28, RZ, RZ, UR4 ;  /* 0x00000004ff1c7e24 */ /* 0x000fe2000f8e00ff */
[----:B------:R-:W-:Y:S06]  /*18d0*/  @!P2 BRA `(.L_x_7915) ;  /* 0x000000000010a947 */ /* 0x000fec0003800000 */
[----:B------:R-:W-:-:S04]  /*18e0*/  IADD3 R4, P0, R31, UR8, RZ ;  /* 0x000000081f047c10 */ /* 0x000fc8000ff1e0ff */
[----:B------:R-:W-:-:S05]  /*18f0*/  IADD3.X R5, R30, UR9, RZ, P0, !PT ;  /* 0x000000091e057c10 */ /* 0x000fca00087fe4ff */
[----:B------:R0:W5:Y:S01]  /*1900*/  LDG.E R28, desc[UR40][R4.64] ;  /* 0x00000028041c7981 */ /* 0x000162000c1e1900 */
[----:B------:R-:W-:Y:S05]  /*1910*/  BRA `(.L_x_7916) ;  /* 0x0000000000107947 */ /* 0x000fea0003800000 */
.L_x_7915:
[----:B------:R-:W-:Y:S05]  /*1920*/  @!P0 BRA `(.L_x_7916) ;  /* 0x00000000000c8947 */ /* 0x000fea0003800000 */
[----:B------:R-:W2:Y:S04]  /*1930*/  LDG.E R5, desc[UR40][R8.64] ;  /* 0x0000002808057981 */ /* 0x000ea8000c1e1900 */
[----:B------:R-:W2:Y:S02]  /*1940*/  LDG.E R28, desc[UR40][R8.64+0x4] ;  /* 0x00000428081c7981 */ /* 0x000ea4000c1e1900 */
[----:B--2---:R-:W-:-:S07]  /*1950*/  IMAD.IADD R28, R28, 0x1, -R5 ;  /* 0x000000011c1c7824 */ /* 0x004fce00078e0a05 */
.L_x_7916:
        /* <DEDUP_REMOVED lines=16> */
[----:B------:R-:W-:Y:S01]  /*1a60*/  IMAD.SHL.U32 R202, R25, 0x40, RZ ;  /* 0x0000004019ca7824 */ /* 0x000fe200078e00ff */
[----:B------:R-:W-:Y:S01]  /*1a70*/  PLOP3.LUT P3, PT, PT, PT, PT, 0x80, 0x0 ;  /* 0x000000000000781c */ /* 0x000fe20003f6f070 */
[----:B------:R-:W-:Y:S02]  /*1a80*/  IMAD.IADD R8, R28, 0x1, -R3 ;  /* 0x000000011c087824 */ /* 0x000fe400078e0a03 */
[----:B0-----:R-:W-:Y:S02]  /*1a90*/  VIADD R4, R202, 0x3f ;  /* 0x0000003fca047836 */ /* 0x001fe40000000000 */
[----:B------:R-:W-:-:S05]  /*1aa0*/  IMAD.MOV R39, RZ, RZ, -R8 ;  /* 0x000000ffff277224 */ /* 0x000fca00078e0a08 */
[----:B------:R-:W-:Y:S01]  /*1ab0*/  VIMNMX R39, RZ, R39, !PT ;  /* 0x00000027ff277248 */ /* 0x000fe20007fe0100 */
[----:B------:R-:W0:Y:S08]  /*1ac0*/  @P1 LDC R11, c[0x0][0x44c] ;  /* 0x00011300ff0b1b82 */ /* 0x000e300000000800 */
[----:B------:R-:W1:Y:S01]  /*1ad0*/  @P1 LDC R5, c[0x0][0x450] ;  /* 0x00011400ff051b82 */ /* 0x000e620000000800 */
[----:B--2---:R-:W-:-:S02]  /*1ae0*/  @P0 IMAD.IADD R27, R9, 0x1, -R0 ;  /* 0x00000001091b0824 */ /* 0x004fc400078e0a00 */
[----:B0-----:R-:W-:-:S04]  /*1af0*/  @P1 IMAD.HI.U32 R0, R4, R11, RZ ;  /* 0x0000000b04001227 */ /* 0x001fc800078e00ff */
[----:B------:R-:W-:Y:S01]  /*1b00*/  IMAD.IADD R185, R8, 0x1, R27 ;  /* 0x0000000108b97824 */ /* 0x000fe200078e021b */
[----:B-1----:R-:W-:-:S03]  /*1b10*/  @P1 SHF.R.U32.HI R4, RZ, R5, R0 ;  /* 0x00000005ff041219 */ /* 0x002fc60000011600 */
[C---:B------:R-:W-:Y:S01]  /*1b20*/  VIADD R0, R185.reuse, 0x3f ;  /* 0x0000003fb9007836 */ /* 0x040fe20000000000 */
[----:B------:R-:W-:-:S04]  /*1b30*/  IADD3 R40, R185, 0x40, -R184 ;  /* 0x00000040b9287810 */ /* 0x000fc80007ffe8b8 */
[----:B------:R-:W-:Y:S01]  /*1b40*/  SHF.R.S32.HI R3, RZ, 0x1f, R0 ;  /* 0x0000001fff037819 */ /* 0x000fe20000011400 */
[----:B------:R-:W-:-:S03]  /*1b50*/  IMAD.IADD R4, R40, 0x1, R4 ;  /* 0x0000000128047824 */ /* 0x000fc600078e0204 */
[----:B------:R-:W-:Y:S02]  /*1b60*/  LEA.HI R3, R3, R0, RZ, 0x6 ;  /* 0x0000000003037211 */ /* 0x000fe400078f30ff */
[----:B------:R-:W-:Y:S02]  /*1b70*/  SHF.R.S32.HI R5, RZ, 0x1f, R4 ;  /* 0x0000001fff057819 */ /* 0x000fe40000011404 */
[----:B------:R-:W-:Y:S02]  /*1b80*/  SHF.R.S32.HI R214, RZ, 0x6, R3 ;  /* 0x00000006ffd67819 */ /* 0x000fe40000011403 */
[----:B------:R-:W-:-:S04]  /*1b90*/  LEA.HI R5, R5, R4, RZ, 0x6 ;  /* 0x0000000405057211 */ /* 0x000fc800078f30ff */
[----:B------:R-:W-:-:S04]  /*1ba0*/  SHF.R.S32.HI R5, RZ, 0x6, R5 ;  /* 0x00000006ff057819 */ /* 0x000fc80000011405 */
[----:B------:R-:W-:-:S05]  /*1bb0*/  VIMNMX R5, R214, R5, PT ;  /* 0x00000005d6057248 */ /* 0x000fca0003fe0100 */
[----:B------:R-:W-:-:S05]  /*1bc0*/  IMAD R0, R5, 0x40, -R8 ;  /* 0x0000004005007824 */ /* 0x000fca00078e0a08 */
[----:B------:R-:W-:-:S04]  /*1bd0*/  VIMNMX R0, R0, R27, PT ;  /* 0x0000001b00007248 */ /* 0x000fc80003fe0100 */
        /* <DEDUP_REMOVED lines=29> */
.L_x_7919:
[----:B------:R-:W-:Y:S05]  /*1db0*/  BSYNC B6 ;  /* 0x0000000000067941 */ /* 0x000fea0003800000 */
.L_x_7918:
[----:B------:R-:W-:Y:S01]  /*1dc0*/  IADD3 R0, R2, 0x400, RZ ;  /* 0x0000040002007810 */ /* 0x000fe20007ffe0ff */
[----:B------:R-:W-:Y:S03]  /*1dd0*/  BSSY B6, `(.L_x_7920) ;  /* 0x0000013000067945 */ /* 0x000fe60003800000 */
        /* <DEDUP_REMOVED lines=18> */
.L_x_7921:
[----:B------:R-:W-:Y:S05]  /*1f00*/  BSYNC B6 ;  /* 0x0000000000067941 */ /* 0x000fea0003800000 */
.L_x_7920:
[----:B------:R-:W-:Y:S01]  /*1f10*/  ULDC.64 UR4, c[0x0][0x9f8] ;  /* 0x00027e0000047ab9 */ /* 0x000fe20000000a00 */
[----:B------:R-:W0:Y:S01]  /*1f20*/  LDC.64 R42, c[0x0][0x3f8] ;  /* 0x0000fe00ff2a7b82 */ /* 0x000e220000000a00 */
[----:B------:R-:W-:-:S04]  /*1f30*/  ISETP.NE.U32.AND P0, PT, RZ, UR4, PT ;  /* 0x00000004ff007c0c */ /* 0x000fc8000bf05070 */
[----:B------:R-:W-:-:S03]  /*1f40*/  ISETP.NE.AND.EX P0, PT, RZ, UR5, PT, P0 ;  /* 0x00000005ff007c0c */ /* 0x000fc6000bf05300 */
[----:B------:R-:W1:Y:S08]  /*1f50*/  LDC.64 R4, c[0x0][0x408] ;  /* 0x00010200ff047b82 */ /* 0x000e700000000a00 */
[----:B------:R-:W2:Y:S02]  /*1f60*/  LDC R13, c[0x0][0x3f4] ;  /* 0x0000fd00ff0d7b82 */ /* 0x000ea40000000800 */
[----:B------:R-:W-:-:S02]  /*1f70*/  @P0 IADD3 R6, P1, R31, UR4, RZ ;  /* 0x000000041f060c10 */ /* 0x000fc4000ff3e0ff */
[----:B------:R-:W-:Y:S01]  /*1f80*/  SHF.R.S32.HI R3, RZ, 0x1f, R194 ;  /* 0x0000001fff037819 */ /* 0x000fe200000114c2 */
[----:B------:R-:W3:Y:S01]  /*1f90*/  S2R R49, SR_TID.X ;  /* 0x0000000000317919 */ /* 0x000ee20000002100 */
[----:B------:R-:W-:Y:S01]  /*1fa0*/  @P0 IADD3.X R7, R30, UR5, RZ, P1, !PT ;  /* 0x000000051e070c10 */ /* 0x000fe20008ffe4ff */
[----:B------:R-:W-:-:S04]  /*1fb0*/  ULDC UR4, c[0x0][0x2f4] ;  /* 0x0000bd0000047ab9 */ /* 0x000fc80000000800 */
[----:B------:R4:W3:Y:S01]  /*1fc0*/  @P0 LDG.E R38, desc[UR40][R6.64] ;  /* 0x0000002806260981 */ /* 0x0008e2000c1e1900 */
[CC--:B0-----:R-:W-:Y:S01]  /*1fd0*/  IMAD R0, R3.reuse, R42.reuse, RZ ;  /* 0x0000002a03007224 */ /* 0x0c1fe200078e02ff */
[----:B------:R-:W-:Y:S01]  /*1fe0*/  SHF.R.S32.HI R191, RZ, 0x1f, R190 ;  /* 0x0000001fffbf7819 */ /* 0x000fe200000114be */
[----:B------:R-:W-:Y:S01]  /*1ff0*/  IMAD.WIDE.U32 R32, R194, R42, R16 ;  /* 0x0000002ac2207225 */ /* 0x000fe200078e0010 */
[----:B------:R-:W0:Y:S01]  /*2000*/  S2R R30, SR_TID.X ;  /* 0x00000000001e7919 */ /* 0x000e220000002100 */
[----:B------:R-:W-:Y:S02]  /*2010*/  SHF.L.U64.HI R41, R42, 0x6, R43 ;  /* 0x000000062a297819 */ /* 0x000fe4000001022b */
[-C--:B-1----:R-:W-:Y:S01]  /*2020*/  IMAD R3, R3, R4.reuse, RZ ;  /* 0x0000000403037224 */ /* 0x082fe200078e02ff */
[----:B------:R-:W-:Y:S01]  /*2030*/  SHF.L.U64.HI R44, R4, 0x6, R5 ;  /* 0x00000006042c7819 */ /* 0x000fe20000010205 */
[C---:B------:R-:W-:Y:S01]  /*2040*/  IMAD R9, R194.reuse, R43, R0 ;  /* 0x0000002bc2097224 */ /* 0x040fe200078e0200 */
[----:B----45:R-:W-:Y:S01]  /*2050*/  SHF.R.S32.HI R7, RZ, 0x1f, R24 ;  /* 0x0000001fff077819 */ /* 0x030fe20000011418 */
[----:B------:R-:W-:Y:S01]  /*2060*/  IMAD R11, R194, R5, R3 ;  /* 0x00000005c20b7224 */ /* 0x000fe200078e0203 */
[----:B------:R-:W-:Y:S01]  /*2070*/  ISETP.GE.AND P2, PT, R16, UR4, PT ;  /* 0x0000000410007c0c */ /* 0x000fe2000bf46270 */
[----:B------:R-:W-:Y:S01]  /*2080*/  IMAD.WIDE.U32 R34, R194, R4, R190 ;  /* 0x00000004c2227225 */ /* 0x000fe200078e00be */
[----:B--2---:R-:W-:-:S02]  /*2090*/  ISETP.GE.AND P0, PT, R16, R13, PT ;  /* 0x0000000d1000720c */ /* 0x004fc40003f06270 */
[----:B------:R-:W-:Y:S01]  /*20a0*/  SHF.R.S32.HI R47, RZ, 0x1f, R26 ;  /* 0x0000001fff2f7819 */ /* 0x000fe2000001141a */
[----:B------:R-:W-:Y:S01]  /*20b0*/  IMAD R8, R7, R42, RZ ;  /* 0x0000002a07087224 */ /* 0x000fe200078e02ff */
[----:B------:R-:W-:Y:S01]  /*20c0*/  SEL R3, R13, RZ, P0 ;  /* 0x000000ff0d037207 */ /* 0x000fe20000000000 */
[-C--:B------:R-:W-:Y:S01]  /*20d0*/  IMAD.WIDE.U32 R36, R194, R4.reuse, R16 ;  /* 0x00000004c2247225 */ /* 0x080fe200078e0010 */
[----:B------:R-:W-:Y:S02]  /*20e0*/  ISETP.GE.AND P1, PT, R23, UR4, PT ;  /* 0x0000000417007c0c */ /* 0x000fe4000bf26270 */
[----:B------:R-:W-:Y:S01]  /*20f0*/  P2R R62, PR, RZ, 0x4 ;  /* 0x00000004ff3e7803 */ /* 0x000fe20000000000 */
[----:B------:R-:W-:Y:S02]  /*2100*/  IMAD.IADD R3, R16, 0x1, R3 ;  /* 0x0000000110037824 */ /* 0x000fe400078e0203 */
[----:B------:R-:W-:Y:S01]  /*2110*/  IMAD R53, R24, R43, R8 ;  /* 0x0000002b18357224 */ /* 0x000fe200078e0208 */
[----:B---3--:R-:W-:Y:S01]  /*2120*/  LEA.HI R49, R49, 0x8, RZ, 0x19 ;  /* 0x0000000831317811 */ /* 0x008fe200078fc8ff */
[----:B------:R-:W-:Y:S01]  /*2130*/  IMAD R7, R7, R4, RZ ;  /* 0x0000000407077224 */ /* 0x000fe200078e02ff */
[----:B------:R-:W-:Y:S01]  /*2140*/  SHF.R.S32.HI R6, RZ, 0x1f, R3 ;  /* 0x0000001fff067819 */ /* 0x000fe20000011403 */
[----:B------:R-:W-:-:S02]  /*2150*/  IMAD.IADD R35, R35, 0x1, R11 ;  /* 0x0000000123237824 */ /* 0x000fc400078e020b */
[----:B------:R-:W-:Y:S01]  /*2160*/  IMAD.IADD R37, R11, 0x1, R37 ;  /* 0x000000010b257824 */ /* 0x000fe200078e0225 */
[----:B------:R-:W-:Y:S01]  /*2170*/  LEA.HI R3, R6, R3, RZ, 0x3 ;  /* 0x0000000306037211 */ /* 0x000fe200078f18ff */
[----:B------:R-:W-:Y:S02]  /*2180*/  IMAD.SHL.U32 R6, R195, 0x40, RZ ;  /* 0x00000040c3067824 */ /* 0x000fe400078e00ff */
[----:B------:R-:W-:Y:S01]  /*2190*/  IMAD R7, R24, R5, R7 ;  /* 0x0000000518077224 */ /* 0x000fe200078e0207 */
[----:B------:R-:W-:Y:S01]  /*21a0*/  LOP3.LUT R55, R3, 0xfffffff8, RZ, 0xc0, !PT ;  /* 0xfffffff803377812 */ /* 0x000fe200078ec0ff */
[----:B0-----:R-:W-:Y:S01]  /*21b0*/  VIADD R30, R30, 0xffffff80 ;  /* 0xffffff801e1e7836 */ /* 0x001fe20000000000 */
[----:B------:R-:W-:Y:S01]  /*21c0*/  LOP3.LUT R43, R6, 0x1c0, RZ, 0xc0, !PT ;  /* 0x000001c0062b7812 */ /* 0x000fe200078ec0ff */
[----:B------:R-:W-:Y:S01]  /*21d0*/  IMAD.WIDE.U32 R20, R194, R42, R190 ;  /* 0x0000002ac2147225 */ /* 0x000fe200078e00be */
[----:B------:R-:W-:Y:S02]  /*21e0*/  SHF.R.S32.HI R60, RZ, 0x1f, R55 ;  /* 0x0000001fff3c7819 */ /* 0x000fe40000011437 */
[----:B------:R-:W-:Y:S01]  /*21f0*/  SHF.R.S32.HI R10, RZ, 0x1f, R30 ;  /* 0x0000001fff0a7819 */ /* 0x000fe2000001141e */
[----:B------:R-:W-:Y:S01]  /*2200*/  IMAD.WIDE.U32 R34, R24, R4, R34 ;  /* 0x0000000418227225 */ /* 0x000fe200078e0022 */
[----:B------:R-:W-:-:S02]  /*2210*/  SHF.R.U32.HI R46, RZ, 0x3, R43 ;  /* 0x00000003ff2e7819 */ /* 0x000fc4000001162b */
[----:B------:R-:W-:Y:S01]  /*2220*/  LOP3.LUT R5, R43, 0x18, R16, 0xf8, !PT ;  /* 0x000000182b057812 */ /* 0x000fe200078ef810 */
[----:B------:R-:W-:Y:S01]  /*2230*/  IMAD.WIDE.U32 R36, R24, R4, R36 ;  /* 0x0000000418247225 */ /* 0x000fe200078e0024 */
[----:B------:R-:W-:-:S03]  /*2240*/  LEA.HI R10, R10, R30, RZ, 0x2 ;  /* 0x0000001e0a0a7211 */ /* 0x000fc600078f10ff */
[----:B------:R-:W-:Y:S01]  /*2250*/  IMAD.SHL.U32 R45, R4, 0x40, RZ ;  /* 0x00000040042d7824 */ /* 0x000fe200078e00ff */
[----:B------:R-:W-:Y:S01]  /*2260*/  LOP3.LUT R4, R5, R46, RZ, 0x3c, !PT ;  /* 0x0000002e05047212 */ /* 0x000fe200078e3cff */
[----:B------:R-:W-:Y:S01]  /*2270*/  IMAD.IADD R21, R21, 0x1, R9 ;  /* 0x0000000115157824 */ /* 0x000fe200078e0209 */
[----:B------:R-:W-:Y:S01]  /*2280*/  LOP3.LUT R10, R10, 0xfffffffc, RZ, 0xc0, !PT ;  /* 0xfffffffc0a0a7812 */ /* 0x000fe200078ec0ff */
[----:B------:R-:W-:Y:S01]  /*2290*/  IMAD.IADD R33, R9, 0x1, R33 ;  /* 0x0000000109217824 */ /* 0x000fe200078e0221 */
[----:B------:R-:W-:Y:S01]  /*22a0*/  LOP3.LUT R5, R43, 0x38, R3, 0xf8, !PT ;  /* 0x000000382b057812 */ /* 0x000fe200078ef803 */
[----:B------:R-:W-:Y:S02]  /*22b0*/  IMAD R51, R227, 0x200, R4 ;  /* 0x00000200e3337824 */ /* 0x000fe400078e0204 */
[----:B------:R-:W-:Y:S01]  /*22c0*/  IMAD.WIDE.U32 R20, R24, R42, R20 ;  /* 0x0000002a18147225 */ /* 0x000fe200078e0014 */
[----:B------:R-:W-:-:S03]  /*22d0*/  LOP3.LUT R4, R5, R46, RZ, 0x3c, !PT ;  /* 0x0000002e05047212 */ /* 0x000fc600078e3cff */
[----:B------:R-:W-:-:S04]  /*22e0*/  IMAD.WIDE.U32 R32, R24, R42, R32 ;  /* 0x0000002a18207225 */ /* 0x000fc800078e0020 */
[----:B------:R-:W-:Y:S02]  /*22f0*/  IMAD.IADD R10, R30, 0x1, -R10 ;  /* 0x000000011e0a7824 */ /* 0x000fe400078e0a0a */
[----:B------:R-:W-:Y:S02]  /*2300*/  IMAD.IADD R52, R21, 0x1, R53 ;  /* 0x0000000115347824 */ /* 0x000fe400078e0235 */
[----:B------:R-:W-:Y:S02]  /*2310*/  IMAD.IADD R0, R29, 0x1, R28 ;  /* 0x000000011d007824 */ /* 0x000fe400078e021c */
[----:B------:R-:W-:Y:S02]  /*2320*/  IMAD.SHL.U32 R42, R42, 0x40, RZ ;  /* 0x000000402a2a7824 */ /* 0x000fe400078e00ff */
[----:B------:R-:W-:Y:S02]  /*2330*/  IMAD R48, R10, 0x40, R194 ;  /* 0x000000400a307824 */ /* 0x000fe400078e02c2 */
[----:B------:R-:W-:-:S02]  /*2340*/  IMAD.SHL.U32 R50, R13, 0x2, RZ ;  /* 0x000000020d327824 */ /* 0x000fc400078e00ff */
[----:B------:R-:W-:Y:S02]  /*2350*/  IMAD.IADD R53, R53, 0x1, R33 ;  /* 0x0000000135357824 */ /* 0x000fe400078e0221 */
[----:B------:R-:W-:Y:S02]  /*2360*/  IMAD.IADD R54, R35, 0x1, R7 ;  /* 0x0000000123367824 */ /* 0x000fe400078e0207 */
[----:B------:R-:W-:Y:S02]  /*2370*/  IMAD.IADD R58, R7, 0x1, R37 ;  /* 0x00000001073a7824 */ /* 0x000fe400078e0225 */
[----:B------:R-:W-:Y:S01]  /*2380*/  IMAD R61, R227, 0x200, R4 ;  /* 0x00000200e33d7824 */ /* 0x000fe200078e0204 */
[----:B------:R-:W-:-:S07]  /*2390*/  SHF.R.S32.HI R59, RZ, 0x1f, R38 ;  /* 0x0000001fff3b7819 */ /* 0x000fce0000011426 */
.L_x_7954:
        /* <DEDUP_REMOVED lines=12> */
[----:B---3--:R-:W3:Y:S08]  /*2460*/  @P3 LDC R9, c[0x0][0x434] ;  /* 0x00010d00ff093b82 */ /* 0x008ef00000000800 */
        /* <DEDUP_REMOVED lines=28> */
[----:B------:R-:W-:-:S03]  /*2630*/  ISETP.NE.AND P3, PT, RZ, UR6, PT ;  /* 0x00000006ff007c0c */ /* 0x000fc6000bf65270 */
        /* <DEDUP_REMOVED lines=12> */
[-C--:B------:R-:W-:Y:S01]  /*2700*/  IMAD R9, R41, R25.reuse, RZ ;  /* 0x0000001929097224 */ /* 0x080fe200078e02ff */
[----:B------:R-:W-:Y:S01]  /*2710*/  LEA R70, P4, R6, UR4, 0x1 ;  /* 0x0000000406467c11 */ /* 0x000fe2000f8808ff */
[----:B------:R-:W-:Y:S02]  /*2720*/  IMAD.IADD R69, R7, 0x1, R69 ;  /* 0x0000000107457824 */ /* 0x000fe400078e0245 */
[----:B------:R-:W-:-:S03]  /*2730*/  IMAD.WIDE.U32 R4, R42, R25, RZ ;  /* 0x000000192a047225 */ /* 0x000fc600078e00ff */
[----:B------:R-:W-:Y:S01]  /*2740*/  LEA.HI.X R69, R6, UR5, R69, 0x1, P4 ;  /* 0x0000000506457c11 */ /* 0x000fe2000a0f0c45 */
[----:B------:R-:W-:-:S04]  /*2750*/  IMAD R9, R10, R42, R9 ;  /* 0x0000002a0a097224 */ /* 0x000fc800078e0209 */
[----:B------:R-:W-:Y:S01]  /*2760*/  IMAD.IADD R11, R5, 0x1, R9 ;  /* 0x00000001050b7824 */ /* 0x000fe200078e0209 */
        /* <DEDUP_REMOVED lines=32> */
.L_x_7926:
[----:B------:R-:W-:Y:S05]  /*2970*/  BSYNC B1 ;  /* 0x0000000000017941 */ /* 0x000fea0003800000 */
.L_x_7925:
        /* <DEDUP_REMOVED lines=12> */
[----:B------:R-:W-:-:S04]  /*2a40*/  PRMT R82, R82, 0x5410, R5 ;  /* 0x0000541052527816 */ /* 0x000fc80000000005 */
[----:B------:R-:W-:Y:S01]  /*2a50*/  PRMT R78, R6, 0x5410, R7 ;  /* 0x00005410064e7816 */ /* 0x000fe20000000007 */
[----:B------:R-:W-:Y:S06]  /*2a60*/  @!P3 BRA `(.L_x_7927) ;  /* 0x000000000004b947 */ /* 0x000fec0003800000 */
[----:B------:R-:W-:Y:S01]  /*2a70*/  BPT.TRAP 0x1 ;  /* 0x000000040000795c */ /* 0x000fe20000300000 */
.L_x_7927:
[----:B------:R-:W-:Y:S01]  /*2a80*/  IMAD R63, R188, 0x8, R2 ;  /* 0x00000008bc3f7824 */ /* 0x000fe200078e0202 */
[----:B------:R-:W-:Y:S01]  /*2a90*/  SHF.L.U32 R74, R193, 0x1f, RZ ;  /* 0x0000001fc14a7819 */ /* 0x000fe200000006ff */
[----:B------:R-:W-:Y:S03]  /*2aa0*/  BSSY B1, `(.L_x_7928) ;  /* 0x0000003000017945 */ /* 0x000fe60003800000 */
[----:B------:R-:W0:Y:S02]  /*2ab0*/  SYNCS.PHASECHK.TRANS64.TRYWAIT P5, [R63+URZ+0x28c90], R74 ;  /* 0x028c904a3f0075a7 */ /* 0x000e2400080a017f */
[----:B0-----:R-:W-:Y:S05]  /*2ac0*/  @!P5 BRA `(.L_x_7929) ;  /* 0x0000017c00f8d947 */ /* 0x001fea0003800000 */
.L_x_8189:
[----:B------:R-:W-:Y:S05]  /*2ad0*/  BSYNC B1 ;  /* 0x0000000000017941 */ /* 0x000fea0003800000 */
.L_x_7928:
[----:B------:R-:W-:-:S03]  /*2ae0*/  UMOV UR4, 0xffffffff ;  /* 0xffffffff00047882 */ /* 0x000fc60000000000 */
[----:B------:R-:W-:Y:S05]  /*2af0*/  BRA.DIV UR4, `(.L_x_7930) ;  /* 0x0000018204007947 */ /* 0x000fea000b800000 */
[----:B------:R-:W1:Y:S04]  /*2b00*/  SHFL.IDX PT, R69, R69, RZ, 0x1c1f ;  /* 0x001c1fff45457589 */ /* 0x000e6800000e0000 */
[----:B------:R2:W3:Y:S02]  /*2b10*/  SHFL.IDX PT, R14, R70, RZ, 0x1c1f ;  /* 0x001c1fff460e7589 */ /* 0x0004e400000e0000 */
.L_x_8193:
        /* <DEDUP_REMOVED lines=31> */
[----:B------:R-:W-:Y:S01]  /*2d10*/  FMUL.FTZ R78, R7, R56 ;  /* 0x00000038074e7220 */ /* 0x000fe20000410000 */
[----:B------:R-:W-:Y:S01]  /*2d20*/  LOP3.LUT R76, R76, 0xffff0000, RZ, 0xc0, !PT ;  /* 0xffff00004c4c7812 */ /* 0x000fe200078ec0ff */
[CC--:B------:R-:W-:Y:S01]  /*2d30*/  FMUL.FTZ R7, R13.reuse, R77.reuse ;  /* 0x0000004d0d077220 */ /* 0x0c0fe20000410000 */
[-C--:B------:R-:W-:Y:S01]  /*2d40*/  FMUL.FTZ R13, R13, R70.reuse ;  /* 0x000000460d0d7220 */ /* 0x080fe20000410000 */
[----:B------:R-:W-:Y:S01]  /*2d50*/  LOP3.LUT R57, R57, 0xffff0000, RZ, 0xc0, !PT ;  /* 0xffff000039397812 */ /* 0x000fe200078ec0ff */
[C---:B------:R-:W-:Y:S01]  /*2d60*/  IMAD.U32 R5, R4.reuse, 0x10000, RZ ;  /* 0x0001000004057824 */ /* 0x040fe200078e00ff */
[----:B------:R-:W-:Y:S01]  /*2d70*/  LOP3.LUT R4, R4, 0xffff0000, RZ, 0xc0, !PT ;  /* 0xffff000004047812 */ /* 0x000fe200078ec0ff */
[----:B------:R-:W-:Y:S01]  /*2d80*/  FFMA.FTZ R7, R12, R70, -R7 ;  /* 0x000000460c077223 */ /* 0x000fe20000010807 */
[----:B------:R-:W-:Y:S01]  /*2d90*/  FFMA.FTZ R79, R6, R56, -R79 ;  /* 0x00000038064f7223 */ /* 0x000fe2000001084f */
[----:B------:R-:W-:Y:S01]  /*2da0*/  FFMA.FTZ R12, R12, R77, R13 ;  /* 0x0000004d0c0c7223 */ /* 0x000fe2000001000d */
[CC--:B------:R-:W-:Y:S01]  /*2db0*/  FMUL.FTZ R56, R30.reuse, R76.reuse ;  /* 0x0000004c1e387220 */ /* 0x0c0fe20000410000 */
        /* <DEDUP_REMOVED lines=15> */
.L_x_7935:
[----:B------:R-:W-:Y:S05]  /*2eb0*/  BSYNC B2 ;  /* 0x0000000000027941 */ /* 0x000fea0003800000 */
.L_x_7934:
[----:B0-----:R4:W-:Y:S02]  /*2ec0*/  ST.E.128 desc[UR40][R10.64], R4 ;  /* 0x000000040a007985 */ /* 0x0019e4000c101d28 */
.L_x_7933:
[----:B------:R-:W-:Y:S05]  /*2ed0*/  BSYNC B1 ;  /* 0x0000000000017941 */ /* 0x000fea0003800000 */
.L_x_7932:
        /* <DEDUP_REMOVED lines=33> */
[----:B--2---:R-:W-:Y:S01]  /*30f0*/  FMUL.FTZ R70, R7, R15 ;  /* 0x0000000f07467220 */ /* 0x004fe20000410000 */
        /* <DEDUP_REMOVED lines=24> */
.L_x_7937:
[----:B------:R-:W-:Y:S05]  /*3280*/  BSYNC B1 ;  /* 0x0000000000017941 */ /* 0x000fea0003800000 */
.L_x_7936:
[----:B-1----:R1:W-:Y:S01]  /*3290*/  ST.E.128 desc[UR40][R10.64], R4 ;  /* 0x000000040a007985 */ /* 0x0023e2000c101d28 */
[----:B------:R-:W-:Y:S05]  /*32a0*/  BRA `(.L_x_7931) ;  /* 0x0000000c009c7947 */ /* 0x000fea0003800000 */
.L_x_7924:
        /* <DEDUP_REMOVED lines=42> */
.L_x_7938:
[----:B------:R-:W-:Y:S01]  /*3550*/  IMAD R63, R188, 0x8, R2 ;  /* 0x00000008bc3f7824 */ /* 0x000fe200078e0202 */
[----:B------:R-:W-:Y:S01]  /*3560*/  SHF.L.U32 R74, R193, 0x1f, RZ ;  /* 0x0000001fc14a7819 */ /* 0x000fe200000006ff */
[----:B------:R-:W-:Y:S03]  /*3570*/  BSSY B1, `(.L_x_7939) ;  /* 0x0000003000017945 */ /* 0x000fe60003800000 */
[----:B------:R-:W0:Y:S02]  /*3580*/  SYNCS.PHASECHK.TRANS64.TRYWAIT P6, [R63+URZ+0x28c90], R74 ;  /* 0x028c904a3f0075a7 */ /* 0x000e2400080c017f */
[----:B0-----:R-:W-:Y:S05]  /*3590*/  @!P6 BRA `(.L_x_7940) ;  /* 0x0000017400a0e947 */ /* 0x001fea0003800000 */
.L_x_8194:
[----:B------:R-:W-:Y:S05]  /*35a0*/  BSYNC B1 ;  /* 0x0000000000017941 */ /* 0x000fea0003800000 */
.L_x_7939:
[----:B------:R-:W-:-:S03]  /*35b0*/  UMOV UR4, 0xffffffff ;  /* 0xffffffff00047882 */ /* 0x000fc60000000000 */
[----:B------:R-:W-:Y:S05]  /*35c0*/  BRA.DIV UR4, `(.L_x_7941) ;  /* 0x0000017604a87947 */ /* 0x000fea000b800000 */
[----:B------:R-:W1:Y:S04]  /*35d0*/  SHFL.IDX PT, R69, R69, RZ, 0x1c1f ;  /* 0x001c1fff45457589 */ /* 0x000e6800000e0000 */
[----:B------:R-:W2:Y:S02]  /*35e0*/  SHFL.IDX PT, R70, R70, RZ, 0x1c1f ;  /* 0x001c1fff46467589 */ /* 0x000ea400000e0000 */
.L_x_8198:
[----:B------:R-:W3:Y:S02]  /*35f0*/  LDC R71, c[0x0][0x2f4] ;  /* 0x0000bd00ff477b82 */ /* 0x000ee40000000800 */
[----:B---3--:R-:W-:-:S13]  /*3600*/  ISETP.GE.OR P4, PT, R16, R71, P4 ;  /* 0x000000471000720c */ /* 0x008fda0002786670 */
[----:B------:R-:W-:Y:S05]  /*3610*/  @P4 BRA `(.L_x_7931) ;  /* 0x0000000800c04947 */ /* 0x000fea0003800000 */
[C---:B------:R-:W-:Y:S01]  /*3620*/  IADD3 R9, -R50.reuse, R71, RZ ;  /* 0x0000004732097210 */ /* 0x040fe20007ffe1ff */
[----:B------:R-:W-:Y:S01]  /*3630*/  BSSY B1, `(.L_x_7942) ;  /* 0x0000070000017945 */ /* 0x000fe20003800000 */
[C---:B--2---:R-:W-:Y:S02]  /*3640*/  LEA R56, P4, R55.reuse, R70, 0x1 ;  /* 0x0000004637387211 */ /* 0x044fe400078808ff */
        /* <DEDUP_REMOVED lines=8> */
[----:B------:R-:W-:Y:S01]  /*36d0*/  LOP3.LUT R8, R9, R46, RZ, 0x3c, !PT ;  /* 0x0000002e09087212 */ /* 0x000fe200078e3cff */
[----:B------:R-:W-:-:S04]  /*36e0*/  IMAD.IADD R9, R61, 0x1, R72 ;  /* 0x000000013d097824 */ /* 0x000fc800078e0248 */
[----:B------:R-:W-:Y:S02]  /*36f0*/  IMAD R11, R227, 0x200, R8 ;  /* 0x00000200e30b7824 */ /* 0x000fe400078e0208 */
[----:B------:R-:W-:Y:S02]  /*3700*/  IMAD R9, R9, 0x2, R2 ;  /* 0x0000000209097824 */ /* 0x000fe400078e0202 */
[----:B------:R-:W-:-:S04]  /*3710*/  IMAD.IADD R11, R72, 0x1, R11 ;  /* 0x00000001480b7824 */ /* 0x000fc800078e020b */
[----:B------:R-:W-:Y:S02]  /*3720*/  IMAD R12, R11, 0x2, R2 ;  /* 0x000000020b0c7824 */ /* 0x000fe400078e0202 */
        /* <DEDUP_REMOVED lines=9> */
[----:B------:R-:W-:Y:S01]  /*37c0*/  PRMT R73, R75, 0x5410, R73 ;  /* 0x000054104b497816 */ /* 0x000fe20000000049 */
[----:B------:R-:W-:Y:S01]  /*37d0*/  IMAD.U32 R4, R10, 0x10000, RZ ;  /* 0x000100000a047824 */ /* 0x000fe200078e00ff */
[----:B------:R-:W-:-:S02]  /*37e0*/  PRMT R80, R81, 0x5432, R80 ;  /* 0x0000543251507816 */ /* 0x000fc40000000050 */
[----:B------:R-:W-:Y:S02]  /*37f0*/  SHF.R.U32.HI R78, RZ, 0x10, R7 ;  /* 0x00000010ff4e7819 */ /* 0x000fe40000011607 */
[----:B------:R-:W-:Y:S01]  /*3800*/  SHF.R.U64 R79, R28, 0x10, R29 ;  /* 0x000000101c4f7819 */ /* 0x000fe2000000121d */
[----:B--2---:R-:W-:Y:S01]  /*3810*/  IMAD.U32 R28, R13, 0x10000, RZ ;  /* 0x000100000d1c7824 */ /* 0x004fe200078e00ff */
[----:B------:R-:W-:Y:S02]  /*3820*/  SHF.R.U32.HI R83, RZ, 0x10, R31 ;  /* 0x00000010ff537819 */ /* 0x000fe4000001161f */
[----:B------:R-:W-:Y:S01]  /*3830*/  PRMT R72, R75, 0x5432, R72 ;  /* 0x000054324b487816 */ /* 0x000fe20000000048 */
[----:B------:R-:W-:Y:S01]  /*3840*/  IMAD.U32 R75, R73, 0x10000, RZ ;  /* 0x00010000494b7824 */ /* 0x000fe200078e00ff */
[----:B------:R-:W-:Y:S01]  /*3850*/  PRMT R77, R81, 0x5410, R77 ;  /* 0x00005410514d7816 */ /* 0x000fe2000000004d */
[----:B------:R-:W-:Y:S01]  /*3860*/  IMAD.U32 R81, R80, 0x10000, RZ ;  /* 0x0001000050517824 */ /* 0x000fe200078e00ff */
[----:B------:R-:W-:Y:S01]  /*3870*/  SHF.R.U64 R82, R30, 0x10, R31 ;  /* 0x000000101e527819 */ /* 0x000fe2000000121f */
[----:B------:R-:W-:Y:S01]  /*3880*/  FMUL.FTZ R87, R28, R75 ;  /* 0x0000004b1c577220 */ /* 0x000fe20000410000 */
[----:B------:R-:W-:Y:S01]  /*3890*/  LOP3.LUT R29, R13, 0xffff0000, RZ, 0xc0, !PT ;  /* 0xffff00000d1d7812 */ /* 0x000fe200078ec0ff */
[----:B------:R-:W-:Y:S01]  /*38a0*/  IMAD.U32 R30, R15, 0x10000, RZ ;  /* 0x000100000f1e7824 */ /* 0x000fe200078e00ff */
[----:B------:R-:W-:Y:S01]  /*38b0*/  LOP3.LUT R80, R80, 0xffff0000, RZ, 0xc0, !PT ;  /* 0xffff000050507812 */ /* 0x000fe200078ec0ff */
[-C--:B------:R-:W-:Y:S01]  /*38c0*/  FFMA.FTZ R87, R6, R81.reuse, R87 ;  /* 0x0000005106577223 */ /* 0x080fe20000010057 */
[C---:B------:R-:W-:Y:S01]  /*38d0*/  PRMT R78, R85.reuse, 0x5432, R78 ;  /* 0x00005432554e7816 */ /* 0x040fe2000000004e */
[----:B------:R-:W-:Y:S01]  /*38e0*/  IMAD.U32 R13, R12, 0x10000, RZ ;  /* 0x000100000c0d7824 */ /* 0x000fe200078e00ff */
[----:B------:R-:W-:Y:S01]  /*38f0*/  PRMT R79, R85, 0x5410, R79 ;  /* 0x00005410554f7816 */ /* 0x000fe2000000004f */
[----:B------:R-:W-:Y:S01]  /*3900*/  FMUL.FTZ R85, R28, R81 ;  /* 0x000000511c557220 */ /* 0x000fe20000410000 */
[----:B------:R-:W-:-:S02]  /*3910*/  PRMT R83, R84, 0x5410, R83 ;  /* 0x0000541054537816 */ /* 0x000fc40000000053 */
[----:B------:R-:W-:Y:S01]  /*3920*/  LOP3.LUT R7, R9, 0xffff0000, RZ, 0xc0, !PT ;  /* 0xffff000009077812 */ /* 0x000fe200078ec0ff */
[----:B------:R-:W-:Y:S01]  /*3930*/  FFMA.FTZ R85, R6, R75, -R85 ;  /* 0x0000004b06557223 */ /* 0x000fe20000010855 */
[----:B------:R-:W-:Y:S01]  /*3940*/  PRMT R82, R84, 0x5432, R82 ;  /* 0x0000543254527816 */ /* 0x000fe20000000052 */
[----:B------:R-:W-:Y:S01]  /*3950*/  FMUL.FTZ R84, R29, R80 ;  /* 0x000000501d547220 */ /* 0x000fe20000410000 */
[----:B------:R-:W-:Y:S01]  /*3960*/  LOP3.LUT R28, R73, 0xffff0000, RZ, 0xc0, !PT ;  /* 0xffff0000491c7812 */ /* 0x000fe200078ec0ff */
[----:B------:R-:W-:Y:S01]  /*3970*/  IMAD.U32 R73, R83, 0x10000, RZ ;  /* 0x0001000053497824 */ /* 0x000fe200078e00ff */
[----:B------:R-:W-:Y:S01]  /*3980*/  LOP3.LUT R31, R15, 0xffff0000, RZ, 0xc0, !PT ;  /* 0xffff00000f1f7812 */ /* 0x000fe200078ec0ff */
[C---:B------:R-:W-:Y:S01]  /*3990*/  IMAD.U32 R6, R78.reuse, 0x10000, RZ ;  /* 0x000100004e067824 */ /* 0x040fe200078e00ff */
[----:B------:R-:W-:Y:S01]  /*39a0*/  LOP3.LUT R78, R78, 0xffff0000, RZ, 0xc0, !PT ;  /* 0xffff00004e4e7812 */ /* 0x000fe200078ec0ff */
[-C--:B------:R-:W-:Y:S01]  /*39b0*/  FMUL.FTZ R88, R29, R28.reuse ;  /* 0x0000001c1d587220 */ /* 0x080fe20000410000 */
[----:B------:R-:W-:Y:S01]  /*39c0*/  FFMA.FTZ R86, R7, R28, -R84 ;  /* 0x0000001c07567223 */ /* 0x000fe20000010854 */
[C---:B------:R-:W-:Y:S01]  /*39d0*/  FMUL.FTZ R28, R30.reuse, R73 ;  /* 0x000000491e1c7220 */ /* 0x040fe20000410000 */
[----:B------:R-:W-:Y:S01]  /*39e0*/  IMAD.U32 R9, R11, 0x10000, RZ ;  /* 0x000100000b097824 */ /* 0x000fe200078e00ff */
[----:B------:R-:W-:Y:S01]  /*39f0*/  LOP3.LUT R84, R83, 0xffff0000, RZ, 0xc0, !PT ;  /* 0xffff000053547812 */ /* 0x000fe200078ec0ff */
[-C--:B------:R-:W-:Y:S01]  /*3a00*/  FMUL.FTZ R30, R30, R6.reuse ;  /* 0x000000061e1e7220 */ /* 0x080fe20000410000 */
[----:B------:R-:W-:Y:S01]  /*3a10*/  LOP3.LUT R11, R11, 0xffff0000, RZ, 0xc0, !PT ;  /* 0xffff00000b0b7812 */ /* 0x000fe200078ec0ff */
[----:B------:R-:W-:Y:S01]  /*3a20*/  FFMA.FTZ R75, R9, R6, -R28 ;  /* 0x00000006094b7223 */ /* 0x000fe2000001081c */
[----:B------:R-:W-:-:S02]  /*3a30*/  IMAD.U32 R28, R79, 0x10000, RZ ;  /* 0x000100004f1c7824 */ /* 0x000fc400078e00ff */
[----:B------:R-:W-:Y:S01]  /*3a40*/  FFMA.FTZ R73, R9, R73, R30 ;  /* 0x0000004909497223 */ /* 0x000fe2000001001e */
[----:B------:R-:W-:Y:S01]  /*3a50*/  FMUL.FTZ R30, R31, R84 ;  /* 0x000000541f1e7220 */ /* 0x000fe20000410000 */
[----:B------:R-:W-:Y:S01]  /*3a60*/  LOP3.LUT R12, R12, 0xffff0000, RZ, 0xc0, !PT ;  /* 0xffff00000c0c7812 */ /* 0x000fe200078ec0ff */
[----:B------:R-:W-:Y:S01]  /*3a70*/  FFMA.FTZ R88, R7, R80, R88 ;  /* 0x0000005007587223 */ /* 0x000fe20000010058 */
[----:B------:R-:W-:Y:S01]  /*3a80*/  LOP3.LUT R79, R79, 0xffff0000, RZ, 0xc0, !PT ;  /* 0xffff00004f4f7812 */ /* 0x000fe200078ec0ff */
[----:B------:R-:W-:Y:S02]  /*3a90*/  IMAD.U32 R6, R72, 0x10000, RZ ;  /* 0x0001000048067824 */ /* 0x000fe400078e00ff */
[-C--:B------:R-:W-:Y:S01]  /*3aa0*/  FMUL.FTZ R80, R31, R78.reuse ;  /* 0x0000004e1f507220 */ /* 0x080fe20000410000 */
[----:B------:R-:W-:Y:S01]  /*3ab0*/  FFMA.FTZ R78, R11, R78, -R30 ;  /* 0x0000004e0b4e7223 */ /* 0x000fe2000001081e */
[----:B------:R-:W-:Y:S01]  /*3ac0*/  LOP3.LUT R8, R8, 0xffff0000, RZ, 0xc0, !PT ;  /* 0xffff000008087812 */ /* 0x000fe200078ec0ff */
[C---:B------:R-:W-:Y:S01]  /*3ad0*/  FMUL.FTZ R30, R13.reuse, R28 ;  /* 0x0000001c0d1e7220 */ /* 0x040fe20000410000 */
[----:B------:R-:W-:Y:S01]  /*3ae0*/  LOP3.LUT R7, R72, 0xffff0000, RZ, 0xc0, !PT ;  /* 0xffff000048077812 */ /* 0x000fe200078ec0ff */
[----:B------:R-:W-:Y:S01]  /*3af0*/  FMUL.FTZ R13, R13, R6 ;  /* 0x000000060d0d7220 */ /* 0x000fe20000410000 */
[----:B------:R-:W-:Y:S01]  /*3b00*/  FMUL.FTZ R9, R12, R79 ;  /* 0x0000004f0c097220 */ /* 0x000fe20000410000 */
[----:B------:R-:W-:Y:S01]  /*3b10*/  FFMA.FTZ R80, R11, R84, R80 ;  /* 0x000000540b507223 */ /* 0x000fe20000010050 */
[----:B------:R-:W-:-:S02]  /*3b20*/  IMAD.U32 R15, R14, 0x10000, RZ ;  /* 0x000100000e0f7824 */ /* 0x000fc400078e00ff */
[C---:B------:R-:W-:Y:S01]  /*3b30*/  FFMA.FTZ R30, R5.reuse, R6, -R30 ;  /* 0x00000006051e7223 */ /* 0x040fe2000001081e */
[----:B------:R-:W-:Y:S01]  /*3b40*/  FFMA.FTZ R13, R5, R28, R13 ;  /* 0x0000001c050d7223 */ /* 0x000fe2000001000d */
[-C--:B------:R-:W-:Y:S01]  /*3b50*/  FMUL.FTZ R11, R12, R7.reuse ;  /* 0x000000070c0b7220 */ /* 0x080fe20000410000 */
[----:B------:R-:W-:Y:S01]  /*3b60*/  FFMA.FTZ R9, R8, R7, -R9 ;  /* 0x0000000708097223 */ /* 0x000fe20000010809 */
[----:B------:R-:W-:Y:S01]  /*3b70*/  LOP3.LUT R14, R14, 0xffff0000, RZ, 0xc0, !PT ;  /* 0xffff00000e0e7812 */ /* 0x000fe200078ec0ff */
        /* <DEDUP_REMOVED lines=27> */
.L_x_7943:
[----:B------:R-:W-:Y:S05]  /*3d30*/  BSYNC B1 ;  /* 0x0000000000017941 */ /* 0x000fea0003800000 */
.L_x_7942:
        /* <DEDUP_REMOVED lines=8> */
.L_x_7923:
[----:B------:R-:W-:-:S13]  /*3dc0*/  ISETP.NE.AND P3, PT, R189, 0x3, PT ;  /* 0x00000003bd00780c */ /* 0x000fda0003f65270 */
[----:B------:R-:W-:Y:S05]  /*3dd0*/  @!P3 BRA `(.L_x_7944) ;  /* 0x000000000004b947 */ /* 0x000fea0003800000 */
[----:B------:R-:W-:Y:S01]  /*3de0*/  BPT.TRAP 0x1 ;  /* 0x000000040000795c */ /* 0x000fe20000300000 */
.L_x_7944:
[----:B------:R-:W-:Y:S01]  /*3df0*/  IMAD R63, R188, 0x8, R2 ;  /* 0x00000008bc3f7824 */ /* 0x000fe200078e0202 */
[----:B------:R-:W-:Y:S01]  /*3e00*/  SHF.L.U32 R74, R193, 0x1f, RZ ;  /* 0x0000001fc14a7819 */ /* 0x000fe200000006ff */
[----:B------:R-:W-:Y:S01]  /*3e10*/  BSSY B1, `(.L_x_7945) ;  /* 0x0000004000017945 */ /* 0x000fe20003800000 */
[----:B------:R-:W-:Y:S02]  /*3e20*/  SHF.R.S32.HI R67, RZ, 0x1f, R65 ;  /* 0x0000001fff437819 */ /* 0x000fe40000011441 */
[----:B------:R-:W1:Y:S02]  /*3e30*/  SYNCS.PHASECHK.TRANS64.TRYWAIT P4, [R63+URZ+0x28c90], R74 ;  /* 0x028c904a3f0075a7 */ /* 0x000e64000808017f */
[----:B-1----:R-:W-:Y:S05]  /*3e40*/  @!P4 BRA `(.L_x_7946) ;  /* 0x0000016c00d4c947 */ /* 0x002fea0003800000 */
.L_x_8199:
[----:B------:R-:W-:Y:S05]  /*3e50*/  BSYNC B1 ;  /* 0x0000000000017941 */ /* 0x000fea0003800000 */
.L_x_7945:
        /* <DEDUP_REMOVED lines=26> */
.L_x_8203:
        /* <DEDUP_REMOVED lines=18> */
.L_x_7931:
[----:B------:R-:W-:Y:S05]  /*4120*/  BSYNC B0 ;  /* 0x0000000000007941 */ /* 0x000fea0003800000 */
.L_x_7922:
        /* <DEDUP_REMOVED lines=17> */
.L_x_7949:
[----:B------:R-:W-:Y:S05]  /*4240*/  BSYNC B0 ;  /* 0x0000000000007941 */ /* 0x000fea0003800000 */
.L_x_7948:
[----:B------:R-:W1:Y:S01]  /*4250*/  SYNCS.PHASECHK.TRANS64.TRYWAIT P3, [R63+URZ+0x28cb0], R74 ;  /* 0x028cb04a3f0075a7 */ /* 0x000e62000806017f */
[----:B------:R-:W-:Y:S04]  /*4260*/  BSSY B0, `(.L_x_7950) ;  /* 0x0000002000007945 */ /* 0x000fe80003800000 */
[----:B-1----:R-:W-:Y:S05]  /*4270*/  @!P3 BRA `(.L_x_7951) ;  /* 0x0000016c0020b947 */ /* 0x002fea0003800000 */
.L_x_8204:
[----:B------:R-:W-:Y:S05]  /*4280*/  BSYNC B0 ;  /* 0x0000000000007941 */ /* 0x000fea0003800000 */
.L_x_7950:
        /* <DEDUP_REMOVED lines=18> */
[----:B------:R-:W-:Y:S02]  /*43b0*/  LEA.HI.X R10, R4, UR5, R5, 0x1, P3 ;  /* 0x00000005040a7c11 */ /* 0x000fe400098f0c05 */
[----:B------:R-:W-:Y:S01]  /*43c0*/  ISETP.GT.AND P3, PT, R68, R194, PT ;  /* 0x000000c24400720c */ /* 0x000fe20003f64270 */
[----:B------:R-:W0:Y:S04]  /*43d0*/  SHFL.IDX PT, R11, R11, RZ, 0x1c1f ;  /* 0x001c1fff0b0b7589 */ /* 0x000e2800000e0000 */
[----:B------:R-:W2:Y:S08]  /*43e0*/  SHFL.IDX PT, R10, R10, RZ, 0x1c1f ;  /* 0x001c1fff0a0a7589 */ /* 0x000eb000000e0000 */
[----:B------:R-:W-:Y:S05]  /*43f0*/  @!P3 BRA `(.L_x_7953) ;  /* 0x000000040090b947 */ /* 0x000fea0003800000 */
[----:B------:R-:W4:Y:S01]  /*4400*/  LDL R31, [R1] ;  /* 0x00000000011f7983 */ /* 0x000f220000100800 */
[----:B------:R-:W-:-:S03]  /*4410*/  ULDC UR4, c[0x0][0x320] ;  /* 0x0000c80000047ab9 */ /* 0x000fc60000000800 */
[----:B------:R-:W5:Y:S04]  /*4420*/  LDL R30, [R1+0x4] ;  /* 0x00000400011e7983 */ /* 0x000f680000100800 */
[----:B------:R-:W5:Y:S04]  /*4430*/  LDL R29, [R1+0x8] ;  /* 0x00000800011d7983 */ /* 0x000f680000100800 */
[----:B------:R-:W5:Y:S01]  /*4440*/  LDL R28, [R1+0xc] ;  /* 0x00000c00011c7983 */ /* 0x000f620000100800 */
[----:B------:R-:W-:Y:S01]  /*4450*/  ISETP.GE.AND P5, PT, R16, UR4, PT ;  /* 0x0000000410007c0c */ /* 0x000fe2000bfa6270 */
[----:B------:R-:W-:-:S02]  /*4460*/  IMAD R9, R188, 0x8000, R51 ;  /* 0x00008000bc097824 */ /* 0x000fc400078e0233 */
[----:B------:R-:W5:Y:S02]  /*4470*/  LDL R15, [R1+0x10] ;  /* 0x00001000010f7983 */ /* 0x000f640000100800 */
[----:B------:R-:W-:Y:S01]  /*4480*/  IMAD R12, R9, 0x2, R2 ;  /* 0x00000002090c7824 */ /* 0x000fe200078e0202 */
[----:B------:R-:W-:Y:S01]  /*4490*/  LOP3.LUT P3, RZ, R195, 0x4, RZ, 0xc0, !PT ;  /* 0x00000004c3ff7812 */ /* 0x000fe2000786c0ff */
[----:B---3--:R-:W3:Y:S01]  /*44a0*/  LDL R14, [R1+0x14] ;  /* 0x00001400010e7983 */ /* 0x008ee20000100800 */
[----:B------:R-:W-:-:S03]  /*44b0*/  VIADD R13, R9, 0x20 ;  /* 0x00000020090d7836 */ /* 0x000fc60000000000 */
[----:B------:R-:W3:Y:S04]  /*44c0*/  LDL R56, [R1+0x18] ;  /* 0x0000180001387983 */ /* 0x000ee80000100800 */
        /* <DEDUP_REMOVED lines=20> */
[C---:B------:R-:W-:Y:S01]  /*4610*/  ISETP.GE.AND P5, PT, R212.reuse, UR4, PT ;  /* 0x00000004d4007c0c */ /* 0x040fe2000bfa6270 */
[----:B------:R-:W2:Y:S04]  /*4620*/  LDL R31, [R1+0x1c] ;  /* 0x00001c00011f7983 */ /* 0x000ea80000100800 */
[----:B-1----:R0:W-:Y:S08]  /*4630*/  @!P3 ST.E.128 desc[UR40][R8.64], R4 ;  /* 0x000000040800b985 */ /* 0x0021f0000c101d28 */
        /* <DEDUP_REMOVED lines=62> */
[----:B---3--:R-:W-:-:S05]  /*4a20*/  @!P3 IMAD.X R9, R10, 0x1, R14, P5 ;  /* 0x000000010a09b824 */ /* 0x008fca00028e060e */
[----:B-1----:R4:W-:Y:S03]  /*4a30*/  @!P3 ST.E.128 desc[UR40][R8.64], R4 ;  /* 0x000000040800b985 */ /* 0x0029e6000c101d28 */
.L_x_7953:
[----:B------:R-:W-:Y:S05]  /*4a40*/  BSYNC B0 ;  /* 0x0000000000007941 */ /* 0x000fea0003800000 */
.L_x_7952:
[----:B------:R-:W-:Y:S01]  /*4a50*/  @!PT LDS RZ, [RZ] ;  /* 0x00000000fffff984 */ /* 0x000fe20000000800 */
[----:B------:R-:W-:Y:S01]  /*4a60*/  @!PT LDS RZ, [RZ] ;  /* 0x00000000fffff984 */ /* 0x000fe20000000800 */
[----:B------:R-:W-:Y:S01]  /*4a70*/  @!PT LDS RZ, [RZ] ;  /* 0x00000000fffff984 */ /* 0x000fe20000000800 */
[----:B------:R-:W-:Y:S01]  /*4a80*/  @!PT LDS RZ, [RZ] ;  /* 0x00000000fffff984 */ /* 0x000fe20000000800 */
[----:B------:R5:W-:Y:S06]  /*4a90*/  MEMBAR.ALL.CTA ;  /* 0x0000000000007992 */ /* 0x000bec0000008000 */
[----:B-----5:R-:W5:Y:S01]  /*4aa0*/  FENCE.VIEW.ASYNC.S ;  /* 0x00000000000073c6 */ /* 0x020f620000000000 */
[----:B-1----:R-:W-:Y:S01]  /*4ab0*/  @!P4 VIADD R63, R63, 0x28cc0 ;  /* 0x00028cc03f3fc836 */ /* 0x002fe20000000000 */
[----:B-----5:R1:W-:Y:S04]  /*4ac0*/  BAR.SYNC.DEFER_BLOCKING R49, 0x80 ;  /* 0x000200310000751d */ /* 0x0203e80000010000 */
[----:B------:R-:W-:Y:S01]  /*4ad0*/  @!P4 PRMT R63, RZ, 0x654, R63 ;  /* 0x00000654ff3fc816 */ /* 0x000fe2000000003f */
[----:B------:R-:W-:Y:S01]  /*4ae0*/  VIADD R188, R188, 0x1 ;  /* 0x00000001bcbc7836 */ /* 0x000fe20000000000 */
[----:B------:R-:W-:-:S02]  /*4af0*/  PLOP3.LUT P3, PT, PT, PT, PT, 0x8, 0x0 ;  /* 0x000000000000781c */ /* 0x000fc40003f6e170 */
[----:B------:R1:W-:Y:S02]  /*4b00*/  @!P4 SYNCS.ARRIVE.TRANS64.RED.A1T0 RZ, [R63+URZ], RZ ;  /* 0x000000ff3fffc9a7 */ /* 0x0003e4000810043f */
[----:B------:R-:W-:-:S04]  /*4b10*/  ISETP.NE.AND P4, PT, R188, 0x2, PT ;  /* 0x00000002bc00780c */ /* 0x000fc80003f85270 */
[----:B----4-:R-:W-:Y:S02]  /*4b20*/  SEL R4, RZ, 0x1, P4 ;  /* 0x00000001ff047807 */ /* 0x010fe40002000000 */
[----:B------:R-:W-:Y:S02]  /*4b30*/  SEL R188, R188, RZ, P4 ;  /* 0x000000ffbcbc7207 */ /* 0x000fe40002000000 */
[----:B------:R-:W-:Y:S01]  /*4b40*/  LOP3.LUT R193, R193, R4, RZ, 0x3c, !PT ;  /* 0x00000004c1c17212 */ /* 0x000fe200078e3cff */
[----:B-1----:R-:W-:Y:S06]  /*4b50*/  @P2 BRA `(.L_x_7954) ;  /* 0xffffffd800102947 */ /* 0x002fec000383ffff */
.L_x_7917:
[----:B------:R-:W4:Y:S01]  /*4b60*/  LDL R4, [R1+0x54] ;  /* 0x0000540001047983 */ /* 0x000f220000100800 */
[----:B------:R-:W-:Y:S01]  /*4b70*/  BSSY B0, `(.L_x_7955) ;  /* 0x0000005000007945 */ /* 0x000fe20003800000 */
[----:B----4-:R-:W-:-:S03]  /*4b80*/  ISETP.NE.AND P0, PT, R4, 0x1, PT ;  /* 0x000000010400780c */ /* 0x010fc60003f05270 */
[----:B------:R-:W-:Y:S10]  /*4b90*/  @P3 BRA `(.L_x_7956) ;  /* 0x0000000000083947 */ /* 0x000ff40003800000 */
[----:B------:R-:W1:Y:S02]  /*4ba0*/  FENCE.VIEW.ASYNC.G ;  /* 0x00000000000073c6 */ /* 0x000e640000000100 */
[----:B-1----:R-:W-:Y:S06]  /*4bb0*/  BAR.ARV 0xc, 0x180 ;  /* 0x0306000000007b1d */ /* 0x002fec0000002000 */
.L_x_7956:
[----:B------:R-:W-:Y:S05]  /*4bc0*/  BSYNC B0 ;  /* 0x0000000000007941 */ /* 0x000fea0003800000 */
.L_x_7955:
[----:B------:R-:W-:Y:S04]  /*4bd0*/  BSSY B7, `(.L_x_7957) ;  /* 0x0000b5e000077945 */ /* 0x000fe80003800000 */
[----:B------:R-:W-:Y:S05]  /*4be0*/  @!P0 BRA `(.L_x_7958) ;  /* 0x0000002000008947 */ /* 0x000fea0003800000 */
[----:B------:R-:W1:Y:S01]  /*4bf0*/  LDC R0, c[0x0][0x448] ;  /* 0x00011200ff007b82 */ /* 0x000e620000000800 */
[----:B------:R-:W-:Y:S01]  /*4c00*/  VIADD R3, R202, 0x3f ;  /* 0x0000003fca037836 */ /* 0x000fe20000000000 */
        /* <DEDUP_REMOVED lines=22> */
[----:B-1----:R-:W-:-:S02]  /*4d70*/  ISETP.NE.AND P0, PT, R0, 0x1, PT ;  /* 0x000000010000780c */ /* 0x002fc40003f05270 */
        /* <DEDUP_REMOVED lines=11> */
[----:B------:R-:W-:Y:S01]  /*4e30*/  CS2R R86, SRZ ;  /* 0x0000000000567805 */ /* 0x000fe2000001ff00 */
[----:B------:R-:W1:Y:S01]  /*4e40*/  @P0 LDC R0, c[0x0][0x44c] ;  /* 0x00011300ff000b82 */ /* 0x000e620000000800 */
[----:B------:R-:W-:Y:S01]  /*4e50*/  CS2R R84, SRZ ;  /* 0x0000000000547805 */ /* 0x000fe2000001ff00 */
[----:B------:R-:W-:Y:S01]  /*4e60*/  IMAD.MOV.U32 R83, RZ, RZ, RZ ;  /* 0x000000ffff537224 */ /* 0x000fe200078e00ff */
[----:B------:R-:W-:Y:S02]  /*4e70*/  CS2R R32, SRZ ;  /* 0x0000000000207805 */ /* 0x000fe4000001ff00 */
[----:B------:R-:W-:Y:S02]  /*4e80*/  CS2R R80, SRZ ;  /* 0x0000000000507805 */ /* 0x000fe4000001ff00 */
[----:B------:R-:W-:-:S02]  /*4e90*/  CS2R R78, SRZ ;  /* 0x00000000004e7805 */ /* 0x000fc4000001ff00 */
[----:B------:R-:W-:Y:S01]  /*4ea0*/  CS2R R76, SRZ ;  /* 0x00000000004c7805 */ /* 0x000fe2000001ff00 */
[----:B------:R-:W-:Y:S01]  /*4eb0*/  IMAD.MOV.U32 R75, RZ, RZ, RZ ;  /* 0x000000ffff4b7224 */ /* 0x000fe200078e00ff */
[----:B------:R-:W4:Y:S01]  /*4ec0*/  @P0 LDC R5, c[0x0][0x450] ;  /* 0x00011400ff050b82 */ /* 0x000f220000000800 */
[----:B------:R-:W-:Y:S02]  /*4ed0*/  CS2R R28, SRZ ;  /* 0x00000000001c7805 */ /* 0x000fe4000001ff00 */
[----:B------:R-:W-:Y:S01]  /*4ee0*/  CS2R R72, SRZ ;  /* 0x0000000000487805 */ /* 0x000fe2000001ff00 */
[----:B------:R-:W-:Y:S01]  /*4ef0*/  IMAD.MOV.U32 R71, RZ, RZ, RZ ;  /* 0x000000ffff477224 */ /* 0x000fe200078e00ff */
[----:B---3--:R-:W-:Y:S02]  /*4f00*/  CS2R R14, SRZ ;  /* 0x00000000000e7805 */ /* 0x008fe4000001ff00 */
[----:B------:R-:W-:Y:S01]  /*4f10*/  CS2R R68, SRZ ;  /* 0x0000000000447805 */ /* 0x000fe2000001ff00 */
[----:B------:R-:W-:Y:S01]  /*4f20*/  IMAD.MOV.U32 R67, RZ, RZ, RZ ;  /* 0x000000ffff437224 */ /* 0x000fe200078e00ff */
        /* <DEDUP_REMOVED lines=8> */
[----:B------:R-:W-:Y:S01]  /*4fb0*/  CS2R R162, SRZ ;  /* 0x0000000000a27805 */ /* 0x000fe2000001ff00 */
[----:B-1----:R-:W-:Y:S01]  /*4fc0*/  @P0 IMAD.HI.U32 R0, R3, R0, RZ ;  /* 0x0000000003000227 */ /* 0x002fe200078e00ff */
[----:B------:R-:W-:-:S02]  /*4fd0*/  CS2R R50, SRZ ;  /* 0x0000000000327805 */ /* 0x000fc4000001ff00 */
[----:B------:R-:W-:Y:S02]  /*4fe0*/  CS2R R46, SRZ ;  /* 0x00000000002e7805 */ /* 0x000fe4000001ff00 */
[----:B------:R-:W-:Y:S02]  /*4ff0*/  CS2R R152, SRZ ;  /* 0x0000000000987805 */ /* 0x000fe4000001ff00 */
[----:B------:R-:W-:Y:S02]  /*5000*/  CS2R R156, SRZ ;  /* 0x00000000009c7805 */ /* 0x000fe4000001ff00 */
[----:B------:R-:W-:Y:S02]  /*5010*/  CS2R R42, SRZ ;  /* 0x00000000002a7805 */ /* 0x000fe4000001ff00 */
[----:B------:R-:W-:Y:S01]  /*5020*/  CS2R R154, SRZ ;  /* 0x00000000009a7805 */ /* 0x000fe2000001ff00 */
[----:B------:R-:W-:Y:S01]  /*5030*/  IMAD.MOV.U32 R39, RZ, RZ, RZ ;  /* 0x000000ffff277224 */ /* 0x000fe200078e00ff */
[----:B----4-:R-:W-:-:S02]  /*5040*/  @P0 SHF.R.U32.HI R3, RZ, R5, R0 ;  /* 0x00000005ff030219 */ /* 0x010fc40000011600 */
[----:B0-2---:R-:W-:Y:S02]  /*5050*/  CS2R R10, SRZ ;  /* 0x00000000000a7805 */ /* 0x005fe4000001ff00 */
[----:B------:R-:W-:Y:S01]  /*5060*/  PLOP3.LUT P0, PT, PT, PT, PT, 0x80, 0x0 ;  /* 0x000000000000781c */ /* 0x000fe20003f0f070 */
[----:B------:R-:W-:Y:S01]  /*5070*/  IMAD.MOV.U32 R35, RZ, RZ, RZ ;  /* 0x000000ffff237224 */ /* 0x000fe200078e00ff */
[----:B------:R-:W-:Y:S01]  /*5080*/  CS2R R8, SRZ ;  /* 0x0000000000087805 */ /* 0x000fe2000001ff00 */
[----:B------:R-:W-:Y:S01]  /*5090*/  IMAD.IADD R3, R40, 0x1, R3 ;  /* 0x0000000128037824 */ /* 0x000fe200078e0203 */
[----:B------:R-:W-:Y:S01]  /*50a0*/  CS2R R40, SRZ ;  /* 0x0000000000287805 */ /* 0x000fe2000001ff00 */
[----:B------:R-:W-:Y:S01]  /*50b0*/  IMAD.MOV.U32 R31, RZ, RZ, RZ ;  /* 0x000000ffff1f7224 */ /* 0x000fe200078e00ff */
[----:B------:R-:W-:Y:S02]  /*50c0*/  CS2R R6, SRZ ;  /* 0x0000000000067805 */ /* 0x000fe4000001ff00 */
[----:B------:R-:W-:-:S04]  /*50d0*/  SHF.R.S32.HI R0, RZ, 0x1f, R3 ;  /* 0x0000001fff007819 */ /* 0x000fc80000011403 */
[----:B------:R-:W-:Y:S01]  /*50e0*/  LEA.HI R0, R0, R3, RZ, 0x6 ;  /* 0x0000000300007211 */ /* 0x000fe200078f30ff */
[----:B------:R-:W-:-:S03]  /*50f0*/  IMAD.MOV.U32 R3, RZ, RZ, RZ ;  /* 0x000000ffff037224 */ /* 0x000fc600078e00ff */
[----:B------:R-:W-:Y:S01]  /*5100*/  SHF.R.S32.HI R5, RZ, 0x6, R0 ;  /* 0x00000006ff057819 */ /* 0x000fe20000011400 */
[----:B------:R-:W-:-:S03]  /*5110*/  IMAD.MOV.U32 R0, RZ, RZ, RZ ;  /* 0x000000ffff007224 */ /* 0x000fc600078e00ff */
[----:B------:R-:W-:Y:S01]  /*5120*/  VIMNMX R12, R214, R5, PT ;  /* 0x00000005d60c7248 */ /* 0x000fe20003fe0100 */
[----:B------:R-:W-:-:S03]  /*5130*/  IMAD.MOV.U32 R5, RZ, RZ, RZ ;  /* 0x000000ffff057224 */ /* 0x000fc600078e00ff */
[----:B------:R-:W-:-:S13]  /*5140*/  ISETP.GE.AND P1, PT, R12, 0x1, PT ;  /* 0x000000010c00780c */ /* 0x000fda0003f26270 */
        /* <DEDUP_REMOVED lines=18> */
.L_x_7960:
        /* <DEDUP_REMOVED lines=11> */
.L_x_8205:
[----:B------:R-:W-:Y:S05]  /*5320*/  BSYNC B0 ;  /* 0x0000000000007941 */ /* 0x000fea0003800000 */
.L_x_7961:
[----:B------:R-:W-:Y:S01]  /*5330*/  BAR.SYNC.DEFER_BLOCKING 0xe, 0x100 ;  /* 0x0384000000007b1d */ /* 0x000fe20000010000 */
[----:B------:R-:W-:Y:S01]  /*5340*/  IMAD.MOV.U32 R5, RZ, RZ, 0x40000040 ;  /* 0x40000040ff057424 */ /* 0x000fe200078e00ff */
[C---:B------:R-:W-:Y:S01]  /*5350*/  R2UR UR6, R6.reuse ;  /* 0x00000000060672ca */ /* 0x040fe200000e0000 */
[----:B0-----:R-:W-:Y:S01]  /*5360*/  VIADD R8, R6, 0x80 ;  /* 0x0000008006087836 */ /* 0x001fe20000000000 */
[----:B------:R-:W-:Y:S01]  /*5370*/  R2UR UR7, R7 ;  /* 0x00000000070772ca */ /* 0x000fe200000e0000 */
[----:B------:R-:W-:Y:S01]  /*5380*/  IMAD.MOV.U32 R9, RZ, RZ, 0x40000040 ;  /* 0x40000040ff097424 */ /* 0x000fe200078e00ff */
[C---:B------:R-:W-:Y:S01]  /*5390*/  R2UR UR4, R4.reuse ;  /* 0x00000000040472ca */ /* 0x040fe200000e0000 */
[----:B------:R-:W-:Y:S01]  /*53a0*/  IMAD.MOV.U32 R11, RZ, RZ, 0x40000040 ;  /* 0x40000040ff0b7424 */ /* 0x000fe200078e00ff */
[----:B------:R-:W-:Y:S01]  /*53b0*/  R2UR UR5, R5 ;  /* 0x00000000050572ca */ /* 0x000fe200000e0000 */
[----:B------:R-:W-:Y:S01]  /*53c0*/  IMAD.MOV.U32 R7, RZ, RZ, 0x40000040 ;  /* 0x40000040ff077424 */ /* 0x000fe200078e00ff */
[----:B------:R-:W-:Y:S01]  /*53d0*/  IADD3 R10, R4, 0x2, RZ ;  /* 0x00000002040a7810 */ /* 0x000fe20007ffe0ff */
[----:B-----5:R-:W-:-:S10]  /*53e0*/  WARPGROUP.ARRIVE ;  /* 0x00000000000079c5 */ /* 0x020fd40000000000 */
        /* <DEDUP_REMOVED lines=11> */
[----:B------:R-:W-:-:S03]  /*54a0*/  IMAD.MOV.U32 R9, RZ, RZ, 0x40000040 ;  /* 0x40000040ff097424 */ /* 0x000fc600078e00ff */
[----:B------:R-:W-:Y:S02]  /*54b0*/  R2UR UR8, R8 ;  /* 0x00000000080872ca */ /* 0x000fe400000e0000 */
[----:B------:R-:W-:Y:S01]  /*54c0*/  R2UR UR9, R9 ;  /* 0x00000000090972ca */ /* 0x000fe200000e0000 */
[----:B------:R-:W-:Y:S02]  /*54d0*/  WARPGROUP.DEPBAR.LE gsb0, 0x0 ;  /* 0x00008000000079c5 */ /* 0x000fe40000010000 */
[----:B------:R-:W-:-:S08]  /*54e0*/  WARPGROUP.ARRIVE ;  /* 0x00000000000079c5 */ /* 0x000fd00000000000 */
        /* <DEDUP_REMOVED lines=19> */
.L_x_7963:
[----:B------:R-:W-:Y:S01]  /*5620*/  ISETP.GE.AND P1, PT, R12, 0x2, PT ;  /* 0x000000020c00780c */ /* 0x000fe20003f26270 */
[----:B------:R-:W-:Y:S01]  /*5630*/  VIADD R3, R3, 0x28c60 ;  /* 0x00028c6003037836 */ /* 0x000fe20000000000 */
[----:B------:R-:W-:Y:S04]  /*5640*/  BSSY B0, `(.L_x_7964) ;  /* 0x00000cb000007945 */ /* 0x000fe80003800000 */
[----:B------:R-:W-:-:S04]  /*5650*/  PRMT R3, R192, 0x654, R3 ;  /* 0x00000654c0037816 */ /* 0x000fc80000000003 */
[----:B------:R0:W-:Y:S03]  /*5660*/  SYNCS.ARRIVE.TRANS64.RED.A1T0 RZ, [R3+URZ], RZ ;  /* 0x000000ff03ff79a7 */ /* 0x0001e6000810043f */
[----:B------:R-:W-:Y:S05]  /*5670*/  @!P1 BRA `(.L_x_7965) ;  /* 0x0000000c001c9947 */ /* 0x000fea0003800000 */
[----:B0-----:R-:W-:-:S07]  /*5680*/  VIADD R3, R12, 0xfffffffe ;  /* 0xfffffffe0c037836 */ /* 0x001fce0000000000 */
.L_x_7972:
[----:B------:R-:W-:Y:S01]  /*5690*/  BAR.SYNC.DEFER_BLOCKING 0xe, 0x100 ;  /* 0x0384000000007b1d */ /* 0x000fe20000010000 */
[C---:B-1----:R-:W-:Y:S01]  /*56a0*/  IMAD R13, R18.reuse, 0x40, R197 ;  /* 0x00000040120d7824 */ /* 0x042fe200078e02c5 */
[----:B------:R-:W-:Y:S01]  /*56b0*/  ISETP.GT.AND P2, PT, R3, RZ, PT ;  /* 0x000000ff0300720c */ /* 0x000fe20003f44270 */
[----:B------:R-:W-:Y:S02]  /*56c0*/  VIADD R18, R18, 0x1 ;  /* 0x0000000112127836 */ /* 0x000fe40000000000 */
[----:B------:R-:W-:Y:S02]  /*56d0*/  IMAD R12, R13, 0x4, R2 ;  /* 0x000000040d0c7824 */ /* 0x000fe400078e0202 */
[----:B------:R-:W-:Y:S01]  /*56e0*/  VIADD R3, R3, 0xffffffff ;  /* 0xffffffff03037836 */ /* 0x000fe20000000000 */
        /* <DEDUP_REMOVED lines=136> */
.L_x_7966:
[----:B------:R-:W-:Y:S01]  /*5f70*/  IMAD R20, R18, 0x8, R2 ;  /* 0x0000000812147824 */ /* 0x000fe200078e0202 */
[----:B------:R-:W-:-:S04]  /*5f80*/  SHF.L.U32 R12, R19, 0x1f, RZ ;  /* 0x0000001f130c7819 */ /* 0x000fc800000006ff */
[----:B------:R0:W1:Y:S01]  /*5f90*/  SYNCS.PHASECHK.TRANS64.TRYWAIT P1, [R20+URZ+0x28c50], R12 ;  /* 0x028c500c140075a7 */ /* 0x000062000802017f */
[----:B------:R-:W-:Y:S05]  /*5fa0*/  @!P0 BRA `(.L_x_7967) ;  /* 0x0000000000048947 */ /* 0x000fea0003800000 */
[----:B------:R-:W-:Y:S01]  /*5fb0*/  BPT.TRAP 0x1 ;  /* 0x000000040000795c */ /* 0x000fe20000300000 */
.L_x_7967:
[----:B------:R-:W-:Y:S04]  /*5fc0*/  BSSY B1, `(.L_x_7968) ;  /* 0x0000004000017945 */ /* 0x000fe80003800000 */
[----:B-1----:R-:W-:Y:S05]  /*5fd0*/  @P1 BRA `(.L_x_7969) ;  /* 0x0000000000081947 */ /* 0x002fea0003800000 */
[----:B------:R-:W1:Y:S02]  /*5fe0*/  SYNCS.PHASECHK.TRANS64.TRYWAIT P1, [R20+URZ+0x28c50], R12 ;  /* 0x028c500c140075a7 */ /* 0x000e64000802017f */
[----:B-1----:R-:W-:Y:S05]  /*5ff0*/  @!P1 BRA `(.L_x_7970) ;  /* 0x0000014c00e89947 */ /* 0x002fea0003800000 */
.L_x_7969:
[----:B------:R-:W-:Y:S05]  /*6000*/  BSYNC B1 ;  /* 0x0000000000017941 */ /* 0x000fea0003800000 */
.L_x_7968:
        /* <DEDUP_REMOVED lines=42> */
.L_x_7971:
[----:B------:R-:W-:-:S05]  /*62b0*/  VIADD R13, R20, 0x28c60 ;  /* 0x00028c60140d7836 */ /* 0x000fca0000000000 */
[----:B------:R-:W-:-:S04]  /*62c0*/  PRMT R13, R192, 0x654, R13 ;  /* 0x00000654c00d7816 */ /* 0x000fc8000000000d */
[----:B------:R1:W-:Y:S01]  /*62d0*/  SYNCS.ARRIVE.TRANS64.RED.A1T0 RZ, [R13+URZ], RZ ;  /* 0x000000ff0dff79a7 */ /* 0x0003e2000810043f */
[----:B------:R-:W-:Y:S05]  /*62e0*/  @P2 BRA `(.L_x_7972) ;  /* 0xfffffff000e82947 */ /* 0x000fea000383ffff */
.L_x_7965:
[----:B------:R-:W-:Y:S05]  /*62f0*/  BSYNC B0 ;  /* 0x0000000000007941 */ /* 0x000fea0003800000 */
.L_x_7964:
[----:B------:R-:W-:Y:S01]  /*6300*/  BAR.SYNC.DEFER_BLOCKING 0xe, 0x100 ;  /* 0x0384000000007b1d */ /* 0x000fe20000010000 */
[C---:B0-----:R-:W-:Y:S01]  /*6310*/  IMAD R3, R18.reuse, 0x40, R197 ;  /* 0x0000004012037824 */ /* 0x041fe200078e02c5 */
[----:B------:R-:W-:Y:S01]  /*6320*/  PLOP3.LUT P0, PT, PT, PT, PT, 0x8, 0x0 ;  /* 0x000000000000781c */ /* 0x000fe20003f0e170 */
[----:B------:R-:W-:Y:S02]  /*6330*/  VIADD R18, R18, 0x1 ;  /* 0x0000000112127836 */ /* 0x000fe40000000000 */
[----:B------:R-:W-:-:S03]  /*6340*/  IMAD R3, R3, 0x4, R2 ;  /* 0x0000000403037824 */ /* 0x000fc600078e0202 */
[----:B------:R-:W-:-:S04]  /*6350*/  ISETP.NE.AND P1, PT, R18, 0x2, PT ;  /* 0x000000021200780c */ /* 0x000fc80003f25270 */
[----:B------:R-:W-:Y:S01]  /*6360*/  SEL R18, R18, RZ, P1 ;  /* 0x000000ff12127207 */ /* 0x000fe20000800000 */
[----:B------:R-:W0:Y:S04]  /*6370*/  LDS R2, [R3+0x28800] ;  /* 0x0288000003027984 */ /* 0x000e280000000800 */
[----:B------:R2:W3:Y:S02]  /*6380*/  LDS R0, [R3+0x28820] ;  /* 0x0288200003007984 */ /* 0x0004e40000000800 */
[----:B--2---:R-:W-:Y:S02]  /*6390*/  IMAD.MOV.U32 R3, RZ, RZ, RZ ;  /* 0x000000ffff037224 */ /* 0x004fe400078e00ff */
[-C--:B0-----:R-:W-:Y:S01]  /*63a0*/  FMUL.FTZ R154, R28, R2.reuse ;  /* 0x000000021c9a7220 */ /* 0x081fe20000410000 */
        /* <DEDUP_REMOVED lines=132> */
.L_x_7958:
        /* <DEDUP_REMOVED lines=121> */
.L_x_7974:
[----:B------:R-:W-:Y:S05]  /*7380*/  BSYNC B6 ;  /* 0x0000000000067941 */ /* 0x000fea0003800000 */
.L_x_7973:
        /* <DEDUP_REMOVED lines=13> */
.L_x_7978:
[----:B-1----:R1:W2:Y:S02]  /*7460*/  SYNCS.PHASECHK.TRANS64.TRYWAIT P0, [R2+URZ+0x28c00], R3 ;  /* 0x028c0003020075a7 */ /* 0x0022a4000800017f */
[----:B--2---:R-:W-:Y:S05]  /*7470*/  @!P0 NANOSLEEP.SYNCS 0x989680 ;  /* 0x009896800000895d */ /* 0x004fea0003900000 */
[----:B------:R-:W2:Y:S02]  /*7480*/  @!P0 SYNCS.PHASECHK.TRANS64 P0, [R2+URZ+0x28c00], R3 ;  /* 0x028c0003020085a7 */ /* 0x000ea4000800007f */
[----:B--2---:R-:W-:Y:S05]  /*7490*/  @!P0 BRA `(.L_x_7978) ;  /* 0xfffffffc00f08947 */ /* 0x004fea000383ffff */
.L_x_7977:
[----:B------:R-:W-:Y:S05]  /*74a0*/  BSYNC B0 ;  /* 0x0000000000007941 */ /* 0x000fea0003800000 */
.L_x_7976:
[----:B------:R-:W-:Y:S05]  /*74b0*/  BRA `(.L_x_7979) ;  /* 0x0000002c00dc7947 */ /* 0x000fea0003800000 */
.L_x_7975:
        /* <DEDUP_REMOVED lines=31> */
.L_x_7981:
[----:B------:R-:W-:Y:S05]  /*76b0*/  BSYNC B6 ;  /* 0x0000000000067941 */ /* 0x000fea0003800000 */
.L_x_7980:
        /* <DEDUP_REMOVED lines=45> */
.L_x_8211:
        /* <DEDUP_REMOVED lines=16> */
[----:B------:R-:W-:Y:S01]  /*7a90*/  @!P3 IMAD.SHL.U32 R33, R200, 0x2, RZ ;  /* 0x00000002c821b824 */ /* 0x000fe200078e00ff */
        /* <DEDUP_REMOVED lines=14> */
.L_x_7986:
[----:B------:R-:W-:Y:S05]  /*7b80*/  BSYNC B1 ;  /* 0x0000000000017941 */ /* 0x000fea0003800000 */
.L_x_7985:
[----:B-1---5:R-:W-:Y:S01]  /*7b90*/  IMAD.MOV.U32 R8, RZ, RZ, R27 ;  /* 0x000000ffff087224 */ /* 0x022fe200078e001b */
[----:B------:R-:W-:Y:S01]  /*7ba0*/  UMOV UR4, 0xffffffff ;  /* 0xffffffff00047882 */ /* 0x000fe20000000000 */
[----:B--2---:R-:W-:Y:S02]  /*7bb0*/  IMAD.MOV.U32 R0, RZ, RZ, R20 ;  /* 0x000000ffff007224 */ /* 0x004fe400078e0014 */
[----:B------:R-:W-:Y:S01]  /*7bc0*/  IMAD.MOV.U32 R3, RZ, RZ, R21 ;  /* 0x000000ffff037224 */ /* 0x000fe200078e0015 */
[----:B------:R-:W-:Y:S01]  /*7bd0*/  PRMT R41, R41, 0x5410, R8 ;  /* 0x0000541029297816 */ /* 0x000fe20000000008 */
[----:B---3--:R-:W-:Y:S02]  /*7be0*/  IMAD.MOV.U32 R5, RZ, RZ, R26 ;  /* 0x000000ffff057224 */ /* 0x008fe400078e001a */
[----:B------:R-:W-:Y:S01]  /*7bf0*/  IMAD.MOV.U32 R8, RZ, RZ, R29 ;  /* 0x000000ffff087224 */ /* 0x000fe200078e001d */
[----:B------:R-:W-:Y:S01]  /*7c00*/  PRMT R42, R3, 0x5410, R0 ;  /* 0x00005410032a7816 */ /* 0x000fe20000000000 */
[----:B------:R-:W-:Y:S01]  /*7c10*/  IMAD.MOV.U32 R3, RZ, RZ, R25 ;  /* 0x000000ffff037224 */ /* 0x000fe200078e0019 */
[----:B------:R-:W-:Y:S01]  /*7c20*/  PRMT R40, R40, 0x5410, R5 ;  /* 0x0000541028287816 */ /* 0x000fe20000000005 */
[----:B------:R-:W-:Y:S01]  /*7c30*/  IMAD.MOV.U32 R5, RZ, RZ, R28 ;  /* 0x000000ffff057224 */ /* 0x000fe200078e001c */
[----:B------:R-:W-:-:S02]  /*7c40*/  MOV R0, R24 ;  /* 0x0000001800007202 */ /* 0x000fc40000000f00 */
[----:B------:R-:W-:Y:S02]  /*7c50*/  PRMT R40, R8, 0x7610, R40 ;  /* 0x0000761008287816 */ /* 0x000fe40000000028 */
[----:B------:R-:W-:Y:S02]  /*7c60*/  CS2R R8, SRZ ;  /* 0x0000000000087805 */ /* 0x000fe4000001ff00 */
[----:B------:R-:W-:Y:S02]  /*7c70*/  PRMT R44, R0, 0x5410, R3 ;  /* 0x00005410002c7816 */ /* 0x000fe40000000003 */
[----:B------:R-:W-:Y:S01]  /*7c80*/  PRMT R43, R43, 0x5410, R5 ;  /* 0x000054102b2b7816 */ /* 0x000fe20000000005 */
[----:B------:R-:W-:Y:S06]  /*7c90*/  BRA.DIV UR4, `(.L_x_7987) ;  /* 0x0000013604447947 */ /* 0x000fec000b800000 */
[----:B------:R1:W2:Y:S04]  /*7ca0*/  SHFL.IDX PT, R3, R6, 0x1, 0x1c1f ;  /* 0x003c1f0006037f89 */ /* 0x0002a800000e0000 */
[----:B------:R1:W3:Y:S04]  /*7cb0*/  SHFL.IDX PT, R0, R4, 0x1, 0x1c1f ;  /* 0x003c1f0004007f89 */ /* 0x0002e800000e0000 */
[----:B------:R1:W0:Y:S04]  /*7cc0*/  SHFL.IDX PT, R5, R10, 0x1, 0x1c1f ;  /* 0x003c1f000a057f89 */ /* 0x00022800000e0000 */
[----:B----4-:R1:W4:Y:S02]  /*7cd0*/  SHFL.IDX PT, R14, R7, 0x1, 0x1c1f ;  /* 0x003c1f00070e7f89 */ /* 0x01032400000e0000 */
.L_x_8217:
        /* <DEDUP_REMOVED lines=21> */
[----:B------:R-:W-:Y:S01]  /*7e30*/  @!P3 IMAD.SHL.U32 R7, R200, 0x2, RZ ;  /* 0x00000002c807b824 */ /* 0x000fe200078e00ff */
        /* <DEDUP_REMOVED lines=14> */
.L_x_7989:
[----:B------:R-:W-:Y:S05]  /*7f20*/  BSYNC B1 ;  /* 0x0000000000017941 */ /* 0x000fea0003800000 */
.L_x_7988:
        /* <DEDUP_REMOVED lines=17> */
[----:B------:R-:W-:Y:S01]  /*8040*/  PRMT R15, R3, 0x7610, R15 ;  /* 0x00007610030f7816 */ /* 0x000fe2000000000f */
[----:B------:R-:W-:Y:S01]  /*8050*/  IMAD R3, R227, 0x200, R0 ;  /* 0x00000200e3037824 */ /* 0x000fe200078e0200 */
[----:B------:R-:W-:Y:S01]  /*8060*/  LOP3.LUT P2, RZ, R195, 0x4, RZ, 0xc0, !PT ;  /* 0x00000004c3ff7812 */ /* 0x000fe2000784c0ff */
[----:B------:R-:W-:Y:S01]  /*8070*/  IMAD.MOV.U32 R0, RZ, RZ, R11 ;  /* 0x000000ffff007224 */ /* 0x000fe200078e000b */
[----:B------:R-:W-:Y:S01]  /*8080*/  PRMT R46, R4, 0x7610, R46 ;  /* 0x00007610042e7816 */ /* 0x000fe2000000002e */
[----:B------:R-:W-:Y:S01]  /*8090*/  IMAD R3, R3, 0x2, R2 ;  /* 0x0000000203037824 */ /* 0x000fe200078e0202 */
[----:B------:R-:W-:-:S02]  /*80a0*/  ISETP.GE.AND P1, PT, R194, R35, PT ;  /* 0x00000023c200720c */ /* 0x000fc40003f26270 */
[----:B------:R-:W-:Y:S01]  /*80b0*/  PRMT R33, R0, 0x7610, R33 ;  /* 0x0000761000217816 */ /* 0x000fe20000000021 */
[C---:B------:R-:W-:Y:S02]  /*80c0*/  VIADD R4, R3.reuse, 0x20400 ;  /* 0x0002040003047836 */ /* 0x040fe40000000000 */
[----:B------:R-:W-:Y:S01]  /*80d0*/  VIADD R0, R3, 0x20440 ;  /* 0x0002044003007836 */ /* 0x000fe20000000000 */
[----:B-1----:R-:W-:Y:S07]  /*80e0*/  @!P0 BRA `(.L_x_7991) ;  /* 0x0000013000a08947 */ /* 0x002fee0003800000 */
.L_x_8218:
[----:B------:R-:W-:Y:S05]  /*80f0*/  BSYNC B1 ;  /* 0x0000000000017941 */ /* 0x000fea0003800000 */
.L_x_7990:
        /* <DEDUP_REMOVED lines=11> */
[--C-:B------:R-:W-:Y:S02]  /*81b0*/  SHF.R.U32.HI R36, RZ, 0x10, R27.reuse ;  /* 0x00000010ff247819 */ /* 0x100fe4000001161b */
[----:B------:R-:W-:Y:S02]  /*81c0*/  SHF.R.U64 R34, R26, 0x10, R27 ;  /* 0x000000101a227819 */ /* 0x000fe4000000121b */
[C---:B------:R-:W-:Y:S02]  /*81d0*/  PRMT R39, R40.reuse, 0x5410, R39 ;  /* 0x0000541028277816 */ /* 0x040fe40000000027 */
[----:B------:R-:W-:Y:S02]  /*81e0*/  PRMT R36, R41, 0x5432, R36 ;  /* 0x0000543229247816 */ /* 0x000fe40000000024 */
[----:B------:R-:W-:Y:S01]  /*81f0*/  PRMT R34, R40, 0x5432, R34 ;  /* 0x0000543228227816 */ /* 0x000fe20000000022 */
[C---:B------:R-:W-:Y:S01]  /*8200*/  IMAD.U32 R40, R39.reuse, 0x10000, RZ ;  /* 0x0001000027287824 */ /* 0x040fe200078e00ff */
[----:B------:R-:W-:Y:S01]  /*8210*/  SHF.R.U64 R38, R28, 0x10, R29 ;  /* 0x000000101c267819 */ /* 0x000fe2000000121d */
[----:B0-----:R-:W-:Y:S01]  /*8220*/  IMAD.U32 R37, R36, 0x10000, RZ ;  /* 0x0001000024257824 */ /* 0x001fe200078e00ff */
[----:B------:R-:W-:-:S02]  /*8230*/  LOP3.LUT R39, R39, 0xffff0000, RZ, 0xc0, !PT ;  /* 0xffff000027277812 */ /* 0x000fc400078ec0ff */
[----:B------:R-:W-:Y:S02]  /*8240*/  LOP3.LUT R36, R36, 0xffff0000, RZ, 0xc0, !PT ;  /* 0xffff000024247812 */ /* 0x000fe400078ec0ff */
        /* <DEDUP_REMOVED lines=34> */
.L_x_7995:
[----:B------:R-:W-:Y:S05]  /*8470*/  BSYNC B2 ;  /* 0x0000000000027941 */ /* 0x000fea0003800000 */
.L_x_7994:
[----:B------:R-:W-:Y:S05]  /*8480*/  @P1 BRA `(.L_x_7993) ;  /* 0x0000000000b81947 */ /* 0x000fea0003800000 */
[----:B-1----:R-:W1:Y:S01]  /*8490*/  LDS.128 R4, [R0] ;  /* 0x0000000000047984 */ /* 0x002e620000000c00 */
[----:B------:R-:W-:Y:S02]  /*84a0*/  SHF.R.U32.HI R34, RZ, 0x10, R25 ;  /* 0x00000010ff227819 */ /* 0x000fe40000011619 */
[----:B------:R-:W-:Y:S02]  /*84b0*/  SHF.R.U32.HI R27, RZ, 0x10, R21 ;  /* 0x00000010ff1b7819 */ /* 0x000fe40000011615 */
[----:B------:R-:W-:Y:S02]  /*84c0*/  PRMT R34, R44, 0x5432, R34 ;  /* 0x000054322c227816 */ /* 0x000fe40000000022 */
[----:B------:R-:W-:Y:S02]  /*84d0*/  PRMT R27, R42, 0x5410, R27 ;  /* 0x000054102a1b7816 */ /* 0x000fe4000000001b */
[----:B------:R-:W-:Y:S01]  /*84e0*/  SHF.R.U64 R26, R20, 0x10, R21 ;  /* 0x00000010141a7819 */ /* 0x000fe20000001215 */
[----:B------:R-:W-:Y:S01]  /*84f0*/  IMAD.U32 R36, R34, 0x10000, RZ ;  /* 0x0001000022247824 */ /* 0x000fe200078e00ff */
[----:B------:R-:W-:Y:S01]  /*8500*/  SHF.R.U64 R29, R24, 0x10, R25 ;  /* 0x00000010181d7819 */ /* 0x000fe20000001219 */
[----:B------:R-:W-:Y:S01]  /*8510*/  IMAD.U32 R28, R27, 0x10000, RZ ;  /* 0x000100001b1c7824 */ /* 0x000fe200078e00ff */
[----:B------:R-:W-:-:S02]  /*8520*/  PRMT R26, R42, 0x5432, R26 ;  /* 0x000054322a1a7816 */ /* 0x000fc4000000001a */
[----:B------:R-:W-:Y:S02]  /*8530*/  LOP3.LUT R34, R34, 0xffff0000, RZ, 0xc0, !PT ;  /* 0xffff000022227812 */ /* 0x000fe400078ec0ff */
[----:B------:R-:W-:Y:S02]  /*8540*/  LOP3.LUT R27, R27, 0xffff0000, RZ, 0xc0, !PT ;  /* 0xffff00001b1b7812 */ /* 0x000fe400078ec0ff */
[----:B------:R-:W-:Y:S02]  /*8550*/  PRMT R29, R44, 0x5410, R29 ;  /* 0x000054102c1d7816 */ /* 0x000fe4000000001d */
[C---:B-1----:R-:W-:Y:S01]  /*8560*/  LOP3.LUT R21, R6.reuse, 0xffff0000, RZ, 0xc0, !PT ;  /* 0xffff000006157812 */ /* 0x042fe200078ec0ff */
[----:B------:R-:W-:Y:S01]  /*8570*/  IMAD.U32 R20, R6, 0x10000, RZ ;  /* 0x0001000006147824 */ /* 0x000fe200078e00ff */
[C---:B------:R-:W-:Y:S01]  /*8580*/  LOP3.LUT R25, R7.reuse, 0xffff0000, RZ, 0xc0, !PT ;  /* 0xffff000007197812 */ /* 0x040fe200078ec0ff */
[----:B------:R-:W-:Y:S02]  /*8590*/  IMAD.U32 R24, R7, 0x10000, RZ ;  /* 0x0001000007187824 */ /* 0x000fe400078e00ff */
[C---:B0-----:R-:W-:Y:S01]  /*85a0*/  FMUL.FTZ R37, R21.reuse, R36 ;  /* 0x0000002415257220 */ /* 0x041fe20000410000 */
[----:B------:R-:W-:Y:S01]  /*85b0*/  FMUL.FTZ R21, R21, R28 ;  /* 0x0000001c15157220 */ /* 0x000fe20000410000 */
[C---:B------:R-:W-:Y:S01]  /*85c0*/  IMAD.U32 R6, R4.reuse, 0x10000, RZ ;  /* 0x0001000004067824 */ /* 0x040fe200078e00ff */
[----:B------:R-:W-:Y:S01]  /*85d0*/  LOP3.LUT R4, R4, 0xffff0000, RZ, 0xc0, !PT ;  /* 0xffff000004047812 */ /* 0x000fe200078ec0ff */
[----:B------:R-:W-:-:S02]  /*85e0*/  IMAD.U32 R7, R5, 0x10000, RZ ;  /* 0x0001000005077824 */ /* 0x000fc400078e00ff */
        /* <DEDUP_REMOVED lines=24> */
.L_x_7993:
[----:B------:R-:W-:Y:S05]  /*8770*/  BSYNC B1 ;  /* 0x0000000000017941 */ /* 0x000fea0003800000 */
.L_x_7992:
        /* <DEDUP_REMOVED lines=54> */
.L_x_7998:
[----:B------:R-:W-:Y:S05]  /*8ae0*/  BSYNC B1 ;  /* 0x0000000000017941 */ /* 0x000fea0003800000 */
.L_x_7997:
        /* <DEDUP_REMOVED lines=48> */
.L_x_7983:
[----:B------:R-:W0:Y:S01]  /*8df0*/  S2R R0, SR_TID.X ;  /* 0x0000000000007919 */ /* 0x000e220000002100 */
[----:B------:R-:W1:Y:S01]  /*8e00*/  LDC R35, c[0x0][0x448] ;  /* 0x00011200ff237b82 */ /* 0x000e620000000800 */
[----:B------:R-:W-:Y:S01]  /*8e10*/  ULDC.64 UR4, c[0x0][0x3f8] ;  /* 0x0000fe0000047ab9 */ /* 0x000fe20000000a00 */
[----:B------:R-:W-:Y:S01]  /*8e20*/  ULDC.64 UR6, c[0x0][0x408] ;  /* 0x0001020000067ab9 */ /* 0x000fe20000000a00 */
[----:B------:R-:W-:Y:S02]  /*8e30*/  IMAD.MOV.U32 R4, RZ, RZ, R26 ;  /* 0x000000ffff047224 */ /* 0x000fe400078e001a */
        /* <DEDUP_REMOVED lines=72> */
[----:B------:R-:W-:Y:S02]  /*92c0*/  IMAD.MOV.U32 R7, RZ, RZ, R29 ;  /* 0x000000ffff077224 */ /* 0x000fe400078e001d */
[----:B------:R-:W-:Y:S01]  /*92d0*/  IMAD.MOV.U32 R9, RZ, RZ, R33 ;  /* 0x000000ffff097224 */ /* 0x000fe200078e0021 */
[----:B------:R-:W-:Y:S01]  /*92e0*/  PRMT R41, R41, 0x5410, R5 ;  /* 0x0000541029297816 */ /* 0x000fe20000000005 */
[----:B------:R-:W-:Y:S01]  /*92f0*/  IMAD.MOV.U32 R6, RZ, RZ, R28 ;  /* 0x000000ffff067224 */ /* 0x000fe200078e001c */
[----:B------:R-:W-:Y:S02]  /*9300*/  PRMT R39, R7, 0x5410, R4 ;  /* 0x0000541007277816 */ /* 0x000fe40000000004 */
[----:B------:R-:W-:Y:S02]  /*9310*/  CS2R R4, SRZ ;  /* 0x0000000000047805 */ /* 0x000fe4000001ff00 */
[----:B------:R-:W-:Y:S02]  /*9320*/  PRMT R36, R9, 0x7610, R36 ;  /* 0x0000761009247816 */ /* 0x000fe40000000024 */
[----:B012-4-:R-:W-:-:S07]  /*9330*/  PRMT R43, R43, 0x5410, R6 ;  /* 0x000054102b2b7816 */ /* 0x017fce0000000006 */
.L_x_8228:
        /* <DEDUP_REMOVED lines=20> */
[----:B------:R-:W-:Y:S01]  /*9480*/  IMAD.X R9, R0, 0x1, R5, P1 ;  /* 0x0000000100097824 */ /* 0x000fe200008e0605 */
[----:B------:R-:W-:-:S05]  /*9490*/  IADD3.X R5, R24, R5, RZ, P2, !PT ;  /* 0x0000000518057210 */ /* 0x000fca00017fe4ff */
[----:B------:R-:W5:Y:S04]  /*94a0*/  LD.E.128 R8, desc[UR40][R8.64] ;  /* 0x0000002808087980 */ /* 0x000f68000c101d00 */
[----:B------:R-:W5:Y:S02]  /*94b0*/  LD.E.128 R4, desc[UR40][R4.64] ;  /* 0x0000002804047980 */ /* 0x000f64000c101d00 */
.L_x_8001:
[----:B------:R-:W-:Y:S05]  /*94c0*/  BSYNC B1 ;  /* 0x0000000000017941 */ /* 0x000fea0003800000 */
.L_x_8000:
[----:B------:R-:W0:Y:S01]  /*94d0*/  SYNCS.PHASECHK.TRANS64.TRYWAIT P1, [R2+URZ+0x28c00], R13 ;  /* 0x028c000d020075a7 */ /* 0x000e22000802017f */
[----:B-----5:R-:W-:Y:S01]  /*94e0*/  IMAD.MOV.U32 R0, RZ, RZ, R4 ;  /* 0x000000ffff007224 */ /* 0x020fe200078e0004 */
[----:B------:R-:W-:Y:S01]  /*94f0*/  VIADDMNMX R35, R35, -R202, 0x40, PT ;  /* 0x0000004023237446 */ /* 0x000fe200038009ca */
[----:B---3--:R-:W-:Y:S01]  /*9500*/  IMAD.MOV.U32 R3, RZ, RZ, R5 ;  /* 0x000000ffff037224 */ /* 0x008fe200078e0005 */
[----:B------:R-:W-:Y:S01]  /*9510*/  BSSY B1, `(.L_x_8002) ;  /* 0x0000010000017945 */ /* 0x000fe20003800000 */
[C---:B------:R-:W-:Y:S01]  /*9520*/  VIADD R12, R194.reuse, 0x20 ;  /* 0x00000020c20c7836 */ /* 0x040fe20000000000 */
[-C--:B------:R-:W-:Y:S01]  /*9530*/  ISETP.GE.OR P2, PT, R194, R35.reuse, P0 ;  /* 0x00000023c200720c */ /* 0x080fe20000746670 */
[----:B------:R-:W-:Y:S01]  /*9540*/  IMAD.MOV.U32 R14, RZ, RZ, R9 ;  /* 0x000000ffff0e7224 */ /* 0x000fe200078e0009 */
[----:B------:R-:W-:Y:S01]  /*9550*/  PRMT R52, R52, 0x5410, R0 ;  /* 0x0000541034347816 */ /* 0x000fe20000000000 */
[----:B------:R-:W-:Y:S01]  /*9560*/  IMAD.MOV.U32 R0, RZ, RZ, R6 ;  /* 0x000000ffff007224 */ /* 0x000fe200078e0006 */
[----:B------:R-:W-:Y:S01]  /*9570*/  PRMT R53, R53, 0x5410, R3 ;  /* 0x0000541035357816 */ /* 0x000fe20000000003 */
[----:B------:R-:W-:Y:S01]  /*9580*/  IMAD.MOV.U32 R3, RZ, RZ, R7 ;  /* 0x000000ffff037224 */ /* 0x000fe200078e0007 */
[----:B------:R-:W-:Y:S01]  /*9590*/  ISETP.GE.OR P0, PT, R12, R35, P0 ;  /* 0x000000230c00720c */ /* 0x000fe20000706670 */
[----:B------:R-:W-:Y:S01]  /*95a0*/  IMAD.MOV.U32 R12, RZ, RZ, R8 ;  /* 0x000000ffff0c7224 */ /* 0x000fe200078e0008 */
[----:B------:R-:W-:Y:S01]  /*95b0*/  PRMT R52, R0, 0x7610, R52 ;  /* 0x0000761000347816 */ /* 0x000fe20000000034 */
[----:B------:R-:W-:Y:S01]  /*95c0*/  IMAD.MOV.U32 R0, RZ, RZ, R10 ;  /* 0x000000ffff007224 */ /* 0x000fe200078e000a */
[----:B------:R-:W-:Y:S01]  /*95d0*/  PRMT R53, R3, 0x7610, R53 ;  /* 0x0000761003357816 */ /* 0x000fe20000000035 */
[----:B------:R-:W-:Y:S01]  /*95e0*/  IMAD.MOV.U32 R3, RZ, RZ, R11 ;  /* 0x000000ffff037224 */ /* 0x000fe200078e000b */
[----:B------:R-:W-:Y:S01]  /*95f0*/  PRMT R54, R12, 0x5410, R14 ;  /* 0x000054100c367816 */ /* 0x000fe2000000000e */
[----:B0-----:R-:W-:Y:S06]  /*9600*/  @!P1 BRA `(.L_x_8003) ;  /* 0x0000012000d89947 */ /* 0x001fec0003800000 */
.L_x_8229:
[----:B------:R-:W-:Y:S05]  /*9610*/  BSYNC B1 ;  /* 0x0000000000017941 */ /* 0x000fea0003800000 */
.L_x_8002:
[----:B------:R-:W-:Y:S04]  /*9620*/  BSSY B1, `(.L_x_8004) ;  /* 0x000006a000017945 */ /* 0x000fe80003800000 */
[----:B------:R-:W-:Y:S05]  /*9630*/  @P2 BRA `(.L_x_8005) ;  /* 0x0000000400a02947 */ /* 0x000fea0003800000 */
[----:B------:R-:W-:Y:S01]  /*9640*/  IMAD.SHL.U32 R12, R195, 0x40, RZ ;  /* 0x00000040c30c7824 */ /* 0x000fe200078e00ff */
[----:B------:R-:W-:Y:S01]  /*9650*/  SHF.R.U64 R35, R30, 0x10, R31 ;  /* 0x000000101e237819 */ /* 0x000fe2000000121f */
[----:B0-----:R-:W-:Y:S01]  /*9660*/  IMAD.IADD R13, R16, 0x1, R37 ;  /* 0x00000001100d7824 */ /* 0x001fe200078e0225 */
[--C-:B------:R-:W-:Y:S02]  /*9670*/  SHF.R.U64 R40, R20, 0x10, R21.reuse ;  /* 0x0000001014287819 */ /* 0x100fe40000001215 */
[----:B------:R-:W-:Y:S02]  /*9680*/  LOP3.LUT R14, R12, 0x1c0, RZ, 0xc0, !PT ;  /* 0x000001c00c0e7812 */ /* 0x000fe400078ec0ff */
[----:B------:R-:W-:Y:S02]  /*9690*/  SHF.R.U32.HI R42, RZ, 0x10, R21 ;  /* 0x00000010ff2a7819 */ /* 0x000fe40000011615 */
[----:B------:R-:W-:Y:S02]  /*96a0*/  LOP3.LUT R12, R14, 0x38, R16, 0xf8, !PT ;  /* 0x000000380e0c7812 */ /* 0x000fe400078ef810 */
[----:B------:R-:W-:-:S02]  /*96b0*/  SHF.R.U32.HI R15, RZ, 0x3, R14 ;  /* 0x00000003ff0f7819 */ /* 0x000fc4000001160e */
[----:B------:R-:W-:Y:S02]  /*96c0*/  LOP3.LUT R14, R14, 0x38, R13, 0xf8, !PT ;  /* 0x000000380e0e7812 */ /* 0x000fe400078ef80d */
[-C--:B------:R-:W-:Y:S02]  /*96d0*/  LOP3.LUT R12, R12, R15.reuse, RZ, 0x3c, !PT ;  /* 0x0000000f0c0c7212 */ /* 0x080fe400078e3cff */
[----:B------:R-:W-:Y:S02]  /*96e0*/  LOP3.LUT R14, R14, R15, RZ, 0x3c, !PT ;  /* 0x0000000f0e0e7212 */ /* 0x000fe400078e3cff */
[----:B------:R-:W-:Y:S01]  /*96f0*/  SHF.R.U32.HI R45, RZ, 0x10, R29 ;  /* 0x00000010ff2d7819 */ /* 0x000fe2000001161d */
[----:B------:R-:W-:Y:S01]  /*9700*/  IMAD R13, R227, 0x200, R12 ;  /* 0x00000200e30d7824 */ /* 0x000fe200078e020c */
[----:B------:R-:W-:Y:S01]  /*9710*/  PRMT R35, R41, 0x5410, R35 ;  /* 0x0000541029237816 */ /* 0x000fe20000000023 */
[----:B------:R-:W-:Y:S01]  /*9720*/  IMAD R25, R227, 0x200, R14 ;  /* 0x00000200e3197824 */ /* 0x000fe200078e020e */
[----:B------:R-:W-:Y:S01]  /*9730*/  PRMT R40, R39, 0x5432, R40 ;  /* 0x0000543227287816 */ /* 0x000fe20000000028 */
[----:B------:R-:W-:Y:S01]  /*9740*/  IMAD R50, R13, 0x2, R2 ;  /* 0x000000020d327824 */ /* 0x000fe200078e0202 */
[----:B------:R-:W-:Y:S01]  /*9750*/  PRMT R42, R41, 0x5432, R42 ;  /* 0x00005432292a7816 */ /* 0x000fe2000000002a */
[----:B------:R-:W-:Y:S01]  /*9760*/  IMAD R51, R25, 0x2, R2 ;  /* 0x0000000219337824 */ /* 0x000fe200078e0202 */
[----:B------:R-:W-:Y:S01]  /*9770*/  PRMT R45, R39, 0x5410, R45 ;  /* 0x00005410272d7816 */ /* 0x000fe2000000002d */
[----:B------:R-:W-:Y:S01]  /*9780*/  IMAD.U32 R41, R40, 0x10000, RZ ;  /* 0x0001000028297824 */ /* 0x000fe200078e00ff */
[----:B------:R-:W0:Y:S01]  /*9790*/  LDS.128 R12, [R50+0x20400] ;  /* 0x02040000320c7984 */ /* 0x000e220000000c00 */
[----:B------:R-:W-:Y:S01]  /*97a0*/  SHF.R.U32.HI R38, RZ, 0x10, R31 ;  /* 0x00000010ff267819 */ /* 0x000fe2000001161f */
[----:B------:R-:W-:Y:S01]  /*97b0*/  IMAD.U32 R39, R35, 0x10000, RZ ;  /* 0x0001000023277824 */ /* 0x000fe200078e00ff */
[----:B------:R-:W-:Y:S01]  /*97c0*/  SHF.R.U64 R31, R32, 0x10, R33 ;  /* 0x00000010201f7819 */ /* 0x000fe20000001221 */
[----:B------:R-:W1:Y:S01]  /*97d0*/  LDS.128 R24, [R51+0x20400] ;  /* 0x0204000033187984 */ /* 0x000e620000000c00 */
[----:B------:R-:W-:-:S02]  /*97e0*/  SHF.R.U64 R44, R28, 0x10, R29 ;  /* 0x000000101c2c7819 */ /* 0x000fc4000000121d */
[C---:B------:R-:W-:Y:S02]  /*97f0*/  PRMT R38, R34.reuse, 0x5432, R38 ;  /* 0x0000543222267816 */ /* 0x040fe40000000026 */
[----:B------:R-:W-:Y:S02]  /*9800*/  PRMT R34, R34, 0x5410, R31 ;  /* 0x0000541022227816 */ /* 0x000fe4000000001f */
[----:B------:R-:W-:Y:S02]  /*9810*/  PRMT R44, R43, 0x5432, R44 ;  /* 0x000054322b2c7816 */ /* 0x000fe4000000002c */
[----:B------:R-:W-:Y:S02]  /*9820*/  LOP3.LUT R43, R40, 0xffff0000, RZ, 0xc0, !PT ;  /* 0xffff0000282b7812 */ /* 0x000fe400078ec0ff */
[----:B------:R-:W-:Y:S02]  /*9830*/  LOP3.LUT R35, R35, 0xffff0000, RZ, 0xc0, !PT ;  /* 0xffff000023237812 */ /* 0x000fe400078ec0ff */
[----:B------:R-:W-:-:S04]  /*9840*/  SHF.R.U32.HI R33, RZ, 0x10, R33 ;  /* 0x00000010ff217819 */ /* 0x000fc80000011621 */
        /* <DEDUP_REMOVED lines=10> */
[-C--:B------:R-:W-:Y:S01]  /*98f0*/  FMUL.FTZ R49, R30, R39.reuse ;  /* 0x000000271e317220 */ /* 0x080fe20000410000 */
[C---:B------:R-:W-:Y:S01]  /*9900*/  IMAD.U32 R30, R42.reuse, 0x10000, RZ ;  /* 0x000100002a1e7824 */ /* 0x040fe200078e00ff */
[----:B------:R-:W-:Y:S01]  /*9910*/  LOP3.LUT R42, R42, 0xffff0000, RZ, 0xc0, !PT ;  /* 0xffff00002a2a7812 */ /* 0x000fe200078ec0ff */
[C---:B------:R-:W-:Y:S01]  /*9920*/  FFMA.FTZ R47, R20.reuse, R39, -R47 ;  /* 0x00000027142f7223 */ /* 0x040fe2000001082f */
[----:B------:R-:W-:Y:S01]  /*9930*/  FFMA.FTZ R49, R20, R41, R49 ;  /* 0x0000002914317223 */ /* 0x000fe20000010031 */
[----:B------:R-:W-:-:S02]  /*9940*/  IMAD.U32 R20, R38, 0x10000, RZ ;  /* 0x0001000026147824 */ /* 0x000fc400078e00ff */
[C---:B------:R-:W-:Y:S01]  /*9950*/  FMUL.FTZ R46, R31.reuse, R30 ;  /* 0x0000001e1f2e7220 */ /* 0x040fe20000410000 */
[C---:B------:R-:W-:Y:S01]  /*9960*/  FMUL.FTZ R39, R24.reuse, R43 ;  /* 0x0000002b18277220 */ /* 0x040fe20000410000 */
[-C--:B------:R-:W-:Y:S01]  /*9970*/  FMUL.FTZ R41, R24, R35.reuse ;  /* 0x0000002318297220 */ /* 0x080fe20000410000 */
[----:B------:R-:W-:Y:S01]  /*9980*/  FMUL.FTZ R31, R31, R20 ;  /* 0x000000141f1f7220 */ /* 0x000fe20000410000 */
[----:B------:R-:W-:Y:S01]  /*9990*/  LOP3.LUT R38, R38, 0xffff0000, RZ, 0xc0, !PT ;  /* 0xffff000026267812 */ /* 0x000fe200078ec0ff */
[----:B------:R-:W-:Y:S02]  /*99a0*/  IMAD.U32 R32, R26, 0x10000, RZ ;  /* 0x000100001a207824 */ /* 0x000fe400078e00ff */
[C---:B------:R-:W-:Y:S01]  /*99b0*/  FFMA.FTZ R24, R12.reuse, R35, -R39 ;  /* 0x000000230c187223 */ /* 0x040fe20000010827 */
[C---:B------:R-:W-:Y:S01]  /*99c0*/  FFMA.FTZ R30, R21.reuse, R30, R31 ;  /* 0x0000001e151e7223 */ /* 0x040fe2000001001f */
[----:B------:R-:W-:Y:S01]  /*99d0*/  FFMA.FTZ R40, R12, R43, R41 ;  /* 0x0000002b0c287223 */ /* 0x000fe20000010029 */
[----:B------:R-:W-:Y:S01]  /*99e0*/  FFMA.FTZ R46, R21, R20, -R46 ;  /* 0x00000014152e7223 */ /* 0x000fe2000001082e */
[----:B------:R-:W-:-:S02]  /*99f0*/  IMAD.U32 R31, R44, 0x10000, RZ ;  /* 0x000100002c1f7824 */ /* 0x000fc400078e00ff */
[C---:B------:R-:W-:Y:S01]  /*9a00*/  FMUL.FTZ R12, R25.reuse, R42 ;  /* 0x0000002a190c7220 */ /* 0x040fe20000410000 */
        /* <DEDUP_REMOVED lines=9> */
[C---:B------:R-:W-:Y:S01]  /*9aa0*/  FMUL.FTZ R38, R33.reuse, R20 ;  /* 0x0000001421267220 */ /* 0x040fe20000410000 */
[----:B------:R-:W-:Y:S02]  /*9ab0*/  IMAD.U32 R12, R36, 0x10000, RZ ;  /* 0x00010000240c7824 */ /* 0x000fe400078e00ff */
[C---:B------:R-:W-:Y:S01]  /*9ac0*/  FFMA.FTZ R39, R28.reuse, R21, -R39 ;  /* 0x000000151c277223 */ /* 0x040fe20000010827 */
[----:B------:R-:W-:Y:S01]  /*9ad0*/  FFMA.FTZ R32, R28, R31, R32 ;  /* 0x0000001f1c207223 */ /* 0x000fe20000010020 */
[----:B------:R-:W-:Y:S01]  /*9ae0*/  LOP3.LUT R26, R26, 0xffff0000, RZ, 0xc0, !PT ;  /* 0xffff00001a1a7812 */ /* 0x000fe200078ec0ff */
[-C--:B------:R-:W-:Y:S01]  /*9af0*/  FMUL.FTZ R28, R33, R12.reuse ;  /* 0x0000000c211c7220 */ /* 0x080fe20000410000 */
[----:B------:R-:W-:Y:S01]  /*9b00*/  FFMA.FTZ R38, R29, R12, -R38 ;  /* 0x0000000c1d267223 */ /* 0x000fe20000010826 */
[----:B------:R-:W-:Y:S01]  /*9b10*/  LOP3.LUT R27, R27, 0xffff0000, RZ, 0xc0, !PT ;  /* 0xffff00001b1b7812 */ /* 0x000fe200078ec0ff */
[----:B------:R-:W-:Y:S01]  /*9b20*/  FFMA.FTZ R35, R13, R42, R48 ;  /* 0x0000002a0d237223 */ /* 0x000fe20000010030 */
[----:B------:R-:W-:Y:S01]  /*9b30*/  LOP3.LUT R21, R44, 0xffff0000, RZ, 0xc0, !PT ;  /* 0xffff00002c157812 */ /* 0x000fe200078ec0ff */
[----:B------:R-:W-:Y:S01]  /*9b40*/  FFMA.FTZ R28, R29, R20, R28 ;  /* 0x000000141d1c7223 */ /* 0x000fe2000001001c */
[----:B------:R-:W-:-:S02]  /*9b50*/  LOP3.LUT R12, R45, 0xffff0000, RZ, 0xc0, !PT ;  /* 0xffff00002d0c7812 */ /* 0x000fc400078ec0ff */
[----:B------:R-:W-:Y:S01]  /*9b60*/  LOP3.LUT R13, R34, 0xffff0000, RZ, 0xc0, !PT ;  /* 0xffff0000220d7812 */ /* 0x000fe200078ec0ff */
[----:B------:R-:W-:Y:S01]  /*9b70*/  FMUL.FTZ R29, R26, R21 ;  /* 0x000000151a1d7220 */ /* 0x000fe20000410000 */
[----:B------:R-:W-:Y:S01]  /*9b80*/  LOP3.LUT R36, R36, 0xffff0000, RZ, 0xc0, !PT ;  /* 0xffff000024247812 */ /* 0x000fe200078ec0ff */
[----:B------:R-:W-:Y:S01]  /*9b90*/  FMUL.FTZ R34, R27, R12 ;  /* 0x0000000c1b227220 */ /* 0x000fe20000410000 */
[----:B------:R-:W-:Y:S01]  /*9ba0*/  LOP3.LUT R14, R14, 0xffff0000, RZ, 0xc0, !PT ;  /* 0xffff00000e0e7812 */ /* 0x000fe200078ec0ff */
[-C--:B------:R-:W-:Y:S01]  /*9bb0*/  FMUL.FTZ R26, R26, R13.reuse ;  /* 0x0000000d1a1a7220 */ /* 0x080fe20000410000 */
[----:B------:R-:W-:Y:S01]  /*9bc0*/  LOP3.LUT R15, R15, 0xffff0000, RZ, 0xc0, !PT ;  /* 0xffff00000f0f7812 */ /* 0x000fe200078ec0ff */
[-C--:B------:R-:W-:Y:S02]  /*9bd0*/  FMUL.FTZ R31, R27, R36.reuse ;  /* 0x000000241b1f7220 */ /* 0x080fe40000410000 */
        /* <DEDUP_REMOVED lines=14> */
.L_x_8005:
[----:B------:R-:W-:Y:S05]  /*9cc0*/  BSYNC B1 ;  /* 0x0000000000017941 */ /* 0x000fea0003800000 */
.L_x_8004:
        /* <DEDUP_REMOVED lines=109> */
.L_x_7996:
[----:B------:R-:W-:Y:S05]  /*a3a0*/  BSYNC B0 ;  /* 0x0000000000007941 */ /* 0x000fea0003800000 */
.L_x_7982:
        /* <DEDUP_REMOVED lines=8> */
.L_x_7979:
[----:B------:R-:W-:-:S13]  /*a430*/  ISETP.NE.AND P0, PT, R189, 0x3, PT ;  /* 0x00000003bd00780c */ /* 0x000fda0003f05270 */
[----:B------:R-:W-:Y:S05]  /*a440*/  @!P0 BRA `(.L_x_8006) ;  /* 0x0000000000048947 */ /* 0x000fea0003800000 */
[----:B------:R-:W-:Y:S01]  /*a450*/  BPT.TRAP 0x1 ;  /* 0x000000040000795c */ /* 0x000fe20000300000 */
.L_x_8006:
[----:B------:R-:W-:Y:S01]  /*a460*/  IMAD R20, R18, 0x8, R2 ;  /* 0x0000000812147824 */ /* 0x000fe200078e0202 */
[----:B------:R-:W-:-:S04]  /*a470*/  SHF.L.U32 R21, R19, 0x1f, RZ ;  /* 0x0000001f13157819 */ /* 0x000fc800000006ff */
[----:B------:R4:W0:Y:S01]  /*a480*/  SYNCS.PHASECHK.TRANS64.TRYWAIT P1, [R20+URZ+0x28c30], R21 ;  /* 0x028c3015140075a7 */ /* 0x000822000802017f */
[----:B------:R-:W-:Y:S05]  /*a490*/  @!P0 BRA `(.L_x_8007) ;  /* 0x0000000000048947 */ /* 0x000fea0003800000 */
[----:B------:R-:W-:Y:S01]  /*a4a0*/  BPT.TRAP 0x1 ;  /* 0x000000040000795c */ /* 0x000fe20000300000 */
.L_x_8007:
[C---:B--2---:R-:W-:Y:S02]  /*a4b0*/  VIADD R0, R2.reuse, 0x22400 ;  /* 0x0002240002007836 */ /* 0x044fe40000000000 */
[----:B01-3--:R-:W-:-:S03]  /*a4c0*/  VIADD R3, R2, 0x20400 ;  /* 0x0002040002037836 */ /* 0x00bfc60000000000 */
        /* <DEDUP_REMOVED lines=8> */
.L_x_8008:
        /* <DEDUP_REMOVED lines=47> */
.L_x_8010:
[----:B------:R-:W1:Y:S01]  /*a840*/  LDC R0, c[0x0][0x448] ;  /* 0x00011200ff007b82 */ /* 0x000e620000000800 */
[----:B------:R-:W-:Y:S01]  /*a850*/  LOP3.LUT R22, R22, 0xffffffef, RZ, 0xc0, !PT ;  /* 0xffffffef16167812 */ /* 0x000fe200078ec0ff */
[----:B------:R-:W-:Y:S01]  /*a860*/  ULDC UR4, c[0x0][0x988] ;  /* 0x0002620000047ab9 */ /* 0x000fe20000000800 */
[----:B-1----:R-:W-:Y:S01]  /*a870*/  ISETP.NE.AND P1, PT, R0, 0x1, PT ;  /* 0x000000010000780c */ /* 0x002fe20003f25270 */
[----:B------:R-:W-:-:S12]  /*a880*/  IMAD.IADD R0, R228, 0x1, R202 ;  /* 0x00000001e4007824 */ /* 0x000fd800078e02ca */
[----:B------:R-:W1:Y:S01]  /*a890*/  @P1 LDC R3, c[0x0][0x44c] ;  /* 0x00011300ff031b82 */ /* 0x000e620000000800 */
[----:B------:R-:W-:-:S07]  /*a8a0*/  @P1 LOP3.LUT R22, R22, 0x10, RZ, 0xfc, !PT ;  /* 0x0000001016161812 */ /* 0x000fce00078efcff */
[----:B------:R-:W2:Y:S01]  /*a8b0*/  @P1 LDC R12, c[0x0][0x450] ;  /* 0x00011400ff0c1b82 */ /* 0x000ea20000000800 */
[----:B-1----:R-:W-:-:S05]  /*a8c0*/  @P1 IMAD.HI.U32 R3, R0, R3, RZ ;  /* 0x0000000300031227 */ /* 0x002fca00078e00ff */
[----:B--2---:R-:W-:Y:S01]  /*a8d0*/  @P1 SHF.R.U32.HI R0, RZ, R12, R3 ;  /* 0x0000000cff001219 */ /* 0x004fe20000011603 */
[----:B------:R-:W-:-:S04]  /*a8e0*/  IMAD.MOV.U32 R3, RZ, RZ, -0x40 ;  /* 0xffffffc0ff037424 */ /* 0x000fc800078e00ff */
[----:B------:R-:W1:Y:S01]  /*a8f0*/  SHFL.IDX PT, R13, R0, 0x1, 0x1c1f ;  /* 0x003c1f00000d7f89 */ /* 0x000e6200000e0000 */
[----:B------:R-:W-:-:S03]  /*a900*/  IMAD R12, R214, R3, 0x40 ;  /* 0x00000040d60c7424 */ /* 0x000fc600078e0203 */
[----:B------:R-:W2:Y:S02]  /*a910*/  SHFL.IDX PT, R0, R0, RZ, 0x1c1f ;  /* 0x001c1fff00007589 */ /* 0x000ea400000e0000 */
[----:B------:R-:W-:Y:S02]  /*a920*/  IADD3 R3, R185, 0x1, R12 ;  /* 0x00000001b9037810 */ /* 0x000fe40007ffe00c */
[----:B------:R-:W-:Y:S02]  /*a930*/  IADD3 R12, -R196, R12, R185 ;  /* 0x0000000cc40c7210 */ /* 0x000fe40007ffe1b9 */
[----:B------:R-:W-:-:S04]  /*a940*/  IADD3 R3, -R184, R3, -R196 ;  /* 0x00000003b8037210 */ /* 0x000fc80007ffe9c4 */
[----:B-1----:R-:W-:-:S04]  /*a950*/  VIADDMNMX R13, R13, R3, R12, PT ;  /* 0x000000030d0d7246 */ /* 0x002fc8000380010c */
        /* <DEDUP_REMOVED lines=16> */
[----:B------:R-:W-:Y:S02]  /*aa60*/  FMNMX.FTZ R26, R63, R26, !PT ;  /* 0x0000001a3f1a7209 */ /* 0x000fe40007810000 */
[----:B------:R-:W-:-:S02]  /*aa70*/  ISETP.GT.AND P1, PT, R13, 0x19, PT ;  /* 0x000000190d00780c */ /* 0x000fc40003f24270 */
[----:B------:R-:W-:Y:S02]  /*aa80*/  FSEL R67, R38, -INF , P2 ;  /* 0xff80000026437808 */ /* 0x000fe40001000000 */
[----:B------:R-:W-:Y:S02]  /*aa90*/  FMNMX.FTZ R26, R65, R26, !PT ;  /* 0x0000001a411a7209 */ /* 0x000fe40007810000 */
[----:B------:R-:W-:Y:S02]  /*aaa0*/  FSEL R69, R39, -INF , P1 ;  /* 0xff80000027457808 */ /* 0x000fe40000800000 */
[C---:B------:R-:W-:Y:S02]  /*aab0*/  ISETP.GT.AND P2, PT, R13.reuse, 0x20, PT ;  /* 0x000000200d00780c */ /* 0x040fe40003f44270 */
[----:B------:R-:W-:Y:S02]  /*aac0*/  ISETP.GT.AND P1, PT, R13, 0x21, PT ;  /* 0x000000210d00780c */ /* 0x000fe40003f24270 */
[----:B------:R-:W-:-:S02]  /*aad0*/  FMNMX.FTZ R26, R67, R26, !PT ;  /* 0x0000001a431a7209 */ /* 0x000fc40007810000 */
[----:B------:R-:W-:Y:S02]  /*aae0*/  FSEL R71, R42, -INF , P2 ;  /* 0xff8000002a477808 */ /* 0x000fe40001000000 */
[----:B------:R-:W-:Y:S02]  /*aaf0*/  FSEL R73, R43, -INF , P1 ;  /* 0xff8000002b497808 */ /* 0x000fe40000800000 */
[C---:B------:R-:W-:Y:S02]  /*ab00*/  ISETP.GT.AND P2, PT, R13.reuse, 0x28, PT ;  /* 0x000000280d00780c */ /* 0x040fe40003f44270 */
[----:B------:R-:W-:Y:S02]  /*ab10*/  ISETP.GT.AND P1, PT, R13, 0x29, PT ;  /* 0x000000290d00780c */ /* 0x000fe40003f24270 */
[----:B------:R-:W-:Y:S02]  /*ab20*/  FMNMX.FTZ R26, R69, R26, !PT ;  /* 0x0000001a451a7209 */ /* 0x000fe40007810000 */
[----:B------:R-:W-:-:S02]  /*ab30*/  FSEL R75, R46, -INF , P2 ;  /* 0xff8000002e4b7808 */ /* 0x000fc40001000000 */
[----:B------:R-:W-:Y:S02]  /*ab40*/  FSEL R77, R47, -INF , P1 ;  /* 0xff8000002f4d7808 */ /* 0x000fe40000800000 */
[C---:B------:R-:W-:Y:S02]  /*ab50*/  ISETP.GT.AND P2, PT, R13.reuse, 0x30, PT ;  /* 0x000000300d00780c */ /* 0x040fe40003f44270 */
[----:B------:R-:W-:Y:S02]  /*ab60*/  ISETP.GT.AND P1, PT, R13, 0x31, PT ;  /* 0x000000310d00780c */ /* 0x000fe40003f24270 */
[----:B------:R-:W-:Y:S02]  /*ab70*/  FMNMX.FTZ R26, R71, R26, !PT ;  /* 0x0000001a471a7209 */ /* 0x000fe40007810000 */
[----:B------:R-:W-:Y:S02]  /*ab80*/  FSEL R79, R50, -INF , P2 ;  /* 0xff800000324f7808 */ /* 0x000fe40001000000 */
[----:B------:R-:W-:-:S02]  /*ab90*/  FSEL R81, R51, -INF , P1 ;  /* 0xff80000033517808 */ /* 0x000fc40000800000 */
[----:B------:R-:W-:Y:S02]  /*aba0*/  FMNMX.FTZ R26, R73, R26, !PT ;  /* 0x0000001a491a7209 */ /* 0x000fe40007810000 */
[C---:B------:R-:W-:Y:S02]  /*abb0*/  ISETP.GT.AND P2, PT, R13.reuse, 0x38, PT ;  /* 0x000000380d00780c */ /* 0x040fe40003f44270 */
[----:B------:R-:W-:Y:S02]  /*abc0*/  ISETP.GT.AND P1, PT, R13, 0x39, PT ;  /* 0x000000390d00780c */ /* 0x000fe40003f24270 */
[----:B--2---:R-:W-:Y:S02]  /*abd0*/  VIADDMNMX R3, R0, R3, R12, PT ;  /* 0x0000000300037246 */ /* 0x004fe4000380010c */
[----:B------:R-:W-:Y:S02]  /*abe0*/  FMNMX.FTZ R26, R75, R26, !PT ;  /* 0x0000001a4b1a7209 */ /* 0x000fe40007810000 */
[----:B------:R-:W-:-:S02]  /*abf0*/  FSEL R83, R54, -INF , P2 ;  /* 0xff80000036537808 */ /* 0x000fc40001000000 */
[----:B------:R-:W-:Y:S02]  /*ac00*/  FSEL R85, R55, -INF , P1 ;  /* 0xff80000037557808 */ /* 0x000fe40000800000 */
[C---:B------:R-:W-:Y:S02]  /*ac10*/  ISETP.GT.AND P1, PT, R3.reuse, RZ, PT ;  /* 0x000000ff0300720c */ /* 0x040fe40003f24270 */
[----:B------:R-:W-:Y:S02]  /*ac20*/  ISETP.GT.AND P2, PT, R3, 0x1, PT ;  /* 0x000000010300780c */ /* 0x000fe40003f44270 */
[----:B------:R-:W-:Y:S02]  /*ac30*/  FMNMX.FTZ R26, R77, R26, !PT ;  /* 0x0000001a4d1a7209 */ /* 0x000fe40007810000 */
[----:B------:R-:W-:Y:S02]  /*ac40*/  ISETP.GT.AND P3, PT, R3, 0x8, PT ;  /* 0x000000080300780c */ /* 0x000fe40003f64270 */
[----:B------:R-:W-:-:S02]  /*ac50*/  FSEL R27, R24, -INF , P1 ;  /* 0xff800000181b7808 */ /* 0x000fc40000800000 */
[----:B------:R-:W-:Y:S02]  /*ac60*/  FSEL R25, R25, -INF , P2 ;  /* 0xff80000019197808 */ /* 0x000fe40001000000 */
[----:B------:R-:W-:Y:S02]  /*ac70*/  FMNMX.FTZ R26, R79, R26, !PT ;  /* 0x0000001a4f1a7209 */ /* 0x000fe40007810000 */
[----:B------:R-:W-:Y:S02]  /*ac80*/  ISETP.GT.AND P1, PT, R3, 0x9, PT ;  /* 0x000000090300780c */ /* 0x000fe40003f24270 */
[----:B------:R-:W-:Y:S02]  /*ac90*/  FSEL R31, R28, -INF , P3 ;  /* 0xff8000001c1f7808 */ /* 0x000fe40001800000 */
[----:B------:R-:W-:Y:S02]  /*aca0*/  FMNMX.FTZ R0, R27, R25, !PT ;  /* 0x000000191b007209 */ /* 0x000fe40007810000 */
[----:B------:R-:W-:-:S02]  /*acb0*/  FMNMX.FTZ R26, R81, R26, !PT ;  /* 0x0000001a511a7209 */ /* 0x000fc40007810000 */
[----:B------:R-:W-:Y:S02]  /*acc0*/  ISETP.GT.AND P2, PT, R3, 0x10, PT ;  /* 0x000000100300780c */ /* 0x000fe40003f44270 */
[----:B------:R-:W-:Y:S02]  /*acd0*/  FSEL R29, R29, -INF , P1 ;  /* 0xff8000001d1d7808 */ /* 0x000fe40000800000 */
[----:B------:R-:W-:Y:S02]  /*ace0*/  FMNMX.FTZ R0, R31, R0, !PT ;  /* 0x000000001f007209 */ /* 0x000fe40007810000 */
[----:B------:R-:W-:Y:S02]  /*acf0*/  FMNMX.FTZ R26, R83, R26, !PT ;  /* 0x0000001a531a7209 */ /* 0x000fe40007810000 */
[----:B------:R-:W-:Y:S02]  /*ad00*/  ISETP.GT.AND P1, PT, R3, 0x11, PT ;  /* 0x000000110300780c */ /* 0x000fe40003f24270 */
[----:B------:R-:W-:-:S02]  /*ad10*/  FSEL R35, R32, -INF , P2 ;  /* 0xff80000020237808 */ /* 0x000fc40001000000 */
[----:B------:R-:W-:Y:S02]  /*ad20*/  FMNMX.FTZ R0, R29, R0, !PT ;  /* 0x000000001d007209 */ /* 0x000fe40007810000 */
[----:B------:R-:W-:Y:S02]  /*ad30*/  FMNMX.FTZ R26, R85, R26, !PT ;  /* 0x0000001a551a7209 */ /* 0x000fe40007810000 */
[----:B------:R-:W-:Y:S02]  /*ad40*/  ISETP.GT.AND P2, PT, R3, 0x18, PT ;  /* 0x000000180300780c */ /* 0x000fe40003f44270 */
[----:B------:R-:W-:Y:S01]  /*ad50*/  FSEL R33, R33, -INF , P1 ;  /* 0xff80000021217808 */ /* 0x000fe20000800000 */
[----:B------:R-:W1:Y:S01]  /*ad60*/  SHFL.BFLY PT, R13, R26, 0x2, 0x1f ;  /* 0x0c401f001a0d7f89 */ /* 0x000e6200000e0000 */
        /* <DEDUP_REMOVED lines=19> */
[----:B-1----:R-:W-:-:S02]  /*aea0*/  FMNMX.FTZ R13, R26, R13, !PT ;  /* 0x0000000d1a0d7209 */ /* 0x002fc40007810000 */
[----:B------:R-:W-:Y:S02]  /*aeb0*/  ISETP.GT.AND P2, PT, R3, 0x31, PT ;  /* 0x000000310300780c */ /* 0x000fe40003f44270 */
[----:B------:R-:W-:Y:S01]  /*aec0*/  FSEL R51, R48, -INF , P1 ;  /* 0xff80000030337808 */ /* 0x000fe20000800000 */
[----:B------:R-:W1:Y:S01]  /*aed0*/  SHFL.BFLY PT, R12, R13, 0x1, 0x1f ;  /* 0x0c201f000d0c7f89 */ /* 0x000e6200000e0000 */
        /* <DEDUP_REMOVED lines=10> */
[----:B-1----:R-:W-:Y:S01]  /*af80*/  FMNMX.FTZ R13, R13, R12, !PT ;  /* 0x0000000c0d0d7209 */ /* 0x002fe20007810000 */
[----:B------:R-:W-:Y:S02]  /*af90*/  IMAD.U32 R12, RZ, RZ, UR4 ;  /* 0x00000004ff0c7e24 */ /* 0x000fe4000f8e00ff */
[----:B------:R-:W1:Y:S01]  /*afa0*/  SHFL.BFLY PT, R3, R0, 0x2, 0x1f ;  /* 0x0c401f0000037f89 */ /* 0x000e6200000e0000 */
[C---:B------:R-:W-:Y:S01]  /*afb0*/  FSETP.NEU.FTZ.AND P4, PT, R13.reuse, -INF , PT ;  /* 0xff8000000d00780b */ /* 0x040fe20003f9d000 */
[----:B------:R-:W-:-:S05]  /*afc0*/  FMUL.FTZ R24, R13, R12 ;  /* 0x0000000c0d187220 */ /* 0x000fca0000410000 */
[----:B------:R-:W-:-:S05]  /*afd0*/  FSEL R24, R24, RZ, P4 ;  /* 0x000000ff18187208 */ /* 0x000fca0002000000 */
        /* <DEDUP_REMOVED lines=11> */
[----:B-1----:R-:W-:Y:S01]  /*b090*/  FMNMX.FTZ R3, R0, R3, !PT ;  /* 0x0000000300037209 */ /* 0x002fe20007810000 */
[----:B------:R-:W1:Y:S01]  /*b0a0*/  MUFU.EX2 R57, R57 ;  /* 0x0000003900397308 */ /* 0x000e620000000800 */
[-CC-:B------:R-:W-:Y:S01]  /*b0b0*/  FFMA.FTZ R75, R75, R12.reuse, -R24.reuse ;  /* 0x0000000c4b4b7223 */ /* 0x180fe20000010818 */
[-CC-:B------:R-:W-:Y:S01]  /*b0c0*/  FFMA.FTZ R77, R77, R12.reuse, -R24.reuse ;  /* 0x0000000c4d4d7223 */ /* 0x180fe20000010818 */
[-CC-:B------:R-:W-:Y:S01]  /*b0d0*/  FFMA.FTZ R79, R79, R12.reuse, -R24.reuse ;  /* 0x0000000c4f4f7223 */ /* 0x180fe20000010818 */
[----:B--2---:R-:W2:Y:S01]  /*b0e0*/  SHFL.BFLY PT, R14, R3, 0x1, 0x1f ;  /* 0x0c201f00030e7f89 */ /* 0x004ea200000e0000 */
[-CC-:B------:R-:W-:Y:S01]  /*b0f0*/  FFMA.FTZ R81, R81, R12.reuse, -R24.reuse ;  /* 0x0000000c51517223 */ /* 0x180fe20000010818 */
[-CC-:B------:R-:W-:Y:S01]  /*b100*/  FFMA.FTZ R83, R83, R12.reuse, -R24.reuse ;  /* 0x0000000c53537223 */ /* 0x180fe20000010818 */
[----:B------:R-:W-:Y:S01]  /*b110*/  FFMA.FTZ R24, R85, R12, -R24 ;  /* 0x0000000c55187223 */ /* 0x000fe20000010818 */
[----:B------:R-:W-:Y:S08]  /*b120*/  MUFU.EX2 R59, R59 ;  /* 0x0000003b003b7308 */ /* 0x000ff00000000800 */
[----:B------:R-:W3:Y:S01]  /*b130*/  MUFU.EX2 R30, R61 ;  /* 0x0000003d001e7308 */ /* 0x000ee20000000800 */
[----:B-1----:R-:W-:Y:S01]  /*b140*/  FADD.FTZ R26, R57, R28 ;  /* 0x0000001c391a7221 */ /* 0x002fe20000010000 */
[----:B------:R-:W-:-:S06]  /*b150*/  F2FP.BF16.F32.PACK_AB R165, R28, R57 ;  /* 0x000000391ca5723e */ /* 0x000fcc00000010ff */
[----:B------:R-:W-:Y:S01]  /*b160*/  MUFU.EX2 R63, R63 ;  /* 0x0000003f003f7308 */ /* 0x000fe20000000800 */
[----:B--2---:R-:W-:Y:S01]  /*b170*/  FMNMX.FTZ R14, R3, R14, !PT ;  /* 0x0000000e030e7209 */ /* 0x004fe20007810000 */
[----:B------:R-:W-:-:S03]  /*b180*/  VIADD R3, R20, 0x28c40 ;  /* 0x00028c4014037836 */ /* 0x000fc60000000000 */
[C---:B------:R-:W-:Y:S01]  /*b190*/  FSETP.NEU.FTZ.AND P1, PT, R14.reuse, -INF , PT ;  /* 0xff8000000e00780b */ /* 0x040fe20003f3d000 */
[-C--:B------:R-:W-:Y:S02]  /*b1a0*/  FMUL.FTZ R0, R14, R12.reuse ;  /* 0x0000000c0e007220 */ /* 0x080fe40000410000 */
[----:B------:R-:W1:Y:S01]  /*b1b0*/  MUFU.EX2 R32, R65 ;  /* 0x0000004100207308 */ /* 0x000e620000000800 */
[----:B------:R-:W-:Y:S02]  /*b1c0*/  PRMT R3, R192, 0x654, R3 ;  /* 0x00000654c0037816 */ /* 0x000fe40000000003 */
[----:B---3--:R-:W-:Y:S02]  /*b1d0*/  F2FP.BF16.F32.PACK_AB R167, R30, R59 ;  /* 0x0000003b1ea7723e */ /* 0x008fe400000010ff */
[----:B------:R-:W-:Y:S01]  /*b1e0*/  FSEL R0, R0, RZ, P1 ;  /* 0x000000ff00007208 */ /* 0x000fe20000800000 */
[----:B------:R2:W-:Y:S02]  /*b1f0*/  SYNCS.ARRIVE.TRANS64.RED.A1T0 RZ, [R3+URZ], RZ ;  /* 0x000000ff03ff79a7 */ /* 0x0005e4000810043f */
[----:B------:R-:W-:Y:S02]  /*b200*/  MUFU.EX2 R67, R67 ;  /* 0x0000004300437308 */ /* 0x000fe40000000800 */
        /* <DEDUP_REMOVED lines=14> */
[----:B------:R3:W5:Y:S01]  /*b2f0*/  MUFU.EX2 R164, R25 ;  /* 0x0000001900a47308 */ /* 0x0007620000000800 */
[-CC-:B------:R-:W-:Y:S01]  /*b300*/  FFMA.FTZ R49, R49, R12.reuse, -R0.reuse ;  /* 0x0000000c31317223 */ /* 0x180fe20000010800 */
[-CC-:B------:R-:W-:Y:S01]  /*b310*/  FFMA.FTZ R55, R55, R12.reuse, -R0.reuse ;  /* 0x0000000c37377223 */ /* 0x180fe20000010800 */
[----:B------:R-:W-:Y:S01]  /*b320*/  FFMA.FTZ R0, R53, R12, -R0 ;  /* 0x0000000c35007223 */ /* 0x000fe20000010800 */
[----:B-1----:R-:W-:-:S04]  /*b330*/  F2FP.BF16.F32.PACK_AB R161, R32, R63 ;  /* 0x0000003f20a1723e */ /* 0x002fc800000010ff */
[----:B------:R-:W1:Y:S01]  /*b340*/  MUFU.EX2 R31, R31 ;  /* 0x0000001f001f7308 */ /* 0x000e620000000800 */
[----:B---3--:R-:W-:-:S04]  /*b350*/  FADD.FTZ R25, R59, R26 ;  /* 0x0000001a3b197221 */ /* 0x008fc80000010000 */
[----:B------:R-:W-:-:S03]  /*b360*/  FADD.FTZ R44, R30, R25 ;  /* 0x000000191e2c7221 */ /* 0x000fc60000010000 */
[----:B------:R3:W0:Y:S01]  /*b370*/  MUFU.EX2 R166, R29 ;  /* 0x0000001d00a67308 */ /* 0x0006220000000800 */
[----:B-----5:R-:W-:Y:S01]  /*b380*/  FADD.FTZ R26, R27, R164 ;  /* 0x000000a41b1a7221 */ /* 0x020fe20000010000 */
[----:B------:R-:W-:-:S06]  /*b390*/  F2FP.BF16.F32.PACK_AB R164, R164, R27 ;  /* 0x0000001ba4a4723e */ /* 0x000fcc00000010ff */
[----:B------:R-:W2:Y:S01]  /*b3a0*/  MUFU.EX2 R35, R35 ;  /* 0x0000002300237308 */ /* 0x000ea20000000800 */
[----:B-1----:R-:W-:Y:S01]  /*b3b0*/  FADD.FTZ R25, R31, R26 ;  /* 0x0000001a1f197221 */ /* 0x002fe20000010000 */
[----:B---3--:R-:W-:-:S04]  /*b3c0*/  FADD.FTZ R29, R63, R44 ;  /* 0x0000002c3f1d7221 */ /* 0x008fc80000010000 */
[----:B------:R-:W-:Y:S02]  /*b3d0*/  FADD.FTZ R46, R32, R29 ;  /* 0x0000001d202e7221 */ /* 0x000fe40000010000 */
[----:B------:R-:W1:Y:S01]  /*b3e0*/  MUFU.EX2 R160, R33 ;  /* 0x0000002100a07308 */ /* 0x000e620000000800 */
[C---:B0-----:R-:W-:Y:S01]  /*b3f0*/  FADD.FTZ R44, R166.reuse, R25 ;  /* 0x00000019a62c7221 */ /* 0x041fe20000010000 */
[----:B------:R-:W-:Y:S01]  /*b400*/  FADD.FTZ R25, R67, R46 ;  /* 0x0000002e43197221 */ /* 0x000fe20000010000 */
[----:B------:R-:W-:Y:S01]  /*b410*/  F2FP.BF16.F32.PACK_AB R166, R166, R31 ;  /* 0x0000001fa6a6723e */ /* 0x000fe200000010ff */
[----:B------:R-:W-:Y:S01]  /*b420*/  BAR.SYNC.DEFER_BLOCKING 0xf, 0x100 ;  /* 0x03c4000000007b1d */ /* 0x000fe20000010000 */
[----:B--2---:R-:W-:-:S05]  /*b430*/  FADD.FTZ R3, R35, R44 ;  /* 0x0000002c23037221 */ /* 0x004fca0000010000 */
[----:B------:R-:W0:Y:S01]  /*b440*/  MUFU.EX2 R39, R39 ;  /* 0x0000002700277308 */ /* 0x000e220000000800 */
[----:B-1----:R-:W-:-:S07]  /*b450*/  FADD.FTZ R28, R160, R3 ;  /* 0x00000003a01c7221 */ /* 0x002fce0000010000 */
[----:B------:R-:W1:Y:S01]  /*b460*/  MUFU.EX2 R34, R69 ;  /* 0x0000004500227308 */ /* 0x000e620000000800 */
[----:B------:R-:W-:-:S07]  /*b470*/  F2FP.BF16.F32.PACK_AB R160, R160, R35 ;  /* 0x00000023a0a0723e */ /* 0x000fce00000010ff */
[----:B------:R-:W2:Y:S01]  /*b480*/  MUFU.EX2 R162, R37 ;  /* 0x0000002500a27308 */ /* 0x000ea20000000800 */
[----:B0-----:R-:W-:Y:S01]  /*b490*/  FADD.FTZ R3, R39, R28 ;  /* 0x0000001c27037221 */ /* 0x001fe20000010000 */
[----:B------:R0:W-:Y:S06]  /*b4a0*/  STSM.16.M88.4 [R218+0x26800], R164 ;  /* 0x026800a4da007844 */ /* 0x0001ec0000000200 */
[----:B------:R-:W3:Y:S01]  /*b4b0*/  MUFU.EX2 R71, R71 ;  /* 0x0000004700477308 */ /* 0x000ee20000000800 */
[C---:B-1----:R-:W-:Y:S01]  /*b4c0*/  FADD.FTZ R44, R34.reuse, R25 ;  /* 0x00000019222c7221 */ /* 0x042fe20000010000 */
[----:B------:R-:W-:-:S06]  /*b4d0*/  F2FP.BF16.F32.PACK_AB R163, R34, R67 ;  /* 0x0000004322a3723e */ /* 0x000fcc00000010ff */
[----:B------:R-:W1:Y:S01]  /*b4e0*/  MUFU.EX2 R43, R43 ;  /* 0x0000002b002b7308 */ /* 0x000e620000000800 */
[C---:B--2---:R-:W-:Y:S01]  /*b4f0*/  FADD.FTZ R28, R162.reuse, R3 ;  /* 0x00000003a21c7221 */ /* 0x044fe20000010000 */
[----:B------:R-:W-:-:S05]  /*b500*/  F2FP.BF16.F32.PACK_AB R162, R162, R39 ;  /* 0x00000027a2a2723e */ /* 0x000fca00000010ff */
[----:B------:R0:W-:Y:S01]  /*b510*/  STSM.16.M88.4 [R222], R160 ;  /* 0x000000a0de007844 */ /* 0x0001e20000000200 */
[----:B------:R-:W2:Y:S01]  /*b520*/  MUFU.EX2 R36, R73 ;  /* 0x0000004900247308 */ /* 0x000ea20000000800 */
[----:B---3--:R-:W-:-:S07]  /*b530*/  FADD.FTZ R25, R71, R44 ;  /* 0x0000002c47197221 */ /* 0x008fce0000010000 */
[----:B------:R-:W3:Y:S01]  /*b540*/  MUFU.EX2 R156, R41 ;  /* 0x00000029009c7308 */ /* 0x000ee20000000800 */
[----:B-1----:R-:W-:-:S07]  /*b550*/  FADD.FTZ R3, R43, R28 ;  /* 0x0000001c2b037221 */ /* 0x002fce0000010000 */
[----:B------:R-:W1:Y:S01]  /*b560*/  MUFU.EX2 R75, R75 ;  /* 0x0000004b004b7308 */ /* 0x000e620000000800 */
[C---:B--2---:R-:W-:Y:S01]  /*b570*/  FADD.FTZ R30, R36.reuse, R25 ;  /* 0x00000019241e7221 */ /* 0x044fe20000010000 */
[----:B------:R-:W-:-:S06]  /*b580*/  F2FP.BF16.F32.PACK_AB R157, R36, R71 ;  /* 0x00000047249d723e */ /* 0x000fcc00000010ff */
[----:B------:R-:W2:Y:S01]  /*b590*/  MUFU.EX2 R47, R47 ;  /* 0x0000002f002f7308 */ /* 0x000ea20000000800 */
[C---:B---3--:R-:W-:Y:S01]  /*b5a0*/  FADD.FTZ R28, R156.reuse, R3 ;  /* 0x000000039c1c7221 */ /* 0x048fe20000010000 */
[----:B------:R-:W-:-:S06]  /*b5b0*/  F2FP.BF16.F32.PACK_AB R156, R156, R43 ;  /* 0x0000002b9c9c723e */ /* 0x000fcc00000010ff */
[----:B------:R-:W-:Y:S01]  /*b5c0*/  MUFU.EX2 R42, R24 ;  /* 0x00000018002a7308 */ /* 0x000fe20000000800 */
[----:B-1----:R-:W-:-:S07]  /*b5d0*/  FADD.FTZ R25, R75, R30 ;  /* 0x0000001e4b197221 */ /* 0x002fce0000010000 */
[----:B------:R-:W1:Y:S01]  /*b5e0*/  MUFU.EX2 R38, R77 ;  /* 0x0000004d00267308 */ /* 0x000e620000000800 */
[----:B--2---:R-:W-:-:S07]  /*b5f0*/  FADD.FTZ R3, R47, R28 ;  /* 0x0000001c2f037221 */ /* 0x004fce0000010000 */
[----:B------:R-:W2:Y:S08]  /*b600*/  MUFU.EX2 R24, R45 ;  /* 0x0000002d00187308 */ /* 0x000eb00000000800 */
[----:B------:R-:W-:Y:S01]  /*b610*/  MUFU.EX2 R79, R79 ;  /* 0x0000004f004f7308 */ /* 0x000fe20000000800 */
[C---:B-1----:R-:W-:Y:S01]  /*b620*/  F2FP.BF16.F32.PACK_AB R159, R38.reuse, R75 ;  /* 0x0000004b269f723e */ /* 0x042fe200000010ff */
[----:B------:R-:W-:-:S06]  /*b630*/  FADD.FTZ R38, R38, R25 ;  /* 0x0000001926267221 */ /* 0x000fcc0000010000 */
[----:B------:R-:W1:Y:S01]  /*b640*/  MUFU.EX2 R40, R81 ;  /* 0x0000005100287308 */ /* 0x000e620000000800 */
[C---:B--2---:R-:W-:Y:S01]  /*b650*/  F2FP.BF16.F32.PACK_AB R158, R24.reuse, R47 ;  /* 0x0000002f189e723e */ /* 0x044fe200000010ff */
[----:B------:R-:W-:-:S04]  /*b660*/  FADD.FTZ R24, R24, R3 ;  /* 0x0000000318187221 */ /* 0x000fc80000010000 */
[----:B------:R0:W-:Y:S02]  /*b670*/  STSM.16.M88.4 [R219], R156 ;  /* 0x0000009cdb007844 */ /* 0x0001e40000000200 */
[----:B------:R-:W-:Y:S08]  /*b680*/  MUFU.EX2 R51, R51 ;  /* 0x0000003300337308 */ /* 0x000ff00000000800 */
[----:B------:R-:W2:Y:S01]  /*b690*/  MUFU.EX2 R26, R49 ;  /* 0x00000031001a7308 */ /* 0x000ea20000000800 */
[----:B-1----:R-:W-:Y:S01]  /*b6a0*/  F2FP.BF16.F32.PACK_AB R153, R40, R79 ;  /* 0x0000004f2899723e */ /* 0x002fe200000010ff */
[----:B------:R-:W-:-:S04]  /*b6b0*/  FADD.FTZ R79, R79, R38 ;  /* 0x000000264f4f7221 */ /* 0x000fc80000010000 */
[----:B------:R-:W-:Y:S02]  /*b6c0*/  FADD.FTZ R40, R40, R79 ;  /* 0x0000004f28287221 */ /* 0x000fe40000010000 */
[----:B------:R-:W1:Y:S08]  /*b6d0*/  MUFU.EX2 R83, R83 ;  /* 0x0000005300537308 */ /* 0x000e700000000800 */
[----:B------:R-:W-:Y:S01]  /*b6e0*/  MUFU.EX2 R55, R55 ;  /* 0x0000003700377308 */ /* 0x000fe20000000800 */
[----:B--2---:R-:W-:Y:S01]  /*b6f0*/  F2FP.BF16.F32.PACK_AB R152, R26, R51 ;  /* 0x000000331a98723e */ /* 0x004fe200000010ff */
[----:B------:R-:W-:-:S04]  /*b700*/  FADD.FTZ R51, R51, R24 ;  /* 0x0000001833337221 */ /* 0x000fc80000010000 */
[----:B------:R-:W-:Y:S02]  /*b710*/  FADD.FTZ R26, R26, R51 ;  /* 0x000000331a1a7221 */ /* 0x000fe40000010000 */
[----:B------:R-:W2:Y:S01]  /*b720*/  MUFU.EX2 R0, R0 ;  /* 0x0000000000007308 */ /* 0x000ea20000000800 */
[----:B-1----:R-:W-:Y:S01]  /*b730*/  F2FP.BF16.F32.PACK_AB R155, R42, R83 ;  /* 0x000000532a9b723e */ /* 0x002fe200000010ff */
[----:B------:R-:W-:-:S04]  /*b740*/  FADD.FTZ R3, R83, R40 ;  /* 0x0000002853037221 */ /* 0x000fc80000010000 */
[----:B------:R-:W-:Y:S01]  /*b750*/  FADD.FTZ R3, R42, R3 ;  /* 0x000000032a037221 */ /* 0x000fe20000010000 */
[----:B--2---:R-:W-:Y:S01]  /*b760*/  F2FP.BF16.F32.PACK_AB R154, R0, R55 ;  /* 0x00000037009a723e */ /* 0x004fe200000010ff */
[----:B------:R-:W-:-:S04]  /*b770*/  FADD.FTZ R55, R55, R26 ;  /* 0x0000001a37377221 */ /* 0x000fc80000010000 */
[----:B------:R0:W-:Y:S01]  /*b780*/  STSM.16.M88.4 [R221], R152 ;  /* 0x00000098dd007844 */ /* 0x0001e20000000200 */
[----:B------:R-:W-:Y:S01]  /*b790*/  FADD.FTZ R0, R0, R55 ;  /* 0x0000003700007221 */ /* 0x000fe20000010000 */
[----:B------:R-:W-:Y:S06]  /*b7a0*/  @!P0 BRA `(.L_x_8011) ;  /* 0x0000000000048947 */ /* 0x000fec0003800000 */
[----:B------:R-:W-:Y:S01]  /*b7b0*/  BPT.TRAP 0x1 ;  /* 0x000000040000795c */ /* 0x000fe20000300000 */
.L_x_8011:
[----:B------:R1:W2:Y:S01]  /*b7c0*/  SYNCS.PHASECHK.TRANS64.TRYWAIT P1, [R20+URZ+0x28c50], R21 ;  /* 0x028c5015140075a7 */ /* 0x0002a2000802017f */
[----:B------:R-:W-:Y:S05]  /*b7d0*/  @!P0 BRA `(.L_x_8012) ;  /* 0x0000000000048947 */ /* 0x000fea0003800000 */
[----:B------:R-:W-:Y:S01]  /*b7e0*/  BPT.TRAP 0x1 ;  /* 0x000000040000795c */ /* 0x000fe20000300000 */
.L_x_8012:
        /* <DEDUP_REMOVED lines=8> */
.L_x_8014:
[----:B------:R-:W-:Y:S05]  /*b870*/  BSYNC B0 ;  /* 0x0000000000007941 */ /* 0x000fea0003800000 */
.L_x_8013:
        /* <DEDUP_REMOVED lines=39> */
.L_x_8016:
[----:B-12-4-:R-:W1:Y:S01]  /*baf0*/  LDC R21, c[0x0][0x448] ;  /* 0x00011200ff157b82 */ /* 0x016e620000000800 */
[----:B------:R-:W-:Y:S01]  /*bb00*/  VIADD R20, R20, 0x28c60 ;  /* 0x00028c6014147836 */ /* 0x000fe20000000000 */
[----:B------:R-:W-:Y:S01]  /*bb10*/  BSSY B1, `(.L_x_8017) ;  /* 0x0000217000017945 */ /* 0x000fe20003800000 */
[----:B0-----:R-:W-:Y:S02]  /*bb20*/  IMAD.MOV.U32 R152, RZ, RZ, R202 ;  /* 0x000000ffff987224 */ /* 0x001fe400078e00ca */
[----:B------:R-:W-:Y:S01]  /*bb30*/  VIADD R214, R214, 0xfffffffe ;  /* 0xfffffffed6d67836 */ /* 0x000fe20000000000 */
[----:B------:R-:W-:-:S04]  /*bb40*/  PRMT R20, R192, 0x654, R20 ;  /* 0x00000654c0147816 */ /* 0x000fc80000000014 */
[----:B------:R0:W-:Y:S01]  /*bb50*/  SYNCS.ARRIVE.TRANS64.RED.A1T0 RZ, [R20+URZ], RZ ;  /* 0x000000ff14ff79a7 */ /* 0x0001e2000810043f */
[----:B-1----:R-:W-:-:S13]  /*bb60*/  ISETP.NE.AND P1, PT, R21, 0x1, PT ;  /* 0x000000011500780c */ /* 0x002fda0003f25270 */
[----:B------:R-:W1:Y:S08]  /*bb70*/  @P1 LDC R21, c[0x0][0x44c] ;  /* 0x00011300ff151b82 */ /* 0x000e700000000800 */
[----:B0-----:R-:W0:Y:S01]  /*bb80*/  @P1 LDC R20, c[0x0][0x450] ;  /* 0x00011400ff141b82 */ /* 0x001e220000000800 */
[----:B-1----:R-:W-:-:S05]  /*bb90*/  @P1 IMAD.HI.U32 R21, R202, R21, RZ ;  /* 0x00000015ca151227 */ /* 0x002fca00078e00ff */
[----:B0-----:R-:W-:-:S04]  /*bba0*/  @P1 SHF.R.U32.HI R152, RZ, R20, R21 ;  /* 0x00000014ff981219 */ /* 0x001fc80000011615 */
[----:B------:R-:W-:-:S04]  /*bbb0*/  IADD3 R20, R152, R185, -R184 ;  /* 0x000000b998147210 */ /* 0x000fc80007ffe8b8 */
[----:B------:R-:W-:-:S04]  /*bbc0*/  SHF.R.S32.HI R21, RZ, 0x1f, R20 ;  /* 0x0000001fff157819 */ /* 0x000fc80000011414 */
[----:B------:R-:W-:-:S04]  /*bbd0*/  LEA.HI R20, R21, R20, RZ, 0x6 ;  /* 0x0000001415147211 */ /* 0x000fc800078f30ff */
[----:B------:R-:W-:-:S04]  /*bbe0*/  SHF.R.S32.HI R20, RZ, 0x6, R20 ;  /* 0x00000006ff147819 */ /* 0x000fc80000011414 */
[----:B------:R-:W-:-:S04]  /*bbf0*/  VIMNMX R20, RZ, R20, !PT ;  /* 0x00000014ff147248 */ /* 0x000fc80007fe0100 */
[----:B------:R-:W-:-:S13]  /*bc00*/  ISETP.GE.AND P1, PT, R214, R20, PT ;  /* 0x00000014d600720c */ /* 0x000fda0003f26270 */
[----:B------:R-:W-:Y:S05]  /*bc10*/  @!P1 BRA `(.L_x_8018) ;  /* 0x0000002000189947 */ /* 0x000fea0003800000 */
[----:B------:R-:W-:Y:S01]  /*bc20*/  BSSY B0, `(.L_x_8019) ;  /* 0x0000204000007945 */ /* 0x000fe20003800000 */
[----:B------:R-:W-:Y:S02]  /*bc30*/  IMAD.MOV.U32 R21, RZ, RZ, R214 ;  /* 0x000000ffff157224 */ /* 0x000fe400078e00d6 */
[----:B------:R-:W-:Y:S02]  /*bc40*/  IMAD.MOV.U32 R220, RZ, RZ, R13 ;  /* 0x000000ffffdc7224 */ /* 0x000fe400078e000d */
[----:B------:R-:W-:Y:S02]  /*bc50*/  IMAD.MOV.U32 R215, RZ, RZ, R14 ;  /* 0x000000ffffd77224 */ /* 0x000fe400078e000e */
[----:B------:R-:W-:-:S07]  /*bc60*/  IMAD.MOV.U32 R214, RZ, RZ, R18 ;  /* 0x000000ffffd67224 */ /* 0x000fce00078e0012 */
.L_x_8032:
[----:B------:R-:W-:-:S04]  /*bc70*/  IADD3 R18, R214, 0x1, RZ ;  /* 0x00000001d6127810 */ /* 0x000fc80007ffe0ff */
[----:B------:R-:W-:-:S04]  /*bc80*/  ISETP.NE.AND P1, PT, R18, 0x2, PT ;  /* 0x000000021200780c */ /* 0x000fc80003f25270 */
[----:B------:R-:W-:Y:S02]  /*bc90*/  SEL R12, RZ, 0x1, P1 ;  /* 0x00000001ff0c7807 */ /* 0x000fe40000800000 */
[----:B------:R-:W-:Y:S02]  /*bca0*/  SEL R18, R18, RZ, P1 ;  /* 0x000000ff12127207 */ /* 0x000fe40000800000 */
[----:B------:R-:W-:Y:S01]  /*bcb0*/  LOP3.LUT R19, R19, R12, RZ, 0x3c, !PT ;  /* 0x0000000c13137212 */ /* 0x000fe200078e3cff */
[----:B0-----:R-:W-:Y:S06]  /*bcc0*/  @!P0 BRA `(.L_x_8020) ;  /* 0x0000000000048947 */ /* 0x001fec0003800000 */
[----:B------:R-:W-:Y:S01]  /*bcd0*/  BPT.TRAP 0x1 ;  /* 0x000000040000795c */ /* 0x000fe20000300000 */
.L_x_8020:
[----:B------:R-:W-:Y:S01]  /*bce0*/  IMAD R186, R18, 0x8, R2 ;  /* 0x0000000812ba7824 */ /* 0x000fe200078e0202 */
[----:B------:R-:W-:-:S04]  /*bcf0*/  SHF.L.U32 R187, R19, 0x1f, RZ ;  /* 0x0000001f13bb7819 */ /* 0x000fc800000006ff */
[----:B------:R0:W1:Y:S01]  /*bd00*/  SYNCS.PHASECHK.TRANS64.TRYWAIT P1, [R186+URZ+0x28c30], R187 ;  /* 0x028c30bbba0075a7 */ /* 0x000062000802017f */
[----:B------:R-:W-:Y:S05]  /*bd10*/  @!P0 BRA `(.L_x_8021) ;  /* 0x0000000000048947 */ /* 0x000fea0003800000 */
[----:B------:R-:W-:Y:S01]  /*bd20*/  BPT.TRAP 0x1 ;  /* 0x000000040000795c */ /* 0x000fe20000300000 */
.L_x_8021:
[----:B------:R-:W-:Y:S01]  /*bd30*/  BSSY B2, `(.L_x_8022) ;  /* 0x0000006000027945 */ /* 0x000fe20003800000 */
[----:B------:R-:W-:Y:S02]  /*bd40*/  IMAD R154, R18, 0x200, R15 ;  /* 0x00000200129a7824 */ /* 0x000fe400078e020f */
[----:B------:R-:W-:Y:S01]  /*bd50*/  IMAD.MOV.U32 R155, RZ, RZ, 0x40000040 ;  /* 0x40000040ff9b7424 */ /* 0x000fe200078e00ff */
[----:B-1----:R-:W-:Y:S06]  /*bd60*/  @P1 BRA `(.L_x_8023) ;  /* 0x0000000000081947 */ /* 0x002fec0003800000 */
[----:B------:R-:W1:Y:S02]  /*bd70*/  SYNCS.PHASECHK.TRANS64.TRYWAIT P1, [R186+URZ+0x28c30], R187 ;  /* 0x028c30bbba0075a7 */ /* 0x000e64000802017f */
[----:B-1----:R-:W-:Y:S05]  /*bd80*/  @!P1 BRA `(.L_x_8024) ;  /* 0x000000fc00349947 */ /* 0x002fea0003800000 */
.L_x_8023:
[----:B------:R-:W-:Y:S05]  /*bd90*/  BSYNC B2 ;  /* 0x0000000000027941 */ /* 0x000fea0003800000 */
.L_x_8022:
        /* <DEDUP_REMOVED lines=36> */
.L_x_8025:
[----:B------:R-:W2:Y:S01]  /*bfe0*/  LDC R12, c[0x0][0x448] ;  /* 0x00011200ff0c7b82 */ /* 0x000ea20000000800 */
[----:B------:R-:W-:-:S04]  /*bff0*/  LOP3.LUT R22, R22, 0xffffdfff, RZ, 0xc0, !PT ;  /* 0xffffdfff16167812 */ /* 0x000fc800078ec0ff */
[----:B------:R-:W-:-:S04]  /*c000*/  @P0 LOP3.LUT R22, R22, 0x2000, RZ, 0xfc, !PT ;  /* 0x0000200016160812 */ /* 0x000fc800078efcff */
[----:B------:R-:W-:Y:S02]  /*c010*/  LOP3.LUT R22, R22, 0xffffbfff, RZ, 0xc0, !PT ;  /* 0xffffbfff16167812 */ /* 0x000fe400078ec0ff */
[----:B--2---:R-:W-:Y:S01]  /*c020*/  ISETP.NE.AND P1, PT, R12, 0x1, PT ;  /* 0x000000010c00780c */ /* 0x004fe20003f25270 */
[----:B------:R-:W-:-:S12]  /*c030*/  IMAD.IADD R12, R228, 0x1, R202 ;  /* 0x00000001e40c7824 */ /* 0x000fd800078e02ca */
[----:B------:R-:W2:Y:S08]  /*c040*/  @P1 LDC R14, c[0x0][0x44c] ;  /* 0x00011300ff0e1b82 */ /* 0x000eb00000000800 */
[----:B------:R-:W3:Y:S01]  /*c050*/  @P1 LDC R13, c[0x0][0x450] ;  /* 0x00011400ff0d1b82 */ /* 0x000ee20000000800 */
[----:B--2---:R-:W-:-:S05]  /*c060*/  @P1 IMAD.HI.U32 R14, R12, R14, RZ ;  /* 0x0000000e0c0e1227 */ /* 0x004fca00078e00ff */
[----:B---3--:R-:W-:Y:S01]  /*c070*/  @P1 SHF.R.U32.HI R12, RZ, R13, R14 ;  /* 0x0000000dff0c1219 */ /* 0x008fe2000001160e */
[----:B------:R-:W-:-:S04]  /*c080*/  IMAD.MOV.U32 R13, RZ, RZ, -0x40 ;  /* 0xffffffc0ff0d7424 */ /* 0x000fc800078e00ff */
[----:B------:R-:W2:Y:S01]  /*c090*/  SHFL.IDX PT, R14, R12, RZ, 0x1c1f ;  /* 0x001c1fff0c0e7589 */ /* 0x000ea200000e0000 */
[----:B------:R-:W-:-:S03]  /*c0a0*/  IMAD R13, R21, R13, 0x1 ;  /* 0x00000001150d7424 */ /* 0x000fc600078e020d */
[----:B------:R-:W3:Y:S02]  /*c0b0*/  SHFL.IDX PT, R12, R12, 0x1, 0x1c1f ;  /* 0x003c1f000c0c7f89 */ /* 0x000ee400000e0000 */
[----:B------:R-:W-:-:S05]  /*c0c0*/  IADD3 R13, R185, R13, -R196 ;  /* 0x0000000db90d7210 */ /* 0x000fca0007ffe8c4 */
[----:B------:R-:W-:-:S04]  /*c0d0*/  IMAD.IADD R13, R13, 0x1, -R184 ;  /* 0x000000010d0d7824 */ /* 0x000fc800078e0ab8 */
[C---:B--2---:R-:W-:Y:S02]  /*c0e0*/  IMAD.IADD R14, R13.reuse, 0x1, R14 ;  /* 0x000000010d0e7824 */ /* 0x044fe400078e020e */
[----:B---3--:R-:W-:-:S03]  /*c0f0*/  IMAD.IADD R12, R13, 0x1, R12 ;  /* 0x000000010d0c7824 */ /* 0x008fc600078e020c */
[C---:B------:R-:W-:Y:S02]  /*c100*/  ISETP.GT.AND P0, PT, R14.reuse, 0x21, PT ;  /* 0x000000210e00780c */ /* 0x040fe40003f04270 */
[----:B------:R-:W-:Y:S02]  /*c110*/  ISETP.GT.AND P5, PT, R14, 0x8, PT ;  /* 0x000000080e00780c */ /* 0x000fe40003fa4270 */
[----:B------:R-:W-:Y:S02]  /*c120*/  ISETP.GT.AND P6, PT, R12, RZ, PT ;  /* 0x000000ff0c00720c */ /* 0x000fe40003fc4270 */
[----:B------:R-:W-:Y:S02]  /*c130*/  FSEL R156, R156, -INF , P5 ;  /* 0xff8000009c9c7808 */ /* 0x000fe40002800000 */
[----:B------:R-:W-:Y:S02]  /*c140*/  FSEL R154, R154, -INF , P6 ;  /* 0xff8000009a9a7808 */ /* 0x000fe40003000000 */
[----:B------:R-:W-:-:S02]  /*c150*/  ISETP.GT.AND P6, PT, R12, 0x1, PT ;  /* 0x000000010c00780c */ /* 0x000fc40003fc4270 */
[----:B------:R-:W-:Y:S02]  /*c160*/  ISETP.GT.AND P5, PT, R14, 0x29, PT ;  /* 0x000000290e00780c */ /* 0x000fe40003fa4270 */
[----:B------:R-:W-:Y:S02]  /*c170*/  FSEL R155, R155, -INF , P6 ;  /* 0xff8000009b9b7808 */ /* 0x000fe40003000000 */
[----:B------:R-:W-:Y:S02]  /*c180*/  ISETP.GT.AND P6, PT, R12, 0x8, PT ;  /* 0x000000080c00780c */ /* 0x000fe40003fc4270 */
[----:B------:R-:W-:Y:S02]  /*c190*/  ISETP.GT.AND P1, PT, R14, 0x1, PT ;  /* 0x000000010e00780c */ /* 0x000fe40003f24270 */
[----:B------:R-:W-:Y:S02]  /*c1a0*/  FSEL R158, R158, -INF , P6 ;  /* 0xff8000009e9e7808 */ /* 0x000fe40003000000 */
[----:B------:R-:W-:-:S02]  /*c1b0*/  ISETP.GT.AND P6, PT, R12, 0x9, PT ;  /* 0x000000090c00780c */ /* 0x000fc40003fc4270 */
[----:B------:R-:W-:Y:S02]  /*c1c0*/  ISETP.GT.AND P2, PT, R14, RZ, PT ;  /* 0x000000ff0e00720c */ /* 0x000fe40003f44270 */
[----:B------:R-:W-:Y:S02]  /*c1d0*/  FSEL R159, R159, -INF , P6 ;  /* 0xff8000009f9f7808 */ /* 0x000fe40003000000 */
[----:B------:R-:W-:Y:S02]  /*c1e0*/  ISETP.GT.AND P6, PT, R12, 0x10, PT ;  /* 0x000000100c00780c */ /* 0x000fe40003fc4270 */
[----:B------:R-:W-:Y:S02]  /*c1f0*/  @P0 LOP3.LUT R22, R22, 0x4000, RZ, 0xfc, !PT ;  /* 0x0000400016160812 */ /* 0x000fe400078efcff */
[----:B------:R-:W-:Y:S02]  /*c200*/  FSEL R162, R162, -INF , P6 ;  /* 0xff800000a2a27808 */ /* 0x000fe40003000000 */
[----:B------:R-:W-:-:S02]  /*c210*/  ISETP.GT.AND P6, PT, R12, 0x11, PT ;  /* 0x000000110c00780c */ /* 0x000fc40003fc4270 */
[----:B------:R-:W-:Y:S02]  /*c220*/  FSEL R224, R153, -INF , P1 ;  /* 0xff80000099e07808 */ /* 0x000fe40000800000 */
[----:B------:R-:W-:Y:S02]  /*c230*/  FSEL R163, R163, -INF , P6 ;  /* 0xff800000a3a37808 */ /* 0x000fe40003000000 */
[----:B------:R-:W-:Y:S02]  /*c240*/  ISETP.GT.AND P6, PT, R12, 0x18, PT ;  /* 0x000000180c00780c */ /* 0x000fe40003fc4270 */
        /* <DEDUP_REMOVED lines=15> */
[----:B------:R-:W-:Y:S02]  /*c340*/  LOP3.LUT R22, R22, 0xffff7fff, RZ, 0xc0, !PT ;  /* 0xffff7fff16167812 */ /* 0x000fe400078ec0ff */
[----:B------:R-:W-:Y:S02]  /*c350*/  FSEL R175, R175, -INF , P6 ;  /* 0xff800000afaf7808 */ /* 0x000fe40003000000 */
[----:B------:R-:W-:Y:S02]  /*c360*/  ISETP.GT.AND P6, PT, R12, 0x30, PT ;  /* 0x000000300c00780c */ /* 0x000fe40003fc4270 */
[----:B------:R-:W-:Y:S02]  /*c370*/  FSEL R157, R157, -INF , P4 ;  /* 0xff8000009d9d7808 */ /* 0x000fe40002000000 */
        /* <DEDUP_REMOVED lines=8> */
[----:B------:R-:W-:Y:S02]  /*c400*/  FMNMX.FTZ R12, R154, R220, !PT ;  /* 0x000000dc9a0c7209 */ /* 0x000fe40007810000 */
[----:B------:R-:W-:Y:S02]  /*c410*/  FSEL R183, R183, -INF , P6 ;  /* 0xff800000b7b77808 */ /* 0x000fe40003000000 */
[----:B------:R-:W-:Y:S02]  /*c420*/  FMNMX.FTZ R12, R155, R12, !PT ;  /* 0x0000000c9b0c7209 */ /* 0x000fe40007810000 */
[----:B------:R-:W-:Y:S02]  /*c430*/  FSEL R164, R164, -INF , P1 ;  /* 0xff800000a4a47808 */ /* 0x000fe40000800000 */
[----:B------:R-:W-:Y:S02]  /*c440*/  FMNMX.FTZ R12, R158, R12, !PT ;  /* 0x0000000c9e0c7209 */ /* 0x000fe40007810000 */
[----:B------:R-:W-:-:S02]  /*c450*/  @P5 LOP3.LUT R22, R22, 0x8000, RZ, 0xfc, !PT ;  /* 0x0000800016165812 */ /* 0x000fc400078efcff */
[----:B------:R-:W-:Y:S02]  /*c460*/  FMNMX.FTZ R12, R159, R12, !PT ;  /* 0x0000000c9f0c7209 */ /* 0x000fe40007810000 */
[----:B------:R-:W-:Y:S02]  /*c470*/  ISETP.GT.AND P4, PT, R14, 0x30, PT ;  /* 0x000000300e00780c */ /* 0x000fe40003f84270 */
[----:B------:R-:W-:Y:S02]  /*c480*/  FMNMX.FTZ R12, R162, R12, !PT ;  /* 0x0000000ca20c7209 */ /* 0x000fe40007810000 */
[C---:B------:R-:W-:Y:S02]  /*c490*/  ISETP.GT.AND P3, PT, R14.reuse, 0x31, PT ;  /* 0x000000310e00780c */ /* 0x040fe40003f64270 */
[----:B------:R-:W-:Y:S02]  /*c4a0*/  FMNMX.FTZ R12, R163, R12, !PT ;  /* 0x0000000ca30c7209 */ /* 0x000fe40007810000 */
[----:B------:R-:W-:-:S02]  /*c4b0*/  ISETP.GT.AND P2, PT, R14, 0x38, PT ;  /* 0x000000380e00780c */ /* 0x000fc40003f44270 */
[----:B------:R-:W-:Y:S02]  /*c4c0*/  FMNMX.FTZ R12, R166, R12, !PT ;  /* 0x0000000ca60c7209 */ /* 0x000fe40007810000 */
[C---:B------:R-:W-:Y:S02]  /*c4d0*/  ISETP.GT.AND P1, PT, R14.reuse, 0x39, PT ;  /* 0x000000390e00780c */ /* 0x040fe40003f24270 */
[----:B------:R-:W-:Y:S02]  /*c4e0*/  FMNMX.FTZ R12, R167, R12, !PT ;  /* 0x0000000ca70c7209 */ /* 0x000fe40007810000 */
[----:B------:R-:W-:Y:S02]  /*c4f0*/  ISETP.GT.AND P5, PT, R14, 0x19, PT ;  /* 0x000000190e00780c */ /* 0x000fe40003fa4270 */
[----:B------:R-:W-:Y:S02]  /*c500*/  FMNMX.FTZ R12, R170, R12, !PT ;  /* 0x0000000caa0c7209 */ /* 0x000fe40007810000 */
[----:B------:R-:W-:-:S02]  /*c510*/  ISETP.GT.AND P0, PT, R14, 0x20, PT ;  /* 0x000000200e00780c */ /* 0x000fc40003f04270 */
[----:B------:R-:W-:Y:S02]  /*c520*/  FMNMX.FTZ R12, R171, R12, !PT ;  /* 0x0000000cab0c7209 */ /* 0x000fe40007810000 */
[----:B------:R-:W-:Y:S02]  /*c530*/  FSEL R165, R165, -INF , P5 ;  /* 0xff800000a5a57808 */ /* 0x000fe40002800000 */
[----:B------:R-:W-:Y:S02]  /*c540*/  FMNMX.FTZ R12, R174, R12, !PT ;  /* 0x0000000cae0c7209 */ /* 0x000fe40007810000 */
[----:B------:R-:W-:Y:S02]  /*c550*/  FSEL R168, R168, -INF , P0 ;  /* 0xff800000a8a87808 */ /* 0x000fe40000000000 */
[----:B------:R-:W-:Y:S02]  /*c560*/  FMNMX.FTZ R12, R175, R12, !PT ;  /* 0x0000000caf0c7209 */ /* 0x000fe40007810000 */
[----:B------:R-:W-:-:S02]  /*c570*/  LOP3.LUT P0, RZ, R22, 0x4000, RZ, 0xc0, !PT ;  /* 0x0000400016ff7812 */ /* 0x000fc4000780c0ff */
[----:B------:R-:W-:Y:S02]  /*c580*/  FMNMX.FTZ R12, R178, R12, !PT ;  /* 0x0000000cb20c7209 */ /* 0x000fe40007810000 */
[----:B------:R-:W-:Y:S02]  /*c590*/  FSEL R169, R169, -INF , P0 ;  /* 0xff800000a9a97808 */ /* 0x000fe40000000000 */
[----:B------:R-:W-:Y:S02]  /*c5a0*/  FMNMX.FTZ R12, R179, R12, !PT ;  /* 0x0000000cb30c7209 */ /* 0x000fe40007810000 */
[----:B------:R-:W-:Y:S02]  /*c5b0*/  LOP3.LUT P5, RZ, R22, 0x8000, RZ, 0xc0, !PT ;  /* 0x0000800016ff7812 */ /* 0x000fe400078ac0ff */
[----:B------:R-:W-:Y:S02]  /*c5c0*/  FMNMX.FTZ R12, R182, R12, !PT ;  /* 0x0000000cb60c7209 */ /* 0x000fe40007810000 */
[----:B------:R-:W-:-:S02]  /*c5d0*/  FSEL R176, R176, -INF , P4 ;  /* 0xff800000b0b07808 */ /* 0x000fc40002000000 */
[----:B------:R-:W-:Y:S02]  /*c5e0*/  FMNMX.FTZ R12, R183, R12, !PT ;  /* 0x0000000cb70c7209 */ /* 0x000fe40007810000 */
[----:B------:R-:W-:Y:S02]  /*c5f0*/  FSEL R177, R177, -INF , P3 ;  /* 0xff800000b1b17808 */ /* 0x000fe40001800000 */
[----:B------:R-:W-:Y:S01]  /*c600*/  FSEL R180, R180, -INF , P2 ;  /* 0xff800000b4b47808 */ /* 0x000fe20001000000 */
[----:B------:R-:W2:Y:S01]  /*c610*/  SHFL.BFLY PT, R13, R12, 0x2, 0x1f ;  /* 0x0c401f000c0d7f89 */ /* 0x000ea200000e0000 */
[----:B------:R-:W-:Y:S02]  /*c620*/  FSEL R181, R181, -INF , P1 ;  /* 0xff800000b5b57808 */ /* 0x000fe40000800000 */
[----:B------:R-:W-:Y:S02]  /*c630*/  LOP3.LUT P0, RZ, R22, 0x2000, RZ, 0xc0, !PT ;  /* 0x0000200016ff7812 */ /* 0x000fe4000780c0ff */
[----:B--2---:R-:W-:-:S05]  /*c640*/  FMNMX.FTZ R13, R12, R13, !PT ;  /* 0x0000000d0c0d7209 */ /* 0x004fca0007810000 */
[----:B------:R-:W2:Y:S02]  /*c650*/  SHFL.BFLY PT, R12, R13, 0x1, 0x1f ;  /* 0x0c201f000d0c7f89 */ /* 0x000ea400000e0000 */
[----:B--2---:R-:W-:-:S04]  /*c660*/  FMNMX.FTZ R13, R13, R12, !PT ;  /* 0x0000000c0d0d7209 */ /* 0x004fc80007810000 */
[----:B------:R-:W-:-:S04]  /*c670*/  FSETP.NEU.FTZ.AND P6, PT, R13, -INF , PT ;  /* 0xff8000000d00780b */ /* 0x000fc80003fdd000 */
[----:B------:R-:W-:-:S05]  /*c680*/  FSEL R12, R13, RZ, P6 ;  /* 0x000000ff0d0c7208 */ /* 0x000fca0003000000 */
[----:B------:R-:W-:Y:S01]  /*c690*/  FADD.FTZ R220, -R12, R220 ;  /* 0x000000dc0cdc7221 */ /* 0x000fe20000010100 */
[----:B------:R-:W-:-:S04]  /*c6a0*/  IMAD.U32 R12, RZ, RZ, UR37 ;  /* 0x00000025ff0c7e24 */ /* 0x000fc8000f8e00ff */
[----:B------:R-:W-:-:S05]  /*c6b0*/  FMUL.FTZ R153, R13, R12 ;  /* 0x0000000c0d997220 */ /* 0x000fca0000410000 */
[----:B------:R-:W-:Y:S02]  /*c6c0*/  FSEL R153, R153, RZ, P6 ;  /* 0x000000ff99997208 */ /* 0x000fe40003000000 */
[----:B------:R-:W-:Y:S01]  /*c6d0*/  ISETP.GT.AND P6, PT, R14, 0x28, PT ;  /* 0x000000280e00780c */ /* 0x000fe20003fc4270 */
[----:B------:R-:W-:Y:S02]  /*c6e0*/  VIADD R14, R186, 0x28c40 ;  /* 0x00028c40ba0e7836 */ /* 0x000fe40000000000 */
[-CC-:B------:R-:W-:Y:S01]  /*c6f0*/  FFMA.FTZ R154, R154, R12.reuse, -R153.reuse ;  /* 0x0000000c9a9a7223 */ /* 0x180fe20000010899 */
[-CC-:B------:R-:W-:Y:S01]  /*c700*/  FFMA.FTZ R225, R170, R12.reuse, -R153.reuse ;  /* 0x0000000caae17223 */ /* 0x180fe20000010899 */
[----:B------:R-:W-:Y:S01]  /*c710*/  FSEL R172, R172, -INF , P6 ;  /* 0xff800000acac7808 */ /* 0x000fe20003000000 */
[-C--:B------:R-:W-:Y:S01]  /*c720*/  FMUL.FTZ R170, R220, R12.reuse ;  /* 0x0000000cdcaa7220 */ /* 0x080fe20000410000 */
[----:B------:R-:W-:Y:S01]  /*c730*/  PRMT R14, R192, 0x654, R14 ;  /* 0x00000654c00e7816 */ /* 0x000fe2000000000e */
[-CC-:B------:R-:W-:Y:S01]  /*c740*/  FFMA.FTZ R155, R155, R12.reuse, -R153.reuse ;  /* 0x0000000c9b9b7223 */ /* 0x180fe20000010899 */
[-CC-:B------:R-:W-:Y:S01]  /*c750*/  FFMA.FTZ R158, R158, R12.reuse, -R153.reuse ;  /* 0x0000000c9e9e7223 */ /* 0x180fe20000010899 */
[-CC-:B------:R-:W-:Y:S01]  /*c760*/  FFMA.FTZ R159, R159, R12.reuse, -R153.reuse ;  /* 0x0000000c9f9f7223 */ /* 0x180fe20000010899 */
[----:B------:R2:W-:Y:S01]  /*c770*/  SYNCS.ARRIVE.TRANS64.RED.A1T0 RZ, [R14+URZ], RZ ;  /* 0x000000ff0eff79a7 */ /* 0x0005e2000810043f */
[-CC-:B------:R-:W-:Y:S01]  /*c780*/  FFMA.FTZ R162, R162, R12.reuse, -R153.reuse ;  /* 0x0000000ca2a27223 */ /* 0x180fe20000010899 */
[-CC-:B------:R-:W-:Y:S01]  /*c790*/  FFMA.FTZ R163, R163, R12.reuse, -R153.reuse ;  /* 0x0000000ca3a37223 */ /* 0x180fe20000010899 */
[-CC-:B------:R-:W-:Y:S01]  /*c7a0*/  FFMA.FTZ R166, R166, R12.reuse, -R153.reuse ;  /* 0x0000000ca6a67223 */ /* 0x180fe20000010899 */
[-CC-:B------:R-:W-:Y:S01]  /*c7b0*/  FFMA.FTZ R167, R167, R12.reuse, -R153.reuse ;  /* 0x0000000ca7a77223 */ /* 0x180fe20000010899 */
[-CC-:B------:R-:W-:Y:S01]  /*c7c0*/  FFMA.FTZ R171, R171, R12.reuse, -R153.reuse ;  /* 0x0000000cabab7223 */ /* 0x180fe20000010899 */
[-CC-:B------:R-:W-:Y:S01]  /*c7d0*/  FFMA.FTZ R174, R174, R12.reuse, -R153.reuse ;  /* 0x0000000caeae7223 */ /* 0x180fe20000010899 */
[-CC-:B------:R-:W-:Y:S01]  /*c7e0*/  FFMA.FTZ R175, R175, R12.reuse, -R153.reuse ;  /* 0x0000000cafaf7223 */ /* 0x180fe20000010899 */
[----:B--2---:R-:W-:Y:S01]  /*c7f0*/  FMNMX.FTZ R14, R152, R215, !PT ;  /* 0x000000d7980e7209 */ /* 0x004fe20007810000 */
[-CC-:B------:R-:W-:Y:S01]  /*c800*/  FFMA.FTZ R178, R178, R12.reuse, -R153.reuse ;  /* 0x0000000cb2b27223 */ /* 0x180fe20000010899 */
[-CC-:B------:R-:W-:Y:S01]  /*c810*/  FFMA.FTZ R179, R179, R12.reuse, -R153.reuse ;  /* 0x0000000cb3b37223 */ /* 0x180fe20000010899 */
[--C-:B------:R-:W-:Y:S01]  /*c820*/  FFMA.FTZ R182, R182, R12, -R153.reuse ;  /* 0x0000000cb6b67223 */ /* 0x100fe20000010899 */
[----:B------:R-:W-:Y:S01]  /*c830*/  FMNMX.FTZ R14, R224, R14, !PT ;  /* 0x0000000ee00e7209 */ /* 0x000fe20007810000 */
[----:B------:R-:W-:Y:S01]  /*c840*/  FFMA.FTZ R183, R183, R12, -R153 ;  /* 0x0000000cb7b77223 */ /* 0x000fe20000010899 */
[----:B------:R-:W2:Y:S02]  /*c850*/  MUFU.EX2 R170, R170 ;  /* 0x000000aa00aa7308 */ /* 0x000ea40000000800 */
[----:B------:R-:W-:-:S04]  /*c860*/  FMNMX.FTZ R14, R156, R14, !PT ;  /* 0x0000000e9c0e7209 */ /* 0x000fc80007810000 */
[----:B------:R-:W-:Y:S02]  /*c870*/  FMNMX.FTZ R14, R157, R14, !PT ;  /* 0x0000000e9d0e7209 */ /* 0x000fe40007810000 */
[----:B------:R3:W4:Y:S02]  /*c880*/  MUFU.EX2 R153, R154 ;  /* 0x0000009a00997308 */ /* 0x0007240000000800 */
[----:B------:R-:W-:-:S04]  /*c890*/  FMNMX.FTZ R14, R160, R14, !PT ;  /* 0x0000000ea00e7209 */ /* 0x000fc80007810000 */
[----:B------:R-:W-:Y:S02]  /*c8a0*/  FMNMX.FTZ R14, R161, R14, !PT ;  /* 0x0000000ea10e7209 */ /* 0x000fe40007810000 */
[----:B------:R-:W5:Y:S01]  /*c8b0*/  MUFU.EX2 R155, R155 ;  /* 0x0000009b009b7308 */ /* 0x000f620000000800 */
[----:B---3--:R-:W-:Y:S01]  /*c8c0*/  FSEL R154, R173, -INF , P5 ;  /* 0xff800000ad9a7808 */ /* 0x008fe20002800000 */
[----:B--2---:R-:W-:Y:S01]  /*c8d0*/  FMUL.FTZ R26, R26, R170 ;  /* 0x000000aa1a1a7220 */ /* 0x004fe20000410000 */
[----:B------:R-:W-:Y:S01]  /*c8e0*/  FMNMX.FTZ R14, R164, R14, !PT ;  /* 0x0000000ea40e7209 */ /* 0x000fe20007810000 */
[-C--:B------:R-:W-:Y:S01]  /*c8f0*/  FMUL.FTZ R27, R27, R170.reuse ;  /* 0x000000aa1b1b7220 */ /* 0x080fe20000410000 */
[-C--:B------:R-:W-:Y:S01]  /*c900*/  FMUL.FTZ R30, R30, R170.reuse ;  /* 0x000000aa1e1e7220 */ /* 0x080fe20000410000 */
[----:B------:R-:W-:Y:S01]  /*c910*/  FMUL.FTZ R31, R31, R170 ;  /* 0x000000aa1f1f7220 */ /* 0x000fe20000410000 */
[----:B------:R-:W-:Y:S01]  /*c920*/  FMNMX.FTZ R14, R165, R14, !PT ;  /* 0x0000000ea50e7209 */ /* 0x000fe20007810000 */
[----:B------:R-:W-:Y:S01]  /*c930*/  MUFU.EX2 R159, R159 ;  /* 0x0000009f009f7308 */ /* 0x000fe20000000800 */
[----:B----4-:R-:W-:Y:S01]  /*c940*/  FFMA.FTZ R3, R170, R3, R153 ;  /* 0x00000003aa037223 */ /* 0x010fe20000010099 */
[----:B------:R-:W-:Y:S01]  /*c950*/  FMUL.FTZ R34, R34, R170 ;  /* 0x000000aa22227220 */ /* 0x000fe20000410000 */
[----:B------:R-:W-:Y:S01]  /*c960*/  FMNMX.FTZ R14, R168, R14, !PT ;  /* 0x0000000ea80e7209 */ /* 0x000fe20007810000 */
[-C--:B------:R-:W-:Y:S01]  /*c970*/  FMUL.FTZ R35, R35, R170.reuse ;  /* 0x000000aa23237220 */ /* 0x080fe20000410000 */
[-C--:B------:R-:W-:Y:S01]  /*c980*/  FMUL.FTZ R38, R38, R170.reuse ;  /* 0x000000aa26267220 */ /* 0x080fe20000410000 */
[----:B------:R-:W-:Y:S01]  /*c990*/  FMUL.FTZ R39, R39, R170 ;  /* 0x000000aa27277220 */ /* 0x000fe20000410000 */
[----:B------:R-:W-:Y:S01]  /*c9a0*/  FMNMX.FTZ R14, R169, R14, !PT ;  /* 0x0000000ea90e7209 */ /* 0x000fe20007810000 */
[----:B------:R-:W-:Y:S01]  /*c9b0*/  MUFU.EX2 R162, R162 ;  /* 0x000000a200a27308 */ /* 0x000fe20000000800 */
[C---:B-----5:R-:W-:Y:S01]  /*c9c0*/  FADD.FTZ R3, R155.reuse, R3 ;  /* 0x000000039b037221 */ /* 0x060fe20000010000 */
[----:B------:R-:W-:Y:S01]  /*c9d0*/  F2FP.BF16.F32.PACK_AB R153, R155, R153 ;  /* 0x000000999b99723e */ /* 0x000fe200000010ff */
[----:B------:R-:W-:Y:S01]  /*c9e0*/  FMUL.FTZ R42, R42, R170 ;  /* 0x000000aa2a2a7220 */ /* 0x000fe20000410000 */
[----:B------:R-:W-:Y:S01]  /*c9f0*/  FMNMX.FTZ R14, R172, R14, !PT ;  /* 0x0000000eac0e7209 */ /* 0x000fe20007810000 */
[-C--:B------:R-:W-:Y:S01]  /*ca00*/  FMUL.FTZ R43, R43, R170.reuse ;  /* 0x000000aa2b2b7220 */ /* 0x080fe20000410000 */
[-C--:B------:R-:W-:Y:S01]  /*ca10*/  FMUL.FTZ R46, R46, R170.reuse ;  /* 0x000000aa2e2e7220 */ /* 0x080fe20000410000 */
[----:B------:R-:W-:Y:S01]  /*ca20*/  FMUL.FTZ R47, R47, R170 ;  /* 0x000000aa2f2f7220 */ /* 0x000fe20000410000 */
[----:B------:R-:W-:Y:S01]  /*ca30*/  FMNMX.FTZ R14, R154, R14, !PT ;  /* 0x0000000e9a0e7209 */ /* 0x000fe20007810000 */
[----:B------:R-:W2:Y:S01]  /*ca40*/  MUFU.EX2 R155, R158 ;  /* 0x0000009e009b7308 */ /* 0x000ea20000000800 */
[-C--:B------:R-:W-:Y:S01]  /*ca50*/  FMUL.FTZ R50, R50, R170.reuse ;  /* 0x000000aa32327220 */ /* 0x080fe20000410000 */
[----:B------:R-:W-:Y:S01]  /*ca60*/  FMUL.FTZ R51, R51, R170 ;  /* 0x000000aa33337220 */ /* 0x000fe20000410000 */
[----:B------:R-:W-:Y:S01]  /*ca70*/  FMNMX.FTZ R14, R176, R14, !PT ;  /* 0x0000000eb00e7209 */ /* 0x000fe20007810000 */
[-C--:B------:R-:W-:Y:S01]  /*ca80*/  FMUL.FTZ R54, R54, R170.reuse ;  /* 0x000000aa36367220 */ /* 0x080fe20000410000 */
[-C--:B------:R-:W-:Y:S01]  /*ca90*/  FMUL.FTZ R55, R55, R170.reuse ;  /* 0x000000aa37377220 */ /* 0x080fe20000410000 */
[----:B------:R-:W-:Y:S01]  /*caa0*/  FMUL.FTZ R58, R58, R170 ;  /* 0x000000aa3a3a7220 */ /* 0x000fe20000410000 */
[----:B------:R-:W-:Y:S01]  /*cab0*/  FMNMX.FTZ R14, R177, R14, !PT ;  /* 0x0000000eb10e7209 */ /* 0x000fe20007810000 */
[----:B------:R-:W-:Y:S01]  /*cac0*/  MUFU.EX2 R167, R167 ;  /* 0x000000a700a77308 */ /* 0x000fe20000000800 */
        /* <DEDUP_REMOVED lines=8> */
[----:B--2---:R-:W-:Y:S01]  /*cb50*/  FADD.FTZ R3, R155, R3 ;  /* 0x000000039b037221 */ /* 0x004fe20000010000 */
[C---:B------:R-:W-:Y:S01]  /*cb60*/  F2FP.BF16.F32.PACK_AB R155, R159.reuse, R155 ;  /* 0x0000009b9f9b723e */ /* 0x040fe200000010ff */
[-C--:B------:R-:W-:Y:S01]  /*cb70*/  FMUL.FTZ R70, R70, R170.reuse ;  /* 0x000000aa46467220 */ /* 0x080fe20000410000 */
[----:B------:R-:W2:Y:S01]  /*cb80*/  SHFL.BFLY PT, R158, R14, 0x2, 0x1f ;  /* 0x0c401f000e9e7f89 */ /* 0x000ea200000e0000 */
[----:B------:R-:W-:Y:S01]  /*cb90*/  FADD.FTZ R3, R159, R3 ;  /* 0x000000039f037221 */ /* 0x000fe20000010000 */
[-C--:B------:R-:W-:Y:S01]  /*cba0*/  FMUL.FTZ R71, R71, R170.reuse ;  /* 0x000000aa47477220 */ /* 0x080fe20000410000 */
[-C--:B------:R-:W-:Y:S01]  /*cbb0*/  FMUL.FTZ R74, R74, R170.reuse ;  /* 0x000000aa4a4a7220 */ /* 0x080fe20000410000 */
[----:B------:R-:W-:Y:S01]  /*cbc0*/  MUFU.EX2 R171, R171 ;  /* 0x000000ab00ab7308 */ /* 0x000fe20000000800 */
[----:B------:R-:W-:Y:S01]  /*cbd0*/  FADD.FTZ R3, R162, R3 ;  /* 0x00000003a2037221 */ /* 0x000fe20000010000 */
        /* <DEDUP_REMOVED lines=18> */
[----:B--2---:R-:W-:Y:S01]  /*cd00*/  FMNMX.FTZ R14, R14, R158, !PT ;  /* 0x0000009e0e0e7209 */ /* 0x004fe20007810000 */
[-C--:B------:R-:W-:Y:S01]  /*cd10*/  FMUL.FTZ R107, R107, R170.reuse ;  /* 0x000000aa6b6b7220 */ /* 0x080fe20000410000 */
[-C--:B------:R-:W-:Y:S01]  /*cd20*/  FMUL.FTZ R110, R110, R170.reuse ;  /* 0x000000aa6e6e7220 */ /* 0x080fe20000410000 */
[-C--:B------:R-:W-:Y:S01]  /*cd30*/  FMUL.FTZ R111, R111, R170.reuse ;  /* 0x000000aa6f6f7220 */ /* 0x080fe20000410000 */
[----:B------:R2:W3:Y:S01]  /*cd40*/  MUFU.EX2 R158, R163 ;  /* 0x000000a3009e7308 */ /* 0x0004e20000000800 */
[----:B------:R-:W4:Y:S01]  /*cd50*/  SHFL.BFLY PT, R159, R14, 0x1, 0x1f ;  /* 0x0c201f000e9f7f89 */ /* 0x000f2200000e0000 */
[-C--:B------:R-:W-:Y:S01]  /*cd60*/  FMUL.FTZ R114, R114, R170.reuse ;  /* 0x000000aa72727220 */ /* 0x080fe20000410000 */
[-C--:B------:R-:W-:Y:S01]  /*cd70*/  FMUL.FTZ R115, R115, R170.reuse ;  /* 0x000000aa73737220 */ /* 0x080fe20000410000 */
[-C--:B------:R-:W-:Y:S01]  /*cd80*/  FMUL.FTZ R118, R118, R170.reuse ;  /* 0x000000aa76767220 */ /* 0x080fe20000410000 */
[-C--:B------:R-:W-:Y:S01]  /*cd90*/  FMUL.FTZ R119, R119, R170.reuse ;  /* 0x000000aa77777220 */ /* 0x080fe20000410000 */
[-C--:B------:R-:W-:Y:S01]  /*cda0*/  FMUL.FTZ R122, R122, R170.reuse ;  /* 0x000000aa7a7a7220 */ /* 0x080fe20000410000 */
[----:B------:R-:W-:Y:S01]  /*cdb0*/  FMUL.FTZ R123, R123, R170 ;  /* 0x000000aa7b7b7220 */ /* 0x000fe20000410000 */
[----:B------:R-:W-:Y:S01]  /*cdc0*/  MUFU.EX2 R179, R179 ;  /* 0x000000b300b37308 */ /* 0x000fe20000000800 */
[----:B--2---:R-:W-:-:S02]  /*cdd0*/  IMAD.MOV R163, RZ, RZ, -R217 ;  /* 0x000000ffffa37224 */ /* 0x004fc400078e0ad9 */
[-C--:B------:R-:W-:Y:S01]  /*cde0*/  FMUL.FTZ R126, R126, R170.reuse ;  /* 0x000000aa7e7e7220 */ /* 0x080fe20000410000 */
[-C--:B------:R-:W-:Y:S01]  /*cdf0*/  FMUL.FTZ R127, R127, R170.reuse ;  /* 0x000000aa7f7f7220 */ /* 0x080fe20000410000 */
[-C--:B------:R-:W-:Y:S01]  /*ce00*/  FMUL.FTZ R130, R130, R170.reuse ;  /* 0x000000aa82827220 */ /* 0x080fe20000410000 */
[-C--:B------:R-:W-:Y:S01]  /*ce10*/  FMUL.FTZ R131, R131, R170.reuse ;  /* 0x000000aa83837220 */ /* 0x080fe20000410000 */
[----:B------:R-:W-:Y:S01]  /*ce20*/  ISETP.NE.AND P1, PT, R196, R163, PT ;  /* 0x000000a3c400720c */ /* 0x000fe20003f25270 */
[-C--:B------:R-:W-:Y:S01]  /*ce30*/  FMUL.FTZ R134, R134, R170.reuse ;  /* 0x000000aa86867220 */ /* 0x080fe20000410000 */
[----:B------:R-:W-:Y:S01]  /*ce40*/  MUFU.EX2 R182, R182 ;  /* 0x000000b600b67308 */ /* 0x000fe20000000800 */
        /* <DEDUP_REMOVED lines=8> */
[----:B----4-:R-:W-:Y:S01]  /*ced0*/  FMNMX.FTZ R14, R14, R159, !PT ;  /* 0x0000009f0e0e7209 */ /* 0x010fe20007810000 */
[-C--:B------:R-:W-:Y:S01]  /*cee0*/  FMUL.FTZ R150, R150, R170.reuse ;  /* 0x000000aa96967220 */ /* 0x080fe20000410000 */
[----:B------:R2:W3:Y:S01]  /*cef0*/  MUFU.EX2 R159, R166 ;  /* 0x000000a6009f7308 */ /* 0x0004e20000000800 */
[----:B------:R-:W-:Y:S01]  /*cf00*/  FMUL.FTZ R151, R151, R170 ;  /* 0x000000aa97977220 */ /* 0x000fe20000410000 */
[----:B------:R-:W-:-:S04]  /*cf10*/  FSETP.NEU.FTZ.AND P2, PT, R14, -INF , PT ;  /* 0xff8000000e00780b */ /* 0x000fc80003f5d000 */
[----:B------:R-:W-:Y:S01]  /*cf20*/  FSEL R163, R14, RZ, P2 ;  /* 0x000000ff0ea37208 */ /* 0x000fe20001000000 */
[----:B--2---:R-:W-:-:S04]  /*cf30*/  @!P1 IMAD R166, R214, 0x40, R197 ;  /* 0x00000040d6a69824 */ /* 0x004fc800078e02c5 */
[----:B------:R-:W-:Y:S01]  /*cf40*/  FADD.FTZ R163, -R163, R215 ;  /* 0x000000d7a3a37221 */ /* 0x000fe20000010100 */
[-C--:B------:R-:W-:Y:S01]  /*cf50*/  FMUL.FTZ R215, R14, R12.reuse ;  /* 0x0000000c0ed77220 */ /* 0x080fe20000410000 */
[----:B------:R-:W-:Y:S02]  /*cf60*/  @!P1 IMAD R166, R166, 0x4, R2 ;  /* 0x00000004a6a69824 */ /* 0x000fe400078e0202 */
[-C--:B------:R-:W-:Y:S02]  /*cf70*/  FMUL.FTZ R163, R163, R12.reuse ;  /* 0x0000000ca3a37220 */ /* 0x080fe40000410000 */
[----:B------:R-:W-:Y:S01]  /*cf80*/  FSEL R215, R215, RZ, P2 ;  /* 0x000000ffd7d77208 */ /* 0x000fe20001000000 */
[----:B------:R-:W-:Y:S01]  /*cf90*/  @!P1 STS [R166+0x28820], R170 ;  /* 0x028820aaa6009388 */ /* 0x000fe20000000800 */
[----:B------:R-:W2:Y:S01]  /*cfa0*/  MUFU.EX2 R173, R163 ;  /* 0x000000a300ad7308 */ /* 0x000ea20000000800 */
[----:B---3--:R-:W-:Y:S01]  /*cfb0*/  FADD.FTZ R3, R159, R3 ;  /* 0x000000039f037221 */ /* 0x008fe20000010000 */
[----:B------:R-:W-:Y:S01]  /*cfc0*/  F2FP.BF16.F32.PACK_AB R159, R167, R159 ;  /* 0x0000009fa79f723e */ /* 0x000fe200000010ff */
        /* <DEDUP_REMOVED lines=13> */
[-CC-:B------:R-:W-:Y:S01]  /*d0a0*/  FFMA.FTZ R176, R176, R12.reuse, -R215.reuse ;  /* 0x0000000cb0b07223 */ /* 0x180fe200000108d7 */
[----:B------:R-:W4:Y:S01]  /*d0b0*/  MUFU.EX2 R224, R224 ;  /* 0x000000e000e07308 */ /* 0x000f220000000800 */
[----:B--2---:R2:W-:Y:S01]  /*d0c0*/  @!P1 STS [R166+0x28800], R173 ;  /* 0x028800ada6009388 */ /* 0x0045e20000000800 */
[-CC-:B------:R-:W-:Y:S01]  /*d0d0*/  FFMA.FTZ R177, R177, R12.reuse, -R215.reuse ;  /* 0x0000000cb1b17223 */ /* 0x180fe200000108d7 */
[-CC-:B------:R-:W-:Y:S01]  /*d0e0*/  FFMA.FTZ R181, R181, R12.reuse, -R215.reuse ;  /* 0x0000000cb5b57223 */ /* 0x180fe200000108d7 */
[----:B------:R-:W-:Y:S01]  /*d0f0*/  FFMA.FTZ R180, R180, R12, -R215 ;  /* 0x0000000cb4b47223 */ /* 0x000fe200000108d7 */
[-C--:B------:R-:W-:Y:S01]  /*d100*/  FMUL.FTZ R24, R24, R173.reuse ;  /* 0x000000ad18187220 */ /* 0x080fe20000410000 */
[-C--:B------:R-:W-:Y:S01]  /*d110*/  FMUL.FTZ R25, R25, R173.reuse ;  /* 0x000000ad19197220 */ /* 0x080fe20000410000 */
[-C--:B------:R-:W-:Y:S01]  /*d120*/  FMUL.FTZ R28, R28, R173.reuse ;  /* 0x000000ad1c1c7220 */ /* 0x080fe20000410000 */
[----:B------:R-:W5:Y:S01]  /*d130*/  MUFU.EX2 R156, R156 ;  /* 0x0000009c009c7308 */ /* 0x000f620000000800 */
[-C--:B------:R-:W-:Y:S01]  /*d140*/  FMUL.FTZ R29, R29, R173.reuse ;  /* 0x000000ad1d1d7220 */ /* 0x080fe20000410000 */
[-C--:B------:R-:W-:Y:S01]  /*d150*/  FMUL.FTZ R32, R32, R173.reuse ;  /* 0x000000ad20207220 */ /* 0x080fe20000410000 */
[-C--:B------:R-:W-:Y:S01]  /*d160*/  FMUL.FTZ R33, R33, R173.reuse ;  /* 0x000000ad21217220 */ /* 0x080fe20000410000 */
[-C--:B------:R-:W-:Y:S01]  /*d170*/  FMUL.FTZ R36, R36, R173.reuse ;  /* 0x000000ad24247220 */ /* 0x080fe20000410000 */
[-C--:B------:R-:W-:Y:S01]  /*d180*/  FMUL.FTZ R37, R37, R173.reuse ;  /* 0x000000ad25257220 */ /* 0x080fe20000410000 */
[-C--:B------:R-:W-:Y:S01]  /*d190*/  FMUL.FTZ R40, R40, R173.reuse ;  /* 0x000000ad28287220 */ /* 0x080fe20000410000 */
[-C--:B------:R-:W-:Y:S01]  /*d1a0*/  FMUL.FTZ R41, R41, R173.reuse ;  /* 0x000000ad29297220 */ /* 0x080fe20000410000 */
[----:B--2---:R2:W0:Y:S01]  /*d1b0*/  MUFU.EX2 R166, R157 ;  /* 0x0000009d00a67308 */ /* 0x0044220000000800 */
        /* <DEDUP_REMOVED lines=8> */
[----:B--2---:R-:W-:Y:S01]  /*d240*/  F2FP.BF16.F32.PACK_AB R157, R158, R162 ;  /* 0x000000a29e9d723e */ /* 0x004fe200000010ff */
[----:B---3--:R-:W-:Y:S01]  /*d250*/  FFMA.FTZ R158, R173, R0, R152 ;  /* 0x00000000ad9e7223 */ /* 0x008fe20000010098 */
[----:B------:R-:W-:Y:S01]  /*d260*/  FADD.FTZ R0, R167, R3 ;  /* 0x00000003a7007221 */ /* 0x000fe20000010000 */
[C---:B----4-:R-:W-:Y:S01]  /*d270*/  F2FP.BF16.F32.PACK_AB R152, R224.reuse, R152 ;  /* 0x00000098e098723e */ /* 0x050fe200000010ff */
[-C--:B------:R-:W-:Y:S01]  /*d280*/  FMUL.FTZ R57, R57, R173.reuse ;  /* 0x000000ad39397220 */ /* 0x080fe20000410000 */
[----:B------:R-:W-:Y:S01]  /*d290*/  FADD.FTZ R158, R224, R158 ;  /* 0x0000009ee09e7221 */ /* 0x000fe20000010000 */
[-C--:B------:R-:W-:Y:S01]  /*d2a0*/  FMUL.FTZ R60, R60, R173.reuse ;  /* 0x000000ad3c3c7220 */ /* 0x080fe20000410000 */
[----:B------:R-:W2:Y:S01]  /*d2b0*/  MUFU.EX2 R161, R161 ;  /* 0x000000a100a17308 */ /* 0x000ea20000000800 */
[-C--:B------:R-:W-:Y:S01]  /*d2c0*/  FMUL.FTZ R61, R61, R173.reuse ;  /* 0x000000ad3d3d7220 */ /* 0x080fe20000410000 */
[----:B-----5:R-:W-:Y:S01]  /*d2d0*/  FADD.FTZ R158, R156, R158 ;  /* 0x0000009e9c9e7221 */ /* 0x020fe20000010000 */
[-C--:B------:R-:W-:Y:S01]  /*d2e0*/  FMUL.FTZ R64, R64, R173.reuse ;  /* 0x000000ad40407220 */ /* 0x080fe20000410000 */
[-C--:B------:R-:W-:Y:S01]  /*d2f0*/  FMUL.FTZ R65, R65, R173.reuse ;  /* 0x000000ad41417220 */ /* 0x080fe20000410000 */
[-C--:B------:R-:W-:Y:S01]  /*d300*/  FMUL.FTZ R68, R68, R173.reuse ;  /* 0x000000ad44447220 */ /* 0x080fe20000410000 */
[----:B0-----:R-:W-:Y:S01]  /*d310*/  FADD.FTZ R158, R166, R158 ;  /* 0x0000009ea69e7221 */ /* 0x001fe20000010000 */
[-C--:B------:R-:W-:Y:S01]  /*d320*/  FMUL.FTZ R69, R69, R173.reuse ;  /* 0x000000ad45457220 */ /* 0x080fe20000410000 */
[----:B------:R-:W0:Y:S01]  /*d330*/  MUFU.EX2 R164, R164 ;  /* 0x000000a400a47308 */ /* 0x000e220000000800 */
[-C--:B------:R-:W-:Y:S01]  /*d340*/  FMUL.FTZ R72, R72, R173.reuse ;  /* 0x000000ad48487220 */ /* 0x080fe20000410000 */
[----:B-1----:R-:W-:Y:S01]  /*d350*/  FADD.FTZ R158, R160, R158 ;  /* 0x0000009ea09e7221 */ /* 0x002fe20000010000 */
[-C--:B------:R-:W-:Y:S01]  /*d360*/  FMUL.FTZ R73, R73, R173.reuse ;  /* 0x000000ad49497220 */ /* 0x080fe20000410000 */
[-C--:B------:R-:W-:Y:S01]  /*d370*/  FMUL.FTZ R76, R76, R173.reuse ;  /* 0x000000ad4c4c7220 */ /* 0x080fe20000410000 */
[-C--:B------:R-:W-:Y:S01]  /*d380*/  FMUL.FTZ R77, R77, R173.reuse ;  /* 0x000000ad4d4d7220 */ /* 0x080fe20000410000 */
        /* <DEDUP_REMOVED lines=35> */
[-C--:B------:R-:W-:Y:S01]  /*d5c0*/  FMUL.FTZ R136, R136, R173.reuse ;  /* 0x000000ad88887220 */ /* 0x080fe20000410000 */
[-C--:B------:R-:W-:Y:S01]  /*d5d0*/  FMUL.FTZ R137, R137, R173.reuse ;  /* 0x000000ad89897220 */ /* 0x080fe20000410000 */
[-C--:B------:R-:W-:Y:S01]  /*d5e0*/  FMUL.FTZ R140, R140, R173.reuse ;  /* 0x000000ad8c8c7220 */ /* 0x080fe20000410000 */
[-C--:B------:R-:W-:Y:S01]  /*d5f0*/  FMUL.FTZ R141, R141, R173.reuse ;  /* 0x000000ad8d8d7220 */ /* 0x080fe20000410000 */
[-C--:B------:R-:W-:Y:S01]  /*d600*/  FMUL.FTZ R144, R144, R173.reuse ;  /* 0x000000ad90907220 */ /* 0x080fe20000410000 */
[-C--:B------:R-:W-:Y:S01]  /*d610*/  FMUL.FTZ R145, R145, R173.reuse ;  /* 0x000000ad91917220 */ /* 0x080fe20000410000 */
[-C--:B------:R-:W-:Y:S01]  /*d620*/  FMUL.FTZ R148, R148, R173.reuse ;  /* 0x000000ad94947220 */ /* 0x080fe20000410000 */
[----:B------:R5:W4:Y:S01]  /*d630*/  MUFU.EX2 R3, R154 ;  /* 0x0000009a00037308 */ /* 0x000b220000000800 */
[----:B------:R-:W-:-:S07]  /*d640*/  FMUL.FTZ R149, R149, R173 ;  /* 0x000000ad95957220 */ /* 0x000fce0000410000 */
[----:B------:R-:W4:Y:S01]  /*d650*/  MUFU.EX2 R176, R176 ;  /* 0x000000b000b07308 */ /* 0x000f220000000800 */
[----:B-----5:R-:W-:Y:S01]  /*d660*/  F2FP.BF16.F32.PACK_AB R154, R166, R156 ;  /* 0x0000009ca69a723e */ /* 0x020fe200000010ff */
[----:B------:R-:W-:Y:S01]  /*d670*/  BAR.SYNC.DEFER_BLOCKING 0xf, 0x100 ;  /* 0x03c4000000007b1d */ /* 0x000fe20000010000 */
[----:B------:R-:W-:Y:S01]  /*d680*/  F2FP.BF16.F32.PACK_AB R156, R161, R160 ;  /* 0x000000a0a19c723e */ /* 0x000fe200000010ff */
[----:B-1----:R-:W-:Y:S01]  /*d690*/  FADD.FTZ R160, R165, R158 ;  /* 0x0000009ea5a07221 */ /* 0x002fe20000010000 */
[----:B------:R-:W-:Y:S01]  /*d6a0*/  FADD.FTZ R161, R225, R0 ;  /* 0x00000000e1a17221 */ /* 0x000fe20000010000 */
[----:B------:R-:W-:Y:S02]  /*d6b0*/  F2FP.BF16.F32.PACK_AB R158, R165, R164 ;  /* 0x000000a4a59e723e */ /* 0x000fe400000010ff */
[----:B--2---:R-:W-:Y:S01]  /*d6c0*/  FADD.FTZ R160, R168, R160 ;  /* 0x000000a0a8a07221 */ /* 0x004fe20000010000 */
[C---:B------:R-:W-:Y:S01]  /*d6d0*/  FADD.FTZ R164, R171.reuse, R161 ;  /* 0x000000a1aba47221 */ /* 0x040fe20000010000 */
[----:B------:R-:W1:Y:S01]  /*d6e0*/  MUFU.EX2 R177, R177 ;  /* 0x000000b100b17308 */ /* 0x000e620000000800 */
[----:B------:R-:W-:Y:S01]  /*d6f0*/  F2FP.BF16.F32.PACK_AB R161, R171, R225 ;  /* 0x000000e1aba1723e */ /* 0x000fe200000010ff */
[----:B0-----:R-:W-:Y:S01]  /*d700*/  FADD.FTZ R0, R169, R160 ;  /* 0x000000a0a9007221 */ /* 0x001fe20000010000 */
[----:B---3--:R-:W-:Y:S01]  /*d710*/  FADD.FTZ R164, R163, R164 ;  /* 0x000000a4a3a47221 */ /* 0x008fe20000010000 */
[----:B------:R-:W-:-:S02]  /*d720*/  F2FP.BF16.F32.PACK_AB R160, R169, R168 ;  /* 0x000000a8a9a0723e */ /* 0x000fc400000010ff */
[----:B----4-:R-:W-:Y:S01]  /*d730*/  FADD.FTZ R0, R162, R0 ;  /* 0x00000000a2007221 */ /* 0x010fe20000010000 */
[----:B------:R-:W-:Y:S01]  /*d740*/  FADD.FTZ R164, R175, R164 ;  /* 0x000000a4afa47221 */ /* 0x000fe20000010000 */
[----:B------:R-:W0:Y:S01]  /*d750*/  MUFU.EX2 R166, R180 ;  /* 0x000000b400a67308 */ /* 0x000e220000000800 */
[C---:B------:R-:W-:Y:S01]  /*d760*/  F2FP.BF16.F32.PACK_AB R162, R3.reuse, R162 ;  /* 0x000000a203a2723e */ /* 0x040fe200000010ff */
[----:B------:R-:W-:Y:S01]  /*d770*/  FADD.FTZ R0, R3, R0 ;  /* 0x0000000003007221 */ /* 0x000fe20000010000 */
[----:B------:R-:W-:Y:S01]  /*d780*/  FADD.FTZ R3, R178, R164 ;  /* 0x000000a4b2037221 */ /* 0x000fe20000010000 */
[----:B------:R-:W-:Y:S02]  /*d790*/  F2FP.BF16.F32.PACK_AB R163, R175, R163 ;  /* 0x000000a3afa3723e */ /* 0x000fe400000010ff */
[----:B------:R-:W-:Y:S01]  /*d7a0*/  FADD.FTZ R0, R176, R0 ;  /* 0x00000000b0007221 */ /* 0x000fe20000010000 */
[----:B------:R-:W-:Y:S01]  /*d7b0*/  FADD.FTZ R3, R179, R3 ;  /* 0x00000003b3037221 */ /* 0x000fe20000010000 */
[----:B------:R-:W2:Y:S01]  /*d7c0*/  MUFU.EX2 R167, R183 ;  /* 0x000000b700a77308 */ /* 0x000ea20000000800 */
[C---:B-1----:R-:W-:Y:S01]  /*d7d0*/  F2FP.BF16.F32.PACK_AB R164, R177.reuse, R176 ;  /* 0x000000b0b1a4723e */ /* 0x042fe200000010ff */
[----:B------:R-:W-:Y:S01]  /*d7e0*/  FADD.FTZ R0, R177, R0 ;  /* 0x00000000b1007221 */ /* 0x000fe20000010000 */
[----:B------:R-:W-:Y:S01]  /*d7f0*/  FADD.FTZ R3, R182, R3 ;  /* 0x00000003b6037221 */ /* 0x000fe20000010000 */
[----:B------:R-:W-:Y:S01]  /*d800*/  F2FP.BF16.F32.PACK_AB R165, R179, R178 ;  /* 0x000000b2b3a5723e */ /* 0x000fe200000010ff */
[----:B------:R1:W-:Y:S03]  /*d810*/  STSM.16.M88.4 [R218+0x26800], R152 ;  /* 0x02680098da007844 */ /* 0x0003e60000000200 */
[----:B------:R-:W3:Y:S01]  /*d820*/  MUFU.EX2 R181, R181 ;  /* 0x000000b500b57308 */ /* 0x000ee20000000800 */
[----:B0-----:R-:W-:Y:S01]  /*d830*/  FADD.FTZ R0, R166, R0 ;  /* 0x00000000a6007221 */ /* 0x001fe20000010000 */
[----:B------:R1:W-:Y:S04]  /*d840*/  STSM.16.M88.4 [R222], R156 ;  /* 0x0000009cde007844 */ /* 0x0003e80000000200 */
[----:B------:R1:W-:Y:S01]  /*d850*/  STSM.16.M88.4 [R219], R160 ;  /* 0x000000a0db007844 */ /* 0x0003e20000000200 */
[C---:B--2---:R-:W-:Y:S01]  /*d860*/  FADD.FTZ R3, R167.reuse, R3 ;  /* 0x00000003a7037221 */ /* 0x044fe20000010000 */
[----:B------:R-:W-:-:S02]  /*d870*/  F2FP.BF16.F32.PACK_AB R167, R167, R182 ;  /* 0x000000b6a7a7723e */ /* 0x000fc400000010ff */
[C---:B---3--:R-:W-:Y:S01]  /*d880*/  F2FP.BF16.F32.PACK_AB R166, R181.reuse, R166 ;  /* 0x000000a6b5a6723e */ /* 0x048fe200000010ff */
[----:B------:R-:W-:-:S04]  /*d890*/  FADD.FTZ R0, R181, R0 ;  /* 0x00000000b5007221 */ /* 0x000fc80000010000 */
[----:B------:R1:W-:Y:S01]  /*d8a0*/  STSM.16.M88.4 [R221], R164 ;  /* 0x000000a4dd007844 */ /* 0x0003e20000000200 */
[----:B------:R-:W-:Y:S05]  /*d8b0*/  @!P0 BRA `(.L_x_8026) ;  /* 0x0000000000048947 */ /* 0x000fea0003800000 */
[----:B------:R-:W-:Y:S01]  /*d8c0*/  BPT.TRAP 0x1 ;  /* 0x000000040000795c */ /* 0x000fe20000300000 */
.L_x_8026:
[----:B------:R0:W2:Y:S01]  /*d8d0*/  SYNCS.PHASECHK.TRANS64.TRYWAIT P1, [R186+URZ+0x28c50], R187 ;  /* 0x028c50bbba0075a7 */ /* 0x0000a2000802017f */
[----:B------:R-:W-:Y:S05]  /*d8e0*/  @!P0 BRA `(.L_x_8027) ;  /* 0x0000000000048947 */ /* 0x000fea0003800000 */
[----:B------:R-:W-:Y:S01]  /*d8f0*/  BPT.TRAP 0x1 ;  /* 0x000000040000795c */ /* 0x000fe20000300000 */
.L_x_8027:
[----:B------:R-:W-:Y:S04]  /*d900*/  BSSY B2, `(.L_x_8028) ;  /* 0x0000004000027945 */ /* 0x000fe80003800000 */
[----:B--2---:R-:W-:Y:S05]  /*d910*/  @P1 BRA `(.L_x_8029) ;  /* 0x0000000000081947 */ /* 0x004fea0003800000 */
[----:B------:R-:W2:Y:S02]  /*d920*/  SYNCS.PHASECHK.TRANS64.TRYWAIT P1, [R186+URZ+0x28c50], R187 ;  /* 0x028c50bbba0075a7 */ /* 0x000ea4000802017f */
[----:B--2---:R-:W-:Y:S05]  /*d930*/  @!P1 BRA `(.L_x_8030) ;  /* 0x000000e0005c9947 */ /* 0x004fea0003800000 */
.L_x_8029:
[----:B------:R-:W-:Y:S05]  /*d940*/  BSYNC B2 ;  /* 0x0000000000027941 */ /* 0x000fea0003800000 */
.L_x_8028:
        /* <DEDUP_REMOVED lines=38> */
[----:B------:R-:W-:Y:S05]  /*dbb0*/  @!P0 BRA `(.L_x_8031) ;  /* 0x0000000000048947 */ /* 0x000fea0003800000 */
[----:B------:R-:W-:Y:S01]  /*dbc0*/  BPT.TRAP 0x1 ;  /* 0x000000040000795c */ /* 0x000fe20000300000 */
.L_x_8031:
[C---:B------:R-:W-:Y:S01]  /*dbd0*/  ISETP.GT.AND P1, PT, R21.reuse, R20, PT ;  /* 0x000000141500720c */ /* 0x040fe20003f24270 */
[----:B0-2---:R-:W-:Y:S02]  /*dbe0*/  VIADD R186, R186, 0x28c60 ;  /* 0x00028c60baba7836 */ /* 0x005fe40000000000 */
        /* <DEDUP_REMOVED lines=8> */
.L_x_8019:
[----:B------:R-:W-:-:S07]  /*dc70*/  IMAD.MOV.U32 R214, RZ, RZ, R21 ;  /* 0x000000ffffd67224 */ /* 0x000fce00078e0015 */
.L_x_8018:
[----:B------:R-:W-:Y:S05]  /*dc80*/  BSYNC B1 ;  /* 0x0000000000017941 */ /* 0x000fea0003800000 */
.L_x_8017:
[----:B------:R-:W-:Y:S01]  /*dc90*/  ISETP.GE.AND P1, PT, R214, RZ, PT ;  /* 0x000000ffd600720c */ /* 0x000fe20003f26270 */
[----:B------:R-:W-:-:S12]  /*dca0*/  BSSY B0, `(.L_x_8033) ;  /* 0x00001a7000007945 */ /* 0x000fd80003800000 */
[----:B------:R-:W-:Y:S05]  /*dcb0*/  @!P1 BRA `(.L_x_8034) ;  /* 0x0000001800949947 */ /* 0x000fea0003800000 */
[----:B------:R-:W-:Y:S02]  /*dcc0*/  IMAD.MOV.U32 R21, RZ, RZ, R13 ;  /* 0x000000ffff157224 */ /* 0x000fe400078e000d */
[----:B------:R-:W-:Y:S02]  /*dcd0*/  IMAD.MOV.U32 R184, RZ, RZ, R14 ;  /* 0x000000ffffb87224 */ /* 0x000fe400078e000e */
[----:B------:R-:W-:-:S07]  /*dce0*/  IMAD.MOV.U32 R185, RZ, RZ, R18 ;  /* 0x000000ffffb97224 */ /* 0x000fce00078e0012 */
.L_x_8047:
[----:B------:R-:W-:-:S05]  /*dcf0*/  VIADD R18, R185, 0x1 ;  /* 0x00000001b9127836 */ /* 0x000fca0000000000 */
[----:B------:R-:W-:-:S04]  /*dd00*/  ISETP.NE.AND P1, PT, R18, 0x2, PT ;  /* 0x000000021200780c */ /* 0x000fc80003f25270 */
[----:B------:R-:W-:Y:S02]  /*dd10*/  SEL R12, RZ, 0x1, P1 ;  /* 0x00000001ff0c7807 */ /* 0x000fe40000800000 */
[----:B------:R-:W-:Y:S02]  /*dd20*/  SEL R18, R18, RZ, P1 ;  /* 0x000000ff12127207 */ /* 0x000fe40000800000 */
[----:B------:R-:W-:Y:S01]  /*dd30*/  LOP3.LUT R19, R19, R12, RZ, 0x3c, !PT ;  /* 0x0000000c13137212 */ /* 0x000fe200078e3cff */
[----:B-1----:R-:W-:Y:S06]  /*dd40*/  @!P0 BRA `(.L_x_8035) ;  /* 0x0000000000048947 */ /* 0x002fec0003800000 */
[----:B------:R-:W-:Y:S01]  /*dd50*/  BPT.TRAP 0x1 ;  /* 0x000000040000795c */ /* 0x000fe20000300000 */
.L_x_8035:
[----:B------:R-:W-:Y:S01]  /*dd60*/  IMAD R215, R18, 0x8, R2 ;  /* 0x0000000812d77824 */ /* 0x000fe200078e0202 */
[----:B------:R-:W-:-:S04]  /*dd70*/  SHF.L.U32 R20, R19, 0x1f, RZ ;  /* 0x0000001f13147819 */ /* 0x000fc800000006ff */
[----:B------:R1:W2:Y:S01]  /*dd80*/  SYNCS.PHASECHK.TRANS64.TRYWAIT P1, [R215+URZ+0x28c30], R20 ;  /* 0x028c3014d70075a7 */ /* 0x0002a2000802017f */
[----:B------:R-:W-:Y:S05]  /*dd90*/  @!P0 BRA `(.L_x_8036) ;  /* 0x0000000000048947 */ /* 0x000fea0003800000 */
[----:B------:R-:W-:Y:S01]  /*dda0*/  BPT.TRAP 0x1 ;  /* 0x000000040000795c */ /* 0x000fe20000300000 */
.L_x_8036:
[----:B------:R-:W-:Y:S01]  /*ddb0*/  BSSY B1, `(.L_x_8037) ;  /* 0x0000006000017945 */ /* 0x000fe20003800000 */
[----:B------:R-:W-:Y:S02]  /*ddc0*/  IMAD R154, R18, 0x200, R15 ;  /* 0x00000200129a7824 */ /* 0x000fe400078e020f */
[----:B------:R-:W-:Y:S01]  /*ddd0*/  IMAD.MOV.U32 R155, RZ, RZ, 0x40000040 ;  /* 0x40000040ff9b7424 */ /* 0x000fe200078e00ff */
[----:B--2---:R-:W-:Y:S06]  /*dde0*/  @P1 BRA `(.L_x_8038) ;  /* 0x0000000000081947 */ /* 0x004fec0003800000 */
[----:B------:R-:W2:Y:S02]  /*ddf0*/  SYNCS.PHASECHK.TRANS64.TRYWAIT P1, [R215+URZ+0x28c30], R20 ;  /* 0x028c3014d70075a7 */ /* 0x000ea4000802017f */
[----:B--2---:R-:W-:Y:S05]  /*de00*/  @!P1 BRA `(.L_x_8039) ;  /* 0x000000dc003c9947 */ /* 0x004fea0003800000 */
.L_x_8038:
[----:B------:R-:W-:Y:S05]  /*de10*/  BSYNC B1 ;  /* 0x0000000000017941 */ /* 0x000fea0003800000 */
.L_x_8037:
        /* <DEDUP_REMOVED lines=36> */
.L_x_8040:
        /* <DEDUP_REMOVED lines=16> */
[----:B------:R-:W3:Y:S02]  /*e160*/  SHFL.BFLY PT, R13, R12, 0x2, 0x1f ;  /* 0x0c401f000c0d7f89 */ /* 0x000ee400000e0000 */
[----:B---3--:R-:W-:Y:S01]  /*e170*/  FMNMX.FTZ R13, R12, R13, !PT ;  /* 0x0000000d0c0d7209 */ /* 0x008fe20007810000 */
[----:B------:R-:W-:-:S04]  /*e180*/  IMAD.U32 R12, RZ, RZ, UR36 ;  /* 0x00000024ff0c7e24 */ /* 0x000fc8000f8e00ff */
[----:B------:R-:W3:Y:S02]  /*e190*/  SHFL.BFLY PT, R14, R13, 0x1, 0x1f ;  /* 0x0c201f000d0e7f89 */ /* 0x000ee400000e0000 */
[----:B---3--:R-:W-:-:S05]  /*e1a0*/  FMNMX.FTZ R14, R13, R14, !PT ;  /* 0x0000000e0d0e7209 */ /* 0x008fca0007810000 */
        /* <DEDUP_REMOVED lines=23> */
[----:B------:R-:W3:Y:S01]  /*e320*/  MUFU.EX2 R164, R184 ;  /* 0x000000b800a47308 */ /* 0x000ee20000000800 */
[----:B------:R-:W-:-:S04]  /*e330*/  PRMT R13, R192, 0x654, R13 ;  /* 0x00000654c00d7816 */ /* 0x000fc8000000000d */
[----:B------:R4:W-:Y:S03]  /*e340*/  SYNCS.ARRIVE.TRANS64.RED.A1T0 RZ, [R13+URZ], RZ ;  /* 0x000000ff0dff79a7 */ /* 0x0009e6000810043f */
[----:B------:R-:W5:Y:S01]  /*e350*/  MUFU.EX2 R153, R153 ;  /* 0x0000009900997308 */ /* 0x000f620000000800 */
[----:B----4-:R-:W-:-:S07]  /*e360*/  FMNMX.FTZ R13, R154, R21, !PT ;  /* 0x000000159a0d7209 */ /* 0x010fce0007810000 */
[----:B------:R-:W4:Y:S01]  /*e370*/  MUFU.EX2 R156, R156 ;  /* 0x0000009c009c7308 */ /* 0x000f220000000800 */
[----:B------:R-:W-:Y:S01]  /*e380*/  FMNMX.FTZ R13, R155, R13, !PT ;  /* 0x0000000d9b0d7209 */ /* 0x000fe20007810000 */
[----:B---3--:R-:W-:Y:S01]  /*e390*/  FFMA.FTZ R0, R164, R0, R152 ;  /* 0x00000000a4007223 */ /* 0x008fe20000010098 */
[-C--:B------:R-:W-:Y:S01]  /*e3a0*/  FMUL.FTZ R24, R24, R164.reuse ;  /* 0x000000a418187220 */ /* 0x080fe20000410000 */
[-C--:B------:R-:W-:Y:S01]  /*e3b0*/  FMUL.FTZ R25, R25, R164.reuse ;  /* 0x000000a419197220 */ /* 0x080fe20000410000 */
[----:B------:R-:W-:Y:S01]  /*e3c0*/  FMNMX.FTZ R13, R158, R13, !PT ;  /* 0x0000000d9e0d7209 */ /* 0x000fe20007810000 */
[-C--:B------:R-:W-:Y:S01]  /*e3d0*/  FMUL.FTZ R28, R28, R164.reuse ;  /* 0x000000a41c1c7220 */ /* 0x080fe20000410000 */
[----:B------:R-:W-:Y:S01]  /*e3e0*/  FMUL.FTZ R29, R29, R164 ;  /* 0x000000a41d1d7220 */ /* 0x000fe20000410000 */
[----:B------:R-:W3:Y:S01]  /*e3f0*/  MUFU.EX2 R157, R157 ;  /* 0x0000009d009d7308 */ /* 0x000ee20000000800 */
[----:B------:R-:W-:Y:S01]  /*e400*/  FMNMX.FTZ R13, R159, R13, !PT ;  /* 0x0000000d9f0d7209 */ /* 0x000fe20007810000 */
[C---:B-----5:R-:W-:Y:S01]  /*e410*/  FADD.FTZ R0, R153.reuse, R0 ;  /* 0x0000000099007221 */ /* 0x060fe20000010000 */
[----:B------:R-:W-:Y:S01]  /*e420*/  F2FP.BF16.F32.PACK_AB R184, R153, R152 ;  /* 0x0000009899b8723e */ /* 0x000fe200000010ff */
[-C--:B------:R-:W-:Y:S01]  /*e430*/  FMUL.FTZ R32, R32, R164.reuse ;  /* 0x000000a420207220 */ /* 0x080fe20000410000 */
[----:B------:R-:W-:Y:S01]  /*e440*/  FMNMX.FTZ R13, R162, R13, !PT ;  /* 0x0000000da20d7209 */ /* 0x000fe20007810000 */
[-C--:B------:R-:W-:Y:S01]  /*e450*/  FMUL.FTZ R33, R33, R164.reuse ;  /* 0x000000a421217220 */ /* 0x080fe20000410000 */
[-C--:B------:R-:W-:Y:S01]  /*e460*/  FMUL.FTZ R36, R36, R164.reuse ;  /* 0x000000a424247220 */ /* 0x080fe20000410000 */
[----:B------:R-:W5:Y:S01]  /*e470*/  MUFU.EX2 R152, R160 ;  /* 0x000000a000987308 */ /* 0x000f620000000800 */
[----:B------:R-:W-:Y:S01]  /*e480*/  FMNMX.FTZ R13, R163, R13, !PT ;  /* 0x0000000da30d7209 */ /* 0x000fe20007810000 */
[----:B----4-:R-:W-:Y:S01]  /*e490*/  FADD.FTZ R0, R156, R0 ;  /* 0x000000009c007221 */ /* 0x010fe20000010000 */
[-C--:B------:R-:W-:Y:S01]  /*e4a0*/  FMUL.FTZ R37, R37, R164.reuse ;  /* 0x000000a425257220 */ /* 0x080fe20000410000 */
[-C--:B------:R-:W-:Y:S01]  /*e4b0*/  FMUL.FTZ R40, R40, R164.reuse ;  /* 0x000000a428287220 */ /* 0x080fe20000410000 */
[----:B------:R-:W-:Y:S01]  /*e4c0*/  FMNMX.FTZ R13, R166, R13, !PT ;  /* 0x0000000da60d7209 */ /* 0x000fe20007810000 */
[-C--:B------:R-:W-:Y:S01]  /*e4d0*/  FMUL.FTZ R41, R41, R164.reuse ;  /* 0x000000a429297220 */ /* 0x080fe20000410000 */
[----:B------:R-:W-:Y:S01]  /*e4e0*/  FMUL.FTZ R44, R44, R164 ;  /* 0x000000a42c2c7220 */ /* 0x000fe20000410000 */
[----:B------:R-:W4:Y:S01]  /*e4f0*/  MUFU.EX2 R187, R187 ;  /* 0x000000bb00bb7308 */ /* 0x000f220000000800 */
[----:B------:R-:W-:Y:S01]  /*e500*/  FMNMX.FTZ R13, R167, R13, !PT ;  /* 0x0000000da70d7209 */ /* 0x000fe20007810000 */
[C---:B---3--:R-:W-:Y:S01]  /*e510*/  FADD.FTZ R0, R157.reuse, R0 ;  /* 0x000000009d007221 */ /* 0x048fe20000010000 */
[----:B0-----:R-:W-:Y:S01]  /*e520*/  F2FP.BF16.F32.PACK_AB R186, R157, R156 ;  /* 0x0000009c9dba723e */ /* 0x001fe200000010ff */
[-C--:B------:R-:W-:Y:S01]  /*e530*/  FMUL.FTZ R45, R45, R164.reuse ;  /* 0x000000a42d2d7220 */ /* 0x080fe20000410000 */
[----:B------:R-:W-:Y:S01]  /*e540*/  FMNMX.FTZ R13, R170, R13, !PT ;  /* 0x0000000daa0d7209 */ /* 0x000fe20007810000 */
[-C--:B------:R-:W-:Y:S01]  /*e550*/  FMUL.FTZ R48, R48, R164.reuse ;  /* 0x000000a430307220 */ /* 0x080fe20000410000 */
[-C--:B------:R-:W-:Y:S01]  /*e560*/  FMUL.FTZ R49, R49, R164.reuse ;  /* 0x000000a431317220 */ /* 0x080fe20000410000 */
[----:B------:R-:W0:Y:S01]  /*e570*/  MUFU.EX2 R161, R161 ;  /* 0x000000a100a17308 */ /* 0x000e220000000800 */
[----:B------:R-:W-:Y:S01]  /*e580*/  FMNMX.FTZ R13, R171, R13, !PT ;  /* 0x0000000dab0d7209 */ /* 0x000fe20007810000 */
[----:B-----5:R-:W-:Y:S01]  /*e590*/  FADD.FTZ R0, R152, R0 ;  /* 0x0000000098007221 */ /* 0x020fe20000010000 */
[-C--:B------:R-:W-:Y:S01]  /*e5a0*/  FMUL.FTZ R52, R52, R164.reuse ;  /* 0x000000a434347220 */ /* 0x080fe20000410000 */
[-C--:B------:R-:W-:Y:S01]  /*e5b0*/  FMUL.FTZ R53, R53, R164.reuse ;  /* 0x000000a435357220 */ /* 0x080fe20000410000 */
[----:B------:R-:W-:Y:S01]  /*e5c0*/  FMNMX.FTZ R13, R174, R13, !PT ;  /* 0x0000000dae0d7209 */ /* 0x000fe20007810000 */
[-C--:B------:R-:W-:Y:S01]  /*e5d0*/  FMUL.FTZ R56, R56, R164.reuse ;  /* 0x000000a438387220 */ /* 0x080fe20000410000 */
[----:B------:R-:W-:Y:S01]  /*e5e0*/  FMUL.FTZ R57, R57, R164 ;  /* 0x000000a439397220 */ /* 0x000fe20000410000 */
[----:B------:R-:W3:Y:S01]  /*e5f0*/  MUFU.EX2 R165, R165 ;  /* 0x000000a500a57308 */ /* 0x000ee20000000800 */
[----:B------:R-:W-:Y:S01]  /*e600*/  FMNMX.FTZ R13, R175, R13, !PT ;  /* 0x0000000daf0d7209 */ /* 0x000fe20007810000 */
[C---:B----4-:R-:W-:Y:S01]  /*e610*/  FADD.FTZ R0, R187.reuse, R0 ;  /* 0x00000000bb007221 */ /* 0x050fe20000010000 */
[----:B------:R-:W-:Y:S01]  /*e620*/  F2FP.BF16.F32.PACK_AB R152, R187, R152 ;  /* 0x00000098bb98723e */ /* 0x000fe200000010ff */
[-C--:B------:R-:W-:Y:S01]  /*e630*/  FMUL.FTZ R60, R60, R164.reuse ;  /* 0x000000a43c3c7220 */ /* 0x080fe20000410000 */
[----:B------:R-:W-:Y:S01]  /*e640*/  FMNMX.FTZ R13, R178, R13, !PT ;  /* 0x0000000db20d7209 */ /* 0x000fe20007810000 */
[-C--:B------:R-:W-:Y:S01]  /*e650*/  FMUL.FTZ R61, R61, R164.reuse ;  /* 0x000000a43d3d7220 */ /* 0x080fe20000410000 */
[-C--:B------:R-:W-:Y:S01]  /*e660*/  FMUL.FTZ R64, R64, R164.reuse ;  /* 0x000000a440407220 */ /* 0x080fe20000410000 */
[----:B------:R-:W4:Y:S01]  /*e670*/  MUFU.EX2 R156, R168 ;  /* 0x000000a8009c7308 */ /* 0x000f220000000800 */
[----:B------:R-:W-:Y:S01]  /*e680*/  FMNMX.FTZ R13, R179, R13, !PT ;  /* 0x0000000db30d7209 */ /* 0x000fe20007810000 */
[----:B0-----:R-:W-:Y:S01]  /*e690*/  FADD.FTZ R0, R161, R0 ;  /* 0x00000000a1007221 */ /* 0x001fe20000010000 */
[-C--:B------:R-:W-:Y:S01]  /*e6a0*/  FMUL.FTZ R65, R65, R164.reuse ;  /* 0x000000a441417220 */ /* 0x080fe20000410000 */
[-C--:B------:R-:W-:Y:S01]  /*e6b0*/  FMUL.FTZ R68, R68, R164.reuse ;  /* 0x000000a444447220 */ /* 0x080fe20000410000 */
[----:B------:R-:W-:Y:S01]  /*e6c0*/  FMNMX.FTZ R13, R182, R13, !PT ;  /* 0x0000000db60d7209 */ /* 0x000fe20007810000 */
[-C--:B------:R-:W-:Y:S01]  /*e6d0*/  FMUL.FTZ R69, R69, R164.reuse ;  /* 0x000000a445457220 */ /* 0x080fe20000410000 */
[-C--:B------:R-:W-:Y:S01]  /*e6e0*/  FMUL.FTZ R72, R72, R164.reuse ;  /* 0x000000a448487220 */ /* 0x080fe20000410000 */
[----:B------:R-:W0:Y:S01]  /*e6f0*/  MUFU.EX2 R169, R169 ;  /* 0x000000a900a97308 */ /* 0x000e220000000800 */
[----:B------:R-:W-:Y:S01]  /*e700*/  FMNMX.FTZ R13, R183, R13, !PT ;  /* 0x0000000db70d7209 */ /* 0x000fe20007810000 */
[----:B---3--:R-:W-:Y:S01]  /*e710*/  FADD.FTZ R0, R165, R0 ;  /* 0x00000000a5007221 */ /* 0x008fe20000010000 */
[-C--:B------:R-:W-:Y:S01]  /*e720*/  FMUL.FTZ R73, R73, R164.reuse ;  /* 0x000000a449497220 */ /* 0x080fe20000410000 */
[-C--:B------:R-:W-:Y:S01]  /*e730*/  FMUL.FTZ R76, R76, R164.reuse ;  /* 0x000000a44c4c7220 */ /* 0x080fe20000410000 */
[-C--:B------:R-:W-:Y:S01]  /*e740*/  FMUL.FTZ R77, R77, R164.reuse ;  /* 0x000000a44d4d7220 */ /* 0x080fe20000410000 */
[----:B------:R-:W3:Y:S01]  /*e750*/  SHFL.BFLY PT, R153, R13, 0x2, 0x1f ;  /* 0x0c401f000d997f89 */ /* 0x000ee200000e0000 */
        /* <DEDUP_REMOVED lines=18> */
[----:B-----5:R-:W-:Y:S01]  /*e880*/  FADD.FTZ R0, R172, R0 ;  /* 0x00000000ac007221 */ /* 0x020fe20000010000 */
[-C--:B------:R-:W-:Y:S01]  /*e890*/  FMUL.FTZ R104, R104, R164.reuse ;  /* 0x000000a468687220 */ /* 0x080fe20000410000 */
[-C--:B------:R-:W-:Y:S01]  /*e8a0*/  FMUL.FTZ R105, R105, R164.reuse ;  /* 0x000000a469697220 */ /* 0x080fe20000410000 */
[-C--:B------:R-:W-:Y:S01]  /*e8b0*/  FMUL.FTZ R108, R108, R164.reuse ;  /* 0x000000a46c6c7220 */ /* 0x080fe20000410000 */
[-C--:B------:R-:W-:Y:S01]  /*e8c0*/  FMUL.FTZ R109, R109, R164.reuse ;  /* 0x000000a46d6d7220 */ /* 0x080fe20000410000 */
[----:B---3--:R-:W-:Y:S01]  /*e8d0*/  FMNMX.FTZ R13, R13, R153, !PT ;  /* 0x000000990d0d7209 */ /* 0x008fe20007810000 */
[-C--:B------:R-:W-:Y:S01]  /*e8e0*/  FMUL.FTZ R112, R112, R164.reuse ;  /* 0x000000a470707220 */ /* 0x080fe20000410000 */
[----:B------:R-:W3:Y:S01]  /*e8f0*/  MUFU.EX2 R177, R177 ;  /* 0x000000b100b17308 */ /* 0x000ee20000000800 */
[----:B----4-:R-:W-:Y:S01]  /*e900*/  FADD.FTZ R0, R173, R0 ;  /* 0x00000000ad007221 */ /* 0x010fe20000010000 */
[-C--:B------:R-:W-:Y:S01]  /*e910*/  FMUL.FTZ R113, R113, R164.reuse ;  /* 0x000000a471717220 */ /* 0x080fe20000410000 */
[----:B------:R-:W4:Y:S01]  /*e920*/  SHFL.BFLY PT, R153, R13, 0x1, 0x1f ;  /* 0x0c201f000d997f89 */ /* 0x000f2200000e0000 */
[-C--:B------:R-:W-:Y:S01]  /*e930*/  FMUL.FTZ R116, R116, R164.reuse ;  /* 0x000000a474747220 */ /* 0x080fe20000410000 */
[-C--:B------:R-:W-:Y:S01]  /*e940*/  FMUL.FTZ R117, R117, R164.reuse ;  /* 0x000000a475757220 */ /* 0x080fe20000410000 */
[-C--:B------:R-:W-:Y:S01]  /*e950*/  FMUL.FTZ R120, R120, R164.reuse ;  /* 0x000000a478787220 */ /* 0x080fe20000410000 */
[-C--:B------:R-:W-:Y:S01]  /*e960*/  FMUL.FTZ R121, R121, R164.reuse ;  /* 0x000000a479797220 */ /* 0x080fe20000410000 */
[----:B------:R-:W5:Y:S01]  /*e970*/  MUFU.EX2 R180, R180 ;  /* 0x000000b400b47308 */ /* 0x000f620000000800 */
        /* <DEDUP_REMOVED lines=18> */
[----:B----4-:R-:W-:Y:S01]  /*eaa0*/  FMNMX.FTZ R13, R13, R153, !PT ;  /* 0x000000990d0d7209 */ /* 0x010fe20007810000 */
[----:B------:R-:W-:-:S02]  /*eab0*/  @!P1 IMAD R153, R185, 0x40, R197 ;  /* 0x00000040b9999824 */ /* 0x000fc400078e02c5 */
[----:B------:R-:W-:Y:S02]  /*eac0*/  FMUL.FTZ R149, R149, R164 ;  /* 0x000000a495957220 */ /* 0x000fe40000410000 */
[----:B------:R-:W-:Y:S01]  /*ead0*/  FADD.FTZ R21, -R13, R21 ;  /* 0x000000150d157221 */ /* 0x000fe20000010100 */
[----:B------:R-:W-:Y:S02]  /*eae0*/  @!P1 IMAD R153, R153, 0x4, R2 ;  /* 0x0000000499999824 */ /* 0x000fe400078e0202 */
[----:B0-----:R-:W-:Y:S01]  /*eaf0*/  FADD.FTZ R0, R181, R0 ;  /* 0x00000000b5007221 */ /* 0x001fe20000010000 */
[-C--:B------:R-:W-:Y:S02]  /*eb00*/  FMUL.FTZ R21, R21, R12.reuse ;  /* 0x0000000c15157220 */ /* 0x080fe40000410000 */
[----:B------:R-:W-:Y:S04]  /*eb10*/  @!P1 STS [R153+0x28800], R164 ;  /* 0x028800a499009388 */ /* 0x000fe80000000800 */
        /* <DEDUP_REMOVED lines=64> */
[----:B------:R-:W-:Y:S01]  /*ef20*/  BAR.SYNC.DEFER_BLOCKING 0xf, 0x100 ;  /* 0x03c4000000007b1d */ /* 0x000fe20000010000 */
        /* <DEDUP_REMOVED lines=22> */
[----:B0-----:R-:W-:Y:S01]  /*f090*/  FADD.FTZ R155, R157, R154 ;  /* 0x0000009a9d9b7221 */ /* 0x001fe20000010000 */
        /* <DEDUP_REMOVED lines=45> */
.L_x_8041:
[----:B------:R3:W4:Y:S01]  /*f370*/  SYNCS.PHASECHK.TRANS64.TRYWAIT P1, [R215+URZ+0x28c50], R20 ;  /* 0x028c5014d70075a7 */ /* 0x000722000802017f */
[----:B------:R-:W-:Y:S05]  /*f380*/  @!P0 BRA `(.L_x_8042) ;  /* 0x0000000000048947 */ /* 0x000fea0003800000 */
[----:B------:R-:W-:Y:S01]  /*f390*/  BPT.TRAP 0x1 ;  /* 0x000000040000795c */ /* 0x000fe20000300000 */
.L_x_8042:
[----:B------:R-:W-:Y:S04]  /*f3a0*/  BSSY B1, `(.L_x_8043) ;  /* 0x0000004000017945 */ /* 0x000fe80003800000 */
[----:B----4-:R-:W-:Y:S05]  /*f3b0*/  @P1 BRA `(.L_x_8044) ;  /* 0x0000000000081947 */ /* 0x010fea0003800000 */
[----:B------:R-:W4:Y:S02]  /*f3c0*/  SYNCS.PHASECHK.TRANS64.TRYWAIT P1, [R215+URZ+0x28c50], R20 ;  /* 0x028c5014d70075a7 */ /* 0x000f24000802017f */
[----:B----4-:R-:W-:Y:S05]  /*f3d0*/  @!P1 BRA `(.L_x_8045) ;  /* 0x000000c400dc9947 */ /* 0x010fea0003800000 */
.L_x_8044:
[----:B------:R-:W-:Y:S05]  /*f3e0*/  BSYNC B1 ;  /* 0x0000000000017941 */ /* 0x000fea0003800000 */
.L_x_8043:
[----:B-1234-:R-:W-:Y:S01]  /*f3f0*/  IMAD R20, R18, 0x1000, R199 ;  /* 0x0000100012147824 */ /* 0x01efe200078e02c7 */
        /* <DEDUP_REMOVED lines=15> */
[C---:B0-----:R-:W-:Y:S01]  /*f4f0*/  VIADD R152, R20.reuse, 0x100 ;  /* 0x0000010014987836 */ /* 0x041fe20000000000 */
        /* <DEDUP_REMOVED lines=24> */
.L_x_8046:
[C---:B------:R-:W-:Y:S01]  /*f680*/  ISETP.GT.AND P1, PT, R214.reuse, RZ, PT ;  /* 0x000000ffd600720c */ /* 0x040fe20003f24270 */
[----:B------:R-:W-:Y:S02]  /*f690*/  VIADD R215, R215, 0x28c60 ;  /* 0x00028c60d7d77836 */ /* 0x000fe40000000000 */
[----:B------:R-:W-:Y:S02]  /*f6a0*/  VIADD R214, R214, 0xffffffff ;  /* 0xffffffffd6d67836 */ /* 0x000fe40000000000 */
[----:B------:R-:W-:Y:S01]  /*f6b0*/  IMAD.MOV.U32 R21, RZ, RZ, R13 ;  /* 0x000000ffff157224 */ /* 0x000fe200078e000d */
[----:B------:R-:W-:Y:S01]  /*f6c0*/  PRMT R215, R192, 0x654, R215 ;  /* 0x00000654c0d77816 */ /* 0x000fe200000000d7 */
[----:B------:R-:W-:Y:S02]  /*f6d0*/  IMAD.MOV.U32 R184, RZ, RZ, R14 ;  /* 0x000000ffffb87224 */ /* 0x000fe400078e000e */
[----:B------:R-:W-:Y:S01]  /*f6e0*/  IMAD.MOV.U32 R185, RZ, RZ, R18 ;  /* 0x000000ffffb97224 */ /* 0x000fe200078e0012 */
[----:B------:R1:W-:Y:S03]  /*f6f0*/  SYNCS.ARRIVE.TRANS64.RED.A1T0 RZ, [R215+URZ], RZ ;  /* 0x000000ffd7ff79a7 */ /* 0x0003e6000810043f */
[----:B------:R-:W-:Y:S05]  /*f700*/  @P1 BRA `(.L_x_8047) ;  /* 0xffffffe400781947 */ /* 0x000fea000383ffff */
.L_x_8034:
[----:B------:R-:W-:Y:S05]  /*f710*/  BSYNC B0 ;  /* 0x0000000000007941 */ /* 0x000fea0003800000 */
.L_x_8033:
[----:B------:R-:W2:Y:S04]  /*f720*/  LDL.LU R20, [R1+0x44] ;  /* 0x0000440001147983 */ /* 0x000ea80000300800 */
[----:B------:R-:W3:Y:S04]  /*f730*/  SHFL.BFLY PT, R5, R0, 0x2, 0x1f ;  /* 0x0c401f0000057f89 */ /* 0x000ee800000e0000 */
[----:B------:R-:W4:Y:S01]  /*f740*/  SHFL.BFLY PT, R4, R3, 0x2, 0x1f ;  /* 0x0c401f0003047f89 */ /* 0x000f2200000e0000 */
[----:B---3--:R-:W-:Y:S01]  /*f750*/  FADD.FTZ R5, R5, R0 ;  /* 0x0000000005057221 */ /* 0x008fe20000010000 */
[----:B------:R-:W-:-:S02]  /*f760*/  IMAD.MOV.U32 R0, RZ, RZ, -0x800000 ;  /* 0xff800000ff007424 */ /* 0x000fc400078e00ff */
[----:B----4-:R-:W-:Y:S02]  /*f770*/  FADD.FTZ R4, R4, R3 ;  /* 0x0000000304047221 */ /* 0x010fe40000010000 */
        /* <DEDUP_REMOVED lines=14> */
[----:B------:R-:W-:Y:S02]  /*f860*/  IMAD.MOV.U32 R3, RZ, RZ, -0x800000 ;  /* 0xff800000ff037424 */ /* 0x000fe400078e00ff */
[----:B----4-:R-:W-:-:S04]  /*f870*/  @P1 FMUL.FTZ R4, R9, 0.69314718246459960938 ;  /* 0x3f31721809041820 */ /* 0x010fc80000410000 */
[----:B------:R-:W-:Y:S01]  /*f880*/  @P1 FFMA.FTZ R3, R5, R13, R4 ;  /* 0x0000000d05031223 */ /* 0x000fe20000010004 */
[----:B------:R-:W-:-:S05]  /*f890*/  IMAD.MOV R5, RZ, RZ, -R217 ;  /* 0x000000ffff057224 */ /* 0x000fca00078e0ad9 */
[----:B------:R-:W-:Y:S02]  /*f8a0*/  ISETP.NE.AND P2, PT, R196, R5, PT ;  /* 0x00000005c400720c */ /* 0x000fe40003f45270 */
[----:B------:R-:W-:-:S06]  /*f8b0*/  CS2R R4, SRZ ;  /* 0x0000000000047805 */ /* 0x000fcc000001ff00 */
[----:B------:R-:W3:Y:S01]  /*f8c0*/  @P0 MUFU.RCP R5, R6 ;  /* 0x0000000600050308 */ /* 0x000ee20000001000 */
[----:B------:R-:W-:-:S04]  /*f8d0*/  PLOP3.LUT P0, PT, PT, PT, PT, 0x8, 0x0 ;  /* 0x000000000000781c */ /* 0x000fc80003f0e170 */
[----:B------:R-:W-:-:S03]  /*f8e0*/  @!P2 IMAD R9, R18, 0x40, R197 ;  /* 0x000000401209a824 */ /* 0x000fc600078e02c5 */
[----:B------:R-:W4:Y:S01]  /*f8f0*/  @P1 MUFU.RCP R4, R7 ;  /* 0x0000000700041308 */ /* 0x000f220000001000 */
[----:B------:R-:W-:Y:S02]  /*f900*/  VIADD R18, R18, 0x1 ;  /* 0x0000000112127836 */ /* 0x000fe40000000000 */
[----:B------:R-:W-:-:S03]  /*f910*/  @!P2 IMAD R9, R9, 0x4, R2 ;  /* 0x000000040909a824 */ /* 0x000fc600078e0202 */
[----:B------:R-:W-:Y:S02]  /*f920*/  ISETP.NE.AND P1, PT, R18, 0x2, PT ;  /* 0x000000021200780c */ /* 0x000fe40003f25270 */
[----:B---3--:R3:W-:Y:S02]  /*f930*/  @!P2 STS [R9+0x28800], R5 ;  /* 0x028800050900a388 */ /* 0x0087e40000000800 */
[----:B------:R-:W-:Y:S01]  /*f940*/  SEL R2, RZ, 0x1, P1 ;  /* 0x00000001ff027807 */ /* 0x000fe20000800000 */
[-C--:B------:R-:W-:Y:S01]  /*f950*/  FMUL.FTZ R154, R28, R5.reuse ;  /* 0x000000051c9a7220 */ /* 0x080fe20000410000 */
[-C--:B------:R-:W-:Y:S01]  /*f960*/  FMUL.FTZ R157, R40, R5.reuse ;  /* 0x00000005289d7220 */ /* 0x080fe20000410000 */
[-C--:B------:R-:W-:Y:S01]  /*f970*/  FMUL.FTZ R10, R24, R5.reuse ;  /* 0x00000005180a7220 */ /* 0x080fe20000410000 */
        /* <DEDUP_REMOVED lines=131> */
.L_x_7959:
[----:B------:R-:W-:Y:S05]  /*101b0*/  BSYNC B7 ;  /* 0x0000000000077941 */ /* 0x000fea0003800000 */
.L_x_7957:
[----:B------:R-:W3:Y:S08]  /*101c0*/  S2UR UR4, SR_CgaCtaId ;  /* 0x00000000000479c3 */ /* 0x000ef00000008800 */
[----:B------:R-:W-:Y:S01]  /*101d0*/  BAR.SYNC.DEFER_BLOCKING 0x5, 0x180 ;  /* 0x0146000000007b1d */ /* 0x000fe20000010000 */
[----:B------:R-:W-:-:S05]  /*101e0*/  MOV R21, 0x400 ;  /* 0x0000040000157802 */ /* 0x000fca0000000f00 */
[----:B------:R-:W-:Y:S01]  /*101f0*/  BSSY B0, `(.L_x_8048) ;  /* 0x0000323000007945 */ /* 0x000fe20003800000 */
[----:B---3--:R-:W-:-:S05]  /*10200*/  IMAD.U32 R192, RZ, RZ, UR4 ;  /* 0x00000004ffc07e24 */ /* 0x008fca000f8e00ff */
[----:B------:R-:W-:-:S05]  /*10210*/  LEA R2, R192, R21, 0x18 ;  /* 0x00000015c0027211 */ /* 0x000fca00078ec0ff */
[----:B-----5:R3:W4:Y:S01]  /*10220*/  LDS.128 R24, [R2+0x28cd0] ;  /* 0x028cd00002187984 */ /* 0x0207220000000c00 */
[----:B------:R-:W-:Y:S06]  /*10230*/  BAR.ARV 0x4, 0x180 ;  /* 0x0106000000007b1d */ /* 0x000fec0000002000 */
[----:B------:R-:W-:Y:S05]  /*10240*/  @P0 BRA `(.L_x_8049) ;  /* 0x0000002000980947 */ /* 0x000fea0003800000 */
[----:B------:R-:W3:Y:S01]  /*10250*/  LDL R12, [R1+0x5c] ;  /* 0x00005c00010c7983 */ /* 0x000ee20000100800 */
[----:B------:R-:W0:Y:S01]  /*10260*/  S2R R45, SR_SWINHI ;  /* 0x00000000002d7919 */ /* 0x000e220000002f00 */
[----:B------:R-:W-:Y:S01]  /*10270*/  F2FP.BF16.F32.PACK_AB R7, R31, R7 ;  /* 0x000000071f07723e */ /* 0x000fe200000010ff */
[----:B------:R-:W-:Y:S01]  /*10280*/  ULDC.64 UR4, c[0x0][0xc00] ;  /* 0x0003000000047ab9 */ /* 0x000fe20000000a00 */
[----:B------:R-:W-:Y:S01]  /*10290*/  F2FP.BF16.F32.PACK_AB R4, R8, R10 ;  /* 0x0000000a0804723e */ /* 0x000fe200000010ff */
[----:B------:R-:W4:Y:S04]  /*102a0*/  LDL.LU R82, [R1+0x38] ;  /* 0x0000380001527983 */ /* 0x000f280000300800 */
[----:B------:R-:W4:Y:S01]  /*102b0*/  LDL.LU R74, [R1+0x3c] ;  /* 0x00003c00014a7983 */ /* 0x000f220000300800 */
[----:B--2---:R-:W-:-:S02]  /*102c0*/  MOV R20, R2 ;  /* 0x0000000200147202 */ /* 0x004fc40000000f00 */
[----:B0-----:R-:W-:Y:S02]  /*102d0*/  MOV R21, R45 ;  /* 0x0000002d00157202 */ /* 0x001fe40000000f00 */
        /* <DEDUP_REMOVED lines=13> */
[----:B------:R-:W-:Y:S01]  /*103b0*/  IMAD.MOV.U32 R80, RZ, RZ, RZ ;  /* 0x000000ffff507224 */ /* 0x000fe200078e00ff */
[----:B------:R-:W-:Y:S01]  /*103c0*/  BAR.SYNC.DEFER_BLOCKING 0x1, 0x100 ;  /* 0x0044000000007b1d */ /* 0x000fe20000010000 */
[----:B---3--:R-:W-:-:S03]  /*103d0*/  IMAD.WIDE R44, R12, 0x2, R20 ;  /* 0x000000020c2c7825 */ /* 0x008fc600078e0214 */
[----:B------:R-:W-:Y:S01]  /*103e0*/  LOP3.LUT R49, R44, 0x380, RZ, 0xc0, !PT ;  /* 0x000003802c317812 */ /* 0x000fe200078ec0ff */
[----:B------:R-:W-:-:S03]  /*103f0*/  IMAD.MOV.U32 R31, RZ, RZ, R45 ;  /* 0x000000ffff1f7224 */ /* 0x000fc600078e002d */
[----:B------:R-:W-:-:S04]  /*10400*/  SHF.R.U64 R49, R49, 0x3, RZ ;  /* 0x0000000331317819 */ /* 0x000fc800000012ff */
[----:B------:R-:W-:-:S04]  /*10410*/  LOP3.LUT R30, R49, R44, RZ, 0x3c, !PT ;  /* 0x0000002c311e7212 */ /* 0x000fc800078e3cff */
[----:B------:R-:W-:Y:S02]  /*10420*/  MOV R30, R30 ;  /* 0x0000001e001e7202 */ /* 0x000fe40000000f00 */
[----:B------:R-:W-:-:S04]  /*10430*/  IADD3 R31, P0, R44, 0x20, RZ ;  /* 0x000000202c1f7810 */ /* 0x000fc80007f1e0ff */
[----:B------:R-:W-:Y:S01]  /*10440*/  LOP3.LUT R10, R31, 0x380, RZ, 0xc0, !PT ;  /* 0x000003801f0a7812 */ /* 0x000fe200078ec0ff */
[----:B------:R0:W-:Y:S03]  /*10450*/  STSM.16.M88.4 [R30], R4 ;  /* 0x000000041e007844 */ /* 0x0001e60000000200 */
[----:B------:R-:W-:Y:S01]  /*10460*/  SHF.R.U64 R10, R10, 0x3, RZ ;  /* 0x000000030a0a7819 */ /* 0x000fe200000012ff */
[----:B0-----:R-:W-:-:S03]  /*10470*/  IMAD.X R5, RZ, RZ, R45, P0 ;  /* 0x000000ffff057224 */ /* 0x001fc600000e062d */
[----:B------:R-:W-:-:S04]  /*10480*/  LOP3.LUT R4, R10, R31, RZ, 0x3c, !PT ;  /* 0x0000001f0a047212 */ /* 0x000fc800078e3cff */
[----:B------:R-:W-:Y:S02]  /*10490*/  MOV R12, R4 ;  /* 0x00000004000c7202 */ /* 0x000fe40000000f00 */
[----:B------:R-:W-:-:S04]  /*104a0*/  IADD3 R5, P0, R44, 0x40, RZ ;  /* 0x000000402c057810 */ /* 0x000fc80007f1e0ff */
[----:B------:R-:W-:Y:S02]  /*104b0*/  LOP3.LUT R4, R5, 0x380, RZ, 0xc0, !PT ;  /* 0x0000038005047812 */ /* 0x000fe400078ec0ff */
[----:B------:R-:W-:Y:S02]  /*104c0*/  IADD3 R6, P4, R44, 0x60, RZ ;  /* 0x000000602c067810 */ /* 0x000fe40007f9e0ff */
[----:B------:R-:W-:-:S04]  /*104d0*/  SHF.R.U64 R4, R4, 0x3, RZ ;  /* 0x0000000304047819 */ /* 0x000fc800000012ff */
[----:B------:R-:W-:Y:S02]  /*104e0*/  LOP3.LUT R4, R4, R5, RZ, 0x3c, !PT ;  /* 0x0000000504047212 */ /* 0x000fe400078e3cff */
[----:B------:R-:W-:Y:S02]  /*104f0*/  LOP3.LUT R5, R6, 0x380, RZ, 0xc0, !PT ;  /* 0x0000038006057812 */ /* 0x000fe400078ec0ff */
[----:B------:R-:W-:Y:S02]  /*10500*/  F2FP.BF16.F32.PACK_AB R10, R28, R36 ;  /* 0x000000241c0a723e */ /* 0x000fe400000010ff */
[----:B------:R-:W-:Y:S02]  /*10510*/  SHF.R.U64 R5, R5, 0x3, RZ ;  /* 0x0000000305057819 */ /* 0x000fe400000012ff */
[----:B------:R-:W-:Y:S01]  /*10520*/  IADD3 R14, P5, R44, 0x2000, RZ ;  /* 0x000020002c0e7810 */ /* 0x000fe20007fbe0ff */
[----:B------:R0:W-:Y:S03]  /*10530*/  STSM.16.M88.4 [R12], R8 ;  /* 0x000000080c007844 */ /* 0x0001e60000000200 */
[----:B------:R-:W-:-:S04]  /*10540*/  LOP3.LUT R7, R14, 0x380, RZ, 0xc0, !PT ;  /* 0x000003800e077812 */ /* 0x000fc800078ec0ff */
[----:B------:R-:W-:Y:S02]  /*10550*/  SHF.R.U64 R7, R7, 0x3, RZ ;  /* 0x0000000307077819 */ /* 0x000fe400000012ff */
[----:B0-----:R-:W-:Y:S01]  /*10560*/  LOP3.LUT R8, R5, R6, RZ, 0x3c, !PT ;  /* 0x0000000605087212 */ /* 0x001fe200078e3cff */
[----:B------:R-:W-:Y:S01]  /*10570*/  IMAD.X R5, RZ, RZ, R45, P0 ;  /* 0x000000ffff057224 */ /* 0x000fe200000e062d */
[----:B------:R-:W-:-:S04]  /*10580*/  IADD3 R57, P0, R44, 0x2040, RZ ;  /* 0x000020402c397810 */ /* 0x000fc80007f1e0ff */
[----:B------:R-:W-:Y:S02]  /*10590*/  LOP3.LUT R56, R57, 0x380, RZ, 0xc0, !PT ;  /* 0x0000038039387812 */ /* 0x000fe400078ec0ff */
[----:B------:R-:W-:Y:S02]  /*105a0*/  LOP3.LUT R10, R7, R14, RZ, 0x3c, !PT ;  /* 0x0000000e070a7212 */ /* 0x000fe400078e3cff */
[----:B------:R-:W-:Y:S02]  /*105b0*/  MOV R9, R4 ;  /* 0x0000000400097202 */ /* 0x000fe40000000f00 */
[----:B------:R-:W-:Y:S02]  /*105c0*/  F2FP.BF16.F32.PACK_AB R4, R155, R157 ;  /* 0x0000009d9b04723e */ /* 0x000fe400000010ff */
[----:B------:R-:W-:Y:S02]  /*105d0*/  IADD3 R31, P6, R44, 0x2020, RZ ;  /* 0x000020202c1f7810 */ /* 0x000fe40007fde0ff */
[----:B------:R-:W-:-:S02]  /*105e0*/  F2FP.BF16.F32.PACK_AB R5, R43, R42 ;  /* 0x0000002a2b05723e */ /* 0x000fc400000010ff */
[----:B------:R-:W-:Y:S02]  /*105f0*/  F2FP.BF16.F32.PACK_AB R6, R153, R156 ;  /* 0x0000009c9906723e */ /* 0x000fe400000010ff */
[----:B------:R-:W-:Y:S02]  /*10600*/  F2FP.BF16.F32.PACK_AB R7, R47, R46 ;  /* 0x0000002e2f07723e */ /* 0x000fe400000010ff */
[----:B------:R-:W-:Y:S02]  /*10610*/  SHF.R.U64 R56, R56, 0x3, RZ ;  /* 0x0000000338387819 */ /* 0x000fe400000012ff */
[C---:B------:R-:W-:Y:S02]  /*10620*/  IADD3 R53, P1, R44.reuse, 0x2060, RZ ;  /* 0x000020602c357810 */ /* 0x040fe40007f3e0ff */
[----:B------:R-:W-:Y:S01]  /*10630*/  IADD3 R49, P2, R44, 0x4000, RZ ;  /* 0x000040002c317810 */ /* 0x000fe20007f5e0ff */
[----:B------:R0:W-:Y:S01]  /*10640*/  STSM.16.M88.4 [R9], R4 ;  /* 0x0000000409007844 */ /* 0x0001e20000000200 */
        /* <DEDUP_REMOVED lines=8> */
[----:B0-----:R-:W-:Y:S01]  /*106d0*/  IADD3 R7, P0, R44, 0x6020, RZ ;  /* 0x000060202c077810 */ /* 0x001fe20007f1e0ff */
[--C-:B------:R-:W-:Y:S01]  /*106e0*/  IMAD.X R9, RZ, RZ, R45.reuse, P4 ;  /* 0x000000ffff097224 */ /* 0x100fe200020e062d */
[----:B------:R-:W-:Y:S02]  /*106f0*/  LOP3.LUT R30, R30, R31, RZ, 0x3c, !PT ;  /* 0x0000001f1e1e7212 */ /* 0x000fe400078e3cff */
[----:B------:R-:W-:Y:S01]  /*10700*/  LOP3.LUT R6, R7, 0x380, RZ, 0xc0, !PT ;  /* 0x0000038007067812 */ /* 0x000fe200078ec0ff */
[--C-:B------:R-:W-:Y:S01]  /*10710*/  IMAD.X R11, RZ, RZ, R45.reuse, P5 ;  /* 0x000000ffff0b7224 */ /* 0x100fe200028e062d */
[----:B------:R-:W-:Y:S01]  /*10720*/  LOP3.LUT R52, R52, R53, RZ, 0x3c, !PT ;  /* 0x0000003534347212 */ /* 0x000fe200078e3cff */
[--C-:B------:R-:W-:Y:S01]  /*10730*/  IMAD.X R31, RZ, RZ, R45.reuse, P6 ;  /* 0x000000ffff1f7224 */ /* 0x100fe200030e062d */
[----:B------:R-:W-:Y:S01]  /*10740*/  LOP3.LUT R48, R48, R49, RZ, 0x3c, !PT ;  /* 0x0000003130307212 */ /* 0x000fe200078e3cff */
[--C-:B------:R-:W-:Y:S01]  /*10750*/  IMAD.X R53, RZ, RZ, R45.reuse, P1 ;  /* 0x000000ffff357224 */ /* 0x100fe200008e062d */
[C---:B------:R-:W-:Y:S01]  /*10760*/  IADD3 R35, P3, R44.reuse, 0x4020, RZ ;  /* 0x000040202c237810 */ /* 0x040fe20007f7e0ff */
[----:B------:R-:W-:Y:S01]  /*10770*/  IMAD.X R49, RZ, RZ, R45, P2 ;  /* 0x000000ffff317224 */ /* 0x000fe200010e062d */
[----:B------:R-:W-:-:S02]  /*10780*/  IADD3 R47, P4, R44, 0x4040, RZ ;  /* 0x000040402c2f7810 */ /* 0x000fc40007f9e0ff */
[C---:B------:R-:W-:Y:S02]  /*10790*/  IADD3 R43, P5, R44.reuse, 0x4060, RZ ;  /* 0x000040602c2b7810 */ /* 0x040fe40007fbe0ff */
[----:B------:R-:W-:Y:S02]  /*107a0*/  IADD3 R39, P6, R44, 0x6000, RZ ;  /* 0x000060002c277810 */ /* 0x000fe40007fde0ff */
[----:B------:R-:W-:Y:S02]  /*107b0*/  SHF.R.U64 R6, R6, 0x3, RZ ;  /* 0x0000000306067819 */ /* 0x000fe400000012ff */
[C---:B------:R-:W-:Y:S02]  /*107c0*/  IADD3 R4, P1, R44.reuse, 0x6040, RZ ;  /* 0x000060402c047810 */ /* 0x040fe40007f3e0ff */
[----:B------:R-:W-:Y:S02]  /*107d0*/  IADD3 R44, P2, R44, 0x6060, RZ ;  /* 0x000060602c2c7810 */ /* 0x000fe40007f5e0ff */
[----:B------:R-:W-:-:S02]  /*107e0*/  LOP3.LUT R46, R47, 0x380, RZ, 0xc0, !PT ;  /* 0x000003802f2e7812 */ /* 0x000fc400078ec0ff */
[----:B------:R-:W-:Y:S02]  /*107f0*/  LOP3.LUT R6, R6, R7, RZ, 0x3c, !PT ;  /* 0x0000000706067212 */ /* 0x000fe400078e3cff */
[----:B------:R-:W-:Y:S02]  /*10800*/  LOP3.LUT R7, R4, 0x380, RZ, 0xc0, !PT ;  /* 0x0000038004077812 */ /* 0x000fe400078ec0ff */
[----:B------:R-:W-:Y:S02]  /*10810*/  LOP3.LUT R5, R44, 0x380, RZ, 0xc0, !PT ;  /* 0x000003802c057812 */ /* 0x000fe400078ec0ff */
[----:B------:R-:W-:Y:S02]  /*10820*/  SHF.R.U64 R46, R46, 0x3, RZ ;  /* 0x000000032e2e7819 */ /* 0x000fe400000012ff */
[----:B------:R-:W-:Y:S02]  /*10830*/  SHF.R.U64 R7, R7, 0x3, RZ ;  /* 0x0000000307077819 */ /* 0x000fe400000012ff */
[----:B------:R-:W-:-:S02]  /*10840*/  SHF.R.U64 R5, R5, 0x3, RZ ;  /* 0x0000000305057819 */ /* 0x000fc400000012ff */
[----:B------:R-:W-:Y:S02]  /*10850*/  LOP3.LUT R34, R35, 0x380, RZ, 0xc0, !PT ;  /* 0x0000038023227812 */ /* 0x000fe400078ec0ff */
[----:B------:R-:W-:Y:S02]  /*10860*/  LOP3.LUT R38, R39, 0x380, RZ, 0xc0, !PT ;  /* 0x0000038027267812 */ /* 0x000fe400078ec0ff */
[----:B------:R-:W-:Y:S02]  /*10870*/  LOP3.LUT R42, R43, 0x380, RZ, 0xc0, !PT ;  /* 0x000003802b2a7812 */ /* 0x000fe400078ec0ff */
        /* <DEDUP_REMOVED lines=8> */
[----:B------:R-:W-:Y:S02]  /*10900*/  SHF.R.U64 R42, R42, 0x3, RZ ;  /* 0x000000032a2a7819 */ /* 0x000fe400000012ff */
[----:B------:R-:W-:Y:S01]  /*10910*/  LOP3.LUT R34, R34, R35, RZ, 0x3c, !PT ;  /* 0x0000002322227212 */ /* 0x000fe200078e3cff */
[--C-:B------:R-:W-:Y:S01]  /*10920*/  IMAD.X R35, RZ, RZ, R45.reuse, P3 ;  /* 0x000000ffff237224 */ /* 0x100fe200018e062d */
[----:B------:R-:W-:Y:S02]  /*10930*/  MOV R47, R46 ;  /* 0x0000002e002f7202 */ /* 0x000fe40000000f00 */
[----:B------:R-:W-:Y:S01]  /*10940*/  LOP3.LUT R38, R38, R39, RZ, 0x3c, !PT ;  /* 0x0000002726267212 */ /* 0x000fe200078e3cff */
[----:B------:R-:W-:Y:S01]  /*10950*/  IMAD.X R39, RZ, RZ, R45, P6 ;  /* 0x000000ffff277224 */ /* 0x000fe200030e062d */
[----:B----4-:R-:W-:-:S02]  /*10960*/  MOV R24, R6 ;  /* 0x0000000600187202 */ /* 0x010fc40000000f00 */
[----:B------:R-:W-:Y:S02]  /*10970*/  MOV R46, R4 ;  /* 0x00000004002e7202 */ /* 0x000fe40000000f00 */
[----:B------:R-:W-:Y:S01]  /*10980*/  LOP3.LUT R42, R42, R43, RZ, 0x3c, !PT ;  /* 0x0000002b2a2a7212 */ /* 0x000fe200078e3cff */
[----:B------:R-:W-:Y:S01]  /*10990*/  IMAD.X R43, RZ, RZ, R45, P5 ;  /* 0x000000ffff2b7224 */ /* 0x000fe200028e062d */
[----:B------:R-:W-:Y:S02]  /*109a0*/  MOV R36, R8 ;  /* 0x0000000800247202 */ /* 0x000fe40000000f00 */
[----:B------:R-:W-:Y:S02]  /*109b0*/  F2FP.BF16.F32.PACK_AB R4, R161, R163 ;  /* 0x000000a3a104723e */ /* 0x000fe400000010ff */
[----:B------:R-:W-:Y:S02]  /*109c0*/  F2FP.BF16.F32.PACK_AB R5, R51, R50 ;  /* 0x000000323305723e */ /* 0x000fe400000010ff */
[----:B------:R-:W-:-:S02]  /*109d0*/  F2FP.BF16.F32.PACK_AB R6, R159, R162 ;  /* 0x000000a29f06723e */ /* 0x000fc400000010ff */
[----:B------:R-:W-:Y:S02]  /*109e0*/  F2FP.BF16.F32.PACK_AB R7, R55, R54 ;  /* 0x000000363707723e */ /* 0x000fe400000010ff */
[----:B------:R-:W-:Y:S02]  /*109f0*/  MOV R66, R10 ;  /* 0x0000000a00427202 */ /* 0x000fe40000000f00 */
[----:B------:R-:W-:Y:S02]  /*10a00*/  F2FP.BF16.F32.PACK_AB R8, R158, R160 ;  /* 0x000000a09e08723e */ /* 0x000fe400000010ff */
[----:B------:R-:W-:Y:S02]  /*10a10*/  F2FP.BF16.F32.PACK_AB R9, R59, R58 ;  /* 0x0000003a3b09723e */ /* 0x000fe400000010ff */
[----:B------:R-:W-:Y:S02]  /*10a20*/  F2FP.BF16.F32.PACK_AB R10, R61, R60 ;  /* 0x0000003c3d0a723e */ /* 0x000fe400000010ff */
[----:B------:R-:W-:-:S02]  /*10a30*/  F2FP.BF16.F32.PACK_AB R11, R63, R62 ;  /* 0x0000003e3f0b723e */ /* 0x000fc400000010ff */
[----:B------:R-:W-:Y:S02]  /*10a40*/  MOV R70, R30 ;  /* 0x0000001e00467202 */ /* 0x000fe40000000f00 */
[----:B------:R-:W-:Y:S02]  /*10a50*/  MOV R56, R56 ;  /* 0x0000003800387202 */ /* 0x000fe40000000f00 */
[----:B------:R-:W-:Y:S02]  /*10a60*/  MOV R48, R48 ;  /* 0x0000003000307202 */ /* 0x000fe40000000f00 */
[----:B------:R-:W-:Y:S02]  /*10a70*/  F2FP.BF16.F32.PACK_AB R12, R65, R64 ;  /* 0x00000040410c723e */ /* 0x000fe400000010ff */
[----:B------:R-:W-:Y:S01]  /*10a80*/  F2FP.BF16.F32.PACK_AB R14, R69, R68 ;  /* 0x00000044450e723e */ /* 0x000fe200000010ff */
[----:B------:R0:W-:Y:S01]  /*10a90*/  STSM.16.M88.4 [R36], R4 ;  /* 0x0000000424007844 */ /* 0x0001e20000000200 */
[----:B------:R-:W-:-:S02]  /*10aa0*/  MOV R57, R52 ;  /* 0x0000003400397202 */ /* 0x000fc40000000f00 */
[----:B------:R-:W-:Y:S02]  /*10ab0*/  MOV R49, R34 ;  /* 0x0000002200317202 */ /* 0x000fe40000000f00 */
[----:B------:R-:W-:Y:S02]  /*10ac0*/  F2FP.BF16.F32.PACK_AB R28, R73, R72 ;  /* 0x00000048491c723e */ /* 0x000fe400000010ff */
[----:B------:R-:W-:Y:S02]  /*10ad0*/  F2FP.BF16.F32.PACK_AB R30, R77, R76 ;  /* 0x0000004c4d1e723e */ /* 0x000fe400000010ff */
[----:B------:R-:W-:Y:S02]  /*10ae0*/  F2FP.BF16.F32.PACK_AB R31, R79, R78 ;  /* 0x0000004e4f1f723e */ /* 0x000fe400000010ff */
[----:B------:R-:W-:Y:S02]  /*10af0*/  MOV R53, R38 ;  /* 0x0000002600357202 */ /* 0x000fe40000000f00 */
[----:B------:R-:W-:-:S02]  /*10b00*/  F2FP.BF16.F32.PACK_AB R34, R85, R84 ;  /* 0x000000545522723e */ /* 0x000fc400000010ff */
[----:B------:R-:W-:Y:S01]  /*10b10*/  F2FP.BF16.F32.PACK_AB R35, R87, R86 ;  /* 0x000000565723723e */ /* 0x000fe200000010ff */
[----:B------:R2:W-:Y:S01]  /*10b20*/  STSM.16.M88.4 [R66], R8 ;  /* 0x0000000842007844 */ /* 0x0005e20000000200 */
[----:B------:R-:W-:Y:S02]  /*10b30*/  MOV R52, R42 ;  /* 0x0000002a00347202 */ /* 0x000fe40000000f00 */
[----:B0-----:R-:W-:Y:S02]  /*10b40*/  F2FP.BF16.F32.PACK_AB R36, R89, R88 ;  /* 0x000000585924723e */ /* 0x001fe400000010ff */
[----:B------:R-:W-:Y:S02]  /*10b50*/  F2FP.BF16.F32.PACK_AB R38, R93, R92 ;  /* 0x0000005c5d26723e */ /* 0x000fe400000010ff */
[----:B------:R-:W-:Y:S01]  /*10b60*/  F2FP.BF16.F32.PACK_AB R39, R95, R94 ;  /* 0x0000005e5f27723e */ /* 0x000fe200000010ff */
[----:B------:R0:W-:Y:S01]  /*10b70*/  STSM.16.M88.4 [R70], R12 ;  /* 0x0000000c46007844 */ /* 0x0001e20000000200 */
        /* <DEDUP_REMOVED lines=8> */
[----:B--2---:R-:W-:-:S02]  /*10c00*/  F2FP.BF16.F32.PACK_AB R8, R113, R112 ;  /* 0x000000707108723e */ /* 0x004fc400000010ff */
[----:B------:R-:W-:Y:S02]  /*10c10*/  F2FP.BF16.F32.PACK_AB R9, R115, R114 ;  /* 0x000000727309723e */ /* 0x000fe400000010ff */
[----:B------:R-:W-:Y:S02]  /*10c20*/  F2FP.BF16.F32.PACK_AB R10, R117, R116 ;  /* 0x00000074750a723e */ /* 0x000fe400000010ff */
[----:B------:R-:W-:Y:S01]  /*10c30*/  F2FP.BF16.F32.PACK_AB R11, R119, R118 ;  /* 0x00000076770b723e */ /* 0x000fe200000010ff */
[----:B------:R-:W-:Y:S01]  /*10c40*/  STSM.16.M88.4 [R48], R36 ;  /* 0x0000002430007844 */ /* 0x000fe20000000200 */
[----:B------:R-:W-:-:S03]  /*10c50*/  IMAD.X R45, RZ, RZ, R45, P2 ;  /* 0x000000ffff2d7224 */ /* 0x000fc600010e062d */
[----:B------:R-:W-:Y:S01]  /*10c60*/  STSM.16.M88.4 [R49], R40 ;  /* 0x0000002831007844 */ /* 0x000fe20000000200 */
[----:B0-----:R-:W-:-:S03]  /*10c70*/  F2FP.BF16.F32.PACK_AB R12, R121, R120 ;  /* 0x00000078790c723e */ /* 0x001fc600000010ff */
[----:B------:R-:W-:Y:S01]  /*10c80*/  STSM.16.M88.4 [R47], R4 ;  /* 0x000000042f007844 */ /* 0x000fe20000000200 */
[----:B------:R-:W-:Y:S02]  /*10c90*/  F2FP.BF16.F32.PACK_AB R13, R123, R122 ;  /* 0x0000007a7b0d723e */ /* 0x000fe400000010ff */
[----:B------:R-:W-:Y:S01]  /*10ca0*/  F2FP.BF16.F32.PACK_AB R14, R125, R124 ;  /* 0x0000007c7d0e723e */ /* 0x000fe200000010ff */
[----:B------:R0:W-:Y:S01]  /*10cb0*/  STSM.16.M88.4 [R52], R8 ;  /* 0x0000000834007844 */ /* 0x0001e20000000200 */
[----:B------:R-:W-:Y:S02]  /*10cc0*/  F2FP.BF16.F32.PACK_AB R15, R127, R126 ;  /* 0x0000007e7f0f723e */ /* 0x000fe400000010ff */
[----:B------:R-:W-:Y:S02]  /*10cd0*/  ISETP.NE.U32.AND P0, PT, RZ, UR4, PT ;  /* 0x00000004ff007c0c */ /* 0x000fe4000bf05070 */
[----:B---3--:R-:W-:Y:S02]  /*10ce0*/  F2FP.BF16.F32.PACK_AB R32, R129, R128 ;  /* 0x000000808120723e */ /* 0x008fe400000010ff */
[----:B------:R-:W-:-:S02]  /*10cf0*/  F2FP.BF16.F32.PACK_AB R33, R131, R130 ;  /* 0x000000828321723e */ /* 0x000fc400000010ff */
[----:B------:R-:W-:Y:S02]  /*10d00*/  F2FP.BF16.F32.PACK_AB R34, R133, R132 ;  /* 0x000000848522723e */ /* 0x000fe400000010ff */
[----:B------:R-:W-:Y:S02]  /*10d10*/  F2FP.BF16.F32.PACK_AB R35, R135, R134 ;  /* 0x000000868723723e */ /* 0x000fe400000010ff */
[----:B------:R-:W-:Y:S02]  /*10d20*/  F2FP.BF16.F32.PACK_AB R28, R137, R136 ;  /* 0x00000088891c723e */ /* 0x000fe400000010ff */
[----:B0-----:R-:W-:Y:S02]  /*10d30*/  IADD3 R8, P1, R82, UR4, RZ ;  /* 0x0000000452087c10 */ /* 0x001fe4000ff3e0ff */
        /* <DEDUP_REMOVED lines=17> */
[----:B------:R-:W-:Y:S09]  /*10e50*/  BAR.SYNC.DEFER_BLOCKING 0x1, 0x100 ;  /* 0x0044000000007b1d */ /* 0x000ff20000010000 */
        /* <DEDUP_REMOVED lines=34> */
[----:B------:R-:W-:Y:S02]  /*11080*/  IADD3.X R11, RZ, R21, RZ, P1, !PT ;  /* 0x00000015ff0b7210 */ /* 0x000fe40000ffe4ff */
        /* <DEDUP_REMOVED lines=17> */
[----:B------:R-:W-:Y:S02]  /*111a0*/  LOP3.LUT R36, R36, R37, RZ, 0x3c, !PT ;  /* 0x0000002524247212 */ /* 0x000fe400078e3cff */
        /* <DEDUP_REMOVED lines=10> */
.L_x_8050:
[----:B------:R-:W2:Y:S01]  /*11250*/  LDL.LU R9, [R1+0x40] ;  /* 0x0000400001097983 */ /* 0x000ea20000300800 */
[----:B------:R-:W-:-:S03]  /*11260*/  ISETP.NE.AND P6, PT, R6, RZ, PT ;  /* 0x000000ff0600720c */ /* 0x000fc60003fc5270 */
[----:B------:R-:W3:Y:S01]  /*11270*/  LDL.LU R8, [R1+0x48] ;  /* 0x0000480001087983 */ /* 0x000ee20000300800 */
[----:B------:R-:W0:Y:S01]  /*11280*/  S2R R5, SR_TID.X ;  /* 0x0000000000057919 */ /* 0x000e220000002100 */
[--C-:B------:R-:W-:Y:S02]  /*11290*/  IMAD.X R57, RZ, RZ, R21.reuse, P5 ;  /* 0x000000ffff397224 */ /* 0x100fe400028e0615 */
[----:B------:R-:W-:Y:S01]  /*112a0*/  IMAD.X R37, RZ, RZ, R21, P6 ;  /* 0x000000ffff257224 */ /* 0x000fe200030e0615 */
[----:B------:R-:W4:Y:S01]  /*112b0*/  LDL R84, [R1+0x34] ;  /* 0x0000340001547983 */ /* 0x000f220000100800 */
        /* <DEDUP_REMOVED lines=42> */
[----:B----4-:R-:W-:Y:S01]  /*11560*/  SHF.R.S32.HI R83, RZ, 0x1f, R84 ;  /* 0x0000001fff537819 */ /* 0x010fe20000011454 */
[----:B------:R-:W-:Y:S06]  /*11570*/  @P5 BRA `(.L_x_8051) ;  /* 0x0000000000b85947 */ /* 0x000fec0003800000 */
[----:B------:R-:W0:Y:S01]  /*11580*/  LDC R35, c[0x0][0xbe8] ;  /* 0x0002fa00ff237b82 */ /* 0x000e220000000800 */
[----:B------:R-:W-:Y:S01]  /*11590*/  ULDC.64 UR4, c[0x0][0xb90] ;  /* 0x0002e40000047ab9 */ /* 0x000fe20000000a00 */
[----:B------:R-:W-:Y:S02]  /*115a0*/  IMAD.IADD R20, R228, 0x1, R202 ;  /* 0x00000001e4147824 */ /* 0x000fe400078e02ca */
[----:B------:R-:W-:Y:S02]  /*115b0*/  IMAD R8, R83, UR4, RZ ;  /* 0x0000000453087c24 */ /* 0x000fe4000f8e02ff */
[----:B------:R-:W-:Y:S02]  /*115c0*/  IMAD.MOV.U32 R6, RZ, RZ, R80 ;  /* 0x000000ffff067224 */ /* 0x000fe400078e0050 */
[----:B------:R-:W-:Y:S02]  /*115d0*/  IMAD R15, R84, UR5, R8 ;  /* 0x00000005540f7c24 */ /* 0x000fe4000f8e0208 */
[----:B------:R-:W-:-:S02]  /*115e0*/  IMAD.MOV.U32 R7, RZ, RZ, R21 ;  /* 0x000000ffff077224 */ /* 0x000fc400078e0015 */
[----:B------:R-:W-:Y:S02]  /*115f0*/  IMAD.IADD R30, R197, 0x1, R202 ;  /* 0x00000001c51e7824 */ /* 0x000fe400078e02ca */
[----:B------:R-:W-:Y:S01]  /*11600*/  IMAD.WIDE.U32 R6, R84, UR4, R6 ;  /* 0x0000000454067c25 */ /* 0x000fe2000f8e0006 */
[----:B------:R-:W-:-:S03]  /*11610*/  ULDC.64 UR4, c[0x0][0xb98] ;  /* 0x0002e60000047ab9 */ /* 0x000fc60000000a00 */
[----:B------:R-:W-:Y:S02]  /*11620*/  IMAD.IADD R7, R7, 0x1, R15 ;  /* 0x0000000107077824 */ /* 0x000fe400078e020f */
[----:B------:R-:W-:Y:S01]  /*11630*/  IMAD.WIDE.U32 R6, R81, UR4, R6 ;  /* 0x0000000451067c25 */ /* 0x000fe2000f8e0006 */
[----:B0-----:R-:W-:-:S13]  /*11640*/  ISETP.NE.AND P0, PT, R35, 0x1, PT ;  /* 0x000000012300780c */ /* 0x001fda0003f05270 */
[----:B------:R-:W0:Y:S08]  /*11650*/  @P0 LDC R9, c[0x0][0xbec] ;  /* 0x0002fb00ff090b82 */ /* 0x000e300000000800 */
[----:B------:R-:W2:Y:S01]  /*11660*/  @P0 LDC R31, c[0x0][0xbf0] ;  /* 0x0002fc00ff1f0b82 */ /* 0x000ea20000000800 */
[----:B0-----:R-:W-:-:S04]  /*11670*/  @P0 IMAD.HI.U32 R8, R20, R9, RZ ;  /* 0x0000000914080227 */ /* 0x001fc800078e00ff */
[----:B------:R-:W-:Y:S01]  /*11680*/  IMAD.MOV.U32 R9, RZ, RZ, R20 ;  /* 0x000000ffff097224 */ /* 0x000fe200078e0014 */
[----:B--2---:R-:W-:Y:S01]  /*11690*/  @P0 SHF.R.U32.HI R9, RZ, R31, R8 ;  /* 0x0000001fff090219 */ /* 0x004fe20000011608 */
[----:B------:R-:W-:-:S03]  /*116a0*/  IMAD R8, R82, UR4, RZ ;  /* 0x0000000452087c24 */ /* 0x000fc6000f8e02ff */
[--C-:B------:R-:W-:Y:S01]  /*116b0*/  SHF.R.S32.HI R31, RZ, 0x1f, R9.reuse ;  /* 0x0000001fff1f7819 */ /* 0x100fe20000011409 */
[----:B------:R-:W-:Y:S01]  /*116c0*/  IMAD.MOV R14, RZ, RZ, -R9 ;  /* 0x000000ffff0e7224 */ /* 0x000fe200078e0a09 */
[----:B------:R-:W-:-:S03]  /*116d0*/  IADD3 R6, P0, R9, R6, RZ ;  /* 0x0000000609067210 */ /* 0x000fc60007f1e0ff */
[----:B------:R-:W-:Y:S02]  /*116e0*/  IMAD R15, R35, R14, R20 ;  /* 0x0000000e230f7224 */ /* 0x000fe400078e0214 */
        /* <DEDUP_REMOVED lines=23> */
.L_x_8051:
        /* <DEDUP_REMOVED lines=33> */
[----:B------:R-:W-:Y:S01]  /*11a70*/  IMAD.IADD R84, R202, 0x1, R3 ;  /* 0x00000001ca547824 */ /* 0x000fe200078e0203 */
[----:B------:R-:W5:Y:S01]  /*11a80*/  LD.E.128 R64, desc[UR40][R64.64] ;  /* 0x0000002840407980 */ /* 0x000f62000c101d00 */
[----:B------:R-:W-:Y:S01]  /*11a90*/  IMAD.IADD R21, R21, 0x1, R83 ;  /* 0x0000000115157824 */ /* 0x000fe200078e0253 */
[-C--:B0-----:R-:W-:Y:S01]  /*11aa0*/  ISETP.GE.AND P0, PT, R99, R0.reuse, PT ;  /* 0x000000006300720c */ /* 0x081fe20003f06270 */
[----:B------:R-:W-:Y:S01]  /*11ab0*/  IMAD R82, R82, UR4, RZ ;  /* 0x0000000452527c24 */ /* 0x000fe2000f8e02ff */
[----:B------:R-:W5:Y:S01]  /*11ac0*/  LD.E.128 R68, desc[UR40][R68.64] ;  /* 0x0000002844447980 */ /* 0x000f62000c101d00 */
[----:B------:R-:W-:Y:S02]  /*11ad0*/  VIADD R97, R201, 0x80 ;  /* 0x00000080c9617836 */ /* 0x000fe40000000000 */
[----:B--2---:R-:W-:Y:S01]  /*11ae0*/  @P1 IMAD.HI.U32 R80, R84, R87, RZ ;  /* 0x0000005754501227 */ /* 0x004fe200078e00ff */
[----:B------:R-:W5:Y:S03]  /*11af0*/  LD.E.128 R72, desc[UR40][R72.64] ;  /* 0x0000002848487980 */ /* 0x000f66000c101d00 */
[C---:B------:R-:W-:Y:S01]  /*11b00*/  IMAD R83, R81.reuse, UR5, R82 ;  /* 0x0000000551537c24 */ /* 0x040fe2000f8e0252 */
[----:B------:R-:W5:Y:S01]  /*11b10*/  LD.E.128 R76, desc[UR40][R76.64] ;  /* 0x000000284c4c7980 */ /* 0x000f62000c101d00 */
[----:B------:R-:W-:Y:S01]  /*11b20*/  IMAD.WIDE.U32 R20, R81, UR4, R20 ;  /* 0x0000000451147c25 */ /* 0x000fe2000f8e0014 */
[----:B------:R-:W-:Y:S01]  /*11b30*/  SEL R81, RZ, 0xffffffff, P0 ;  /* 0xffffffffff517807 */ /* 0x000fe20000000000 */
[----:B------:R-:W-:Y:S01]  /*11b40*/  ULDC.64 UR4, c[0x0][0xae0] ;  /* 0x0002b80000047ab9 */ /* 0x000fe20000000a00 */
[-C--:B------:R-:W-:Y:S01]  /*11b50*/  ISETP.GE.AND P0, PT, R97, R0.reuse, PT ;  /* 0x000000006100720c */ /* 0x080fe20003f06270 */
[----:B------:R-:W-:Y:S01]  /*11b60*/  IMAD.MOV.U32 R3, RZ, RZ, R84 ;  /* 0x000000ffff037224 */ /* 0x000fe200078e0054 */
[----:B---3--:R-:W-:Y:S01]  /*11b70*/  @P1 SHF.R.U32.HI R3, RZ, R89, R80 ;  /* 0x00000059ff031219 */ /* 0x008fe20000011650 */
[C---:B------:R-:W-:Y:S01]  /*11b80*/  VIADD R95, R201.reuse, 0xc0 ;  /* 0x000000c0c95f7836 */ /* 0x040fe20000000000 */
[-C--:B------:R-:W-:Y:S01]  /*11b90*/  ISETP.GE.AND P1, PT, R201, R0.reuse, PT ;  /* 0x00000000c900720c */ /* 0x080fe20003f26270 */
[----:B------:R-:W-:Y:S01]  /*11ba0*/  IMAD.SHL.U32 R87, R81, 0x2, RZ ;  /* 0x0000000251577824 */ /* 0x000fe200078e00ff */
[----:B------:R-:W-:Y:S01]  /*11bb0*/  SEL R82, RZ, 0xffffffff, P0 ;  /* 0xffffffffff527807 */ /* 0x000fe20000000000 */
[----:B------:R-:W-:Y:S01]  /*11bc0*/  IMAD.IADD R21, R21, 0x1, R83 ;  /* 0x0000000115157824 */ /* 0x000fe200078e0253 */
[----:B------:R-:W-:Y:S01]  /*11bd0*/  SEL R80, RZ, 0x1, P1 ;  /* 0x00000001ff507807 */ /* 0x000fe20000800000 */
[--C-:B------:R-:W-:Y:S01]  /*11be0*/  IMAD.MOV R83, RZ, RZ, -R3.reuse ;  /* 0x000000ffff537224 */ /* 0x100fe200078e0a03 */
[-C--:B------:R-:W-:Y:S01]  /*11bf0*/  ISETP.GE.AND P0, PT, R95, R0.reuse, PT ;  /* 0x000000005f00720c */ /* 0x080fe20003f06270 */
[----:B------:R-:W-:Y:S01]  /*11c00*/  VIADD R93, R201, 0x100 ;  /* 0x00000100c95d7836 */ /* 0x000fe20000000000 */
[----:B------:R-:W-:Y:S01]  /*11c10*/  LOP3.LUT R80, R87, 0x2, R80, 0xe2, !PT ;  /* 0x0000000257507812 */ /* 0x000fe200078ee250 */
[----:B------:R-:W-:Y:S01]  /*11c20*/  IMAD.SHL.U32 R87, R82, 0x4, RZ ;  /* 0x0000000452577824 */ /* 0x000fe200078e00ff */
[----:B------:R-:W-:Y:S01]  /*11c30*/  SEL R82, RZ, 0xffffffff, P0 ;  /* 0xffffffffff527807 */ /* 0x000fe20000000000 */
[----:B------:R-:W-:Y:S01]  /*11c40*/  IMAD R81, R85, R83, R84 ;  /* 0x0000005355517224 */ /* 0x000fe200078e0254 */
[----:B------:R-:W-:Y:S01]  /*11c50*/  SHF.R.S32.HI R83, RZ, 0x1f, R3 ;  /* 0x0000001fff537819 */ /* 0x000fe20000011403 */
[----:B------:R-:W-:Y:S01]  /*11c60*/  VIADD R91, R201, 0x140 ;  /* 0x00000140c95b7836 */ /* 0x000fe20000000000 */
[-C--:B------:R-:W-:Y:S01]  /*11c70*/  ISETP.GE.AND P0, PT, R93, R0.reuse, PT ;  /* 0x000000005d00720c */ /* 0x080fe20003f06270 */
[----:B------:R-:W-:Y:S01]  /*11c80*/  IMAD.WIDE.U32 R20, R3, UR4, R20 ;  /* 0x0000000403147c25 */ /* 0x000fe2000f8e0014 */
[----:B------:R-:W-:Y:S01]  /*11c90*/  LOP3.LUT R80, R87, 0x4, R80, 0xe2, !PT ;  /* 0x0000000457507812 */ /* 0x000fe200078ee250 */
[----:B------:R-:W-:Y:S01]  /*11ca0*/  @!PT LDS RZ, [RZ] ;  /* 0x00000000fffff984 */ /* 0x000fe20000000800 */
[----:B------:R-:W-:Y:S01]  /*11cb0*/  @!PT LDS RZ, [RZ] ;  /* 0x00000000fffff984 */ /* 0x000fe20000000800 */
[----:B------:R-:W-:Y:S01]  /*11cc0*/  @!PT LDS RZ, [RZ] ;  /* 0x00000000fffff984 */ /* 0x000fe20000000800 */
[----:B------:R-:W-:Y:S01]  /*11cd0*/  @!PT LDS RZ, [RZ] ;  /* 0x00000000fffff984 */ /* 0x000fe20000000800 */
[----:B------:R0:W-:Y:S06]  /*11ce0*/  MEMBAR.ALL.CTA ;  /* 0x0000000000007992 */ /* 0x0001ec0000008000 */
[----:B0-----:R-:W0:Y:S01]  /*11cf0*/  FENCE.VIEW.ASYNC.S ;  /* 0x00000000000073c6 */ /* 0x001e220000000000 */
[----:B------:R-:W-:Y:S01]  /*11d00*/  BSSY B1, `(.L_x_8052) ;  /* 0x0000054000017945 */ /* 0x000fe20003800000 */
[----:B------:R-:W-:Y:S01]  /*11d10*/  IMAD.SHL.U32 R87, R82, 0x8, RZ ;  /* 0x0000000852577824 */ /* 0x000fe200078e00ff */
[----:B------:R-:W-:Y:S01]  /*11d20*/  SEL R82, RZ, 0xffffffff, P0 ;  /* 0xffffffffff527807 */ /* 0x000fe20000000000 */
[----:B------:R-:W-:Y:S01]  /*11d30*/  IMAD R84, R83, UR4, RZ ;  /* 0x0000000453547c24 */ /* 0x000fe2000f8e02ff */
[-C--:B------:R-:W-:Y:S01]  /*11d40*/  ISETP.GE.AND P0, PT, R91, R0.reuse, PT ;  /* 0x000000005b00720c */ /* 0x080fe20003f06270 */
[----:B------:R-:W-:Y:S01]  /*11d50*/  VIADD R90, R201, 0x180 ;  /* 0x00000180c95a7836 */ /* 0x000fe20000000000 */
[----:B------:R-:W-:Y:S01]  /*11d60*/  LOP3.LUT R80, R87, 0x8, R80, 0xe2, !PT ;  /* 0x0000000857507812 */ /* 0x000fe200078ee250 */
[----:B------:R-:W-:Y:S01]  /*11d70*/  IMAD R83, R3, UR5, R84 ;  /* 0x0000000503537c24 */ /* 0x000fe2000f8e0254 */
[----:B------:R-:W-:Y:S01]  /*11d80*/  SEL R3, RZ, 0xffffffff, P0 ;  /* 0xffffffffff037807 */ /* 0x000fe20000000000 */
[----:B------:R-:W-:Y:S01]  /*11d90*/  IMAD.SHL.U32 R87, R82, 0x10, RZ ;  /* 0x0000001052577824 */ /* 0x000fe200078e00ff */
[----:B------:R-:W-:Y:S01]  /*11da0*/  SHF.R.S32.HI R82, RZ, 0x1f, R81 ;  /* 0x0000001fff527819 */ /* 0x000fe20000011451 */
[----:B------:R-:W-:Y:S01]  /*11db0*/  ULDC.64 UR4, c[0x0][0xad8] ;  /* 0x0002b60000047ab9 */ /* 0x000fe20000000a00 */
[----:B------:R-:W-:Y:S01]  /*11dc0*/  ISETP.GE.AND P0, PT, R90, R0, PT ;  /* 0x000000005a00720c */ /* 0x000fe20003f06270 */
[----:B------:R-:W-:Y:S01]  /*11dd0*/  IMAD.SHL.U32 R3, R3, 0x20, RZ ;  /* 0x0000002003037824 */ /* 0x000fe200078e00ff */
[----:B------:R-:W-:Y:S01]  /*11de0*/  LOP3.LUT R80, R87, 0x10, R80, 0xe2, !PT ;  /* 0x0000001057507812 */ /* 0x000fe200078ee250 */
[----:B------:R-:W-:-:S02]  /*11df0*/  IMAD.IADD R21, R21, 0x1, R83 ;  /* 0x0000000115157824 */ /* 0x000fc400078e0253 */
[----:B------:R-:W-:Y:S01]  /*11e00*/  IMAD R82, R82, UR4, RZ ;  /* 0x0000000452527c24 */ /* 0x000fe2000f8e02ff */
[----:B------:R-:W-:Y:S01]  /*11e10*/  LOP3.LUT R80, R3, 0x20, R80, 0xe2, !PT ;  /* 0x0000002003507812 */ /* 0x000fe200078ee250 */
[----:B------:R-:W-:Y:S01]  /*11e20*/  IMAD R87, R24, R85, RZ ;  /* 0x0000005518577224 */ /* 0x000fe200078e02ff */
[----:B------:R-:W-:Y:S01]  /*11e30*/  SEL R3, RZ, 0x40, P0 ;  /* 0x00000040ff037807 */ /* 0x000fe20000000000 */
[----:B------:R-:W-:Y:S02]  /*11e40*/  IMAD.IADD R202, R98, 0x1, R202 ;  /* 0x0000000162ca7824 */ /* 0x000fe400078e02ca */
[----:B------:R-:W-:Y:S01]  /*11e50*/  VIADD R86, R201, 0x1c0 ;  /* 0x000001c0c9567836 */ /* 0x000fe20000000000 */
[----:B------:R-:W-:Y:S01]  /*11e60*/  LOP3.LUT R24, R80, R3, RZ, 0xfc, !PT ;  /* 0x0000000350187212 */ /* 0x000fe200078efcff */
[C---:B------:R-:W-:Y:S01]  /*11e70*/  IMAD R83, R81.reuse, UR5, R82 ;  /* 0x0000000551537c24 */ /* 0x040fe2000f8e0252 */
[----:B------:R-:W-:Y:S01]  /*11e80*/  ISETP.GE.AND P1, PT, R202, R87, PT ;  /* 0x00000057ca00720c */ /* 0x000fe20003f26270 */
[----:B------:R-:W-:Y:S01]  /*11e90*/  IMAD.WIDE.U32 R20, R81, UR4, R20 ;  /* 0x0000000451147c25 */ /* 0x000fe2000f8e0014 */
[----:B------:R-:W-:Y:S01]  /*11ea0*/  ULDC.64 UR4, c[0x0][0xa80] ;  /* 0x0002a00000047ab9 */ /* 0x000fe20000000a00 */
[----:B------:R-:W-:-:S02]  /*11eb0*/  ISETP.GE.AND P0, PT, R86, R0, PT ;  /* 0x000000005600720c */ /* 0x000fc40003f06270 */
[----:B------:R-:W-:Y:S01]  /*11ec0*/  VIADD R3, R2, 0x28c20 ;  /* 0x00028c2002037836 */ /* 0x000fe20000000000 */
[C---:B------:R-:W-:Y:S01]  /*11ed0*/  LEA R84, P2, R20.reuse, UR4, 0x1 ;  /* 0x0000000414547c11 */ /* 0x040fe2000f8408ff */
[----:B------:R-:W-:Y:S01]  /*11ee0*/  IMAD.IADD R81, R21, 0x1, R83 ;  /* 0x0000000115517824 */ /* 0x000fe200078e0253 */
[----:B------:R-:W-:Y:S01]  /*11ef0*/  SEL R21, RZ, 0x80, P0 ;  /* 0x00000080ff157807 */ /* 0x000fe20000000000 */
[C---:B------:R-:W-:Y:S01]  /*11f00*/  VIADD R88, R201.reuse, 0x1c0 ;  /* 0x000001c0c9587836 */ /* 0x040fe20000000000 */
[----:B------:R-:W-:Y:S01]  /*11f10*/  PRMT R3, RZ, 0x654, R3 ;  /* 0x00000654ff037816 */ /* 0x000fe20000000003 */
[C---:B------:R-:W-:Y:S01]  /*11f20*/  VIADD R89, R201.reuse, 0x180 ;  /* 0x00000180c9597836 */ /* 0x040fe20000000000 */
[----:B------:R-:W-:Y:S01]  /*11f30*/  LEA.HI.X R85, R20, UR5, R81, 0x1, P2 ;  /* 0x0000000514557c11 */ /* 0x000fe200090f0c51 */
[C---:B------:R-:W-:Y:S01]  /*11f40*/  VIADD R92, R201.reuse, 0x140 ;  /* 0x00000140c95c7836 */ /* 0x040fe20000000000 */
[----:B0-----:R0:W-:Y:S01]  /*11f50*/  SYNCS.ARRIVE.TRANS64.RED.A1T0 RZ, [R3+URZ], RZ ;  /* 0x000000ff03ff79a7 */ /* 0x0011e2000810043f */
[C---:B------:R-:W-:Y:S01]  /*11f60*/  VIADD R94, R201.reuse, 0x100 ;  /* 0x00000100c95e7836 */ /* 0x040fe20000000000 */
[----:B------:R2:W3:Y:S01]  /*11f70*/  SHFL.IDX PT, R20, R84, RZ, 0x181f ;  /* 0x00181fff54147589 */ /* 0x0004e200000e0000 */
[C---:B------:R-:W-:Y:S01]  /*11f80*/  VIADD R96, R201.reuse, 0xc0 ;  /* 0x000000c0c9607836 */ /* 0x040fe20000000000 */
[----:B------:R-:W-:Y:S01]  /*11f90*/  SHF.R.S32.HI R88, RZ, 0x1f, R88 ;  /* 0x0000001fff587819 */ /* 0x000fe20000011458 */
[C---:B------:R-:W-:Y:S01]  /*11fa0*/  VIADD R98, R201.reuse, 0x80 ;  /* 0x00000080c9627836 */ /* 0x040fe20000000000 */
[----:B------:R-:W-:Y:S01]  /*11fb0*/  SHF.R.S32.HI R89, RZ, 0x1f, R89 ;  /* 0x0000001fff597819 */ /* 0x000fe20000011459 */
[----:B------:R-:W-:Y:S01]  /*11fc0*/  VIADD R100, R201, 0x40 ;  /* 0x00000040c9647836 */ /* 0x000fe20000000000 */
[----:B0-----:R-:W-:-:S02]  /*11fd0*/  LOP3.LUT R3, R24, R21, RZ, 0xfc, !PT ;  /* 0x0000001518037212 */ /* 0x001fc400078efcff */
[----:B------:R2:W0:Y:S01]  /*11fe0*/  SHFL.IDX PT, R21, R85, RZ, 0x181f ;  /* 0x00181fff55157589 */ /* 0x00042200000e0000 */
[----:B------:R-:W-:Y:S02]  /*11ff0*/  SHF.R.S32.HI R92, RZ, 0x1f, R92 ;  /* 0x0000001fff5c7819 */ /* 0x000fe4000001145c */
[----:B------:R-:W-:Y:S02]  /*12000*/  SHF.R.S32.HI R94, RZ, 0x1f, R94 ;  /* 0x0000001fff5e7819 */ /* 0x000fe4000001145e */
[----:B------:R-:W-:Y:S02]  /*12010*/  SHF.R.S32.HI R96, RZ, 0x1f, R96 ;  /* 0x0000001fff607819 */ /* 0x000fe40000011460 */
[----:B------:R-:W-:Y:S02]  /*12020*/  SHF.R.S32.HI R98, RZ, 0x1f, R98 ;  /* 0x0000001fff627819 */ /* 0x000fe40000011462 */
[----:B------:R-:W-:Y:S01]  /*12030*/  SHF.R.S32.HI R100, RZ, 0x1f, R100 ;  /* 0x0000001fff647819 */ /* 0x000fe20000011464 */
[----:B--2---:R-:W-:Y:S06]  /*12040*/  @P1 BRA `(.L_x_8053) ;  /* 0x00000000007c1947 */ /* 0x004fec0003800000 */
[-C--:B------:R-:W-:Y:S02]  /*12050*/  ISETP.GE.AND P1, PT, R99, R0.reuse, PT ;  /* 0x000000006300720c */ /* 0x080fe40003f26270 */
[-C--:B------:R-:W-:Y:S02]  /*12060*/  ISETP.GE.AND P0, PT, R201, R0.reuse, PT ;  /* 0x00000000c900720c */ /* 0x080fe40003f06270 */
[-C--:B------:R-:W-:Y:S02]  /*12070*/  ISETP.GE.AND P5, PT, R97, R0.reuse, PT ;  /* 0x000000006100720c */ /* 0x080fe40003fa6270 */
[----:B------:R-:W-:-:S07]  /*12080*/  ISETP.GE.AND P3, PT, R95, R0, PT ;  /* 0x000000005f00720c */ /* 0x000fce0003f66270 */
[----:B---3--:R-:W-:Y:S02]  /*12090*/  @!P1 LEA R80, P2, R99, R20, 0x1 ;  /* 0x0000001463509211 */ /* 0x008fe400078408ff */
[----:B0-----:R-:W-:Y:S02]  /*120a0*/  @!P0 IMAD.WIDE R82, R201, 0x2, R20 ;  /* 0x00000002c9528825 */ /* 0x001fe400078e0214 */
        /* <DEDUP_REMOVED lines=25> */
.L_x_8053:
[----:B------:R-:W-:Y:S05]  /*12240*/  BSYNC B1 ;  /* 0x0000000000017941 */ /* 0x000fea0003800000 */
.L_x_8052:
[----:B----45:R-:W-:Y:S01]  /*12250*/  VIADD R6, R202, 0x20 ;  /* 0x00000020ca067836 */ /* 0x030fe20000000000 */
[----:B------:R2:W4:Y:S04]  /*12260*/  SHFL.IDX PT, R5, R85, 0x1, 0x181f ;  /* 0x00381f0055057f89 */ /* 0x00052800000e0000 */
[----:B------:R-:W-:Y:S01]  /*12270*/  ISETP.GE.AND P0, PT, R6, R87, PT ;  /* 0x000000570600720c */ /* 0x000fe20003f06270 */
[----:B------:R2:W0:-:S12]  /*12280*/  SHFL.IDX PT, R4, R84, 0x1, 0x181f ;  /* 0x00381f0054047f89 */ /* 0x00041800000e0000 */
[----:B--2---:R-:W-:Y:S05]  /*12290*/  @P0 BRA `(.L_x_8054) ;  /* 0x0000001000600947 */ /* 0x004fea0003800000 */
[-C--:B------:R-:W-:Y:S02]  /*122a0*/  ISETP.GE.AND P5, PT, R99, R0.reuse, PT ;  /* 0x000000006300720c */ /* 0x080fe40003fa6270 */
[-C--:B------:R-:W-:Y:S02]  /*122b0*/  ISETP.GE.AND P6, PT, R201, R0.reuse, PT ;  /* 0x00000000c900720c */ /* 0x080fe40003fc6270 */
[-C--:B------:R-:W-:Y:S02]  /*122c0*/  ISETP.GE.AND P3, PT, R97, R0.reuse, PT ;  /* 0x000000006100720c */ /* 0x080fe40003f66270 */
[-C--:B------:R-:W-:Y:S02]  /*122d0*/  ISETP.GE.AND P2, PT, R95, R0.reuse, PT ;  /* 0x000000005f00720c */ /* 0x080fe40003f46270 */
[-C--:B------:R-:W-:Y:S02]  /*122e0*/  ISETP.GE.AND P1, PT, R93, R0.reuse, PT ;  /* 0x000000005d00720c */ /* 0x080fe40003f26270 */
[----:B------:R-:W-:-:S03]  /*122f0*/  ISETP.GE.AND P0, PT, R91, R0, PT ;  /* 0x000000005b00720c */ /* 0x000fc60003f06270 */
[-C--:B0-----:R-:W-:Y:S02]  /*12300*/  @!P5 LEA R12, P4, R99, R4.reuse, 0x1 ;  /* 0x00000004630cd211 */ /* 0x081fe400078808ff */
[----:B----4-:R-:W-:Y:S02]  /*12310*/  @!P6 IMAD.WIDE R6, R201, 0x2, R4 ;  /* 0x00000002c906e825 */ /* 0x010fe400078e0204 */
[----:B------:R-:W-:Y:S02]  /*12320*/  @!P5 LEA.HI.X R13, R99, R5, R100, 0x1, P4 ;  /* 0x00000005630dd211 */ /* 0x000fe400020f0c64 */
[----:B------:R-:W-:Y:S01]  /*12330*/  LOP3.LUT P4, RZ, R24, 0x40, RZ, 0xc0, !PT ;  /* 0x0000004018ff7812 */ /* 0x000fe2000788c0ff */
[----:B------:R0:W-:Y:S01]  /*12340*/  @!P6 ST.E.128 desc[UR40][R6.64], R8 ;  /* 0x000000080600e985 */ /* 0x0001e2000c101d28 */
[----:B------:R-:W-:-:S03]  /*12350*/  @!P3 LEA R14, P6, R97, R4, 0x1 ;  /* 0x00000004610eb211 */ /* 0x000fc600078c08ff */
[----:B------:R2:W-:Y:S01]  /*12360*/  @!P5 ST.E.128 desc[UR40][R12.64], R28 ;  /* 0x0000001c0c00d985 */ /* 0x0005e2000c101d28 */
[-C--:B------:R-:W-:Y:S02]  /*12370*/  @!P3 LEA.HI.X R15, R97, R5.reuse, R98, 0x1, P6 ;  /* 0x00000005610fb211 */ /* 0x080fe400030f0c62 */
[-C--:B---3--:R-:W-:Y:S02]  /*12380*/  @!P2 LEA R20, P5, R95, R4.reuse, 0x1 ;  /* 0x000000045f14a211 */ /* 0x088fe400078a08ff */
[-C--:B------:R-:W-:Y:S01]  /*12390*/  @!P1 LEA R32, P6, R93, R4.reuse, 0x1 ;  /* 0x000000045d209211 */ /* 0x080fe200078c08ff */
        /* <DEDUP_REMOVED lines=17> */
.L_x_8049:
[----:B------:R-:W2:Y:S01]  /*124b0*/  LDL.LU R6, [R1+0x38] ;  /* 0x0000380001067983 */ /* 0x000ea20000300800 */
[----:B------:R-:W-:Y:S01]  /*124c0*/  ULDC.64 UR4, c[0x0][0xc00] ;  /* 0x0003000000047ab9 */ /* 0x000fe20000000a00 */
[----:B------:R-:W-:Y:S01]  /*124d0*/  IMAD.MOV.U32 R3, RZ, RZ, RZ ;  /* 0x000000ffff037224 */ /* 0x000fe200078e00ff */
[----:B------:R-:W0:Y:S01]  /*124e0*/  LDC R21, c[0x0][0xbe8] ;  /* 0x0002fa00ff157b82 */ /* 0x000e220000000800 */
[----:B------:R-:W3:Y:S01]  /*124f0*/  LDL.LU R0, [R1+0x3c] ;  /* 0x00003c0001007983 */ /* 0x000ee20000300800 */
[----:B------:R-:W-:-:S04]  /*12500*/  ISETP.NE.U32.AND P0, PT, RZ, UR4, PT ;  /* 0x00000004ff007c0c */ /* 0x000fc8000bf05070 */
[----:B------:R-:W-:Y:S02]  /*12510*/  ISETP.NE.AND.EX P0, PT, RZ, UR5, PT, P0 ;  /* 0x00000005ff007c0c */ /* 0x000fe4000bf05300 */
[----:B--2---:R-:W-:-:S04]  /*12520*/  IADD3 R4, P1, R6, UR4, RZ ;  /* 0x0000000406047c10 */ /* 0x004fc8000ff3e0ff */
[----:B---3--:R-:W-:Y:S01]  /*12530*/  IADD3.X R5, R0, UR5, RZ, P1, !PT ;  /* 0x0000000500057c10 */ /* 0x008fe20008ffe4ff */
        /* <DEDUP_REMOVED lines=12> */
[----:B0-2---:R-:W-:-:S12]  /*12600*/  @P1 BRA `(.L_x_8055) ;  /* 0x0000000000101947 */ /* 0x005fd80003800000 */
[----:B------:R-:W-:Y:S05]  /*12610*/  @!P0 BRA `(.L_x_8055) ;  /* 0x00000000000c8947 */ /* 0x000fea0003800000 */
[----:B------:R-:W2:Y:S04]  /*12620*/  LDG.E R7, desc[UR40][R4.64] ;  /* 0x0000002804077981 */ /* 0x000ea8000c1e1900 */
[----:B-----5:R-:W2:Y:S02]  /*12630*/  LDG.E R0, desc[UR40][R4.64+0x4] ;  /* 0x0000042804007981 */ /* 0x020ea4000c1e1900 */
[----:B--2---:R-:W-:-:S07]  /*12640*/  IMAD.IADD R0, R0, 0x1, -R7 ;  /* 0x0000000100007824 */ /* 0x004fce00078e0a07 */
.L_x_8055:
[----:B------:R-:W2:Y:S04]  /*12650*/  LDL.LU R5, [R1+0x40] ;  /* 0x0000400001057983 */ /* 0x000ea80000300800 */
[----:B------:R-:W3:Y:S04]  /*12660*/  LDL.LU R4, [R1+0x48] ;  /* 0x0000480001047983 */ /* 0x000ee80000300800 */
[----:B------:R-:W4:Y:S01]  /*12670*/  LDL R29, [R1+0x34] ;  /* 0x00003400011d7983 */ /* 0x000f220000100800 */
[----:B------:R-:W-:Y:S01]  /*12680*/  BSSY B1, `(.L_x_8056) ;  /* 0x000002d000017945 */ /* 0x000fe20003800000 */
[----:B-----5:R-:W-:-:S02]  /*12690*/  SHF.R.S32.HI R10, RZ, 0x1f, R3 ;  /* 0x0000001fff0a7819 */ /* 0x020fc40000011403 */
[----:B--2---:R-:W-:Y:S02]  /*126a0*/  SEL R13, R5, RZ, !P0 ;  /* 0x000000ff050d7207 */ /* 0x004fe40004000000 */
[----:B---3--:R-:W-:Y:S02]  /*126b0*/  SEL R14, R4, RZ, !P0 ;  /* 0x000000ff040e7207 */ /* 0x008fe40004000000 */
[----:B----4-:R-:W-:Y:S01]  /*126c0*/  SHF.R.S32.HI R12, RZ, 0x1f, R29 ;  /* 0x0000001fff0c7819 */ /* 0x010fe2000001141d */
[----:B------:R-:W-:Y:S06]  /*126d0*/  @P2 BRA `(.L_x_8057) ;  /* 0x00000000009c2947 */ /* 0x000fec0003800000 */
[----:B------:R-:W0:Y:S01]  /*126e0*/  S2R R11, SR_TID.X ;  /* 0x00000000000b7919 */ /* 0x000e220000002100 */
[----:B------:R-:W2:Y:S02]  /*126f0*/  LDC R20, c[0x0][0xbe8] ;  /* 0x0002fa00ff147b82 */ /* 0x000ea40000000800 */
[----:B--2---:R-:W-:Y:S01]  /*12700*/  IMAD R4, R0, R20, RZ ;  /* 0x0000001400047224 */ /* 0x004fe200078e02ff */
        /* <DEDUP_REMOVED lines=14> */
[----:B------:R-:W2:Y:S01]  /*127f0*/  @P0 LDC R15, c[0x0][0xbf0] ;  /* 0x0002fc00ff0f0b82 */ /* 0x000ea20000000800 */
[----:B------:R-:W-:-:S04]  /*12800*/  IMAD.WIDE.U32 R4, R13, UR4, R4 ;  /* 0x000000040d047c25 */ /* 0x000fc8000f8e0004 */
[----:B0-----:R-:W-:-:S05]  /*12810*/  @P0 IMAD.HI.U32 R6, R11, R6, RZ ;  /* 0x000000060b060227 */ /* 0x001fca00078e00ff */
[----:B--2---:R-:W-:Y:S01]  /*12820*/  @P0 SHF.R.U32.HI R7, RZ, R15, R6 ;  /* 0x0000000fff070219 */ /* 0x004fe20000011606 */
        /* <DEDUP_REMOVED lines=18> */
.L_x_8057:
[----:B------:R-:W-:Y:S05]  /*12950*/  BSYNC B1 ;  /* 0x0000000000017941 */ /* 0x000fea0003800000 */
.L_x_8056:
[----:B------:R-:W-:Y:S01]  /*12960*/  ISETP.NE.AND P0, PT, R21, 0x1, PT ;  /* 0x000000011500780c */ /* 0x000fe20003f05270 */
[----:B------:R-:W2:Y:S01]  /*12970*/  LDC R24, c[0x0][0xac8] ;  /* 0x0002b200ff187b82 */ /* 0x000ea20000000800 */
[----:B------:R-:W-:Y:S01]  /*12980*/  ULDC.64 UR4, c[0x0][0xaa0] ;  /* 0x0002a80000047ab9 */ /* 0x000fe20000000a00 */
[--C-:B0-----:R-:W-:Y:S01]  /*12990*/  SHF.R.S32.HI R7, RZ, 0x1f, R28.reuse ;  /* 0x0000001fff077819 */ /* 0x101fe2000001141c */
[----:B------:R-:W-:Y:S01]  /*129a0*/  IMAD R6, R10, UR4, RZ ;  /* 0x000000040a067c24 */ /* 0x000fe2000f8e02ff */
        /* <DEDUP_REMOVED lines=11> */
[----:B------:R-:W-:Y:S01]  /*12a60*/  IMAD R3, R12, UR4, RZ ;  /* 0x000000040c037c24 */ /* 0x000fe2000f8e02ff */
[C---:B------:R-:W-:Y:S01]  /*12a70*/  IADD3 R30, R201.reuse, 0x1c0, RZ ;  /* 0x000001c0c91e7810 */ /* 0x040fe20007ffe0ff */
[----:B------:R-:W-:-:S02]  /*12a80*/  VIADD R42, R201, 0x40 ;  /* 0x00000040c92a7836 */ /* 0x000fc40000000000 */
        /* <DEDUP_REMOVED lines=11> */
[----:B------:R-:W-:Y:S01]  /*12b40*/  IMAD.IADD R8, R202, 0x1, R7 ;  /* 0x00000001ca087824 */ /* 0x000fe200078e0207 */
[----:B------:R-:W-:Y:S01]  /*12b50*/  SEL R7, RZ, 0x1, P2 ;  /* 0x00000001ff077807 */ /* 0x000fe20001000000 */
[----:B------:R-:W-:Y:S02]  /*12b60*/  VIADD R40, R201, 0x80 ;  /* 0x00000080c9287836 */ /* 0x000fe40000000000 */
[C---:B------:R-:W-:Y:S02]  /*12b70*/  IMAD R3, R13.reuse, UR5, R3 ;  /* 0x000000050d037c24 */ /* 0x040fe4000f8e0203 */
[----:B------:R-:W-:Y:S01]  /*12b80*/  IMAD.WIDE.U32 R4, R13, UR4, R4 ;  /* 0x000000040d047c25 */ /* 0x000fe2000f8e0004 */
[----:B------:R-:W-:Y:S01]  /*12b90*/  ISETP.GE.AND P2, PT, R40, R24, PT ;  /* 0x000000182800720c */ /* 0x000fe20003f46270 */
[----:B------:R-:W-:-:S02]  /*12ba0*/  ULDC.64 UR4, c[0x0][0xae0] ;  /* 0x0002b80000047ab9 */ /* 0x000fc40000000a00 */
[----:B0-----:R-:W-:-:S04]  /*12bb0*/  @P0 IMAD.HI.U32 R6, R8, R9, RZ ;  /* 0x0000000908060227 */ /* 0x001fc800078e00ff */
[----:B------:R-:W-:Y:S02]  /*12bc0*/  IMAD.SHL.U32 R10, R10, 0x2, RZ ;  /* 0x000000020a0a7824 */ /* 0x000fe400078e00ff */
[----:B------:R-:W-:Y:S02]  /*12bd0*/  VIADD R38, R201, 0xc0 ;  /* 0x000000c0c9267836 */ /* 0x000fe40000000000 */
[----:B------:R-:W-:Y:S01]  /*12be0*/  IMAD.IADD R5, R5, 0x1, R3 ;  /* 0x0000000105057824 */ /* 0x000fe200078e0203 */
[----:B------:R-:W-:Y:S01]  /*12bf0*/  LOP3.LUT R9, R10, 0x2, R7, 0xe2, !PT ;  /* 0x000000020a097812 */ /* 0x000fe200078ee207 */
[----:B------:R-:W-:Y:S01]  /*12c00*/  IMAD.MOV.U32 R3, RZ, RZ, R8 ;  /* 0x000000ffff037224 */ /* 0x000fe200078e0008 */
[----:B---3--:R-:W-:Y:S01]  /*12c10*/  @P0 SHF.R.U32.HI R3, RZ, R11, R6 ;  /* 0x0000000bff030219 */ /* 0x008fe20000011606 */
[C---:B------:R-:W-:Y:S01]  /*12c20*/  VIADD R36, R201.reuse, 0x100 ;  /* 0x00000100c9247836 */ /* 0x040fe20000000000 */
[-C--:B------:R-:W-:Y:S01]  /*12c30*/  ISETP.GE.AND P1, PT, R38, R24.reuse, PT ;  /* 0x000000182600720c */ /* 0x080fe20003f26270 */
[----:B------:R-:W-:Y:S01]  /*12c40*/  IMAD R29, R0, R21, RZ ;  /* 0x00000015001d7224 */ /* 0x000fe200078e02ff */
[----:B------:R-:W-:Y:S01]  /*12c50*/  SEL R10, RZ, 0xffffffff, P2 ;  /* 0xffffffffff0a7807 */ /* 0x000fe20001000000 */
[--C-:B------:R-:W-:Y:S01]  /*12c60*/  IMAD.MOV R7, RZ, RZ, -R3.reuse ;  /* 0x000000ffff077224 */ /* 0x100fe200078e0a03 */
[----:B------:R-:W-:Y:S01]  /*12c70*/  SHF.R.S32.HI R6, RZ, 0x1f, R3 ;  /* 0x0000001fff067819 */ /* 0x000fe20000011403 */
[----:B------:R-:W-:Y:S01]  /*12c80*/  VIADD R34, R201, 0x140 ;  /* 0x00000140c9227836 */ /* 0x000fe20000000000 */
[----:B------:R-:W-:Y:S01]  /*12c90*/  SEL R11, RZ, 0xffffffff, P1 ;  /* 0xffffffffff0b7807 */ /* 0x000fe20000800000 */
[----:B------:R-:W-:Y:S01]  /*12ca0*/  IMAD.SHL.U32 R10, R10, 0x4, RZ ;  /* 0x000000040a0a7824 */ /* 0x000fe200078e00ff */
[-C--:B------:R-:W-:Y:S01]  /*12cb0*/  ISETP.GE.AND P0, PT, R36, R24.reuse, PT ;  /* 0x000000182400720c */ /* 0x080fe20003f06270 */
[----:B------:R-:W-:Y:S01]  /*12cc0*/  IMAD R6, R6, UR4, RZ ;  /* 0x0000000406067c24 */ /* 0x000fe2000f8e02ff */
[----:B------:R-:W-:Y:S01]  /*12cd0*/  ISETP.GE.AND P2, PT, R30, R24, PT ;  /* 0x000000181e00720c */ /* 0x000fe20003f46270 */
[----:B------:R-:W-:Y:S01]  /*12ce0*/  IMAD.SHL.U32 R11, R11, 0x8, RZ ;  /* 0x000000080b0b7824 */ /* 0x000fe200078e00ff */
[----:B------:R-:W-:Y:S01]  /*12cf0*/  LOP3.LUT R0, R10, 0x4, R9, 0xe2, !PT ;  /* 0x000000040a007812 */ /* 0x000fe200078ee209 */
[----:B------:R-:W-:-:S02]  /*12d00*/  IMAD R7, R21, R7, R8 ;  /* 0x0000000715077224 */ /* 0x000fc400078e0208 */
[C---:B------:R-:W-:Y:S01]  /*12d10*/  IMAD R9, R3.reuse, UR5, R6 ;  /* 0x0000000503097c24 */ /* 0x040fe2000f8e0206 */
[----:B------:R-:W-:Y:S01]  /*12d20*/  SEL R6, RZ, 0xffffffff, P0 ;  /* 0xffffffffff067807 */ /* 0x000fe20000000000 */
[----:B------:R-:W-:Y:S01]  /*12d30*/  IMAD.WIDE.U32 R4, R3, UR4, R4 ;  /* 0x0000000403047c25 */ /* 0x000fe2000f8e0004 */
[----:B------:R-:W-:Y:S01]  /*12d40*/  LOP3.LUT R3, R11, 0x8, R0, 0xe2, !PT ;  /* 0x000000080b037812 */ /* 0x000fe200078ee200 */
[----:B------:R-:W-:Y:S01]  /*12d50*/  ULDC.64 UR4, c[0x0][0xad8] ;  /* 0x0002b60000047ab9 */ /* 0x000fe20000000a00 */
[----:B------:R-:W-:Y:S01]  /*12d60*/  SHF.R.S32.HI R0, RZ, 0x1f, R7 ;  /* 0x0000001fff007819 */ /* 0x000fe20000011407 */
[----:B------:R-:W-:Y:S01]  /*12d70*/  VIADD R32, R201, 0x180 ;  /* 0x00000180c9207836 */ /* 0x000fe20000000000 */
[-C--:B------:R-:W-:Y:S01]  /*12d80*/  ISETP.GE.AND P0, PT, R34, R24.reuse, PT ;  /* 0x000000182200720c */ /* 0x080fe20003f06270 */
[----:B------:R-:W-:Y:S02]  /*12d90*/  IMAD.SHL.U32 R6, R6, 0x10, RZ ;  /* 0x0000001006067824 */ /* 0x000fe400078e00ff */
[----:B------:R-:W-:Y:S01]  /*12da0*/  IMAD.IADD R5, R5, 0x1, R9 ;  /* 0x0000000105057824 */ /* 0x000fe200078e0209 */
[----:B------:R-:W-:Y:S01]  /*12db0*/  SEL R8, RZ, 0xffffffff, P0 ;  /* 0xffffffffff087807 */ /* 0x000fe20000000000 */
[----:B------:R-:W-:Y:S01]  /*12dc0*/  IMAD R0, R0, UR4, RZ ;  /* 0x0000000400007c24 */ /* 0x000fe2000f8e02ff */
[----:B------:R-:W-:Y:S01]  /*12dd0*/  ISETP.GE.AND P0, PT, R32, R24, PT ;  /* 0x000000182000720c */ /* 0x000fe20003f06270 */
[----:B------:R-:W-:Y:S01]  /*12de0*/  IMAD.IADD R202, R15, 0x1, R202 ;  /* 0x000000010fca7824 */ /* 0x000fe200078e02ca */
[----:B------:R-:W-:Y:S01]  /*12df0*/  LOP3.LUT R6, R6, 0x10, R3, 0xe2, !PT ;  /* 0x0000001006067812 */ /* 0x000fe200078ee203 */
[C---:B------:R-:W-:Y:S01]  /*12e00*/  IMAD R3, R7.reuse, UR5, R0 ;  /* 0x0000000507037c24 */ /* 0x040fe2000f8e0200 */
[----:B------:R-:W-:Y:S01]  /*12e10*/  SEL R0, RZ, 0x80, P2 ;  /* 0x00000080ff007807 */ /* 0x000fe20001000000 */
[----:B------:R-:W-:Y:S01]  /*12e20*/  IMAD.WIDE.U32 R4, R7, UR4, R4 ;  /* 0x0000000407047c25 */ /* 0x000fe2000f8e0004 */
[----:B------:R-:W-:Y:S01]  /*12e30*/  SEL R7, RZ, 0x40, P0 ;  /* 0x00000040ff077807 */ /* 0x000fe20000000000 */
[----:B------:R-:W-:Y:S01]  /*12e40*/  ULDC.64 UR4, c[0x0][0xa80] ;  /* 0x0002a00000047ab9 */ /* 0x000fe20000000a00 */
[----:B------:R-:W-:Y:S01]  /*12e50*/  ISETP.GE.AND P0, PT, R202, R29, PT ;  /* 0x0000001dca00720c */ /* 0x000fe20003f06270 */
[----:B------:R-:W-:Y:S01]  /*12e60*/  IMAD.SHL.U32 R9, R8, 0x20, RZ ;  /* 0x0000002008097824 */ /* 0x000fe200078e00ff */
[----:B------:R-:W-:Y:S01]  /*12e70*/  LEA R20, P1, R4, UR4, 0x1 ;  /* 0x0000000404147c11 */ /* 0x000fe2000f8208ff */
[----:B------:R-:W-:-:S02]  /*12e80*/  IMAD.IADD R3, R5, 0x1, R3 ;  /* 0x0000000105037824 */ /* 0x000fc400078e0203 */
[----:B------:R-:W-:Y:S01]  /*12e90*/  VIADD R31, R201, 0x1c0 ;  /* 0x000001c0c91f7836 */ /* 0x000fe20000000000 */
[----:B------:R-:W-:Y:S01]  /*12ea0*/  LOP3.LUT R6, R9, 0x20, R6, 0xe2, !PT ;  /* 0x0000002009067812 */ /* 0x000fe200078ee206 */
[C---:B------:R-:W-:Y:S01]  /*12eb0*/  VIADD R33, R201.reuse, 0x180 ;  /* 0x00000180c9217836 */ /* 0x040fe20000000000 */
[----:B------:R-:W-:Y:S01]  /*12ec0*/  LEA.HI.X R3, R4, UR5, R3, 0x1, P1 ;  /* 0x0000000504037c11 */ /* 0x000fe200088f0c03 */
[C---:B------:R-:W-:Y:S01]  /*12ed0*/  VIADD R35, R201.reuse, 0x140 ;  /* 0x00000140c9237836 */ /* 0x040fe20000000000 */
[----:B------:R-:W-:Y:S01]  /*12ee0*/  LOP3.LUT R21, R6, R7, RZ, 0xfc, !PT ;  /* 0x0000000706157212 */ /* 0x000fe200078efcff */
[C---:B------:R-:W-:Y:S01]  /*12ef0*/  VIADD R37, R201.reuse, 0x100 ;  /* 0x00000100c9257836 */ /* 0x040fe20000000000 */
[----:B------:R0:W2:Y:S01]  /*12f00*/  SHFL.IDX PT, R6, R20, RZ, 0x181f ;  /* 0x00181fff14067589 */ /* 0x0000a200000e0000 */
[----:B------:R-:W-:Y:S01]  /*12f10*/  VIADD R39, R201, 0xc0 ;  /* 0x000000c0c9277836 */ /* 0x000fe20000000000 */
[----:B------:R-:W-:Y:S01]  /*12f20*/  LOP3.LUT R28, R21, R0, RZ, 0xfc, !PT ;  /* 0x00000000151c7212 */ /* 0x000fe200078efcff */
[C---:B------:R-:W-:Y:S01]  /*12f30*/  VIADD R41, R201.reuse, 0x80 ;  /* 0x00000080c9297836 */ /* 0x040fe20000000000 */
[----:B------:R0:W3:Y:S01]  /*12f40*/  SHFL.IDX PT, R7, R3, RZ, 0x181f ;  /* 0x00181fff03077589 */ /* 0x0000e200000e0000 */
[----:B------:R-:W-:Y:S01]  /*12f50*/  VIADD R43, R201, 0x40 ;  /* 0x00000040c92b7836 */ /* 0x000fe20000000000 */
        /* <DEDUP_REMOVED lines=39> */
.L_x_8059:
[----:B------:R-:W-:Y:S05]  /*131d0*/  BSYNC B1 ;  /* 0x0000000000017941 */ /* 0x000fea0003800000 */
.L_x_8058:
        /* <DEDUP_REMOVED lines=36> */
.L_x_8054:
[----:B------:R-:W-:Y:S05]  /*13420*/  BSYNC B0 ;  /* 0x0000000000007941 */ /* 0x000fea0003800000 */
.L_x_8048:
[----:B------:R-:W-:Y:S02]  /*13430*/  ULDC UR4, c[0x0][0xc3c] ;  /* 0x00030f0000047ab9 */ /* 0x000fe40000000800 */
[----:B------:R-:W-:-:S13]  /*13440*/  ISETP.GE.AND P0, PT, R27, UR4, PT ;  /* 0x000000041b007c0c */ /* 0x000fda000bf06270 */
[----:B------:R-:W-:Y:S05]  /*13450*/  @!P0 BRA `(.L_x_8060) ;  /* 0xfffffee000388947 */ /* 0x000fea000383ffff */
[----:B------:R-:W-:Y:S05]  /*13460*/  BRA `(.L_x_7913) ;  /* 0x0000007400887947 */ /* 0x000fea0003800000 */
.L_x_7911:
        /* <DEDUP_REMOVED lines=16> */
.L_x_8061:
        /* <DEDUP_REMOVED lines=41> */
.L_x_8067:
        /* <DEDUP_REMOVED lines=12> */
.L_x_8066:
[----:B------:R-:W-:Y:S05]  /*138c0*/  BSYNC B0 ;  /* 0x0000000000007941 */ /* 0x000fea0003800000 */
.L_x_8065:
        /* <DEDUP_REMOVED lines=20> */
.L_x_8063:
        /* <DEDUP_REMOVED lines=20> */
.L_x_8068:
        /* <DEDUP_REMOVED lines=59> */
.L_x_8064:
[----:B------:R-:W-:Y:S02]  /*13f00*/  IMAD.MOV.U32 R17, RZ, RZ, RZ ;  /* 0x000000ffff117224 */ /* 0x000fe400078e00ff */
[----:B------:R-:W-:Y:S02]  /*13f10*/  IMAD.U32 R16, RZ, RZ, UR6 ;  /* 0x00000006ff107e24 */ /* 0x000fe4000f8e00ff */
[----:B------:R-:W-:-:S07]  /*13f20*/  IMAD.MOV.U32 R18, RZ, RZ, RZ ;  /* 0x000000ffff127224 */ /* 0x000fce00078e00ff */
.L_x_8069:
[----:B------:R-:W-:-:S13]  /*13f30*/  ISETP.NE.AND P0, PT, R5, RZ, PT ;  /* 0x000000ff0500720c */ /* 0x000fda0003f05270 */
[----:B------:R-:W0:Y:S01]  /*13f40*/  @!P0 S2R R3, SR_CgaCtaId ;  /* 0x0000000000038919 */ /* 0x000e220000008800 */
[----:B------:R-:W-:-:S04]  /*13f50*/  @!P0 MOV R2, 0x400 ;  /* 0x0000040000028802 */ /* 0x000fc80000000f00 */
[----:B0-----:R-:W-:-:S05]  /*13f60*/  @!P0 LEA R2, R3, R2, 0x18 ;  /* 0x0000000203028211 */ /* 0x001fca00078ec0ff */
[----:B------:R0:W-:Y:S01]  /*13f70*/  @!P0 STS.128 [R2+0x28cd0], R16 ;  /* 0x028cd01002008388 */ /* 0x0001e20000000c00 */
[----:B------:R-:W-:Y:S06]  /*13f80*/  BAR.ARV 0x5, 0x180 ;  /* 0x0146000000007b1d */ /* 0x000fec0000002000 */
.L_x_8062:
        /* <DEDUP_REMOVED lines=28> */
[----:B-1----:R-:W-:Y:S01]  /*14150*/  ULEA UR4, UR5, UR4, 0x18 ;  /* 0x0000000405047291 */ /* 0x002fe2000f8ec03f */
        /* <DEDUP_REMOVED lines=8> */
.L_x_8177:
[----:B-1----:R-:W1:Y:S02]  /*141e0*/  LDC.64 R32, c[0x0][0xc88] ;  /* 0x00032200ff207b82 */ /* 0x002e640000000a00 */
[----:B-1----:R-:W-:-:S06]  /*141f0*/  IMAD.WIDE R32, R19, 0x4, R32 ;  /* 0x0000000413207825 */ /* 0x002fcc00078e0220 */
[----:B------:R1:W0:Y:S01]  /*14200*/  LDG.E R32, desc[UR40][R32.64] ;  /* 0x0000002820207981 */ /* 0x000222000c1e1900 */
[----:B------:R-:W-:Y:S05]  /*14210*/  YIELD ;  /* 0x0000000000007946 */ /* 0x000fea0003800000 */
[----:B------:R-:W-:Y:S01]  /*14220*/  ULDC.64 UR4, c[0x0][0xa28] ;  /* 0x00028a0000047ab9 */ /* 0x000fe20000000a00 */
[----:B--23--:R-:W-:Y:S01]  /*14230*/  IMAD.MOV.U32 R6, RZ, RZ, RZ ;  /* 0x000000ffff067224 */ /* 0x00cfe200078e00ff */
[----:B------:R-:W-:Y:S01]  /*14240*/  ISETP.NE.U32.AND P0, PT, RZ, UR4, PT ;  /* 0x00000004ff007c0c */ /* 0x000fe2000bf05070 */
[----:B------:R-:W-:Y:S01]  /*14250*/  ULDC.64 UR8, c[0x0][0xa18] ;  /* 0x0002860000087ab9 */ /* 0x000fe20000000a00 */
[----:B-1----:R-:W-:Y:S01]  /*14260*/  IMAD.MOV.U32 R33, RZ, RZ, RZ ;  /* 0x000000ffff217224 */ /* 0x002fe200078e00ff */
[----:B------:R-:W-:Y:S01]  /*14270*/  ULDC.64 UR6, c[0x0][0xa10] ;  /* 0x0002840000067ab9 */ /* 0x000fe20000000a00 */
[----:B------:R-:W-:-:S02]  /*14280*/  ISETP.NE.AND.EX P0, PT, RZ, UR5, PT, P0 ;  /* 0x00000005ff007c0c */ /* 0x000fc4000bf05300 */
[----:B0-----:R-:W-:-:S11]  /*14290*/  SHF.R.S32.HI R0, RZ, 0x1f, R32 ;  /* 0x0000001fff007819 */ /* 0x001fd60000011420 */
        /* <DEDUP_REMOVED lines=40> */
[----:B0-----:R-:W2:Y:S04]  /*14520*/  LDG.E R8, desc[UR40][R2.64] ;  /* 0x0000002802087981 */ /* 0x001ea8000c1e1900 */
[----:B------:R-:W2:Y:S02]  /*14530*/  LDG.E R2, desc[UR40][R2.64+0x4] ;  /* 0x0000042802027981 */ /* 0x000ea4000c1e1900 */
[----:B--2---:R-:W-:-:S05]  /*14540*/  IMAD.IADD R9, R2, 0x1, -R8 ;  /* 0x0000000102097824 */ /* 0x004fca00078e0a08 */
[----:B------:R1:W-:Y:S02]  /*14550*/  STL [R1+0x10], R9 ;  /* 0x0000100901007387 */ /* 0x0003e40000100800 */
.L_x_8071:
        /* <DEDUP_REMOVED lines=9> */
.L_x_8072:
        /* <DEDUP_REMOVED lines=9> */
.L_x_8073:
[----:B--2---:R-:W2:Y:S01]  /*14680*/  @P1 LDG.E R2, desc[UR40][R4.64] ;  /* 0x0000002804021981 */ /* 0x004ea2000c1e1900 */
[----:B------:R-:W3:Y:S03]  /*14690*/  LDC R3, c[0x0][0x448] ;  /* 0x00011200ff037b82 */ /* 0x000ee60000000800 */
[----:B------:R4:W2:Y:S01]  /*146a0*/  @P1 LDG.E R5, desc[UR40][R4.64+0x4] ;  /* 0x0000042804051981 */ /* 0x0008a2000c1e1900 */
[----:B-----5:R-:W-:Y:S01]  /*146b0*/  IMAD.IADD R7, R7, 0x1, -R33 ;  /* 0x0000000107077824 */ /* 0x020fe200078e0a21 */
[----:B------:R-:W-:Y:S01]  /*146c0*/  BSSY B0, `(.L_x_8074) ;  /* 0x00001ba000007945 */ /* 0x000fe20003800000 */
[----:B---3--:R-:W-:-:S13]  /*146d0*/  ISETP.NE.AND P0, PT, R3, 0x1, PT ;  /* 0x000000010300780c */ /* 0x008fda0003f05270 */
[----:B----4-:R-:W3:Y:S08]  /*146e0*/  @P0 LDC R4, c[0x0][0x44c] ;  /* 0x00011300ff040b82 */ /* 0x010ef00000000800 */
[----:B------:R-:W4:Y:S01]  /*146f0*/  @P0 LDC R3, c[0x0][0x450] ;  /* 0x00011400ff030b82 */ /* 0x000f220000000800 */
[----:B--2---:R-:W-:Y:S02]  /*14700*/  @P1 IMAD.IADD R6, R5, 0x1, -R2 ;  /* 0x0000000105061824 */ /* 0x004fe400078e0a02 */
[----:B------:R-:W-:-:S02]  /*14710*/  IMAD.SHL.U32 R2, R17, 0x40, RZ ;  /* 0x0000004011027824 */ /* 0x000fc400078e00ff */
[----:B------:R-:W-:Y:S02]  /*14720*/  IMAD.IADD R31, R7, 0x1, R6 ;  /* 0x00000001071f7824 */ /* 0x000fe400078e0206 */
[----:B------:R-:W-:Y:S02]  /*14730*/  VIADD R2, R2, 0x3f ;  /* 0x0000003f02027836 */ /* 0x000fe40000000000 */
[----:B------:R-:W-:Y:S02]  /*14740*/  VIADD R5, R31, 0x3f ;  /* 0x0000003f1f057836 */ /* 0x000fe40000000000 */
[----:B---3--:R-:W-:-:S05]  /*14750*/  @P0 IMAD.HI.U32 R4, R2, R4, RZ ;  /* 0x0000000402040227 */ /* 0x008fca00078e00ff */
[----:B----4-:R-:W-:Y:S02]  /*14760*/  @P0 SHF.R.U32.HI R2, RZ, R3, R4 ;  /* 0x00000003ff020219 */ /* 0x010fe40000011604 */
[----:B------:R-:W-:Y:S02]  /*14770*/  IADD3 R4, R31, 0x40, -R9 ;  /* 0x000000401f047810 */ /* 0x000fe40007ffe809 */
[----:B------:R-:W-:-:S03]  /*14780*/  SHF.R.S32.HI R3, RZ, 0x1f, R5 ;  /* 0x0000001fff037819 */ /* 0x000fc60000011405 */
[----:B------:R-:W-:Y:S01]  /*14790*/  IMAD.IADD R2, R4, 0x1, R2 ;  /* 0x0000000104027824 */ /* 0x000fe200078e0202 */
[----:B------:R-:W-:-:S04]  /*147a0*/  LEA.HI R5, R3, R5, RZ, 0x6 ;  /* 0x0000000503057211 */ /* 0x000fc800078f30ff */
[----:B------:R-:W-:Y:S02]  /*147b0*/  SHF.R.S32.HI R3, RZ, 0x1f, R2 ;  /* 0x0000001fff037819 */ /* 0x000fe40000011402 */
[----:B------:R-:W-:Y:S02]  /*147c0*/  SHF.R.S32.HI R5, RZ, 0x6, R5 ;  /* 0x00000006ff057819 */ /* 0x000fe40000011405 */
[----:B------:R-:W-:-:S04]  /*147d0*/  LEA.HI R3, R3, R2, RZ, 0x6 ;  /* 0x0000000203037211 */ /* 0x000fc800078f30ff */
[----:B------:R-:W-:-:S04]  /*147e0*/  SHF.R.S32.HI R3, RZ, 0x6, R3 ;  /* 0x00000006ff037819 */ /* 0x000fc80000011403 */
[----:B------:R-:W-:-:S05]  /*147f0*/  VIMNMX R2, R5, R3, PT ;  /* 0x0000000305027248 */ /* 0x000fca0003fe0100 */
[--C-:B------:R-:W-:Y:S02]  /*14800*/  IMAD R2, R2, 0x40, -R7.reuse ;  /* 0x0000004002027824 */ /* 0x100fe400078e0a07 */
[----:B------:R-:W-:-:S03]  /*14810*/  IMAD.MOV R7, RZ, RZ, -R7 ;  /* 0x000000ffff077224 */ /* 0x000fc600078e0a07 */
[----:B------:R-:W-:Y:S02]  /*14820*/  VIMNMX R2, R2, R6, PT ;  /* 0x0000000602027248 */ /* 0x000fe40003fe0100 */
[----:B------:R-:W-:-:S04]  /*14830*/  VIMNMX R7, RZ, R7, !PT ;  /* 0x00000007ff077248 */ /* 0x000fc80007fe0100 */
        /* <DEDUP_REMOVED lines=13> */
[----:B------:R-:W2:Y:S02]  /*14910*/  S2R R3, SR_TID.X ;  /* 0x0000000000037919 */ /* 0x000ea40000002100 */
[----:B--2---:R-:W-:-:S04]  /*14920*/  SHF.R.U32.HI R3, RZ, 0x5, R3 ;  /* 0x00000005ff037819 */ /* 0x004fc80000011603 */
[----:B------:R-:W-:-:S05]  /*14930*/  LOP3.LUT R3, R3, 0x3, RZ, 0xc0, !PT ;  /* 0x0000000303037812 */ /* 0x000fca00078ec0ff */
[----:B------:R2:W3:Y:S02]  /*14940*/  SHFL.IDX PT, R14, R3, RZ, 0x1f ;  /* 0x00001fff030e7589 */ /* 0x0004e400000e0000 */
.L_x_8232:
[----:B---3--:R-:W-:Y:S02]  /*14950*/  ISETP.NE.AND P0, PT, R14, RZ, PT ;  /* 0x000000ff0e00720c */ /* 0x008fe40003f05270 */
[----:B------:R-:W-:-:S11]  /*14960*/  PLOP3.LUT P6, PT, PT, PT, PT, 0x8, 0x0 ;  /* 0x000000000000781c */ /* 0x000fd60003fce170 */
[----:B------:R-:W-:Y:S05]  /*14970*/  @P0 BRA `(.L_x_8077) ;  /* 0x00000000000c0947 */ /* 0x000fea0003800000 */
[----:B------:R-:W-:-:S03]  /*14980*/  UMOV UR4, 0xffffffff ;  /* 0xffffffff00047882 */ /* 0x000fc60000000000 */
[----:B------:R-:W-:Y:S05]  /*14990*/  BRA.DIV UR4, `(.L_x_8078) ;  /* 0x0000007204b47947 */ /* 0x000fea000b800000 */
[----:B------:R-:W-:-:S13]  /*149a0*/  ELECT P6, URZ, PT ;  /* 0x00000000003f782f */ /* 0x000fda00038c0000 */
.L_x_8077:
[----:B--2---:R-:W2:Y:S01]  /*149b0*/  LDL R3, [R1+0x20] ;  /* 0x0000200001037983 */ /* 0x004ea20000100800 */
[----:B------:R-:W-:Y:S01]  /*149c0*/  BSSY B1, `(.L_x_8079) ;  /* 0x0000008000017945 */ /* 0x000fe20003800000 */
[----:B--2---:R-:W-:-:S05]  /*149d0*/  VIADD R3, R3, 0x1 ;  /* 0x0000000103037836 */ /* 0x004fca0000000000 */
[----:B0-----:R-:W-:-:S04]  /*149e0*/  LEA.HI R8, R3, R3, RZ, 0x1 ;  /* 0x0000000303087211 */ /* 0x001fc800078f08ff */
[----:B------:R-:W-:-:S05]  /*149f0*/  LOP3.LUT R8, R8, 0xfffffffe, RZ, 0xc0, !PT ;  /* 0xfffffffe08087812 */ /* 0x000fca00078ec0ff */
[----:B------:R-:W-:-:S05]  /*14a00*/  IMAD.IADD R3, R3, 0x1, -R8 ;  /* 0x0000000103037824 */ /* 0x000fca00078e0a08 */
[----:B------:R-:W-:-:S04]  /*14a10*/  SHF.L.U32 R3, R3, 0x1f, RZ ;  /* 0x0000001f03037819 */ /* 0x000fc800000006ff */
[----:B------:R-:W0:Y:S02]  /*14a20*/  SYNCS.PHASECHK.TRANS64.TRYWAIT P0, [R23+URZ+0x28c20], R3 ;  /* 0x028c2003170075a7 */ /* 0x000e24000800017f */
[----:B0-----:R-:W-:Y:S05]  /*14a30*/  @!P0 BRA `(.L_x_8080) ;  /* 0x0000007000ac8947 */ /* 0x001fea0003800000 */
.L_x_8235:
[----:B------:R-:W-:Y:S05]  /*14a40*/  BSYNC B1 ;  /* 0x0000000000017941 */ /* 0x000fea0003800000 */
.L_x_8079:
[----:B------:R-:W-:Y:S04]  /*14a50*/  BSSY B1, `(.L_x_8081) ;  /* 0x00000b7000017945 */ /* 0x000fe80003800000 */
[----:B------:R-:W-:Y:S05]  /*14a60*/  @!P6 BRA `(.L_x_8082) ;  /* 0x0000000800d4e947 */ /* 0x000fea0003800000 */
[----:B0-----:R-:W-:Y:S01]  /*14a70*/  LEA R3, R24, R23, 0x3 ;  /* 0x0000001718037211 */ /* 0x001fe200078e18ff */
[----:B-1----:R-:W0:Y:S01]  /*14a80*/  S2R R9, SR_TID.X ;  /* 0x0000000000097919 */ /* 0x002e220000002100 */
[----:B------:R-:W-:Y:S01]  /*14a90*/  SHF.L.U32 R8, R28, 0x1f, RZ ;  /* 0x0000001f1c087819 */ /* 0x000fe200000006ff */
[----:B------:R-:W-:Y:S03]  /*14aa0*/  BSSY B2, `(.L_x_8083) ;  /* 0x0000005000027945 */ /* 0x000fe60003800000 */
[----:B------:R-:W1:Y:S01]  /*14ab0*/  SYNCS.PHASECHK.TRANS64.TRYWAIT P0, [R3+URZ+0x28ca0], R8 ;  /* 0x028ca008030075a7 */ /* 0x000e62000800017f */
[----:B0-----:R-:W-:-:S04]  /*14ac0*/  LOP3.LUT R9, R9, 0x7f, RZ, 0xc0, !PT ;  /* 0x0000007f09097812 */ /* 0x001fc800078ec0ff */
[----:B------:R-:W-:Y:S01]  /*14ad0*/  ISETP.NE.AND P1, PT, R9, RZ, PT ;  /* 0x000000ff0900720c */ /* 0x000fe20003f25270 */
[----:B-1----:R-:W-:-:S12]  /*14ae0*/  @!P0 BRA `(.L_x_8084) ;  /* 0x0000007000948947 */ /* 0x002fd80003800000 */
.L_x_8236:
[----:B------:R-:W-:Y:S05]  /*14af0*/  BSYNC B2 ;  /* 0x0000000000027941 */ /* 0x000fea0003800000 */
.L_x_8083:
        /* <DEDUP_REMOVED lines=9> */
.L_x_8086:
[----:B------:R-:W-:Y:S05]  /*14b90*/  BSYNC B2 ;  /* 0x0000000000027941 */ /* 0x000fea0003800000 */
.L_x_8085:
        /* <DEDUP_REMOVED lines=12> */
.L_x_8087:
        /* <DEDUP_REMOVED lines=13> */
.L_x_8237:
[----:B------:R-:W-:Y:S05]  /*14d30*/  BSYNC B2 ;  /* 0x0000000000027941 */ /* 0x000fea0003800000 */
.L_x_8088:
        /* <DEDUP_REMOVED lines=11> */
.L_x_8091:
[----:B------:R-:W-:Y:S05]  /*14df0*/  BSYNC B2 ;  /* 0x0000000000027941 */ /* 0x000fea0003800000 */
.L_x_8090:
        /* <DEDUP_REMOVED lines=9> */
.L_x_8092:
        /* <DEDUP_REMOVED lines=15> */
.L_x_8093:
        /* <DEDUP_REMOVED lines=15> */
.L_x_8094:
        /* <DEDUP_REMOVED lines=15> */
.L_x_8095:
        /* <DEDUP_REMOVED lines=15> */
.L_x_8096:
        /* <DEDUP_REMOVED lines=15> */
.L_x_8097:
        /* <DEDUP_REMOVED lines=15> */
.L_x_8098:
        /* <DEDUP_REMOVED lines=15> */
.L_x_8099:
        /* <DEDUP_REMOVED lines=10> */
.L_x_8082:
[----:B------:R-:W-:Y:S05]  /*155c0*/  BSYNC B1 ;  /* 0x0000000000017941 */ /* 0x000fea0003800000 */
.L_x_8081:
        /* <DEDUP_REMOVED lines=9> */
.L_x_8119:
[----:B------:R-:W-:Y:S05]  /*15660*/  YIELD ;  /* 0x0000000000007946 */ /* 0x000fea0003800000 */
[----:B------:R-:W-:Y:S04]  /*15670*/  BSSY B1, `(.L_x_8100) ;  /* 0x00000b6000017945 */ /* 0x000fe80003800000 */
[----:B------:R-:W-:Y:S05]  /*15680*/  @!P6 BRA `(.L_x_8101) ;  /* 0x0000000800d0e947 */ /* 0x000fea0003800000 */
[----:B------:R-:W-:Y:S01]  /*15690*/  IMAD R8, R24, 0x8, R23 ;  /* 0x0000000818087824 */ /* 0x000fe200078e0217 */
[----:B------:R-:W-:Y:S01]  /*156a0*/  SHF.L.U32 R2, R28, 0x1f, RZ ;  /* 0x0000001f1c027819 */ /* 0x000fe200000006ff */
[----:B0-----:R-:W0:Y:S01]  /*156b0*/  S2R R3, SR_TID.X ;  /* 0x0000000000037919 */ /* 0x001e220000002100 */
[----:B------:R-:W-:Y:S02]  /*156c0*/  BSSY B2, `(.L_x_8102) ;  /* 0x0000005000027945 */ /* 0x000fe40003800000 */
[----:B------:R-:W2:Y:S01]  /*156d0*/  SYNCS.PHASECHK.TRANS64.TRYWAIT P1, [R8+URZ+0x28ca0], R2 ;  /* 0x028ca002080075a7 */ /* 0x000ea2000802017f */
[----:B0-----:R-:W-:-:S04]  /*156e0*/  LOP3.LUT R3, R3, 0x7f, RZ, 0xc0, !PT ;  /* 0x0000007f03037812 */ /* 0x001fc800078ec0ff */
[----:B------:R-:W-:Y:S01]  /*156f0*/  ISETP.NE.AND P2, PT, R3, RZ, PT ;  /* 0x000000ff0300720c */ /* 0x000fe20003f45270 */
[----:B--2---:R-:W-:-:S12]  /*15700*/  @!P1 BRA `(.L_x_8103) ;  /* 0x0000006400b49947 */ /* 0x004fd80003800000 */
.L_x_8238:
[----:B------:R-:W-:Y:S05]  /*15710*/  BSYNC B2 ;  /* 0x0000000000027941 */ /* 0x000fea0003800000 */
.L_x_8102:
[----:B------:R-:W-:Y:S04]  /*15720*/  BSSY B2, `(.L_x_8104) ;  /* 0x0000009000027945 */ /* 0x000fe80003800000 */
[----:B------:R-:W-:Y:S05]  /*15730*/  @P2 BRA `(.L_x_8105) ;  /* 0x00000000001c2947 */ /* 0x000fea0003800000 */
[----:B-1----:R-:W1:Y:S01]  /*15740*/  S2R R9, SR_TID.X ;  /* 0x0000000000097919 */ /* 0x002e620000002100 */
[----:B------:R-:W-:-:S04]  /*15750*/  IMAD.MOV.U32 R3, RZ, RZ, 0x2000 ;  /* 0x00002000ff037424 */ /* 0x000fc800078e00ff */
[----:B------:R2:W-:Y:S01]  /*15760*/  SYNCS.ARRIVE.TRANS64 RZ, [R8+URZ+0x28c90], R3 ;  /* 0x028c900308ff79a7 */ /* 0x0005e2000800003f */
[----:B-1----:R-:W-:-:S04]  /*15770*/  LOP3.LUT R9, R9, 0x1f, RZ, 0xc0, !PT ;  /* 0x0000001f09097812 */ /* 0x002fc800078ec0ff */
[----:B------:R-:W-:-:S13]  /*15780*/  ISETP.NE.AND P1, PT, R9, RZ, PT ;  /* 0x000000ff0900720c */ /* 0x000fda0003f25270 */
[----:B--2---:R-:W-:Y:S05]  /*15790*/  @!P1 BRA `(.L_x_8105) ;  /* 0x0000000000049947 */ /* 0x004fea0003800000 */
[----:B------:R-:W-:Y:S01]  /*157a0*/  BPT.TRAP 0x1 ;  /* 0x000000040000795c */ /* 0x000fe20000300000 */
.L_x_8105:
[----:B------:R-:W-:Y:S05]  /*157b0*/  BSYNC B2 ;  /* 0x0000000000027941 */ /* 0x000fea0003800000 */
.L_x_8104:
        /* <DEDUP_REMOVED lines=8> */
[----:B-1----:R-:W-:Y:S01]  /*15840*/  VIADD R9, R8, 0x28c90 ;  /* 0x00028c9008097836 */ /* 0x002fe20000000000 */
[----:B------:R-:W-:Y:S01]  /*15850*/  UMOV UR6, 0x0 ;  /* 0x0000000000067882 */ /* 0x000fe20000000000 */
[----:B------:R-:W-:-:S10]  /*15860*/  UMOV UR7, 0x12f00000 ;  /* 0x12f0000000077882 */ /* 0x000fd40000000000 */
.L_x_8106:
        /* <DEDUP_REMOVED lines=13> */
.L_x_8239:
[----:B------:R-:W-:Y:S05]  /*15940*/  BSYNC B2 ;  /* 0x0000000000027941 */ /* 0x000fea0003800000 */
.L_x_8107:
        /* <DEDUP_REMOVED lines=11> */
.L_x_8110:
[----:B------:R-:W-:Y:S05]  /*15a00*/  BSYNC B2 ;  /* 0x0000000000027941 */ /* 0x000fea0003800000 */
.L_x_8109:
        /* <DEDUP_REMOVED lines=9> */
.L_x_8111:
        /* <DEDUP_REMOVED lines=15> */
.L_x_8112:
        /* <DEDUP_REMOVED lines=15> */
.L_x_8113:
        /* <DEDUP_REMOVED lines=15> */
.L_x_8114:
        /* <DEDUP_REMOVED lines=15> */
.L_x_8115:
        /* <DEDUP_REMOVED lines=15> */
.L_x_8116:
        /* <DEDUP_REMOVED lines=15> */
.L_x_8117:
        /* <DEDUP_REMOVED lines=15> */
.L_x_8118:
        /* <DEDUP_REMOVED lines=10> */
.L_x_8101:
[----:B------:R-:W-:Y:S05]  /*161d0*/  BSYNC B1 ;  /* 0x0000000000017941 */ /* 0x000fea0003800000 */
.L_x_8100:
        /* <DEDUP_REMOVED lines=8> */
.L_x_8075:
[----:B------:R-:W-:Y:S05]  /*16260*/  BSYNC B0 ;  /* 0x0000000000007941 */ /* 0x000fea0003800000 */
.L_x_8074:
[----:B------:R-:W2:Y:S01]  /*16270*/  LDC R0, c[0x0][0x448] ;  /* 0x00011200ff007b82 */ /* 0x000ea20000000800 */
[----:B------:R-:W-:Y:S01]  /*16280*/  LEA R2, R17, 0x3f, 0x6 ;  /* 0x0000003f11027811 */ /* 0x000fe200078e30ff */
[----:B------:R-:W-:Y:S05]  /*16290*/  @!P0 WARPSYNC.ALL ;  /* 0x0000000000008948 */ /* 0x000fea0003800000 */
[----:B------:R-:W-:Y:S01]  /*162a0*/  BSSY B7, `(.L_x_8120) ;  /* 0x0000386000077945 */ /* 0x000fe20003800000 */
[----:B------:R-:W-:Y:S01]  /*162b0*/  @!P0 BAR.SYNC.DEFER_BLOCKING 0xc, 0x180 ;  /* 0x0306000000008b1d */ /* 0x000fe20000010000 */
[----:B--2---:R-:W-:-:S13]  /*162c0*/  ISETP.NE.AND P1, PT, R0, 0x1, PT ;  /* 0x000000010000780c */ /* 0x004fda0003f25270 */
[----:B0-----:R-:W0:Y:S08]  /*162d0*/  @P1 LDC R3, c[0x0][0x44c] ;  /* 0x00011300ff031b82 */ /* 0x001e300000000800 */
[----:B------:R-:W2:Y:S01]  /*162e0*/  @P1 LDC R0, c[0x0][0x450] ;  /* 0x00011400ff001b82 */ /* 0x000ea20000000800 */
[----:B0-----:R-:W-:-:S05]  /*162f0*/  @P1 IMAD.HI.U32 R3, R2, R3, RZ ;  /* 0x0000000302031227 */ /* 0x001fca00078e00ff */
[----:B--2---:R-:W-:-:S05]  /*16300*/  @P1 SHF.R.U32.HI R2, RZ, R0, R3 ;  /* 0x00000000ff021219 */ /* 0x004fca0000011603 */
[----:B------:R-:W-:-:S05]  /*16310*/  IMAD.IADD R2, R4, 0x1, R2 ;  /* 0x0000000104027824 */ /* 0x000fca00078e0202 */
        /* <DEDUP_REMOVED lines=24> */
.L_x_8121:
        /* <DEDUP_REMOVED lines=20> */
.L_x_8124:
[----:B------:R-:W-:Y:S05]  /*165e0*/  BSYNC B6 ;  /* 0x0000000000067941 */ /* 0x000fea0003800000 */
.L_x_8123:
        /* <DEDUP_REMOVED lines=19> */
[----:B-12---:R-:W-:Y:S05]  /*16720*/  CALL.ABS.NOINC R2 ;  /* 0x0000000002007343 */ /* 0x006fea0003c00000 */
.L_x_8127:
        /* <DEDUP_REMOVED lines=15> */
.L_x_8126:
[----:B------:R-:W-:Y:S05]  /*16820*/  BSYNC B6 ;  /* 0x0000000000067941 */ /* 0x000fea0003800000 */
.L_x_8125:
[----:B------:R-:W2:Y:S01]  /*16830*/  LDL R21, [R1+0x14] ;  /* 0x0000140001157983 */ /* 0x000ea20000100800 */
[----:B------:R-:W-:Y:S01]  /*16840*/  ULDC.64 UR4, c[0x0][0x9f8] ;  /* 0x00027e0000047ab9 */ /* 0x000fe20000000a00 */
[----:B------:R-:W0:Y:S01]  /*16850*/  LDC R10, c[0x0][0x430] ;  /* 0x00010c00ff0a7b82 */ /* 0x000e220000000800 */
[----:B------:R-:W-:Y:S01]  /*16860*/  ISETP.NE.U32.AND P0, PT, RZ, UR4, PT ;  /* 0x00000004ff007c0c */ /* 0x000fe2000bf05070 */
[----:B------:R-:W3:Y:S03]  /*16870*/  S2R R20, SR_TID.X ;  /* 0x0000000000147919 */ /* 0x000ee60000002100 */
[----:B------:R-:W-:-:S13]  /*16880*/  ISETP.NE.AND.EX P0, PT, RZ, UR5, PT, P0 ;  /* 0x00000005ff007c0c */ /* 0x000fda000bf05300 */
[----:B------:R-:W-:Y:S01]  /*16890*/  @P0 IADD3 R2, P1, R27, UR4, RZ ;  /* 0x000000041b020c10 */ /* 0x000fe2000ff3e0ff */
[----:B------:R-:W4:Y:S01]  /*168a0*/  S2R R11, SR_TID.X ;  /* 0x00000000000b7919 */ /* 0x000f220000002100 */
[----:B------:R-:W-:Y:S02]  /*168b0*/  ULDC UR4, c[0x0][0x320] ;  /* 0x0000c80000047ab9 */ /* 0x000fe40000000800 */
[----:B------:R-:W-:-:S05]  /*168c0*/  @P0 IADD3.X R3, R29, UR5, RZ, P1, !PT ;  /* 0x000000051d030c10 */ /* 0x000fca0008ffe4ff */
[----:B------:R1:W2:Y:S01]  /*168d0*/  @P0 LDG.E R30, desc[UR40][R2.64] ;  /* 0x00000028021e0981 */ /* 0x0002a2000c1e1900 */
[----:B---3--:R-:W-:-:S04]  /*168e0*/  LOP3.LUT R20, R20, 0x7f, RZ, 0xc0, !PT ;  /* 0x0000007f14147812 */ /* 0x008fc800078ec0ff */
[----:B------:R-:W-:Y:S02]  /*168f0*/  SHF.R.U32.HI R34, RZ, 0x3, R20 ;  /* 0x00000003ff227819 */ /* 0x000fe40000011614 */
[----:B------:R-:W3:Y:S01]  /*16900*/  S2R R20, SR_TID.X ;  /* 0x0000000000147919 */ /* 0x000ee20000002100 */
[----:B0-----:R-:W-:-:S13]  /*16910*/  ISETP.NE.AND P1, PT, R10, 0x1, PT ;  /* 0x000000010a00780c */ /* 0x001fda0003f25270 */
[----:B-1----:R-:W0:Y:S08]  /*16920*/  @P1 LDC R3, c[0x0][0x434] ;  /* 0x00010d00ff031b82 */ /* 0x002e300000000800 */
[----:B------:R-:W1:Y:S01]  /*16930*/  @P1 LDC R2, c[0x0][0x438] ;  /* 0x00010e00ff021b82 */ /* 0x000e620000000800 */
[----:B---3--:R-:W-:-:S05]  /*16940*/  IMAD.SHL.U32 R20, R20, 0x10, RZ ;  /* 0x0000001014147824 */ /* 0x008fca00078e00ff */
[----:B------:R-:W-:Y:S01]  /*16950*/  LOP3.LUT R20, R34, 0x70, R20, 0xf8, !PT ;  /* 0x0000007022147812 */ /* 0x000fe200078ef814 */
[----:B----4-:R-:W-:-:S05]  /*16960*/  IMAD.SHL.U32 R11, R11, 0x8, RZ ;  /* 0x000000080b0b7824 */ /* 0x010fca00078e00ff */
[----:B------:R-:W-:Y:S02]  /*16970*/  LOP3.LUT R11, R11, 0x38, RZ, 0xc0, !PT ;  /* 0x000000380b0b7812 */ /* 0x000fe400078ec0ff */
[----:B------:R-:W-:Y:S01]  /*16980*/  LOP3.LUT R22, R22, 0xffffffbf, RZ, 0xc0, !PT ;  /* 0xffffffbf16167812 */ /* 0x000fe200078ec0ff */
[----:B------:R-:W3:Y:S01]  /*16990*/  S2R R12, SR_TID.X ;  /* 0x00000000000c7919 */ /* 0x000ee20000002100 */
[----:B------:R-:W-:Y:S02]  /*169a0*/  IMAD.MOV.U32 R36, RZ, RZ, RZ ;  /* 0x000000ffff247224 */ /* 0x000fe400078e00ff */
[----:B---3--:R-:W-:-:S05]  /*169b0*/  IMAD.SHL.U32 R12, R12, 0x8, RZ ;  /* 0x000000080c0c7824 */ /* 0x008fca00078e00ff */
[----:B------:R-:W-:-:S04]  /*169c0*/  LOP3.LUT R12, R12, 0x38, RZ, 0xc0, !PT ;  /* 0x000000380c0c7812 */ /* 0x000fc800078ec0ff */
[----:B------:R-:W-:Y:S02]  /*169d0*/  LOP3.LUT R12, R12, 0x180, RZ, 0xfc, !PT ;  /* 0x000001800c0c7812 */ /* 0x000fe400078efcff */
[----:B--2---:R-:W-:Y:S02]  /*169e0*/  LEA R27, R21, 0xffffffc0, 0x6 ;  /* 0xffffffc0151b7811 */ /* 0x004fe400078e30ff */
[----:B------:R-:W2:Y:S02]  /*169f0*/  S2R R21, SR_TID.X ;  /* 0x0000000000157919 */ /* 0x000ea40000002100 */
[----:B--2---:R-:W-:-:S05]  /*16a00*/  IMAD.SHL.U32 R21, R21, 0x8, RZ ;  /* 0x0000000815157824 */ /* 0x004fca00078e00ff */
[----:B------:R-:W-:-:S04]  /*16a10*/  LOP3.LUT R21, R21, 0x38, RZ, 0xc0, !PT ;  /* 0x0000003815157812 */ /* 0x000fc800078ec0ff */
[----:B------:R-:W-:-:S04]  /*16a20*/  LOP3.LUT R21, R21, 0x40, RZ, 0xfc, !PT ;  /* 0x0000004015157812 */ /* 0x000fc800078efcff */
[----:B------:R-:W-:Y:S02]  /*16a30*/  ISETP.GE.AND P2, PT, R21, UR4, PT ;  /* 0x0000000415007c0c */ /* 0x000fe4000bf46270 */
[----:B------:R-:W2:Y:S01]  /*16a40*/  S2R R21, SR_TID.X ;  /* 0x0000000000157919 */ /* 0x000ea20000002100 */
[----:B------:R-:W-:-:S04]  /*16a50*/  IMAD.IADD R4, R20, 0x1, R27 ;  /* 0x0000000114047824 */ /* 0x000fc800078e021b */
[C---:B------:R-:W-:Y:S01]  /*16a60*/  IMAD.IADD R0, R4.reuse, 0x1, R33 ;  /* 0x0000000104007824 */ /* 0x040fe200078e0221 */
[----:B------:R-:W-:-:S03]  /*16a70*/  ISETP.GE.AND P0, PT, R4, R31, PT ;  /* 0x0000001f0400720c */ /* 0x000fc60003f06270 */
[----:B0-----:R-:W-:Y:S01]  /*16a80*/  @P1 IMAD.HI.U32 R3, R0, R3, RZ ;  /* 0x0000000300031227 */ /* 0x001fe200078e00ff */
[----:B------:R-:W-:-:S03]  /*16a90*/  ISETP.GT.U32.OR P0, PT, R20, 0x3f, P0 ;  /* 0x0000003f1400780c */ /* 0x000fc60000704470 */
[----:B------:R-:W-:Y:S01]  /*16aa0*/  IMAD.MOV.U32 R8, RZ, RZ, R0 ;  /* 0x000000ffff087224 */ /* 0x000fe200078e0000 */
[----:B-1----:R-:W-:Y:S02]  /*16ab0*/  @P1 SHF.R.U32.HI R8, RZ, R2, R3 ;  /* 0x00000002ff081219 */ /* 0x002fe40000011603 */
[----:B------:R-:W-:Y:S02]  /*16ac0*/  ISETP.GE.AND P1, PT, R11, UR4, PT ;  /* 0x000000040b007c0c */ /* 0x000fe4000bf26270 */
[----:B------:R-:W-:Y:S02]  /*16ad0*/  @P2 LOP3.LUT R22, R22, 0x40, RZ, 0xfc, !PT ;  /* 0x0000004016162812 */ /* 0x000fe400078efcff */
[----:B------:R-:W-:Y:S02]  /*16ae0*/  SEL R9, RZ, 0xffffffff, P2 ;  /* 0xffffffffff097807 */ /* 0x000fe40001000000 */
[----:B------:R-:W-:Y:S01]  /*16af0*/  LOP3.LUT R22, R22, 0xffffff7f, RZ, 0xc0, !PT ;  /* 0xffffff7f16167812 */ /* 0x000fe200078ec0ff */
[----:B------:R-:W0:Y:S01]  /*16b00*/  @!P0 LDC.64 R2, c[0x0][0x428] ;  /* 0x00010a00ff028b82 */ /* 0x000e220000000a00 */
[----:B--2---:R-:W-:-:S05]  /*16b10*/  IMAD.SHL.U32 R21, R21, 0x8, RZ ;  /* 0x0000000815157824 */ /* 0x004fca00078e00ff */
[----:B------:R-:W-:-:S04]  /*16b20*/  LOP3.LUT R21, R21, 0x38, RZ, 0xc0, !PT ;  /* 0x0000003815157812 */ /* 0x000fc800078ec0ff */
[C---:B------:R-:W-:Y:S02]  /*16b30*/  LOP3.LUT R34, R21.reuse, 0x80, RZ, 0xfc, !PT ;  /* 0x0000008015227812 */ /* 0x040fe400078efcff */
[----:B------:R-:W-:Y:S02]  /*16b40*/  LOP3.LUT R21, R21, 0xc0, RZ, 0xfc, !PT ;  /* 0x000000c015157812 */ /* 0x000fe400078efcff */
[----:B------:R-:W-:Y:S02]  /*16b50*/  @P1 LOP3.LUT R22, R22, 0x80, RZ, 0xfc, !PT ;  /* 0x0000008016161812 */ /* 0x000fe400078efcff */
[----:B------:R-:W-:Y:S01]  /*16b60*/  SEL R4, RZ, 0x1, P1 ;  /* 0x00000001ff047807 */ /* 0x000fe20000800000 */
[----:B------:R-:W-:Y:S01]  /*16b70*/  IMAD.SHL.U32 R9, R9, 0x2, RZ ;  /* 0x0000000209097824 */ /* 0x000fe200078e00ff */
[----:B------:R-:W-:Y:S02]  /*16b80*/  ISETP.GE.AND P1, PT, R21, UR4, PT ;  /* 0x0000000415007c0c */ /* 0x000fe4000bf26270 */
[----:B------:R-:W1:Y:S01]  /*16b90*/  S2R R21, SR_TID.X ;  /* 0x0000000000157919 */ /* 0x000e620000002100 */
[----:B------:R-:W-:-:S02]  /*16ba0*/  ISETP.GE.AND P2, PT, R34, UR4, PT ;  /* 0x0000000422007c0c */ /* 0x000fc4000bf46270 */
[----:B------:R-:W-:Y:S02]  /*16bb0*/  LOP3.LUT R9, R9, 0x2, R4, 0xe2, !PT ;  /* 0x0000000209097812 */ /* 0x000fe400078ee204 */
[----:B------:R-:W2:Y:S01]  /*16bc0*/  @!P0 LDC.64 R4, c[0x0][0x418] ;  /* 0x00010600ff048b82 */ /* 0x000ea20000000a00 */
[----:B------:R-:W-:Y:S02]  /*16bd0*/  SEL R6, RZ, 0x4, P2 ;  /* 0x00000004ff067807 */ /* 0x000fe40001000000 */
[----:B------:R-:W-:Y:S02]  /*16be0*/  SEL R7, RZ, 0x8, P1 ;  /* 0x00000008ff077807 */ /* 0x000fe40000800000 */
[----:B------:R-:W-:Y:S02]  /*16bf0*/  SHF.R.S32.HI R34, RZ, 0x1f, R30 ;  /* 0x0000001fff227819 */ /* 0x000fe4000001141e */
[----:B------:R-:W-:Y:S01]  /*16c00*/  LOP3.LUT R9, R7, R9, R6, 0xfe, !PT ;  /* 0x0000000907097212 */ /* 0x000fe200078efe06 */
[--C-:B------:R-:W-:Y:S01]  /*16c10*/  @!P0 IMAD.MOV.U32 R6, RZ, RZ, R8.reuse ;  /* 0x000000ffff068224 */ /* 0x100fe200078e0008 */
[----:B------:R-:W-:-:S02]  /*16c20*/  @!P0 SHF.R.S32.HI R7, RZ, 0x1f, R8 ;  /* 0x0000001fff078819 */ /* 0x000fc40000011408 */
        /* <DEDUP_REMOVED lines=19> */
[----:B------:R-:W-:Y:S02]  /*16d60*/  SEL R5, RZ, 0x20, P2 ;  /* 0x00000020ff057807 */ /* 0x000fe40001000000 */
[----:B------:R-:W-:Y:S02]  /*16d70*/  SEL R3, RZ, 0x40, P0 ;  /* 0x00000040ff037807 */ /* 0x000fe40000000000 */
[----:B------:R-:W-:-:S04]  /*16d80*/  LOP3.LUT R4, R5, R9, R4, 0xfe, !PT ;  /* 0x0000000905047212 */ /* 0x000fc800078efe04 */
[----:B------:R-:W-:Y:S01]  /*16d90*/  LOP3.LUT R6, R4, R3, RZ, 0xfc, !PT ;  /* 0x0000000304067212 */ /* 0x000fe200078efcff */
[----:B------:R-:W-:Y:S01]  /*16da0*/  IMAD.MOV R3, RZ, RZ, -R8 ;  /* 0x000000ffff037224 */ /* 0x000fe200078e0a08 */
[----:B------:R-:W-:-:S03]  /*16db0*/  LOP3.LUT R14, R21, 0x1c0, RZ, 0xfc, !PT ;  /* 0x000001c0150e7812 */ /* 0x000fc600078efcff */
[----:B------:R-:W-:Y:S01]  /*16dc0*/  IMAD R0, R10, R3, R0 ;  /* 0x000000030a007224 */ /* 0x000fe200078e0200 */
[----:B------:R0:W-:Y:S01]  /*16dd0*/  STL [R1+0x34], R6 ;  /* 0x0000340601007387 */ /* 0x0001e20000100800 */
[----:B------:R-:W-:-:S03]  /*16de0*/  LOP3.LUT R22, R22, 0xfffffff7, RZ, 0xc0, !PT ;  /* 0xfffffff716167812 */ /* 0x000fc600078ec0ff */
[----:B------:R0:W-:Y:S01]  /*16df0*/  STL [R1], R0 ;  /* 0x0000000001007387 */ /* 0x0001e20000100800 */
[----:B------:R-:W-:Y:S01]  /*16e00*/  ISETP.GE.AND P0, PT, R14, UR4, PT ;  /* 0x000000040e007c0c */ /* 0x000fe2000bf06270 */
[----:B------:R-:W-:Y:S01]  /*16e10*/  ULDC UR4, c[0x0][0x2f4] ;  /* 0x0000bd0000047ab9 */ /* 0x000fe20000000800 */
[----:B------:R-:W-:Y:S02]  /*16e20*/  @P3 LOP3.LUT R22, R22, 0x8, RZ, 0xfc, !PT ;  /* 0x0000000816163812 */ /* 0x000fe400078efcff */
[----:B------:R-:W-:Y:S02]  /*16e30*/  SEL R2, RZ, 0x80, P0 ;  /* 0x00000080ff027807 */ /* 0x000fe40000000000 */
[----:B------:R-:W-:Y:S02]  /*16e40*/  ISETP.GE.AND P0, PT, R11, UR4, PT ;  /* 0x000000040b007c0c */ /* 0x000fe4000bf06270 */
[----:B------:R-:W-:Y:S01]  /*16e50*/  LOP3.LUT R22, R22, 0xfffffffb, RZ, 0xc0, !PT ;  /* 0xfffffffb16167812 */ /* 0x000fe200078ec0ff */
[----:B------:R-:W-:-:S03]  /*16e60*/  UMOV UR5, 0xffffffff ;  /* 0xffffffff00057882 */ /* 0x000fc60000000000 */
[----:B------:R-:W-:-:S04]  /*16e70*/  @P2 LOP3.LUT R22, R22, 0x4, RZ, 0xfc, !PT ;  /* 0x0000000416162812 */ /* 0x000fc800078efcff */
[----:B------:R-:W-:-:S04]  /*16e80*/  LOP3.LUT R22, R22, 0xfffffffd, RZ, 0xc0, !PT ;  /* 0xfffffffd16167812 */ /* 0x000fc800078ec0ff */
[----:B------:R-:W-:Y:S01]  /*16e90*/  @P0 LOP3.LUT R22, R22, 0x2, RZ, 0xfc, !PT ;  /* 0x0000000216160812 */ /* 0x000fe200078efcff */
[----:B0-----:R-:W-:Y:S06]  /*16ea0*/  BRA.DIV UR5, `(.L_x_8128) ;  /* 0x0000004e05f47947 */ /* 0x001fec000b800000 */
.L_x_8242:
        /* <DEDUP_REMOVED lines=12> */
.L_x_8129:
[----:B------:R-:W0:Y:S01]  /*16f70*/  S2R R0, SR_TID.X ;  /* 0x0000000000007919 */ /* 0x000e220000002100 */
[----:B------:R-:W-:Y:S01]  /*16f80*/  BSSY B0, `(.L_x_8130) ;  /* 0x0000008000007945 */ /* 0x000fe20003800000 */
[----:B0-----:R-:W-:-:S04]  /*16f90*/  LOP3.LUT R0, R0, 0x7f, RZ, 0xc0, !PT ;  /* 0x0000007f00007812 */ /* 0x001fc800078ec0ff */
[----:B------:R-:W-:-:S04]  /*16fa0*/  SHF.R.U32.HI R0, RZ, 0x3, R0 ;  /* 0x00000003ff007819 */ /* 0x000fc80000011600 */
[----:B------:R-:W-:Y:S01]  /*16fb0*/  IADD3 R27, -R0, R31, -R27 ;  /* 0x0000001f001b7210 */ /* 0x000fe20007ffe91b */
[----:B------:R-:W-:Y:S01]  /*16fc0*/  IMAD R31, R25, 0x8, R23 ;  /* 0x00000008191f7824 */ /* 0x000fe200078e0217 */
[----:B------:R-:W-:-:S04]  /*16fd0*/  SHF.L.U32 R0, R26, 0x1f, RZ ;  /* 0x0000001f1a007819 */ /* 0x000fc800000006ff */
[----:B------:R-:W0:Y:S02]  /*16fe0*/  SYNCS.PHASECHK.TRANS64.TRYWAIT P0, [R31+URZ+0x28c40], R0 ;  /* 0x028c40001f0075a7 */ /* 0x000e24000800017f */
[----:B0-----:R-:W-:Y:S05]  /*16ff0*/  @!P0 BRA `(.L_x_8131) ;  /* 0x0000004c00d48947 */ /* 0x001fea0003800000 */
.L_x_8243:
[----:B------:R-:W-:Y:S05]  /*17000*/  BSYNC B0 ;  /* 0x0000000000007941 */ /* 0x000fea0003800000 */
.L_x_8130:
        /* <DEDUP_REMOVED lines=24> */
[----:B------:R-:W-:-:S04]  /*17190*/  ULDC.64 UR4, c[0x0][0x2e8] ;  /* 0x0000ba0000047ab9 */ /* 0x000fc80000000a00 */
[----:B-1----:R-:W-:Y:S02]  /*171a0*/  IADD3 R4, R3, R0, RZ ;  /* 0x0000000003047210 */ /* 0x002fe40007ffe0ff */
        /* <DEDUP_REMOVED lines=37> */
.L_x_8253:
        /* <DEDUP_REMOVED lines=10> */
.L_x_8133:
        /* <DEDUP_REMOVED lines=11> */
.L_x_8134:
        /* <DEDUP_REMOVED lines=43> */
.L_x_8136:
[----:B------:R-:W-:Y:S05]  /*17800*/  BSYNC B6 ;  /* 0x0000000000067941 */ /* 0x000fea0003800000 */
.L_x_8135:
        /* <DEDUP_REMOVED lines=92> */
.L_x_8262:
        /* <DEDUP_REMOVED lines=10> */
.L_x_8138:
        /* <DEDUP_REMOVED lines=18> */
.L_x_8263:
[----:B------:R-:W-:Y:S05]  /*17f90*/  BSYNC B0 ;  /* 0x0000000000007941 */ /* 0x000fea0003800000 */
.L_x_8139:
[----:B------:R-:W-:-:S04]  /*17fa0*/  LOP3.LUT R2, R37, 0x2, RZ, 0xfc, !PT ;  /* 0x0000000225027812 */ /* 0x000fc800078efcff */
[----:B------:R-:W-:-:S13]  /*17fb0*/  ISETP.NE.AND P0, PT, R2, 0x3, PT ;  /* 0x000000030200780c */ /* 0x000fda0003f05270 */
[----:B------:R-:W-:Y:S05]  /*17fc0*/  @!P0 BRA `(.L_x_8141) ;  /* 0x0000000000048947 */ /* 0x000fea0003800000 */
[----:B------:R-:W-:Y:S01]  /*17fd0*/  BPT.TRAP 0x1 ;  /* 0x000000040000795c */ /* 0x000fe20000300000 */
.L_x_8141:
[----:B0-----:R-:W-:Y:S01]  /*17fe0*/  SHF.L.U32 R0, R26, 0x1f, RZ ;  /* 0x0000001f1a007819 */ /* 0x001fe200000006ff */
[----:B------:R-:W-:Y:S03]  /*17ff0*/  BSSY B0, `(.L_x_8142) ;  /* 0x0000003000007945 */ /* 0x000fe60003800000 */
[----:B------:R-:W0:Y:S02]  /*18000*/  SYNCS.PHASECHK.TRANS64.TRYWAIT P0, [R31+URZ+0x28c60], R0 ;  /* 0x028c60001f0075a7 */ /* 0x000e24000800017f */
[----:B0-----:R-:W-:Y:S05]  /*18010*/  @!P0 BRA `(.L_x_8143) ;  /* 0x0000004800888947 */ /* 0x001fea0003800000 */
.L_x_8264:
[----:B------:R-:W-:Y:S05]  /*18020*/  BSYNC B0 ;  /* 0x0000000000007941 */ /* 0x000fea0003800000 */
.L_x_8142:
        /* <DEDUP_REMOVED lines=112> */
.L_x_8274:
        /* <DEDUP_REMOVED lines=34> */
.L_x_8145:
        /* <DEDUP_REMOVED lines=11> */
.L_x_8146:
[----:B------:R-:W2:Y:S01]  /*18a00*/  LDL R2, [R1+0x14] ;  /* 0x0000140001027983 */ /* 0x000ea20000100800 */
[----:B------:R1:W-:Y:S01]  /*18a10*/  SYNCS.ARRIVE.TRANS64.A1T0 RZ, [R31+URZ+0x28c50], RZ ;  /* 0x028c50ff1fff79a7 */ /* 0x0003e2000810003f */
[----:B------:R-:W-:Y:S01]  /*18a20*/  BSSY B0, `(.L_x_8147) ;  /* 0x00000f6000007945 */ /* 0x000fe20003800000 */
[----:B--2---:R-:W-:-:S13]  /*18a30*/  ISETP.GE.AND P0, PT, R2, 0x2, PT ;  /* 0x000000020200780c */ /* 0x004fda0003f06270 */
[----:B-1----:R-:W-:Y:S05]  /*18a40*/  @!P0 BRA `(.L_x_8148) ;  /* 0x0000000c00cc8947 */ /* 0x002fea0003800000 */
[----:B------:R-:W2:Y:S04]  /*18a50*/  LDL.LU R4, [R1+0x34] ;  /* 0x0000340001047983 */ /* 0x000ea80000300800 */
[----:B------:R-:W3:Y:S01]  /*18a60*/  LDL.LU R3, [R1+0xc] ;  /* 0x00000c0001037983 */ /* 0x000ee20000300800 */
[----:B------:R-:W-:Y:S01]  /*18a70*/  VIADD R7, R2, 0xfffffffe ;  /* 0xfffffffe02077836 */ /* 0x000fe20000000000 */
[----:B--2---:R-:W-:Y:S02]  /*18a80*/  LOP3.LUT R32, R4, 0x40, RZ, 0xc0, !PT ;  /* 0x0000004004207812 */ /* 0x004fe400078ec0ff */
[----:B---3--:R-:W-:Y:S02]  /*18a90*/  LOP3.LUT R31, R3, 0x80, RZ, 0xc0, !PT ;  /* 0x00000080031f7812 */ /* 0x008fe400078ec0ff */
[----:B------:R-:W-:-:S02]  /*18aa0*/  SHF.R.U32.HI R32, RZ, 0x2, R32 ;  /* 0x00000002ff207819 */ /* 0x000fc40000011620 */
[----:B------:R-:W-:-:S07]  /*18ab0*/  SHF.R.U32.HI R31, RZ, 0x3, R31 ;  /* 0x00000003ff1f7819 */ /* 0x000fce000001161f */
.L_x_8161:
        /* <DEDUP_REMOVED lines=42> */
.L_x_8149:
[----:B------:R-:W-:Y:S01]  /*18d60*/  IMAD R6, R25, 0x8, R23 ;  /* 0x0000000819067824 */ /* 0x000fe200078e0217 */
[----:B------:R-:W-:Y:S01]  /*18d70*/  SHF.L.U32 R17, R26, 0x1f, RZ ;  /* 0x0000001f1a117819 */ /* 0x000fe200000006ff */
[----:B------:R-:W-:Y:S01]  /*18d80*/  BSSY B1, `(.L_x_8150) ;  /* 0x0000004000017945 */ /* 0x000fe20003800000 */
[----:B------:R-:W-:Y:S02]  /*18d90*/  SHF.R.S32.HI R9, RZ, 0x1f, R5 ;  /* 0x0000001fff097819 */ /* 0x000fe40000011405 */
[----:B------:R-:W0:Y:S02]  /*18da0*/  SYNCS.PHASECHK.TRANS64.TRYWAIT P0, [R6+URZ+0x28c40], R17 ;  /* 0x028c4011060075a7 */ /* 0x000e24000800017f */
[----:B0-----:R-:W-:Y:S05]  /*18db0*/  @!P0 BRA `(.L_x_8151) ;  /* 0x0000004400608947 */ /* 0x001fea0003800000 */
.L_x_8275:
[----:B------:R-:W-:Y:S05]  /*18dc0*/  BSYNC B1 ;  /* 0x0000000000017941 */ /* 0x000fea0003800000 */
.L_x_8150:
        /* <DEDUP_REMOVED lines=42> */
.L_x_8285:
        /* <DEDUP_REMOVED lines=8> */
.L_x_8153:
        /* <DEDUP_REMOVED lines=11> */
.L_x_8154:
[----:B------:R2:W-:Y:S01]  /*191a0*/  SYNCS.ARRIVE.TRANS64.A1T0 RZ, [R6+URZ+0x28c30], RZ ;  /* 0x028c30ff06ff79a7 */ /* 0x0005e2000810003f */
[----:B------:R-:W-:Y:S05]  /*191b0*/  @!P2 BRA `(.L_x_8155) ;  /* 0x000000000004a947 */ /* 0x000fea0003800000 */
[----:B------:R-:W-:Y:S01]  /*191c0*/  BPT.TRAP 0x1 ;  /* 0x000000040000795c */ /* 0x000fe20000300000 */
.L_x_8155:
[----:B------:R-:W3:Y:S01]  /*191d0*/  SYNCS.PHASECHK.TRANS64.TRYWAIT P0, [R6+URZ+0x28c60], R17 ;  /* 0x028c6011060075a7 */ /* 0x000ee2000800017f */
[----:B------:R-:W-:Y:S04]  /*191e0*/  BSSY B1, `(.L_x_8156) ;  /* 0x0000002000017945 */ /* 0x000fe80003800000 */
[----:B---3--:R-:W-:Y:S05]  /*191f0*/  @!P0 BRA `(.L_x_8157) ;  /* 0x0000004400808947 */ /* 0x008fea0003800000 */
.L_x_8286:
[----:B------:R-:W-:Y:S05]  /*19200*/  BSYNC B1 ;  /* 0x0000000000017941 */ /* 0x000fea0003800000 */
.L_x_8156:
        /* <DEDUP_REMOVED lines=81> */
.L_x_8296:
        /* <DEDUP_REMOVED lines=25> */
.L_x_8159:
        /* <DEDUP_REMOVED lines=11> */
.L_x_8160:
[----:B------:R3:W-:Y:S01]  /*19960*/  SYNCS.ARRIVE.TRANS64.A1T0 RZ, [R6+URZ+0x28c50], RZ ;  /* 0x028c50ff06ff79a7 */ /* 0x0007e2000810003f */
[----:B------:R-:W-:Y:S05]  /*19970*/  @P3 BRA `(.L_x_8161) ;  /* 0xfffffff000503947 */ /* 0x000fea000383ffff */
.L_x_8148:
[----:B------:R-:W-:Y:S05]  /*19980*/  BSYNC B0 ;  /* 0x0000000000007941 */ /* 0x000fea0003800000 */
.L_x_8147:
        /* <DEDUP_REMOVED lines=21> */
.L_x_8163:
[----:B------:R-:W-:Y:S05]  /*19ae0*/  BSYNC B0 ;  /* 0x0000000000007941 */ /* 0x000fea0003800000 */
.L_x_8162:
[----:B------:R-:W-:-:S07]  /*19af0*/  SEL R25, R25, RZ, P0 ;  /* 0x000000ff19197207 */ /* 0x000fce0000000000 */
.L_x_8122:
[----:B------:R-:W-:Y:S05]  /*19b00*/  BSYNC B7 ;  /* 0x0000000000077941 */ /* 0x000fea0003800000 */
.L_x_8120:
        /* <DEDUP_REMOVED lines=11> */
.L_x_8164:
        /* <DEDUP_REMOVED lines=33> */
[----:B0-----:R-:W-:-:S04]  /*19dd0*/  SEL R3, R14, RZ, P5 ;  /* 0x000000ff0e037207 */ /* 0x001fc80002800000 */
[----:B------:R-:W-:-:S05]  /*19de0*/  IADD3 R3, R4, R3, RZ ;  /* 0x0000000304037210 */ /* 0x000fca0007ffe0ff */
[----:B------:R0:W2:Y:S02]  /*19df0*/  SHFL.IDX PT, R14, R3, 0x1f, 0x1f ;  /* 0x03e01f00030e7f89 */ /* 0x0000a400000e0000 */
.L_x_8306:
[----:B------:R-:W-:Y:S02]  /*19e00*/  ULDC UR4, c[0x0][0xc38] ;  /* 0x00030e0000047ab9 */ /* 0x000fe40000000800 */
[----:B------:R-:W-:-:S04]  /*19e10*/  IMAD.U32 R4, RZ, RZ, UR4 ;  /* 0x00000004ff047e24 */ /* 0x000fc8000f8e00ff */
[----:B--2---:R-:W-:-:S04]  /*19e20*/  IMAD R5, R14, R4, RZ ;  /* 0x000000040e057224 */ /* 0x004fc800078e02ff */
[----:B------:R-:W-:-:S05]  /*19e30*/  IMAD.IADD R16, R16, 0x1, R5 ;  /* 0x0000000110107824 */ /* 0x000fca00078e0205 */
[----:B------:R-:W-:-:S13]  /*19e40*/  ISETP.GT.AND P6, PT, R16, R0, PT ;  /* 0x000000001000720c */ /* 0x000fda0003fc4270 */
[----:B------:R-:W-:Y:S05]  /*19e50*/  @P6 BRA `(.L_x_8167) ;  /* 0x00000000009c6947 */ /* 0x000fea0003800000 */
.L_x_8172:
[----:B------:R-:W2:Y:S01]  /*19e60*/  LDC R4, c[0x0][0xc3c] ;  /* 0x00030f00ff047b82 */ /* 0x000ea20000000800 */
[----:B------:R-:W-:-:S05]  /*19e70*/  VIADD R19, R19, 0x1f ;  /* 0x0000001f13137836 */ /* 0x000fca0000000000 */
[----:B--2---:R-:W-:-:S13]  /*19e80*/  ISETP.GE.AND P6, PT, R19, R4, PT ;  /* 0x000000041300720c */ /* 0x004fda0003fc6270 */
[----:B------:R-:W-:Y:S05]  /*19e90*/  @P6 BRA `(.L_x_8168) ;  /* 0x0000000400d06947 */ /* 0x000fea0003800000 */
[----:B------:R-:W2:Y:S01]  /*19ea0*/  S2R R2, SR_TID.X ;  /* 0x0000000000027919 */ /* 0x000ea20000002100 */
[----:B------:R-:W-:Y:S01]  /*19eb0*/  BSSY B0, `(.L_x_8169) ;  /* 0x0000009000007945 */ /* 0x000fe20003800000 */
[----:B--2---:R-:W-:-:S05]  /*19ec0*/  LOP3.LUT R2, R2, 0x1f, RZ, 0xc0, !PT ;  /* 0x0000001f02027812 */ /* 0x004fca00078ec0ff */
[----:B------:R-:W-:Y:S02]  /*19ed0*/  IMAD.IADD R5, R19, 0x1, R2 ;  /* 0x0000000113057824 */ /* 0x000fe400078e0202 */
[----:B------:R-:W-:-:S03]  /*19ee0*/  IMAD.MOV.U32 R2, RZ, RZ, RZ ;  /* 0x000000ffff027224 */ /* 0x000fc600078e00ff */
[----:B------:R-:W-:-:S13]  /*19ef0*/  ISETP.GE.OR P6, PT, R5, R4, !P0 ;  /* 0x000000040500720c */ /* 0x000fda00047c6670 */
[----:B------:R-:W-:Y:S05]  /*19f00*/  @P6 BRA `(.L_x_8170) ;  /* 0x00000000000c6947 */ /* 0x000fea0003800000 */
[----:B0-----:R-:W0:Y:S02]  /*19f10*/  LDC.64 R2, c[0x0][0xc80] ;  /* 0x00032000ff027b82 */ /* 0x001e240000000a00 */
[----:B0-----:R-:W-:-:S06]  /*19f20*/  IMAD.WIDE R2, R5, 0x4, R2 ;  /* 0x0000000405027825 */ /* 0x001fcc00078e0202 */
[----:B------:R2:W5:Y:S02]  /*19f30*/  LDG.E R2, desc[UR40][R2.64] ;  /* 0x0000002802027981 */ /* 0x000564000c1e1900 */
.L_x_8170:
[----:B------:R-:W-:Y:S05]  /*19f40*/  BSYNC B0 ;  /* 0x0000000000007941 */ /* 0x000fea0003800000 */
.L_x_8169:
[----:B------:R-:W-:-:S03]  /*19f50*/  UMOV UR4, 0xffffffff ;  /* 0xffffffff00047882 */ /* 0x000fc60000000000 */
[----:B------:R-:W-:Y:S05]  /*19f60*/  BRA.DIV UR4, `(.L_x_8171) ;  /* 0x0000004604387947 */ /* 0x000fea000b800000 */
[----:B-----5:R-:W3:Y:S02]  /*19f70*/  SHFL.UP PT, R14, R2, 0x1, RZ ;  /* 0x04200000020e7989 */ /* 0x020ee400000e00ff */
[----:B---3--:R-:W-:-:S05]  /*19f80*/  SEL R13, R14, RZ, P1 ;  /* 0x000000ff0e0d7207 */ /* 0x008fca0000800000 */
[----:B------:R-:W-:-:S05]  /*19f90*/  IMAD.IADD R13, R2, 0x1, R13 ;  /* 0x00000001020d7824 */ /* 0x000fca00078e020d */
[----:B------:R-:W3:Y:S02]  /*19fa0*/  SHFL.UP PT, R14, R13, 0x2, RZ ;  /* 0x044000000d0e7989 */ /* 0x000ee400000e00ff */
[----:B---3--:R-:W-:-:S05]  /*19fb0*/  SEL R14, R14, RZ, P2 ;  /* 0x000000ff0e0e7207 */ /* 0x008fca0001000000 */
[----:B0-2---:R-:W-:-:S05]  /*19fc0*/  IMAD.IADD R3, R13, 0x1, R14 ;  /* 0x000000010d037824 */ /* 0x005fca00078e020e */
        /* <DEDUP_REMOVED lines=10> */
.L_x_8314:
[----:B------:R-:W-:Y:S02]  /*1a070*/  ULDC UR4, c[0x0][0xc38] ;  /* 0x00030e0000047ab9 */ /* 0x000fe40000000800 */
[----:B------:R-:W-:-:S04]  /*1a080*/  IMAD.U32 R4, RZ, RZ, UR4 ;  /* 0x00000004ff047e24 */ /* 0x000fc8000f8e00ff */
[----:B--2---:R-:W-:-:S04]  /*1a090*/  IMAD R5, R14, R4, RZ ;  /* 0x000000040e057224 */ /* 0x004fc800078e02ff */
[----:B------:R-:W-:-:S05]  /*1a0a0*/  IMAD.IADD R16, R5, 0x1, R16 ;  /* 0x0000000105107824 */ /* 0x000fca00078e0210 */
[----:B------:R-:W-:-:S13]  /*1a0b0*/  ISETP.GT.AND P6, PT, R16, R0, PT ;  /* 0x000000001000720c */ /* 0x000fda0003fc4270 */
[----:B------:R-:W-:Y:S05]  /*1a0c0*/  @!P6 BRA `(.L_x_8172) ;  /* 0xfffffffc0064e947 */ /* 0x000fea000383ffff */
.L_x_8167:
        /* <DEDUP_REMOVED lines=8> */
.L_x_8318:
[----:B------:R-:W-:Y:S01]  /*1a150*/  ISETP.NE.AND P0, PT, R6, RZ, PT ;  /* 0x000000ff0600720c */ /* 0x000fe20003f05270 */
[----:B------:R-:W-:-:S12]  /*1a160*/  IMAD.MOV.U32 R6, RZ, RZ, RZ ;  /* 0x000000ffff067224 */ /* 0x000fd800078e00ff */
[----:B------:R-:W-:Y:S05]  /*1a170*/  @!P0 BRA `(.L_x_8174) ;  /* 0x0000000000108947 */ /* 0x000fea0003800000 */
[----:B------:R-:W-:Y:S01]  /*1a180*/  UMOV UR4, 0xffffffff ;  /* 0xffffffff00047882 */ /* 0x000fe20000000000 */
[----:B------:R-:W-:Y:S02]  /*1a190*/  VIADD R12, R5, 0xffffffff ;  /* 0xffffffff050c7836 */ /* 0x000fe40000000000 */
[----:B------:R-:W-:Y:S05]  /*1a1a0*/  BRA.DIV UR4, `(.L_x_8175) ;  /* 0x0000004604ac7947 */ /* 0x000fea000b800000 */
[----:B------:R4:W0:Y:S02]  /*1a1b0*/  SHFL.IDX PT, R6, R3, R12, 0x1f ;  /* 0x00001f0c03067589 */ /* 0x00082400000e0000 */
.L_x_8174:
[----:B0-2-4-:R-:W0:Y:S01]  /*1a1c0*/  LDC.64 R2, c[0x0][0xc90] ;  /* 0x00032400ff027b82 */ /* 0x015e220000000a00 */
[----:B------:R-:W-:-:S04]  /*1a1d0*/  IMAD.IADD R19, R5, 0x1, R19 ;  /* 0x0000000105137824 */ /* 0x000fc800078e0213 */
[----:B0-----:R-:W-:-:S05]  /*1a1e0*/  IMAD.WIDE R2, R19, 0x4, R2 ;  /* 0x0000000413027825 */ /* 0x001fca00078e0202 */
[----:B------:R0:W3:Y:S01]  /*1a1f0*/  LDG.E R7, desc[UR40][R2.64] ;  /* 0x0000002802077981 */ /* 0x0000e2000c1e1900 */
[----:B------:R-:W-:-:S04]  /*1a200*/  IMAD R16, R6, R4, R16 ;  /* 0x0000000406107224 */ /* 0x000fc800078e0210 */
[----:B------:R-:W-:Y:S02]  /*1a210*/  IMAD.IADD R0, R0, 0x1, -R16 ;  /* 0x0000000100007824 */ /* 0x000fe400078e0a10 */
[----:B0-----:R-:W-:Y:S02]  /*1a220*/  IMAD.MOV.U32 R2, RZ, RZ, RZ ;  /* 0x000000ffff027224 */ /* 0x001fe400078e00ff */
[----:B---3--:R-:W-:-:S05]  /*1a230*/  IMAD R5, R17, R7, RZ ;  /* 0x0000000711057224 */ /* 0x008fca00078e02ff */
[-C--:B------:R-:W-:Y:S02]  /*1a240*/  IABS R8, R5.reuse ;  /* 0x0000000500087213 */ /* 0x080fe40000000000 */
[----:B------:R-:W-:Y:S02]  /*1a250*/  IABS R6, R5 ;  /* 0x0000000500067213 */ /* 0x000fe40000000000 */
[----:B-1----:R-:W0:Y:S03]  /*1a260*/  I2F.RP R9, R8 ;  /* 0x0000000800097306 */ /* 0x002e260000209400 */
[----:B------:R-:W-:-:S05]  /*1a270*/  IMAD.MOV R6, RZ, RZ, -R6 ;  /* 0x000000ffff067224 */ /* 0x000fca00078e0a06 */
[----:B0-----:R-:W0:Y:S02]  /*1a280*/  MUFU.RCP R9, R9 ;  /* 0x0000000900097308 */ /* 0x001e240000001000 */
[----:B0-----:R-:W-:-:S06]  /*1a290*/  VIADD R10, R9, 0xffffffe ;  /* 0x0ffffffe090a7836 */ /* 0x001fcc0000000000 */
[----:B------:R-:W0:Y:S02]  /*1a2a0*/  F2I.FTZ.U32.TRUNC.NTZ R3, R10 ;  /* 0x0000000a00037305 */ /* 0x000e24000021f000 */
        /* <DEDUP_REMOVED lines=21> */
[----:B------:R-:W-:-:S04]  /*1a400*/  VIADDMNMX R4, R3, R4, R7, PT ;  /* 0x0000000403047246 */ /* 0x000fc80003800107 */
[----:B------:R-:W-:-:S04]  /*1a410*/  IABS R7, R4 ;  /* 0x0000000400077213 */ /* 0x000fc80000000000 */
[----:B------:R-:W0:Y:S08]  /*1a420*/  I2F.RP R8, R7 ;  /* 0x0000000700087306 */ /* 0x000e300000209400 */
[----:B0-----:R-:W0:Y:S02]  /*1a430*/  MUFU.RCP R8, R8 ;  /* 0x0000000800087308 */ /* 0x001e240000001000 */
[----:B0-----:R-:W-:-:S06]  /*1a440*/  VIADD R3, R8, 0xffffffe ;  /* 0x0ffffffe08037836 */ /* 0x001fcc0000000000 */
[----:B------:R-:W0:Y:S02]  /*1a450*/  F2I.FTZ.U32.TRUNC.NTZ R3, R3 ;  /* 0x0000000300037305 */ /* 0x000e24000021f000 */
[----:B0-----:R-:W-:-:S04]  /*1a460*/  IMAD.MOV R0, RZ, RZ, -R3 ;  /* 0x000000ffff007224 */ /* 0x001fc800078e0a03 */
[----:B------:R-:W-:Y:S01]  /*1a470*/  IMAD R9, R0, R7, RZ ;  /* 0x0000000700097224 */ /* 0x000fe200078e02ff */
[----:B------:R-:W-:-:S03]  /*1a480*/  IABS R0, R4 ;  /* 0x0000000400007213 */ /* 0x000fc60000000000 */
[----:B------:R-:W-:Y:S01]  /*1a490*/  IMAD.HI.U32 R2, R3, R9, R2 ;  /* 0x0000000903027227 */ /* 0x000fe200078e0002 */
[----:B------:R-:W-:-:S03]  /*1a4a0*/  IABS R9, R5 ;  /* 0x0000000500097213 */ /* 0x000fc60000000000 */
        /* <DEDUP_REMOVED lines=8> */
[C---:B------:R-:W-:Y:S01]  /*1a530*/  LOP3.LUT R0, R5.reuse, R4, RZ, 0x3c, !PT ;  /* 0x0000000405007212 */ /* 0x040fe200078e3cff */
[----:B------:R-:W-:-:S03]  /*1a540*/  IMAD.IADD R5, R5, 0x1, R6 ;  /* 0x0000000105057824 */ /* 0x000fc600078e0206 */
[----:B------:R-:W-:-:S07]  /*1a550*/  ISETP.GE.AND P2, PT, R0, RZ, PT ;  /* 0x000000ff0000720c */ /* 0x000fce0003f46270 */
[----:B------:R-:W-:-:S06]  /*1a560*/  @P0 VIADD R2, R2, 0x1 ;  /* 0x0000000102020836 */ /* 0x000fcc0000000000 */
[----:B------:R-:W-:Y:S01]  /*1a570*/  @!P2 IMAD.MOV R2, RZ, RZ, -R2 ;  /* 0x000000ffff02a224 */ /* 0x000fe200078e0a02 */
[----:B------:R-:W-:Y:S01]  /*1a580*/  @!P1 LOP3.LUT R2, RZ, R4, RZ, 0x33, !PT ;  /* 0x00000004ff029212 */ /* 0x000fe200078e33ff */
[----:B------:R-:W-:-:S04]  /*1a590*/  IMAD.MOV R4, RZ, RZ, -R4 ;  /* 0x000000ffff047224 */ /* 0x000fc800078e0a04 */
[----:B------:R-:W-:Y:S01]  /*1a5a0*/  IMAD R18, R2, R4, R5 ;  /* 0x0000000402127224 */ /* 0x000fe200078e0205 */
[----:B------:R-:W-:-:S05]  /*1a5b0*/  LOP3.LUT R2, RZ, R2, RZ, 0x33, !PT ;  /* 0x00000002ff027212 */ /* 0x000fca00078e33ff */
[----:B------:R-:W-:Y:S01]  /*1a5c0*/  IMAD.IADD R17, R17, 0x1, R2 ;  /* 0x0000000111117824 */ /* 0x000fe200078e0202 */
[----:B------:R-:W-:Y:S06]  /*1a5d0*/  BRA `(.L_x_8176) ;  /* 0x00000000001c7947 */ /* 0x000fec0003800000 */
.L_x_8168:
[----:B------:R-:W-:Y:S01]  /*1a5e0*/  UMOV UR4, URZ ;  /* 0x0000003f00047c82 */ /* 0x000fe20008000000 */
[----:B------:R-:W-:Y:S01]  /*1a5f0*/  UMOV UR5, URZ ;  /* 0x0000003f00057c82 */ /* 0x000fe20008000000 */
[----:B------:R-:W-:Y:S01]  /*1a600*/  ULDC UR6, c[0x0][0xc3c] ;  /* 0x00030f0000067ab9 */ /* 0x000fe20000000800 */
[----:B------:R-:W-:Y:S02]  /*1a610*/  IMAD.MOV.U32 R16, RZ, RZ, R0 ;  /* 0x000000ffff107224 */ /* 0x000fe400078e0000 */
[----:B------:R-:W-:Y:S02]  /*1a620*/  IMAD.U32 R17, RZ, RZ, UR4 ;  /* 0x00000004ff117e24 */ /* 0x000fe4000f8e00ff */
[----:B------:R-:W-:Y:S02]  /*1a630*/  IMAD.U32 R18, RZ, RZ, UR5 ;  /* 0x00000005ff127e24 */ /* 0x000fe4000f8e00ff */
[----:B------:R-:W-:-:S07]  /*1a640*/  IMAD.U32 R19, RZ, RZ, UR6 ;  /* 0x00000006ff137e24 */ /* 0x000fce000f8e00ff */
.L_x_8176:
        /* <DEDUP_REMOVED lines=10> */
.L_x_8165:
[----:B------:R-:W-:Y:S02]  /*1a6f0*/  ULDC UR4, c[0x0][0xc3c] ;  /* 0x00030f0000047ab9 */ /* 0x000fe40000000800 */
[----:B0-----:R-:W-:-:S13]  /*1a700*/  ISETP.GE.AND P0, PT, R19, UR4, PT ;  /* 0x0000000413007c0c */ /* 0x001fda000bf06270 */
[----:B------:R-:W-:Y:S05]  /*1a710*/  @!P0 BRA `(.L_x_8177) ;  /* 0xffffff9800b08947 */ /* 0x000fea000383ffff */
[----:B------:R-:W-:Y:S05]  /*1a720*/  BSYNC B8 ;  /* 0x0000000000087941 */ /* 0x000fea0003800000 */
.L_x_8070:
        /* <DEDUP_REMOVED lines=12> */
.L_x_8321:
[----:B------:R-:W-:Y:S05]  /*1a7f0*/  BSYNC B0 ;  /* 0x0000000000007941 */ /* 0x000fea0003800000 */
.L_x_8178:
[----:B------:R-:W-:-:S03]  /*1a800*/  UMOV UR4, 0xffffffff ;  /* 0xffffffff00047882 */ /* 0x000fc60000000000 */
[----:B------:R-:W-:Y:S05]  /*1a810*/  BRA.DIV UR4, `(.L_x_8180) ;  /* 0x00000042044c7947 */ /* 0x000fea000b800000 */
[----:B0-----:R-:W0:Y:S02]  /*1a820*/  S2R R0, SR_TID.X ;  /* 0x0000000000007919 */ /* 0x001e240000002100 */
[----:B0-----:R-:W-:-:S04]  /*1a830*/  SHF.R.U32.HI R0, RZ, 0x5, R0 ;  /* 0x00000005ff007819 */ /* 0x001fc80000011600 */
[----:B------:R-:W-:-:S05]  /*1a840*/  LOP3.LUT R0, R0, 0x3, RZ, 0xc0, !PT ;  /* 0x0000000300007812 */ /* 0x000fca00078ec0ff */
[----:B------:R0:W1:Y:S02]  /*1a850*/  SHFL.IDX PT, R14, R0, RZ, 0x1f ;  /* 0x00001fff000e7589 */ /* 0x00006400000e0000 */
.L_x_8324:
[----:B-1----:R-:W-:-:S13]  /*1a860*/  ISETP.NE.AND P0, PT, R14, RZ, PT ;  /* 0x000000ff0e00720c */ /* 0x002fda0003f05270 */
[----:B------:R-:W-:Y:S05]  /*1a870*/  @P0 BRA `(.L_x_7913) ;  /* 0x0000000000840947 */ /* 0x000fea0003800000 */
[----:B------:R-:W-:-:S03]  /*1a880*/  UMOV UR4, 0xffffffff ;  /* 0xffffffff00047882 */ /* 0x000fc60000000000 */
[----:B------:R-:W-:Y:S05]  /*1a890*/  BRA.DIV UR4, `(.L_x_8181) ;  /* 0x0000004204607947 */ /* 0x000fea000b800000 */
[----:B------:R-:W-:-:S13]  /*1a8a0*/  ELECT P6, URZ, PT ;  /* 0x00000000003f782f */ /* 0x000fda00038c0000 */
.L_x_8327:
[----:B------:R-:W-:Y:S05]  /*1a8b0*/  @!P6 BRA `(.L_x_7913) ;  /* 0x000000000074e947 */ /* 0x000fea0003800000 */
[----:B------:R-:W-:-:S04]  /*1a8c0*/  LOP3.LUT R37, R37, 0x2, RZ, 0xfc, !PT ;  /* 0x0000000225257812 */ /* 0x000fc800078efcff */
[----:B------:R-:W-:-:S13]  /*1a8d0*/  ISETP.NE.AND P0, PT, R37, 0x3, PT ;  /* 0x000000032500780c */ /* 0x000fda0003f05270 */
[----:B------:R-:W-:Y:S05]  /*1a8e0*/  @!P0 BRA `(.L_x_8182) ;  /* 0x0000000000048947 */ /* 0x000fea0003800000 */
[----:B------:R-:W-:Y:S01]  /*1a8f0*/  BPT.TRAP 0x1 ;  /* 0x000000040000795c */ /* 0x000fe20000300000 */
.L_x_8182:
[C---:B------:R-:W-:Y:S01]  /*1a900*/  IMAD R5, R25.reuse, 0x8, R4 ;  /* 0x0000000819057824 */ /* 0x040fe200078e0204 */
[----:B0-----:R-:W-:Y:S01]  /*1a910*/  SHF.L.U32 R0, R26, 0x1f, RZ ;  /* 0x0000001f1a007819 */ /* 0x001fe200000006ff */
[----:B------:R-:W-:-:S03]  /*1a920*/  VIADD R25, R25, 0x1 ;  /* 0x0000000119197836 */ /* 0x000fc60000000000 */
[----:B------:R-:W0:Y:S02]  /*1a930*/  SYNCS.PHASECHK.TRANS64.TRYWAIT P1, [R5+URZ+0x28c40], R0 ;  /* 0x028c4000050075a7 */ /* 0x000e24000802017f */
[----:B------:R-:W-:-:S04]  /*1a940*/  ISETP.NE.AND P2, PT, R25, 0x2, PT ;  /* 0x000000021900780c */ /* 0x000fc80003f45270 */
[----:B------:R-:W-:Y:S01]  /*1a950*/  SEL R3, RZ, 0x1, P2 ;  /* 0x00000001ff037807 */ /* 0x000fe20001000000 */
[----:B0-----:R-:W-:Y:S08]  /*1a960*/  @!P1 BRA `(.L_x_8183) ;  /* 0x00000040004c9947 */ /* 0x001ff00003800000 */
.L_x_8328:
[----:B------:R-:W-:Y:S02]  /*1a970*/  SEL R25, R25, RZ, P2 ;  /* 0x000000ff19197207 */ /* 0x000fe40001000000 */
[----:B------:R-:W-:Y:S01]  /*1a980*/  LOP3.LUT R2, R26, R3, RZ, 0x3c, !PT ;  /* 0x000000031a027212 */ /* 0x000fe200078e3cff */
[----:B------:R-:W-:Y:S06]  /*1a990*/  @!P0 BRA `(.L_x_8184) ;  /* 0x0000000000048947 */ /* 0x000fec0003800000 */
[----:B------:R-:W-:Y:S01]  /*1a9a0*/  BPT.TRAP 0x1 ;  /* 0x000000040000795c */ /* 0x000fe20000300000 */
.L_x_8184:
[----:B------:R-:W-:Y:S01]  /*1a9b0*/  IMAD R25, R25, 0x8, R4 ;  /* 0x0000000819197824 */ /* 0x000fe200078e0204 */
[----:B------:R-:W-:-:S04]  /*1a9c0*/  SHF.L.U32 R2, R2, 0x1f, RZ ;  /* 0x0000001f02027819 */ /* 0x000fc800000006ff */
[----:B------:R-:W1:Y:S02]  /*1a9d0*/  SYNCS.PHASECHK.TRANS64.TRYWAIT P1, [R25+URZ+0x28c40], R2 ;  /* 0x028c4002190075a7 */ /* 0x000e64000802017f */
[----:B-1----:R-:W-:Y:S05]  /*1a9e0*/  @!P1 BRA `(.L_x_8185) ;  /* 0x0000004000409947 */ /* 0x002fea0003800000 */
.L_x_8329:
[----:B------:R-:W-:Y:S05]  /*1a9f0*/  @!P0 BRA `(.L_x_8186) ;  /* 0x0000000000048947 */ /* 0x000fea0003800000 */
[----:B------:R-:W-:Y:S01]  /*1aa00*/  BPT.TRAP 0x1 ;  /* 0x000000040000795c */ /* 0x000fe20000300000 */
.L_x_8186:
[----:B------:R-:W5:Y:S02]  /*1aa10*/  SYNCS.PHASECHK.TRANS64.TRYWAIT P1, [R5+URZ+0x28c60], R0 ;  /* 0x028c6000050075a7 */ /* 0x000f64000802017f */
[----:B-----5:R-:W-:Y:S05]  /*1aa20*/  @!P1 BRA `(.L_x_8187) ;  /* 0x0000004000449947 */ /* 0x020fea0003800000 */
.L_x_8330:
[----:B------:R-:W-:Y:S05]  /*1aa30*/  @!P0 BRA `(.L_x_8188) ;  /* 0x0000000000048947 */ /* 0x000fea0003800000 */
[----:B------:R-:W-:Y:S01]  /*1aa40*/  BPT.TRAP 0x1 ;  /* 0x000000040000795c */ /* 0x000fe20000300000 */
.L_x_8188:
[----:B------:R0:W0:Y:S02]  /*1aa50*/  SYNCS.PHASECHK.TRANS64.TRYWAIT P0, [R25+URZ+0x28c60], R2 ;  /* 0x028c6002190075a7 */ /* 0x000024000800017f */
[----:B0-----:R-:W-:Y:S05]  /*1aa60*/  @!P0 NANOSLEEP.SYNCS 0x989680 ;  /* 0x009896800000895d */ /* 0x001fea0003900000 */
[----:B------:R-:W0:Y:S02]  /*1aa70*/  @!P0 SYNCS.PHASECHK.TRANS64 P0, [R25+URZ+0x28c60], R2 ;  /* 0x028c6002190085a7 */ /* 0x000e24000800007f */
[----:B0-----:R-:W-:Y:S05]  /*1aa80*/  @!P0 BRA `(.L_x_8188) ;  /* 0xfffffffc00f08947 */ /* 0x001fea000383ffff */
.L_x_7913:
[----:B------:R-:W-:Y:S05]  /*1aa90*/  BSYNC B9 ;  /* 0x0000000000097941 */ /* 0x000fea0003800000 */
.L_x_7910:
[----:B------:R-:W-:Y:S05]  /*1aaa0*/  EXIT ;  /* 0x000000000000794d */ /* 0x000fea0003800000 */
.L_x_7929:
[----:B0-----:R0:W1:Y:S02]  /*1aab0*/  SYNCS.PHASECHK.TRANS64.TRYWAIT P5, [R63+URZ+0x28c90], R74 ;  /* 0x028c904a3f0075a7 */ /* 0x00106400080a017f */
[----:B-1----:R-:W-:Y:S05]  /*1aac0*/  @!P5 NANOSLEEP.SYNCS 0x989680 ;  /* 0x009896800000d95d */ /* 0x002fea0003900000 */
[----:B------:R-:W1:Y:S02]  /*1aad0*/  @!P5 SYNCS.PHASECHK.TRANS64 P5, [R63+URZ+0x28c90], R74 ;  /* 0x028c904a3f00d5a7 */ /* 0x000e6400080a007f */
[----:B-1----:R-:W-:Y:S05]  /*1aae0*/  @!P5 BRA `(.L_x_7929) ;  /* 0xfffffffc00f0d947 */ /* 0x002fea000383ffff */
[----:B------:R-:W-:Y:S05]  /*1aaf0*/  BRA `(.L_x_8189) ;  /* 0xfffffe7c00f47947 */ /* 0x000fea000383ffff */
.L_x_7930:
        /* <DEDUP_REMOVED lines=8> */
.L_x_8191:
[----:B------:R-:W-:Y:S05]  /*1ab80*/  BSYNC B1 ;  /* 0x0000000000017941 */ /* 0x000fea0003800000 */
.L_x_8190:
        /* <DEDUP_REMOVED lines=8> */
.L_x_8192:
[----:B------:R-:W-:Y:S05]  /*1ac10*/  BRA `(.L_x_8193) ;  /* 0xfffffe7c00c07947 */ /* 0x000fea000383ffff */
.L_x_7940:
[----:B0-----:R0:W1:Y:S02]  /*1ac20*/  SYNCS.PHASECHK.TRANS64.TRYWAIT P6, [R63+URZ+0x28c90], R74 ;  /* 0x028c904a3f0075a7 */ /* 0x00106400080c017f */
[----:B-1----:R-:W-:Y:S05]  /*1ac30*/  @!P6 NANOSLEEP.SYNCS 0x989680 ;  /* 0x009896800000e95d */ /* 0x002fea0003900000 */
[----:B------:R-:W1:Y:S02]  /*1ac40*/  @!P6 SYNCS.PHASECHK.TRANS64 P6, [R63+URZ+0x28c90], R74 ;  /* 0x028c904a3f00e5a7 */ /* 0x000e6400080c007f */
[----:B-1----:R-:W-:Y:S05]  /*1ac50*/  @!P6 BRA `(.L_x_7940) ;  /* 0xfffffffc00f0e947 */ /* 0x002fea000383ffff */
[----:B------:R-:W-:Y:S05]  /*1ac60*/  BRA `(.L_x_8194) ;  /* 0xfffffe88004c7947 */ /* 0x000fea000383ffff */
.L_x_7941:
        /* <DEDUP_REMOVED lines=8> */
.L_x_8196:
[----:B------:R-:W-:Y:S05]  /*1acf0*/  BSYNC B1 ;  /* 0x0000000000017941 */ /* 0x000fea0003800000 */
.L_x_8195:
        /* <DEDUP_REMOVED lines=8> */
.L_x_8197:
[----:B------:R-:W-:Y:S01]  /*1ad80*/  IMAD.MOV.U32 R70, RZ, RZ, R14 ;  /* 0x000000ffff467224 */ /* 0x000fe200078e000e */
[----:B------:R-:W-:Y:S06]  /*1ad90*/  BRA `(.L_x_8198) ;  /* 0xfffffe8800147947 */ /* 0x000fec000383ffff */
.L_x_7946:
[----:B-1----:R1:W2:Y:S02]  /*1ada0*/  SYNCS.PHASECHK.TRANS64.TRYWAIT P4, [R63+URZ+0x28c90], R74 ;  /* 0x028c904a3f0075a7 */ /* 0x0022a4000808017f */
[----:B--2---:R-:W-:Y:S05]  /*1adb0*/  @!P4 NANOSLEEP.SYNCS 0x989680 ;  /* 0x009896800000c95d */ /* 0x004fea0003900000 */
[----:B------:R-:W2:Y:S02]  /*1adc0*/  @!P4 SYNCS.PHASECHK.TRANS64 P4, [R63+URZ+0x28c90], R74 ;  /* 0x028c904a3f00c5a7 */ /* 0x000ea4000808007f */
[----:B--2---:R-:W-:Y:S05]  /*1add0*/  @!P4 BRA `(.L_x_7946) ;  /* 0xfffffffc00f0c947 */ /* 0x004fea000383ffff */
[----:B------:R-:W-:Y:S05]  /*1ade0*/  BRA `(.L_x_8199) ;  /* 0xfffffe9000187947 */ /* 0x000fea000383ffff */
.L_x_7947:
[----:B------:R-:W-:Y:S01]  /*1adf0*/  BSSY B1, `(.L_x_8200) ;  /* 0x0000007000017945 */ /* 0x000fe20003800000 */
[----:B------:R-:W-:Y:S02]  /*1ae00*/  IMAD.MOV.U32 R12, RZ, RZ, RZ ;  /* 0x000000ffff0c7224 */ /* 0x000fe400078e00ff */
[----:B------:R-:W-:Y:S02]  /*1ae10*/  IMAD.MOV.U32 R11, RZ, RZ, 0x1c1f ;  /* 0x00001c1fff0b7424 */ /* 0x000fe400078e00ff */
[----:B------:R-:W-:-:S07]  /*1ae20*/  IMAD.MOV.U32 R15, RZ, RZ, -0x1 ;  /* 0xffffffffff0f7424 */ /* 0x000fce00078e00ff */
[----:B-1----:R-:W-:Y:S05]  /*1ae30*/  WARPSYNC.COLLECTIVE R15, `(.L_x_8201) ;  /* 0x000000000f087348 */ /* 0x002fea0003c00000 */
[----:B------:R0:W2:Y:S02]  /*1ae40*/  SHFL.IDX P6, R14, R13, R12, R11 ;  /* 0x0000000c0d0e7389 */ /* 0x0000a400000c000b */
[----:B012---:R-:W-:Y:S01]  /*1ae50*/  ENDCOLLECTIVE ;  /* 0x000000000000791b */ /* 0x007fe20003800000 */
.L_x_8201:
[----:B------:R-:W-:Y:S05]  /*1ae60*/  BSYNC B1 ;  /* 0x0000000000017941 */ /* 0x000fea0003800000 */
.L_x_8200:
        /* <DEDUP_REMOVED lines=8> */
.L_x_8202:
[----:B------:R-:W-:Y:S05]  /*1aef0*/  BRA `(.L_x_8203) ;  /* 0xfffffe9000407947 */ /* 0x000fea000383ffff */
.L_x_7951:
[----:B-1----:R1:W2:Y:S02]  /*1af00*/  SYNCS.PHASECHK.TRANS64.TRYWAIT P3, [R63+URZ+0x28cb0], R74 ;  /* 0x028cb04a3f0075a7 */ /* 0x0022a4000806017f */
[----:B--2---:R-:W-:Y:S05]  /*1af10*/  @!P3 NANOSLEEP.SYNCS 0x989680 ;  /* 0x009896800000b95d */ /* 0x004fea0003900000 */
[----:B------:R-:W2:Y:S02]  /*1af20*/  @!P3 SYNCS.PHASECHK.TRANS64 P3, [R63+URZ+0x28cb0], R74 ;  /* 0x028cb04a3f00b5a7 */ /* 0x000ea4000806007f */
[----:B--2---:R-:W-:Y:S05]  /*1af30*/  @!P3 BRA `(.L_x_7951) ;  /* 0xfffffffc00f0b947 */ /* 0x004fea000383ffff */
[----:B------:R-:W-:Y:S05]  /*1af40*/  BRA `(.L_x_8204) ;  /* 0xfffffe9000cc7947 */ /* 0x000fea000383ffff */
.L_x_7962:
[----:B0-----:R0:W1:Y:S02]  /*1af50*/  SYNCS.PHASECHK.TRANS64.TRYWAIT P1, [R3+URZ+0x28c50], R8 ;  /* 0x028c5008030075a7 */ /* 0x001064000802017f */
[----:B-1----:R-:W-:Y:S05]  /*1af60*/  @!P1 NANOSLEEP.SYNCS 0x989680 ;  /* 0x009896800000995d */ /* 0x002fea0003900000 */
[----:B------:R-:W1:Y:S02]  /*1af70*/  @!P1 SYNCS.PHASECHK.TRANS64 P1, [R3+URZ+0x28c50], R8 ;  /* 0x028c5008030095a7 */ /* 0x000e64000802007f */
[----:B-1----:R-:W-:Y:S05]  /*1af80*/  @!P1 BRA `(.L_x_7962) ;  /* 0xfffffffc00f09947 */ /* 0x002fea000383ffff */
[----:B------:R-:W-:Y:S05]  /*1af90*/  BRA `(.L_x_8205) ;  /* 0xfffffea000e07947 */ /* 0x000fea000383ffff */
.L_x_7970:
[----:B-1----:R1:W2:Y:S02]  /*1afa0*/  SYNCS.PHASECHK.TRANS64.TRYWAIT P1, [R20+URZ+0x28c50], R12 ;  /* 0x028c500c140075a7 */ /* 0x0022a4000802017f */
[----:B--2---:R-:W-:Y:S05]  /*1afb0*/  @!P1 NANOSLEEP.SYNCS 0x989680 ;  /* 0x009896800000995d */ /* 0x004fea0003900000 */
[----:B------:R-:W2:Y:S02]  /*1afc0*/  @!P1 SYNCS.PHASECHK.TRANS64 P1, [R20+URZ+0x28c50], R12 ;  /* 0x028c500c140095a7 */ /* 0x000ea4000802007f */
[----:B--2---:R-:W-:Y:S05]  /*1afd0*/  @!P1 BRA `(.L_x_7970) ;  /* 0xfffffffc00f09947 */ /* 0x004fea000383ffff */
[----:B------:R-:W-:Y:S05]  /*1afe0*/  BRA `(.L_x_7969) ;  /* 0xfffffeb000047947 */ /* 0x000fea000383ffff */
.L_x_7984:
        /* <DEDUP_REMOVED lines=8> */
.L_x_8207:
[----:B------:R-:W-:Y:S05]  /*1b070*/  BSYNC B1 ;  /* 0x0000000000017941 */ /* 0x000fea0003800000 */
.L_x_8206:
        /* <DEDUP_REMOVED lines=8> */
.L_x_8208:
[----:B------:R-:W-:Y:S02]  /*1b100*/  IMAD.MOV.U32 R13, RZ, RZ, R10 ;  /* 0x000000ffff0d7224 */ /* 0x000fe400078e000a */
[----:B------:R-:W-:-:S07]  /*1b110*/  IMAD.MOV.U32 R0, RZ, RZ, R14 ;  /* 0x000000ffff007224 */ /* 0x000fce00078e000e */
[----:B------:R-:W-:Y:S05]  /*1b120*/  WARPSYNC.COLLECTIVE R15, `(.L_x_8209) ;  /* 0x000000000f087348 */ /* 0x000fea0003c00000 */
[----:B------:R0:W1:Y:S02]  /*1b130*/  SHFL.IDX P6, R14, R13, R12, R11 ;  /* 0x0000000c0d0e7389 */ /* 0x00006400000c000b */
[----:B01----:R-:W-:Y:S01]  /*1b140*/  ENDCOLLECTIVE ;  /* 0x000000000000791b */ /* 0x003fe20003800000 */
.L_x_8209:
[----:B------:R-:W-:Y:S02]  /*1b150*/  IMAD.MOV.U32 R13, RZ, RZ, R7 ;  /* 0x000000ffff0d7224 */ /* 0x000fe400078e0007 */
[----:B------:R-:W-:-:S07]  /*1b160*/  IMAD.MOV.U32 R5, RZ, RZ, R14 ;  /* 0x000000ffff057224 */ /* 0x000fce00078e000e */
[----:B------:R-:W-:Y:S05]  /*1b170*/  WARPSYNC.COLLECTIVE R15, `(.L_x_8210) ;  /* 0x000000000f087348 */ /* 0x000fea0003c00000 */
[----:B------:R0:W1:Y:S02]  /*1b180*/  SHFL.IDX P6, R14, R13, R12, R11 ;  /* 0x0000000c0d0e7389 */ /* 0x00006400000c000b */
[----:B01----:R-:W-:Y:S01]  /*1b190*/  ENDCOLLECTIVE ;  /* 0x000000000000791b */ /* 0x003fe20003800000 */
.L_x_8210:
[----:B------:R-:W-:Y:S05]  /*1b1a0*/  BRA `(.L_x_8211) ;  /* 0xfffffec400f87947 */ /* 0x000fea000383ffff */
.L_x_7987:
        /* <DEDUP_REMOVED lines=8> */
.L_x_8213:
[----:B------:R-:W-:Y:S05]  /*1b230*/  BSYNC B1 ;  /* 0x0000000000017941 */ /* 0x000fea0003800000 */
.L_x_8212:
[----:B------:R-:W-:Y:S01]  /*1b240*/  IMAD.MOV.U32 R13, RZ, RZ, R4 ;  /* 0x000000ffff0d7224 */ /* 0x000fe200078e0004 */
[----:B------:R-:W-:Y:S01]  /*1b250*/  MOV R3, R14 ;  /* 0x0000000e00037202 */ /* 0x000fe20000000f00 */
[----:B------:R-:W-:Y:S02]  /*1b260*/  IMAD.MOV.U32 R12, RZ, RZ, 0x1 ;  /* 0x00000001ff0c7424 */ /* 0x000fe400078e00ff */
[----:B------:R-:W-:Y:S02]  /*1b270*/  IMAD.MOV.U32 R11, RZ, RZ, 0x1c1f ;  /* 0x00001c1fff0b7424 */ /* 0x000fe400078e00ff */
[----:B------:R-:W-:-:S07]  /*1b280*/  IMAD.MOV.U32 R15, RZ, RZ, -0x1 ;  /* 0xffffffffff0f7424 */ /* 0x000fce00078e00ff */
[----:B------:R-:W-:Y:S05]  /*1b290*/  WARPSYNC.COLLECTIVE R15, `(.L_x_8214) ;  /* 0x000000000f087348 */ /* 0x000fea0003c00000 */
[----:B------:R0:W1:Y:S02]  /*1b2a0*/  SHFL.IDX P6, R14, R13, R12, R11 ;  /* 0x0000000c0d0e7389 */ /* 0x00006400000c000b */
[----:B01----:R-:W-:Y:S01]  /*1b2b0*/  ENDCOLLECTIVE ;  /* 0x000000000000791b */ /* 0x003fe20003800000 */
.L_x_8214:
[----:B------:R-:W-:Y:S02]  /*1b2c0*/  IMAD.MOV.U32 R13, RZ, RZ, R10 ;  /* 0x000000ffff0d7224 */ /* 0x000fe400078e000a */
[----:B------:R-:W-:-:S07]  /*1b2d0*/  IMAD.MOV.U32 R0, RZ, RZ, R14 ;  /* 0x000000ffff007224 */ /* 0x000fce00078e000e */
[----:B------:R-:W-:Y:S05]  /*1b2e0*/  WARPSYNC.COLLECTIVE R15, `(.L_x_8215) ;  /* 0x000000000f087348 */ /* 0x000fea0003c00000 */
[----:B------:R0:W1:Y:S02]  /*1b2f0*/  SHFL.IDX P6, R14, R13, R12, R11 ;  /* 0x0000000c0d0e7389 */ /* 0x00006400000c000b */
[----:B01----:R-:W-:Y:S01]  /*1b300*/  ENDCOLLECTIVE ;  /* 0x000000000000791b */ /* 0x003fe20003800000 */
.L_x_8215:
[----:B------:R-:W-:Y:S02]  /*1b310*/  IMAD.MOV.U32 R13, RZ, RZ, R7 ;  /* 0x000000ffff0d7224 */ /* 0x000fe400078e0007 */
[----:B------:R-:W-:-:S07]  /*1b320*/  IMAD.MOV.U32 R5, RZ, RZ, R14 ;  /* 0x000000ffff057224 */ /* 0x000fce00078e000e */
[----:B------:R-:W-:Y:S05]  /*1b330*/  WARPSYNC.COLLECTIVE R15, `(.L_x_8216) ;  /* 0x000000000f087348 */ /* 0x000fea0003c00000 */
[----:B------:R0:W1:Y:S02]  /*1b340*/  SHFL.IDX P6, R14, R13, R12, R11 ;  /* 0x0000000c0d0e7389 */ /* 0x00006400000c000b */
[----:B01----:R-:W-:Y:S01]  /*1b350*/  ENDCOLLECTIVE ;  /* 0x000000000000791b */ /* 0x003fe20003800000 */
.L_x_8216:
[----:B------:R-:W-:Y:S05]  /*1b360*/  BRA `(.L_x_8217) ;  /* 0xfffffec8005c7947 */ /* 0x000fea000383ffff */
.L_x_7991:
[----:B0-----:R0:W1:Y:S02]  /*1b370*/  SYNCS.PHASECHK.TRANS64.TRYWAIT P0, [R2+URZ+0x28c00], R37 ;  /* 0x028c0025020075a7 */ /* 0x001064000800017f */
[----:B-1----:R-:W-:Y:S05]  /*1b380*/  @!P0 NANOSLEEP.SYNCS 0x989680 ;  /* 0x009896800000895d */ /* 0x002fea0003900000 */
[----:B------:R-:W1:Y:S02]  /*1b390*/  @!P0 SYNCS.PHASECHK.TRANS64 P0, [R2+URZ+0x28c00], R37 ;  /* 0x028c0025020085a7 */ /* 0x000e64000800007f */
[----:B-1----:R-:W-:Y:S05]  /*1b3a0*/  @!P0 BRA `(.L_x_7991) ;  /* 0xfffffffc00f08947 */ /* 0x002fea000383ffff */
[----:B------:R-:W-:Y:S05]  /*1b3b0*/  BRA `(.L_x_8218) ;  /* 0xfffffecc004c7947 */ /* 0x000fea000383ffff */
.L_x_7999:
        /* <DEDUP_REMOVED lines=9> */
.L_x_8220:
[----:B------:R-:W-:Y:S05]  /*1b450*/  BSYNC B1 ;  /* 0x0000000000017941 */ /* 0x000fea0003800000 */
.L_x_8219:
        /* <DEDUP_REMOVED lines=10> */
.L_x_8221:
        /* <DEDUP_REMOVED lines=8> */
.L_x_8222:
[----:B------:R-:W-:-:S05]  /*1b580*/  @!P1 IADD3 R6, P2, R3, R5, RZ ;  /* 0x0000000503069210 */ /* 0x000fca0007f5e0ff */
[----:B------:R-:W-:Y:S02]  /*1b590*/  @!P1 IMAD.X R7, R0, 0x1, R21, P2 ;  /* 0x0000000100079824 */ /* 0x000fe400010e0615 */
[----:B------:R-:W-:Y:S02]  /*1b5a0*/  IMAD.MOV.U32 R13, RZ, RZ, R27 ;  /* 0x000000ffff0d7224 */ /* 0x000fe400078e001b */
[----:B------:R-:W-:-:S07]  /*1b5b0*/  IMAD.MOV.U32 R4, RZ, RZ, R14 ;  /* 0x000000ffff047224 */ /* 0x000fce00078e000e */
[----:B------:R-:W-:Y:S05]  /*1b5c0*/  WARPSYNC.COLLECTIVE R15, `(.L_x_8223) ;  /* 0x000000000f087348 */ /* 0x000fea0003c00000 */
[----:B------:R0:W1:Y:S02]  /*1b5d0*/  SHFL.IDX P6, R14, R13, R12, R11 ;  /* 0x0000000c0d0e7389 */ /* 0x00006400000c000b */
[----:B01----:R-:W-:Y:S01]  /*1b5e0*/  ENDCOLLECTIVE ;  /* 0x000000000000791b */ /* 0x003fe20003800000 */
.L_x_8223:
        /* <DEDUP_REMOVED lines=19> */
.L_x_8224:
        /* <DEDUP_REMOVED lines=18> */
.L_x_8225:
[----:B------:R-:W-:Y:S02]  /*1b840*/  IMAD.MOV.U32 R4, RZ, RZ, R20 ;  /* 0x000000ffff047224 */ /* 0x000fe400078e0014 */
[----:B------:R-:W-:Y:S02]  /*1b850*/  IMAD.MOV.U32 R5, RZ, RZ, R21 ;  /* 0x000000ffff057224 */ /* 0x000fe400078e0015 */
[----:B------:R-:W-:Y:S02]  /*1b860*/  IMAD.MOV.U32 R7, RZ, RZ, R29 ;  /* 0x000000ffff077224 */ /* 0x000fe400078e001d */
[----:B------:R-:W-:Y:S01]  /*1b870*/  IMAD.MOV.U32 R6, RZ, RZ, R28 ;  /* 0x000000ffff067224 */ /* 0x000fe200078e001c */
[----:B------:R-:W-:Y:S02]  /*1b880*/  PRMT R41, R41, 0x5410, R5 ;  /* 0x0000541029297816 */ /* 0x000fe40000000005 */
[----:B------:R-:W-:Y:S02]  /*1b890*/  PRMT R39, R7, 0x5410, R4 ;  /* 0x0000541007277816 */ /* 0x000fe40000000004 */
[----:B------:R-:W-:-:S02]  /*1b8a0*/  CS2R R4, SRZ ;  /* 0x0000000000047805 */ /* 0x000fc4000001ff00 */
[----:B------:R-:W-:Y:S01]  /*1b8b0*/  PRMT R43, R43, 0x5410, R6 ;  /* 0x000054102b2b7816 */ /* 0x000fe20000000006 */
[----:B------:R-:W-:Y:S02]  /*1b8c0*/  IMAD.MOV.U32 R13, RZ, RZ, R24 ;  /* 0x000000ffff0d7224 */ /* 0x000fe400078e0018 */
[----:B------:R-:W-:-:S07]  /*1b8d0*/  IMAD.MOV.U32 R3, RZ, RZ, R14 ;  /* 0x000000ffff037224 */ /* 0x000fce00078e000e */
[----:B------:R-:W-:Y:S05]  /*1b8e0*/  WARPSYNC.COLLECTIVE R15, `(.L_x_8226) ;  /* 0x000000000f087348 */ /* 0x000fea0003c00000 */
[----:B------:R0:W1:Y:S02]  /*1b8f0*/  SHFL.IDX P6, R14, R13, R12, R11 ;  /* 0x0000000c0d0e7389 */ /* 0x00006400000c000b */
[----:B01----:R-:W-:Y:S01]  /*1b900*/  ENDCOLLECTIVE ;  /* 0x000000000000791b */ /* 0x003fe20003800000 */
.L_x_8226:
[----:B------:R-:W-:Y:S02]  /*1b910*/  IMAD.MOV.U32 R13, RZ, RZ, R27 ;  /* 0x000000ffff0d7224 */ /* 0x000fe400078e001b */
[----:B------:R-:W-:-:S07]  /*1b920*/  IMAD.MOV.U32 R24, RZ, RZ, R14 ;  /* 0x000000ffff187224 */ /* 0x000fce00078e000e */
[----:B------:R-:W-:Y:S05]  /*1b930*/  WARPSYNC.COLLECTIVE R15, `(.L_x_8227) ;  /* 0x000000000f087348 */ /* 0x000fea0003c00000 */
[----:B------:R0:W1:Y:S02]  /*1b940*/  SHFL.IDX P6, R14, R13, R12, R11 ;  /* 0x0000000c0d0e7389 */ /* 0x00006400000c000b */
[----:B01----:R-:W-:Y:S01]  /*1b950*/  ENDCOLLECTIVE ;  /* 0x000000000000791b */ /* 0x003fe20003800000 */
.L_x_8227:
[----:B------:R-:W-:Y:S05]  /*1b960*/  BRA `(.L_x_8228) ;  /* 0xfffffed800747947 */ /* 0x000fea000383ffff */
.L_x_8003:
[----:B0-----:R0:W1:Y:S02]  /*1b970*/  SYNCS.PHASECHK.TRANS64.TRYWAIT P1, [R2+URZ+0x28c00], R13 ;  /* 0x028c000d020075a7 */ /* 0x001064000802017f */
[----:B-1----:R-:W-:Y:S05]  /*1b980*/  @!P1 NANOSLEEP.SYNCS 0x989680 ;  /* 0x009896800000995d */ /* 0x002fea0003900000 */
[----:B------:R-:W1:Y:S02]  /*1b990*/  @!P1 SYNCS.PHASECHK.TRANS64 P1, [R2+URZ+0x28c00], R13 ;  /* 0x028c000d020095a7 */ /* 0x000e64000802007f */
[----:B-1----:R-:W-:Y:S05]  /*1b9a0*/  @!P1 BRA `(.L_x_8003) ;  /* 0xfffffffc00f09947 */ /* 0x002fea000383ffff */
[----:B------:R-:W-:Y:S05]  /*1b9b0*/  BRA `(.L_x_8229) ;  /* 0xfffffedc00147947 */ /* 0x000fea000383ffff */
.L_x_8009:
[----:B0-----:R0:W1:Y:S02]  /*1b9c0*/  SYNCS.PHASECHK.TRANS64.TRYWAIT P1, [R20+URZ+0x28c30], R21 ;  /* 0x028c3015140075a7 */ /* 0x001064000802017f */
[----:B-1----:R-:W-:Y:S05]  /*1b9d0*/  @!P1 NANOSLEEP.SYNCS 0x989680 ;  /* 0x009896800000995d */ /* 0x002fea0003900000 */
[----:B------:R-:W1:Y:S02]  /*1b9e0*/  @!P1 SYNCS.PHASECHK.TRANS64 P1, [R20+URZ+0x28c30], R21 ;  /* 0x028c3015140095a7 */ /* 0x000e64000802007f */
[----:B-1----:R-:W-:Y:S05]  /*1b9f0*/  @!P1 BRA `(.L_x_8009) ;  /* 0xfffffffc00f09947 */ /* 0x002fea000383ffff */
[----:B------:R-:W-:Y:S05]  /*1ba00*/  BRA `(.L_x_8008) ;  /* 0xfffffee800d07947 */ /* 0x000fea000383ffff */
.L_x_8015:
[----:B--2---:R2:W3:Y:S02]  /*1ba10*/  SYNCS.PHASECHK.TRANS64.TRYWAIT P1, [R20+URZ+0x28c50], R21 ;  /* 0x028c5015140075a7 */ /* 0x0044e4000802017f */
[----:B---3--:R-:W-:Y:S05]  /*1ba20*/  @!P1 NANOSLEEP.SYNCS 0x989680 ;  /* 0x009896800000995d */ /* 0x008fea0003900000 */
[----:B------:R-:W3:Y:S02]  /*1ba30*/  @!P1 SYNCS.PHASECHK.TRANS64 P1, [R20+URZ+0x28c50], R21 ;  /* 0x028c5015140095a7 */ /* 0x000ee4000802007f */
[----:B---3--:R-:W-:Y:S05]  /*1ba40*/  @!P1 BRA `(.L_x_8015) ;  /* 0xfffffffc00f09947 */ /* 0x008fea000383ffff */
[----:B------:R-:W-:Y:S05]  /*1ba50*/  BRA `(.L_x_8014) ;  /* 0xfffffefc00847947 */ /* 0x000fea000383ffff */
.L_x_8024:
[----:B-1----:R1:W2:Y:S02]  /*1ba60*/  SYNCS.PHASECHK.TRANS64.TRYWAIT P1, [R186+URZ+0x28c30], R187 ;  /* 0x028c30bbba0075a7 */ /* 0x0022a4000802017f */
[----:B--2---:R-:W-:Y:S05]  /*1ba70*/  @!P1 NANOSLEEP.SYNCS 0x989680 ;  /* 0x009896800000995d */ /* 0x004fea0003900000 */
[----:B------:R-:W2:Y:S02]  /*1ba80*/  @!P1 SYNCS.PHASECHK.TRANS64 P1, [R186+URZ+0x28c30], R187 ;  /* 0x028c30bbba0095a7 */ /* 0x000ea4000802007f */
[----:B--2---:R-:W-:Y:S05]  /*1ba90*/  @!P1 BRA `(.L_x_8024) ;  /* 0xfffffffc00f09947 */ /* 0x004fea000383ffff */
[----:B------:R-:W-:Y:S05]  /*1baa0*/  BRA `(.L_x_8023) ;  /* 0xffffff0000b87947 */ /* 0x000fea000383ffff */
.L_x_8030:
[----:B--2---:R2:W3:Y:S02]  /*1bab0*/  SYNCS.PHASECHK.TRANS64.TRYWAIT P1, [R186+URZ+0x28c50], R187 ;  /* 0x028c50bbba0075a7 */ /* 0x0044e4000802017f */
[----:B---3--:R-:W-:Y:S05]  /*1bac0*/  @!P1 NANOSLEEP.SYNCS 0x989680 ;  /* 0x009896800000995d */ /* 0x008fea0003900000 */
[----:B------:R-:W3:Y:S02]  /*1bad0*/  @!P1 SYNCS.PHASECHK.TRANS64 P1, [R186+URZ+0x28c50], R187 ;  /* 0x028c50bbba0095a7 */ /* 0x000ee4000802007f */
[----:B---3--:R-:W-:Y:S05]  /*1bae0*/  @!P1 BRA `(.L_x_8030) ;  /* 0xfffffffc00f09947 */ /* 0x008fea000383ffff */
[----:B------:R-:W-:Y:S05]  /*1baf0*/  BRA `(.L_x_8029) ;  /* 0xffffff1c00907947 */ /* 0x000fea000383ffff */
.L_x_8039:
[----:B--2---:R2:W3:Y:S02]  /*1bb00*/  SYNCS.PHASECHK.TRANS64.TRYWAIT P1, [R215+URZ+0x28c30], R20 ;  /* 0x028c3014d70075a7 */ /* 0x0044e4000802017f */
[----:B---3--:R-:W-:Y:S05]  /*1bb10*/  @!P1 NANOSLEEP.SYNCS 0x989680 ;  /* 0x009896800000995d */ /* 0x008fea0003900000 */
[----:B------:R-:W3:Y:S02]  /*1bb20*/  @!P1 SYNCS.PHASECHK.TRANS64 P1, [R215+URZ+0x28c30], R20 ;  /* 0x028c3014d70095a7 */ /* 0x000ee4000802007f */
[----:B---3--:R-:W-:Y:S05]  /*1bb30*/  @!P1 BRA `(.L_x_8039) ;  /* 0xfffffffc00f09947 */ /* 0x008fea000383ffff */
[----:B------:R-:W-:Y:S05]  /*1bb40*/  BRA `(.L_x_8038) ;  /* 0xffffff2000b07947 */ /* 0x000fea000383ffff */
.L_x_8045:
[----:B----4-:R4:W0:Y:S02]  /*1bb50*/  SYNCS.PHASECHK.TRANS64.TRYWAIT P1, [R215+URZ+0x28c50], R20 ;  /* 0x028c5014d70075a7 */ /* 0x010824000802017f */
[----:B0-----:R-:W-:Y:S05]  /*1bb60*/  @!P1 NANOSLEEP.SYNCS 0x989680 ;  /* 0x009896800000995d */ /* 0x001fea0003900000 */
[----:B------:R-:W0:Y:S02]  /*1bb70*/  @!P1 SYNCS.PHASECHK.TRANS64 P1, [R215+URZ+0x28c50], R20 ;  /* 0x028c5014d70095a7 */ /* 0x000e24000802007f */
[----:B0-----:R-:W-:Y:S05]  /*1bb80*/  @!P1 BRA `(.L_x_8045) ;  /* 0xfffffffc00f09947 */ /* 0x001fea000383ffff */
[----:B------:R-:W-:Y:S05]  /*1bb90*/  BRA `(.L_x_8044) ;  /* 0xffffff3800107947 */ /* 0x000fea000383ffff */
.L_x_8076:
        /* <DEDUP_REMOVED lines=11> */
.L_x_8231:
[----:B------:R-:W-:Y:S05]  /*1bc50*/  BSYNC B1 ;  /* 0x0000000000017941 */ /* 0x000fea0003800000 */
.L_x_8230:
[----:B------:R-:W-:Y:S05]  /*1bc60*/  BRA `(.L_x_8232) ;  /* 0xffffff8c00387947 */ /* 0x000fea000383ffff */
.L_x_8078:
[----:B------:R-:W-:Y:S01]  /*1bc70*/  BSSY B1, `(.L_x_8233) ;  /* 0x0000006000017945 */ /* 0x000fe20003800000 */
[----:B------:R-:W-:-:S07]  /*1bc80*/  IMAD.MOV.U32 R15, RZ, RZ, -0x1 ;  /* 0xffffffffff0f7424 */ /* 0x000fce00078e00ff */
[----:B012---:R-:W-:Y:S05]  /*1bc90*/  WARPSYNC.COLLECTIVE R15, `(.L_x_8234) ;  /* 0x000000000f0c7348 */ /* 0x007fea0003c00000 */
[----:B------:R-:W-:Y:S02]  /*1bca0*/  ELECT P6, UR62, PT ;  /* 0x00000000003e782f */ /* 0x000fe400038c0000 */
[----:B------:R-:W-:Y:S01]  /*1bcb0*/  MOV R14, UR62 ;  /* 0x0000003e000e7c02 */ /* 0x000fe20008000f00 */
[----:B012---:R-:W-:Y:S10]  /*1bcc0*/  ENDCOLLECTIVE ;  /* 0x000000000000791b */ /* 0x007ff40003800000 */
.L_x_8234:
[----:B------:R-:W-:Y:S05]  /*1bcd0*/  BSYNC B1 ;  /* 0x0000000000017941 */ /* 0x000fea0003800000 */
.L_x_8233:
[----:B------:R-:W-:Y:S05]  /*1bce0*/  BRA `(.L_x_8077) ;  /* 0xffffff8c00307947 */ /* 0x000fea000383ffff */
.L_x_8080:
[----:B0-----:R0:W2:Y:S02]  /*1bcf0*/  SYNCS.PHASECHK.TRANS64.TRYWAIT P0, [R23+URZ+0x28c20], R3 ;  /* 0x028c2003170075a7 */ /* 0x0010a4000800017f */
[----:B--2---:R-:W-:Y:S05]  /*1bd00*/  @!P0 NANOSLEEP.SYNCS 0x989680 ;  /* 0x009896800000895d */ /* 0x004fea0003900000 */
[----:B------:R-:W2:Y:S02]  /*1bd10*/  @!P0 SYNCS.PHASECHK.TRANS64 P0, [R23+URZ+0x28c20], R3 ;  /* 0x028c2003170085a7 */ /* 0x000ea4000800007f */
[----:B--2---:R-:W-:Y:S05]  /*1bd20*/  @!P0 BRA `(.L_x_8080) ;  /* 0xfffffffc00f08947 */ /* 0x004fea000383ffff */
[----:B------:R-:W-:Y:S05]  /*1bd30*/  BRA `(.L_x_8235) ;  /* 0xffffff8c00407947 */ /* 0x000fea000383ffff */
.L_x_8084:
[----:B0-----:R0:W1:Y:S02]  /*1bd40*/  SYNCS.PHASECHK.TRANS64.TRYWAIT P0, [R3+URZ+0x28ca0], R8 ;  /* 0x028ca008030075a7 */ /* 0x001064000800017f */
[----:B-1----:R-:W-:Y:S05]  /*1bd50*/  @!P0 NANOSLEEP.SYNCS 0x989680 ;  /* 0x009896800000895d */ /* 0x002fea0003900000 */
[----:B------:R-:W1:Y:S02]  /*1bd60*/  @!P0 SYNCS.PHASECHK.TRANS64 P0, [R3+URZ+0x28ca0], R8 ;  /* 0x028ca008030085a7 */ /* 0x000e64000800007f */
[----:B-1----:R-:W-:Y:S05]  /*1bd70*/  @!P0 BRA `(.L_x_8084) ;  /* 0xfffffffc00f08947 */ /* 0x002fea000383ffff */
[----:B------:R-:W-:Y:S05]  /*1bd80*/  BRA `(.L_x_8236) ;  /* 0xffffff8c00587947 */ /* 0x000fea000383ffff */
.L_x_8089:
[----:B-1----:R1:W2:Y:S02]  /*1bd90*/  SYNCS.PHASECHK.TRANS64.TRYWAIT P0, [R3+URZ+0x28cc0], R8 ;  /* 0x028cc008030075a7 */ /* 0x0022a4000800017f */
[----:B--2---:R-:W-:Y:S05]  /*1bda0*/  @!P0 NANOSLEEP.SYNCS 0x989680 ;  /* 0x009896800000895d */ /* 0x004fea0003900000 */
[----:B------:R-:W2:Y:S02]  /*1bdb0*/  @!P0 SYNCS.PHASECHK.TRANS64 P0, [R3+URZ+0x28cc0], R8 ;  /* 0x028cc008030085a7 */ /* 0x000ea4000800007f */
[----:B--2---:R-:W-:Y:S05]  /*1bdc0*/  @!P0 BRA `(.L_x_8089) ;  /* 0xfffffffc00f08947 */ /* 0x004fea000383ffff */
[----:B------:R-:W-:Y:S05]  /*1bdd0*/  BRA `(.L_x_8237) ;  /* 0xffffff8c00d47947 */ /* 0x000fea000383ffff */
.L_x_8103:
[----:B0-----:R0:W2:Y:S02]  /*1bde0*/  SYNCS.PHASECHK.TRANS64.TRYWAIT P1, [R8+URZ+0x28ca0], R2 ;  /* 0x028ca002080075a7 */ /* 0x0010a4000802017f */
[----:B--2---:R-:W-:Y:S05]  /*1bdf0*/  @!P1 NANOSLEEP.SYNCS 0x989680 ;  /* 0x009896800000995d */ /* 0x004fea0003900000 */
[----:B------:R-:W2:Y:S02]  /*1be00*/  @!P1 SYNCS.PHASECHK.TRANS64 P1, [R8+URZ+0x28ca0], R2 ;  /* 0x028ca002080095a7 */ /* 0x000ea4000802007f */
[----:B--2---:R-:W-:Y:S05]  /*1be10*/  @!P1 BRA `(.L_x_8103) ;  /* 0xfffffffc00f09947 */ /* 0x004fea000383ffff */
[----:B------:R-:W-:Y:S05]  /*1be20*/  BRA `(.L_x_8238) ;  /* 0xffffff9800387947 */ /* 0x000fea000383ffff */
.L_x_8108:
[----:B-1----:R1:W2:Y:S02]  /*1be30*/  SYNCS.PHASECHK.TRANS64.TRYWAIT P1, [R8+URZ+0x28cc0], R2 ;  /* 0x028cc002080075a7 */ /* 0x0022a4000802017f */
[----:B--2---:R-:W-:Y:S05]  /*1be40*/  @!P1 NANOSLEEP.SYNCS 0x989680 ;  /* 0x009896800000995d */ /* 0x004fea0003900000 */
[----:B------:R-:W2:Y:S02]  /*1be50*/  @!P1 SYNCS.PHASECHK.TRANS64 P1, [R8+URZ+0x28cc0], R2 ;  /* 0x028cc002080095a7 */ /* 0x000ea4000802007f */
[----:B--2---:R-:W-:Y:S05]  /*1be60*/  @!P1 BRA `(.L_x_8108) ;  /* 0xfffffffc00f09947 */ /* 0x004fea000383ffff */
[----:B------:R-:W-:Y:S05]  /*1be70*/  BRA `(.L_x_8239) ;  /* 0xffffff9800b07947 */ /* 0x000fea000383ffff */
.L_x_8128:
        /* <DEDUP_REMOVED lines=11> */
.L_x_8241:
[----:B------:R-:W-:Y:S05]  /*1bf30*/  BSYNC B0 ;  /* 0x0000000000007941 */ /* 0x000fea0003800000 */
.L_x_8240:
[----:B------:R-:W-:Y:S05]  /*1bf40*/  BRA `(.L_x_8242) ;  /* 0xffffffac00d87947 */ /* 0x000fea000383ffff */
.L_x_8131:
[----:B0-----:R0:W1:Y:S02]  /*1bf50*/  SYNCS.PHASECHK.TRANS64.TRYWAIT P0, [R31+URZ+0x28c40], R0 ;  /* 0x028c40001f0075a7 */ /* 0x001064000800017f */
[----:B-1----:R-:W-:Y:S05]  /*1bf60*/  @!P0 NANOSLEEP.SYNCS 0x989680 ;  /* 0x009896800000895d */ /* 0x002fea0003900000 */
[----:B------:R-:W1:Y:S02]  /*1bf70*/  @!P0 SYNCS.PHASECHK.TRANS64 P0, [R31+URZ+0x28c40], R0 ;  /* 0x028c40001f0085a7 */ /* 0x000e64000800007f */
[----:B-1----:R-:W-:Y:S05]  /*1bf80*/  @!P0 BRA `(.L_x_8131) ;  /* 0xfffffffc00f08947 */ /* 0x002fea000383ffff */
[----:B------:R-:W-:Y:S05]  /*1bf90*/  BRA `(.L_x_8243) ;  /* 0xffffffb000187947 */ /* 0x000fea000383ffff */
.L_x_8132:
        /* <DEDUP_REMOVED lines=8> */
.L_x_8245:
[----:B------:R-:W-:Y:S05]  /*1c020*/  BSYNC B0 ;  /* 0x0000000000007941 */ /* 0x000fea0003800000 */
.L_x_8244:
        /* <DEDUP_REMOVED lines=9> */
.L_x_8246:
[----:B------:R-:W-:Y:S02]  /*1c0c0*/  IMAD.MOV.U32 R13, RZ, RZ, R4 ;  /* 0x000000ffff0d7224 */ /* 0x000fe400078e0004 */
[----:B------:R-:W-:Y:S02]  /*1c0d0*/  IMAD.MOV.U32 R12, RZ, RZ, 0x1 ;  /* 0x00000001ff0c7424 */ /* 0x000fe400078e00ff */
[----:B------:R-:W-:-:S07]  /*1c0e0*/  IMAD.MOV.U32 R3, RZ, RZ, R14 ;  /* 0x000000ffff037224 */ /* 0x000fce00078e000e */
[----:B------:R-:W-:Y:S05]  /*1c0f0*/  WARPSYNC.COLLECTIVE R15, `(.L_x_8247) ;  /* 0x000000000f087348 */ /* 0x000fea0003c00000 */
[----:B------:R0:W1:Y:S02]  /*1c100*/  SHFL.IDX P6, R14, R13, R12, R11 ;  /* 0x0000000c0d0e7389 */ /* 0x00006400000c000b */
[----:B01----:R-:W-:Y:S01]  /*1c110*/  ENDCOLLECTIVE ;  /* 0x000000000000791b */ /* 0x003fe20003800000 */
.L_x_8247:
        /* <DEDUP_REMOVED lines=15> */
.L_x_8248:
[----:B------:R-:W-:Y:S02]  /*1c210*/  @P0 IMAD R6, R5, 0x2, R23 ;  /* 0x0000000205060824 */ /* 0x000fe400078e0217 */
[----:B------:R-:W-:Y:S02]  /*1c220*/  IMAD.MOV.U32 R13, RZ, RZ, R4 ;  /* 0x000000ffff0d7224 */ /* 0x000fe400078e0004 */
[----:B------:R-:W-:Y:S02]  /*1c230*/  IMAD.MOV.U32 R12, RZ, RZ, 0x2 ;  /* 0x00000002ff0c7424 */ /* 0x000fe400078e00ff */
[----:B------:R-:W-:-:S07]  /*1c240*/  IMAD.MOV.U32 R3, RZ, RZ, R14 ;  /* 0x000000ffff037224 */ /* 0x000fce00078e000e */
[----:B------:R-:W-:Y:S05]  /*1c250*/  WARPSYNC.COLLECTIVE R15, `(.L_x_8249) ;  /* 0x000000000f087348 */ /* 0x000fea0003c00000 */
[----:B------:R0:W1:Y:S02]  /*1c260*/  SHFL.IDX P6, R14, R13, R12, R11 ;  /* 0x0000000c0d0e7389 */ /* 0x00006400000c000b */
[----:B01----:R-:W-:Y:S01]  /*1c270*/  ENDCOLLECTIVE ;  /* 0x000000000000791b */ /* 0x003fe20003800000 */
.L_x_8249:
        /* <DEDUP_REMOVED lines=15> */
.L_x_8250:
[----:B------:R-:W-:Y:S02]  /*1c370*/  @P0 IMAD R6, R5, 0x2, R23 ;  /* 0x0000000205060824 */ /* 0x000fe400078e0217 */
[----:B------:R-:W-:Y:S02]  /*1c380*/  IMAD.MOV.U32 R13, RZ, RZ, R4 ;  /* 0x000000ffff0d7224 */ /* 0x000fe400078e0004 */
[----:B------:R-:W-:Y:S02]  /*1c390*/  IMAD.MOV.U32 R12, RZ, RZ, 0x3 ;  /* 0x00000003ff0c7424 */ /* 0x000fe400078e00ff */
[----:B------:R-:W-:-:S07]  /*1c3a0*/  IMAD.MOV.U32 R3, RZ, RZ, R14 ;  /* 0x000000ffff037224 */ /* 0x000fce00078e000e */
[----:B------:R-:W-:Y:S05]  /*1c3b0*/  WARPSYNC.COLLECTIVE R15, `(.L_x_8251) ;  /* 0x000000000f087348 */ /* 0x000fea0003c00000 */
[----:B------:R0:W1:Y:S02]  /*1c3c0*/  SHFL.IDX P6, R14, R13, R12, R11 ;  /* 0x0000000c0d0e7389 */ /* 0x00006400000c000b */
[----:B01----:R-:W-:Y:S01]  /*1c3d0*/  ENDCOLLECTIVE ;  /* 0x000000000000791b */ /* 0x003fe20003800000 */
.L_x_8251:
        /* <DEDUP_REMOVED lines=10> */
.L_x_8252:
[----:B------:R-:W-:Y:S01]  /*1c480*/  @!PT LDS RZ, [RZ] ;  /* 0x00000000fffff984 */ /* 0x000fe20000000800 */
[----:B------:R-:W-:Y:S01]  /*1c490*/  @!PT LDS RZ, [RZ] ;  /* 0x00000000fffff984 */ /* 0x000fe20000000800 */
[----:B------:R-:W-:Y:S01]  /*1c4a0*/  @!PT LDS RZ, [RZ] ;  /* 0x00000000fffff984 */ /* 0x000fe20000000800 */
[----:B------:R0:W-:Y:S01]  /*1c4b0*/  @P0 LDGSTS.E.BYPASS.LTC128B.128 [R6+0x23400], desc[UR40][R2.64], !P2 ;  /* 0x2340000002060fae */ /* 0x0001e2000d101d68 */
[----:B------:R-:W-:Y:S01]  /*1c4c0*/  IMAD.MOV.U32 R0, RZ, RZ, R14 ;  /* 0x000000ffff007224 */ /* 0x000fe200078e000e */
[----:B------:R-:W-:Y:S06]  /*1c4d0*/  BRA `(.L_x_8253) ;  /* 0xffffffac00c87947 */ /* 0x000fec000383ffff */
.L_x_8137:
[----:B------:R-:W-:Y:S01]  /*1c4e0*/  MOV R13, R2 ;  /* 0x00000002000d7202 */ /* 0x000fe20000000f00 */
        /* <DEDUP_REMOVED lines=8> */
.L_x_8254:
[C---:B------:R-:W-:Y:S01]  /*1c570*/  VIADD R6, R17.reuse, 0x10 ;  /* 0x0000001011067836 */ /* 0x040fe20000000000 */
[----:B------:R-:W-:Y:S01]  /*1c580*/  ISETP.GE.AND P0, PT, R17, R3, PT ;  /* 0x000000031100720c */ /* 0x000fe20003f06270 */
[----:B------:R-:W-:Y:S02]  /*1c590*/  IMAD.MOV.U32 R13, RZ, RZ, R0 ;  /* 0x000000ffff0d7224 */ /* 0x000fe400078e0000 */
[----:B------:R-:W-:-:S10]  /*1c5a0*/  IMAD.MOV.U32 R4, RZ, RZ, R14 ;  /* 0x000000ffff047224 */ /* 0x000fd400078e000e */
[----:B------:R-:W-:Y:S05]  /*1c5b0*/  WARPSYNC.COLLECTIVE R15, `(.L_x_8255) ;  /* 0x000000000f087348 */ /* 0x000fea0003c00000 */
[----:B------:R0:W1:Y:S02]  /*1c5c0*/  SHFL.IDX P6, R14, R13, R12, R11 ;  /* 0x0000000c0d0e7389 */ /* 0x00006400000c000b */
[----:B01----:R-:W-:Y:S01]  /*1c5d0*/  ENDCOLLECTIVE ;  /* 0x000000000000791b */ /* 0x003fe20003800000 */
.L_x_8255:
[----:B------:R-:W-:Y:S02]  /*1c5e0*/  IMAD.MOV.U32 R13, RZ, RZ, R2 ;  /* 0x000000ffff0d7224 */ /* 0x000fe400078e0002 */
[----:B------:R-:W-:Y:S02]  /*1c5f0*/  IMAD.MOV.U32 R12, RZ, RZ, 0x1 ;  /* 0x00000001ff0c7424 */ /* 0x000fe400078e00ff */
[----:B------:R-:W-:-:S07]  /*1c600*/  IMAD.MOV.U32 R5, RZ, RZ, R14 ;  /* 0x000000ffff057224 */ /* 0x000fce00078e000e */
[----:B------:R-:W-:Y:S05]  /*1c610*/  WARPSYNC.COLLECTIVE R15, `(.L_x_8256) ;  /* 0x000000000f087348 */ /* 0x000fea0003c00000 */
[----:B------:R0:W1:Y:S02]  /*1c620*/  SHFL.IDX P6, R14, R13, R12, R11 ;  /* 0x0000000c0d0e7389 */ /* 0x00006400000c000b */
[----:B01----:R-:W-:Y:S01]  /*1c630*/  ENDCOLLECTIVE ;  /* 0x000000000000791b */ /* 0x003fe20003800000 */
.L_x_8256:
        /* <DEDUP_REMOVED lines=15> */
.L_x_8257:
[----:B------:R-:W-:Y:S02]  /*1c730*/  IMAD.MOV.U32 R13, RZ, RZ, R2 ;  /* 0x000000ffff0d7224 */ /* 0x000fe400078e0002 */
[----:B------:R-:W-:Y:S02]  /*1c740*/  IMAD.MOV.U32 R12, RZ, RZ, 0x2 ;  /* 0x00000002ff0c7424 */ /* 0x000fe400078e00ff */
[----:B------:R-:W-:-:S07]  /*1c750*/  IMAD.MOV.U32 R5, RZ, RZ, R14 ;  /* 0x000000ffff057224 */ /* 0x000fce00078e000e */
[----:B------:R-:W-:Y:S05]  /*1c760*/  WARPSYNC.COLLECTIVE R15, `(.L_x_8258) ;  /* 0x000000000f087348 */ /* 0x000fea0003c00000 */
[----:B------:R0:W1:Y:S02]  /*1c770*/  SHFL.IDX P6, R14, R13, R12, R11 ;  /* 0x0000000c0d0e7389 */ /* 0x00006400000c000b */
[----:B01----:R-:W-:Y:S01]  /*1c780*/  ENDCOLLECTIVE ;  /* 0x000000000000791b */ /* 0x003fe20003800000 */
.L_x_8258:
        /* <DEDUP_REMOVED lines=16> */
.L_x_8259:
[----:B------:R-:W-:Y:S02]  /*1c890*/  IMAD.MOV.U32 R13, RZ, RZ, R2 ;  /* 0x000000ffff0d7224 */ /* 0x000fe400078e0002 */
[----:B------:R-:W-:Y:S02]  /*1c8a0*/  IMAD.MOV.U32 R12, RZ, RZ, 0x3 ;  /* 0x00000003ff0c7424 */ /* 0x000fe400078e00ff */
[----:B------:R-:W-:-:S07]  /*1c8b0*/  IMAD.MOV.U32 R5, RZ, RZ, R14 ;  /* 0x000000ffff057224 */ /* 0x000fce00078e000e */
[----:B------:R-:W-:Y:S05]  /*1c8c0*/  WARPSYNC.COLLECTIVE R15, `(.L_x_8260) ;  /* 0x000000000f087348 */ /* 0x000fea0003c00000 */
[----:B------:R0:W1:Y:S02]  /*1c8d0*/  SHFL.IDX P6, R14, R13, R12, R11 ;  /* 0x0000000c0d0e7389 */ /* 0x00006400000c000b */
[----:B01----:R-:W-:Y:S01]  /*1c8e0*/  ENDCOLLECTIVE ;  /* 0x000000000000791b */ /* 0x003fe20003800000 */
.L_x_8260:
        /* <DEDUP_REMOVED lines=14> */
.L_x_8261:
[----:B------:R-:W-:Y:S01]  /*1c9d0*/  IMAD.MOV.U32 R0, RZ, RZ, R14 ;  /* 0x000000ffff007224 */ /* 0x000fe200078e000e */
[----:B------:R-:W-:Y:S06]  /*1c9e0*/  BRA `(.L_x_8262) ;  /* 0xffffffb000f87947 */ /* 0x000fec000383ffff */
.L_x_8140:
[----:B0-----:R0:W1:Y:S02]  /*1c9f0*/  SYNCS.PHASECHK.TRANS64.TRYWAIT P0, [R23+URZ+0x28c20], R0 ;  /* 0x028c2000170075a7 */ /* 0x001064000800017f */
[----:B-1----:R-:W-:Y:S05]  /*1ca00*/  @!P0 NANOSLEEP.SYNCS 0x989680 ;  /* 0x009896800000895d */ /* 0x002fea0003900000 */
[----:B------:R-:W1:Y:S02]  /*1ca10*/  @!P0 SYNCS.PHASECHK.TRANS64 P0, [R23+URZ+0x28c20], R0 ;  /* 0x028c2000170085a7 */ /* 0x000e64000800007f */
[----:B-1----:R-:W-:Y:S05]  /*1ca20*/  @!P0 BRA `(.L_x_8140) ;  /* 0xfffffffc00f08947 */ /* 0x002fea000383ffff */
[----:B------:R-:W-:Y:S05]  /*1ca30*/  BRA `(.L_x_8263) ;  /* 0xffffffb400547947 */ /* 0x000fea000383ffff */
.L_x_8143:
[----:B0-----:R0:W1:Y:S02]  /*1ca40*/  SYNCS.PHASECHK.TRANS64.TRYWAIT P0, [R31+URZ+0x28c60], R0 ;  /* 0x028c60001f0075a7 */ /* 0x001064000800017f */
[----:B-1----:R-:W-:Y:S05]  /*1ca50*/  @!P0 NANOSLEEP.SYNCS 0x989680 ;  /* 0x009896800000895d */ /* 0x002fea0003900000 */
[----:B------:R-:W1:Y:S02]  /*1ca60*/  @!P0 SYNCS.PHASECHK.TRANS64 P0, [R31+URZ+0x28c60], R0 ;  /* 0x028c60001f0085a7 */ /* 0x000e64000800007f */
[----:B-1----:R-:W-:Y:S05]  /*1ca70*/  @!P0 BRA `(.L_x_8143) ;  /* 0xfffffffc00f08947 */ /* 0x002fea000383ffff */
[----:B------:R-:W-:Y:S05]  /*1ca80*/  BRA `(.L_x_8264) ;  /* 0xffffffb400647947 */ /* 0x000fea000383ffff */
.L_x_8144:
        /* <DEDUP_REMOVED lines=8> */
.L_x_8266:
[----:B------:R-:W-:Y:S05]  /*1cb10*/  BSYNC B0 ;  /* 0x0000000000007941 */ /* 0x000fea0003800000 */
.L_x_8265:
        /* <DEDUP_REMOVED lines=15> */
.L_x_8267:
        /* <DEDUP_REMOVED lines=40> */
.L_x_8268:
[----:B------:R-:W-:Y:S02]  /*1ce90*/  IMAD.MOV.U32 R13, RZ, RZ, R5 ;  /* 0x000000ffff0d7224 */ /* 0x000fe400078e0005 */
[----:B------:R-:W-:-:S07]  /*1cea0*/  IMAD.MOV.U32 R3, RZ, RZ, R14 ;  /* 0x000000ffff037224 */ /* 0x000fce00078e000e */
[----:B------:R-:W-:Y:S05]  /*1ceb0*/  WARPSYNC.COLLECTIVE R15, `(.L_x_8269) ;  /* 0x000000000f087348 */ /* 0x000fea0003c00000 */
[----:B------:R0:W1:Y:S02]  /*1cec0*/  SHFL.IDX P6, R14, R13, R12, R11 ;  /* 0x0000000c0d0e7389 */ /* 0x00006400000c000b */
[----:B01----:R-:W-:Y:S01]  /*1ced0*/  ENDCOLLECTIVE ;  /* 0x000000000000791b */ /* 0x003fe20003800000 */
.L_x_8269:
        /* <DEDUP_REMOVED lines=29> */
.L_x_8270:
[----:B------:R-:W-:Y:S02]  /*1d0b0*/  IMAD.MOV.U32 R13, RZ, RZ, R5 ;  /* 0x000000ffff0d7224 */ /* 0x000fe400078e0005 */
[----:B------:R-:W-:-:S07]  /*1d0c0*/  IMAD.MOV.U32 R7, RZ, RZ, R14 ;  /* 0x000000ffff077224 */ /* 0x000fce00078e000e */
[----:B------:R-:W-:Y:S05]  /*1d0d0*/  WARPSYNC.COLLECTIVE R15, `(.L_x_8271) ;  /* 0x000000000f087348 */ /* 0x000fea0003c00000 */
[----:B------:R0:W1:Y:S02]  /*1d0e0*/  SHFL.IDX P6, R14, R13, R12, R11 ;  /* 0x0000000c0d0e7389 */ /* 0x00006400000c000b */
[----:B01----:R-:W-:Y:S01]  /*1d0f0*/  ENDCOLLECTIVE ;  /* 0x000000000000791b */ /* 0x003fe20003800000 */
.L_x_8271:
        /* <DEDUP_REMOVED lines=29> */
.L_x_8272:
[----:B------:R-:W-:Y:S02]  /*1d2d0*/  IMAD.MOV.U32 R13, RZ, RZ, R5 ;  /* 0x000000ffff0d7224 */ /* 0x000fe400078e0005 */
[----:B------:R-:W-:-:S07]  /*1d2e0*/  IMAD.MOV.U32 R6, RZ, RZ, R14 ;  /* 0x000000ffff067224 */ /* 0x000fce00078e000e */
[----:B------:R-:W-:Y:S05]  /*1d2f0*/  WARPSYNC.COLLECTIVE R15, `(.L_x_8273) ;  /* 0x000000000f087348 */ /* 0x000fea0003c00000 */
[----:B------:R0:W1:Y:S02]  /*1d300*/  SHFL.IDX P6, R14, R13, R12, R11 ;  /* 0x0000000c0d0e7389 */ /* 0x00006400000c000b */
[----:B01----:R-:W-:Y:S01]  /*1d310*/  ENDCOLLECTIVE ;  /* 0x000000000000791b */ /* 0x003fe20003800000 */
.L_x_8273:
[----:B------:R-:W-:Y:S01]  /*1d320*/  IMAD.MOV.U32 R2, RZ, RZ, R14 ;  /* 0x000000ffff027224 */ /* 0x000fe200078e000e */
[----:B------:R-:W-:Y:S06]  /*1d330*/  BRA `(.L_x_8274) ;  /* 0xffffffb000fc7947 */ /* 0x000fec000383ffff */
.L_x_8151:
[----:B0-----:R0:W1:Y:S02]  /*1d340*/  SYNCS.PHASECHK.TRANS64.TRYWAIT P0, [R6+URZ+0x28c40], R17 ;  /* 0x028c4011060075a7 */ /* 0x001064000800017f */
[----:B-1----:R-:W-:Y:S05]  /*1d350*/  @!P0 NANOSLEEP.SYNCS 0x989680 ;  /* 0x009896800000895d */ /* 0x002fea0003900000 */
[----:B------:R-:W1:Y:S02]  /*1d360*/  @!P0 SYNCS.PHASECHK.TRANS64 P0, [R6+URZ+0x28c40], R17 ;  /* 0x028c4011060085a7 */ /* 0x000e64000800007f */
[----:B-1----:R-:W-:Y:S05]  /*1d370*/  @!P0 BRA `(.L_x_8151) ;  /* 0xfffffffc00f08947 */ /* 0x002fea000383ffff */
[----:B------:R-:W-:Y:S05]  /*1d380*/  BRA `(.L_x_8275) ;  /* 0xffffffb8008c7947 */ /* 0x000fea000383ffff */
.L_x_8152:
        /* <DEDUP_REMOVED lines=8> */
.L_x_8277:
[----:B------:R-:W-:Y:S05]  /*1d410*/  BSYNC B1 ;  /* 0x0000000000017941 */ /* 0x000fea0003800000 */
.L_x_8276:
        /* <DEDUP_REMOVED lines=9> */
.L_x_8278:
[----:B------:R-:W-:Y:S02]  /*1d4b0*/  IMAD.MOV.U32 R13, RZ, RZ, R27 ;  /* 0x000000ffff0d7224 */ /* 0x000fe400078e001b */
[----:B------:R-:W-:Y:S02]  /*1d4c0*/  IMAD.MOV.U32 R12, RZ, RZ, 0x1 ;  /* 0x00000001ff0c7424 */ /* 0x000fe400078e00ff */
[----:B------:R-:W-:-:S07]  /*1d4d0*/  IMAD.MOV.U32 R2, RZ, RZ, R14 ;  /* 0x000000ffff027224 */ /* 0x000fce00078e000e */
[----:B------:R-:W-:Y:S05]  /*1d4e0*/  WARPSYNC.COLLECTIVE R15, `(.L_x_8279) ;  /* 0x000000000f087348 */ /* 0x000fea0003c00000 */
[----:B------:R0:W1:Y:S02]  /*1d4f0*/  SHFL.IDX P6, R14, R13, R12, R11 ;  /* 0x0000000c0d0e7389 */ /* 0x00006400000c000b */
[----:B01----:R-:W-:Y:S01]  /*1d500*/  ENDCOLLECTIVE ;  /* 0x000000000000791b */ /* 0x003fe20003800000 */
.L_x_8279:
        /* <DEDUP_REMOVED lines=11> */
.L_x_8280:
[----:B------:R-:W-:Y:S02]  /*1d5c0*/  IMAD.MOV.U32 R13, RZ, RZ, R27 ;  /* 0x000000ffff0d7224 */ /* 0x000fe400078e001b */
[----:B------:R-:W-:Y:S02]  /*1d5d0*/  IMAD.MOV.U32 R12, RZ, RZ, 0x2 ;  /* 0x00000002ff0c7424 */ /* 0x000fe400078e00ff */
[----:B------:R-:W-:-:S07]  /*1d5e0*/  IMAD.MOV.U32 R2, RZ, RZ, R14 ;  /* 0x000000ffff027224 */ /* 0x000fce00078e000e */
[----:B------:R-:W-:Y:S05]  /*1d5f0*/  WARPSYNC.COLLECTIVE R15, `(.L_x_8281) ;  /* 0x000000000f087348 */ /* 0x000fea0003c00000 */
[----:B------:R0:W1:Y:S02]  /*1d600*/  SHFL.IDX P6, R14, R13, R12, R11 ;  /* 0x0000000c0d0e7389 */ /* 0x00006400000c000b */
[----:B01----:R-:W-:Y:S01]  /*1d610*/  ENDCOLLECTIVE ;  /* 0x000000000000791b */ /* 0x003fe20003800000 */
.L_x_8281:
        /* <DEDUP_REMOVED lines=11> */
.L_x_8282:
[----:B------:R-:W-:Y:S02]  /*1d6d0*/  IMAD.MOV.U32 R13, RZ, RZ, R27 ;  /* 0x000000ffff0d7224 */ /* 0x000fe400078e001b */
[----:B------:R-:W-:Y:S02]  /*1d6e0*/  IMAD.MOV.U32 R12, RZ, RZ, 0x3 ;  /* 0x00000003ff0c7424 */ /* 0x000fe400078e00ff */
[----:B------:R-:W-:-:S07]  /*1d6f0*/  IMAD.MOV.U32 R2, RZ, RZ, R14 ;  /* 0x000000ffff027224 */ /* 0x000fce00078e000e */
[----:B------:R-:W-:Y:S05]  /*1d700*/  WARPSYNC.COLLECTIVE R15, `(.L_x_8283) ;  /* 0x000000000f087348 */ /* 0x000fea0003c00000 */
[----:B------:R0:W1:Y:S02]  /*1d710*/  SHFL.IDX P6, R14, R13, R12, R11 ;  /* 0x0000000c0d0e7389 */ /* 0x00006400000c000b */
[----:B01----:R-:W-:Y:S01]  /*1d720*/  ENDCOLLECTIVE ;  /* 0x000000000000791b */ /* 0x003fe20003800000 */
.L_x_8283:
        /* <DEDUP_REMOVED lines=11> */
.L_x_8284:
[----:B------:R-:W-:Y:S01]  /*1d7e0*/  IMAD.MOV.U32 R2, RZ, RZ, R14 ;  /* 0x000000ffff027224 */ /* 0x000fe200078e000e */
[----:B------:R-:W-:Y:S06]  /*1d7f0*/  BRA `(.L_x_8285) ;  /* 0xffffffb8001c7947 */ /* 0x000fec000383ffff */
.L_x_8157:
[----:B---3--:R3:W4:Y:S02]  /*1d800*/  SYNCS.PHASECHK.TRANS64.TRYWAIT P0, [R6+URZ+0x28c60], R17 ;  /* 0x028c6011060075a7 */ /* 0x008724000800017f */
[----:B----4-:R-:W-:Y:S05]  /*1d810*/  @!P0 NANOSLEEP.SYNCS 0x989680 ;  /* 0x009896800000895d */ /* 0x010fea0003900000 */
[----:B------:R-:W4:Y:S02]  /*1d820*/  @!P0 SYNCS.PHASECHK.TRANS64 P0, [R6+URZ+0x28c60], R17 ;  /* 0x028c6011060085a7 */ /* 0x000f24000800007f */
[----:B----4-:R-:W-:Y:S05]  /*1d830*/  @!P0 BRA `(.L_x_8157) ;  /* 0xfffffffc00f08947 */ /* 0x010fea000383ffff */
[----:B------:R-:W-:Y:S05]  /*1d840*/  BRA `(.L_x_8286) ;  /* 0xffffffb8006c7947 */ /* 0x000fea000383ffff */
.L_x_8158:
        /* <DEDUP_REMOVED lines=8> */
.L_x_8288:
[----:B------:R-:W-:Y:S05]  /*1d8d0*/  BSYNC B1 ;  /* 0x0000000000017941 */ /* 0x000fea0003800000 */
.L_x_8287:
        /* <DEDUP_REMOVED lines=12> */
.L_x_8289:
        /* <DEDUP_REMOVED lines=18> */
.L_x_8290:
        /* <DEDUP_REMOVED lines=16> */
.L_x_8291:
        /* <DEDUP_REMOVED lines=19> */
.L_x_8292:
        /* <DEDUP_REMOVED lines=14> */
.L_x_8293:
        /* <DEDUP_REMOVED lines=16> */
.L_x_8294:
        /* <DEDUP_REMOVED lines=14> */
.L_x_8295:
[----:B------:R-:W-:Y:S05]  /*1dfb0*/  BRA `(.L_x_8296) ;  /* 0xffffffb400d87947 */ /* 0x000fea000383ffff */
.L_x_8166:
        /* <DEDUP_REMOVED lines=8> */
.L_x_8298:
[----:B------:R-:W-:Y:S05]  /*1e040*/  BSYNC B0 ;  /* 0x0000000000007941 */ /* 0x000fea0003800000 */
.L_x_8297:
        /* <DEDUP_REMOVED lines=9> */
.L_x_8299:
        /* <DEDUP_REMOVED lines=18> */
.L_x_8300:
[----:B------:R-:W-:Y:S01]  /*1e200*/  IMAD.MOV.U32 R12, RZ, RZ, 0x2 ;  /* 0x00000002ff0c7424 */ /* 0x000fe200078e00ff */
[----:B------:R-:W-:-:S05]  /*1e210*/  SEL R5, R14, RZ, P1 ;  /* 0x000000ff0e057207 */ /* 0x000fca0000800000 */
[----:B------:R-:W-:-:S04]  /*1e220*/  IMAD.IADD R4, R2, 0x1, R5 ;  /* 0x0000000102047824 */ /* 0x000fc800078e0205 */
[----:B------:R-:W-:-:S07]  /*1e230*/  IMAD.MOV.U32 R13, RZ, RZ, R4 ;  /* 0x000000ffff0d7224 */ /* 0x000fce00078e0004 */
[----:B------:R-:W-:Y:S05]  /*1e240*/  WARPSYNC.COLLECTIVE R15, `(.L_x_8301) ;  /* 0x000000000f087348 */ /* 0x000fea0003c00000 */
[----:B------:R0:W1:Y:S02]  /*1e250*/  SHFL.UP P6, R14, R13, R12, R11 ;  /* 0x0400000c0d0e7389 */ /* 0x00006400000c000b */
[----:B01----:R-:W-:Y:S01]  /*1e260*/  ENDCOLLECTIVE ;  /* 0x000000000000791b */ /* 0x003fe20003800000 */
.L_x_8301:
[----:B------:R-:W-:Y:S01]  /*1e270*/  IMAD.MOV.U32 R12, RZ, RZ, 0x4 ;  /* 0x00000004ff0c7424 */ /* 0x000fe200078e00ff */
[----:B------:R-:W-:-:S05]  /*1e280*/  SEL R5, R14, RZ, P2 ;  /* 0x000000ff0e057207 */ /* 0x000fca0001000000 */
[----:B------:R-:W-:-:S04]  /*1e290*/  IMAD.IADD R5, R4, 0x1, R5 ;  /* 0x0000000104057824 */ /* 0x000fc800078e0205 */
[----:B------:R-:W-:-:S07]  /*1e2a0*/  IMAD.MOV.U32 R13, RZ, RZ, R5 ;  /* 0x000000ffff0d7224 */ /* 0x000fce00078e0005 */
[----:B------:R-:W-:Y:S05]  /*1e2b0*/  WARPSYNC.COLLECTIVE R15, `(.L_x_8302) ;  /* 0x000000000f087348 */ /* 0x000fea0003c00000 */
[----:B------:R0:W1:Y:S02]  /*1e2c0*/  SHFL.UP P6, R14, R13, R12, R11 ;  /* 0x0400000c0d0e7389 */ /* 0x00006400000c000b */
[----:B01----:R-:W-:Y:S01]  /*1e2d0*/  ENDCOLLECTIVE ;  /* 0x000000000000791b */ /* 0x003fe20003800000 */
.L_x_8302:
[----:B------:R-:W-:Y:S01]  /*1e2e0*/  IMAD.MOV.U32 R12, RZ, RZ, 0x8 ;  /* 0x00000008ff0c7424 */ /* 0x000fe200078e00ff */
[----:B------:R-:W-:-:S05]  /*1e2f0*/  SEL R6, R14, RZ, P3 ;  /* 0x000000ff0e067207 */ /* 0x000fca0001800000 */
[----:B------:R-:W-:-:S04]  /*1e300*/  IMAD.IADD R6, R5, 0x1, R6 ;  /* 0x0000000105067824 */ /* 0x000fc800078e0206 */
[----:B------:R-:W-:-:S07]  /*1e310*/  IMAD.MOV.U32 R13, RZ, RZ, R6 ;  /* 0x000000ffff0d7224 */ /* 0x000fce00078e0006 */
[----:B------:R-:W-:Y:S05]  /*1e320*/  WARPSYNC.COLLECTIVE R15, `(.L_x_8303) ;  /* 0x000000000f087348 */ /* 0x000fea0003c00000 */
[----:B------:R0:W1:Y:S02]  /*1e330*/  SHFL.UP P6, R14, R13, R12, R11 ;  /* 0x0400000c0d0e7389 */ /* 0x00006400000c000b */
[----:B01----:R-:W-:Y:S01]  /*1e340*/  ENDCOLLECTIVE ;  /* 0x000000000000791b */ /* 0x003fe20003800000 */
.L_x_8303:
[----:B------:R-:W-:Y:S01]  /*1e350*/  IMAD.MOV.U32 R12, RZ, RZ, 0x10 ;  /* 0x00000010ff0c7424 */ /* 0x000fe200078e00ff */
[----:B------:R-:W-:-:S05]  /*1e360*/  SEL R3, R14, RZ, P4 ;  /* 0x000000ff0e037207 */ /* 0x000fca0002000000 */
[----:B------:R-:W-:-:S04]  /*1e370*/  IMAD.IADD R4, R6, 0x1, R3 ;  /* 0x0000000106047824 */ /* 0x000fc800078e0203 */
[----:B------:R-:W-:-:S07]  /*1e380*/  IMAD.MOV.U32 R13, RZ, RZ, R4 ;  /* 0x000000ffff0d7224 */ /* 0x000fce00078e0004 */
[----:B------:R-:W-:Y:S05]  /*1e390*/  WARPSYNC.COLLECTIVE R15, `(.L_x_8304) ;  /* 0x000000000f087348 */ /* 0x000fea0003c00000 */
[----:B------:R0:W1:Y:S02]  /*1e3a0*/  SHFL.UP P6, R14, R13, R12, R11 ;  /* 0x0400000c0d0e7389 */ /* 0x00006400000c000b */
[----:B01----:R-:W-:Y:S01]  /*1e3b0*/  ENDCOLLECTIVE ;  /* 0x000000000000791b */ /* 0x003fe20003800000 */
.L_x_8304:
        /* <DEDUP_REMOVED lines=8> */
.L_x_8305:
[----:B------:R-:W-:Y:S05]  /*1e440*/  BRA `(.L_x_8306) ;  /* 0xffffffb8006c7947 */ /* 0x000fea000383ffff */
.L_x_8171:
        /* <DEDUP_REMOVED lines=8> */
.L_x_8308:
[----:B------:R-:W-:Y:S05]  /*1e4d0*/  BSYNC B0 ;  /* 0x0000000000007941 */ /* 0x000fea0003800000 */
.L_x_8307:
        /* <DEDUP_REMOVED lines=8> */
.L_x_8309:
[----:B------:R-:W-:Y:S01]  /*1e560*/  IMAD.MOV.U32 R12, RZ, RZ, 0x4 ;  /* 0x00000004ff0c7424 */ /* 0x000fe200078e00ff */
[----:B------:R-:W-:-:S05]  /*1e570*/  SEL R14, R14, RZ, P2 ;  /* 0x000000ff0e0e7207 */ /* 0x000fca0001000000 */
[----:B------:R-:W-:-:S04]  /*1e580*/  IMAD.IADD R3, R13, 0x1, R14 ;  /* 0x000000010d037824 */ /* 0x000fc800078e020e */
[----:B------:R-:W-:-:S07]  /*1e590*/  IMAD.MOV.U32 R13, RZ, RZ, R3 ;  /* 0x000000ffff0d7224 */ /* 0x000fce00078e0003 */
[----:B------:R-:W-:Y:S05]  /*1e5a0*/  WARPSYNC.COLLECTIVE R15, `(.L_x_8310) ;  /* 0x000000000f087348 */ /* 0x000fea0003c00000 */
[----:B------:R0:W1:Y:S02]  /*1e5b0*/  SHFL.UP P6, R14, R13, R12, R11 ;  /* 0x0400000c0d0e7389 */ /* 0x00006400000c000b */
[----:B01----:R-:W-:Y:S01]  /*1e5c0*/  ENDCOLLECTIVE ;  /* 0x000000000000791b */ /* 0x003fe20003800000 */
.L_x_8310:
[----:B------:R-:W-:Y:S01]  /*1e5d0*/  IMAD.MOV.U32 R12, RZ, RZ, 0x8 ;  /* 0x00000008ff0c7424 */ /* 0x000fe200078e00ff */
[----:B------:R-:W-:-:S05]  /*1e5e0*/  SEL R4, R14, RZ, P3 ;  /* 0x000000ff0e047207 */ /* 0x000fca0001800000 */
[----:B------:R-:W-:-:S04]  /*1e5f0*/  IMAD.IADD R4, R3, 0x1, R4 ;  /* 0x0000000103047824 */ /* 0x000fc800078e0204 */
[----:B------:R-:W-:-:S07]  /*1e600*/  IMAD.MOV.U32 R13, RZ, RZ, R4 ;  /* 0x000000ffff0d7224 */ /* 0x000fce00078e0004 */
[----:B------:R-:W-:Y:S05]  /*1e610*/  WARPSYNC.COLLECTIVE R15, `(.L_x_8311) ;  /* 0x000000000f087348 */ /* 0x000fea0003c00000 */
[----:B------:R0:W1:Y:S02]  /*1e620*/  SHFL.UP P6, R14, R13, R12, R11 ;  /* 0x0400000c0d0e7389 */ /* 0x00006400000c000b */
[----:B01----:R-:W-:Y:S01]  /*1e630*/  ENDCOLLECTIVE ;  /* 0x000000000000791b */ /* 0x003fe20003800000 */
.L_x_8311:
[----:B------:R-:W-:Y:S01]  /*1e640*/  IMAD.MOV.U32 R12, RZ, RZ, 0x10 ;  /* 0x00000010ff0c7424 */ /* 0x000fe200078e00ff */
[----:B------:R-:W-:-:S05]  /*1e650*/  SEL R5, R14, RZ, P4 ;  /* 0x000000ff0e057207 */ /* 0x000fca0002000000 */
[----:B------:R-:W-:-:S04]  /*1e660*/  IMAD.IADD R5, R4, 0x1, R5 ;  /* 0x0000000104057824 */ /* 0x000fc800078e0205 */
[----:B------:R-:W-:-:S07]  /*1e670*/  IMAD.MOV.U32 R13, RZ, RZ, R5 ;  /* 0x000000ffff0d7224 */ /* 0x000fce00078e0005 */
[----:B------:R-:W-:Y:S05]  /*1e680*/  WARPSYNC.COLLECTIVE R15, `(.L_x_8312) ;  /* 0x000000000f087348 */ /* 0x000fea0003c00000 */
[----:B------:R0:W1:Y:S02]  /*1e690*/  SHFL.UP P6, R14, R13, R12, R11 ;  /* 0x0400000c0d0e7389 */ /* 0x00006400000c000b */
[----:B01----:R-:W-:Y:S01]  /*1e6a0*/  ENDCOLLECTIVE ;  /* 0x000000000000791b */ /* 0x003fe20003800000 */
.L_x_8312:
        /* <DEDUP_REMOVED lines=8> */
.L_x_8313:
[----:B------:R-:W-:Y:S05]  /*1e730*/  BRA `(.L_x_8314) ;  /* 0xffffffb8004c7947 */ /* 0x000fea000383ffff */
.L_x_8173:
[----:B------:R-:W-:Y:S01]  /*1e740*/  BSSY B0, `(.L_x_8315) ;  /* 0x0000006000007945 */ /* 0x000fe20003800000 */
[----:B------:R-:W-:Y:S01]  /*1e750*/  PLOP3.LUT P6, PT, P6, PT, PT, 0x8, 0x0 ;  /* 0x000000000000781c */ /* 0x000fe200037ce170 */
[----:B------:R-:W-:-:S12]  /*1e760*/  IMAD.MOV.U32 R15, RZ, RZ, -0x1 ;  /* 0xffffffffff0f7424 */ /* 0x000fd800078e00ff */
[----:B01----:R-:W-:Y:S05]  /*1e770*/  WARPSYNC.COLLECTIVE R15, `(.L_x_8316) ;  /* 0x000000000f087348 */ /* 0x003fea0003c00000 */
[----:B------:R-:W-:Y:S01]  /*1e780*/  VOTE.ANY R14, PT, P6 ;  /* 0x00000000000e7806 */ /* 0x000fe200030e0100 */
[----:B01----:R-:W-:Y:S06]  /*1e790*/  ENDCOLLECTIVE ;  /* 0x000000000000791b */ /* 0x003fec0003800000 */
.L_x_8316:
[----:B------:R-:W-:Y:S05]  /*1e7a0*/  BSYNC B0 ;  /* 0x0000000000007941 */ /* 0x000fea0003800000 */
.L_x_8315:
        /* <DEDUP_REMOVED lines=9> */
.L_x_8317:
[----:B------:R-:W-:Y:S01]  /*1e840*/  IMAD.MOV.U32 R17, RZ, RZ, R14 ;  /* 0x000000ffff117224 */ /* 0x000fe200078e000e */
[----:B------:R-:W-:Y:S06]  /*1e850*/  BRA `(.L_x_8318) ;  /* 0xffffffb8003c7947 */ /* 0x000fec000383ffff */
.L_x_8175:
[----:B------:R-:W-:Y:S01]  /*1e860*/  BSSY B0, `(.L_x_8319) ;  /* 0x0000007000007945 */ /* 0x000fe20003800000 */
[----:B------:R-:W-:Y:S02]  /*1e870*/  IMAD.MOV.U32 R13, RZ, RZ, R3 ;  /* 0x000000ffff0d7224 */ /* 0x000fe400078e0003 */
[----:B------:R-:W-:Y:S02]  /*1e880*/  IMAD.MOV.U32 R11, RZ, RZ, 0x1f ;  /* 0x0000001fff0b7424 */ /* 0x000fe400078e00ff */
[----:B------:R-:W-:-:S07]  /*1e890*/  IMAD.MOV.U32 R15, RZ, RZ, -0x1 ;  /* 0xffffffffff0f7424 */ /* 0x000fce00078e00ff */
[----:B0123--:R-:W-:Y:S05]  /*1e8a0*/  WARPSYNC.COLLECTIVE R15, `(.L_x_8320) ;  /* 0x000000000f087348 */ /* 0x00ffea0003c00000 */
[----:B------:R4:W0:Y:S02]  /*1e8b0*/  SHFL.IDX P6, R14, R13, R12, R11 ;  /* 0x0000000c0d0e7389 */ /* 0x00082400000c000b */
[----:B01234-:R-:W-:Y:S01]  /*1e8c0*/  ENDCOLLECTIVE ;  /* 0x000000000000791b */ /* 0x01ffe20003800000 */
.L_x_8320:
[----:B------:R-:W-:Y:S05]  /*1e8d0*/  BSYNC B0 ;  /* 0x0000000000007941 */ /* 0x000fea0003800000 */
.L_x_8319:
[----:B------:R-:W-:Y:S01]  /*1e8e0*/  IMAD.MOV.U32 R6, RZ, RZ, R14 ;  /* 0x000000ffff067224 */ /* 0x000fe200078e000e */
[----:B------:R-:W-:Y:S06]  /*1e8f0*/  BRA `(.L_x_8174) ;  /* 0xffffffb800307947 */ /* 0x000fec000383ffff */
.L_x_8179:
[----:B0-----:R0:W1:Y:S02]  /*1e900*/  SYNCS.PHASECHK.TRANS64.TRYWAIT P0, [R4+URZ+0x28c20], R0 ;  /* 0x028c2000040075a7 */ /* 0x001064000800017f */
[----:B-1----:R-:W-:Y:S05]  /*1e910*/  @!P0 NANOSLEEP.SYNCS 0x989680 ;  /* 0x009896800000895d */ /* 0x002fea0003900000 */
[----:B------:R-:W1:Y:S02]  /*1e920*/  @!P0 SYNCS.PHASECHK.TRANS64 P0, [R4+URZ+0x28c20], R0 ;  /* 0x028c2000040085a7 */ /* 0x000e64000800007f */
[----:B-1----:R-:W-:Y:S05]  /*1e930*/  @!P0 BRA `(.L_x_8179) ;  /* 0xfffffffc00f08947 */ /* 0x002fea000383ffff */
[----:B------:R-:W-:Y:S05]  /*1e940*/  BRA `(.L_x_8321) ;  /* 0xffffffbc00a87947 */ /* 0x000fea000383ffff */
.L_x_8180:
        /* <DEDUP_REMOVED lines=11> */
.L_x_8323:
[----:B------:R-:W-:Y:S05]  /*1ea00*/  BSYNC B0 ;  /* 0x0000000000007941 */ /* 0x000fea0003800000 */
.L_x_8322:
[----:B------:R-:W-:Y:S05]  /*1ea10*/  BRA `(.L_x_8324) ;  /* 0xffffffbc00907947 */ /* 0x000fea000383ffff */
.L_x_8181:
[----:B------:R-:W-:Y:S01]  /*1ea20*/  BSSY B0, `(.L_x_8325) ;  /* 0x0000006000007945 */ /* 0x000fe20003800000 */
[----:B------:R-:W-:-:S07]  /*1ea30*/  IMAD.MOV.U32 R15, RZ, RZ, -0x1 ;  /* 0xffffffffff0f7424 */ /* 0x000fce00078e00ff */
[----:B0-234-:R-:W-:Y:S05]  /*1ea40*/  WARPSYNC.COLLECTIVE R15, `(.L_x_8326) ;  /* 0x000000000f0c7348 */ /* 0x01dfea0003c00000 */
[----:B------:R-:W-:Y:S02]  /*1ea50*/  ELECT P6, UR62, PT ;  /* 0x00000000003e782f */ /* 0x000fe400038c0000 */
[----:B------:R-:W-:Y:S01]  /*1ea60*/  MOV R14, UR62 ;  /* 0x0000003e000e7c02 */ /* 0x000fe20008000f00 */
[----:B0-234-:R-:W-:Y:S10]  /*1ea70*/  ENDCOLLECTIVE ;  /* 0x000000000000791b */ /* 0x01dff40003800000 */
.L_x_8326:
[----:B------:R-:W-:Y:S05]  /*1ea80*/  BSYNC B0 ;  /* 0x0000000000007941 */ /* 0x000fea0003800000 */
.L_x_8325:
[----:B------:R-:W-:Y:S05]  /*1ea90*/  BRA `(.L_x_8327) ;  /* 0xffffffbc00847947 */ /* 0x000fea000383ffff */
.L_x_8183:
[----:B0-----:R0:W1:Y:S02]  /*1eaa0*/  SYNCS.PHASECHK.TRANS64.TRYWAIT P1, [R5+URZ+0x28c40], R0 ;  /* 0x028c4000050075a7 */ /* 0x001064000802017f */
[----:B-1----:R-:W-:Y:S05]  /*1eab0*/  @!P1 NANOSLEEP.SYNCS 0x989680 ;  /* 0x009896800000995d */ /* 0x002fea0003900000 */
[----:B------:R-:W1:Y:S02]  /*1eac0*/  @!P1 SYNCS.PHASECHK.TRANS64 P1, [R5+URZ+0x28c40], R0 ;  /* 0x028c4000050095a7 */ /* 0x000e64000802007f */
[----:B-1----:R-:W-:Y:S05]  /*1ead0*/  @!P1 BRA `(.L_x_8183) ;  /* 0xfffffffc00f09947 */ /* 0x002fea000383ffff */
[----:B------:R-:W-:Y:S05]  /*1eae0*/  BRA `(.L_x_8328) ;  /* 0xffffffbc00a07947 */ /* 0x000fea000383ffff */
.L_x_8185:
[----:B-1----:R1:W0:Y:S02]  /*1eaf0*/  SYNCS.PHASECHK.TRANS64.TRYWAIT P1, [R25+URZ+0x28c40], R2 ;  /* 0x028c4002190075a7 */ /* 0x002224000802017f */
[----:B0-----:R-:W-:Y:S05]  /*1eb00*/  @!P1 NANOSLEEP.SYNCS 0x989680 ;  /* 0x009896800000995d */ /* 0x001fea0003900000 */
[----:B------:R-:W0:Y:S02]  /*1eb10*/  @!P1 SYNCS.PHASECHK.TRANS64 P1, [R25+URZ+0x28c40], R2 ;  /* 0x028c4002190095a7 */ /* 0x000e24000802007f */
[----:B0-----:R-:W-:Y:S05]  /*1eb20*/  @!P1 BRA `(.L_x_8185) ;  /* 0xfffffffc00f09947 */ /* 0x001fea000383ffff */
[----:B------:R-:W-:Y:S05]  /*1eb30*/  BRA `(.L_x_8329) ;  /* 0xffffffbc00ac7947 */ /* 0x000fea000383ffff */
.L_x_8187:
[----:B------:R0:W0:Y:S02]  /*1eb40*/  SYNCS.PHASECHK.TRANS64.TRYWAIT P1, [R5+URZ+0x28c60], R0 ;  /* 0x028c6000050075a7 */ /* 0x000024000802017f */
[----:B0-----:R-:W-:Y:S05]  /*1eb50*/  @!P1 NANOSLEEP.SYNCS 0x989680 ;  /* 0x009896800000995d */ /* 0x001fea0003900000 */
[----:B------:R-:W0:Y:S02]  /*1eb60*/  @!P1 SYNCS.PHASECHK.TRANS64 P1, [R5+URZ+0x28c60], R0 ;  /* 0x028c6000050095a7 */ /* 0x000e24000802007f */
[----:B0-----:R-:W-:Y:S05]  /*1eb70*/  @!P1 BRA `(.L_x_8187) ;  /* 0xfffffffc00f09947 */ /* 0x001fea000383ffff */
[----:B------:R-:W-:Y:S05]  /*1eb80*/  BRA `(.L_x_8330) ;  /* 0xffffffbc00a87947 */ /* 0x000fea000383ffff */
.L_x_8331:
        /* <DEDUP_REMOVED lines=15> */
.L_x_15548:


//--------------------- .text._ZN7cutlass13device_kernelIN5flash11enable_sm90INS1_16FlashAttnFwdSm90INS1_25CollectiveMainloopFwdSm90ILi2EN4cute5tupleIJNS5_1CILi1EEES8_S8_EEENS6_IJNS7_ILi64EEESA_SA_EEELi512ENS_10bfloat16_tEfNS_4arch4Sm90ELb1ELb0ELb0ELb1ELb1ELb0ELb1ELb0ELb0ELb1ELb0ELb0EEENS1_21CollectiveEpilogueFwdINS6_IJSA_NS7_ILi512EEESA_EEES9_SC_SE_Li256ELb1ELb1ELb0ELb0EEENS1_36VarlenDynamicPersistentTileSchedulerILi64ELi64ELi256ELi128ELb0ELb1ELb1ELb1ELb1ELb1EEEEEEEEEvNT_6ParamsE --------------------------
	.section	.text._ZN7cutlass13device_kernelIN5flash11enable_sm90INS1_16FlashAttnFwdSm90INS1_25CollectiveMainloopFwdSm90ILi2EN4cute5tupleIJNS5_1CILi1EEES8_S8_EEENS6_IJNS7_ILi64EEESA_SA_EEELi512ENS_10bfloat16_tEfNS_4arch4Sm90ELb1ELb0ELb0ELb1ELb1ELb0ELb1ELb0ELb0ELb1ELb0ELb0EEENS1_21CollectiveEpilogueFwdINS6_IJSA_NS7_ILi512EEESA_EEES9_SC_SE_Li256ELb1ELb1ELb0ELb0EEENS1_36VarlenDynamicPersistentTileSchedulerILi64ELi64ELi256ELi128ELb0ELb1ELb1ELb1ELb1ELb1EEEEEEEEEvNT_6ParamsE,"ax",@progbits
	.align	128
.text._ZN7cutlass13device_kernelIN5flash11enable_sm90INS1_16FlashAttnFwdSm90INS1_25CollectiveMainloopFwdSm90ILi2EN4cute5tupleIJNS5_1CILi1EEES8_S8_EEENS6_IJNS7_ILi64EEESA_SA_EEELi512ENS_10bfloat16_tEfNS_4arch4Sm90ELb1ELb0ELb0ELb1ELb1ELb0ELb1ELb0ELb0ELb1ELb0ELb0EEENS1_21CollectiveEpilogueFwdINS6_IJSA_NS7_ILi512EEESA_EEES9_SC_SE_Li256ELb1ELb1ELb0ELb0EEENS1_36VarlenDynamicPersistentTileSchedulerILi64ELi64ELi256ELi128ELb0ELb1ELb1ELb1ELb1ELb1EEEEEEEEEvNT_6ParamsE:
        .type           _ZN7cutlass13device_kernelIN5flash11enable_sm90INS1_16FlashAttnFwdSm90INS1_25CollectiveMainloopFwdSm90ILi2EN4cute5tupleIJNS5_1CILi1EEES8_S8_EEENS6_IJNS7_ILi64EEESA_SA_EEELi512ENS_10bfloat16_tEfNS_4arch4Sm90ELb1ELb0ELb0ELb1ELb1ELb0ELb1ELb0ELb0ELb1ELb0ELb0EEENS1_21CollectiveEpilogueFwdINS6_IJSA_NS7_ILi512EEESA_EEES9_SC_SE_Li256ELb1ELb1ELb0ELb0EEENS1_36VarlenDynamicPersistentTileSchedulerILi64ELi64ELi256ELi128ELb0ELb1ELb1ELb1ELb1ELb1EEEEEEEEEvNT_6ParamsE,@function
        .size           _ZN7cutlass13device_kernelIN5flash11enable_sm90INS1_16FlashAttnFwdSm90INS1_25CollectiveMainloopFwdSm90ILi2EN4cute5tupleIJNS5_1CILi1EEES8_S8_EEENS6_IJNS7_ILi64EEESA_SA_EEELi512ENS_10bfloat16_tEfNS_4arch4Sm90ELb1ELb0ELb0ELb1ELb1ELb0ELb1ELb0ELb0ELb1ELb0ELb0EEENS1_21CollectiveEpilogueFwdINS6_IJSA_NS7_ILi512EEESA_EEES9_SC_SE_Li256ELb1ELb1ELb0ELb0EEENS1_36VarlenDynamicPersistentTileSchedulerILi64ELi64ELi256ELi128ELb0ELb1ELb1ELb1ELb1ELb1EEEEEEEEEvNT_6ParamsE,(.L_x_15549 - _ZN7cutlass13device_kernelIN5flash11enable_sm90INS1_16FlashAttnFwdSm90INS1_25CollectiveMainloopFwdSm90ILi2EN4cute5tupleIJNS5_1CILi1EEES8_S8_EEENS6_IJNS7_ILi64EEESA_SA_EEELi512ENS_10bfloat16_tEfNS_4arch4Sm90ELb1ELb0ELb0ELb1ELb1ELb0ELb1ELb0ELb0ELb1ELb0ELb0EEENS1_21CollectiveEpilogueFwdINS6_IJSA_NS7_ILi512EEESA_EEES9_SC_SE_Li256ELb1ELb1ELb0ELb0EEENS1_36VarlenDynamicPersistentTileSchedulerILi64ELi64ELi256ELi128ELb0ELb1ELb1ELb1ELb1ELb1EEEEEEEEEvNT_6ParamsE)
        .other          _ZN7cutlass13device_kernelIN5flash11enable_sm90INS1_16FlashAttnFwdSm90INS1_25CollectiveMainloopFwdSm90ILi2EN4cute5tupleIJNS5_1CILi1EEES8_S8_EEENS6_IJNS7_ILi64EEESA_SA_EEELi512ENS_10bfloat16_tEfNS_4arch4Sm90ELb1ELb0ELb0ELb1ELb1ELb0ELb1ELb0ELb0ELb1ELb0ELb0EEENS1_21CollectiveEpilogueFwdINS6_IJSA_NS7_ILi512EEESA_EEES9_SC_SE_Li256ELb1ELb1ELb0ELb0EEENS1_36VarlenDynamicPersistentTileSchedulerILi64ELi64ELi256ELi128ELb0ELb1ELb1ELb1ELb1ELb1EEEEEEEEEvNT_6ParamsE,@"STO_CUDA_ENTRY STV_DEFAULT"
_ZN7cutlass13device_kernelIN5flash11enable_sm90INS1_16FlashAttnFwdSm90INS1_25CollectiveMainloopFwdSm90ILi2EN4cute5tupleIJNS5_1CILi1EEES8_S8_EEENS6_IJNS7_ILi64EEESA_SA_EEELi512ENS_10bfloat16_tEfNS_4arch4Sm90ELb1ELb0ELb0ELb1ELb1ELb0ELb1ELb0ELb0ELb1ELb0ELb0EEENS1_21CollectiveEpilogueFwdINS6_IJSA_NS7_ILi512EEESA_EEES9_SC_SE_Li256ELb1ELb1ELb0ELb0EEENS1_36VarlenDynamicPersistentTileSchedulerILi64ELi64ELi256ELi128ELb0ELb1ELb1ELb1ELb1ELb1EEEEEEEEEvNT_6ParamsE:
        /* <DEDUP_REMOVED lines=43> */
.L_x_8332:
        /* <DEDUP_REMOVED lines=22> */
.L_x_8333:
        /* <DEDUP_REMOVED lines=18> */
.L_x_8334:
        /* <DEDUP_REMOVED lines=22> */
.L_x_8335:
        /* <DEDUP_REMOVED lines=23> */
.L_x_8336:
        /* <DEDUP_REMOVED lines=8> */
.L_x_8338:
[----:B------:R-:W-:-:S08]  /*0880*/  NOP ;  /* 0x0000000000007918 */ /* 0x000fd00000000000 */
[----:B------:R-:W0:Y:S02]  /*0890*/  USETMAXREG.TRY_ALLOC.CTAPOOL UP0, 0xe8 ;  /* 0x000000e8000079c8 */ /* 0x000e240008000600 */
[----:B0-----:R-:W-:-:S13]  /*08a0*/  PLOP3.LUT P0, PT, PT, PT, UP0, 0x80, 0x0 ;  /* 0x000000000000781c */ /* 0x001fda0003f0f008 */
[----:B------:R-:W-:Y:S05]  /*08b0*/  @!P0 BRA `(.L_x_8338) ;  /* 0xfffffffc00f08947 */ /* 0x000fea000383ffff */
[----:B------:R-:W0:Y:S01]  /*08c0*/  S2R R2, SR_TID.X ;  /* 0x0000000000027919 */ /* 0x000e220000002100 */
[----:B------:R-:W-:Y:S01]  /*08d0*/  MOV R17, 0x400 ;  /* 0x0000040000117802 */ /* 0x000fe20000000f00 */
[----:B------:R-:W-:Y:S01]  /*08e0*/  ULDC UR4, c[0x0][0xd3c] ;  /* 0x00034f0000047ab9 */ /* 0x000fe20000000800 */
[----:B------:R-:W1:Y:S01]  /*08f0*/  S2R R202, SR_CgaCtaId ;  /* 0x0000000000ca7919 */ /* 0x000e620000008800 */
[----:B0-----:R-:W-:-:S04]  /*0900*/  LOP3.LUT R0, R2, 0xffffff80, RZ, 0xc0, !PT ;  /* 0xffffff8002007812 */ /* 0x001fc800078ec0ff */
[----:B------:R-:W-:Y:S02]  /*0910*/  ISETP.NE.AND P0, PT, R0, 0x80, PT ;  /* 0x000000800000780c */ /* 0x000fe40003f05270 */
[----:B-1----:R-:W-:-:S11]  /*0920*/  LEA R17, R202, R17, 0x18 ;  /* 0x00000011ca117211 */ /* 0x002fd600078ec0ff */
[----:B------:R-:W-:Y:S06]  /*0930*/  @!P0 BAR.ARV 0x8, 0x100 ;  /* 0x0204000000008b1d */ /* 0x000fec0000002000 */
[----:B------:R-:W-:-:S13]  /*0940*/  ISETP.GE.U32.AND P0, PT, R2, 0x100, PT ;  /* 0x000001000200780c */ /* 0x000fda0003f06070 */
[----:B------:R-:W-:Y:S08]  /*0950*/  @P0 BAR.ARV 0xf, 0x100 ;  /* 0x03c4000000000b1d */ /* 0x000ff00000002000 */
[----:B------:R-:W-:Y:S06]  /*0960*/  BAR.SYNC.DEFER_BLOCKING 0x5, 0x180 ;  /* 0x0146000000007b1d */ /* 0x000fec0000010000 */
[----:B------:R-:W0:Y:S02]  /*0970*/  LDS.128 R12, [R17+0x388d0] ;  /* 0x0388d000110c7984 */ /* 0x000e240000000c00 */
        /* <DEDUP_REMOVED lines=15> */
[----:B------:R-:W-:-:S03]  /*0a70*/  LEA.HI R4, R3, R2, RZ, 0x1 ;  /* 0x0000000203047211 */ /* 0x000fc600078f08ff */
[----:B------:R-:W-:Y:S01]  /*0a80*/  IMAD.IADD R6, R205, 0x1, -R6 ;  /* 0x00000001cd067824 */ /* 0x000fe200078e0a06 */
[----:B------:R-:W-:Y:S02]  /*0a90*/  LOP3.LUT R5, R4, 0x1ffffffe, RZ, 0xc0, !PT ;  /* 0x1ffffffe04057812 */ /* 0x000fe400078ec0ff */
[----:B------:R-:W-:-:S03]  /*0aa0*/  LEA.HI R4, R0, R205, RZ, 0x5 ;  /* 0x000000cd00047211 */ /* 0x000fc600078f28ff */
[----:B------:R-:W-:Y:S01]  /*0ab0*/  IMAD.IADD R8, R2, 0x1, -R5 ;  /* 0x0000000102087824 */ /* 0x000fe200078e0a05 */
[-C--:B------:R-:W-:Y:S02]  /*0ac0*/  LEA.HI R2, R0, R205.reuse, RZ, 0x7 ;  /* 0x000000cd00027211 */ /* 0x080fe400078f38ff */
[--C-:B------:R-:W-:Y:S01]  /*0ad0*/  SHF.R.S32.HI R10, RZ, 0x5, R4.reuse ;  /* 0x00000005ff0a7819 */ /* 0x100fe20000011404 */
[----:B------:R-:W-:Y:S01]  /*0ae0*/  IMAD.SHL.U32 R8, R8, 0x8, RZ ;  /* 0x0000000808087824 */ /* 0x000fe200078e00ff */
[----:B------:R-:W-:Y:S02]  /*0af0*/  SHF.R.S32.HI R3, RZ, 0x1f, R4 ;  /* 0x0000001fff037819 */ /* 0x000fe40000011404 */
        /* <DEDUP_REMOVED lines=13> */
[-C--:B------:R-:W-:Y:S01]  /*0bd0*/  LEA.HI R5, R3, R4.reuse, RZ, 0x2 ;  /* 0x0000000403057211 */ /* 0x080fe200078f10ff */
[----:B------:R-:W-:Y:S01]  /*0be0*/  IMAD R203, R11, 0x10, R14 ;  /* 0x000000100bcb7824 */ /* 0x000fe200078e020e */
[C---:B------:R-:W-:Y:S01]  /*0bf0*/  LOP3.LUT R9, R7.reuse, 0xfffffff8, RZ, 0xc0, !PT ;  /* 0xfffffff807097812 */ /* 0x040fe200078ec0ff */
[----:B------:R-:W-:Y:S01]  /*0c00*/  IMAD.SHL.U32 R7, R7, 0x40, RZ ;  /* 0x0000004007077824 */ /* 0x000fe200078e00ff */
[----:B------:R-:W-:Y:S01]  /*0c10*/  LOP3.LUT R11, R5, 0x7ffffffc, RZ, 0xc0, !PT ;  /* 0x7ffffffc050b7812 */ /* 0x000fe200078ec0ff */
[----:B------:R-:W-:Y:S01]  /*0c20*/  IMAD.U32 R203, R203, 0x40, R8 ;  /* 0x00000040cbcb7824 */ /* 0x000fe200078e0008 */
[----:B------:R-:W-:Y:S01]  /*0c30*/  LOP3.LUT R0, R198, 0xfffffff8, RZ, 0xc0, !PT ;  /* 0xfffffff8c6007812 */ /* 0x000fe200078ec0ff */
[----:B------:R-:W-:Y:S01]  /*0c40*/  IMAD.IADD R9, R6, 0x1, -R9 ;  /* 0x0000000106097824 */ /* 0x000fe200078e0a09 */
[----:B------:R-:W-:Y:S01]  /*0c50*/  LEA.HI R6, R3, R4, RZ, 0x5 ;  /* 0x0000000403067211 */ /* 0x000fe200078f28ff */
[----:B------:R-:W-:Y:S01]  /*0c60*/  IMAD.IADD R11, R4, 0x1, -R11 ;  /* 0x00000001040b7824 */ /* 0x000fe200078e0a0b */
[--C-:B------:R-:W-:Y:S01]  /*0c70*/  SHF.R.S32.HI R3, RZ, 0x2, R5.reuse ;  /* 0x00000002ff037819 */ /* 0x100fe20000011405 */
[----:B------:R-:W-:Y:S01]  /*0c80*/  IMAD.IADD R197, R205, 0x1, -R0 ;  /* 0x00000001cdc57824 */ /* 0x000fe200078e0a00 */
[----:B------:R-:W-:Y:S01]  /*0c90*/  SHF.R.S32.HI R4, RZ, 0x1f, R5 ;  /* 0x0000001fff047819 */ /* 0x000fe20000011405 */
[----:B------:R-:W-:Y:S01]  /*0ca0*/  IMAD.SHL.U32 R5, R9, 0x40, RZ ;  /* 0x0000004009057824 */ /* 0x000fe200078e00ff */
[----:B------:R-:W-:Y:S01]  /*0cb0*/  LOP3.LUT R7, R7, 0x7ffffe00, RZ, 0xc0, !PT ;  /* 0x7ffffe0007077812 */ /* 0x000fe200078ec0ff */
[----:B------:R-:W-:Y:S01]  /*0cc0*/  IMAD.SHL.U32 R23, R197, 0x8, RZ ;  /* 0x00000008c5177824 */ /* 0x000fe200078e00ff */
[----:B------:R-:W-:Y:S01]  /*0cd0*/  LEA.HI R4, R4, R3, RZ, 0x3 ;  /* 0x0000000304047211 */ /* 0x000fe200078f18ff */
[----:B------:R-:W-:Y:S01]  /*0ce0*/  IMAD.SHL.U32 R18, R11, 0x2, RZ ;  /* 0x000000020b127824 */ /* 0x000fe200078e00ff */
[----:B------:R-:W-:Y:S01]  /*0cf0*/  LOP3.LUT R5, R5, 0x1c0, RZ, 0xc0, !PT ;  /* 0x000001c005057812 */ /* 0x000fe200078ec0ff */
[----:B------:R-:W-:Y:S01]  /*0d00*/  IMAD R7, R10, 0x400, R7 ;  /* 0x000004000a077824 */ /* 0x000fe200078e0207 */
[----:B------:R-:W-:Y:S01]  /*0d10*/  R2P PR, R9, 0x6 ;  /* 0x0000000609007804 */ /* 0x000fe20000000000 */
[----:B------:R-:W-:Y:S01]  /*0d20*/  VIADD R196, R23, 0x40 ;  /* 0x0000004017c47836 */ /* 0x000fe20000000000 */
[----:B------:R-:W-:Y:S01]  /*0d30*/  LOP3.LUT R8, R5, 0x8, R8, 0xf8, !PT ;  /* 0x0000000805087812 */ /* 0x000fe200078ef808 */
[C---:B------:R-:W-:Y:S01]  /*0d40*/  VIADD R195, R23.reuse, 0x80 ;  /* 0x0000008017c37836 */ /* 0x040fe20000000000 */
[----:B------:R-:W-:Y:S01]  /*0d50*/  SHF.R.U32.HI R5, RZ, 0x3, R5 ;  /* 0x00000003ff057819 */ /* 0x000fe20000011605 */
[C---:B------:R-:W-:Y:S01]  /*0d60*/  VIADD R194, R23.reuse, 0xc0 ;  /* 0x000000c017c27836 */ /* 0x040fe20000000000 */
        /* <DEDUP_REMOVED lines=8> */
[----:B------:R-:W-:Y:S01]  /*0df0*/  LOP3.LUT R13, R13, 0x1ffffffe, RZ, 0xc0, !PT ;  /* 0x1ffffffe0d0d7812 */ /* 0x000fe200078ec0ff */
[----:B------:R-:W-:Y:S01]  /*0e00*/  IMAD.IADD R3, R3, 0x1, -R4 ;  /* 0x0000000103037824 */ /* 0x000fe200078e0a04 */
[----:B------:R-:W-:Y:S01]  /*0e10*/  SHF.R.S32.HI R6, RZ, 0x5, R6 ;  /* 0x00000005ff067819 */ /* 0x000fe20000011406 */
[----:B------:R-:W-:Y:S01]  /*0e20*/  IMAD R187, R8, 0x2, R17 ;  /* 0x0000000208bb7824 */ /* 0x000fe200078e0211 */
[----:B------:R-:W-:Y:S01]  /*0e30*/  LOP3.LUT R0, R2, 0xfffffe, RZ, 0xc0, !PT ;  /* 0x00fffffe02007812 */ /* 0x000fe200078ec0ff */
[----:B------:R-:W-:Y:S01]  /*0e40*/  VIADD R200, R23, 0x1c0 ;  /* 0x000001c017c87836 */ /* 0x000fe20000000000 */
[----:B------:R-:W-:Y:S01]  /*0e50*/  SEL R189, R189, 0xffffffe0, !P1 ;  /* 0xffffffe0bdbd7807 */ /* 0x000fe20004800000 */
[C---:B------:R-:W-:Y:S01]  /*0e60*/  VIADD R190, R187.reuse, 0x36400 ;  /* 0x00036400bbbe7836 */ /* 0x040fe20000000000 */
[----:B------:R-:W-:Y:S01]  /*0e70*/  SHF.R.S32.HI R198, RZ, 0x3, R198 ;  /* 0x00000003ffc67819 */ /* 0x000fe200000114c6 */
[----:B------:R-:W-:Y:S01]  /*0e80*/  VIADD R188, R187, 0x36440 ;  /* 0x00036440bbbc7836 */ /* 0x000fe20000000000 */
[----:B------:R-:W-:Y:S01]  /*0e90*/  SHF.R.S32.HI R212, RZ, 0x1f, R196 ;  /* 0x0000001fffd47819 */ /* 0x000fe200000114c4 */
[----:B------:R-:W-:Y:S01]  /*0ea0*/  IMAD.IADD R13, R12, 0x1, -R13 ;  /* 0x000000010c0d7824 */ /* 0x000fe200078e0a0d */
        /* <DEDUP_REMOVED lines=9> */
[----:B------:R-:W-:Y:S01]  /*0f40*/  IMAD.MOV.U32 R7, RZ, RZ, R15 ;  /* 0x000000ffff077224 */ /* 0x000fe200078e000f */
[----:B------:R-:W-:Y:S01]  /*0f50*/  SHF.R.S32.HI R206, RZ, 0x1f, R200 ;  /* 0x0000001fffce7819 */ /* 0x000fe200000114c8 */
[----:B------:R-:W-:-:S02]  /*0f60*/  IMAD.MOV.U32 R2, RZ, RZ, RZ ;  /* 0x000000ffff027224 */ /* 0x000fc400078e00ff */
[----:B------:R-:W-:Y:S02]  /*0f70*/  IMAD.SHL.U32 R184, R0, 0x100, RZ ;  /* 0x0000010000b87824 */ /* 0x000fe400078e00ff */
[----:B------:R-:W-:Y:S02]  /*0f80*/  IMAD R191, R13, 0x8, R22 ;  /* 0x000000080dbf7824 */ /* 0x000fe400078e0216 */
[----:B------:R-:W-:-:S07]  /*0f90*/  IMAD.IADD R189, R189, 0x1, R188 ;  /* 0x00000001bdbd7824 */ /* 0x000fce00078e02bc */
.L_x_8397:
[----:B0-2-4-:R-:W0:Y:S01]  /*0fa0*/  LDC.64 R4, c[0x0][0xd88] ;  /* 0x00036200ff047b82 */ /* 0x015e220000000a00 */
[----:B------:R-:W-:Y:S01]  /*0fb0*/  ULDC.64 UR8, c[0x0][0xb20] ;  /* 0x0002c80000087ab9 */ /* 0x000fe20000000a00 */
[----:B------:R-:W-:-:S06]  /*0fc0*/  ULDC.64 UR10, c[0x0][0xb10] ;  /* 0x0002c400000a7ab9 */ /* 0x000fcc0000000a00 */
[----:B-1-3--:R-:W1:Y:S08]  /*0fd0*/  LDC.64 R8, c[0x0][0x418] ;  /* 0x00010600ff087b82 */ /* 0x00ae700000000a00 */
[----:B------:R-:W2:Y:S01]  /*0fe0*/  LDC R0, c[0x0][0x424] ;  /* 0x00010900ff007b82 */ /* 0x000ea20000000800 */
[----:B0-----:R-:W-:-:S07]  /*0ff0*/  IMAD.WIDE R4, R7, 0x4, R4 ;  /* 0x0000000407047825 */ /* 0x001fce00078e0204 */
[----:B------:R-:W0:Y:S01]  /*1000*/  LDC R11, c[0x0][0x2f0] ;  /* 0x0000bc00ff0b7b82 */ /* 0x000e220000000800 */
[----:B------:R-:W3:Y:S01]  /*1010*/  LDG.E R4, desc[UR44][R4.64] ;  /* 0x0000002c04047981 */ /* 0x000ee2000c1e1900 */
[----:B------:R-:W-:Y:S01]  /*1020*/  UISETP.NE.U32.AND UP0, UPT, UR8, URZ, UPT ;  /* 0x0000003f0800728c */ /* 0x000fe2000bf05070 */
[----:B------:R-:W-:Y:S01]  /*1030*/  IMAD.MOV.U32 R3, RZ, RZ, RZ ;  /* 0x000000ffff037224 */ /* 0x000fe200078e00ff */
[----:B------:R-:W-:Y:S02]  /*1040*/  UISETP.NE.U32.AND UP1, UPT, UR10, URZ, UPT ;  /* 0x0000003f0a00728c */ /* 0x000fe4000bf25070 */
[----:B------:R-:W-:Y:S02]  /*1050*/  UISETP.NE.AND.EX UP0, UPT, UR9, URZ, UPT, UP0 ;  /* 0x0000003f0900728c */ /* 0x000fe4000bf05300 */
[----:B------:R-:W-:-:S04]  /*1060*/  UISETP.NE.AND.EX UP1, UPT, UR11, URZ, UPT, UP1 ;  /* 0x0000003f0b00728c */ /* 0x000fc8000bf25310 */
[----:B------:R-:W-:Y:S02]  /*1070*/  PLOP3.LUT P0, PT, PT, PT, UP0, 0x80, 0x0 ;  /* 0x000000000000781c */ /* 0x000fe40003f0f008 */
[----:B------:R-:W-:Y:S02]  /*1080*/  PLOP3.LUT P2, PT, PT, PT, UP1, 0x80, 0x0 ;  /* 0x000000000000781c */ /* 0x000fe40003f4f018 */
[----:B---3--:R-:W-:-:S13]  /*1090*/  R2UR UR40, R4 ;  /* 0x00000000042872ca */ /* 0x008fda00000e0000 */
[----:B------:R-:W-:Y:S02]  /*10a0*/  USHF.R.S32.HI UR39, URZ, 0x1f, UR40 ;  /* 0x0000001f3f277899 */ /* 0x000fe40008011428 */
[----:B------:R-:W-:-:S04]  /*10b0*/  @UP0 ULEA UR8, UP2, UR40, UR8, 0x2 ;  /* 0x0000000828080291 */ /* 0x000fc8000f84103f */
[----:B------:R-:W-:Y:S02]  /*10c0*/  @UP0 ULEA.HI.X UR9, UR40, UR9, UR39, 0x2, UP2 ;  /* 0x0000000928090291 */ /* 0x000fe400090f1427 */
[----:B------:R-:W-:Y:S01]  /*10d0*/  @UP1 ULEA UR10, UP0, UR40, UR10, 0x2 ;  /* 0x0000000a280a1291 */ /* 0x000fe2000f80103f */
[----:B------:R-:W-:-:S03]  /*10e0*/  IMAD.U32 R4, RZ, RZ, UR8 ;  /* 0x00000008ff047e24 */ /* 0x000fc6000f8e00ff */
[----:B------:R-:W-:Y:S01]  /*10f0*/  @UP1 ULEA.HI.X UR11, UR40, UR11, UR39, 0x2, UP0 ;  /* 0x0000000b280b1291 */ /* 0x000fe200080f1427 */
[----:B------:R-:W-:Y:S01]  /*1100*/  IMAD.U32 R5, RZ, RZ, UR9 ;  /* 0x00000009ff057e24 */ /* 0x000fe2000f8e00ff */
[----:B------:R-:W-:Y:S01]  /*1110*/  ULDC.64 UR8, c[0x0][0xb18] ;  /* 0x0002c60000087ab9 */ /* 0x000fe20000000a00 */
[----:B------:R-:W-:-:S03]  /*1120*/  IMAD.U32 R6, RZ, RZ, UR10 ;  /* 0x0000000aff067e24 */ /* 0x000fc6000f8e00ff */
[----:B------:R-:W-:Y:S01]  /*1130*/  IMAD.U32 R7, RZ, RZ, UR11 ;  /* 0x0000000bff077e24 */ /* 0x000fe2000f8e00ff */
[----:B------:R3:W5:Y:S04]  /*1140*/  @P0 LDG.E R3, desc[UR44][R4.64] ;  /* 0x0000002c04030981 */ /* 0x000768000c1e1900 */
[----:B------:R3:W5:Y:S01]  /*1150*/  @P2 LDG.E R185, desc[UR44][R6.64] ;  /* 0x0000002c06b92981 */ /* 0x000762000c1e1900 */
[----:B-1----:R-:W-:Y:S01]  /*1160*/  ISETP.NE.U32.AND P0, PT, R8, RZ, PT ;  /* 0x000000ff0800720c */ /* 0x002fe20003f05070 */
[----:B------:R-:W-:Y:S01]  /*1170*/  UMOV UR38, UR6 ;  /* 0x0000000600267c82 */ /* 0x000fe20008000000 */
[----:B------:R-:W-:Y:S02]  /*1180*/  ISETP.NE.U32.AND P1, PT, RZ, UR8, PT ;  /* 0x00000008ff007c0c */ /* 0x000fe4000bf25070 */
[----:B------:R-:W-:-:S02]  /*1190*/  ISETP.NE.AND.EX P0, PT, R9, RZ, PT, P0 ;  /* 0x000000ff0900720c */ /* 0x000fc40003f05300 */
[----:B------:R-:W-:Y:S02]  /*11a0*/  ISETP.NE.AND.EX P1, PT, RZ, UR9, PT, P1 ;  /* 0x00000009ff007c0c */ /* 0x000fe4000bf25310 */
[----:B--2---:R-:W-:Y:S01]  /*11b0*/  SEL R0, R0, 0x1, P0 ;  /* 0x0000000100007807 */ /* 0x004fe20000000000 */
[----:B0--3--:R-:W-:Y:S10]  /*11c0*/  @P2 BRA `(.L_x_8339) ;  /* 0x0000000000302947 */ /* 0x009ff40003800000 */
[----:B------:R-:W-:Y:S01]  /*11d0*/  ULDC.64 UR6, c[0x0][0xaf8] ;  /* 0x0002be0000067ab9 */ /* 0x000fe20000000a00 */
[----:B-----5:R-:W0:Y:S01]  /*11e0*/  LDC R185, c[0x0][0x288] ;  /* 0x0000a200ffb97b82 */ /* 0x020e220000000800 */
[----:B------:R-:W-:-:S04]  /*11f0*/  ISETP.NE.U32.AND P0, PT, RZ, UR6, PT ;  /* 0x00000006ff007c0c */ /* 0x000fc8000bf05070 */
[----:B------:R-:W-:-:S13]  /*1200*/  ISETP.NE.AND.EX P0, PT, RZ, UR7, PT, P0 ;  /* 0x00000007ff007c0c */ /* 0x000fda000bf05300 */
[----:B------:R-:W-:Y:S05]  /*1210*/  @!P0 BRA `(.L_x_8339) ;  /* 0x00000000001c8947 */ /* 0x000fea0003800000 */
[----:B------:R-:W-:Y:S02]  /*1220*/  ULDC.64 UR6, c[0x0][0xaf8] ;  /* 0x0002be0000067ab9 */ /* 0x000fe40000000a00 */
[----:B------:R-:W-:-:S06]  /*1230*/  UIMAD.WIDE UR6, UR40, 0x4, UR6 ;  /* 0x00000004280678a5 */ /* 0x000fcc000f8e0206 */
[----:B------:R-:W-:Y:S02]  /*1240*/  IMAD.U32 R4, RZ, RZ, UR6 ;  /* 0x00000006ff047e24 */ /* 0x000fe4000f8e00ff */
[----:B------:R-:W-:-:S05]  /*1250*/  IMAD.U32 R5, RZ, RZ, UR7 ;  /* 0x00000007ff057e24 */ /* 0x000fca000f8e00ff */
[----:B0-----:R-:W2:Y:S04]  /*1260*/  LDG.E R185, desc[UR44][R4.64] ;  /* 0x0000002c04b97981 */ /* 0x001ea8000c1e1900 */
[----:B------:R-:W2:Y:S02]  /*1270*/  LDG.E R6, desc[UR44][R4.64+0x4] ;  /* 0x0000042c04067981 */ /* 0x000ea4000c1e1900 */
[----:B--2---:R-:W-:-:S07]  /*1280*/  IMAD.IADD R185, R6, 0x1, -R185 ;  /* 0x0000000106b97824 */ /* 0x004fce00078e0ab9 */
.L_x_8339:
[----:B------:R-:W-:Y:S01]  /*1290*/  IMAD R186, R0, R11, RZ ;  /* 0x0000000b00ba7224 */ /* 0x000fe200078e02ff */
[----:B------:R-:W-:Y:S06]  /*12a0*/  @!P1 BRA `(.L_x_8340) ;  /* 0x0000000000189947 */ /* 0x000fec0003800000 */
[----:B------:R-:W-:-:S04]  /*12b0*/  ULEA UR4, UP0, UR40, UR8, 0x2 ;  /* 0x0000000828047291 */ /* 0x000fc8000f80103f */
[----:B------:R-:W-:Y:S02]  /*12c0*/  ULEA.HI.X UR6, UR40, UR9, UR39, 0x2, UP0 ;  /* 0x0000000928067291 */ /* 0x000fe400080f1427 */
[----:B------:R-:W-:-:S04]  /*12d0*/  IMAD.U32 R4, RZ, RZ, UR4 ;  /* 0x00000004ff047e24 */ /* 0x000fc8000f8e00ff */
[----:B------:R-:W-:-:S05]  /*12e0*/  IMAD.U32 R5, RZ, RZ, UR6 ;  /* 0x00000006ff057e24 */ /* 0x000fca000f8e00ff */
[----:B------:R1:W5:Y:S01]  /*12f0*/  LDG.E R186, desc[UR44][R4.64] ;  /* 0x0000002c04ba7981 */ /* 0x000362000c1e1900 */
[----:B------:R-:W-:Y:S05]  /*1300*/  BRA `(.L_x_8341) ;  /* 0x00000000002c7947 */ /* 0x000fea0003800000 */
.L_x_8340:
        /* <DEDUP_REMOVED lines=9> */
[----:B------:R-:W2:Y:S02]  /*13a0*/  LDG.E R7, desc[UR44][R4.64+0x4] ;  /* 0x0000042c04077981 */ /* 0x000ea4000c1e1900 */
[----:B--2---:R-:W-:-:S07]  /*13b0*/  IMAD.IADD R186, R7, 0x1, -R186 ;  /* 0x0000000107ba7824 */ /* 0x004fce00078e0aba */
.L_x_8341:
[----:B------:R-:W-:Y:S01]  /*13c0*/  UISETP.NE.AND UP0, UPT, UR43, 0x1, UPT ;  /* 0x000000012b00788c */ /* 0x000fe2000bf05270 */
[----:B-----5:R-:W-:Y:S01]  /*13d0*/  IMAD.IADD R186, R186, 0x1, -R3 ;  /* 0x00000001baba7824 */ /* 0x020fe200078e0a03 */
[----:B------:R-:W-:-:S03]  /*13e0*/  USHF.L.U32 UR37, UR5, 0x6, URZ ;  /* 0x0000000605257899 */ /* 0x000fc6000800063f */
[----:B------:R-:W-:Y:S01]  /*13f0*/  VIADD R0, R186, 0x3f ;  /* 0x0000003fba007836 */ /* 0x000fe20000000000 */
[----:B------:R-:W-:-:S04]  /*1400*/  PLOP3.LUT P0, PT, PT, PT, UP0, 0x80, 0x0 ;  /* 0x000000000000781c */ /* 0x000fc80003f0f008 */
[----:B------:R-:W-:-:S04]  /*1410*/  SHF.R.S32.HI R3, RZ, 0x1f, R0 ;  /* 0x0000001fff037819 */ /* 0x000fc80000011400 */
[----:B------:R-:W-:-:S04]  /*1420*/  LEA.HI R3, R3, R0, RZ, 0x6 ;  /* 0x0000000003037211 */ /* 0x000fc800078f30ff */
[----:B------:R-:W-:Y:S01]  /*1430*/  SHF.R.S32.HI R168, RZ, 0x6, R3 ;  /* 0x00000006ffa87819 */ /* 0x000fe20000011403 */
[----:B------:R-:W-:Y:S06]  /*1440*/  @!P0 BRA `(.L_x_8342) ;  /* 0x0000001c00548947 */ /* 0x000fec0003800000 */
[----:B------:R-:W2:Y:S01]  /*1450*/  LDC R0, c[0x0][0x448] ;  /* 0x00011200ff007b82 */ /* 0x000ea20000000800 */
[----:B------:R-:W-:Y:S01]  /*1460*/  UIADD3 UR4, UR37, 0x3f, URZ ;  /* 0x0000003f25047890 */ /* 0x000fe2000fffe03f */
[----:B0-----:R-:W-:Y:S02]  /*1470*/  IADD3 R185, R186, 0x40, -R185 ;  /* 0x00000040bab97810 */ /* 0x001fe40007ffe8b9 */
        /* <DEDUP_REMOVED lines=21> */
[----:B--2---:R-:W-:Y:S01]  /*15d0*/  ISETP.NE.AND P0, PT, R0, 0x1, PT ;  /* 0x000000010000780c */ /* 0x004fe20003f05270 */
[----:B------:R-:W-:Y:S01]  /*15e0*/  IMAD.U32 R0, RZ, RZ, UR4 ;  /* 0x00000004ff007e24 */ /* 0x000fe2000f8e00ff */
        /* <DEDUP_REMOVED lines=19> */
[----:B-1----:R-:W1:Y:S01]  /*1720*/  @P0 LDC R4, c[0x0][0x450] ;  /* 0x00011400ff040b82 */ /* 0x002e620000000800 */
        /* <DEDUP_REMOVED lines=16> */
[----:B0-----:R-:W-:Y:S01]  /*1830*/  @P0 IMAD.HI.U32 R3, R3, UR4, RZ ;  /* 0x0000000403030c27 */ /* 0x001fe2000f8e00ff */
[----:B------:R-:W-:-:S02]  /*1840*/  CS2R R170, SRZ ;  /* 0x0000000000aa7805 */ /* 0x000fc4000001ff00 */
[----:B------:R-:W-:Y:S02]  /*1850*/  CS2R R32, SRZ ;  /* 0x0000000000207805 */ /* 0x000fe4000001ff00 */
[----:B------:R-:W-:Y:S02]  /*1860*/  CS2R R172, SRZ ;  /* 0x0000000000ac7805 */ /* 0x000fe4000001ff00 */
[----:B------:R-:W-:Y:S01]  /*1870*/  CS2R R38, SRZ ;  /* 0x0000000000267805 */ /* 0x000fe2000001ff00 */
[----:B------:R-:W-:Y:S01]  /*1880*/  IMAD.MOV.U32 R35, RZ, RZ, RZ ;  /* 0x000000ffff237224 */ /* 0x000fe200078e00ff */
[----:B------:R-:W-:Y:S02]  /*1890*/  CS2R R28, SRZ ;  /* 0x00000000001c7805 */ /* 0x000fe4000001ff00 */
[----:B-1----:R-:W-:Y:S02]  /*18a0*/  @P0 SHF.R.U32.HI R0, RZ, R4, R3 ;  /* 0x00000004ff000219 */ /* 0x002fe40000011603 */
[----:B------:R-:W-:-:S02]  /*18b0*/  CS2R R174, SRZ ;  /* 0x0000000000ae7805 */ /* 0x000fc4000001ff00 */
[----:B------:R-:W-:Y:S01]  /*18c0*/  PLOP3.LUT P0, PT, PT, PT, PT, 0x80, 0x0 ;  /* 0x000000000000781c */ /* 0x000fe20003f0f070 */
[----:B------:R-:W-:Y:S01]  /*18d0*/  IMAD.MOV.U32 R31, RZ, RZ, RZ ;  /* 0x000000ffff1f7224 */ /* 0x000fe200078e00ff */
[----:B------:R-:W-:Y:S01]  /*18e0*/  CS2R R10, SRZ ;  /* 0x00000000000a7805 */ /* 0x000fe2000001ff00 */
[----:B------:R-:W-:Y:S02]  /*18f0*/  IMAD.IADD R0, R185, 0x1, R0 ;  /* 0x00000001b9007824 */ /* 0x000fe400078e0200 */
[----:B------:R-:W-:Y:S02]  /*1900*/  IMAD.MOV.U32 R27, RZ, RZ, RZ ;  /* 0x000000ffff1b7224 */ /* 0x000fe400078e00ff */
[----:B------:R-:W-:Y:S01]  /*1910*/  IMAD.MOV.U32 R9, RZ, RZ, RZ ;  /* 0x000000ffff097224 */ /* 0x000fe200078e00ff */
[----:B------:R-:W-:Y:S01]  /*1920*/  SHF.R.S32.HI R3, RZ, 0x1f, R0 ;  /* 0x0000001fff037819 */ /* 0x000fe20000011400 */
[----:B------:R-:W-:Y:S02]  /*1930*/  IMAD.MOV.U32 R20, RZ, RZ, RZ ;  /* 0x000000ffff147224 */ /* 0x000fe400078e00ff */
[----:B------:R-:W-:Y:S01]  /*1940*/  IMAD.MOV.U32 R176, RZ, RZ, RZ ;  /* 0x000000ffffb07224 */ /* 0x000fe200078e00ff */
        /* <DEDUP_REMOVED lines=64> */
.L_x_8344:
[----:B------:R-:W-:Y:S01]  /*1d50*/  IMAD R0, R2, 0x8, R17 ;  /* 0x0000000802007824 */ /* 0x000fe200078e0211 */
[----:B------:R-:W-:-:S03]  /*1d60*/  ISETP.GE.AND P0, PT, R4, 0x2, PT ;  /* 0x000000020400780c */ /* 0x000fc60003f06270 */
[----:B------:R-:W-:-:S05]  /*1d70*/  VIADD R3, R0, 0x38860 ;  /* 0x0003886000037836 */ /* 0x000fca0000000000 */
[----:B------:R-:W-:-:S04]  /*1d80*/  PRMT R3, R202, 0x654, R3 ;  /* 0x00000654ca037816 */ /* 0x000fc80000000003 */
[----:B------:R0:W-:Y:S01]  /*1d90*/  SYNCS.ARRIVE.TRANS64.RED.A1T0 RZ, [R3+URZ], RZ ;  /* 0x000000ff03ff79a7 */ /* 0x0001e2000810043f */
[----:B------:R-:W-:Y:S05]  /*1da0*/  @!P0 BRA `(.L_x_8345) ;  /* 0x0000000800c08947 */ /* 0x000fea0003800000 */
[----:B------:R-:W-:-:S07]  /*1db0*/  VIADD R4, R4, 0xfffffffe ;  /* 0xfffffffe04047836 */ /* 0x000fce0000000000 */
.L_x_8347:
[----:B------:R-:W-:Y:S01]  /*1dc0*/  BAR.SYNC.DEFER_BLOCKING 0xe, 0x100 ;  /* 0x0384000000007b1d */ /* 0x000fe20000010000 */
[----:B------:R-:W-:Y:S01]  /*1dd0*/  IMAD R0, R2, 0x40, R22 ;  /* 0x0000004002007824 */ /* 0x000fe200078e0216 */
        /* <DEDUP_REMOVED lines=10> */
[----:B01----:R-:W0:Y:S04]  /*1e80*/  LDS R3, [R0+0x38400] ;  /* 0x0384000000037984 */ /* 0x003e280000000800 */
        /* <DEDUP_REMOVED lines=157> */
.L_x_8346:
[----:B------:R-:W-:-:S04]  /*2860*/  IMAD R0, R2, 0x8, R17 ;  /* 0x0000000802007824 */ /* 0x000fc800078e0211 */
[----:B------:R-:W-:-:S05]  /*2870*/  VIADD R3, R0, 0x38860 ;  /* 0x0003886000037836 */ /* 0x000fca0000000000 */
[----:B------:R-:W-:-:S04]  /*2880*/  PRMT R3, R202, 0x654, R3 ;  /* 0x00000654ca037816 */ /* 0x000fc80000000003 */
[----:B------:R1:W-:Y:S01]  /*2890*/  SYNCS.ARRIVE.TRANS64.RED.A1T0 RZ, [R3+URZ], RZ ;  /* 0x000000ff03ff79a7 */ /* 0x0003e2000810043f */
[----:B------:R-:W-:Y:S05]  /*28a0*/  @P1 BRA `(.L_x_8347) ;  /* 0xfffffff400441947 */ /* 0x000fea000383ffff */
.L_x_8345:
        /* <DEDUP_REMOVED lines=143> */
.L_x_8342:
[----:B------:R-:W2:Y:S01]  /*31a0*/  LDC R204, c[0x0][0x448] ;  /* 0x00011200ffcc7b82 */ /* 0x000ea20000000800 */
[----:B------:R-:W-:Y:S01]  /*31b0*/  UIADD3 UR4, UR37, 0x3f, URZ ;  /* 0x0000003f25047890 */ /* 0x000fe2000fffe03f */
[----:B01----:R-:W-:Y:S02]  /*31c0*/  IADD3 R5, R186, 0x40, -R185 ;  /* 0x00000040ba057810 */ /* 0x003fe40007ffe8b9 */
        /* <DEDUP_REMOVED lines=21> */
[----:B--2---:R-:W-:-:S02]  /*3320*/  ISETP.NE.AND P0, PT, R204, 0x1, PT ;  /* 0x00000001cc00780c */ /* 0x004fc40003f05270 */
        /* <DEDUP_REMOVED lines=11> */
[----:B------:R-:W-:Y:S01]  /*33e0*/  CS2R R94, SRZ ;  /* 0x00000000005e7805 */ /* 0x000fe2000001ff00 */
[----:B------:R-:W0:Y:S01]  /*33f0*/  @P0 LDC R0, c[0x0][0x44c] ;  /* 0x00011300ff000b82 */ /* 0x000e220000000800 */
[----:B------:R-:W-:-:S02]  /*3400*/  CS2R R92, SRZ ;  /* 0x00000000005c7805 */ /* 0x000fc4000001ff00 */
[----:B------:R-:W-:Y:S02]  /*3410*/  CS2R R90, SRZ ;  /* 0x00000000005a7805 */ /* 0x000fe4000001ff00 */
        /* <DEDUP_REMOVED lines=24> */
[----:B------:R-:W-:Y:S01]  /*35a0*/  CS2R R172, SRZ ;  /* 0x0000000000ac7805 */ /* 0x000fe2000001ff00 */
[----:B------:R-:W-:Y:S01]  /*35b0*/  IMAD.U32 R0, RZ, RZ, UR4 ;  /* 0x00000004ff007e24 */ /* 0x000fe2000f8e00ff */
        /* <DEDUP_REMOVED lines=49> */
.L_x_8348:
        /* <DEDUP_REMOVED lines=9> */
.L_x_8488:
[----:B------:R-:W-:Y:S05]  /*3960*/  @!P0 BRA `(.L_x_8350) ;  /* 0x0000000000048947 */ /* 0x000fea0003800000 */
[----:B------:R-:W-:Y:S01]  /*3970*/  BPT.TRAP 0x1 ;  /* 0x000000040000795c */ /* 0x000fe20000300000 */
.L_x_8350:
[----:B------:R-:W-:Y:S01]  /*3980*/  IMAD R9, R2, 0x8, R17 ;  /* 0x0000000802097824 */ /* 0x000fe200078e0211 */
[----:B------:R-:W-:-:S04]  /*3990*/  SHF.L.U32 R6, R16, 0x1f, RZ ;  /* 0x0000001f10067819 */ /* 0x000fc800000006ff */
[----:B------:R1:W2:Y:S01]  /*39a0*/  SYNCS.PHASECHK.TRANS64.TRYWAIT P1, [R9+URZ+0x38830], R6 ;  /* 0x03883006090075a7 */ /* 0x0002a2000802017f */
[----:B------:R-:W-:Y:S05]  /*39b0*/  @!P0 BRA `(.L_x_8351) ;  /* 0x0000000000048947 */ /* 0x000fea0003800000 */
[----:B------:R-:W-:Y:S01]  /*39c0*/  BPT.TRAP 0x1 ;  /* 0x000000040000795c */ /* 0x000fe20000300000 */
.L_x_8351:
[----:B------:R-:W-:-:S05]  /*39d0*/  VIADD R0, R17, 0x22400 ;  /* 0x0002240011007836 */ /* 0x000fca0000000000 */
[----:B------:R-:W-:-:S04]  /*39e0*/  SHF.R.U32.HI R0, RZ, 0x4, R0 ;  /* 0x00000004ff007819 */ /* 0x000fc80000011600 */
[----:B------:R-:W-:Y:S01]  /*39f0*/  LOP3.LUT R0, R0, 0x3fff, RZ, 0xc0, !PT ;  /* 0x00003fff00007812 */ /* 0x000fe200078ec0ff */
[----:B--2---:R-:W-:Y:S06]  /*3a00*/  @P1 BRA `(.L_x_8352) ;  /* 0x0000000000081947 */ /* 0x004fec0003800000 */
[----:B------:R-:W2:Y:S02]  /*3a10*/  SYNCS.PHASECHK.TRANS64.TRYWAIT P1, [R9+URZ+0x38830], R6 ;  /* 0x03883006090075a7 */ /* 0x000ea4000802017f */
[----:B--2---:R-:W-:Y:S05]  /*3a20*/  @!P1 BRA `(.L_x_8353) ;  /* 0x0000012c00209947 */ /* 0x004fea0003800000 */
.L_x_8352:
        /* <DEDUP_REMOVED lines=40> */
.L_x_8489:
[----:B------:R-:W-:Y:S05]  /*3cb0*/  @!P0 BRA `(.L_x_8355) ;  /* 0x0000000000048947 */ /* 0x000fea0003800000 */
[----:B------:R-:W-:Y:S01]  /*3cc0*/  BPT.TRAP 0x1 ;  /* 0x000000040000795c */ /* 0x000fe20000300000 */
.L_x_8355:
[----:B------:R4:W0:Y:S01]  /*3cd0*/  SYNCS.PHASECHK.TRANS64.TRYWAIT P1, [R9+URZ+0x38850], R6 ;  /* 0x03885006090075a7 */ /* 0x000822000802017f */
[----:B------:R-:W-:Y:S05]  /*3ce0*/  @!P0 BRA `(.L_x_8356) ;  /* 0x0000000000048947 */ /* 0x000fea0003800000 */
[----:B------:R-:W-:Y:S01]  /*3cf0*/  BPT.TRAP 0x1 ;  /* 0x000000040000795c */ /* 0x000fe20000300000 */
.L_x_8356:
        /* <DEDUP_REMOVED lines=12> */
.L_x_8357:
        /* <DEDUP_REMOVED lines=292> */
[----:B------:R-:W-:-:S02]  /*5000*/  IMAD.IADD R10, R10, 0x1, R11 ;  /* 0x000000010a0a7824 */ /* 0x000fc400078e020b */
[----:B------:R-:W-:Y:S01]  /*5010*/  IMAD.MOV.U32 R11, RZ, RZ, 0x40 ;  /* 0x00000040ff0b7424 */ /* 0x000fe200078e00ff */
[----:B------:R-:W-:Y:S02]  /*5020*/  WARPGROUP.DEPBAR.LE gsb0, 0x0 ;  /* 0x00008000000079c5 */ /* 0x000fe40000010000 */
        /* <DEDUP_REMOVED lines=33> */
.L_x_8359:
[----:B------:R-:W-:Y:S01]  /*5240*/  ISETP.NE.AND P5, PT, R204, 0x1, PT ;  /* 0x00000001cc00780c */ /* 0x000fe20003fa5270 */
[----:B------:R-:W-:Y:S01]  /*5250*/  VIADD R5, R191, UR37 ;  /* 0x00000025bf057c36 */ /* 0x000fe20008000000 */
[----:B------:R-:W-:Y:S01]  /*5260*/  ULDC UR28, c[0x0][0xa80] ;  /* 0x0002a000001c7ab9 */ /* 0x000fe20000000800 */
[----:B------:R-:W-:Y:S01]  /*5270*/  IMAD R217, R2, 0x1000, R19 ;  /* 0x0000100002d97824 */ /* 0x000fe200078e0213 */
[----:B------:R-:W-:-:S03]  /*5280*/  UMOV UR7, 0x40000040 ;  /* 0x4000004000077882 */ /* 0x000fc60000000000 */
[C---:B------:R-:W-:Y:S01]  /*5290*/  VIADD R221, R217.reuse, 0x80 ;  /* 0x00000080d9dd7836 */ /* 0x040fe20000000000 */
[----:B------:R-:W-:-:S05]  /*52a0*/  R2UR UR6, R217 ;  /* 0x00000000d90672ca */ /* 0x000fca00000e0000 */
[----:B------:R-:W0:Y:S08]  /*52b0*/  @P5 LDC R6, c[0x0][0x44c] ;  /* 0x00011300ff065b82 */ /* 0x000e300000000800 */
[----:B------:R-:W1:Y:S01]  /*52c0*/  @P5 LDC R7, c[0x0][0x450] ;  /* 0x00011400ff075b82 */ /* 0x000e620000000800 */
[----:B0-----:R-:W-:-:S05]  /*52d0*/  @P5 IMAD.HI.U32 R6, R5, R6, RZ ;  /* 0x0000000605065227 */ /* 0x001fca00078e00ff */
[----:B-1----:R-:W-:Y:S01]  /*52e0*/  @P5 SHF.R.U32.HI R5, RZ, R7, R6 ;  /* 0x00000007ff055219 */ /* 0x002fe20000011606 */
[----:B------:R-:W-:-:S04]  /*52f0*/  IMAD R7, R168, -0x40, R11 ;  /* 0xffffffc0a8077824 */ /* 0x000fc800078e020b */
[----:B------:R-:W0:Y:S01]  /*5300*/  SHFL.IDX PT, R8, R5, RZ, 0x1c1f ;  /* 0x001c1fff05087589 */ /* 0x000e2200000e0000 */
[----:B------:R-:W-:Y:S02]  /*5310*/  IADD3 R6, R186, 0x1, R7 ;  /* 0x00000001ba067810 */ /* 0x000fe40007ffe007 */
[----:B------:R-:W-:Y:S01]  /*5320*/  IADD3 R7, -R18, R7, R186 ;  /* 0x0000000712077210 */ /* 0x000fe20007ffe1ba */
[----:B------:R-:W1:Y:S01]  /*5330*/  SHFL.IDX PT, R5, R5, 0x1, 0x1c1f ;  /* 0x003c1f0005057f89 */ /* 0x000e6200000e0000 */
[----:B------:R-:W-:-:S04]  /*5340*/  IADD3 R6, -R185, R6, -R18 ;  /* 0x00000006b9067210 */ /* 0x000fc80007ffe912 */
        /* <DEDUP_REMOVED lines=92> */
[----:B------:R-:W-:Y:S02]  /*5910*/  ISETP.GT.AND P1, PT, R6, 0x38, PT ;  /* 0x000000380600780c */ /* 0x000fe40003f24270 */
        /* <DEDUP_REMOVED lines=10> */
[----:B------:R-:W0:Y:S02]  /*59c0*/  SHFL.BFLY PT, R21, R8, 0x2, 0x1f ;  /* 0x0c401f0008157f89 */ /* 0x000e2400000e0000 */
        /* <DEDUP_REMOVED lines=16> */
[----:B0-----:R-:W-:Y:S01]  /*5ad0*/  FMNMX.FTZ R24, R8, R21, !PT ;  /* 0x0000001508187209 */ /* 0x001fe20007810000 */
[----:B------:R-:W-:-:S06]  /*5ae0*/  FFMA.FTZ R21, R41, UR28, -R56 ;  /* 0x0000001c29157c23 */ /* 0x000fcc0008010838 */
[----:B------:R-:W0:Y:S01]  /*5af0*/  MUFU.EX2 R6, R6 ;  /* 0x0000000600067308 */ /* 0x000e220000000800 */
[----:B------:R-:W1:Y:S07]  /*5b00*/  SHFL.BFLY PT, R25, R24, 0x1, 0x1f ;  /* 0x0c201f0018197f89 */ /* 0x000e6e00000e0000 */
[----:B------:R-:W-:Y:S08]  /*5b10*/  MUFU.EX2 R10, R10 ;  /* 0x0000000a000a7308 */ /* 0x000ff00000000800 */
[----:B------:R-:W2:Y:S01]  /*5b20*/  MUFU.EX2 R11, R11 ;  /* 0x0000000b000b7308 */ /* 0x000ea20000000800 */
[----:B0-----:R-:W-:Y:S01]  /*5b30*/  F2FP.BF16.F32.PACK_AB R152, R6, R5 ;  /* 0x000000050698723e */ /* 0x001fe200000010ff */
[----:B------:R-:W-:-:S06]  /*5b40*/  FADD.FTZ R5, R5, R6 ;  /* 0x0000000605057221 */ /* 0x000fcc0000010000 */
[----:B------:R-:W-:Y:S01]  /*5b50*/  MUFU.EX2 R12, R12 ;  /* 0x0000000c000c7308 */ /* 0x000fe20000000800 */
[----:B-1----:R-:W-:Y:S01]  /*5b60*/  FMNMX.FTZ R8, R24, R25, !PT ;  /* 0x0000001918087209 */ /* 0x002fe20007810000 */
[----:B------:R-:W-:-:S03]  /*5b70*/  VIADD R25, R9, 0x38840 ;  /* 0x0003884009197836 */ /* 0x000fc60000000000 */
[C---:B------:R-:W-:Y:S01]  /*5b80*/  FSETP.NEU.FTZ.AND P1, PT, R8.reuse, -INF , PT ;  /* 0xff8000000800780b */ /* 0x040fe20003f3d000 */
[----:B------:R-:W-:Y:S01]  /*5b90*/  FMUL.FTZ R24, R8, UR28 ;  /* 0x0000001c08187c20 */ /* 0x000fe20008410000 */
[----:B------:R-:W-:Y:S01]  /*5ba0*/  PRMT R25, R202, 0x654, R25 ;  /* 0x00000654ca197816 */ /* 0x000fe20000000019 */
[----:B------:R-:W0:Y:S01]  /*5bb0*/  MUFU.EX2 R13, R13 ;  /* 0x0000000d000d7308 */ /* 0x000e220000000800 */
[C---:B--2---:R-:W-:Y:S01]  /*5bc0*/  F2FP.BF16.F32.PACK_AB R154, R11.reuse, R10 ;  /* 0x0000000a0b9a723e */ /* 0x044fe200000010ff */
[----:B------:R-:W-:Y:S01]  /*5bd0*/  FADD.FTZ R10, R10, R5 ;  /* 0x000000050a0a7221 */ /* 0x000fe20000010000 */
[----:B------:R-:W-:Y:S01]  /*5be0*/  FSEL R24, R24, RZ, P1 ;  /* 0x000000ff18187208 */ /* 0x000fe20000800000 */
[----:B------:R1:W-:Y:S02]  /*5bf0*/  SYNCS.ARRIVE.TRANS64.RED.A1T0 RZ, [R25+URZ], RZ ;  /* 0x000000ff19ff79a7 */ /* 0x0003e4000810043f */
[----:B------:R-:W-:Y:S02]  /*5c00*/  FADD.FTZ R11, R11, R10 ;  /* 0x0000000a0b0b7221 */ /* 0x000fe40000010000 */
        /* <DEDUP_REMOVED lines=46> */
[----:B------:R0:W-:Y:S01]  /*5ef0*/  STSM.16.M88.4 [R190], R156 ;  /* 0x0000009cbe007844 */ /* 0x0001e20000000200 */
[----:B------:R-:W-:Y:S01]  /*5f00*/  FADD.FTZ R182, R182, R181 ;  /* 0x000000b5b6b67221 */ /* 0x000fe20000010000 */
        /* <DEDUP_REMOVED lines=21> */
[----:B------:R-:W3:Y:S08]  /*6060*/  MUFU.EX2 R173, R173 ;  /* 0x000000ad00ad7308 */ /* 0x000ef00000000800 */
[----:B------:R-:W4:Y:S01]  /*6070*/  MUFU.EX2 R174, R174 ;  /* 0x000000ae00ae7308 */ /* 0x000f220000000800 */
[----:B--2---:R-:W-:Y:S01]  /*6080*/  F2FP.BF16.F32.PACK_AB R164, R172, R171 ;  /* 0x000000abaca4723e */ /* 0x004fe200000010ff */
[----:B------:R-:W-:-:S04]  /*6090*/  FADD.FTZ R171, R171, R170 ;  /* 0x000000aaabab7221 */ /* 0x000fc80000010000 */
[----:B------:R-:W-:Y:S02]  /*60a0*/  FADD.FTZ R172, R172, R171 ;  /* 0x000000abacac7221 */ /* 0x000fe40000010000 */
[----:B------:R-:W-:Y:S02]  /*60b0*/  MUFU.EX2 R215, R215 ;  /* 0x000000d700d77308 */ /* 0x000fe40000000800 */
[----:B---3--:R-:W-:-:S06]  /*60c0*/  FADD.FTZ R5, R173, R172 ;  /* 0x000000acad057221 */ /* 0x008fcc0000010000 */
[----:B------:R-:W2:Y:S01]  /*60d0*/  MUFU.EX2 R218, R218 ;  /* 0x000000da00da7308 */ /* 0x000ea20000000800 */
[C---:B----4-:R-:W-:Y:S01]  /*60e0*/  F2FP.BF16.F32.PACK_AB R166, R174.reuse, R173 ;  /* 0x000000adaea6723e */ /* 0x050fe200000010ff */
[----:B------:R-:W-:-:S06]  /*60f0*/  FADD.FTZ R5, R174, R5 ;  /* 0x00000005ae057221 */ /* 0x000fcc0000010000 */
[----:B------:R-:W-:Y:S08]  /*6100*/  MUFU.EX2 R219, R219 ;  /* 0x000000db00db7308 */ /* 0x000ff00000000800 */
[----:B------:R-:W3:Y:S01]  /*6110*/  MUFU.EX2 R220, R220 ;  /* 0x000000dc00dc7308 */ /* 0x000ee20000000800 */
[----:B--2---:R-:W-:Y:S01]  /*6120*/  F2FP.BF16.F32.PACK_AB R165, R218, R215 ;  /* 0x000000d7daa5723e */ /* 0x004fe200000010ff */
[----:B------:R-:W-:-:S04]  /*6130*/  FADD.FTZ R215, R215, R216 ;  /* 0x000000d8d7d77221 */ /* 0x000fc80000010000 */
[----:B------:R-:W-:Y:S01]  /*6140*/  FADD.FTZ R218, R218, R215 ;  /* 0x000000d7dada7221 */ /* 0x000fe20000010000 */
[----:B---3--:R-:W-:-:S03]  /*6150*/  F2FP.BF16.F32.PACK_AB R167, R220, R219 ;  /* 0x000000dbdca7723e */ /* 0x008fc600000010ff */
[----:B------:R-:W-:Y:S02]  /*6160*/  FADD.FTZ R219, R219, R218 ;  /* 0x000000dadbdb7221 */ /* 0x000fe40000010000 */
[----:B------:R0:W-:Y:S01]  /*6170*/  STSM.16.M88.4 [R189], R164 ;  /* 0x000000a4bd007844 */ /* 0x0001e20000000200 */
[----:B-1----:R-:W-:Y:S01]  /*6180*/  WARPGROUP.ARRIVE ;  /* 0x00000000000079c5 */ /* 0x002fe20000000000 */
[----:B------:R-:W-:-:S05]  /*6190*/  FADD.FTZ R6, R220, R219 ;  /* 0x000000dbdc067221 */ /* 0x000fca0000010000 */
        /* <DEDUP_REMOVED lines=32> */
.L_x_8360:
[----:B------:R-:W0:Y:S01]  /*63a0*/  @P5 LDC R11, c[0x0][0x44c] ;  /* 0x00011300ff0b5b82 */ /* 0x000e220000000800 */
[----:B------:R-:W-:Y:S02]  /*63b0*/  IMAD.U32 R10, RZ, RZ, UR37 ;  /* 0x00000025ff0a7e24 */ /* 0x000fe4000f8e00ff */
[----:B------:R-:W-:Y:S02]  /*63c0*/  VIADD R168, R168, 0xfffffffe ;  /* 0xfffffffea8a87836 */ /* 0x000fe40000000000 */
[----:B------:R-:W-:-:S03]  /*63d0*/  VIADD R9, R9, 0x38860 ;  /* 0x0003886009097836 */ /* 0x000fc60000000000 */
[----:B------:R-:W1:Y:S01]  /*63e0*/  @P5 LDC R12, c[0x0][0x450] ;  /* 0x00011400ff0c5b82 */ /* 0x000e620000000800 */
[----:B------:R-:W-:Y:S02]  /*63f0*/  R2UR UR30, R168 ;  /* 0x00000000a81e72ca */ /* 0x000fe400000e0000 */
[----:B------:R-:W-:-:S04]  /*6400*/  PRMT R9, R202, 0x654, R9 ;  /* 0x00000654ca097816 */ /* 0x000fc80000000009 */
[----:B------:R2:W-:Y:S01]  /*6410*/  SYNCS.ARRIVE.TRANS64.RED.A1T0 RZ, [R9+URZ], RZ ;  /* 0x000000ff09ff79a7 */ /* 0x0005e2000810043f */
[----:B0-----:R-:W-:-:S05]  /*6420*/  @P5 IMAD.HI.U32 R11, R11, UR37, RZ ;  /* 0x000000250b0b5c27 */ /* 0x001fca000f8e00ff */
[----:B-1----:R-:W-:-:S04]  /*6430*/  @P5 SHF.R.U32.HI R10, RZ, R12, R11 ;  /* 0x0000000cff0a5219 */ /* 0x002fc8000001160b */
[----:B------:R-:W-:-:S04]  /*6440*/  IADD3 R10, R10, R186, -R185 ;  /* 0x000000ba0a0a7210 */ /* 0x000fc80007ffe8b9 */
[----:B------:R-:W-:-:S04]  /*6450*/  SHF.R.S32.HI R11, RZ, 0x1f, R10 ;  /* 0x0000001fff0b7819 */ /* 0x000fc8000001140a */
[----:B------:R-:W-:-:S04]  /*6460*/  LEA.HI R11, R11, R10, RZ, 0x6 ;  /* 0x0000000a0b0b7211 */ /* 0x000fc800078f30ff */
[----:B------:R-:W-:-:S04]  /*6470*/  SHF.R.S32.HI R11, RZ, 0x6, R11 ;  /* 0x00000006ff0b7819 */ /* 0x000fc8000001140b */
[----:B------:R-:W-:-:S13]  /*6480*/  R2UR UR29, R11 ;  /* 0x000000000b1d72ca */ /* 0x000fda00000e0000 */
[----:B------:R-:W-:-:S04]  /*6490*/  UISETP.LT.AND UP0, UPT, URZ, UR29, UPT ;  /* 0x0000001d3f00728c */ /* 0x000fc8000bf01270 */
[----:B------:R-:W-:-:S04]  /*64a0*/  USEL UR29, URZ, UR29, !UP0 ;  /* 0x0000001d3f1d7287 */ /* 0x000fc8000c000000 */
[----:B------:R-:W-:-:S06]  /*64b0*/  UISETP.GE.AND UP0, UPT, UR30, UR29, UPT ;  /* 0x0000001d1e00728c */ /* 0x000fcc000bf06270 */
[----:B------:R-:W-:-:S13]  /*64c0*/  PLOP3.LUT P1, PT, PT, PT, UP0, 0x80, 0x0 ;  /* 0x000000000000781c */ /* 0x000fda0003f2f008 */
[----:B--2---:R-:W-:Y:S05]  /*64d0*/  @!P1 BRA `(.L_x_8361) ;  /* 0x00000030009c9947 */ /* 0x004fea0003800000 */
[----:B------:R-:W-:Y:S01]  /*64e0*/  IMAD.MOV.U32 R11, RZ, RZ, R8 ;  /* 0x000000ffff0b7224 */ /* 0x000fe200078e0008 */
[----:B------:R-:W-:Y:S01]  /*64f0*/  ULDC UR28, c[0x0][0xa80] ;  /* 0x0002a000001c7ab9 */ /* 0x000fe20000000800 */
[----:B------:R-:W-:Y:S02]  /*6500*/  IMAD.MOV.U32 R10, RZ, RZ, R7 ;  /* 0x000000ffff0a7224 */ /* 0x000fe400078e0007 */
[----:B------:R-:W-:-:S07]  /*6510*/  IMAD.MOV.U32 R13, RZ, RZ, R2 ;  /* 0x000000ffff0d7224 */ /* 0x000fce00078e0002 */
.L_x_8372:
[----:B------:R-:W-:-:S05]  /*6520*/  VIADD R2, R13, 0x1 ;  /* 0x000000010d027836 */ /* 0x000fca0000000000 */
[----:B------:R-:W-:-:S04]  /*6530*/  ISETP.NE.AND P1, PT, R2, 0x2, PT ;  /* 0x000000020200780c */ /* 0x000fc80003f25270 */
[----:B------:R-:W-:Y:S02]  /*6540*/  SEL R7, RZ, 0x1, P1 ;  /* 0x00000001ff077807 */ /* 0x000fe40000800000 */
[----:B------:R-:W-:Y:S02]  /*6550*/  SEL R2, R2, RZ, P1 ;  /* 0x000000ff02027207 */ /* 0x000fe40000800000 */
[----:B------:R-:W-:Y:S01]  /*6560*/  LOP3.LUT R16, R16, R7, RZ, 0x3c, !PT ;  /* 0x0000000710107212 */ /* 0x000fe200078e3cff */
[----:B0-----:R-:W-:Y:S06]  /*6570*/  @!P0 BRA `(.L_x_8362) ;  /* 0x0000000000048947 */ /* 0x001fec0003800000 */
[----:B------:R-:W-:Y:S01]  /*6580*/  BPT.TRAP 0x1 ;  /* 0x000000040000795c */ /* 0x000fe20000300000 */
.L_x_8362:
[----:B------:R-:W-:Y:S01]  /*6590*/  IMAD R9, R2, 0x8, R17 ;  /* 0x0000000802097824 */ /* 0x000fe200078e0211 */
[----:B------:R-:W-:-:S04]  /*65a0*/  SHF.L.U32 R8, R16, 0x1f, RZ ;  /* 0x0000001f10087819 */ /* 0x000fc800000006ff */
[----:B------:R0:W1:Y:S01]  /*65b0*/  SYNCS.PHASECHK.TRANS64.TRYWAIT P1, [R9+URZ+0x38830], R8 ;  /* 0x03883008090075a7 */ /* 0x000062000802017f */
[----:B------:R-:W-:Y:S05]  /*65c0*/  @!P0 BRA `(.L_x_8363) ;  /* 0x0000000000048947 */ /* 0x000fea0003800000 */
[----:B------:R-:W-:Y:S01]  /*65d0*/  BPT.TRAP 0x1 ;  /* 0x000000040000795c */ /* 0x000fe20000300000 */
.L_x_8363:
[----:B------:R-:W-:Y:S01]  /*65e0*/  IMAD R7, R2, 0x200, R0 ;  /* 0x0000020002077824 */ /* 0x000fe200078e0200 */
[----:B-1----:R-:W-:Y:S06]  /*65f0*/  @P1 BRA `(.L_x_8364) ;  /* 0x0000000000081947 */ /* 0x002fec0003800000 */
[----:B------:R-:W1:Y:S02]  /*6600*/  SYNCS.PHASECHK.TRANS64.TRYWAIT P1, [R9+URZ+0x38830], R8 ;  /* 0x03883008090075a7 */ /* 0x000e64000802017f */
[----:B-1----:R-:W-:Y:S05]  /*6610*/  @!P1 BRA `(.L_x_8365) ;  /* 0x0000010000609947 */ /* 0x002fea0003800000 */
.L_x_8364:
        /* <DEDUP_REMOVED lines=22> */
.L_x_8366:
[----:B------:R2:W3:Y:S01]  /*6780*/  SYNCS.PHASECHK.TRANS64.TRYWAIT P1, [R9+URZ+0x38850], R8 ;  /* 0x03885008090075a7 */ /* 0x0004e2000802017f */
[----:B------:R-:W-:Y:S05]  /*6790*/  @!P0 BRA `(.L_x_8367) ;  /* 0x0000000000048947 */ /* 0x000fea0003800000 */
[----:B------:R-:W-:Y:S01]  /*67a0*/  BPT.TRAP 0x1 ;  /* 0x000000040000795c */ /* 0x000fe20000300000 */
.L_x_8367:
[----:B------:R-:W-:Y:S01]  /*67b0*/  IMAD R7, R2, 0x1000, R4 ;  /* 0x0000100002077824 */ /* 0x000fe200078e0204 */
[----:B---3--:R-:W-:Y:S06]  /*67c0*/  @P1 BRA `(.L_x_8368) ;  /* 0x0000000000081947 */ /* 0x008fec0003800000 */
[----:B------:R-:W3:Y:S02]  /*67d0*/  SYNCS.PHASECHK.TRANS64.TRYWAIT P1, [R9+URZ+0x38850], R8 ;  /* 0x03885008090075a7 */ /* 0x000ee4000802017f */
[----:B---3--:R-:W-:Y:S05]  /*67e0*/  @!P1 BRA `(.L_x_8369) ;  /* 0x0000010000009947 */ /* 0x008fea0003800000 */
.L_x_8368:
        /* <DEDUP_REMOVED lines=189> */
[----:B------:R-:W-:Y:S01]  /*73c0*/  IMAD.IADD R15, R21, 0x1, R8 ;  /* 0x00000001150f7824 */ /* 0x000fe200078e0208 */
[----:B------:R-:W-:Y:S02]  /*73d0*/  WARPGROUP.DEPBAR.LE gsb0, 0x0 ;  /* 0x00008000000079c5 */ /* 0x000fe40000010000 */
[----:B------:R-:W-:-:S08]  /*73e0*/  WARPGROUP.ARRIVE ;  /* 0x00000000000079c5 */ /* 0x000fd00000000000 */
[----:B------:R-:W-:Y:S01]  /*73f0*/  HGMMA.64x64x16.F32.BF16 R152, gdesc[UR24], R152, gsb0 ;  /* 0x00e00000189879f0 */ /* 0x000fe20008001898 */
[----:B------:R-:W-:Y:S01]  /*7400*/  R2UR UR24, R15 ;  /* 0x000000000f1872ca */ /* 0x000fe200000e0000 */
[----:B------:R-:W-:Y:S01]  /*7410*/  VIADD R15, R7, 0xa00 ;  /* 0x00000a00070f7836 */ /* 0x000fe20000000000 */
[----:B------:R-:W-:Y:S01]  /*7420*/  UMOV UR25, 0x40000040 ;  /* 0x4000004000197882 */ /* 0x000fe20000000000 */
[----:B------:R-:W-:Y:S02]  /*7430*/  UMOV UR27, 0x40000040 ;  /* 0x40000040001b7882 */ /* 0x000fe40000000000 */
[----:B------:R-:W-:-:S05]  /*7440*/  IMAD.IADD R20, R8, 0x1, R15 ;  /* 0x0000000108147824 */ /* 0x000fca00078e020f */
        /* <DEDUP_REMOVED lines=128> */
.L_x_8370:
        /* <DEDUP_REMOVED lines=9> */
[----:B------:R-:W-:-:S03]  /*7ce0*/  IADD3 R8, R186, UR6, -R18 ;  /* 0x00000006ba087c10 */ /* 0x000fc6000fffe812 */
[----:B------:R-:W0:Y:S02]  /*7cf0*/  SHFL.IDX PT, R15, R7, 0x1, 0x1c1f ;  /* 0x003c1f00070f7f89 */ /* 0x000e2400000e0000 */
[----:B------:R-:W-:Y:S02]  /*7d00*/  IMAD.IADD R8, R8, 0x1, -R185 ;  /* 0x0000000108087824 */ /* 0x000fe400078e0ab9 */
[----:B------:R-:W1:Y:S02]  /*7d10*/  SHFL.IDX PT, R7, R7, RZ, 0x1c1f ;  /* 0x001c1fff07077589 */ /* 0x000e6400000e0000 */
        /* <DEDUP_REMOVED lines=48> */
[----:B------:R-:W-:Y:S01]  /*8020*/  FMNMX.FTZ R14, R183, R12, !PT ;  /* 0x0000000cb70e7209 */ /* 0x000fe20007810000 */
[----:B-1----:R-:W-:-:S04]  /*8030*/  IMAD.IADD R12, R8, 0x1, R7 ;  /* 0x00000001080c7824 */ /* 0x002fc800078e0207 */
        /* <DEDUP_REMOVED lines=70> */
[----:B------:R-:W-:Y:S01]  /*84a0*/  FFMA.FTZ R181, R183, UR28, -R214 ;  /* 0x0000001cb7b57c23 */ /* 0x000fe200080108d6 */
[----:B------:R-:W0:Y:S01]  /*84b0*/  SHFL.BFLY PT, R158, R7, 0x2, 0x1f ;  /* 0x0c401f00079e7f89 */ /* 0x000e2200000e0000 */
[----:B------:R-:W-:Y:S08]  /*84c0*/  MUFU.EX2 R15, R15 ;  /* 0x0000000f000f7308 */ /* 0x000ff00000000800 */
[----:B------:R-:W-:Y:S08]  /*84d0*/  MUFU.EX2 R12, R12 ;  /* 0x0000000c000c7308 */ /* 0x000ff00000000800 */
[----:B------:R-:W-:Y:S01]  /*84e0*/  MUFU.EX2 R14, R177 ;  /* 0x000000b1000e7308 */ /* 0x000fe20000000800 */
[----:B0-----:R-:W-:-:S07]  /*84f0*/  FMNMX.FTZ R158, R7, R158, !PT ;  /* 0x0000009e079e7209 */ /* 0x001fce0007810000 */
[----:B------:R-:W0:Y:S01]  /*8500*/  MUFU.EX2 R169, R169 ;  /* 0x000000a900a97308 */ /* 0x000e220000000800 */
[----:B------:R-:W1:Y:S07]  /*8510*/  SHFL.BFLY PT, R7, R158, 0x1, 0x1f ;  /* 0x0c201f009e077f89 */ /* 0x000e6e00000e0000 */
[----:B------:R-:W-:Y:S08]  /*8520*/  MUFU.EX2 R20, R20 ;  /* 0x0000001400147308 */ /* 0x000ff00000000800 */
[----:B------:R-:W2:Y:S08]  /*8530*/  MUFU.EX2 R173, R173 ;  /* 0x000000ad00ad7308 */ /* 0x000eb00000000800 */
        /* <DEDUP_REMOVED lines=9> */
[----:B------:R-:W-:Y:S01]  /*85d0*/  FSEL R153, R7, RZ, P2 ;  /* 0x000000ff07997208 */ /* 0x000fe20001000000 */
[--C-:B------:R-:W-:Y:S01]  /*85e0*/  FFMA.FTZ R221, R152, UR28, -R158.reuse ;  /* 0x0000001c98dd7c23 */ /* 0x100fe2000801089e */
[----:B------:R-:W-:Y:S01]  /*85f0*/  FSEL R152, R8, RZ, P1 ;  /* 0x000000ff08987208 */ /* 0x000fe20000800000 */
[----:B------:R-:W-:Y:S01]  /*8600*/  FFMA.FTZ R214, R157, UR28, -R158 ;  /* 0x0000001c9dd67c23 */ /* 0x000fe2000801089e */
[----:B------:R-:W-:Y:S02]  /*8610*/  IMAD.MOV R157, RZ, RZ, -R184 ;  /* 0x000000ffff9d7224 */ /* 0x000fe400078e0ab8 */
[----:B------:R-:W-:Y:S01]  /*8620*/  FADD.FTZ R153, -R153, R10 ;  /* 0x0000000a99997221 */ /* 0x000fe20000010100 */
[--C-:B------:R-:W-:Y:S01]  /*8630*/  FFMA.FTZ R222, R213, UR28, -R158.reuse ;  /* 0x0000001cd5de7c23 */ /* 0x100fe2000801089e */
[----:B------:R-:W-:Y:S01]  /*8640*/  FADD.FTZ R152, -R152, R11 ;  /* 0x0000000b98987221 */ /* 0x000fe20000010100 */
[--C-:B------:R-:W-:Y:S01]  /*8650*/  FFMA.FTZ R213, R215, UR28, -R158.reuse ;  /* 0x0000001cd7d57c23 */ /* 0x100fe2000801089e */
[----:B------:R-:W-:Y:S01]  /*8660*/  FMUL.FTZ R215, R153, UR28 ;  /* 0x0000001c99d77c20 */ /* 0x000fe20008410000 */
[----:B------:R-:W-:Y:S01]  /*8670*/  ISETP.NE.AND P1, PT, R18, R157, PT ;  /* 0x0000009d1200720c */ /* 0x000fe20003f25270 */
[----:B------:R-:W-:Y:S01]  /*8680*/  FMUL.FTZ R152, R152, UR28 ;  /* 0x0000001c98987c20 */ /* 0x000fe20008410000 */
[--C-:B------:R-:W-:Y:S01]  /*8690*/  FFMA.FTZ R183, R156, UR28, -R158.reuse ;  /* 0x0000001c9cb77c23 */ /* 0x100fe2000801089e */
[--C-:B------:R-:W-:Y:S01]  /*86a0*/  FFMA.FTZ R156, R176, UR28, -R158.reuse ;  /* 0x0000001cb09c7c23 */ /* 0x100fe2000801089e */
[----:B------:R-:W-:Y:S01]  /*86b0*/  FFMA.FTZ R224, R154, UR28, -R158 ;  /* 0x0000001c9ae07c23 */ /* 0x000fe2000801089e */
[----:B------:R-:W1:Y:S01]  /*86c0*/  MUFU.EX2 R10, R152 ;  /* 0x00000098000a7308 */ /* 0x000e620000000800 */
[----:B------:R-:W-:-:S02]  /*86d0*/  VIADD R153, R9, 0x38840 ;  /* 0x0003884009997836 */ /* 0x000fc40000000000 */
[--C-:B------:R-:W-:Y:S01]  /*86e0*/  FFMA.FTZ R217, R160, UR28, -R158.reuse ;  /* 0x0000001ca0d97c23 */ /* 0x100fe2000801089e */
[--C-:B------:R-:W-:Y:S01]  /*86f0*/  FFMA.FTZ R218, R161, UR28, -R158.reuse ;  /* 0x0000001ca1da7c23 */ /* 0x100fe2000801089e */
[--C-:B------:R-:W-:Y:S01]  /*8700*/  FFMA.FTZ R219, R164, UR28, -R158.reuse ;  /* 0x0000001ca4db7c23 */ /* 0x100fe2000801089e */
[--C-:B------:R-:W-:Y:S01]  /*8710*/  FFMA.FTZ R220, R165, UR28, -R158.reuse ;  /* 0x0000001ca5dc7c23 */ /* 0x100fe2000801089e */
[----:B------:R-:W-:Y:S01]  /*8720*/  PRMT R153, R202, 0x654, R153 ;  /* 0x00000654ca997816 */ /* 0x000fe20000000099 */
[----:B------:R-:W-:Y:S01]  /*8730*/  FFMA.FTZ R172, R172, UR28, -R158 ;  /* 0x0000001cacac7c23 */ /* 0x000fe2000801089e */
[----:B------:R-:W3:Y:S01]  /*8740*/  MUFU.EX2 R215, R215 ;  /* 0x000000d700d77308 */ /* 0x000ee20000000800 */
[----:B------:R-:W-:Y:S02]  /*8750*/  @!P1 IMAD R154, R13, 0x40, R22 ;  /* 0x000000400d9a9824 */ /* 0x000fe400078e0216 */
[--C-:B------:R-:W-:Y:S01]  /*8760*/  FFMA.FTZ R13, R216, UR28, -R158.reuse ;  /* 0x0000001cd80d7c23 */ /* 0x100fe2000801089e */
[----:B------:R4:W-:Y:S01]  /*8770*/  SYNCS.ARRIVE.TRANS64.RED.A1T0 RZ, [R153+URZ], RZ ;  /* 0x000000ff99ff79a7 */ /* 0x0009e2000810043f */
[----:B------:R-:W-:Y:S01]  /*8780*/  FFMA.FTZ R216, R155, UR28, -R158 ;  /* 0x0000001c9bd87c23 */ /* 0x000fe2000801089e */
[----:B------:R-:W-:Y:S01]  /*8790*/  IMAD R176, R2, 0x1000, R19 ;  /* 0x0000100002b07824 */ /* 0x000fe200078e0213 */
[----:B0-----:R-:W-:Y:S01]  /*87a0*/  F2FP.BF16.F32.PACK_AB R155, R169, R14 ;  /* 0x0000000ea99b723e */ /* 0x001fe200000010ff */
[----:B------:R0:W-:Y:S01]  /*87b0*/  MUFU.EX2 R11, R156 ;  /* 0x0000009c000b7308 */ /* 0x0001e20000000800 */
[----:B--2---:R-:W-:Y:S01]  /*87c0*/  F2FP.BF16.F32.PACK_AB R157, R173, R20 ;  /* 0x00000014ad9d723e */ /* 0x004fe200000010ff */
[-C--:B-1----:R-:W-:Y:S01]  /*87d0*/  FMUL.FTZ R26, R26, R10.reuse ;  /* 0x0000000a1a1a7220 */ /* 0x082fe20000410000 */
[----:B----4-:R-:W-:Y:S01]  /*87e0*/  F2FP.BF16.F32.PACK_AB R153, R12, R15 ;  /* 0x0000000f0c99723e */ /* 0x010fe200000010ff */
[----:B------:R-:W-:Y:S01]  /*87f0*/  FMUL.FTZ R27, R27, R10 ;  /* 0x0000000a1b1b7220 */ /* 0x000fe20000410000 */
[----:B------:R-:W-:Y:S01]  /*8800*/  F2FP.BF16.F32.PACK_AB R159, R177, R168 ;  /* 0x000000a8b19f723e */ /* 0x000fe200000010ff */
[----:B------:R-:W-:Y:S01]  /*8810*/  FMUL.FTZ R30, R30, R10 ;  /* 0x0000000a1e1e7220 */ /* 0x000fe20000410000 */
[----:B------:R-:W-:Y:S01]  /*8820*/  R2UR UR6, R176 ;  /* 0x00000000b00672ca */ /* 0x000fe200000e0000 */
[----:B------:R-:W-:Y:S01]  /*8830*/  MUFU.EX2 R182, R182 ;  /* 0x000000b600b67308 */ /* 0x000fe20000000800 */
[----:B0-----:R-:W-:-:S02]  /*8840*/  @!P1 IMAD R156, R154, 0x4, R17 ;  /* 0x000000049a9c9824 */ /* 0x001fc400078e0211 */
[-C--:B---3--:R-:W-:Y:S01]  /*8850*/  FMUL.FTZ R24, R24, R215.reuse ;  /* 0x000000d718187220 */ /* 0x088fe20000410000 */
[-C--:B------:R-:W-:Y:S01]  /*8860*/  FMUL.FTZ R25, R25, R215.reuse ;  /* 0x000000d719197220 */ /* 0x080fe20000410000 */
[-C--:B------:R-:W-:Y:S01]  /*8870*/  FMUL.FTZ R28, R28, R215.reuse ;  /* 0x000000d71c1c7220 */ /* 0x080fe20000410000 */
[-C--:B------:R-:W-:Y:S01]  /*8880*/  FMUL.FTZ R29, R29, R215.reuse ;  /* 0x000000d71d1d7220 */ /* 0x080fe20000410000 */
[----:B------:R-:W-:Y:S01]  /*8890*/  @!P1 STS [R156+0x38400], R215 ;  /* 0x038400d79c009388 */ /* 0x000fe20000000800 */
[-C--:B------:R-:W-:Y:S01]  /*88a0*/  FMUL.FTZ R31, R31, R10.reuse ;  /* 0x0000000a1f1f7220 */ /* 0x080fe20000410000 */
[----:B------:R-:W0:Y:S01]  /*88b0*/  MUFU.EX2 R21, R21 ;  /* 0x0000001500157308 */ /* 0x000e220000000800 */
[-C--:B------:R-:W-:Y:S01]  /*88c0*/  FMUL.FTZ R32, R32, R215.reuse ;  /* 0x000000d720207220 */ /* 0x080fe20000410000 */
[----:B------:R1:W-:Y:S01]  /*88d0*/  @!P1 STS [R156+0x38420], R10 ;  /* 0x0384200a9c009388 */ /* 0x0003e20000000800 */
        /* <DEDUP_REMOVED lines=59> */
[----:B------:R-:W-:Y:S01]  /*8c90*/  FMUL.FTZ R81, R81, R215 ;  /* 0x000000d751517220 */ /* 0x000fe20000410000 */
[-C--:B------:R-:W-:Y:S01]  /*8ca0*/  FMUL.FTZ R82, R82, R10.reuse ;  /* 0x0000000a52527220 */ /* 0x080fe20000410000 */
[----:B------:R-:W-:Y:S01]  /*8cb0*/  MUFU.EX2 R174, R174 ;  /* 0x000000ae00ae7308 */ /* 0x000fe20000000800 */
[----:B0-----:R-:W-:Y:S01]  /*8cc0*/  F2FP.BF16.F32.PACK_AB R158, R220, R219 ;  /* 0x000000dbdc9e723e */ /* 0x001fe200000010ff */
        /* <DEDUP_REMOVED lines=80> */
[----:B------:R-:W-:Y:S01]  /*91d0*/  FMUL.FTZ R149, R149, R215 ;  /* 0x000000d795957220 */ /* 0x000fe20000410000 */
[-C--:B------:R-:W-:Y:S01]  /*91e0*/  FMUL.FTZ R150, R150, R10.reuse ;  /* 0x0000000a96967220 */ /* 0x080fe20000410000 */
[----:B------:R-:W-:Y:S01]  /*91f0*/  FMUL.FTZ R151, R151, R10 ;  /* 0x0000000a97977220 */ /* 0x000fe20000410000 */
[----:B-1----:R-:W-:Y:S01]  /*9200*/  F2FP.BF16.F32.PACK_AB R165, R179, R178 ;  /* 0x000000b2b3a5723e */ /* 0x002fe200000010ff */
[----:B------:R1:W-:Y:S01]  /*9210*/  STSM.16.M88.4 [R187+0x36400], R152 ;  /* 0x03640098bb007844 */ /* 0x0003e20000000200 */
[----:B------:R-:W-:Y:S01]  /*9220*/  VIADD R223, R176, 0x80 ;  /* 0x00000080b0df7836 */ /* 0x000fe20000000000 */
[----:B------:R-:W-:Y:S01]  /*9230*/  MUFU.EX2 R13, R13 ;  /* 0x0000000d000d7308 */ /* 0x000fe20000000800 */
[----:B0-----:R-:W-:Y:S01]  /*9240*/  F2FP.BF16.F32.PACK_AB R167, R181, R180 ;  /* 0x000000b4b5a7723e */ /* 0x001fe200000010ff */
[----:B------:R1:W-:Y:S01]  /*9250*/  STSM.16.M88.4 [R190], R156 ;  /* 0x0000009cbe007844 */ /* 0x0003e20000000200 */
[----:B------:R-:W-:Y:S01]  /*9260*/  FFMA.FTZ R15, R10, R6, R15 ;  /* 0x000000060a0f7223 */ /* 0x000fe2000001000f */
[----:B------:R-:W-:-:S02]  /*9270*/  FFMA.FTZ R182, R215, R5, R182 ;  /* 0x00000005d7b67223 */ /* 0x000fc400000100b6 */
[----:B------:R1:W-:Y:S01]  /*9280*/  STSM.16.M88.4 [R188], R160 ;  /* 0x000000a0bc007844 */ /* 0x0003e20000000200 */
[----:B------:R-:W-:Y:S01]  /*9290*/  FADD.FTZ R15, R12, R15 ;  /* 0x0000000f0c0f7221 */ /* 0x000fe20000010000 */
[----:B------:R-:W0:Y:S01]  /*92a0*/  MUFU.EX2 R216, R216 ;  /* 0x000000d800d87308 */ /* 0x000e220000000800 */
[----:B--2---:R-:W-:Y:S01]  /*92b0*/  F2FP.BF16.F32.PACK_AB R164, R224, R11 ;  /* 0x0000000be0a4723e */ /* 0x004fe200000010ff */
        /* <DEDUP_REMOVED lines=8> */
[----:B0-----:R-:W-:Y:S02]  /*9340*/  F2FP.BF16.F32.PACK_AB R166, R216, R13 ;  /* 0x0000000dd8a6723e */ /* 0x001fe400000010ff */
        /* <DEDUP_REMOVED lines=54> */
.L_x_8371:
[----:B------:R-:W-:Y:S01]  /*96b0*/  UISETP.GT.AND UP0, UPT, UR30, UR29, UPT ;  /* 0x0000001d1e00728c */ /* 0x000fe2000bf04270 */
[----:B------:R-:W-:Y:S01]  /*96c0*/  VIADD R9, R9, 0x38860 ;  /* 0x0003886009097836 */ /* 0x000fe20000000000 */
[----:B------:R-:W-:Y:S01]  /*96d0*/  UIADD3 UR30, UR30, -0x1, URZ ;  /* 0xffffffff1e1e7890 */ /* 0x000fe2000fffe03f */
[----:B------:R-:W-:Y:S02]  /*96e0*/  IMAD.MOV.U32 R11, RZ, RZ, R8 ;  /* 0x000000ffff0b7224 */ /* 0x000fe400078e0008 */
[----:B------:R-:W-:Y:S01]  /*96f0*/  IMAD.MOV.U32 R10, RZ, RZ, R7 ;  /* 0x000000ffff0a7224 */ /* 0x000fe200078e0007 */
[----:B------:R-:W-:Y:S01]  /*9700*/  PLOP3.LUT P1, PT, PT, PT, UP0, 0x80, 0x0 ;  /* 0x000000000000781c */ /* 0x000fe20003f2f008 */
[----:B------:R-:W-:Y:S01]  /*9710*/  IMAD.MOV.U32 R13, RZ, RZ, R2 ;  /* 0x000000ffff0d7224 */ /* 0x000fe200078e0002 */
[----:B------:R-:W-:-:S04]  /*9720*/  PRMT R9, R202, 0x654, R9 ;  /* 0x00000654ca097816 */ /* 0x000fc80000000009 */
[----:B------:R0:W-:Y:S07]  /*9730*/  SYNCS.ARRIVE.TRANS64.RED.A1T0 RZ, [R9+URZ], RZ ;  /* 0x000000ff09ff79a7 */ /* 0x0001ee000810043f */
[----:B------:R-:W-:Y:S05]  /*9740*/  @P1 BRA `(.L_x_8372) ;  /* 0xffffffcc00741947 */ /* 0x000fea000383ffff */
.L_x_8361:
[----:B------:R-:W-:-:S13]  /*9750*/  ISETP.LE.AND P1, PT, RZ, UR30, PT ;  /* 0x0000001eff007c0c */ /* 0x000fda000bf23270 */
[----:B------:R-:W-:Y:S05]  /*9760*/  @!P1 BRA `(.L_x_8373) ;  /* 0x0000002c004c9947 */ /* 0x000fea0003800000 */
[----:B------:R-:W-:Y:S01]  /*9770*/  IMAD.MOV.U32 R185, RZ, RZ, R8 ;  /* 0x000000ffffb97224 */ /* 0x000fe200078e0008 */
[----:B------:R-:W-:Y:S01]  /*9780*/  ULDC UR28, c[0x0][0xa80] ;  /* 0x0002a000001c7ab9 */ /* 0x000fe20000000800 */
[----:B------:R-:W-:Y:S02]  /*9790*/  IMAD.MOV.U32 R10, RZ, RZ, R7 ;  /* 0x000000ffff0a7224 */ /* 0x000fe400078e0007 */
[----:B------:R-:W-:-:S07]  /*97a0*/  IMAD.MOV.U32 R213, RZ, RZ, R2 ;  /* 0x000000ffffd57224 */ /* 0x000fce00078e0002 */
.L_x_8384:
[----:B------:R-:W-:-:S05]  /*97b0*/  VIADD R2, R213, 0x1 ;  /* 0x00000001d5027836 */ /* 0x000fca0000000000 */
[----:B------:R-:W-:-:S04]  /*97c0*/  ISETP.NE.AND P1, PT, R2, 0x2, PT ;  /* 0x000000020200780c */ /* 0x000fc80003f25270 */
[----:B------:R-:W-:Y:S02]  /*97d0*/  SEL R7, RZ, 0x1, P1 ;  /* 0x00000001ff077807 */ /* 0x000fe40000800000 */
[----:B------:R-:W-:Y:S02]  /*97e0*/  SEL R2, R2, RZ, P1 ;  /* 0x000000ff02027207 */ /* 0x000fe40000800000 */
[----:B------:R-:W-:Y:S01]  /*97f0*/  LOP3.LUT R16, R16, R7, RZ, 0x3c, !PT ;  /* 0x0000000710107212 */ /* 0x000fe200078e3cff */
[----:B-1----:R-:W-:Y:S06]  /*9800*/  @!P0 BRA `(.L_x_8374) ;  /* 0x0000000000048947 */ /* 0x002fec0003800000 */
[----:B------:R-:W-:Y:S01]  /*9810*/  BPT.TRAP 0x1 ;  /* 0x000000040000795c */ /* 0x000fe20000300000 */
.L_x_8374:
[----:B0-----:R-:W-:Y:S01]  /*9820*/  IMAD R9, R2, 0x8, R17 ;  /* 0x0000000802097824 */ /* 0x001fe200078e0211 */
[----:B------:R-:W-:-:S04]  /*9830*/  SHF.L.U32 R8, R16, 0x1f, RZ ;  /* 0x0000001f10087819 */ /* 0x000fc800000006ff */
[----:B------:R0:W1:Y:S01]  /*9840*/  SYNCS.PHASECHK.TRANS64.TRYWAIT P1, [R9+URZ+0x38830], R8 ;  /* 0x03883008090075a7 */ /* 0x000062000802017f */
[----:B------:R-:W-:Y:S05]  /*9850*/  @!P0 BRA `(.L_x_8375) ;  /* 0x0000000000048947 */ /* 0x000fea0003800000 */
[----:B------:R-:W-:Y:S01]  /*9860*/  BPT.TRAP 0x1 ;  /* 0x000000040000795c */ /* 0x000fe20000300000 */
.L_x_8375:
[----:B------:R-:W-:Y:S01]  /*9870*/  IMAD R7, R2, 0x200, R0 ;  /* 0x0000020002077824 */ /* 0x000fe200078e0200 */
[----:B-1----:R-:W-:Y:S06]  /*9880*/  @P1 BRA `(.L_x_8376) ;  /* 0x0000000000081947 */ /* 0x002fec0003800000 */
[----:B------:R-:W1:Y:S02]  /*9890*/  SYNCS.PHASECHK.TRANS64.TRYWAIT P1, [R9+URZ+0x38830], R8 ;  /* 0x03883008090075a7 */ /* 0x000e64000802017f */
[----:B-1----:R-:W-:Y:S05]  /*98a0*/  @!P1 BRA `(.L_x_8377) ;  /* 0x000000cc00e49947 */ /* 0x002fea0003800000 */
.L_x_8376:
        /* <DEDUP_REMOVED lines=22> */
.L_x_8378:
[----:B------:R2:W3:Y:S01]  /*9a10*/  SYNCS.PHASECHK.TRANS64.TRYWAIT P1, [R9+URZ+0x38850], R8 ;  /* 0x03885008090075a7 */ /* 0x0004e2000802017f */
[----:B------:R-:W-:Y:S05]  /*9a20*/  @!P0 BRA `(.L_x_8379) ;  /* 0x0000000000048947 */ /* 0x000fea0003800000 */
[----:B------:R-:W-:Y:S01]  /*9a30*/  BPT.TRAP 0x1 ;  /* 0x000000040000795c */ /* 0x000fe20000300000 */
.L_x_8379:
[----:B------:R-:W-:Y:S01]  /*9a40*/  IMAD R7, R2, 0x1000, R4 ;  /* 0x0000100002077824 */ /* 0x000fe200078e0204 */
[----:B---3--:R-:W-:Y:S06]  /*9a50*/  @P1 BRA `(.L_x_8380) ;  /* 0x0000000000081947 */ /* 0x008fec0003800000 */
[----:B------:R-:W3:Y:S02]  /*9a60*/  SYNCS.PHASECHK.TRANS64.TRYWAIT P1, [R9+URZ+0x38850], R8 ;  /* 0x03885008090075a7 */ /* 0x000ee4000802017f */
[----:B---3--:R-:W-:Y:S05]  /*9a70*/  @!P1 BRA `(.L_x_8381) ;  /* 0x000000cc00849947 */ /* 0x008fea0003800000 */
.L_x_8380:
        /* <DEDUP_REMOVED lines=326> */
.L_x_8382:
[----:B------:R-:W-:Y:S01]  /*aee0*/  FMNMX.FTZ R8, R152, R10, !PT ;  /* 0x0000000a98087209 */ /* 0x000fe20007810000 */
[----:B------:R-:W-:Y:S01]  /*aef0*/  IMAD R220, R2, 0x1000, R19 ;  /* 0x0000100002dc7824 */ /* 0x000fe200078e0213 */
[----:B------:R-:W-:Y:S02]  /*af00*/  UMOV UR7, 0x40000040 ;  /* 0x4000004000077882 */ /* 0x000fe40000000000 */
[----:B------:R-:W-:Y:S02]  /*af10*/  FMNMX.FTZ R7, R153, R8, !PT ;  /* 0x0000000899077209 */ /* 0x000fe40007810000 */
        /* <DEDUP_REMOVED lines=109> */
[----:B------:R-:W-:Y:S01]  /*b5f0*/  FFMA.FTZ R153, R181, UR28, -R204 ;  /* 0x0000001cb5997c23 */ /* 0x000fe200080108cc */
[----:B------:R-:W-:Y:S01]  /*b600*/  MUFU.EX2 R186, R186 ;  /* 0x000000ba00ba7308 */ /* 0x000fe20000000800 */
[----:B-1----:R-:W-:Y:S01]  /*b610*/  F2FP.BF16.F32.PACK_AB R156, R20, R15 ;  /* 0x0000000f149c723e */ /* 0x002fe200000010ff */
        /* <DEDUP_REMOVED lines=11> */
[--C-:B------:R-:W-:Y:S01]  /*b6d0*/  FFMA.FTZ R204, R154, UR28, -R152.reuse ;  /* 0x0000001c9acc7c23 */ /* 0x100fe20008010898 */
[--C-:B------:R-:W-:Y:S01]  /*b6e0*/  FFMA.FTZ R215, R155, UR28, -R152.reuse ;  /* 0x0000001c9bd77c23 */ /* 0x100fe20008010898 */
[----:B------:R-:W-:Y:S01]  /*b6f0*/  FFMA.FTZ R214, R158, UR28, -R152 ;  /* 0x0000001c9ed67c23 */ /* 0x000fe20008010898 */
[----:B------:R-:W1:Y:S01]  /*b700*/  MUFU.EX2 R181, R181 ;  /* 0x000000b500b57308 */ /* 0x000e620000000800 */
[----:B0-----:R-:W-:-:S02]  /*b710*/  IMAD.MOV R153, RZ, RZ, -R184 ;  /* 0x000000ffff997224 */ /* 0x001fc400078e0ab8 */
[--C-:B------:R-:W-:Y:S01]  /*b720*/  FFMA.FTZ R217, R159, UR28, -R152.reuse ;  /* 0x0000001c9fd97c23 */ /* 0x100fe20008010898 */
[--C-:B------:R-:W-:Y:S01]  /*b730*/  FFMA.FTZ R216, R162, UR28, -R152.reuse ;  /* 0x0000001ca2d87c23 */ /* 0x100fe20008010898 */
[--C-:B------:R-:W-:Y:S01]  /*b740*/  FFMA.FTZ R219, R163, UR28, -R152.reuse ;  /* 0x0000001ca3db7c23 */ /* 0x100fe20008010898 */
[--C-:B------:R-:W-:Y:S01]  /*b750*/  FFMA.FTZ R218, R166, UR28, -R152.reuse ;  /* 0x0000001ca6da7c23 */ /* 0x100fe20008010898 */
[----:B------:R-:W-:Y:S01]  /*b760*/  ISETP.NE.AND P1, PT, R18, R153, PT ;  /* 0x000000991200720c */ /* 0x000fe20003f25270 */
[----:B------:R-:W-:Y:S02]  /*b770*/  VIADD R153, R9, 0x38840 ;  /* 0x0003884009997836 */ /* 0x000fe40000000000 */
[--C-:B------:R-:W-:Y:S01]  /*b780*/  FFMA.FTZ R221, R167, UR28, -R152.reuse ;  /* 0x0000001ca7dd7c23 */ /* 0x100fe20008010898 */
[--C-:B------:R-:W-:Y:S01]  /*b790*/  FFMA.FTZ R170, R170, UR28, -R152.reuse ;  /* 0x0000001caaaa7c23 */ /* 0x100fe20008010898 */
[--C-:B------:R-:W-:Y:S01]  /*b7a0*/  FFMA.FTZ R171, R171, UR28, -R152.reuse ;  /* 0x0000001cabab7c23 */ /* 0x100fe20008010898 */
[--C-:B------:R-:W-:Y:S01]  /*b7b0*/  FFMA.FTZ R174, R174, UR28, -R152.reuse ;  /* 0x0000001caeae7c23 */ /* 0x100fe20008010898 */
[----:B------:R-:W-:Y:S01]  /*b7c0*/  PRMT R153, R202, 0x654, R153 ;  /* 0x00000654ca997816 */ /* 0x000fe20000000099 */
[--C-:B------:R-:W-:Y:S01]  /*b7d0*/  FFMA.FTZ R175, R175, UR28, -R152.reuse ;  /* 0x0000001cafaf7c23 */ /* 0x100fe20008010898 */
[--C-:B------:R-:W-:Y:S01]  /*b7e0*/  FFMA.FTZ R178, R178, UR28, -R152.reuse ;  /* 0x0000001cb2b27c23 */ /* 0x100fe20008010898 */
[--C-:B------:R-:W-:Y:S01]  /*b7f0*/  FFMA.FTZ R179, R179, UR28, -R152.reuse ;  /* 0x0000001cb3b37c23 */ /* 0x100fe20008010898 */
[----:B------:R0:W-:Y:S01]  /*b800*/  SYNCS.ARRIVE.TRANS64.RED.A1T0 RZ, [R153+URZ], RZ ;  /* 0x000000ff99ff79a7 */ /* 0x0001e2000810043f */
[--C-:B------:R-:W-:Y:S01]  /*b810*/  FFMA.FTZ R182, R182, UR28, -R152.reuse ;  /* 0x0000001cb6b67c23 */ /* 0x100fe20008010898 */
[----:B------:R-:W-:Y:S01]  /*b820*/  FFMA.FTZ R183, R183, UR28, -R152 ;  /* 0x0000001cb7b77c23 */ /* 0x000fe20008010898 */
[----:B------:R-:W-:Y:S01]  /*b830*/  @!P1 IMAD R154, R213, 0x40, R22 ;  /* 0x00000040d59a9824 */ /* 0x000fe200078e0216 */
[----:B------:R-:W-:Y:S01]  /*b840*/  MUFU.EX2 R204, R204 ;  /* 0x000000cc00cc7308 */ /* 0x000fe20000000800 */
[----:B------:R-:W-:Y:S01]  /*b850*/  F2FP.BF16.F32.PACK_AB R152, R12, R11 ;  /* 0x0000000b0c98723e */ /* 0x000fe200000010ff */
[----:B-1----:R-:W-:Y:S01]  /*b860*/  FMUL.FTZ R26, R26, R181 ;  /* 0x000000b51a1a7220 */ /* 0x002fe20000410000 */
[----:B------:R-:W-:Y:S01]  /*b870*/  @!P1 IMAD R154, R154, 0x4, R17 ;  /* 0x000000049a9a9824 */ /* 0x000fe200078e0211 */
[----:B------:R-:W-:Y:S01]  /*b880*/  F2FP.BF16.F32.PACK_AB R158, R186, R21 ;  /* 0x00000015ba9e723e */ /* 0x000fe200000010ff */
[-C--:B------:R-:W-:Y:S01]  /*b890*/  FMUL.FTZ R27, R27, R181.reuse ;  /* 0x000000b51b1b7220 */ /* 0x080fe20000410000 */
[-C--:B------:R-:W-:Y:S01]  /*b8a0*/  FMUL.FTZ R30, R30, R181.reuse ;  /* 0x000000b51e1e7220 */ /* 0x080fe20000410000 */
        /* <DEDUP_REMOVED lines=182> */
.L_x_8383:
[----:B------:R-:W-:Y:S01]  /*c410*/  ISETP.LT.AND P1, PT, RZ, UR30, PT ;  /* 0x0000001eff007c0c */ /* 0x000fe2000bf21270 */
[----:B------:R-:W-:Y:S01]  /*c420*/  VIADD R9, R9, 0x38860 ;  /* 0x0003886009097836 */ /* 0x000fe20000000000 */
[----:B------:R-:W-:Y:S01]  /*c430*/  UIADD3 UR30, UR30, -0x1, URZ ;  /* 0xffffffff1e1e7890 */ /* 0x000fe2000fffe03f */
[----:B------:R-:W-:Y:S02]  /*c440*/  IMAD.MOV.U32 R185, RZ, RZ, R8 ;  /* 0x000000ffffb97224 */ /* 0x000fe400078e0008 */
[----:B------:R-:W-:Y:S01]  /*c450*/  IMAD.MOV.U32 R10, RZ, RZ, R7 ;  /* 0x000000ffff0a7224 */ /* 0x000fe200078e0007 */
[----:B------:R-:W-:Y:S01]  /*c460*/  PRMT R9, R202, 0x654, R9 ;  /* 0x00000654ca097816 */ /* 0x000fe20000000009 */
[----:B------:R-:W-:-:S03]  /*c470*/  IMAD.MOV.U32 R213, RZ, RZ, R2 ;  /* 0x000000ffffd57224 */ /* 0x000fc600078e0002 */
[----:B------:R1:W-:Y:S03]  /*c480*/  SYNCS.ARRIVE.TRANS64.RED.A1T0 RZ, [R9+URZ], RZ ;  /* 0x000000ff09ff79a7 */ /* 0x0003e6000810043f */
[----:B------:R-:W-:Y:S05]  /*c490*/  @P1 BRA `(.L_x_8384) ;  /* 0xffffffd000c41947 */ /* 0x000fea000383ffff */
.L_x_8373:
[----:B------:R-:W2:Y:S01]  /*c4a0*/  SHFL.BFLY PT, R0, R5, 0x2, 0x1f ;  /* 0x0c401f0005007f89 */ /* 0x000ea200000e0000 */
[----:B------:R-:W-:-:S03]  /*c4b0*/  UIADD3 UR36, UR36, 0x1, URZ ;  /* 0x0000000124247890 */ /* 0x000fc6000fffe03f */
[----:B01----:R-:W0:Y:S01]  /*c4c0*/  SHFL.BFLY PT, R9, R6, 0x2, 0x1f ;  /* 0x0c401f0006097f89 */ /* 0x003e2200000e0000 */
[----:B------:R-:W-:Y:S08]  /*c4d0*/  BAR.ARV 0x8, 0x100 ;  /* 0x0204000000007b1d */ /* 0x000ff00000002000 */
[----:B------:R-:W-:Y:S01]  /*c4e0*/  BAR.SYNC.DEFER_BLOCKING 0xf, 0x100 ;  /* 0x03c4000000007b1d */ /* 0x000fe20000010000 */
[----:B--2---:R-:W-:Y:S01]  /*c4f0*/  FADD.FTZ R4, R0, R5 ;  /* 0x0000000500047221 */ /* 0x004fe20000010000 */
[----:B------:R-:W-:-:S02]  /*c500*/  VIADD R5, R2, 0x1 ;  /* 0x0000000102057836 */ /* 0x000fc40000000000 */
[----:B0-----:R-:W-:Y:S02]  /*c510*/  FADD.FTZ R9, R9, R6 ;  /* 0x0000000609097221 */ /* 0x001fe40000010000 */
[----:B------:R-:W0:Y:S01]  /*c520*/  SHFL.BFLY PT, R3, R4, 0x1, 0x1f ;  /* 0x0c201f0004037f89 */ /* 0x000e2200000e0000 */
[----:B------:R-:W-:-:S03]  /*c530*/  ISETP.NE.AND P1, PT, R5, 0x2, PT ;  /* 0x000000020500780c */ /* 0x000fc60003f25270 */
[----:B------:R-:W1:Y:S01]  /*c540*/  SHFL.BFLY PT, R10, R9, 0x1, 0x1f ;  /* 0x0c201f00090a7f89 */ /* 0x000e6200000e0000 */
[----:B0-----:R-:W-:Y:S01]  /*c550*/  FADD.FTZ R0, R4, R3 ;  /* 0x0000000304007221 */ /* 0x001fe20000010000 */
[----:B------:R-:W-:Y:S02]  /*c560*/  IMAD.MOV R3, RZ, RZ, -R184 ;  /* 0x000000ffff037224 */ /* 0x000fe400078e0ab8 */
[----:B------:R-:W-:Y:S02]  /*c570*/  IMAD.MOV.U32 R4, RZ, RZ, RZ ;  /* 0x000000ffff047224 */ /* 0x000fe400078e00ff */
[----:B-1----:R-:W-:Y:S01]  /*c580*/  FADD.FTZ R6, R9, R10 ;  /* 0x0000000a09067221 */ /* 0x002fe20000010000 */
[----:B------:R-:W-:Y:S02]  /*c590*/  FSETP.NE.FTZ.AND P2, PT, R0, RZ, PT ;  /* 0x000000ff0000720b */ /* 0x000fe40003f55000 */
[----:B------:R-:W-:Y:S01]  /*c5a0*/  ISETP.NE.AND P0, PT, R18, R3, PT ;  /* 0x000000031200720c */ /* 0x000fe20003f05270 */
[----:B------:R-:W-:Y:S01]  /*c5b0*/  IMAD.MOV.U32 R3, RZ, RZ, RZ ;  /* 0x000000ffff037224 */ /* 0x000fe200078e00ff */
[----:B------:R-:W-:-:S02]  /*c5c0*/  FSETP.NE.FTZ.AND P3, PT, R6, RZ, PT ;  /* 0x000000ff0600720b */ /* 0x000fc40003f75000 */
[----:B------:R-:W-:-:S04]  /*c5d0*/  SEL R9, RZ, 0x1, P1 ;  /* 0x00000001ff097807 */ /* 0x000fc80000800000 */
[----:B------:R-:W-:Y:S01]  /*c5e0*/  LOP3.LUT R16, R16, R9, RZ, 0x3c, !PT ;  /* 0x0000000910107212 */ /* 0x000fe200078e3cff */
[----:B------:R-:W-:Y:S02]  /*c5f0*/  IMAD.U32 R9, RZ, RZ, UR28 ;  /* 0x0000001cff097e24 */ /* 0x000fe4000f8e00ff */
        /* <DEDUP_REMOVED lines=79> */
[----:B------:R-:W-:Y:S02]  /*caf0*/  IMAD.MOV.U32 R0, RZ, RZ, -0x800000 ;  /* 0xff800000ff007424 */ /* 0x000fe400078e00ff */
[-C--:B------:R-:W-:Y:S01]  /*cb00*/  FMUL.FTZ R25, R50, R4.reuse ;  /* 0x0000000432197220 */ /* 0x080fe20000410000 */
[-C--:B------:R-:W-:Y:S01]  /*cb10*/  FMUL.FTZ R13, R58, R4.reuse ;  /* 0x000000043a0d7220 */ /* 0x080fe20000410000 */
[-C--:B------:R-:W-:Y:S01]  /*cb20*/  FMUL.FTZ R15, R62, R4.reuse ;  /* 0x000000043e0f7220 */ /* 0x080fe20000410000 */
[----:B------:R-:W-:Y:S01]  /*cb30*/  @P2 FFMA.FTZ R3, R2, R7, R17 ;  /* 0x0000000702032223 */ /* 0x000fe20000010011 */
        /* <DEDUP_REMOVED lines=64> */
.L_x_8343:
[----:B------:R-:W0:Y:S01]  /*cf40*/  S2R R202, SR_CgaCtaId ;  /* 0x0000000000ca7919 */ /* 0x000e220000008800 */
[----:B------:R-:W-:Y:S01]  /*cf50*/  MOV R17, 0x400 ;  /* 0x0000040000117802 */ /* 0x000fe20000000f00 */
[----:B------:R-:W-:Y:S01]  /*cf60*/  BSSY B0, `(.L_x_8385) ;  /* 0x00002f1000007945 */ /* 0x000fe20003800000 */
[----:B------:R-:W-:Y:S02]  /*cf70*/  BAR.SYNC.DEFER_BLOCKING 0x5, 0x180 ;  /* 0x0146000000007b1d */ /* 0x000fe40000010000 */
[----:B0-----:R-:W-:-:S05]  /*cf80*/  LEA R17, R202, R17, 0x18 ;  /* 0x00000011ca117211 */ /* 0x001fca00078ec0ff */
[----:B------:R-:W0:Y:S02]  /*cf90*/  LDS.128 R4, [R17+0x388d0] ;  /* 0x0388d00011047984 */ /* 0x000e240000000c00 */
[----:B0-----:R-:W-:Y:S02]  /*cfa0*/  R2UR UR5, R5 ;  /* 0x00000000050572ca */ /* 0x001fe400000e0000 */
[----:B------:R-:W-:Y:S01]  /*cfb0*/  R2UR UR6, R6 ;  /* 0x00000000060672ca */ /* 0x000fe200000e0000 */
[----:B------:R-:W-:Y:S06]  /*cfc0*/  BAR.ARV 0x4, 0x180 ;  /* 0x0106000000007b1d */ /* 0x000fec0000002000 */
[----:B------:R-:W-:Y:S08]  /*cfd0*/  @P0 BRA `(.L_x_8386) ;  /* 0x00000020001c0947 */ /* 0x000ff00003800000 */
[----:B------:R-:W0:Y:S01]  /*cfe0*/  S2R R6, SR_SWINHI ;  /* 0x0000000000067919 */ /* 0x000e220000002f00 */
[----:B------:R-:W-:Y:S01]  /*cff0*/  F2FP.BF16.F32.PACK_AB R9, R27, R9 ;  /* 0x000000091b09723e */ /* 0x000fe200000010ff */
[----:B------:R-:W-:Y:S01]  /*d000*/  ULDC.64 UR8, c[0x0][0xd00] ;  /* 0x0003400000087ab9 */ /* 0x000fe20000000a00 */
[----:B------:R-:W-:Y:S01]  /*d010*/  F2FP.BF16.F32.PACK_AB R10, R10, R175 ;  /* 0x000000af0a0a723e */ /* 0x000fe200000010ff */
[----:B------:R-:W-:Y:S01]  /*d020*/  UISETP.NE.U32.AND UP0, UPT, UR8, URZ, UPT ;  /* 0x0000003f0800728c */ /* 0x000fe2000bf05070 */
[----:B------:R-:W-:Y:S02]  /*d030*/  F2FP.BF16.F32.PACK_AB R11, R31, R11 ;  /* 0x0000000b1f0b723e */ /* 0x000fe400000010ff */
[----:B------:R-:W-:Y:S01]  /*d040*/  F2FP.BF16.F32.PACK_AB R28, R28, R174 ;  /* 0x000000ae1c1c723e */ /* 0x000fe200000010ff */
[----:B------:R-:W-:Y:S01]  /*d050*/  UISETP.NE.AND.EX UP0, UPT, UR9, URZ, UPT, UP0 ;  /* 0x0000003f0900728c */ /* 0x000fe2000bf05300 */
[----:B------:R-:W-:Y:S02]  /*d060*/  F2FP.BF16.F32.PACK_AB R29, R35, R29 ;  /* 0x0000001d231d723e */ /* 0x000fe400000010ff */
[----:B------:R-:W-:Y:S01]  /*d070*/  F2FP.BF16.F32.PACK_AB R31, R39, R38 ;  /* 0x00000026271f723e */ /* 0x000fe200000010ff */
[----:B------:R-:W-:Y:S01]  /*d080*/  ULDC.64 UR8, c[0x0][0xd00] ;  /* 0x0003400000087ab9 */ /* 0x000fe20000000a00 */
[----:B------:R-:W-:Y:S01]  /*d090*/  F2FP.BF16.F32.PACK_AB R32, R32, R172 ;  /* 0x000000ac2020723e */ /* 0x000fe200000010ff */
[----:B------:R-:W-:Y:S01]  /*d0a0*/  UIMAD.WIDE UR8, UR40, 0x4, UR8 ;  /* 0x00000004280878a5 */ /* 0x000fe2000f8e0208 */
        /* <DEDUP_REMOVED lines=10> */
[----:B0-----:R-:W-:Y:S02]  /*d150*/  MOV R5, R6 ;  /* 0x0000000600057202 */ /* 0x001fe40000000f00 */
[----:B------:R-:W-:Y:S02]  /*d160*/  F2FP.BF16.F32.PACK_AB R81, R83, R82 ;  /* 0x000000525351723e */ /* 0x000fe400000010ff */
[----:B------:R-:W-:Y:S01]  /*d170*/  F2FP.BF16.F32.PACK_AB R88, R89, R88 ;  /* 0x000000585958723e */ /* 0x000fe200000010ff */
[----:B------:R-:W-:Y:S01]  /*d180*/  IMAD.WIDE R122, R203, 0x2, R4 ;  /* 0x00000002cb7a7825 */ /* 0x000fe200078e0204 */
[----:B------:R-:W-:-:S02]  /*d190*/  F2FP.BF16.F32.PACK_AB R82, R85, R84 ;  /* 0x000000545552723e */ /* 0x000fc400000010ff */
[----:B------:R-:W-:Y:S02]  /*d1a0*/  F2FP.BF16.F32.PACK_AB R83, R87, R86 ;  /* 0x000000565753723e */ /* 0x000fe400000010ff */
[C---:B------:R-:W-:Y:S02]  /*d1b0*/  IADD3 R177, P1, R122.reuse, 0x20, RZ ;  /* 0x000000207ab17810 */ /* 0x040fe40007f3e0ff */
[C---:B------:R-:W-:Y:S02]  /*d1c0*/  IADD3 R179, P0, R122.reuse, 0x40, RZ ;  /* 0x000000407ab37810 */ /* 0x040fe40007f1e0ff */
[----:B------:R-:W-:Y:S01]  /*d1d0*/  LOP3.LUT R40, R177, 0x380, RZ, 0xc0, !PT ;  /* 0x00000380b1287812 */ /* 0x000fe200078ec0ff */
[--C-:B------:R-:W-:Y:S01]  /*d1e0*/  IMAD.X R41, RZ, RZ, R123.reuse, P1 ;  /* 0x000000ffff297224 */ /* 0x100fe200008e067b */
[----:B------:R-:W-:Y:S01]  /*d1f0*/  IADD3 R183, P3, R122, 0x2000, RZ ;  /* 0x000020007ab77810 */ /* 0x000fe20007f7e0ff */
[----:B------:R-:W-:Y:S01]  /*d200*/  IMAD.X R45, RZ, RZ, R123, P0 ;  /* 0x000000ffff2d7224 */ /* 0x000fe200000e067b */
[----:B------:R-:W-:-:S02]  /*d210*/  SHF.R.U64 R40, R40, 0x3, RZ ;  /* 0x0000000328287819 */ /* 0x000fc400000012ff */
[----:B------:R-:W-:Y:S01]  /*d220*/  IADD3 R56, P6, R122, 0x2020, RZ ;  /* 0x000020207a387810 */ /* 0x000fe20007fde0ff */
[--C-:B------:R-:W-:Y:S01]  /*d230*/  IMAD.X R53, RZ, RZ, R123.reuse, P3 ;  /* 0x000000ffff357224 */ /* 0x100fe200018e067b */
[----:B------:R-:W-:Y:S02]  /*d240*/  LOP3.LUT R40, R40, R177, RZ, 0x3c, !PT ;  /* 0x000000b128287212 */ /* 0x000fe400078e3cff */
[----:B------:R-:W-:Y:S01]  /*d250*/  LOP3.LUT R44, R179, 0x380, RZ, 0xc0, !PT ;  /* 0x00000380b32c7812 */ /* 0x000fe200078ec0ff */
[----:B------:R-:W-:Y:S01]  /*d260*/  IMAD.X R57, RZ, RZ, R123, P6 ;  /* 0x000000ffff397224 */ /* 0x000fe200030e067b */
[----:B------:R-:W-:Y:S02]  /*d270*/  LOP3.LUT R52, R183, 0x380, RZ, 0xc0, !PT ;  /* 0x00000380b7347812 */ /* 0x000fe400078ec0ff */
[----:B------:R-:W-:Y:S02]  /*d280*/  LOP3.LUT R177, R56, 0x380, RZ, 0xc0, !PT ;  /* 0x0000038038b17812 */ /* 0x000fe400078ec0ff */
[----:B------:R-:W-:-:S02]  /*d290*/  IADD3 R181, P4, R122, 0x60, RZ ;  /* 0x000000607ab57810 */ /* 0x000fc40007f9e0ff */
[C---:B------:R-:W-:Y:S02]  /*d2a0*/  LOP3.LUT R21, R122.reuse, 0x380, RZ, 0xc0, !PT ;  /* 0x000003807a157812 */ /* 0x040fe400078ec0ff */
[C---:B------:R-:W-:Y:S01]  /*d2b0*/  IADD3 R60, P5, R122.reuse, 0x2040, RZ ;  /* 0x000020407a3c7810 */ /* 0x040fe20007fbe0ff */
[--C-:B------:R-:W-:Y:S01]  /*d2c0*/  IMAD.X R49, RZ, RZ, R123.reuse, P4 ;  /* 0x000000ffff317224 */ /* 0x100fe200020e067b */
[C---:B------:R-:W-:Y:S02]  /*d2d0*/  IADD3 R64, P2, R122.reuse, 0x2060, RZ ;  /* 0x000020607a407810 */ /* 0x040fe40007f5e0ff */
[----:B------:R-:W-:Y:S01]  /*d2e0*/  IADD3 R68, P1, R122, 0x4000, RZ ;  /* 0x000040007a447810 */ /* 0x000fe20007f3e0ff */
[--C-:B------:R-:W-:Y:S01]  /*d2f0*/  IMAD.X R61, RZ, RZ, R123.reuse, P5 ;  /* 0x000000ffff3d7224 */ /* 0x100fe200028e067b */
[----:B------:R-:W-:Y:S01]  /*d300*/  SHF.R.U64 R44, R44, 0x3, RZ ;  /* 0x000000032c2c7819 */ /* 0x000fe200000012ff */
[--C-:B------:R-:W-:Y:S01]  /*d310*/  IMAD.X R65, RZ, RZ, R123.reuse, P2 ;  /* 0x000000ffff417224 */ /* 0x100fe200010e067b */
[----:B------:R-:W-:Y:S01]  /*d320*/  SHF.R.U64 R52, R52, 0x3, RZ ;  /* 0x0000000334347819 */ /* 0x000fe200000012ff */
[----:B------:R-:W-:Y:S01]  /*d330*/  IMAD.X R69, RZ, RZ, R123, P1 ;  /* 0x000000ffff457224 */ /* 0x000fe200008e067b */
[----:B------:R-:W-:-:S02]  /*d340*/  SHF.R.U64 R177, R177, 0x3, RZ ;  /* 0x00000003b1b17819 */ /* 0x000fc400000012ff */
[----:B------:R-:W-:Y:S02]  /*d350*/  IADD3 R8, P0, R122, 0x4020, RZ ;  /* 0x000040207a087810 */ /* 0x000fe40007f1e0ff */
[----:B------:R-:W-:Y:S02]  /*d360*/  LOP3.LUT R48, R181, 0x380, RZ, 0xc0, !PT ;  /* 0x00000380b5307812 */ /* 0x000fe400078ec0ff */
[----:B------:R-:W-:Y:S01]  /*d370*/  SHF.R.U64 R21, R21, 0x3, RZ ;  /* 0x0000000315157819 */ /* 0x000fe200000012ff */
[----:B------:R-:W-:Y:S01]  /*d380*/  IMAD.X R103, RZ, RZ, R123, P0 ;  /* 0x000000ffff677224 */ /* 0x000fe200000e067b */
[----:B------:R-:W-:Y:S02]  /*d390*/  LOP3.LUT R44, R44, R179, RZ, 0x3c, !PT ;  /* 0x000000b32c2c7212 */ /* 0x000fe400078e3cff */
[----:B------:R-:W-:Y:S02]  /*d3a0*/  LOP3.LUT R52, R52, R183, RZ, 0x3c, !PT ;  /* 0x000000b734347212 */ /* 0x000fe400078e3cff */
[----:B------:R-:W-:-:S02]  /*d3b0*/  LOP3.LUT R56, R177, R56, RZ, 0x3c, !PT ;  /* 0x00000038b1387212 */ /* 0x000fc400078e3cff */
[----:B------:R-:W-:Y:S02]  /*d3c0*/  LOP3.LUT R179, R60, 0x380, RZ, 0xc0, !PT ;  /* 0x000003803cb37812 */ /* 0x000fe400078ec0ff */
[----:B------:R-:W-:Y:S02]  /*d3d0*/  LOP3.LUT R183, R68, 0x380, RZ, 0xc0, !PT ;  /* 0x0000038044b77812 */ /* 0x000fe400078ec0ff */
[----:B------:R-:W-:Y:S02]  /*d3e0*/  LOP3.LUT R177, R8, 0x380, RZ, 0xc0, !PT ;  /* 0x0000038008b17812 */ /* 0x000fe400078ec0ff */
        /* <DEDUP_REMOVED lines=13> */
[----:B------:R-:W-:Y:S01]  /*d4c0*/  SHF.R.U64 R179, R179, 0x3, RZ ;  /* 0x00000003b3b37819 */ /* 0x000fe200000012ff */
[----:B------:R-:W-:Y:S01]  /*d4d0*/  IMAD.X R37, RZ, RZ, R123, P1 ;  /* 0x000000ffff257224 */ /* 0x000fe200008e067b */
[----:B------:R-:W-:Y:S02]  /*d4e0*/  SHF.R.U64 R183, R183, 0x3, RZ ;  /* 0x00000003b7b77819 */ /* 0x000fe400000012ff */
[----:B------:R-:W-:Y:S02]  /*d4f0*/  SHF.R.U64 R177, R177, 0x3, RZ ;  /* 0x00000003b1b17819 */ /* 0x000fe400000012ff */
[----:B------:R-:W-:Y:S02]  /*d500*/  LOP3.LUT R48, R48, R181, RZ, 0x3c, !PT ;  /* 0x000000b530307212 */ /* 0x000fe400078e3cff */
[----:B------:R-:W-:-:S02]  /*d510*/  LOP3.LUT R181, R64, 0x380, RZ, 0xc0, !PT ;  /* 0x0000038040b57812 */ /* 0x000fc400078ec0ff */
[----:B------:R-:W-:Y:S02]  /*d520*/  MOV R122, R122 ;  /* 0x0000007a007a7202 */ /* 0x000fe40000000f00 */
[----:B------:R-:W-:Y:S02]  /*d530*/  LOP3.LUT R123, R30, 0x380, RZ, 0xc0, !PT ;  /* 0x000003801e7b7812 */ /* 0x000fe400078ec0ff */
[----:B------:R-:W-:Y:S02]  /*d540*/  LOP3.LUT R60, R179, R60, RZ, 0x3c, !PT ;  /* 0x0000003cb33c7212 */ /* 0x000fe400078e3cff */
[----:B------:R-:W-:Y:S02]  /*d550*/  LOP3.LUT R68, R183, R68, RZ, 0x3c, !PT ;  /* 0x00000044b7447212 */ /* 0x000fe400078e3cff */
[----:B------:R-:W-:Y:S02]  /*d560*/  LOP3.LUT R102, R177, R8, RZ, 0x3c, !PT ;  /* 0x00000008b1667212 */ /* 0x000fe400078e3cff */
[----:B------:R-:W-:-:S02]  /*d570*/  LOP3.LUT R179, R36, 0x380, RZ, 0xc0, !PT ;  /* 0x0000038024b37812 */ /* 0x000fc400078ec0ff */
[----:B------:R-:W-:Y:S02]  /*d580*/  LOP3.LUT R183, R34, 0x380, RZ, 0xc0, !PT ;  /* 0x0000038022b77812 */ /* 0x000fe400078ec0ff */
[----:B------:R-:W-:Y:S01]  /*d590*/  F2FP.BF16.F32.PACK_AB R8, R20, R176 ;  /* 0x000000b01408723e */ /* 0x000fe200000010ff */
[----:B------:R-:W-:Y:S01]  /*d5a0*/  BAR.SYNC.DEFER_BLOCKING 0x1, 0x100 ;  /* 0x0044000000007b1d */ /* 0x000fe20000010000 */
[----:B------:R-:W-:Y:S02]  /*d5b0*/  SHF.R.U64 R181, R181, 0x3, RZ ;  /* 0x00000003b5b57819 */ /* 0x000fe400000012ff */
[----:B------:R-:W-:Y:S02]  /*d5c0*/  LOP3.LUT R27, R6, 0x380, RZ, 0xc0, !PT ;  /* 0x00000380061b7812 */ /* 0x000fe400078ec0ff */
[----:B------:R-:W-:Y:S02]  /*d5d0*/  LOP3.LUT R20, R26, 0x380, RZ, 0xc0, !PT ;  /* 0x000003801a147812 */ /* 0x000fe400078ec0ff */
[----:B------:R-:W-:-:S02]  /*d5e0*/  SHF.R.U64 R123, R123, 0x3, RZ ;  /* 0x000000037b7b7819 */ /* 0x000fc400000012ff */
[----:B------:R-:W-:Y:S02]  /*d5f0*/  SHF.R.U64 R179, R179, 0x3, RZ ;  /* 0x00000003b3b37819 */ /* 0x000fe400000012ff */
[----:B------:R-:W-:Y:S02]  /*d600*/  SHF.R.U64 R183, R183, 0x3, RZ ;  /* 0x00000003b7b77819 */ /* 0x000fe400000012ff */
[----:B------:R-:W-:Y:S02]  /*d610*/  LOP3.LUT R64, R181, R64, RZ, 0x3c, !PT ;  /* 0x00000040b5407212 */ /* 0x000fe400078e3cff */
[----:B------:R-:W-:Y:S02]  /*d620*/  SHF.R.U64 R27, R27, 0x3, RZ ;  /* 0x000000031b1b7819 */ /* 0x000fe400000012ff */
[----:B------:R-:W-:Y:S02]  /*d630*/  SHF.R.U64 R175, R20, 0x3, RZ ;  /* 0x0000000314af7819 */ /* 0x000fe400000012ff */
[----:B------:R-:W-:-:S02]  /*d640*/  LOP3.LUT R181, R110, 0x380, RZ, 0xc0, !PT ;  /* 0x000003806eb57812 */ /* 0x000fc400078ec0ff */
[----:B------:R-:W-:Y:S02]  /*d650*/  LOP3.LUT R20, R123, R30, RZ, 0x3c, !PT ;  /* 0x0000001e7b147212 */ /* 0x000fe400078e3cff */
[----:B------:R-:W-:Y:S01]  /*d660*/  MOV R41, R40 ;  /* 0x0000002800297202 */ /* 0x000fe20000000f00 */
[----:B------:R0:W-:Y:S01]  /*d670*/  STSM.16.M88.4 [R122], R8 ;  /* 0x000000087a007844 */ /* 0x0001e20000000200 */
[----:B------:R-:W-:Y:S02]  /*d680*/  F2FP.BF16.F32.PACK_AB R30, R171, R173 ;  /* 0x000000adab1e723e */ /* 0x000fe400000010ff */
[----:B------:R-:W-:Y:S02]  /*d690*/  LOP3.LUT R106, R179, R36, RZ, 0x3c, !PT ;  /* 0x00000024b36a7212 */ /* 0x000fe400078e3cff */
[----:B------:R-:W-:Y:S01]  /*d6a0*/  LOP3.LUT R114, R183, R34, RZ, 0x3c, !PT ;  /* 0x00000022b7727212 */ /* 0x000fe200078e3cff */
[----:B------:R1:W-:Y:S01]  /*d6b0*/  STSM.16.M88.4 [R41], R28 ;  /* 0x0000001c29007844 */ /* 0x0003e20000000200 */
[----:B------:R-:W-:-:S02]  /*d6c0*/  LOP3.LUT R118, R27, R6, RZ, 0x3c, !PT ;  /* 0x000000061b767212 */ /* 0x000fc400078e3cff */
[----:B------:R-:W-:Y:S02]  /*d6d0*/  LOP3.LUT R36, R175, R26, RZ, 0x3c, !PT ;  /* 0x0000001aaf247212 */ /* 0x000fe400078e3cff */
[----:B------:R-:W-:Y:S02]  /*d6e0*/  MOV R44, R44 ;  /* 0x0000002c002c7202 */ /* 0x000fe40000000f00 */
[----:B------:R-:W-:Y:S02]  /*d6f0*/  F2FP.BF16.F32.PACK_AB R34, R167, R170 ;  /* 0x000000aaa722723e */ /* 0x000fe400000010ff */
[----:B------:R-:W-:Y:S02]  /*d700*/  SHF.R.U64 R181, R181, 0x3, RZ ;  /* 0x00000003b5b57819 */ /* 0x000fe400000012ff */
[----:B------:R-:W-:Y:S01]  /*d710*/  MOV R48, R48 ;  /* 0x0000003000307202 */ /* 0x000fe20000000f00 */
[----:B------:R-:W-:Y:S01]  /*d720*/  STSM.16.M88.4 [R44], R32 ;  /* 0x000000202c007844 */ /* 0x000fe20000000200 */
[----:B------:R-:W-:-:S02]  /*d730*/  F2FP.BF16.F32.PACK_AB R26, R164, R166 ;  /* 0x000000a6a41a723e */ /* 0x000fc400000010ff */
[----:B------:R-:W-:Y:S02]  /*d740*/  F2FP.BF16.F32.PACK_AB R27, R55, R54 ;  /* 0x00000036371b723e */ /* 0x000fe400000010ff */
[----:B------:R-:W-:Y:S02]  /*d750*/  MOV R52, R52 ;  /* 0x0000003400347202 */ /* 0x000fe40000000f00 */
[----:B------:R-:W-:Y:S01]  /*d760*/  MOV R56, R56 ;  /* 0x0000003800387202 */ /* 0x000fe20000000f00 */
[----:B------:R-:W-:Y:S01]  /*d770*/  STSM.16.M88.4 [R48], R24 ;  /* 0x0000001830007844 */ /* 0x000fe20000000200 */
[----:B0-----:R-:W-:Y:S02]  /*d780*/  F2FP.BF16.F32.PACK_AB R8, R160, R162 ;  /* 0x000000a2a008723e */ /* 0x001fe400000010ff */
[----:B------:R-:W-:Y:S01]  /*d790*/  F2FP.BF16.F32.PACK_AB R9, R67, R66 ;  /* 0x000000424309723e */ /* 0x000fe200000010ff */
[----:B------:R-:W-:Y:S01]  /*d7a0*/  STSM.16.M88.4 [R52], R12 ;  /* 0x0000000c34007844 */ /* 0x000fe20000000200 */
[----:B------:R-:W-:-:S02]  /*d7b0*/  F2FP.BF16.F32.PACK_AB R10, R152, R161 ;  /* 0x000000a1980a723e */ /* 0x000fc400000010ff */
[----:B------:R-:W-:Y:S02]  /*d7c0*/  F2FP.BF16.F32.PACK_AB R11, R71, R70 ;  /* 0x00000046470b723e */ /* 0x000fe400000010ff */
[----:B------:R-:W-:Y:S02]  /*d7d0*/  MOV R60, R60 ;  /* 0x0000003c003c7202 */ /* 0x000fe40000000f00 */
[----:B-1----:R-:W-:Y:S01]  /*d7e0*/  F2FP.BF16.F32.PACK_AB R28, R73, R155 ;  /* 0x0000009b491c723e */ /* 0x002fe200000010ff */
[----:B------:R0:W-:Y:S01]  /*d7f0*/  STSM.16.M88.4 [R56], R8 ;  /* 0x0000000838007844 */ /* 0x0001e20000000200 */
[----:B------:R-:W-:Y:S02]  /*d800*/  F2FP.BF16.F32.PACK_AB R29, R75, R74 ;  /* 0x0000004a4b1d723e */ /* 0x000fe400000010ff */
[----:B------:R-:W-:Y:S02]  /*d810*/  F2FP.BF16.F32.PACK_AB R30, R77, R76 ;  /* 0x0000004c4d1e723e */ /* 0x000fe400000010ff */
[----:B------:R-:W-:-:S02]  /*d820*/  F2FP.BF16.F32.PACK_AB R31, R79, R78 ;  /* 0x0000004e4f1f723e */ /* 0x000fc400000010ff */
[----:B------:R-:W-:Y:S02]  /*d830*/  LOP3.LUT R110, R181, R110, RZ, 0x3c, !PT ;  /* 0x0000006eb56e7212 */ /* 0x000fe400078e3cff */
[----:B------:R-:W-:Y:S01]  /*d840*/  MOV R64, R64 ;  /* 0x0000004000407202 */ /* 0x000fe20000000f00 */
[----:B------:R-:W-:Y:S01]  /*d850*/  STSM.16.M88.4 [R60], R28 ;  /* 0x0000001c3c007844 */ /* 0x000fe20000000200 */
[----:B------:R-:W-:Y:S02]  /*d860*/  F2FP.BF16.F32.PACK_AB R89, R91, R90 ;  /* 0x0000005a5b59723e */ /* 0x000fe400000010ff */
[----:B------:R-:W-:Y:S01]  /*d870*/  F2FP.BF16.F32.PACK_AB R96, R97, R96 ;  /* 0x000000606160723e */ /* 0x000fe200000010ff */
[----:B------:R-:W-:Y:S01]  /*d880*/  STSM.16.M88.4 [R64], R80 ;  /* 0x0000005040007844 */ /* 0x000fe20000000200 */
[----:B------:R-:W-:Y:S01]  /*d890*/  MOV R68, R68 ;  /* 0x0000004400447202 */ /* 0x000fe20000000f00 */
[----:B0-----:R-:W-:Y:S01]  /*d8a0*/  IMAD.U32 R10, RZ, RZ, UR8 ;  /* 0x00000008ff0a7e24 */ /* 0x001fe2000f8e00ff */
[----:B------:R-:W-:Y:S01]  /*d8b0*/  F2FP.BF16.F32.PACK_AB R90, R93, R92 ;  /* 0x0000005c5d5a723e */ /* 0x000fe200000010ff */
[----:B------:R-:W-:Y:S01]  /*d8c0*/  IMAD.U32 R11, RZ, RZ, UR9 ;  /* 0x00000009ff0b7e24 */ /* 0x000fe2000f8e00ff */
[----:B------:R-:W-:Y:S01]  /*d8d0*/  F2FP.BF16.F32.PACK_AB R91, R95, R94 ;  /* 0x0000005e5f5b723e */ /* 0x000fe200000010ff */
[----:B------:R-:W-:Y:S01]  /*d8e0*/  ULDC.64 UR8, c[0x0][0xd08] ;  /* 0x0003420000087ab9 */ /* 0x000fe20000000a00 */
[----:B------:R-:W-:-:S02]  /*d8f0*/  F2FP.BF16.F32.PACK_AB R97, R99, R98 ;  /* 0x000000626361723e */ /* 0x000fc400000010ff */
[----:B------:R-:W-:Y:S01]  /*d900*/  MOV R102, R102 ;  /* 0x0000006600667202 */ /* 0x000fe20000000f00 */
[----:B------:R-:W-:Y:S01]  /*d910*/  STSM.16.M88.4 [R68], R88 ;  /* 0x0000005844007844 */ /* 0x000fe20000000200 */
        /* <DEDUP_REMOVED lines=37> */
[----:B------:R-:W-:Y:S01]  /*db70*/  F2FP.BF16.F32.PACK_AB R147, R151, R150 ;  /* 0x000000969793723e */ /* 0x000fe200000010ff */
[----:B------:R-:W-:Y:S01]  /*db80*/  UISETP.NE.U32.AND UP1, UPT, UR8, URZ, UPT ;  /* 0x0000003f0800728c */ /* 0x000fe2000bf25070 */
[----:B------:R-:W-:-:S03]  /*db90*/  PLOP3.LUT P0, PT, PT, PT, UP0, 0x80, 0x0 ;  /* 0x000000000000781c */ /* 0x000fc60003f0f008 */
[----:B------:R1:W-:Y:S01]  /*dba0*/  STSM.16.M88.4 [R36], R144 ;  /* 0x0000009024007844 */ /* 0x0003e20000000200 */
[----:B------:R-:W-:Y:S01]  /*dbb0*/  BAR.SYNC.DEFER_BLOCKING 0x1, 0x100 ;  /* 0x0044000000007b1d */ /* 0x000fe20000010000 */
[----:B------:R-:W-:Y:S01]  /*dbc0*/  UISETP.NE.AND.EX UP1, UPT, UR9, URZ, UPT, UP1 ;  /* 0x0000003f0900728c */ /* 0x000fe2000bf25310 */
[----:B------:R-:W-:-:S05]  /*dbd0*/  IMAD R9, R198, 0x40, R23 ;  /* 0x00000040c6097824 */ /* 0x000fca00078e0217 */
[----:B------:R-:W-:-:S05]  /*dbe0*/  PLOP3.LUT P6, PT, PT, PT, UP1, 0x80, 0x0 ;  /* 0x000000000000781c */ /* 0x000fca0003fcf018 */
[----:B------:R-:W-:-:S04]  /*dbf0*/  @UP1 ULEA UR8, UP2, UR40, UR8, 0x2 ;  /* 0x0000000828081291 */ /* 0x000fc8000f84103f */
[----:B------:R-:W-:Y:S01]  /*dc00*/  @UP1 ULEA.HI.X UR9, UR40, UR9, UR39, 0x2, UP2 ;  /* 0x0000000928091291 */ /* 0x000fe200090f1427 */
[----:B------:R-:W-:Y:S01]  /*dc10*/  IMAD.WIDE R8, R9, 0x2, R4 ;  /* 0x0000000209087825 */ /* 0x000fe200078e0204 */
[----:B------:R-:W-:-:S03]  /*dc20*/  ULDC UR4, c[0x0][0xb88] ;  /* 0x0002e20000047ab9 */ /* 0x000fc60000000800 */
[----:B------:R-:W-:Y:S01]  /*dc30*/  IMAD.U32 R4, RZ, RZ, UR4 ;  /* 0x00000004ff047e24 */ /* 0x000fe2000f8e00ff */
[----:B------:R-:W2:Y:S01]  /*dc40*/  @P0 LDG.E R13, desc[UR44][R10.64] ;  /* 0x0000002c0a0d0981 */ /* 0x000ea2000c1e1900 */
[----:B------:R-:W-:Y:S01]  /*dc50*/  IMAD.U32 R14, RZ, RZ, UR8 ;  /* 0x00000008ff0e7e24 */ /* 0x000fe2000f8e00ff */
[C---:B------:R-:W-:Y:S01]  /*dc60*/  IADD3 R5, P2, R8.reuse, 0x1000, RZ ;  /* 0x0000100008057810 */ /* 0x040fe20007f5e0ff */
[----:B------:R-:W-:Y:S01]  /*dc70*/  IMAD.U32 R15, RZ, RZ, UR9 ;  /* 0x00000009ff0f7e24 */ /* 0x000fe2000f8e00ff */
[C---:B------:R-:W-:Y:S02]  /*dc80*/  IADD3 R25, P1, R8.reuse, 0x2000, RZ ;  /* 0x0000200008197810 */ /* 0x040fe40007f3e0ff */
[----:B0-----:R-:W-:Y:S02]  /*dc90*/  P2R R6, PR, RZ, 0x4 ;  /* 0x00000004ff067803 */ /* 0x001fe40000000000 */
[----:B------:R0:W5:Y:S01]  /*dca0*/  @P6 LDG.E R4, desc[UR44][R14.64] ;  /* 0x0000002c0e046981 */ /* 0x000162000c1e1900 */
[----:B------:R-:W-:-:S02]  /*dcb0*/  IADD3 R29, P2, R8, 0x3000, RZ ;  /* 0x00003000081d7810 */ /* 0x000fc40007f5e0ff */
[C---:B------:R-:W-:Y:S02]  /*dcc0*/  IADD3 R33, P3, R8.reuse, 0x4000, RZ ;  /* 0x0000400008217810 */ /* 0x040fe40007f7e0ff */
[C---:B------:R-:W-:Y:S02]  /*dcd0*/  IADD3 R37, P4, R8.reuse, 0x5000, RZ ;  /* 0x0000500008257810 */ /* 0x040fe40007f9e0ff */
[----:B------:R-:W-:Y:S02]  /*dce0*/  IADD3 R41, P5, R8, 0x6000, RZ ;  /* 0x0000600008297810 */ /* 0x000fe40007fbe0ff */
[----:B------:R-:W-:Y:S02]  /*dcf0*/  LOP3.LUT R12, R5, 0x380, RZ, 0xc0, !PT ;  /* 0x00000380050c7812 */ /* 0x000fe400078ec0ff */
[----:B------:R-:W-:Y:S02]  /*dd00*/  LOP3.LUT R24, R25, 0x380, RZ, 0xc0, !PT ;  /* 0x0000038019187812 */ /* 0x000fe400078ec0ff */
[----:B------:R-:W-:-:S02]  /*dd10*/  LOP3.LUT R28, R29, 0x380, RZ, 0xc0, !PT ;  /* 0x000003801d1c7812 */ /* 0x000fc400078ec0ff */
[----:B------:R-:W-:Y:S02]  /*dd20*/  LOP3.LUT R32, R33, 0x380, RZ, 0xc0, !PT ;  /* 0x0000038021207812 */ /* 0x000fe400078ec0ff */
[----:B-1----:R-:W-:Y:S02]  /*dd30*/  LOP3.LUT R36, R37, 0x380, RZ, 0xc0, !PT ;  /* 0x0000038025247812 */ /* 0x002fe400078ec0ff */
[----:B------:R-:W-:Y:S01]  /*dd40*/  LOP3.LUT R40, R41, 0x380, RZ, 0xc0, !PT ;  /* 0x0000038029287812 */ /* 0x000fe200078ec0ff */
[----:B------:R-:W-:Y:S01]  /*dd50*/  UMOV UR4, URZ ;  /* 0x0000003f00047c82 */ /* 0x000fe20008000000 */
[----:B------:R-:W-:Y:S02]  /*dd60*/  SHF.R.U64 R12, R12, 0x3, RZ ;  /* 0x000000030c0c7819 */ /* 0x000fe400000012ff */
[----:B------:R-:W-:Y:S02]  /*dd70*/  SHF.R.U64 R24, R24, 0x3, RZ ;  /* 0x0000000318187819 */ /* 0x000fe400000012ff */
[----:B------:R-:W-:-:S02]  /*dd80*/  SHF.R.U64 R28, R28, 0x3, RZ ;  /* 0x000000031c1c7819 */ /* 0x000fc400000012ff */
[----:B------:R-:W-:Y:S02]  /*dd90*/  SHF.R.U64 R32, R32, 0x3, RZ ;  /* 0x0000000320207819 */ /* 0x000fe400000012ff */
[----:B------:R-:W-:Y:S02]  /*dda0*/  SHF.R.U64 R36, R36, 0x3, RZ ;  /* 0x0000000324247819 */ /* 0x000fe400000012ff */
[----:B------:R-:W-:Y:S02]  /*ddb0*/  SHF.R.U64 R40, R40, 0x3, RZ ;  /* 0x0000000328287819 */ /* 0x000fe400000012ff */
[----:B------:R-:W-:Y:S02]  /*ddc0*/  LOP3.LUT R12, R12, R5, RZ, 0x3c, !PT ;  /* 0x000000050c0c7212 */ /* 0x000fe400078e3cff */
[----:B------:R-:W-:Y:S02]  /*ddd0*/  LOP3.LUT R24, R24, R25, RZ, 0x3c, !PT ;  /* 0x0000001918187212 */ /* 0x000fe400078e3cff */
[----:B------:R-:W-:-:S02]  /*dde0*/  LOP3.LUT R28, R28, R29, RZ, 0x3c, !PT ;  /* 0x0000001d1c1c7212 */ /* 0x000fc400078e3cff */
[----:B------:R-:W-:Y:S02]  /*ddf0*/  LOP3.LUT R32, R32, R33, RZ, 0x3c, !PT ;  /* 0x0000002120207212 */ /* 0x000fe400078e3cff */
[----:B------:R-:W-:Y:S02]  /*de00*/  LOP3.LUT R36, R36, R37, RZ, 0x3c, !PT ;  /* 0x0000002524247212 */ /* 0x000fe400078e3cff */
[----:B------:R-:W-:Y:S02]  /*de10*/  LOP3.LUT R40, R40, R41, RZ, 0x3c, !PT ;  /* 0x0000002928287212 */ /* 0x000fe400078e3cff */
[----:B--2---:R-:W-:Y:S01]  /*de20*/  @P0 R2UR UR4, R13 ;  /* 0x000000000d0402ca */ /* 0x004fe200000e0000 */
[----:B0-----:R-:W-:-:S14]  /*de30*/  @P6 BRA `(.L_x_8387) ;  /* 0x0000000000106947 */ /* 0x001fdc0003800000 */
[----:B------:R-:W-:Y:S05]  /*de40*/  @!P0 BRA `(.L_x_8387) ;  /* 0x00000000000c8947 */ /* 0x000fea0003800000 */
[----:B------:R-:W2:Y:S04]  /*de50*/  LDG.E R5, desc[UR44][R10.64] ;  /* 0x0000002c0a057981 */ /* 0x000ea8000c1e1900 */
[----:B-----5:R-:W2:Y:S02]  /*de60*/  LDG.E R4, desc[UR44][R10.64+0x4] ;  /* 0x0000042c0a047981 */ /* 0x020ea4000c1e1900 */
[----:B--2---:R-:W-:-:S07]  /*de70*/  IMAD.IADD R4, R4, 0x1, -R5 ;  /* 0x0000000104047824 */ /* 0x004fce00078e0a05 */
.L_x_8387:
        /* <DEDUP_REMOVED lines=70> */
[----:B------:R-:W-:Y:S01]  /*e2e0*/  ULDC.64 UR12, c[0x0][0xc98] ;  /* 0x00032600000c7ab9 */ /* 0x000fe20000000a00 */
[----:B------:R-:W-:Y:S01]  /*e2f0*/  UIMAD.WIDE.U32 UR8, UR38, UR10, UR8 ;  /* 0x0000000a260872a5 */ /* 0x000fe2000f8e0008 */
[----:B------:R-:W-:Y:S01]  /*e300*/  VIADD R21, R22, UR37 ;  /* 0x0000002516157c36 */ /* 0x000fe20008000000 */
[----:B------:R-:W-:-:S02]  /*e310*/  UIMAD UR7, UR38, UR11, UR7 ;  /* 0x0000000b260772a4 */ /* 0x000fc4000f8e0207 */
[----:B------:R-:W-:Y:S02]  /*e320*/  UIMAD UR10, UR39, UR12, URZ ;  /* 0x0000000c270a72a4 */ /* 0x000fe4000f8e023f */
[----:B------:R-:W-:Y:S02]  /*e330*/  UIADD3 UR9, UR9, UR7, URZ ;  /* 0x0000000709097290 */ /* 0x000fe4000fffe03f */
[----:B------:R-:W-:Y:S02]  /*e340*/  UIMAD UR10, UR40, UR13, UR10 ;  /* 0x0000000d280a72a4 */ /* 0x000fe4000f8e020a */
[----:B------:R-:W-:Y:S01]  /*e350*/  UIMAD.WIDE.U32 UR8, UR40, UR12, UR8 ;  /* 0x0000000c280872a5 */ /* 0x000fe2000f8e0008 */
        /* <DEDUP_REMOVED lines=10> */
[----:B------:R-:W-:-:S03]  /*e400*/  IMAD.U32 R14, RZ, RZ, UR10 ;  /* 0x0000000aff0e7e24 */ /* 0x000fc6000f8e00ff */
        /* <DEDUP_REMOVED lines=21> */
.L_x_8388:
[----:B------:R-:W1:Y:S01]  /*e560*/  LDC R81, c[0x0][0xce8] ;  /* 0x00033a00ff517b82 */ /* 0x000e620000000800 */
[----:B------:R-:W-:Y:S01]  /*e570*/  ULDC UR12, c[0x0][0xbc8] ;  /* 0x0002f200000c7ab9 */ /* 0x000fe20000000800 */
[----:B------:R-:W-:Y:S01]  /*e580*/  ULDC.64 UR10, c[0x0][0xba0] ;  /* 0x0002e800000a7ab9 */ /* 0x000fe20000000a00 */
[----:B------:R-:W-:Y:S01]  /*e590*/  ISETP.GE.AND P0, PT, R196, UR12, PT ;  /* 0x0000000cc4007c0c */ /* 0x000fe2000bf06270 */
[----:B0-----:R-:W5:Y:S01]  /*e5a0*/  LD.E.128 R8, desc[UR44][R10.64] ;  /* 0x0000002c0a087980 */ /* 0x001f62000c101d00 */
[----:B------:R-:W-:Y:S02]  /*e5b0*/  ISETP.GE.AND P1, PT, R23, UR12, PT ;  /* 0x0000000c17007c0c */ /* 0x000fe4000bf26270 */
[----:B------:R-:W-:Y:S01]  /*e5c0*/  SEL R3, RZ, 0xffffffff, P0 ;  /* 0xffffffffff037807 */ /* 0x000fe20000000000 */
        /* <DEDUP_REMOVED lines=10> */
[----:B------:R-:W-:-:S03]  /*e670*/  SEL R3, RZ, 0xffffffff, P0 ;  /* 0xffffffffff037807 */ /* 0x000fc60000000000 */
[----:B------:R-:W5:Y:S04]  /*e680*/  LD.E.128 R40, desc[UR44][R40.64] ;  /* 0x0000002c28287980 */ /* 0x000f68000c101d00 */
[----:B------:R-:W5:Y:S02]  /*e690*/  LD.E.128 R44, desc[UR44][R44.64] ;  /* 0x0000002c2c2c7980 */ /* 0x000f64000c101d00 */
[----:B------:R-:W0:Y:S01]  /*e6a0*/  @P2 LDC R19, c[0x0][0xcec] ;  /* 0x00033b00ff132b82 */ /* 0x000e220000000800 */
[----:B------:R-:W-:Y:S01]  /*e6b0*/  IMAD.SHL.U32 R3, R3, 0x4, RZ ;  /* 0x0000000403037824 */ /* 0x000fe200078e00ff */
[----:B------:R-:W-:Y:S01]  /*e6c0*/  ISETP.GE.AND P0, PT, R194, UR12, PT ;  /* 0x0000000cc2007c0c */ /* 0x000fe2000bf06270 */
[----:B------:R-:W-:Y:S01]  /*e6d0*/  UIMAD UR7, UR14, UR10, URZ ;  /* 0x0000000a0e0772a4 */ /* 0x000fe2000f8e023f */
[----:B------:R-:W5:Y:S04]  /*e6e0*/  LD.E.128 R48, desc[UR44][R48.64] ;  /* 0x0000002c30307980 */ /* 0x000f68000c101d00 */
[----:B------:R-:W1:Y:S01]  /*e6f0*/  @P2 LDC R21, c[0x0][0xcf0] ;  /* 0x00033c00ff152b82 */ /* 0x000e620000000800 */
[----:B------:R-:W-:Y:S01]  /*e700*/  LOP3.LUT R3, R3, 0x4, R0, 0xe2, !PT ;  /* 0x0000000403037812 */ /* 0x000fe200078ee200 */
[----:B------:R-:W-:Y:S01]  /*e710*/  UIMAD.WIDE.U32 UR8, UR4, UR10, URZ ;  /* 0x0000000a040872a5 */ /* 0x000fe2000f8e003f */
[----:B------:R-:W-:Y:S01]  /*e720*/  SEL R5, RZ, 0xffffffff, P0 ;  /* 0xffffffffff057807 */ /* 0x000fe20000000000 */
[----:B------:R-:W-:Y:S01]  /*e730*/  UIMAD UR7, UR4, UR11, UR7 ;  /* 0x0000000b040772a4 */ /* 0x000fe2000f8e0207 */
[----:B------:R-:W-:Y:S01]  /*e740*/  IMAD R0, R197, 0x20, R198 ;  /* 0x00000020c5007824 */ /* 0x000fe200078e02c6 */
[----:B------:R-:W-:Y:S01]  /*e750*/  ISETP.GE.AND P0, PT, R193, UR12, PT ;  /* 0x0000000cc1007c0c */ /* 0x000fe2000bf06270 */
[----:B------:R-:W-:Y:S01]  /*e760*/  ULDC.64 UR10, c[0x0][0xbe8] ;  /* 0x0002fa00000a7ab9 */ /* 0x000fe20000000a00 */
[----:B------:R-:W-:Y:S01]  /*e770*/  UIADD3 UR9, UR9, UR7, URZ ;  /* 0x0000000709097290 */ /* 0x000fe2000fffe03f */
[----:B------:R-:W-:Y:S01]  /*e780*/  IMAD.SHL.U32 R6, R5, 0x8, RZ ;  /* 0x0000000805067824 */ /* 0x000fe200078e00ff */
[----:B------:R-:W-:Y:S01]  /*e790*/  UIMAD UR4, UR15, UR10, URZ ;  /* 0x0000000a0f0472a4 */ /* 0x000fe2000f8e023f */
[----:B------:R-:W-:Y:S01]  /*e7a0*/  VIADD R82, R0, UR37 ;  /* 0x0000002500527c36 */ /* 0x000fe20008000000 */
[----:B------:R-:W-:Y:S01]  /*e7b0*/  SEL R0, RZ, 0xffffffff, P0 ;  /* 0xffffffffff007807 */ /* 0x000fe20000000000 */
[----:B------:R-:W-:Y:S01]  /*e7c0*/  UIMAD.WIDE.U32 UR8, UR38, UR10, UR8 ;  /* 0x0000000a260872a5 */ /* 0x000fe2000f8e0008 */
[----:B------:R-:W-:Y:S01]  /*e7d0*/  LOP3.LUT R5, R6, 0x8, R3, 0xe2, !PT ;  /* 0x0000000806057812 */ /* 0x000fe200078ee203 */
[----:B------:R-:W-:Y:S01]  /*e7e0*/  UIMAD UR4, UR38, UR11, UR4 ;  /* 0x0000000b260472a4 */ /* 0x000fe2000f8e0204 */
[----:B------:R-:W5:Y:S01]  /*e7f0*/  LD.E.128 R52, desc[UR44][R52.64] ;  /* 0x0000002c34347980 */ /* 0x000f62000c101d00 */
[----:B------:R-:W-:Y:S01]  /*e800*/  IMAD.SHL.U32 R6, R0, 0x10, RZ ;  /* 0x0000001000067824 */ /* 0x000fe200078e00ff */
[----:B------:R-:W-:Y:S01]  /*e810*/  ULDC.64 UR10, c[0x0][0xbf0] ;  /* 0x0002fc00000a7ab9 */ /* 0x000fe20000000a00 */
[----:B0-----:R-:W-:Y:S01]  /*e820*/  @P2 IMAD.HI.U32 R0, R82, R19, RZ ;  /* 0x0000001352002227 */ /* 0x001fe200078e00ff */
[----:B------:R-:W-:Y:S01]  /*e830*/  UIADD3 UR9, UR9, UR4, URZ ;  /* 0x0000000409097290 */ /* 0x000fe2000fffe03f */
[----:B------:R-:W5:Y:S01]  /*e840*/  LD.E.128 R56, desc[UR44][R56.64] ;  /* 0x0000002c38387980 */ /* 0x000f62000c101d00 */
[----:B------:R-:W-:Y:S01]  /*e850*/  UIMAD UR4, UR39, UR10, URZ ;  /* 0x0000000a270472a4 */ /* 0x000fe2000f8e023f */
[----:B------:R-:W-:Y:S01]  /*e860*/  IMAD.MOV.U32 R3, RZ, RZ, R82 ;  /* 0x000000ffff037224 */ /* 0x000fe200078e0052 */
[----:B------:R-:W-:Y:S01]  /*e870*/  UIMAD.WIDE.U32 UR8, UR40, UR10, UR8 ;  /* 0x0000000a280872a5 */ /* 0x000fe2000f8e0008 */
[----:B-1----:R-:W-:Y:S01]  /*e880*/  @P2 SHF.R.U32.HI R3, RZ, R21, R0 ;  /* 0x00000015ff032219 */ /* 0x002fe20000011600 */
        /* <DEDUP_REMOVED lines=18> */
[----:B------:R-:W-:Y:S02]  /*e9b0*/  SHF.R.S32.HI R0, RZ, 0x1f, R5 ;  /* 0x0000001fff007819 */ /* 0x000fe40000011405 */
[----:B------:R-:W5:Y:S01]  /*e9c0*/  LD.E.128 R76, desc[UR44][R76.64] ;  /* 0x0000002c4c4c7980 */ /* 0x000f62000c101d00 */
[----:B------:R-:W-:Y:S01]  /*e9d0*/  IMAD R19, R3, UR9, R80 ;  /* 0x0000000903137c24 */ /* 0x000fe2000f8e0250 */
[----:B------:R-:W-:Y:S01]  /*e9e0*/  ISETP.GE.AND P0, PT, R201, UR12, PT ;  /* 0x0000000cc9007c0c */ /* 0x000fe2000bf06270 */
[----:B------:R-:W-:Y:S01]  /*e9f0*/  IMAD.WIDE.U32 R20, R3, UR8, R20 ;  /* 0x0000000803147c25 */ /* 0x000fe2000f8e0014 */
[----:B------:R-:W-:Y:S01]  /*ea00*/  @!PT LDS RZ, [RZ] ;  /* 0x00000000fffff984 */ /* 0x000fe20000000800 */
[----:B------:R-:W-:Y:S01]  /*ea10*/  @!PT LDS RZ, [RZ] ;  /* 0x00000000fffff984 */ /* 0x000fe20000000800 */
[----:B------:R-:W-:Y:S01]  /*ea20*/  @!PT LDS RZ, [RZ] ;  /* 0x00000000fffff984 */ /* 0x000fe20000000800 */
[----:B------:R-:W-:Y:S01]  /*ea30*/  @!PT LDS RZ, [RZ] ;  /* 0x00000000fffff984 */ /* 0x000fe20000000800 */
[----:B------:R0:W-:Y:S06]  /*ea40*/  MEMBAR.ALL.CTA ;  /* 0x0000000000007992 */ /* 0x0001ec0000008000 */
[----:B0-----:R-:W0:Y:S01]  /*ea50*/  FENCE.VIEW.ASYNC.S ;  /* 0x00000000000073c6 */ /* 0x001e220000000000 */
[----:B------:R-:W-:Y:S01]  /*ea60*/  ULDC.64 UR8, c[0x0][0xbd8] ;  /* 0x0002f60000087ab9 */ /* 0x000fe20000000a00 */
[----:B------:R-:W-:Y:S01]  /*ea70*/  LOP3.LUT R6, R83, 0x20, R6, 0xe2, !PT ;  /* 0x0000002053067812 */ /* 0x000fe200078ee206 */
[----:B------:R-:W-:Y:S01]  /*ea80*/  IMAD R0, R0, UR8, RZ ;  /* 0x0000000800007c24 */ /* 0x000fe2000f8e02ff */
[----:B------:R-:W-:Y:S01]  /*ea90*/  SEL R3, RZ, 0x40, P0 ;  /* 0x00000040ff037807 */ /* 0x000fe20000000000 */
[----:B------:R-:W-:Y:S01]  /*eaa0*/  IMAD.IADD R21, R21, 0x1, R19 ;  /* 0x0000000115157824 */ /* 0x000fe200078e0213 */
[----:B------:R-:W-:Y:S01]  /*eab0*/  ISETP.GE.AND P0, PT, R200, UR12, PT ;  /* 0x0000000cc8007c0c */ /* 0x000fe2000bf06270 */
[----:B-----5:R-:W-:Y:S01]  /*eac0*/  IMAD R88, R4, R81, RZ ;  /* 0x0000005104587224 */ /* 0x020fe200078e02ff */
[----:B------:R-:W-:Y:S01]  /*ead0*/  LOP3.LUT R3, R6, R3, RZ, 0xfc, !PT ;  /* 0x0000000306037212 */ /* 0x000fe200078efcff */
[----:B------:R-:W-:Y:S01]  /*eae0*/  VIADD R87, R198, UR37 ;  /* 0x00000025c6577c36 */ /* 0x000fe20008000000 */
[----:B------:R-:W-:Y:S01]  /*eaf0*/  SEL R6, RZ, 0x80, P0 ;  /* 0x00000080ff067807 */ /* 0x000fe20000000000 */
[C---:B------:R-:W-:Y:S01]  /*eb00*/  IMAD R19, R5.reuse, UR9, R0 ;  /* 0x0000000905137c24 */ /* 0x040fe2000f8e0200 */
[----:B------:R-:W-:Y:S01]  /*eb10*/  BSSY B1, `(.L_x_8389) ;  /* 0x000002d000017945 */ /* 0x000fe20003800000 */
[----:B------:R-:W-:Y:S01]  /*eb20*/  IMAD.WIDE.U32 R4, R5, UR8, R20 ;  /* 0x0000000805047c25 */ /* 0x000fe2000f8e0014 */
[----:B------:R-:W-:Y:S01]  /*eb30*/  ISETP.GE.AND P1, PT, R87, R88, PT ;  /* 0x000000585700720c */ /* 0x000fe20003f26270 */
[----:B------:R-:W-:Y:S01]  /*eb40*/  ULDC.64 UR8, c[0x0][0xb80] ;  /* 0x0002e00000087ab9 */ /* 0x000fe20000000a00 */
[----:B------:R-:W-:Y:S01]  /*eb50*/  LOP3.LUT R6, R3, R6, RZ, 0xfc, !PT ;  /* 0x0000000603067212 */ /* 0x000fe200078efcff */
[----:B------:R-:W-:Y:S01]  /*eb60*/  IMAD.IADD R5, R5, 0x1, R19 ;  /* 0x0000000105057824 */ /* 0x000fe200078e0213 */
[----:B------:R-:W-:Y:S01]  /*eb70*/  LEA R19, P2, R4, UR8, 0x1 ;  /* 0x0000000804137c11 */ /* 0x000fe2000f8408ff */
[----:B------:R-:W-:-:S03]  /*eb80*/  VIADD R0, R17, 0x38820 ;  /* 0x0003882011007836 */ /* 0x000fc60000000000 */
[----:B------:R-:W-:Y:S01]  /*eb90*/  LEA.HI.X R86, R4, UR9, R5, 0x1, P2 ;  /* 0x0000000904567c11 */ /* 0x000fe200090f0c05 */
[----:B0-----:R0:W1:Y:S01]  /*eba0*/  SHFL.IDX PT, R20, R19, RZ, 0x181f ;  /* 0x00181fff13147589 */ /* 0x00106200000e0000 */
[----:B------:R-:W-:-:S03]  /*ebb0*/  PRMT R0, RZ, 0x654, R0 ;  /* 0x00000654ff007816 */ /* 0x000fc60000000000 */
[----:B------:R0:W2:Y:S01]  /*ebc0*/  SHFL.IDX PT, R21, R86, RZ, 0x181f ;  /* 0x00181fff56157589 */ /* 0x0000a200000e0000 */
[----:B------:R0:W-:Y:S01]  /*ebd0*/  SYNCS.ARRIVE.TRANS64.RED.A1T0 RZ, [R0+URZ], RZ ;  /* 0x000000ff00ff79a7 */ /* 0x0001e2000810043f */
        /* <DEDUP_REMOVED lines=32> */
.L_x_8390:
[----:B------:R-:W-:Y:S05]  /*ede0*/  BSYNC B1 ;  /* 0x0000000000017941 */ /* 0x000fea0003800000 */
.L_x_8389:
[----:B0-----:R-:W-:Y:S01]  /*edf0*/  VIADD R0, R87, 0x20 ;  /* 0x0000002057007836 */ /* 0x001fe20000000000 */
[----:B---3--:R4:W0:Y:S04]  /*ee00*/  SHFL.IDX PT, R9, R86, 0x1, 0x181f ;  /* 0x00381f0056097f89 */ /* 0x00882800000e0000 */
[----:B------:R-:W-:Y:S01]  /*ee10*/  ISETP.GE.AND P0, PT, R0, R88, PT ;  /* 0x000000580000720c */ /* 0x000fe20003f06270 */
[----:B------:R4:W3:-:S12]  /*ee20*/  SHFL.IDX PT, R8, R19, 0x1, 0x181f ;  /* 0x00381f0013087f89 */ /* 0x0008d800000e0000 */
        /* <DEDUP_REMOVED lines=34> */
.L_x_8386:
        /* <DEDUP_REMOVED lines=33> */
.L_x_8392:
        /* <DEDUP_REMOVED lines=45> */
.L_x_8394:
[----:B------:R-:W-:Y:S05]  /*f530*/  BSYNC B1 ;  /* 0x0000000000017941 */ /* 0x000fea0003800000 */
.L_x_8393:
        /* <DEDUP_REMOVED lines=28> */
[----:B------:R-:W-:Y:S01]  /*f700*/  UIADD3 UR9, UR9, UR4, URZ ;  /* 0x0000000409097290 */ /* 0x000fe2000fffe03f */
[----:B------:R-:W-:Y:S01]  /*f710*/  IMAD.MOV.U32 R3, RZ, RZ, R8 ;  /* 0x000000ffff037224 */ /* 0x000fe200078e0008 */
[----:B------:R-:W-:Y:S01]  /*f720*/  UIMAD UR4, UR39, UR10, URZ ;  /* 0x0000000a270472a4 */ /* 0x000fe2000f8e023f */
[----:B------:R-:W-:Y:S01]  /*f730*/  LOP3.LUT R10, R15, 0x4, R4, 0xe2, !PT ;  /* 0x000000040f0a7812 */ /* 0x000fe200078ee204 */
[----:B------:R-:W-:Y:S01]  /*f740*/  UIMAD.WIDE.U32 UR8, UR40, UR10, UR8 ;  /* 0x0000000a280872a5 */ /* 0x000fe2000f8e0008 */
[----:B------:R-:W-:Y:S01]  /*f750*/  IMAD.SHL.U32 R11, R11, 0x8, RZ ;  /* 0x000000080b0b7824 */ /* 0x000fe200078e00ff */
[----:B------:R-:W-:Y:S01]  /*f760*/  UIMAD UR4, UR40, UR11, UR4 ;  /* 0x0000000b280472a4 */ /* 0x000fe2000f8e0204 */
[----:B------:R-:W-:Y:S01]  /*f770*/  VIADD R26, R198, UR37 ;  /* 0x00000025c61a7c36 */ /* 0x000fe20008000000 */
[----:B------:R-:W-:Y:S01]  /*f780*/  ISETP.GE.AND P2, PT, R200, UR14, PT ;  /* 0x0000000ec8007c0c */ /* 0x000fe2000bf46270 */
[----:B0-----:R-:W-:Y:S01]  /*f790*/  @P0 IMAD.HI.U32 R6, R8, R5, RZ ;  /* 0x0000000508060227 */ /* 0x001fe200078e00ff */
[----:B------:R-:W-:Y:S01]  /*f7a0*/  UIADD3 UR4, UR9, UR4, URZ ;  /* 0x0000000409047290 */ /* 0x000fe2000fffe03f */
[----:B------:R-:W-:Y:S01]  /*f7b0*/  LOP3.LUT R10, R11, 0x8, R10, 0xe2, !PT ;  /* 0x000000080b0a7812 */ /* 0x000fe200078ee20a */
[----:B------:R-:W-:Y:S01]  /*f7c0*/  BSSY B1, `(.L_x_8395) ;  /* 0x0000046000017945 */ /* 0x000fe20003800000 */
[----:B------:R-:W-:Y:S01]  /*f7d0*/  IMAD.U32 R4, RZ, RZ, UR8 ;  /* 0x00000008ff047e24 */ /* 0x000fe2000f8e00ff */
[----:B------:R-:W-:Y:S01]  /*f7e0*/  SEL R0, RZ, 0x80, P2 ;  /* 0x00000080ff007807 */ /* 0x000fe20001000000 */
[----:B------:R-:W-:Y:S01]  /*f7f0*/  IMAD.U32 R5, RZ, RZ, UR9 ;  /* 0x00000009ff057e24 */ /* 0x000fe2000f8e00ff */
[----:B------:R-:W-:Y:S01]  /*f800*/  ULDC.64 UR8, c[0x0][0xbe0] ;  /* 0x0002f80000087ab9 */ /* 0x000fe20000000a00 */
[----:B-1----:R-:W-:Y:S01]  /*f810*/  @P0 SHF.R.U32.HI R3, RZ, R9, R6 ;  /* 0x00000009ff030219 */ /* 0x002fe20000011606 */
[----:B------:R-:W-:Y:S01]  /*f820*/  IMAD.U32 R5, RZ, RZ, UR4 ;  /* 0x00000004ff057e24 */ /* 0x000fe2000f8e00ff */
[----:B------:R-:W-:-:S02]  /*f830*/  ISETP.GE.AND P0, PT, R193, UR14, PT ;  /* 0x0000000ec1007c0c */ /* 0x000fc4000bf06270 */
        /* <DEDUP_REMOVED lines=62> */
.L_x_8396:
[----:B------:R-:W-:Y:S05]  /*fc20*/  BSYNC B1 ;  /* 0x0000000000017941 */ /* 0x000fea0003800000 */
.L_x_8395:
        /* <DEDUP_REMOVED lines=36> */
.L_x_8391:
[----:B------:R-:W-:Y:S05]  /*fe70*/  BSYNC B0 ;  /* 0x0000000000007941 */ /* 0x000fea0003800000 */
.L_x_8385:
[----:B------:R-:W-:Y:S02]  /*fe80*/  ULDC UR4, c[0x0][0xd3c] ;  /* 0x00034f0000047ab9 */ /* 0x000fe40000000800 */
[----:B------:R-:W-:-:S13]  /*fe90*/  ISETP.GE.AND P0, PT, R7, UR4, PT ;  /* 0x0000000407007c0c */ /* 0x000fda000bf06270 */
[----:B------:R-:W-:Y:S05]  /*fea0*/  @!P0 BRA `(.L_x_8397) ;  /* 0xffffff10003c8947 */ /* 0x000fea000383ffff */
[----:B------:R-:W-:Y:S05]  /*feb0*/  EXIT ;  /* 0x000000000000794d */ /* 0x000fea0003800000 */
.L_x_8337:
        /* <DEDUP_REMOVED lines=16> */
.L_x_8398:
        /* <DEDUP_REMOVED lines=40> */
.L_x_8404:
        /* <DEDUP_REMOVED lines=12> */
.L_x_8403:
[----:B------:R-:W-:Y:S05]  /*10300*/  BSYNC B0 ;  /* 0x0000000000007941 */ /* 0x000fea0003800000 */
.L_x_8402:
        /* <DEDUP_REMOVED lines=20> */
.L_x_8400:
        /* <DEDUP_REMOVED lines=20> */
.L_x_8405:
        /* <DEDUP_REMOVED lines=59> */
.L_x_8401:
[----:B------:R-:W-:Y:S01]  /*10940*/  ULDC UR4, c[0x0][0xd3c] ;  /* 0x00034f0000047ab9 */ /* 0x000fe20000000800 */
[----:B------:R-:W-:Y:S02]  /*10950*/  IMAD.MOV.U32 R17, RZ, RZ, RZ ;  /* 0x000000ffff117224 */ /* 0x000fe400078e00ff */
[----:B------:R-:W-:Y:S02]  /*10960*/  IMAD.U32 R16, RZ, RZ, UR6 ;  /* 0x00000006ff107e24 */ /* 0x000fe4000f8e00ff */
[----:B------:R-:W-:Y:S02]  /*10970*/  IMAD.MOV.U32 R18, RZ, RZ, RZ ;  /* 0x000000ffff127224 */ /* 0x000fe400078e00ff */
[----:B------:R-:W-:-:S07]  /*10980*/  IMAD.U32 R19, RZ, RZ, UR4 ;  /* 0x00000004ff137e24 */ /* 0x000fce000f8e00ff */
.L_x_8406:
[----:B------:R-:W-:-:S13]  /*10990*/  ISETP.NE.AND P0, PT, R5, RZ, PT ;  /* 0x000000ff0500720c */ /* 0x000fda0003f05270 */
[----:B------:R-:W0:Y:S01]  /*109a0*/  @!P0 S2R R3, SR_CgaCtaId ;  /* 0x0000000000038919 */ /* 0x000e220000008800 */
[----:B------:R-:W-:-:S04]  /*109b0*/  @!P0 MOV R0, 0x400 ;  /* 0x0000040000008802 */ /* 0x000fc80000000f00 */
[----:B0-----:R-:W-:-:S05]  /*109c0*/  @!P0 LEA R0, R3, R0, 0x18 ;  /* 0x0000000003008211 */ /* 0x001fca00078ec0ff */
[----:B------:R0:W-:Y:S01]  /*109d0*/  @!P0 STS.128 [R0+0x388d0], R16 ;  /* 0x0388d01000008388 */ /* 0x0001e20000000c00 */
[----:B------:R-:W-:Y:S06]  /*109e0*/  BAR.ARV 0x5, 0x180 ;  /* 0x0146000000007b1d */ /* 0x000fec0000002000 */
.L_x_8399:
[----:B------:R2:W-:Y:S01]  /*109f0*/  STL [R1+0x20], RZ ;  /* 0x000020ff01007387 */ /* 0x0005e20000100800 */
[----:B------:R-:W-:Y:S01]  /*10a00*/  ULDC UR4, c[0x0][0xd3c] ;  /* 0x00034f0000047ab9 */ /* 0x000fe20000000800 */
[----:B------:R-:W-:Y:S01]  /*10a10*/  IMAD.MOV.U32 R26, RZ, RZ, 0x1 ;  /* 0x00000001ff1a7424 */ /* 0x000fe200078e00ff */
[----:B-1----:R-:W-:Y:S01]  /*10a20*/  ISETP.GE.AND P0, PT, R19, UR4, PT ;  /* 0x0000000413007c0c */ /* 0x002fe2000bf06270 */
[----:B------:R-:W-:-:S12]  /*10a30*/  IMAD.MOV.U32 R24, RZ, RZ, RZ ;  /* 0x000000ffff187224 */ /* 0x000fd800078e00ff */
[----:B--2---:R-:W-:Y:S05]  /*10a40*/  @P0 BRA `(.L_x_8407) ;  /* 0x00000058001c0947 */ /* 0x004fea0003800000 */
[----:B------:R-:W1:Y:S01]  /*10a50*/  S2R R5, SR_TID.X ;  /* 0x0000000000057919 */ /* 0x000e620000002100 */
        /* <DEDUP_REMOVED lines=10> */
[C---:B-1----:R-:W-:Y:S01]  /*10b00*/  LOP3.LUT R4, R5.reuse, 0x7f, RZ, 0xc0, !PT ;  /* 0x0000007f05047812 */ /* 0x042fe200078ec0ff */
[----:B0-----:R-:W-:-:S05]  /*10b10*/  IMAD.SHL.U32 R0, R5, 0x8, RZ ;  /* 0x0000000805007824 */ /* 0x001fca00078e00ff */
        /* <DEDUP_REMOVED lines=15> */
.L_x_8474:
        /* <DEDUP_REMOVED lines=48> */
.L_x_8408:
        /* <DEDUP_REMOVED lines=9> */
.L_x_8409:
        /* <DEDUP_REMOVED lines=9> */
.L_x_8410:
[----:B------:R-:W3:Y:S01]  /*11030*/  LDL R4, [R1+0x8] ;  /* 0x0000080001047983 */ /* 0x000ee20000100800 */
[----:B012---:R-:W0:Y:S01]  /*11040*/  LDC R0, c[0x0][0x448] ;  /* 0x00011200ff007b82 */ /* 0x007e220000000800 */
[----:B-----5:R-:W-:Y:S01]  /*11050*/  IMAD.IADD R30, R7, 0x1, -R32 ;  /* 0x00000001071e7824 */ /* 0x020fe200078e0a20 */
[----:B------:R-:W-:Y:S01]  /*11060*/  LOP3.LUT R22, R22, 0xfffff7ff, RZ, 0xc0, !PT ;  /* 0xfffff7ff16167812 */ /* 0x000fe200078ec0ff */
[----:B------:R-:W-:Y:S01]  /*11070*/  BSSY B7, `(.L_x_8411) ;  /* 0x0000462000077945 */ /* 0x000fe20003800000 */
        /* <DEDUP_REMOVED lines=8> */
[C---:B------:R-:W-:Y:S01]  /*11100*/  VIADD R2, R30.reuse, 0x3f ;  /* 0x0000003f1e027836 */ /* 0x040fe20000000000 */
[----:B---3--:R-:W-:-:S05]  /*11110*/  IADD3 R3, R30, 0x40, -R4 ;  /* 0x000000401e037810 */ /* 0x008fca0007ffe804 */
[----:B------:R-:W-:-:S05]  /*11120*/  IMAD.IADD R0, R3, 0x1, R0 ;  /* 0x0000000103007824 */ /* 0x000fca00078e0200 */
[----:B------:R-:W-:-:S04]  /*11130*/  SHF.R.S32.HI R3, RZ, 0x1f, R0 ;  /* 0x0000001fff037819 */ /* 0x000fc80000011400 */
[----:B------:R-:W-:Y:S02]  /*11140*/  LEA.HI R0, R3, R0, RZ, 0x6 ;  /* 0x0000000003007211 */ /* 0x000fe400078f30ff */
[----:B------:R-:W-:Y:S02]  /*11150*/  SHF.R.S32.HI R3, RZ, 0x1f, R2 ;  /* 0x0000001fff037819 */ /* 0x000fe40000011402 */
[----:B------:R-:W-:Y:S02]  /*11160*/  SHF.R.S32.HI R0, RZ, 0x6, R0 ;  /* 0x00000006ff007819 */ /* 0x000fe40000011400 */
        /* <DEDUP_REMOVED lines=23> */
.L_x_8412:
        /* <DEDUP_REMOVED lines=20> */
.L_x_8415:
[----:B------:R-:W-:Y:S05]  /*11420*/  BSYNC B6 ;  /* 0x0000000000067941 */ /* 0x000fea0003800000 */
.L_x_8414:
        /* <DEDUP_REMOVED lines=20> */
.L_x_8418:
        /* <DEDUP_REMOVED lines=15> */
.L_x_8417:
[----:B------:R-:W-:Y:S05]  /*11660*/  BSYNC B6 ;  /* 0x0000000000067941 */ /* 0x000fea0003800000 */
.L_x_8416:
        /* <DEDUP_REMOVED lines=17> */
[C---:B------:R-:W-:Y:S02]  /*11780*/  LOP3.LUT R21, R20.reuse, 0x40, RZ, 0xfc, !PT ;  /* 0x0000004014157812 */ /* 0x040fe400078efcff */
[----:B------:R-:W-:Y:S02]  /*11790*/  LOP3.LUT R20, R20, 0x1c0, RZ, 0xfc, !PT ;  /* 0x000001c014147812 */ /* 0x000fe400078efcff */
[----:B------:R-:W-:Y:S02]  /*117a0*/  ISETP.GE.AND P3, PT, R21, UR4, PT ;  /* 0x0000000415007c0c */ /* 0x000fe4000bf66270 */
[----:B------:R-:W-:Y:S01]  /*117b0*/  ISETP.GE.AND P0, PT, R20, UR4, PT ;  /* 0x0000000414007c0c */ /* 0x000fe2000bf06270 */
[----:B------:R-:W1:Y:S01]  /*117c0*/  S2R R21, SR_TID.X ;  /* 0x0000000000157919 */ /* 0x000e620000002100 */
[----:B------:R-:W-:-:S02]  /*117d0*/  LOP3.LUT R33, R33, 0x38, RZ, 0xc0, !PT ;  /* 0x0000003821217812 */ /* 0x000fc400078ec0ff */
[----:B------:R-:W-:Y:S01]  /*117e0*/  ISETP.GE.AND P1, PT, R4, UR4, PT ;  /* 0x0000000404007c0c */ /* 0x000fe2000bf26270 */
[----:B------:R-:W3:Y:S01]  /*117f0*/  S2R R20, SR_TID.X ;  /* 0x0000000000147919 */ /* 0x000ee20000002100 */
[----:B------:R-:W-:Y:S02]  /*11800*/  ISETP.GE.AND P2, PT, R33, UR4, PT ;  /* 0x0000000421007c0c */ /* 0x000fe4000bf46270 */
[----:B------:R-:W-:-:S03]  /*11810*/  SEL R6, RZ, 0x40, P1 ;  /* 0x00000040ff067807 */ /* 0x000fc60000800000 */
[----:B------:R-:W-:-:S04]  /*11820*/  @P3 LOP3.LUT R22, R22, 0x200, RZ, 0xfc, !PT ;  /* 0x0000020016163812 */ /* 0x000fc800078efcff */
[----:B------:R-:W-:-:S04]  /*11830*/  LOP3.LUT R22, R22, 0xfffffbff, RZ, 0xc0, !PT ;  /* 0xfffffbff16167812 */ /* 0x000fc800078ec0ff */
[----:B------:R-:W-:-:S04]  /*11840*/  @P2 LOP3.LUT R22, R22, 0x400, RZ, 0xfc, !PT ;  /* 0x0000040016162812 */ /* 0x000fc800078efcff */
[----:B------:R-:W-:Y:S01]  /*11850*/  LOP3.LUT R22, R22, 0xffffffdf, RZ, 0xc0, !PT ;  /* 0xffffffdf16167812 */ /* 0x000fe200078ec0ff */
[----:B---3--:R-:W-:-:S05]  /*11860*/  IMAD.SHL.U32 R20, R20, 0x8, RZ ;  /* 0x0000000814147824 */ /* 0x008fca00078e00ff */
        /* <DEDUP_REMOVED lines=8> */
[----:B-1----:R-:W-:Y:S01]  /*118f0*/  IMAD.SHL.U32 R20, R21, 0x10, RZ ;  /* 0x0000001015147824 */ /* 0x002fe200078e00ff */
[----:B------:R-:W-:-:S02]  /*11900*/  SEL R31, RZ, 0x80, P0 ;  /* 0x00000080ff1f7807 */ /* 0x000fc40000000000 */
        /* <DEDUP_REMOVED lines=9> */
[----:B------:R-:W-:-:S04]  /*119a0*/  LOP3.LUT R22, R22, 0xfffffffb, RZ, 0xc0, !PT ;  /* 0xfffffffb16167812 */ /* 0x000fc800078ec0ff */
[----:B------:R-:W-:-:S04]  /*119b0*/  @P2 LOP3.LUT R22, R22, 0x4, RZ, 0xfc, !PT ;  /* 0x0000000416162812 */ /* 0x000fc800078efcff */
[----:B------:R-:W-:-:S04]  /*119c0*/  LOP3.LUT R22, R22, 0xfffffff7, RZ, 0xc0, !PT ;  /* 0xfffffff716167812 */ /* 0x000fc800078ec0ff */
[----:B------:R-:W-:Y:S02]  /*119d0*/  @P3 LOP3.LUT R22, R22, 0x8, RZ, 0xfc, !PT ;  /* 0x0000000816163812 */ /* 0x000fe400078efcff */
[----:B--2---:R-:W-:-:S05]  /*119e0*/  LEA R0, R0, 0xffffffc0, 0x6 ;  /* 0xffffffc000007811 */ /* 0x004fca00078e30ff */
[----:B------:R-:W-:Y:S01]  /*119f0*/  IMAD.IADD R7, R20, 0x1, R0 ;  /* 0x0000000114077824 */ /* 0x000fe200078e0200 */
[----:B0---4-:R-:W-:Y:S06]  /*11a00*/  BRA.DIV UR5, `(.L_x_8419) ;  /* 0x0000004e05b47947 */ /* 0x011fec000b800000 */
.L_x_8492:
        /* <DEDUP_REMOVED lines=46> */
[----:B------:R0:W-:Y:S05]  /*11cf0*/  STL [R1], R2 ;  /* 0x0000000201007387 */ /* 0x0001ea0000100800 */
[----:B------:R-:W-:-:S04]  /*11d00*/  @P0 LOP3.LUT R22, R22, 0x1000, RZ, 0xfc, !PT ;  /* 0x0000100016160812 */ /* 0x000fc800078efcff */
[----:B------:R-:W-:-:S04]  /*11d10*/  LOP3.LUT R22, R22, 0xfffffffe, RZ, 0xc0, !PT ;  /* 0xfffffffe16167812 */ /* 0x000fc800078ec0ff */
[----:B------:R-:W-:Y:S01]  /*11d20*/  @P1 LOP3.LUT R22, R22, 0x1, RZ, 0xfc, !PT ;  /* 0x0000000116161812 */ /* 0x000fe200078efcff */
[----:B0-----:R-:W-:Y:S06]  /*11d30*/  @!P0 BRA `(.L_x_8420) ;  /* 0x0000000000048947 */ /* 0x001fec0003800000 */
[----:B------:R-:W-:Y:S01]  /*11d40*/  BPT.TRAP 0x1 ;  /* 0x000000040000795c */ /* 0x000fe20000300000 */
.L_x_8420:
        /* <DEDUP_REMOVED lines=9> */
.L_x_8493:
[----:B------:R-:W-:Y:S05]  /*11de0*/  BSYNC B0 ;  /* 0x0000000000007941 */ /* 0x000fea0003800000 */
.L_x_8421:
[----:B------:R-:W0:Y:S01]  /*11df0*/  LDL R2, [R1] ;  /* 0x0000000001027983 */ /* 0x000e220000100800 */
[----:B------:R-:W-:Y:S01]  /*11e00*/  ULDC.64 UR4, c[0x0][0x300] ;  /* 0x0000c00000047ab9 */ /* 0x000fe20000000a00 */
[----:B-----5:R-:W-:Y:S01]  /*11e10*/  SHF.R.S32.HI R4, RZ, 0x1f, R37 ;  /* 0x0000001fff047819 */ /* 0x020fe20000011425 */
[----:B------:R-:W1:Y:S01]  /*11e20*/  S2R R5, SR_TID.X ;  /* 0x0000000000057919 */ /* 0x000e620000002100 */
[----:B------:R-:W-:Y:S01]  /*11e30*/  LOP3.LUT R22, R22, 0xfffffffd, RZ, 0xc0, !PT ;  /* 0xfffffffd16167812 */ /* 0x000fe200078ec0ff */
[----:B-1----:R-:W-:Y:S02]  /*11e40*/  IMAD.SHL.U32 R7, R5, 0x8, RZ ;  /* 0x0000000805077824 */ /* 0x002fe400078e00ff */
[----:B------:R-:W-:-:S03]  /*11e50*/  IMAD R5, R24, 0x1000, R34 ;  /* 0x0000100018057824 */ /* 0x000fc600078e0222 */
        /* <DEDUP_REMOVED lines=59> */
.L_x_8503:
        /* <DEDUP_REMOVED lines=10> */
.L_x_8424:
        /* <DEDUP_REMOVED lines=11> */
.L_x_8425:
        /* <DEDUP_REMOVED lines=31> */
.L_x_8427:
[----:B------:R-:W-:Y:S05]  /*12550*/  BSYNC B6 ;  /* 0x0000000000067941 */ /* 0x000fea0003800000 */
.L_x_8426:
[----:B------:R-:W2:Y:S01]  /*12560*/  LDL R4, [R1+0x10] ;  /* 0x0000100001047983 */ /* 0x000ea20000100800 */
[----:B0-----:R-:W0:Y:S01]  /*12570*/  S2R R2, SR_TID.X ;  /* 0x0000000000027919 */ /* 0x001e220000002100 */
[----:B------:R-:W-:Y:S01]  /*12580*/  IMAD.MOV.U32 R21, RZ, RZ, R35 ;  /* 0x000000ffff157224 */ /* 0x000fe200078e0023 */
[----:B------:R-:W-:Y:S01]  /*12590*/  ULDC.64 UR4, c[0x0][0x298] ;  /* 0x0000a60000047ab9 */ /* 0x000fe20000000a00 */
[----:B------:R-:W3:Y:S01]  /*125a0*/  LDC R5, c[0x0][0x448] ;  /* 0x00011200ff057b82 */ /* 0x000ee20000000800 */
[----:B------:R-:W4:Y:S04]  /*125b0*/  LDL R20, [R1+0x4] ;  /* 0x0000040001147983 */ /* 0x000f280000100800 */
[----:B------:R0:W5:Y:S02]  /*125c0*/  LDL R9, [R1+0x8] ;  /* 0x0000080001097983 */ /* 0x0001640000100800 */
[----:B0-----:R-:W-:-:S04]  /*125d0*/  LOP3.LUT R2, R2, 0x7f, RZ, 0xc0, !PT ;  /* 0x0000007f02027812 */ /* 0x001fc800078ec0ff */
[----:B------:R-:W-:Y:S02]  /*125e0*/  SHF.R.U32.HI R0, RZ, 0x3, R2 ;  /* 0x00000003ff007819 */ /* 0x000fe40000011602 */
[----:B------:R-:W0:Y:S01]  /*125f0*/  LDC R2, c[0x0][0x448] ;  /* 0x00011200ff027b82 */ /* 0x000e220000000800 */
[----:B------:R-:W1:Y:S01]  /*12600*/  S2R R35, SR_TID.X ;  /* 0x0000000000237919 */ /* 0x000e620000002100 */
[----:B0-----:R-:W-:-:S13]  /*12610*/  ISETP.NE.AND P6, PT, R2, 0x1, PT ;  /* 0x000000010200780c */ /* 0x001fda0003fc5270 */
[----:B------:R-:W0:Y:S01]  /*12620*/  @P6 LDC R3, c[0x0][0x44c] ;  /* 0x00011300ff036b82 */ /* 0x000e220000000800 */
[----:B-1----:R-:W-:-:S07]  /*12630*/  IMAD.SHL.U32 R35, R35, 0x10, RZ ;  /* 0x0000001023237824 */ /* 0x002fce00078e00ff */
[----:B------:R-:W1:Y:S01]  /*12640*/  @P6 LDC R2, c[0x0][0x450] ;  /* 0x00011400ff026b82 */ /* 0x000e620000000800 */
[----:B------:R-:W-:-:S05]  /*12650*/  LOP3.LUT R35, R0, 0x70, R35, 0xf8, !PT ;  /* 0x0000007000237812 */ /* 0x000fca00078ef823 */
[----:B------:R-:W-:-:S04]  /*12660*/  IMAD R35, R17, 0x40, R35 ;  /* 0x0000004011237824 */ /* 0x000fc800078e0223 */
[----:B------:R-:W-:Y:S02]  /*12670*/  IMAD.MOV.U32 R0, RZ, RZ, R35 ;  /* 0x000000ffff007224 */ /* 0x000fe400078e0023 */
[----:B0-----:R-:W-:-:S05]  /*12680*/  @P6 IMAD.HI.U32 R3, R35, R3, RZ ;  /* 0x0000000323036227 */ /* 0x001fca00078e00ff */
[----:B-1----:R-:W-:Y:S01]  /*12690*/  @P6 SHF.R.U32.HI R0, RZ, R2, R3 ;  /* 0x00000002ff006219 */ /* 0x002fe20000011603 */
[----:B------:R-:W-:Y:S01]  /*126a0*/  IMAD.WIDE.U32 R2, R36, UR4, RZ ;  /* 0x0000000424027c25 */ /* 0x000fe2000f8e00ff */
[----:B------:R-:W0:Y:S03]  /*126b0*/  S2R R6, SR_TID.X ;  /* 0x0000000000067919 */ /* 0x000e260000002100 */
        /* <DEDUP_REMOVED lines=22> */
[----:B---3--:R-:W-:Y:S02]  /*12820*/  IMAD R0, R5, R0, R35 ;  /* 0x0000000005007224 */ /* 0x008fe400078e0223 */
        /* <DEDUP_REMOVED lines=15> */
[----:B-----5:R-:W-:Y:S01]  /*12920*/  IMAD R3, R9, R5, RZ ;  /* 0x0000000509037224 */ /* 0x020fe200078e02ff */
[----:B------:R-:W-:Y:S01]  /*12930*/  SHFL.IDX PT, R4, R2, RZ, 0x181f ;  /* 0x00181fff02047589 */ /* 0x000fe200000e0000 */
[----:B------:R-:W-:Y:S01]  /*12940*/  IMAD R17, R17, 0x40, R8 ;  /* 0x0000004011117824 */ /* 0x000fe200078e0208 */
[----:B------:R-:W-:Y:S02]  /*12950*/  LOP3.LUT R22, R22, 0xfffffeff, RZ, 0xc0, !PT ;  /* 0xfffffeff16167812 */ /* 0x000fe400078ec0ff */
[----:B------:R-:W0:Y:S02]  /*12960*/  SHFL.IDX PT, R5, R0, RZ, 0x181f ;  /* 0x00181fff00057589 */ /* 0x000e2400000e0000 */
[----:B------:R-:W-:-:S13]  /*12970*/  ISETP.GE.AND P2, PT, R17, R3, PT ;  /* 0x000000031100720c */ /* 0x000fda0003f46270 */
[----:B------:R-:W-:-:S04]  /*12980*/  @P2 LOP3.LUT R22, R22, 0x100, RZ, 0xfc, !PT ;  /* 0x0000010016162812 */ /* 0x000fc800078efcff */
[----:B------:R-:W-:Y:S02]  /*12990*/  LOP3.LUT R22, R22, 0xffffff7f, RZ, 0xc0, !PT ;  /* 0xffffff7f16167812 */ /* 0x000fe400078ec0ff */
[----:B0-----:R-:W-:-:S05]  /*129a0*/  @!P2 LEA R5, P1, R7, R5, 0x1 ;  /* 0x000000050705a211 */ /* 0x001fca00078208ff */
[----:B------:R-:W-:-:S05]  /*129b0*/  @!P2 IMAD.X R4, RZ, RZ, R4, P1 ;  /* 0x000000ffff04a224 */ /* 0x000fca00008e0604 */
        /* <DEDUP_REMOVED lines=30> */
.L_x_8512:
        /* <DEDUP_REMOVED lines=12> */
.L_x_8429:
        /* <DEDUP_REMOVED lines=28> */
.L_x_8431:
[----:B------:R-:W-:Y:S05]  /*12e20*/  BSYNC B6 ;  /* 0x0000000000067941 */ /* 0x000fea0003800000 */
.L_x_8430:
        /* <DEDUP_REMOVED lines=164> */
.L_x_8522:
        /* <DEDUP_REMOVED lines=23> */
.L_x_8434:
[----:B------:R-:W-:Y:S05]  /*139e0*/  BSYNC B0 ;  /* 0x0000000000007941 */ /* 0x000fea0003800000 */
.L_x_8433:
[----:B------:R-:W-:Y:S01]  /*139f0*/  NOP ;  /* 0x0000000000007918 */ /* 0x000fe20000000000 */
[----:B------:R-:W-:-:S13]  /*13a00*/  PLOP3.LUT P0, PT, PT, PT, PT, 0x80, 0x0 ;  /* 0x000000000000781c */ /* 0x000fda0003f0f070 */
.L_x_8435:
        /* <DEDUP_REMOVED lines=18> */
.L_x_8523:
[----:B------:R-:W-:Y:S05]  /*13b30*/  BSYNC B0 ;  /* 0x0000000000007941 */ /* 0x000fea0003800000 */
.L_x_8436:
[----:B------:R-:W-:-:S05]  /*13b40*/  IMAD.U32 R2, RZ, RZ, UR36 ;  /* 0x00000024ff027e24 */ /* 0x000fca000f8e00ff */
[----:B------:R-:W-:-:S13]  /*13b50*/  ISETP.NE.AND P0, PT, R2, 0x3, PT ;  /* 0x000000030200780c */ /* 0x000fda0003f05270 */
[----:B------:R-:W-:Y:S05]  /*13b60*/  @!P0 BRA `(.L_x_8438) ;  /* 0x0000000000048947 */ /* 0x000fea0003800000 */
[----:B------:R-:W-:Y:S01]  /*13b70*/  BPT.TRAP 0x1 ;  /* 0x000000040000795c */ /* 0x000fe20000300000 */
.L_x_8438:
[----:B0-----:R-:W-:Y:S01]  /*13b80*/  SHF.L.U32 R0, R26, 0x1f, RZ ;  /* 0x0000001f1a007819 */ /* 0x001fe200000006ff */
[----:B------:R-:W-:Y:S03]  /*13b90*/  BSSY B0, `(.L_x_8439) ;  /* 0x0000003000007945 */ /* 0x000fe60003800000 */
[----:B------:R-:W0:Y:S02]  /*13ba0*/  SYNCS.PHASECHK.TRANS64.TRYWAIT P0, [R27+URZ+0x38860], R0 ;  /* 0x038860001b0075a7 */ /* 0x000e24000800017f */
[----:B0-----:R-:W-:Y:S05]  /*13bb0*/  @!P0 BRA `(.L_x_8440) ;  /* 0x0000004400088947 */ /* 0x001fea0003800000 */
.L_x_8524:
[----:B------:R-:W-:Y:S05]  /*13bc0*/  BSYNC B0 ;  /* 0x0000000000007941 */ /* 0x000fea0003800000 */
.L_x_8439:
        /* <DEDUP_REMOVED lines=110> */
.L_x_8534:
[C---:B------:R-:W-:Y:S02]  /*142b0*/  LOP3.LUT P6, RZ, R22.reuse, 0x40, RZ, 0xc0, !PT ;  /* 0x0000004016ff7812 */ /* 0x040fe400078cc0ff */
[----:B------:R-:W-:Y:S02]  /*142c0*/  LOP3.LUT R22, R22, 0xfffffeff, RZ, 0xc0, !PT ;  /* 0xfffffeff16167812 */ /* 0x000fe400078ec0ff */
[C---:B------:R-:W-:Y:S02]  /*142d0*/  ISETP.LT.OR P6, PT, R30.reuse, 0x31, P6 ;  /* 0x000000311e00780c */ /* 0x040fe400037c1670 */
[----:B------:R-:W-:-:S11]  /*142e0*/  ISETP.LT.OR P5, PT, R30, 0x31, !P5 ;  /* 0x000000311e00780c */ /* 0x000fd60006fa1670 */
[----:B------:R-:W-:Y:S02]  /*142f0*/  @P6 LOP3.LUT R22, R22, 0x100, RZ, 0xfc, !PT ;  /* 0x0000010016166812 */ /* 0x000fe400078efcff */
[----:B------:R-:W-:Y:S02]  /*14300*/  ISETP.LT.OR P6, PT, R30, 0x31, !P4 ;  /* 0x000000311e00780c */ /* 0x000fe400067c1670 */
[----:B------:R-:W-:Y:S02]  /*14310*/  LOP3.LUT R22, R22, 0xffbfffff, RZ, 0xc0, !PT ;  /* 0xffbfffff16167812 */ /* 0x000fe400078ec0ff */
[----:B------:R-:W-:Y:S02]  /*14320*/  ISETP.LT.OR P4, PT, R30, 0x31, !P2 ;  /* 0x000000311e00780c */ /* 0x000fe40005781670 */
        /* <DEDUP_REMOVED lines=26> */
.L_x_8442:
        /* <DEDUP_REMOVED lines=11> */
.L_x_8443:
[----:B------:R-:W2:Y:S01]  /*14580*/  LDL R3, [R1+0xc] ;  /* 0x00000c0001037983 */ /* 0x000ea20000100800 */
[----:B------:R1:W-:Y:S01]  /*14590*/  SYNCS.ARRIVE.TRANS64.A1T0 RZ, [R27+URZ+0x38850], RZ ;  /* 0x038850ff1bff79a7 */ /* 0x0003e2000810003f */
[----:B------:R-:W-:Y:S01]  /*145a0*/  BSSY B0, `(.L_x_8444) ;  /* 0x00000f7000007945 */ /* 0x000fe20003800000 */
[----:B--2---:R-:W-:-:S13]  /*145b0*/  ISETP.GE.AND P0, PT, R3, 0x2, PT ;  /* 0x000000020300780c */ /* 0x004fda0003f06270 */
[----:B-1----:R-:W-:Y:S05]  /*145c0*/  @!P0 BRA `(.L_x_8445) ;  /* 0x0000000c00d08947 */ /* 0x002fea0003800000 */
[----:B------:R-:W2:Y:S01]  /*145d0*/  LDL.LU R2, [R1+0x24] ;  /* 0x0000240001027983 */ /* 0x000ea20000300800 */
[----:B------:R-:W-:Y:S01]  /*145e0*/  LOP3.LUT R30, R31, 0x80, RZ, 0xc0, !PT ;  /* 0x000000801f1e7812 */ /* 0x000fe200078ec0ff */
[----:B------:R-:W-:-:S03]  /*145f0*/  VIADD R7, R3, 0xfffffffe ;  /* 0xfffffffe03077836 */ /* 0x000fc60000000000 */
[----:B------:R-:W-:Y:S02]  /*14600*/  SHF.R.U32.HI R30, RZ, 0x3, R30 ;  /* 0x00000003ff1e7819 */ /* 0x000fe4000001161e */
[----:B--2---:R-:W-:-:S04]  /*14610*/  LOP3.LUT R2, R2, 0x40, RZ, 0xc0, !PT ;  /* 0x0000004002027812 */ /* 0x004fc800078ec0ff */
[----:B------:R-:W-:-:S07]  /*14620*/  SHF.R.U32.HI R31, RZ, 0x2, R2 ;  /* 0x00000002ff1f7819 */ /* 0x000fce0000011602 */
.L_x_8458:
        /* <DEDUP_REMOVED lines=44> */
.L_x_8446:
[----:B------:R-:W-:Y:S01]  /*148f0*/  IMAD R6, R24, 0x8, R23 ;  /* 0x0000000818067824 */ /* 0x000fe200078e0217 */
[----:B------:R-:W-:Y:S01]  /*14900*/  SHF.L.U32 R17, R26, 0x1f, RZ ;  /* 0x0000001f1a117819 */ /* 0x000fe200000006ff */
[----:B------:R-:W-:Y:S01]  /*14910*/  BSSY B1, `(.L_x_8447) ;  /* 0x0000004000017945 */ /* 0x000fe20003800000 */
[----:B------:R-:W-:Y:S02]  /*14920*/  SHF.R.S32.HI R9, RZ, 0x1f, R5 ;  /* 0x0000001fff097819 */ /* 0x000fe40000011405 */
[----:B------:R-:W0:Y:S02]  /*14930*/  SYNCS.PHASECHK.TRANS64.TRYWAIT P0, [R6+URZ+0x38840], R17 ;  /* 0x03884011060075a7 */ /* 0x000e24000800017f */
[----:B0-----:R-:W-:Y:S05]  /*14940*/  @!P0 BRA `(.L_x_8448) ;  /* 0x0000003c00e08947 */ /* 0x001fea0003800000 */
.L_x_8535:
[----:B------:R-:W-:Y:S05]  /*14950*/  BSYNC B1 ;  /* 0x0000000000017941 */ /* 0x000fea0003800000 */
.L_x_8447:
        /* <DEDUP_REMOVED lines=42> */
.L_x_8545:
        /* <DEDUP_REMOVED lines=8> */
.L_x_8450:
        /* <DEDUP_REMOVED lines=11> */
.L_x_8451:
[----:B------:R2:W-:Y:S01]  /*14d30*/  SYNCS.ARRIVE.TRANS64.A1T0 RZ, [R6+URZ+0x38830], RZ ;  /* 0x038830ff06ff79a7 */ /* 0x0005e2000810003f */
[----:B------:R-:W-:Y:S05]  /*14d40*/  @!P2 BRA `(.L_x_8452) ;  /* 0x000000000004a947 */ /* 0x000fea0003800000 */
[----:B------:R-:W-:Y:S01]  /*14d50*/  BPT.TRAP 0x1 ;  /* 0x000000040000795c */ /* 0x000fe20000300000 */
.L_x_8452:
[----:B------:R-:W3:Y:S01]  /*14d60*/  SYNCS.PHASECHK.TRANS64.TRYWAIT P0, [R6+URZ+0x38860], R17 ;  /* 0x03886011060075a7 */ /* 0x000ee2000800017f */
[----:B------:R-:W-:Y:S04]  /*14d70*/  BSSY B1, `(.L_x_8453) ;  /* 0x0000002000017945 */ /* 0x000fe80003800000 */
[----:B---3--:R-:W-:Y:S05]  /*14d80*/  @!P0 BRA `(.L_x_8454) ;  /* 0x0000004000008947 */ /* 0x008fea0003800000 */
.L_x_8546:
[----:B------:R-:W-:Y:S05]  /*14d90*/  BSYNC B1 ;  /* 0x0000000000017941 */ /* 0x000fea0003800000 */
.L_x_8453:
        /* <DEDUP_REMOVED lines=81> */
.L_x_8556:
        /* <DEDUP_REMOVED lines=25> */
.L_x_8456:
        /* <DEDUP_REMOVED lines=11> */
.L_x_8457:
[----:B------:R3:W-:Y:S01]  /*154f0*/  SYNCS.ARRIVE.TRANS64.A1T0 RZ, [R6+URZ+0x38850], RZ ;  /* 0x038850ff06ff79a7 */ /* 0x0007e2000810003f */
[----:B------:R-:W-:Y:S05]  /*15500*/  @P3 BRA `(.L_x_8458) ;  /* 0xfffffff000483947 */ /* 0x000fea000383ffff */
.L_x_8445:
[----:B------:R-:W-:Y:S05]  /*15510*/  BSYNC B0 ;  /* 0x0000000000007941 */ /* 0x000fea0003800000 */
.L_x_8444:
        /* <DEDUP_REMOVED lines=21> */
.L_x_8460:
[----:B------:R-:W-:Y:S05]  /*15670*/  BSYNC B0 ;  /* 0x0000000000007941 */ /* 0x000fea0003800000 */
.L_x_8459:
[----:B------:R-:W-:-:S07]  /*15680*/  SEL R24, R24, RZ, P0 ;  /* 0x000000ff18187207 */ /* 0x000fce0000000000 */
.L_x_8413:
[----:B------:R-:W-:Y:S05]  /*15690*/  BSYNC B7 ;  /* 0x0000000000077941 */ /* 0x000fea0003800000 */
.L_x_8411:
        /* <DEDUP_REMOVED lines=11> */
.L_x_8461:
        /* <DEDUP_REMOVED lines=36> */
.L_x_8566:
[----:B------:R-:W-:Y:S02]  /*15990*/  ULDC UR4, c[0x0][0xd38] ;  /* 0x00034e0000047ab9 */ /* 0x000fe40000000800 */
[----:B------:R-:W-:-:S04]  /*159a0*/  IMAD.U32 R4, RZ, RZ, UR4 ;  /* 0x00000004ff047e24 */ /* 0x000fc8000f8e00ff */
[----:B--2---:R-:W-:-:S04]  /*159b0*/  IMAD R14, R14, R4, RZ ;  /* 0x000000040e0e7224 */ /* 0x004fc800078e02ff */
[----:B------:R-:W-:-:S05]  /*159c0*/  IMAD.IADD R5, R5, 0x1, R14 ;  /* 0x0000000105057824 */ /* 0x000fca00078e020e */
[----:B------:R-:W-:-:S13]  /*159d0*/  ISETP.GT.AND P6, PT, R5, R0, PT ;  /* 0x000000000500720c */ /* 0x000fda0003fc4270 */
[----:B------:R-:W-:Y:S05]  /*159e0*/  @P6 BRA `(.L_x_8464) ;  /* 0x00000000009c6947 */ /* 0x000fea0003800000 */
.L_x_8469:
        /* <DEDUP_REMOVED lines=14> */
.L_x_8467:
[----:B------:R-:W-:Y:S05]  /*15ad0*/  BSYNC B0 ;  /* 0x0000000000007941 */ /* 0x000fea0003800000 */
.L_x_8466:
        /* <DEDUP_REMOVED lines=18> */
.L_x_8574:
[----:B------:R-:W-:Y:S02]  /*15c00*/  ULDC UR4, c[0x0][0xd38] ;  /* 0x00034e0000047ab9 */ /* 0x000fe40000000800 */
[----:B------:R-:W-:-:S04]  /*15c10*/  IMAD.U32 R4, RZ, RZ, UR4 ;  /* 0x00000004ff047e24 */ /* 0x000fc8000f8e00ff */
[----:B--2---:R-:W-:-:S04]  /*15c20*/  IMAD R14, R14, R4, RZ ;  /* 0x000000040e0e7224 */ /* 0x004fc800078e02ff */
[----:B------:R-:W-:-:S05]  /*15c30*/  IMAD.IADD R5, R14, 0x1, R5 ;  /* 0x000000010e057824 */ /* 0x000fca00078e0205 */
[----:B------:R-:W-:-:S13]  /*15c40*/  ISETP.GT.AND P6, PT, R5, R0, PT ;  /* 0x000000000500720c */ /* 0x000fda0003fc4270 */
[----:B------:R-:W-:Y:S05]  /*15c50*/  @!P6 BRA `(.L_x_8469) ;  /* 0xfffffffc0064e947 */ /* 0x000fea000383ffff */
.L_x_8464:
        /* <DEDUP_REMOVED lines=8> */
.L_x_8578:
[----:B------:R-:W-:Y:S01]  /*15ce0*/  ISETP.NE.AND P0, PT, R3, RZ, PT ;  /* 0x000000ff0300720c */ /* 0x000fe20003f05270 */
[----:B------:R-:W-:-:S12]  /*15cf0*/  IMAD.MOV.U32 R14, RZ, RZ, RZ ;  /* 0x000000ffff0e7224 */ /* 0x000fd800078e00ff */
[----:B------:R-:W-:Y:S05]  /*15d00*/  @!P0 BRA `(.L_x_8471) ;  /* 0x0000000000108947 */ /* 0x000fea0003800000 */
[----:B------:R-:W-:Y:S01]  /*15d10*/  UMOV UR4, 0xffffffff ;  /* 0xffffffff00047882 */ /* 0x000fe20000000000 */
[----:B------:R-:W-:Y:S02]  /*15d20*/  VIADD R12, R6, 0xffffffff ;  /* 0xffffffff060c7836 */ /* 0x000fe40000000000 */
[----:B------:R-:W-:Y:S05]  /*15d30*/  BRA.DIV UR4, `(.L_x_8472) ;  /* 0x00000042042c7947 */ /* 0x000fea000b800000 */
[----:B------:R4:W0:Y:S02]  /*15d40*/  SHFL.IDX PT, R14, R2, R12, 0x1f ;  /* 0x00001f0c020e7589 */ /* 0x00082400000e0000 */
.L_x_8471:
        /* <DEDUP_REMOVED lines=66> */
.L_x_8465:
[----:B------:R-:W-:Y:S01]  /*16170*/  UMOV UR4, URZ ;  /* 0x0000003f00047c82 */ /* 0x000fe20008000000 */
[----:B------:R-:W-:Y:S01]  /*16180*/  UMOV UR5, URZ ;  /* 0x0000003f00057c82 */ /* 0x000fe20008000000 */
[----:B------:R-:W-:Y:S01]  /*16190*/  ULDC UR6, c[0x0][0xd3c] ;  /* 0x00034f0000067ab9 */ /* 0x000fe20000000800 */
[----:B------:R-:W-:Y:S02]  /*161a0*/  IMAD.MOV.U32 R16, RZ, RZ, R0 ;  /* 0x000000ffff107224 */ /* 0x000fe400078e0000 */
[----:B------:R-:W-:Y:S02]  /*161b0*/  IMAD.U32 R17, RZ, RZ, UR4 ;  /* 0x00000004ff117e24 */ /* 0x000fe4000f8e00ff */
[----:B------:R-:W-:Y:S02]  /*161c0*/  IMAD.U32 R18, RZ, RZ, UR5 ;  /* 0x00000005ff127e24 */ /* 0x000fe4000f8e00ff */
[----:B------:R-:W-:-:S07]  /*161d0*/  IMAD.U32 R19, RZ, RZ, UR6 ;  /* 0x00000006ff137e24 */ /* 0x000fce000f8e00ff */
.L_x_8473:
        /* <DEDUP_REMOVED lines=10> */
.L_x_8462:
[----:B------:R-:W-:Y:S02]  /*16280*/  ULDC UR4, c[0x0][0xd3c] ;  /* 0x00034f0000047ab9 */ /* 0x000fe40000000800 */
[----:B0-----:R-:W-:-:S13]  /*16290*/  ISETP.GE.AND P0, PT, R19, UR4, PT ;  /* 0x0000000413007c0c */ /* 0x001fda000bf06270 */
[----:B------:R-:W-:Y:S05]  /*162a0*/  @!P0 BRA `(.L_x_8474) ;  /* 0xffffffa800588947 */ /* 0x000fea000383ffff */
[----:B------:R-:W-:Y:S05]  /*162b0*/  BSYNC B8 ;  /* 0x0000000000087941 */ /* 0x000fea0003800000 */
.L_x_8407:
        /* <DEDUP_REMOVED lines=12> */
.L_x_8581:
[----:B------:R-:W-:Y:S05]  /*16380*/  BSYNC B0 ;  /* 0x0000000000007941 */ /* 0x000fea0003800000 */
.L_x_8475:
[----:B------:R-:W-:-:S03]  /*16390*/  UMOV UR4, 0xffffffff ;  /* 0xffffffff00047882 */ /* 0x000fc60000000000 */
[----:B------:R-:W-:Y:S05]  /*163a0*/  BRA.DIV UR4, `(.L_x_8477) ;  /* 0x0000003a04c87947 */ /* 0x000fea000b800000 */
[----:B------:R-:W0:Y:S02]  /*163b0*/  S2R R0, SR_TID.X ;  /* 0x0000000000007919 */ /* 0x000e240000002100 */
[----:B0-----:R-:W-:-:S04]  /*163c0*/  SHF.R.U32.HI R0, RZ, 0x5, R0 ;  /* 0x00000005ff007819 */ /* 0x001fc80000011600 */
[----:B------:R-:W-:-:S05]  /*163d0*/  LOP3.LUT R0, R0, 0x3, RZ, 0xc0, !PT ;  /* 0x0000000300007812 */ /* 0x000fca00078ec0ff */
[----:B------:R0:W0:Y:S02]  /*163e0*/  SHFL.IDX PT, R14, R0, RZ, 0x1f ;  /* 0x00001fff000e7589 */ /* 0x00002400000e0000 */
.L_x_8584:
[----:B0-----:R-:W-:Y:S01]  /*163f0*/  ISETP.NE.AND P0, PT, R14, RZ, PT ;  /* 0x000000ff0e00720c */ /* 0x001fe20003f05270 */
[----:B------:R-:W-:-:S12]  /*16400*/  BSSY B0, `(.L_x_8478) ;  /* 0x0000024000007945 */ /* 0x000fd80003800000 */
[----:B------:R-:W-:Y:S05]  /*16410*/  @P0 BRA `(.L_x_8479) ;  /* 0x0000000000880947 */ /* 0x000fea0003800000 */
[----:B------:R-:W-:-:S03]  /*16420*/  UMOV UR4, 0xffffffff ;  /* 0xffffffff00047882 */ /* 0x000fc60000000000 */
[----:B------:R-:W-:Y:S05]  /*16430*/  BRA.DIV UR4, `(.L_x_8480) ;  /* 0x0000003a04d87947 */ /* 0x000fea000b800000 */
[----:B------:R-:W-:-:S13]  /*16440*/  ELECT P6, URZ, PT ;  /* 0x00000000003f782f */ /* 0x000fda00038c0000 */
.L_x_8587:
[----:B------:R-:W-:Y:S05]  /*16450*/  @!P6 BRA `(.L_x_8479) ;  /* 0x000000000078e947 */ /* 0x000fea0003800000 */
[----:B------:R-:W-:-:S06]  /*16460*/  ULOP3.LUT UR4, UR42, 0x2, URZ, 0xfc, !UPT ;  /* 0x000000022a047892 */ /* 0x000fcc000f8efc3f */
[----:B------:R-:W-:-:S05]  /*16470*/  IMAD.U32 R0, RZ, RZ, UR4 ;  /* 0x00000004ff007e24 */ /* 0x000fca000f8e00ff */
[----:B------:R-:W-:-:S13]  /*16480*/  ISETP.NE.AND P0, PT, R0, 0x3, PT ;  /* 0x000000030000780c */ /* 0x000fda0003f05270 */
[----:B------:R-:W-:Y:S05]  /*16490*/  @!P0 BRA `(.L_x_8481) ;  /* 0x0000000000048947 */ /* 0x000fea0003800000 */
[----:B------:R-:W-:Y:S01]  /*164a0*/  BPT.TRAP 0x1 ;  /* 0x000000040000795c */ /* 0x000fe20000300000 */
.L_x_8481:
[----:B------:R-:W-:Y:S01]  /*164b0*/  IMAD R5, R24, 0x8, R7 ;  /* 0x0000000818057824 */ /* 0x000fe200078e0207 */
[----:B------:R-:W-:Y:S01]  /*164c0*/  SHF.L.U32 R0, R26, 0x1f, RZ ;  /* 0x0000001f1a007819 */ /* 0x000fe200000006ff */
[----:B------:R-:W-:-:S03]  /*164d0*/  VIADD R24, R24, 0x1 ;  /* 0x0000000118187836 */ /* 0x000fc60000000000 */
[----:B------:R-:W0:Y:S02]  /*164e0*/  SYNCS.PHASECHK.TRANS64.TRYWAIT P1, [R5+URZ+0x38840], R0 ;  /* 0x03884000050075a7 */ /* 0x000e24000802017f */
[----:B------:R-:W-:-:S04]  /*164f0*/  ISETP.NE.AND P2, PT, R24, 0x2, PT ;  /* 0x000000021800780c */ /* 0x000fc80003f45270 */
[----:B------:R-:W-:Y:S01]  /*16500*/  SEL R3, RZ, 0x1, P2 ;  /* 0x00000001ff037807 */ /* 0x000fe20001000000 */
[----:B0-----:R-:W-:Y:S08]  /*16510*/  @!P1 BRA `(.L_x_8482) ;  /* 0x0000003800c09947 */ /* 0x001ff00003800000 */
.L_x_8588:
[----:B------:R-:W-:Y:S02]  /*16520*/  SEL R24, R24, RZ, P2 ;  /* 0x000000ff18187207 */ /* 0x000fe40001000000 */
[----:B------:R-:W-:Y:S01]  /*16530*/  LOP3.LUT R2, R26, R3, RZ, 0x3c, !PT ;  /* 0x000000031a027212 */ /* 0x000fe200078e3cff */
[----:B------:R-:W-:Y:S06]  /*16540*/  @!P0 BRA `(.L_x_8483) ;  /* 0x0000000000048947 */ /* 0x000fec0003800000 */
[----:B------:R-:W-:Y:S01]  /*16550*/  BPT.TRAP 0x1 ;  /* 0x000000040000795c */ /* 0x000fe20000300000 */
.L_x_8483:
[----:B------:R-:W-:Y:S01]  /*16560*/  IMAD R3, R24, 0x8, R7 ;  /* 0x0000000818037824 */ /* 0x000fe200078e0207 */
[----:B------:R-:W-:-:S04]  /*16570*/  SHF.L.U32 R2, R2, 0x1f, RZ ;  /* 0x0000001f02027819 */ /* 0x000fc800000006ff */
[----:B------:R-:W0:Y:S02]  /*16580*/  SYNCS.PHASECHK.TRANS64.TRYWAIT P1, [R3+URZ+0x38840], R2 ;  /* 0x03884002030075a7 */ /* 0x000e24000802017f */
[----:B0-----:R-:W-:Y:S05]  /*16590*/  @!P1 BRA `(.L_x_8484) ;  /* 0x0000003800b49947 */ /* 0x001fea0003800000 */
.L_x_8589:
[----:B------:R-:W-:Y:S05]  /*165a0*/  @!P0 BRA `(.L_x_8485) ;  /* 0x0000000000048947 */ /* 0x000fea0003800000 */
[----:B------:R-:W-:Y:S01]  /*165b0*/  BPT.TRAP 0x1 ;  /* 0x000000040000795c */ /* 0x000fe20000300000 */
.L_x_8485:
[----:B------:R-:W0:Y:S02]  /*165c0*/  SYNCS.PHASECHK.TRANS64.TRYWAIT P1, [R5+URZ+0x38860], R0 ;  /* 0x03886000050075a7 */ /* 0x000e24000802017f */
[----:B0-----:R-:W-:Y:S05]  /*165d0*/  @!P1 BRA `(.L_x_8486) ;  /* 0x0000003800b89947 */ /* 0x001fea0003800000 */
.L_x_8590:
[----:B------:R-:W-:Y:S05]  /*165e0*/  @!P0 BRA `(.L_x_8487) ;  /* 0x0000000000048947 */ /* 0x000fea0003800000 */
[----:B------:R-:W-:Y:S01]  /*165f0*/  BPT.TRAP 0x1 ;  /* 0x000000040000795c */ /* 0x000fe20000300000 */
.L_x_8487:
[----:B------:R0:W0:Y:S02]  /*16600*/  SYNCS.PHASECHK.TRANS64.TRYWAIT P0, [R3+URZ+0x38860], R2 ;  /* 0x03886002030075a7 */ /* 0x000024000800017f */
[----:B0-----:R-:W-:Y:S05]  /*16610*/  @!P0 NANOSLEEP.SYNCS 0x989680 ;  /* 0x009896800000895d */ /* 0x001fea0003900000 */
[----:B------:R-:W0:Y:S02]  /*16620*/  @!P0 SYNCS.PHASECHK.TRANS64 P0, [R3+URZ+0x38860], R2 ;  /* 0x03886002030085a7 */ /* 0x000e24000800007f */
[----:B0-----:R-:W-:Y:S05]  /*16630*/  @!P0 BRA `(.L_x_8487) ;  /* 0xfffffffc00f08947 */ /* 0x001fea000383ffff */
.L_x_8479:
[----:B------:R-:W-:Y:S05]  /*16640*/  BSYNC B0 ;  /* 0x0000000000007941 */ /* 0x000fea0003800000 */
.L_x_8478:
[----:B------:R-:W-:Y:S05]  /*16650*/  EXIT ;  /* 0x000000000000794d */ /* 0x000fea0003800000 */
.L_x_8349:
[----:B0-----:R0:W1:Y:S02]  /*16660*/  SYNCS.PHASECHK.TRANS64.TRYWAIT P1, [R17+URZ+0x38800], R4 ;  /* 0x03880004110075a7 */ /* 0x001064000802017f */
[----:B-1----:R-:W-:Y:S05]  /*16670*/  @!P1 NANOSLEEP.SYNCS 0x989680 ;  /* 0x009896800000995d */ /* 0x002fea0003900000 */
[----:B------:R-:W1:Y:S02]  /*16680*/  @!P1 SYNCS.PHASECHK.TRANS64 P1, [R17+URZ+0x38800], R4 ;  /* 0x03880004110095a7 */ /* 0x000e64000802007f */
[----:B-1----:R-:W-:Y:S05]  /*16690*/  @!P1 BRA `(.L_x_8349) ;  /* 0xfffffffc00f09947 */ /* 0x002fea000383ffff */
[----:B------:R-:W-:Y:S05]  /*166a0*/  BRA `(.L_x_8488) ;  /* 0xfffffed000ac7947 */ /* 0x000fea000383ffff */
.L_x_8353:
[----:B--2---:R2:W3:Y:S02]  /*166b0*/  SYNCS.PHASECHK.TRANS64.TRYWAIT P1, [R9+URZ+0x38830], R6 ;  /* 0x03883006090075a7 */ /* 0x0044e4000802017f */
[----:B---3--:R-:W-:Y:S05]  /*166c0*/  @!P1 NANOSLEEP.SYNCS 0x989680 ;  /* 0x009896800000995d */ /* 0x008fea0003900000 */
[----:B------:R-:W3:Y:S02]  /*166d0*/  @!P1 SYNCS.PHASECHK.TRANS64 P1, [R9+URZ+0x38830], R6 ;  /* 0x03883006090095a7 */ /* 0x000ee4000802007f */
[----:B---3--:R-:W-:Y:S05]  /*166e0*/  @!P1 BRA `(.L_x_8353) ;  /* 0xfffffffc00f09947 */ /* 0x008fea000383ffff */
[----:B------:R-:W-:Y:S05]  /*166f0*/  BRA `(.L_x_8352) ;  /* 0xfffffed000cc7947 */ /* 0x000fea000383ffff */
.L_x_8354:
[----:B---3--:R3:W4:Y:S02]  /*16700*/  SYNCS.PHASECHK.TRANS64.TRYWAIT P1, [R17+URZ+0x38810], R4 ;  /* 0x03881004110075a7 */ /* 0x008724000802017f */
[----:B----4-:R-:W-:Y:S05]  /*16710*/  @!P1 NANOSLEEP.SYNCS 0x989680 ;  /* 0x009896800000995d */ /* 0x010fea0003900000 */
[----:B------:R-:W4:Y:S02]  /*16720*/  @!P1 SYNCS.PHASECHK.TRANS64 P1, [R17+URZ+0x38810], R4 ;  /* 0x03881004110095a7 */ /* 0x000f24000802007f */
[----:B----4-:R-:W-:Y:S05]  /*16730*/  @!P1 BRA `(.L_x_8354) ;  /* 0xfffffffc00f09947 */ /* 0x010fea000383ffff */
[----:B------:R-:W-:Y:S05]  /*16740*/  BRA `(.L_x_8489) ;  /* 0xfffffed400587947 */ /* 0x000fea000383ffff */
.L_x_8358:
[----:B0-----:R0:W3:Y:S02]  /*16750*/  SYNCS.PHASECHK.TRANS64.TRYWAIT P1, [R9+URZ+0x38850], R6 ;  /* 0x03885006090075a7 */ /* 0x0010e4000802017f */
[----:B---3--:R-:W-:Y:S05]  /*16760*/  @!P1 NANOSLEEP.SYNCS 0x989680 ;  /* 0x009896800000995d */ /* 0x008fea0003900000 */
[----:B------:R-:W3:Y:S02]  /*16770*/  @!P1 SYNCS.PHASECHK.TRANS64 P1, [R9+URZ+0x38850], R6 ;  /* 0x03885006090095a7 */ /* 0x000ee4000802007f */
[----:B---3--:R-:W-:Y:S05]  /*16780*/  @!P1 BRA `(.L_x_8358) ;  /* 0xfffffffc00f09947 */ /* 0x008fea000383ffff */
[----:B------:R-:W-:Y:S05]  /*16790*/  BRA `(.L_x_8357) ;  /* 0xfffffed400887947 */ /* 0x000fea000383ffff */
.L_x_8365:
[----:B-1----:R1:W2:Y:S02]  /*167a0*/  SYNCS.PHASECHK.TRANS64.TRYWAIT P1, [R9+URZ+0x38830], R8 ;  /* 0x03883008090075a7 */ /* 0x0022a4000802017f */
[----:B--2---:R-:W-:Y:S05]  /*167b0*/  @!P1 NANOSLEEP.SYNCS 0x989680 ;  /* 0x009896800000995d */ /* 0x004fea0003900000 */
[----:B------:R-:W2:Y:S02]  /*167c0*/  @!P1 SYNCS.PHASECHK.TRANS64 P1, [R9+URZ+0x38830], R8 ;  /* 0x03883008090095a7 */ /* 0x000ea4000802007f */
[----:B--2---:R-:W-:Y:S05]  /*167d0*/  @!P1 BRA `(.L_x_8365) ;  /* 0xfffffffc00f09947 */ /* 0x004fea000383ffff */
[----:B------:R-:W-:Y:S05]  /*167e0*/  BRA `(.L_x_8364) ;  /* 0xfffffefc008c7947 */ /* 0x000fea000383ffff */
.L_x_8369:
[----:B---3--:R3:W4:Y:S02]  /*167f0*/  SYNCS.PHASECHK.TRANS64.TRYWAIT P1, [R9+URZ+0x38850], R8 ;  /* 0x03885008090075a7 */ /* 0x008724000802017f */
[----:B----4-:R-:W-:Y:S05]  /*16800*/  @!P1 NANOSLEEP.SYNCS 0x989680 ;  /* 0x009896800000995d */ /* 0x010fea0003900000 */
[----:B------:R-:W4:Y:S02]  /*16810*/  @!P1 SYNCS.PHASECHK.TRANS64 P1, [R9+URZ+0x38850], R8 ;  /* 0x03885008090095a7 */ /* 0x000f24000802007f */
[----:B----4-:R-:W-:Y:S05]  /*16820*/  @!P1 BRA `(.L_x_8369) ;  /* 0xfffffffc00f09947 */ /* 0x010fea000383ffff */
[----:B------:R-:W-:Y:S05]  /*16830*/  BRA `(.L_x_8368) ;  /* 0xfffffefc00ec7947 */ /* 0x000fea000383ffff */
.L_x_8377:
[----:B-1----:R1:W2:Y:S02]  /*16840*/  SYNCS.PHASECHK.TRANS64.TRYWAIT P1, [R9+URZ+0x38830], R8 ;  /* 0x03883008090075a7 */ /* 0x0022a4000802017f */
[----:B--2---:R-:W-:Y:S05]  /*16850*/  @!P1 NANOSLEEP.SYNCS 0x989680 ;  /* 0x009896800000995d */ /* 0x004fea0003900000 */
[----:B------:R-:W2:Y:S02]  /*16860*/  @!P1 SYNCS.PHASECHK.TRANS64 P1, [R9+URZ+0x38830], R8 ;  /* 0x03883008090095a7 */ /* 0x000ea4000802007f */
[----:B--2---:R-:W-:Y:S05]  /*16870*/  @!P1 BRA `(.L_x_8377) ;  /* 0xfffffffc00f09947 */ /* 0x004fea000383ffff */
[----:B------:R-:W-:Y:S05]  /*16880*/  BRA `(.L_x_8376) ;  /* 0xffffff3000087947 */ /* 0x000fea000383ffff */
.L_x_8381:
[----:B---3--:R3:W4:Y:S02]  /*16890*/  SYNCS.PHASECHK.TRANS64.TRYWAIT P1, [R9+URZ+0x38850], R8 ;  /* 0x03885008090075a7 */ /* 0x008724000802017f */
[----:B----4-:R-:W-:Y:S05]  /*168a0*/  @!P1 NANOSLEEP.SYNCS 0x989680 ;  /* 0x009896800000995d */ /* 0x010fea0003900000 */
[----:B------:R-:W4:Y:S02]  /*168b0*/  @!P1 SYNCS.PHASECHK.TRANS64 P1, [R9+URZ+0x38850], R8 ;  /* 0x03885008090095a7 */ /* 0x000f24000802007f */
[----:B----4-:R-:W-:Y:S05]  /*168c0*/  @!P1 BRA `(.L_x_8381) ;  /* 0xfffffffc00f09947 */ /* 0x010fea000383ffff */
[----:B------:R-:W-:Y:S05]  /*168d0*/  BRA `(.L_x_8380) ;  /* 0xffffff3000687947 */ /* 0x000fea000383ffff */
.L_x_8419:
        /* <DEDUP_REMOVED lines=10> */
.L_x_8491:
[----:B------:R-:W-:Y:S05]  /*16980*/  BSYNC B0 ;  /* 0x0000000000007941 */ /* 0x000fea0003800000 */
.L_x_8490:
[----:B------:R-:W-:Y:S05]  /*16990*/  BRA `(.L_x_8492) ;  /* 0xffffffb0001c7947 */ /* 0x000fea000383ffff */
.L_x_8422:
[----:B0-----:R0:W1:Y:S02]  /*169a0*/  SYNCS.PHASECHK.TRANS64.TRYWAIT P0, [R27+URZ+0x38840], R0 ;  /* 0x038840001b0075a7 */ /* 0x001064000800017f */
[----:B-1----:R-:W-:Y:S05]  /*169b0*/  @!P0 NANOSLEEP.SYNCS 0x989680 ;  /* 0x009896800000895d */ /* 0x002fea0003900000 */
[----:B------:R-:W1:Y:S02]  /*169c0*/  @!P0 SYNCS.PHASECHK.TRANS64 P0, [R27+URZ+0x38840], R0 ;  /* 0x038840001b0085a7 */ /* 0x000e64000800007f */
[----:B-1----:R-:W-:Y:S05]  /*169d0*/  @!P0 BRA `(.L_x_8422) ;  /* 0xfffffffc00f08947 */ /* 0x002fea000383ffff */
[----:B------:R-:W-:Y:S05]  /*169e0*/  BRA `(.L_x_8493) ;  /* 0xffffffb000fc7947 */ /* 0x000fea000383ffff */
.L_x_8423:
        /* <DEDUP_REMOVED lines=8> */
.L_x_8495:
[----:B------:R-:W-:Y:S05]  /*16a70*/  BSYNC B0 ;  /* 0x0000000000007941 */ /* 0x000fea0003800000 */
.L_x_8494:
        /* <DEDUP_REMOVED lines=9> */
.L_x_8496:
[----:B------:R-:W-:Y:S02]  /*16b10*/  IMAD.MOV.U32 R13, RZ, RZ, R4 ;  /* 0x000000ffff0d7224 */ /* 0x000fe400078e0004 */
[----:B------:R-:W-:Y:S02]  /*16b20*/  IMAD.MOV.U32 R12, RZ, RZ, 0x1 ;  /* 0x00000001ff0c7424 */ /* 0x000fe400078e00ff */
[----:B------:R-:W-:-:S07]  /*16b30*/  IMAD.MOV.U32 R3, RZ, RZ, R14 ;  /* 0x000000ffff037224 */ /* 0x000fce00078e000e */
[----:B------:R-:W-:Y:S05]  /*16b40*/  WARPSYNC.COLLECTIVE R15, `(.L_x_8497) ;  /* 0x000000000f087348 */ /* 0x000fea0003c00000 */
[----:B------:R0:W1:Y:S02]  /*16b50*/  SHFL.IDX P6, R14, R13, R12, R11 ;  /* 0x0000000c0d0e7389 */ /* 0x00006400000c000b */
[----:B01----:R-:W-:Y:S01]  /*16b60*/  ENDCOLLECTIVE ;  /* 0x000000000000791b */ /* 0x003fe20003800000 */
.L_x_8497:
        /* <DEDUP_REMOVED lines=15> */
.L_x_8498:
[----:B------:R-:W-:Y:S02]  /*16c60*/  @P0 IMAD R6, R5, 0x2, R23 ;  /* 0x0000000205060824 */ /* 0x000fe400078e0217 */
[----:B------:R-:W-:Y:S02]  /*16c70*/  IMAD.MOV.U32 R13, RZ, RZ, R4 ;  /* 0x000000ffff0d7224 */ /* 0x000fe400078e0004 */
[----:B------:R-:W-:Y:S02]  /*16c80*/  IMAD.MOV.U32 R12, RZ, RZ, 0x2 ;  /* 0x00000002ff0c7424 */ /* 0x000fe400078e00ff */
[----:B------:R-:W-:-:S07]  /*16c90*/  IMAD.MOV.U32 R3, RZ, RZ, R14 ;  /* 0x000000ffff037224 */ /* 0x000fce00078e000e */
[----:B------:R-:W-:Y:S05]  /*16ca0*/  WARPSYNC.COLLECTIVE R15, `(.L_x_8499) ;  /* 0x000000000f087348 */ /* 0x000fea0003c00000 */
[----:B------:R0:W1:Y:S02]  /*16cb0*/  SHFL.IDX P6, R14, R13, R12, R11 ;  /* 0x0000000c0d0e7389 */ /* 0x00006400000c000b */
[----:B01----:R-:W-:Y:S01]  /*16cc0*/  ENDCOLLECTIVE ;  /* 0x000000000000791b */ /* 0x003fe20003800000 */
.L_x_8499:
        /* <DEDUP_REMOVED lines=15> */
.L_x_8500:
[----:B------:R-:W-:Y:S02]  /*16dc0*/  @P0 IMAD R6, R5, 0x2, R23 ;  /* 0x0000000205060824 */ /* 0x000fe400078e0217 */
[----:B------:R-:W-:Y:S02]  /*16dd0*/  IMAD.MOV.U32 R13, RZ, RZ, R4 ;  /* 0x000000ffff0d7224 */ /* 0x000fe400078e0004 */
[----:B------:R-:W-:Y:S02]  /*16de0*/  IMAD.MOV.U32 R12, RZ, RZ, 0x3 ;  /* 0x00000003ff0c7424 */ /* 0x000fe400078e00ff */
[----:B------:R-:W-:-:S07]  /*16df0*/  IMAD.MOV.U32 R3, RZ, RZ, R14 ;  /* 0x000000ffff037224 */ /* 0x000fce00078e000e */
[----:B------:R-:W-:Y:S05]  /*16e00*/  WARPSYNC.COLLECTIVE R15, `(.L_x_8501) ;  /* 0x000000000f087348 */ /* 0x000fea0003c00000 */
[----:B------:R0:W1:Y:S02]  /*16e10*/  SHFL.IDX P6, R14, R13, R12, R11 ;  /* 0x0000000c0d0e7389 */ /* 0x00006400000c000b */
[----:B01----:R-:W-:Y:S01]  /*16e20*/  ENDCOLLECTIVE ;  /* 0x000000000000791b */ /* 0x003fe20003800000 */
.L_x_8501:
        /* <DEDUP_REMOVED lines=10> */
.L_x_8502:
[----:B------:R-:W-:Y:S01]  /*16ed0*/  @!PT LDS RZ, [RZ] ;  /* 0x00000000fffff984 */ /* 0x000fe20000000800 */
[----:B------:R-:W-:Y:S01]  /*16ee0*/  @!PT LDS RZ, [RZ] ;  /* 0x00000000fffff984 */ /* 0x000fe20000000800 */
[----:B------:R-:W-:Y:S01]  /*16ef0*/  @!PT LDS RZ, [RZ] ;  /* 0x00000000fffff984 */ /* 0x000fe20000000800 */
[----:B------:R0:W-:Y:S01]  /*16f00*/  @P0 LDGSTS.E.BYPASS.LTC128B.128 [R6+0x23400], desc[UR44][R2.64], !P2 ;  /* 0x2340000002060fae */ /* 0x0001e2000d101d6c */
[----:B------:R-:W-:Y:S01]  /*16f10*/  IMAD.MOV.U32 R0, RZ, RZ, R14 ;  /* 0x000000ffff007224 */ /* 0x000fe200078e000e */
[----:B------:R-:W-:Y:S06]  /*16f20*/  BRA `(.L_x_8503) ;  /* 0xffffffb000b87947 */ /* 0x000fec000383ffff */
.L_x_8428:
        /* <DEDUP_REMOVED lines=10> */
.L_x_8504:
        /* <DEDUP_REMOVED lines=9> */
.L_x_8505:
[----:B------:R-:W-:Y:S02]  /*17060*/  IMAD.MOV.U32 R13, RZ, RZ, R2 ;  /* 0x000000ffff0d7224 */ /* 0x000fe400078e0002 */
[----:B------:R-:W-:Y:S02]  /*17070*/  IMAD.MOV.U32 R12, RZ, RZ, 0x1 ;  /* 0x00000001ff0c7424 */ /* 0x000fe400078e00ff */
[----:B------:R-:W-:-:S07]  /*17080*/  IMAD.MOV.U32 R5, RZ, RZ, R14 ;  /* 0x000000ffff057224 */ /* 0x000fce00078e000e */
[----:B------:R-:W-:Y:S05]  /*17090*/  WARPSYNC.COLLECTIVE R15, `(.L_x_8506) ;  /* 0x000000000f087348 */ /* 0x000fea0003c00000 */
[----:B------:R0:W1:Y:S02]  /*170a0*/  SHFL.IDX P6, R14, R13, R12, R11 ;  /* 0x0000000c0d0e7389 */ /* 0x00006400000c000b */
[----:B01----:R-:W-:Y:S01]  /*170b0*/  ENDCOLLECTIVE ;  /* 0x000000000000791b */ /* 0x003fe20003800000 */
.L_x_8506:
        /* <DEDUP_REMOVED lines=15> */
.L_x_8507:
        /* <DEDUP_REMOVED lines=8> */
.L_x_8508:
        /* <DEDUP_REMOVED lines=16> */
.L_x_8509:
[----:B------:R-:W-:Y:S01]  /*17330*/  @P2 LOP3.LUT R22, R22, 0x40, RZ, 0xfc, !PT ;  /* 0x0000004016162812 */ /* 0x000fe200078efcff */
[----:B------:R-:W-:Y:S02]  /*17340*/  IMAD.MOV.U32 R13, RZ, RZ, R2 ;  /* 0x000000ffff0d7224 */ /* 0x000fe400078e0002 */
[----:B------:R-:W-:Y:S02]  /*17350*/  IMAD.MOV.U32 R12, RZ, RZ, 0x3 ;  /* 0x00000003ff0c7424 */ /* 0x000fe400078e00ff */
[----:B------:R-:W-:-:S07]  /*17360*/  IMAD.MOV.U32 R5, RZ, RZ, R14 ;  /* 0x000000ffff057224 */ /* 0x000fce00078e000e */
[----:B------:R-:W-:Y:S05]  /*17370*/  WARPSYNC.COLLECTIVE R15, `(.L_x_8510) ;  /* 0x000000000f087348 */ /* 0x000fea0003c00000 */
[----:B------:R0:W1:Y:S02]  /*17380*/  SHFL.IDX P6, R14, R13, R12, R11 ;  /* 0x0000000c0d0e7389 */ /* 0x00006400000c000b */
[----:B01----:R-:W-:Y:S01]  /*17390*/  ENDCOLLECTIVE ;  /* 0x000000000000791b */ /* 0x003fe20003800000 */
.L_x_8510:
        /* <DEDUP_REMOVED lines=14> */
.L_x_8511:
[----:B------:R-:W-:Y:S01]  /*17480*/  IMAD.MOV.U32 R0, RZ, RZ, R14 ;  /* 0x000000ffff007224 */ /* 0x000fe200078e000e */
[----:B------:R-:W-:Y:S06]  /*17490*/  BRA `(.L_x_8512) ;  /* 0xffffffb400c07947 */ /* 0x000fec000383ffff */
.L_x_8432:
        /* <DEDUP_REMOVED lines=47> */
.L_x_8514:
[----:B------:R-:W-:Y:S05]  /*17790*/  BSYNC B0 ;  /* 0x0000000000007941 */ /* 0x000fea0003800000 */
.L_x_8513:
        /* <DEDUP_REMOVED lines=11> */
.L_x_8515:
        /* <DEDUP_REMOVED lines=39> */
.L_x_8516:
[----:B------:R-:W-:Y:S02]  /*17ac0*/  IMAD.MOV.U32 R13, RZ, RZ, R0 ;  /* 0x000000ffff0d7224 */ /* 0x000fe400078e0000 */
[----:B------:R-:W-:-:S07]  /*17ad0*/  IMAD.MOV.U32 R7, RZ, RZ, R14 ;  /* 0x000000ffff077224 */ /* 0x000fce00078e000e */
[----:B------:R-:W-:Y:S05]  /*17ae0*/  WARPSYNC.COLLECTIVE R15, `(.L_x_8517) ;  /* 0x000000000f087348 */ /* 0x000fea0003c00000 */
[----:B------:R0:W1:Y:S02]  /*17af0*/  SHFL.IDX P6, R14, R13, R12, R11 ;  /* 0x0000000c0d0e7389 */ /* 0x00006400000c000b */
[----:B01----:R-:W-:Y:S01]  /*17b00*/  ENDCOLLECTIVE ;  /* 0x000000000000791b */ /* 0x003fe20003800000 */
.L_x_8517:
        /* <DEDUP_REMOVED lines=33> */
.L_x_8518:
[----:B------:R-:W-:Y:S02]  /*17d20*/  IMAD.MOV.U32 R13, RZ, RZ, R0 ;  /* 0x000000ffff0d7224 */ /* 0x000fe400078e0000 */
[----:B------:R-:W-:-:S07]  /*17d30*/  IMAD.MOV.U32 R7, RZ, RZ, R14 ;  /* 0x000000ffff077224 */ /* 0x000fce00078e000e */
[----:B------:R-:W-:Y:S05]  /*17d40*/  WARPSYNC.COLLECTIVE R15, `(.L_x_8519) ;  /* 0x000000000f087348 */ /* 0x000fea0003c00000 */
[----:B------:R0:W1:Y:S02]  /*17d50*/  SHFL.IDX P6, R14, R13, R12, R11 ;  /* 0x0000000c0d0e7389 */ /* 0x00006400000c000b */
[----:B01----:R-:W-:Y:S01]  /*17d60*/  ENDCOLLECTIVE ;  /* 0x000000000000791b */ /* 0x003fe20003800000 */
.L_x_8519:
        /* <DEDUP_REMOVED lines=27> */
.L_x_8520:
[----:B------:R-:W-:Y:S02]  /*17f20*/  IMAD.MOV.U32 R13, RZ, RZ, R0 ;  /* 0x000000ffff0d7224 */ /* 0x000fe400078e0000 */
[----:B------:R-:W-:-:S07]  /*17f30*/  IMAD.MOV.U32 R6, RZ, RZ, R14 ;  /* 0x000000ffff067224 */ /* 0x000fce00078e000e */
[----:B------:R-:W-:Y:S05]  /*17f40*/  WARPSYNC.COLLECTIVE R15, `(.L_x_8521) ;  /* 0x000000000f087348 */ /* 0x000fea0003c00000 */
[----:B------:R0:W1:Y:S02]  /*17f50*/  SHFL.IDX P6, R14, R13, R12, R11 ;  /* 0x0000000c0d0e7389 */ /* 0x00006400000c000b */
[----:B01----:R-:W-:Y:S01]  /*17f60*/  ENDCOLLECTIVE ;  /* 0x000000000000791b */ /* 0x003fe20003800000 */
.L_x_8521:
[----:B------:R-:W-:Y:S01]  /*17f70*/  IMAD.MOV.U32 R0, RZ, RZ, R14 ;  /* 0x000000ffff007224 */ /* 0x000fe200078e000e */
[----:B------:R-:W-:Y:S06]  /*17f80*/  BRA `(.L_x_8522) ;  /* 0xffffffb800387947 */ /* 0x000fec000383ffff */
.L_x_8437:
[----:B0-----:R0:W1:Y:S02]  /*17f90*/  SYNCS.PHASECHK.TRANS64.TRYWAIT P0, [R23+URZ+0x38820], R0 ;  /* 0x03882000170075a7 */ /* 0x001064000800017f */
[----:B-1----:R-:W-:Y:S05]  /*17fa0*/  @!P0 NANOSLEEP.SYNCS 0x989680 ;  /* 0x009896800000895d */ /* 0x002fea0003900000 */
[----:B------:R-:W1:Y:S02]  /*17fb0*/  @!P0 SYNCS.PHASECHK.TRANS64 P0, [R23+URZ+0x38820], R0 ;  /* 0x03882000170085a7 */ /* 0x000e64000800007f */
[----:B-1----:R-:W-:Y:S05]  /*17fc0*/  @!P0 BRA `(.L_x_8437) ;  /* 0xfffffffc00f08947 */ /* 0x002fea000383ffff */
[----:B------:R-:W-:Y:S05]  /*17fd0*/  BRA `(.L_x_8523) ;  /* 0xffffffb800d47947 */ /* 0x000fea000383ffff */
.L_x_8440:
[----:B0-----:R0:W1:Y:S02]  /*17fe0*/  SYNCS.PHASECHK.TRANS64.TRYWAIT P0, [R27+URZ+0x38860], R0 ;  /* 0x038860001b0075a7 */ /* 0x001064000800017f */
[----:B-1----:R-:W-:Y:S05]  /*17ff0*/  @!P0 NANOSLEEP.SYNCS 0x989680 ;  /* 0x009896800000895d */ /* 0x002fea0003900000 */
[----:B------:R-:W1:Y:S02]  /*18000*/  @!P0 SYNCS.PHASECHK.TRANS64 P0, [R27+URZ+0x38860], R0 ;  /* 0x038860001b0085a7 */ /* 0x000e64000800007f */
[----:B-1----:R-:W-:Y:S05]  /*18010*/  @!P0 BRA `(.L_x_8440) ;  /* 0xfffffffc00f08947 */ /* 0x002fea000383ffff */
[----:B------:R-:W-:Y:S05]  /*18020*/  BRA `(.L_x_8524) ;  /* 0xffffffb800e47947 */ /* 0x000fea000383ffff */
.L_x_8441:
        /* <DEDUP_REMOVED lines=8> */
.L_x_8526:
[----:B------:R-:W-:Y:S05]  /*180b0*/  BSYNC B0 ;  /* 0x0000000000007941 */ /* 0x000fea0003800000 */
.L_x_8525:
        /* <DEDUP_REMOVED lines=15> */
.L_x_8527:
        /* <DEDUP_REMOVED lines=39> */
.L_x_8528:
[----:B------:R-:W-:Y:S02]  /*18420*/  IMAD.MOV.U32 R13, RZ, RZ, R4 ;  /* 0x000000ffff0d7224 */ /* 0x000fe400078e0004 */
[----:B------:R-:W-:-:S07]  /*18430*/  IMAD.MOV.U32 R3, RZ, RZ, R14 ;  /* 0x000000ffff037224 */ /* 0x000fce00078e000e */
[----:B------:R-:W-:Y:S05]  /*18440*/  WARPSYNC.COLLECTIVE R15, `(.L_x_8529) ;  /* 0x000000000f087348 */ /* 0x000fea0003c00000 */
[----:B------:R0:W1:Y:S02]  /*18450*/  SHFL.IDX P6, R14, R13, R12, R11 ;  /* 0x0000000c0d0e7389 */ /* 0x00006400000c000b */
[----:B01----:R-:W-:Y:S01]  /*18460*/  ENDCOLLECTIVE ;  /* 0x000000000000791b */ /* 0x003fe20003800000 */
.L_x_8529:
        /* <DEDUP_REMOVED lines=29> */
.L_x_8530:
[----:B------:R-:W-:Y:S02]  /*18640*/  IMAD.MOV.U32 R13, RZ, RZ, R4 ;  /* 0x000000ffff0d7224 */ /* 0x000fe400078e0004 */
[----:B------:R-:W-:-:S07]  /*18650*/  IMAD.MOV.U32 R7, RZ, RZ, R14 ;  /* 0x000000ffff077224 */ /* 0x000fce00078e000e */
[----:B------:R-:W-:Y:S05]  /*18660*/  WARPSYNC.COLLECTIVE R15, `(.L_x_8531) ;  /* 0x000000000f087348 */ /* 0x000fea0003c00000 */
[----:B------:R0:W1:Y:S02]  /*18670*/  SHFL.IDX P6, R14, R13, R12, R11 ;  /* 0x0000000c0d0e7389 */ /* 0x00006400000c000b */
[----:B01----:R-:W-:Y:S01]  /*18680*/  ENDCOLLECTIVE ;  /* 0x000000000000791b */ /* 0x003fe20003800000 */
.L_x_8531:
        /* <DEDUP_REMOVED lines=29> */
.L_x_8532:
[----:B------:R-:W-:Y:S02]  /*18860*/  IMAD.MOV.U32 R13, RZ, RZ, R4 ;  /* 0x000000ffff0d7224 */ /* 0x000fe400078e0004 */
[----:B------:R-:W-:-:S07]  /*18870*/  IMAD.MOV.U32 R6, RZ, RZ, R14 ;  /* 0x000000ffff067224 */ /* 0x000fce00078e000e */
[----:B------:R-:W-:Y:S05]  /*18880*/  WARPSYNC.COLLECTIVE R15, `(.L_x_8533) ;  /* 0x000000000f087348 */ /* 0x000fea0003c00000 */
[----:B------:R0:W1:Y:S02]  /*18890*/  SHFL.IDX P6, R14, R13, R12, R11 ;  /* 0x0000000c0d0e7389 */ /* 0x00006400000c000b */
[----:B01----:R-:W-:Y:S01]  /*188a0*/  ENDCOLLECTIVE ;  /* 0x000000000000791b */ /* 0x003fe20003800000 */
.L_x_8533:
[----:B------:R-:W-:Y:S01]  /*188b0*/  IMAD.MOV.U32 R2, RZ, RZ, R14 ;  /* 0x000000ffff027224 */ /* 0x000fe200078e000e */
[----:B------:R-:W-:Y:S06]  /*188c0*/  BRA `(.L_x_8534) ;  /* 0xffffffb800787947 */ /* 0x000fec000383ffff */
.L_x_8448:
[----:B0-----:R0:W1:Y:S02]  /*188d0*/  SYNCS.PHASECHK.TRANS64.TRYWAIT P0, [R6+URZ+0x38840], R17 ;  /* 0x03884011060075a7 */ /* 0x001064000800017f */
[----:B-1----:R-:W-:Y:S05]  /*188e0*/  @!P0 NANOSLEEP.SYNCS 0x989680 ;  /* 0x009896800000895d */ /* 0x002fea0003900000 */
[----:B------:R-:W1:Y:S02]  /*188f0*/  @!P0 SYNCS.PHASECHK.TRANS64 P0, [R6+URZ+0x38840], R17 ;  /* 0x03884011060085a7 */ /* 0x000e64000800007f */
[----:B-1----:R-:W-:Y:S05]  /*18900*/  @!P0 BRA `(.L_x_8448) ;  /* 0xfffffffc00f08947 */ /* 0x002fea000383ffff */
[----:B------:R-:W-:Y:S05]  /*18910*/  BRA `(.L_x_8535) ;  /* 0xffffffc0000c7947 */ /* 0x000fea000383ffff */
.L_x_8449:
        /* <DEDUP_REMOVED lines=8> */
.L_x_8537:
[----:B------:R-:W-:Y:S05]  /*189a0*/  BSYNC B1 ;  /* 0x0000000000017941 */ /* 0x000fea0003800000 */
.L_x_8536:
        /* <DEDUP_REMOVED lines=9> */
.L_x_8538:
[----:B------:R-:W-:Y:S02]  /*18a40*/  IMAD.MOV.U32 R13, RZ, RZ, R27 ;  /* 0x000000ffff0d7224 */ /* 0x000fe400078e001b */
[----:B------:R-:W-:Y:S02]  /*18a50*/  IMAD.MOV.U32 R12, RZ, RZ, 0x1 ;  /* 0x00000001ff0c7424 */ /* 0x000fe400078e00ff */
[----:B------:R-:W-:-:S07]  /*18a60*/  IMAD.MOV.U32 R2, RZ, RZ, R14 ;  /* 0x000000ffff027224 */ /* 0x000fce00078e000e */
[----:B------:R-:W-:Y:S05]  /*18a70*/  WARPSYNC.COLLECTIVE R15, `(.L_x_8539) ;  /* 0x000000000f087348 */ /* 0x000fea0003c00000 */
[----:B------:R0:W1:Y:S02]  /*18a80*/  SHFL.IDX P6, R14, R13, R12, R11 ;  /* 0x0000000c0d0e7389 */ /* 0x00006400000c000b */
[----:B01----:R-:W-:Y:S01]  /*18a90*/  ENDCOLLECTIVE ;  /* 0x000000000000791b */ /* 0x003fe20003800000 */
.L_x_8539:
        /* <DEDUP_REMOVED lines=11> */
.L_x_8540:
[----:B------:R-:W-:Y:S02]  /*18b50*/  IMAD.MOV.U32 R13, RZ, RZ, R27 ;  /* 0x000000ffff0d7224 */ /* 0x000fe400078e001b */
[----:B------:R-:W-:Y:S02]  /*18b60*/  IMAD.MOV.U32 R12, RZ, RZ, 0x2 ;  /* 0x00000002ff0c7424 */ /* 0x000fe400078e00ff */
[----:B------:R-:W-:-:S07]  /*18b70*/  IMAD.MOV.U32 R2, RZ, RZ, R14 ;  /* 0x000000ffff027224 */ /* 0x000fce00078e000e */
[----:B------:R-:W-:Y:S05]  /*18b80*/  WARPSYNC.COLLECTIVE R15, `(.L_x_8541) ;  /* 0x000000000f087348 */ /* 0x000fea0003c00000 */
[----:B------:R0:W1:Y:S02]  /*18b90*/  SHFL.IDX P6, R14, R13, R12, R11 ;  /* 0x0000000c0d0e7389 */ /* 0x00006400000c000b */
[----:B01----:R-:W-:Y:S01]  /*18ba0*/  ENDCOLLECTIVE ;  /* 0x000000000000791b */ /* 0x003fe20003800000 */
.L_x_8541:
        /* <DEDUP_REMOVED lines=11> */
.L_x_8542:
[----:B------:R-:W-:Y:S02]  /*18c60*/  IMAD.MOV.U32 R13, RZ, RZ, R27 ;  /* 0x000000ffff0d7224 */ /* 0x000fe400078e001b */
[----:B------:R-:W-:Y:S02]  /*18c70*/  IMAD.MOV.U32 R12, RZ, RZ, 0x3 ;  /* 0x00000003ff0c7424 */ /* 0x000fe400078e00ff */
[----:B------:R-:W-:-:S07]  /*18c80*/  IMAD.MOV.U32 R2, RZ, RZ, R14 ;  /* 0x000000ffff027224 */ /* 0x000fce00078e000e */
[----:B------:R-:W-:Y:S05]  /*18c90*/  WARPSYNC.COLLECTIVE R15, `(.L_x_8543) ;  /* 0x000000000f087348 */ /* 0x000fea0003c00000 */
[----:B------:R0:W1:Y:S02]  /*18ca0*/  SHFL.IDX P6, R14, R13, R12, R11 ;  /* 0x0000000c0d0e7389 */ /* 0x00006400000c000b */
[----:B01----:R-:W-:Y:S01]  /*18cb0*/  ENDCOLLECTIVE ;  /* 0x000000000000791b */ /* 0x003fe20003800000 */
.L_x_8543:
        /* <DEDUP_REMOVED lines=11> */
.L_x_8544:
[----:B------:R-:W-:Y:S01]  /*18d70*/  IMAD.MOV.U32 R2, RZ, RZ, R14 ;  /* 0x000000ffff027224 */ /* 0x000fe200078e000e */
[----:B------:R-:W-:Y:S06]  /*18d80*/  BRA `(.L_x_8545) ;  /* 0xffffffbc009c7947 */ /* 0x000fec000383ffff */
.L_x_8454:
[----:B---3--:R3:W4:Y:S02]  /*18d90*/  SYNCS.PHASECHK.TRANS64.TRYWAIT P0, [R6+URZ+0x38860], R17 ;  /* 0x03886011060075a7 */ /* 0x008724000800017f */
[----:B----4-:R-:W-:Y:S05]  /*18da0*/  @!P0 NANOSLEEP.SYNCS 0x989680 ;  /* 0x009896800000895d */ /* 0x010fea0003900000 */
[----:B------:R-:W4:Y:S02]  /*18db0*/  @!P0 SYNCS.PHASECHK.TRANS64 P0, [R6+URZ+0x38860], R17 ;  /* 0x03886011060085a7 */ /* 0x000f24000800007f */
[----:B----4-:R-:W-:Y:S05]  /*18dc0*/  @!P0 BRA `(.L_x_8454) ;  /* 0xfffffffc00f08947 */ /* 0x010fea000383ffff */
[----:B------:R-:W-:Y:S05]  /*18dd0*/  BRA `(.L_x_8546) ;  /* 0xffffffbc00ec7947 */ /* 0x000fea000383ffff */
.L_x_8455:
        /* <DEDUP_REMOVED lines=8> */
.L_x_8548:
[----:B------:R-:W-:Y:S05]  /*18e60*/  BSYNC B1 ;  /* 0x0000000000017941 */ /* 0x000fea0003800000 */
.L_x_8547:
        /* <DEDUP_REMOVED lines=13> */
.L_x_8549:
        /* <DEDUP_REMOVED lines=17> */
.L_x_8550:
        /* <DEDUP_REMOVED lines=16> */
.L_x_8551:
        /* <DEDUP_REMOVED lines=19> */
.L_x_8552:
        /* <DEDUP_REMOVED lines=14> */
.L_x_8553:
        /* <DEDUP_REMOVED lines=16> */
.L_x_8554:
        /* <DEDUP_REMOVED lines=14> */
.L_x_8555:
[----:B------:R-:W-:Y:S05]  /*19540*/  BRA `(.L_x_8556) ;  /* 0xffffffbc00587947 */ /* 0x000fea000383ffff */
.L_x_8463:
        /* <DEDUP_REMOVED lines=8> */
.L_x_8558:
[----:B------:R-:W-:Y:S05]  /*195d0*/  BSYNC B0 ;  /* 0x0000000000007941 */ /* 0x000fea0003800000 */
.L_x_8557:
        /* <DEDUP_REMOVED lines=9> */
.L_x_8559:
        /* <DEDUP_REMOVED lines=18> */
.L_x_8560:
[----:B------:R-:W-:Y:S01]  /*19790*/  IMAD.MOV.U32 R12, RZ, RZ, 0x2 ;  /* 0x00000002ff0c7424 */ /* 0x000fe200078e00ff */
[----:B------:R-:W-:-:S05]  /*197a0*/  SEL R4, R14, RZ, P1 ;  /* 0x000000ff0e047207 */ /* 0x000fca0000800000 */
[----:B------:R-:W-:-:S04]  /*197b0*/  IMAD.IADD R4, R17, 0x1, R4 ;  /* 0x0000000111047824 */ /* 0x000fc800078e0204 */
[----:B------:R-:W-:-:S07]  /*197c0*/  IMAD.MOV.U32 R13, RZ, RZ, R4 ;  /* 0x000000ffff0d7224 */ /* 0x000fce00078e0004 */
[----:B------:R-:W-:Y:S05]  /*197d0*/  WARPSYNC.COLLECTIVE R15, `(.L_x_8561) ;  /* 0x000000000f087348 */ /* 0x000fea0003c00000 */
[----:B------:R0:W1:Y:S02]  /*197e0*/  SHFL.UP P6, R14, R13, R12, R11 ;  /* 0x0400000c0d0e7389 */ /* 0x00006400000c000b */
[----:B01----:R-:W-:Y:S01]  /*197f0*/  ENDCOLLECTIVE ;  /* 0x000000000000791b */ /* 0x003fe20003800000 */
.L_x_8561:
[----:B------:R-:W-:Y:S01]  /*19800*/  IMAD.MOV.U32 R12, RZ, RZ, 0x4 ;  /* 0x00000004ff0c7424 */ /* 0x000fe200078e00ff */
[----:B------:R-:W-:-:S05]  /*19810*/  SEL R3, R14, RZ, P2 ;  /* 0x000000ff0e037207 */ /* 0x000fca0001000000 */
[----:B------:R-:W-:-:S04]  /*19820*/  IMAD.IADD R6, R4, 0x1, R3 ;  /* 0x0000000104067824 */ /* 0x000fc800078e0203 */
[----:B------:R-:W-:-:S07]  /*19830*/  IMAD.MOV.U32 R13, RZ, RZ, R6 ;  /* 0x000000ffff0d7224 */ /* 0x000fce00078e0006 */
[----:B------:R-:W-:Y:S05]  /*19840*/  WARPSYNC.COLLECTIVE R15, `(.L_x_8562) ;  /* 0x000000000f087348 */ /* 0x000fea0003c00000 */
[----:B------:R0:W1:Y:S02]  /*19850*/  SHFL.UP P6, R14, R13, R12, R11 ;  /* 0x0400000c0d0e7389 */ /* 0x00006400000c000b */
[----:B01----:R-:W-:Y:S01]  /*19860*/  ENDCOLLECTIVE ;  /* 0x000000000000791b */ /* 0x003fe20003800000 */
.L_x_8562:
[----:B------:R-:W-:Y:S01]  /*19870*/  IMAD.MOV.U32 R12, RZ, RZ, 0x8 ;  /* 0x00000008ff0c7424 */ /* 0x000fe200078e00ff */
[----:B------:R-:W-:-:S05]  /*19880*/  SEL R3, R14, RZ, P3 ;  /* 0x000000ff0e037207 */ /* 0x000fca0001800000 */
[----:B------:R-:W-:-:S04]  /*19890*/  IMAD.IADD R2, R6, 0x1, R3 ;  /* 0x0000000106027824 */ /* 0x000fc800078e0203 */
[----:B------:R-:W-:-:S07]  /*198a0*/  IMAD.MOV.U32 R13, RZ, RZ, R2 ;  /* 0x000000ffff0d7224 */ /* 0x000fce00078e0002 */
[----:B------:R-:W-:Y:S05]  /*198b0*/  WARPSYNC.COLLECTIVE R15, `(.L_x_8563) ;  /* 0x000000000f087348 */ /* 0x000fea0003c00000 */
[----:B------:R0:W1:Y:S02]  /*198c0*/  SHFL.UP P6, R14, R13, R12, R11 ;  /* 0x0400000c0d0e7389 */ /* 0x00006400000c000b */
[----:B01----:R-:W-:Y:S01]  /*198d0*/  ENDCOLLECTIVE ;  /* 0x000000000000791b */ /* 0x003fe20003800000 */
.L_x_8563:
[----:B------:R-:W-:Y:S01]  /*198e0*/  IMAD.MOV.U32 R12, RZ, RZ, 0x10 ;  /* 0x00000010ff0c7424 */ /* 0x000fe200078e00ff */
[----:B------:R-:W-:-:S05]  /*198f0*/  SEL R3, R14, RZ, P4 ;  /* 0x000000ff0e037207 */ /* 0x000fca0002000000 */
[----:B------:R-:W-:-:S04]  /*19900*/  IMAD.IADD R3, R2, 0x1, R3 ;  /* 0x0000000102037824 */ /* 0x000fc800078e0203 */
[----:B------:R-:W-:-:S07]  /*19910*/  IMAD.MOV.U32 R13, RZ, RZ, R3 ;  /* 0x000000ffff0d7224 */ /* 0x000fce00078e0003 */
[----:B------:R-:W-:Y:S05]  /*19920*/  WARPSYNC.COLLECTIVE R15, `(.L_x_8564) ;  /* 0x000000000f087348 */ /* 0x000fea0003c00000 */
[----:B------:R0:W1:Y:S02]  /*19930*/  SHFL.UP P6, R14, R13, R12, R11 ;  /* 0x0400000c0d0e7389 */ /* 0x00006400000c000b */
[----:B01----:R-:W-:Y:S01]  /*19940*/  ENDCOLLECTIVE ;  /* 0x000000000000791b */ /* 0x003fe20003800000 */
.L_x_8564:
        /* <DEDUP_REMOVED lines=8> */
.L_x_8565:
[----:B------:R-:W-:Y:S05]  /*199d0*/  BRA `(.L_x_8566) ;  /* 0xffffffbc00ec7947 */ /* 0x000fea000383ffff */
.L_x_8468:
        /* <DEDUP_REMOVED lines=8> */
.L_x_8568:
[----:B------:R-:W-:Y:S05]  /*19a60*/  BSYNC B0 ;  /* 0x0000000000007941 */ /* 0x000fea0003800000 */
.L_x_8567:
        /* <DEDUP_REMOVED lines=8> */
.L_x_8569:
[----:B------:R-:W-:Y:S01]  /*19af0*/  IMAD.MOV.U32 R12, RZ, RZ, 0x4 ;  /* 0x00000004ff0c7424 */ /* 0x000fe200078e00ff */
[----:B------:R-:W-:-:S05]  /*19b00*/  SEL R2, R14, RZ, P2 ;  /* 0x000000ff0e027207 */ /* 0x000fca0001000000 */
[----:B------:R-:W-:-:S04]  /*19b10*/  IMAD.IADD R2, R13, 0x1, R2 ;  /* 0x000000010d027824 */ /* 0x000fc800078e0202 */
[----:B------:R-:W-:-:S07]  /*19b20*/  IMAD.MOV.U32 R13, RZ, RZ, R2 ;  /* 0x000000ffff0d7224 */ /* 0x000fce00078e0002 */
[----:B------:R-:W-:Y:S05]  /*19b30*/  WARPSYNC.COLLECTIVE R15, `(.L_x_8570) ;  /* 0x000000000f087348 */ /* 0x000fea0003c00000 */
[----:B------:R0:W1:Y:S02]  /*19b40*/  SHFL.UP P6, R14, R13, R12, R11 ;  /* 0x0400000c0d0e7389 */ /* 0x00006400000c000b */
[----:B01----:R-:W-:Y:S01]  /*19b50*/  ENDCOLLECTIVE ;  /* 0x000000000000791b */ /* 0x003fe20003800000 */
.L_x_8570:
[----:B------:R-:W-:Y:S01]  /*19b60*/  IMAD.MOV.U32 R12, RZ, RZ, 0x8 ;  /* 0x00000008ff0c7424 */ /* 0x000fe200078e00ff */
[----:B------:R-:W-:-:S05]  /*19b70*/  SEL R3, R14, RZ, P3 ;  /* 0x000000ff0e037207 */ /* 0x000fca0001800000 */
[----:B------:R-:W-:-:S04]  /*19b80*/  IMAD.IADD R3, R2, 0x1, R3 ;  /* 0x0000000102037824 */ /* 0x000fc800078e0203 */
[----:B------:R-:W-:-:S07]  /*19b90*/  IMAD.MOV.U32 R13, RZ, RZ, R3 ;  /* 0x000000ffff0d7224 */ /* 0x000fce00078e0003 */
[----:B------:R-:W-:Y:S05]  /*19ba0*/  WARPSYNC.COLLECTIVE R15, `(.L_x_8571) ;  /* 0x000000000f087348 */ /* 0x000fea0003c00000 */
[----:B------:R0:W1:Y:S02]  /*19bb0*/  SHFL.UP P6, R14, R13, R12, R11 ;  /* 0x0400000c0d0e7389 */ /* 0x00006400000c000b */
[----:B01----:R-:W-:Y:S01]  /*19bc0*/  ENDCOLLECTIVE ;  /* 0x000000000000791b */ /* 0x003fe20003800000 */
.L_x_8571:
[----:B------:R-:W-:Y:S01]  /*19bd0*/  IMAD.MOV.U32 R12, RZ, RZ, 0x10 ;  /* 0x00000010ff0c7424 */ /* 0x000fe200078e00ff */
[----:B------:R-:W-:-:S05]  /*19be0*/  SEL R4, R14, RZ, P4 ;  /* 0x000000ff0e047207 */ /* 0x000fca0002000000 */
[----:B------:R-:W-:-:S04]  /*19bf0*/  IMAD.IADD R4, R3, 0x1, R4 ;  /* 0x0000000103047824 */ /* 0x000fc800078e0204 */
[----:B------:R-:W-:-:S07]  /*19c00*/  IMAD.MOV.U32 R13, RZ, RZ, R4 ;  /* 0x000000ffff0d7224 */ /* 0x000fce00078e0004 */
[----:B------:R-:W-:Y:S05]  /*19c10*/  WARPSYNC.COLLECTIVE R15, `(.L_x_8572) ;  /* 0x000000000f087348 */ /* 0x000fea0003c00000 */
[----:B------:R0:W1:Y:S02]  /*19c20*/  SHFL.UP P6, R14, R13, R12, R11 ;  /* 0x0400000c0d0e7389 */ /* 0x00006400000c000b */
[----:B01----:R-:W-:Y:S01]  /*19c30*/  ENDCOLLECTIVE ;  /* 0x000000000000791b */ /* 0x003fe20003800000 */
.L_x_8572:
        /* <DEDUP_REMOVED lines=8> */
.L_x_8573:
[----:B------:R-:W-:Y:S05]  /*19cc0*/  BRA `(.L_x_8574) ;  /* 0xffffffbc00cc7947 */ /* 0x000fea000383ffff */
.L_x_8470:
[----:B------:R-:W-:Y:S01]  /*19cd0*/  BSSY B0, `(.L_x_8575) ;  /* 0x0000006000007945 */ /* 0x000fe20003800000 */
[----:B------:R-:W-:Y:S01]  /*19ce0*/  PLOP3.LUT P6, PT, P6, PT, PT, 0x8, 0x0 ;  /* 0x000000000000781c */ /* 0x000fe200037ce170 */
[----:B------:R-:W-:-:S12]  /*19cf0*/  IMAD.MOV.U32 R15, RZ, RZ, -0x1 ;  /* 0xffffffffff0f7424 */ /* 0x000fd800078e00ff */
[----:B01----:R-:W-:Y:S05]  /*19d00*/  WARPSYNC.COLLECTIVE R15, `(.L_x_8576) ;  /* 0x000000000f087348 */ /* 0x003fea0003c00000 */
[----:B------:R-:W-:Y:S01]  /*19d10*/  VOTE.ANY R14, PT, P6 ;  /* 0x00000000000e7806 */ /* 0x000fe200030e0100 */
[----:B01----:R-:W-:Y:S06]  /*19d20*/  ENDCOLLECTIVE ;  /* 0x000000000000791b */ /* 0x003fec0003800000 */
.L_x_8576:
[----:B------:R-:W-:Y:S05]  /*19d30*/  BSYNC B0 ;  /* 0x0000000000007941 */ /* 0x000fea0003800000 */
.L_x_8575:
        /* <DEDUP_REMOVED lines=9> */
.L_x_8577:
[----:B------:R-:W-:Y:S01]  /*19dd0*/  IMAD.MOV.U32 R17, RZ, RZ, R14 ;  /* 0x000000ffff117224 */ /* 0x000fe200078e000e */
[----:B------:R-:W-:Y:S06]  /*19de0*/  BRA `(.L_x_8578) ;  /* 0xffffffbc00bc7947 */ /* 0x000fec000383ffff */
.L_x_8472:
[----:B------:R-:W-:Y:S01]  /*19df0*/  BSSY B0, `(.L_x_8579) ;  /* 0x0000007000007945 */ /* 0x000fe20003800000 */
[----:B------:R-:W-:Y:S02]  /*19e00*/  IMAD.MOV.U32 R13, RZ, RZ, R2 ;  /* 0x000000ffff0d7224 */ /* 0x000fe400078e0002 */
[----:B------:R-:W-:Y:S02]  /*19e10*/  IMAD.MOV.U32 R11, RZ, RZ, 0x1f ;  /* 0x0000001fff0b7424 */ /* 0x000fe400078e00ff */
[----:B------:R-:W-:-:S07]  /*19e20*/  IMAD.MOV.U32 R15, RZ, RZ, -0x1 ;  /* 0xffffffffff0f7424 */ /* 0x000fce00078e00ff */
[----:B0123--:R-:W-:Y:S05]  /*19e30*/  WARPSYNC.COLLECTIVE R15, `(.L_x_8580) ;  /* 0x000000000f087348 */ /* 0x00ffea0003c00000 */
[----:B------:R4:W0:Y:S02]  /*19e40*/  SHFL.IDX P6, R14, R13, R12, R11 ;  /* 0x0000000c0d0e7389 */ /* 0x00082400000c000b */
[----:B01234-:R-:W-:Y:S01]  /*19e50*/  ENDCOLLECTIVE ;  /* 0x000000000000791b */ /* 0x01ffe20003800000 */
.L_x_8580:
[----:B------:R-:W-:Y:S05]  /*19e60*/  BSYNC B0 ;  /* 0x0000000000007941 */ /* 0x000fea0003800000 */
.L_x_8579:
[----:B------:R-:W-:Y:S05]  /*19e70*/  BRA `(.L_x_8471) ;  /* 0xffffffbc00b47947 */ /* 0x000fea000383ffff */
.L_x_8476:
[----:B------:R0:W0:Y:S02]  /*19e80*/  SYNCS.PHASECHK.TRANS64.TRYWAIT P0, [R7+URZ+0x38820], R0 ;  /* 0x03882000070075a7 */ /* 0x000024000800017f */
[----:B0-----:R-:W-:Y:S05]  /*19e90*/  @!P0 NANOSLEEP.SYNCS 0x989680 ;  /* 0x009896800000895d */ /* 0x001fea0003900000 */
[----:B------:R-:W0:Y:S02]  /*19ea0*/  @!P0 SYNCS.PHASECHK.TRANS64 P0, [R7+URZ+0x38820], R0 ;  /* 0x03882000070085a7 */ /* 0x000e24000800007f */
[----:B0-----:R-:W-:Y:S05]  /*19eb0*/  @!P0 BRA `(.L_x_8476) ;  /* 0xfffffffc00f08947 */ /* 0x001fea000383ffff */
[----:B------:R-:W-:Y:S05]  /*19ec0*/  BRA `(.L_x_8581) ;  /* 0xffffffc4002c7947 */ /* 0x000fea000383ffff */
.L_x_8477:
        /* <DEDUP_REMOVED lines=11> */
.L_x_8583:
[----:B------:R-:W-:Y:S05]  /*19f80*/  BSYNC B0 ;  /* 0x0000000000007941 */ /* 0x000fea0003800000 */
.L_x_8582:
[----:B------:R-:W-:Y:S05]  /*19f90*/  BRA `(.L_x_8584) ;  /* 0xffffffc400147947 */ /* 0x000fea000383ffff */
.L_x_8480:
[----:B------:R-:W-:Y:S01]  /*19fa0*/  BSSY B1, `(.L_x_8585) ;  /* 0x0000006000017945 */ /* 0x000fe20003800000 */
[----:B------:R-:W-:-:S07]  /*19fb0*/  IMAD.MOV.U32 R15, RZ, RZ, -0x1 ;  /* 0xffffffffff0f7424 */ /* 0x000fce00078e00ff */
[----:B-1234-:R-:W-:Y:S05]  /*19fc0*/  WARPSYNC.COLLECTIVE R15, `(.L_x_8586) ;  /* 0x000000000f0c7348 */ /* 0x01efea0003c00000 */
[----:B------:R-:W-:Y:S02]  /*19fd0*/  ELECT P6, UR62, PT ;  /* 0x00000000003e782f */ /* 0x000fe400038c0000 */
[----:B------:R-:W-:Y:S01]  /*19fe0*/  MOV R14, UR62 ;  /* 0x0000003e000e7c02 */ /* 0x000fe20008000f00 */
[----:B-1234-:R-:W-:Y:S10]  /*19ff0*/  ENDCOLLECTIVE ;  /* 0x000000000000791b */ /* 0x01eff40003800000 */
.L_x_8586:
[----:B------:R-:W-:Y:S05]  /*1a000*/  BSYNC B1 ;  /* 0x0000000000017941 */ /* 0x000fea0003800000 */
.L_x_8585:
[----:B------:R-:W-:Y:S05]  /*1a010*/  BRA `(.L_x_8587) ;  /* 0xffffffc4000c7947 */ /* 0x000fea000383ffff */
.L_x_8482:
[----:B------:R0:W0:Y:S02]  /*1a020*/  SYNCS.PHASECHK.TRANS64.TRYWAIT P1, [R5+URZ+0x38840], R0 ;  /* 0x03884000050075a7 */ /* 0x000024000802017f */
[----:B0-----:R-:W-:Y:S05]  /*1a030*/  @!P1 NANOSLEEP.SYNCS 0x989680 ;  /* 0x009896800000995d */ /* 0x001fea0003900000 */
[----:B------:R-:W0:Y:S02]  /*1a040*/  @!P1 SYNCS.PHASECHK.TRANS64 P1, [R5+URZ+0x38840], R0 ;  /* 0x03884000050095a7 */ /* 0x000e24000802007f */
[----:B0-----:R-:W-:Y:S05]  /*1a050*/  @!P1 BRA `(.L_x_8482) ;  /* 0xfffffffc00f09947 */ /* 0x001fea000383ffff */
[----:B------:R-:W-:Y:S05]  /*1a060*/  BRA `(.L_x_8588) ;  /* 0xffffffc4002c7947 */ /* 0x000fea000383ffff */
.L_x_8484:
[----:B------:R0:W0:Y:S02]  /*1a070*/  SYNCS.PHASECHK.TRANS64.TRYWAIT P1, [R3+URZ+0x38840], R2 ;  /* 0x03884002030075a7 */ /* 0x000024000802017f */
[----:B0-----:R-:W-:Y:S05]  /*1a080*/  @!P1 NANOSLEEP.SYNCS 0x989680 ;  /* 0x009896800000995d */ /* 0x001fea0003900000 */
[----:B------:R-:W0:Y:S02]  /*1a090*/  @!P1 SYNCS.PHASECHK.TRANS64 P1, [R3+URZ+0x38840], R2 ;  /* 0x03884002030095a7 */ /* 0x000e24000802007f */
[----:B0-----:R-:W-:Y:S05]  /*1a0a0*/  @!P1 BRA `(.L_x_8484) ;  /* 0xfffffffc00f09947 */ /* 0x001fea000383ffff */
[----:B------:R-:W-:Y:S05]  /*1a0b0*/  BRA `(.L_x_8589) ;  /* 0xffffffc400387947 */ /* 0x000fea000383ffff */
.L_x_8486:
[----:B------:R0:W0:Y:S02]  /*1a0c0*/  SYNCS.PHASECHK.TRANS64.TRYWAIT P1, [R5+URZ+0x38860], R0 ;  /* 0x03886000050075a7 */ /* 0x000024000802017f */
[----:B0-----:R-:W-:Y:S05]  /*1a0d0*/  @!P1 NANOSLEEP.SYNCS 0x989680 ;  /* 0x009896800000995d */ /* 0x001fea0003900000 */
[----:B------:R-:W0:Y:S02]  /*1a0e0*/  @!P1 SYNCS.PHASECHK.TRANS64 P1, [R5+URZ+0x38860], R0 ;  /* 0x03886000050095a7 */ /* 0x000e24000802007f */
[----:B0-----:R-:W-:Y:S05]  /*1a0f0*/  @!P1 BRA `(.L_x_8486) ;  /* 0xfffffffc00f09947 */ /* 0x001fea000383ffff */
[----:B------:R-:W-:Y:S05]  /*1a100*/  BRA `(.L_x_8590) ;  /* 0xffffffc400347947 */ /* 0x000fea000383ffff */
.L_x_8591:
        /* <DEDUP_REMOVED lines=15> */
.L_x_15549:


//--------------------- .text._ZN7cutlass13device_kernelIN5flash11enable_sm90INS1_16FlashAttnFwdSm90INS1_25CollectiveMainloopFwdSm90ILi2EN4cute5tupleIJNS5_1CILi1EEES8_S8_EEENS6_IJNS7_ILi64EEESA_SA_EEELi512ENS_10bfloat16_tEfNS_4arch4Sm90ELb1ELb0ELb0ELb1ELb1ELb1ELb1ELb0ELb0ELb1ELb0ELb0EEENS1_21CollectiveEpilogueFwdINS6_IJSA_NS7_ILi512EEESA_EEES9_SC_SE_Li256ELb1ELb1ELb0ELb0EEENS1_36VarlenDynamicPersistentTileSchedulerILi64ELi64ELi256ELi128ELb0ELb1ELb1ELb1ELb1ELb1EEEEEEEEEvNT_6ParamsE --------------------------
	.section	.text._ZN7cutlass13device_kernelIN5flash11enable_sm90INS1_16FlashAttnFwdSm90INS1_25CollectiveMainloopFwdSm90ILi2EN4cute5tupleIJNS5_1CILi1EEES8_S8_EEENS6_IJNS7_ILi64EEESA_SA_EEELi512ENS_10bfloat16_tEfNS_4arch4Sm90ELb1ELb0ELb0ELb1ELb1ELb1ELb1ELb0ELb0ELb1ELb0ELb0EEENS1_21CollectiveEpilogueFwdINS6_IJSA_NS7_ILi512EEESA_EEES9_SC_SE_Li256ELb1ELb1ELb0ELb0EEENS1_36VarlenDynamicPersistentTileSchedulerILi64ELi64ELi256ELi128ELb0ELb1ELb1ELb1ELb1ELb1EEEEEEEEEvNT_6ParamsE,"ax",@progbits
	.align	128
.text._ZN7cutlass13device_kernelIN5flash11enable_sm90INS1_16FlashAttnFwdSm90INS1_25CollectiveMainloopFwdSm90ILi2EN4cute5tupleIJNS5_1CILi1EEES8_S8_EEENS6_IJNS7_ILi64EEESA_SA_EEELi512ENS_10bfloat16_tEfNS_4arch4Sm90ELb1ELb0ELb0ELb1ELb1ELb1ELb1ELb0ELb0ELb1ELb0ELb0EEENS1_21CollectiveEpilogueFwdINS6_IJSA_NS7_ILi512EEESA_EEES9_SC_SE_Li256ELb1ELb1ELb0ELb0EEENS1_36VarlenDynamicPersistentTileSchedulerILi64ELi64ELi256ELi128ELb0ELb1ELb1ELb1ELb1ELb1EEEEEEEEEvNT_6ParamsE:
        .type           _ZN7cutlass13device_kernelIN5flash11enable_sm90INS1_16FlashAttnFwdSm90INS1_25CollectiveMainloopFwdSm90ILi2EN4cute5tupleIJNS5_1CILi1EEES8_S8_EEENS6_IJNS7_ILi64EEESA_SA_EEELi512ENS_10bfloat16_tEfNS_4arch4Sm90ELb1ELb0ELb0ELb1ELb1ELb1ELb1ELb0ELb0ELb1ELb0ELb0EEENS1_21CollectiveEpilogueFwdINS6_IJSA_NS7_ILi512EEESA_EEES9_SC_SE_Li256ELb1ELb1ELb0ELb0EEENS1_36VarlenDynamicPersistentTileSchedulerILi64ELi64ELi256ELi128ELb0ELb1ELb1ELb1ELb1ELb1EEEEEEEEEvNT_6ParamsE,@function
        .size           _ZN7cutlass13device_kernelIN5flash11enable_sm90INS1_16FlashAttnFwdSm90INS1_25CollectiveMainloopFwdSm90ILi2EN4cute5tupleIJNS5_1CILi1EEES8_S8_EEENS6_IJNS7_ILi64EEESA_SA_EEELi512ENS_10bfloat16_tEfNS_4arch4Sm90ELb1ELb0ELb0ELb1ELb1ELb1ELb1ELb0ELb0ELb1ELb0ELb0EEENS1_21CollectiveEpilogueFwdINS6_IJSA_NS7_ILi512EEESA_EEES9_SC_SE_Li256ELb1ELb1ELb0ELb0EEENS1_36VarlenDynamicPersistentTileSchedulerILi64ELi64ELi256ELi128ELb0ELb1ELb1ELb1ELb1ELb1EEEEEEEEEvNT_6ParamsE,(.L_x_15550 - _ZN7cutlass13device_kernelIN5flash11enable_sm90INS1_16FlashAttnFwdSm90INS1_25CollectiveMainloopFwdSm90ILi2EN4cute5tupleIJNS5_1CILi1EEES8_S8_EEENS6_IJNS7_ILi64EEESA_SA_EEELi512ENS_10bfloat16_tEfNS_4arch4Sm90ELb1ELb0ELb0ELb1ELb1ELb1ELb1ELb0ELb0ELb1ELb0ELb0EEENS1_21CollectiveEpilogueFwdINS6_IJSA_NS7_ILi512EEESA_EEES9_SC_SE_Li256ELb1ELb1ELb0ELb0EEENS1_36VarlenDynamicPersistentTileSchedulerILi64ELi64ELi256ELi128ELb0ELb1ELb1ELb1ELb1ELb1EEEEEEEEEvNT_6ParamsE)
        .other          _ZN7cutlass13device_kernelIN5flash11enable_sm90INS1_16FlashAttnFwdSm90INS1_25CollectiveMainloopFwdSm90ILi2EN4cute5tupleIJNS5_1CILi1EEES8_S8_EEENS6_IJNS7_ILi64EEESA_SA_EEELi512ENS_10bfloat16_tEfNS_4arch4Sm90ELb1ELb0ELb0ELb1ELb1ELb1ELb1ELb0ELb0ELb1ELb0ELb0EEENS1_21CollectiveEpilogueFwdINS6_IJSA_NS7_ILi512EEESA_EEES9_SC_SE_Li256ELb1ELb1ELb0ELb0EEENS1_36VarlenDynamicPersistentTileSchedulerILi64ELi64ELi256ELi128ELb0ELb1ELb1ELb1ELb1ELb1EEEEEEEEEvNT_6ParamsE,@"STO_CUDA_ENTRY STV_DEFAULT"
_ZN7cutlass13device_kernelIN5flash11enable_sm90INS1_16FlashAttnFwdSm90INS1_25CollectiveMainloopFwdSm90ILi2EN4cute5tupleIJNS5_1CILi1EEES8_S8_EEENS6_IJNS7_ILi64EEESA_SA_EEELi512ENS_10bfloat16_tEfNS_4arch4Sm90ELb1ELb0ELb0ELb1ELb1ELb1ELb1ELb0ELb0ELb1ELb0ELb0EEENS1_21CollectiveEpilogueFwdINS6_IJSA_NS7_ILi512EEESA_EEES9_SC_SE_Li256ELb1ELb1ELb0ELb0EEENS1_36VarlenDynamicPersistentTileSchedulerILi64ELi64ELi256ELi128ELb0ELb1ELb1ELb1ELb1ELb1EEEEEEEEEvNT_6ParamsE:
        /* <DEDUP_REMOVED lines=17> */
.L_x_8593:
[----:B------:R-:W-:Y:S05]  /*0110*/  BSYNC B0 ;  /* 0x0000000000007941 */ /* 0x000fea0003800000 */
.L_x_8592:
        /* <DEDUP_REMOVED lines=39> */
.L_x_8594:
        /* <DEDUP_REMOVED lines=22> */
.L_x_8595:
        /* <DEDUP_REMOVED lines=18> */
.L_x_8596:
        /* <DEDUP_REMOVED lines=22> */
.L_x_8597:
        /* <DEDUP_REMOVED lines=22> */
.L_x_8598:
        /* <DEDUP_REMOVED lines=9> */
.L_x_8601:
[----:B------:R-:W-:-:S08]  /*0960*/  NOP ;  /* 0x0000000000007918 */ /* 0x000fd00000000000 */
[----:B------:R-:W0:Y:S02]  /*0970*/  USETMAXREG.TRY_ALLOC.CTAPOOL UP0, 0xe8 ;  /* 0x000000e8000079c8 */ /* 0x000e240008000600 */
[----:B0-----:R-:W-:-:S13]  /*0980*/  PLOP3.LUT P0, PT, PT, PT, UP0, 0x80, 0x0 ;  /* 0x000000000000781c */ /* 0x001fda0003f0f008 */
[----:B------:R-:W-:Y:S05]  /*0990*/  @!P0 BRA `(.L_x_8601) ;  /* 0xfffffffc00f08947 */ /* 0x000fea000383ffff */
[----:B------:R-:W-:Y:S01]  /*09a0*/  SHF.R.U32.HI R2, RZ, 0x7, R0 ;  /* 0x00000007ff027819 */ /* 0x000fe20000011600 */
[----:B------:R-:W0:Y:S01]  /*09b0*/  S2UR UR4, SR_CgaCtaId ;  /* 0x00000000000479c3 */ /* 0x000e220000008800 */
[----:B------:R-:W-:Y:S02]  /*09c0*/  MOV R18, 0x400 ;  /* 0x0000040000127802 */ /* 0x000fe40000000f00 */
[----:B------:R-:W-:-:S13]  /*09d0*/  ISETP.NE.AND P0, PT, R2, 0x1, PT ;  /* 0x000000010200780c */ /* 0x000fda0003f05270 */
        /* <DEDUP_REMOVED lines=12> */
[----:B------:R-:W-:Y:S02]  /*0aa0*/  VIADD R16, R0, 0xffffff80 ;  /* 0xffffff8000107836 */ /* 0x000fe40000000000 */
[----:B------:R-:W-:Y:S02]  /*0ab0*/  IMAD.MOV.U32 R229, RZ, RZ, 0x20 ;  /* 0x00000020ffe57424 */ /* 0x000fe400078e00ff */
[----:B------:R-:W-:Y:S01]  /*0ac0*/  IMAD.MOV.U32 R185, RZ, RZ, RZ ;  /* 0x000000ffffb97224 */ /* 0x000fe200078e00ff */
[----:B------:R-:W-:Y:S01]  /*0ad0*/  SHF.R.S32.HI R0, RZ, 0x1f, R16 ;  /* 0x0000001fff007819 */ /* 0x000fe20000011410 */
[----:B------:R-:W-:Y:S02]  /*0ae0*/  IMAD.MOV.U32 R190, RZ, RZ, RZ ;  /* 0x000000ffffbe7224 */ /* 0x000fe400078e00ff */
[----:B------:R-:W-:Y:S01]  /*0af0*/  IMAD.MOV.U32 R23, RZ, RZ, RZ ;  /* 0x000000ffff177224 */ /* 0x000fe200078e00ff */
[----:B------:R-:W-:-:S02]  /*0b00*/  LEA.HI R2, R0, R16, RZ, 0x7 ;  /* 0x0000001000027211 */ /* 0x000fc400078f38ff */
        /* <DEDUP_REMOVED lines=33> */
[----:B------:R-:W-:Y:S01]  /*0d20*/  IMAD.IADD R11, R8, 0x1, -R11 ;  /* 0x00000001080b7824 */ /* 0x000fe200078e0a0b */
[----:B------:R-:W-:Y:S01]  /*0d30*/  LOP3.LUT R9, R9, 0x7ffffe00, RZ, 0xc0, !PT ;  /* 0x7ffffe0009097812 */ /* 0x000fe200078ec0ff */
        /* <DEDUP_REMOVED lines=17> */
[CC--:B------:R-:W-:Y:S01]  /*0e50*/  LEA.HI R3, R0.reuse, R16.reuse, RZ, 0x3 ;  /* 0x0000001000037211 */ /* 0x0c0fe200078f18ff */
        /* <DEDUP_REMOVED lines=10> */
[----:B------:R-:W-:-:S02]  /*0f00*/  LOP3.LUT R0, R0, 0xfffffffc, RZ, 0xc0, !PT ;  /* 0xfffffffc00007812 */ /* 0x000fc400078ec0ff */
        /* <DEDUP_REMOVED lines=8> */
[C---:B------:R-:W-:Y:S01]  /*0f90*/  LEA.HI R0, R7.reuse, R7, RZ, 0x1 ;  /* 0x0000000707007211 */ /* 0x040fe200078f08ff */
[----:B------:R-:W-:Y:S02]  /*0fa0*/  IMAD.SHL.U32 R3, R8, 0x40, RZ ;  /* 0x0000004008037824 */ /* 0x000fe400078e00ff */
[----:B------:R-:W-:Y:S01]  /*0fb0*/  VIADD R36, R210, 0x80 ;  /* 0x00000080d2247836 */ /* 0x000fe20000000000 */
[----:B------:R-:W-:Y:S01]  /*0fc0*/  LOP3.LUT R0, R0, 0x1ffffffe, RZ, 0xc0, !PT ;  /* 0x1ffffffe00007812 */ /* 0x000fe200078ec0ff */
[----:B------:R-:W-:Y:S01]  /*0fd0*/  IMAD.SHL.U32 R188, R7, 0x4, RZ ;  /* 0x0000000407bc7824 */ /* 0x000fe200078e00ff */
[----:B------:R-:W-:Y:S01]  /*0fe0*/  SHF.R.S32.HI R17, RZ, 0x1f, R16 ;  /* 0x0000001fff117819 */ /* 0x000fe20000011410 */
[----:B------:R-:W-:Y:S01]  /*0ff0*/  VIADD R35, R210, 0xc0 ;  /* 0x000000c0d2237836 */ /* 0x000fe20000000000 */
[----:B------:R-:W-:Y:S01]  /*1000*/  SHF.R.S32.HI R38, RZ, 0x1f, R36 ;  /* 0x0000001fff267819 */ /* 0x000fe20000011424 */
[----:B------:R-:W-:-:S02]  /*1010*/  VIADD R225, R16, 0x40 ;  /* 0x0000004010e17836 */ /* 0x000fc40000000000 */
[C---:B------:R-:W-:Y:S01]  /*1020*/  VIADD R34, R210.reuse, 0x100 ;  /* 0x00000100d2227836 */ /* 0x040fe20000000000 */
[----:B------:R-:W-:Y:S01]  /*1030*/  SHF.R.S32.HI R36, RZ, 0x1f, R35 ;  /* 0x0000001fff247819 */ /* 0x000fe20000011423 */
[----:B------:R-:W-:Y:S02]  /*1040*/  VIADD R33, R210, 0x140 ;  /* 0x00000140d2217836 */ /* 0x000fe40000000000 */
[----:B------:R-:W-:Y:S01]  /*1050*/  IMAD.IADD R192, R191, 0x1, -R4 ;  /* 0x00000001bfc07824 */ /* 0x000fe200078e0a04 */
[----:B------:R-:W-:Y:S01]  /*1060*/  LOP3.LUT R4, R3, 0x1c0, RZ, 0xc0, !PT ;  /* 0x000001c003047812 */ /* 0x000fe200078ec0ff */
[----:B------:R-:W-:Y:S01]  /*1070*/  VIADD R224, R16, 0x60 ;  /* 0x0000006010e07836 */ /* 0x000fe20000000000 */
[----:B------:R-:W-:Y:S01]  /*1080*/  SHF.R.S32.HI R35, RZ, 0x1f, R34 ;  /* 0x0000001fff237819 */ /* 0x000fe20000011422 */
[C---:B------:R-:W-:Y:S01]  /*1090*/  VIADD R37, R210.reuse, 0x40 ;  /* 0x00000040d2257836 */ /* 0x040fe20000000000 */
[----:B------:R-:W-:Y:S01]  /*10a0*/  SHF.R.S32.HI R34, RZ, 0x1f, R33 ;  /* 0x0000001fff227819 */ /* 0x000fe20000011421 */
[----:B------:R-:W-:Y:S01]  /*10b0*/  VIADD R32, R210, 0x180 ;  /* 0x00000180d2207836 */ /* 0x000fe20000000000 */
[----:B------:R-:W-:Y:S01]  /*10c0*/  LOP3.LUT R2, R4, 0x38, R16, 0xf8, !PT ;  /* 0x0000003804027812 */ /* 0x000fe200078ef810 */
[----:B------:R-:W-:Y:S01]  /*10d0*/  VIADD R207, R188, 0x10 ;  /* 0x00000010bccf7836 */ /* 0x000fe20000000000 */
[----:B------:R-:W-:Y:S01]  /*10e0*/  SHF.R.S32.HI R39, RZ, 0x1f, R37 ;  /* 0x0000001fff277819 */ /* 0x000fe20000011425 */
[----:B------:R-:W-:Y:S01]  /*10f0*/  VIADD R31, R210, 0x1c0 ;  /* 0x000001c0d21f7836 */ /* 0x000fe20000000000 */
[----:B------:R-:W-:Y:S01]  /*1100*/  SHF.R.S32.HI R33, RZ, 0x1f, R32 ;  /* 0x0000001fff217819 */ /* 0x000fe20000011420 */
[----:B------:R-:W-:Y:S01]  /*1110*/  IMAD.IADD R3, R7, 0x1, -R0 ;  /* 0x0000000107037824 */ /* 0x000fe200078e0a00 */
[----:B------:R-:W-:Y:S01]  /*1120*/  SHF.R.S32.HI R0, RZ, 0x1f, R225 ;  /* 0x0000001fff007819 */ /* 0x000fe200000114e1 */
[C---:B------:R-:W-:Y:S01]  /*1130*/  VIADD R223, R16.reuse, 0x80 ;  /* 0x0000008010df7836 */ /* 0x040fe20000000000 */
[----:B------:R-:W-:Y:S01]  /*1140*/  SHF.R.S32.HI R7, RZ, 0x1f, R224 ;  /* 0x0000001fff077819 */ /* 0x000fe200000114e0 */
[----:B------:R-:W-:Y:S01]  /*1150*/  IMAD.SHL.U32 R5, R5, 0x40, RZ ;  /* 0x0000004005057824 */ /* 0x000fe200078e00ff */
[----:B------:R-:W-:Y:S01]  /*1160*/  SHF.R.S32.HI R37, RZ, 0x1f, R207 ;  /* 0x0000001fff257819 */ /* 0x000fe200000114cf */
[C---:B------:R-:W-:Y:S01]  /*1170*/  VIADD R30, R16.reuse, 0x1c0 ;  /* 0x000001c0101e7836 */ /* 0x040fe20000000000 */
[----:B------:R-:W-:Y:S01]  /*1180*/  SHF.R.S32.HI R32, RZ, 0x1f, R31 ;  /* 0x0000001fff207819 */ /* 0x000fe2000001141f */
[C---:B------:R-:W-:Y:S01]  /*1190*/  VIADD R28, R16.reuse, 0x1e0 ;  /* 0x000001e0101c7836 */ /* 0x040fe20000000000 */
[----:B------:R-:W-:Y:S01]  /*11a0*/  SHF.R.U32.HI R24, RZ, 0x3, R4 ;  /* 0x00000003ff187819 */ /* 0x000fe20000011604 */
[C---:B------:R-:W-:Y:S01]  /*11b0*/  VIADD R222, R16.reuse, 0xa0 ;  /* 0x000000a010de7836 */ /* 0x040fe20000000000 */
[----:B------:R-:W-:Y:S01]  /*11c0*/  SHF.L.U64.HI R31, R225, 0x1, R0 ;  /* 0x00000001e11f7819 */ /* 0x000fe20000010200 */
[C---:B------:R-:W-:Y:S01]  /*11d0*/  VIADD R221, R16.reuse, 0xc0 ;  /* 0x000000c010dd7836 */ /* 0x040fe20000000000 */
[----:B------:R-:W-:Y:S01]  /*11e0*/  SHF.R.S32.HI R4, RZ, 0x1f, R223 ;  /* 0x0000001fff047819 */ /* 0x000fe200000114df */
[----:B------:R-:W-:Y:S01]  /*11f0*/  STL [R1+0x8], R30 ;  /* 0x0000081e01007387 */ /* 0x000fe20000100800 */
[----:B------:R-:W-:Y:S01]  /*1200*/  LOP3.LUT R5, R5, 0xfffffe00, RZ, 0xc0, !PT ;  /* 0xfffffe0005057812 */ /* 0x000fe200078ec0ff */
[----:B------:R-:W-:Y:S01]  /*1210*/  VIADD R220, R16, 0xe0 ;  /* 0x000000e010dc7836 */ /* 0x000fe20000000000 */
[----:B------:R-:W-:Y:S01]  /*1220*/  SHF.L.U64.HI R0, R224, 0x1, R7 ;  /* 0x00000001e0007819 */ /* 0x000fe20000010207 */
        /* <DEDUP_REMOVED lines=12> */
[----:B------:R-:W-:Y:S01]  /*12f0*/  STL [R1+0x70], R5 ;  /* 0x0000700501007387 */ /* 0x000fe20000100800 */
[----:B------:R-:W-:Y:S01]  /*1300*/  SHF.R.S32.HI R15, RZ, 0x1f, R218 ;  /* 0x0000001fff0f7819 */ /* 0x000fe200000114da */
[----:B------:R-:W-:Y:S01]  /*1310*/  VIADD R215, R16, 0x180 ;  /* 0x0000018010d77836 */ /* 0x000fe20000000000 */
[----:B------:R-:W-:Y:S01]  /*1320*/  SHF.L.U64.HI R7, R220, 0x1, R13 ;  /* 0x00000001dc077819 */ /* 0x000fe2000001020d */
[----:B------:R0:W-:Y:S01]  /*1330*/  STL [R1+0x18], R0 ;  /* 0x0000180001007387 */ /* 0x0001e20000100800 */
[----:B------:R-:W-:Y:S01]  /*1340*/  SHF.R.S32.HI R12, RZ, 0x1f, R217 ;  /* 0x0000001fff0c7819 */ /* 0x000fe200000114d9 */
[C---:B------:R-:W-:Y:S01]  /*1350*/  VIADD R214, R16.reuse, 0x1a0 ;  /* 0x000001a010d67836 */ /* 0x040fe20000000000 */
[----:B------:R-:W-:Y:S01]  /*1360*/  SHF.R.S32.HI R21, RZ, 0x1f, R216 ;  /* 0x0000001fff157819 */ /* 0x000fe200000114d8 */
[----:B------:R1:W-:Y:S01]  /*1370*/  STL [R1+0x1c], R4 ;  /* 0x00001c0401007387 */ /* 0x0003e20000100800 */
[----:B------:R-:W-:Y:S01]  /*1380*/  SHF.R.S32.HI R14, RZ, 0x1f, R215 ;  /* 0x0000001fff0e7819 */ /* 0x000fe200000114d7 */
[----:B------:R-:W-:Y:S01]  /*1390*/  VIADD R184, R16, 0x20 ;  /* 0x0000002010b87836 */ /* 0x000fe20000000000 */
[----:B------:R-:W-:-:S02]  /*13a0*/  SHF.R.S32.HI R29, RZ, 0x1f, R214 ;  /* 0x0000001fff1d7819 */ /* 0x000fc400000114d6 */
[----:B------:R-:W-:Y:S02]  /*13b0*/  SHF.R.S32.HI R20, RZ, 0x1f, R30 ;  /* 0x0000001fff147819 */ /* 0x000fe4000001141e */
[----:B0-----:R-:W-:Y:S02]  /*13c0*/  SHF.L.U64.HI R0, R222, 0x1, R11 ;  /* 0x00000001de007819 */ /* 0x001fe4000001020b */
[----:B------:R-:W-:Y:S02]  /*13d0*/  SHF.R.S32.HI R22, RZ, 0x1f, R28 ;  /* 0x0000001fff167819 */ /* 0x000fe4000001141c */
[----:B-1----:R-:W-:Y:S01]  /*13e0*/  SHF.L.U64.HI R4, R221, 0x1, R8 ;  /* 0x00000001dd047819 */ /* 0x002fe20000010208 */
[----:B------:R0:W-:Y:S01]  /*13f0*/  STL [R1+0x20], R0 ;  /* 0x0000200001007387 */ /* 0x0001e20000100800 */
[----:B------:R-:W-:Y:S01]  /*1400*/  LOP3.LUT R5, R5, R2, R24, 0xf6, !PT ;  /* 0x0000000205057212 */ /* 0x000fe200078ef618 */
[----:B------:R-:W-:Y:S01]  /*1410*/  IMAD R2, R3, 0x8, R194 ;  /* 0x0000000803027824 */ /* 0x000fe200078e02c2 */
[----:B------:R-:W-:Y:S01]  /*1420*/  SHF.R.S32.HI R195, RZ, 0x1f, R184 ;  /* 0x0000001fffc37819 */ /* 0x000fe200000114b8 */
[----:B------:R1:W-:Y:S04]  /*1430*/  STL [R1+0x24], R4 ;  /* 0x0000240401007387 */ /* 0x0003e80000100800 */
[----:B------:R3:W-:Y:S01]  /*1440*/  STL [R1+0x28], R7 ;  /* 0x0000280701007387 */ /* 0x0007e20000100800 */
[----:B0-----:R-:W-:-:S02]  /*1450*/  SHF.L.U64.HI R0, R219, 0x1, R10 ;  /* 0x00000001db007819 */ /* 0x001fc4000001020a */
[----:B-1----:R-:W-:-:S03]  /*1460*/  SHF.L.U64.HI R4, R218, 0x1, R15 ;  /* 0x00000001da047819 */ /* 0x002fc6000001020f */
[----:B------:R0:W-:Y:S01]  /*1470*/  STL [R1+0x2c], R0 ;  /* 0x00002c0001007387 */ /* 0x0001e20000100800 */
[----:B---3--:R-:W-:-:S03]  /*1480*/  SHF.L.U64.HI R7, R217, 0x1, R12 ;  /* 0x00000001d9077819 */ /* 0x008fc6000001020c */
[----:B------:R1:W-:Y:S04]  /*1490*/  STL [R1+0x30], R4 ;  /* 0x0000300401007387 */ /* 0x0003e80000100800 */
[----:B------:R3:W-:Y:S01]  /*14a0*/  STL [R1+0x34], R7 ;  /* 0x0000340701007387 */ /* 0x0007e20000100800 */
[----:B0-----:R-:W-:Y:S02]  /*14b0*/  SHF.L.U64.HI R0, R216, 0x1, R21 ;  /* 0x00000001d8007819 */ /* 0x001fe40000010215 */
[----:B-1----:R-:W-:-:S03]  /*14c0*/  SHF.L.U64.HI R4, R215, 0x1, R14 ;  /* 0x00000001d7047819 */ /* 0x002fc6000001020e */
[----:B------:R0:W-:Y:S01]  /*14d0*/  STL [R1+0x38], R0 ;  /* 0x0000380001007387 */ /* 0x0001e20000100800 */
[----:B---3--:R-:W-:-:S03]  /*14e0*/  SHF.L.U64.HI R7, R30, 0x1, R20 ;  /* 0x000000011e077819 */ /* 0x008fc60000010214 */
[----:B------:R1:W-:Y:S01]  /*14f0*/  STL [R1+0x3c], R4 ;  /* 0x00003c0401007387 */ /* 0x0003e20000100800 */
[----:B0-----:R-:W-:Y:S02]  /*1500*/  SHF.L.U64.HI R0, R214, 0x1, R29 ;  /* 0x00000001d6007819 */ /* 0x001fe4000001021d */
[----:B-1----:R-:W-:-:S03]  /*1510*/  SHF.L.U64.HI R4, R28, 0x1, R22 ;  /* 0x000000011c047819 */ /* 0x002fc60000010216 */
[----:B------:R0:W-:Y:S04]  /*1520*/  STL [R1+0x40], R0 ;  /* 0x0000400001007387 */ /* 0x0001e80000100800 */
[----:B------:R-:W-:Y:S04]  /*1530*/  STL [R1+0x44], R7 ;  /* 0x0000440701007387 */ /* 0x000fe80000100800 */
[----:B------:R1:W-:Y:S01]  /*1540*/  STL [R1+0x48], R4 ;  /* 0x0000480401007387 */ /* 0x0003e20000100800 */
[----:B0-----:R-:W-:-:S04]  /*1550*/  VIADD R0, R227, 0x36400 ;  /* 0x00036400e3007836 */ /* 0x001fc80000000000 */
[C---:B------:R-:W-:Y:S02]  /*1560*/  @P2 VIADD R228, R0.reuse, 0xffffffc0 ;  /* 0xffffffc000e42836 */ /* 0x040fe40000000000 */
[----:B------:R-:W-:Y:S02]  /*1570*/  IMAD.IADD R0, R0, 0x1, R229 ;  /* 0x0000000100007824 */ /* 0x000fe400078e02e5 */
[----:B-1----:R-:W-:Y:S02]  /*1580*/  IMAD R4, R5, 0x2, R18 ;  /* 0x0000000205047824 */ /* 0x002fe400078e0212 */
[----:B------:R-:W-:-:S03]  /*1590*/  IMAD.IADD R229, R229, 0x1, R228 ;  /* 0x00000001e5e57824 */ /* 0x000fc600078e02e4 */
[----:B------:R0:W-:Y:S04]  /*15a0*/  STL [R1+0x68], R4 ;  /* 0x0000680401007387 */ /* 0x0001e80000100800 */
[----:B------:R0:W-:Y:S04]  /*15b0*/  STL [R1+0x10], R2 ;  /* 0x0000100201007387 */ /* 0x0001e80000100800 */
[----:B------:R0:W-:Y:S01]  /*15c0*/  STL [R1], R0 ;  /* 0x0000000001007387 */ /* 0x0001e20000100800 */
[----:B--2---:R-:W-:Y:S01]  /*15d0*/  LOP3.LUT R186, R19, 0x1, RZ, 0xfc, !PT ;  /* 0x0000000113ba7812 */ /* 0x004fe200078efcff */
[----:B0-----:R-:W-:-:S07]  /*15e0*/  IMAD.MOV.U32 R19, RZ, RZ, RZ ;  /* 0x000000ffff137224 */ /* 0x001fce00078e00ff */
.L_x_8741:
[----:B01-34-:R-:W0:Y:S01]  /*15f0*/  LDC.64 R2, c[0x0][0xd88] ;  /* 0x00036200ff027b82 */ /* 0x01be220000000a00 */
        /* <DEDUP_REMOVED lines=15> */
[C---:B------:R-:W-:Y:S01]  /*16f0*/  @P2 LEA R2, P3, R0.reuse, UR4, 0x2 ;  /* 0x0000000400022c11 */ /* 0x040fe2000f8610ff */
[----:B------:R-:W-:Y:S01]  /*1700*/  STL [R1+0x58], R0 ;  /* 0x0000580001007387 */ /* 0x000fe20000100800 */
[C-C-:B------:R-:W-:Y:S02]  /*1710*/  SHF.L.U64.HI R30, R0.reuse, 0x2, R4.reuse ;  /* 0x00000002001e7819 */ /* 0x140fe40000010204 */
[----:B------:R-:W-:Y:S01]  /*1720*/  @P2 LEA.HI.X R3, R0, UR5, R4, 0x2, P3 ;  /* 0x0000000500032c11 */ /* 0x000fe200098f1404 */
[----:B------:R0:W-:Y:S01]  /*1730*/  STL [R1+0x60], R4 ;  /* 0x0000600401007387 */ /* 0x0001e20000100800 */
[----:B------:R-:W-:Y:S01]  /*1740*/  IADD3 R6, P4, R31, UR6, RZ ;  /* 0x000000061f067c10 */ /* 0x000fe2000ff9e0ff */
[----:B------:R-:W-:-:S02]  /*1750*/  ULDC UR4, c[0x0][0x288] ;  /* 0x0000a20000047ab9 */ /* 0x000fc40000000800 */
[----:B------:R1:W5:Y:S01]  /*1760*/  @P2 LDG.E R9, desc[UR40][R2.64] ;  /* 0x0000002802092981 */ /* 0x000362000c1e1900 */
[----:B------:R-:W-:Y:S01]  /*1770*/  IMAD.U32 R208, RZ, RZ, UR4 ;  /* 0x00000004ffd07e24 */ /* 0x000fe2000f8e00ff */
[----:B------:R-:W-:Y:S01]  /*1780*/  IADD3.X R7, R30, UR7, RZ, P4, !PT ;  /* 0x000000071e077c10 */ /* 0x000fe2000a7fe4ff */
[----:B------:R-:W-:Y:S01]  /*1790*/  ULDC.64 UR4, c[0x0][0x418] ;  /* 0x0001060000047ab9 */ /* 0x000fe20000000a00 */
[----:B------:R1:W-:Y:S01]  /*17a0*/  STL [R1+0x50], R31 ;  /* 0x0000501f01007387 */ /* 0x0003e20000100800 */
[----:B0-----:R-:W-:-:S03]  /*17b0*/  @P1 IADD3 R4, P2, R31, UR8, RZ ;  /* 0x000000081f041c10 */ /* 0x001fc6000ff5e0ff */
[----:B------:R1:W5:Y:S01]  /*17c0*/  @P0 LDG.E R29, desc[UR40][R6.64] ;  /* 0x00000028061d0981 */ /* 0x000362000c1e1900 */
[----:B------:R-:W-:Y:S01]  /*17d0*/  @P1 IADD3.X R5, R30, UR9, RZ, P2, !PT ;  /* 0x000000091e051c10 */ /* 0x000fe200097fe4ff */
[----:B------:R-:W-:Y:S02]  /*17e0*/  UISETP.NE.U32.AND UP0, UPT, UR4, URZ, UPT ;  /* 0x0000003f0400728c */ /* 0x000fe4000bf05070 */
[----:B------:R1:W-:Y:S01]  /*17f0*/  STL [R1+0x54], R30 ;  /* 0x0000541e01007387 */ /* 0x0003e20000100800 */
[----:B------:R-:W-:Y:S01]  /*1800*/  ULDC.64 UR8, c[0x0][0xb18] ;  /* 0x0002c60000087ab9 */ /* 0x000fe20000000a00 */
[----:B------:R-:W-:Y:S02]  /*1810*/  ULDC UR4, c[0x0][0x424] ;  /* 0x0001090000047ab9 */ /* 0x000fe40000000800 */
[----:B------:R1:W5:Y:S04]  /*1820*/  @P1 LDG.E R208, desc[UR40][R4.64] ;  /* 0x0000002804d01981 */ /* 0x000368000c1e1900 */
[----:B------:R1:W-:Y:S01]  /*1830*/  STL [R1+0x4c], R26 ;  /* 0x00004c1a01007387 */ /* 0x0003e20000100800 */
[----:B------:R-:W-:Y:S01]  /*1840*/  UISETP.NE.AND.EX UP0, UPT, UR5, URZ, UPT, UP0 ;  /* 0x0000003f0500728c */ /* 0x000fe2000bf05300 */
[----:B------:R-:W-:-:S02]  /*1850*/  ISETP.NE.U32.AND P2, PT, RZ, UR8, PT ;  /* 0x00000008ff007c0c */ /* 0x000fc4000bf45070 */
[----:B------:R-:W-:Y:S01]  /*1860*/  ULDC UR5, c[0x0][0x2f0] ;  /* 0x0000bc0000057ab9 */ /* 0x000fe20000000800 */
[----:B------:R-:W-:Y:S01]  /*1870*/  USEL UR4, UR4, 0x1, UP0 ;  /* 0x0000000104047887 */ /* 0x000fe20008000000 */
[----:B------:R-:W-:-:S03]  /*1880*/  ISETP.NE.AND.EX P2, PT, RZ, UR9, PT, P2 ;  /* 0x00000009ff007c0c */ /* 0x000fc6000bf45320 */
[----:B------:R-:W-:-:S03]  /*1890*/  UIMAD UR4, UR4, UR5, URZ ;  /* 0x00000005040472a4 */ /* 0x000fc6000f8e023f */
[----:B------:R-:W-:Y:S01]  /*18a0*/  ULDC UR5, c[0x0][0x348] ;  /* 0x0000d20000057ab9 */ /* 0x000fe20000000800 */
[----:B------:R-:W-:Y:S01]  /*18b0*/  IMAD.MOV.U32 R36, RZ, RZ, R0 ;  /* 0x000000ffff247224 */ /* 0x000fe200078e0000 */
[----:B-1----:R-:W-:Y:S07]  /*18c0*/  @P1 BRA `(.L_x_8603) ;  /* 0x0000000000241947 */ /* 0x002fee0003800000 */
        /* <DEDUP_REMOVED lines=9> */
.L_x_8603:
[----:B------:R-:W-:Y:S02]  /*1960*/  IMAD.U32 R27, RZ, RZ, UR5 ;  /* 0x00000005ff1b7e24 */ /* 0x000fe4000f8e00ff */
[----:B------:R-:W-:Y:S01]  /*1970*/  IMAD.U32 R28, RZ, RZ, UR4 ;  /* 0x00000004ff1c7e24 */ /* 0x000fe2000f8e00ff */
[----:B------:R-:W-:Y:S06]  /*1980*/  @!P2 BRA `(.L_x_8604) ;  /* 0x000000000010a947 */ /* 0x000fec0003800000 */
[----:B------:R-:W-:-:S04]  /*1990*/  IADD3 R2, P0, R31, UR8, RZ ;  /* 0x000000081f027c10 */ /* 0x000fc8000ff1e0ff */
[----:B------:R-:W-:-:S05]  /*19a0*/  IADD3.X R3, R30, UR9, RZ, P0, !PT ;  /* 0x000000091e037c10 */ /* 0x000fca00087fe4ff */
[----:B------:R0:W5:Y:S01]  /*19b0*/  LDG.E R28, desc[UR40][R2.64] ;  /* 0x00000028021c7981 */ /* 0x000162000c1e1900 */
[----:B------:R-:W-:Y:S05]  /*19c0*/  BRA `(.L_x_8605) ;  /* 0x0000000000107947 */ /* 0x000fea0003800000 */
.L_x_8604:
[----:B------:R-:W-:Y:S05]  /*19d0*/  @!P0 BRA `(.L_x_8605) ;  /* 0x00000000000c8947 */ /* 0x000fea0003800000 */
[----:B------:R-:W2:Y:S04]  /*19e0*/  LDG.E R3, desc[UR40][R6.64] ;  /* 0x0000002806037981 */ /* 0x000ea8000c1e1900 */
[----:B------:R-:W2:Y:S02]  /*19f0*/  LDG.E R28, desc[UR40][R6.64+0x4] ;  /* 0x00000428061c7981 */ /* 0x000ea4000c1e1900 */
[----:B--2---:R-:W-:-:S07]  /*1a00*/  IMAD.IADD R28, R28, 0x1, -R3 ;  /* 0x000000011c1c7824 */ /* 0x004fce00078e0a03 */
.L_x_8605:
        /* <DEDUP_REMOVED lines=33> */
[----:B---3--:R-:W-:Y:S02]  /*1c20*/  SHF.R.S32.HI R5, RZ, 0x1f, R2 ;  /* 0x0000001fff057819 */ /* 0x008fe40000011402 */
        /* <DEDUP_REMOVED lines=35> */
.L_x_8608:
[----:B------:R-:W-:Y:S05]  /*1e60*/  BSYNC B6 ;  /* 0x0000000000067941 */ /* 0x000fea0003800000 */
.L_x_8607:
        /* <DEDUP_REMOVED lines=20> */
.L_x_8610:
[----:B------:R-:W-:Y:S05]  /*1fb0*/  BSYNC B6 ;  /* 0x0000000000067941 */ /* 0x000fea0003800000 */
.L_x_8609:
        /* <DEDUP_REMOVED lines=9> */
[----:B------:R-:W-:Y:S02]  /*2050*/  @P0 IADD3.X R3, R30, UR5, RZ, P1, !PT ;  /* 0x000000051e030c10 */ /* 0x000fe40008ffe4ff */
[----:B------:R-:W-:Y:S01]  /*2060*/  SHF.R.S32.HI R189, RZ, 0x1f, R188 ;  /* 0x0000001fffbd7819 */ /* 0x000fe200000114bc */
[----:B0-----:R-:W-:-:S04]  /*2070*/  IMAD.WIDE.U32 R20, R191, R4, R16 ;  /* 0x00000004bf147225 */ /* 0x001fc800078e0010 */
[----:B------:R-:W-:Y:S01]  /*2080*/  IMAD.SHL.U32 R42, R192, 0x40, RZ ;  /* 0x00000040c02a7824 */ /* 0x000fe200078e00ff */
[----:B------:R0:W4:Y:S01]  /*2090*/  @P0 LDG.E R36, desc[UR40][R2.64] ;  /* 0x0000002802240981 */ /* 0x000122000c1e1900 */
[-C--:B------:R-:W-:Y:S01]  /*20a0*/  IMAD R0, R9, R4.reuse, RZ ;  /* 0x0000000409007224 */ /* 0x080fe200078e02ff */
[----:B------:R-:W-:Y:S01]  /*20b0*/  SHF.L.U64.HI R40, R4, 0x6, R5 ;  /* 0x0000000604287819 */ /* 0x000fe20000010205 */
[C---:B------:R-:W-:Y:S01]  /*20c0*/  IMAD.WIDE.U32 R6, R191.reuse, R4, R188 ;  /* 0x00000004bf067225 */ /* 0x040fe200078e00bc */
[----:B------:R-:W3:Y:S01]  /*20d0*/  S2R R30, SR_TID.X ;  /* 0x00000000001e7919 */ /* 0x000ee20000002100 */
[----:B------:R-:W-:Y:S01]  /*20e0*/  LOP3.LUT R42, R42, 0x1c0, RZ, 0xc0, !PT ;  /* 0x000001c02a2a7812 */ /* 0x000fe200078ec0ff */
[----:B------:R-:W-:Y:S01]  /*20f0*/  ULDC UR4, c[0x0][0x2f4] ;  /* 0x0000bd0000047ab9 */ /* 0x000fe20000000800 */
[----:B------:R-:W-:Y:S01]  /*2100*/  IMAD R11, R191, R5, R0 ;  /* 0x00000005bf0b7224 */ /* 0x000fe200078e0200 */
[----:B-1----:R-:W-:Y:S01]  /*2110*/  SHF.L.U64.HI R43, R44, 0x6, R45 ;  /* 0x000000062c2b7819 */ /* 0x002fe2000001022d */
[----:B------:R-:W-:Y:S01]  /*2120*/  IMAD R8, R9, R44, RZ ;  /* 0x0000002c09087224 */ /* 0x000fe200078e02ff */
[C---:B--2---:R-:W-:Y:S01]  /*2130*/  ISETP.GE.AND P0, PT, R16.reuse, R49, PT ;  /* 0x000000311000720c */ /* 0x044fe20003f06270 */
[----:B0-----:R-:W-:Y:S01]  /*2140*/  IMAD.IADD R3, R7, 0x1, R11 ;  /* 0x0000000107037824 */ /* 0x001fe200078e020b */
[----:B-----5:R-:W-:Y:S01]  /*2150*/  SHF.R.S32.HI R9, RZ, 0x1f, R24 ;  /* 0x0000001fff097819 */ /* 0x020fe20000011418 */
[----:B------:R-:W-:Y:S01]  /*2160*/  IMAD R13, R191, R45, R8 ;  /* 0x0000002dbf0d7224 */ /* 0x000fe200078e0208 */
[----:B------:R-:W-:Y:S01]  /*2170*/  SEL R7, R49, RZ, P0 ;  /* 0x000000ff31077207 */ /* 0x000fe20000000000 */
[----:B------:R-:W-:Y:S01]  /*2180*/  IMAD.MOV.U32 R2, RZ, RZ, R6 ;  /* 0x000000ffff027224 */ /* 0x000fe200078e0006 */
[----:B------:R-:W-:Y:S01]  /*2190*/  ISETP.GE.AND P2, PT, R16, UR4, PT ;  /* 0x0000000410007c0c */ /* 0x000fe2000bf46270 */
[----:B------:R-:W-:Y:S01]  /*21a0*/  IMAD R8, R9, R4, RZ ;  /* 0x0000000409087224 */ /* 0x000fe200078e02ff */
[----:B------:R-:W-:Y:S01]  /*21b0*/  SHF.R.S32.HI R46, RZ, 0x1f, R26 ;  /* 0x0000001fff2e7819 */ /* 0x000fe2000001141a */
        /* <DEDUP_REMOVED lines=14> */
[----:B------:R-:W-:Y:S01]  /*22a0*/  VIADD R30, R30, 0xffffff80 ;  /* 0xffffff801e1e7836 */ /* 0x000fe20000000000 */
[----:B------:R-:W-:Y:S01]  /*22b0*/  LOP3.LUT R54, R39, 0xfffffff8, RZ, 0xc0, !PT ;  /* 0xfffffff827367812 */ /* 0x000fe200078ec0ff */
[CC--:B------:R-:W-:Y:S01]  /*22c0*/  IMAD.WIDE.U32 R32, R191.reuse, R44.reuse, R188 ;  /* 0x0000002cbf207225 */ /* 0x0c0fe200078e00bc */
[----:B------:R-:W-:Y:S02]  /*22d0*/  LOP3.LUT R4, R4, R45, RZ, 0x3c, !PT ;  /* 0x0000002d04047212 */ /* 0x000fe400078e3cff */
[----:B------:R-:W-:Y:S01]  /*22e0*/  SHF.R.S32.HI R10, RZ, 0x1f, R30 ;  /* 0x0000001fff0a7819 */ /* 0x000fe2000001141e */
[----:B------:R-:W-:Y:S01]  /*22f0*/  IMAD.WIDE.U32 R34, R191, R44, R16 ;  /* 0x0000002cbf227225 */ /* 0x000fe200078e0010 */
[----:B------:R-:W-:-:S02]  /*2300*/  SHF.R.S32.HI R59, RZ, 0x1f, R54 ;  /* 0x0000001fff3b7819 */ /* 0x000fc40000011436 */
[----:B------:R-:W-:Y:S01]  /*2310*/  LEA.HI R10, R10, R30, RZ, 0x2 ;  /* 0x0000001e0a0a7211 */ /* 0x000fe200078f10ff */
[----:B------:R-:W-:Y:S02]  /*2320*/  IMAD.IADD R33, R33, 0x1, R13 ;  /* 0x0000000121217824 */ /* 0x000fe400078e020d */
[----:B------:R-:W-:Y:S01]  /*2330*/  IMAD.IADD R35, R13, 0x1, R35 ;  /* 0x000000010d237824 */ /* 0x000fe200078e0223 */
[----:B------:R-:W-:Y:S01]  /*2340*/  LOP3.LUT R10, R10, 0xfffffffc, RZ, 0xc0, !PT ;  /* 0xfffffffc0a0a7812 */ /* 0x000fe200078ec0ff */
[C---:B------:R-:W-:Y:S02]  /*2350*/  IMAD R7, R24.reuse, R5, R8 ;  /* 0x0000000518077224 */ /* 0x040fe400078e0208 */
[----:B------:R-:W-:-:S04]  /*2360*/  IMAD.WIDE.U32 R32, R24, R44, R32 ;  /* 0x0000002c18207225 */ /* 0x000fc800078e0020 */
[----:B------:R-:W-:Y:S02]  /*2370*/  IMAD.IADD R10, R30, 0x1, -R10 ;  /* 0x000000011e0a7824 */ /* 0x000fe400078e0a0a */
[----:B------:R-:W0:Y:S01]  /*2380*/  S2R R30, SR_TID.X ;  /* 0x00000000001e7919 */ /* 0x000e220000002100 */
[----:B------:R-:W-:-:S04]  /*2390*/  IMAD.WIDE.U32 R34, R24, R44, R34 ;  /* 0x0000002c18227225 */ /* 0x000fc800078e0022 */
[----:B------:R-:W-:Y:S02]  /*23a0*/  IMAD R48, R10, 0x40, R191 ;  /* 0x000000400a307824 */ /* 0x000fe400078e02bf */
[----:B------:R-:W-:Y:S02]  /*23b0*/  IMAD.IADD R0, R29, 0x1, R28 ;  /* 0x000000011d007824 */ /* 0x000fe400078e021c */
[----:B------:R-:W-:Y:S02]  /*23c0*/  IMAD.SHL.U32 R44, R44, 0x40, RZ ;  /* 0x000000402c2c7824 */ /* 0x000fe400078e00ff */
[----:B------:R-:W-:Y:S02]  /*23d0*/  VIADD R47, R12, 0x8 ;  /* 0x000000080c2f7836 */ /* 0x000fe40000000000 */
[----:B------:R-:W-:Y:S02]  /*23e0*/  IMAD.SHL.U32 R49, R49, 0x2, RZ ;  /* 0x0000000231317824 */ /* 0x000fe400078e00ff */
[----:B------:R-:W-:-:S02]  /*23f0*/  IMAD.IADD R51, R3, 0x1, R7 ;  /* 0x0000000103337824 */ /* 0x000fc400078e0207 */
[----:B------:R-:W-:Y:S02]  /*2400*/  IMAD.IADD R52, R7, 0x1, R21 ;  /* 0x0000000107347824 */ /* 0x000fe400078e0215 */
[----:B------:R-:W-:Y:S02]  /*2410*/  IMAD.IADD R53, R33, 0x1, R9 ;  /* 0x0000000121357824 */ /* 0x000fe400078e0209 */
[----:B------:R-:W-:Y:S02]  /*2420*/  IMAD.IADD R55, R9, 0x1, R35 ;  /* 0x0000000109377824 */ /* 0x000fe400078e0223 */
[----:B0-----:R-:W-:-:S05]  /*2430*/  VIADD R30, R30, 0xffffff80 ;  /* 0xffffff801e1e7836 */ /* 0x001fca0000000000 */
[----:B------:R-:W-:-:S04]  /*2440*/  SHF.R.S32.HI R10, RZ, 0x1f, R30 ;  /* 0x0000001fff0a7819 */ /* 0x000fc8000001141e */
[----:B------:R-:W-:-:S04]  /*2450*/  LEA.HI R10, R10, R30, RZ, 0x5 ;  /* 0x0000001e0a0a7211 */ /* 0x000fc800078f28ff */
[----:B------:R-:W-:-:S05]  /*2460*/  SHF.R.S32.HI R10, RZ, 0x5, R10 ;  /* 0x00000005ff0a7819 */ /* 0x000fca000001140a */
[----:B------:R-:W-:Y:S01]  /*2470*/  IMAD R50, R10, 0x200, R4 ;  /* 0x000002000a327824 */ /* 0x000fe200078e0204 */
[----:B------:R-:W-:-:S04]  /*2480*/  LOP3.LUT R4, R42, 0x38, R39, 0xf8, !PT ;  /* 0x000000382a047812 */ /* 0x000fc800078ef827 */
[----:B------:R-:W-:-:S05]  /*2490*/  LOP3.LUT R4, R4, R45, RZ, 0x3c, !PT ;  /* 0x0000002d04047212 */ /* 0x000fca00078e3cff */
[----:B------:R-:W-:Y:S01]  /*24a0*/  IMAD R60, R10, 0x200, R4 ;  /* 0x000002000a3c7824 */ /* 0x000fe200078e0204 */
[----:B----4-:R-:W-:-:S07]  /*24b0*/  SHF.R.S32.HI R58, RZ, 0x1f, R36 ;  /* 0x0000001fff3a7819 */ /* 0x010fce0000011424 */
.L_x_8643:
        /* <DEDUP_REMOVED lines=93> */
.L_x_8615:
[----:B------:R-:W-:Y:S05]  /*2a90*/  BSYNC B1 ;  /* 0x0000000000017941 */ /* 0x000fea0003800000 */
.L_x_8614:
[----:B------:R-:W-:Y:S01]  /*2aa0*/  ISETP.NE.AND P3, PT, R186, 0x3, PT ;  /* 0x00000003ba00780c */ /* 0x000fe20003f65270 */
        /* <DEDUP_REMOVED lines=17> */
.L_x_8616:
[----:B------:R-:W-:Y:S01]  /*2bc0*/  IMAD R62, R185, 0x8, R18 ;  /* 0x00000008b93e7824 */ /* 0x000fe200078e0212 */
[----:B------:R-:W-:Y:S01]  /*2bd0*/  SHF.L.U32 R75, R190, 0x1f, RZ ;  /* 0x0000001fbe4b7819 */ /* 0x000fe200000006ff */
[----:B------:R-:W-:Y:S03]  /*2be0*/  BSSY B1, `(.L_x_8617) ;  /* 0x0000003000017945 */ /* 0x000fe60003800000 */
[----:B------:R-:W0:Y:S02]  /*2bf0*/  SYNCS.PHASECHK.TRANS64.TRYWAIT P5, [R62+URZ+0x38890], R75 ;  /* 0x0388904b3e0075a7 */ /* 0x000e2400080a017f */
[----:B0-----:R-:W-:Y:S05]  /*2c00*/  @!P5 BRA `(.L_x_8618) ;  /* 0x000001d80024d947 */ /* 0x001fea0003800000 */
.L_x_8876:
[----:B------:R-:W-:Y:S05]  /*2c10*/  BSYNC B1 ;  /* 0x0000000000017941 */ /* 0x000fea0003800000 */
.L_x_8617:
[----:B------:R-:W-:-:S03]  /*2c20*/  UMOV UR4, 0xffffffff ;  /* 0xffffffff00047882 */ /* 0x000fc60000000000 */
[----:B------:R-:W-:Y:S05]  /*2c30*/  BRA.DIV UR4, `(.L_x_8619) ;  /* 0x000001da042c7947 */ /* 0x000fea000b800000 */
[----:B------:R1:W2:Y:S04]  /*2c40*/  SHFL.IDX PT, R71, R68, RZ, 0x1c1f ;  /* 0x001c1fff44477589 */ /* 0x0002a800000e0000 */
[----:B------:R1:W3:Y:S02]  /*2c50*/  SHFL.IDX PT, R14, R69, RZ, 0x1c1f ;  /* 0x001c1fff450e7589 */ /* 0x0002e400000e0000 */
.L_x_8880:
        /* <DEDUP_REMOVED lines=56> */
.L_x_8624:
[----:B------:R-:W-:Y:S05]  /*2fe0*/  BSYNC B2 ;  /* 0x0000000000027941 */ /* 0x000fea0003800000 */
.L_x_8623:
[----:B0-----:R4:W-:Y:S02]  /*2ff0*/  ST.E.128 desc[UR40][R10.64], R4 ;  /* 0x000000040a007985 */ /* 0x0019e4000c101d28 */
.L_x_8622:
[----:B------:R-:W-:Y:S05]  /*3000*/  BSYNC B1 ;  /* 0x0000000000017941 */ /* 0x000fea0003800000 */
.L_x_8621:
        /* <DEDUP_REMOVED lines=58> */
.L_x_8626:
[----:B------:R-:W-:Y:S05]  /*33b0*/  BSYNC B1 ;  /* 0x0000000000017941 */ /* 0x000fea0003800000 */
.L_x_8625:
[----:B--2---:R2:W-:Y:S01]  /*33c0*/  ST.E.128 desc[UR40][R10.64], R4 ;  /* 0x000000040a007985 */ /* 0x0045e2000c101d28 */
[----:B------:R-:W-:Y:S05]  /*33d0*/  BRA `(.L_x_8620) ;  /* 0x0000000c00ac7947 */ /* 0x000fea0003800000 */
.L_x_8613:
        /* <DEDUP_REMOVED lines=42> */
.L_x_8627:
[----:B------:R-:W-:Y:S01]  /*3680*/  IMAD R62, R185, 0x8, R18 ;  /* 0x00000008b93e7824 */ /* 0x000fe200078e0212 */
[----:B------:R-:W-:Y:S01]  /*3690*/  SHF.L.U32 R75, R190, 0x1f, RZ ;  /* 0x0000001fbe4b7819 */ /* 0x000fe200000006ff */
[----:B------:R-:W-:Y:S03]  /*36a0*/  BSSY B1, `(.L_x_8628) ;  /* 0x0000003000017945 */ /* 0x000fe60003800000 */
[----:B------:R-:W0:Y:S02]  /*36b0*/  SYNCS.PHASECHK.TRANS64.TRYWAIT P6, [R62+URZ+0x38890], R75 ;  /* 0x0388904b3e0075a7 */ /* 0x000e2400080c017f */
[----:B0-----:R-:W-:Y:S05]  /*36c0*/  @!P6 BRA `(.L_x_8629) ;  /* 0x000001cc00d0e947 */ /* 0x001fea0003800000 */
.L_x_8881:
[----:B------:R-:W-:Y:S05]  /*36d0*/  BSYNC B1 ;  /* 0x0000000000017941 */ /* 0x000fea0003800000 */
.L_x_8628:
[----:B------:R-:W-:-:S03]  /*36e0*/  UMOV UR4, 0xffffffff ;  /* 0xffffffff00047882 */ /* 0x000fc60000000000 */
[----:B------:R-:W-:Y:S05]  /*36f0*/  BRA.DIV UR4, `(.L_x_8630) ;  /* 0x000001ce04d87947 */ /* 0x000fea000b800000 */
[----:B------:R-:W1:Y:S04]  /*3700*/  SHFL.IDX PT, R68, R68, RZ, 0x1c1f ;  /* 0x001c1fff44447589 */ /* 0x000e6800000e0000 */
[----:B------:R-:W2:Y:S02]  /*3710*/  SHFL.IDX PT, R69, R69, RZ, 0x1c1f ;  /* 0x001c1fff45457589 */ /* 0x000ea400000e0000 */
.L_x_8885:
        /* <DEDUP_REMOVED lines=15> */
[----:B------:R-:W-:Y:S02]  /*3810*/  IMAD.SHL.U32 R71, R8, 0x8, RZ ;  /* 0x0000000808477824 */ /* 0x000fe400078e00ff */
[----:B---3--:R-:W-:-:S03]  /*3820*/  VIADD R11, R11, 0xffffff80 ;  /* 0xffffff800b0b7836 */ /* 0x008fc60000000000 */
[----:B------:R-:W-:Y:S02]  /*3830*/  LOP3.LUT R8, R42, 0x38, R71, 0xf8, !PT ;  /* 0x000000382a087812 */ /* 0x000fe400078ef847 */
[----:B------:R-:W-:Y:S02]  /*3840*/  SHF.R.S32.HI R10, RZ, 0x1f, R11 ;  /* 0x0000001fff0a7819 */ /* 0x000fe4000001140b */
[----:B------:R-:W-:Y:S02]  /*3850*/  LOP3.LUT R8, R8, R45, RZ, 0x3c, !PT ;  /* 0x0000002d08087212 */ /* 0x000fe400078e3cff */
[----:B------:R-:W-:-:S04]  /*3860*/  LEA.HI R10, R10, R11, RZ, 0x5 ;  /* 0x0000000b0a0a7211 */ /* 0x000fc800078f28ff */
[----:B------:R-:W-:-:S05]  /*3870*/  SHF.R.S32.HI R10, RZ, 0x5, R10 ;  /* 0x00000005ff0a7819 */ /* 0x000fca000001140a */
[----:B------:R-:W-:-:S04]  /*3880*/  IMAD R8, R10, 0x200, R8 ;  /* 0x000002000a087824 */ /* 0x000fc800078e0208 */
[----:B------:R-:W-:Y:S02]  /*3890*/  IMAD.IADD R73, R73, 0x1, R8 ;  /* 0x0000000149497824 */ /* 0x000fe400078e0208 */
[----:B------:R-:W1:Y:S02]  /*38a0*/  LDS.128 R8, [R9+0x22400] ;  /* 0x0224000009087984 */ /* 0x000e640000000c00 */
[----:B------:R-:W-:-:S05]  /*38b0*/  IMAD R73, R73, 0x2, R18 ;  /* 0x0000000249497824 */ /* 0x000fca00078e0212 */
[----:B------:R2:W3:Y:S01]  /*38c0*/  LDS.128 R12, [R73+0x22400] ;  /* 0x02240000490c7984 */ /* 0x0004e20000000c00 */
[----:B------:R-:W-:Y:S05]  /*38d0*/  @P5 BRA `(.L_x_8632) ;  /* 0x0000000400705947 */ /* 0x000fea0003800000 */
[----:B--2---:R-:W-:Y:S02]  /*38e0*/  SHF.R.U32.HI R73, RZ, 0x10, R5 ;  /* 0x00000010ff497819 */ /* 0x004fe40000011605 */
        /* <DEDUP_REMOVED lines=37> */
[CC--:B------:R-:W-:Y:S01]  /*3b40*/  FMUL.FTZ R28, R30.reuse, R73.reuse ;  /* 0x000000491e1c7220 */ /* 0x0c0fe20000410000 */
[----:B------:R-:W-:Y:S01]  /*3b50*/  IMAD.U32 R9, R11, 0x10000, RZ ;  /* 0x000100000b097824 */ /* 0x000fe200078e00ff */
[----:B------:R-:W-:Y:S01]  /*3b60*/  LOP3.LUT R84, R83, 0xffff0000, RZ, 0xc0, !PT ;  /* 0xffff000053547812 */ /* 0x000fe200078ec0ff */
[----:B------:R-:W-:Y:S01]  /*3b70*/  FMUL.FTZ R30, R30, R6 ;  /* 0x000000061e1e7220 */ /* 0x000fe20000410000 */
[----:B------:R-:W-:Y:S01]  /*3b80*/  LOP3.LUT R76, R76, 0xffff0000, RZ, 0xc0, !PT ;  /* 0xffff00004c4c7812 */ /* 0x000fe200078ec0ff */
[----:B------:R-:W-:Y:S01]  /*3b90*/  FFMA.FTZ R88, R7, R80, R88 ;  /* 0x0000005007587223 */ /* 0x000fe20000010058 */
[----:B------:R-:W-:Y:S01]  /*3ba0*/  LOP3.LUT R11, R11, 0xffff0000, RZ, 0xc0, !PT ;  /* 0xffff00000b0b7812 */ /* 0x000fe200078ec0ff */
[C---:B------:R-:W-:Y:S01]  /*3bb0*/  FFMA.FTZ R77, R9.reuse, R6, -R28 ;  /* 0x00000006094d7223 */ /* 0x040fe2000001081c */
[----:B------:R-:W-:Y:S01]  /*3bc0*/  FFMA.FTZ R73, R9, R73, R30 ;  /* 0x0000004909497223 */ /* 0x000fe2000001001e */
[----:B------:R-:W-:Y:S01]  /*3bd0*/  LOP3.LUT R12, R12, 0xffff0000, RZ, 0xc0, !PT ;  /* 0xffff00000c0c7812 */ /* 0x000fe200078ec0ff */
[C---:B------:R-:W-:Y:S01]  /*3be0*/  FMUL.FTZ R30, R31.reuse, R84 ;  /* 0x000000541f1e7220 */ /* 0x040fe20000410000 */
[----:B------:R-:W-:Y:S01]  /*3bf0*/  FMUL.FTZ R80, R31, R76 ;  /* 0x0000004c1f507220 */ /* 0x000fe20000410000 */
[C---:B------:R-:W-:Y:S01]  /*3c00*/  LOP3.LUT R9, R78.reuse, 0xffff0000, RZ, 0xc0, !PT ;  /* 0xffff00004e097812 */ /* 0x040fe200078ec0ff */
[----:B------:R-:W-:Y:S01]  /*3c10*/  IMAD.U32 R28, R78, 0x10000, RZ ;  /* 0x000100004e1c7824 */ /* 0x000fe200078e00ff */
[----:B------:R-:W-:Y:S01]  /*3c20*/  LOP3.LUT R8, R8, 0xffff0000, RZ, 0xc0, !PT ;  /* 0xffff000008087812 */ /* 0x000fe200078ec0ff */
[----:B------:R-:W-:-:S02]  /*3c30*/  IMAD.U32 R6, R72, 0x10000, RZ ;  /* 0x0001000048067824 */ /* 0x000fc400078e00ff */
[C---:B------:R-:W-:Y:S01]  /*3c40*/  FFMA.FTZ R76, R11.reuse, R76, -R30 ;  /* 0x0000004c0b4c7223 */ /* 0x040fe2000001081e */
[----:B------:R-:W-:Y:S01]  /*3c50*/  LOP3.LUT R7, R72, 0xffff0000, RZ, 0xc0, !PT ;  /* 0xffff000048077812 */ /* 0x000fe200078ec0ff */
[----:B------:R-:W-:Y:S01]  /*3c60*/  FFMA.FTZ R80, R11, R84, R80 ;  /* 0x000000540b507223 */ /* 0x000fe20000010050 */
[C---:B------:R-:W-:Y:S01]  /*3c70*/  FMUL.FTZ R30, R13.reuse, R28 ;  /* 0x0000001c0d1e7220 */ /* 0x040fe20000410000 */
[----:B------:R-:W-:Y:S01]  /*3c80*/  FMUL.FTZ R11, R12, R9 ;  /* 0x000000090c0b7220 */ /* 0x000fe20000410000 */
[-C--:B------:R-:W-:Y:S01]  /*3c90*/  FMUL.FTZ R13, R13, R6.reuse ;  /* 0x000000060d0d7220 */ /* 0x080fe20000410000 */
[----:B------:R-:W-:Y:S02]  /*3ca0*/  IMAD.U32 R15, R14, 0x10000, RZ ;  /* 0x000100000e0f7824 */ /* 0x000fe400078e00ff */
[C---:B------:R-:W-:Y:S01]  /*3cb0*/  FFMA.FTZ R30, R5.reuse, R6, -R30 ;  /* 0x00000006051e7223 */ /* 0x040fe2000001081e */
[-C--:B------:R-:W-:Y:S01]  /*3cc0*/  FMUL.FTZ R31, R12, R7.reuse ;  /* 0x000000070c1f7220 */ /* 0x080fe20000410000 */
[----:B------:R-:W-:Y:S01]  /*3cd0*/  FFMA.FTZ R29, R8, R7, -R11 ;  /* 0x00000007081d7223 */ /* 0x000fe2000001080b */
[----:B------:R-:W-:Y:S01]  /*3ce0*/  LOP3.LUT R14, R14, 0xffff0000, RZ, 0xc0, !PT ;  /* 0xffff00000e0e7812 */ /* 0x000fe200078ec0ff */
[----:B------:R-:W-:Y:S01]  /*3cf0*/  FFMA.FTZ R13, R5, R28, R13 ;  /* 0x0000001c050d7223 */ /* 0x000fe2000001000d */
        /* <DEDUP_REMOVED lines=26> */
.L_x_8632:
[----:B------:R-:W-:Y:S05]  /*3ea0*/  BSYNC B1 ;  /* 0x0000000000017941 */ /* 0x000fea0003800000 */
.L_x_8631:
        /* <DEDUP_REMOVED lines=8> */
.L_x_8612:
[----:B------:R-:W-:-:S13]  /*3f30*/  ISETP.NE.AND P3, PT, R186, 0x3, PT ;  /* 0x00000003ba00780c */ /* 0x000fda0003f65270 */
[----:B------:R-:W-:Y:S05]  /*3f40*/  @!P3 BRA `(.L_x_8633) ;  /* 0x000000000004b947 */ /* 0x000fea0003800000 */
[----:B------:R-:W-:Y:S01]  /*3f50*/  BPT.TRAP 0x1 ;  /* 0x000000040000795c */ /* 0x000fe20000300000 */
.L_x_8633:
[----:B------:R-:W-:Y:S01]  /*3f60*/  IMAD R62, R185, 0x8, R18 ;  /* 0x00000008b93e7824 */ /* 0x000fe200078e0212 */
[----:B------:R-:W-:Y:S01]  /*3f70*/  SHF.L.U32 R75, R190, 0x1f, RZ ;  /* 0x0000001fbe4b7819 */ /* 0x000fe200000006ff */
[----:B------:R-:W-:Y:S01]  /*3f80*/  BSSY B1, `(.L_x_8634) ;  /* 0x0000004000017945 */ /* 0x000fe20003800000 */
[----:B------:R-:W-:Y:S02]  /*3f90*/  SHF.R.S32.HI R66, RZ, 0x1f, R64 ;  /* 0x0000001fff427819 */ /* 0x000fe40000011440 */
[----:B------:R-:W1:Y:S02]  /*3fa0*/  SYNCS.PHASECHK.TRANS64.TRYWAIT P4, [R62+URZ+0x38890], R75 ;  /* 0x0388904b3e0075a7 */ /* 0x000e64000808017f */
[----:B-1----:R-:W-:Y:S05]  /*3fb0*/  @!P4 BRA `(.L_x_8635) ;  /* 0x000001c400f4c947 */ /* 0x002fea0003800000 */
.L_x_8886:
[----:B------:R-:W-:Y:S05]  /*3fc0*/  BSYNC B1 ;  /* 0x0000000000017941 */ /* 0x000fea0003800000 */
.L_x_8634:
        /* <DEDUP_REMOVED lines=26> */
.L_x_8890:
        /* <DEDUP_REMOVED lines=18> */
.L_x_8620:
[----:B------:R-:W-:Y:S05]  /*4290*/  BSYNC B0 ;  /* 0x0000000000007941 */ /* 0x000fea0003800000 */
.L_x_8611:
[----:B0-234-:R-:W0:Y:S01]  /*42a0*/  S2R R4, SR_TID.X ;  /* 0x0000000000047919 */ /* 0x01de220000002100 */
        /* <DEDUP_REMOVED lines=16> */
.L_x_8638:
[----:B------:R-:W-:Y:S05]  /*43b0*/  BSYNC B0 ;  /* 0x0000000000007941 */ /* 0x000fea0003800000 */
.L_x_8637:
[----:B------:R-:W2:Y:S01]  /*43c0*/  SYNCS.PHASECHK.TRANS64.TRYWAIT P3, [R62+URZ+0x388b0], R75 ;  /* 0x0388b04b3e0075a7 */ /* 0x000ea2000806017f */
[----:B------:R-:W-:Y:S04]  /*43d0*/  BSSY B0, `(.L_x_8639) ;  /* 0x0000002000007945 */ /* 0x000fe80003800000 */
[----:B--2---:R-:W-:Y:S05]  /*43e0*/  @!P3 BRA `(.L_x_8640) ;  /* 0x000001c40040b947 */ /* 0x004fea0003800000 */
.L_x_8891:
[----:B------:R-:W-:Y:S05]  /*43f0*/  BSYNC B0 ;  /* 0x0000000000007941 */ /* 0x000fea0003800000 */
.L_x_8639:
        /* <DEDUP_REMOVED lines=21> */
[----:B------:R-:W1:Y:S08]  /*4550*/  SHFL.IDX PT, R10, R10, RZ, 0x1c1f ;  /* 0x001c1fff0a0a7589 */ /* 0x000e7000000e0000 */
[----:B------:R-:W-:Y:S05]  /*4560*/  @!P3 BRA `(.L_x_8642) ;  /* 0x00000004009cb947 */ /* 0x000fea0003800000 */
[----:B------:R-:W3:Y:S01]  /*4570*/  LDL R31, [R1+0x14] ;  /* 0x00001400011f7983 */ /* 0x000ee20000100800 */
[----:B------:R-:W-:-:S03]  /*4580*/  ULDC UR4, c[0x0][0x320] ;  /* 0x0000c80000047ab9 */ /* 0x000fc60000000800 */
[----:B------:R-:W4:Y:S04]  /*4590*/  LDL R14, [R1+0x18] ;  /* 0x00001800010e7983 */ /* 0x000f280000100800 */
[----:B------:R-:W5:Y:S01]  /*45a0*/  LDL R30, [R1+0x1c] ;  /* 0x00001c00011e7983 */ /* 0x000f620000100800 */
[----:B------:R-:W-:Y:S01]  /*45b0*/  ISETP.GE.AND P5, PT, R16, UR4, PT ;  /* 0x0000000410007c0c */ /* 0x000fe2000bfa6270 */
[----:B------:R-:W-:Y:S01]  /*45c0*/  IMAD R9, R185, 0x8000, R50 ;  /* 0x00008000b9097824 */ /* 0x000fe200078e0232 */
[----:B------:R-:W-:Y:S01]  /*45d0*/  LOP3.LUT P3, RZ, R192, 0x4, RZ, 0xc0, !PT ;  /* 0x00000004c0ff7812 */ /* 0x000fe2000786c0ff */
[----:B------:R-:W2:Y:S02]  /*45e0*/  LDL R29, [R1+0x20] ;  /* 0x00002000011d7983 */ /* 0x000ea40000100800 */
[----:B------:R-:W-:-:S02]  /*45f0*/  IMAD R12, R9, 0x2, R18 ;  /* 0x00000002090c7824 */ /* 0x000fc400078e0212 */
[----:B------:R-:W2:Y:S04]  /*4600*/  LDL R28, [R1+0x24] ;  /* 0x00002400011c7983 */ /* 0x000ea80000100800 */
[----:B------:R-:W2:Y:S01]  /*4610*/  LDL R15, [R1+0x28] ;  /* 0x00002800010f7983 */ /* 0x000ea20000100800 */
[----:B------:R-:W-:-:S03]  /*4620*/  VIADD R13, R9, 0x20 ;  /* 0x00000020090d7836 */ /* 0x000fc60000000000 */
[----:B------:R-:W1:Y:S01]  /*4630*/  @!P5 LDS.128 R4, [R12+0x400] ;  /* 0x000400000c04d984 */ /* 0x000e620000000c00 */
[----:B------:R-:W-:Y:S01]  /*4640*/  @P3 VIADD R13, R9, 0xffffffe0 ;  /* 0xffffffe0090d3836 */ /* 0x000fe20000000000 */
[CC--:B0-----:R-:W-:Y:S02]  /*4650*/  @!P5 LEA R8, P3, R16.reuse, R11.reuse, 0x1 ;  /* 0x0000000b1008d211 */ /* 0x0c1fe400078608ff */
[----:B------:R-:W2:Y:S01]  /*4660*/  LDL R63, [R1+0x30] ;  /* 0x00003000013f7983 */ /* 0x000ea20000100800 */
[----:B------:R-:W-:Y:S01]  /*4670*/  IMAD R13, R13, 0x2, R18 ;  /* 0x000000020d0d7824 */ /* 0x000fe200078e0212 */
[----:B-1----:R-:W-:Y:S02]  /*4680*/  @!P5 LEA.HI.X R9, R16, R10, R17, 0x1, P3 ;  /* 0x0000000a1009d211 */ /* 0x002fe400018f0c11 */
[C---:B------:R-:W-:Y:S01]  /*4690*/  ISETP.GE.AND P3, PT, R184.reuse, UR4, PT ;  /* 0x00000004b8007c0c */ /* 0x040fe2000bf66270 */
[----:B------:R-:W2:Y:S04]  /*46a0*/  LDL R57, [R1+0x34] ;  /* 0x0000340001397983 */ /* 0x000ea80000100800 */
[----:B------:R-:W2:Y:S04]  /*46b0*/  LDL R56, [R1+0x38] ;  /* 0x0000380001387983 */ /* 0x000ea80000100800 */
[----:B------:R0:W-:Y:S04]  /*46c0*/  @!P5 ST.E.128 desc[UR40][R8.64], R4 ;  /* 0x000000040800d985 */ /* 0x0001e8000c101d28 */
[----:B------:R-:W1:Y:S01]  /*46d0*/  @!P3 LDS.128 R4, [R13+0x400] ;  /* 0x000400000d04b984 */ /* 0x000e620000000c00 */
[----:B0-----:R-:W-:-:S04]  /*46e0*/  @!P3 LEA R8, P5, R184, R11, 0x1 ;  /* 0x0000000bb808b211 */ /* 0x001fc800078a08ff */
[----:B------:R-:W-:Y:S02]  /*46f0*/  @!P3 LEA.HI.X R9, R184, R10, R195, 0x1, P5 ;  /* 0x0000000ab809b211 */ /* 0x000fe400028f0cc3 */
[----:B------:R-:W-:-:S03]  /*4700*/  ISETP.GE.AND P5, PT, R225, UR4, PT ;  /* 0x00000004e1007c0c */ /* 0x000fc6000bfa6270 */
[----:B-1----:R0:W-:Y:S10]  /*4710*/  @!P3 ST.E.128 desc[UR40][R8.64], R4 ;  /* 0x000000040800b985 */ /* 0x0021f4000c101d28 */
[----:B------:R-:W1:Y:S01]  /*4720*/  @!P5 LDS.128 R4, [R12+0x2400] ;  /* 0x002400000c04d984 */ /* 0x000e620000000c00 */
[----:B0-----:R-:W-:-:S05]  /*4730*/  @!P5 LEA R8, P3, R225, R11, 0x1 ;  /* 0x0000000be108d211 */ /* 0x001fca00078608ff */
[----:B---3--:R-:W-:Y:S01]  /*4740*/  @!P5 IMAD.X R9, R10, 0x1, R31, P3 ;  /* 0x000000010a09d824 */ /* 0x008fe200018e061f */
[C---:B------:R-:W-:Y:S01]  /*4750*/  ISETP.GE.AND P3, PT, R224.reuse, UR4, PT ;  /* 0x00000004e0007c0c */ /* 0x040fe2000bf66270 */
[----:B------:R-:W3:Y:S04]  /*4760*/  LDL R31, [R1+0x3c] ;  /* 0x00003c00011f7983 */ /* 0x000ee80000100800 */
[----:B-1----:R0:W-:Y:S08]  /*4770*/  @!P5 ST.E.128 desc[UR40][R8.64], R4 ;  /* 0x000000040800d985 */ /* 0x0021f0000c101d28 */
[----:B------:R-:W1:Y:S01]  /*4780*/  @!P3 LDS.128 R4, [R13+0x2400] ;  /* 0x002400000d04b984 */ /* 0x000e620000000c00 */
[----:B0-----:R-:W-:-:S05]  /*4790*/  @!P3 LEA R8, P5, R224, R11, 0x1 ;  /* 0x0000000be008b211 */ /* 0x001fca00078a08ff */
[----:B----4-:R-:W-:Y:S02]  /*47a0*/  @!P3 IMAD.X R9, R10, 0x1, R14, P5 ;  /* 0x000000010a09b824 */ /* 0x010fe400028e060e */
[----:B------:R-:W4:Y:S01]  /*47b0*/  LDL R14, [R1+0x2c] ;  /* 0x00002c00010e7983 */ /* 0x000f220000100800 */
        /* <DEDUP_REMOVED lines=10> */
[----:B--2---:R-:W-:Y:S01]  /*4860*/  @!P3 IMAD.X R9, R10, 0x1, R29, P5 ;  /* 0x000000010a09b824 */ /* 0x004fe200028e061d */
[C---:B------:R-:W-:Y:S01]  /*4870*/  ISETP.GE.AND P5, PT, R221.reuse, UR4, PT ;  /* 0x00000004dd007c0c */ /* 0x040fe2000bfa6270 */
[----:B------:R-:W2:Y:S04]  /*4880*/  LDL R29, [R1+0x8] ;  /* 0x00000800011d7983 */ /* 0x000ea80000100800 */
[----:B-1----:R0:W-:Y:S08]  /*4890*/  @!P3 ST.E.128 desc[UR40][R8.64], R4 ;  /* 0x000000040800b985 */ /* 0x0021f0000c101d28 */
[----:B------:R-:W1:Y:S01]  /*48a0*/  @!P5 LDS.128 R4, [R12+0x6400] ;  /* 0x006400000c04d984 */ /* 0x000e620000000c00 */
[----:B0-----:R-:W-:-:S05]  /*48b0*/  @!P5 LEA R8, P3, R221, R11, 0x1 ;  /* 0x0000000bdd08d211 */ /* 0x001fca00078608ff */
[----:B------:R-:W-:Y:S01]  /*48c0*/  @!P5 IMAD.X R9, R10, 0x1, R28, P3 ;  /* 0x000000010a09d824 */ /* 0x000fe200018e061c */
[C---:B------:R-:W-:Y:S01]  /*48d0*/  ISETP.GE.AND P3, PT, R220.reuse, UR4, PT ;  /* 0x00000004dc007c0c */ /* 0x040fe2000bf66270 */
[----:B------:R-:W2:Y:S04]  /*48e0*/  LDL R28, [R1+0x44] ;  /* 0x00004400011c7983 */ /* 0x000ea80000100800 */
[----:B-1----:R0:W-:Y:S08]  /*48f0*/  @!P5 ST.E.128 desc[UR40][R8.64], R4 ;  /* 0x000000040800d985 */ /* 0x0021f0000c101d28 */
[----:B------:R-:W1:Y:S01]  /*4900*/  @!P3 LDS.128 R4, [R13+0x6400] ;  /* 0x006400000d04b984 */ /* 0x000e620000000c00 */
[----:B0-----:R-:W-:-:S05]  /*4910*/  @!P3 LEA R8, P5, R220, R11, 0x1 ;  /* 0x0000000bdc08b211 */ /* 0x001fca00078a08ff */
[----:B------:R-:W-:Y:S02]  /*4920*/  @!P3 IMAD.X R9, R10, 0x1, R15, P5 ;  /* 0x000000010a09b824 */ /* 0x000fe400028e060f */
[----:B------:R-:W2:Y:S01]  /*4930*/  LDL R15, [R1+0x4] ;  /* 0x00000400010f7983 */ /* 0x000ea20000100800 */
[----:B------:R-:W-:-:S03]  /*4940*/  ISETP.GE.AND P5, PT, R219, UR4, PT ;  /* 0x00000004db007c0c */ /* 0x000fc6000bfa6270 */
[----:B-1----:R0:W-:Y:S10]  /*4950*/  @!P3 ST.E.128 desc[UR40][R8.64], R4 ;  /* 0x000000040800b985 */ /* 0x0021f4000c101d28 */
        /* <DEDUP_REMOVED lines=28> */
[----:B-----5:R-:W-:Y:S01]  /*4b20*/  @!P3 IMAD.X R9, R10, 0x1, R30, P5 ;  /* 0x000000010a09b824 */ /* 0x020fe200028e061e */
[----:B--2---:R-:W-:-:S04]  /*4b30*/  ISETP.GE.AND P5, PT, R29, UR4, PT ;  /* 0x000000041d007c0c */ /* 0x004fc8000bfa6270 */
        /* <DEDUP_REMOVED lines=8> */
[----:B----4-:R-:W-:-:S05]  /*4bc0*/  @!P3 IMAD.X R9, R10, 0x1, R14, P5 ;  /* 0x000000010a09b824 */ /* 0x010fca00028e060e */
[----:B-1----:R3:W-:Y:S03]  /*4bd0*/  @!P3 ST.E.128 desc[UR40][R8.64], R4 ;  /* 0x000000040800b985 */ /* 0x0027e6000c101d28 */
.L_x_8642:
[----:B------:R-:W-:Y:S05]  /*4be0*/  BSYNC B0 ;  /* 0x0000000000007941 */ /* 0x000fea0003800000 */
.L_x_8641:
[----:B------:R-:W-:Y:S01]  /*4bf0*/  @!PT LDS RZ, [RZ] ;  /* 0x00000000fffff984 */ /* 0x000fe20000000800 */
[----:B------:R-:W-:Y:S01]  /*4c00*/  @!PT LDS RZ, [RZ] ;  /* 0x00000000fffff984 */ /* 0x000fe20000000800 */
[----:B------:R-:W-:Y:S01]  /*4c10*/  @!PT LDS RZ, [RZ] ;  /* 0x00000000fffff984 */ /* 0x000fe20000000800 */
[----:B------:R-:W-:Y:S01]  /*4c20*/  @!PT LDS RZ, [RZ] ;  /* 0x00000000fffff984 */ /* 0x000fe20000000800 */
[----:B------:R4:W-:Y:S06]  /*4c30*/  MEMBAR.ALL.CTA ;  /* 0x0000000000007992 */ /* 0x0009ec0000008000 */
[----:B----4-:R-:W4:Y:S01]  /*4c40*/  FENCE.VIEW.ASYNC.S ;  /* 0x00000000000073c6 */ /* 0x010f220000000000 */
[----:B--2---:R-:W-:Y:S01]  /*4c50*/  @!P4 VIADD R62, R62, 0x388c0 ;  /* 0x000388c03e3ec836 */ /* 0x004fe20000000000 */
        /* <DEDUP_REMOVED lines=9> */
[----:B--2---:R-:W-:Y:S06]  /*4cf0*/  @P2 BRA `(.L_x_8643) ;  /* 0xffffffd400f02947 */ /* 0x004fec000383ffff */
.L_x_8606:
[----:B------:R-:W2:Y:S01]  /*4d00*/  LDL R4, [R1+0x6c] ;  /* 0x00006c0001047983 */ /* 0x000ea20000100800 */
[----:B------:R-:W-:Y:S01]  /*4d10*/  BSSY B0, `(.L_x_8644) ;  /* 0x0000005000007945 */ /* 0x000fe20003800000 */
[----:B--2---:R-:W-:-:S03]  /*4d20*/  ISETP.NE.AND P0, PT, R4, 0x1, PT ;  /* 0x000000010400780c */ /* 0x004fc60003f05270 */
[----:B------:R-:W-:Y:S10]  /*4d30*/  @P3 BRA `(.L_x_8645) ;  /* 0x0000000000083947 */ /* 0x000ff40003800000 */
[----:B------:R-:W2:Y:S02]  /*4d40*/  FENCE.VIEW.ASYNC.G ;  /* 0x00000000000073c6 */ /* 0x000ea40000000100 */
[----:B--2---:R-:W-:Y:S06]  /*4d50*/  BAR.ARV 0xc, 0x180 ;  /* 0x0306000000007b1d */ /* 0x004fec0000002000 */
.L_x_8645:
[----:B------:R-:W-:Y:S05]  /*4d60*/  BSYNC B0 ;  /* 0x0000000000007941 */ /* 0x000fea0003800000 */
.L_x_8644:
[----:B------:R-:W-:Y:S04]  /*4d70*/  BSSY B7, `(.L_x_8646) ;  /* 0x0000fec000077945 */ /* 0x000fe80003800000 */
[----:B------:R-:W-:Y:S05]  /*4d80*/  @!P0 BRA `(.L_x_8647) ;  /* 0x0000001c00b08947 */ /* 0x000fea0003800000 */
[----:B------:R-:W2:Y:S01]  /*4d90*/  LDC R0, c[0x0][0x448] ;  /* 0x00011200ff007b82 */ /* 0x000ea20000000800 */
        /* <DEDUP_REMOVED lines=36> */
[----:B------:R-:W2:Y:S01]  /*4fe0*/  @P0 LDC R0, c[0x0][0x44c] ;  /* 0x00011300ff000b82 */ /* 0x000ea20000000800 */
[----:B------:R-:W-:Y:S02]  /*4ff0*/  CS2R R86, SRZ ;  /* 0x0000000000567805 */ /* 0x000fe4000001ff00 */
[----:B------:R-:W-:Y:S01]  /*5000*/  CS2R R84, SRZ ;  /* 0x0000000000547805 */ /* 0x000fe2000001ff00 */
[----:B------:R-:W-:Y:S01]  /*5010*/  IMAD.MOV.U32 R83, RZ, RZ, RZ ;  /* 0x000000ffff537224 */ /* 0x000fe200078e00ff */
[----:B------:R-:W-:-:S02]  /*5020*/  CS2R R32, SRZ ;  /* 0x0000000000207805 */ /* 0x000fc4000001ff00 */
[----:B------:R-:W-:Y:S02]  /*5030*/  CS2R R80, SRZ ;  /* 0x0000000000507805 */ /* 0x000fe4000001ff00 */
[----:B------:R-:W-:Y:S02]  /*5040*/  CS2R R78, SRZ ;  /* 0x00000000004e7805 */ /* 0x000fe4000001ff00 */
[----:B------:R-:W-:Y:S01]  /*5050*/  CS2R R76, SRZ ;  /* 0x00000000004c7805 */ /* 0x000fe2000001ff00 */
[----:B------:R-:W3:Y:S01]  /*5060*/  @P0 LDC R5, c[0x0][0x450] ;  /* 0x00011400ff050b82 */ /* 0x000ee20000000800 */
[----:B------:R-:W-:Y:S01]  /*5070*/  IMAD.MOV.U32 R75, RZ, RZ, RZ ;  /* 0x000000ffff4b7224 */ /* 0x000fe200078e00ff */
[----:B------:R-:W-:Y:S02]  /*5080*/  CS2R R28, SRZ ;  /* 0x00000000001c7805 */ /* 0x000fe4000001ff00 */
        /* <DEDUP_REMOVED lines=13> */
[----:B--2---:R-:W-:Y:S01]  /*5160*/  @P0 IMAD.HI.U32 R0, R3, R0, RZ ;  /* 0x0000000003000227 */ /* 0x004fe200078e00ff */
[----:B------:R-:W-:Y:S02]  /*5170*/  CS2R R160, SRZ ;  /* 0x0000000000a07805 */ /* 0x000fe4000001ff00 */
[----:B------:R-:W-:Y:S02]  /*5180*/  CS2R R50, SRZ ;  /* 0x0000000000327805 */ /* 0x000fe4000001ff00 */
[----:B------:R-:W-:-:S02]  /*5190*/  CS2R R46, SRZ ;  /* 0x00000000002e7805 */ /* 0x000fc4000001ff00 */
[----:B------:R-:W-:Y:S02]  /*51a0*/  CS2R R42, SRZ ;  /* 0x00000000002a7805 */ /* 0x000fe4000001ff00 */
[----:B------:R-:W-:Y:S01]  /*51b0*/  CS2R R154, SRZ ;  /* 0x00000000009a7805 */ /* 0x000fe2000001ff00 */
[----:B------:R-:W-:Y:S01]  /*51c0*/  IMAD.MOV.U32 R39, RZ, RZ, RZ ;  /* 0x000000ffff277224 */ /* 0x000fe200078e00ff */
[----:B01----:R-:W-:Y:S02]  /*51d0*/  CS2R R10, SRZ ;  /* 0x00000000000a7805 */ /* 0x003fe4000001ff00 */
[----:B---3--:R-:W-:Y:S01]  /*51e0*/  @P0 SHF.R.U32.HI R3, RZ, R5, R0 ;  /* 0x00000005ff030219 */ /* 0x008fe20000011600 */
[----:B------:R-:W-:Y:S01]  /*51f0*/  IMAD.MOV.U32 R35, RZ, RZ, RZ ;  /* 0x000000ffff237224 */ /* 0x000fe200078e00ff */
[----:B------:R-:W-:Y:S02]  /*5200*/  PLOP3.LUT P0, PT, PT, PT, PT, 0x80, 0x0 ;  /* 0x000000000000781c */ /* 0x000fe40003f0f070 */
[----:B------:R-:W-:-:S02]  /*5210*/  CS2R R8, SRZ ;  /* 0x0000000000087805 */ /* 0x000fc4000001ff00 */
[----:B------:R-:W-:Y:S01]  /*5220*/  CS2R R152, SRZ ;  /* 0x0000000000987805 */ /* 0x000fe2000001ff00 */
[----:B------:R-:W-:Y:S01]  /*5230*/  IMAD.IADD R3, R38, 0x1, R3 ;  /* 0x0000000126037824 */ /* 0x000fe200078e0203 */
[----:B------:R-:W-:Y:S01]  /*5240*/  CS2R R6, SRZ ;  /* 0x0000000000067805 */ /* 0x000fe2000001ff00 */
[----:B------:R-:W-:Y:S02]  /*5250*/  IMAD.MOV.U32 R31, RZ, RZ, RZ ;  /* 0x000000ffff1f7224 */ /* 0x000fe400078e00ff */
[----:B------:R-:W-:Y:S01]  /*5260*/  IMAD.MOV.U32 R5, RZ, RZ, RZ ;  /* 0x000000ffff057224 */ /* 0x000fe200078e00ff */
[----:B------:R-:W-:-:S04]  /*5270*/  SHF.R.S32.HI R0, RZ, 0x1f, R3 ;  /* 0x0000001fff007819 */ /* 0x000fc80000011403 */
[----:B------:R-:W-:-:S04]  /*5280*/  LEA.HI R0, R0, R3, RZ, 0x6 ;  /* 0x0000000300007211 */ /* 0x000fc800078f30ff */
[----:B------:R-:W-:Y:S01]  /*5290*/  SHF.R.S32.HI R3, RZ, 0x6, R0 ;  /* 0x00000006ff037819 */ /* 0x000fe20000011400 */
[----:B------:R-:W-:-:S03]  /*52a0*/  IMAD.MOV.U32 R0, RZ, RZ, RZ ;  /* 0x000000ffff007224 */ /* 0x000fc600078e00ff */
[----:B------:R-:W-:Y:S02]  /*52b0*/  VIMNMX R4, R168, R3, PT ;  /* 0x00000003a8047248 */ /* 0x000fe40003fe0100 */
[----:B------:R-:W-:Y:S02]  /*52c0*/  CS2R R2, SRZ ;  /* 0x0000000000027805 */ /* 0x000fe4000001ff00 */
[----:B------:R-:W-:-:S13]  /*52d0*/  ISETP.GE.AND P1, PT, R4, 0x1, PT ;  /* 0x000000010400780c */ /* 0x000fda0003f26270 */
        /* <DEDUP_REMOVED lines=25> */
[----:B------:R-:W-:Y:S01]  /*5470*/  LOP3.LUT R0, R3, 0x3fff, RZ, 0xc0, !PT ;  /* 0x00003fff03007812 */ /* 0x000fe200078ec0ff */
[----:B------:R-:W-:Y:S01]  /*5480*/  IMAD.MOV.U32 R3, RZ, RZ, 0x40000040 ;  /* 0x40000040ff037424 */ /* 0x000fe200078e00ff */
[C---:B------:R-:W-:Y:S01]  /*5490*/  R2UR UR4, R2.reuse ;  /* 0x00000000020472ca */ /* 0x040fe200000e0000 */
[----:B------:R-:W-:Y:S01]  /*54a0*/  VIADD R10, R2, 0x2 ;  /* 0x00000002020a7836 */ /* 0x000fe20000000000 */
[----:B------:R-:W-:-:S02]  /*54b0*/  LOP3.LUT R0, R0, 0x2000000, RZ, 0xfc, !PT ;  /* 0x0200000000007812 */ /* 0x000fc400078efcff */
[----:B------:R-:W-:-:S03]  /*54c0*/  R2UR UR5, R3 ;  /* 0x00000000030572ca */ /* 0x000fc600000e0000 */
[----:B------:R-:W-:-:S04]  /*54d0*/  IMAD R6, R19, 0x1000, R0 ;  /* 0x0000100013067824 */ /* 0x000fc800078e0200 */
[C---:B------:R-:W-:Y:S01]  /*54e0*/  VIADD R8, R6.reuse, 0x80 ;  /* 0x0000008006087836 */ /* 0x040fe20000000000 */
[----:B------:R-:W-:-:S13]  /*54f0*/  R2UR UR6, R6 ;  /* 0x00000000060672ca */ /* 0x000fda00000e0000 */
        /* <DEDUP_REMOVED lines=35> */
.L_x_8649:
        /* <DEDUP_REMOVED lines=8> */
.L_x_8653:
[----:B------:R-:W-:Y:S01]  /*57b0*/  BAR.SYNC.DEFER_BLOCKING 0xe, 0x100 ;  /* 0x0384000000007b1d */ /* 0x000fe20000010000 */
[C---:B-1----:R-:W-:Y:S01]  /*57c0*/  IMAD R4, R19.reuse, 0x40, R194 ;  /* 0x0000004013047824 */ /* 0x042fe200078e02c2 */
[----:B------:R-:W-:Y:S01]  /*57d0*/  R2UR UR4, R2 ;  /* 0x00000000020472ca */ /* 0x000fe200000e0000 */
[----:B------:R-:W-:Y:S01]  /*57e0*/  VIADD R19, R19, 0x1 ;  /* 0x0000000113137836 */ /* 0x000fe20000000000 */
[----:B------:R-:W-:Y:S01]  /*57f0*/  R2UR UR5, R3 ;  /* 0x00000000030572ca */ /* 0x000fe200000e0000 */
[----:B------:R-:W-:Y:S01]  /*5800*/  IMAD R4, R4, 0x4, R18 ;  /* 0x0000000404047824 */ /* 0x000fe200078e0212 */
[C---:B------:R-:W-:Y:S01]  /*5810*/  ISETP.GT.AND P1, PT, R14.reuse, RZ, PT ;  /* 0x000000ff0e00720c */ /* 0x040fe20003f24270 */
[----:B------:R-:W-:Y:S01]  /*5820*/  IMAD.MOV.U32 R13, RZ, RZ, 0x40000040 ;  /* 0x40000040ff0d7424 */ /* 0x000fe200078e00ff */
[----:B------:R-:W-:Y:S01]  /*5830*/  ISETP.NE.AND P0, PT, R19, 0x2, PT ;  /* 0x000000021300780c */ /* 0x000fe20003f05270 */
[----:B------:R-:W-:-:S03]  /*5840*/  VIADD R14, R14, 0xffffffff ;  /* 0xffffffff0e0e7836 */ /* 0x000fc60000000000 */
        /* <DEDUP_REMOVED lines=132> */
[----:B------:R-:W-:Y:S02]  /*6090*/  IMAD.MOV.U32 R5, RZ, RZ, 0x40000040 ;  /* 0x40000040ff057424 */ /* 0x000fe400078e00ff */
[C---:B------:R-:W-:Y:S01]  /*60a0*/  VIADD R12, R4.reuse, 0x80 ;  /* 0x00000080040c7836 */ /* 0x040fe20000000000 */
[----:B------:R-:W-:Y:S01]  /*60b0*/  R2UR UR6, R4 ;  /* 0x00000000040672ca */ /* 0x000fe200000e0000 */
[----:B------:R-:W-:Y:S01]  /*60c0*/  WARPGROUP.ARRIVE ;  /* 0x00000000000079c5 */ /* 0x000fe20000000000 */
[----:B------:R-:W-:Y:S01]  /*60d0*/  R2UR UR7, R5 ;  /* 0x00000000050772ca */ /* 0x000fe200000e0000 */
[----:B------:R-:W-:-:S12]  /*60e0*/  IMAD.MOV.U32 R5, RZ, RZ, 0x40000040 ;  /* 0x40000040ff057424 */ /* 0x000fd800078e00ff */
        /* <DEDUP_REMOVED lines=23> */
[----:B------:R-:W-:Y:S02]  /*6260*/  R2UR UR5, R7 ;  /* 0x00000000070572ca */ /* 0x000fe400000e0000 */
[----:B------:R-:W-:-:S04]  /*6270*/  SEL R4, RZ, 0x1, P0 ;  /* 0x00000001ff047807 */ /* 0x000fc80000000000 */
[----:B------:R-:W-:Y:S01]  /*6280*/  LOP3.LUT R23, R23, R4, RZ, 0x3c, !PT ;  /* 0x0000000417177212 */ /* 0x000fe200078e3cff */
[----:B------:R-:W-:Y:S02]  /*6290*/  WARPGROUP.DEPBAR.LE gsb0, 0x0 ;  /* 0x00008000000079c5 */ /* 0x000fe40000010000 */
[----:B------:R-:W-:-:S12]  /*62a0*/  WARPGROUP.ARRIVE ;  /* 0x00000000000079c5 */ /* 0x000fd80000000000 */
[----:B------:R-:W-:Y:S03]  /*62b0*/  HGMMA.64x256x16.F32.BF16 R24, gdesc[UR4].tnspB, R24, gsb0 ;  /* 0x43e00000041879f0 */ /* 0x000fe60008001818 */
[----:B------:R-:W-:Y:S02]  /*62c0*/  WARPGROUP.DEPBAR.LE gsb0, 0x0 ;  /* 0x00008000000079c5 */ /* 0x000fe40000010000 */
[----:B------:R-:W-:Y:S06]  /*62d0*/  BAR.ARV 0xf, 0x100 ;  /* 0x03c4000000007b1d */ /* 0x000fec0000002000 */
[----:B------:R-:W-:Y:S05]  /*62e0*/  @!P2 BRA `(.L_x_8652) ;  /* 0x000000000004a947 */ /* 0x000fea0003800000 */
[----:B------:R-:W-:Y:S01]  /*62f0*/  BPT.TRAP 0x1 ;  /* 0x000000040000795c */ /* 0x000fe20000300000 */
.L_x_8652:
[----:B------:R-:W-:-:S04]  /*6300*/  IMAD R4, R19, 0x8, R18 ;  /* 0x0000000813047824 */ /* 0x000fc800078e0212 */
[----:B------:R-:W-:-:S05]  /*6310*/  VIADD R4, R4, 0x38860 ;  /* 0x0003886004047836 */ /* 0x000fca0000000000 */
[----:B------:R-:W-:-:S04]  /*6320*/  PRMT R4, R187, 0x654, R4 ;  /* 0x00000654bb047816 */ /* 0x000fc80000000004 */
[----:B------:R1:W-:Y:S01]  /*6330*/  SYNCS.ARRIVE.TRANS64.RED.A1T0 RZ, [R4+URZ], RZ ;  /* 0x000000ff04ff79a7 */ /* 0x0003e2000810043f */
[----:B------:R-:W-:Y:S05]  /*6340*/  @P1 BRA `(.L_x_8653) ;  /* 0xfffffff400181947 */ /* 0x000fea000383ffff */
.L_x_8651:
[----:B------:R-:W-:Y:S05]  /*6350*/  BSYNC B0 ;  /* 0x0000000000007941 */ /* 0x000fea0003800000 */
.L_x_8650:
[----:B------:R-:W-:Y:S01]  /*6360*/  BAR.SYNC.DEFER_BLOCKING 0xe, 0x100 ;  /* 0x0384000000007b1d */ /* 0x000fe20000010000 */
[C---:B------:R-:W-:Y:S01]  /*6370*/  IMAD R3, R19.reuse, 0x40, R194 ;  /* 0x0000004013037824 */ /* 0x040fe200078e02c2 */
[----:B------:R-:W-:Y:S01]  /*6380*/  PLOP3.LUT P0, PT, PT, PT, PT, 0x8, 0x0 ;  /* 0x000000000000781c */ /* 0x000fe20003f0e170 */
[----:B------:R-:W-:Y:S02]  /*6390*/  VIADD R19, R19, 0x1 ;  /* 0x0000000113137836 */ /* 0x000fe40000000000 */
[----:B------:R-:W-:-:S03]  /*63a0*/  IMAD R3, R3, 0x4, R18 ;  /* 0x0000000403037824 */ /* 0x000fc600078e0212 */
[----:B------:R-:W-:-:S04]  /*63b0*/  ISETP.NE.AND P1, PT, R19, 0x2, PT ;  /* 0x000000021300780c */ /* 0x000fc80003f25270 */
[----:B------:R-:W-:Y:S01]  /*63c0*/  SEL R19, R19, RZ, P1 ;  /* 0x000000ff13137207 */ /* 0x000fe20000800000 */
[----:B------:R-:W2:Y:S04]  /*63d0*/  LDS R2, [R3+0x38400] ;  /* 0x0384000003027984 */ /* 0x000ea80000000800 */
[----:B------:R-:W0:Y:S01]  /*63e0*/  LDS R0, [R3+0x38420] ;  /* 0x0384200003007984 */ /* 0x000e220000000800 */
[-C--:B--2---:R-:W-:Y:S01]  /*63f0*/  FMUL.FTZ R155, R28, R2.reuse ;  /* 0x000000021c9b7220 */ /* 0x084fe20000410000 */
[-C--:B------:R-:W-:Y:S01]  /*6400*/  FMUL.FTZ R152, R29, R2.reuse ;  /* 0x000000021d987220 */ /* 0x080fe20000410000 */
[-C--:B------:R-:W-:Y:S01]  /*6410*/  FMUL.FTZ R10, R33, R2.reuse ;  /* 0x00000002210a7220 */ /* 0x080fe20000410000 */
[-C--:B------:R-:W-:Y:S01]  /*6420*/  FMUL.FTZ R14, R37, R2.reuse ;  /* 0x00000002250e7220 */ /* 0x080fe20000410000 */
[----:B------:R-:W-:Y:S01]  /*6430*/  FMUL.FTZ R28, R41, R2 ;  /* 0x00000002291c7220 */ /* 0x000fe20000410000 */
        /* <DEDUP_REMOVED lines=125> */
[----:B------:R-:W-:-:S02]  /*6c10*/  IMAD.MOV.U32 R2, RZ, RZ, RZ ;  /* 0x000000ffff027224 */ /* 0x000fc400078e00ff */
[----:B------:R-:W-:Y:S01]  /*6c20*/  IMAD.MOV.U32 R0, RZ, RZ, RZ ;  /* 0x000000ffff007224 */ /* 0x000fe200078e00ff */
[----:B------:R-:W-:Y:S06]  /*6c30*/  BAR.ARV 0xf, 0x100 ;  /* 0x03c4000000007b1d */ /* 0x000fec0000002000 */
[----:B------:R-:W-:Y:S05]  /*6c40*/  BRA `(.L_x_8648) ;  /* 0x000000dc00f87947 */ /* 0x000fea0003800000 */
.L_x_8647:
        /* <DEDUP_REMOVED lines=120> */
.L_x_8655:
[----:B------:R-:W-:Y:S05]  /*73d0*/  BSYNC B6 ;  /* 0x0000000000067941 */ /* 0x000fea0003800000 */
.L_x_8654:
        /* <DEDUP_REMOVED lines=13> */
.L_x_8659:
[----:B-1----:R1:W2:Y:S02]  /*74b0*/  SYNCS.PHASECHK.TRANS64.TRYWAIT P0, [R18+URZ+0x38800], R3 ;  /* 0x03880003120075a7 */ /* 0x0022a4000800017f */
[----:B--2---:R-:W-:Y:S05]  /*74c0*/  @!P0 NANOSLEEP.SYNCS 0x989680 ;  /* 0x009896800000895d */ /* 0x004fea0003900000 */
[----:B------:R-:W2:Y:S02]  /*74d0*/  @!P0 SYNCS.PHASECHK.TRANS64 P0, [R18+URZ+0x38800], R3 ;  /* 0x03880003120085a7 */ /* 0x000ea4000800007f */
[----:B--2---:R-:W-:Y:S05]  /*74e0*/  @!P0 BRA `(.L_x_8659) ;  /* 0xfffffffc00f08947 */ /* 0x004fea000383ffff */
.L_x_8658:
[----:B------:R-:W-:Y:S05]  /*74f0*/  BSYNC B0 ;  /* 0x0000000000007941 */ /* 0x000fea0003800000 */
.L_x_8657:
[----:B------:R-:W-:Y:S05]  /*7500*/  BRA `(.L_x_8660) ;  /* 0x0000002c00f47947 */ /* 0x000fea0003800000 */
.L_x_8656:
        /* <DEDUP_REMOVED lines=31> */
.L_x_8662:
[----:B------:R-:W-:Y:S05]  /*7700*/  BSYNC B6 ;  /* 0x0000000000067941 */ /* 0x000fea0003800000 */
.L_x_8661:
        /* <DEDUP_REMOVED lines=19> */
[----:B------:R-:W-:Y:S02]  /*7840*/  IMAD R5, R2, 0x20, R37 ;  /* 0x0000002002057824 */ /* 0x000fe400078e0225 */
[----:B------:R-:W-:Y:S02]  /*7850*/  IMAD.MOV.U32 R2, RZ, RZ, R24 ;  /* 0x000000ffff027224 */ /* 0x000fe400078e0018 */
        /* <DEDUP_REMOVED lines=9> */
[----:B------:R-:W-:-:S04]  /*78f0*/  IMAD.WIDE.U32 R2, R5, UR6, R2 ;  /* 0x0000000605027c25 */ /* 0x000fc8000f8e0002 */
[----:B------:R-:W-:Y:S01]  /*7900*/  IMAD R11, R5, UR7, R0 ;  /* 0x00000007050b7c24 */ /* 0x000fe2000f8e0200 */
[----:B------:R-:W-:Y:S01]  /*7910*/  ULDC.64 UR6, c[0x0][0x400] ;  /* 0x0001000000067ab9 */ /* 0x000fe20000000a00 */
[----:B------:R-:W-:Y:S01]  /*7920*/  IMAD.IADD R5, R7, 0x1, R9 ;  /* 0x0000000107057824 */ /* 0x000fe200078e0209 */
[----:B------:R-:W-:Y:S01]  /*7930*/  LEA R0, P0, R6, UR4, 0x1 ;  /* 0x0000000406007c11 */ /* 0x000fe2000f8008ff */
[----:B------:R-:W-:Y:S01]  /*7940*/  IMAD.IADD R7, R3, 0x1, R11 ;  /* 0x0000000103077824 */ /* 0x000fe200078e020b */
[----:B------:R-:W-:Y:S01]  /*7950*/  LEA R4, P1, R2, UR6, 0x1 ;  /* 0x0000000602047c11 */ /* 0x000fe2000f8208ff */
[----:B------:R-:W-:Y:S01]  /*7960*/  UMOV UR4, 0xffffffff ;  /* 0xffffffff00047882 */ /* 0x000fe20000000000 */
[----:B------:R-:W-:Y:S02]  /*7970*/  LEA.HI.X R6, R6, UR5, R5, 0x1, P0 ;  /* 0x0000000506067c11 */ /* 0x000fe400080f0c05 */
[----:B------:R-:W-:Y:S01]  /*7980*/  LEA.HI.X R7, R2, UR7, R7, 0x1, P1 ;  /* 0x0000000702077c11 */ /* 0x000fe200088f0c07 */
[----:B------:R-:W-:Y:S08]  /*7990*/  BRA.DIV UR4, `(.L_x_8665) ;  /* 0x0000018e04e87947 */ /* 0x000ff0000b800000 */
[----:B------:R0:W1:Y:S04]  /*79a0*/  SHFL.IDX PT, R3, R6, RZ, 0x1c1f ;  /* 0x001c1fff06037589 */ /* 0x00006800000e0000 */
[----:B------:R0:W2:Y:S04]  /*79b0*/  SHFL.IDX PT, R2, R0, RZ, 0x1c1f ;  /* 0x001c1fff00027589 */ /* 0x0000a800000e0000 */
[----:B------:R0:W3:Y:S04]  /*79c0*/  SHFL.IDX PT, R5, R7, RZ, 0x1c1f ;  /* 0x001c1fff07057589 */ /* 0x0000e800000e0000 */
[----:B------:R0:W4:Y:S02]  /*79d0*/  SHFL.IDX PT, R14, R4, RZ, 0x1c1f ;  /* 0x001c1fff040e7589 */ /* 0x00012400000e0000 */
.L_x_8897:
        /* <DEDUP_REMOVED lines=10> */
[----:B------:R-:W-:Y:S02]  /*7a80*/  CS2R R28, SRZ ;  /* 0x00000000001c7805 */ /* 0x000fe4000001ff00 */
[----:B------:R-:W-:Y:S02]  /*7a90*/  ISETP.GE.AND P3, PT, R207, UR4, PT ;  /* 0x00000004cf007c0c */ /* 0x000fe4000bf66270 */
[----:B------:R-:W-:Y:S01]  /*7aa0*/  ISETP.GE.AND P2, PT, R188, UR4, PT ;  /* 0x00000004bc007c0c */ /* 0x000fe2000bf46270 */
[----:B---3--:R-:W-:-:S10]  /*7ab0*/  IMAD.MOV.U32 R15, RZ, RZ, R5 ;  /* 0x000000ffff0f7224 */ /* 0x008fd400078e0005 */
[----:B------:R-:W-:Y:S02]  /*7ac0*/  @!P3 IMAD.SHL.U32 R13, R207, 0x2, RZ ;  /* 0x00000002cf0db824 */ /* 0x000fe400078e00ff */
[----:B-12---:R-:W-:-:S03]  /*7ad0*/  @!P2 IMAD.WIDE R8, R188, 0x2, R2 ;  /* 0x00000002bc08a825 */ /* 0x006fc600078e0202 */
[-C--:B------:R-:W-:Y:S02]  /*7ae0*/  @!P3 IADD3 R2, P0, R2, R13.reuse, RZ ;  /* 0x0000000d0202b210 */ /* 0x080fe40007f1e0ff */
[----:B----4-:R-:W-:Y:S02]  /*7af0*/  @!P3 IADD3 R12, P1, R14, R13, RZ ;  /* 0x0000000d0e0cb210 */ /* 0x010fe40007f3e0ff */
[----:B------:R-:W-:Y:S02]  /*7b00*/  CS2R R26, SRZ ;  /* 0x00000000001a7805 */ /* 0x000fe4000001ff00 */
[----:B------:R-:W-:Y:S01]  /*7b10*/  CS2R R24, SRZ ;  /* 0x0000000000187805 */ /* 0x000fe2000001ff00 */
[----:B------:R1:W5:Y:S01]  /*7b20*/  @!P2 LD.E.64 R28, desc[UR40][R8.64] ;  /* 0x00000028081ca980 */ /* 0x000362000c101b00 */
[----:B------:R-:W-:Y:S01]  /*7b30*/  @!P3 SHF.L.U64.HI R20, R207, 0x1, R10 ;  /* 0x00000001cf14b819 */ /* 0x000fe2000001020a */
[----:B------:R-:W-:-:S04]  /*7b40*/  @!P2 IMAD.WIDE R10, R188, 0x2, R14 ;  /* 0x00000002bc0aa825 */ /* 0x000fc800078e020e */
[--C-:B------:R-:W-:Y:S01]  /*7b50*/  @!P3 IMAD.X R3, R3, 0x1, R20.reuse, P0 ;  /* 0x000000010303b824 */ /* 0x100fe200000e0614 */
[----:B------:R1:W5:Y:S01]  /*7b60*/  @!P2 LD.E.64 R26, desc[UR40][R10.64] ;  /* 0x000000280a1aa980 */ /* 0x000362000c101b00 */
[----:B------:R-:W-:Y:S01]  /*7b70*/  @!P3 IMAD.X R13, R5, 0x1, R20, P1 ;  /* 0x00000001050db824 */ /* 0x000fe200008e0614 */
[----:B------:R-:W-:Y:S02]  /*7b80*/  CS2R R20, SRZ ;  /* 0x0000000000147805 */ /* 0x000fe4000001ff00 */
[----:B------:R1:W5:Y:S04]  /*7b90*/  @!P3 LD.E.64 R24, desc[UR40][R2.64] ;  /* 0x000000280218b980 */ /* 0x000368000c101b00 */
[----:B------:R1:W5:Y:S02]  /*7ba0*/  @!P3 LD.E.64 R20, desc[UR40][R12.64] ;  /* 0x000000280c14b980 */ /* 0x000364000c101b00 */
.L_x_8667:
[----:B------:R-:W-:Y:S05]  /*7bb0*/  BSYNC B1 ;  /* 0x0000000000017941 */ /* 0x000fea0003800000 */
.L_x_8666:
        /* <DEDUP_REMOVED lines=13> */
[----:B------:R-:W-:Y:S02]  /*7c90*/  PRMT R45, R2, 0x7610, R45 ;  /* 0x00007610022d7816 */ /* 0x000fe4000000002d */
[----:B------:R-:W-:Y:S01]  /*7ca0*/  PRMT R46, R3, 0x7610, R46 ;  /* 0x00007610032e7816 */ /* 0x000fe2000000002e */
[----:B------:R-:W-:Y:S06]  /*7cb0*/  BRA.DIV UR4, `(.L_x_8668) ;  /* 0x0000018e04907947 */ /* 0x000fec000b800000 */
[----:B------:R1:W2:Y:S04]  /*7cc0*/  SHFL.IDX PT, R3, R6, 0x1, 0x1c1f ;  /* 0x003c1f0006037f89 */ /* 0x0002a800000e0000 */
[----:B------:R1:W3:Y:S04]  /*7cd0*/  SHFL.IDX PT, R2, R0, 0x1, 0x1c1f ;  /* 0x003c1f0000027f89 */ /* 0x0002e800000e0000 */
[----:B------:R1:W1:Y:S04]  /*7ce0*/  SHFL.IDX PT, R5, R7, 0x1, 0x1c1f ;  /* 0x003c1f0007057f89 */ /* 0x00026800000e0000 */
[----:B0-----:R-:W0:Y:S02]  /*7cf0*/  SHFL.IDX PT, R4, R4, 0x1, 0x1c1f ;  /* 0x003c1f0004047f89 */ /* 0x001e2400000e0000 */
.L_x_8903:
[----:B-1----:R-:W5:Y:S01]  /*7d00*/  LDL R6, [R1+0x5c] ;  /* 0x00005c0001067983 */ /* 0x002f620000100800 */
[----:B------:R-:W-:Y:S01]  /*7d10*/  VIADD R37, R37, 0x20 ;  /* 0x0000002025257836 */ /* 0x000fe20000000000 */
[----:B------:R-:W-:Y:S01]  /*7d20*/  BSSY B1, `(.L_x_8669) ;  /* 0x000001f000017945 */ /* 0x000fe20003800000 */
[----:B------:R-:W-:Y:S01]  /*7d30*/  IMAD.SHL.U32 R36, R192, 0x40, RZ ;  /* 0x00000040c0247824 */ /* 0x000fe200078e00ff */
[----:B------:R-:W-:Y:S02]  /*7d40*/  CS2R R12, SRZ ;  /* 0x00000000000c7805 */ /* 0x000fe4000001ff00 */
[----:B------:R-:W-:Y:S02]  /*7d50*/  CS2R R10, SRZ ;  /* 0x00000000000a7805 */ /* 0x000fe4000001ff00 */
[----:B------:R-:W-:Y:S02]  /*7d60*/  ISETP.GE.AND P0, PT, R37, R34, PT ;  /* 0x000000222500720c */ /* 0x000fe40003f06270 */
[----:B----4-:R-:W-:-:S02]  /*7d70*/  CS2R R14, SRZ ;  /* 0x00000000000e7805 */ /* 0x010fc4000001ff00 */
[----:B-----5:R-:W-:-:S04]  /*7d80*/  LEA.HI R0, R6, R6, RZ, 0x1 ;  /* 0x0000000606007211 */ /* 0x020fc800078f08ff */
[----:B------:R-:W-:-:S05]  /*7d90*/  LOP3.LUT R0, R0, 0xfffffffe, RZ, 0xc0, !PT ;  /* 0xfffffffe00007812 */ /* 0x000fca00078ec0ff */
[----:B------:R-:W-:-:S05]  /*7da0*/  IMAD.IADD R0, R6, 0x1, -R0 ;  /* 0x0000000106007824 */ /* 0x000fca00078e0a00 */
[----:B------:R-:W-:Y:S01]  /*7db0*/  SHF.L.U32 R35, R0, 0x1f, RZ ;  /* 0x0000001f00237819 */ /* 0x000fe200000006ff */
[----:B------:R-:W-:Y:S06]  /*7dc0*/  @P0 BRA `(.L_x_8670) ;  /* 0x0000000000500947 */ /* 0x000fec0003800000 */
[----:B------:R-:W4:Y:S01]  /*7dd0*/  LDL R6, [R1+0x64] ;  /* 0x0000640001067983 */ /* 0x000f220000100800 */
[----:B------:R-:W-:Y:S01]  /*7de0*/  ULDC UR4, c[0x0][0x3f4] ;  /* 0x0000fd0000047ab9 */ /* 0x000fe20000000800 */
[----:B------:R-:W-:Y:S02]  /*7df0*/  CS2R R12, SRZ ;  /* 0x00000000000c7805 */ /* 0x000fe4000001ff00 */
[----:B------:R-:W-:Y:S02]  /*7e00*/  ISETP.GE.AND P3, PT, R207, UR4, PT ;  /* 0x00000004cf007c0c */ /* 0x000fe4000bf66270 */
[----:B------:R-:W-:-:S11]  /*7e10*/  ISETP.GE.AND P2, PT, R188, UR4, PT ;  /* 0x00000004bc007c0c */ /* 0x000fd6000bf46270 */
[----:B------:R-:W-:Y:S02]  /*7e20*/  @!P3 IMAD.SHL.U32 R7, R207, 0x2, RZ ;  /* 0x00000002cf07b824 */ /* 0x000fe400078e00ff */
[----:B--23--:R-:W-:-:S03]  /*7e30*/  @!P2 IMAD.WIDE R32, R188, 0x2, R2 ;  /* 0x00000002bc20a825 */ /* 0x00cfc600078e0202 */
[----:B------:R-:W-:Y:S02]  /*7e40*/  @!P3 IADD3 R2, P0, R2, R7, RZ ;  /* 0x000000070202b210 */ /* 0x000fe40007f1e0ff */
[----:B------:R-:W-:Y:S02]  /*7e50*/  CS2R R14, SRZ ;  /* 0x00000000000e7805 */ /* 0x000fe4000001ff00 */
[----:B------:R-:W-:Y:S01]  /*7e60*/  CS2R R8, SRZ ;  /* 0x0000000000087805 */ /* 0x000fe2000001ff00 */
[----:B0-----:R-:W-:Y:S01]  /*7e70*/  @!P2 IMAD.WIDE R30, R188, 0x2, R4 ;  /* 0x00000002bc1ea825 */ /* 0x001fe200078e0204 */
[----:B------:R1:W5:Y:S04]  /*7e80*/  @!P2 LD.E.64 R12, desc[UR40][R32.64] ;  /* 0x00000028200ca980 */ /* 0x000368000c101b00 */
[----:B------:R1:W5:Y:S01]  /*7e90*/  @!P2 LD.E.64 R14, desc[UR40][R30.64] ;  /* 0x000000281e0ea980 */ /* 0x000362000c101b00 */
[----:B----4-:R-:W-:-:S02]  /*7ea0*/  @!P3 SHF.L.U64.HI R10, R207, 0x1, R6 ;  /* 0x00000001cf0ab819 */ /* 0x010fc40000010206 */
[----:B------:R-:W-:-:S03]  /*7eb0*/  @!P3 IADD3 R6, P1, R4, R7, RZ ;  /* 0x000000070406b210 */ /* 0x000fc60007f3e0ff */
[--C-:B------:R-:W-:Y:S02]  /*7ec0*/  @!P3 IMAD.X R3, R3, 0x1, R10.reuse, P0 ;  /* 0x000000010303b824 */ /* 0x100fe400000e060a */
[----:B------:R-:W-:Y:S01]  /*7ed0*/  @!P3 IMAD.X R7, R5, 0x1, R10, P1 ;  /* 0x000000010507b824 */ /* 0x000fe200008e060a */
[----:B------:R-:W-:Y:S02]  /*7ee0*/  CS2R R10, SRZ ;  /* 0x00000000000a7805 */ /* 0x000fe4000001ff00 */
[----:B------:R1:W5:Y:S04]  /*7ef0*/  @!P3 LD.E.64 R8, desc[UR40][R2.64] ;  /* 0x000000280208b980 */ /* 0x000368000c101b00 */
[----:B------:R1:W5:Y:S02]  /*7f00*/  @!P3 LD.E.64 R10, desc[UR40][R6.64] ;  /* 0x00000028060ab980 */ /* 0x000364000c101b00 */
.L_x_8670:
[----:B------:R-:W-:Y:S05]  /*7f10*/  BSYNC B1 ;  /* 0x0000000000017941 */ /* 0x000fea0003800000 */
.L_x_8669:
[----:B------:R-:W4:Y:S01]  /*7f20*/  S2R R37, SR_TID.X ;  /* 0x0000000000257919 */ /* 0x000f220000002100 */
[----:B------:R-:W4:Y:S01]  /*7f30*/  SYNCS.PHASECHK.TRANS64.TRYWAIT P0, [R18+URZ+0x38800], R35 ;  /* 0x03880023120075a7 */ /* 0x000f22000800017f */
[----:B-12---:R-:W-:Y:S01]  /*7f40*/  LOP3.LUT R3, R36, 0x1c0, RZ, 0xc0, !PT ;  /* 0x000001c024037812 */ /* 0x006fe200078ec0ff */
        /* <DEDUP_REMOVED lines=13> */
[----:B------:R-:W-:Y:S01]  /*8020*/  PRMT R30, R6, 0x5410, R4 ;  /* 0x00005410061e7816 */ /* 0x000fe20000000004 */
[----:B------:R-:W-:Y:S01]  /*8030*/  IMAD.MOV.U32 R4, RZ, RZ, R14 ;  /* 0x000000ffff047224 */ /* 0x000fe200078e000e */
[----:B------:R-:W-:-:S02]  /*8040*/  PRMT R31, R3, 0x7610, R31 ;  /* 0x00007610031f7816 */ /* 0x000fc4000000001f */
[----:B------:R-:W-:Y:S02]  /*8050*/  LOP3.LUT P2, RZ, R192, 0x4, RZ, 0xc0, !PT ;  /* 0x00000004c0ff7812 */ /* 0x000fe4000784c0ff */
[----:B------:R-:W-:Y:S02]  /*8060*/  PRMT R48, R4, 0x7610, R48 ;  /* 0x0000761004307816 */ /* 0x000fe40000000030 */
[----:B------:R-:W-:Y:S01]  /*8070*/  ISETP.GE.AND P1, PT, R191, R34, PT ;  /* 0x00000022bf00720c */ /* 0x000fe20003f26270 */
[----:B----4-:R-:W-:-:S05]  /*8080*/  VIADD R37, R37, 0xffffff80 ;  /* 0xffffff8025257836 */ /* 0x010fca0000000000 */
        /* <DEDUP_REMOVED lines=10> */
.L_x_8904:
[----:B------:R-:W-:Y:S05]  /*8130*/  BSYNC B1 ;  /* 0x0000000000017941 */ /* 0x000fea0003800000 */
.L_x_8671:
        /* <DEDUP_REMOVED lines=12> */
[----:B0-----:R-:W-:Y:S02]  /*8200*/  SHF.R.U64 R35, R28, 0x10, R29 ;  /* 0x000000101c237819 */ /* 0x001fe4000000121d */
[----:B------:R-:W-:Y:S02]  /*8210*/  PRMT R39, R41, 0x5410, R39 ;  /* 0x0000541029277816 */ /* 0x000fe40000000027 */
[----:B------:R-:W-:Y:S02]  /*8220*/  PRMT R36, R40, 0x5432, R36 ;  /* 0x0000543228247816 */ /* 0x000fe40000000024 */
[----:B------:R-:W-:-:S02]  /*8230*/  SHF.R.U64 R38, R26, 0x10, R27 ;  /* 0x000000101a267819 */ /* 0x000fc4000000121b */
[----:B------:R-:W-:Y:S01]  /*8240*/  PRMT R35, R40, 0x5410, R35 ;  /* 0x0000541028237816 */ /* 0x000fe20000000023 */
[----:B------:R-:W-:Y:S01]  /*8250*/  IMAD.U32 R40, R39, 0x10000, RZ ;  /* 0x0001000027287824 */ /* 0x000fe200078e00ff */
[----:B------:R-:W-:Y:S01]  /*8260*/  PRMT R38, R41, 0x5432, R38 ;  /* 0x0000543229267816 */ /* 0x000fe20000000026 */
[C---:B------:R-:W-:Y:S01]  /*8270*/  IMAD.U32 R37, R36.reuse, 0x10000, RZ ;  /* 0x0001000024257824 */ /* 0x040fe200078e00ff */
[----:B------:R-:W-:Y:S02]  /*8280*/  LOP3.LUT R39, R39, 0xffff0000, RZ, 0xc0, !PT ;  /* 0xffff000027277812 */ /* 0x000fe400078ec0ff */
[----:B------:R-:W-:Y:S02]  /*8290*/  LOP3.LUT R36, R36, 0xffff0000, RZ, 0xc0, !PT ;  /* 0xffff000024247812 */ /* 0x000fe400078ec0ff */
[C---:B-1----:R-:W-:Y:S01]  /*82a0*/  LOP3.LUT R27, R6.reuse, 0xffff0000, RZ, 0xc0, !PT ;  /* 0xffff0000061b7812 */ /* 0x042fe200078ec0ff */
        /* <DEDUP_REMOVED lines=32> */
.L_x_8676:
[----:B------:R-:W-:Y:S05]  /*84b0*/  BSYNC B2 ;  /* 0x0000000000027941 */ /* 0x000fea0003800000 */
.L_x_8675:
[----:B------:R-:W-:Y:S05]  /*84c0*/  @P1 BRA `(.L_x_8674) ;  /* 0x0000000000b81947 */ /* 0x000fea0003800000 */
[----:B-1----:R-:W1:Y:S01]  /*84d0*/  LDS.128 R4, [R2] ;  /* 0x0000000002047984 */ /* 0x002e620000000c00 */
[----:B0-----:R-:W-:Y:S02]  /*84e0*/  SHF.R.U32.HI R35, RZ, 0x10, R21 ;  /* 0x00000010ff237819 */ /* 0x001fe40000011615 */
[----:B------:R-:W-:Y:S02]  /*84f0*/  SHF.R.U32.HI R27, RZ, 0x10, R25 ;  /* 0x00000010ff1b7819 */ /* 0x000fe40000011619 */
        /* <DEDUP_REMOVED lines=23> */
[C---:B------:R-:W-:Y:S01]  /*8670*/  FMUL.FTZ R39, R25.reuse, R35 ;  /* 0x0000002319277220 */ /* 0x040fe20000410000 */
        /* <DEDUP_REMOVED lines=19> */
.L_x_8674:
[----:B------:R-:W-:Y:S05]  /*87b0*/  BSYNC B1 ;  /* 0x0000000000017941 */ /* 0x000fea0003800000 */
.L_x_8673:
        /* <DEDUP_REMOVED lines=54> */
.L_x_8679:
[----:B------:R-:W-:Y:S05]  /*8b20*/  BSYNC B1 ;  /* 0x0000000000017941 */ /* 0x000fea0003800000 */
.L_x_8678:
        /* <DEDUP_REMOVED lines=48> */
.L_x_8664:
        /* <DEDUP_REMOVED lines=47> */
[----:B--2---:R-:W-:Y:S02]  /*9120*/  @!P1 IMAD.X R5, R0, 0x1, R4, P2 ;  /* 0x0000000100059824 */ /* 0x004fe400010e0604 */
[----:B------:R-:W-:Y:S02]  /*9130*/  @!P1 IMAD.MOV.U32 R8, RZ, RZ, R2 ;  /* 0x000000ffff089224 */ /* 0x000fe400078e0002 */
[----:B------:R-:W-:Y:S01]  /*9140*/  @!P1 IMAD.MOV.U32 R9, RZ, RZ, R5 ;  /* 0x000000ffff099224 */ /* 0x000fe200078e0005 */
[----:B---3--:R-:W-:-:S05]  /*9150*/  @!P1 IADD3 R14, P2, R14, R7, RZ ;  /* 0x000000070e0e9210 */ /* 0x008fca0007f5e0ff */
[----:B------:R-:W2:Y:S01]  /*9160*/  @!P1 LD.E.128 R8, desc[UR40][R8.64] ;  /* 0x0000002808089980 */ /* 0x000ea2000c101d00 */
[----:B----4-:R-:W-:-:S04]  /*9170*/  @!P1 IMAD.X R3, R3, 0x1, R4, P2 ;  /* 0x0000000103039824 */ /* 0x010fc800010e0604 */
[----:B------:R-:W-:-:S05]  /*9180*/  @!P1 IMAD.MOV.U32 R15, RZ, RZ, R3 ;  /* 0x000000ffff0f9224 */ /* 0x000fca00078e0003 */
[----:B------:R0:W3:Y:S01]  /*9190*/  @!P1 LD.E.128 R4, desc[UR40][R14.64] ;  /* 0x000000280e049980 */ /* 0x0000e2000c101d00 */
[----:B------:R-:W-:Y:S02]  /*91a0*/  CS2R R28, SRZ ;  /* 0x00000000001c7805 */ /* 0x000fe4000001ff00 */
[----:B------:R-:W-:Y:S02]  /*91b0*/  CS2R R30, SRZ ;  /* 0x00000000001e7805 */ /* 0x000fe4000001ff00 */
[----:B------:R-:W-:Y:S01]  /*91c0*/  CS2R R20, SRZ ;  /* 0x0000000000147805 */ /* 0x000fe2000001ff00 */
[----:B------:R-:W1:Y:S04]  /*91d0*/  SHFL.IDX PT, R25, R25, 0x1, 0x1c1f ;  /* 0x003c1f0019197f89 */ /* 0x000e6800000e0000 */
[----:B------:R-:W4:Y:S04]  /*91e0*/  SHFL.IDX PT, R24, R24, 0x1, 0x1c1f ;  /* 0x003c1f0018187f89 */ /* 0x000f2800000e0000 */
[----:B0-----:R0:W0:Y:S04]  /*91f0*/  SHFL.IDX PT, R14, R27, 0x1, 0x1c1f ;  /* 0x003c1f001b0e7f89 */ /* 0x00102800000e0000 */
[----:B------:R-:W0:Y:S01]  /*9200*/  SHFL.IDX PT, R26, R26, 0x1, 0x1c1f ;  /* 0x003c1f001a1a7f89 */ /* 0x000e2200000e0000 */
[----:B--2---:R-:W-:-:S02]  /*9210*/  @!P1 IMAD.MOV.U32 R29, RZ, RZ, R9 ;  /* 0x000000ffff1d9224 */ /* 0x004fc400078e0009 */
[----:B------:R-:W-:Y:S02]  /*9220*/  @!P1 IMAD.MOV.U32 R28, RZ, RZ, R8 ;  /* 0x000000ffff1c9224 */ /* 0x000fe400078e0008 */
[----:B------:R-:W-:Y:S02]  /*9230*/  IMAD.MOV.U32 R2, RZ, RZ, R29 ;  /* 0x000000ffff027224 */ /* 0x000fe400078e001d */
[----:B------:R-:W-:Y:S02]  /*9240*/  IMAD.MOV.U32 R0, RZ, RZ, R28 ;  /* 0x000000ffff007224 */ /* 0x000fe400078e001c */
[----:B------:R-:W-:Y:S01]  /*9250*/  @!P1 IMAD.MOV.U32 R30, RZ, RZ, R10 ;  /* 0x000000ffff1e9224 */ /* 0x000fe200078e000a */
[----:B------:R-:W-:Y:S02]  /*9260*/  PRMT R34, R34, 0x5410, R2 ;  /* 0x0000541022227816 */ /* 0x000fe40000000002 */
[----:B------:R-:W-:Y:S02]  /*9270*/  CS2R R2, SRZ ;  /* 0x0000000000027805 */ /* 0x000fe4000001ff00 */
[----:B------:R-:W-:Y:S01]  /*9280*/  PRMT R39, R0, 0x7610, R39 ;  /* 0x0000761000277816 */ /* 0x000fe20000000027 */
[----:B------:R-:W-:-:S02]  /*9290*/  IMAD.MOV.U32 R0, RZ, RZ, R30 ;  /* 0x000000ffff007224 */ /* 0x000fc400078e001e */
[----:B---3--:R-:W-:Y:S02]  /*92a0*/  @!P1 IMAD.MOV.U32 R21, RZ, RZ, R5 ;  /* 0x000000ffff159224 */ /* 0x008fe400078e0005 */
[----:B------:R-:W-:Y:S01]  /*92b0*/  @!P1 IMAD.MOV.U32 R2, RZ, RZ, R6 ;  /* 0x000000ffff029224 */ /* 0x000fe200078e0006 */
[----:B------:R-:W-:Y:S01]  /*92c0*/  PRMT R33, R0, 0x7610, R33 ;  /* 0x0000761000217816 */ /* 0x000fe20000000021 */
[----:B------:R-:W-:Y:S02]  /*92d0*/  @!P1 IMAD.MOV.U32 R31, RZ, RZ, R11 ;  /* 0x000000ffff1f9224 */ /* 0x000fe400078e000b */
[----:B------:R-:W-:Y:S02]  /*92e0*/  @!P1 IMAD.MOV.U32 R20, RZ, RZ, R4 ;  /* 0x000000ffff149224 */ /* 0x000fe400078e0004 */
[----:B------:R-:W-:Y:S02]  /*92f0*/  @!P1 IMAD.MOV.U32 R3, RZ, RZ, R7 ;  /* 0x000000ffff039224 */ /* 0x000fe400078e0007 */
[----:B------:R-:W-:-:S02]  /*9300*/  IMAD.MOV.U32 R4, RZ, RZ, R21 ;  /* 0x000000ffff047224 */ /* 0x000fc400078e0015 */
        /* <DEDUP_REMOVED lines=8> */
[----:B01--4-:R-:W-:-:S07]  /*9390*/  PRMT R45, R45, 0x5410, R6 ;  /* 0x000054102d2d7816 */ /* 0x013fce0000000006 */
.L_x_8914:
        /* <DEDUP_REMOVED lines=24> */
.L_x_8682:
[----:B------:R-:W-:Y:S05]  /*9520*/  BSYNC B1 ;  /* 0x0000000000017941 */ /* 0x000fea0003800000 */
.L_x_8681:
[----:B------:R-:W0:Y:S01]  /*9530*/  SYNCS.PHASECHK.TRANS64.TRYWAIT P1, [R18+URZ+0x38800], R13 ;  /* 0x0388000d120075a7 */ /* 0x000e22000802017f */
[----:B------:R-:W-:Y:S01]  /*9540*/  VIADDMNMX R32, R32, -R213, 0x40, PT ;  /* 0x0000004020207446 */ /* 0x000fe200038009d5 */
        /* <DEDUP_REMOVED lines=18> */
.L_x_8915:
[----:B------:R-:W-:Y:S05]  /*9670*/  BSYNC B1 ;  /* 0x0000000000017941 */ /* 0x000fea0003800000 */
.L_x_8683:
        /* <DEDUP_REMOVED lines=15> */
[----:B------:R-:W-:-:S02]  /*9770*/  SHF.R.U64 R43, R2, 0x10, R3 ;  /* 0x00000010022b7819 */ /* 0x000fc40000001203 */
[----:B------:R-:W-:Y:S02]  /*9780*/  PRMT R37, R39, 0x5410, R37 ;  /* 0x0000541027257816 */ /* 0x000fe40000000025 */
[C---:B------:R-:W-:Y:S02]  /*9790*/  PRMT R40, R33.reuse, 0x5432, R40 ;  /* 0x0000543221287816 */ /* 0x040fe40000000028 */
[----:B------:R-:W-:Y:S02]  /*97a0*/  SHF.R.U32.HI R44, RZ, 0x10, R3 ;  /* 0x00000010ff2c7819 */ /* 0x000fe40000011603 */
        /* <DEDUP_REMOVED lines=8> */
[----:B------:R-:W-:Y:S02]  /*9830*/  PRMT R44, R45, 0x5432, R44 ;  /* 0x000054322d2c7816 */ /* 0x000fe4000000002c */
[----:B------:R-:W-:Y:S02]  /*9840*/  LEA.HI R24, R24, R25, RZ, 0x5 ;  /* 0x0000001918187211 */ /* 0x000fe400078f28ff */
[----:B------:R-:W-:Y:S02]  /*9850*/  PRMT R38, R34, 0x5432, R38 ;  /* 0x0000543222267816 */ /* 0x000fe40000000026 */
[----:B------:R-:W-:Y:S02]  /*9860*/  SHF.R.S32.HI R24, RZ, 0x5, R24 ;  /* 0x00000005ff187819 */ /* 0x000fe40000011418 */
[----:B------:R-:W-:-:S02]  /*9870*/  LOP3.LUT R40, R40, 0xffff0000, RZ, 0xc0, !PT ;  /* 0xffff000028287812 */ /* 0x000fc400078ec0ff */
        /* <DEDUP_REMOVED lines=29> */
[C---:B------:R-:W-:Y:S01]  /*9a50*/  FFMA.FTZ R28, R12.reuse, R28, R29 ;  /* 0x0000001c0c1c7223 */ /* 0x040fe2000001001d */
        /* <DEDUP_REMOVED lines=8> */
[----:B------:R-:W-:Y:S01]  /*9ae0*/  FMUL.FTZ R37, R30, R29 ;  /* 0x0000001d1e257220 */ /* 0x000fe20000410000 */
[----:B------:R-:W-:Y:S02]  /*9af0*/  IMAD.U32 R20, R14, 0x10000, RZ ;  /* 0x000100000e147824 */ /* 0x000fe400078e00ff */
[----:B------:R-:W-:Y:S01]  /*9b00*/  FFMA.FTZ R38, R13, R38, -R2 ;  /* 0x000000260d267223 */ /* 0x000fe20000010802 */
[----:B------:R-:W-:Y:S01]  /*9b10*/  FMUL.FTZ R30, R30, R3 ;  /* 0x000000031e1e7220 */ /* 0x000fe20000410000 */
[----:B------:R-:W-:Y:S01]  /*9b20*/  IMAD.U32 R31, R27, 0x10000, RZ ;  /* 0x000100001b1f7824 */ /* 0x000fe200078e00ff */
[----:B------:R-:W-:Y:S01]  /*9b30*/  LOP3.LUT R26, R26, 0xffff0000, RZ, 0xc0, !PT ;  /* 0xffff00001a1a7812 */ /* 0x000fe200078ec0ff */
[----:B------:R-:W-:-:S02]  /*9b40*/  IMAD.U32 R2, R34, 0x10000, RZ ;  /* 0x0001000022027824 */ /* 0x000fc400078e00ff */
[----:B------:R-:W-:Y:S01]  /*9b50*/  FFMA.FTZ R37, R20, R3, -R37 ;  /* 0x0000000314257223 */ /* 0x000fe20000010825 */
[----:B------:R-:W-:Y:S02]  /*9b60*/  IMAD.U32 R12, R44, 0x10000, RZ ;  /* 0x000100002c0c7824 */ /* 0x000fe400078e00ff */
[----:B------:R-:W-:Y:S01]  /*9b70*/  FFMA.FTZ R30, R20, R29, R30 ;  /* 0x0000001d141e7223 */ /* 0x000fe2000001001e */
        /* <DEDUP_REMOVED lines=9> */
[----:B------:R-:W-:Y:S01]  /*9c10*/  FFMA.FTZ R20, R21, R12, R20 ;  /* 0x0000000c15147223 */ /* 0x000fe20000010014 */
[----:B------:R-:W-:Y:S01]  /*9c20*/  LOP3.LUT R14, R14, 0xffff0000, RZ, 0xc0, !PT ;  /* 0xffff00000e0e7812 */ /* 0x000fe200078ec0ff */
[C---:B------:R-:W-:Y:S01]  /*9c30*/  FMUL.FTZ R3, R26.reuse, R43 ;  /* 0x0000002b1a037220 */ /* 0x040fe20000410000 */
[----:B------:R-:W-:Y:S01]  /*9c40*/  LOP3.LUT R15, R15, 0xffff0000, RZ, 0xc0, !PT ;  /* 0xffff00000f0f7812 */ /* 0x000fe200078ec0ff */
[C---:B------:R-:W-:Y:S01]  /*9c50*/  FMUL.FTZ R12, R27.reuse, R44 ;  /* 0x0000002c1b0c7220 */ /* 0x040fe20000410000 */
[-C--:B------:R-:W-:Y:S01]  /*9c60*/  FMUL.FTZ R26, R26, R39.reuse ;  /* 0x000000271a1a7220 */ /* 0x080fe20000410000 */
[----:B------:R-:W-:Y:S01]  /*9c70*/  FMUL.FTZ R27, R27, R34 ;  /* 0x000000221b1b7220 */ /* 0x000fe20000410000 */
[----:B------:R-:W-:Y:S01]  /*9c80*/  FFMA.FTZ R40, R21, R2, -R40 ;  /* 0x0000000215287223 */ /* 0x000fe20000010828 */
        /* <DEDUP_REMOVED lines=14> */
.L_x_8686:
[----:B------:R-:W-:Y:S05]  /*9d70*/  BSYNC B1 ;  /* 0x0000000000017941 */ /* 0x000fea0003800000 */
.L_x_8685:
[----:B------:R-:W-:Y:S02]  /*9d80*/  PRMT R20, R32, 0x7610, R20 ;  /* 0x0000761020147816 */ /* 0x000fe40000000014 */
[----:B------:R-:W-:Y:S01]  /*9d90*/  PRMT R30, R36, 0x7610, R30 ;  /* 0x00007610241e7816 */ /* 0x000fe2000000001e */
[----:B------:R-:W-:Y:S06]  /*9da0*/  @P0 BRA `(.L_x_8677) ;  /* 0x0000000400a80947 */ /* 0x000fec0003800000 */
[----:B------:R-:W2:Y:S01]  /*9db0*/  LDL R3, [R1+0x70] ;  /* 0x0000700001037983 */ /* 0x000ea20000100800 */
[C---:B-1----:R-:W-:Y:S02]  /*9dc0*/  VIADD R12, R191.reuse, 0x20 ;  /* 0x00000020bf0c7836 */ /* 0x042fe40000000000 */
[----:B0-----:R-:W-:Y:S01]  /*9dd0*/  VIADD R13, R191, 0x20 ;  /* 0x00000020bf0d7836 */ /* 0x001fe20000000000 */
        /* <DEDUP_REMOVED lines=103> */
.L_x_8677:
[----:B------:R-:W-:Y:S05]  /*a450*/  BSYNC B0 ;  /* 0x0000000000007941 */ /* 0x000fea0003800000 */
.L_x_8663:
        /* <DEDUP_REMOVED lines=8> */
.L_x_8660:
[----:B------:R-:W-:-:S13]  /*a4e0*/  ISETP.NE.AND P0, PT, R186, 0x3, PT ;  /* 0x00000003ba00780c */ /* 0x000fda0003f05270 */
[----:B------:R-:W-:Y:S05]  /*a4f0*/  @!P0 BRA `(.L_x_8687) ;  /* 0x0000000000048947 */ /* 0x000fea0003800000 */
[----:B------:R-:W-:Y:S01]  /*a500*/  BPT.TRAP 0x1 ;  /* 0x000000040000795c */ /* 0x000fe20000300000 */
.L_x_8687:
[----:B------:R-:W-:Y:S01]  /*a510*/  IMAD R20, R19, 0x8, R18 ;  /* 0x0000000813147824 */ /* 0x000fe200078e0212 */
[----:B01----:R-:W-:-:S04]  /*a520*/  SHF.L.U32 R13, R23, 0x1f, RZ ;  /* 0x0000001f170d7819 */ /* 0x003fc800000006ff */
[----:B------:R0:W1:Y:S01]  /*a530*/  SYNCS.PHASECHK.TRANS64.TRYWAIT P1, [R20+URZ+0x38830], R13 ;  /* 0x0388300d140075a7 */ /* 0x000062000802017f */
[----:B------:R-:W-:Y:S05]  /*a540*/  @!P0 BRA `(.L_x_8688) ;  /* 0x0000000000048947 */ /* 0x000fea0003800000 */
[----:B------:R-:W-:Y:S01]  /*a550*/  BPT.TRAP 0x1 ;  /* 0x000000040000795c */ /* 0x000fe20000300000 */
.L_x_8688:
[C---:B--2---:R-:W-:Y:S02]  /*a560*/  VIADD R2, R18.reuse, 0x22400 ;  /* 0x0002240012027836 */ /* 0x044fe40000000000 */
[----:B---3--:R-:W-:-:S03]  /*a570*/  VIADD R3, R18, 0x20400 ;  /* 0x0002040012037836 */ /* 0x008fc60000000000 */
[----:B------:R-:W-:Y:S02]  /*a580*/  SHF.R.U32.HI R2, RZ, 0x4, R2 ;  /* 0x00000004ff027819 */ /* 0x000fe40000011602 */
[----:B------:R-:W-:Y:S02]  /*a590*/  SHF.R.U32.HI R3, RZ, 0x4, R3 ;  /* 0x00000004ff037819 */ /* 0x000fe40000011603 */
[----:B------:R-:W-:Y:S02]  /*a5a0*/  LOP3.LUT R2, R2, 0x3fff, RZ, 0xc0, !PT ;  /* 0x00003fff02027812 */ /* 0x000fe400078ec0ff */
[----:B------:R-:W-:Y:S02]  /*a5b0*/  LOP3.LUT R3, R3, 0x3fff, RZ, 0xc0, !PT ;  /* 0x00003fff03037812 */ /* 0x000fe400078ec0ff */
[----:B------:R-:W-:Y:S01]  /*a5c0*/  LOP3.LUT R199, R2, 0x10000, RZ, 0xfc, !PT ;  /* 0x0001000002c77812 */ /* 0x000fe200078efcff */
[----:B-1----:R-:W-:Y:S06]  /*a5d0*/  @P1 BRA `(.L_x_8689) ;  /* 0x0000000000081947 */ /* 0x002fec0003800000 */
[----:B------:R-:W1:Y:S02]  /*a5e0*/  SYNCS.PHASECHK.TRANS64.TRYWAIT P1, [R20+URZ+0x38830], R13 ;  /* 0x0388300d140075a7 */ /* 0x000e64000802017f */
[----:B-1----:R-:W-:Y:S05]  /*a5f0*/  @!P1 BRA `(.L_x_8690) ;  /* 0x0000016c00509947 */ /* 0x002fea0003800000 */
.L_x_8689:
[----:B------:R-:W-:Y:S01]  /*a600*/  LOP3.LUT R4, R3, 0x10000, RZ, 0xfc, !PT ;  /* 0x0001000003047812 */ /* 0x000fe200078efcff */
[----:B------:R-:W-:Y:S01]  /*a610*/  IMAD R2, R19, 0x200, R199 ;  /* 0x0000020013027824 */ /* 0x000fe200078e02c7 */
[----:B------:R-:W-:Y:S05]  /*a620*/  WARPSYNC.ALL ;  /* 0x0000000000007948 */ /* 0x000fea0003800000 */
[----:B------:R-:W-:Y:S01]  /*a630*/  IMAD.MOV.U32 R5, RZ, RZ, 0x40000040 ;  /* 0x40000040ff057424 */ /* 0x000fe200078e00ff */
[----:B------:R-:W-:Y:S01]  /*a640*/  R2UR UR4, R4 ;  /* 0x00000000040472ca */ /* 0x000fe200000e0000 */
[----:B------:R-:W-:Y:S01]  /*a650*/  IMAD.MOV.U32 R3, RZ, RZ, 0x40000040 ;  /* 0x40000040ff037424 */ /* 0x000fe200078e00ff */
[----:B------:R-:W-:Y:S01]  /*a660*/  R2UR UR6, R2 ;  /* 0x00000000020672ca */ /* 0x000fe200000e0000 */
[----:B-----5:R-:W-:Y:S01]  /*a670*/  WARPGROUP.ARRIVE ;  /* 0x00000000000079c5 */ /* 0x020fe20000000000 */
[----:B------:R-:W-:Y:S01]  /*a680*/  R2UR UR5, R5 ;  /* 0x00000000050572ca */ /* 0x000fe200000e0000 */
[----:B------:R-:W-:Y:S01]  /*a690*/  VIADD R10, R4, 0x2 ;  /* 0x00000002040a7836 */ /* 0x000fe20000000000 */
[----:B------:R-:W-:Y:S01]  /*a6a0*/  R2UR UR7, R3 ;  /* 0x00000000030772ca */ /* 0x000fe200000e0000 */
[----:B------:R-:W-:Y:S01]  /*a6b0*/  VIADD R6, R2, 0x2 ;  /* 0x0000000202067836 */ /* 0x000fe20000000000 */
[----:B------:R-:W-:Y:S01]  /*a6c0*/  BSSY B0, `(.L_x_8691) ;  /* 0x0000025000007945 */ /* 0x000fe20003800000 */
[----:B------:R-:W-:-:S02]  /*a6d0*/  IMAD.MOV.U32 R11, RZ, RZ, 0x40000040 ;  /* 0x40000040ff0b7424 */ /* 0x000fc400078e00ff */
[----:B------:R-:W-:Y:S02]  /*a6e0*/  IMAD.MOV.U32 R7, RZ, RZ, 0x40000040 ;  /* 0x40000040ff077424 */ /* 0x000fe400078e00ff */
[----:B------:R-:W-:Y:S02]  /*a6f0*/  VIADD R8, R4, 0x4 ;  /* 0x0000000404087836 */ /* 0x000fe40000000000 */
[----:B------:R-:W-:Y:S02]  /*a700*/  IMAD.MOV.U32 R9, RZ, RZ, 0x40000040 ;  /* 0x40000040ff097424 */ /* 0x000fe400078e00ff */
[----:B------:R-:W-:Y:S02]  /*a710*/  IMAD.MOV.U32 R3, RZ, RZ, 0x40000040 ;  /* 0x40000040ff037424 */ /* 0x000fe400078e00ff */
[----:B------:R-:W-:Y:S01]  /*a720*/  HGMMA.64x64x16.F32.BF16 R24, gdesc[UR4], RZ, !UPT, gsb0 ;  /* 0x00e00000041879f0 */ /* 0x000fe2000c0018ff */
[----:B------:R-:W-:Y:S02]  /*a730*/  R2UR UR4, R10 ;  /* 0x000000000a0472ca */ /* 0x000fe400000e0000 */
        /* <DEDUP_REMOVED lines=21> */
[----:B------:R-:W-:Y:S02]  /*a890*/  R2UR UR7, R3 ;  /* 0x00000000030772ca */ /* 0x000fe400000e0000 */
[----:B------:R-:W-:Y:S01]  /*a8a0*/  SHF.L.U32 R3, R0, 0x1f, RZ ;  /* 0x0000001f00037819 */ /* 0x000fe200000006ff */
[----:B------:R-:W-:-:S02]  /*a8b0*/  WARPGROUP.DEPBAR.LE gsb0, 0x0 ;  /* 0x00008000000079c5 */ /* 0x000fc40000010000 */
[----:B------:R-:W-:-:S08]  /*a8c0*/  WARPGROUP.ARRIVE ;  /* 0x00000000000079c5 */ /* 0x000fd00000000000 */
[----:B------:R-:W-:Y:S03]  /*a8d0*/  HGMMA.64x64x16.F32.BF16 R24, gdesc[UR4], R24, gsb0 ;  /* 0x00e00000041879f0 */ /* 0x000fe60008001818 */
[----:B------:R-:W-:Y:S02]  /*a8e0*/  WARPGROUP.DEPBAR.LE gsb0, 0x0 ;  /* 0x00008000000079c5 */ /* 0x000fe40000010000 */
[----:B------:R-:W2:Y:S02]  /*a8f0*/  SYNCS.PHASECHK.TRANS64.TRYWAIT P1, [R18+URZ+0x38810], R3 ;  /* 0x03881003120075a7 */ /* 0x000ea4000802017f */
[----:B--2---:R-:W-:Y:S05]  /*a900*/  @!P1 BRA `(.L_x_8692) ;  /* 0x0000016800a09947 */ /* 0x004fea0003800000 */
.L_x_8916:
[----:B------:R-:W-:Y:S05]  /*a910*/  BSYNC B0 ;  /* 0x0000000000007941 */ /* 0x000fea0003800000 */
.L_x_8691:
[----:B------:R-:W-:Y:S05]  /*a920*/  @!P0 BRA `(.L_x_8693) ;  /* 0x0000000000048947 */ /* 0x000fea0003800000 */
[----:B------:R-:W-:Y:S01]  /*a930*/  BPT.TRAP 0x1 ;  /* 0x000000040000795c */ /* 0x000fe20000300000 */
.L_x_8693:
[----:B------:R3:W4:Y:S01]  /*a940*/  SYNCS.PHASECHK.TRANS64.TRYWAIT P1, [R20+URZ+0x38850], R13 ;  /* 0x0388500d140075a7 */ /* 0x000722000802017f */
[----:B------:R-:W-:Y:S05]  /*a950*/  @!P0 BRA `(.L_x_8694) ;  /* 0x0000000000048947 */ /* 0x000fea0003800000 */
[----:B------:R-:W-:Y:S01]  /*a960*/  BPT.TRAP 0x1 ;  /* 0x000000040000795c */ /* 0x000fe20000300000 */
.L_x_8694:
[----:B------:R-:W-:-:S05]  /*a970*/  VIADD R0, R18, 0x400 ;  /* 0x0000040012007836 */ /* 0x000fca0000000000 */
[----:B------:R-:W-:-:S04]  /*a980*/  SHF.R.U32.HI R0, RZ, 0x4, R0 ;  /* 0x00000004ff007819 */ /* 0x000fc80000011600 */
[----:B------:R-:W-:Y:S01]  /*a990*/  LOP3.LUT R0, R0, 0x3fff, RZ, 0xc0, !PT ;  /* 0x00003fff00007812 */ /* 0x000fe200078ec0ff */
[----:B----4-:R-:W-:Y:S06]  /*a9a0*/  @P1 BRA `(.L_x_8695) ;  /* 0x0000000000081947 */ /* 0x010fec0003800000 */
[----:B------:R-:W4:Y:S02]  /*a9b0*/  SYNCS.PHASECHK.TRANS64.TRYWAIT P1, [R20+URZ+0x38850], R13 ;  /* 0x0388500d140075a7 */ /* 0x000f24000802017f */
[----:B----4-:R-:W-:Y:S05]  /*a9c0*/  @!P1 BRA `(.L_x_8696) ;  /* 0x0000016800849947 */ /* 0x010fea0003800000 */
.L_x_8695:
[----:B------:R-:W-:Y:S05]  /*a9d0*/  WARPSYNC.ALL ;  /* 0x0000000000007948 */ /* 0x000fea0003800000 */
[----:B------:R-:W-:Y:S01]  /*a9e0*/  LOP3.LUT R206, R0, 0x10000, RZ, 0xfc, !PT ;  /* 0x0001000000ce7812 */ /* 0x000fe200078efcff */
[----:B------:R-:W-:Y:S01]  /*a9f0*/  VIADD R0, R18, 0x26400 ;  /* 0x0002640012007836 */ /* 0x000fe20000000000 */
[----:B------:R-:W-:-:S03]  /*aa00*/  WARPGROUP.ARRIVE ;  /* 0x00000000000079c5 */ /* 0x000fc60000000000 */
[----:B------:R-:W-:-:S03]  /*aa10*/  IMAD R12, R19, 0x1000, R206 ;  /* 0x00001000130c7824 */ /* 0x000fc600078e02ce */
[----:B------:R-:W5:Y:S01]  /*aa20*/  S2R R21, SR_TID.X ;  /* 0x0000000000157919 */ /* 0x000f620000002100 */
[----:B01-34-:R-:W-:Y:S01]  /*aa30*/  IMAD.MOV.U32 R13, RZ, RZ, 0x40000040 ;  /* 0x40000040ff0d7424 */ /* 0x01bfe200078e00ff */
[----:B------:R-:W-:Y:S01]  /*aa40*/  SHF.R.U32.HI R0, RZ, 0x4, R0 ;  /* 0x00000004ff007819 */ /* 0x000fe20000011600 */
[----:B--2---:R-:W-:Y:S01]  /*aa50*/  IMAD.MOV.U32 R3, RZ, RZ, 0x40000040 ;  /* 0x40000040ff037424 */ /* 0x004fe200078e00ff */
[C---:B------:R-:W-:Y:S01]  /*aa60*/  R2UR UR6, R12.reuse ;  /* 0x000000000c0672ca */ /* 0x040fe200000e0000 */
[----:B------:R-:W-:Y:S01]  /*aa70*/  VIADD R14, R12, 0x2 ;  /* 0x000000020c0e7836 */ /* 0x000fe20000000000 */
[----:B------:R-:W-:Y:S01]  /*aa80*/  LOP3.LUT R0, R0, 0x3fff, RZ, 0xc0, !PT ;  /* 0x00003fff00007812 */ /* 0x000fe200078ec0ff */
[----:B------:R-:W-:Y:S01]  /*aa90*/  IMAD.MOV.U32 R15, RZ, RZ, 0x40000040 ;  /* 0x40000040ff0f7424 */ /* 0x000fe200078e00ff */
[----:B------:R-:W-:Y:S01]  /*aaa0*/  R2UR UR7, R13 ;  /* 0x000000000d0772ca */ /* 0x000fe200000e0000 */
[----:B------:R-:W-:Y:S01]  /*aab0*/  IMAD.MOV.U32 R57, RZ, RZ, 0x40000040 ;  /* 0x40000040ff397424 */ /* 0x000fe200078e00ff */
[----:B------:R-:W-:Y:S01]  /*aac0*/  LOP3.LUT R2, R0, 0x10000, RZ, 0xfc, !PT ;  /* 0x0001000000027812 */ /* 0x000fe200078efcff */
[----:B------:R-:W-:Y:S01]  /*aad0*/  IMAD.MOV.U32 R60, RZ, RZ, 0x4 ;  /* 0x00000004ff3c7424 */ /* 0x000fe200078e00ff */
[----:B------:R-:W-:-:S02]  /*aae0*/  R2UR UR5, R3 ;  /* 0x00000000030572ca */ /* 0x000fc400000e0000 */
[C---:B------:R-:W-:Y:S01]  /*aaf0*/  R2UR UR4, R2.reuse ;  /* 0x00000000020472ca */ /* 0x040fe200000e0000 */
[C---:B------:R-:W-:Y:S02]  /*ab00*/  VIADD R56, R2.reuse, 0x2 ;  /* 0x0000000202387836 */ /* 0x040fe40000000000 */
[----:B------:R-:W-:-:S10]  /*ab10*/  VIADD R13, R2, 0x800 ;  /* 0x00000800020d7836 */ /* 0x000fd40000000000 */
        /* <DEDUP_REMOVED lines=9> */
[----:B-----5:R-:W-:-:S05]  /*abb0*/  SHF.R.U32.HI R21, RZ, 0x7, R21 ;  /* 0x00000007ff157819 */ /* 0x020fca0000011615 */
        /* <DEDUP_REMOVED lines=184> */
[----:B------:R-:W-:-:S04]  /*b740*/  SEL R13, R13, 0x26, P1 ;  /* 0x000000260d0d7807 */ /* 0x000fc80000800000 */
[----:B------:R-:W-:Y:S01]  /*b750*/  LOP3.LUT R13, R13, 0x6, RZ, 0xc0, !PT ;  /* 0x000000060d0d7812 */ /* 0x000fe200078ec0ff */
        /* <DEDUP_REMOVED lines=153> */
[----:B------:R-:W-:-:S03]  /*c0f0*/  IMAD.MOV.U32 R21, RZ, RZ, 0x40 ;  /* 0x00000040ff157424 */ /* 0x000fc600078e00ff */
[----:B------:R-:W-:Y:S02]  /*c100*/  SEL R13, R13, 0xf80, P1 ;  /* 0x00000f800d0d7807 */ /* 0x000fe40000800000 */
[----:B------:R-:W-:Y:S01]  /*c110*/  SEL R0, R21, 0x3e, P1 ;  /* 0x0000003e15007807 */ /* 0x000fe20000800000 */
[----:B------:R-:W-:Y:S02]  /*c120*/  WARPGROUP.DEPBAR.LE gsb0, 0x0 ;  /* 0x00008000000079c5 */ /* 0x000fe40000010000 */
[----:B------:R-:W-:-:S06]  /*c130*/  WARPGROUP.ARRIVE ;  /* 0x00000000000079c5 */ /* 0x000fcc0000000000 */
[----:B------:R-:W-:Y:S01]  /*c140*/  HGMMA.64x64x16.F32.BF16 R24, gdesc[UR4], R24, gsb0 ;  /* 0x00e00000041879f0 */ /* 0x000fe20008001818 */
[----:B------:R-:W-:Y:S02]  /*c150*/  R2UR UR6, R14 ;  /* 0x000000000e0672ca */ /* 0x000fe400000e0000 */
[----:B------:R-:W-:Y:S02]  /*c160*/  R2UR UR7, R15 ;  /* 0x000000000f0772ca */ /* 0x000fe400000e0000 */
[----:B------:R-:W-:Y:S02]  /*c170*/  R2UR UR4, R56 ;  /* 0x00000000380472ca */ /* 0x000fe400000e0000 */
[----:B------:R-:W-:Y:S02]  /*c180*/  R2UR UR5, R57 ;  /* 0x00000000390572ca */ /* 0x000fe400000e0000 */
[----:B------:R-:W-:Y:S02]  /*c190*/  LOP3.LUT R15, R13, 0x1e00, RZ, 0xc0, !PT ;  /* 0x00001e000d0f7812 */ /* 0x000fe400078ec0ff */
[----:B------:R-:W-:-:S04]  /*c1a0*/  LOP3.LUT R13, R0, 0x6, RZ, 0xc0, !PT ;  /* 0x00000006000d7812 */ /* 0x000fc800078ec0ff */
[CC--:B------:R-:W-:Y:S02]  /*c1b0*/  IADD3 R14, R13.reuse, R15.reuse, R2 ;  /* 0x0000000f0d0e7210 */ /* 0x0c0fe40007ffe002 */
[----:B------:R-:W-:Y:S01]  /*c1c0*/  IADD3 R12, R13, R15, R12 ;  /* 0x0000000f0d0c7210 */ /* 0x000fe20007ffe00c */
[----:B------:R-:W-:Y:S02]  /*c1d0*/  IMAD.MOV.U32 R15, RZ, RZ, 0x40000040 ;  /* 0x40000040ff0f7424 */ /* 0x000fe400078e00ff */
[----:B------:R-:W-:Y:S01]  /*c1e0*/  IMAD.MOV.U32 R13, RZ, RZ, 0x40000040 ;  /* 0x40000040ff0d7424 */ /* 0x000fe200078e00ff */
        /* <DEDUP_REMOVED lines=13> */
.L_x_8697:
[----:B------:R-:W2:Y:S01]  /*c2c0*/  LDL R0, [R1+0x10] ;  /* 0x0000100001007983 */ /* 0x000ea20000100800 */
[----:B------:R-:W0:Y:S01]  /*c2d0*/  LDC R12, c[0x0][0x448] ;  /* 0x00011200ff0c7b82 */ /* 0x000e220000000800 */
[----:B------:R-:W-:Y:S01]  /*c2e0*/  ULDC UR4, c[0x0][0xa80] ;  /* 0x0002a00000047ab9 */ /* 0x000fe20000000800 */
[----:B------:R-:W-:Y:S01]  /*c2f0*/  LOP3.LUT R22, R22, 0xffffffef, RZ, 0xc0, !PT ;  /* 0xffffffef16167812 */ /* 0x000fe200078ec0ff */
[----:B------:R-:W3:Y:S01]  /*c300*/  LDL R56, [R1] ;  /* 0x0000000001387983 */ /* 0x000ee20000100800 */
[----:B0-----:R-:W-:-:S13]  /*c310*/  ISETP.NE.AND P5, PT, R12, 0x1, PT ;  /* 0x000000010c00780c */ /* 0x001fda0003fa5270 */
[----:B------:R-:W0:Y:S01]  /*c320*/  @P5 LDC R13, c[0x0][0x44c] ;  /* 0x00011300ff0d5b82 */ /* 0x000e220000000800 */
[----:B------:R-:W-:-:S07]  /*c330*/  @P5 LOP3.LUT R22, R22, 0x10, RZ, 0xfc, !PT ;  /* 0x0000001016165812 */ /* 0x000fce00078efcff */
[----:B------:R-:W1:Y:S01]  /*c340*/  @P5 LDC R15, c[0x0][0x450] ;  /* 0x00011400ff0f5b82 */ /* 0x000e620000000800 */
[----:B--2---:R-:W-:-:S04]  /*c350*/  IMAD.IADD R0, R0, 0x1, R213 ;  /* 0x0000000100007824 */ /* 0x004fc800078e02d5 */
[----:B0-----:R-:W-:-:S05]  /*c360*/  @P5 IMAD.HI.U32 R12, R0, R13, RZ ;  /* 0x0000000d000c5227 */ /* 0x001fca00078e00ff */
[----:B-1----:R-:W-:-:S05]  /*c370*/  @P5 SHF.R.U32.HI R0, RZ, R15, R12 ;  /* 0x0000000fff005219 */ /* 0x002fca000001160c */
[----:B------:R-:W0:Y:S01]  /*c380*/  SHFL.IDX PT, R14, R0, RZ, 0x1c1f ;  /* 0x001c1fff000e7589 */ /* 0x000e2200000e0000 */
[----:B------:R-:W-:-:S05]  /*c390*/  IMAD R12, R168, -0x40, R21 ;  /* 0xffffffc0a80c7824 */ /* 0x000fca00078e0215 */
[----:B------:R-:W-:Y:S02]  /*c3a0*/  IADD3 R13, R211, 0x1, R12 ;  /* 0x00000001d30d7810 */ /* 0x000fe40007ffe00c */
[----:B------:R-:W-:Y:S02]  /*c3b0*/  IADD3 R12, -R193, R12, R211 ;  /* 0x0000000cc10c7210 */ /* 0x000fe40007ffe1d3 */
        /* <DEDUP_REMOVED lines=30> */
[----:B------:R-:W-:Y:S01]  /*c5a0*/  FMNMX.FTZ R24, R63, R24, !PT ;  /* 0x000000183f187209 */ /* 0x000fe20007810000 */
[----:B------:R-:W0:Y:S01]  /*c5b0*/  SHFL.IDX PT, R0, R0, 0x1, 0x1c1f ;  /* 0x003c1f0000007f89 */ /* 0x000e2200000e0000 */
        /* <DEDUP_REMOVED lines=17> */
[----:B0-----:R-:W-:Y:S02]  /*c6d0*/  VIADDMNMX R14, R0, R13, R12, PT ;  /* 0x0000000d000e7246 */ /* 0x001fe4000380010c */
        /* <DEDUP_REMOVED lines=21> */
[----:B------:R-:W-:Y:S02]  /*c830*/  FSEL R81, R38, -INF , P2 ;  /* 0xff80000026517808 */ /* 0x000fe40001000000 */
[----:B------:R-:W-:Y:S01]  /*c840*/  FMNMX.FTZ R0, R79, R0, !PT ;  /* 0x000000004f007209 */ /* 0x000fe20007810000 */
[----:B------:R-:W0:Y:S01]  /*c850*/  SHFL.BFLY PT, R12, R21, 0x1, 0x1f ;  /* 0x0c201f00150c7f89 */ /* 0x000e2200000e0000 */
        /* <DEDUP_REMOVED lines=21> */
[----:B0-----:R-:W-:Y:S01]  /*c9b0*/  FMNMX.FTZ R13, R21, R12, !PT ;  /* 0x0000000c150d7209 */ /* 0x001fe20007810000 */
[----:B------:R-:W-:Y:S01]  /*c9c0*/  IMAD.U32 R12, RZ, RZ, UR4 ;  /* 0x00000004ff0c7e24 */ /* 0x000fe2000f8e00ff */
[----:B------:R-:W-:Y:S02]  /*c9d0*/  ISETP.GT.AND P2, PT, R14, 0x39, PT ;  /* 0x000000390e00780c */ /* 0x000fe40003f44270 */
[----:B------:R-:W-:Y:S02]  /*c9e0*/  FSEL R91, R54, -INF , P1 ;  /* 0xff800000365b7808 */ /* 0x000fe40000800000 */
[----:B------:R-:W-:Y:S01]  /*c9f0*/  FMNMX.FTZ R0, R51, R0, !PT ;  /* 0x0000000033007209 */ /* 0x000fe20007810000 */
[C---:B------:R-:W-:Y:S01]  /*ca00*/  FMUL.FTZ R21, R13.reuse, R12 ;  /* 0x0000000c0d157220 */ /* 0x040fe20000410000 */
[----:B------:R-:W-:Y:S02]  /*ca10*/  FSETP.NEU.FTZ.AND P4, PT, R13, -INF , PT ;  /* 0xff8000000d00780b */ /* 0x000fe40003f9d000 */
[----:B------:R-:W-:-:S02]  /*ca20*/  FSEL R55, R55, -INF , P2 ;  /* 0xff80000037377808 */ /* 0x000fc40001000000 */
[----:B------:R-:W-:Y:S02]  /*ca30*/  FMNMX.FTZ R0, R91, R0, !PT ;  /* 0x000000005b007209 */ /* 0x000fe40007810000 */
[----:B------:R-:W-:Y:S02]  /*ca40*/  FSEL R24, R21, RZ, P4 ;  /* 0x000000ff15187208 */ /* 0x000fe40002000000 */
[----:B------:R-:W-:-:S03]  /*ca50*/  FMNMX.FTZ R0, R55, R0, !PT ;  /* 0x0000000037007209 */ /* 0x000fc60007810000 */
[----:B------:R-:W-:Y:S02]  /*ca60*/  FFMA.FTZ R164, R15, R12, -R24 ;  /* 0x0000000c0fa47223 */ /* 0x000fe40000010818 */
[----:B------:R-:W0:Y:S02]  /*ca70*/  SHFL.BFLY PT, R15, R0, 0x2, 0x1f ;  /* 0x0c401f00000f7f89 */ /* 0x000e2400000e0000 */
[----:B0-----:R-:W-:-:S05]  /*ca80*/  FMNMX.FTZ R14, R0, R15, !PT ;  /* 0x0000000f000e7209 */ /* 0x001fca0007810000 */
[----:B------:R-:W0:Y:S01]  /*ca90*/  SHFL.BFLY PT, R15, R14, 0x1, 0x1f ;  /* 0x0c201f000e0f7f89 */ /* 0x000e2200000e0000 */
[-CC-:B------:R-:W-:Y:S01]  /*caa0*/  FFMA.FTZ R21, R25, R12.reuse, -R24.reuse ;  /* 0x0000000c19157223 */ /* 0x180fe20000010818 */
[----:B------:R-:W-:Y:S01]  /*cab0*/  FFMA.FTZ R166, R57, R12, -R24 ;  /* 0x0000000c39a67223 */ /* 0x000fe20000010818 */
[----:B------:R-:W-:Y:S01]  /*cac0*/  MUFU.EX2 R164, R164 ;  /* 0x000000a400a47308 */ /* 0x000fe20000000800 */
[----:B0-----:R-:W-:-:S04]  /*cad0*/  FMNMX.FTZ R15, R14, R15, !PT ;  /* 0x0000000f0e0f7209 */ /* 0x001fc80007810000 */
[C---:B------:R-:W-:Y:S01]  /*cae0*/  FSETP.NEU.FTZ.AND P1, PT, R15.reuse, -INF , PT ;  /* 0xff8000000f00780b */ /* 0x040fe20003f3d000 */
[----:B------:R-:W-:-:S05]  /*caf0*/  FMUL.FTZ R0, R15, R12 ;  /* 0x0000000c0f007220 */ /* 0x000fca0000410000 */
[----:B------:R-:W-:-:S05]  /*cb00*/  FSEL R14, R0, RZ, P1 ;  /* 0x000000ff000e7208 */ /* 0x000fca0000800000 */
[-CC-:B------:R-:W-:Y:S01]  /*cb10*/  FFMA.FTZ R71, R71, R12.reuse, -R14.reuse ;  /* 0x0000000c47477223 */ /* 0x180fe2000001080e */
[-CC-:B------:R-:W-:Y:S01]  /*cb20*/  FFMA.FTZ R27, R27, R12.reuse, -R14.reuse ;  /* 0x0000000c1b1b7223 */ /* 0x180fe2000001080e */
[-C--:B------:R-:W-:Y:S01]  /*cb30*/  FFMA.FTZ R73, R73, R12.reuse, -R14 ;  /* 0x0000000c49497223 */ /* 0x080fe2000001080e */
[----:B------:R-:W0:Y:S01]  /*cb40*/  MUFU.EX2 R21, R21 ;  /* 0x0000001500157308 */ /* 0x000e220000000800 */
[-C--:B------:R-:W-:Y:S01]  /*cb50*/  FFMA.FTZ R29, R29, R12.reuse, -R24 ;  /* 0x0000000c1d1d7223 */ /* 0x080fe20000010818 */
[-C--:B------:R-:W-:Y:S01]  /*cb60*/  FFMA.FTZ R75, R75, R12.reuse, -R14 ;  /* 0x0000000c4b4b7223 */ /* 0x080fe2000001080e */
[----:B------:R-:W-:-:S05]  /*cb70*/  FFMA.FTZ R160, R59, R12, -R24 ;  /* 0x0000000c3ba07223 */ /* 0x000fca0000010818 */
[----:B------:R-:W-:Y:S01]  /*cb80*/  MUFU.EX2 R71, R71 ;  /* 0x0000004700477308 */ /* 0x000fe20000000800 */
[-C--:B------:R-:W-:Y:S01]  /*cb90*/  FFMA.FTZ R25, R33, R12.reuse, -R24 ;  /* 0x0000000c21197223 */ /* 0x080fe20000010818 */
[----:B------:R-:W-:-:S06]  /*cba0*/  FFMA.FTZ R77, R77, R12, -R14 ;  /* 0x0000000c4d4d7223 */ /* 0x000fcc000001080e */
[----:B------:R-:W1:Y:S08]  /*cbb0*/  MUFU.EX2 R28, R27 ;  /* 0x0000001b001c7308 */ /* 0x000e700000000800 */
[----:B------:R-:W2:Y:S08]  /*cbc0*/  MUFU.EX2 R166, R166 ;  /* 0x000000a600a67308 */ /* 0x000eb00000000800 */
[----:B------:R-:W4:Y:S01]  /*cbd0*/  MUFU.EX2 R73, R73 ;  /* 0x0000004900497308 */ /* 0x000f220000000800 */
[----:B------:R-:W-:-:S07]  /*cbe0*/  FFMA.FTZ R79, R79, R12, -R14 ;  /* 0x0000000c4f4f7223 */ /* 0x000fce000001080e */
[----:B------:R-:W5:Y:S01]  /*cbf0*/  MUFU.EX2 R29, R29 ;  /* 0x0000001d001d7308 */ /* 0x000f620000000800 */
[----:B------:R-:W-:-:S07]  /*cc00*/  FFMA.FTZ R31, R37, R12, -R24 ;  /* 0x0000000c251f7223 */ /* 0x000fce0000010818 */
[----:B------:R-:W3:Y:S01]  /*cc10*/  MUFU.EX2 R30, R75 ;  /* 0x0000004b001e7308 */ /* 0x000ee20000000800 */
[----:B------:R-:W-:-:S07]  /*cc20*/  FFMA.FTZ R162, R61, R12, -R24 ;  /* 0x0000000c3da27223 */ /* 0x000fce0000010818 */
[----:B------:R0:W-:Y:S01]  /*cc30*/  MUFU.EX2 R57, R25 ;  /* 0x0000001900397308 */ /* 0x0001e20000000800 */
[-CC-:B------:R-:W-:Y:S01]  /*cc40*/  FFMA.FTZ R156, R63, R12.reuse, -R24.reuse ;  /* 0x0000000c3f9c7223 */ /* 0x180fe20000010818 */
[-CC-:B------:R-:W-:Y:S01]  /*cc50*/  FFMA.FTZ R33, R41, R12.reuse, -R24.reuse ;  /* 0x0000000c29217223 */ /* 0x180fe20000010818 */
[----:B------:R-:W-:-:S05]  /*cc60*/  FFMA.FTZ R158, R65, R12, -R24 ;  /* 0x0000000c419e7223 */ /* 0x000fca0000010818 */
[----:B------:R-:W3:Y:S01]  /*cc70*/  MUFU.EX2 R160, R160 ;  /* 0x000000a000a07308 */ /* 0x000ee20000000800 */
[----:B0-----:R-:W-:Y:S02]  /*cc80*/  IMAD.MOV.U32 R25, RZ, RZ, 0x40000040 ;  /* 0x40000040ff197424 */ /* 0x001fe400078e00ff */
[-CC-:B------:R-:W-:Y:S01]  /*cc90*/  FFMA.FTZ R35, R45, R12.reuse, -R24.reuse ;  /* 0x0000000c2d237223 */ /* 0x180fe20000010818 */
[-CC-:B------:R-:W-:Y:S01]  /*cca0*/  FFMA.FTZ R152, R67, R12.reuse, -R24.reuse ;  /* 0x0000000c43987223 */ /* 0x180fe20000010818 */
[----:B------:R-:W-:-:S03]  /*ccb0*/  FFMA.FTZ R37, R49, R12, -R24 ;  /* 0x0000000c31257223 */ /* 0x000fc60000010818 */
[----:B------:R-:W0:Y:S01]  /*ccc0*/  MUFU.EX2 R77, R77 ;  /* 0x0000004d004d7308 */ /* 0x000e220000000800 */
[----:B------:R-:W-:Y:S01]  /*ccd0*/  R2UR UR7, R25 ;  /* 0x00000000190772ca */ /* 0x000fe200000e0000 */
[-CC-:B------:R-:W-:Y:S01]  /*cce0*/  FFMA.FTZ R154, R69, R12.reuse, -R24.reuse ;  /* 0x0000000c459a7223 */ /* 0x180fe20000010818 */
[-C--:B------:R-:W-:Y:S01]  /*ccf0*/  FFMA.FTZ R39, R53, R12.reuse, -R24 ;  /* 0x0000000c35277223 */ /* 0x080fe20000010818 */
        /* <DEDUP_REMOVED lines=10> */
[----:B------:R-:W-:Y:S01]  /*cda0*/  FFMA.FTZ R55, R55, R12, -R14 ;  /* 0x0000000c37377223 */ /* 0x000fe2000001080e */
[----:B------:R-:W-:Y:S01]  /*cdb0*/  FADD.FTZ R25, R164, R21 ;  /* 0x00000015a4197221 */ /* 0x000fe20000010000 */
[----:B------:R-:W-:-:S02]  /*cdc0*/  IMAD R24, R19, 0x1000, R209 ;  /* 0x0000100013187824 */ /* 0x000fc400078e02d1 */
[----:B-1----:R-:W-:Y:S01]  /*cdd0*/  FADD.FTZ R14, R71, R28 ;  /* 0x0000001c470e7221 */ /* 0x002fe20000010000 */
[----:B------:R-:W-:Y:S02]  /*cde0*/  IMAD.MOV.U32 R27, RZ, RZ, 0x40000040 ;  /* 0x40000040ff1b7424 */ /* 0x000fe400078e00ff */
[----:B--2---:R-:W-:Y:S01]  /*cdf0*/  FADD.FTZ R36, R166, R25 ;  /* 0x00000019a6247221 */ /* 0x004fe20000010000 */
[----:B------:R-:W-:Y:S02]  /*ce00*/  VIADD R26, R24, 0x80 ;  /* 0x00000080181a7836 */ /* 0x000fe40000000000 */
[----:B----4-:R-:W-:Y:S01]  /*ce10*/  FADD.FTZ R25, R73, R14 ;  /* 0x0000000e49197221 */ /* 0x010fe20000010000 */
[----:B------:R-:W1:Y:S01]  /*ce20*/  MUFU.EX2 R162, R162 ;  /* 0x000000a200a27308 */ /* 0x000e620000000800 */
[----:B------:R-:W-:Y:S01]  /*ce30*/  R2UR UR11, R27 ;  /* 0x000000001b0b72ca */ /* 0x000fe200000e0000 */
[----:B------:R-:W-:Y:S02]  /*ce40*/  VIADD R0, R20, 0x38840 ;  /* 0x0003884014007836 */ /* 0x000fe40000000000 */
[----:B-----5:R-:W-:Y:S01]  /*ce50*/  FADD.FTZ R27, R29, R36 ;  /* 0x000000241d1b7221 */ /* 0x020fe20000010000 */
[----:B---3--:R-:W-:Y:S01]  /*ce60*/  FADD.FTZ R36, R30, R25 ;  /* 0x000000191e247221 */ /* 0x008fe20000010000 */
[----:B------:R-:W-:-:S02]  /*ce70*/  R2UR UR10, R26 ;  /* 0x000000001a0a72ca */ /* 0x000fc400000e0000 */
[----:B------:R-:W2:Y:S01]  /*ce80*/  MUFU.EX2 R81, R81 ;  /* 0x0000005100517308 */ /* 0x000ea20000000800 */
[----:B------:R-:W-:Y:S02]  /*ce90*/  VIADD R26, R24, 0x100 ;  /* 0x00000100181a7836 */ /* 0x000fe40000000000 */
[----:B------:R-:W-:Y:S01]  /*cea0*/  FADD.FTZ R38, R160, R27 ;  /* 0x0000001ba0267221 */ /* 0x000fe20000010000 */
[----:B------:R-:W-:Y:S01]  /*ceb0*/  PRMT R0, R187, 0x654, R0 ;  /* 0x00000654bb007816 */ /* 0x000fe20000000000 */
[----:B------:R-:W-:Y:S02]  /*cec0*/  IMAD.MOV.U32 R27, RZ, RZ, 0x40000040 ;  /* 0x40000040ff1b7424 */ /* 0x000fe400078e00ff */
[----:B0-----:R-:W-:Y:S01]  /*ced0*/  FADD.FTZ R25, R77, R36 ;  /* 0x000000244d197221 */ /* 0x001fe20000010000 */
[----:B------:R-:W0:Y:S01]  /*cee0*/  MUFU.EX2 R31, R31 ;  /* 0x0000001f001f7308 */ /* 0x000e220000000800 */
[----:B------:R-:W-:Y:S02]  /*cef0*/  R2UR UR14, R26 ;  /* 0x000000001a0e72ca */ /* 0x000fe400000e0000 */
[----:B------:R-:W-:Y:S01]  /*cf00*/  FADD.FTZ R26, R32, R25 ;  /* 0x00000019201a7221 */ /* 0x000fe20000010000 */
[----:B------:R3:W-:Y:S04]  /*cf10*/  SYNCS.ARRIVE.TRANS64.RED.A1T0 RZ, [R0+URZ], RZ ;  /* 0x000000ff00ff79a7 */ /* 0x0007e8000810043f */
[----:B------:R-:W4:Y:S01]  /*cf20*/  MUFU.EX2 R34, R83 ;  /* 0x0000005300227308 */ /* 0x000f220000000800 */
[----:B------:R-:W-:Y:S01]  /*cf30*/  R2UR UR15, R27 ;  /* 0x000000001b0f72ca */ /* 0x000fe200000e0000 */
[----:B------:R-:W-:-:S02]  /*cf40*/  IMAD.MOV.U32 R25, RZ, RZ, 0x40000040 ;  /* 0x40000040ff197424 */ /* 0x000fc400078e00ff */
[----:B------:R-:W-:-:S04]  /*cf50*/  FADD.FTZ R27, R57, R38 ;  /* 0x00000026391b7221 */ /* 0x000fc80000010000 */
[----:B------:R-:W5:Y:S08]  /*cf60*/  MUFU.EX2 R156, R156 ;  /* 0x0000009c009c7308 */ /* 0x000f700000000800 */
[----:B------:R-:W5:Y:S01]  /*cf70*/  MUFU.EX2 R85, R85 ;  /* 0x0000005500557308 */ /* 0x000f620000000800 */
[----:B-1----:R-:W-:Y:S01]  /*cf80*/  FADD.FTZ R36, R162, R27 ;  /* 0x0000001ba2247221 */ /* 0x002fe20000010000 */
[----:B------:R-:W-:Y:S01]  /*cf90*/  R2UR UR19, R25 ;  /* 0x00000000191372ca */ /* 0x000fe200000e0000 */
[----:B--2---:R-:W-:-:S05]  /*cfa0*/  FADD.FTZ R25, R81, R26 ;  /* 0x0000001a51197221 */ /* 0x004fca0000010000 */
[----:B---3--:R-:W1:Y:S01]  /*cfb0*/  MUFU.EX2 R0, R43 ;  /* 0x0000002b00007308 */ /* 0x008e620000000800 */
[----:B------:R-:W-:Y:S01]  /*cfc0*/  F2FP.BF16.F32.PACK_AB R164, R21, R164 ;  /* 0x000000a415a4723e */ /* 0x000fe200000010ff */
[----:B0-----:R-:W-:-:S06]  /*cfd0*/  FADD.FTZ R21, R31, R36 ;  /* 0x000000241f157221 */ /* 0x001fcc0000010000 */
[----:B------:R-:W0:Y:S01]  /*cfe0*/  MUFU.EX2 R33, R33 ;  /* 0x0000002100217308 */ /* 0x000e220000000800 */
[----:B----4-:R-:W-:-:S07]  /*cff0*/  FADD.FTZ R26, R34, R25 ;  /* 0x00000019221a7221 */ /* 0x010fce0000010000 */
[----:B------:R-:W2:Y:S01]  /*d000*/  MUFU.EX2 R87, R87 ;  /* 0x0000005700577308 */ /* 0x000ea20000000800 */
[----:B-----5:R-:W-:-:S07]  /*d010*/  FADD.FTZ R36, R156, R21 ;  /* 0x000000159c247221 */ /* 0x020fce0000010000 */
[----:B------:R-:W3:Y:S01]  /*d020*/  MUFU.EX2 R158, R158 ;  /* 0x0000009e009e7308 */ /* 0x000ee20000000800 */
[C---:B------:R-:W-:Y:S01]  /*d030*/  R2UR UR6, R24.reuse ;  /* 0x00000000180672ca */ /* 0x040fe200000e0000 */
[----:B------:R-:W-:Y:S01]  /*d040*/  FADD.FTZ R21, R85, R26 ;  /* 0x0000001a55157221 */ /* 0x000fe20000010000 */
[----:B------:R-:W-:-:S05]  /*d050*/  VIADD R24, R24, 0x180 ;  /* 0x0000018018187836 */ /* 0x000fca0000000000 */
[----:B------:R-:W4:Y:S01]  /*d060*/  MUFU.EX2 R35, R35 ;  /* 0x0000002300237308 */ /* 0x000f220000000800 */
[----:B-1----:R-:W-:-:S07]  /*d070*/  FADD.FTZ R26, R0, R21 ;  /* 0x00000015001a7221 */ /* 0x002fce0000010000 */
[----:B------:R-:W1:Y:S01]  /*d080*/  MUFU.EX2 R14, R47 ;  /* 0x0000002f000e7308 */ /* 0x000e620000000800 */
[----:B------:R-:W-:Y:S01]  /*d090*/  R2UR UR18, R24 ;  /* 0x00000000181272ca */ /* 0x000fe200000e0000 */
[----:B0-----:R-:W-:-:S06]  /*d0a0*/  FADD.FTZ R25, R33, R36 ;  /* 0x0000002421197221 */ /* 0x001fcc0000010000 */
[----:B------:R-:W0:Y:S01]  /*d0b0*/  MUFU.EX2 R152, R152 ;  /* 0x0000009800987308 */ /* 0x000e220000000800 */
[----:B------:R-:W-:Y:S01]  /*d0c0*/  F2FP.BF16.F32.PACK_AB R165, R28, R71 ;  /* 0x000000471ca5723e */ /* 0x000fe200000010ff */
[----:B--2---:R-:W-:-:S06]  /*d0d0*/  FADD.FTZ R21, R87, R26 ;  /* 0x0000001a57157221 */ /* 0x004fcc0000010000 */
[----:B------:R-:W2:Y:S01]  /*d0e0*/  MUFU.EX2 R89, R89 ;  /* 0x0000005900597308 */ /* 0x000ea20000000800 */
[----:B---3--:R-:W-:-:S07]  /*d0f0*/  FADD.FTZ R28, R158, R25 ;  /* 0x000000199e1c7221 */ /* 0x008fce0000010000 */
[----:B------:R-:W3:Y:S01]  /*d100*/  MUFU.EX2 R37, R37 ;  /* 0x0000002500257308 */ /* 0x000ee20000000800 */
[----:B----4-:R-:W-:-:S07]  /*d110*/  FADD.FTZ R25, R35, R28 ;  /* 0x0000001c23197221 */ /* 0x010fce0000010000 */
[----:B------:R-:W4:Y:S01]  /*d120*/  MUFU.EX2 R24, R51 ;  /* 0x0000003300187308 */ /* 0x000f220000000800 */
[----:B-1----:R-:W-:-:S07]  /*d130*/  FADD.FTZ R28, R14, R21 ;  /* 0x000000150e1c7221 */ /* 0x002fce0000010000 */
[----:B------:R-:W1:Y:S01]  /*d140*/  MUFU.EX2 R154, R154 ;  /* 0x0000009a009a7308 */ /* 0x000e620000000800 */
[----:B------:R-:W-:-:S07]  /*d150*/  F2FP.BF16.F32.PACK_AB R167, R30, R73 ;  /* 0x000000491ea7723e */ /* 0x000fce00000010ff */
[----:B------:R-:W-:Y:S08]  /*d160*/  MUFU.EX2 R39, R39 ;  /* 0x0000002700277308 */ /* 0x000ff00000000800 */
[----:B------:R-:W5:Y:S08]  /*d170*/  MUFU.EX2 R91, R91 ;  /* 0x0000005b005b7308 */ /* 0x000f700000000800 */
[----:B------:R-:W5:Y:S01]  /*d180*/  MUFU.EX2 R26, R55 ;  /* 0x00000037001a7308 */ /* 0x000f620000000800 */
[----:B0-----:R-:W-:Y:S01]  /*d190*/  FADD.FTZ R30, R152, R25 ;  /* 0x00000019981e7221 */ /* 0x001fe20000010000 */
[----:B--2---:R-:W-:Y:S01]  /*d1a0*/  FADD.FTZ R21, R89, R28 ;  /* 0x0000001c59157221 */ /* 0x004fe20000010000 */
[----:B------:R-:W-:-:S02]  /*d1b0*/  F2FP.BF16.F32.PACK_AB R157, R0, R85 ;  /* 0x00000055009d723e */ /* 0x000fc400000010ff */
[----:B---3--:R-:W-:Y:S01]  /*d1c0*/  FADD.FTZ R25, R37, R30 ;  /* 0x0000001e25197221 */ /* 0x008fe20000010000 */
[----:B------:R-:W-:Y:S01]  /*d1d0*/  F2FP.BF16.F32.PACK_AB R166, R29, R166 ;  /* 0x000000a61da6723e */ /* 0x000fe200000010ff */
[----:B------:R-:W-:Y:S01]  /*d1e0*/  BAR.SYNC.DEFER_BLOCKING 0xf, 0x100 ;  /* 0x03c4000000007b1d */ /* 0x000fe20000010000 */
[----:B----4-:R-:W-:Y:S01]  /*d1f0*/  FADD.FTZ R0, R24, R21 ;  /* 0x0000001518007221 */ /* 0x010fe20000010000 */
[----:B------:R-:W-:Y:S02]  /*d200*/  F2FP.BF16.F32.PACK_AB R160, R57, R160 ;  /* 0x000000a039a0723e */ /* 0x000fe400000010ff */
[----:B------:R-:W-:Y:S02]  /*d210*/  F2FP.BF16.F32.PACK_AB R161, R32, R77 ;  /* 0x0000004d20a1723e */ /* 0x000fe400000010ff */
[----:B------:R-:W-:Y:S02]  /*d220*/  F2FP.BF16.F32.PACK_AB R162, R31, R162 ;  /* 0x000000a21fa2723e */ /* 0x000fe400000010ff */
[----:B------:R-:W-:-:S02]  /*d230*/  F2FP.BF16.F32.PACK_AB R163, R34, R81 ;  /* 0x0000005122a3723e */ /* 0x000fc400000010ff */
[----:B------:R-:W-:Y:S01]  /*d240*/  F2FP.BF16.F32.PACK_AB R159, R14, R87 ;  /* 0x000000570e9f723e */ /* 0x000fe200000010ff */
[----:B-1----:R-:W-:Y:S01]  /*d250*/  FADD.FTZ R14, R154, R25 ;  /* 0x000000199a0e7221 */ /* 0x002fe20000010000 */
[----:B------:R-:W-:Y:S02]  /*d260*/  F2FP.BF16.F32.PACK_AB R156, R33, R156 ;  /* 0x0000009c219c723e */ /* 0x000fe400000010ff */
[----:B------:R-:W-:Y:S01]  /*d270*/  F2FP.BF16.F32.PACK_AB R158, R35, R158 ;  /* 0x0000009e239e723e */ /* 0x000fe200000010ff */
[----:B-----5:R-:W-:Y:S01]  /*d280*/  FADD.FTZ R21, R91, R0 ;  /* 0x000000005b157221 */ /* 0x020fe20000010000 */
[----:B------:R-:W-:Y:S02]  /*d290*/  F2FP.BF16.F32.PACK_AB R152, R37, R152 ;  /* 0x000000982598723e */ /* 0x000fe400000010ff */
[----:B------:R-:W-:Y:S02]  /*d2a0*/  F2FP.BF16.F32.PACK_AB R153, R24, R89 ;  /* 0x000000591899723e */ /* 0x000fe400000010ff */
[----:B------:R-:W-:-:S02]  /*d2b0*/  F2FP.BF16.F32.PACK_AB R154, R39, R154 ;  /* 0x0000009a279a723e */ /* 0x000fc400000010ff */
[C---:B------:R-:W-:Y:S01]  /*d2c0*/  F2FP.BF16.F32.PACK_AB R155, R26.reuse, R91 ;  /* 0x0000005b1a9b723e */ /* 0x040fe200000010ff */
[----:B------:R-:W-:Y:S01]  /*d2d0*/  STSM.16.M88.4 [R227+0x36400], R164 ;  /* 0x036400a4e3007844 */ /* 0x000fe20000000200 */
[----:B------:R-:W-:Y:S01]  /*d2e0*/  FADD.FTZ R0, R39, R14 ;  /* 0x0000000e27007221 */ /* 0x000fe20000010000 */
[----:B------:R-:W-:Y:S02]  /*d2f0*/  FADD.FTZ R14, R26, R21 ;  /* 0x000000151a0e7221 */ /* 0x000fe40000010000 */
[----:B------:R0:W-:Y:S04]  /*d300*/  STSM.16.M88.4 [R56], R160 ;  /* 0x000000a038007844 */ /* 0x0001e80000000200 */
[----:B------:R1:W-:Y:S04]  /*d310*/  STSM.16.M88.4 [R228], R156 ;  /* 0x0000009ce4007844 */ /* 0x0003e80000000200 */
[----:B------:R1:W-:Y:S01]  /*d320*/  STSM.16.M88.4 [R229], R152 ;  /* 0x00000098e5007844 */ /* 0x0003e20000000200 */
[----:B0-----:R-:W-:-:S06]  /*d330*/  WARPGROUP.ARRIVE ;  /* 0x00000000000079c5 */ /* 0x001fcc0000000000 */
        /* <DEDUP_REMOVED lines=24> */
.L_x_8698:
[----:B------:R-:W-:Y:S01]  /*d4c0*/  VIADD R20, R20, 0x38860 ;  /* 0x0003886014147836 */ /* 0x000fe20000000000 */
[----:B------:R-:W0:Y:S01]  /*d4d0*/  @P5 LDC R21, c[0x0][0x44c] ;  /* 0x00011300ff155b82 */ /* 0x000e220000000800 */
[----:B------:R-:W-:Y:S01]  /*d4e0*/  IMAD.MOV.U32 R152, RZ, RZ, R213 ;  /* 0x000000ffff987224 */ /* 0x000fe200078e00d5 */
[----:B------:R-:W-:Y:S01]  /*d4f0*/  ULDC UR36, c[0x0][0xa80] ;  /* 0x0002a00000247ab9 */ /* 0x000fe20000000800 */
[----:B------:R-:W-:Y:S01]  /*d500*/  ULDC UR37, c[0x0][0xa80] ;  /* 0x0002a00000257ab9 */ /* 0x000fe20000000800 */
[----:B------:R-:W-:Y:S01]  /*d510*/  PRMT R20, R187, 0x654, R20 ;  /* 0x00000654bb147816 */ /* 0x000fe20000000014 */
[----:B------:R-:W-:Y:S03]  /*d520*/  BSSY B1, `(.L_x_8699) ;  /* 0x0000397000017945 */ /* 0x000fe60003800000 */
[----:B------:R1:W-:Y:S02]  /*d530*/  SYNCS.ARRIVE.TRANS64.RED.A1T0 RZ, [R20+URZ], RZ ;  /* 0x000000ff14ff79a7 */ /* 0x0003e4000810043f */
[----:B-1----:R-:W1:Y:S01]  /*d540*/  @P5 LDC R20, c[0x0][0x450] ;  /* 0x00011400ff145b82 */ /* 0x002e620000000800 */
[----:B0-----:R-:W-:-:S05]  /*d550*/  @P5 IMAD.HI.U32 R21, R213, R21, RZ ;  /* 0x00000015d5155227 */ /* 0x001fca00078e00ff */
[----:B-1----:R-:W-:-:S04]  /*d560*/  @P5 SHF.R.U32.HI R152, RZ, R20, R21 ;  /* 0x00000014ff985219 */ /* 0x002fc80000011615 */
[----:B------:R-:W-:-:S04]  /*d570*/  IADD3 R20, R152, R211, -R208 ;  /* 0x000000d398147210 */ /* 0x000fc80007ffe8d0 */
[----:B------:R-:W-:-:S04]  /*d580*/  SHF.R.S32.HI R21, RZ, 0x1f, R20 ;  /* 0x0000001fff157819 */ /* 0x000fc80000011414 */
[----:B------:R-:W-:Y:S01]  /*d590*/  LEA.HI R21, R21, R20, RZ, 0x6 ;  /* 0x0000001415157211 */ /* 0x000fe200078f30ff */
[----:B------:R-:W-:-:S03]  /*d5a0*/  VIADD R20, R168, 0xfffffffe ;  /* 0xfffffffea8147836 */ /* 0x000fc60000000000 */
[----:B------:R-:W-:-:S04]  /*d5b0*/  SHF.R.S32.HI R212, RZ, 0x6, R21 ;  /* 0x00000006ffd47819 */ /* 0x000fc80000011415 */
[----:B------:R-:W-:-:S04]  /*d5c0*/  VIMNMX R212, RZ, R212, !PT ;  /* 0x000000d4ffd47248 */ /* 0x000fc80007fe0100 */
[----:B------:R-:W-:-:S13]  /*d5d0*/  ISETP.GE.AND P1, PT, R20, R212, PT ;  /* 0x000000d41400720c */ /* 0x000fda0003f26270 */
[----:B------:R-:W-:Y:S05]  /*d5e0*/  @!P1 BRA `(.L_x_8700) ;  /* 0x0000003800289947 */ /* 0x000fea0003800000 */
[----:B------:R-:W-:Y:S01]  /*d5f0*/  BSSY B0, `(.L_x_8700) ;  /* 0x0000389000007945 */ /* 0x000fe20003800000 */
[----:B------:R-:W-:Y:S02]  /*d600*/  IMAD.MOV.U32 R198, RZ, RZ, R15 ;  /* 0x000000ffffc67224 */ /* 0x000fe400078e000f */
[----:B------:R-:W-:Y:S02]  /*d610*/  IMAD.MOV.U32 R196, RZ, RZ, R13 ;  /* 0x000000ffffc47224 */ /* 0x000fe400078e000d */
[----:B------:R-:W-:-:S07]  /*d620*/  IMAD.MOV.U32 R197, RZ, RZ, R19 ;  /* 0x000000ffffc57224 */ /* 0x000fce00078e0013 */
.L_x_8713:
[----:B------:R-:W-:-:S05]  /*d630*/  VIADD R19, R197, 0x1 ;  /* 0x00000001c5137836 */ /* 0x000fca0000000000 */
[----:B------:R-:W-:-:S04]  /*d640*/  ISETP.NE.AND P1, PT, R19, 0x2, PT ;  /* 0x000000021300780c */ /* 0x000fc80003f25270 */
[----:B------:R-:W-:Y:S02]  /*d650*/  SEL R12, RZ, 0x1, P1 ;  /* 0x00000001ff0c7807 */ /* 0x000fe40000800000 */
[----:B------:R-:W-:Y:S02]  /*d660*/  SEL R19, R19, RZ, P1 ;  /* 0x000000ff13137207 */ /* 0x000fe40000800000 */
[----:B------:R-:W-:Y:S01]  /*d670*/  LOP3.LUT R23, R23, R12, RZ, 0x3c, !PT ;  /* 0x0000000c17177212 */ /* 0x000fe200078e3cff */
[----:B0-----:R-:W-:Y:S06]  /*d680*/  @!P0 BRA `(.L_x_8701) ;  /* 0x0000000000048947 */ /* 0x001fec0003800000 */
[----:B------:R-:W-:Y:S01]  /*d690*/  BPT.TRAP 0x1 ;  /* 0x000000040000795c */ /* 0x000fe20000300000 */
.L_x_8701:
[----:B------:R-:W-:Y:S01]  /*d6a0*/  IMAD R21, R19, 0x8, R18 ;  /* 0x0000000813157824 */ /* 0x000fe200078e0212 */
[----:B------:R-:W-:-:S04]  /*d6b0*/  SHF.L.U32 R15, R23, 0x1f, RZ ;  /* 0x0000001f170f7819 */ /* 0x000fc800000006ff */
[----:B------:R0:W1:Y:S01]  /*d6c0*/  SYNCS.PHASECHK.TRANS64.TRYWAIT P1, [R21+URZ+0x38830], R15 ;  /* 0x0388300f150075a7 */ /* 0x000062000802017f */
[----:B------:R-:W-:Y:S05]  /*d6d0*/  @!P0 BRA `(.L_x_8702) ;  /* 0x0000000000048947 */ /* 0x000fea0003800000 */
[----:B------:R-:W-:Y:S01]  /*d6e0*/  BPT.TRAP 0x1 ;  /* 0x000000040000795c */ /* 0x000fe20000300000 */
.L_x_8702:
[----:B------:R-:W-:Y:S01]  /*d6f0*/  BSSY B2, `(.L_x_8703) ;  /* 0x0000006000027945 */ /* 0x000fe20003800000 */
[----:B------:R-:W-:Y:S02]  /*d700*/  IMAD R154, R19, 0x200, R199 ;  /* 0x00000200139a7824 */ /* 0x000fe400078e02c7 */
[----:B------:R-:W-:Y:S01]  /*d710*/  IMAD.MOV.U32 R155, RZ, RZ, 0x40000040 ;  /* 0x40000040ff9b7424 */ /* 0x000fe200078e00ff */
[----:B-1----:R-:W-:Y:S06]  /*d720*/  @P1 BRA `(.L_x_8704) ;  /* 0x0000000000081947 */ /* 0x002fec0003800000 */
[----:B------:R-:W1:Y:S02]  /*d730*/  SYNCS.PHASECHK.TRANS64.TRYWAIT P1, [R21+URZ+0x38830], R15 ;  /* 0x0388300f150075a7 */ /* 0x000e64000802017f */
[----:B-1----:R-:W-:Y:S05]  /*d740*/  @!P1 BRA `(.L_x_8705) ;  /* 0x0000013c00389947 */ /* 0x002fea0003800000 */
.L_x_8704:
[----:B------:R-:W-:Y:S05]  /*d750*/  BSYNC B2 ;  /* 0x0000000000027941 */ /* 0x000fea0003800000 */
.L_x_8703:
        /* <DEDUP_REMOVED lines=36> */
.L_x_8706:
[----:B------:R2:W3:Y:S01]  /*d9a0*/  SYNCS.PHASECHK.TRANS64.TRYWAIT P1, [R21+URZ+0x38850], R15 ;  /* 0x0388500f150075a7 */ /* 0x0004e2000802017f */
[----:B------:R-:W-:Y:S05]  /*d9b0*/  @!P0 BRA `(.L_x_8707) ;  /* 0x0000000000048947 */ /* 0x000fea0003800000 */
[----:B------:R-:W-:Y:S01]  /*d9c0*/  BPT.TRAP 0x1 ;  /* 0x000000040000795c */ /* 0x000fe20000300000 */
.L_x_8707:
[----:B------:R-:W-:Y:S04]  /*d9d0*/  BSSY B2, `(.L_x_8708) ;  /* 0x0000004000027945 */ /* 0x000fe80003800000 */
[----:B---3--:R-:W-:Y:S05]  /*d9e0*/  @P1 BRA `(.L_x_8709) ;  /* 0x0000000000081947 */ /* 0x008fea0003800000 */
[----:B------:R-:W3:Y:S02]  /*d9f0*/  SYNCS.PHASECHK.TRANS64.TRYWAIT P1, [R21+URZ+0x38850], R15 ;  /* 0x0388500f150075a7 */ /* 0x000ee4000802017f */
[----:B---3--:R-:W-:Y:S05]  /*da00*/  @!P1 BRA `(.L_x_8710) ;  /* 0x00000138009c9947 */ /* 0x008fea0003800000 */
.L_x_8709:
[----:B------:R-:W-:Y:S05]  /*da10*/  BSYNC B2 ;  /* 0x0000000000027941 */ /* 0x000fea0003800000 */
.L_x_8708:
[----:B------:R-:W-:Y:S01]  /*da20*/  IMAD R200, R19, 0x1000, R206 ;  /* 0x0000100013c87824 */ /* 0x000fe200078e02ce */
[----:B------:R-:W-:Y:S01]  /*da30*/  R2UR UR4, R2 ;  /* 0x00000000020472ca */ /* 0x000fe200000e0000 */
[----:B------:R-:W-:Y:S01]  /*da40*/  IMAD.MOV.U32 R201, RZ, RZ, 0x40000040 ;  /* 0x40000040ffc97424 */ /* 0x000fe200078e00ff */
[----:B------:R-:W-:Y:S01]  /*da50*/  R2UR UR5, R3 ;  /* 0x00000000030572ca */ /* 0x000fe200000e0000 */
[----:B------:R-:W-:Y:S01]  /*da60*/  WARPGROUP.ARRIVE ;  /* 0x00000000000079c5 */ /* 0x000fe20000000000 */
[----:B------:R-:W-:Y:S01]  /*da70*/  R2UR UR6, R200 ;  /* 0x00000000c80672ca */ /* 0x000fe200000e0000 */
[----:B------:R-:W-:Y:S01]  /*da80*/  VIADD R12, R2, 0x2 ;  /* 0x00000002020c7836 */ /* 0x000fe20000000000 */
[----:B------:R-:W-:Y:S01]  /*da90*/  R2UR UR7, R201 ;  /* 0x00000000c90772ca */ /* 0x000fe200000e0000 */
[----:B------:R-:W-:Y:S02]  /*daa0*/  IMAD.MOV.U32 R13, RZ, RZ, 0x40000040 ;  /* 0x40000040ff0d7424 */ /* 0x000fe400078e00ff */
[----:B------:R-:W4:Y:S01]  /*dab0*/  S2R R202, SR_TID.X ;  /* 0x0000000000ca7919 */ /* 0x000f220000002100 */
[----:B------:R-:W-:-:S02]  /*dac0*/  VIADD R201, R200, 0x800 ;  /* 0x00000800c8c97836 */ /* 0x000fc40000000000 */
[----:B------:R-:W-:Y:S02]  /*dad0*/  IMAD.MOV.U32 R203, RZ, RZ, 0x40000040 ;  /* 0x40000040ffcb7424 */ /* 0x000fe400078e00ff */
[----:B------:R-:W-:Y:S02]  /*dae0*/  VIADD R204, R2, 0x800 ;  /* 0x0000080002cc7836 */ /* 0x000fe40000000000 */
[----:B------:R-:W-:-:S03]  /*daf0*/  IMAD.MOV.U32 R205, RZ, RZ, 0xa00 ;  /* 0x00000a00ffcd7424 */ /* 0x000fc600078e00ff */
        /* <DEDUP_REMOVED lines=9> */
[----:B----4-:R-:W-:Y:S01]  /*db90*/  SHF.R.U32.HI R202, RZ, 0x7, R202 ;  /* 0x00000007ffca7819 */ /* 0x010fe200000116ca */
[----:B------:R-:W-:Y:S02]  /*dba0*/  WARPGROUP.DEPBAR.LE gsb0, 0x0 ;  /* 0x00008000000079c5 */ /* 0x000fe40000010000 */
[----:B------:R-:W-:-:S08]  /*dbb0*/  WARPGROUP.ARRIVE ;  /* 0x00000000000079c5 */ /* 0x000fd00000000000 */
        /* <DEDUP_REMOVED lines=148> */
[----:B------:R-:W-:Y:S02]  /*e500*/  R2UR UR6, R12 ;  /* 0x000000000c0672ca */ /* 0x000fe400000e0000 */
[----:B------:R-:W-:Y:S01]  /*e510*/  R2UR UR7, R13 ;  /* 0x000000000d0772ca */ /* 0x000fe200000e0000 */
[----:B------:R-:W4:Y:S01]  /*e520*/  SHFL.IDX PT, R12, R202, RZ, 0x1f ;  /* 0x00001fffca0c7589 */ /* 0x000f2200000e0000 */
[----:B------:R-:W-:Y:S01]  /*e530*/  IMAD.MOV.U32 R13, RZ, RZ, 0x4 ;  /* 0x00000004ff0d7424 */ /* 0x000fe200078e00ff */
[----:B----4-:R-:W-:-:S04]  /*e540*/  ISETP.GT.AND P1, PT, R12, 0x7f, PT ;  /* 0x0000007f0c00780c */ /* 0x010fc80003f24270 */
[----:B------:R-:W-:Y:S02]  /*e550*/  SEL R12, RZ, 0x2, !P1 ;  /* 0x00000002ff0c7807 */ /* 0x000fe40004800000 */
[C---:B0123--:R-:W-:Y:S02]  /*e560*/  SEL R15, R13.reuse, 0x2, P1 ;  /* 0x000000020d0f7807 */ /* 0x04ffe40000800000 */
[----:B------:R-:W-:Y:S01]  /*e570*/  SEL R13, R13, 0x6, !P1 ;  /* 0x000000060d0d7807 */ /* 0x000fe20004800000 */
[----:B------:R-:W-:Y:S01]  /*e580*/  IMAD.IADD R202, R12, 0x1, R201 ;  /* 0x000000010cca7824 */ /* 0x000fe200078e02c9 */
        /* <DEDUP_REMOVED lines=34> */
[----:B------:R-:W-:Y:S01]  /*e7b0*/  VIADD R201, R2, 0xa00 ;  /* 0x00000a0002c97836 */ /* 0x000fe20000000000 */
[----:B------:R-:W-:Y:S02]  /*e7c0*/  R2UR UR6, R202 ;  /* 0x00000000ca0672ca */ /* 0x000fe400000e0000 */
[----:B------:R-:W-:Y:S01]  /*e7d0*/  R2UR UR7, R203 ;  /* 0x00000000cb0772ca */ /* 0x000fe200000e0000 */
[----:B------:R-:W-:Y:S01]  /*e7e0*/  IMAD.MOV.U32 R203, RZ, RZ, 0x40000040 ;  /* 0x40000040ffcb7424 */ /* 0x000fe200078e00ff */
[----:B------:R-:W-:-:S02]  /*e7f0*/  IADD3 R202, R204, R205, R2 ;  /* 0x000000cdccca7210 */ /* 0x000fc40007ffe002 */
        /* <DEDUP_REMOVED lines=10> */
[----:B------:R-:W-:Y:S01]  /*e8a0*/  VIADD R204, R200, 0xa00 ;  /* 0x00000a00c8cc7836 */ /* 0x000fe20000000000 */
[----:B------:R-:W-:Y:S01]  /*e8b0*/  R2UR UR7, R205 ;  /* 0x00000000cd0772ca */ /* 0x000fe200000e0000 */
        /* <DEDUP_REMOVED lines=25> */
[----:B------:R-:W-:Y:S01]  /*ea50*/  VIADD R201, R2, 0xc00 ;  /* 0x00000c0002c97836 */ /* 0x000fe20000000000 */
[----:B------:R-:W-:Y:S02]  /*ea60*/  WARPGROUP.DEPBAR.LE gsb0, 0x0 ;  /* 0x00008000000079c5 */ /* 0x000fe40000010000 */
[----:B------:R-:W-:-:S07]  /*ea70*/  WARPGROUP.ARRIVE ;  /* 0x00000000000079c5 */ /* 0x000fce0000000000 */
        /* <DEDUP_REMOVED lines=76> */
[----:B------:R-:W-:Y:S02]  /*ef40*/  WARPGROUP.DEPBAR.LE gsb0, 0x0 ;  /* 0x00008000000079c5 */ /* 0x000fe40000010000 */
[----:B------:R-:W-:-:S10]  /*ef50*/  WARPGROUP.ARRIVE ;  /* 0x00000000000079c5 */ /* 0x000fd40000000000 */
[----:B------:R-:W-:Y:S01]  /*ef60*/  HGMMA.64x64x16.F32.BF16 R152, gdesc[UR4], R152, gsb0 ;  /* 0x00e00000049879f0 */ /* 0x000fe20008001898 */
[----:B------:R-:W-:Y:S01]  /*ef70*/  R2UR UR6, R202 ;  /* 0x00000000ca0672ca */ /* 0x000fe200000e0000 */
[C---:B------:R-:W-:Y:S01]  /*ef80*/  IMAD.IADD R202, R204.reuse, 0x1, R12 ;  /* 0x00000001ccca7824 */ /* 0x040fe200078e020c */
[----:B------:R-:W-:Y:S01]  /*ef90*/  R2UR UR7, R203 ;  /* 0x00000000cb0772ca */ /* 0x000fe200000e0000 */
[----:B------:R-:W-:Y:S02]  /*efa0*/  IMAD.MOV.U32 R203, RZ, RZ, 0x40000040 ;  /* 0x40000040ffcb7424 */ /* 0x000fe400078e00ff */
[----:B------:R-:W-:Y:S01]  /*efb0*/  IMAD.IADD R12, R204, 0x1, R13 ;  /* 0x00000001cc0c7824 */ /* 0x000fe200078e020d */
[----:B------:R-:W-:Y:S01]  /*efc0*/  R2UR UR4, R202 ;  /* 0x00000000ca0472ca */ /* 0x000fe200000e0000 */
[----:B------:R-:W-:Y:S01]  /*efd0*/  IMAD.IADD R202, R204, 0x1, R15 ;  /* 0x00000001ccca7824 */ /* 0x000fe200078e020f */
[----:B------:R-:W-:Y:S01]  /*efe0*/  R2UR UR5, R203 ;  /* 0x00000000cb0572ca */ /* 0x000fe200000e0000 */
[----:B------:R-:W-:Y:S01]  /*eff0*/  IMAD.MOV.U32 R203, RZ, RZ, 0x40000040 ;  /* 0x40000040ffcb7424 */ /* 0x000fe200078e00ff */
[----:B------:R-:W-:-:S02]  /*f000*/  WARPGROUP.DEPBAR.LE gsb0, 0x0 ;  /* 0x00008000000079c5 */ /* 0x000fc40000010000 */
        /* <DEDUP_REMOVED lines=10> */
[----:B------:R-:W-:Y:S02]  /*f0b0*/  IMAD.MOV.U32 R203, RZ, RZ, 0x40000040 ;  /* 0x40000040ffcb7424 */ /* 0x000fe400078e00ff */
[----:B------:R-:W-:-:S05]  /*f0c0*/  IMAD.MOV.U32 R201, RZ, RZ, 0x40 ;  /* 0x00000040ffc97424 */ /* 0x000fca00078e00ff */
[----:B------:R-:W-:-:S04]  /*f0d0*/  SEL R201, R201, 0x3e, P1 ;  /* 0x0000003ec9c97807 */ /* 0x000fc80000800000 */
[----:B------:R-:W-:Y:S01]  /*f0e0*/  LOP3.LUT R201, R201, 0x6, RZ, 0xc0, !PT ;  /* 0x00000006c9c97812 */ /* 0x000fe200078ec0ff */
        /* <DEDUP_REMOVED lines=8> */
[----:B------:R-:W-:-:S04]  /*f170*/  SEL R13, R13, 0xf80, P1 ;  /* 0x00000f800d0d7807 */ /* 0x000fc80000800000 */
        /* <DEDUP_REMOVED lines=18> */
.L_x_8711:
[----:B------:R-:W2:Y:S01]  /*f2a0*/  LDL R12, [R1+0x10] ;  /* 0x00001000010c7983 */ /* 0x000ea20000100800 */
[----:B------:R-:W0:Y:S03]  /*f2b0*/  LDC R13, c[0x0][0x448] ;  /* 0x00011200ff0d7b82 */ /* 0x000e260000000800 */
[----:B------:R-:W3:Y:S01]  /*f2c0*/  LDL R202, [R1] ;  /* 0x0000000001ca7983 */ /* 0x000ee20000100800 */
[----:B0-----:R-:W-:-:S13]  /*f2d0*/  ISETP.NE.AND P1, PT, R13, 0x1, PT ;  /* 0x000000010d00780c */ /* 0x001fda0003f25270 */
[----:B------:R-:W0:Y:S08]  /*f2e0*/  @P1 LDC R15, c[0x0][0x44c] ;  /* 0x00011300ff0f1b82 */ /* 0x000e300000000800 */
[----:B------:R-:W1:Y:S01]  /*f2f0*/  @P1 LDC R13, c[0x0][0x450] ;  /* 0x00011400ff0d1b82 */ /* 0x000e620000000800 */
[----:B--2---:R-:W-:-:S04]  /*f300*/  IMAD.IADD R12, R12, 0x1, R213 ;  /* 0x000000010c0c7824 */ /* 0x004fc800078e02d5 */
[----:B0-----:R-:W-:-:S05]  /*f310*/  @P1 IMAD.HI.U32 R15, R12, R15, RZ ;  /* 0x0000000f0c0f1227 */ /* 0x001fca00078e00ff */
[----:B-1----:R-:W-:-:S05]  /*f320*/  @P1 SHF.R.U32.HI R12, RZ, R13, R15 ;  /* 0x0000000dff0c1219 */ /* 0x002fca000001160f */
[----:B------:R-:W-:Y:S04]  /*f330*/  SHFL.IDX PT, R13, R12, RZ, 0x1c1f ;  /* 0x001c1fff0c0d7589 */ /* 0x000fe800000e0000 */
[----:B------:R-:W0:Y:S01]  /*f340*/  SHFL.IDX PT, R12, R12, 0x1, 0x1c1f ;  /* 0x003c1f000c0c7f89 */ /* 0x000e2200000e0000 */
[----:B------:R-:W-:-:S04]  /*f350*/  IMAD.MOV.U32 R15, RZ, RZ, -0x40 ;  /* 0xffffffc0ff0f7424 */ /* 0x000fc800078e00ff */
[----:B------:R-:W-:-:S05]  /*f360*/  IMAD R15, R20, R15, 0x1 ;  /* 0x00000001140f7424 */ /* 0x000fca00078e020f */
[----:B------:R-:W-:-:S05]  /*f370*/  IADD3 R15, R211, R15, -R193 ;  /* 0x0000000fd30f7210 */ /* 0x000fca0007ffe8c1 */
[----:B------:R-:W-:-:S04]  /*f380*/  IMAD.IADD R15, R15, 0x1, -R208 ;  /* 0x000000010f0f7824 */ /* 0x000fc800078e0ad0 */
[----:B0-----:R-:W-:-:S05]  /*f390*/  IMAD.IADD R12, R15, 0x1, R12 ;  /* 0x000000010f0c7824 */ /* 0x001fca00078e020c */
[----:B------:R-:W-:-:S04]  /*f3a0*/  ISETP.GT.AND P6, PT, R12, RZ, PT ;  /* 0x000000ff0c00720c */ /* 0x000fc80003fc4270 */
[----:B------:R-:W-:Y:S02]  /*f3b0*/  FSEL R154, R154, -INF , P6 ;  /* 0xff8000009a9a7808 */ /* 0x000fe40003000000 */
[----:B------:R-:W-:-:S04]  /*f3c0*/  ISETP.GT.AND P6, PT, R12, 0x1, PT ;  /* 0x000000010c00780c */ /* 0x000fc80003fc4270 */
        /* <DEDUP_REMOVED lines=27> */
[----:B------:R-:W-:Y:S02]  /*f580*/  ISETP.GT.AND P6, PT, R12, 0x39, PT ;  /* 0x000000390c00780c */ /* 0x000fe40003fc4270 */
        /* <DEDUP_REMOVED lines=14> */
[----:B------:R-:W-:Y:S02]  /*f670*/  FSEL R183, R183, -INF , P6 ;  /* 0xff800000b7b77808 */ /* 0x000fe40003000000 */
[----:B------:R-:W-:-:S04]  /*f680*/  FMNMX.FTZ R12, R182, R12, !PT ;  /* 0x0000000cb60c7209 */ /* 0x000fc80007810000 */
[----:B------:R-:W-:Y:S01]  /*f690*/  FMNMX.FTZ R12, R183, R12, !PT ;  /* 0x0000000cb70c7209 */ /* 0x000fe20007810000 */
[----:B------:R-:W-:-:S04]  /*f6a0*/  IMAD.IADD R13, R15, 0x1, R13 ;  /* 0x000000010f0d7824 */ /* 0x000fc800078e020d */
[----:B------:R-:W0:Y:S02]  /*f6b0*/  SHFL.BFLY PT, R15, R12, 0x2, 0x1f ;  /* 0x0c401f000c0f7f89 */ /* 0x000e2400000e0000 */
[----:B0-----:R-:W-:-:S05]  /*f6c0*/  FMNMX.FTZ R15, R12, R15, !PT ;  /* 0x0000000f0c0f7209 */ /* 0x001fca0007810000 */
[----:B------:R-:W0:Y:S01]  /*f6d0*/  SHFL.BFLY PT, R12, R15, 0x1, 0x1f ;  /* 0x0c201f000f0c7f89 */ /* 0x000e2200000e0000 */
[----:B------:R-:W-:-:S04]  /*f6e0*/  ISETP.GT.AND P1, PT, R13, 0x1, PT ;  /* 0x000000010d00780c */ /* 0x000fc80003f24270 */
[----:B------:R-:W-:Y:S02]  /*f6f0*/  FSEL R200, R153, -INF , P1 ;  /* 0xff80000099c87808 */ /* 0x000fe40000800000 */
[----:B0-----:R-:W-:-:S04]  /*f700*/  FMNMX.FTZ R15, R15, R12, !PT ;  /* 0x0000000c0f0f7209 */ /* 0x001fc80007810000 */
[----:B------:R-:W-:-:S04]  /*f710*/  FSETP.NEU.FTZ.AND P6, PT, R15, -INF , PT ;  /* 0xff8000000f00780b */ /* 0x000fc80003fdd000 */
[----:B------:R-:W-:-:S05]  /*f720*/  FSEL R12, R15, RZ, P6 ;  /* 0x000000ff0f0c7208 */ /* 0x000fca0003000000 */
[----:B------:R-:W-:Y:S01]  /*f730*/  FADD.FTZ R198, -R12, R198 ;  /* 0x000000c60cc67221 */ /* 0x000fe20000010100 */
[----:B------:R-:W-:-:S04]  /*f740*/  IMAD.U32 R12, RZ, RZ, UR37 ;  /* 0x00000025ff0c7e24 */ /* 0x000fc8000f8e00ff */
[----:B------:R-:W-:Y:S01]  /*f750*/  FMUL.FTZ R153, R15, R12 ;  /* 0x0000000c0f997220 */ /* 0x000fe20000410000 */
[----:B------:R-:W-:-:S04]  /*f760*/  LOP3.LUT R22, R22, 0xfff7ffff, RZ, 0xc0, !PT ;  /* 0xfff7ffff16167812 */ /* 0x000fc800078ec0ff */
[----:B------:R-:W-:Y:S02]  /*f770*/  FSEL R153, R153, RZ, P6 ;  /* 0x000000ff99997208 */ /* 0x000fe40003000000 */
[----:B------:R-:W-:Y:S02]  /*f780*/  @P0 LOP3.LUT R22, R22, 0x80000, RZ, 0xfc, !PT ;  /* 0x0008000016160812 */ /* 0x000fe400078efcff */
[C---:B------:R-:W-:Y:S01]  /*f790*/  ISETP.GT.AND P0, PT, R13.reuse, 0x21, PT ;  /* 0x000000210d00780c */ /* 0x040fe20003f04270 */
[-CC-:B------:R-:W-:Y:S01]  /*f7a0*/  FFMA.FTZ R201, R174, R12.reuse, -R153.reuse ;  /* 0x0000000caec97223 */ /* 0x180fe20000010899 */
[-C--:B------:R-:W-:Y:S01]  /*f7b0*/  FMUL.FTZ R174, R198, R12.reuse ;  /* 0x0000000cc6ae7220 */ /* 0x080fe20000410000 */
[-CC-:B------:R-:W-:Y:S01]  /*f7c0*/  FFMA.FTZ R154, R154, R12.reuse, -R153.reuse ;  /* 0x0000000c9a9a7223 */ /* 0x180fe20000010899 */
[----:B------:R-:W-:Y:S01]  /*f7d0*/  ISETP.GT.AND P5, PT, R13, 0x8, PT ;  /* 0x000000080d00780c */ /* 0x000fe20003fa4270 */
        /* <DEDUP_REMOVED lines=15> */
[----:B------:R-:W-:-:S02]  /*f8d0*/  FSEL R156, R156, -INF , P5 ;  /* 0xff8000009c9c7808 */ /* 0x000fc40002800000 */
[----:B------:R-:W-:Y:S02]  /*f8e0*/  ISETP.GT.AND P5, PT, R13, 0x29, PT ;  /* 0x000000290d00780c */ /* 0x000fe40003fa4270 */
[----:B------:R-:W-:-:S03]  /*f8f0*/  LOP3.LUT R22, R22, 0xffefffff, RZ, 0xc0, !PT ;  /* 0xffefffff16167812 */ /* 0x000fc600078ec0ff */
[----:B------:R-:W0:Y:S01]  /*f900*/  MUFU.EX2 R153, R154 ;  /* 0x0000009a00997308 */ /* 0x000e220000000800 */
[----:B------:R-:W-:Y:S02]  /*f910*/  ISETP.GT.AND P2, PT, R13, RZ, PT ;  /* 0x000000ff0d00720c */ /* 0x000fe40003f44270 */
[----:B------:R-:W-:-:S05]  /*f920*/  @P0 LOP3.LUT R22, R22, 0x100000, RZ, 0xfc, !PT ;  /* 0x0010000016160812 */ /* 0x000fca00078efcff */
[----:B------:R-:W1:Y:S01]  /*f930*/  MUFU.EX2 R155, R155 ;  /* 0x0000009b009b7308 */ /* 0x000e620000000800 */
[----:B------:R-:W-:Y:S02]  /*f940*/  FSEL R152, R152, -INF , P2 ;  /* 0xff80000098987808 */ /* 0x000fe40001000000 */
[C---:B------:R-:W-:Y:S02]  /*f950*/  ISETP.GT.AND P4, PT, R13.reuse, 0x9, PT ;  /* 0x000000090d00780c */ /* 0x040fe40003f84270 */
[C---:B------:R-:W-:Y:S02]  /*f960*/  ISETP.GT.AND P3, PT, R13.reuse, 0x10, PT ;  /* 0x000000100d00780c */ /* 0x040fe40003f64270 */
[C---:B------:R-:W-:Y:S02]  /*f970*/  ISETP.GT.AND P2, PT, R13.reuse, 0x11, PT ;  /* 0x000000110d00780c */ /* 0x040fe40003f44270 */
[----:B------:R-:W-:Y:S02]  /*f980*/  ISETP.GT.AND P1, PT, R13, 0x18, PT ;  /* 0x000000180d00780c */ /* 0x000fe40003f24270 */
[----:B------:R-:W-:-:S02]  /*f990*/  LOP3.LUT R22, R22, 0xffdfffff, RZ, 0xc0, !PT ;  /* 0xffdfffff16167812 */ /* 0x000fc400078ec0ff */
[----:B------:R-:W-:Y:S02]  /*f9a0*/  FSEL R157, R157, -INF , P4 ;  /* 0xff8000009d9d7808 */ /* 0x000fe40002000000 */
[----:B------:R-:W-:Y:S02]  /*f9b0*/  FSEL R160, R160, -INF , P3 ;  /* 0xff800000a0a07808 */ /* 0x000fe40001800000 */
[----:B------:R-:W-:Y:S02]  /*f9c0*/  FSEL R161, R161, -INF , P2 ;  /* 0xff800000a1a17808 */ /* 0x000fe40001000000 */
[----:B------:R-:W-:Y:S02]  /*f9d0*/  FSEL R164, R164, -INF , P1 ;  /* 0xff800000a4a47808 */ /* 0x000fe40000800000 */
[----:B------:R-:W-:Y:S02]  /*f9e0*/  @P5 LOP3.LUT R22, R22, 0x200000, RZ, 0xfc, !PT ;  /* 0x0020000016165812 */ /* 0x000fe400078efcff */
[----:B------:R-:W-:-:S02]  /*f9f0*/  ISETP.GT.AND P4, PT, R13, 0x30, PT ;  /* 0x000000300d00780c */ /* 0x000fc40003f84270 */
[C---:B------:R-:W-:Y:S02]  /*fa00*/  ISETP.GT.AND P3, PT, R13.reuse, 0x31, PT ;  /* 0x000000310d00780c */ /* 0x040fe40003f64270 */
[C---:B------:R-:W-:Y:S02]  /*fa10*/  ISETP.GT.AND P2, PT, R13.reuse, 0x38, PT ;  /* 0x000000380d00780c */ /* 0x040fe40003f44270 */
[C---:B------:R-:W-:Y:S02]  /*fa20*/  ISETP.GT.AND P1, PT, R13.reuse, 0x39, PT ;  /* 0x000000390d00780c */ /* 0x040fe40003f24270 */
[C---:B------:R-:W-:Y:S02]  /*fa30*/  ISETP.GT.AND P5, PT, R13.reuse, 0x19, PT ;  /* 0x000000190d00780c */ /* 0x040fe40003fa4270 */
[C---:B------:R-:W-:Y:S02]  /*fa40*/  ISETP.GT.AND P0, PT, R13.reuse, 0x20, PT ;  /* 0x000000200d00780c */ /* 0x040fe40003f04270 */
[----:B------:R-:W-:Y:S01]  /*fa50*/  ISETP.GT.AND P6, PT, R13, 0x28, PT ;  /* 0x000000280d00780c */ /* 0x000fe20003fc4270 */
[----:B0-----:R-:W-:Y:S01]  /*fa60*/  FFMA.FTZ R13, R174, R14, R153 ;  /* 0x0000000eae0d7223 */ /* 0x001fe20000010099 */
[----:B-1----:R-:W-:-:S03]  /*fa70*/  F2FP.BF16.F32.PACK_AB R153, R155, R153 ;  /* 0x000000999b99723e */ /* 0x002fc600000010ff */
[----:B------:R-:W-:Y:S02]  /*fa80*/  FADD.FTZ R13, R155, R13 ;  /* 0x0000000d9b0d7221 */ /* 0x000fe40000010000 */
[----:B------:R-:W0:Y:S08]  /*fa90*/  MUFU.EX2 R155, R158 ;  /* 0x0000009e009b7308 */ /* 0x000e300000000800 */
[----:B------:R-:W1:Y:S01]  /*faa0*/  MUFU.EX2 R159, R159 ;  /* 0x0000009f009f7308 */ /* 0x000e620000000800 */
[----:B0-----:R-:W-:-:S04]  /*fab0*/  FADD.FTZ R13, R155, R13 ;  /* 0x0000000d9b0d7221 */ /* 0x001fc80000010000 */
[----:B-1----:R-:W-:Y:S01]  /*fac0*/  FADD.FTZ R14, R159, R13 ;  /* 0x0000000d9f0e7221 */ /* 0x002fe20000010000 */
[----:B------:R-:W-:-:S05]  /*fad0*/  VIADD R13, R21, 0x38840 ;  /* 0x00038840150d7836 */ /* 0x000fca0000000000 */
[----:B------:R-:W-:-:S04]  /*fae0*/  PRMT R13, R187, 0x654, R13 ;  /* 0x00000654bb0d7816 */ /* 0x000fc8000000000d */
[----:B------:R0:W-:Y:S02]  /*faf0*/  SYNCS.ARRIVE.TRANS64.RED.A1T0 RZ, [R13+URZ], RZ ;  /* 0x000000ff0dff79a7 */ /* 0x0001e4000810043f */
[----:B0-----:R-:W-:-:S04]  /*fb00*/  FMNMX.FTZ R13, R152, R196, !PT ;  /* 0x000000c4980d7209 */ /* 0x001fc80007810000 */
[----:B------:R-:W-:-:S04]  /*fb10*/  FMNMX.FTZ R13, R200, R13, !PT ;  /* 0x0000000dc80d7209 */ /* 0x000fc80007810000 */
[----:B------:R-:W-:-:S04]  /*fb20*/  FMNMX.FTZ R13, R156, R13, !PT ;  /* 0x0000000d9c0d7209 */ /* 0x000fc80007810000 */
[----:B------:R-:W-:-:S04]  /*fb30*/  FMNMX.FTZ R13, R157, R13, !PT ;  /* 0x0000000d9d0d7209 */ /* 0x000fc80007810000 */
[----:B------:R-:W-:-:S04]  /*fb40*/  FMNMX.FTZ R13, R160, R13, !PT ;  /* 0x0000000da00d7209 */ /* 0x000fc80007810000 */
[----:B------:R-:W-:Y:S02]  /*fb50*/  FMNMX.FTZ R13, R161, R13, !PT ;  /* 0x0000000da10d7209 */ /* 0x000fe40007810000 */
[----:B------:R-:W-:Y:S02]  /*fb60*/  FSEL R165, R165, -INF , P5 ;  /* 0xff800000a5a57808 */ /* 0x000fe40002800000 */
[----:B------:R-:W-:Y:S02]  /*fb70*/  FMNMX.FTZ R13, R164, R13, !PT ;  /* 0x0000000da40d7209 */ /* 0x000fe40007810000 */
[----:B------:R-:W-:Y:S02]  /*fb80*/  FSEL R168, R168, -INF , P0 ;  /* 0xff800000a8a87808 */ /* 0x000fe40000000000 */
[----:B------:R-:W-:Y:S02]  /*fb90*/  LOP3.LUT P0, RZ, R22, 0x100000, RZ, 0xc0, !PT ;  /* 0x0010000016ff7812 */ /* 0x000fe4000780c0ff */
[----:B------:R-:W-:-:S02]  /*fba0*/  FMNMX.FTZ R13, R165, R13, !PT ;  /* 0x0000000da50d7209 */ /* 0x000fc40007810000 */
[----:B------:R-:W-:Y:S02]  /*fbb0*/  FSEL R169, R169, -INF , P0 ;  /* 0xff800000a9a97808 */ /* 0x000fe40000000000 */
[----:B------:R-:W-:Y:S02]  /*fbc0*/  FMNMX.FTZ R13, R168, R13, !PT ;  /* 0x0000000da80d7209 */ /* 0x000fe40007810000 */
[----:B------:R-:W-:Y:S02]  /*fbd0*/  LOP3.LUT P5, RZ, R22, 0x200000, RZ, 0xc0, !PT ;  /* 0x0020000016ff7812 */ /* 0x000fe400078ac0ff */
[----:B------:R-:W-:Y:S02]  /*fbe0*/  FSEL R172, R172, -INF , P6 ;  /* 0xff800000acac7808 */ /* 0x000fe40003000000 */
[----:B------:R-:W-:Y:S02]  /*fbf0*/  FMNMX.FTZ R13, R169, R13, !PT ;  /* 0x0000000da90d7209 */ /* 0x000fe40007810000 */
[----:B------:R-:W-:-:S02]  /*fc00*/  FSEL R173, R173, -INF , P5 ;  /* 0xff800000adad7808 */ /* 0x000fc40002800000 */
[----:B------:R-:W-:Y:S02]  /*fc10*/  FMNMX.FTZ R13, R172, R13, !PT ;  /* 0x0000000dac0d7209 */ /* 0x000fe40007810000 */
[----:B------:R-:W-:Y:S02]  /*fc20*/  FSEL R176, R176, -INF , P4 ;  /* 0xff800000b0b07808 */ /* 0x000fe40002000000 */
[----:B------:R-:W-:Y:S02]  /*fc30*/  FMNMX.FTZ R13, R173, R13, !PT ;  /* 0x0000000dad0d7209 */ /* 0x000fe40007810000 */
[----:B------:R-:W-:Y:S02]  /*fc40*/  FSEL R177, R177, -INF , P3 ;  /* 0xff800000b1b17808 */ /* 0x000fe40001800000 */
[----:B------:R-:W-:Y:S02]  /*fc50*/  FMNMX.FTZ R13, R176, R13, !PT ;  /* 0x0000000db00d7209 */ /* 0x000fe40007810000 */
[----:B------:R-:W-:-:S02]  /*fc60*/  FSEL R180, R180, -INF , P2 ;  /* 0xff800000b4b47808 */ /* 0x000fc40001000000 */
[----:B------:R-:W-:Y:S02]  /*fc70*/  FMNMX.FTZ R13, R177, R13, !PT ;  /* 0x0000000db10d7209 */ /* 0x000fe40007810000 */
[----:B------:R-:W-:Y:S02]  /*fc80*/  FSEL R181, R181, -INF , P1 ;  /* 0xff800000b5b57808 */ /* 0x000fe40000800000 */
[----:B------:R-:W-:-:S04]  /*fc90*/  FMNMX.FTZ R13, R180, R13, !PT ;  /* 0x0000000db40d7209 */ /* 0x000fc80007810000 */
[----:B------:R-:W-:-:S05]  /*fca0*/  FMNMX.FTZ R13, R181, R13, !PT ;  /* 0x0000000db50d7209 */ /* 0x000fca0007810000 */
[----:B------:R-:W0:Y:S02]  /*fcb0*/  SHFL.BFLY PT, R154, R13, 0x2, 0x1f ;  /* 0x0c401f000d9a7f89 */ /* 0x000e2400000e0000 */
[----:B0-----:R-:W-:-:S05]  /*fcc0*/  FMNMX.FTZ R13, R13, R154, !PT ;  /* 0x0000009a0d0d7209 */ /* 0x001fca0007810000 */
[----:B------:R-:W0:Y:S01]  /*fcd0*/  SHFL.BFLY PT, R158, R13, 0x1, 0x1f ;  /* 0x0c201f000d9e7f89 */ /* 0x000e2200000e0000 */
[----:B------:R-:W-:Y:S01]  /*fce0*/  MUFU.EX2 R154, R163 ;  /* 0x000000a3009a7308 */ /* 0x000fe20000000800 */
[----:B0-----:R-:W-:Y:S01]  /*fcf0*/  FMNMX.FTZ R13, R13, R158, !PT ;  /* 0x0000009e0d0d7209 */ /* 0x001fe20007810000 */
[----:B------:R-:W-:-:S03]  /*fd00*/  IMAD.MOV R158, RZ, RZ, -R226 ;  /* 0x000000ffff9e7224 */ /* 0x000fc600078e0ae2 */
[----:B------:R-:W-:Y:S02]  /*fd10*/  FSETP.NEU.FTZ.AND P2, PT, R13, -INF , PT ;  /* 0xff8000000d00780b */ /* 0x000fe40003f5d000 */
[----:B------:R-:W-:Y:S02]  /*fd20*/  ISETP.NE.AND P1, PT, R193, R158, PT ;  /* 0x0000009ec100720c */ /* 0x000fe40003f25270 */
[----:B------:R-:W-:-:S05]  /*fd30*/  FSEL R158, R13, RZ, P2 ;  /* 0x000000ff0d9e7208 */ /* 0x000fca0001000000 */
[----:B------:R-:W-:-:S04]  /*fd40*/  FADD.FTZ R158, -R158, R196 ;  /* 0x000000c49e9e7221 */ /* 0x000fc80000010100 */
[----:B------:R-:W-:-:S04]  /*fd50*/  FMUL.FTZ R158, R158, R12 ;  /* 0x0000000c9e9e7220 */ /* 0x000fc80000410000 */
[----:B------:R0:W1:Y:S02]  /*fd60*/  MUFU.EX2 R163, R158 ;  /* 0x0000009e00a37308 */ /* 0x0000640000000800 */
[----:B0-----:R-:W-:-:S04]  /*fd70*/  @!P1 IMAD R158, R197, 0x40, R194 ;  /* 0x00000040c59e9824 */ /* 0x001fc800078e02c2 */
[----:B------:R-:W-:-:S05]  /*fd80*/  @!P1 IMAD R158, R158, 0x4, R18 ;  /* 0x000000049e9e9824 */ /* 0x000fca00078e0212 */
[----:B-1----:R-:W-:Y:S04]  /*fd90*/  @!P1 STS [R158+0x38400], R163 ;  /* 0x038400a39e009388 */ /* 0x002fe80000000800 */
[----:B------:R0:W-:Y:S02]  /*fda0*/  @!P1 STS [R158+0x38420], R174 ;  /* 0x038420ae9e009388 */ /* 0x0001e40000000800 */
[----:B0-----:R-:W-:-:S05]  /*fdb0*/  FMUL.FTZ R158, R13, R12 ;  /* 0x0000000c0d9e7220 */ /* 0x001fca0000410000 */
[----:B------:R-:W-:Y:S01]  /*fdc0*/  FSEL R158, R158, RZ, P2 ;  /* 0x000000ff9e9e7208 */ /* 0x000fe20001000000 */
[----:B------:R-:W0:Y:S04]  /*fdd0*/  MUFU.EX2 R162, R162 ;  /* 0x000000a200a27308 */ /* 0x000e280000000800 */
[-CC-:B------:R-:W-:Y:S01]  /*fde0*/  FFMA.FTZ R152, R152, R12.reuse, -R158.reuse ;  /* 0x0000000c98987223 */ /* 0x180fe2000001089e */
[-CC-:B------:R-:W-:Y:S01]  /*fdf0*/  FFMA.FTZ R200, R200, R12.reuse, -R158.reuse ;  /* 0x0000000cc8c87223 */ /* 0x180fe2000001089e */
[----:B------:R-:W-:-:S04]  /*fe00*/  FFMA.FTZ R156, R156, R12, -R158 ;  /* 0x0000000c9c9c7223 */ /* 0x000fc8000001089e */
[----:B------:R-:W1:Y:S01]  /*fe10*/  MUFU.EX2 R152, R152 ;  /* 0x0000009800987308 */ /* 0x000e620000000800 */
[----:B------:R-:W-:Y:S01]  /*fe20*/  F2FP.BF16.F32.PACK_AB R155, R159, R155 ;  /* 0x0000009b9f9b723e */ /* 0x000fe200000010ff */
[-CC-:B------:R-:W-:Y:S01]  /*fe30*/  FFMA.FTZ R157, R157, R12.reuse, -R158.reuse ;  /* 0x0000000c9d9d7223 */ /* 0x180fe2000001089e */
[----:B------:R-:W-:-:S05]  /*fe40*/  FFMA.FTZ R196, R169, R12, -R158 ;  /* 0x0000000ca9c47223 */ /* 0x000fca000001089e */
[----:B------:R-:W2:Y:S01]  /*fe50*/  MUFU.EX2 R200, R200 ;  /* 0x000000c800c87308 */ /* 0x000ea20000000800 */
[-CC-:B------:R-:W-:Y:S01]  /*fe60*/  FFMA.FTZ R160, R160, R12.reuse, -R158.reuse ;  /* 0x0000000ca0a07223 */ /* 0x180fe2000001089e */
[-CC-:B------:R-:W-:Y:S01]  /*fe70*/  FFMA.FTZ R161, R161, R12.reuse, -R158.reuse ;  /* 0x0000000ca1a17223 */ /* 0x180fe2000001089e */
[-CC-:B------:R-:W-:Y:S01]  /*fe80*/  FFMA.FTZ R165, R165, R12.reuse, -R158.reuse ;  /* 0x0000000ca5a57223 */ /* 0x180fe2000001089e */
[-CC-:B------:R-:W-:Y:S01]  /*fe90*/  FFMA.FTZ R172, R172, R12.reuse, -R158.reuse ;  /* 0x0000000cacac7223 */ /* 0x180fe2000001089e */
[-CC-:B------:R-:W-:Y:S01]  /*fea0*/  FFMA.FTZ R173, R173, R12.reuse, -R158.reuse ;  /* 0x0000000cadad7223 */ /* 0x180fe2000001089e */
[-CC-:B------:R-:W-:Y:S02]  /*feb0*/  FFMA.FTZ R176, R176, R12.reuse, -R158.reuse ;  /* 0x0000000cb0b07223 */ /* 0x180fe4000001089e */
[----:B------:R4:W-:Y:S01]  /*fec0*/  MUFU.EX2 R159, R166 ;  /* 0x000000a6009f7308 */ /* 0x0009e20000000800 */
[-CC-:B------:R-:W-:Y:S01]  /*fed0*/  FFMA.FTZ R177, R177, R12.reuse, -R158.reuse ;  /* 0x0000000cb1b17223 */ /* 0x180fe2000001089e */
[-CC-:B------:R-:W-:Y:S01]  /*fee0*/  FFMA.FTZ R180, R180, R12.reuse, -R158.reuse ;  /* 0x0000000cb4b47223 */ /* 0x180fe2000001089e */
[----:B------:R-:W-:Y:S01]  /*fef0*/  FFMA.FTZ R181, R181, R12, -R158 ;  /* 0x0000000cb5b57223 */ /* 0x000fe2000001089e */
[----:B------:R-:W-:-:S04]  /*ff00*/  IMAD.MOV.U32 R169, RZ, RZ, 0x40000040 ;  /* 0x40000040ffa97424 */ /* 0x000fc800078e00ff */
[----:B------:R-:W5:Y:S01]  /*ff10*/  MUFU.EX2 R156, R156 ;  /* 0x0000009c009c7308 */ /* 0x000f620000000800 */
[-CC-:B----4-:R-:W-:Y:S01]  /*ff20*/  FFMA.FTZ R166, R164, R12.reuse, -R158.reuse ;  /* 0x0000000ca4a67223 */ /* 0x190fe2000001089e */
[----:B------:R-:W-:Y:S01]  /*ff30*/  FFMA.FTZ R164, R168, R12, -R158 ;  /* 0x0000000ca8a47223 */ /* 0x000fe2000001089e */
[----:B------:R-:W-:-:S05]  /*ff40*/  R2UR UR7, R169 ;  /* 0x00000000a90772ca */ /* 0x000fca00000e0000 */
[----:B------:R0:W4:Y:S02]  /*ff50*/  MUFU.EX2 R158, R157 ;  /* 0x0000009d009e7308 */ /* 0x0001240000000800 */
[----:B0-----:R-:W-:-:S06]  /*ff60*/  FADD.FTZ R157, R162, R14 ;  /* 0x0000000ea29d7221 */ /* 0x001fcc0000010000 */
[----:B------:R-:W0:Y:S01]  /*ff70*/  MUFU.EX2 R160, R160 ;  /* 0x000000a000a07308 */ /* 0x000e220000000800 */
[C---:B------:R-:W-:Y:S01]  /*ff80*/  FADD.FTZ R169, R154.reuse, R157 ;  /* 0x0000009d9aa97221 */ /* 0x040fe20000010000 */
[----:B------:R-:W-:Y:S01]  /*ff90*/  F2FP.BF16.F32.PACK_AB R157, R154, R162 ;  /* 0x000000a29a9d723e */ /* 0x000fe200000010ff */
[----:B-1----:R-:W-:-:S05]  /*ffa0*/  FFMA.FTZ R154, R163, R0, R152 ;  /* 0x00000000a39a7223 */ /* 0x002fca0000010098 */
[----:B------:R-:W1:Y:S01]  /*ffb0*/  MUFU.EX2 R161, R161 ;  /* 0x000000a100a17308 */ /* 0x000e620000000800 */
[----:B--2---:R-:W-:-:S04]  /*ffc0*/  FADD.FTZ R154, R200, R154 ;  /* 0x0000009ac89a7221 */ /* 0x004fc80000010000 */
[----:B-----5:R-:W-:-:S03]  /*ffd0*/  FADD.FTZ R154, R156, R154 ;  /* 0x0000009a9c9a7221 */ /* 0x020fc60000010000 */
[----:B------:R-:W2:Y:S01]  /*ffe0*/  MUFU.EX2 R166, R166 ;  /* 0x000000a600a67308 */ /* 0x000ea20000000800 */
[----:B----4-:R-:W-:-:S07]  /*fff0*/  FADD.FTZ R154, R158, R154 ;  /* 0x0000009a9e9a7221 */ /* 0x010fce0000010000 */
[----:B------:R-:W4:Y:S01]  /*10000*/  MUFU.EX2 R165, R165 ;  /* 0x000000a500a57308 */ /* 0x000f220000000800 */
[----:B0-----:R-:W-:-:S07]  /*10010*/  FADD.FTZ R162, R160, R154 ;  /* 0x0000009aa0a27221 */ /* 0x001fce0000010000 */
[----:B------:R-:W0:Y:S01]  /*10020*/  MUFU.EX2 R167, R167 ;  /* 0x000000a700a77308 */ /* 0x000e220000000800 */
[----:B-1----:R-:W-:-:S07]  /*10030*/  FADD.FTZ R162, R161, R162 ;  /* 0x000000a2a1a27221 */ /* 0x002fce0000010000 */
[----:B------:R-:W1:Y:S08]  /*10040*/  MUFU.EX2 R164, R164 ;  /* 0x000000a400a47308 */ /* 0x000e700000000800 */
[----:B------:R-:W-:Y:S08]  /*10050*/  MUFU.EX2 R170, R170 ;  /* 0x000000aa00aa7308 */ /* 0x000ff00000000800 */
[----:B------:R-:W-:Y:S08]  /*10060*/  MUFU.EX2 R171, R171 ;  /* 0x000000ab00ab7308 */ /* 0x000ff00000000800 */
[----:B------:R-:W-:Y:S08]  /*10070*/  MUFU.EX2 R201, R201 ;  /* 0x000000c900c97308 */ /* 0x000ff00000000800 */
[----:B------:R-:W-:Y:S08]  /*10080*/  MUFU.EX2 R175, R175 ;  /* 0x000000af00af7308 */ /* 0x000ff00000000800 */
[----:B------:R-:W5:Y:S08]  /*10090*/  MUFU.EX2 R14, R196 ;  /* 0x000000c4000e7308 */ /* 0x000f700000000800 */
[----:B------:R-:W-:Y:S08]  /*100a0*/  MUFU.EX2 R172, R172 ;  /* 0x000000ac00ac7308 */ /* 0x000ff00000000800 */
[----:B------:R-:W3:Y:S01]  /*100b0*/  MUFU.EX2 R173, R173 ;  /* 0x000000ad00ad7308 */ /* 0x000ee20000000800 */
[----:B--2---:R-:W-:-:S07]  /*100c0*/  FADD.FTZ R162, R166, R162 ;  /* 0x000000a2a6a27221 */ /* 0x004fce0000010000 */
[----:B------:R-:W-:Y:S08]  /*100d0*/  MUFU.EX2 R178, R178 ;  /* 0x000000b200b27308 */ /* 0x000ff00000000800 */
[----:B------:R-:W-:Y:S08]  /*100e0*/  MUFU.EX2 R179, R179 ;  /* 0x000000b300b37308 */ /* 0x000ff00000000800 */
[----:B------:R-:W-:Y:S08]  /*100f0*/  MUFU.EX2 R182, R182 ;  /* 0x000000b600b67308 */ /* 0x000ff00000000800 */
[----:B------:R-:W-:Y:S08]  /*10100*/  MUFU.EX2 R183, R183 ;  /* 0x000000b700b77308 */ /* 0x000ff00000000800 */
[----:B------:R-:W-:Y:S08]  /*10110*/  MUFU.EX2 R176, R176 ;  /* 0x000000b000b07308 */ /* 0x000ff00000000800 */
[----:B------:R-:W2:Y:S08]  /*10120*/  MUFU.EX2 R177, R177 ;  /* 0x000000b100b17308 */ /* 0x000eb00000000800 */
[----:B------:R-:W-:Y:S08]  /*10130*/  MUFU.EX2 R180, R180 ;  /* 0x000000b400b47308 */ /* 0x000ff00000000800 */
[----:B------:R-:W2:Y:S01]  /*10140*/  MUFU.EX2 R181, R181 ;  /* 0x000000b500b57308 */ /* 0x000ea20000000800 */
[----:B------:R-:W-:Y:S01]  /*10150*/  F2FP.BF16.F32.PACK_AB R154, R158, R156 ;  /* 0x0000009c9e9a723e */ /* 0x000fe200000010ff */
[----:B------:R-:W-:Y:S01]  /*10160*/  IMAD R168, R19, 0x1000, R209 ;  /* 0x0000100013a87824 */ /* 0x000fe200078e02d1 */
[----:B------:R-:W-:Y:S01]  /*10170*/  F2FP.BF16.F32.PACK_AB R156, R161, R160 ;  /* 0x000000a0a19c723e */ /* 0x000fe200000010ff */
[----:B----4-:R-:W-:Y:S01]  /*10180*/  FADD.FTZ R160, R165, R162 ;  /* 0x000000a2a5a07221 */ /* 0x010fe20000010000 */
[----:B------:R-:W-:Y:S01]  /*10190*/  FADD.FTZ R169, R159, R169 ;  /* 0x000000a99fa97221 */ /* 0x000fe20000010000 */
[----:B------:R-:W-:Y:S01]  /*101a0*/  F2FP.BF16.F32.PACK_AB R152, R200, R152 ;  /* 0x00000098c898723e */ /* 0x000fe200000010ff */
[----:B------:R-:W-:Y:S01]  /*101b0*/  BAR.SYNC.DEFER_BLOCKING 0xf, 0x100 ;  /* 0x03c4000000007b1d */ /* 0x000fe20000010000 */
        /* <DEDUP_REMOVED lines=64> */
[----:B0-----:R-:W-:Y:S01]  /*105c0*/  F2FP.BF16.F32.PACK_AB R159, R167, R159 ;  /* 0x0000009fa79f723e */ /* 0x001fe200000010ff */
[-C--:B------:R-:W-:Y:S01]  /*105d0*/  FMUL.FTZ R24, R24, R163.reuse ;  /* 0x000000a318187220 */ /* 0x080fe20000410000 */
[----:B------:R-:W-:Y:S01]  /*105e0*/  F2FP.BF16.F32.PACK_AB R158, R165, R166 ;  /* 0x000000a6a59e723e */ /* 0x000fe200000010ff */
        /* <DEDUP_REMOVED lines=63> */
[----:B-1----:R-:W-:Y:S01]  /*109e0*/  FADD.FTZ R174, R164, R160 ;  /* 0x000000a0a4ae7221 */ /* 0x002fe20000010000 */
[----:B------:R-:W-:Y:S01]  /*109f0*/  R2UR UR6, R168 ;  /* 0x00000000a80672ca */ /* 0x000fe200000e0000 */
[----:B------:R-:W-:Y:S01]  /*10a00*/  FADD.FTZ R0, R167, R169 ;  /* 0x000000a9a7007221 */ /* 0x000fe20000010000 */
[----:B-----5:R-:W-:-:S02]  /*10a10*/  F2FP.BF16.F32.PACK_AB R160, R14, R164 ;  /* 0x000000a40ea0723e */ /* 0x020fc400000010ff */
[----:B------:R-:W-:Y:S02]  /*10a20*/  F2FP.BF16.F32.PACK_AB R161, R171, R170 ;  /* 0x000000aaaba1723e */ /* 0x000fe400000010ff */
[----:B---3--:R-:W-:Y:S02]  /*10a30*/  F2FP.BF16.F32.PACK_AB R162, R173, R172 ;  /* 0x000000acada2723e */ /* 0x008fe400000010ff */
[----:B------:R-:W-:Y:S02]  /*10a40*/  F2FP.BF16.F32.PACK_AB R163, R175, R201 ;  /* 0x000000c9afa3723e */ /* 0x000fe400000010ff */
[----:B--2---:R-:W-:Y:S02]  /*10a50*/  F2FP.BF16.F32.PACK_AB R164, R177, R176 ;  /* 0x000000b0b1a4723e */ /* 0x004fe400000010ff */
[----:B------:R-:W-:Y:S02]  /*10a60*/  F2FP.BF16.F32.PACK_AB R165, R179, R178 ;  /* 0x000000b2b3a5723e */ /* 0x000fe400000010ff */
[----:B------:R-:W-:-:S02]  /*10a70*/  F2FP.BF16.F32.PACK_AB R166, R181, R180 ;  /* 0x000000b4b5a6723e */ /* 0x000fc400000010ff */
[----:B------:R-:W-:Y:S01]  /*10a80*/  F2FP.BF16.F32.PACK_AB R167, R183, R182 ;  /* 0x000000b6b7a7723e */ /* 0x000fe200000010ff */
[----:B------:R0:W-:Y:S04]  /*10a90*/  STSM.16.M88.4 [R227+0x36400], R152 ;  /* 0x03640098e3007844 */ /* 0x0001e80000000200 */
[----:B------:R1:W-:Y:S04]  /*10aa0*/  STSM.16.M88.4 [R202], R156 ;  /* 0x0000009cca007844 */ /* 0x0003e80000000200 */
[----:B------:R1:W-:Y:S04]  /*10ab0*/  STSM.16.M88.4 [R228], R160 ;  /* 0x000000a0e4007844 */ /* 0x0003e80000000200 */
[----:B------:R1:W-:Y:S01]  /*10ac0*/  STSM.16.M88.4 [R229], R164 ;  /* 0x000000a4e5007844 */ /* 0x0003e20000000200 */
[----:B------:R-:W-:-:S06]  /*10ad0*/  WARPGROUP.ARRIVE ;  /* 0x00000000000079c5 */ /* 0x000fcc0000000000 */
[----:B------:R-:W-:Y:S03]  /*10ae0*/  HGMMA.64x256x16.F32.BF16 R24, R152, gdesc[UR4].tnspB, R24, gsb0 ;  /* 0x43e0000498187df0 */ /* 0x000fe60008001818 */
[----:B------:R-:W-:Y:S02]  /*10af0*/  WARPGROUP.DEPBAR.LE gsb0, 0x0 ;  /* 0x00008000000079c5 */ /* 0x000fe40000010000 */
[----:B0-----:R-:W-:Y:S02]  /*10b00*/  VIADD R152, R168, 0x80 ;  /* 0x00000080a8987836 */ /* 0x001fe40000000000 */
[----:B------:R-:W-:-:S03]  /*10b10*/  IMAD.MOV.U32 R153, RZ, RZ, 0x40000040 ;  /* 0x40000040ff997424 */ /* 0x000fc600078e00ff */
[----:B------:R-:W-:Y:S02]  /*10b20*/  R2UR UR6, R152 ;  /* 0x00000000980672ca */ /* 0x000fe400000e0000 */
[----:B------:R-:W-:Y:S01]  /*10b30*/  R2UR UR7, R153 ;  /* 0x00000000990772ca */ /* 0x000fe200000e0000 */
[----:B------:R-:W-:-:S15]  /*10b40*/  WARPGROUP.ARRIVE ;  /* 0x00000000000079c5 */ /* 0x000fde0000000000 */
[----:B------:R-:W-:Y:S01]  /*10b50*/  HGMMA.64x256x16.F32.BF16 R24, R156, gdesc[UR4].tnspB, R24, gsb0 ;  /* 0x43e000049c187df0 */ /* 0x000fe20008001818 */
[----:B------:R-:W-:Y:S02]  /*10b60*/  VIADD R152, R168, 0x100 ;  /* 0x00000100a8987836 */ /* 0x000fe40000000000 */
[----:B------:R-:W-:-:S03]  /*10b70*/  IMAD.MOV.U32 R153, RZ, RZ, 0x40000040 ;  /* 0x40000040ff997424 */ /* 0x000fc600078e00ff */
[----:B------:R-:W-:Y:S02]  /*10b80*/  R2UR UR6, R152 ;  /* 0x00000000980672ca */ /* 0x000fe400000e0000 */
[----:B------:R-:W-:Y:S01]  /*10b90*/  R2UR UR7, R153 ;  /* 0x00000000990772ca */ /* 0x000fe200000e0000 */
[----:B------:R-:W-:Y:S02]  /*10ba0*/  VIADD R168, R168, 0x180 ;  /* 0x00000180a8a87836 */ /* 0x000fe40000000000 */
[----:B------:R-:W-:Y:S01]  /*10bb0*/  IMAD.MOV.U32 R169, RZ, RZ, 0x40000040 ;  /* 0x40000040ffa97424 */ /* 0x000fe200078e00ff */
[----:B------:R-:W-:Y:S02]  /*10bc0*/  WARPGROUP.DEPBAR.LE gsb0, 0x0 ;  /* 0x00008000000079c5 */ /* 0x000fe40000010000 */
[----:B------:R-:W-:-:S14]  /*10bd0*/  WARPGROUP.ARRIVE ;  /* 0x00000000000079c5 */ /* 0x000fdc0000000000 */
[----:B------:R-:W-:Y:S01]  /*10be0*/  HGMMA.64x256x16.F32.BF16 R24, R160, gdesc[UR4].tnspB, R24, gsb0 ;  /* 0x43e00004a0187df0 */ /* 0x000fe20008001818 */
[----:B------:R-:W-:Y:S02]  /*10bf0*/  R2UR UR6, R168 ;  /* 0x00000000a80672ca */ /* 0x000fe400000e0000 */
[----:B------:R-:W-:Y:S01]  /*10c00*/  R2UR UR7, R169 ;  /* 0x00000000a90772ca */ /* 0x000fe200000e0000 */
[----:B------:R-:W-:Y:S01]  /*10c10*/  FADD.FTZ R0, R170, R0 ;  /* 0x00000000aa007221 */ /* 0x000fe20000010000 */
[----:B------:R-:W-:-:S03]  /*10c20*/  FADD.FTZ R174, R14, R174 ;  /* 0x000000ae0eae7221 */ /* 0x000fc60000010000 */
[----:B------:R-:W-:Y:S01]  /*10c30*/  FADD.FTZ R0, R171, R0 ;  /* 0x00000000ab007221 */ /* 0x000fe20000010000 */
[----:B------:R-:W-:-:S03]  /*10c40*/  FADD.FTZ R174, R172, R174 ;  /* 0x000000aeacae7221 */ /* 0x000fc60000010000 */
[----:B------:R-:W-:Y:S01]  /*10c50*/  FADD.FTZ R0, R201, R0 ;  /* 0x00000000c9007221 */ /* 0x000fe20000010000 */
[----:B------:R-:W-:Y:S01]  /*10c60*/  FADD.FTZ R174, R173, R174 ;  /* 0x000000aeadae7221 */ /* 0x000fe20000010000 */
[----:B------:R-:W-:Y:S02]  /*10c70*/  LOP3.LUT P0, RZ, R22, 0x80000, RZ, 0xc0, !PT ;  /* 0x0008000016ff7812 */ /* 0x000fe4000780c0ff */
[----:B------:R-:W-:Y:S01]  /*10c80*/  FADD.FTZ R0, R175, R0 ;  /* 0x00000000af007221 */ /* 0x000fe20000010000 */
[----:B------:R-:W-:-:S03]  /*10c90*/  FADD.FTZ R174, R176, R174 ;  /* 0x000000aeb0ae7221 */ /* 0x000fc60000010000 */
[----:B------:R-:W-:Y:S01]  /*10ca0*/  FADD.FTZ R0, R178, R0 ;  /* 0x00000000b2007221 */ /* 0x000fe20000010000 */
[----:B------:R-:W-:-:S03]  /*10cb0*/  FADD.FTZ R174, R177, R174 ;  /* 0x000000aeb1ae7221 */ /* 0x000fc60000010000 */
[----:B------:R-:W-:Y:S01]  /*10cc0*/  FADD.FTZ R0, R179, R0 ;  /* 0x00000000b3007221 */ /* 0x000fe20000010000 */
[----:B------:R-:W-:-:S03]  /*10cd0*/  FADD.FTZ R174, R180, R174 ;  /* 0x000000aeb4ae7221 */ /* 0x000fc60000010000 */
[----:B------:R-:W-:-:S04]  /*10ce0*/  FADD.FTZ R0, R182, R0 ;  /* 0x00000000b6007221 */ /* 0x000fc80000010000 */
[----:B------:R-:W-:Y:S01]  /*10cf0*/  FADD.FTZ R14, R183, R0 ;  /* 0x00000000b70e7221 */ /* 0x000fe20000010000 */
[----:B------:R-:W-:Y:S01]  /*10d00*/  FADD.FTZ R0, R181, R174 ;  /* 0x000000aeb5007221 */ /* 0x000fe20000010000 */
[----:B------:R-:W-:Y:S02]  /*10d10*/  WARPGROUP.DEPBAR.LE gsb0, 0x0 ;  /* 0x00008000000079c5 */ /* 0x000fe40000010000 */
[----:B------:R-:W-:-:S06]  /*10d20*/  WARPGROUP.ARRIVE ;  /* 0x00000000000079c5 */ /* 0x000fcc0000000000 */
        /* <DEDUP_REMOVED lines=12> */
.L_x_8712:
[C---:B------:R-:W-:Y:S01]  /*10df0*/  ISETP.GT.AND P1, PT, R20.reuse, R212, PT ;  /* 0x000000d41400720c */ /* 0x040fe20003f24270 */
        /* <DEDUP_REMOVED lines=9> */
.L_x_8700:
[----:B------:R-:W-:Y:S05]  /*10e90*/  BSYNC B1 ;  /* 0x0000000000017941 */ /* 0x000fea0003800000 */
.L_x_8699:
[----:B------:R-:W-:Y:S01]  /*10ea0*/  ISETP.GE.AND P1, PT, R20, RZ, PT ;  /* 0x000000ff1400720c */ /* 0x000fe20003f26270 */
[----:B------:R-:W-:-:S12]  /*10eb0*/  BSSY B0, `(.L_x_8714) ;  /* 0x000032d000007945 */ /* 0x000fd80003800000 */
[----:B------:R-:W-:Y:S05]  /*10ec0*/  @!P1 BRA `(.L_x_8715) ;  /* 0x0000003000ac9947 */ /* 0x000fea0003800000 */
[----:B------:R-:W-:Y:S02]  /*10ed0*/  IMAD.MOV.U32 R196, RZ, RZ, R15 ;  /* 0x000000ffffc47224 */ /* 0x000fe400078e000f */
[----:B------:R-:W-:Y:S02]  /*10ee0*/  IMAD.MOV.U32 R198, RZ, RZ, R13 ;  /* 0x000000ffffc67224 */ /* 0x000fe400078e000d */
[----:B------:R-:W-:-:S07]  /*10ef0*/  IMAD.MOV.U32 R197, RZ, RZ, R19 ;  /* 0x000000ffffc57224 */ /* 0x000fce00078e0013 */
.L_x_8728:
[----:B------:R-:W-:-:S05]  /*10f00*/  VIADD R19, R197, 0x1 ;  /* 0x00000001c5137836 */ /* 0x000fca0000000000 */
[----:B------:R-:W-:-:S04]  /*10f10*/  ISETP.NE.AND P1, PT, R19, 0x2, PT ;  /* 0x000000021300780c */ /* 0x000fc80003f25270 */
[----:B------:R-:W-:Y:S02]  /*10f20*/  SEL R12, RZ, 0x1, P1 ;  /* 0x00000001ff0c7807 */ /* 0x000fe40000800000 */
[----:B------:R-:W-:Y:S02]  /*10f30*/  SEL R19, R19, RZ, P1 ;  /* 0x000000ff13137207 */ /* 0x000fe40000800000 */
[----:B------:R-:W-:Y:S01]  /*10f40*/  LOP3.LUT R23, R23, R12, RZ, 0x3c, !PT ;  /* 0x0000000c17177212 */ /* 0x000fe200078e3cff */
[----:B-1----:R-:W-:Y:S06]  /*10f50*/  @!P0 BRA `(.L_x_8716) ;  /* 0x0000000000048947 */ /* 0x002fec0003800000 */
[----:B------:R-:W-:Y:S01]  /*10f60*/  BPT.TRAP 0x1 ;  /* 0x000000040000795c */ /* 0x000fe20000300000 */
.L_x_8716:
[----:B0-----:R-:W-:Y:S01]  /*10f70*/  IMAD R21, R19, 0x8, R18 ;  /* 0x0000000813157824 */ /* 0x001fe200078e0212 */
[----:B------:R-:W-:-:S04]  /*10f80*/  SHF.L.U32 R15, R23, 0x1f, RZ ;  /* 0x0000001f170f7819 */ /* 0x000fc800000006ff */
[----:B------:R0:W1:Y:S01]  /*10f90*/  SYNCS.PHASECHK.TRANS64.TRYWAIT P1, [R21+URZ+0x38830], R15 ;  /* 0x0388300f150075a7 */ /* 0x000062000802017f */
[----:B------:R-:W-:Y:S05]  /*10fa0*/  @!P0 BRA `(.L_x_8717) ;  /* 0x0000000000048947 */ /* 0x000fea0003800000 */
[----:B------:R-:W-:Y:S01]  /*10fb0*/  BPT.TRAP 0x1 ;  /* 0x000000040000795c */ /* 0x000fe20000300000 */
.L_x_8717:
[----:B------:R-:W-:Y:S01]  /*10fc0*/  BSSY B1, `(.L_x_8718) ;  /* 0x0000006000017945 */ /* 0x000fe20003800000 */
[----:B------:R-:W-:Y:S02]  /*10fd0*/  IMAD R154, R19, 0x200, R199 ;  /* 0x00000200139a7824 */ /* 0x000fe400078e02c7 */
[----:B------:R-:W-:Y:S01]  /*10fe0*/  IMAD.MOV.U32 R155, RZ, RZ, 0x40000040 ;  /* 0x40000040ff9b7424 */ /* 0x000fe200078e00ff */
[----:B-1----:R-:W-:Y:S06]  /*10ff0*/  @P1 BRA `(.L_x_8719) ;  /* 0x0000000000081947 */ /* 0x002fec0003800000 */
[----:B------:R-:W1:Y:S02]  /*11000*/  SYNCS.PHASECHK.TRANS64.TRYWAIT P1, [R21+URZ+0x38830], R15 ;  /* 0x0388300f150075a7 */ /* 0x000e64000802017f */
[----:B-1----:R-:W-:Y:S05]  /*11010*/  @!P1 BRA `(.L_x_8720) ;  /* 0x00000104002c9947 */ /* 0x002fea0003800000 */
.L_x_8719:
[----:B------:R-:W-:Y:S05]  /*11020*/  BSYNC B1 ;  /* 0x0000000000017941 */ /* 0x000fea0003800000 */
.L_x_8718:
        /* <DEDUP_REMOVED lines=36> */
.L_x_8721:
[----:B------:R2:W3:Y:S01]  /*11270*/  SYNCS.PHASECHK.TRANS64.TRYWAIT P1, [R21+URZ+0x38850], R15 ;  /* 0x0388500f150075a7 */ /* 0x0004e2000802017f */
[----:B------:R-:W-:Y:S05]  /*11280*/  @!P0 BRA `(.L_x_8722) ;  /* 0x0000000000048947 */ /* 0x000fea0003800000 */
[----:B------:R-:W-:Y:S01]  /*11290*/  BPT.TRAP 0x1 ;  /* 0x000000040000795c */ /* 0x000fe20000300000 */
.L_x_8722:
[----:B------:R-:W-:Y:S04]  /*112a0*/  BSSY B1, `(.L_x_8723) ;  /* 0x0000004000017945 */ /* 0x000fe80003800000 */
[----:B---3--:R-:W-:Y:S05]  /*112b0*/  @P1 BRA `(.L_x_8724) ;  /* 0x0000000000081947 */ /* 0x008fea0003800000 */
[----:B------:R-:W3:Y:S02]  /*112c0*/  SYNCS.PHASECHK.TRANS64.TRYWAIT P1, [R21+URZ+0x38850], R15 ;  /* 0x0388500f150075a7 */ /* 0x000ee4000802017f */
[----:B---3--:R-:W-:Y:S05]  /*112d0*/  @!P1 BRA `(.L_x_8725) ;  /* 0x0000010000909947 */ /* 0x008fea0003800000 */
.L_x_8724:
[----:B------:R-:W-:Y:S05]  /*112e0*/  BSYNC B1 ;  /* 0x0000000000017941 */ /* 0x000fea0003800000 */
.L_x_8723:
        /* <DEDUP_REMOVED lines=392> */
.L_x_8726:
[----:B------:R-:W-:Y:S01]  /*12b70*/  FMNMX.FTZ R12, R152, R198, !PT ;  /* 0x000000c6980c7209 */ /* 0x000fe20007810000 */
[----:B------:R-:W2:Y:S03]  /*12b80*/  LDL R208, [R1] ;  /* 0x0000000001d07983 */ /* 0x000ea60000100800 */
        /* <DEDUP_REMOVED lines=43> */
[----:B------:R-:W0:Y:S01]  /*12e40*/  MUFU.EX2 R157, R157 ;  /* 0x0000009d009d7308 */ /* 0x000e220000000800 */
[----:B------:R-:W-:-:S04]  /*12e50*/  PRMT R15, R187, 0x654, R15 ;  /* 0x00000654bb0f7816 */ /* 0x000fc8000000000f */
[----:B------:R1:W-:Y:S03]  /*12e60*/  SYNCS.ARRIVE.TRANS64.RED.A1T0 RZ, [R15+URZ], RZ ;  /* 0x000000ff0fff79a7 */ /* 0x0003e6000810043f */
[----:B------:R-:W3:Y:S01]  /*12e70*/  MUFU.EX2 R153, R153 ;  /* 0x0000009900997308 */ /* 0x000ee20000000800 */
[----:B-1----:R-:W-:-:S07]  /*12e80*/  FMNMX.FTZ R15, R154, R196, !PT ;  /* 0x000000c49a0f7209 */ /* 0x002fce0007810000 */
[----:B------:R-:W1:Y:S01]  /*12e90*/  MUFU.EX2 R156, R156 ;  /* 0x0000009c009c7308 */ /* 0x000e620000000800 */
[----:B------:R-:W-:Y:S01]  /*12ea0*/  FMNMX.FTZ R15, R155, R15, !PT ;  /* 0x0000000f9b0f7209 */ /* 0x000fe20007810000 */
[----:B0-----:R-:W-:Y:S01]  /*12eb0*/  FFMA.FTZ R0, R157, R0, R152 ;  /* 0x000000009d007223 */ /* 0x001fe20000010098 */
[-C--:B------:R-:W-:Y:S01]  /*12ec0*/  FMUL.FTZ R24, R24, R157.reuse ;  /* 0x0000009d18187220 */ /* 0x080fe20000410000 */
[----:B------:R-:W-:Y:S01]  /*12ed0*/  FMUL.FTZ R25, R25, R157 ;  /* 0x0000009d19197220 */ /* 0x000fe20000410000 */
[----:B------:R-:W-:Y:S01]  /*12ee0*/  FMNMX.FTZ R15, R158, R15, !PT ;  /* 0x0000000f9e0f7209 */ /* 0x000fe20007810000 */
[-C--:B------:R-:W-:Y:S01]  /*12ef0*/  FMUL.FTZ R28, R28, R157.reuse ;  /* 0x0000009d1c1c7220 */ /* 0x080fe20000410000 */
[----:B------:R-:W-:Y:S01]  /*12f00*/  FMUL.FTZ R29, R29, R157 ;  /* 0x0000009d1d1d7220 */ /* 0x000fe20000410000 */
[----:B------:R-:W0:Y:S01]  /*12f10*/  MUFU.EX2 R198, R198 ;  /* 0x000000c600c67308 */ /* 0x000e220000000800 */
        /* <DEDUP_REMOVED lines=9> */
[----:B-1----:R-:W-:Y:S01]  /*12fb0*/  FADD.FTZ R0, R156, R0 ;  /* 0x000000009c007221 */ /* 0x002fe20000010000 */
[-C--:B------:R-:W-:Y:S01]  /*12fc0*/  FMUL.FTZ R37, R37, R157.reuse ;  /* 0x0000009d25257220 */ /* 0x080fe20000410000 */
[----:B------:R-:W-:Y:S01]  /*12fd0*/  FMUL.FTZ R40, R40, R157 ;  /* 0x0000009d28287220 */ /* 0x000fe20000410000 */
[----:B------:R-:W-:Y:S01]  /*12fe0*/  FMNMX.FTZ R15, R166, R15, !PT ;  /* 0x0000000fa60f7209 */ /* 0x000fe20007810000 */
[-C--:B------:R-:W-:Y:S01]  /*12ff0*/  FMUL.FTZ R41, R41, R157.reuse ;  /* 0x0000009d29297220 */ /* 0x080fe20000410000 */
[----:B------:R-:W-:Y:S01]  /*13000*/  FMUL.FTZ R44, R44, R157 ;  /* 0x0000009d2c2c7220 */ /* 0x000fe20000410000 */
[----:B------:R-:W1:Y:S01]  /*13010*/  MUFU.EX2 R200, R161 ;  /* 0x000000a100c87308 */ /* 0x000e620000000800 */
[----:B------:R-:W-:Y:S01]  /*13020*/  FMNMX.FTZ R15, R167, R15, !PT ;  /* 0x0000000fa70f7209 */ /* 0x000fe20007810000 */
[----:B0-----:R-:W-:Y:S01]  /*13030*/  FADD.FTZ R0, R198, R0 ;  /* 0x00000000c6007221 */ /* 0x001fe20000010000 */
[-C--:B------:R-:W-:Y:S01]  /*13040*/  FMUL.FTZ R45, R45, R157.reuse ;  /* 0x0000009d2d2d7220 */ /* 0x080fe20000410000 */
[----:B------:R-:W-:Y:S01]  /*13050*/  FMUL.FTZ R48, R48, R157 ;  /* 0x0000009d30307220 */ /* 0x000fe20000410000 */
[----:B------:R-:W-:Y:S01]  /*13060*/  FMNMX.FTZ R15, R170, R15, !PT ;  /* 0x0000000faa0f7209 */ /* 0x000fe20007810000 */
[-C--:B------:R-:W-:Y:S01]  /*13070*/  FMUL.FTZ R49, R49, R157.reuse ;  /* 0x0000009d31317220 */ /* 0x080fe20000410000 */
[----:B------:R-:W-:Y:S01]  /*13080*/  FMUL.FTZ R52, R52, R157 ;  /* 0x0000009d34347220 */ /* 0x000fe20000410000 */
[----:B------:R-:W0:Y:S01]  /*13090*/  MUFU.EX2 R164, R164 ;  /* 0x000000a400a47308 */ /* 0x000e220000000800 */
        /* <DEDUP_REMOVED lines=23> */
[----:B------:R-:W-:Y:S01]  /*13210*/  MUFU.EX2 R172, R172 ;  /* 0x000000ac00ac7308 */ /* 0x000fe20000000800 */
[----:B------:R-:W-:Y:S01]  /*13220*/  FMNMX.FTZ R15, R183, R15, !PT ;  /* 0x0000000fb70f7209 */ /* 0x000fe20007810000 */
[----:B---3--:R-:W-:Y:S01]  /*13230*/  FADD.FTZ R0, R165, R0 ;  /* 0x00000000a5007221 */ /* 0x008fe20000010000 */
[-C--:B------:R-:W-:Y:S01]  /*13240*/  FMUL.FTZ R77, R77, R157.reuse ;  /* 0x0000009d4d4d7220 */ /* 0x080fe20000410000 */
[-C--:B------:R-:W-:Y:S01]  /*13250*/  FMUL.FTZ R80, R80, R157.reuse ;  /* 0x0000009d50507220 */ /* 0x080fe20000410000 */
[-C--:B------:R-:W-:Y:S01]  /*13260*/  FMUL.FTZ R81, R81, R157.reuse ;  /* 0x0000009d51517220 */ /* 0x080fe20000410000 */
[----:B------:R-:W0:Y:S01]  /*13270*/  SHFL.BFLY PT, R153, R15, 0x2, 0x1f ;  /* 0x0c401f000f997f89 */ /* 0x000e2200000e0000 */
[-C--:B------:R-:W-:Y:S01]  /*13280*/  FMUL.FTZ R84, R84, R157.reuse ;  /* 0x0000009d54547220 */ /* 0x080fe20000410000 */
[----:B------:R-:W-:Y:S01]  /*13290*/  MUFU.EX2 R173, R173 ;  /* 0x000000ad00ad7308 */ /* 0x000fe20000000800 */
[----:B-1----:R-:W-:Y:S01]  /*132a0*/  FADD.FTZ R0, R201, R0 ;  /* 0x00000000c9007221 */ /* 0x002fe20000010000 */
        /* <DEDUP_REMOVED lines=20> */
[----:B0-----:R-:W-:Y:S01]  /*133f0*/  FMNMX.FTZ R15, R15, R153, !PT ;  /* 0x000000990f0f7209 */ /* 0x001fe20007810000 */
[-C--:B------:R-:W-:Y:S01]  /*13400*/  FMUL.FTZ R121, R121, R157.reuse ;  /* 0x0000009d79797220 */ /* 0x080fe20000410000 */
[-C--:B------:R-:W-:Y:S01]  /*13410*/  FMUL.FTZ R124, R124, R157.reuse ;  /* 0x0000009d7c7c7220 */ /* 0x080fe20000410000 */
[-C--:B------:R-:W-:Y:S01]  /*13420*/  FMUL.FTZ R125, R125, R157.reuse ;  /* 0x0000009d7d7d7220 */ /* 0x080fe20000410000 */
[-C--:B------:R-:W-:Y:S01]  /*13430*/  FMUL.FTZ R128, R128, R157.reuse ;  /* 0x0000009d80807220 */ /* 0x080fe20000410000 */
[----:B------:R-:W0:Y:S01]  /*13440*/  SHFL.BFLY PT, R153, R15, 0x1, 0x1f ;  /* 0x0c201f000f997f89 */ /* 0x000e2200000e0000 */
        /* <DEDUP_REMOVED lines=11> */
[----:B0-----:R-:W-:-:S05]  /*13500*/  FMNMX.FTZ R15, R15, R153, !PT ;  /* 0x000000990f0f7209 */ /* 0x001fca0007810000 */
[----:B------:R-:W-:Y:S02]  /*13510*/  FADD.FTZ R153, -R15, R196 ;  /* 0x000000c40f997221 */ /* 0x000fe40000010100 */
[----:B------:R-:W0:Y:S02]  /*13520*/  MUFU.EX2 R196, R169 ;  /* 0x000000a900c47308 */ /* 0x000e240000000800 */
[----:B------:R-:W-:-:S06]  /*13530*/  FMUL.FTZ R153, R153, R12 ;  /* 0x0000000c99997220 */ /* 0x000fcc0000410000 */
[----:B------:R1:W3:Y:S02]  /*13540*/  MUFU.EX2 R161, R153 ;  /* 0x0000009900a17308 */ /* 0x0002e40000000800 */
[----:B-1----:R-:W-:Y:S02]  /*13550*/  @!P1 IMAD R153, R197, 0x40, R194 ;  /* 0x00000040c5999824 */ /* 0x002fe400078e02c2 */
[----:B0-----:R-:W-:Y:S02]  /*13560*/  FADD.FTZ R0, R196, R0 ;  /* 0x00000000c4007221 */ /* 0x001fe40000010000 */
[----:B------:R-:W-:Y:S02]  /*13570*/  @!P1 IMAD R153, R153, 0x4, R18 ;  /* 0x0000000499999824 */ /* 0x000fe400078e0212 */
[----:B------:R-:W-:Y:S01]  /*13580*/  FADD.FTZ R0, R172, R0 ;  /* 0x00000000ac007221 */ /* 0x000fe20000010000 */
[-C--:B---3--:R-:W-:Y:S02]  /*13590*/  FMUL.FTZ R26, R26, R161.reuse ;  /* 0x000000a11a1a7220 */ /* 0x088fe40000410000 */
[----:B------:R-:W-:Y:S01]  /*135a0*/  @!P1 STS [R153+0x38400], R157 ;  /* 0x0384009d99009388 */ /* 0x000fe20000000800 */
[----:B------:R-:W-:Y:S01]  /*135b0*/  FADD.FTZ R0, R173, R0 ;  /* 0x00000000ad007221 */ /* 0x000fe20000010000 */
[-C--:B------:R-:W-:Y:S01]  /*135c0*/  FMUL.FTZ R27, R27, R161.reuse ;  /* 0x000000a11b1b7220 */ /* 0x080fe20000410000 */
[-C--:B------:R-:W-:Y:S01]  /*135d0*/  FMUL.FTZ R30, R30, R161.reuse ;  /* 0x000000a11e1e7220 */ /* 0x080fe20000410000 */
[----:B------:R0:W-:Y:S01]  /*135e0*/  @!P1 STS [R153+0x38420], R161 ;  /* 0x038420a199009388 */ /* 0x0001e20000000800 */
[----:B------:R-:W-:Y:S01]  /*135f0*/  FADD.FTZ R0, R176, R0 ;  /* 0x00000000b0007221 */ /* 0x000fe20000010000 */
[-C--:B------:R-:W-:Y:S01]  /*13600*/  FMUL.FTZ R31, R31, R161.reuse ;  /* 0x000000a11f1f7220 */ /* 0x080fe20000410000 */
[-C--:B------:R-:W-:Y:S01]  /*13610*/  FMUL.FTZ R34, R34, R161.reuse ;  /* 0x000000a122227220 */ /* 0x080fe20000410000 */
[-C--:B------:R-:W-:Y:S01]  /*13620*/  FMUL.FTZ R35, R35, R161.reuse ;  /* 0x000000a123237220 */ /* 0x080fe20000410000 */
[----:B------:R-:W-:Y:S01]  /*13630*/  FADD.FTZ R0, R177, R0 ;  /* 0x00000000b1007221 */ /* 0x000fe20000010000 */
        /* <DEDUP_REMOVED lines=49> */
[----:B0-----:R-:W-:Y:S01]  /*13950*/  FFMA.FTZ R14, R161, R14, R153 ;  /* 0x0000000ea10e7223 */ /* 0x001fe20000010099 */
[-C--:B------:R-:W-:Y:S01]  /*13960*/  FMUL.FTZ R94, R94, R161.reuse ;  /* 0x000000a15e5e7220 */ /* 0x080fe20000410000 */
[-C--:B------:R-:W-:Y:S01]  /*13970*/  FMUL.FTZ R95, R95, R161.reuse ;  /* 0x000000a15f5f7220 */ /* 0x080fe20000410000 */
[-C--:B------:R-:W-:Y:S01]  /*13980*/  FMUL.FTZ R98, R98, R161.reuse ;  /* 0x000000a162627220 */ /* 0x080fe20000410000 */
[-C--:B------:R-:W-:Y:S01]  /*13990*/  FMUL.FTZ R99, R99, R161.reuse ;  /* 0x000000a163637220 */ /* 0x080fe20000410000 */
[-C--:B------:R-:W-:Y:S01]  /*139a0*/  FMUL.FTZ R102, R102, R161.reuse ;  /* 0x000000a166667220 */ /* 0x080fe20000410000 */
[-C--:B------:R-:W-:Y:S01]  /*139b0*/  FMUL.FTZ R103, R103, R161.reuse ;  /* 0x000000a167677220 */ /* 0x080fe20000410000 */
[----:B------:R-:W-:Y:S01]  /*139c0*/  MUFU.EX2 R170, R202 ;  /* 0x000000ca00aa7308 */ /* 0x000fe20000000800 */
[----:B---3--:R-:W-:Y:S01]  /*139d0*/  F2FP.BF16.F32.PACK_AB R154, R198, R156 ;  /* 0x0000009cc69a723e */ /* 0x008fe200000010ff */
[----:B-1----:R-:W-:Y:S01]  /*139e0*/  FADD.FTZ R14, R168, R14 ;  /* 0x0000000ea80e7221 */ /* 0x002fe20000010000 */
[----:B------:R-:W-:Y:S01]  /*139f0*/  F2FP.BF16.F32.PACK_AB R156, R200, R160 ;  /* 0x000000a0c89c723e */ /* 0x000fe200000010ff */
[----:B------:R-:W-:Y:S01]  /*13a00*/  FMUL.FTZ R106, R106, R161 ;  /* 0x000000a16a6a7220 */ /* 0x000fe20000410000 */
[----:B------:R-:W-:Y:S01]  /*13a10*/  F2FP.BF16.F32.PACK_AB R160, R196, R201 ;  /* 0x000000c9c4a0723e */ /* 0x000fe200000010ff */
[----:B------:R-:W-:Y:S01]  /*13a20*/  FMUL.FTZ R107, R107, R161 ;  /* 0x000000a16b6b7220 */ /* 0x000fe20000410000 */
[----:B------:R-:W-:Y:S01]  /*13a30*/  F2FP.BF16.F32.PACK_AB R153, R168, R153 ;  /* 0x00000099a899723e */ /* 0x000fe200000010ff */
[----:B------:R-:W-:Y:S01]  /*13a40*/  MUFU.EX2 R171, R203 ;  /* 0x000000cb00ab7308 */ /* 0x000fe20000000800 */
[----:B------:R-:W-:-:S02]  /*13a50*/  IMAD R168, R19, 0x1000, R209 ;  /* 0x0000100013a87824 */ /* 0x000fc400078e02d1 */
        /* <DEDUP_REMOVED lines=24> */
[----:B------:R-:W-:Y:S01]  /*13be0*/  FMUL.FTZ R151, R151, R161 ;  /* 0x000000a197977220 */ /* 0x000fe20000410000 */
[----:B------:R-:W-:Y:S01]  /*13bf0*/  R2UR UR6, R168 ;  /* 0x00000000a80672ca */ /* 0x000fe200000e0000 */
[----:B------:R-:W-:Y:S01]  /*13c00*/  FADD.FTZ R0, R166, R0 ;  /* 0x00000000a6007221 */ /* 0x000fe20000010000 */
[----:B0-----:R-:W-:Y:S01]  /*13c10*/  F2FP.BF16.F32.PACK_AB R166, R197, R166 ;  /* 0x000000a6c5a6723e */ /* 0x001fe200000010ff */
[----:B------:R-:W-:-:S02]  /*13c20*/  FADD.FTZ R14, R170, R14 ;  /* 0x0000000eaa0e7221 */ /* 0x000fc40000010000 */
[----:B------:R0:W4:Y:S01]  /*13c30*/  MUFU.EX2 R178, R169 ;  /* 0x000000a900b27308 */ /* 0x0001220000000800 */
[----:B------:R-:W-:Y:S01]  /*13c40*/  FADD.FTZ R0, R197, R0 ;  /* 0x00000000c5007221 */ /* 0x000fe20000010000 */
[----:B------:R-:W-:-:S04]  /*13c50*/  FADD.FTZ R14, R171, R14 ;  /* 0x0000000eab0e7221 */ /* 0x000fc80000010000 */
[----:B-1----:R-:W-:Y:S02]  /*13c60*/  FADD.FTZ R14, R174, R14 ;  /* 0x0000000eae0e7221 */ /* 0x002fe40000010000 */
[----:B------:R-:W1:Y:S01]  /*13c70*/  MUFU.EX2 R179, R167 ;  /* 0x000000a700b37308 */ /* 0x000e620000000800 */
[----:B0-----:R-:W-:Y:S01]  /*13c80*/  IMAD.MOV.U32 R169, RZ, RZ, 0x40000040 ;  /* 0x40000040ffa97424 */ /* 0x001fe200078e00ff */
[C---:B---3--:R-:W-:Y:S01]  /*13c90*/  F2FP.BF16.F32.PACK_AB R157, R175.reuse, R174 ;  /* 0x000000aeaf9d723e */ /* 0x048fe200000010ff */
[----:B------:R-:W-:-:S03]  /*13ca0*/  FADD.FTZ R14, R175, R14 ;  /* 0x0000000eaf0e7221 */ /* 0x000fc60000010000 */
[----:B------:R-:W-:Y:S01]  /*13cb0*/  R2UR UR7, R169 ;  /* 0x00000000a90772ca */ /* 0x000fe200000e0000 */
[----:B------:R-:W-:Y:S01]  /*13cc0*/  IMAD.MOV.U32 R169, RZ, RZ, 0x40000040 ;  /* 0x40000040ffa97424 */ /* 0x000fe200078e00ff */
[----:B------:R0:W-:Y:S01]  /*13cd0*/  MUFU.EX2 R196, R162 ;  /* 0x000000a200c47308 */ /* 0x0001e20000000800 */
[----:B----4-:R-:W-:-:S07]  /*13ce0*/  FADD.FTZ R14, R178, R14 ;  /* 0x0000000eb20e7221 */ /* 0x010fce0000010000 */
[----:B------:R3:W4:Y:S01]  /*13cf0*/  MUFU.EX2 R181, R158 ;  /* 0x0000009e00b57308 */ /* 0x0007220000000800 */
[----:B0-----:R-:W-:Y:S01]  /*13d00*/  F2FP.BF16.F32.PACK_AB R162, R173, R172 ;  /* 0x000000acada2723e */ /* 0x001fe200000010ff */
[----:B-1----:R-:W-:-:S04]  /*13d10*/  FADD.FTZ R14, R179, R14 ;  /* 0x0000000eb30e7221 */ /* 0x002fc80000010000 */
[----:B------:R-:W-:Y:S02]  /*13d20*/  FADD.FTZ R14, R180, R14 ;  /* 0x0000000eb40e7221 */ /* 0x000fe40000010000 */
[----:B------:R0:W1:Y:S01]  /*13d30*/  MUFU.EX2 R198, R155 ;  /* 0x0000009b00c67308 */ /* 0x0000620000000800 */
[----:B---3--:R-:W-:Y:S02]  /*13d40*/  F2FP.BF16.F32.PACK_AB R158, R165, R164 ;  /* 0x000000a4a59e723e */ /* 0x008fe400000010ff */
[----:B------:R-:W-:-:S05]  /*13d50*/  F2FP.BF16.F32.PACK_AB R164, R177, R176 ;  /* 0x000000b0b1a4723e */ /* 0x000fca00000010ff */
[----:B------:R3:W5:Y:S01]  /*13d60*/  MUFU.EX2 R200, R159 ;  /* 0x0000009f00c87308 */ /* 0x0007620000000800 */
[----:B0-----:R-:W-:Y:S01]  /*13d70*/  F2FP.BF16.F32.PACK_AB R155, R171, R170 ;  /* 0x000000aaab9b723e */ /* 0x001fe200000010ff */
[----:B------:R-:W-:Y:S01]  /*13d80*/  BAR.SYNC.DEFER_BLOCKING 0xf, 0x100 ;  /* 0x03c4000000007b1d */ /* 0x000fe20000010000 */
[C---:B----4-:R-:W-:Y:S01]  /*13d90*/  F2FP.BF16.F32.PACK_AB R161, R181.reuse, R180 ;  /* 0x000000b4b5a1723e */ /* 0x050fe200000010ff */
[----:B------:R-:W-:-:S04]  /*13da0*/  FADD.FTZ R14, R181, R14 ;  /* 0x0000000eb50e7221 */ /* 0x000fc80000010000 */
[----:B------:R5:W0:Y:S01]  /*13db0*/  MUFU.EX2 R172, R163 ;  /* 0x000000a300ac7308 */ /* 0x000a220000000800 */
[----:B---3--:R-:W-:Y:S01]  /*13dc0*/  F2FP.BF16.F32.PACK_AB R159, R179, R178 ;  /* 0x000000b2b39f723e */ /* 0x008fe200000010ff */
[----:B-1----:R-:W-:-:S06]  /*13dd0*/  FADD.FTZ R14, R198, R14 ;  /* 0x0000000ec60e7221 */ /* 0x002fcc0000010000 */
[----:B------:R-:W1:Y:S01]  /*13de0*/  MUFU.EX2 R182, R182 ;  /* 0x000000b600b67308 */ /* 0x000e620000000800 */
[C---:B-----5:R-:W-:Y:S01]  /*13df0*/  F2FP.BF16.F32.PACK_AB R163, R200.reuse, R198 ;  /* 0x000000c6c8a3723e */ /* 0x060fe200000010ff */
[----:B------:R-:W-:-:S04]  /*13e00*/  FADD.FTZ R14, R200, R14 ;  /* 0x0000000ec80e7221 */ /* 0x000fc80000010000 */
[----:B------:R-:W-:Y:S02]  /*13e10*/  FADD.FTZ R14, R196, R14 ;  /* 0x0000000ec40e7221 */ /* 0x000fe40000010000 */
[----:B------:R-:W3:Y:S01]  /*13e20*/  MUFU.EX2 R183, R183 ;  /* 0x000000b700b77308 */ /* 0x000ee20000000800 */
[C---:B0-----:R-:W-:Y:S01]  /*13e30*/  F2FP.BF16.F32.PACK_AB R165, R172.reuse, R196 ;  /* 0x000000c4aca5723e */ /* 0x041fe200000010ff */
[----:B------:R0:W-:Y:S01]  /*13e40*/  STSM.16.M88.4 [R227+0x36400], R152 ;  /* 0x03640098e3007844 */ /* 0x0001e20000000200 */
[----:B------:R-:W-:-:S03]  /*13e50*/  FADD.FTZ R14, R172, R14 ;  /* 0x0000000eac0e7221 */ /* 0x000fc60000010000 */
[----:B--2---:R2:W-:Y:S01]  /*13e60*/  STSM.16.M88.4 [R208], R156 ;  /* 0x0000009cd0007844 */ /* 0x0045e20000000200 */
[----:B-1----:R-:W-:-:S03]  /*13e70*/  FADD.FTZ R14, R182, R14 ;  /* 0x0000000eb60e7221 */ /* 0x002fc60000010000 */
[----:B------:R2:W-:Y:S01]  /*13e80*/  STSM.16.M88.4 [R228], R160 ;  /* 0x000000a0e4007844 */ /* 0x0005e20000000200 */
[C---:B---3--:R-:W-:Y:S01]  /*13e90*/  F2FP.BF16.F32.PACK_AB R167, R183.reuse, R182 ;  /* 0x000000b6b7a7723e */ /* 0x048fe200000010ff */
[----:B------:R-:W-:-:S04]  /*13ea0*/  FADD.FTZ R14, R183, R14 ;  /* 0x0000000eb70e7221 */ /* 0x000fc80000010000 */
[----:B------:R2:W-:Y:S01]  /*13eb0*/  STSM.16.M88.4 [R229], R164 ;  /* 0x000000a4e5007844 */ /* 0x0005e20000000200 */
[----:B------:R-:W-:-:S06]  /*13ec0*/  WARPGROUP.ARRIVE ;  /* 0x00000000000079c5 */ /* 0x000fcc0000000000 */
[----:B------:R-:W-:Y:S03]  /*13ed0*/  HGMMA.64x256x16.F32.BF16 R24, R152, gdesc[UR4].tnspB, R24, gsb0 ;  /* 0x43e0000498187df0 */ /* 0x000fe60008001818 */
[----:B------:R-:W-:Y:S02]  /*13ee0*/  WARPGROUP.DEPBAR.LE gsb0, 0x0 ;  /* 0x00008000000079c5 */ /* 0x000fe40000010000 */
[----:B0-----:R-:W-:Y:S01]  /*13ef0*/  VIADD R152, R168, 0x80 ;  /* 0x00000080a8987836 */ /* 0x001fe20000000000 */
        /* <DEDUP_REMOVED lines=31> */
.L_x_8727:
        /* <DEDUP_REMOVED lines=9> */
.L_x_8715:
[----:B------:R-:W-:Y:S05]  /*14180*/  BSYNC B0 ;  /* 0x0000000000007941 */ /* 0x000fea0003800000 */
.L_x_8714:
[----:B01----:R-:W2:Y:S04]  /*14190*/  LDL.LU R21, [R1+0x5c] ;  /* 0x00005c0001157983 */ /* 0x003ea80000300800 */
[----:B------:R-:W0:Y:S04]  /*141a0*/  SHFL.BFLY PT, R3, R0, 0x2, 0x1f ;  /* 0x0c401f0000037f89 */ /* 0x000e2800000e0000 */
[----:B------:R-:W1:Y:S01]  /*141b0*/  SHFL.BFLY PT, R5, R14, 0x2, 0x1f ;  /* 0x0c401f000e057f89 */ /* 0x000e6200000e0000 */
[----:B0-----:R-:W-:Y:S01]  /*141c0*/  FADD.FTZ R3, R3, R0 ;  /* 0x0000000003037221 */ /* 0x001fe20000010000 */
[----:B------:R-:W-:-:S02]  /*141d0*/  IMAD.MOV.U32 R0, RZ, RZ, -0x800000 ;  /* 0xff800000ff007424 */ /* 0x000fc400078e00ff */
[----:B-1----:R-:W-:Y:S02]  /*141e0*/  FADD.FTZ R4, R5, R14 ;  /* 0x0000000e05047221 */ /* 0x002fe40000010000 */
[----:B------:R-:W0:Y:S04]  /*141f0*/  SHFL.BFLY PT, R2, R3, 0x1, 0x1f ;  /* 0x0c201f0003027f89 */ /* 0x000e2800000e0000 */
[----:B------:R-:W1:Y:S01]  /*14200*/  SHFL.BFLY PT, R7, R4, 0x1, 0x1f ;  /* 0x0c201f0004077f89 */ /* 0x000e6200000e0000 */
[----:B0-----:R-:W-:Y:S01]  /*14210*/  FADD.FTZ R5, R3, R2 ;  /* 0x0000000203057221 */ /* 0x001fe20000010000 */
[----:B-1----:R-:W-:Y:S01]  /*14220*/  FADD.FTZ R7, R4, R7 ;  /* 0x0000000704077221 */ /* 0x002fe20000010000 */
[----:B------:R-:W-:Y:S08]  /*14230*/  BAR.ARV 0x8, 0x100 ;  /* 0x0204000000007b1d */ /* 0x000ff00000002000 */
[----:B------:R-:W-:Y:S01]  /*14240*/  BAR.SYNC.DEFER_BLOCKING 0xf, 0x100 ;  /* 0x03c4000000007b1d */ /* 0x000fe20000010000 */
[----:B------:R-:W-:Y:S01]  /*14250*/  FSETP.NE.FTZ.AND P0, PT, R5, RZ, PT ;  /* 0x000000ff0500720b */ /* 0x000fe20003f15000 */
[----:B------:R-:W-:Y:S01]  /*14260*/  IMAD.MOV R4, RZ, RZ, -R226 ;  /* 0x000000ffff047224 */ /* 0x000fe200078e0ae2 */
[----:B------:R-:W-:-:S04]  /*14270*/  FSETP.NE.FTZ.AND P1, PT, R7, RZ, PT ;  /* 0x000000ff0700720b */ /* 0x000fc80003f35000 */
[----:B------:R-:W-:Y:S01]  /*14280*/  ISETP.NE.AND P2, PT, R193, R4, PT ;  /* 0x00000004c100720c */ /* 0x000fe20003f45270 */
[----:B------:R-:W-:-:S06]  /*14290*/  IMAD.MOV.U32 R4, RZ, RZ, RZ ;  /* 0x000000ffff047224 */ /* 0x000fcc00078e00ff */
[----:B------:R-:W0:Y:S02]  /*142a0*/  @P0 MUFU.LG2 R2, R5 ;  /* 0x0000000500020308 */ /* 0x000e240000000c00 */
[----:B------:R-:W-:-:S06]  /*142b0*/  @P1 FMUL.FTZ R3, R12, 0.69314718246459960938 ;  /* 0x3f3172180c031820 */ /* 0x000fcc0000410000 */
[----:B------:R-:W1:Y:S08]  /*142c0*/  @P1 MUFU.LG2 R6, R7 ;  /* 0x0000000700061308 */ /* 0x000e700000000c00 */
[----:B------:R-:W3:Y:S01]  /*142d0*/  @P1 MUFU.RCP R4, R7 ;  /* 0x0000000700041308 */ /* 0x000ee20000001000 */
[----:B0-----:R-:W-:Y:S01]  /*142e0*/  @P0 FMUL.FTZ R9, R2, 0.69314718246459960938 ;  /* 0x3f31721802090820 */ /* 0x001fe20000410000 */
[----:B------:R-:W-:-:S04]  /*142f0*/  @P0 FMUL.FTZ R2, R12, 0.69314718246459960938 ;  /* 0x3f3172180c020820 */ /* 0x000fc80000410000 */
[----:B------:R-:W-:Y:S01]  /*14300*/  @P0 FFMA.FTZ R0, R2, R13, R9 ;  /* 0x0000000d02000223 */ /* 0x000fe20000010009 */
[----:B------:R-:W-:Y:S02]  /*14310*/  IMAD.MOV.U32 R2, RZ, RZ, -0x800000 ;  /* 0xff800000ff027424 */ /* 0x000fe400078e00ff */
[----:B-1----:R-:W-:Y:S01]  /*14320*/  @P1 FMUL.FTZ R6, R6, 0.69314718246459960938 ;  /* 0x3f31721806061820 */ /* 0x002fe20000410000 */
[C---:B------:R-:W-:Y:S02]  /*14330*/  @!P2 IMAD R9, R19.reuse, 0x40, R194 ;  /* 0x000000401309a824 */ /* 0x040fe400078e02c2 */
[----:B------:R-:W-:Y:S02]  /*14340*/  VIADD R19, R19, 0x1 ;  /* 0x0000000113137836 */ /* 0x000fe40000000000 */
[----:B------:R-:W-:Y:S01]  /*14350*/  @P1 FFMA.FTZ R2, R3, R15, R6 ;  /* 0x0000000f03021223 */ /* 0x000fe20000010006 */
[----:B------:R-:W-:Y:S02]  /*14360*/  IMAD.MOV.U32 R3, RZ, RZ, RZ ;  /* 0x000000ffff037224 */ /* 0x000fe400078e00ff */
[----:B------:R-:W-:Y:S01]  /*14370*/  @!P2 IMAD R9, R9, 0x4, R18 ;  /* 0x000000040909a824 */ /* 0x000fe200078e0212 */
[----:B------:R-:W-:Y:S01]  /*14380*/  ISETP.NE.AND P1, PT, R19, 0x2, PT ;  /* 0x000000021300780c */ /* 0x000fe20003f25270 */
[-C--:B---3--:R-:W-:Y:S01]  /*14390*/  FMUL.FTZ R7, R30, R4.reuse ;  /* 0x000000041e077220 */ /* 0x088fe20000410000 */
[-C--:B------:R-:W-:Y:S01]  /*143a0*/  FMUL.FTZ R31, R31, R4.reuse ;  /* 0x000000041f1f7220 */ /* 0x080fe20000410000 */
[----:B------:R0:W1:Y:S01]  /*143b0*/  @P0 MUFU.RCP R3, R5 ;  /* 0x0000000500030308 */ /* 0x0000620000001000 */
[----:B------:R-:W-:Y:S01]  /*143c0*/  @!P2 STS [R9+0x38420], R4 ;  /* 0x038420040900a388 */ /* 0x000fe20000000800 */
        /* <DEDUP_REMOVED lines=128> */
[----:B------:R-:W-:Y:S06]  /*14bd0*/  BAR.ARV 0xe, 0x100 ;  /* 0x0384000000007b1d */ /* 0x000fec0000002000 */
[----:B------:R-:W-:-:S02]  /*14be0*/  PLOP3.LUT P0, PT, PT, PT, PT, 0x8, 0x0 ;  /* 0x000000000000781c */ /* 0x000fc40003f0e170 */
[----:B------:R-:W-:Y:S02]  /*14bf0*/  LOP3.LUT R23, R23, R4, RZ, 0x3c, !PT ;  /* 0x0000000417177212 */ /* 0x000fe400078e3cff */
[----:B------:R-:W-:Y:S01]  /*14c00*/  SEL R19, R19, RZ, P1 ;  /* 0x000000ff13137207 */ /* 0x000fe20000800000 */
[----:B--2---:R-:W-:-:S05]  /*14c10*/  VIADD R21, R21, 0x1 ;  /* 0x0000000115157836 */ /* 0x004fca0000000000 */
[----:B------:R0:W-:Y:S03]  /*14c20*/  STL [R1+0x5c], R21 ;  /* 0x00005c1501007387 */ /* 0x0001e60000100800 */
.L_x_8648:
[----:B------:R-:W-:Y:S05]  /*14c30*/  BSYNC B7 ;  /* 0x0000000000077941 */ /* 0x000fea0003800000 */
.L_x_8646:
        /* <DEDUP_REMOVED lines=10> */
[----:B------:R-:W0:Y:S01]  /*14ce0*/  S2R R45, SR_SWINHI ;  /* 0x00000000002d7919 */ /* 0x000e220000002f00 */
[----:B------:R-:W-:Y:S01]  /*14cf0*/  F2FP.BF16.F32.PACK_AB R7, R31, R7 ;  /* 0x000000071f07723e */ /* 0x000fe200000010ff */
[----:B------:R-:W-:Y:S01]  /*14d00*/  ULDC.64 UR4, c[0x0][0xd00] ;  /* 0x0003400000047ab9 */ /* 0x000fe20000000a00 */
[----:B-1----:R-:W-:Y:S01]  /*14d10*/  F2FP.BF16.F32.PACK_AB R4, R6, R8 ;  /* 0x000000080604723e */ /* 0x002fe200000010ff */
[----:B------:R-:W2:Y:S04]  /*14d20*/  LDL.LU R70, [R1+0x50] ;  /* 0x0000500001467983 */ /* 0x000ea80000300800 */
[----:B------:R-:W2:Y:S01]  /*14d30*/  LDL.LU R66, [R1+0x54] ;  /* 0x0000540001427983 */ /* 0x000ea20000300800 */
[----:B------:R-:W-:-:S02]  /*14d40*/  F2FP.BF16.F32.PACK_AB R5, R3, R5 ;  /* 0x000000050305723e */ /* 0x000fc400000010ff */
[----:B------:R-:W-:Y:S02]  /*14d50*/  MOV R20, R18 ;  /* 0x0000001200147202 */ /* 0x000fe40000000f00 */
[----:B0-----:R-:W-:Y:S02]  /*14d60*/  MOV R21, R45 ;  /* 0x0000002d00157202 */ /* 0x001fe40000000f00 */
[----:B------:R-:W-:Y:S02]  /*14d70*/  F2FP.BF16.F32.PACK_AB R6, R152, R155 ;  /* 0x0000009b9806723e */ /* 0x000fe400000010ff */
[----:B------:R-:W-:Y:S02]  /*14d80*/  F2FP.BF16.F32.PACK_AB R11, R39, R11 ;  /* 0x0000000b270b723e */ /* 0x000fe400000010ff */
[----:B------:R-:W-:Y:S02]  /*14d90*/  F2FP.BF16.F32.PACK_AB R8, R10, R153 ;  /* 0x000000990a08723e */ /* 0x000fe400000010ff */
[----:B------:R-:W-:-:S02]  /*14da0*/  F2FP.BF16.F32.PACK_AB R9, R35, R9 ;  /* 0x000000092309723e */ /* 0x000fc400000010ff */
[----:B------:R-:W-:Y:S01]  /*14db0*/  F2FP.BF16.F32.PACK_AB R10, R14, R36 ;  /* 0x000000240e0a723e */ /* 0x000fe200000010ff */
[----:B------:R-:W0:Y:S01]  /*14dc0*/  S2R R90, SR_TID.X ;  /* 0x00000000005a7919 */ /* 0x000e220000002100 */
        /* <DEDUP_REMOVED lines=18> */
[----:B0-----:R-:W-:Y:S01]  /*14ef0*/  VIADD R90, R90, 0xffffff80 ;  /* 0xffffff805a5a7836 */ /* 0x001fe20000000000 */
[----:B------:R-:W-:Y:S02]  /*14f00*/  F2FP.BF16.F32.PACK_AB R146, R149, R148 ;  /* 0x000000949592723e */ /* 0x000fe400000010ff */
[----:B------:R-:W-:Y:S02]  /*14f10*/  F2FP.BF16.F32.PACK_AB R147, R151, R150 ;  /* 0x000000969793723e */ /* 0x000fe400000010ff */
[----:B------:R-:W-:-:S04]  /*14f20*/  SHF.R.S32.HI R82, RZ, 0x1f, R90 ;  /* 0x0000001fff527819 */ /* 0x000fc8000001145a */
[----:B------:R-:W-:-:S04]  /*14f30*/  LEA.HI R82, R82, R90, RZ, 0x3 ;  /* 0x0000005a52527211 */ /* 0x000fc800078f18ff */
[----:B------:R-:W-:Y:S01]  /*14f40*/  SHF.R.S32.HI R82, RZ, 0x3, R82 ;  /* 0x00000003ff527819 */ /* 0x000fe20000011452 */
[----:B------:R-:W-:Y:S01]  /*14f50*/  BAR.SYNC.DEFER_BLOCKING 0x1, 0x100 ;  /* 0x0044000000007b1d */ /* 0x000fe20000010000 */
[----:B----4-:R-:W-:-:S03]  /*14f60*/  IMAD.WIDE R44, R30, 0x2, R20 ;  /* 0x000000021e2c7825 */ /* 0x010fc600078e0214 */
[----:B------:R-:W-:Y:S01]  /*14f70*/  LOP3.LUT R49, R44, 0x380, RZ, 0xc0, !PT ;  /* 0x000003802c317812 */ /* 0x000fe200078ec0ff */
[----:B------:R-:W-:-:S03]  /*14f80*/  IMAD.MOV.U32 R31, RZ, RZ, R45 ;  /* 0x000000ffff1f7224 */ /* 0x000fc600078e002d */
[----:B------:R-:W-:-:S04]  /*14f90*/  SHF.R.U64 R49, R49, 0x3, RZ ;  /* 0x0000000331317819 */ /* 0x000fc800000012ff */
[----:B------:R-:W-:Y:S02]  /*14fa0*/  LOP3.LUT R30, R49, R44, RZ, 0x3c, !PT ;  /* 0x0000002c311e7212 */ /* 0x000fe400078e3cff */
[----:B---3--:R-:W-:Y:S02]  /*14fb0*/  IADD3 R24, P0, R44, 0x20, RZ ;  /* 0x000000202c187810 */ /* 0x008fe40007f1e0ff */
        /* <DEDUP_REMOVED lines=47> */
[C---:B-1----:R-:W-:Y:S02]  /*152b0*/  IADD3 R6, P6, R44.reuse, 0x6020, RZ ;  /* 0x000060202c067810 */ /* 0x042fe40007fde0ff */
        /* <DEDUP_REMOVED lines=45> */
[----:B------:R-:W-:Y:S02]  /*15590*/  MOV R36, R48 ;  /* 0x0000003000247202 */ /* 0x000fe40000000f00 */
[----:B------:R-:W-:Y:S02]  /*155a0*/  F2FP.BF16.F32.PACK_AB R8, R156, R158 ;  /* 0x0000009e9c08723e */ /* 0x000fe400000010ff */
[----:B------:R-:W-:Y:S02]  /*155b0*/  F2FP.BF16.F32.PACK_AB R9, R59, R58 ;  /* 0x0000003a3b09723e */ /* 0x000fe400000010ff */
[----:B------:R-:W-:Y:S02]  /*155c0*/  F2FP.BF16.F32.PACK_AB R10, R61, R60 ;  /* 0x0000003c3d0a723e */ /* 0x000fe400000010ff */
[----:B------:R-:W-:-:S02]  /*155d0*/  F2FP.BF16.F32.PACK_AB R11, R63, R62 ;  /* 0x0000003e3f0b723e */ /* 0x000fc400000010ff */
        /* <DEDUP_REMOVED lines=22> */
[----:B-1----:R-:W-:-:S02]  /*15740*/  F2FP.BF16.F32.PACK_AB R36, R89, R88 ;  /* 0x000000585924723e */ /* 0x002fc400000010ff */
[----:B------:R-:W-:Y:S02]  /*15750*/  F2FP.BF16.F32.PACK_AB R6, R109, R108 ;  /* 0x0000006c6d06723e */ /* 0x000fe400000010ff */
[----:B---3--:R-:W-:Y:S02]  /*15760*/  F2FP.BF16.F32.PACK_AB R39, R95, R94 ;  /* 0x0000005e5f27723e */ /* 0x008fe400000010ff */
[----:B------:R-:W-:Y:S01]  /*15770*/  F2FP.BF16.F32.PACK_AB R7, R111, R110 ;  /* 0x0000006e6f07723e */ /* 0x000fe200000010ff */
[----:B------:R-:W-:Y:S02]  /*15780*/  IMAD.X R45, RZ, RZ, R45, P1 ;  /* 0x000000ffff2d7224 */ /* 0x000fe400008e062d */
[----:B------:R-:W-:Y:S01]  /*15790*/  STSM.16.M88.4 [R3], R36 ;  /* 0x0000002403007844 */ /* 0x000fe20000000200 */
[----:B------:R-:W-:Y:S02]  /*157a0*/  F2FP.BF16.F32.PACK_AB R8, R113, R112 ;  /* 0x000000707108723e */ /* 0x000fe400000010ff */
[----:B------:R-:W-:Y:S01]  /*157b0*/  F2FP.BF16.F32.PACK_AB R9, R115, R114 ;  /* 0x000000727309723e */ /* 0x000fe200000010ff */
[----:B------:R-:W-:Y:S01]  /*157c0*/  STSM.16.M88.4 [R46], R40 ;  /* 0x000000282e007844 */ /* 0x000fe20000000200 */
[----:B------:R-:W-:-:S02]  /*157d0*/  F2FP.BF16.F32.PACK_AB R10, R117, R116 ;  /* 0x00000074750a723e */ /* 0x000fc400000010ff */
[----:B------:R-:W-:Y:S01]  /*157e0*/  F2FP.BF16.F32.PACK_AB R11, R119, R118 ;  /* 0x00000076770b723e */ /* 0x000fe200000010ff */
[----:B------:R2:W-:Y:S01]  /*157f0*/  STSM.16.M88.4 [R48], R4 ;  /* 0x0000000430007844 */ /* 0x0005e20000000200 */
[----:B------:R-:W-:Y:S02]  /*15800*/  F2FP.BF16.F32.PACK_AB R12, R121, R120 ;  /* 0x00000078790c723e */ /* 0x000fe400000010ff */
[----:B------:R-:W-:Y:S02]  /*15810*/  F2FP.BF16.F32.PACK_AB R13, R123, R122 ;  /* 0x0000007a7b0d723e */ /* 0x000fe400000010ff */
[----:B------:R-:W-:Y:S02]  /*15820*/  F2FP.BF16.F32.PACK_AB R14, R125, R124 ;  /* 0x0000007c7d0e723e */ /* 0x000fe400000010ff */
[----:B------:R-:W-:Y:S02]  /*15830*/  F2FP.BF16.F32.PACK_AB R15, R127, R126 ;  /* 0x0000007e7f0f723e */ /* 0x000fe400000010ff */
[----:B------:R-:W-:Y:S01]  /*15840*/  ISETP.NE.U32.AND P0, PT, RZ, UR4, PT ;  /* 0x00000004ff007c0c */ /* 0x000fe2000bf05070 */
[----:B------:R0:W-:Y:S01]  /*15850*/  STSM.16.M88.4 [R49], R8 ;  /* 0x0000000831007844 */ /* 0x0001e20000000200 */
[----:B------:R-:W-:-:S02]  /*15860*/  MOV R44, R44 ;  /* 0x0000002c002c7202 */ /* 0x000fc40000000f00 */
[----:B--2---:R-:W-:Y:S01]  /*15870*/  IADD3 R4, P1, R70, UR4, RZ ;  /* 0x0000000446047c10 */ /* 0x004fe2000ff3e0ff */
[----:B------:R1:W-:Y:S01]  /*15880*/  STSM.16.M88.4 [R52], R12 ;  /* 0x0000000c34007844 */ /* 0x0003e20000000200 */
[----:B------:R-:W-:Y:S02]  /*15890*/  ISETP.NE.AND.EX P0, PT, RZ, UR5, PT, P0 ;  /* 0x00000005ff007c0c */ /* 0x000fe4000bf05300 */
[----:B------:R-:W-:Y:S01]  /*158a0*/  IADD3.X R5, R66, UR5, RZ, P1, !PT ;  /* 0x0000000542057c10 */ /* 0x000fe20008ffe4ff */
[----:B------:R-:W-:Y:S01]  /*158b0*/  ULDC.64 UR4, c[0x0][0xd08] ;  /* 0x0003420000047ab9 */ /* 0x000fe20000000a00 */
[----:B------:R-:W-:Y:S01]  /*158c0*/  STSM.16.M88.4 [R24], R128 ;  /* 0x0000008018007844 */ /* 0x000fe20000000200 */
[----:B------:R-:W-:-:S03]  /*158d0*/  ISETP.NE.U32.AND P6, PT, RZ, UR4, PT ;  /* 0x00000004ff007c0c */ /* 0x000fc6000bfc5070 */
[----:B------:R-:W-:Y:S01]  /*158e0*/  STSM.16.M88.4 [R47], R136 ;  /* 0x000000882f007844 */ /* 0x000fe20000000200 */
[----:B------:R-:W-:-:S03]  /*158f0*/  ISETP.NE.AND.EX P6, PT, RZ, UR5, PT, P6 ;  /* 0x00000005ff007c0c */ /* 0x000fc6000bfc5360 */
[----:B------:R2:W-:Y:S01]  /*15900*/  STSM.16.M88.4 [R44], R144 ;  /* 0x000000902c007844 */ /* 0x0005e20000000200 */
[----:B------:R-:W-:Y:S02]  /*15910*/  IMAD R7, R82, 0x40, R210 ;  /* 0x0000004052077824 */ /* 0x000fe400078e02d2 */
[----:B------:R-:W-:Y:S01]  /*15920*/  IMAD.MOV.U32 R80, RZ, RZ, RZ ;  /* 0x000000ffff507224 */ /* 0x000fe200078e00ff */
[----:B------:R-:W-:Y:S01]  /*15930*/  BAR.SYNC.DEFER_BLOCKING 0x1, 0x100 ;  /* 0x0044000000007b1d */ /* 0x000fe20000010000 */
[----:B------:R-:W-:-:S05]  /*15940*/  IMAD.WIDE R6, R7, 0x2, R20 ;  /* 0x0000000207067825 */ /* 0x000fca00078e0214 */
[----:B0-----:R-:W-:Y:S01]  /*15950*/  @P6 IADD3 R10, P4, R70, UR4, RZ ;  /* 0x00000004460a6c10 */ /* 0x001fe2000ff9e0ff */
[----:B------:R-:W-:Y:S02]  /*15960*/  ULDC UR4, c[0x0][0xb88] ;  /* 0x0002e20000047ab9 */ /* 0x000fe40000000800 */
[----:B------:R-:W-:Y:S01]  /*15970*/  IMAD.U32 R20, RZ, RZ, UR4 ;  /* 0x00000004ff147e24 */ /* 0x000fe2000f8e00ff */
[----:B------:R-:W-:Y:S01]  /*15980*/  @P6 IADD3.X R11, R66, UR5, RZ, P4, !PT ;  /* 0x00000005420b6c10 */ /* 0x000fe2000a7fe4ff */
[----:B------:R0:W5:Y:S04]  /*15990*/  @P0 LDG.E R80, desc[UR40][R4.64] ;  /* 0x0000002804500981 */ /* 0x000168000c1e1900 */
[----:B------:R0:W5:Y:S01]  /*159a0*/  @P6 LDG.E R20, desc[UR40][R10.64] ;  /* 0x000000280a146981 */ /* 0x000162000c1e1900 */
[----:B------:R-:W-:-:S02]  /*159b0*/  IADD3 R9, P1, R6, 0x1000, RZ ;  /* 0x0000100006097810 */ /* 0x000fc40007f3e0ff */
[C---:B-1----:R-:W-:Y:S02]  /*159c0*/  IADD3 R13, P2, R6.reuse, 0x2000, RZ ;  /* 0x00002000060d7810 */ /* 0x042fe40007f5e0ff */
[C---:B------:R-:W-:Y:S02]  /*159d0*/  IADD3 R29, P3, R6.reuse, 0x3000, RZ ;  /* 0x00003000061d7810 */ /* 0x040fe40007f7e0ff */
[----:B------:R-:W-:Y:S02]  /*159e0*/  IADD3 R33, P4, R6, 0x4000, RZ ;  /* 0x0000400006217810 */ /* 0x000fe40007f9e0ff */
        /* <DEDUP_REMOVED lines=8> */
[----:B------:R-:W-:-:S02]  /*15a70*/  IADD3 R37, P5, R6, 0x5000, RZ ;  /* 0x0000500006257810 */ /* 0x000fc40007fbe0ff */
        /* <DEDUP_REMOVED lines=8> */
[----:B------:R-:W-:Y:S02]  /*15b00*/  P2R R14, PR, RZ, 0x20 ;  /* 0x00000020ff0e7803 */ /* 0x000fe40000000000 */
[----:B------:R-:W-:-:S02]  /*15b10*/  IADD3 R41, P1, R6, 0x6000, RZ ;  /* 0x0000600006297810 */ /* 0x000fc40007f3e0ff */
[C---:B------:R-:W-:Y:S02]  /*15b20*/  IADD3 R45, P2, R6.reuse, 0x7000, RZ ;  /* 0x00007000062d7810 */ /* 0x040fe40007f5e0ff */
[C---:B------:R-:W-:Y:S02]  /*15b30*/  IADD3 R49, P3, R6.reuse, 0x8000, RZ ;  /* 0x0000800006317810 */ /* 0x040fe40007f7e0ff */
[C---:B------:R-:W-:Y:S02]  /*15b40*/  IADD3 R53, P4, R6.reuse, 0x9000, RZ ;  /* 0x0000900006357810 */ /* 0x040fe40007f9e0ff */
[----:B------:R-:W-:Y:S02]  /*15b50*/  IADD3 R57, P5, R6, 0xa000, RZ ;  /* 0x0000a00006397810 */ /* 0x000fe40007fbe0ff */
[----:B------:R-:W-:Y:S02]  /*15b60*/  LOP3.LUT R36, R37, 0x380, RZ, 0xc0, !PT ;  /* 0x0000038025247812 */ /* 0x000fe400078ec0ff */
[----:B------:R-:W-:-:S02]  /*15b70*/  LOP3.LUT R40, R41, 0x380, RZ, 0xc0, !PT ;  /* 0x0000038029287812 */ /* 0x000fc400078ec0ff */
[----:B--2---:R-:W-:Y:S02]  /*15b80*/  LOP3.LUT R44, R45, 0x380, RZ, 0xc0, !PT ;  /* 0x000003802d2c7812 */ /* 0x004fe400078ec0ff */
[----:B------:R-:W-:Y:S02]  /*15b90*/  LOP3.LUT R48, R49, 0x380, RZ, 0xc0, !PT ;  /* 0x0000038031307812 */ /* 0x000fe400078ec0ff */
[----:B------:R-:W-:Y:S02]  /*15ba0*/  LOP3.LUT R52, R53, 0x380, RZ, 0xc0, !PT ;  /* 0x0000038035347812 */ /* 0x000fe400078ec0ff */
[----:B------:R-:W-:Y:S02]  /*15bb0*/  LOP3.LUT R56, R57, 0x380, RZ, 0xc0, !PT ;  /* 0x0000038039387812 */ /* 0x000fe400078ec0ff */
[----:B------:R-:W-:Y:S02]  /*15bc0*/  SHF.R.U64 R36, R36, 0x3, RZ ;  /* 0x0000000324247819 */ /* 0x000fe400000012ff */
[----:B------:R-:W-:-:S02]  /*15bd0*/  SHF.R.U64 R40, R40, 0x3, RZ ;  /* 0x0000000328287819 */ /* 0x000fc400000012ff */
[----:B------:R-:W-:Y:S02]  /*15be0*/  SHF.R.U64 R44, R44, 0x3, RZ ;  /* 0x000000032c2c7819 */ /* 0x000fe400000012ff */
[----:B------:R-:W-:Y:S02]  /*15bf0*/  SHF.R.U64 R48, R48, 0x3, RZ ;  /* 0x0000000330307819 */ /* 0x000fe400000012ff */
[----:B------:R-:W-:Y:S02]  /*15c00*/  SHF.R.U64 R52, R52, 0x3, RZ ;  /* 0x0000000334347819 */ /* 0x000fe400000012ff */
[----:B------:R-:W-:Y:S02]  /*15c10*/  SHF.R.U64 R56, R56, 0x3, RZ ;  /* 0x0000000338387819 */ /* 0x000fe400000012ff */
[----:B------:R-:W-:Y:S02]  /*15c20*/  LOP3.LUT R36, R36, R37, RZ, 0x3c, !PT ;  /* 0x0000002524247212 */ /* 0x000fe400078e3cff */
[----:B------:R-:W-:-:S02]  /*15c30*/  LOP3.LUT R40, R40, R41, RZ, 0x3c, !PT ;  /* 0x0000002928287212 */ /* 0x000fc400078e3cff */
        /* <DEDUP_REMOVED lines=9> */
.L_x_8731:
[----:B------:R-:W-:Y:S01]  /*15cd0*/  ISETP.NE.AND P6, PT, R14, RZ, PT ;  /* 0x000000ff0e00720c */ /* 0x000fe20003fc5270 */
[----:B------:R-:W0:Y:S01]  /*15ce0*/  S2R R4, SR_TID.X ;  /* 0x0000000000047919 */ /* 0x000e220000002100 */
[----:B------:R-:W2:Y:S01]  /*15cf0*/  LDL.LU R14, [R1+0x58] ;  /* 0x00005800010e7983 */ /* 0x000ea20000300800 */
[--C-:B------:R-:W-:Y:S02]  /*15d00*/  IMAD.X R57, RZ, RZ, R7.reuse, P5 ;  /* 0x000000ffff397224 */ /* 0x100fe400028e0607 */
[----:B------:R-:W-:Y:S01]  /*15d10*/  IMAD.X R37, RZ, RZ, R7, P6 ;  /* 0x000000ffff257224 */ /* 0x000fe200030e0607 */
[----:B------:R-:W3:Y:S04]  /*15d20*/  LDL.LU R11, [R1+0x60] ;  /* 0x00006000010b7983 */ /* 0x000ee80000300800 */
        /* <DEDUP_REMOVED lines=49> */
[----:B------:R-:W-:Y:S02]  /*16040*/  IMAD R10, R81, UR4, RZ ;  /* 0x00000004510a7c24 */ /* 0x000fe4000f8e02ff */
[----:B------:R-:W-:Y:S02]  /*16050*/  IMAD.MOV.U32 R7, RZ, RZ, R3 ;  /* 0x000000ffff077224 */ /* 0x000fe400078e0003 */
[C---:B------:R-:W-:Y:S02]  /*16060*/  IMAD R15, R84.reuse, UR5, R10 ;  /* 0x00000005540f7c24 */ /* 0x040fe4000f8e020a */
[----:B------:R-:W-:Y:S01]  /*16070*/  IMAD.WIDE.U32 R6, R84, UR4, R6 ;  /* 0x0000000454067c25 */ /* 0x000fe2000f8e0006 */
[----:B------:R-:W-:-:S03]  /*16080*/  ULDC.64 UR4, c[0x0][0xc98] ;  /* 0x0003260000047ab9 */ /* 0x000fc60000000a00 */
[----:B------:R-:W-:Y:S02]  /*16090*/  IMAD.IADD R7, R7, 0x1, R15 ;  /* 0x0000000107077824 */ /* 0x000fe400078e020f */
[----:B------:R-:W-:Y:S02]  /*160a0*/  IMAD.IADD R34, R194, 0x1, R213 ;  /* 0x00000001c2227824 */ /* 0x000fe400078e02d5 */
[----:B------:R-:W-:Y:S01]  /*160b0*/  IMAD.WIDE.U32 R6, R21, UR4, R6 ;  /* 0x0000000415067c25 */ /* 0x000fe2000f8e0006 */
[----:B0-----:R-:W-:-:S13]  /*160c0*/  ISETP.NE.AND P0, PT, R35, 0x1, PT ;  /* 0x000000012300780c */ /* 0x001fda0003f05270 */
[----:B------:R-:W0:Y:S08]  /*160d0*/  @P0 LDC R11, c[0x0][0xcec] ;  /* 0x00033b00ff0b0b82 */ /* 0x000e300000000800 */
[----:B------:R-:W1:Y:S01]  /*160e0*/  @P0 LDC R31, c[0x0][0xcf0] ;  /* 0x00033c00ff1f0b82 */ /* 0x000e620000000800 */
[----:B--2---:R-:W-:-:S04]  /*160f0*/  IMAD.IADD R30, R14, 0x1, R213 ;  /* 0x000000010e1e7824 */ /* 0x004fc800078e02d5 */
[----:B0-----:R-:W-:-:S04]  /*16100*/  @P0 IMAD.HI.U32 R10, R30, R11, RZ ;  /* 0x0000000b1e0a0227 */ /* 0x001fc800078e00ff */
[----:B------:R-:W-:Y:S01]  /*16110*/  IMAD.MOV.U32 R11, RZ, RZ, R30 ;  /* 0x000000ffff0b7224 */ /* 0x000fe200078e001e */
[----:B-1----:R-:W-:Y:S01]  /*16120*/  @P0 SHF.R.U32.HI R11, RZ, R31, R10 ;  /* 0x0000001fff0b0219 */ /* 0x002fe2000001160a */
        /* <DEDUP_REMOVED lines=25> */
[----:B------:R-:W1:Y:S06]  /*162c0*/  SHFL.IDX PT, R11, R30, 0x1, 0x1c1f ;  /* 0x003c1f001e0b7f89 */ /* 0x000e6c00000e0000 */
[----:B0-----:R0:W-:Y:S04]  /*162d0*/  @!P1 ST.E desc[UR40][R6.64], R0 ;  /* 0x0000000006009985 */ /* 0x0011e8000c101928 */
[----:B-1----:R0:W-:Y:S02]  /*162e0*/  @!P0 ST.E desc[UR40][R10.64], R2 ;  /* 0x000000020a008985 */ /* 0x0021e4000c101928 */
.L_x_8732:
        /* <DEDUP_REMOVED lines=61> */
[----:B------:R-:W-:Y:S01]  /*166c0*/  IMAD.IADD R3, R3, 0x1, R81 ;  /* 0x0000000103037824 */ /* 0x000fe200078e0251 */
[----:B------:R-:W-:Y:S01]  /*166d0*/  SEL R0, RZ, 0x1, P1 ;  /* 0x00000001ff007807 */ /* 0x000fe20000800000 */
[--C-:B------:R-:W-:Y:S01]  /*166e0*/  IMAD.MOV R81, RZ, RZ, -R21.reuse ;  /* 0x000000ffff517224 */ /* 0x100fe200078e0a15 */
[----:B------:R-:W-:Y:S01]  /*166f0*/  ISETP.GE.AND P0, PT, R95, R83, PT ;  /* 0x000000535f00720c */ /* 0x000fe20003f06270 */
[----:B------:R-:W-:Y:S01]  /*16700*/  VIADD R93, R210, 0x100 ;  /* 0x00000100d25d7836 */ /* 0x000fe20000000000 */
[----:B------:R-:W-:Y:S01]  /*16710*/  LOP3.LUT R0, R85, 0x2, R0, 0xe2, !PT ;  /* 0x0000000255007812 */ /* 0x000fe200078ee200 */
[----:B------:R-:W-:Y:S01]  /*16720*/  IMAD.SHL.U32 R85, R24, 0x4, RZ ;  /* 0x0000000418557824 */ /* 0x000fe200078e00ff */
[----:B------:R-:W-:Y:S01]  /*16730*/  SEL R24, RZ, 0xffffffff, P0 ;  /* 0xffffffffff187807 */ /* 0x000fe20000000000 */
[----:B------:R-:W-:Y:S01]  /*16740*/  IMAD R81, R87, R81, R80 ;  /* 0x0000005157517224 */ /* 0x000fe200078e0250 */
[----:B------:R-:W-:Y:S01]  /*16750*/  SHF.R.S32.HI R80, RZ, 0x1f, R21 ;  /* 0x0000001fff507819 */ /* 0x000fe20000011415 */
[----:B------:R-:W-:Y:S01]  /*16760*/  VIADD R91, R210, 0x140 ;  /* 0x00000140d25b7836 */ /* 0x000fe20000000000 */
[----:B------:R-:W-:Y:S01]  /*16770*/  ISETP.GE.AND P0, PT, R93, R83, PT ;  /* 0x000000535d00720c */ /* 0x000fe20003f06270 */
[----:B------:R-:W-:Y:S01]  /*16780*/  IMAD.WIDE.U32 R2, R21, UR4, R2 ;  /* 0x0000000415027c25 */ /* 0x000fe2000f8e0002 */
[----:B------:R-:W-:-:S03]  /*16790*/  LOP3.LUT R0, R85, 0x4, R0, 0xe2, !PT ;  /* 0x0000000455007812 */ /* 0x000fc600078ee200 */
        /* <DEDUP_REMOVED lines=20> */
[----:B------:R-:W-:Y:S02]  /*168e0*/  VIADD R86, R210, 0x1c0 ;  /* 0x000001c0d2567836 */ /* 0x000fe40000000000 */
[C---:B------:R-:W-:Y:S01]  /*168f0*/  IMAD R85, R81.reuse, UR5, R24 ;  /* 0x0000000551557c24 */ /* 0x040fe2000f8e0218 */
[----:B------:R-:W-:Y:S01]  /*16900*/  LOP3.LUT R24, R0, R21, RZ, 0xfc, !PT ;  /* 0x0000001500187212 */ /* 0x000fe200078efcff */
[----:B------:R-:W-:Y:S01]  /*16910*/  IMAD.WIDE.U32 R2, R81, UR4, R2 ;  /* 0x0000000451027c25 */ /* 0x000fe2000f8e0002 */
[----:B------:R-:W-:Y:S01]  /*16920*/  ISETP.GE.AND P1, PT, R213, R87, PT ;  /* 0x00000057d500720c */ /* 0x000fe20003f26270 */
[----:B------:R-:W-:Y:S01]  /*16930*/  ULDC.64 UR4, c[0x0][0xb80] ;  /* 0x0002e00000047ab9 */ /* 0x000fe20000000a00 */
[----:B------:R-:W-:Y:S01]  /*16940*/  ISETP.GE.AND P0, PT, R86, R83, PT ;  /* 0x000000535600720c */ /* 0x000fe20003f06270 */
[----:B------:R-:W-:Y:S01]  /*16950*/  VIADD R0, R18, 0x38820 ;  /* 0x0003882012007836 */ /* 0x000fe20000000000 */
[----:B------:R-:W-:Y:S01]  /*16960*/  LEA R82, P2, R2, UR4, 0x1 ;  /* 0x0000000402527c11 */ /* 0x000fe2000f8408ff */
[----:B------:R-:W-:Y:S01]  /*16970*/  IMAD.IADD R21, R3, 0x1, R85 ;  /* 0x0000000103157824 */ /* 0x000fe200078e0255 */
[----:B------:R-:W-:Y:S01]  /*16980*/  SEL R3, RZ, 0x80, P0 ;  /* 0x00000080ff037807 */ /* 0x000fe20000000000 */
[C---:B------:R-:W-:Y:S01]  /*16990*/  VIADD R88, R210.reuse, 0x1c0 ;  /* 0x000001c0d2587836 */ /* 0x040fe20000000000 */
[----:B------:R-:W-:Y:S01]  /*169a0*/  PRMT R0, RZ, 0x654, R0 ;  /* 0x00000654ff007816 */ /* 0x000fe20000000000 */
[----:B------:R-:W-:Y:S01]  /*169b0*/  VIADD R89, R210, 0x180 ;  /* 0x00000180d2597836 */ /* 0x000fe20000000000 */
[----:B------:R-:W-:Y:S01]  /*169c0*/  LEA.HI.X R84, R2, UR5, R21, 0x1, P2 ;  /* 0x0000000502547c11 */ /* 0x000fe200090f0c15 */
[C---:B------:R-:W-:Y:S01]  /*169d0*/  VIADD R92, R210.reuse, 0x140 ;  /* 0x00000140d25c7836 */ /* 0x040fe20000000000 */
[----:B0-----:R0:W-:Y:S01]  /*169e0*/  SYNCS.ARRIVE.TRANS64.RED.A1T0 RZ, [R0+URZ], RZ ;  /* 0x000000ff00ff79a7 */ /* 0x0011e2000810043f */
[C---:B------:R-:W-:Y:S01]  /*169f0*/  VIADD R94, R210.reuse, 0x100 ;  /* 0x00000100d25e7836 */ /* 0x040fe20000000000 */
[----:B------:R1:W2:Y:S01]  /*16a00*/  SHFL.IDX PT, R2, R82, RZ, 0x181f ;  /* 0x00181fff52027589 */ /* 0x0002a200000e0000 */
        /* <DEDUP_REMOVED lines=12> */
[----:B-1----:R-:W-:Y:S06]  /*16ad0*/  @P1 BRA `(.L_x_8734) ;  /* 0x00000000007c1947 */ /* 0x002fec0003800000 */
[-C--:B------:R-:W-:Y:S02]  /*16ae0*/  ISETP.GE.AND P1, PT, R99, R83.reuse, PT ;  /* 0x000000536300720c */ /* 0x080fe40003f26270 */
[-C--:B------:R-:W-:Y:S02]  /*16af0*/  ISETP.GE.AND P0, PT, R210, R83.reuse, PT ;  /* 0x00000053d200720c */ /* 0x080fe40003f06270 */
[-C--:B------:R-:W-:Y:S02]  /*16b00*/  ISETP.GE.AND P5, PT, R97, R83.reuse, PT ;  /* 0x000000536100720c */ /* 0x080fe40003fa6270 */
[----:B------:R-:W-:-:S07]  /*16b10*/  ISETP.GE.AND P3, PT, R95, R83, PT ;  /* 0x000000535f00720c */ /* 0x000fce0003f66270 */
[C---:B--2---:R-:W-:Y:S02]  /*16b20*/  @!P1 LEA R20, P2, R99.reuse, R2, 0x1 ;  /* 0x0000000263149211 */ /* 0x044fe400078408ff */
        /* <DEDUP_REMOVED lines=14> */
[-C--:B-1----:R-:W-:Y:S01]  /*16c10*/  @!P1 LEA R12, P6, R91, R2.reuse, 0x1 ;  /* 0x000000025b0c9211 */ /* 0x082fe200078c08ff */
        /* <DEDUP_REMOVED lines=11> */
.L_x_8734:
[----:B------:R-:W-:Y:S05]  /*16cd0*/  BSYNC B1 ;  /* 0x0000000000017941 */ /* 0x000fea0003800000 */
.L_x_8733:
[----:B---3-5:R-:W-:Y:S01]  /*16ce0*/  VIADD R4, R213, 0x20 ;  /* 0x00000020d5047836 */ /* 0x028fe20000000000 */
[----:B0-----:R0:W4:Y:S04]  /*16cf0*/  SHFL.IDX PT, R3, R84, 0x1, 0x181f ;  /* 0x00381f0054037f89 */ /* 0x00112800000e0000 */
[----:B------:R-:W-:Y:S01]  /*16d00*/  ISETP.GE.AND P0, PT, R4, R87, PT ;  /* 0x000000570400720c */ /* 0x000fe20003f06270 */
[----:B--2---:R0:W1:-:S12]  /*16d10*/  SHFL.IDX PT, R2, R82, 0x1, 0x181f ;  /* 0x00381f0052027f89 */ /* 0x00405800000e0000 */
[----:B0-----:R-:W-:Y:S05]  /*16d20*/  @P0 BRA `(.L_x_8735) ;  /* 0x0000001000600947 */ /* 0x001fea0003800000 */
[-C--:B------:R-:W-:Y:S02]  /*16d30*/  ISETP.GE.AND P5, PT, R99, R83.reuse, PT ;  /* 0x000000536300720c */ /* 0x080fe40003fa6270 */
[-C--:B------:R-:W-:Y:S02]  /*16d40*/  ISETP.GE.AND P6, PT, R210, R83.reuse, PT ;  /* 0x00000053d200720c */ /* 0x080fe40003fc6270 */
[-C--:B------:R-:W-:Y:S02]  /*16d50*/  ISETP.GE.AND P3, PT, R97, R83.reuse, PT ;  /* 0x000000536100720c */ /* 0x080fe40003f66270 */
[-C--:B------:R-:W-:Y:S02]  /*16d60*/  ISETP.GE.AND P2, PT, R95, R83.reuse, PT ;  /* 0x000000535f00720c */ /* 0x080fe40003f46270 */
[-C--:B------:R-:W-:Y:S02]  /*16d70*/  ISETP.GE.AND P1, PT, R93, R83.reuse, PT ;  /* 0x000000535d00720c */ /* 0x080fe40003f26270 */
[----:B------:R-:W-:-:S03]  /*16d80*/  ISETP.GE.AND P0, PT, R91, R83, PT ;  /* 0x000000535b00720c */ /* 0x000fc60003f06270 */
[CC--:B-1----:R-:W-:Y:S02]  /*16d90*/  @!P5 LEA R6, P4, R99.reuse, R2.reuse, 0x1 ;  /* 0x000000026306d211 */ /* 0x0c2fe400078808ff */
[----:B----4-:R-:W-:Y:S02]  /*16da0*/  @!P6 IMAD.WIDE R4, R210, 0x2, R2 ;  /* 0x00000002d204e825 */ /* 0x010fe400078e0202 */
[----:B------:R-:W-:Y:S02]  /*16db0*/  @!P5 LEA.HI.X R7, R99, R3, R100, 0x1, P4 ;  /* 0x000000036307d211 */ /* 0x000fe400020f0c64 */
[----:B------:R-:W-:Y:S01]  /*16dc0*/  LOP3.LUT P4, RZ, R24, 0x40, RZ, 0xc0, !PT ;  /* 0x0000004018ff7812 */ /* 0x000fe2000788c0ff */
[----:B------:R0:W-:Y:S01]  /*16dd0*/  @!P6 ST.E.128 desc[UR40][R4.64], R8 ;  /* 0x000000080400e985 */ /* 0x0001e2000c101d28 */
[----:B------:R-:W-:-:S03]  /*16de0*/  @!P3 LEA R12, P6, R97, R2, 0x1 ;  /* 0x00000002610cb211 */ /* 0x000fc600078c08ff */
[----:B------:R1:W-:Y:S01]  /*16df0*/  @!P5 ST.E.128 desc[UR40][R6.64], R28 ;  /* 0x0000001c0600d985 */ /* 0x0003e2000c101d28 */
[-C--:B------:R-:W-:Y:S02]  /*16e00*/  @!P3 LEA.HI.X R13, R97, R3.reuse, R98, 0x1, P6 ;  /* 0x00000003610db211 */ /* 0x080fe400030f0c62 */
[-C--:B------:R-:W-:Y:S02]  /*16e10*/  @!P2 LEA R14, P5, R95, R2.reuse, 0x1 ;  /* 0x000000025f0ea211 */ /* 0x080fe400078a08ff */
        /* <DEDUP_REMOVED lines=18> */
.L_x_8730:
[----:B-1----:R-:W4:Y:S01]  /*16f40*/  LDL.LU R4, [R1+0x50] ;  /* 0x0000500001047983 */ /* 0x002f220000300800 */
[----:B------:R-:W-:Y:S01]  /*16f50*/  ULDC.64 UR4, c[0x0][0xd00] ;  /* 0x0003400000047ab9 */ /* 0x000fe20000000a00 */
[----:B------:R-:W-:Y:S01]  /*16f60*/  IMAD.MOV.U32 R6, RZ, RZ, RZ ;  /* 0x000000ffff067224 */ /* 0x000fe200078e00ff */
[----:B------:R-:W1:Y:S01]  /*16f70*/  LDC R29, c[0x0][0xce8] ;  /* 0x00033a00ff1d7b82 */ /* 0x000e620000000800 */
[----:B------:R-:W2:Y:S01]  /*16f80*/  LDL.LU R0, [R1+0x54] ;  /* 0x0000540001007983 */ /* 0x000ea20000300800 */
[----:B------:R-:W-:-:S04]  /*16f90*/  ISETP.NE.U32.AND P0, PT, RZ, UR4, PT ;  /* 0x00000004ff007c0c */ /* 0x000fc8000bf05070 */
[----:B------:R-:W-:Y:S02]  /*16fa0*/  ISETP.NE.AND.EX P0, PT, RZ, UR5, PT, P0 ;  /* 0x00000005ff007c0c */ /* 0x000fe4000bf05300 */
[----:B----4-:R-:W-:-:S04]  /*16fb0*/  IADD3 R2, P1, R4, UR4, RZ ;  /* 0x0000000404027c10 */ /* 0x010fc8000ff3e0ff */
[----:B--2---:R-:W-:Y:S01]  /*16fc0*/  IADD3.X R3, R0, UR5, RZ, P1, !PT ;  /* 0x0000000500037c10 */ /* 0x004fe20008ffe4ff */
[----:B------:R-:W-:Y:S02]  /*16fd0*/  ULDC.64 UR4, c[0x0][0xd08] ;  /* 0x0003420000047ab9 */ /* 0x000fe40000000a00 */
[----:B------:R-:W-:-:S04]  /*16fe0*/  ISETP.NE.U32.AND P1, PT, RZ, UR4, PT ;  /* 0x00000004ff007c0c */ /* 0x000fc8000bf25070 */
[----:B------:R2:W5:Y:S01]  /*16ff0*/  @P0 LDG.E R6, desc[UR40][R2.64] ;  /* 0x0000002802060981 */ /* 0x000562000c1e1900 */
[----:B------:R-:W-:Y:S01]  /*17000*/  ISETP.NE.AND.EX P1, PT, RZ, UR5, PT, P1 ;  /* 0x00000005ff007c0c */ /* 0x000fe2000bf25310 */
[----:B------:R-:W4:-:S12]  /*17010*/  S2R R20, SR_TID.X ;  /* 0x0000000000147919 */ /* 0x000f180000002100 */
[----:B------:R-:W-:Y:S01]  /*17020*/  @P1 IADD3 R4, P2, R4, UR4, RZ ;  /* 0x0000000404041c10 */ /* 0x000fe2000ff5e0ff */
[----:B------:R-:W-:-:S03]  /*17030*/  ULDC UR4, c[0x0][0xb88] ;  /* 0x0002e20000047ab9 */ /* 0x000fc60000000800 */
[----:B------:R-:W-:Y:S01]  /*17040*/  @P1 IADD3.X R5, R0, UR5, RZ, P2, !PT ;  /* 0x0000000500051c10 */ /* 0x000fe200097fe4ff */
[----:B------:R-:W-:-:S06]  /*17050*/  IMAD.U32 R0, RZ, RZ, UR4 ;  /* 0x00000004ff007e24 */ /* 0x000fcc000f8e00ff */
[----:B------:R2:W5:Y:S01]  /*17060*/  @P1 LDG.E R0, desc[UR40][R4.64] ;  /* 0x0000002804001981 */ /* 0x000562000c1e1900 */
[----:B----4-:R-:W-:-:S05]  /*17070*/  VIADD R20, R20, 0xffffff80 ;  /* 0xffffff8014147836 */ /* 0x010fca0000000000 */
[----:B------:R-:W-:Y:S01]  /*17080*/  ISETP.GE.AND P2, PT, R20, 0x40, PT ;  /* 0x000000401400780c */ /* 0x000fe20003f46270 */
[----:B-12---:R-:W-:-:S12]  /*17090*/  @P1 BRA `(.L_x_8736) ;  /* 0x0000000000101947 */ /* 0x006fd80003800000 */
[----:B------:R-:W-:Y:S05]  /*170a0*/  @!P0 BRA `(.L_x_8736) ;  /* 0x00000000000c8947 */ /* 0x000fea0003800000 */
[----:B------:R-:W2:Y:S04]  /*170b0*/  LDG.E R5, desc[UR40][R2.64] ;  /* 0x0000002802057981 */ /* 0x000ea8000c1e1900 */
[----:B-----5:R-:W2:Y:S02]  /*170c0*/  LDG.E R0, desc[UR40][R2.64+0x4] ;  /* 0x0000042802007981 */ /* 0x020ea4000c1e1900 */
[----:B--2---:R-:W-:-:S07]  /*170d0*/  IMAD.IADD R0, R0, 0x1, -R5 ;  /* 0x0000000100007824 */ /* 0x004fce00078e0a05 */
.L_x_8736:
[----:B------:R-:W2:Y:S04]  /*170e0*/  LDL.LU R3, [R1+0x58] ;  /* 0x0000580001037983 */ /* 0x000ea80000300800 */
[----:B------:R-:W4:Y:S04]  /*170f0*/  LDL.LU R2, [R1+0x60] ;  /* 0x0000600001027983 */ /* 0x000f280000300800 */
[----:B------:R-:W3:Y:S01]  /*17100*/  LDL R14, [R1+0x4c] ;  /* 0x00004c00010e7983 */ /* 0x000ee20000100800 */
[----:B------:R-:W-:Y:S01]  /*17110*/  BSSY B1, `(.L_x_8737) ;  /* 0x000002d000017945 */ /* 0x000fe20003800000 */
[----:B-----5:R-:W-:-:S02]  /*17120*/  SHF.R.S32.HI R11, RZ, 0x1f, R6 ;  /* 0x0000001fff0b7819 */ /* 0x020fc40000011406 */
[----:B--2---:R-:W-:Y:S02]  /*17130*/  SEL R13, R3, RZ, !P0 ;  /* 0x000000ff030d7207 */ /* 0x004fe40004000000 */
[----:B----4-:R-:W-:Y:S02]  /*17140*/  SEL R12, R2, RZ, !P0 ;  /* 0x000000ff020c7207 */ /* 0x010fe40004000000 */
[----:B---3--:R-:W-:Y:S01]  /*17150*/  SHF.R.S32.HI R10, RZ, 0x1f, R14 ;  /* 0x0000001fff0a7819 */ /* 0x008fe2000001140e */
[----:B------:R-:W-:Y:S06]  /*17160*/  @P2 BRA `(.L_x_8738) ;  /* 0x00000000009c2947 */ /* 0x000fec0003800000 */
[----:B------:R-:W1:Y:S01]  /*17170*/  S2R R8, SR_TID.X ;  /* 0x0000000000087919 */ /* 0x000e620000002100 */
[----:B------:R-:W2:Y:S02]  /*17180*/  LDC R9, c[0x0][0xce8] ;  /* 0x00033a00ff097b82 */ /* 0x000ea40000000800 */
[----:B--2---:R-:W-:Y:S01]  /*17190*/  IMAD R2, R0, R9, RZ ;  /* 0x0000000900027224 */ /* 0x004fe200078e02ff */
[----:B-1----:R-:W-:-:S04]  /*171a0*/  IADD3 R8, R213, -0x80, R8 ;  /* 0xffffff80d5087810 */ /* 0x002fc80007ffe008 */
        /* <DEDUP_REMOVED lines=9> */
[----:B------:R-:W1:Y:S01]  /*17240*/  @P0 LDC R15, c[0x0][0xcec] ;  /* 0x00033b00ff0f0b82 */ /* 0x000e620000000800 */
[----:B------:R-:W-:Y:S01]  /*17250*/  IMAD R7, R14, UR5, R7 ;  /* 0x000000050e077c24 */ /* 0x000fe2000f8e0207 */
[----:B------:R-:W-:-:S03]  /*17260*/  ULDC.64 UR4, c[0x0][0xc98] ;  /* 0x0003260000047ab9 */ /* 0x000fc60000000a00 */
[----:B------:R-:W-:-:S03]  /*17270*/  IMAD.IADD R3, R3, 0x1, R7 ;  /* 0x0000000103037824 */ /* 0x000fc600078e0207 */
[----:B0-----:R-:W0:Y:S01]  /*17280*/  @P0 LDC R21, c[0x0][0xcf0] ;  /* 0x00033c00ff150b82 */ /* 0x001e220000000800 */
[----:B------:R-:W-:-:S04]  /*17290*/  IMAD.WIDE.U32 R2, R13, UR4, R2 ;  /* 0x000000040d027c25 */ /* 0x000fc8000f8e0002 */
[----:B-1----:R-:W-:-:S05]  /*172a0*/  @P0 IMAD.HI.U32 R4, R8, R15, RZ ;  /* 0x0000000f08040227 */ /* 0x002fca00078e00ff */
[----:B0-----:R-:W-:Y:S01]  /*172b0*/  @P0 SHF.R.U32.HI R5, RZ, R21, R4 ;  /* 0x00000015ff050219 */ /* 0x001fe20000011604 */
        /* <DEDUP_REMOVED lines=18> */
.L_x_8738:
[----:B------:R-:W-:Y:S05]  /*173e0*/  BSYNC B1 ;  /* 0x0000000000017941 */ /* 0x000fea0003800000 */
.L_x_8737:
[----:B------:R-:W-:Y:S01]  /*173f0*/  ISETP.NE.AND P0, PT, R29, 0x1, PT ;  /* 0x000000011d00780c */ /* 0x000fe20003f05270 */
[----:B------:R-:W-:Y:S01]  /*17400*/  ULDC.64 UR4, c[0x0][0xba0] ;  /* 0x0002e80000047ab9 */ /* 0x000fe20000000a00 */
[----:B0-----:R-:W0:Y:S01]  /*17410*/  LDC R21, c[0x0][0xbc8] ;  /* 0x0002f200ff157b82 */ /* 0x001e220000000800 */
[----:B-1----:R-:W-:Y:S01]  /*17420*/  IMAD R5, R11, UR4, RZ ;  /* 0x000000040b057c24 */ /* 0x002fe2000f8e02ff */
[----:B------:R-:W-:Y:S01]  /*17430*/  SHF.R.S32.HI R8, RZ, 0x1f, R20 ;  /* 0x0000001fff087819 */ /* 0x000fe20000011414 */
[----:B------:R-:W-:Y:S01]  /*17440*/  IMAD.WIDE.U32 R2, R6, UR4, RZ ;  /* 0x0000000406027c25 */ /* 0x000fe2000f8e00ff */
[----:B------:R-:W-:Y:S02]  /*17450*/  BSSY B1, `(.L_x_8739) ;  /* 0x0000081000017945 */ /* 0x000fe40003800000 */
[----:B------:R-:W-:Y:S01]  /*17460*/  LEA.HI R8, R8, R20, RZ, 0x3 ;  /* 0x0000001408087211 */ /* 0x000fe200078f18ff */
[----:B------:R-:W-:Y:S01]  /*17470*/  IMAD R5, R6, UR5, R5 ;  /* 0x0000000506057c24 */ /* 0x000fe2000f8e0205 */
[----:B------:R-:W-:Y:S01]  /*17480*/  ULDC.64 UR4, c[0x0][0xbe8] ;  /* 0x0002fa0000047ab9 */ /* 0x000fe20000000a00 */
[----:B------:R-:W-:Y:S01]  /*17490*/  VIADD R42, R210, 0x40 ;  /* 0x00000040d22a7836 */ /* 0x000fe20000000000 */
[----:B------:R-:W-:Y:S01]  /*174a0*/  LOP3.LUT R8, R8, 0xfffffff8, RZ, 0xc0, !PT ;  /* 0xfffffff808087812 */ /* 0x000fe200078ec0ff */
[----:B------:R-:W-:Y:S01]  /*174b0*/  IMAD.IADD R3, R3, 0x1, R5 ;  /* 0x0000000103037824 */ /* 0x000fe200078e0205 */
[----:B------:R-:W1:Y:S01]  /*174c0*/  @P0 LDC R7, c[0x0][0xcec] ;  /* 0x00033b00ff070b82 */ /* 0x000e620000000800 */
[----:B------:R-:W-:-:S02]  /*174d0*/  IMAD R4, R10, UR4, RZ ;  /* 0x000000040a047c24 */ /* 0x000fc4000f8e02ff */
[----:B------:R-:W-:-:S04]  /*174e0*/  IMAD.WIDE.U32 R2, R14, UR4, R2 ;  /* 0x000000040e027c25 */ /* 0x000fc8000f8e0002 */
[----:B------:R-:W-:Y:S01]  /*174f0*/  IMAD R5, R14, UR5, R4 ;  /* 0x000000050e057c24 */ /* 0x000fe2000f8e0204 */
[----:B------:R-:W-:Y:S01]  /*17500*/  SHF.R.S32.HI R14, RZ, 0x1f, R20 ;  /* 0x0000001fff0e7819 */ /* 0x000fe20000011414 */
[----:B------:R-:W2:Y:S01]  /*17510*/  @P0 LDC R9, c[0x0][0xcf0] ;  /* 0x00033c00ff090b82 */ /* 0x000ea20000000800 */
[----:B------:R-:W-:Y:S01]  /*17520*/  ULDC.64 UR4, c[0x0][0xbf0] ;  /* 0x0002fc0000047ab9 */ /* 0x000fe20000000a00 */
[----:B------:R-:W-:Y:S01]  /*17530*/  IMAD.IADD R8, R20, 0x1, -R8 ;  /* 0x0000000114087824 */ /* 0x000fe200078e0a08 */
[----:B------:R-:W-:Y:S01]  /*17540*/  LEA.HI R14, R14, R20, RZ, 0x3 ;  /* 0x000000140e0e7211 */ /* 0x000fe200078f18ff */
[----:B------:R-:W-:Y:S01]  /*17550*/  IMAD R4, R12, UR4, RZ ;  /* 0x000000040c047c24 */ /* 0x000fe2000f8e02ff */
[-C--:B0-----:R-:W-:Y:S01]  /*17560*/  ISETP.GE.AND P1, PT, R42, R21.reuse, PT ;  /* 0x000000152a00720c */ /* 0x081fe20003f26270 */
[----:B------:R-:W-:Y:S01]  /*17570*/  IMAD.IADD R3, R3, 0x1, R5 ;  /* 0x0000000103037824 */ /* 0x000fe200078e0205 */
[----:B------:R-:W-:Y:S01]  /*17580*/  SHF.R.S32.HI R14, RZ, 0x3, R14 ;  /* 0x00000003ff0e7819 */ /* 0x000fe2000001140e */
[----:B------:R-:W-:Y:S01]  /*17590*/  IMAD R5, R13, UR5, R4 ;  /* 0x000000050d057c24 */ /* 0x000fe2000f8e0204 */
[C---:B------:R-:W-:Y:S01]  /*175a0*/  ISETP.GE.AND P2, PT, R210.reuse, R21, PT ;  /* 0x00000015d200720c */ /* 0x040fe20003f46270 */
[----:B------:R-:W-:-:S02]  /*175b0*/  VIADD R40, R210, 0x80 ;  /* 0x00000080d2287836 */ /* 0x000fc40000000000 */
[----:B------:R-:W-:Y:S01]  /*175c0*/  IMAD R4, R8, 0x20, R14 ;  /* 0x0000002008047824 */ /* 0x000fe200078e020e */
[----:B------:R-:W-:Y:S01]  /*175d0*/  SEL R8, RZ, 0xffffffff, P1 ;  /* 0xffffffffff087807 */ /* 0x000fe20000800000 */
[----:B------:R-:W-:Y:S01]  /*175e0*/  IMAD.WIDE.U32 R2, R13, UR4, R2 ;  /* 0x000000040d027c25 */ /* 0x000fe2000f8e0002 */
[----:B------:R-:W-:-:S03]  /*175f0*/  ULDC.64 UR4, c[0x0][0xbe0] ;  /* 0x0002f80000047ab9 */ /* 0x000fc60000000a00 */
[----:B------:R-:W-:Y:S02]  /*17600*/  IMAD.IADD R6, R213, 0x1, R4 ;  /* 0x00000001d5067824 */ /* 0x000fe400078e0204 */
[----:B------:R-:W-:Y:S02]  /*17610*/  IMAD.IADD R3, R3, 0x1, R5 ;  /* 0x0000000103037824 */ /* 0x000fe400078e0205 */
[----:B-1----:R-:W-:Y:S01]  /*17620*/  @P0 IMAD.HI.U32 R4, R6, R7, RZ ;  /* 0x0000000706040227 */ /* 0x002fe200078e00ff */
[----:B------:R-:W-:Y:S02]  /*17630*/  SEL R7, RZ, 0x1, P2 ;  /* 0x00000001ff077807 */ /* 0x000fe40001000000 */
[----:B------:R-:W-:Y:S01]  /*17640*/  ISETP.GE.AND P2, PT, R40, R21, PT ;  /* 0x000000152800720c */ /* 0x000fe20003f46270 */
[----:B------:R-:W-:Y:S01]  /*17650*/  IMAD.MOV.U32 R5, RZ, RZ, R6 ;  /* 0x000000ffff057224 */ /* 0x000fe200078e0006 */
[----:B--2---:R-:W-:Y:S01]  /*17660*/  @P0 SHF.R.U32.HI R5, RZ, R9, R4 ;  /* 0x00000009ff050219 */ /* 0x004fe20000011604 */
[----:B------:R-:W-:Y:S01]  /*17670*/  VIADD R38, R210, 0xc0 ;  /* 0x000000c0d2267836 */ /* 0x000fe20000000000 */
[----:B------:R-:W-:Y:S01]  /*17680*/  SEL R9, RZ, 0xffffffff, P2 ;  /* 0xffffffffff097807 */ /* 0x000fe20001000000 */
[----:B------:R-:W-:Y:S01]  /*17690*/  IMAD.SHL.U32 R8, R8, 0x2, RZ ;  /* 0x0000000208087824 */ /* 0x000fe200078e00ff */
[----:B------:R-:W-:Y:S01]  /*176a0*/  SHF.R.S32.HI R4, RZ, 0x1f, R5 ;  /* 0x0000001fff047819 */ /* 0x000fe20000011405 */
[----:B------:R-:W-:Y:S01]  /*176b0*/  VIADD R36, R210, 0x100 ;  /* 0x00000100d2247836 */ /* 0x000fe20000000000 */
[-C--:B------:R-:W-:Y:S01]  /*176c0*/  ISETP.GE.AND P1, PT, R38, R21.reuse, PT ;  /* 0x000000152600720c */ /* 0x080fe20003f26270 */
[----:B------:R-:W-:Y:S01]  /*176d0*/  IMAD.SHL.U32 R9, R9, 0x4, RZ ;  /* 0x0000000409097824 */ /* 0x000fe200078e00ff */
[----:B------:R-:W-:Y:S01]  /*176e0*/  LOP3.LUT R8, R8, 0x2, R7, 0xe2, !PT ;  /* 0x0000000208087812 */ /* 0x000fe200078ee207 */
[----:B------:R-:W-:Y:S01]  /*176f0*/  IMAD.MOV R7, RZ, RZ, -R5 ;  /* 0x000000ffff077224 */ /* 0x000fe200078e0a05 */
[----:B------:R-:W-:Y:S01]  /*17700*/  SEL R10, RZ, 0xffffffff, P1 ;  /* 0xffffffffff0a7807 */ /* 0x000fe20000800000 */
[----:B------:R-:W-:Y:S01]  /*17710*/  IMAD R4, R4, UR4, RZ ;  /* 0x0000000404047c24 */ /* 0x000fe2000f8e02ff */
[----:B------:R-:W-:Y:S01]  /*17720*/  ISETP.GE.AND P0, PT, R36, R21, PT ;  /* 0x000000152400720c */ /* 0x000fe20003f06270 */
[----:B------:R-:W-:Y:S01]  /*17730*/  IMAD R7, R29, R7, R6 ;  /* 0x000000071d077224 */ /* 0x000fe200078e0206 */
[----:B------:R-:W-:Y:S01]  /*17740*/  LOP3.LUT R8, R9, 0x4, R8, 0xe2, !PT ;  /* 0x0000000409087812 */ /* 0x000fe200078ee208 */
[----:B------:R-:W-:Y:S01]  /*17750*/  IMAD R9, R5, UR5, R4 ;  /* 0x0000000505097c24 */ /* 0x000fe2000f8e0204 */
[----:B------:R-:W-:Y:S01]  /*17760*/  SEL R4, RZ, 0xffffffff, P0 ;  /* 0xffffffffff047807 */ /* 0x000fe20000000000 */
[----:B------:R-:W-:Y:S01]  /*17770*/  IMAD R31, R0, R29, RZ ;  /* 0x0000001d001f7224 */ /* 0x000fe200078e02ff */
[----:B------:R-:W-:Y:S01]  /*17780*/  SHF.R.S32.HI R0, RZ, 0x1f, R7 ;  /* 0x0000001fff007819 */ /* 0x000fe20000011407 */
[----:B------:R-:W-:-:S02]  /*17790*/  IMAD.SHL.U32 R11, R10, 0x8, RZ ;  /* 0x000000080a0b7824 */ /* 0x000fc400078e00ff */
[----:B------:R-:W-:Y:S02]  /*177a0*/  VIADD R34, R210, 0x140 ;  /* 0x00000140d2227836 */ /* 0x000fe40000000000 */
[----:B------:R-:W-:Y:S01]  /*177b0*/  IMAD.WIDE.U32 R2, R5, UR4, R2 ;  /* 0x0000000405027c25 */ /* 0x000fe2000f8e0002 */
[----:B------:R-:W-:Y:S01]  /*177c0*/  ULDC.64 UR4, c[0x0][0xbd8] ;  /* 0x0002f60000047ab9 */ /* 0x000fe20000000a00 */
[----:B------:R-:W-:Y:S02]  /*177d0*/  LOP3.LUT R8, R11, 0x8, R8, 0xe2, !PT ;  /* 0x000000080b087812 */ /* 0x000fe400078ee208 */
[----:B------:R-:W-:Y:S01]  /*177e0*/  IMAD.SHL.U32 R5, R4, 0x10, RZ ;  /* 0x0000001004057824 */ /* 0x000fe200078e00ff */
[-C--:B------:R-:W-:Y:S01]  /*177f0*/  ISETP.GE.AND P0, PT, R34, R21.reuse, PT ;  /* 0x000000152200720c */ /* 0x080fe20003f06270 */
[----:B------:R-:W-:Y:S02]  /*17800*/  IMAD R0, R0, UR4, RZ ;  /* 0x0000000400007c24 */ /* 0x000fe4000f8e02ff */
[----:B------:R-:W-:Y:S01]  /*17810*/  VIADD R32, R210, 0x180 ;  /* 0x00000180d2207836 */ /* 0x000fe20000000000 */
[----:B------:R-:W-:Y:S01]  /*17820*/  SEL R4, RZ, 0xffffffff, P0 ;  /* 0xffffffffff047807 */ /* 0x000fe20000000000 */
[----:B------:R-:W-:Y:S01]  /*17830*/  IMAD.IADD R3, R3, 0x1, R9 ;  /* 0x0000000103037824 */ /* 0x000fe200078e0209 */
[----:B------:R-:W-:Y:S01]  /*17840*/  LOP3.LUT R8, R5, 0x10, R8, 0xe2, !PT ;  /* 0x0000001005087812 */ /* 0x000fe200078ee208 */
[----:B------:R-:W-:Y:S01]  /*17850*/  IMAD R5, R7, UR5, R0 ;  /* 0x0000000507057c24 */ /* 0x000fe2000f8e0200 */
[----:B------:R-:W-:Y:S01]  /*17860*/  ISETP.GE.AND P0, PT, R32, R21, PT ;  /* 0x000000152000720c */ /* 0x000fe20003f06270 */
[----:B------:R-:W-:-:S02]  /*17870*/  IMAD.IADD R0, R14, 0x1, R213 ;  /* 0x000000010e007824 */ /* 0x000fc400078e02d5 */
[----:B------:R-:W-:Y:S02]  /*17880*/  VIADD R28, R210, 0x1c0 ;  /* 0x000001c0d21c7836 */ /* 0x000fe40000000000 */
[----:B------:R-:W-:Y:S02]  /*17890*/  IMAD.SHL.U32 R9, R4, 0x20, RZ ;  /* 0x0000002004097824 */ /* 0x000fe400078e00ff */
[----:B------:R-:W-:Y:S01]  /*178a0*/  IMAD.WIDE.U32 R2, R7, UR4, R2 ;  /* 0x0000000407027c25 */ /* 0x000fe2000f8e0002 */
[----:B------:R-:W-:Y:S01]  /*178b0*/  SEL R7, RZ, 0x40, P0 ;  /* 0x00000040ff077807 */ /* 0x000fe20000000000 */
[----:B------:R-:W-:Y:S01]  /*178c0*/  ULDC.64 UR4, c[0x0][0xb80] ;  /* 0x0002e00000047ab9 */ /* 0x000fe20000000a00 */
[----:B------:R-:W-:Y:S01]  /*178d0*/  ISETP.GE.AND P0, PT, R0, R31, PT ;  /* 0x0000001f0000720c */ /* 0x000fe20003f06270 */
[----:B------:R-:W-:Y:S01]  /*178e0*/  IMAD.IADD R3, R3, 0x1, R5 ;  /* 0x0000000103037824 */ /* 0x000fe200078e0205 */
[----:B------:R-:W-:Y:S01]  /*178f0*/  ISETP.GE.AND P2, PT, R28, R21, PT ;  /* 0x000000151c00720c */ /* 0x000fe20003f46270 */
[C---:B------:R-:W-:Y:S01]  /*17900*/  VIADD R30, R210.reuse, 0x1c0 ;  /* 0x000001c0d21e7836 */ /* 0x040fe20000000000 */
[----:B------:R-:W-:Y:S01]  /*17910*/  LOP3.LUT R8, R9, 0x20, R8, 0xe2, !PT ;  /* 0x0000002009087812 */ /* 0x000fe200078ee208 */
[----:B------:R-:W-:Y:S01]  /*17920*/  VIADD R33, R210, 0x180 ;  /* 0x00000180d2217836 */ /* 0x000fe20000000000 */
[----:B------:R-:W-:Y:S01]  /*17930*/  LEA R14, P1, R2, UR4, 0x1 ;  /* 0x00000004020e7c11 */ /* 0x000fe2000f8208ff */
[C---:B------:R-:W-:Y:S01]  /*17940*/  VIADD R35, R210.reuse, 0x140 ;  /* 0x00000140d2237836 */ /* 0x040fe20000000000 */
[----:B------:R-:W-:Y:S01]  /*17950*/  SEL R5, RZ, 0x80, P2 ;  /* 0x00000080ff057807 */ /* 0x000fe20001000000 */
[----:B------:R-:W-:Y:S01]  /*17960*/  VIADD R37, R210, 0x100 ;  /* 0x00000100d2257836 */ /* 0x000fe20000000000 */
[----:B------:R-:W-:Y:S01]  /*17970*/  LOP3.LUT R20, R8, R7, RZ, 0xfc, !PT ;  /* 0x0000000708147212 */ /* 0x000fe200078efcff */
[----:B------:R-:W-:Y:S01]  /*17980*/  VIADD R39, R210, 0xc0 ;  /* 0x000000c0d2277836 */ /* 0x000fe20000000000 */
[----:B------:R-:W-:Y:S01]  /*17990*/  LEA.HI.X R15, R2, UR5, R3, 0x1, P1 ;  /* 0x00000005020f7c11 */ /* 0x000fe200088f0c03 */
[----:B------:R-:W-:Y:S01]  /*179a0*/  VIADD R41, R210, 0x80 ;  /* 0x00000080d2297836 */ /* 0x000fe20000000000 */
[----:B------:R-:W-:Y:S01]  /*179b0*/  LOP3.LUT R24, R20, R5, RZ, 0xfc, !PT ;  /* 0x0000000514187212 */ /* 0x000fe200078efcff */
[----:B------:R-:W-:Y:S01]  /*179c0*/  VIADD R43, R210, 0x40 ;  /* 0x00000040d22b7836 */ /* 0x000fe20000000000 */
[----:B------:R0:W1:Y:S01]  /*179d0*/  SHFL.IDX PT, R4, R14, RZ, 0x181f ;  /* 0x00181fff0e047589 */ /* 0x00006200000e0000 */
[----:B------:R-:W-:-:S02]  /*179e0*/  SHF.R.S32.HI R30, RZ, 0x1f, R30 ;  /* 0x0000001fff1e7819 */ /* 0x000fc4000001141e */
[----:B------:R-:W-:Y:S01]  /*179f0*/  SHF.R.S32.HI R33, RZ, 0x1f, R33 ;  /* 0x0000001fff217819 */ /* 0x000fe20000011421 */
[----:B------:R0:W2:Y:S01]  /*17a00*/  SHFL.IDX PT, R5, R15, RZ, 0x181f ;  /* 0x00181fff0f057589 */ /* 0x0000a200000e0000 */
        /* <DEDUP_REMOVED lines=37> */
.L_x_8740:
[----:B------:R-:W-:Y:S05]  /*17c60*/  BSYNC B1 ;  /* 0x0000000000017941 */ /* 0x000fea0003800000 */
.L_x_8739:
[----:B------:R-:W-:Y:S01]  /*17c70*/  VIADD R0, R0, 0x20 ;  /* 0x0000002000007836 */ /* 0x000fe20000000000 */
[----:B--23--:R0:W2:Y:S04]  /*17c80*/  SHFL.IDX PT, R5, R15, 0x1, 0x181f ;  /* 0x00381f000f057f89 */ /* 0x00c0a800000e0000 */
        /* <DEDUP_REMOVED lines=9> */
[----:B-12---:R-:W-:Y:S02]  /*17d20*/  @!P6 IMAD.WIDE R2, R210, 0x2, R4 ;  /* 0x00000002d202e825 */ /* 0x006fe400078e0204 */
        /* <DEDUP_REMOVED lines=24> */
.L_x_8735:
[----:B------:R-:W-:Y:S05]  /*17eb0*/  BSYNC B0 ;  /* 0x0000000000007941 */ /* 0x000fea0003800000 */
.L_x_8729:
[----:B------:R-:W-:Y:S02]  /*17ec0*/  ULDC UR4, c[0x0][0xd3c] ;  /* 0x00034f0000047ab9 */ /* 0x000fe40000000800 */
[----:B------:R-:W-:-:S13]  /*17ed0*/  ISETP.GE.AND P0, PT, R27, UR4, PT ;  /* 0x000000041b007c0c */ /* 0x000fda000bf06270 */
[----:B------:R-:W-:Y:S05]  /*17ee0*/  @!P0 BRA `(.L_x_8741) ;  /* 0xfffffe9400c08947 */ /* 0x000fea000383ffff */
[----:B------:R-:W-:Y:S05]  /*17ef0*/  BRA `(.L_x_8602) ;  /* 0x0000008400607947 */ /* 0x000fea0003800000 */
.L_x_8600:
        /* <DEDUP_REMOVED lines=16> */
.L_x_8742:
        /* <DEDUP_REMOVED lines=41> */
.L_x_8748:
        /* <DEDUP_REMOVED lines=12> */
.L_x_8747:
[----:B------:R-:W-:Y:S05]  /*18350*/  BSYNC B0 ;  /* 0x0000000000007941 */ /* 0x000fea0003800000 */
.L_x_8746:
        /* <DEDUP_REMOVED lines=20> */
.L_x_8744:
        /* <DEDUP_REMOVED lines=20> */
.L_x_8749:
        /* <DEDUP_REMOVED lines=59> */
.L_x_8745:
[----:B------:R-:W-:Y:S02]  /*18990*/  IMAD.MOV.U32 R17, RZ, RZ, RZ ;  /* 0x000000ffff117224 */ /* 0x000fe400078e00ff */
[----:B------:R-:W-:Y:S02]  /*189a0*/  IMAD.U32 R16, RZ, RZ, UR6 ;  /* 0x00000006ff107e24 */ /* 0x000fe4000f8e00ff */
[----:B------:R-:W-:-:S07]  /*189b0*/  IMAD.MOV.U32 R18, RZ, RZ, RZ ;  /* 0x000000ffff127224 */ /* 0x000fce00078e00ff */
.L_x_8750:
[----:B------:R-:W-:-:S13]  /*189c0*/  ISETP.NE.AND P0, PT, R5, RZ, PT ;  /* 0x000000ff0500720c */ /* 0x000fda0003f05270 */
[----:B------:R-:W0:Y:S01]  /*189d0*/  @!P0 S2R R3, SR_CgaCtaId ;  /* 0x0000000000038919 */ /* 0x000e220000008800 */
[----:B------:R-:W-:-:S04]  /*189e0*/  @!P0 MOV R2, 0x400 ;  /* 0x0000040000028802 */ /* 0x000fc80000000f00 */
[----:B0-----:R-:W-:-:S05]  /*189f0*/  @!P0 LEA R2, R3, R2, 0x18 ;  /* 0x0000000203028211 */ /* 0x001fca00078ec0ff */
[----:B------:R0:W-:Y:S01]  /*18a00*/  @!P0 STS.128 [R2+0x388d0], R16 ;  /* 0x0388d01002008388 */ /* 0x0001e20000000c00 */
[----:B------:R-:W-:Y:S06]  /*18a10*/  BAR.ARV 0x5, 0x180 ;  /* 0x0146000000007b1d */ /* 0x000fec0000002000 */
.L_x_8743:
[----:B------:R2:W-:Y:S01]  /*18a20*/  STL [R1+0x2c], RZ ;  /* 0x00002cff01007387 */ /* 0x0005e20000100800 */
[----:B------:R-:W-:Y:S01]  /*18a30*/  ULDC UR4, c[0x0][0xd3c] ;  /* 0x00034f0000047ab9 */ /* 0x000fe20000000800 */
[----:B------:R-:W-:Y:S01]  /*18a40*/  IMAD.MOV.U32 R28, RZ, RZ, 0x1 ;  /* 0x00000001ff1c7424 */ /* 0x000fe200078e00ff */
[----:B-1----:R-:W-:Y:S01]  /*18a50*/  ISETP.GE.AND P0, PT, R19, UR4, PT ;  /* 0x0000000413007c0c */ /* 0x002fe2000bf06270 */
[----:B------:R-:W-:-:S12]  /*18a60*/  IMAD.MOV.U32 R25, RZ, RZ, RZ ;  /* 0x000000ffff197224 */ /* 0x000fd800078e00ff */
[----:B--2---:R-:W-:Y:S05]  /*18a70*/  @P0 BRA `(.L_x_8751) ;  /* 0x0000007400a40947 */ /* 0x004fea0003800000 */
[----:B------:R-:W2:Y:S01]  /*18a80*/  LDL R4, [R1+0x8] ;  /* 0x0000080001047983 */ /* 0x000ea20000100800 */
[----:B------:R-:W1:Y:S01]  /*18a90*/  S2UR UR5, SR_CgaCtaId ;  /* 0x00000000000579c3 */ /* 0x000e620000008800 */
[C---:B0-----:R-:W-:Y:S01]  /*18aa0*/  IMAD.SHL.U32 R2, R0.reuse, 0x8, RZ ;  /* 0x0000000800027824 */ /* 0x041fe200078e00ff */
        /* <DEDUP_REMOVED lines=17> */
[----:B-1----:R-:W-:Y:S01]  /*18bc0*/  ULEA UR4, UR5, UR4, 0x18 ;  /* 0x0000000405047291 */ /* 0x002fe2000f8ec03f */
        /* <DEDUP_REMOVED lines=11> */
.L_x_8864:
[----:B------:R-:W0:Y:S02]  /*18c80*/  LDC.64 R2, c[0x0][0xd88] ;  /* 0x00036200ff027b82 */ /* 0x000e240000000a00 */
[----:B0-----:R-:W-:-:S05]  /*18c90*/  IMAD.WIDE R2, R19, 0x4, R2 ;  /* 0x0000000413027825 */ /* 0x001fca00078e0202 */
[----:B--2---:R-:W2:Y:S01]  /*18ca0*/  LDG.E R37, desc[UR40][R2.64] ;  /* 0x0000002802257981 */ /* 0x004ea2000c1e1900 */
[----:B------:R-:W-:Y:S05]  /*18cb0*/  YIELD ;  /* 0x0000000000007946 */ /* 0x000fea0003800000 */
[----:B------:R-:W-:Y:S01]  /*18cc0*/  ULDC.64 UR4, c[0x0][0xb20] ;  /* 0x0002c80000047ab9 */ /* 0x000fe20000000a00 */
[----:B------:R-:W-:Y:S01]  /*18cd0*/  IMAD.MOV.U32 R34, RZ, RZ, RZ ;  /* 0x000000ffff227224 */ /* 0x000fe200078e00ff */
[----:B------:R-:W-:Y:S01]  /*18ce0*/  ISETP.NE.U32.AND P0, PT, RZ, UR4, PT ;  /* 0x00000004ff007c0c */ /* 0x000fe2000bf05070 */
[----:B-1-3--:R-:W-:Y:S01]  /*18cf0*/  IMAD.MOV.U32 R6, RZ, RZ, RZ ;  /* 0x000000ffff067224 */ /* 0x00afe200078e00ff */
        /* <DEDUP_REMOVED lines=48> */
.L_x_8752:
        /* <DEDUP_REMOVED lines=9> */
.L_x_8753:
        /* <DEDUP_REMOVED lines=9> */
.L_x_8754:
        /* <DEDUP_REMOVED lines=45> */
.L_x_8919:
[----:B---3--:R-:W-:Y:S02]  /*193f0*/  ISETP.NE.AND P0, PT, R14, RZ, PT ;  /* 0x000000ff0e00720c */ /* 0x008fe40003f05270 */
[----:B------:R-:W-:-:S11]  /*19400*/  PLOP3.LUT P6, PT, PT, PT, PT, 0x8, 0x0 ;  /* 0x000000000000781c */ /* 0x000fd60003fce170 */
[----:B------:R-:W-:Y:S05]  /*19410*/  @P0 BRA `(.L_x_8758) ;  /* 0x00000000000c0947 */ /* 0x000fea0003800000 */
[----:B------:R-:W-:-:S03]  /*19420*/  UMOV UR4, 0xffffffff ;  /* 0xffffffff00047882 */ /* 0x000fc60000000000 */
[----:B------:R-:W-:Y:S05]  /*19430*/  BRA.DIV UR4, `(.L_x_8759) ;  /* 0x0000008204807947 */ /* 0x000fea000b800000 */
[----:B------:R-:W-:-:S13]  /*19440*/  ELECT P6, URZ, PT ;  /* 0x00000000003f782f */ /* 0x000fda00038c0000 */
.L_x_8758:
        /* <DEDUP_REMOVED lines=9> */
.L_x_8922:
[----:B------:R-:W-:Y:S05]  /*194e0*/  BSYNC B1 ;  /* 0x0000000000017941 */ /* 0x000fea0003800000 */
.L_x_8760:
[----:B------:R-:W-:Y:S04]  /*194f0*/  BSSY B1, `(.L_x_8762) ;  /* 0x00000b7000017945 */ /* 0x000fe80003800000 */
[----:B------:R-:W-:Y:S05]  /*19500*/  @!P6 BRA `(.L_x_8763) ;  /* 0x0000000800d4e947 */ /* 0x000fea0003800000 */
[----:B0-----:R-:W-:Y:S01]  /*19510*/  IMAD R3, R24, 0x8, R23 ;  /* 0x0000000818037824 */ /* 0x001fe200078e0217 */
[----:B------:R-:W-:Y:S01]  /*19520*/  SHF.L.U32 R8, R29, 0x1f, RZ ;  /* 0x0000001f1d087819 */ /* 0x000fe200000006ff */
[----:B-1----:R-:W0:Y:S01]  /*19530*/  S2R R9, SR_TID.X ;  /* 0x0000000000097919 */ /* 0x002e220000002100 */
[----:B------:R-:W-:Y:S02]  /*19540*/  BSSY B2, `(.L_x_8764) ;  /* 0x0000005000027945 */ /* 0x000fe40003800000 */
[----:B------:R-:W1:Y:S01]  /*19550*/  SYNCS.PHASECHK.TRANS64.TRYWAIT P0, [R3+URZ+0x388a0], R8 ;  /* 0x0388a008030075a7 */ /* 0x000e62000800017f */
[----:B0-----:R-:W-:-:S04]  /*19560*/  LOP3.LUT R9, R9, 0x7f, RZ, 0xc0, !PT ;  /* 0x0000007f09097812 */ /* 0x001fc800078ec0ff */
[----:B------:R-:W-:Y:S01]  /*19570*/  ISETP.NE.AND P1, PT, R9, RZ, PT ;  /* 0x000000ff0900720c */ /* 0x000fe20003f25270 */
[----:B-1----:R-:W-:-:S12]  /*19580*/  @!P0 BRA `(.L_x_8765) ;  /* 0x0000008000608947 */ /* 0x002fd80003800000 */
.L_x_8923:
[----:B------:R-:W-:Y:S05]  /*19590*/  BSYNC B2 ;  /* 0x0000000000027941 */ /* 0x000fea0003800000 */
.L_x_8764:
        /* <DEDUP_REMOVED lines=9> */
.L_x_8767:
[----:B------:R-:W-:Y:S05]  /*19630*/  BSYNC B2 ;  /* 0x0000000000027941 */ /* 0x000fea0003800000 */
.L_x_8766:
        /* <DEDUP_REMOVED lines=12> */
.L_x_8768:
        /* <DEDUP_REMOVED lines=13> */
.L_x_8924:
[----:B------:R-:W-:Y:S05]  /*197d0*/  BSYNC B2 ;  /* 0x0000000000027941 */ /* 0x000fea0003800000 */
.L_x_8769:
        /* <DEDUP_REMOVED lines=11> */
.L_x_8772:
[----:B------:R-:W-:Y:S05]  /*19890*/  BSYNC B2 ;  /* 0x0000000000027941 */ /* 0x000fea0003800000 */
.L_x_8771:
        /* <DEDUP_REMOVED lines=9> */
.L_x_8773:
        /* <DEDUP_REMOVED lines=15> */
.L_x_8774:
        /* <DEDUP_REMOVED lines=15> */
.L_x_8775:
        /* <DEDUP_REMOVED lines=15> */
.L_x_8776:
        /* <DEDUP_REMOVED lines=15> */
.L_x_8777:
        /* <DEDUP_REMOVED lines=15> */
.L_x_8778:
        /* <DEDUP_REMOVED lines=15> */
.L_x_8779:
        /* <DEDUP_REMOVED lines=15> */
.L_x_8780:
        /* <DEDUP_REMOVED lines=10> */
.L_x_8763:
[----:B------:R-:W-:Y:S05]  /*1a060*/  BSYNC B1 ;  /* 0x0000000000017941 */ /* 0x000fea0003800000 */
.L_x_8762:
        /* <DEDUP_REMOVED lines=9> */
.L_x_8800:
        /* <DEDUP_REMOVED lines=11> */
.L_x_8925:
[----:B------:R-:W-:Y:S05]  /*1a1b0*/  BSYNC B2 ;  /* 0x0000000000027941 */ /* 0x000fea0003800000 */
.L_x_8783:
        /* <DEDUP_REMOVED lines=9> */
.L_x_8786:
[----:B------:R-:W-:Y:S05]  /*1a250*/  BSYNC B2 ;  /* 0x0000000000027941 */ /* 0x000fea0003800000 */
.L_x_8785:
        /* <DEDUP_REMOVED lines=11> */
.L_x_8787:
        /* <DEDUP_REMOVED lines=13> */
.L_x_8926:
[----:B------:R-:W-:Y:S05]  /*1a3e0*/  BSYNC B2 ;  /* 0x0000000000027941 */ /* 0x000fea0003800000 */
.L_x_8788:
        /* <DEDUP_REMOVED lines=11> */
.L_x_8791:
[----:B------:R-:W-:Y:S05]  /*1a4a0*/  BSYNC B2 ;  /* 0x0000000000027941 */ /* 0x000fea0003800000 */
.L_x_8790:
        /* <DEDUP_REMOVED lines=9> */
.L_x_8792:
        /* <DEDUP_REMOVED lines=15> */
.L_x_8793:
        /* <DEDUP_REMOVED lines=15> */
.L_x_8794:
        /* <DEDUP_REMOVED lines=15> */
.L_x_8795:
        /* <DEDUP_REMOVED lines=15> */
.L_x_8796:
        /* <DEDUP_REMOVED lines=15> */
.L_x_8797:
        /* <DEDUP_REMOVED lines=15> */
.L_x_8798:
        /* <DEDUP_REMOVED lines=15> */
.L_x_8799:
        /* <DEDUP_REMOVED lines=10> */
.L_x_8782:
[----:B------:R-:W-:Y:S05]  /*1ac70*/  BSYNC B1 ;  /* 0x0000000000017941 */ /* 0x000fea0003800000 */
.L_x_8781:
        /* <DEDUP_REMOVED lines=8> */
.L_x_8756:
[----:B------:R-:W-:Y:S05]  /*1ad00*/  BSYNC B0 ;  /* 0x0000000000007941 */ /* 0x000fea0003800000 */
.L_x_8755:
        /* <DEDUP_REMOVED lines=35> */
.L_x_8802:
        /* <DEDUP_REMOVED lines=20> */
.L_x_8805:
[----:B------:R-:W-:Y:S05]  /*1b080*/  BSYNC B6 ;  /* 0x0000000000067941 */ /* 0x000fea0003800000 */
.L_x_8804:
        /* <DEDUP_REMOVED lines=20> */
.L_x_8808:
        /* <DEDUP_REMOVED lines=15> */
.L_x_8807:
[----:B------:R-:W-:Y:S05]  /*1b2c0*/  BSYNC B6 ;  /* 0x0000000000067941 */ /* 0x000fea0003800000 */
.L_x_8806:
[----:B------:R-:W-:Y:S01]  /*1b2d0*/  ULDC.64 UR4, c[0x0][0xaf0] ;  /* 0x0002bc0000047ab9 */ /* 0x000fe20000000a00 */
[----:B------:R-:W0:Y:S01]  /*1b2e0*/  S2R R20, SR_TID.X ;  /* 0x0000000000147919 */ /* 0x000e220000002100 */
[----:B------:R-:W-:Y:S01]  /*1b2f0*/  ISETP.NE.U32.AND P0, PT, RZ, UR4, PT ;  /* 0x00000004ff007c0c */ /* 0x000fe2000bf05070 */
[----:B------:R-:W2:Y:S03]  /*1b300*/  LDC R10, c[0x0][0x430] ;  /* 0x00010c00ff0a7b82 */ /* 0x000ea60000000800 */
[----:B------:R-:W-:-:S13]  /*1b310*/  ISETP.NE.AND.EX P0, PT, RZ, UR5, PT, P0 ;  /* 0x00000005ff007c0c */ /* 0x000fda000bf05300 */
[----:B------:R-:W-:Y:S01]  /*1b320*/  @P0 IADD3 R2, P1, R27, UR4, RZ ;  /* 0x000000041b020c10 */ /* 0x000fe2000ff3e0ff */
[----:B------:R-:W3:Y:S01]  /*1b330*/  S2R R11, SR_TID.X ;  /* 0x00000000000b7919 */ /* 0x000ee20000002100 */
[----:B------:R-:W-:Y:S02]  /*1b340*/  ULDC UR4, c[0x0][0x320] ;  /* 0x0000c80000047ab9 */ /* 0x000fe40000000800 */
[----:B------:R-:W-:-:S05]  /*1b350*/  @P0 IADD3.X R3, R30, UR5, RZ, P1, !PT ;  /* 0x000000051e030c10 */ /* 0x000fca0008ffe4ff */
[----:B------:R4:W5:Y:S01]  /*1b360*/  @P0 LDG.E R32, desc[UR40][R2.64] ;  /* 0x0000002802200981 */ /* 0x000962000c1e1900 */
[----:B0-----:R-:W-:-:S04]  /*1b370*/  LOP3.LUT R20, R20, 0x7f, RZ, 0xc0, !PT ;  /* 0x0000007f14147812 */ /* 0x001fc800078ec0ff */
[----:B------:R-:W-:Y:S02]  /*1b380*/  SHF.R.U32.HI R21, RZ, 0x3, R20 ;  /* 0x00000003ff157819 */ /* 0x000fe40000011614 */
[----:B------:R-:W0:Y:S02]  /*1b390*/  S2R R20, SR_TID.X ;  /* 0x0000000000147919 */ /* 0x000e240000002100 */
[----:B0-----:R-:W-:-:S05]  /*1b3a0*/  IMAD.SHL.U32 R20, R20, 0x10, RZ ;  /* 0x0000001014147824 */ /* 0x001fca00078e00ff */
[----:B------:R-:W-:Y:S02]  /*1b3b0*/  LOP3.LUT R20, R21, 0x70, R20, 0xf8, !PT ;  /* 0x0000007015147812 */ /* 0x000fe400078ef814 */
[----:B------:R-:W0:Y:S01]  /*1b3c0*/  S2R R21, SR_TID.X ;  /* 0x0000000000157919 */ /* 0x000e220000002100 */
[----:B--2---:R-:W-:Y:S02]  /*1b3d0*/  ISETP.NE.AND P1, PT, R10, 0x1, PT ;  /* 0x000000010a00780c */ /* 0x004fe40003f25270 */
[----:B------:R-:W-:-:S11]  /*1b3e0*/  LEA R27, R35, 0xffffffc0, 0x6 ;  /* 0xffffffc0231b7811 */ /* 0x000fd600078e30ff */
[----:B----4-:R-:W2:Y:S01]  /*1b3f0*/  @P1 LDC R3, c[0x0][0x434] ;  /* 0x00010d00ff031b82 */ /* 0x010ea20000000800 */
[----:B0-----:R-:W-:-:S07]  /*1b400*/  IMAD.SHL.U32 R21, R21, 0x8, RZ ;  /* 0x0000000815157824 */ /* 0x001fce00078e00ff */
[----:B------:R-:W0:Y:S01]  /*1b410*/  @P1 LDC R2, c[0x0][0x438] ;  /* 0x00010e00ff021b82 */ /* 0x000e220000000800 */
[----:B------:R-:W-:-:S04]  /*1b420*/  LOP3.LUT R21, R21, 0x38, RZ, 0xc0, !PT ;  /* 0x0000003815157812 */ /* 0x000fc800078ec0ff */
[----:B------:R-:W-:-:S04]  /*1b430*/  LOP3.LUT R21, R21, 0x40, RZ, 0xfc, !PT ;  /* 0x0000004015157812 */ /* 0x000fc800078efcff */
[----:B------:R-:W-:Y:S02]  /*1b440*/  ISETP.GE.AND P2, PT, R21, UR4, PT ;  /* 0x0000000415007c0c */ /* 0x000fe4000bf46270 */
[----:B------:R-:W4:Y:S01]  /*1b450*/  S2R R21, SR_TID.X ;  /* 0x0000000000157919 */ /* 0x000f220000002100 */
[----:B------:R-:W-:-:S05]  /*1b460*/  IMAD.IADD R4, R20, 0x1, R27 ;  /* 0x0000000114047824 */ /* 0x000fca00078e021b */
[C---:B------:R-:W-:Y:S01]  /*1b470*/  ISETP.GE.AND P0, PT, R4.reuse, R31, PT ;  /* 0x0000001f0400720c */ /* 0x040fe20003f06270 */
[----:B------:R-:W-:Y:S02]  /*1b480*/  IMAD.IADD R0, R4, 0x1, R34 ;  /* 0x0000000104007824 */ /* 0x000fe400078e0222 */
[----:B---3--:R-:W-:Y:S01]  /*1b490*/  IMAD.SHL.U32 R11, R11, 0x8, RZ ;  /* 0x000000080b0b7824 */ /* 0x008fe200078e00ff */
[----:B------:R-:W-:Y:S01]  /*1b4a0*/  ISETP.GT.U32.OR P0, PT, R20, 0x3f, P0 ;  /* 0x0000003f1400780c */ /* 0x000fe20000704470 */
[----:B--2---:R-:W-:-:S03]  /*1b4b0*/  @P1 IMAD.HI.U32 R3, R0, R3, RZ ;  /* 0x0000000300031227 */ /* 0x004fc600078e00ff */
[----:B------:R-:W-:Y:S01]  /*1b4c0*/  LOP3.LUT R11, R11, 0x38, RZ, 0xc0, !PT ;  /* 0x000000380b0b7812 */ /* 0x000fe200078ec0ff */
[----:B------:R-:W-:Y:S01]  /*1b4d0*/  IMAD.MOV.U32 R8, RZ, RZ, R0 ;  /* 0x000000ffff087224 */ /* 0x000fe200078e0000 */
[----:B0-----:R-:W-:Y:S02]  /*1b4e0*/  @P1 SHF.R.U32.HI R8, RZ, R2, R3 ;  /* 0x00000002ff081219 */ /* 0x001fe40000011603 */
[----:B------:R-:W-:Y:S02]  /*1b4f0*/  ISETP.GE.AND P1, PT, R11, UR4, PT ;  /* 0x000000040b007c0c */ /* 0x000fe4000bf26270 */
[----:B------:R-:W-:Y:S02]  /*1b500*/  LOP3.LUT R22, R22, 0xffffffbf, RZ, 0xc0, !PT ;  /* 0xffffffbf16167812 */ /* 0x000fe400078ec0ff */
[----:B-1----:R-:W-:Y:S01]  /*1b510*/  SEL R9, RZ, 0xffffffff, P2 ;  /* 0xffffffffff097807 */ /* 0x002fe20001000000 */
[----:B------:R-:W0:Y:S01]  /*1b520*/  @!P0 LDC.64 R2, c[0x0][0x428] ;  /* 0x00010a00ff028b82 */ /* 0x000e220000000a00 */
[----:B------:R-:W-:Y:S01]  /*1b530*/  @P2 LOP3.LUT R22, R22, 0x40, RZ, 0xfc, !PT ;  /* 0x0000004016162812 */ /* 0x000fe200078efcff */
[----:B----4-:R-:W-:Y:S01]  /*1b540*/  IMAD.SHL.U32 R21, R21, 0x8, RZ ;  /* 0x0000000815157824 */ /* 0x010fe200078e00ff */
        /* <DEDUP_REMOVED lines=64> */
.L_x_8929:
        /* <DEDUP_REMOVED lines=11> */
.L_x_8810:
        /* <DEDUP_REMOVED lines=9> */
.L_x_8930:
[----:B------:R-:W-:Y:S05]  /*1ba90*/  BSYNC B0 ;  /* 0x0000000000007941 */ /* 0x000fea0003800000 */
.L_x_8811:
        /* <DEDUP_REMOVED lines=64> */
.L_x_8940:
        /* <DEDUP_REMOVED lines=10> */
.L_x_8814:
        /* <DEDUP_REMOVED lines=11> */
.L_x_8815:
        /* <DEDUP_REMOVED lines=34> */
.L_x_8817:
[----:B------:R-:W-:Y:S05]  /*1c210*/  BSYNC B6 ;  /* 0x0000000000067941 */ /* 0x000fea0003800000 */
.L_x_8816:
        /* <DEDUP_REMOVED lines=95> */
.L_x_8949:
        /* <DEDUP_REMOVED lines=11> */
.L_x_8819:
        /* <DEDUP_REMOVED lines=28> */
.L_x_8821:
[----:B------:R-:W-:Y:S05]  /*1ca80*/  BSYNC B6 ;  /* 0x0000000000067941 */ /* 0x000fea0003800000 */
.L_x_8820:
        /* <DEDUP_REMOVED lines=193> */
.L_x_8959:
        /* <DEDUP_REMOVED lines=26> */
.L_x_8824:
[----:B------:R-:W-:Y:S05]  /*1d840*/  BSYNC B0 ;  /* 0x0000000000007941 */ /* 0x000fea0003800000 */
.L_x_8823:
[----:B------:R-:W-:Y:S01]  /*1d850*/  NOP ;  /* 0x0000000000007918 */ /* 0x000fe20000000000 */
[----:B------:R-:W-:-:S13]  /*1d860*/  PLOP3.LUT P0, PT, PT, PT, PT, 0x80, 0x0 ;  /* 0x000000000000781c */ /* 0x000fda0003f0f070 */
.L_x_8825:
        /* <DEDUP_REMOVED lines=18> */
.L_x_8960:
[----:B------:R-:W-:Y:S05]  /*1d990*/  BSYNC B0 ;  /* 0x0000000000007941 */ /* 0x000fea0003800000 */
.L_x_8826:
[----:B------:R-:W2:Y:S02]  /*1d9a0*/  LDL R2, [R1+0x50] ;  /* 0x0000500001027983 */ /* 0x000ea40000100800 */
[----:B--2---:R-:W-:-:S13]  /*1d9b0*/  ISETP.NE.AND P0, PT, R2, 0x3, PT ;  /* 0x000000030200780c */ /* 0x004fda0003f05270 */
[----:B------:R-:W-:Y:S05]  /*1d9c0*/  @!P0 BRA `(.L_x_8828) ;  /* 0x0000000000048947 */ /* 0x000fea0003800000 */
[----:B------:R-:W-:Y:S01]  /*1d9d0*/  BPT.TRAP 0x1 ;  /* 0x000000040000795c */ /* 0x000fe20000300000 */
.L_x_8828:
[----:B-1----:R-:W-:Y:S01]  /*1d9e0*/  SHF.L.U32 R0, R28, 0x1f, RZ ;  /* 0x0000001f1c007819 */ /* 0x002fe200000006ff */
[----:B------:R-:W-:Y:S03]  /*1d9f0*/  BSSY B0, `(.L_x_8829) ;  /* 0x0000003000007945 */ /* 0x000fe60003800000 */
[----:B------:R-:W1:Y:S02]  /*1da00*/  SYNCS.PHASECHK.TRANS64.TRYWAIT P0, [R31+URZ+0x38860], R0 ;  /* 0x038860001f0075a7 */ /* 0x000e64000800017f */
[----:B-1----:R-:W-:Y:S05]  /*1da10*/  @!P0 BRA `(.L_x_8830) ;  /* 0x0000005400388947 */ /* 0x002fea0003800000 */
.L_x_8961:
[----:B------:R-:W-:Y:S05]  /*1da20*/  BSYNC B0 ;  /* 0x0000000000007941 */ /* 0x000fea0003800000 */
.L_x_8829:
        /* <DEDUP_REMOVED lines=111> */
.L_x_8971:
        /* <DEDUP_REMOVED lines=34> */
.L_x_8832:
        /* <DEDUP_REMOVED lines=11> */
.L_x_8833:
        /* <DEDUP_REMOVED lines=11> */
.L_x_8848:
        /* <DEDUP_REMOVED lines=42> */
.L_x_8836:
[----:B------:R-:W-:Y:S01]  /*1e740*/  IMAD R6, R25, 0x8, R23 ;  /* 0x0000000819067824 */ /* 0x000fe200078e0217 */
[----:B------:R-:W-:Y:S01]  /*1e750*/  SHF.L.U32 R21, R28, 0x1f, RZ ;  /* 0x0000001f1c157819 */ /* 0x000fe200000006ff */
[----:B------:R-:W-:Y:S01]  /*1e760*/  BSSY B1, `(.L_x_8837) ;  /* 0x0000004000017945 */ /* 0x000fe20003800000 */
[----:B------:R-:W-:Y:S02]  /*1e770*/  SHF.R.S32.HI R9, RZ, 0x1f, R5 ;  /* 0x0000001fff097819 */ /* 0x000fe40000011405 */
[----:B------:R-:W0:Y:S02]  /*1e780*/  SYNCS.PHASECHK.TRANS64.TRYWAIT P0, [R6+URZ+0x38840], R21 ;  /* 0x03884015060075a7 */ /* 0x000e24000800017f */
[----:B0-----:R-:W-:Y:S05]  /*1e790*/  @!P0 BRA `(.L_x_8838) ;  /* 0x0000005000148947 */ /* 0x001fea0003800000 */
.L_x_8972:
[----:B------:R-:W-:Y:S05]  /*1e7a0*/  BSYNC B1 ;  /* 0x0000000000017941 */ /* 0x000fea0003800000 */
.L_x_8837:
        /* <DEDUP_REMOVED lines=42> */
.L_x_8982:
        /* <DEDUP_REMOVED lines=8> */
.L_x_8840:
        /* <DEDUP_REMOVED lines=11> */
.L_x_8841:
[----:B------:R2:W-:Y:S01]  /*1eb80*/  SYNCS.ARRIVE.TRANS64.A1T0 RZ, [R6+URZ+0x38830], RZ ;  /* 0x038830ff06ff79a7 */ /* 0x0005e2000810003f */
[----:B------:R-:W-:Y:S05]  /*1eb90*/  @!P2 BRA `(.L_x_8842) ;  /* 0x000000000004a947 */ /* 0x000fea0003800000 */
[----:B------:R-:W-:Y:S01]  /*1eba0*/  BPT.TRAP 0x1 ;  /* 0x000000040000795c */ /* 0x000fe20000300000 */
.L_x_8842:
[----:B------:R-:W3:Y:S01]  /*1ebb0*/  SYNCS.PHASECHK.TRANS64.TRYWAIT P0, [R6+URZ+0x38860], R21 ;  /* 0x03886015060075a7 */ /* 0x000ee2000800017f */
[----:B------:R-:W-:Y:S04]  /*1ebc0*/  BSSY B1, `(.L_x_8843) ;  /* 0x0000002000017945 */ /* 0x000fe80003800000 */
[----:B---3--:R-:W-:Y:S05]  /*1ebd0*/  @!P0 BRA `(.L_x_8844) ;  /* 0x0000005000348947 */ /* 0x008fea0003800000 */
.L_x_8983:
[----:B------:R-:W-:Y:S05]  /*1ebe0*/  BSYNC B1 ;  /* 0x0000000000017941 */ /* 0x000fea0003800000 */
.L_x_8843:
        /* <DEDUP_REMOVED lines=81> */
.L_x_8993:
        /* <DEDUP_REMOVED lines=25> */
.L_x_8846:
        /* <DEDUP_REMOVED lines=11> */
.L_x_8847:
[----:B------:R1:W-:Y:S01]  /*1f340*/  SYNCS.ARRIVE.TRANS64.A1T0 RZ, [R6+URZ+0x38850], RZ ;  /* 0x038850ff06ff79a7 */ /* 0x0003e2000810003f */
[----:B------:R-:W-:Y:S05]  /*1f350*/  @P3 BRA `(.L_x_8848) ;  /* 0xfffffff000503947 */ /* 0x000fea000383ffff */
.L_x_8835:
[----:B------:R-:W-:Y:S05]  /*1f360*/  BSYNC B0 ;  /* 0x0000000000007941 */ /* 0x000fea0003800000 */
.L_x_8834:
        /* <DEDUP_REMOVED lines=21> */
.L_x_8850:
[----:B------:R-:W-:Y:S05]  /*1f4c0*/  BSYNC B0 ;  /* 0x0000000000007941 */ /* 0x000fea0003800000 */
.L_x_8849:
[----:B------:R-:W-:-:S07]  /*1f4d0*/  SEL R25, R25, RZ, P0 ;  /* 0x000000ff19197207 */ /* 0x000fce0000000000 */
.L_x_8803:
[----:B------:R-:W-:Y:S05]  /*1f4e0*/  BSYNC B7 ;  /* 0x0000000000077941 */ /* 0x000fea0003800000 */
.L_x_8801:
        /* <DEDUP_REMOVED lines=11> */
.L_x_8851:
        /* <DEDUP_REMOVED lines=26> */
[----:B------:R-:W1:Y:S02]  /*1f740*/  SHFL.UP PT, R14, R5, 0x4, RZ ;  /* 0x04800000050e7989 */ /* 0x000e6400000e00ff */
[----:B-123--:R-:W-:-:S05]  /*1f750*/  SEL R6, R14, RZ, P3 ;  /* 0x000000ff0e067207 */ /* 0x00efca0001800000 */
        /* <DEDUP_REMOVED lines=8> */
.L_x_9003:
[----:B------:R-:W-:Y:S02]  /*1f7e0*/  ULDC UR4, c[0x0][0xd38] ;  /* 0x00034e0000047ab9 */ /* 0x000fe40000000800 */
[----:B------:R-:W-:-:S04]  /*1f7f0*/  IMAD.U32 R4, RZ, RZ, UR4 ;  /* 0x00000004ff047e24 */ /* 0x000fc8000f8e00ff */
[----:B-1----:R-:W-:-:S04]  /*1f800*/  IMAD R5, R14, R4, RZ ;  /* 0x000000040e057224 */ /* 0x002fc800078e02ff */
[----:B------:R-:W-:-:S05]  /*1f810*/  IMAD.IADD R16, R16, 0x1, R5 ;  /* 0x0000000110107824 */ /* 0x000fca00078e0205 */
[----:B------:R-:W-:-:S13]  /*1f820*/  ISETP.GT.AND P6, PT, R16, R0, PT ;  /* 0x000000001000720c */ /* 0x000fda0003fc4270 */
[----:B------:R-:W-:Y:S05]  /*1f830*/  @P6 BRA `(.L_x_8854) ;  /* 0x00000000009c6947 */ /* 0x000fea0003800000 */
.L_x_8859:
        /* <DEDUP_REMOVED lines=14> */
.L_x_8857:
[----:B------:R-:W-:Y:S05]  /*1f920*/  BSYNC B0 ;  /* 0x0000000000007941 */ /* 0x000fea0003800000 */
.L_x_8856:
        /* <DEDUP_REMOVED lines=18> */
.L_x_9011:
[----:B------:R-:W-:Y:S02]  /*1fa50*/  ULDC UR4, c[0x0][0xd38] ;  /* 0x00034e0000047ab9 */ /* 0x000fe40000000800 */
[----:B------:R-:W-:-:S04]  /*1fa60*/  IMAD.U32 R4, RZ, RZ, UR4 ;  /* 0x00000004ff047e24 */ /* 0x000fc8000f8e00ff */
[----:B-1----:R-:W-:-:S04]  /*1fa70*/  IMAD R5, R14, R4, RZ ;  /* 0x000000040e057224 */ /* 0x002fc800078e02ff */
[----:B------:R-:W-:-:S05]  /*1fa80*/  IMAD.IADD R16, R5, 0x1, R16 ;  /* 0x0000000105107824 */ /* 0x000fca00078e0210 */
[----:B------:R-:W-:-:S13]  /*1fa90*/  ISETP.GT.AND P6, PT, R16, R0, PT ;  /* 0x000000001000720c */ /* 0x000fda0003fc4270 */
[----:B------:R-:W-:Y:S05]  /*1faa0*/  @!P6 BRA `(.L_x_8859) ;  /* 0xfffffffc0064e947 */ /* 0x000fea000383ffff */
.L_x_8854:
        /* <DEDUP_REMOVED lines=8> */
.L_x_9015:
[----:B------:R-:W-:Y:S01]  /*1fb30*/  ISETP.NE.AND P0, PT, R6, RZ, PT ;  /* 0x000000ff0600720c */ /* 0x000fe20003f05270 */
[----:B------:R-:W-:-:S12]  /*1fb40*/  IMAD.MOV.U32 R6, RZ, RZ, RZ ;  /* 0x000000ffff067224 */ /* 0x000fd800078e00ff */
[----:B------:R-:W-:Y:S05]  /*1fb50*/  @!P0 BRA `(.L_x_8861) ;  /* 0x0000000000108947 */ /* 0x000fea0003800000 */
[----:B------:R-:W-:Y:S01]  /*1fb60*/  UMOV UR4, 0xffffffff ;  /* 0xffffffff00047882 */ /* 0x000fe20000000000 */
[----:B------:R-:W-:Y:S02]  /*1fb70*/  VIADD R12, R5, 0xffffffff ;  /* 0xffffffff050c7836 */ /* 0x000fe40000000000 */
[----:B------:R-:W-:Y:S05]  /*1fb80*/  BRA.DIV UR4, `(.L_x_8862) ;  /* 0x0000005204607947 */ /* 0x000fea000b800000 */
[----:B------:R3:W4:Y:S02]  /*1fb90*/  SHFL.IDX PT, R6, R3, R12, 0x1f ;  /* 0x00001f0c03067589 */ /* 0x00072400000e0000 */
.L_x_8861:
[----:B01-3--:R-:W0:Y:S01]  /*1fba0*/  LDC.64 R2, c[0x0][0xd90] ;  /* 0x00036400ff027b82 */ /* 0x00be220000000a00 */
[----:B------:R-:W-:-:S04]  /*1fbb0*/  IMAD.IADD R19, R5, 0x1, R19 ;  /* 0x0000000105137824 */ /* 0x000fc800078e0213 */
[----:B0-----:R-:W-:-:S05]  /*1fbc0*/  IMAD.WIDE R2, R19, 0x4, R2 ;  /* 0x0000000413027825 */ /* 0x001fca00078e0202 */
[----:B------:R0:W2:Y:S01]  /*1fbd0*/  LDG.E R7, desc[UR40][R2.64] ;  /* 0x0000002802077981 */ /* 0x0000a2000c1e1900 */
[----:B----4-:R-:W-:-:S04]  /*1fbe0*/  IMAD R16, R6, R4, R16 ;  /* 0x0000000406107224 */ /* 0x010fc800078e0210 */
[----:B------:R-:W-:Y:S02]  /*1fbf0*/  IMAD.IADD R0, R0, 0x1, -R16 ;  /* 0x0000000100007824 */ /* 0x000fe400078e0a10 */
[----:B0-----:R-:W-:Y:S02]  /*1fc00*/  IMAD.MOV.U32 R2, RZ, RZ, RZ ;  /* 0x000000ffff027224 */ /* 0x001fe400078e00ff */
[----:B--2---:R-:W-:-:S05]  /*1fc10*/  IMAD R5, R17, R7, RZ ;  /* 0x0000000711057224 */ /* 0x004fca00078e02ff */
        /* <DEDUP_REMOVED lines=58> */
.L_x_8855:
[----:B------:R-:W-:Y:S01]  /*1ffc0*/  UMOV UR4, URZ ;  /* 0x0000003f00047c82 */ /* 0x000fe20008000000 */
[----:B------:R-:W-:Y:S01]  /*1ffd0*/  UMOV UR5, URZ ;  /* 0x0000003f00057c82 */ /* 0x000fe20008000000 */
[----:B------:R-:W-:Y:S01]  /*1ffe0*/  ULDC UR6, c[0x0][0xd3c] ;  /* 0x00034f0000067ab9 */ /* 0x000fe20000000800 */
[----:B------:R-:W-:Y:S02]  /*1fff0*/  IMAD.MOV.U32 R16, RZ, RZ, R0 ;  /* 0x000000ffff107224 */ /* 0x000fe400078e0000 */
[----:B------:R-:W-:Y:S02]  /*20000*/  IMAD.U32 R17, RZ, RZ, UR4 ;  /* 0x00000004ff117e24 */ /* 0x000fe4000f8e00ff */
[----:B------:R-:W-:Y:S02]  /*20010*/  IMAD.U32 R18, RZ, RZ, UR5 ;  /* 0x00000005ff127e24 */ /* 0x000fe4000f8e00ff */
[----:B------:R-:W-:-:S07]  /*20020*/  IMAD.U32 R19, RZ, RZ, UR6 ;  /* 0x00000006ff137e24 */ /* 0x000fce000f8e00ff */
.L_x_8863:
        /* <DEDUP_REMOVED lines=10> */
.L_x_8852:
[----:B------:R-:W-:Y:S02]  /*200d0*/  ULDC UR4, c[0x0][0xd3c] ;  /* 0x00034f0000047ab9 */ /* 0x000fe40000000800 */
[----:B0-----:R-:W-:-:S13]  /*200e0*/  ISETP.GE.AND P0, PT, R19, UR4, PT ;  /* 0x0000000413007c0c */ /* 0x001fda000bf06270 */
[----:B------:R-:W-:Y:S05]  /*200f0*/  @!P0 BRA `(.L_x_8864) ;  /* 0xffffff8800e08947 */ /* 0x000fea000383ffff */
[----:B------:R-:W-:Y:S05]  /*20100*/  BSYNC B8 ;  /* 0x0000000000087941 */ /* 0x000fea0003800000 */
.L_x_8751:
        /* <DEDUP_REMOVED lines=12> */
.L_x_9018:
[----:B------:R-:W-:Y:S05]  /*201d0*/  BSYNC B0 ;  /* 0x0000000000007941 */ /* 0x000fea0003800000 */
.L_x_8865:
[----:B------:R-:W-:-:S03]  /*201e0*/  UMOV UR4, 0xffffffff ;  /* 0xffffffff00047882 */ /* 0x000fc60000000000 */
[----:B------:R-:W-:Y:S05]  /*201f0*/  BRA.DIV UR4, `(.L_x_8867) ;  /* 0x0000004e04007947 */ /* 0x000fea000b800000 */
[----:B0-----:R-:W0:Y:S02]  /*20200*/  S2R R0, SR_TID.X ;  /* 0x0000000000007919 */ /* 0x001e240000002100 */
[----:B0-----:R-:W-:-:S04]  /*20210*/  SHF.R.U32.HI R0, RZ, 0x5, R0 ;  /* 0x00000005ff007819 */ /* 0x001fc80000011600 */
[----:B------:R-:W-:-:S05]  /*20220*/  LOP3.LUT R0, R0, 0x3, RZ, 0xc0, !PT ;  /* 0x0000000300007812 */ /* 0x000fca00078ec0ff */
[----:B------:R0:W1:Y:S02]  /*20230*/  SHFL.IDX PT, R14, R0, RZ, 0x1f ;  /* 0x00001fff000e7589 */ /* 0x00006400000e0000 */
.L_x_9021:
[----:B-1----:R-:W-:-:S13]  /*20240*/  ISETP.NE.AND P0, PT, R14, RZ, PT ;  /* 0x000000ff0e00720c */ /* 0x002fda0003f05270 */
[----:B------:R-:W-:Y:S05]  /*20250*/  @P0 BRA `(.L_x_8602) ;  /* 0x0000000000880947 */ /* 0x000fea0003800000 */
[----:B------:R-:W-:-:S03]  /*20260*/  UMOV UR4, 0xffffffff ;  /* 0xffffffff00047882 */ /* 0x000fc60000000000 */
[----:B------:R-:W-:Y:S05]  /*20270*/  BRA.DIV UR4, `(.L_x_8868) ;  /* 0x0000004e04147947 */ /* 0x000fea000b800000 */
[----:B------:R-:W-:-:S13]  /*20280*/  ELECT P6, URZ, PT ;  /* 0x00000000003f782f */ /* 0x000fda00038c0000 */
.L_x_9024:
[----:B------:R-:W-:Y:S05]  /*20290*/  @!P6 BRA `(.L_x_8602) ;  /* 0x000000000078e947 */ /* 0x000fea0003800000 */
[----:B0-----:R-:W5:Y:S02]  /*202a0*/  LDL.LU R0, [R1+0x8] ;  /* 0x0000080001007983 */ /* 0x001f640000300800 */
[----:B-----5:R-:W-:-:S04]  /*202b0*/  LOP3.LUT R0, R0, 0x2, RZ, 0xfc, !PT ;  /* 0x0000000200007812 */ /* 0x020fc800078efcff */
[----:B------:R-:W-:-:S13]  /*202c0*/  ISETP.NE.AND P0, PT, R0, 0x3, PT ;  /* 0x000000030000780c */ /* 0x000fda0003f05270 */
[----:B------:R-:W-:Y:S05]  /*202d0*/  @!P0 BRA `(.L_x_8869) ;  /* 0x0000000000048947 */ /* 0x000fea0003800000 */
[----:B------:R-:W-:Y:S01]  /*202e0*/  BPT.TRAP 0x1 ;  /* 0x000000040000795c */ /* 0x000fe20000300000 */
.L_x_8869:
[C---:B------:R-:W-:Y:S01]  /*202f0*/  IMAD R5, R25.reuse, 0x8, R4 ;  /* 0x0000000819057824 */ /* 0x040fe200078e0204 */
[----:B------:R-:W-:Y:S01]  /*20300*/  SHF.L.U32 R0, R28, 0x1f, RZ ;  /* 0x0000001f1c007819 */ /* 0x000fe200000006ff */
[----:B------:R-:W-:-:S03]  /*20310*/  VIADD R25, R25, 0x1 ;  /* 0x0000000119197836 */ /* 0x000fc60000000000 */
[----:B------:R-:W0:Y:S02]  /*20320*/  SYNCS.PHASECHK.TRANS64.TRYWAIT P1, [R5+URZ+0x38840], R0 ;  /* 0x03884000050075a7 */ /* 0x000e24000802017f */
[----:B------:R-:W-:-:S04]  /*20330*/  ISETP.NE.AND P2, PT, R25, 0x2, PT ;  /* 0x000000021900780c */ /* 0x000fc80003f45270 */
[----:B------:R-:W-:Y:S01]  /*20340*/  SEL R3, RZ, 0x1, P2 ;  /* 0x00000001ff037807 */ /* 0x000fe20001000000 */
[----:B0-----:R-:W-:Y:S08]  /*20350*/  @!P1 BRA `(.L_x_8870) ;  /* 0x0000004800fc9947 */ /* 0x001ff00003800000 */
.L_x_9025:
[----:B------:R-:W-:Y:S02]  /*20360*/  SEL R25, R25, RZ, P2 ;  /* 0x000000ff19197207 */ /* 0x000fe40001000000 */
[----:B------:R-:W-:Y:S01]  /*20370*/  LOP3.LUT R2, R28, R3, RZ, 0x3c, !PT ;  /* 0x000000031c027212 */ /* 0x000fe200078e3cff */
[----:B------:R-:W-:Y:S06]  /*20380*/  @!P0 BRA `(.L_x_8871) ;  /* 0x0000000000048947 */ /* 0x000fec0003800000 */
[----:B------:R-:W-:Y:S01]  /*20390*/  BPT.TRAP 0x1 ;  /* 0x000000040000795c */ /* 0x000fe20000300000 */
.L_x_8871:
[----:B------:R-:W-:Y:S01]  /*203a0*/  IMAD R25, R25, 0x8, R4 ;  /* 0x0000000819197824 */ /* 0x000fe200078e0204 */
[----:B------:R-:W-:-:S04]  /*203b0*/  SHF.L.U32 R2, R2, 0x1f, RZ ;  /* 0x0000001f02027819 */ /* 0x000fc800000006ff */
[----:B------:R-:W1:Y:S02]  /*203c0*/  SYNCS.PHASECHK.TRANS64.TRYWAIT P1, [R25+URZ+0x38840], R2 ;  /* 0x03884002190075a7 */ /* 0x000e64000802017f */
[----:B-1----:R-:W-:Y:S05]  /*203d0*/  @!P1 BRA `(.L_x_8872) ;  /* 0x0000004800f09947 */ /* 0x002fea0003800000 */
.L_x_9026:
[----:B------:R-:W-:Y:S05]  /*203e0*/  @!P0 BRA `(.L_x_8873) ;  /* 0x0000000000048947 */ /* 0x000fea0003800000 */
[----:B------:R-:W-:Y:S01]  /*203f0*/  BPT.TRAP 0x1 ;  /* 0x000000040000795c */ /* 0x000fe20000300000 */
.L_x_8873:
[----:B------:R-:W5:Y:S02]  /*20400*/  SYNCS.PHASECHK.TRANS64.TRYWAIT P1, [R5+URZ+0x38860], R0 ;  /* 0x03886000050075a7 */ /* 0x000f64000802017f */
[----:B-----5:R-:W-:Y:S05]  /*20410*/  @!P1 BRA `(.L_x_8874) ;  /* 0x0000004800f49947 */ /* 0x020fea0003800000 */
.L_x_9027:
[----:B------:R-:W-:Y:S05]  /*20420*/  @!P0 BRA `(.L_x_8875) ;  /* 0x0000000000048947 */ /* 0x000fea0003800000 */
[----:B------:R-:W-:Y:S01]  /*20430*/  BPT.TRAP 0x1 ;  /* 0x000000040000795c */ /* 0x000fe20000300000 */
.L_x_8875:
[----:B------:R0:W0:Y:S02]  /*20440*/  SYNCS.PHASECHK.TRANS64.TRYWAIT P0, [R25+URZ+0x38860], R2 ;  /* 0x03886002190075a7 */ /* 0x000024000800017f */
[----:B0-----:R-:W-:Y:S05]  /*20450*/  @!P0 NANOSLEEP.SYNCS 0x989680 ;  /* 0x009896800000895d */ /* 0x001fea0003900000 */
[----:B------:R-:W0:Y:S02]  /*20460*/  @!P0 SYNCS.PHASECHK.TRANS64 P0, [R25+URZ+0x38860], R2 ;  /* 0x03886002190085a7 */ /* 0x000e24000800007f */
[----:B0-----:R-:W-:Y:S05]  /*20470*/  @!P0 BRA `(.L_x_8875) ;  /* 0xfffffffc00f08947 */ /* 0x001fea000383ffff */
.L_x_8602:
[----:B------:R-:W-:Y:S05]  /*20480*/  BSYNC B9 ;  /* 0x0000000000097941 */ /* 0x000fea0003800000 */
.L_x_8599:
[----:B------:R-:W-:Y:S05]  /*20490*/  EXIT ;  /* 0x000000000000794d */ /* 0x000fea0003800000 */
.L_x_8618:
[----:B0-----:R0:W1:Y:S02]  /*204a0*/  SYNCS.PHASECHK.TRANS64.TRYWAIT P5, [R62+URZ+0x38890], R75 ;  /* 0x0388904b3e0075a7 */ /* 0x00106400080a017f */
[----:B-1----:R-:W-:Y:S05]  /*204b0*/  @!P5 NANOSLEEP.SYNCS 0x989680 ;  /* 0x009896800000d95d */ /* 0x002fea0003900000 */
[----:B------:R-:W1:Y:S02]  /*204c0*/  @!P5 SYNCS.PHASECHK.TRANS64 P5, [R62+URZ+0x38890], R75 ;  /* 0x0388904b3e00d5a7 */ /* 0x000e6400080a007f */
[----:B-1----:R-:W-:Y:S05]  /*204d0*/  @!P5 BRA `(.L_x_8618) ;  /* 0xfffffffc00f0d947 */ /* 0x002fea000383ffff */
[----:B------:R-:W-:Y:S05]  /*204e0*/  BRA `(.L_x_8876) ;  /* 0xfffffe2400c87947 */ /* 0x000fea000383ffff */
.L_x_8619:
        /* <DEDUP_REMOVED lines=8> */
.L_x_8878:
[----:B------:R-:W-:Y:S05]  /*20570*/  BSYNC B1 ;  /* 0x0000000000017941 */ /* 0x000fea0003800000 */
.L_x_8877:
        /* <DEDUP_REMOVED lines=8> */
.L_x_8879:
[----:B------:R-:W-:Y:S05]  /*20600*/  BRA `(.L_x_8880) ;  /* 0xfffffe2400947947 */ /* 0x000fea000383ffff */
.L_x_8629:
[----:B0-----:R0:W1:Y:S02]  /*20610*/  SYNCS.PHASECHK.TRANS64.TRYWAIT P6, [R62+URZ+0x38890], R75 ;  /* 0x0388904b3e0075a7 */ /* 0x00106400080c017f */
[----:B-1----:R-:W-:Y:S05]  /*20620*/  @!P6 NANOSLEEP.SYNCS 0x989680 ;  /* 0x009896800000e95d */ /* 0x002fea0003900000 */
[----:B------:R-:W1:Y:S02]  /*20630*/  @!P6 SYNCS.PHASECHK.TRANS64 P6, [R62+URZ+0x38890], R75 ;  /* 0x0388904b3e00e5a7 */ /* 0x000e6400080c007f */
[----:B-1----:R-:W-:Y:S05]  /*20640*/  @!P6 BRA `(.L_x_8629) ;  /* 0xfffffffc00f0e947 */ /* 0x002fea000383ffff */
[----:B------:R-:W-:Y:S05]  /*20650*/  BRA `(.L_x_8881) ;  /* 0xfffffe30001c7947 */ /* 0x000fea000383ffff */
.L_x_8630:
        /* <DEDUP_REMOVED lines=8> */
.L_x_8883:
[----:B------:R-:W-:Y:S05]  /*206e0*/  BSYNC B1 ;  /* 0x0000000000017941 */ /* 0x000fea0003800000 */
.L_x_8882:
        /* <DEDUP_REMOVED lines=8> */
.L_x_8884:
[----:B------:R-:W-:Y:S01]  /*20770*/  IMAD.MOV.U32 R69, RZ, RZ, R14 ;  /* 0x000000ffff457224 */ /* 0x000fe200078e000e */
[----:B------:R-:W-:Y:S06]  /*20780*/  BRA `(.L_x_8885) ;  /* 0xfffffe2c00e47947 */ /* 0x000fec000383ffff */
.L_x_8635:
[----:B-1----:R1:W2:Y:S02]  /*20790*/  SYNCS.PHASECHK.TRANS64.TRYWAIT P4, [R62+URZ+0x38890], R75 ;  /* 0x0388904b3e0075a7 */ /* 0x0022a4000808017f */
[----:B--2---:R-:W-:Y:S05]  /*207a0*/  @!P4 NANOSLEEP.SYNCS 0x989680 ;  /* 0x009896800000c95d */ /* 0x004fea0003900000 */
[----:B------:R-:W2:Y:S02]  /*207b0*/  @!P4 SYNCS.PHASECHK.TRANS64 P4, [R62+URZ+0x38890], R75 ;  /* 0x0388904b3e00c5a7 */ /* 0x000ea4000808007f */
[----:B--2---:R-:W-:Y:S05]  /*207c0*/  @!P4 BRA `(.L_x_8635) ;  /* 0xfffffffc00f0c947 */ /* 0x004fea000383ffff */
[----:B------:R-:W-:Y:S05]  /*207d0*/  BRA `(.L_x_8886) ;  /* 0xfffffe3400f87947 */ /* 0x000fea000383ffff */
.L_x_8636:
[----:B------:R-:W-:Y:S01]  /*207e0*/  BSSY B1, `(.L_x_8887) ;  /* 0x0000007000017945 */ /* 0x000fe20003800000 */
[----:B------:R-:W-:Y:S02]  /*207f0*/  IMAD.MOV.U32 R12, RZ, RZ, RZ ;  /* 0x000000ffff0c7224 */ /* 0x000fe400078e00ff */
[----:B------:R-:W-:Y:S02]  /*20800*/  IMAD.MOV.U32 R11, RZ, RZ, 0x1c1f ;  /* 0x00001c1fff0b7424 */ /* 0x000fe400078e00ff */
[----:B------:R-:W-:-:S07]  /*20810*/  IMAD.MOV.U32 R15, RZ, RZ, -0x1 ;  /* 0xffffffffff0f7424 */ /* 0x000fce00078e00ff */
[----:B-1----:R-:W-:Y:S05]  /*20820*/  WARPSYNC.COLLECTIVE R15, `(.L_x_8888) ;  /* 0x000000000f087348 */ /* 0x002fea0003c00000 */
[----:B------:R0:W2:Y:S02]  /*20830*/  SHFL.IDX P6, R14, R13, R12, R11 ;  /* 0x0000000c0d0e7389 */ /* 0x0000a400000c000b */
[----:B012---:R-:W-:Y:S01]  /*20840*/  ENDCOLLECTIVE ;  /* 0x000000000000791b */ /* 0x007fe20003800000 */
.L_x_8888:
[----:B------:R-:W-:Y:S05]  /*20850*/  BSYNC B1 ;  /* 0x0000000000017941 */ /* 0x000fea0003800000 */
.L_x_8887:
        /* <DEDUP_REMOVED lines=8> */
.L_x_8889:
[----:B------:R-:W-:Y:S05]  /*208e0*/  BRA `(.L_x_8890) ;  /* 0xfffffe3800207947 */ /* 0x000fea000383ffff */
.L_x_8640:
[----:B--2---:R2:W3:Y:S02]  /*208f0*/  SYNCS.PHASECHK.TRANS64.TRYWAIT P3, [R62+URZ+0x388b0], R75 ;  /* 0x0388b04b3e0075a7 */ /* 0x0044e4000806017f */
[----:B---3--:R-:W-:Y:S05]  /*20900*/  @!P3 NANOSLEEP.SYNCS 0x989680 ;  /* 0x009896800000b95d */ /* 0x008fea0003900000 */
[----:B------:R-:W3:Y:S02]  /*20910*/  @!P3 SYNCS.PHASECHK.TRANS64 P3, [R62+URZ+0x388b0], R75 ;  /* 0x0388b04b3e00b5a7 */ /* 0x000ee4000806007f */
[----:B---3--:R-:W-:Y:S05]  /*20920*/  @!P3 BRA `(.L_x_8640) ;  /* 0xfffffffc00f0b947 */ /* 0x008fea000383ffff */
[----:B------:R-:W-:Y:S05]  /*20930*/  BRA `(.L_x_8891) ;  /* 0xfffffe3800ac7947 */ /* 0x000fea000383ffff */
.L_x_8665:
        /* <DEDUP_REMOVED lines=8> */
.L_x_8893:
[----:B------:R-:W-:Y:S05]  /*209c0*/  BSYNC B1 ;  /* 0x0000000000017941 */ /* 0x000fea0003800000 */
.L_x_8892:
        /* <DEDUP_REMOVED lines=8> */
.L_x_8894:
[----:B------:R-:W-:Y:S02]  /*20a50*/  IMAD.MOV.U32 R13, RZ, RZ, R7 ;  /* 0x000000ffff0d7224 */ /* 0x000fe400078e0007 */
[----:B------:R-:W-:-:S07]  /*20a60*/  IMAD.MOV.U32 R2, RZ, RZ, R14 ;  /* 0x000000ffff027224 */ /* 0x000fce00078e000e */
[----:B------:R-:W-:Y:S05]  /*20a70*/  WARPSYNC.COLLECTIVE R15, `(.L_x_8895) ;  /* 0x000000000f087348 */ /* 0x000fea0003c00000 */
[----:B------:R0:W1:Y:S02]  /*20a80*/  SHFL.IDX P6, R14, R13, R12, R11 ;  /* 0x0000000c0d0e7389 */ /* 0x00006400000c000b */
[----:B01----:R-:W-:Y:S01]  /*20a90*/  ENDCOLLECTIVE ;  /* 0x000000000000791b */ /* 0x003fe20003800000 */
.L_x_8895:
[----:B------:R-:W-:Y:S02]  /*20aa0*/  IMAD.MOV.U32 R13, RZ, RZ, R4 ;  /* 0x000000ffff0d7224 */ /* 0x000fe400078e0004 */
[----:B------:R-:W-:-:S07]  /*20ab0*/  IMAD.MOV.U32 R5, RZ, RZ, R14 ;  /* 0x000000ffff057224 */ /* 0x000fce00078e000e */
[----:B------:R-:W-:Y:S05]  /*20ac0*/  WARPSYNC.COLLECTIVE R15, `(.L_x_8896) ;  /* 0x000000000f087348 */ /* 0x000fea0003c00000 */
[----:B------:R0:W1:Y:S02]  /*20ad0*/  SHFL.IDX P6, R14, R13, R12, R11 ;  /* 0x0000000c0d0e7389 */ /* 0x00006400000c000b */
[----:B01----:R-:W-:Y:S01]  /*20ae0*/  ENDCOLLECTIVE ;  /* 0x000000000000791b */ /* 0x003fe20003800000 */
.L_x_8896:
[----:B------:R-:W-:Y:S05]  /*20af0*/  BRA `(.L_x_8897) ;  /* 0xfffffe6c00b87947 */ /* 0x000fea000383ffff */
.L_x_8668:
        /* <DEDUP_REMOVED lines=8> */
.L_x_8899:
[----:B------:R-:W-:Y:S05]  /*20b80*/  BSYNC B1 ;  /* 0x0000000000017941 */ /* 0x000fea0003800000 */
.L_x_8898:
        /* <DEDUP_REMOVED lines=8> */
.L_x_8900:
[----:B------:R-:W-:Y:S02]  /*20c10*/  IMAD.MOV.U32 R13, RZ, RZ, R7 ;  /* 0x000000ffff0d7224 */ /* 0x000fe400078e0007 */
[----:B------:R-:W-:-:S07]  /*20c20*/  IMAD.MOV.U32 R2, RZ, RZ, R14 ;  /* 0x000000ffff027224 */ /* 0x000fce00078e000e */
[----:B------:R-:W-:Y:S05]  /*20c30*/  WARPSYNC.COLLECTIVE R15, `(.L_x_8901) ;  /* 0x000000000f087348 */ /* 0x000fea0003c00000 */
[----:B------:R0:W1:Y:S02]  /*20c40*/  SHFL.IDX P6, R14, R13, R12, R11 ;  /* 0x0000000c0d0e7389 */ /* 0x00006400000c000b */
[----:B01----:R-:W-:Y:S01]  /*20c50*/  ENDCOLLECTIVE ;  /* 0x000000000000791b */ /* 0x003fe20003800000 */
.L_x_8901:
[----:B------:R-:W-:Y:S02]  /*20c60*/  IMAD.MOV.U32 R13, RZ, RZ, R4 ;  /* 0x000000ffff0d7224 */ /* 0x000fe400078e0004 */
[----:B------:R-:W-:-:S07]  /*20c70*/  IMAD.MOV.U32 R5, RZ, RZ, R14 ;  /* 0x000000ffff057224 */ /* 0x000fce00078e000e */
[----:B------:R-:W-:Y:S05]  /*20c80*/  WARPSYNC.COLLECTIVE R15, `(.L_x_8902) ;  /* 0x000000000f087348 */ /* 0x000fea0003c00000 */
[----:B------:R0:W1:Y:S02]  /*20c90*/  SHFL.IDX P6, R14, R13, R12, R11 ;  /* 0x0000000c0d0e7389 */ /* 0x00006400000c000b */
[----:B01----:R-:W-:Y:S01]  /*20ca0*/  ENDCOLLECTIVE ;  /* 0x000000000000791b */ /* 0x003fe20003800000 */
.L_x_8902:
[----:B------:R-:W-:Y:S01]  /*20cb0*/  IMAD.MOV.U32 R4, RZ, RZ, R14 ;  /* 0x000000ffff047224 */ /* 0x000fe200078e000e */
[----:B------:R-:W-:Y:S06]  /*20cc0*/  BRA `(.L_x_8903) ;  /* 0xfffffe70000c7947 */ /* 0x000fec000383ffff */
.L_x_8672:
[----:B0-----:R0:W1:Y:S02]  /*20cd0*/  SYNCS.PHASECHK.TRANS64.TRYWAIT P0, [R18+URZ+0x38800], R35 ;  /* 0x03880023120075a7 */ /* 0x001064000800017f */
[----:B-1----:R-:W-:Y:S05]  /*20ce0*/  @!P0 NANOSLEEP.SYNCS 0x989680 ;  /* 0x009896800000895d */ /* 0x002fea0003900000 */
[----:B------:R-:W1:Y:S02]  /*20cf0*/  @!P0 SYNCS.PHASECHK.TRANS64 P0, [R18+URZ+0x38800], R35 ;  /* 0x03880023120085a7 */ /* 0x000e64000800007f */
[----:B-1----:R-:W-:Y:S05]  /*20d00*/  @!P0 BRA `(.L_x_8672) ;  /* 0xfffffffc00f08947 */ /* 0x002fea000383ffff */
[----:B------:R-:W-:Y:S05]  /*20d10*/  BRA `(.L_x_8904) ;  /* 0xfffffe7400047947 */ /* 0x000fea000383ffff */
.L_x_8680:
        /* <DEDUP_REMOVED lines=9> */
.L_x_8906:
[----:B------:R-:W-:Y:S05]  /*20db0*/  BSYNC B1 ;  /* 0x0000000000017941 */ /* 0x000fea0003800000 */
.L_x_8905:
        /* <DEDUP_REMOVED lines=10> */
.L_x_8907:
        /* <DEDUP_REMOVED lines=8> */
.L_x_8908:
[----:B------:R-:W-:-:S05]  /*20ee0*/  @!P1 IADD3 R2, P2, R2, R7, RZ ;  /* 0x0000000702029210 */ /* 0x000fca0007f5e0ff */
[----:B------:R-:W-:Y:S02]  /*20ef0*/  @!P1 IMAD.X R5, R0, 0x1, R4, P2 ;  /* 0x0000000100059824 */ /* 0x000fe400010e0604 */
[----:B------:R-:W-:Y:S02]  /*20f00*/  @!P1 IMAD.MOV.U32 R8, RZ, RZ, R2 ;  /* 0x000000ffff089224 */ /* 0x000fe400078e0002 */
[----:B------:R-:W-:Y:S02]  /*20f10*/  @!P1 IMAD.MOV.U32 R9, RZ, RZ, R5 ;  /* 0x000000ffff099224 */ /* 0x000fe400078e0005 */
[----:B------:R-:W-:Y:S02]  /*20f20*/  IMAD.MOV.U32 R13, RZ, RZ, R27 ;  /* 0x000000ffff0d7224 */ /* 0x000fe400078e001b */
[----:B------:R-:W-:-:S07]  /*20f30*/  IMAD.MOV.U32 R3, RZ, RZ, R14 ;  /* 0x000000ffff037224 */ /* 0x000fce00078e000e */
[----:B------:R-:W-:Y:S05]  /*20f40*/  WARPSYNC.COLLECTIVE R15, `(.L_x_8909) ;  /* 0x000000000f087348 */ /* 0x000fea0003c00000 */
[----:B------:R0:W1:Y:S02]  /*20f50*/  SHFL.IDX P6, R14, R13, R12, R11 ;  /* 0x0000000c0d0e7389 */ /* 0x00006400000c000b */
[----:B01----:R-:W-:Y:S01]  /*20f60*/  ENDCOLLECTIVE ;  /* 0x000000000000791b */ /* 0x003fe20003800000 */
.L_x_8909:
        /* <DEDUP_REMOVED lines=9> */
[----:B------:R-:W-:Y:S01]  /*21000*/  CS2R R20, SRZ ;  /* 0x0000000000147805 */ /* 0x000fe2000001ff00 */
[----:B0-----:R-:W-:Y:S02]  /*21010*/  IMAD.MOV.U32 R15, RZ, RZ, -0x1 ;  /* 0xffffffffff0f7424 */ /* 0x001fe400078e00ff */
[----:B--2---:R-:W-:Y:S02]  /*21020*/  @!P1 IMAD.MOV.U32 R31, RZ, RZ, R11 ;  /* 0x000000ffff1f9224 */ /* 0x004fe400078e000b */
[----:B------:R-:W-:-:S02]  /*21030*/  IMAD.MOV.U32 R11, RZ, RZ, 0x1c1f ;  /* 0x00001c1fff0b7424 */ /* 0x000fc400078e00ff */
[----:B------:R-:W-:Y:S02]  /*21040*/  @!P1 IMAD.MOV.U32 R29, RZ, RZ, R9 ;  /* 0x000000ffff1d9224 */ /* 0x000fe400078e0009 */
[----:B------:R-:W-:-:S07]  /*21050*/  @!P1 IMAD.MOV.U32 R28, RZ, RZ, R8 ;  /* 0x000000ffff1c9224 */ /* 0x000fce00078e0008 */
[----:B-----5:R-:W-:Y:S05]  /*21060*/  WARPSYNC.COLLECTIVE R15, `(.L_x_8910) ;  /* 0x000000000f087348 */ /* 0x020fea0003c00000 */
[----:B------:R0:W1:Y:S02]  /*21070*/  SHFL.IDX P6, R14, R13, R12, R11 ;  /* 0x0000000c0d0e7389 */ /* 0x00006400000c000b */
[----:B01---5:R-:W-:Y:S01]  /*21080*/  ENDCOLLECTIVE ;  /* 0x000000000000791b */ /* 0x023fe20003800000 */
.L_x_8910:
[----:B------:R-:W-:Y:S02]  /*21090*/  IMAD.MOV.U32 R2, RZ, RZ, R29 ;  /* 0x000000ffff027224 */ /* 0x000fe400078e001d */
[----:B------:R-:W-:Y:S02]  /*210a0*/  IMAD.MOV.U32 R0, RZ, RZ, R28 ;  /* 0x000000ffff007224 */ /* 0x000fe400078e001c */
[----:B------:R-:W-:Y:S01]  /*210b0*/  @!P1 IMAD.MOV.U32 R30, RZ, RZ, R10 ;  /* 0x000000ffff1e9224 */ /* 0x000fe200078e000a */
[----:B------:R-:W-:Y:S02]  /*210c0*/  PRMT R34, R34, 0x5410, R2 ;  /* 0x0000541022227816 */ /* 0x000fe40000000002 */
[----:B------:R-:W-:Y:S02]  /*210d0*/  CS2R R2, SRZ ;  /* 0x0000000000027805 */ /* 0x000fe4000001ff00 */
[----:B------:R-:W-:Y:S01]  /*210e0*/  PRMT R39, R0, 0x7610, R39 ;  /* 0x0000761000277816 */ /* 0x000fe20000000027 */
[----:B------:R-:W-:-:S02]  /*210f0*/  IMAD.MOV.U32 R0, RZ, RZ, R30 ;  /* 0x000000ffff007224 */ /* 0x000fc400078e001e */
[----:B------:R-:W-:Y:S02]  /*21100*/  IMAD.MOV.U32 R8, RZ, RZ, R31 ;  /* 0x000000ffff087224 */ /* 0x000fe400078e001f */
[----:B------:R-:W-:Y:S01]  /*21110*/  IMAD.MOV.U32 R13, RZ, RZ, R25 ;  /* 0x000000ffff0d7224 */ /* 0x000fe200078e0019 */
[----:B------:R-:W-:Y:S01]  /*21120*/  PRMT R33, R0, 0x7610, R33 ;  /* 0x0000761000217816 */ /* 0x000fe20000000021 */
[----:B------:R-:W-:Y:S01]  /*21130*/  @!P1 IMAD.MOV.U32 R21, RZ, RZ, R5 ;  /* 0x000000ffff159224 */ /* 0x000fe200078e0005 */
[----:B------:R-:W-:Y:S01]  /*21140*/  PRMT R34, R8, 0x7610, R34 ;  /* 0x0000761008227816 */ /* 0x000fe20000000022 */
[----:B------:R-:W-:Y:S02]  /*21150*/  @!P1 IMAD.MOV.U32 R2, RZ, RZ, R6 ;  /* 0x000000ffff029224 */ /* 0x000fe400078e0006 */
[----:B------:R-:W-:Y:S02]  /*21160*/  @!P1 IMAD.MOV.U32 R20, RZ, RZ, R4 ;  /* 0x000000ffff149224 */ /* 0x000fe400078e0004 */
[----:B------:R-:W-:-:S02]  /*21170*/  @!P1 IMAD.MOV.U32 R3, RZ, RZ, R7 ;  /* 0x000000ffff039224 */ /* 0x000fc400078e0007 */
[----:B------:R-:W-:-:S07]  /*21180*/  IMAD.MOV.U32 R24, RZ, RZ, R14 ;  /* 0x000000ffff187224 */ /* 0x000fce00078e000e */
[----:B------:R-:W-:Y:S05]  /*21190*/  WARPSYNC.COLLECTIVE R15, `(.L_x_8911) ;  /* 0x000000000f087348 */ /* 0x000fea0003c00000 */
[----:B------:R0:W1:Y:S02]  /*211a0*/  SHFL.IDX P6, R14, R13, R12, R11 ;  /* 0x0000000c0d0e7389 */ /* 0x00006400000c000b */
[----:B01----:R-:W-:Y:S01]  /*211b0*/  ENDCOLLECTIVE ;  /* 0x000000000000791b */ /* 0x003fe20003800000 */
.L_x_8911:
[----:B------:R-:W-:Y:S02]  /*211c0*/  IMAD.MOV.U32 R4, RZ, RZ, R21 ;  /* 0x000000ffff047224 */ /* 0x000fe400078e0015 */
[----:B------:R-:W-:Y:S02]  /*211d0*/  IMAD.MOV.U32 R5, RZ, RZ, R2 ;  /* 0x000000ffff057224 */ /* 0x000fe400078e0002 */
[----:B------:R-:W-:Y:S02]  /*211e0*/  IMAD.MOV.U32 R0, RZ, RZ, R20 ;  /* 0x000000ffff007224 */ /* 0x000fe400078e0014 */
        /* <DEDUP_REMOVED lines=10> */
.L_x_8912:
[----:B------:R-:W-:Y:S02]  /*21290*/  IMAD.MOV.U32 R13, RZ, RZ, R27 ;  /* 0x000000ffff0d7224 */ /* 0x000fe400078e001b */
[----:B------:R-:W-:-:S07]  /*212a0*/  IMAD.MOV.U32 R26, RZ, RZ, R14 ;  /* 0x000000ffff1a7224 */ /* 0x000fce00078e000e */
[----:B------:R-:W-:Y:S05]  /*212b0*/  WARPSYNC.COLLECTIVE R15, `(.L_x_8913) ;  /* 0x000000000f087348 */ /* 0x000fea0003c00000 */
[----:B------:R0:W1:Y:S02]  /*212c0*/  SHFL.IDX P6, R14, R13, R12, R11 ;  /* 0x0000000c0d0e7389 */ /* 0x00006400000c000b */
[----:B01----:R-:W-:Y:S01]  /*212d0*/  ENDCOLLECTIVE ;  /* 0x000000000000791b */ /* 0x003fe20003800000 */
.L_x_8913:
[----:B------:R-:W-:Y:S05]  /*212e0*/  BRA `(.L_x_8914) ;  /* 0xfffffe80002c7947 */ /* 0x000fea000383ffff */
.L_x_8684:
[----:B0-----:R0:W1:Y:S02]  /*212f0*/  SYNCS.PHASECHK.TRANS64.TRYWAIT P1, [R18+URZ+0x38800], R13 ;  /* 0x0388000d120075a7 */ /* 0x001064000802017f */
[----:B-1----:R-:W-:Y:S05]  /*21300*/  @!P1 NANOSLEEP.SYNCS 0x989680 ;  /* 0x009896800000995d */ /* 0x002fea0003900000 */
[----:B------:R-:W1:Y:S02]  /*21310*/  @!P1 SYNCS.PHASECHK.TRANS64 P1, [R18+URZ+0x38800], R13 ;  /* 0x0388000d120095a7 */ /* 0x000e64000802007f */
[----:B-1----:R-:W-:Y:S05]  /*21320*/  @!P1 BRA `(.L_x_8684) ;  /* 0xfffffffc00f09947 */ /* 0x002fea000383ffff */
[----:B------:R-:W-:Y:S05]  /*21330*/  BRA `(.L_x_8915) ;  /* 0xfffffe8000cc7947 */ /* 0x000fea000383ffff */
.L_x_8690:
[----:B-1----:R1:W2:Y:S02]  /*21340*/  SYNCS.PHASECHK.TRANS64.TRYWAIT P1, [R20+URZ+0x38830], R13 ;  /* 0x0388300d140075a7 */ /* 0x0022a4000802017f */
[----:B--2---:R-:W-:Y:S05]  /*21350*/  @!P1 NANOSLEEP.SYNCS 0x989680 ;  /* 0x009896800000995d */ /* 0x004fea0003900000 */
[----:B------:R-:W2:Y:S02]  /*21360*/  @!P1 SYNCS.PHASECHK.TRANS64 P1, [R20+URZ+0x38830], R13 ;  /* 0x0388300d140095a7 */ /* 0x000ea4000802007f */
[----:B--2---:R-:W-:Y:S05]  /*21370*/  @!P1 BRA `(.L_x_8690) ;  /* 0xfffffffc00f09947 */ /* 0x004fea000383ffff */
[----:B------:R-:W-:Y:S05]  /*21380*/  BRA `(.L_x_8689) ;  /* 0xfffffe90009c7947 */ /* 0x000fea000383ffff */
.L_x_8692:
[----:B--2---:R2:W3:Y:S02]  /*21390*/  SYNCS.PHASECHK.TRANS64.TRYWAIT P1, [R18+URZ+0x38810], R3 ;  /* 0x03881003120075a7 */ /* 0x0044e4000802017f */
[----:B---3--:R-:W-:Y:S05]  /*213a0*/  @!P1 NANOSLEEP.SYNCS 0x989680 ;  /* 0x009896800000995d */ /* 0x008fea0003900000 */
[----:B------:R-:W3:Y:S02]  /*213b0*/  @!P1 SYNCS.PHASECHK.TRANS64 P1, [R18+URZ+0x38810], R3 ;  /* 0x03881003120095a7 */ /* 0x000ee4000802007f */
[----:B---3--:R-:W-:Y:S05]  /*213c0*/  @!P1 BRA `(.L_x_8692) ;  /* 0xfffffffc00f09947 */ /* 0x008fea000383ffff */
[----:B------:R-:W-:Y:S05]  /*213d0*/  BRA `(.L_x_8916) ;  /* 0xfffffe94004c7947 */ /* 0x000fea000383ffff */
.L_x_8696:
[----:B----4-:R4:W0:Y:S02]  /*213e0*/  SYNCS.PHASECHK.TRANS64.TRYWAIT P1, [R20+URZ+0x38850], R13 ;  /* 0x0388500d140075a7 */ /* 0x010824000802017f */
[----:B0-----:R-:W-:Y:S05]  /*213f0*/  @!P1 NANOSLEEP.SYNCS 0x989680 ;  /* 0x009896800000995d */ /* 0x001fea0003900000 */
[----:B------:R-:W0:Y:S02]  /*21400*/  @!P1 SYNCS.PHASECHK.TRANS64 P1, [R20+URZ+0x38850], R13 ;  /* 0x0388500d140095a7 */ /* 0x000e24000802007f */
[----:B0-----:R-:W-:Y:S05]  /*21410*/  @!P1 BRA `(.L_x_8696) ;  /* 0xfffffffc00f09947 */ /* 0x001fea000383ffff */
[----:B------:R-:W-:Y:S05]  /*21420*/  BRA `(.L_x_8695) ;  /* 0xfffffe9400687947 */ /* 0x000fea000383ffff */
.L_x_8705:
[----:B-1----:R1:W2:Y:S02]  /*21430*/  SYNCS.PHASECHK.TRANS64.TRYWAIT P1, [R21+URZ+0x38830], R15 ;  /* 0x0388300f150075a7 */ /* 0x0022a4000802017f */
[----:B--2---:R-:W-:Y:S05]  /*21440*/  @!P1 NANOSLEEP.SYNCS 0x989680 ;  /* 0x009896800000995d */ /* 0x004fea0003900000 */
[----:B------:R-:W2:Y:S02]  /*21450*/  @!P1 SYNCS.PHASECHK.TRANS64 P1, [R21+URZ+0x38830], R15 ;  /* 0x0388300f150095a7 */ /* 0x000ea4000802007f */
[----:B--2---:R-:W-:Y:S05]  /*21460*/  @!P1 BRA `(.L_x_8705) ;  /* 0xfffffffc00f09947 */ /* 0x004fea000383ffff */
[----:B------:R-:W-:Y:S05]  /*21470*/  BRA `(.L_x_8704) ;  /* 0xfffffec000b47947 */ /* 0x000fea000383ffff */
.L_x_8710:
[----:B---3--:R3:W4:Y:S02]  /*21480*/  SYNCS.PHASECHK.TRANS64.TRYWAIT P1, [R21+URZ+0x38850], R15 ;  /* 0x0388500f150075a7 */ /* 0x008724000802017f */
[----:B----4-:R-:W-:Y:S05]  /*21490*/  @!P1 NANOSLEEP.SYNCS 0x989680 ;  /* 0x009896800000995d */ /* 0x010fea0003900000 */
[----:B------:R-:W4:Y:S02]  /*214a0*/  @!P1 SYNCS.PHASECHK.TRANS64 P1, [R21+URZ+0x38850], R15 ;  /* 0x0388500f150095a7 */ /* 0x000f24000802007f */
[----:B----4-:R-:W-:Y:S05]  /*214b0*/  @!P1 BRA `(.L_x_8710) ;  /* 0xfffffffc00f09947 */ /* 0x010fea000383ffff */
[----:B------:R-:W-:Y:S05]  /*214c0*/  BRA `(.L_x_8709) ;  /* 0xfffffec400507947 */ /* 0x000fea000383ffff */
.L_x_8720:
[----:B-1----:R1:W2:Y:S02]  /*214d0*/  SYNCS.PHASECHK.TRANS64.TRYWAIT P1, [R21+URZ+0x38830], R15 ;  /* 0x0388300f150075a7 */ /* 0x0022a4000802017f */
[----:B--2---:R-:W-:Y:S05]  /*214e0*/  @!P1 NANOSLEEP.SYNCS 0x989680 ;  /* 0x009896800000995d */ /* 0x004fea0003900000 */
[----:B------:R-:W2:Y:S02]  /*214f0*/  @!P1 SYNCS.PHASECHK.TRANS64 P1, [R21+URZ+0x38830], R15 ;  /* 0x0388300f150095a7 */ /* 0x000ea4000802007f */
[----:B--2---:R-:W-:Y:S05]  /*21500*/  @!P1 BRA `(.L_x_8720) ;  /* 0xfffffffc00f09947 */ /* 0x004fea000383ffff */
[----:B------:R-:W-:Y:S05]  /*21510*/  BRA `(.L_x_8719) ;  /* 0xfffffef800c07947 */ /* 0x000fea000383ffff */
.L_x_8725:
[----:B---3--:R3:W4:Y:S02]  /*21520*/  SYNCS.PHASECHK.TRANS64.TRYWAIT P1, [R21+URZ+0x38850], R15 ;  /* 0x0388500f150075a7 */ /* 0x008724000802017f */
[----:B----4-:R-:W-:Y:S05]  /*21530*/  @!P1 NANOSLEEP.SYNCS 0x989680 ;  /* 0x009896800000995d */ /* 0x010fea0003900000 */
[----:B------:R-:W4:Y:S02]  /*21540*/  @!P1 SYNCS.PHASECHK.TRANS64 P1, [R21+URZ+0x38850], R15 ;  /* 0x0388500f150095a7 */ /* 0x000f24000802007f */
[----:B----4-:R-:W-:Y:S05]  /*21550*/  @!P1 BRA `(.L_x_8725) ;  /* 0xfffffffc00f09947 */ /* 0x010fea000383ffff */
[----:B------:R-:W-:Y:S05]  /*21560*/  BRA `(.L_x_8724) ;  /* 0xfffffefc005c7947 */ /* 0x000fea000383ffff */
.L_x_8757:
        /* <DEDUP_REMOVED lines=11> */
.L_x_8918:
[----:B------:R-:W-:Y:S05]  /*21620*/  BSYNC B1 ;  /* 0x0000000000017941 */ /* 0x000fea0003800000 */
.L_x_8917:
[----:B------:R-:W-:Y:S05]  /*21630*/  BRA `(.L_x_8919) ;  /* 0xffffff7c006c7947 */ /* 0x000fea000383ffff */
.L_x_8759:
[----:B------:R-:W-:Y:S01]  /*21640*/  BSSY B1, `(.L_x_8920) ;  /* 0x0000006000017945 */ /* 0x000fe20003800000 */
[----:B------:R-:W-:-:S07]  /*21650*/  IMAD.MOV.U32 R15, RZ, RZ, -0x1 ;  /* 0xffffffffff0f7424 */ /* 0x000fce00078e00ff */
[----:B012---:R-:W-:Y:S05]  /*21660*/  WARPSYNC.COLLECTIVE R15, `(.L_x_8921) ;  /* 0x000000000f0c7348 */ /* 0x007fea0003c00000 */
[----:B------:R-:W-:Y:S02]  /*21670*/  ELECT P6, UR62, PT ;  /* 0x00000000003e782f */ /* 0x000fe400038c0000 */
[----:B------:R-:W-:Y:S01]  /*21680*/  MOV R14, UR62 ;  /* 0x0000003e000e7c02 */ /* 0x000fe20008000f00 */
[----:B012---:R-:W-:Y:S10]  /*21690*/  ENDCOLLECTIVE ;  /* 0x000000000000791b */ /* 0x007ff40003800000 */
.L_x_8921:
[----:B------:R-:W-:Y:S05]  /*216a0*/  BSYNC B1 ;  /* 0x0000000000017941 */ /* 0x000fea0003800000 */
.L_x_8920:
[----:B------:R-:W-:Y:S05]  /*216b0*/  BRA `(.L_x_8758) ;  /* 0xffffff7c00647947 */ /* 0x000fea000383ffff */
.L_x_8761:
[----:B0-----:R0:W2:Y:S02]  /*216c0*/  SYNCS.PHASECHK.TRANS64.TRYWAIT P0, [R23+URZ+0x38820], R3 ;  /* 0x03882003170075a7 */ /* 0x0010a4000800017f */
[----:B--2---:R-:W-:Y:S05]  /*216d0*/  @!P0 NANOSLEEP.SYNCS 0x989680 ;  /* 0x009896800000895d */ /* 0x004fea0003900000 */
[----:B------:R-:W2:Y:S02]  /*216e0*/  @!P0 SYNCS.PHASECHK.TRANS64 P0, [R23+URZ+0x38820], R3 ;  /* 0x03882003170085a7 */ /* 0x000ea4000800007f */
[----:B--2---:R-:W-:Y:S05]  /*216f0*/  @!P0 BRA `(.L_x_8761) ;  /* 0xfffffffc00f08947 */ /* 0x004fea000383ffff */
[----:B------:R-:W-:Y:S05]  /*21700*/  BRA `(.L_x_8922) ;  /* 0xffffff7c00747947 */ /* 0x000fea000383ffff */
.L_x_8765:
[----:B0-----:R0:W1:Y:S02]  /*21710*/  SYNCS.PHASECHK.TRANS64.TRYWAIT P0, [R3+URZ+0x388a0], R8 ;  /* 0x0388a008030075a7 */ /* 0x001064000800017f */
[----:B-1----:R-:W-:Y:S05]  /*21720*/  @!P0 NANOSLEEP.SYNCS 0x989680 ;  /* 0x009896800000895d */ /* 0x002fea0003900000 */
[----:B------:R-:W1:Y:S02]  /*21730*/  @!P0 SYNCS.PHASECHK.TRANS64 P0, [R3+URZ+0x388a0], R8 ;  /* 0x0388a008030085a7 */ /* 0x000e64000800007f */
[----:B-1----:R-:W-:Y:S05]  /*21740*/  @!P0 BRA `(.L_x_8765) ;  /* 0xfffffffc00f08947 */ /* 0x002fea000383ffff */
[----:B------:R-:W-:Y:S05]  /*21750*/  BRA `(.L_x_8923) ;  /* 0xffffff7c008c7947 */ /* 0x000fea000383ffff */
.L_x_8770:
[----:B-1----:R1:W2:Y:S02]  /*21760*/  SYNCS.PHASECHK.TRANS64.TRYWAIT P0, [R3+URZ+0x388c0], R8 ;  /* 0x0388c008030075a7 */ /* 0x0022a4000800017f */
[----:B--2---:R-:W-:Y:S05]  /*21770*/  @!P0 NANOSLEEP.SYNCS 0x989680 ;  /* 0x009896800000895d */ /* 0x004fea0003900000 */
[----:B------:R-:W2:Y:S02]  /*21780*/  @!P0 SYNCS.PHASECHK.TRANS64 P0, [R3+URZ+0x388c0], R8 ;  /* 0x0388c008030085a7 */ /* 0x000ea4000800007f */
[----:B--2---:R-:W-:Y:S05]  /*21790*/  @!P0 BRA `(.L_x_8770) ;  /* 0xfffffffc00f08947 */ /* 0x004fea000383ffff */
[----:B------:R-:W-:Y:S05]  /*217a0*/  BRA `(.L_x_8924) ;  /* 0xffffff8000087947 */ /* 0x000fea000383ffff */
.L_x_8784:
[----:B0-----:R0:W2:Y:S02]  /*217b0*/  SYNCS.PHASECHK.TRANS64.TRYWAIT P1, [R8+URZ+0x388a0], R2 ;  /* 0x0388a002080075a7 */ /* 0x0010a4000802017f */
[----:B--2---:R-:W-:Y:S05]  /*217c0*/  @!P1 NANOSLEEP.SYNCS 0x989680 ;  /* 0x009896800000995d */ /* 0x004fea0003900000 */
[----:B------:R-:W2:Y:S02]  /*217d0*/  @!P1 SYNCS.PHASECHK.TRANS64 P1, [R8+URZ+0x388a0], R2 ;  /* 0x0388a002080095a7 */ /* 0x000ea4000802007f */
[----:B--2---:R-:W-:Y:S05]  /*217e0*/  @!P1 BRA `(.L_x_8784) ;  /* 0xfffffffc00f09947 */ /* 0x004fea000383ffff */
[----:B------:R-:W-:Y:S05]  /*217f0*/  BRA `(.L_x_8925) ;  /* 0xffffff88006c7947 */ /* 0x000fea000383ffff */
.L_x_8789:
[----:B-1----:R1:W2:Y:S02]  /*21800*/  SYNCS.PHASECHK.TRANS64.TRYWAIT P1, [R8+URZ+0x388c0], R2 ;  /* 0x0388c002080075a7 */ /* 0x0022a4000802017f */
[----:B--2---:R-:W-:Y:S05]  /*21810*/  @!P1 NANOSLEEP.SYNCS 0x989680 ;  /* 0x009896800000995d */ /* 0x004fea0003900000 */
[----:B------:R-:W2:Y:S02]  /*21820*/  @!P1 SYNCS.PHASECHK.TRANS64 P1, [R8+URZ+0x388c0], R2 ;  /* 0x0388c002080095a7 */ /* 0x000ea4000802007f */
[----:B--2---:R-:W-:Y:S05]  /*21830*/  @!P1 BRA `(.L_x_8789) ;  /* 0xfffffffc00f09947 */ /* 0x004fea000383ffff */
[----:B------:R-:W-:Y:S05]  /*21840*/  BRA `(.L_x_8926) ;  /* 0xffffff8800e47947 */ /* 0x000fea000383ffff */
.L_x_8809:
        /* <DEDUP_REMOVED lines=11> */
.L_x_8928:
[----:B------:R-:W-:Y:S05]  /*21900*/  BSYNC B0 ;  /* 0x0000000000007941 */ /* 0x000fea0003800000 */
.L_x_8927:
[----:B------:R-:W-:Y:S05]  /*21910*/  BRA `(.L_x_8929) ;  /* 0xffffffa0000c7947 */ /* 0x000fea000383ffff */
.L_x_8812:
[----:B0-----:R0:W1:Y:S02]  /*21920*/  SYNCS.PHASECHK.TRANS64.TRYWAIT P0, [R31+URZ+0x38840], R0 ;  /* 0x038840001f0075a7 */ /* 0x001064000800017f */
[----:B-1----:R-:W-:Y:S05]  /*21930*/  @!P0 NANOSLEEP.SYNCS 0x989680 ;  /* 0x009896800000895d */ /* 0x002fea0003900000 */
[----:B------:R-:W1:Y:S02]  /*21940*/  @!P0 SYNCS.PHASECHK.TRANS64 P0, [R31+URZ+0x38840], R0 ;  /* 0x038840001f0085a7 */ /* 0x000e64000800007f */
[----:B-1----:R-:W-:Y:S05]  /*21950*/  @!P0 BRA `(.L_x_8812) ;  /* 0xfffffffc00f08947 */ /* 0x002fea000383ffff */
[----:B------:R-:W-:Y:S05]  /*21960*/  BRA `(.L_x_8930) ;  /* 0xffffffa000487947 */ /* 0x000fea000383ffff */
.L_x_8813:
        /* <DEDUP_REMOVED lines=8> */
.L_x_8932:
[----:B------:R-:W-:Y:S05]  /*219f0*/  BSYNC B0 ;  /* 0x0000000000007941 */ /* 0x000fea0003800000 */
.L_x_8931:
        /* <DEDUP_REMOVED lines=9> */
.L_x_8933:
[----:B------:R-:W-:Y:S02]  /*21a90*/  IMAD.MOV.U32 R13, RZ, RZ, R4 ;  /* 0x000000ffff0d7224 */ /* 0x000fe400078e0004 */
[----:B------:R-:W-:Y:S02]  /*21aa0*/  IMAD.MOV.U32 R12, RZ, RZ, 0x1 ;  /* 0x00000001ff0c7424 */ /* 0x000fe400078e00ff */
[----:B------:R-:W-:-:S07]  /*21ab0*/  IMAD.MOV.U32 R3, RZ, RZ, R14 ;  /* 0x000000ffff037224 */ /* 0x000fce00078e000e */
[----:B------:R-:W-:Y:S05]  /*21ac0*/  WARPSYNC.COLLECTIVE R15, `(.L_x_8934) ;  /* 0x000000000f087348 */ /* 0x000fea0003c00000 */
[----:B------:R0:W1:Y:S02]  /*21ad0*/  SHFL.IDX P6, R14, R13, R12, R11 ;  /* 0x0000000c0d0e7389 */ /* 0x00006400000c000b */
[----:B01----:R-:W-:Y:S01]  /*21ae0*/  ENDCOLLECTIVE ;  /* 0x000000000000791b */ /* 0x003fe20003800000 */
.L_x_8934:
        /* <DEDUP_REMOVED lines=15> */
.L_x_8935:
[----:B------:R-:W-:Y:S02]  /*21be0*/  @P0 IMAD R6, R5, 0x2, R23 ;  /* 0x0000000205060824 */ /* 0x000fe400078e0217 */
[----:B------:R-:W-:Y:S02]  /*21bf0*/  IMAD.MOV.U32 R13, RZ, RZ, R4 ;  /* 0x000000ffff0d7224 */ /* 0x000fe400078e0004 */
[----:B------:R-:W-:Y:S02]  /*21c00*/  IMAD.MOV.U32 R12, RZ, RZ, 0x2 ;  /* 0x00000002ff0c7424 */ /* 0x000fe400078e00ff */
[----:B------:R-:W-:-:S07]  /*21c10*/  IMAD.MOV.U32 R3, RZ, RZ, R14 ;  /* 0x000000ffff037224 */ /* 0x000fce00078e000e */
[----:B------:R-:W-:Y:S05]  /*21c20*/  WARPSYNC.COLLECTIVE R15, `(.L_x_8936) ;  /* 0x000000000f087348 */ /* 0x000fea0003c00000 */
[----:B------:R0:W1:Y:S02]  /*21c30*/  SHFL.IDX P6, R14, R13, R12, R11 ;  /* 0x0000000c0d0e7389 */ /* 0x00006400000c000b */
[----:B01----:R-:W-:Y:S01]  /*21c40*/  ENDCOLLECTIVE ;  /* 0x000000000000791b */ /* 0x003fe20003800000 */
.L_x_8936:
        /* <DEDUP_REMOVED lines=15> */
.L_x_8937:
[----:B------:R-:W-:Y:S02]  /*21d40*/  @P0 IMAD R6, R5, 0x2, R23 ;  /* 0x0000000205060824 */ /* 0x000fe400078e0217 */
[----:B------:R-:W-:Y:S02]  /*21d50*/  IMAD.MOV.U32 R13, RZ, RZ, R4 ;  /* 0x000000ffff0d7224 */ /* 0x000fe400078e0004 */
[----:B------:R-:W-:Y:S02]  /*21d60*/  IMAD.MOV.U32 R12, RZ, RZ, 0x3 ;  /* 0x00000003ff0c7424 */ /* 0x000fe400078e00ff */
[----:B------:R-:W-:-:S07]  /*21d70*/  IMAD.MOV.U32 R3, RZ, RZ, R14 ;  /* 0x000000ffff037224 */ /* 0x000fce00078e000e */
[----:B------:R-:W-:Y:S05]  /*21d80*/  WARPSYNC.COLLECTIVE R15, `(.L_x_8938) ;  /* 0x000000000f087348 */ /* 0x000fea0003c00000 */
[----:B------:R0:W1:Y:S02]  /*21d90*/  SHFL.IDX P6, R14, R13, R12, R11 ;  /* 0x0000000c0d0e7389 */ /* 0x00006400000c000b */
[----:B01----:R-:W-:Y:S01]  /*21da0*/  ENDCOLLECTIVE ;  /* 0x000000000000791b */ /* 0x003fe20003800000 */
.L_x_8938:
        /* <DEDUP_REMOVED lines=10> */
.L_x_8939:
[----:B------:R-:W-:Y:S01]  /*21e50*/  @!PT LDS RZ, [RZ] ;  /* 0x00000000fffff984 */ /* 0x000fe20000000800 */
[----:B------:R-:W-:Y:S01]  /*21e60*/  @!PT LDS RZ, [RZ] ;  /* 0x00000000fffff984 */ /* 0x000fe20000000800 */
[----:B------:R-:W-:Y:S01]  /*21e70*/  @!PT LDS RZ, [RZ] ;  /* 0x00000000fffff984 */ /* 0x000fe20000000800 */
[----:B------:R0:W-:Y:S01]  /*21e80*/  @P0 LDGSTS.E.BYPASS.LTC128B.128 [R6+0x23400], desc[UR40][R2.64], !P2 ;  /* 0x2340000002060fae */ /* 0x0001e2000d101d68 */
[----:B------:R-:W-:Y:S01]  /*21e90*/  IMAD.MOV.U32 R0, RZ, RZ, R14 ;  /* 0x000000ffff007224 */ /* 0x000fe200078e000e */
[----:B------:R-:W-:Y:S06]  /*21ea0*/  BRA `(.L_x_8940) ;  /* 0xffffff9c00fc7947 */ /* 0x000fec000383ffff */
.L_x_8818:
        /* <DEDUP_REMOVED lines=9> */
.L_x_8941:
        /* <DEDUP_REMOVED lines=10> */
.L_x_8942:
[----:B------:R-:W-:Y:S02]  /*21fe0*/  IMAD.MOV.U32 R13, RZ, RZ, R3 ;  /* 0x000000ffff0d7224 */ /* 0x000fe400078e0003 */
[----:B------:R-:W-:Y:S02]  /*21ff0*/  IMAD.MOV.U32 R12, RZ, RZ, 0x1 ;  /* 0x00000001ff0c7424 */ /* 0x000fe400078e00ff */
[----:B------:R-:W-:-:S07]  /*22000*/  IMAD.MOV.U32 R4, RZ, RZ, R14 ;  /* 0x000000ffff047224 */ /* 0x000fce00078e000e */
[----:B------:R-:W-:Y:S05]  /*22010*/  WARPSYNC.COLLECTIVE R15, `(.L_x_8943) ;  /* 0x000000000f087348 */ /* 0x000fea0003c00000 */
[----:B------:R0:W1:Y:S02]  /*22020*/  SHFL.IDX P6, R14, R13, R12, R11 ;  /* 0x0000000c0d0e7389 */ /* 0x00006400000c000b */
[----:B01----:R-:W-:Y:S01]  /*22030*/  ENDCOLLECTIVE ;  /* 0x000000000000791b */ /* 0x003fe20003800000 */
.L_x_8943:
        /* <DEDUP_REMOVED lines=12> */
.L_x_8944:
[----:B------:R-:W-:Y:S02]  /*22100*/  IMAD.MOV.U32 R13, RZ, RZ, R3 ;  /* 0x000000ffff0d7224 */ /* 0x000fe400078e0003 */
[----:B------:R-:W-:Y:S02]  /*22110*/  IMAD.MOV.U32 R12, RZ, RZ, 0x2 ;  /* 0x00000002ff0c7424 */ /* 0x000fe400078e00ff */
[----:B------:R-:W-:-:S07]  /*22120*/  IMAD.MOV.U32 R5, RZ, RZ, R14 ;  /* 0x000000ffff057224 */ /* 0x000fce00078e000e */
[----:B------:R-:W-:Y:S05]  /*22130*/  WARPSYNC.COLLECTIVE R15, `(.L_x_8945) ;  /* 0x000000000f087348 */ /* 0x000fea0003c00000 */
[----:B------:R0:W1:Y:S02]  /*22140*/  SHFL.IDX P6, R14, R13, R12, R11 ;  /* 0x0000000c0d0e7389 */ /* 0x00006400000c000b */
[----:B01----:R-:W-:Y:S01]  /*22150*/  ENDCOLLECTIVE ;  /* 0x000000000000791b */ /* 0x003fe20003800000 */
.L_x_8945:
        /* <DEDUP_REMOVED lines=10> */
.L_x_8946:
        /* <DEDUP_REMOVED lines=11> */
.L_x_8947:
        /* <DEDUP_REMOVED lines=10> */
.L_x_8948:
[----:B------:R-:W-:Y:S01]  /*22350*/  @!PT LDS RZ, [RZ] ;  /* 0x00000000fffff984 */ /* 0x000fe20000000800 */
[----:B------:R-:W-:Y:S01]  /*22360*/  @!PT LDS RZ, [RZ] ;  /* 0x00000000fffff984 */ /* 0x000fe20000000800 */
[----:B------:R-:W-:Y:S01]  /*22370*/  @!PT LDS RZ, [RZ] ;  /* 0x00000000fffff984 */ /* 0x000fe20000000800 */
[----:B------:R0:W-:Y:S01]  /*22380*/  @!P0 LDGSTS.E.BYPASS.LTC128B.128 [R26+0x21400], desc[UR40][R4.64], !P1 ;  /* 0x21400000041a8fae */ /* 0x0001e2000c901d68 */
[----:B------:R-:W-:Y:S01]  /*22390*/  IMAD.MOV.U32 R0, RZ, RZ, R14 ;  /* 0x000000ffff007224 */ /* 0x000fe200078e000e */
[----:B------:R-:W-:Y:S06]  /*223a0*/  BRA `(.L_x_8949) ;  /* 0xffffffa400187947 */ /* 0x000fec000383ffff */
.L_x_8822:
        /* <DEDUP_REMOVED lines=45> */
.L_x_8951:
[----:B------:R-:W-:Y:S05]  /*22680*/  BSYNC B0 ;  /* 0x0000000000007941 */ /* 0x000fea0003800000 */
.L_x_8950:
        /* <DEDUP_REMOVED lines=11> */
.L_x_8952:
        /* <DEDUP_REMOVED lines=39> */
.L_x_8953:
        /* <DEDUP_REMOVED lines=8> */
.L_x_8954:
        /* <DEDUP_REMOVED lines=33> */
.L_x_8955:
[----:B------:R-:W-:Y:S02]  /*22c40*/  IMAD.MOV.U32 R13, RZ, RZ, R5 ;  /* 0x000000ffff0d7224 */ /* 0x000fe400078e0005 */
[----:B------:R-:W-:-:S07]  /*22c50*/  IMAD.MOV.U32 R8, RZ, RZ, R14 ;  /* 0x000000ffff087224 */ /* 0x000fce00078e000e */
[----:B------:R-:W-:Y:S05]  /*22c60*/  WARPSYNC.COLLECTIVE R15, `(.L_x_8956) ;  /* 0x000000000f087348 */ /* 0x000fea0003c00000 */
[----:B------:R0:W1:Y:S02]  /*22c70*/  SHFL.IDX P6, R14, R13, R12, R11 ;  /* 0x0000000c0d0e7389 */ /* 0x00006400000c000b */
[----:B01----:R-:W-:Y:S01]  /*22c80*/  ENDCOLLECTIVE ;  /* 0x000000000000791b */ /* 0x003fe20003800000 */
.L_x_8956:
        /* <DEDUP_REMOVED lines=23> */
.L_x_8957:
        /* <DEDUP_REMOVED lines=9> */
.L_x_8958:
[----:B------:R-:W-:Y:S01]  /*22e90*/  IMAD.MOV.U32 R2, RZ, RZ, R14 ;  /* 0x000000ffff027224 */ /* 0x000fe200078e000e */
[----:B------:R-:W-:Y:S06]  /*22ea0*/  BRA `(.L_x_8959) ;  /* 0xffffffa400fc7947 */ /* 0x000fec000383ffff */
.L_x_8827:
[----:B-1----:R1:W2:Y:S02]  /*22eb0*/  SYNCS.PHASECHK.TRANS64.TRYWAIT P0, [R23+URZ+0x38820], R0 ;  /* 0x03882000170075a7 */ /* 0x0022a4000800017f */
[----:B--2---:R-:W-:Y:S05]  /*22ec0*/  @!P0 NANOSLEEP.SYNCS 0x989680 ;  /* 0x009896800000895d */ /* 0x004fea0003900000 */
[----:B------:R-:W2:Y:S02]  /*22ed0*/  @!P0 SYNCS.PHASECHK.TRANS64 P0, [R23+URZ+0x38820], R0 ;  /* 0x03882000170085a7 */ /* 0x000ea4000800007f */
[----:B--2---:R-:W-:Y:S05]  /*22ee0*/  @!P0 BRA `(.L_x_8827) ;  /* 0xfffffffc00f08947 */ /* 0x004fea000383ffff */
[----:B------:R-:W-:Y:S05]  /*22ef0*/  BRA `(.L_x_8960) ;  /* 0xffffffa800a47947 */ /* 0x000fea000383ffff */
.L_x_8830:
[----:B-1----:R1:W2:Y:S02]  /*22f00*/  SYNCS.PHASECHK.TRANS64.TRYWAIT P0, [R31+URZ+0x38860], R0 ;  /* 0x038860001f0075a7 */ /* 0x0022a4000800017f */
[----:B--2---:R-:W-:Y:S05]  /*22f10*/  @!P0 NANOSLEEP.SYNCS 0x989680 ;  /* 0x009896800000895d */ /* 0x004fea0003900000 */
[----:B------:R-:W2:Y:S02]  /*22f20*/  @!P0 SYNCS.PHASECHK.TRANS64 P0, [R31+URZ+0x38860], R0 ;  /* 0x038860001f0085a7 */ /* 0x000ea4000800007f */
[----:B--2---:R-:W-:Y:S05]  /*22f30*/  @!P0 BRA `(.L_x_8830) ;  /* 0xfffffffc00f08947 */ /* 0x004fea000383ffff */
[----:B------:R-:W-:Y:S05]  /*22f40*/  BRA `(.L_x_8961) ;  /* 0xffffffa800b47947 */ /* 0x000fea000383ffff */
.L_x_8831:
        /* <DEDUP_REMOVED lines=8> */
.L_x_8963:
[----:B------:R-:W-:Y:S05]  /*22fd0*/  BSYNC B0 ;  /* 0x0000000000007941 */ /* 0x000fea0003800000 */
.L_x_8962:
        /* <DEDUP_REMOVED lines=15> */
.L_x_8964:
        /* <DEDUP_REMOVED lines=39> */
.L_x_8965:
[----:B------:R-:W-:Y:S02]  /*23340*/  IMAD.MOV.U32 R13, RZ, RZ, R5 ;  /* 0x000000ffff0d7224 */ /* 0x000fe400078e0005 */
[----:B------:R-:W-:-:S07]  /*23350*/  IMAD.MOV.U32 R3, RZ, RZ, R14 ;  /* 0x000000ffff037224 */ /* 0x000fce00078e000e */
[----:B------:R-:W-:Y:S05]  /*23360*/  WARPSYNC.COLLECTIVE R15, `(.L_x_8966) ;  /* 0x000000000f087348 */ /* 0x000fea0003c00000 */
[----:B------:R0:W1:Y:S02]  /*23370*/  SHFL.IDX P6, R14, R13, R12, R11 ;  /* 0x0000000c0d0e7389 */ /* 0x00006400000c000b */
[----:B01----:R-:W-:Y:S01]  /*23380*/  ENDCOLLECTIVE ;  /* 0x000000000000791b */ /* 0x003fe20003800000 */
.L_x_8966:
        /* <DEDUP_REMOVED lines=29> */
.L_x_8967:
[----:B------:R-:W-:Y:S02]  /*23560*/  IMAD.MOV.U32 R13, RZ, RZ, R5 ;  /* 0x000000ffff0d7224 */ /* 0x000fe400078e0005 */
[----:B------:R-:W-:-:S07]  /*23570*/  IMAD.MOV.U32 R7, RZ, RZ, R14 ;  /* 0x000000ffff077224 */ /* 0x000fce00078e000e */
[----:B------:R-:W-:Y:S05]  /*23580*/  WARPSYNC.COLLECTIVE R15, `(.L_x_8968) ;  /* 0x000000000f087348 */ /* 0x000fea0003c00000 */
[----:B------:R0:W1:Y:S02]  /*23590*/  SHFL.IDX P6, R14, R13, R12, R11 ;  /* 0x0000000c0d0e7389 */ /* 0x00006400000c000b */
[----:B01----:R-:W-:Y:S01]  /*235a0*/  ENDCOLLECTIVE ;  /* 0x000000000000791b */ /* 0x003fe20003800000 */
.L_x_8968:
        /* <DEDUP_REMOVED lines=29> */
.L_x_8969:
[----:B------:R-:W-:Y:S02]  /*23780*/  IMAD.MOV.U32 R13, RZ, RZ, R5 ;  /* 0x000000ffff0d7224 */ /* 0x000fe400078e0005 */
[----:B------:R-:W-:-:S07]  /*23790*/  IMAD.MOV.U32 R6, RZ, RZ, R14 ;  /* 0x000000ffff067224 */ /* 0x000fce00078e000e */
[----:B------:R-:W-:Y:S05]  /*237a0*/  WARPSYNC.COLLECTIVE R15, `(.L_x_8970) ;  /* 0x000000000f087348 */ /* 0x000fea0003c00000 */
[----:B------:R0:W1:Y:S02]  /*237b0*/  SHFL.IDX P6, R14, R13, R12, R11 ;  /* 0x0000000c0d0e7389 */ /* 0x00006400000c000b */
[----:B01----:R-:W-:Y:S01]  /*237c0*/  ENDCOLLECTIVE ;  /* 0x000000000000791b */ /* 0x003fe20003800000 */
.L_x_8970:
[----:B------:R-:W-:Y:S01]  /*237d0*/  IMAD.MOV.U32 R2, RZ, RZ, R14 ;  /* 0x000000ffff027224 */ /* 0x000fe200078e000e */
[----:B------:R-:W-:Y:S06]  /*237e0*/  BRA `(.L_x_8971) ;  /* 0xffffffa8004c7947 */ /* 0x000fec000383ffff */
.L_x_8838:
[----:B0-----:R0:W1:Y:S02]  /*237f0*/  SYNCS.PHASECHK.TRANS64.TRYWAIT P0, [R6+URZ+0x38840], R21 ;  /* 0x03884015060075a7 */ /* 0x001064000800017f */
[----:B-1----:R-:W-:Y:S05]  /*23800*/  @!P0 NANOSLEEP.SYNCS 0x989680 ;  /* 0x009896800000895d */ /* 0x002fea0003900000 */
[----:B------:R-:W1:Y:S02]  /*23810*/  @!P0 SYNCS.PHASECHK.TRANS64 P0, [R6+URZ+0x38840], R21 ;  /* 0x03884015060085a7 */ /* 0x000e64000800007f */
[----:B-1----:R-:W-:Y:S05]  /*23820*/  @!P0 BRA `(.L_x_8838) ;  /* 0xfffffffc00f08947 */ /* 0x002fea000383ffff */
[----:B------:R-:W-:Y:S05]  /*23830*/  BRA `(.L_x_8972) ;  /* 0xffffffac00d87947 */ /* 0x000fea000383ffff */
.L_x_8839:
        /* <DEDUP_REMOVED lines=8> */
.L_x_8974:
[----:B------:R-:W-:Y:S05]  /*238c0*/  BSYNC B1 ;  /* 0x0000000000017941 */ /* 0x000fea0003800000 */
.L_x_8973:
        /* <DEDUP_REMOVED lines=9> */
.L_x_8975:
[----:B------:R-:W-:Y:S02]  /*23960*/  IMAD.MOV.U32 R13, RZ, RZ, R27 ;  /* 0x000000ffff0d7224 */ /* 0x000fe400078e001b */
[----:B------:R-:W-:Y:S02]  /*23970*/  IMAD.MOV.U32 R12, RZ, RZ, 0x1 ;  /* 0x00000001ff0c7424 */ /* 0x000fe400078e00ff */
[----:B------:R-:W-:-:S07]  /*23980*/  IMAD.MOV.U32 R2, RZ, RZ, R14 ;  /* 0x000000ffff027224 */ /* 0x000fce00078e000e */
[----:B------:R-:W-:Y:S05]  /*23990*/  WARPSYNC.COLLECTIVE R15, `(.L_x_8976) ;  /* 0x000000000f087348 */ /* 0x000fea0003c00000 */
[----:B------:R0:W1:Y:S02]  /*239a0*/  SHFL.IDX P6, R14, R13, R12, R11 ;  /* 0x0000000c0d0e7389 */ /* 0x00006400000c000b */
[----:B01----:R-:W-:Y:S01]  /*239b0*/  ENDCOLLECTIVE ;  /* 0x000000000000791b */ /* 0x003fe20003800000 */
.L_x_8976:
        /* <DEDUP_REMOVED lines=11> */
.L_x_8977:
[----:B------:R-:W-:Y:S02]  /*23a70*/  IMAD.MOV.U32 R13, RZ, RZ, R27 ;  /* 0x000000ffff0d7224 */ /* 0x000fe400078e001b */
[----:B------:R-:W-:Y:S02]  /*23a80*/  IMAD.MOV.U32 R12, RZ, RZ, 0x2 ;  /* 0x00000002ff0c7424 */ /* 0x000fe400078e00ff */
[----:B------:R-:W-:-:S07]  /*23a90*/  IMAD.MOV.U32 R2, RZ, RZ, R14 ;  /* 0x000000ffff027224 */ /* 0x000fce00078e000e */
[----:B------:R-:W-:Y:S05]  /*23aa0*/  WARPSYNC.COLLECTIVE R15, `(.L_x_8978) ;  /* 0x000000000f087348 */ /* 0x000fea0003c00000 */
[----:B------:R0:W1:Y:S02]  /*23ab0*/  SHFL.IDX P6, R14, R13, R12, R11 ;  /* 0x0000000c0d0e7389 */ /* 0x00006400000c000b */
[----:B01----:R-:W-:Y:S01]  /*23ac0*/  ENDCOLLECTIVE ;  /* 0x000000000000791b */ /* 0x003fe20003800000 */
.L_x_8978:
        /* <DEDUP_REMOVED lines=11> */
.L_x_8979:
[----:B------:R-:W-:Y:S02]  /*23b80*/  IMAD.MOV.U32 R13, RZ, RZ, R27 ;  /* 0x000000ffff0d7224 */ /* 0x000fe400078e001b */
[----:B------:R-:W-:Y:S02]  /*23b90*/  IMAD.MOV.U32 R12, RZ, RZ, 0x3 ;  /* 0x00000003ff0c7424 */ /* 0x000fe400078e00ff */
[----:B------:R-:W-:-:S07]  /*23ba0*/  IMAD.MOV.U32 R2, RZ, RZ, R14 ;  /* 0x000000ffff027224 */ /* 0x000fce00078e000e */
[----:B------:R-:W-:Y:S05]  /*23bb0*/  WARPSYNC.COLLECTIVE R15, `(.L_x_8980) ;  /* 0x000000000f087348 */ /* 0x000fea0003c00000 */
[----:B------:R0:W1:Y:S02]  /*23bc0*/  SHFL.IDX P6, R14, R13, R12, R11 ;  /* 0x0000000c0d0e7389 */ /* 0x00006400000c000b */
[----:B01----:R-:W-:Y:S01]  /*23bd0*/  ENDCOLLECTIVE ;  /* 0x000000000000791b */ /* 0x003fe20003800000 */
.L_x_8980:
        /* <DEDUP_REMOVED lines=11> */
.L_x_8981:
[----:B------:R-:W-:Y:S01]  /*23c90*/  IMAD.MOV.U32 R2, RZ, RZ, R14 ;  /* 0x000000ffff027224 */ /* 0x000fe200078e000e */
[----:B------:R-:W-:Y:S06]  /*23ca0*/  BRA `(.L_x_8982) ;  /* 0xffffffac00687947 */ /* 0x000fec000383ffff */
.L_x_8844:
[----:B---3--:R3:W4:Y:S02]  /*23cb0*/  SYNCS.PHASECHK.TRANS64.TRYWAIT P0, [R6+URZ+0x38860], R21 ;  /* 0x03886015060075a7 */ /* 0x008724000800017f */
[----:B----4-:R-:W-:Y:S05]  /*23cc0*/  @!P0 NANOSLEEP.SYNCS 0x989680 ;  /* 0x009896800000895d */ /* 0x010fea0003900000 */
[----:B------:R-:W4:Y:S02]  /*23cd0*/  @!P0 SYNCS.PHASECHK.TRANS64 P0, [R6+URZ+0x38860], R21 ;  /* 0x03886015060085a7 */ /* 0x000f24000800007f */
[----:B----4-:R-:W-:Y:S05]  /*23ce0*/  @!P0 BRA `(.L_x_8844) ;  /* 0xfffffffc00f08947 */ /* 0x010fea000383ffff */
[----:B------:R-:W-:Y:S05]  /*23cf0*/  BRA `(.L_x_8983) ;  /* 0xffffffac00b87947 */ /* 0x000fea000383ffff */
.L_x_8845:
        /* <DEDUP_REMOVED lines=8> */
.L_x_8985:
[----:B------:R-:W-:Y:S05]  /*23d80*/  BSYNC B1 ;  /* 0x0000000000017941 */ /* 0x000fea0003800000 */
.L_x_8984:
        /* <DEDUP_REMOVED lines=13> */
.L_x_8986:
        /* <DEDUP_REMOVED lines=17> */
.L_x_8987:
        /* <DEDUP_REMOVED lines=16> */
.L_x_8988:
        /* <DEDUP_REMOVED lines=19> */
.L_x_8989:
        /* <DEDUP_REMOVED lines=14> */
.L_x_8990:
        /* <DEDUP_REMOVED lines=16> */
.L_x_8991:
        /* <DEDUP_REMOVED lines=14> */
.L_x_8992:
[----:B------:R-:W-:Y:S05]  /*24460*/  BRA `(.L_x_8993) ;  /* 0xffffffac00247947 */ /* 0x000fea000383ffff */
.L_x_8853:
        /* <DEDUP_REMOVED lines=8> */
.L_x_8995:
[----:B------:R-:W-:Y:S05]  /*244f0*/  BSYNC B0 ;  /* 0x0000000000007941 */ /* 0x000fea0003800000 */
.L_x_8994:
        /* <DEDUP_REMOVED lines=9> */
.L_x_8996:
        /* <DEDUP_REMOVED lines=18> */
.L_x_8997:
[----:B------:R-:W-:Y:S01]  /*246b0*/  IMAD.MOV.U32 R12, RZ, RZ, 0x2 ;  /* 0x00000002ff0c7424 */ /* 0x000fe200078e00ff */
[----:B------:R-:W-:-:S05]  /*246c0*/  SEL R5, R14, RZ, P1 ;  /* 0x000000ff0e057207 */ /* 0x000fca0000800000 */
[----:B------:R-:W-:-:S04]  /*246d0*/  IMAD.IADD R4, R2, 0x1, R5 ;  /* 0x0000000102047824 */ /* 0x000fc800078e0205 */
[----:B------:R-:W-:-:S07]  /*246e0*/  IMAD.MOV.U32 R13, RZ, RZ, R4 ;  /* 0x000000ffff0d7224 */ /* 0x000fce00078e0004 */
[----:B------:R-:W-:Y:S05]  /*246f0*/  WARPSYNC.COLLECTIVE R15, `(.L_x_8998) ;  /* 0x000000000f087348 */ /* 0x000fea0003c00000 */
[----:B------:R0:W1:Y:S02]  /*24700*/  SHFL.UP P6, R14, R13, R12, R11 ;  /* 0x0400000c0d0e7389 */ /* 0x00006400000c000b */
[----:B01----:R-:W-:Y:S01]  /*24710*/  ENDCOLLECTIVE ;  /* 0x000000000000791b */ /* 0x003fe20003800000 */
.L_x_8998:
[----:B------:R-:W-:Y:S01]  /*24720*/  IMAD.MOV.U32 R12, RZ, RZ, 0x4 ;  /* 0x00000004ff0c7424 */ /* 0x000fe200078e00ff */
[----:B------:R-:W-:-:S05]  /*24730*/  SEL R5, R14, RZ, P2 ;  /* 0x000000ff0e057207 */ /* 0x000fca0001000000 */
[----:B------:R-:W-:-:S04]  /*24740*/  IMAD.IADD R5, R4, 0x1, R5 ;  /* 0x0000000104057824 */ /* 0x000fc800078e0205 */
[----:B------:R-:W-:-:S07]  /*24750*/  IMAD.MOV.U32 R13, RZ, RZ, R5 ;  /* 0x000000ffff0d7224 */ /* 0x000fce00078e0005 */
[----:B------:R-:W-:Y:S05]  /*24760*/  WARPSYNC.COLLECTIVE R15, `(.L_x_8999) ;  /* 0x000000000f087348 */ /* 0x000fea0003c00000 */
[----:B------:R0:W1:Y:S02]  /*24770*/  SHFL.UP P6, R14, R13, R12, R11 ;  /* 0x0400000c0d0e7389 */ /* 0x00006400000c000b */
[----:B01----:R-:W-:Y:S01]  /*24780*/  ENDCOLLECTIVE ;  /* 0x000000000000791b */ /* 0x003fe20003800000 */
.L_x_8999:
[----:B------:R-:W-:Y:S01]  /*24790*/  IMAD.MOV.U32 R12, RZ, RZ, 0x8 ;  /* 0x00000008ff0c7424 */ /* 0x000fe200078e00ff */
[----:B------:R-:W-:-:S05]  /*247a0*/  SEL R6, R14, RZ, P3 ;  /* 0x000000ff0e067207 */ /* 0x000fca0001800000 */
[----:B------:R-:W-:-:S04]  /*247b0*/  IMAD.IADD R6, R5, 0x1, R6 ;  /* 0x0000000105067824 */ /* 0x000fc800078e0206 */
[----:B------:R-:W-:-:S07]  /*247c0*/  IMAD.MOV.U32 R13, RZ, RZ, R6 ;  /* 0x000000ffff0d7224 */ /* 0x000fce00078e0006 */
[----:B------:R-:W-:Y:S05]  /*247d0*/  WARPSYNC.COLLECTIVE R15, `(.L_x_9000) ;  /* 0x000000000f087348 */ /* 0x000fea0003c00000 */
[----:B------:R0:W1:Y:S02]  /*247e0*/  SHFL.UP P6, R14, R13, R12, R11 ;  /* 0x0400000c0d0e7389 */ /* 0x00006400000c000b */
[----:B01----:R-:W-:Y:S01]  /*247f0*/  ENDCOLLECTIVE ;  /* 0x000000000000791b */ /* 0x003fe20003800000 */
.L_x_9000:
[----:B------:R-:W-:Y:S01]  /*24800*/  IMAD.MOV.U32 R12, RZ, RZ, 0x10 ;  /* 0x00000010ff0c7424 */ /* 0x000fe200078e00ff */
[----:B------:R-:W-:-:S05]  /*24810*/  SEL R3, R14, RZ, P4 ;  /* 0x000000ff0e037207 */ /* 0x000fca0002000000 */
[----:B------:R-:W-:-:S04]  /*24820*/  IMAD.IADD R4, R6, 0x1, R3 ;  /* 0x0000000106047824 */ /* 0x000fc800078e0203 */
[----:B------:R-:W-:-:S07]  /*24830*/  IMAD.MOV.U32 R13, RZ, RZ, R4 ;  /* 0x000000ffff0d7224 */ /* 0x000fce00078e0004 */
[----:B------:R-:W-:Y:S05]  /*24840*/  WARPSYNC.COLLECTIVE R15, `(.L_x_9001) ;  /* 0x000000000f087348 */ /* 0x000fea0003c00000 */
[----:B------:R0:W1:Y:S02]  /*24850*/  SHFL.UP P6, R14, R13, R12, R11 ;  /* 0x0400000c0d0e7389 */ /* 0x00006400000c000b */
[----:B01----:R-:W-:Y:S01]  /*24860*/  ENDCOLLECTIVE ;  /* 0x000000000000791b */ /* 0x003fe20003800000 */
.L_x_9001:
        /* <DEDUP_REMOVED lines=8> */
.L_x_9002:
[----:B------:R-:W-:Y:S05]  /*248f0*/  BRA `(.L_x_9003) ;  /* 0xffffffac00b87947 */ /* 0x000fea000383ffff */
.L_x_8858:
        /* <DEDUP_REMOVED lines=8> */
.L_x_9005:
[----:B------:R-:W-:Y:S05]  /*24980*/  BSYNC B0 ;  /* 0x0000000000007941 */ /* 0x000fea0003800000 */
.L_x_9004:
        /* <DEDUP_REMOVED lines=8> */
.L_x_9006:
[----:B------:R-:W-:Y:S01]  /*24a10*/  IMAD.MOV.U32 R12, RZ, RZ, 0x4 ;  /* 0x00000004ff0c7424 */ /* 0x000fe200078e00ff */
[----:B------:R-:W-:-:S05]  /*24a20*/  SEL R14, R14, RZ, P2 ;  /* 0x000000ff0e0e7207 */ /* 0x000fca0001000000 */
[----:B------:R-:W-:-:S04]  /*24a30*/  IMAD.IADD R3, R13, 0x1, R14 ;  /* 0x000000010d037824 */ /* 0x000fc800078e020e */
[----:B------:R-:W-:-:S07]  /*24a40*/  IMAD.MOV.U32 R13, RZ, RZ, R3 ;  /* 0x000000ffff0d7224 */ /* 0x000fce00078e0003 */
[----:B------:R-:W-:Y:S05]  /*24a50*/  WARPSYNC.COLLECTIVE R15, `(.L_x_9007) ;  /* 0x000000000f087348 */ /* 0x000fea0003c00000 */
[----:B------:R0:W1:Y:S02]  /*24a60*/  SHFL.UP P6, R14, R13, R12, R11 ;  /* 0x0400000c0d0e7389 */ /* 0x00006400000c000b */
[----:B01----:R-:W-:Y:S01]  /*24a70*/  ENDCOLLECTIVE ;  /* 0x000000000000791b */ /* 0x003fe20003800000 */
.L_x_9007:
[----:B------:R-:W-:Y:S01]  /*24a80*/  IMAD.MOV.U32 R12, RZ, RZ, 0x8 ;  /* 0x00000008ff0c7424 */ /* 0x000fe200078e00ff */
[----:B------:R-:W-:-:S05]  /*24a90*/  SEL R4, R14, RZ, P3 ;  /* 0x000000ff0e047207 */ /* 0x000fca0001800000 */
[----:B------:R-:W-:-:S04]  /*24aa0*/  IMAD.IADD R4, R3, 0x1, R4 ;  /* 0x0000000103047824 */ /* 0x000fc800078e0204 */
[----:B------:R-:W-:-:S07]  /*24ab0*/  IMAD.MOV.U32 R13, RZ, RZ, R4 ;  /* 0x000000ffff0d7224 */ /* 0x000fce00078e0004 */
[----:B------:R-:W-:Y:S05]  /*24ac0*/  WARPSYNC.COLLECTIVE R15, `(.L_x_9008) ;  /* 0x000000000f087348 */ /* 0x000fea0003c00000 */
[----:B------:R0:W1:Y:S02]  /*24ad0*/  SHFL.UP P6, R14, R13, R12, R11 ;  /* 0x0400000c0d0e7389 */ /* 0x00006400000c000b */
[----:B01----:R-:W-:Y:S01]  /*24ae0*/  ENDCOLLECTIVE ;  /* 0x000000000000791b */ /* 0x003fe20003800000 */
.L_x_9008:
[----:B------:R-:W-:Y:S01]  /*24af0*/  IMAD.MOV.U32 R12, RZ, RZ, 0x10 ;  /* 0x00000010ff0c7424 */ /* 0x000fe200078e00ff */
[----:B------:R-:W-:-:S05]  /*24b00*/  SEL R5, R14, RZ, P4 ;  /* 0x000000ff0e057207 */ /* 0x000fca0002000000 */
[----:B------:R-:W-:-:S04]  /*24b10*/  IMAD.IADD R5, R4, 0x1, R5 ;  /* 0x0000000104057824 */ /* 0x000fc800078e0205 */
[----:B------:R-:W-:-:S07]  /*24b20*/  IMAD.MOV.U32 R13, RZ, RZ, R5 ;  /* 0x000000ffff0d7224 */ /* 0x000fce00078e0005 */
[----:B------:R-:W-:Y:S05]  /*24b30*/  WARPSYNC.COLLECTIVE R15, `(.L_x_9009) ;  /* 0x000000000f087348 */ /* 0x000fea0003c00000 */
[----:B------:R0:W1:Y:S02]  /*24b40*/  SHFL.UP P6, R14, R13, R12, R11 ;  /* 0x0400000c0d0e7389 */ /* 0x00006400000c000b */
[----:B01----:R-:W-:Y:S01]  /*24b50*/  ENDCOLLECTIVE ;  /* 0x000000000000791b */ /* 0x003fe20003800000 */
.L_x_9009:
        /* <DEDUP_REMOVED lines=8> */
.L_x_9010:
[----:B------:R-:W-:Y:S05]  /*24be0*/  BRA `(.L_x_9011) ;  /* 0xffffffac00987947 */ /* 0x000fea000383ffff */
.L_x_8860:
[----:B------:R-:W-:Y:S01]  /*24bf0*/  BSSY B0, `(.L_x_9012) ;  /* 0x0000006000007945 */ /* 0x000fe20003800000 */
[----:B------:R-:W-:Y:S01]  /*24c00*/  PLOP3.LUT P6, PT, P6, PT, PT, 0x8, 0x0 ;  /* 0x000000000000781c */ /* 0x000fe200037ce170 */
[----:B------:R-:W-:-:S12]  /*24c10*/  IMAD.MOV.U32 R15, RZ, RZ, -0x1 ;  /* 0xffffffffff0f7424 */ /* 0x000fd800078e00ff */
[----:B0-----:R-:W-:Y:S05]  /*24c20*/  WARPSYNC.COLLECTIVE R15, `(.L_x_9013) ;  /* 0x000000000f087348 */ /* 0x001fea0003c00000 */
[----:B------:R-:W-:Y:S01]  /*24c30*/  VOTE.ANY R14, PT, P6 ;  /* 0x00000000000e7806 */ /* 0x000fe200030e0100 */
[----:B0-----:R-:W-:Y:S06]  /*24c40*/  ENDCOLLECTIVE ;  /* 0x000000000000791b */ /* 0x001fec0003800000 */
.L_x_9013:
[----:B------:R-:W-:Y:S05]  /*24c50*/  BSYNC B0 ;  /* 0x0000000000007941 */ /* 0x000fea0003800000 */
.L_x_9012:
        /* <DEDUP_REMOVED lines=9> */
.L_x_9014:
[----:B------:R-:W-:Y:S01]  /*24cf0*/  IMAD.MOV.U32 R17, RZ, RZ, R14 ;  /* 0x000000ffff117224 */ /* 0x000fe200078e000e */
[----:B------:R-:W-:Y:S06]  /*24d00*/  BRA `(.L_x_9015) ;  /* 0xffffffac00887947 */ /* 0x000fec000383ffff */
.L_x_8862:
[----:B------:R-:W-:Y:S01]  /*24d10*/  BSSY B0, `(.L_x_9016) ;  /* 0x0000007000007945 */ /* 0x000fe20003800000 */
[----:B------:R-:W-:Y:S02]  /*24d20*/  IMAD.MOV.U32 R13, RZ, RZ, R3 ;  /* 0x000000ffff0d7224 */ /* 0x000fe400078e0003 */
[----:B------:R-:W-:Y:S02]  /*24d30*/  IMAD.MOV.U32 R11, RZ, RZ, 0x1f ;  /* 0x0000001fff0b7424 */ /* 0x000fe400078e00ff */
[----:B------:R-:W-:-:S07]  /*24d40*/  IMAD.MOV.U32 R15, RZ, RZ, -0x1 ;  /* 0xffffffffff0f7424 */ /* 0x000fce00078e00ff */
[----:B012---:R-:W-:Y:S05]  /*24d50*/  WARPSYNC.COLLECTIVE R15, `(.L_x_9017) ;  /* 0x000000000f087348 */ /* 0x007fea0003c00000 */
[----:B------:R3:W4:Y:S02]  /*24d60*/  SHFL.IDX P6, R14, R13, R12, R11 ;  /* 0x0000000c0d0e7389 */ /* 0x00072400000c000b */
[----:B01234-:R-:W-:Y:S01]  /*24d70*/  ENDCOLLECTIVE ;  /* 0x000000000000791b */ /* 0x01ffe20003800000 */
.L_x_9017:
[----:B------:R-:W-:Y:S05]  /*24d80*/  BSYNC B0 ;  /* 0x0000000000007941 */ /* 0x000fea0003800000 */
.L_x_9016:
[----:B------:R-:W-:Y:S01]  /*24d90*/  IMAD.MOV.U32 R6, RZ, RZ, R14 ;  /* 0x000000ffff067224 */ /* 0x000fe200078e000e */
[----:B------:R-:W-:Y:S06]  /*24da0*/  BRA `(.L_x_8861) ;  /* 0xffffffac007c7947 */ /* 0x000fec000383ffff */
.L_x_8866:
[----:B0-----:R0:W1:Y:S02]  /*24db0*/  SYNCS.PHASECHK.TRANS64.TRYWAIT P0, [R4+URZ+0x38820], R0 ;  /* 0x03882000040075a7 */ /* 0x001064000800017f */
[----:B-1----:R-:W-:Y:S05]  /*24dc0*/  @!P0 NANOSLEEP.SYNCS 0x989680 ;  /* 0x009896800000895d */ /* 0x002fea0003900000 */
[----:B------:R-:W1:Y:S02]  /*24dd0*/  @!P0 SYNCS.PHASECHK.TRANS64 P0, [R4+URZ+0x38820], R0 ;  /* 0x03882000040085a7 */ /* 0x000e64000800007f */
[----:B-1----:R-:W-:Y:S05]  /*24de0*/  @!P0 BRA `(.L_x_8866) ;  /* 0xfffffffc00f08947 */ /* 0x002fea000383ffff */
[----:B------:R-:W-:Y:S05]  /*24df0*/  BRA `(.L_x_9018) ;  /* 0xffffffb000f47947 */ /* 0x000fea000383ffff */
.L_x_8867:
        /* <DEDUP_REMOVED lines=11> */
.L_x_9020:
[----:B------:R-:W-:Y:S05]  /*24eb0*/  BSYNC B0 ;  /* 0x0000000000007941 */ /* 0x000fea0003800000 */
.L_x_9019:
[----:B------:R-:W-:Y:S05]  /*24ec0*/  BRA `(.L_x_9021) ;  /* 0xffffffb000dc7947 */ /* 0x000fea000383ffff */
.L_x_8868:
[----:B------:R-:W-:Y:S01]  /*24ed0*/  BSSY B0, `(.L_x_9022) ;  /* 0x0000006000007945 */ /* 0x000fe20003800000 */
[----:B------:R-:W-:-:S07]  /*24ee0*/  IMAD.MOV.U32 R15, RZ, RZ, -0x1 ;  /* 0xffffffffff0f7424 */ /* 0x000fce00078e00ff */
[----:B0-234-:R-:W-:Y:S05]  /*24ef0*/  WARPSYNC.COLLECTIVE R15, `(.L_x_9023) ;  /* 0x000000000f0c7348 */ /* 0x01dfea0003c00000 */
[----:B------:R-:W-:Y:S02]  /*24f00*/  ELECT P6, UR62, PT ;  /* 0x00000000003e782f */ /* 0x000fe400038c0000 */
[----:B------:R-:W-:Y:S01]  /*24f10*/  MOV R14, UR62 ;  /* 0x0000003e000e7c02 */ /* 0x000fe20008000f00 */
[----:B0-234-:R-:W-:Y:S10]  /*24f20*/  ENDCOLLECTIVE ;  /* 0x000000000000791b */ /* 0x01dff40003800000 */
.L_x_9023:
[----:B------:R-:W-:Y:S05]  /*24f30*/  BSYNC B0 ;  /* 0x0000000000007941 */ /* 0x000fea0003800000 */
.L_x_9022:
[----:B------:R-:W-:Y:S05]  /*24f40*/  BRA `(.L_x_9024) ;  /* 0xffffffb000d07947 */ /* 0x000fea000383ffff */
.L_x_8870:
[----:B0-----:R0:W1:Y:S02]  /*24f50*/  SYNCS.PHASECHK.TRANS64.TRYWAIT P1, [R5+URZ+0x38840], R0 ;  /* 0x03884000050075a7 */ /* 0x001064000802017f */
[----:B-1----:R-:W-:Y:S05]  /*24f60*/  @!P1 NANOSLEEP.SYNCS 0x989680 ;  /* 0x009896800000995d */ /* 0x002fea0003900000 */
[----:B------:R-:W1:Y:S02]  /*24f70*/  @!P1 SYNCS.PHASECHK.TRANS64 P1, [R5+URZ+0x38840], R0 ;  /* 0x03884000050095a7 */ /* 0x000e64000802007f */
[----:B-1----:R-:W-:Y:S05]  /*24f80*/  @!P1 BRA `(.L_x_8870) ;  /* 0xfffffffc00f09947 */ /* 0x002fea000383ffff */
[----:B------:R-:W-:Y:S05]  /*24f90*/  BRA `(.L_x_9025) ;  /* 0xffffffb000f07947 */ /* 0x000fea000383ffff */
.L_x_8872:
[----:B-1----:R1:W0:Y:S02]  /*24fa0*/  SYNCS.PHASECHK.TRANS64.TRYWAIT P1, [R25+URZ+0x38840], R2 ;  /* 0x03884002190075a7 */ /* 0x002224000802017f */
[----:B0-----:R-:W-:Y:S05]  /*24fb0*/  @!P1 NANOSLEEP.SYNCS 0x989680 ;  /* 0x009896800000995d */ /* 0x001fea0003900000 */
[----:B------:R-:W0:Y:S02]  /*24fc0*/  @!P1 SYNCS.PHASECHK.TRANS64 P1, [R25+URZ+0x38840], R2 ;  /* 0x03884002190095a7 */ /* 0x000e24000802007f */
[----:B0-----:R-:W-:Y:S05]  /*24fd0*/  @!P1 BRA `(.L_x_8872) ;  /* 0xfffffffc00f09947 */ /* 0x001fea000383ffff */
[----:B------:R-:W-:Y:S05]  /*24fe0*/  BRA `(.L_x_9026) ;  /* 0xffffffb000fc7947 */ /* 0x000fea000383ffff */
.L_x_8874:
[----:B------:R0:W0:Y:S02]  /*24ff0*/  SYNCS.PHASECHK.TRANS64.TRYWAIT P1, [R5+URZ+0x38860], R0 ;  /* 0x03886000050075a7 */ /* 0x000024000802017f */
[----:B0-----:R-:W-:Y:S05]  /*25000*/  @!P1 NANOSLEEP.SYNCS 0x989680 ;  /* 0x009896800000995d */ /* 0x001fea0003900000 */
[----:B------:R-:W0:Y:S02]  /*25010*/  @!P1 SYNCS.PHASECHK.TRANS64 P1, [R5+URZ+0x38860], R0 ;  /* 0x03886000050095a7 */ /* 0x000e24000802007f */
[----:B0-----:R-:W-:Y:S05]  /*25020*/  @!P1 BRA `(.L_x_8874) ;  /* 0xfffffffc00f09947 */ /* 0x001fea000383ffff */
[----:B------:R-:W-:Y:S05]  /*25030*/  BRA `(.L_x_9027) ;  /* 0xffffffb000f87947 */ /* 0x000fea000383ffff */
.L_x_9028:
        /* <DEDUP_REMOVED lines=12> */
.L_x_15550:


//--------------------- .text._ZN7cutlass13device_kernelIN5flash11enable_sm90INS1_16FlashAttnFwdSm90INS1_25CollectiveMainloopFwdSm90ILi2EN4cute5tupleIJNS5_1CILi1EEES8_S8_EEENS6_IJNS7_ILi128EEENS7_ILi96EEENS7_ILi64EEEEEELi256ENS_10bfloat16_tEfNS_4arch4Sm90ELb0ELb0ELb0ELb0ELb1ELb0ELb0ELb1ELb0ELb1ELb0ELb0EEENS1_21CollectiveEpilogueFwdINS6_IJSA_NS7_ILi256EEESB_EEES9_SE_SG_Li256ELb0ELb1ELb0ELb0EEENS1_29StaticPersistentTileSchedulerILb0EEEEEEEEEvNT_6ParamsE --------------------------
	.section	.text._ZN7cutlass13device_kernelIN5flash11enable_sm90INS1_16FlashAttnFwdSm90INS1_25CollectiveMainloopFwdSm90ILi2EN4cute5tupleIJNS5_1CILi1EEES8_S8_EEENS6_IJNS7_ILi128EEENS7_ILi96EEENS7_ILi64EEEEEELi256ENS_10bfloat16_tEfNS_4arch4Sm90ELb0ELb0ELb0ELb0ELb1ELb0ELb0ELb1ELb0ELb1ELb0ELb0EEENS1_21CollectiveEpilogueFwdINS6_IJSA_NS7_ILi256EEESB_EEES9_SE_SG_Li256ELb0ELb1ELb0ELb0EEENS1_29StaticPersistentTileSchedulerILb0EEEEEEEEEvNT_6ParamsE,"ax",@progbits
	.align	128
.text._ZN7cutlass13device_kernelIN5flash11enable_sm90INS1_16FlashAttnFwdSm90INS1_25CollectiveMainloopFwdSm90ILi2EN4cute5tupleIJNS5_1CILi1EEES8_S8_EEENS6_IJNS7_ILi128EEENS7_ILi96EEENS7_ILi64EEEEEELi256ENS_10bfloat16_tEfNS_4arch4Sm90ELb0ELb0ELb0ELb0ELb1ELb0ELb0ELb1ELb0ELb1ELb0ELb0EEENS1_21CollectiveEpilogueFwdINS6_IJSA_NS7_ILi256EEESB_EEES9_SE_SG_Li256ELb0ELb1ELb0ELb0EEENS1_29StaticPersistentTileSchedulerILb0EEEEEEEEEvNT_6ParamsE:
        .type           _ZN7cutlass13device_kernelIN5flash11enable_sm90INS1_16FlashAttnFwdSm90INS1_25CollectiveMainloopFwdSm90ILi2EN4cute5tupleIJNS5_1CILi1EEES8_S8_EEENS6_IJNS7_ILi128EEENS7_ILi96EEENS7_ILi64EEEEEELi256ENS_10bfloat16_tEfNS_4arch4Sm90ELb0ELb0ELb0ELb0ELb1ELb0ELb0ELb1ELb0ELb1ELb0ELb0EEENS1_21CollectiveEpilogueFwdINS6_IJSA_NS7_ILi256EEESB_EEES9_SE_SG_Li256ELb0ELb1ELb0ELb0EEENS1_29StaticPersistentTileSchedulerILb0EEEEEEEEEvNT_6ParamsE,@function
        .size           _ZN7cutlass13device_kernelIN5flash11enable_sm90INS1_16FlashAttnFwdSm90INS1_25CollectiveMainloopFwdSm90ILi2EN4cute5tupleIJNS5_1CILi1EEES8_S8_EEENS6_IJNS7_ILi128EEENS7_ILi96EEENS7_ILi64EEEEEELi256ENS_10bfloat16_tEfNS_4arch4Sm90ELb0ELb0ELb0ELb0ELb1ELb0ELb0ELb1ELb0ELb1ELb0ELb0EEENS1_21CollectiveEpilogueFwdINS6_IJSA_NS7_ILi256EEESB_EEES9_SE_SG_Li256ELb0ELb1ELb0ELb0EEENS1_29StaticPersistentTileSchedulerILb0EEEEEEEEEvNT_6ParamsE,(.L_x_15551 - _ZN7cutlass13device_kernelIN5flash11enable_sm90INS1_16FlashAttnFwdSm90INS1_25CollectiveMainloopFwdSm90ILi2EN4cute5tupleIJNS5_1CILi1EEES8_S8_EEENS6_IJNS7_ILi128EEENS7_ILi96EEENS7_ILi64EEEEEELi256ENS_10bfloat16_tEfNS_4arch4Sm90ELb0ELb0ELb0ELb0ELb1ELb0ELb0ELb1ELb0ELb1ELb0ELb0EEENS1_21CollectiveEpilogueFwdINS6_IJSA_NS7_ILi256EEESB_EEES9_SE_SG_Li256ELb0ELb1ELb0ELb0EEENS1_29StaticPersistentTileSchedulerILb0EEEEEEEEEvNT_6ParamsE)
        .other          _ZN7cutlass13device_kernelIN5flash11enable_sm90INS1_16FlashAttnFwdSm90INS1_25CollectiveMainloopFwdSm90ILi2EN4cute5tupleIJNS5_1CILi1EEES8_S8_EEENS6_IJNS7_ILi128EEENS7_ILi96EEENS7_ILi64EEEEEELi256ENS_10bfloat16_tEfNS_4arch4Sm90ELb0ELb0ELb0ELb0ELb1ELb0ELb0ELb1ELb0ELb1ELb0ELb0EEENS1_21CollectiveEpilogueFwdINS6_IJSA_NS7_ILi256EEESB_EEES9_SE_SG_Li256ELb0ELb1ELb0ELb0EEENS1_29StaticPersistentTileSchedulerILb0EEEEEEEEEvNT_6ParamsE,@"STO_CUDA_ENTRY STV_DEFAULT"
_ZN7cutlass13device_kernelIN5flash11enable_sm90INS1_16FlashAttnFwdSm90INS1_25CollectiveMainloopFwdSm90ILi2EN4cute5tupleIJNS5_1CILi1EEES8_S8_EEENS6_IJNS7_ILi128EEENS7_ILi96EEENS7_ILi64EEEEEELi256ENS_10bfloat16_tEfNS_4arch4Sm90ELb0ELb0ELb0ELb0ELb1ELb0ELb0ELb1ELb0ELb1ELb0ELb0EEENS1_21CollectiveEpilogueFwdINS6_IJSA_NS7_ILi256EEESB_EEES9_SE_SG_Li256ELb0ELb1ELb0ELb0EEENS1_29StaticPersistentTileSchedulerILb0EEEEEEEEEvNT_6ParamsE:
        /* <DEDUP_REMOVED lines=13> */
[----:B------:R-:W-:-:S04]  /*00d0*/  VOTEU.ALL UP1, P0 ;  /* 0x00000000003f7886 */ /* 0x000fc80000020000 */
        /* <DEDUP_REMOVED lines=31> */
.L_x_9029:
        /* <DEDUP_REMOVED lines=22> */
.L_x_9030:
        /* <DEDUP_REMOVED lines=18> */
.L_x_9031:
        /* <DEDUP_REMOVED lines=22> */
.L_x_9032:
        /* <DEDUP_REMOVED lines=23> */
.L_x_9033:
        /* <DEDUP_REMOVED lines=8> */
.L_x_9035:
[----:B------:R-:W-:-:S08]  /*08a0*/  NOP ;  /* 0x0000000000007918 */ /* 0x000fd00000000000 */
[----:B------:R-:W0:Y:S02]  /*08b0*/  USETMAXREG.TRY_ALLOC.CTAPOOL UP0, 0xe8 ;  /* 0x000000e8000079c8 */ /* 0x000e240008000600 */
[----:B0-----:R-:W-:-:S13]  /*08c0*/  PLOP3.LUT P0, PT, PT, PT, UP0, 0x80, 0x0 ;  /* 0x000000000000781c */ /* 0x001fda0003f0f008 */
[----:B------:R-:W-:Y:S05]  /*08d0*/  @!P0 BRA `(.L_x_9035) ;  /* 0xfffffffc00f08947 */ /* 0x000fea000383ffff */
[----:B------:R-:W-:Y:S01]  /*08e0*/  SHF.R.U32.HI R0, RZ, 0x7, R19 ;  /* 0x00000007ff007819 */ /* 0x000fe20000011613 */
[----:B------:R-:W0:Y:S08]  /*08f0*/  S2UR UR45, SR_CTAID.X ;  /* 0x00000000002d79c3 */ /* 0x000e300000002500 */
[----:B------:R-:W-:Y:S06]  /*0900*/  BAR.ARV 0x8, 0x180 ;  /* 0x0206000000007b1d */ /* 0x000fec0000002000 */
[----:B------:R-:W-:-:S02]  /*0910*/  ISETP.NE.AND P0, PT, R0, 0x1, PT ;  /* 0x000000010000780c */ /* 0x000fc40003f05270 */
[----:B------:R-:W0:Y:S11]  /*0920*/  LDC R0, c[0x0][0xc34] ;  /* 0x00030d00ff007b82 */ /* 0x000e360000000800 */
[----:B------:R-:W-:Y:S06]  /*0930*/  @!P0 BAR.ARV 0x9, 0x100 ;  /* 0x0244000000008b1d */ /* 0x000fec0000002000 */
[----:B0-----:R-:W-:-:S13]  /*0940*/  ISETP.LE.AND P0, PT, R0, UR45, PT ;  /* 0x0000002d00007c0c */ /* 0x001fda000bf03270 */
[----:B------:R-:W-:Y:S05]  /*0950*/  @P0 EXIT ;  /* 0x000000000000094d */ /* 0x000fea0003800000 */
[----:B------:R-:W-:Y:S01]  /*0960*/  VIADD R19, R19, 0xffffff80 ;  /* 0xffffff8013137836 */ /* 0x000fe20000000000 */
[----:B------:R-:W-:Y:S01]  /*0970*/  ULOP3.LUT UR47, UR38, 0x1, URZ, 0xfc, !UPT ;  /* 0x00000001262f7892 */ /* 0x000fe2000f8efc3f */
[----:B------:R-:W-:Y:S01]  /*0980*/  UMOV UR46, URZ ;  /* 0x0000003f002e7c82 */ /* 0x000fe20008000000 */
[----:B------:R-:W-:Y:S02]  /*0990*/  UMOV UR36, URZ ;  /* 0x0000003f00247c82 */ /* 0x000fe40008000000 */
[----:B------:R-:W-:Y:S01]  /*09a0*/  SHF.R.S32.HI R0, RZ, 0x1f, R19 ;  /* 0x0000001fff007819 */ /* 0x000fe20000011413 */
[----:B------:R-:W-:-:S03]  /*09b0*/  UMOV UR37, URZ ;  /* 0x0000003f00257c82 */ /* 0x000fc60008000000 */
[CC--:B------:R-:W-:Y:S02]  /*09c0*/  LEA.HI R3, R0.reuse, R19.reuse, RZ, 0x7 ;  /* 0x0000001300037211 */ /* 0x0c0fe400078f38ff */
[CC--:B------:R-:W-:Y:S02]  /*09d0*/  LEA.HI R4, R0.reuse, R19.reuse, RZ, 0x5 ;  /* 0x0000001300047211 */ /* 0x0c0fe400078f28ff */
[----:B------:R-:W-:Y:S02]  /*09e0*/  LOP3.LUT R2, R3, 0xffffff80, RZ, 0xc0, !PT ;  /* 0xffffff8003027812 */ /* 0x000fe400078ec0ff */
[-C--:B------:R-:W-:Y:S01]  /*09f0*/  LEA.HI R200, R0, R19.reuse, RZ, 0x3 ;  /* 0x0000001300c87211 */ /* 0x080fe200078f18ff */
[----:B------:R-:W-:Y:S01]  /*0a00*/  IMAD.SHL.U32 R6, R4, 0x20, RZ ;  /* 0x0000002004067824 */ /* 0x000fe200078e00ff */
[----:B------:R-:W-:Y:S01]  /*0a10*/  SHF.R.S32.HI R206, RZ, 0x7, R3 ;  /* 0x00000007ffce7819 */ /* 0x000fe20000011403 */
[----:B------:R-:W-:Y:S01]  /*0a20*/  IMAD.IADD R205, R19, 0x1, -R2 ;  /* 0x0000000113cd7824 */ /* 0x000fe200078e0a02 */
[----:B------:R-:W-:-:S02]  /*0a30*/  LEA.HI R2, R0, R19, RZ, 0x4 ;  /* 0x0000001300027211 */ /* 0x000fc400078f20ff */
[----:B------:R-:W-:Y:S02]  /*0a40*/  LOP3.LUT R7, R6, 0xfffffc00, RZ, 0xc0, !PT ;  /* 0xfffffc0006077812 */ /* 0x000fe400078ec0ff */
[----:B------:R-:W-:Y:S02]  /*0a50*/  SHF.R.S32.HI R8, RZ, 0x1f, R205 ;  /* 0x0000001fff087819 */ /* 0x000fe400000114cd */
[----:B------:R-:W-:Y:S02]  /*0a60*/  LOP3.LUT R4, R2, 0x3fffff0, RZ, 0xc0, !PT ;  /* 0x03fffff002047812 */ /* 0x000fe400078ec0ff */
[----:B------:R-:W-:Y:S02]  /*0a70*/  LEA.HI R9, R8, R205, RZ, 0x2 ;  /* 0x000000cd08097211 */ /* 0x000fe400078f10ff */
[----:B------:R-:W-:Y:S01]  /*0a80*/  SHF.R.S32.HI R5, RZ, 0x4, R2 ;  /* 0x00000004ff057819 */ /* 0x000fe20000011402 */
[----:B------:R-:W-:Y:S01]  /*0a90*/  IMAD.IADD R4, R19, 0x1, -R4 ;  /* 0x0000000113047824 */ /* 0x000fe200078e0a04 */
[----:B------:R-:W-:-:S02]  /*0aa0*/  LEA.HI R6, R0, R19, RZ, 0x2 ;  /* 0x0000001300067211 */ /* 0x000fc400078f10ff */
[----:B------:R-:W-:Y:S01]  /*0ab0*/  SHF.R.S32.HI R10, RZ, 0x2, R9 ;  /* 0x00000002ff0a7819 */ /* 0x000fe20000011409 */
[----:B------:R-:W-:Y:S01]  /*0ac0*/  IMAD R7, R4, 0x40, R7 ;  /* 0x0000004004077824 */ /* 0x000fe200078e0207 */
[----:B------:R-:W-:Y:S02]  /*0ad0*/  SHF.R.S32.HI R11, RZ, 0x1f, R9 ;  /* 0x0000001fff0b7819 */ /* 0x000fe40000011409 */
[----:B------:R-:W-:Y:S02]  /*0ae0*/  LEA.HI R2, R2, R5, RZ, 0x1 ;  /* 0x0000000502027211 */ /* 0x000fe400078f08ff */
[----:B------:R-:W-:Y:S02]  /*0af0*/  LOP3.LUT R6, R6, 0xfffffffc, RZ, 0xc0, !PT ;  /* 0xfffffffc06067812 */ /* 0x000fe400078ec0ff */
[----:B------:R-:W-:Y:S02]  /*0b00*/  LEA.HI R11, R11, R10, RZ, 0x3 ;  /* 0x0000000a0b0b7211 */ /* 0x000fe400078f18ff */
[----:B------:R-:W-:Y:S01]  /*0b10*/  LOP3.LUT R2, R2, 0x1ffffffe, RZ, 0xc0, !PT ;  /* 0x1ffffffe02027812 */ /* 0x000fe200078ec0ff */
[----:B------:R-:W-:Y:S01]  /*0b20*/  IMAD.IADD R6, R19, 0x1, -R6 ;  /* 0x0000000113067824 */ /* 0x000fe200078e0a06 */
[----:B------:R-:W-:-:S02]  /*0b30*/  LOP3.LUT R4, R200, 0xfffffff8, RZ, 0xc0, !PT ;  /* 0xfffffff8c8047812 */ /* 0x000fc400078ec0ff */
[----:B------:R-:W-:Y:S01]  /*0b40*/  LOP3.LUT R11, R11, 0xfffffff8, RZ, 0xc0, !PT ;  /* 0xfffffff80b0b7812 */ /* 0x000fe200078ec0ff */
[----:B------:R-:W-:Y:S01]  /*0b50*/  IMAD.IADD R2, R5, 0x1, -R2 ;  /* 0x0000000105027824 */ /* 0x000fe200078e0a02 */
[----:B------:R-:W-:Y:S01]  /*0b60*/  LEA.HI R8, R8, R205, RZ, 0x5 ;  /* 0x000000cd08087211 */ /* 0x000fe200078f28ff */
[----:B------:R-:W-:Y:S01]  /*0b70*/  IMAD.IADD R19, R19, 0x1, -R4 ;  /* 0x0000000113137824 */ /* 0x000fe200078e0a04 */
[----:B------:R-:W-:Y:S01]  /*0b80*/  LEA.HI R3, R3, R206, RZ, 0x1 ;  /* 0x000000ce03037211 */ /* 0x000fe200078f08ff */
[----:B------:R-:W-:Y:S01]  /*0b90*/  IMAD.IADD R11, R10, 0x1, -R11 ;  /* 0x000000010a0b7824 */ /* 0x000fe200078e0a0b */
[----:B------:R-:W-:Y:S01]  /*0ba0*/  SHF.R.S32.HI R8, RZ, 0x5, R8 ;  /* 0x00000005ff087819 */ /* 0x000fe20000011408 */
[----:B------:R-:W-:Y:S01]  /*0bb0*/  IMAD R210, R2, 0x8, R7 ;  /* 0x0000000802d27824 */ /* 0x000fe200078e0207 */
[----:B------:R-:W-:Y:S01]  /*0bc0*/  LEA.HI R0, R6, R6, RZ, 0x1 ;  /* 0x0000000606007211 */ /* 0x000fe200078f08ff */
[----:B------:R-:W-:Y:S01]  /*0bd0*/  IMAD.SHL.U32 R2, R19, 0x8, RZ ;  /* 0x0000000813027824 */ /* 0x000fe200078e00ff */
[----:B------:R-:W-:Y:S01]  /*0be0*/  LOP3.LUT R3, R3, 0x3fffffe, RZ, 0xc0, !PT ;  /* 0x03fffffe03037812 */ /* 0x000fe200078ec0ff */
[----:B------:R-:W-:Y:S01]  /*0bf0*/  IMAD R8, R8, 0x10, R11 ;  /* 0x0000001008087824 */ /* 0x000fe200078e020b */
[----:B------:R-:W-:Y:S01]  /*0c00*/  LOP3.LUT R5, R0, 0x1ffffffe, RZ, 0xc0, !PT ;  /* 0x1ffffffe00057812 */ /* 0x000fe200078ec0ff */
[----:B------:R-:W-:Y:S01]  /*0c10*/  VIADD R18, R2, 0x40 ;  /* 0x0000004002127836 */ /* 0x000fe20000000000 */
[----:B------:R-:W-:Y:S01]  /*0c20*/  LOP3.LUT R208, R9, 0x7ffffffc, RZ, 0xc0, !PT ;  /* 0x7ffffffc09d07812 */ /* 0x000fe200078ec0ff */
[----:B------:R-:W-:Y:S01]  /*0c30*/  IMAD.IADD R3, R206, 0x1, -R3 ;  /* 0x00000001ce037824 */ /* 0x000fe200078e0a03 */
[----:B------:R-:W-:Y:S01]  /*0c40*/  SHF.R.S32.HI R200, RZ, 0x3, R200 ;  /* 0x00000003ffc87819 */ /* 0x000fe200000114c8 */
[C---:B------:R-:W-:Y:S01]  /*0c50*/  VIADD R17, R2.reuse, 0x80 ;  /* 0x0000008002117836 */ /* 0x040fe20000000000 */
[----:B------:R-:W-:Y:S01]  /*0c60*/  SHF.R.S32.HI R214, RZ, 0x1f, R18 ;  /* 0x0000001fffd67819 */ /* 0x000fe20000011412 */
[----:B------:R-:W-:Y:S01]  /*0c70*/  VIADD R16, R2, 0xc0 ;  /* 0x000000c002107836 */ /* 0x000fe20000000000 */
[----:B------:R-:W-:Y:S01]  /*0c80*/  IADD3 R208, R205, -R208, RZ ;  /* 0x800000d0cdd07210 */ /* 0x000fe20007ffe0ff */
[----:B------:R-:W-:Y:S01]  /*0c90*/  IMAD.IADD R6, R6, 0x1, -R5 ;  /* 0x0000000106067824 */ /* 0x000fe200078e0a05 */
[----:B------:R-:W-:Y:S01]  /*0ca0*/  SHF.R.S32.HI R213, RZ, 0x1f, R17 ;  /* 0x0000001fffd57819 */ /* 0x000fe20000011411 */
[----:B------:R-:W-:Y:S01]  /*0cb0*/  IMAD R207, R3, 0x40, R8 ;  /* 0x0000004003cf7824 */ /* 0x000fe200078e0208 */
[----:B------:R-:W-:-:S03]  /*0cc0*/  SHF.R.S32.HI R212, RZ, 0x1f, R16 ;  /* 0x0000001fffd47819 */ /* 0x000fc60000011410 */
[----:B------:R-:W-:-:S07]  /*0cd0*/  IMAD R209, R6, 0x8, R207 ;  /* 0x0000000806d17824 */ /* 0x000fce00078e02cf */
.L_x_9068:
[----:B0-----:R-:W0:Y:S01]  /*0ce0*/  SHFL.IDX PT, R0, R206, RZ, 0x1f ;  /* 0x00001fffce007589 */ /* 0x001e2200000e0000 */
[----:B-1----:R-:W1:Y:S01]  /*0cf0*/  S2UR UR39, SR_CgaCtaId ;  /* 0x00000000002779c3 */ /* 0x002e620000008800 */
[----:B------:R-:W-:Y:S01]  /*0d00*/  ULDC.64 UR6, c[0x0][0x418] ;  /* 0x0001060000067ab9 */ /* 0x000fe20000000a00 */
[----:B------:R-:W-:Y:S01]  /*0d10*/  ULDC UR4, c[0x0][0xc38] ;  /* 0x00030e0000047ab9 */ /* 0x000fe20000000800 */
[----:B------:R-:W-:Y:S02]  /*0d20*/  UISETP.NE.U32.AND UP0, UPT, UR6, URZ, UPT ;  /* 0x0000003f0600728c */ /* 0x000fe4000bf05070 */
[----:B------:R-:W-:Y:S01]  /*0d30*/  UISETP.NE.AND UP1, UPT, UR4, 0x1, UPT ;  /* 0x000000010400788c */ /* 0x000fe2000bf25270 */
[----:B------:R-:W-:Y:S02]  /*0d40*/  UMOV UR41, 0x400 ;  /* 0x0000040000297882 */ /* 0x000fe40000000000 */
[----:B------:R-:W-:Y:S01]  /*0d50*/  ULDC UR4, c[0x0][0xc44] ;  /* 0x0003110000047ab9 */ /* 0x000fe20000000800 */
[----:B------:R-:W-:-:S02]  /*0d60*/  UISETP.NE.AND.EX UP0, UPT, UR7, URZ, UPT, UP0 ;  /* 0x0000003f0700728c */ /* 0x000fc4000bf05300 */
[----:B------:R-:W-:Y:S01]  /*0d70*/  UISETP.NE.AND UP2, UPT, UR4, 0x1, UPT ;  /* 0x000000010400788c */ /* 0x000fe2000bf45270 */
[----:B------:R-:W-:Y:S01]  /*0d80*/  ULDC UR42, c[0x0][0x424] ;  /* 0x00010900002a7ab9 */ /* 0x000fe20000000800 */
[----:B------:R-:W-:Y:S01]  /*0d90*/  ULDC UR10, c[0x0][0x2f0] ;  /* 0x0000bc00000a7ab9 */ /* 0x000fe20000000800 */
[----:B------:R-:W-:Y:S02]  /*0da0*/  USEL UR42, UR42, 0x1, UP0 ;  /* 0x000000012a2a7887 */ /* 0x000fe40008000000 */
[----:B------:R-:W-:Y:S01]  /*0db0*/  @UP1 ULDC UR4, c[0x0][0xc3c] ;  /* 0x00030f0000041ab9 */ /* 0x000fe20000000800 */
[----:B------:R-:W-:Y:S01]  /*0dc0*/  @UP1 ULDC UR12, c[0x0][0xc40] ;  /* 0x00031000000c1ab9 */ /* 0x000fe20000000800 */
[----:B------:R-:W-:Y:S02]  /*0dd0*/  UIMAD.WIDE.U32 UR4, UR45, UR4, URZ ;  /* 0x000000042d0472a5 */ /* 0x000fe4000f8e003f */
[----:B------:R-:W-:Y:S01]  /*0de0*/  UIMAD UR42, UR42, UR10, URZ ;  /* 0x0000000a2a2a72a4 */ /* 0x000fe2000f8e023f */
[----:B0-----:R-:W-:Y:S01]  /*0df0*/  R2UR UR6, R0 ;  /* 0x00000000000672ca */ /* 0x001fe200000e0000 */
[----:B-1----:R-:W-:Y:S01]  /*0e00*/  ULEA UR41, UR39, UR41, 0x18 ;  /* 0x0000002927297291 */ /* 0x002fe2000f8ec03f */
[----:B------:R-:W-:Y:S01]  /*0e10*/  UMOV UR40, UR45 ;  /* 0x0000002d00287c82 */ /* 0x000fe20008000000 */
[----:B------:R-:W-:-:S02]  /*0e20*/  @UP1 USHF.R.U32.HI UR40, URZ, UR12, UR5 ;  /* 0x0000000c3f281299 */ /* 0x000fc40008011605 */
[----:B------:R-:W-:Y:S01]  /*0e30*/  UIADD3 UR11, UR41, 0x18400, URZ ;  /* 0x00018400290b7890 */ /* 0x000fe2000fffe03f */
[----:B------:R-:W-:-:S03]  /*0e40*/  @UP2 ULDC.64 UR8, c[0x0][0xc48] ;  /* 0x0003120000082ab9 */ /* 0x000fc60000000a00 */
[----:B------:R-:W-:Y:S02]  /*0e50*/  ULOP3.LUT UP0, URZ, UR11, 0x1bf, URZ, 0xc0, !UPT ;  /* 0x000001bf0b3f7892 */ /* 0x000fe4000f80c03f */
[----:B------:R-:W-:Y:S02]  /*0e60*/  UIMAD.WIDE.U32 UR4, UR40, UR8, URZ ;  /* 0x00000008280472a5 */ /* 0x000fe4000f8e003f */
[----:B------:R-:W-:Y:S02]  /*0e70*/  ULEA.HI UR7, UR6, UR6, URZ, 0x1 ;  /* 0x0000000606077291 */ /* 0x000fe4000f8f083f */
[----:B------:R-:W-:Y:S01]  /*0e80*/  PLOP3.LUT P0, PT, PT, PT, UP0, 0x80, 0x0 ;  /* 0x000000000000781c */ /* 0x000fe20003f0f008 */
[----:B------:R-:W-:Y:S01]  /*0e90*/  UMOV UR43, UR40 ;  /* 0x00000028002b7c82 */ /* 0x000fe20008000000 */
[----:B------:R-:W-:Y:S02]  /*0ea0*/  ULOP3.LUT UR7, UR7, 0x1e, URZ, 0xc0, !UPT ;  /* 0x0000001e07077892 */ /* 0x000fe4000f8ec03f */
[----:B------:R-:W-:-:S02]  /*0eb0*/  @UP2 USHF.R.U32.HI UR43, URZ, UR9, UR5 ;  /* 0x000000093f2b2299 */ /* 0x000fc40008011605 */
[----:B------:R-:W-:Y:S02]  /*0ec0*/  UIADD3 UR7, UR6, -UR7, URZ ;  /* 0x8000000706077290 */ /* 0x000fe4000fffe03f */
[----:B------:R-:W-:Y:S02]  /*0ed0*/  UIADD3 UR6, UR42, 0x5f, URZ ;  /* 0x0000005f2a067890 */ /* 0x000fe4000fffe03f */
[----:B------:R-:W-:Y:S02]  /*0ee0*/  ULEA UR8, UR7, UR11, 0xd ;  /* 0x0000000b07087291 */ /* 0x000fe4000f8e683f */
[----:B------:R-:W-:Y:S02]  /*0ef0*/  UIMAD.WIDE UR6, UR6, 0x2aaaaaab, URZ ;  /* 0x2aaaaaab060678a5 */ /* 0x000fe4000f8e023f */
[----:B------:R-:W-:Y:S02]  /*0f00*/  USHF.R.U32.HI UR8, URZ, 0x4, UR8 ;  /* 0x000000043f087899 */ /* 0x000fe40008011608 */
[----:B------:R-:W-:-:S02]  /*0f10*/  USHF.R.U32.HI UR44, URZ, 0x1f, UR7 ;  /* 0x0000001f3f2c7899 */ /* 0x000fc40008011607 */
[----:B------:R-:W-:Y:S02]  /*0f20*/  ULOP3.LUT UR50, UR8, 0x3fff, URZ, 0xc0, !UPT ;  /* 0x00003fff08327892 */ /* 0x000fe4000f8ec03f */
[----:B------:R-:W-:Y:S01]  /*0f30*/  ULEA.HI.SX32 UR44, UR7, UR44, 0x1c ;  /* 0x0000002c072c7291 */ /* 0x000fe2000f8fe23f */
[----:B--234-:R-:W-:Y:S11]  /*0f40*/  @!P0 BRA `(.L_x_9036) ;  /* 0x0000000000408947 */ /* 0x01cff60003800000 */
        /* <DEDUP_REMOVED lines=16> */
.L_x_9036:
[----:B------:R-:W-:Y:S01]  /*1050*/  ULOP3.LUT UR4, UR46, 0x1, URZ, 0xc0, !UPT ;  /* 0x000000012e047892 */ /* 0x000fe2000f8ec03f */
[----:B------:R-:W0:Y:S05]  /*1060*/  S2R R20, SR_TID.X ;  /* 0x0000000000147919 */ /* 0x000e2a0000002100 */
[----:B------:R-:W-:-:S05]  /*1070*/  IMAD.U32 R0, RZ, RZ, UR4 ;  /* 0x00000004ff007e24 */ /* 0x000fca000f8e00ff */
[----:B------:R-:W-:-:S04]  /*1080*/  SHF.L.U32 R0, R0, 0x1f, RZ ;  /* 0x0000001f00007819 */ /* 0x000fc800000006ff */
[----:B------:R-:W1:Y:S01]  /*1090*/  SYNCS.PHASECHK.TRANS64.TRYWAIT P0, [UR41+0x22800], R0 ;  /* 0x02280000ff0075a7 */ /* 0x000e620008000169 */
[----:B0-----:R-:W-:-:S05]  /*10a0*/  SHF.R.U32.HI R20, RZ, 0x7, R20 ;  /* 0x00000007ff147819 */ /* 0x001fca0000011614 */
[----:B------:R-:W-:Y:S01]  /*10b0*/  VIADD R7, R20, 0x8 ;  /* 0x0000000814077836 */ /* 0x000fe20000000000 */
[----:B-1----:R-:W-:Y:S06]  /*10c0*/  @!P0 BRA `(.L_x_9037) ;  /* 0x0000009c005c8947 */ /* 0x002fec0003800000 */
.L_x_9118:
[----:B0-----:R-:W-:Y:S01]  /*10d0*/  IMAD.U32 R0, RZ, RZ, UR47 ;  /* 0x0000002fff007e24 */ /* 0x001fe2000f8e00ff */
[----:B------:R-:W-:Y:S05]  /*10e0*/  WARPSYNC.ALL ;  /* 0x0000000000007948 */ /* 0x000fea0003800000 */
[----:B------:R0:W-:Y:S01]  /*10f0*/  BAR.SYNC.DEFER_BLOCKING R7, 0x100 ;  /* 0x000400070000751d */ /* 0x0001e20000010000 */
[----:B------:R-:W-:-:S13]  /*1100*/  ISETP.NE.AND P0, PT, R0, 0x3, PT ;  /* 0x000000030000780c */ /* 0x000fda0003f05270 */
[----:B0-----:R-:W-:Y:S05]  /*1110*/  @!P0 BRA `(.L_x_9038) ;  /* 0x0000000000048947 */ /* 0x001fea0003800000 */
[----:B------:R-:W-:Y:S01]  /*1120*/  BPT.TRAP 0x1 ;  /* 0x000000040000795c */ /* 0x000fe20000300000 */
.L_x_9038:
[----:B------:R-:W-:Y:S01]  /*1130*/  ULEA UR22, UR37, UR41, 0x3 ;  /* 0x0000002925167291 */ /* 0x000fe2000f8e183f */
[----:B------:R-:W-:-:S05]  /*1140*/  IMAD.U32 R8, RZ, RZ, UR36 ;  /* 0x00000024ff087e24 */ /* 0x000fca000f8e00ff */
[----:B------:R-:W-:-:S04]  /*1150*/  SHF.L.U32 R8, R8, 0x1f, RZ ;  /* 0x0000001f08087819 */ /* 0x000fc800000006ff */
[----:B------:R0:W1:Y:S01]  /*1160*/  SYNCS.PHASECHK.TRANS64.TRYWAIT P1, [UR22+0x22830], R8 ;  /* 0x02283008ff0075a7 */ /* 0x0000620008020156 */
[----:B------:R-:W-:Y:S05]  /*1170*/  @!P0 BRA `(.L_x_9039) ;  /* 0x0000000000048947 */ /* 0x000fea0003800000 */
[----:B------:R-:W-:Y:S01]  /*1180*/  BPT.TRAP 0x1 ;  /* 0x000000040000795c */ /* 0x000fe20000300000 */
.L_x_9039:
[----:B-1----:R-:W-:Y:S05]  /*1190*/  @P1 BRA `(.L_x_9040) ;  /* 0x0000000000081947 */ /* 0x002fea0003800000 */
[----:B------:R-:W1:Y:S02]  /*11a0*/  SYNCS.PHASECHK.TRANS64.TRYWAIT P1, [UR22+0x22830], R8 ;  /* 0x02283008ff0075a7 */ /* 0x000e640008020156 */
[----:B-1----:R-:W-:Y:S05]  /*11b0*/  @!P1 BRA `(.L_x_9041) ;  /* 0x0000009c00389947 */ /* 0x002fea0003800000 */
.L_x_9040:
[----:B------:R-:W-:Y:S01]  /*11c0*/  UIADD3 UR4, UR41, 0x1c400, URZ ;  /* 0x0001c40029047890 */ /* 0x000fe2000fffe03f */
[----:B------:R-:W-:Y:S01]  /*11d0*/  WARPGROUP.ARRIVE ;  /* 0x00000000000079c5 */ /* 0x000fe20000000000 */
[----:B------:R-:W-:Y:S01]  /*11e0*/  UMOV UR5, 0x40000040 ;  /* 0x4000004000057882 */ /* 0x000fe20000000000 */
[----:B------:R-:W-:Y:S01]  /*11f0*/  UMOV UR7, 0x40000040 ;  /* 0x4000004000077882 */ /* 0x000fe20000000000 */
[----:B------:R-:W-:-:S03]  /*1200*/  USHF.R.U32.HI UR4, URZ, 0x4, UR4 ;  /* 0x000000043f047899 */ /* 0x000fc60008011604 */
[----:B------:R-:W2:Y:S01]  /*1210*/  S2R R0, SR_TID.X ;  /* 0x0000000000007919 */ /* 0x000ea20000002100 */
[----:B------:R-:W-:Y:S01]  /*1220*/  UMOV UR9, 0x40000040 ;  /* 0x4000004000097882 */ /* 0x000fe20000000000 */
[----:B------:R-:W-:Y:S01]  /*1230*/  UMOV UR11, 0x40000040 ;  /* 0x40000040000b7882 */ /* 0x000fe20000000000 */
[----:B------:R-:W-:Y:S01]  /*1240*/  ULOP3.LUT UR4, UR4, 0x3fff, URZ, 0xc0, !UPT ;  /* 0x00003fff04047892 */ /* 0x000fe2000f8ec03f */
[----:B------:R-:W-:Y:S01]  /*1250*/  UMOV UR13, 0x40000040 ;  /* 0x40000040000d7882 */ /* 0x000fe20000000000 */
[----:B------:R-:W-:Y:S02]  /*1260*/  UMOV UR15, 0x40000040 ;  /* 0x40000040000f7882 */ /* 0x000fe40000000000 */
[----:B------:R-:W-:Y:S02]  /*1270*/  ULOP3.LUT UR20, UR4, 0x10000, URZ, 0xfc, !UPT ;  /* 0x0001000004147892 */ /* 0x000fe4000f8efc3f */
[----:B------:R-:W-:Y:S02]  /*1280*/  ULOP3.LUT UR4, UR50, 0x10000, URZ, 0xfc, !UPT ;  /* 0x0001000032047892 */ /* 0x000fe4000f8efc3f */
[----:B------:R-:W-:-:S02]  /*1290*/  UIMAD UR6, UR37, 0x300, UR20 ;  /* 0x00000300250678a4 */ /* 0x000fc4000f8e0214 */
[----:B------:R-:W-:Y:S02]  /*12a0*/  UIADD3 UR8, UR4, 0x2, URZ ;  /* 0x0000000204087890 */ /* 0x000fe4000fffe03f */
[----:B------:R-:W-:Y:S02]  /*12b0*/  UIADD3 UR10, UR6, 0x2, URZ ;  /* 0x00000002060a7890 */ /* 0x000fe4000fffe03f */
[----:B------:R-:W-:Y:S02]  /*12c0*/  UIADD3 UR12, UR4, 0x4, URZ ;  /* 0x00000004040c7890 */ /* 0x000fe4000fffe03f */
[----:B------:R-:W-:Y:S02]  /*12d0*/  UIADD3 UR14, UR6, 0x4, URZ ;  /* 0x00000004060e7890 */ /* 0x000fe4000fffe03f */
[----:B------:R-:W-:Y:S01]  /*12e0*/  HGMMA.64x96x16.F32.BF16 R24, gdesc[UR4], RZ, !UPT, gsb0 ;  /* 0x01600000041879f0 */ /* 0x000fe2000c0018ff */
[----:B------:R-:W-:Y:S02]  /*12f0*/  UIADD3 UR16, UR4, 0x6, URZ ;  /* 0x0000000604107890 */ /* 0x000fe4000fffe03f */
[----:B------:R-:W-:Y:S01]  /*1300*/  UIADD3 UR18, UR6, 0x6, URZ ;  /* 0x0000000606127890 */ /* 0x000fe2000fffe03f */
[----:B------:R-:W-:Y:S01]  /*1310*/  UMOV UR17, 0x40000040 ;  /* 0x4000004000117882 */ /* 0x000fe20000000000 */
[----:B------:R-:W-:Y:S01]  /*1320*/  UMOV UR19, 0x40000040 ;  /* 0x4000004000137882 */ /* 0x000fe20000000000 */
[----:B--2---:R-:W-:-:S04]  /*1330*/  SHF.R.U32.HI R0, RZ, 0x7, R0 ;  /* 0x00000007ff007819 */ /* 0x004fc80000011600 */
[----:B------:R-:W-:Y:S01]  /*1340*/  IADD3 R0, -R0, 0xb, RZ ;  /* 0x0000000b00007810 */ /* 0x000fe20007ffe1ff */
        /* <DEDUP_REMOVED lines=10> */
[----:B------:R2:W-:Y:S06]  /*13f0*/  BAR.ARV R0, 0x100 ;  /* 0x000400000000751d */ /* 0x0005ec0000002000 */
[----:B------:R-:W-:Y:S05]  /*1400*/  @!P0 BRA `(.L_x_9042) ;  /* 0x0000000000048947 */ /* 0x000fea0003800000 */
[----:B------:R-:W-:Y:S01]  /*1410*/  BPT.TRAP 0x1 ;  /* 0x000000040000795c */ /* 0x000fe20000300000 */
.L_x_9042:
[----:B------:R-:W-:Y:S01]  /*1420*/  UIMAD UR6, UR44, -0x60, UR42 ;  /* 0xffffffa02c0678a4 */ /* 0x000fe2000f8e022a */
[----:B------:R-:W-:Y:S01]  /*1430*/  P2R R11, PR, RZ, 0x1 ;  /* 0x00000001ff0b7803 */ /* 0x000fe20000000000 */
[----:B------:R-:W-:Y:S02]  /*1440*/  ULDC UR10, c[0x0][0x988] ;  /* 0x00026200000a7ab9 */ /* 0x000fe40000000800 */
[----:B------:R-:W-:-:S06]  /*1450*/  UIADD3 UR6, UR6, 0x60, URZ ;  /* 0x0000006006067890 */ /* 0x000fcc000fffe03f */
[----:B-1----:R-:W-:Y:S01]  /*1460*/  IMAD.U32 R3, RZ, RZ, UR6 ;  /* 0x00000006ff037e24 */ /* 0x002fe2000f8e00ff */
[----:B------:R-:W-:-:S03]  /*1470*/  UIADD3 UR6, UR22, 0x22840, URZ ;  /* 0x0002284016067890 */ /* 0x000fc6000fffe03f */
[----:B------:R-:W-:Y:S01]  /*1480*/  IMAD R3, R208, -0x2, R3 ;  /* 0xfffffffed0037824 */ /* 0x000fe200078e0203 */
[----:B------:R-:W-:-:S04]  /*1490*/  UPRMT UR6, UR39, 0x654, UR6 ;  /* 0x0000065427067896 */ /* 0x000fc80008000006 */
[C---:B------:R-:W-:Y:S02]  /*14a0*/  ISETP.GT.AND P6, PT, R3.reuse, RZ, PT ;  /* 0x000000ff0300720c */ /* 0x040fe40003fc4270 */
[C---:B------:R-:W-:Y:S02]  /*14b0*/  ISETP.GT.AND P5, PT, R3.reuse, 0x1, PT ;  /* 0x000000010300780c */ /* 0x040fe40003fa4270 */
[----:B------:R-:W-:Y:S01]  /*14c0*/  ISETP.GT.AND P4, PT, R3, 0x8, PT ;  /* 0x000000080300780c */ /* 0x000fe20003f84270 */
[----:B------:R-:W-:Y:S01]  /*14d0*/  SYNCS.ARRIVE.TRANS64.RED.A1T0 RZ, [UR6], RZ ;  /* 0x000000ffffff79a7 */ /* 0x000fe20008100406 */
        /* <DEDUP_REMOVED lines=85> */
[----:B------:R-:W-:Y:S02]  /*1a30*/  FMNMX.FTZ R5, R26, R27, !PT ;  /* 0x0000001b1a057209 */ /* 0x000fe40007810000 */
[----:B------:R-:W-:-:S02]  /*1a40*/  FMNMX.FTZ R6, R69, R4, !PT ;  /* 0x0000000445067209 */ /* 0x000fc40007810000 */
[----:B------:R-:W-:Y:S02]  /*1a50*/  FSEL R62, R62, -INF , P6 ;  /* 0xff8000003e3e7808 */ /* 0x000fe40003000000 */
[----:B------:R-:W-:Y:S01]  /*1a60*/  FSEL R63, R63, -INF , P5 ;  /* 0xff8000003f3f7808 */ /* 0x000fe20002800000 */
[----:B------:R-:W1:Y:S01]  /*1a70*/  SHFL.BFLY PT, R3, R6, 0x2, 0x1f ;  /* 0x0c401f0006037f89 */ /* 0x000e6200000e0000 */
[----:B------:R-:W-:Y:S02]  /*1a80*/  FSEL R66, R66, -INF , P4 ;  /* 0xff80000042427808 */ /* 0x000fe40002000000 */
[----:B------:R-:W-:Y:S02]  /*1a90*/  FSEL R67, R67, -INF , P3 ;  /* 0xff80000043437808 */ /* 0x000fe40001800000 */
[----:B------:R-:W-:Y:S02]  /*1aa0*/  FSEL R70, R70, -INF , P2 ;  /* 0xff80000046467808 */ /* 0x000fe40001000000 */
[----:B------:R-:W-:-:S02]  /*1ab0*/  FSEL R71, R71, -INF , P1 ;  /* 0xff80000047477808 */ /* 0x000fc40000800000 */
[----:B-1----:R-:W-:-:S05]  /*1ac0*/  FMNMX.FTZ R9, R6, R3, !PT ;  /* 0x0000000306097209 */ /* 0x002fca0007810000 */
[----:B------:R-:W1:Y:S02]  /*1ad0*/  SHFL.BFLY PT, R4, R9, 0x1, 0x1f ;  /* 0x0c201f0009047f89 */ /* 0x000e6400000e0000 */
[----:B-1----:R-:W-:-:S04]  /*1ae0*/  FMNMX.FTZ R3, R9, R4, !PT ;  /* 0x0000000409037209 */ /* 0x002fc80007810000 */
[C---:B------:R-:W-:Y:S01]  /*1af0*/  FSETP.NEU.FTZ.AND P0, PT, R3.reuse, -INF , PT ;  /* 0xff8000000300780b */ /* 0x040fe20003f1d000 */
[----:B------:R-:W-:-:S05]  /*1b00*/  FMUL.FTZ R4, R3, UR10 ;  /* 0x0000000a03047c20 */ /* 0x000fca0008410000 */
[----:B------:R-:W-:Y:S02]  /*1b10*/  FSEL R10, R4, RZ, P0 ;  /* 0x000000ff040a7208 */ /* 0x000fe40000000000 */
[----:B------:R-:W-:Y:S02]  /*1b20*/  FMNMX.FTZ R4, R30, R5, !PT ;  /* 0x000000051e047209 */ /* 0x000fe40007810000 */
[----:B------:R-:W-:Y:S01]  /*1b30*/  ISETP.NE.AND P0, PT, R11, RZ, PT ;  /* 0x000000ff0b00720c */ /* 0x000fe20003f05270 */
        /* <DEDUP_REMOVED lines=14> */
[----:B------:R-:W1:Y:S01]  /*1c20*/  MUFU.EX2 R25, R25 ;  /* 0x0000001900197308 */ /* 0x000e620000000800 */
[--C-:B------:R-:W-:Y:S01]  /*1c30*/  FFMA.FTZ R41, R41, UR10, -R10.reuse ;  /* 0x0000000a29297c23 */ /* 0x100fe2000801080a */
        /* <DEDUP_REMOVED lines=14> */
[----:B------:R-:W3:Y:S01]  /*1d20*/  MUFU.EX2 R29, R29 ;  /* 0x0000001d001d7308 */ /* 0x000ee20000000800 */
[--C-:B------:R-:W-:Y:S01]  /*1d30*/  FFMA.FTZ R61, R61, UR10, -R10.reuse ;  /* 0x0000000a3d3d7c23 */ /* 0x100fe2000801080a */
[--C-:B------:R-:W-:Y:S01]  /*1d40*/  FFMA.FTZ R64, R64, UR10, -R10.reuse ;  /* 0x0000000a40407c23 */ /* 0x100fe2000801080a */
[----:B------:R-:W-:Y:S01]  /*1d50*/  FMNMX.FTZ R5, R47, R4, !PT ;  /* 0x000000042f057209 */ /* 0x000fe20007810000 */
[--C-:B------:R-:W-:Y:S01]  /*1d60*/  FFMA.FTZ R65, R65, UR10, -R10.reuse ;  /* 0x0000000a41417c23 */ /* 0x100fe2000801080a */
[--C-:B------:R-:W-:Y:S01]  /*1d70*/  FFMA.FTZ R68, R68, UR10, -R10.reuse ;  /* 0x0000000a44447c23 */ /* 0x100fe2000801080a */
[----:B------:R-:W-:Y:S01]  /*1d80*/  FFMA.FTZ R10, R69, UR10, -R10 ;  /* 0x0000000a450a7c23 */ /* 0x000fe2000801080a */
[----:B------:R-:W-:Y:S01]  /*1d90*/  FMNMX.FTZ R4, R50, R5, !PT ;  /* 0x0000000532047209 */ /* 0x000fe20007810000 */
[----:B------:R-:W-:Y:S01]  /*1da0*/  MUFU.EX2 R32, R32 ;  /* 0x0000002000207308 */ /* 0x000fe20000000800 */
[----:B-1----:R-:W-:Y:S01]  /*1db0*/  FADD.FTZ R9, R24, R25 ;  /* 0x0000001918097221 */ /* 0x002fe20000010000 */
[----:B------:R-:W-:-:S02]  /*1dc0*/  F2FP.BF16.F32.PACK_AB R152, R25, R24 ;  /* 0x000000181998723e */ /* 0x000fc400000010ff */
[----:B------:R-:W-:-:S04]  /*1dd0*/  FMNMX.FTZ R5, R51, R4, !PT ;  /* 0x0000000433057209 */ /* 0x000fc80007810000 */
[----:B------:R-:W-:Y:S01]  /*1de0*/  FMNMX.FTZ R4, R54, R5, !PT ;  /* 0x0000000536047209 */ /* 0x000fe20007810000 */
[----:B------:R-:W1:Y:S01]  /*1df0*/  MUFU.EX2 R33, R33 ;  /* 0x0000002100217308 */ /* 0x000e620000000800 */
[----:B---3--:R-:W-:Y:S02]  /*1e00*/  F2FP.BF16.F32.PACK_AB R154, R29, R28 ;  /* 0x0000001c1d9a723e */ /* 0x008fe400000010ff */
[----:B------:R-:W-:-:S04]  /*1e10*/  FMNMX.FTZ R5, R55, R4, !PT ;  /* 0x0000000437057209 */ /* 0x000fc80007810000 */
[----:B------:R-:W-:Y:S01]  /*1e20*/  FMNMX.FTZ R4, R58, R5, !PT ;  /* 0x000000053a047209 */ /* 0x000fe20007810000 */
[----:B------:R-:W-:Y:S03]  /*1e30*/  MUFU.EX2 R36, R36 ;  /* 0x0000002400247308 */ /* 0x000fe60000000800 */
[----:B------:R-:W-:-:S04]  /*1e40*/  FMNMX.FTZ R5, R59, R4, !PT ;  /* 0x000000043b057209 */ /* 0x000fc80007810000 */
[----:B------:R-:W-:Y:S01]  /*1e50*/  FMNMX.FTZ R4, R62, R5, !PT ;  /* 0x000000053e047209 */ /* 0x000fe20007810000 */
[----:B------:R-:W3:Y:S01]  /*1e60*/  MUFU.EX2 R37, R37 ;  /* 0x0000002500257308 */ /* 0x000ee20000000800 */
[----:B-1----:R-:W-:Y:S02]  /*1e70*/  F2FP.BF16.F32.PACK_AB R156, R33, R32 ;  /* 0x00000020219c723e */ /* 0x002fe400000010ff */
[----:B------:R-:W-:-:S04]  /*1e80*/  FMNMX.FTZ R5, R63, R4, !PT ;  /* 0x000000043f057209 */ /* 0x000fc80007810000 */
[----:B------:R-:W-:Y:S01]  /*1e90*/  FMNMX.FTZ R4, R66, R5, !PT ;  /* 0x0000000542047209 */ /* 0x000fe20007810000 */
[----:B------:R-:W-:Y:S03]  /*1ea0*/  MUFU.EX2 R40, R40 ;  /* 0x0000002800287308 */ /* 0x000fe60000000800 */
[----:B------:R-:W-:-:S04]  /*1eb0*/  FMNMX.FTZ R5, R67, R4, !PT ;  /* 0x0000000443057209 */ /* 0x000fc80007810000 */
[----:B------:R-:W-:Y:S01]  /*1ec0*/  FMNMX.FTZ R4, R70, R5, !PT ;  /* 0x0000000546047209 */ /* 0x000fe20007810000 */
[----:B------:R-:W1:Y:S01]  /*1ed0*/  MUFU.EX2 R41, R41 ;  /* 0x0000002900297308 */ /* 0x000e620000000800 */
[----:B---3--:R-:W-:Y:S02]  /*1ee0*/  F2FP.BF16.F32.PACK_AB R158, R37, R36 ;  /* 0x00000024259e723e */ /* 0x008fe400000010ff */
[----:B------:R-:W-:-:S05]  /*1ef0*/  FMNMX.FTZ R4, R71, R4, !PT ;  /* 0x0000000447047209 */ /* 0x000fca0007810000 */
[----:B------:R-:W3:Y:S01]  /*1f00*/  SHFL.BFLY PT, R5, R4, 0x2, 0x1f ;  /* 0x0c401f0004057f89 */ /* 0x000ee200000e0000 */
[----:B------:R-:W-:Y:S08]  /*1f10*/  MUFU.EX2 R44, R44 ;  /* 0x0000002c002c7308 */ /* 0x000ff00000000800 */
[----:B------:R-:W4:Y:S01]  /*1f20*/  MUFU.EX2 R45, R45 ;  /* 0x0000002d002d7308 */ /* 0x000f220000000800 */
[----:B-1----:R-:W-:-:S07]  /*1f30*/  F2FP.BF16.F32.PACK_AB R160, R41, R40 ;  /* 0x0000002829a0723e */ /* 0x002fce00000010ff */
[----:B------:R-:W-:Y:S01]  /*1f40*/  MUFU.EX2 R48, R48 ;  /* 0x0000003000307308 */ /* 0x000fe20000000800 */
[----:B---3--:R-:W-:-:S07]  /*1f50*/  FMNMX.FTZ R5, R4, R5, !PT ;  /* 0x0000000504057209 */ /* 0x008fce0007810000 */
[----:B------:R-:W1:Y:S01]  /*1f60*/  MUFU.EX2 R49, R49 ;  /* 0x0000003100317308 */ /* 0x000e620000000800 */
[----:B----4-:R-:W-:Y:S01]  /*1f70*/  F2FP.BF16.F32.PACK_AB R162, R45, R44 ;  /* 0x0000002c2da2723e */ /* 0x010fe200000010ff */
[----:B------:R-:W3:Y:S06]  /*1f80*/  SHFL.BFLY PT, R4, R5, 0x1, 0x1f ;  /* 0x0c201f0005047f89 */ /* 0x000eec00000e0000 */
[----:B------:R-:W-:Y:S08]  /*1f90*/  MUFU.EX2 R52, R52 ;  /* 0x0000003400347308 */ /* 0x000ff00000000800 */
[----:B------:R-:W4:Y:S01]  /*1fa0*/  MUFU.EX2 R53, R53 ;  /* 0x0000003500357308 */ /* 0x000f220000000800 */
[----:B-1----:R-:W-:-:S07]  /*1fb0*/  F2FP.BF16.F32.PACK_AB R164, R49, R48 ;  /* 0x0000003031a4723e */ /* 0x002fce00000010ff */
[----:B------:R-:W-:Y:S01]  /*1fc0*/  MUFU.EX2 R56, R56 ;  /* 0x0000003800387308 */ /* 0x000fe20000000800 */
[----:B---3--:R-:W-:-:S04]  /*1fd0*/  FMNMX.FTZ R4, R5, R4, !PT ;  /* 0x0000000405047209 */ /* 0x008fc80007810000 */
[C---:B------:R-:W-:Y:S01]  /*1fe0*/  FSETP.NEU.FTZ.AND P1, PT, R4.reuse, -INF , PT ;  /* 0xff8000000400780b */ /* 0x040fe20003f3d000 */
[----:B------:R-:W-:Y:S02]  /*1ff0*/  FMUL.FTZ R5, R4, UR10 ;  /* 0x0000000a04057c20 */ /* 0x000fe40008410000 */
[----:B------:R-:W-:Y:S01]  /*2000*/  MUFU.EX2 R57, R57 ;  /* 0x0000003900397308 */ /* 0x000fe20000000800 */
[----:B----4-:R-:W-:Y:S02]  /*2010*/  F2FP.BF16.F32.PACK_AB R166, R53, R52 ;  /* 0x0000003435a6723e */ /* 0x010fe400000010ff */
        /* <DEDUP_REMOVED lines=10> */
[----:B-1----:R-:W-:Y:S01]  /*20c0*/  FADD.FTZ R10, R28, R9 ;  /* 0x000000091c0a7221 */ /* 0x002fe20000010000 */
[--C-:B------:R-:W-:Y:S01]  /*20d0*/  FFMA.FTZ R39, R39, UR10, -R6.reuse ;  /* 0x0000000a27277c23 */ /* 0x100fe20008010806 */
[--C-:B------:R-:W-:Y:S01]  /*20e0*/  FFMA.FTZ R42, R42, UR10, -R6.reuse ;  /* 0x0000000a2a2a7c23 */ /* 0x100fe20008010806 */
[----:B------:R-:W-:Y:S01]  /*20f0*/  FFMA.FTZ R43, R43, UR10, -R6 ;  /* 0x0000000a2b2b7c23 */ /* 0x000fe20008010806 */
[----:B------:R-:W-:Y:S01]  /*2100*/  FADD.FTZ R9, R29, R10 ;  /* 0x0000000a1d097221 */ /* 0x000fe20000010000 */
[--C-:B------:R-:W-:Y:S01]  /*2110*/  FFMA.FTZ R46, R46, UR10, -R6.reuse ;  /* 0x0000000a2e2e7c23 */ /* 0x100fe20008010806 */
[--C-:B------:R-:W-:Y:S01]  /*2120*/  FFMA.FTZ R47, R47, UR10, -R6.reuse ;  /* 0x0000000a2f2f7c23 */ /* 0x100fe20008010806 */
[----:B------:R-:W1:Y:S01]  /*2130*/  MUFU.EX2 R27, R27 ;  /* 0x0000001b001b7308 */ /* 0x000e620000000800 */
[----:B------:R-:W-:Y:S01]  /*2140*/  FADD.FTZ R10, R32, R9 ;  /* 0x00000009200a7221 */ /* 0x000fe20000010000 */
[--C-:B------:R-:W-:Y:S01]  /*2150*/  FFMA.FTZ R50, R50, UR10, -R6.reuse ;  /* 0x0000000a32327c23 */ /* 0x100fe20008010806 */
[--C-:B------:R-:W-:Y:S01]  /*2160*/  FFMA.FTZ R51, R51, UR10, -R6.reuse ;  /* 0x0000000a33337c23 */ /* 0x100fe20008010806 */
[----:B------:R-:W-:Y:S01]  /*2170*/  FFMA.FTZ R54, R54, UR10, -R6 ;  /* 0x0000000a36367c23 */ /* 0x000fe20008010806 */
[----:B------:R-:W-:Y:S01]  /*2180*/  FADD.FTZ R11, R33, R10 ;  /* 0x0000000a210b7221 */ /* 0x000fe20000010000 */
[--C-:B------:R-:W-:Y:S01]  /*2190*/  FFMA.FTZ R55, R55, UR10, -R6.reuse ;  /* 0x0000000a37377c23 */ /* 0x100fe20008010806 */
[--C-:B------:R-:W-:Y:S01]  /*21a0*/  FFMA.FTZ R58, R58, UR10, -R6.reuse ;  /* 0x0000000a3a3a7c23 */ /* 0x100fe20008010806 */
[----:B------:R-:W3:Y:S01]  /*21b0*/  MUFU.EX2 R30, R30 ;  /* 0x0000001e001e7308 */ /* 0x000ee20000000800 */
[----:B------:R-:W-:Y:S01]  /*21c0*/  FADD.FTZ R12, R36, R11 ;  /* 0x0000000b240c7221 */ /* 0x000fe20000010000 */
[--C-:B------:R-:W-:Y:S01]  /*21d0*/  FFMA.FTZ R59, R59, UR10, -R6.reuse ;  /* 0x0000000a3b3b7c23 */ /* 0x100fe20008010806 */
[--C-:B------:R-:W-:Y:S01]  /*21e0*/  FFMA.FTZ R62, R62, UR10, -R6.reuse ;  /* 0x0000000a3e3e7c23 */ /* 0x100fe20008010806 */
[----:B------:R-:W-:Y:S01]  /*21f0*/  FFMA.FTZ R63, R63, UR10, -R6 ;  /* 0x0000000a3f3f7c23 */ /* 0x000fe20008010806 */
[----:B------:R-:W-:Y:S01]  /*2200*/  FADD.FTZ R11, R37, R12 ;  /* 0x0000000c250b7221 */ /* 0x000fe20000010000 */
[--C-:B------:R-:W-:Y:S01]  /*2210*/  FFMA.FTZ R66, R66, UR10, -R6.reuse ;  /* 0x0000000a42427c23 */ /* 0x100fe20008010806 */
[--C-:B------:R-:W-:Y:S01]  /*2220*/  FFMA.FTZ R67, R67, UR10, -R6.reuse ;  /* 0x0000000a43437c23 */ /* 0x100fe20008010806 */
[----:B------:R-:W4:Y:S01]  /*2230*/  MUFU.EX2 R31, R31 ;  /* 0x0000001f001f7308 */ /* 0x000f220000000800 */
[----:B-1----:R-:W-:Y:S01]  /*2240*/  FADD.FTZ R9, R26, R27 ;  /* 0x0000001b1a097221 */ /* 0x002fe20000010000 */
[----:B------:R-:W-:Y:S01]  /*2250*/  FADD.FTZ R12, R40, R11 ;  /* 0x0000000b280c7221 */ /* 0x000fe20000010000 */
[--C-:B------:R-:W-:Y:S01]  /*2260*/  FFMA.FTZ R70, R70, UR10, -R6.reuse ;  /* 0x0000000a46467c23 */ /* 0x100fe20008010806 */
[----:B------:R-:W-:Y:S01]  /*2270*/  FFMA.FTZ R71, R71, UR10, -R6 ;  /* 0x0000000a47477c23 */ /* 0x000fe20008010806 */
[----:B------:R-:W-:Y:S01]  /*2280*/  F2FP.BF16.F32.PACK_AB R168, R57, R56 ;  /* 0x0000003839a8723e */ /* 0x000fe200000010ff */
[----:B------:R-:W-:Y:S01]  /*2290*/  FADD.FTZ R11, R41, R12 ;  /* 0x0000000c290b7221 */ /* 0x000fe20000010000 */
[----:B------:R-:W-:Y:S01]  /*22a0*/  F2FP.BF16.F32.PACK_AB R153, R27, R26 ;  /* 0x0000001a1b99723e */ /* 0x000fe200000010ff */
[----:B------:R-:W1:Y:S01]  /*22b0*/  MUFU.EX2 R34, R34 ;  /* 0x0000002200227308 */ /* 0x000e620000000800 */
[----:B---3--:R-:W-:Y:S01]  /*22c0*/  FADD.FTZ R10, R30, R9 ;  /* 0x000000091e0a7221 */ /* 0x008fe20000010000 */
[----:B------:R-:W-:-:S04]  /*22d0*/  FADD.FTZ R12, R44, R11 ;  /* 0x0000000b2c0c7221 */ /* 0x000fc80000010000 */
[----:B------:R-:W-:Y:S02]  /*22e0*/  FADD.FTZ R11, R45, R12 ;  /* 0x0000000c2d0b7221 */ /* 0x000fe40000010000 */
[----:B------:R-:W3:Y:S01]  /*22f0*/  MUFU.EX2 R35, R35 ;  /* 0x0000002300237308 */ /* 0x000ee20000000800 */
[C---:B----4-:R-:W-:Y:S01]  /*2300*/  FADD.FTZ R9, R31.reuse, R10 ;  /* 0x0000000a1f097221 */ /* 0x050fe20000010000 */
[----:B------:R-:W-:Y:S01]  /*2310*/  FADD.FTZ R12, R48, R11 ;  /* 0x0000000b300c7221 */ /* 0x000fe20000010000 */
[----:B------:R-:W-:-:S03]  /*2320*/  F2FP.BF16.F32.PACK_AB R155, R31, R30 ;  /* 0x0000001e1f9b723e */ /* 0x000fc600000010ff */
[----:B------:R-:W-:Y:S02]  /*2330*/  FADD.FTZ R11, R49, R12 ;  /* 0x0000000c310b7221 */ /* 0x000fe40000010000 */
[----:B------:R-:W4:Y:S01]  /*2340*/  MUFU.EX2 R38, R38 ;  /* 0x0000002600267308 */ /* 0x000f220000000800 */
[----:B-1----:R-:W-:-:S07]  /*2350*/  FADD.FTZ R10, R34, R9 ;  /* 0x00000009220a7221 */ /* 0x002fce0000010000 */
[----:B------:R-:W1:Y:S01]  /*2360*/  MUFU.EX2 R39, R39 ;  /* 0x0000002700277308 */ /* 0x000e620000000800 */
[C---:B---3--:R-:W-:Y:S01]  /*2370*/  FADD.FTZ R9, R35.reuse, R10 ;  /* 0x0000000a23097221 */ /* 0x048fe20000010000 */
[----:B------:R-:W-:-:S06]  /*2380*/  F2FP.BF16.F32.PACK_AB R157, R35, R34 ;  /* 0x00000022239d723e */ /* 0x000fcc00000010ff */
[----:B------:R-:W3:Y:S01]  /*2390*/  MUFU.EX2 R42, R42 ;  /* 0x0000002a002a7308 */ /* 0x000ee20000000800 */
[----:B----4-:R-:W-:-:S07]  /*23a0*/  FADD.FTZ R10, R38, R9 ;  /* 0x00000009260a7221 */ /* 0x010fce0000010000 */
[----:B------:R-:W4:Y:S01]  /*23b0*/  MUFU.EX2 R43, R43 ;  /* 0x0000002b002b7308 */ /* 0x000f220000000800 */
[C---:B-1----:R-:W-:Y:S01]  /*23c0*/  FADD.FTZ R9, R39.reuse, R10 ;  /* 0x0000000a27097221 */ /* 0x042fe20000010000 */
[----:B------:R-:W-:-:S06]  /*23d0*/  F2FP.BF16.F32.PACK_AB R159, R39, R38 ;  /* 0x00000026279f723e */ /* 0x000fcc00000010ff */
[----:B------:R-:W1:Y:S01]  /*23e0*/  MUFU.EX2 R46, R46 ;  /* 0x0000002e002e7308 */ /* 0x000e620000000800 */
[----:B---3--:R-:W-:-:S07]  /*23f0*/  FADD.FTZ R10, R42, R9 ;  /* 0x000000092a0a7221 */ /* 0x008fce0000010000 */
[----:B------:R-:W3:Y:S01]  /*2400*/  MUFU.EX2 R47, R47 ;  /* 0x0000002f002f7308 */ /* 0x000ee20000000800 */
[C---:B----4-:R-:W-:Y:S01]  /*2410*/  FADD.FTZ R9, R43.reuse, R10 ;  /* 0x0000000a2b097221 */ /* 0x050fe20000010000 */
[----:B------:R-:W-:Y:S01]  /*2420*/  FADD.FTZ R10, R52, R11 ;  /* 0x0000000b340a7221 */ /* 0x000fe20000010000 */
[----:B------:R-:W-:-:S03]  /*2430*/  F2FP.BF16.F32.PACK_AB R161, R43, R42 ;  /* 0x0000002a2ba1723e */ /* 0x000fc600000010ff */
[----:B------:R-:W-:Y:S02]  /*2440*/  FADD.FTZ R11, R53, R10 ;  /* 0x0000000a350b7221 */ /* 0x000fe40000010000 */
[----:B------:R-:W4:Y:S01]  /*2450*/  MUFU.EX2 R50, R50 ;  /* 0x0000003200327308 */ /* 0x000f220000000800 */
[----:B-1----:R-:W-:Y:S01]  /*2460*/  FADD.FTZ R6, R46, R9 ;  /* 0x000000092e067221 */ /* 0x002fe20000010000 */
[----:B------:R-:W-:-:S04]  /*2470*/  FADD.FTZ R10, R56, R11 ;  /* 0x0000000b380a7221 */ /* 0x000fc80000010000 */
[----:B------:R-:W-:Y:S02]  /*2480*/  FADD.FTZ R11, R57, R10 ;  /* 0x0000000a390b7221 */ /* 0x000fe40000010000 */
        /* <DEDUP_REMOVED lines=11> */
[----:B----4-:R-:W-:-:S07]  /*2540*/  FADD.FTZ R10, R60, R11 ;  /* 0x0000000b3c0a7221 */ /* 0x010fce0000010000 */
[----:B------:R-:W4:Y:S01]  /*2550*/  MUFU.EX2 R58, R58 ;  /* 0x0000003a003a7308 */ /* 0x000f220000000800 */
[C---:B-1----:R-:W-:Y:S01]  /*2560*/  FADD.FTZ R9, R55.reuse, R6 ;  /* 0x0000000637097221 */ /* 0x042fe20000010000 */
[----:B------:R-:W-:-:S06]  /*2570*/  F2FP.BF16.F32.PACK_AB R167, R55, R54 ;  /* 0x0000003637a7723e */ /* 0x000fcc00000010ff */
[----:B------:R-:W1:Y:S01]  /*2580*/  MUFU.EX2 R64, R64 ;  /* 0x0000004000407308 */ /* 0x000e620000000800 */
[C---:B---3--:R-:W-:Y:S01]  /*2590*/  FADD.FTZ R11, R61.reuse, R10 ;  /* 0x0000000a3d0b7221 */ /* 0x048fe20000010000 */
[----:B------:R-:W-:-:S06]  /*25a0*/  F2FP.BF16.F32.PACK_AB R170, R61, R60 ;  /* 0x0000003c3daa723e */ /* 0x000fcc00000010ff */
[----:B------:R-:W3:Y:S01]  /*25b0*/  MUFU.EX2 R59, R59 ;  /* 0x0000003b003b7308 */ /* 0x000ee20000000800 */
[----:B----4-:R-:W-:-:S07]  /*25c0*/  FADD.FTZ R6, R58, R9 ;  /* 0x000000093a067221 */ /* 0x010fce0000010000 */
[----:B------:R-:W4:Y:S01]  /*25d0*/  MUFU.EX2 R65, R65 ;  /* 0x0000004100417308 */ /* 0x000f220000000800 */
[----:B-1----:R-:W-:-:S07]  /*25e0*/  FADD.FTZ R10, R64, R11 ;  /* 0x0000000b400a7221 */ /* 0x002fce0000010000 */
[----:B------:R-:W1:Y:S01]  /*25f0*/  MUFU.EX2 R62, R62 ;  /* 0x0000003e003e7308 */ /* 0x000e620000000800 */
[C---:B---3--:R-:W-:Y:S01]  /*2600*/  FADD.FTZ R9, R59.reuse, R6 ;  /* 0x000000063b097221 */ /* 0x048fe20000010000 */
[----:B------:R-:W-:-:S06]  /*2610*/  F2FP.BF16.F32.PACK_AB R169, R59, R58 ;  /* 0x0000003a3ba9723e */ /* 0x000fcc00000010ff */
[----:B------:R-:W3:Y:S01]  /*2620*/  MUFU.EX2 R68, R68 ;  /* 0x0000004400447308 */ /* 0x000ee20000000800 */
[C---:B----4-:R-:W-:Y:S01]  /*2630*/  FADD.FTZ R11, R65.reuse, R10 ;  /* 0x0000000a410b7221 */ /* 0x050fe20000010000 */
[----:B------:R-:W-:-:S06]  /*2640*/  F2FP.BF16.F32.PACK_AB R172, R65, R64 ;  /* 0x0000004041ac723e */ /* 0x000fcc00000010ff */
[----:B------:R-:W4:Y:S01]  /*2650*/  MUFU.EX2 R63, R63 ;  /* 0x0000003f003f7308 */ /* 0x000f220000000800 */
[----:B-1----:R-:W-:-:S07]  /*2660*/  FADD.FTZ R6, R62, R9 ;  /* 0x000000093e067221 */ /* 0x002fce0000010000 */
[----:B------:R-:W1:Y:S01]  /*2670*/  MUFU.EX2 R66, R66 ;  /* 0x0000004200427308 */ /* 0x000e620000000800 */
[----:B---3--:R-:W-:Y:S01]  /*2680*/  FADD.FTZ R10, R68, R11 ;  /* 0x0000000b440a7221 */ /* 0x008fe20000010000 */
[----:B------:R-:W-:-:S06]  /*2690*/  F2FP.BF16.F32.PACK_AB R174, R5, R68 ;  /* 0x0000004405ae723e */ /* 0x000fcc00000010ff */
[----:B------:R-:W3:Y:S01]  /*26a0*/  MUFU.EX2 R67, R67 ;  /* 0x0000004300437308 */ /* 0x000ee20000000800 */
[----:B----4-:R-:W-:Y:S01]  /*26b0*/  FADD.FTZ R9, R63, R6 ;  /* 0x000000063f097221 */ /* 0x010fe20000010000 */
[----:B------:R-:W-:Y:S01]  /*26c0*/  FADD.FTZ R6, R5, R10 ;  /* 0x0000000a05067221 */ /* 0x000fe20000010000 */
[----:B------:R-:W-:-:S05]  /*26d0*/  F2FP.BF16.F32.PACK_AB R171, R63, R62 ;  /* 0x0000003e3fab723e */ /* 0x000fca00000010ff */
[----:B------:R-:W4:Y:S01]  /*26e0*/  MUFU.EX2 R70, R70 ;  /* 0x0000004600467308 */ /* 0x000f220000000800 */
[----:B-1----:R-:W-:-:S07]  /*26f0*/  FADD.FTZ R10, R66, R9 ;  /* 0x00000009420a7221 */ /* 0x002fce0000010000 */
[----:B------:R-:W1:Y:S01]  /*2700*/  MUFU.EX2 R71, R71 ;  /* 0x0000004700477308 */ /* 0x000e620000000800 */
[C---:B---3--:R-:W-:Y:S01]  /*2710*/  FADD.FTZ R5, R67.reuse, R10 ;  /* 0x0000000a43057221 */ /* 0x048fe20000010000 */
[----:B------:R-:W-:-:S03]  /*2720*/  F2FP.BF16.F32.PACK_AB R173, R67, R66 ;  /* 0x0000004243ad723e */ /* 0x000fc600000010ff */
[----:B----4-:R-:W-:-:S04]  /*2730*/  FADD.FTZ R10, R70, R5 ;  /* 0x00000005460a7221 */ /* 0x010fc80000010000 */
[C---:B-1----:R-:W-:Y:S01]  /*2740*/  FADD.FTZ R5, R71.reuse, R10 ;  /* 0x0000000a47057221 */ /* 0x042fe20000010000 */
[----:B------:R-:W-:Y:S01]  /*2750*/  F2FP.BF16.F32.PACK_AB R175, R71, R70 ;  /* 0x0000004647af723e */ /* 0x000fe200000010ff */
[----:B------:R-:W-:Y:S06]  /*2760*/  @!P0 BRA `(.L_x_9043) ;  /* 0x0000000000048947 */ /* 0x000fec0003800000 */
[----:B------:R-:W-:Y:S01]  /*2770*/  BPT.TRAP 0x1 ;  /* 0x000000040000795c */ /* 0x000fe20000300000 */
.L_x_9043:
[----:B------:R1:W3:Y:S01]  /*2780*/  SYNCS.PHASECHK.TRANS64.TRYWAIT P1, [UR22+0x22850], R8 ;  /* 0x02285008ff0075a7 */ /* 0x0002e20008020156 */
[----:B------:R-:W-:Y:S05]  /*2790*/  @!P0 BRA `(.L_x_9044) ;  /* 0x0000000000048947 */ /* 0x000fea0003800000 */
[----:B------:R-:W-:Y:S01]  /*27a0*/  BPT.TRAP 0x1 ;  /* 0x000000040000795c */ /* 0x000fe20000300000 */
.L_x_9044:
[----:B---3--:R-:W-:Y:S05]  /*27b0*/  @P1 BRA `(.L_x_9045) ;  /* 0x0000000000081947 */ /* 0x008fea0003800000 */
[----:B------:R-:W3:Y:S02]  /*27c0*/  SYNCS.PHASECHK.TRANS64.TRYWAIT P1, [UR22+0x22850], R8 ;  /* 0x02285008ff0075a7 */ /* 0x000ee40008020156 */
[----:B---3--:R-:W-:Y:S05]  /*27d0*/  @!P1 BRA `(.L_x_9046) ;  /* 0x0000008400c89947 */ /* 0x008fea0003800000 */
.L_x_9045:
[----:B------:R4:W-:Y:S01]  /*27e0*/  BAR.SYNC.DEFER_BLOCKING R7, 0x100 ;  /* 0x000400070000751d */ /* 0x0009e20000010000 */
[----:B------:R-:W-:-:S04]  /*27f0*/  UIADD3 UR41, UR41, 0x400, URZ ;  /* 0x0000040029297890 */ /* 0x000fc8000fffe03f */
[----:B------:R-:W-:Y:S01]  /*2800*/  USHF.R.U32.HI UR41, URZ, 0x4, UR41 ;  /* 0x000000043f297899 */ /* 0x000fe20008011629 */
[----:B------:R-:W-:-:S03]  /*2810*/  UMOV UR7, 0x40000040 ;  /* 0x4000004000077882 */ /* 0x000fc60000000000 */
[----:B------:R-:W-:-:S04]  /*2820*/  ULOP3.LUT UR21, UR41, 0x3fff, URZ, 0xc0, !UPT ;  /* 0x00003fff29157892 */ /* 0x000fc8000f8ec03f */
[----:B------:R-:W-:-:S04]  /*2830*/  ULOP3.LUT UR21, UR21, 0x3000000, URZ, 0xfc, !UPT ;  /* 0x0300000015157892 */ /* 0x000fc8000f8efc3f */
[----:B------:R-:W-:Y:S01]  /*2840*/  UIMAD UR11, UR37, 0xc00, UR21 ;  /* 0x00000c00250b78a4 */ /* 0x000fe2000f8e0215 */
[----:B------:R-:W-:-:S06]  /*2850*/  WARPGROUP.ARRIVE ;  /* 0x00000000000079c5 */ /* 0x000fcc0000000000 */
        /* <DEDUP_REMOVED lines=33> */
[----:B----4-:R-:W-:Y:S05]  /*2a70*/  @!P0 BRA `(.L_x_9047) ;  /* 0x0000000000048947 */ /* 0x010fea0003800000 */
[----:B------:R-:W-:Y:S01]  /*2a80*/  BPT.TRAP 0x1 ;  /* 0x000000040000795c */ /* 0x000fe20000300000 */
.L_x_9047:
[----:B------:R-:W4:Y:S01]  /*2a90*/  S2UR UR6, SR_CgaCtaId ;  /* 0x00000000000679c3 */ /* 0x000f220000008800 */
[----:B------:R-:W-:Y:S02]  /*2aa0*/  UISETP.GE.AND UP0, UPT, UR42, 0x61, UPT ;  /* 0x000000612a00788c */ /* 0x000fe4000bf06270 */
[----:B------:R-:W-:-:S04]  /*2ab0*/  UIADD3 UR22, UR22, 0x22860, URZ ;  /* 0x0002286016167890 */ /* 0x000fc8000fffe03f */
[----:B------:R-:W-:Y:S01]  /*2ac0*/  PLOP3.LUT P1, PT, PT, PT, UP0, 0x80, 0x0 ;  /* 0x000000000000781c */ /* 0x000fe20003f2f008 */
[----:B----4-:R-:W-:-:S09]  /*2ad0*/  UPRMT UR22, UR6, 0x654, UR22 ;  /* 0x0000065406167896 */ /* 0x010fd20008000016 */
[----:B------:R-:W-:Y:S01]  /*2ae0*/  SYNCS.ARRIVE.TRANS64.RED.A1T0 RZ, [UR22], RZ ;  /* 0x000000ffffff79a7 */ /* 0x000fe20008100416 */
[----:B------:R-:W-:Y:S02]  /*2af0*/  UMOV UR22, 0x400 ;  /* 0x0000040000167882 */ /* 0x000fe40000000000 */
[----:B------:R-:W-:Y:S01]  /*2b00*/  ULEA UR22, UR6, UR22, 0x18 ;  /* 0x0000001606167291 */ /* 0x000fe2000f8ec03f */
[----:B------:R-:W-:Y:S11]  /*2b10*/  @!P1 BRA `(.L_x_9048) ;  /* 0x0000001c006c9947 */ /* 0x000ff60003800000 */
[----:B------:R-:W-:Y:S01]  /*2b20*/  IMAD.MOV.U32 R203, RZ, RZ, R4 ;  /* 0x000000ffffcb7224 */ /* 0x000fe200078e0004 */
[----:B------:R-:W-:Y:S01]  /*2b30*/  UIADD3 UR44, UR44, -0x2, URZ ;  /* 0xfffffffe2c2c7890 */ /* 0x000fe2000fffe03f */
[----:B------:R-:W-:Y:S01]  /*2b40*/  IMAD.MOV.U32 R7, RZ, RZ, R3 ;  /* 0x000000ffff077224 */ /* 0x000fe200078e0003 */
[----:B------:R-:W-:-:S10]  /*2b50*/  ULDC UR23, c[0x0][0x988] ;  /* 0x0002620000177ab9 */ /* 0x000fd40000000800 */
.L_x_9059:
[----:B------:R-:W-:Y:S01]  /*2b60*/  UIADD3 UR37, UR37, 0x1, URZ ;  /* 0x0000000125257890 */ /* 0x000fe2000fffe03f */
[----:B--2---:R-:W-:Y:S01]  /*2b70*/  IMAD.U32 R0, RZ, RZ, UR44 ;  /* 0x0000002cff007e24 */ /* 0x004fe2000f8e00ff */
[----:B------:R-:W-:Y:S02]  /*2b80*/  UIADD3 UR44, UR44, -0x1, URZ ;  /* 0xffffffff2c2c7890 */ /* 0x000fe4000fffe03f */
[----:B------:R-:W-:Y:S02]  /*2b90*/  UISETP.NE.AND UP0, UPT, UR37, 0x2, UPT ;  /* 0x000000022500788c */ /* 0x000fe4000bf05270 */
[----:B------:R-:W-:Y:S02]  /*2ba0*/  ISETP.GT.AND P1, PT, R0, RZ, PT ;  /* 0x000000ff0000720c */ /* 0x000fe40003f24270 */
[----:B------:R-:W-:Y:S02]  /*2bb0*/  USEL UR6, URZ, 0x1, UP0 ;  /* 0x000000013f067887 */ /* 0x000fe40008000000 */
[----:B------:R-:W-:-:S02]  /*2bc0*/  USEL UR37, UR37, URZ, UP0 ;  /* 0x0000003f25257287 */ /* 0x000fc40008000000 */
[----:B------:R-:W-:Y:S01]  /*2bd0*/  ULOP3.LUT UR36, UR36, UR6, URZ, 0x3c, !UPT ;  /* 0x0000000624247292 */ /* 0x000fe2000f8e3c3f */
[----:B0-----:R-:W-:Y:S11]  /*2be0*/  @!P0 BRA `(.L_x_9049) ;  /* 0x0000000000048947 */ /* 0x001ff60003800000 */
[----:B------:R-:W-:Y:S01]  /*2bf0*/  BPT.TRAP 0x1 ;  /* 0x000000040000795c */ /* 0x000fe20000300000 */
.L_x_9049:
[----:B------:R-:W2:Y:S01]  /*2c00*/  S2UR UR24, SR_CgaCtaId ;  /* 0x00000000001879c3 */ /* 0x000ea20000008800 */
[----:B------:R-:W-:Y:S01]  /*2c10*/  MOV R0, UR36 ;  /* 0x0000002400007c02 */ /* 0x000fe20008000f00 */
[----:B------:R-:W-:-:S03]  /*2c20*/  UMOV UR22, 0x400 ;  /* 0x0000040000167882 */ /* 0x000fc60000000000 */
[----:B------:R-:W-:-:S04]  /*2c30*/  SHF.L.U32 R0, R0, 0x1f, RZ ;  /* 0x0000001f00007819 */ /* 0x000fc800000006ff */
[----:B------:R-:W-:-:S13]  /*2c40*/  R2UR UR26, R0 ;  /* 0x00000000001a72ca */ /* 0x000fda00000e0000 */
[----:B------:R-:W-:Y:S01]  /*2c50*/  IMAD.U32 R0, RZ, RZ, UR26 ;  /* 0x0000001aff007e24 */ /* 0x000fe2000f8e00ff */
[----:B--2---:R-:W-:-:S04]  /*2c60*/  ULEA UR22, UR24, UR22, 0x18 ;  /* 0x0000001618167291 */ /* 0x004fc8000f8ec03f */
[----:B------:R-:W-:-:S09]  /*2c70*/  ULEA UR25, UR37, UR22, 0x3 ;  /* 0x0000001625197291 */ /* 0x000fd2000f8e183f */
[----:B------:R2:W4:Y:S01]  /*2c80*/  SYNCS.PHASECHK.TRANS64.TRYWAIT P2, [UR25+0x22830], R0 ;  /* 0x02283000ff0075a7 */ /* 0x0005220008040159 */
[----:B------:R-:W-:Y:S05]  /*2c90*/  @!P0 BRA `(.L_x_9050) ;  /* 0x0000000000048947 */ /* 0x000fea0003800000 */
[----:B------:R-:W-:Y:S01]  /*2ca0*/  BPT.TRAP 0x1 ;  /* 0x000000040000795c */ /* 0x000fe20000300000 */
.L_x_9050:
[----:B----4-:R-:W-:Y:S05]  /*2cb0*/  @P2 BRA `(.L_x_9051) ;  /* 0x00000000000c2947 */ /* 0x010fea0003800000 */
[----:B--2---:R-:W-:-:S04]  /*2cc0*/  IMAD.U32 R0, RZ, RZ, UR26 ;  /* 0x0000001aff007e24 */ /* 0x004fc8000f8e00ff */
[----:B------:R-:W2:Y:S02]  /*2cd0*/  SYNCS.PHASECHK.TRANS64.TRYWAIT P2, [UR25+0x22830], R0 ;  /* 0x02283000ff0075a7 */ /* 0x000ea40008040159 */
[----:B--2---:R-:W-:Y:S05]  /*2ce0*/  @!P2 BRA `(.L_x_9052) ;  /* 0x00000080009ca947 */ /* 0x004fea0003800000 */
.L_x_9051:
[----:B------:R-:W-:Y:S01]  /*2cf0*/  UIMAD UR6, UR37, 0x300, UR20 ;  /* 0x00000300250678a4 */ /* 0x000fe2000f8e0214 */
[----:B------:R-:W-:Y:S01]  /*2d00*/  WARPGROUP.ARRIVE ;  /* 0x00000000000079c5 */ /* 0x000fe20000000000 */
[----:B------:R-:W-:Y:S01]  /*2d10*/  UMOV UR7, 0x40000040 ;  /* 0x4000004000077882 */ /* 0x000fe20000000000 */
[----:B------:R-:W-:Y:S01]  /*2d20*/  UMOV UR11, 0x40000040 ;  /* 0x40000040000b7882 */ /* 0x000fe20000000000 */
[----:B------:R-:W-:-:S03]  /*2d30*/  UIADD3 UR10, UR6, 0x2, URZ ;  /* 0x00000002060a7890 */ /* 0x000fc6000fffe03f */
[----:B------:R-:W4:Y:S01]  /*2d40*/  S2R R204, SR_TID.X ;  /* 0x0000000000cc7919 */ /* 0x000f220000002100 */
[----:B------:R-:W-:Y:S01]  /*2d50*/  UIADD3 UR14, UR6, 0x4, URZ ;  /* 0x00000004060e7890 */ /* 0x000fe2000fffe03f */
[----:B------:R-:W-:Y:S01]  /*2d60*/  UMOV UR15, 0x40000040 ;  /* 0x40000040000f7882 */ /* 0x000fe20000000000 */
[----:B------:R-:W-:Y:S01]  /*2d70*/  HGMMA.64x96x16.F32.BF16 R152, gdesc[UR4], RZ, !UPT, gsb0 ;  /* 0x01600000049879f0 */ /* 0x000fe2000c0018ff */
[----:B------:R-:W-:Y:S01]  /*2d80*/  UIADD3 UR18, UR6, 0x6, URZ ;  /* 0x0000000606127890 */ /* 0x000fe2000fffe03f */
[----:B------:R-:W-:Y:S01]  /*2d90*/  UMOV UR19, 0x40000040 ;  /* 0x4000004000137882 */ /* 0x000fe20000000000 */
[----:B----4-:R-:W-:-:S04]  /*2da0*/  SHF.R.U32.HI R204, RZ, 0x7, R204 ;  /* 0x00000007ffcc7819 */ /* 0x010fc800000116cc */
[----:B--2---:R-:W-:Y:S01]  /*2db0*/  IADD3 R0, -R204, 0xb, RZ ;  /* 0x0000000bcc007810 */ /* 0x004fe20007ffe1ff */
        /* <DEDUP_REMOVED lines=13> */
.L_x_9053:
[----:B------:R-:W-:Y:S01]  /*2e90*/  FMNMX.FTZ R4, R152, R7, !PT ;  /* 0x0000000798047209 */ /* 0x000fe20007810000 */
        /* <DEDUP_REMOVED lines=26> */
[----:B01-3--:R-:W-:-:S05]  /*3040*/  FMNMX.FTZ R8, R197, R4, !PT ;  /* 0x00000004c5087209 */ /* 0x00bfca0007810000 */
[----:B------:R-:W0:Y:S02]  /*3050*/  SHFL.BFLY PT, R3, R8, 0x2, 0x1f ;  /* 0x0c401f0008037f89 */ /* 0x000e2400000e0000 */
[----:B0-----:R-:W-:-:S05]  /*3060*/  FMNMX.FTZ R10, R8, R3, !PT ;  /* 0x00000003080a7209 */ /* 0x001fca0007810000 */
[----:B------:R-:W0:Y:S02]  /*3070*/  SHFL.BFLY PT, R3, R10, 0x1, 0x1f ;  /* 0x0c201f000a037f89 */ /* 0x000e2400000e0000 */
[----:B0-----:R-:W-:-:S05]  /*3080*/  FMNMX.FTZ R3, R10, R3, !PT ;  /* 0x000000030a037209 */ /* 0x001fca0007810000 */
[C---:B------:R-:W-:Y:S01]  /*3090*/  FADD.FTZ R4, -R3.reuse, R7 ;  /* 0x0000000703047221 */ /* 0x040fe20000010100 */
[----:B------:R-:W-:-:S03]  /*30a0*/  FMUL.FTZ R22, R3, UR10 ;  /* 0x0000000a03167c20 */ /* 0x000fc60008410000 */
[----:B------:R-:W-:Y:S01]  /*30b0*/  FMUL.FTZ R7, R4, UR10 ;  /* 0x0000000a04077c20 */ /* 0x000fe20008410000 */
        /* <DEDUP_REMOVED lines=31> */
[----:B------:R-:W0:Y:S01]  /*32b0*/  MUFU.EX2 R7, R7 ;  /* 0x0000000700077308 */ /* 0x000e220000000800 */
[----:B------:R-:W-:-:S04]  /*32c0*/  FMNMX.FTZ R4, R170, R9, !PT ;  /* 0x00000009aa047209 */ /* 0x000fc80007810000 */
[----:B------:R-:W-:-:S03]  /*32d0*/  FMNMX.FTZ R9, R171, R4, !PT ;  /* 0x00000004ab097209 */ /* 0x000fc60007810000 */
[----:B------:R-:W1:Y:S01]  /*32e0*/  MUFU.EX2 R152, R152 ;  /* 0x0000009800987308 */ /* 0x000e620000000800 */
[----:B------:R-:W-:-:S04]  /*32f0*/  FMNMX.FTZ R4, R174, R9, !PT ;  /* 0x00000009ae047209 */ /* 0x000fc80007810000 */
[----:B------:R-:W-:-:S03]  /*3300*/  FMNMX.FTZ R9, R175, R4, !PT ;  /* 0x00000004af097209 */ /* 0x000fc60007810000 */
[----:B------:R-:W3:Y:S01]  /*3310*/  MUFU.EX2 R153, R153 ;  /* 0x0000009900997308 */ /* 0x000ee20000000800 */
[----:B------:R-:W-:Y:S01]  /*3320*/  FMNMX.FTZ R4, R178, R9, !PT ;  /* 0x00000009b2047209 */ /* 0x000fe20007810000 */
[-C--:B0-----:R-:W-:Y:S01]  /*3330*/  FMUL.FTZ R24, R24, R7.reuse ;  /* 0x0000000718187220 */ /* 0x081fe20000410000 */
[-C--:B------:R-:W-:Y:S01]  /*3340*/  FMUL.FTZ R25, R25, R7.reuse ;  /* 0x0000000719197220 */ /* 0x080fe20000410000 */
[-C--:B------:R-:W-:Y:S01]  /*3350*/  FMUL.FTZ R28, R28, R7.reuse ;  /* 0x000000071c1c7220 */ /* 0x080fe20000410000 */
[----:B------:R-:W-:Y:S01]  /*3360*/  FMNMX.FTZ R9, R179, R4, !PT ;  /* 0x00000004b3097209 */ /* 0x000fe20007810000 */
[-C--:B------:R-:W-:Y:S01]  /*3370*/  FMUL.FTZ R29, R29, R7.reuse ;  /* 0x000000071d1d7220 */ /* 0x080fe20000410000 */
[----:B------:R-:W-:Y:S01]  /*3380*/  FMUL.FTZ R32, R32, R7 ;  /* 0x0000000720207220 */ /* 0x000fe20000410000 */
[----:B------:R-:W-:Y:S01]  /*3390*/  MUFU.EX2 R201, R201 ;  /* 0x000000c900c97308 */ /* 0x000fe20000000800 */
[----:B------:R-:W-:Y:S01]  /*33a0*/  FMNMX.FTZ R4, R182, R9, !PT ;  /* 0x00000009b6047209 */ /* 0x000fe20007810000 */
[----:B-1----:R-:W-:Y:S01]  /*33b0*/  FFMA.FTZ R6, R7, R6, R152 ;  /* 0x0000000607067223 */ /* 0x002fe20000010098 */
[-C--:B------:R-:W-:Y:S01]  /*33c0*/  FMUL.FTZ R33, R33, R7.reuse ;  /* 0x0000000721217220 */ /* 0x080fe20000410000 */
[-C--:B------:R-:W-:Y:S01]  /*33d0*/  FMUL.FTZ R36, R36, R7.reuse ;  /* 0x0000000724247220 */ /* 0x080fe20000410000 */
[----:B------:R-:W-:Y:S01]  /*33e0*/  FMNMX.FTZ R9, R183, R4, !PT ;  /* 0x00000004b7097209 */ /* 0x000fe20007810000 */
[-C--:B------:R-:W-:Y:S01]  /*33f0*/  FMUL.FTZ R37, R37, R7.reuse ;  /* 0x0000000725257220 */ /* 0x080fe20000410000 */
[----:B------:R-:W-:Y:S01]  /*3400*/  FMUL.FTZ R40, R40, R7 ;  /* 0x0000000728287220 */ /* 0x000fe20000410000 */
[----:B------:R-:W-:Y:S01]  /*3410*/  MUFU.EX2 R202, R202 ;  /* 0x000000ca00ca7308 */ /* 0x000fe20000000800 */
[----:B------:R-:W-:Y:S01]  /*3420*/  FMNMX.FTZ R4, R186, R9, !PT ;  /* 0x00000009ba047209 */ /* 0x000fe20007810000 */
[C---:B---3--:R-:W-:Y:S01]  /*3430*/  FADD.FTZ R6, R153.reuse, R6 ;  /* 0x0000000699067221 */ /* 0x048fe20000010000 */
[----:B------:R-:W-:Y:S01]  /*3440*/  F2FP.BF16.F32.PACK_AB R152, R153, R152 ;  /* 0x000000989998723e */ /* 0x000fe200000010ff */
[-C--:B------:R-:W-:Y:S01]  /*3450*/  FMUL.FTZ R41, R41, R7.reuse ;  /* 0x0000000729297220 */ /* 0x080fe20000410000 */
[----:B------:R-:W-:Y:S01]  /*3460*/  FMNMX.FTZ R9, R187, R4, !PT ;  /* 0x00000004bb097209 */ /* 0x000fe20007810000 */
[-C--:B------:R-:W-:Y:S01]  /*3470*/  FMUL.FTZ R44, R44, R7.reuse ;  /* 0x000000072c2c7220 */ /* 0x080fe20000410000 */
[----:B------:R-:W-:Y:S01]  /*3480*/  FMUL.FTZ R45, R45, R7 ;  /* 0x000000072d2d7220 */ /* 0x000fe20000410000 */
[----:B------:R-:W-:Y:S01]  /*3490*/  MUFU.EX2 R156, R156 ;  /* 0x0000009c009c7308 */ /* 0x000fe20000000800 */
[----:B------:R-:W-:Y:S01]  /*34a0*/  FMNMX.FTZ R4, R190, R9, !PT ;  /* 0x00000009be047209 */ /* 0x000fe20007810000 */
[-C--:B------:R-:W-:Y:S01]  /*34b0*/  FMUL.FTZ R48, R48, R7.reuse ;  /* 0x0000000730307220 */ /* 0x080fe20000410000 */
[-C--:B------:R-:W-:Y:S01]  /*34c0*/  FMUL.FTZ R49, R49, R7.reuse ;  /* 0x0000000731317220 */ /* 0x080fe20000410000 */
        /* <DEDUP_REMOVED lines=19> */
[-C--:B------:R-:W-:Y:S01]  /*3600*/  FMUL.FTZ R76, R76, R7.reuse ;  /* 0x000000074c4c7220 */ /* 0x080fe20000410000 */
[----:B------:R-:W-:Y:S01]  /*3610*/  MUFU.EX2 R161, R161 ;  /* 0x000000a100a17308 */ /* 0x000fe20000000800 */
[-C--:B------:R-:W-:Y:S01]  /*3620*/  FMUL.FTZ R77, R77, R7.reuse ;  /* 0x000000074d4d7220 */ /* 0x080fe20000410000 */
[----:B------:R-:W0:Y:S01]  /*3630*/  SHFL.BFLY PT, R9, R4, 0x2, 0x1f ;  /* 0x0c401f0004097f89 */ /* 0x000e2200000e0000 */
        /* <DEDUP_REMOVED lines=22> */
[----:B------:R-:W-:Y:S01]  /*37a0*/  FMUL.FTZ R117, R117, R7 ;  /* 0x0000000775757220 */ /* 0x000fe20000410000 */
[----:B0-----:R-:W-:Y:S01]  /*37b0*/  FMNMX.FTZ R8, R4, R9, !PT ;  /* 0x0000000904087209 */ /* 0x001fe20007810000 */
[----:B------:R-:W-:Y:S01]  /*37c0*/  FFMA.FTZ R9, R188, UR10, -R22 ;  /* 0x0000000abc097c23 */ /* 0x000fe20008010816 */
        /* <DEDUP_REMOVED lines=18> */
[----:B------:R-:W-:-:S02]  /*38f0*/  FMUL.FTZ R149, R149, R7 ;  /* 0x0000000795957220 */ /* 0x000fc40000410000 */
[----:B------:R-:W-:Y:S01]  /*3900*/  MUFU.EX2 R165, R165 ;  /* 0x000000a500a57308 */ /* 0x000fe20000000800 */
[----:B0-----:R-:W-:-:S07]  /*3910*/  FMNMX.FTZ R4, R8, R157, !PT ;  /* 0x0000009d08047209 */ /* 0x001fce0007810000 */
[----:B------:R-:W-:Y:S01]  /*3920*/  MUFU.EX2 R10, R10 ;  /* 0x0000000a000a7308 */ /* 0x000fe20000000800 */
[C---:B------:R-:W-:Y:S01]  /*3930*/  FADD.FTZ R22, -R4.reuse, R203 ;  /* 0x000000cb04167221 */ /* 0x040fe20000010100 */
[----:B------:R-:W-:-:S03]  /*3940*/  FMUL.FTZ R169, R4, UR10 ;  /* 0x0000000a04a97c20 */ /* 0x000fc60008410000 */
[----:B------:R-:W-:Y:S01]  /*3950*/  FMUL.FTZ R22, R22, UR10 ;  /* 0x0000000a16167c20 */ /* 0x000fe20008410000 */
        /* <DEDUP_REMOVED lines=8> */
[--C-:B------:R-:W-:Y:S01]  /*39e0*/  FFMA.FTZ R167, R171, UR10, -R169.reuse ;  /* 0x0000000aaba77c23 */ /* 0x100fe200080108a9 */
[--C-:B------:R-:W-:Y:S01]  /*39f0*/  FFMA.FTZ R171, R175, UR10, -R169.reuse ;  /* 0x0000000aafab7c23 */ /* 0x100fe200080108a9 */
[--C-:B------:R-:W-:Y:S01]  /*3a00*/  FFMA.FTZ R175, R179, UR10, -R169.reuse ;  /* 0x0000000ab3af7c23 */ /* 0x100fe200080108a9 */
[--C-:B------:R-:W-:Y:S01]  /*3a10*/  FFMA.FTZ R162, R166, UR10, -R169.reuse ;  /* 0x0000000aa6a27c23 */ /* 0x100fe200080108a9 */
[--C-:B------:R-:W-:Y:S01]  /*3a20*/  FFMA.FTZ R166, R170, UR10, -R169.reuse ;  /* 0x0000000aaaa67c23 */ /* 0x100fe200080108a9 */
[----:B------:R-:W1:Y:S01]  /*3a30*/  MUFU.EX2 R157, R157 ;  /* 0x0000009d009d7308 */ /* 0x000e620000000800 */
        /* <DEDUP_REMOVED lines=9> */
[----:B------:R-:W-:Y:S01]  /*3ad0*/  FFMA.FTZ R199, R199, UR10, -R169 ;  /* 0x0000000ac7c77c23 */ /* 0x000fe200080108a9 */
[-C--:B0-----:R-:W-:Y:S01]  /*3ae0*/  FMUL.FTZ R26, R26, R22.reuse ;  /* 0x000000161a1a7220 */ /* 0x081fe20000410000 */
[-C--:B------:R-:W-:Y:S01]  /*3af0*/  FMUL.FTZ R27, R27, R22.reuse ;  /* 0x000000161b1b7220 */ /* 0x080fe20000410000 */
[-C--:B------:R-:W-:Y:S01]  /*3b00*/  FMUL.FTZ R30, R30, R22.reuse ;  /* 0x000000161e1e7220 */ /* 0x080fe20000410000 */
[-C--:B------:R-:W-:Y:S01]  /*3b10*/  FMUL.FTZ R31, R31, R22.reuse ;  /* 0x000000161f1f7220 */ /* 0x080fe20000410000 */
[-C--:B------:R-:W-:Y:S01]  /*3b20*/  FMUL.FTZ R34, R34, R22.reuse ;  /* 0x0000001622227220 */ /* 0x080fe20000410000 */
[----:B------:R-:W0:Y:S01]  /*3b30*/  MUFU.EX2 R155, R155 ;  /* 0x0000009b009b7308 */ /* 0x000e220000000800 */
[----:B-1----:R-:W-:Y:S01]  /*3b40*/  FFMA.FTZ R179, R22, R5, R157 ;  /* 0x0000000516b37223 */ /* 0x002fe2000001009d */
        /* <DEDUP_REMOVED lines=8> */
[----:B------:R-:W-:Y:S01]  /*3bd0*/  FADD.FTZ R179, R201, R6 ;  /* 0x00000006c9b37221 */ /* 0x000fe20000010000 */
[----:B------:R-:W-:Y:S01]  /*3be0*/  FFMA.FTZ R6, R183, UR10, -R169 ;  /* 0x0000000ab7067c23 */ /* 0x000fe200080108a9 */
[----:B------:R-:W-:Y:S01]  /*3bf0*/  F2FP.BF16.F32.PACK_AB R153, R176, R157 ;  /* 0x0000009db099723e */ /* 0x000fe200000010ff */
[-C--:B------:R-:W-:Y:S01]  /*3c00*/  FMUL.FTZ R47, R47, R22.reuse ;  /* 0x000000162f2f7220 */ /* 0x080fe20000410000 */
[----:B------:R-:W-:Y:S01]  /*3c10*/  FADD.FTZ R179, R202, R179 ;  /* 0x000000b3cab37221 */ /* 0x000fe20000010000 */
[----:B------:R-:W-:Y:S01]  /*3c20*/  FMUL.FTZ R50, R50, R22 ;  /* 0x0000001632327220 */ /* 0x000fe20000410000 */
[----:B------:R-:W-:Y:S01]  /*3c30*/  MUFU.EX2 R158, R158 ;  /* 0x0000009e009e7308 */ /* 0x000fe20000000800 */
[----:B0-----:R-:W-:Y:S01]  /*3c40*/  FADD.FTZ R181, R155, R154 ;  /* 0x0000009a9bb57221 */ /* 0x001fe20000010000 */
[----:B------:R-:W-:Y:S01]  /*3c50*/  FADD.FTZ R154, R156, R179 ;  /* 0x000000b39c9a7221 */ /* 0x000fe20000010000 */
[----:B------:R-:W-:Y:S01]  /*3c60*/  FFMA.FTZ R179, R187, UR10, -R169 ;  /* 0x0000000abbb37c23 */ /* 0x000fe200080108a9 */
[----:B------:R-:W-:Y:S01]  /*3c70*/  F2FP.BF16.F32.PACK_AB R156, R13, R156 ;  /* 0x0000009c0d9c723e */ /* 0x000fe200000010ff */
[-C--:B------:R-:W-:Y:S01]  /*3c80*/  FMUL.FTZ R51, R51, R22.reuse ;  /* 0x0000001633337220 */ /* 0x080fe20000410000 */
[----:B------:R-:W-:Y:S01]  /*3c90*/  FADD.FTZ R183, R13, R154 ;  /* 0x0000009a0db77221 */ /* 0x000fe20000010000 */
[-C--:B------:R-:W-:Y:S01]  /*3ca0*/  FMUL.FTZ R54, R54, R22.reuse ;  /* 0x0000001636367220 */ /* 0x080fe20000410000 */
[----:B------:R-:W0:Y:S01]  /*3cb0*/  MUFU.EX2 R159, R159 ;  /* 0x0000009f009f7308 */ /* 0x000e220000000800 */
[----:B-1----:R-:W-:Y:S01]  /*3cc0*/  FADD.FTZ R181, R180, R181 ;  /* 0x000000b5b4b57221 */ /* 0x002fe20000010000 */
[----:B------:R-:W-:Y:S01]  /*3cd0*/  FADD.FTZ R154, R12, R183 ;  /* 0x000000b70c9a7221 */ /* 0x000fe20000010000 */
[----:B------:R-:W-:Y:S01]  /*3ce0*/  F2FP.BF16.F32.PACK_AB R155, R180, R155 ;  /* 0x0000009bb49b723e */ /* 0x000fe200000010ff */
[-C--:B------:R-:W-:Y:S01]  /*3cf0*/  FMUL.FTZ R55, R55, R22.reuse ;  /* 0x0000001637377220 */ /* 0x080fe20000410000 */
[-C--:B------:R-:W-:Y:S01]  /*3d00*/  FMUL.FTZ R58, R58, R22.reuse ;  /* 0x000000163a3a7220 */ /* 0x080fe20000410000 */
[----:B------:R-:W-:Y:S01]  /*3d10*/  FADD.FTZ R183, R161, R154 ;  /* 0x0000009aa1b77221 */ /* 0x000fe20000010000 */
[-C--:B------:R-:W-:Y:S01]  /*3d20*/  FMUL.FTZ R59, R59, R22.reuse ;  /* 0x000000163b3b7220 */ /* 0x080fe20000410000 */
[----:B------:R-:W-:Y:S01]  /*3d30*/  MUFU.EX2 R162, R162 ;  /* 0x000000a200a27308 */ /* 0x000fe20000000800 */
[----:B------:R-:W-:Y:S01]  /*3d40*/  FMUL.FTZ R62, R62, R22 ;  /* 0x000000163e3e7220 */ /* 0x000fe20000410000 */
[----:B------:R-:W-:Y:S01]  /*3d50*/  FADD.FTZ R154, R160, R183 ;  /* 0x000000b7a09a7221 */ /* 0x000fe20000010000 */
[----:B------:R-:W-:Y:S01]  /*3d60*/  F2FP.BF16.F32.PACK_AB R160, R15, R160 ;  /* 0x000000a00fa0723e */ /* 0x000fe200000010ff */
[-C--:B------:R-:W-:Y:S01]  /*3d70*/  FMUL.FTZ R63, R63, R22.reuse ;  /* 0x000000163f3f7220 */ /* 0x080fe20000410000 */
[----:B------:R-:W-:Y:S01]  /*3d80*/  FMUL.FTZ R66, R66, R22 ;  /* 0x0000001642427220 */ /* 0x000fe20000410000 */
[----:B------:R-:W-:Y:S01]  /*3d90*/  FADD.FTZ R184, R15, R154 ;  /* 0x0000009a0fb87221 */ /* 0x000fe20000010000 */
[----:B------:R-:W-:Y:S01]  /*3da0*/  F2FP.BF16.F32.PACK_AB R154, R202, R201 ;  /* 0x000000c9ca9a723e */ /* 0x000fe200000010ff */
[----:B------:R-:W1:Y:S01]  /*3db0*/  MUFU.EX2 R163, R163 ;  /* 0x000000a300a37308 */ /* 0x000e620000000800 */
[----:B0-----:R-:W-:Y:S01]  /*3dc0*/  F2FP.BF16.F32.PACK_AB R157, R159, R158 ;  /* 0x0000009e9f9d723e */ /* 0x001fe200000010ff */
[----:B------:R-:W-:Y:S01]  /*3dd0*/  FADD.FTZ R183, R11, R184 ;  /* 0x000000b80bb77221 */ /* 0x000fe20000010000 */
[-C--:B------:R-:W-:Y:S01]  /*3de0*/  FMUL.FTZ R67, R67, R22.reuse ;  /* 0x0000001643437220 */ /* 0x080fe20000410000 */
[-C--:B------:R-:W-:Y:S01]  /*3df0*/  FMUL.FTZ R70, R70, R22.reuse ;  /* 0x0000001646467220 */ /* 0x080fe20000410000 */
[-C--:B------:R-:W-:Y:S01]  /*3e00*/  FMUL.FTZ R71, R71, R22.reuse ;  /* 0x0000001647477220 */ /* 0x080fe20000410000 */
[----:B------:R-:W-:Y:S01]  /*3e10*/  FADD.FTZ R183, R14, R183 ;  /* 0x000000b70eb77221 */ /* 0x000fe20000010000 */
[-C--:B------:R-:W-:Y:S01]  /*3e20*/  FMUL.FTZ R74, R74, R22.reuse ;  /* 0x000000164a4a7220 */ /* 0x080fe20000410000 */
[----:B------:R-:W0:Y:S01]  /*3e30*/  MUFU.EX2 R166, R166 ;  /* 0x000000a600a67308 */ /* 0x000e220000000800 */
[----:B------:R-:W-:Y:S01]  /*3e40*/  FMUL.FTZ R75, R75, R22 ;  /* 0x000000164b4b7220 */ /* 0x000fe20000410000 */
[----:B------:R-:W-:Y:S01]  /*3e50*/  FADD.FTZ R180, R164, R183 ;  /* 0x000000b7a4b47221 */ /* 0x000fe20000010000 */
[----:B------:R-:W-:Y:S01]  /*3e60*/  F2FP.BF16.F32.PACK_AB R164, R165, R164 ;  /* 0x000000a4a5a4723e */ /* 0x000fe200000010ff */
[-C--:B------:R-:W-:Y:S01]  /*3e70*/  FMUL.FTZ R78, R78, R22.reuse ;  /* 0x000000164e4e7220 */ /* 0x080fe20000410000 */
[-C--:B------:R-:W-:Y:S01]  /*3e80*/  FMUL.FTZ R79, R79, R22.reuse ;  /* 0x000000164f4f7220 */ /* 0x080fe20000410000 */
[----:B------:R-:W-:Y:S01]  /*3e90*/  FADD.FTZ R13, R165, R180 ;  /* 0x000000b4a50d7221 */ /* 0x000fe20000010000 */
        /* <DEDUP_REMOVED lines=10> */
[----:B---3--:R-:W-:Y:S01]  /*3f40*/  FADD.FTZ R182, R158, R181 ;  /* 0x000000b59eb67221 */ /* 0x008fe20000010000 */
[----:B------:R-:W-:Y:S01]  /*3f50*/  FFMA.FTZ R181, R190, UR10, -R169 ;  /* 0x0000000abeb57c23 */ /* 0x000fe200080108a9 */
[----:B------:R-:W-:Y:S01]  /*3f60*/  F2FP.BF16.F32.PACK_AB R158, R161, R12 ;  /* 0x0000000ca19e723e */ /* 0x000fe200000010ff */
[----:B------:R-:W-:Y:S01]  /*3f70*/  FADD.FTZ R12, R10, R13 ;  /* 0x0000000d0a0c7221 */ /* 0x000fe20000010000 */
[----:B------:R-:W-:Y:S01]  /*3f80*/  FADD.FTZ R185, R159, R182 ;  /* 0x000000b69fb97221 */ /* 0x000fe20000010000 */
[----:B-1----:R-:W-:Y:S01]  /*3f90*/  F2FP.BF16.F32.PACK_AB R159, R163, R162 ;  /* 0x000000a2a39f723e */ /* 0x002fe200000010ff */
[-C--:B------:R-:W-:Y:S01]  /*3fa0*/  FMUL.FTZ R98, R98, R22.reuse ;  /* 0x0000001662627220 */ /* 0x080fe20000410000 */
[----:B------:R-:W1:Y:S01]  /*3fb0*/  MUFU.EX2 R170, R170 ;  /* 0x000000aa00aa7308 */ /* 0x000e620000000800 */
[----:B------:R-:W-:Y:S01]  /*3fc0*/  FADD.FTZ R182, R162, R185 ;  /* 0x000000b9a2b67221 */ /* 0x000fe20000010000 */
[----:B------:R-:W-:Y:S01]  /*3fd0*/  F2FP.BF16.F32.PACK_AB R162, R14, R11 ;  /* 0x0000000b0ea2723e */ /* 0x000fe200000010ff */
[-C--:B------:R-:W-:Y:S01]  /*3fe0*/  FMUL.FTZ R99, R99, R22.reuse ;  /* 0x0000001663637220 */ /* 0x080fe20000410000 */
[-C--:B------:R-:W-:Y:S01]  /*3ff0*/  FMUL.FTZ R102, R102, R22.reuse ;  /* 0x0000001666667220 */ /* 0x080fe20000410000 */
[----:B------:R-:W-:Y:S01]  /*4000*/  FADD.FTZ R185, R163, R182 ;  /* 0x000000b6a3b97221 */ /* 0x000fe20000010000 */
[-C--:B------:R-:W-:Y:S01]  /*4010*/  FMUL.FTZ R103, R103, R22.reuse ;  /* 0x0000001667677220 */ /* 0x080fe20000410000 */
[----:B------:R-:W-:Y:S01]  /*4020*/  FMUL.FTZ R106, R106, R22 ;  /* 0x000000166a6a7220 */ /* 0x000fe20000410000 */
[----:B------:R-:W3:Y:S01]  /*4030*/  MUFU.EX2 R171, R171 ;  /* 0x000000ab00ab7308 */ /* 0x000ee20000000800 */
[----:B0-----:R-:W-:Y:S01]  /*4040*/  FADD.FTZ R182, R166, R185 ;  /* 0x000000b9a6b67221 */ /* 0x001fe20000010000 */
[----:B----4-:R-:W-:Y:S01]  /*4050*/  F2FP.BF16.F32.PACK_AB R161, R167, R166 ;  /* 0x000000a6a7a1723e */ /* 0x010fe200000010ff */
[-C--:B------:R-:W-:Y:S01]  /*4060*/  FMUL.FTZ R107, R107, R22.reuse ;  /* 0x000000166b6b7220 */ /* 0x080fe20000410000 */
[-C--:B------:R-:W-:Y:S01]  /*4070*/  FMUL.FTZ R110, R110, R22.reuse ;  /* 0x000000166e6e7220 */ /* 0x080fe20000410000 */
[----:B------:R-:W-:Y:S01]  /*4080*/  FADD.FTZ R169, R167, R182 ;  /* 0x000000b6a7a97221 */ /* 0x000fe20000010000 */
        /* <DEDUP_REMOVED lines=30> */
[----:B------:R-:W-:Y:S01]  /*4270*/  FMUL.FTZ R151, R151, R22 ;  /* 0x0000001697977220 */ /* 0x000fe20000410000 */
[----:B------:R-:W-:-:S03]  /*4280*/  FADD.FTZ R13, R5, R182 ;  /* 0x000000b6050d7221 */ /* 0x000fc60000010000 */
[----:B------:R-:W1:Y:S01]  /*4290*/  MUFU.EX2 R178, R178 ;  /* 0x000000b200b27308 */ /* 0x000e620000000800 */
[C---:B---3--:R-:W-:Y:S01]  /*42a0*/  FADD.FTZ R13, R6.reuse, R13 ;  /* 0x0000000d060d7221 */ /* 0x048fe20000010000 */
[----:B------:R-:W-:-:S06]  /*42b0*/  F2FP.BF16.F32.PACK_AB R167, R6, R5 ;  /* 0x0000000506a7723e */ /* 0x000fcc00000010ff */
        /* <DEDUP_REMOVED lines=12> */
[----:B------:R-:W-:-:S06]  /*4380*/  F2FP.BF16.F32.PACK_AB R168, R23, R168 ;  /* 0x000000a817a8723e */ /* 0x000fcc00000010ff */
        /* <DEDUP_REMOVED lines=11> */
[----:B0-----:R-:W-:-:S07]  /*4440*/  FADD.FTZ R10, R194, R13 ;  /* 0x0000000dc20a7221 */ /* 0x001fce0000010000 */
[----:B------:R-:W0:Y:S01]  /*4450*/  MUFU.EX2 R173, R173 ;  /* 0x000000ad00ad7308 */ /* 0x000e220000000800 */
[----:B-1----:R-:W-:-:S07]  /*4460*/  FADD.FTZ R6, R172, R11 ;  /* 0x0000000bac067221 */ /* 0x002fce0000010000 */
[----:B------:R-:W1:Y:S01]  /*4470*/  MUFU.EX2 R198, R198 ;  /* 0x000000c600c67308 */ /* 0x000e620000000800 */
[----:B---3--:R-:W-:-:S07]  /*4480*/  FADD.FTZ R9, R195, R10 ;  /* 0x0000000ac3097221 */ /* 0x008fce0000010000 */
[----:B------:R-:W3:Y:S01]  /*4490*/  MUFU.EX2 R8, R196 ;  /* 0x000000c400087308 */ /* 0x000ee20000000800 */
[C---:B0-----:R-:W-:Y:S01]  /*44a0*/  FADD.FTZ R5, R173.reuse, R6 ;  /* 0x00000006ad057221 */ /* 0x041fe20000010000 */
[----:B------:R-:W-:Y:S02]  /*44b0*/  F2FP.BF16.F32.PACK_AB R172, R173, R172 ;  /* 0x000000acadac723e */ /* 0x000fe400000010ff */
[----:B------:R-:W-:-:S04]  /*44c0*/  F2FP.BF16.F32.PACK_AB R173, R195, R194 ;  /* 0x000000c2c3ad723e */ /* 0x000fc800000010ff */
[----:B------:R-:W0:Y:S01]  /*44d0*/  MUFU.EX2 R175, R199 ;  /* 0x000000c700af7308 */ /* 0x000e220000000800 */
[----:B-1----:R-:W-:-:S07]  /*44e0*/  FADD.FTZ R10, R198, R9 ;  /* 0x00000009c60a7221 */ /* 0x002fce0000010000 */
[----:B------:R-:W1:Y:S01]  /*44f0*/  MUFU.EX2 R177, R177 ;  /* 0x000000b100b17308 */ /* 0x000e620000000800 */
[----:B---3--:R-:W-:Y:S01]  /*4500*/  FADD.FTZ R6, R8, R5 ;  /* 0x0000000508067221 */ /* 0x008fe20000010000 */
[C---:B0-----:R-:W-:Y:S01]  /*4510*/  FADD.FTZ R5, R175.reuse, R10 ;  /* 0x0000000aaf057221 */ /* 0x041fe20000010000 */
[----:B------:R-:W-:Y:S02]  /*4520*/  F2FP.BF16.F32.PACK_AB R175, R175, R198 ;  /* 0x000000c6afaf723e */ /* 0x000fe400000010ff */
[C---:B-1----:R-:W-:Y:S01]  /*4530*/  FADD.FTZ R6, R177.reuse, R6 ;  /* 0x00000006b1067221 */ /* 0x042fe20000010000 */
[----:B------:R-:W-:Y:S01]  /*4540*/  F2FP.BF16.F32.PACK_AB R174, R177, R8 ;  /* 0x00000008b1ae723e */ /* 0x000fe200000010ff */
[----:B------:R-:W-:Y:S06]  /*4550*/  @!P0 BRA `(.L_x_9054) ;  /* 0x0000000000048947 */ /* 0x000fec0003800000 */
[----:B------:R-:W-:Y:S01]  /*4560*/  BPT.TRAP 0x1 ;  /* 0x000000040000795c */ /* 0x000fe20000300000 */
.L_x_9054:
[----:B------:R-:W-:-:S04]  /*4570*/  IMAD.U32 R7, RZ, RZ, UR26 ;  /* 0x0000001aff077e24 */ /* 0x000fc8000f8e00ff */
[----:B------:R0:W1:Y:S01]  /*4580*/  SYNCS.PHASECHK.TRANS64.TRYWAIT P2, [UR25+0x22850], R7 ;  /* 0x02285007ff0075a7 */ /* 0x0000620008040159 */
[----:B------:R-:W-:Y:S05]  /*4590*/  @!P0 BRA `(.L_x_9055) ;  /* 0x0000000000048947 */ /* 0x000fea0003800000 */
[----:B------:R-:W-:Y:S01]  /*45a0*/  BPT.TRAP 0x1 ;  /* 0x000000040000795c */ /* 0x000fe20000300000 */
.L_x_9055:
[----:B0-----:R-:W-:Y:S01]  /*45b0*/  VIADD R7, R204, 0x8 ;  /* 0x00000008cc077836 */ /* 0x001fe20000000000 */
[----:B-1----:R-:W-:Y:S06]  /*45c0*/  @P2 BRA `(.L_x_9056) ;  /* 0x00000000000c2947 */ /* 0x002fec0003800000 */
[----:B------:R-:W-:-:S04]  /*45d0*/  IMAD.U32 R8, RZ, RZ, UR26 ;  /* 0x0000001aff087e24 */ /* 0x000fc8000f8e00ff */
[----:B------:R-:W0:Y:S02]  /*45e0*/  SYNCS.PHASECHK.TRANS64.TRYWAIT P2, [UR25+0x22850], R8 ;  /* 0x02285008ff0075a7 */ /* 0x000e240008040159 */
[----:B0-----:R-:W-:Y:S05]  /*45f0*/  @!P2 BRA `(.L_x_9057) ;  /* 0x000000680074a947 */ /* 0x001fea0003800000 */
.L_x_9056:
[----:B------:R1:W-:Y:S01]  /*4600*/  BAR.SYNC.DEFER_BLOCKING R7, 0x100 ;  /* 0x000400070000751d */ /* 0x0003e20000010000 */
[----:B------:R-:W-:-:S05]  /*4610*/  UIMAD UR11, UR37, 0xc00, UR21 ;  /* 0x00000c00250b78a4 */ /* 0x000fca000f8e0215 */
[----:B------:R-:W-:Y:S02]  /*4620*/  UMOV UR7, 0x40000040 ;  /* 0x4000004000077882 */ /* 0x000fe40000000000 */
[----:B------:R-:W-:Y:S01]  /*4630*/  UMOV UR6, UR11 ;  /* 0x0000000b00067c82 */ /* 0x000fe20008000000 */
[----:B------:R-:W-:-:S06]  /*4640*/  WARPGROUP.ARRIVE ;  /* 0x00000000000079c5 */ /* 0x000fcc0000000000 */
        /* <DEDUP_REMOVED lines=32> */
[----:B-1----:R-:W-:Y:S05]  /*4850*/  @!P0 BRA `(.L_x_9058) ;  /* 0x0000000000048947 */ /* 0x002fea0003800000 */
[----:B------:R-:W-:Y:S01]  /*4860*/  BPT.TRAP 0x1 ;  /* 0x000000040000795c */ /* 0x000fe20000300000 */
.L_x_9058:
[----:B------:R-:W-:Y:S01]  /*4870*/  UIADD3 UR25, UR25, 0x22860, URZ ;  /* 0x0002286019197890 */ /* 0x000fe2000fffe03f */
[----:B------:R-:W-:Y:S02]  /*4880*/  IMAD.MOV.U32 R203, RZ, RZ, R4 ;  /* 0x000000ffffcb7224 */ /* 0x000fe400078e0004 */
[----:B------:R-:W-:Y:S01]  /*4890*/  IMAD.MOV.U32 R7, RZ, RZ, R3 ;  /* 0x000000ffff077224 */ /* 0x000fe200078e0003 */
[----:B------:R-:W-:-:S09]  /*48a0*/  UPRMT UR25, UR24, 0x654, UR25 ;  /* 0x0000065418197896 */ /* 0x000fd20008000019 */
[----:B------:R-:W-:Y:S01]  /*48b0*/  SYNCS.ARRIVE.TRANS64.RED.A1T0 RZ, [UR25], RZ ;  /* 0x000000ffffff79a7 */ /* 0x000fe20008100419 */
[----:B------:R-:W-:Y:S05]  /*48c0*/  @P1 BRA `(.L_x_9059) ;  /* 0xffffffe000a41947 */ /* 0x000fea000383ffff */
.L_x_9048:
[----:B------:R-:W4:Y:S01]  /*48d0*/  SHFL.BFLY PT, R7, R6, 0x2, 0x1f ;  /* 0x0c401f0006077f89 */ /* 0x000f2200000e0000 */
[----:B------:R-:W0:Y:S01]  /*48e0*/  S2UR UR6, SR_SWINHI ;  /* 0x00000000000679c3 */ /* 0x000e220000002f00 */
[----:B------:R-:W-:Y:S01]  /*48f0*/  IMAD.U32 R12, RZ, RZ, UR10 ;  /* 0x0000000aff0c7e24 */ /* 0x000fe2000f8e00ff */
[----:B------:R-:W-:Y:S01]  /*4900*/  ULDC.64 UR8, c[0x0][0xae8] ;  /* 0x0002ba0000087ab9 */ /* 0x000fe20000000a00 */
[----:B------:R-:W1:Y:S01]  /*4910*/  SHFL.BFLY PT, R10, R5, 0x2, 0x1f ;  /* 0x0c401f00050a7f89 */ /* 0x000e6200000e0000 */
[----:B------:R-:W-:Y:S01]  /*4920*/  IMAD.U32 R22, RZ, RZ, UR10 ;  /* 0x0000000aff167e24 */ /* 0x000fe2000f8e00ff */
[----:B------:R-:W-:-:S03]  /*4930*/  ULDC UR10, c[0x0][0xc44] ;  /* 0x00031100000a7ab9 */ /* 0x000fc60000000800 */
[----:B------:R2:W-:Y:S08]  /*4940*/  BAR.ARV R0, 0x100 ;  /* 0x000400000000751d */ /* 0x0005f00000002000 */
[----:B------:R-:W3:Y:S01]  /*4950*/  LDC R211, c[0x0][0xbe8] ;  /* 0x0002fa00ffd37b82 */ /* 0x000ee20000000800 */
[----:B--2---:R-:W-:Y:S02]  /*4960*/  IMAD.MOV.U32 R0, RZ, RZ, RZ ;  /* 0x000000ffff007224 */ /* 0x004fe400078e00ff */
[----:B----4-:R-:W-:Y:S01]  /*4970*/  FADD.FTZ R7, R7, R6 ;  /* 0x0000000607077221 */ /* 0x010fe20000010000 */
[----:B------:R-:W-:Y:S01]  /*4980*/  UMOV UR4, UR22 ;  /* 0x0000001600047c82 */ /* 0x000fe20008000000 */
[----:B0-----:R-:W-:Y:S01]  /*4990*/  UMOV UR5, UR6 ;  /* 0x0000000600057c82 */ /* 0x001fe20008000000 */
[----:B------:R-:W-:Y:S01]  /*49a0*/  IMAD.MOV.U32 R6, RZ, RZ, -0x800000 ;  /* 0xff800000ff067424 */ /* 0x000fe200078e00ff */
[----:B------:R-:W-:Y:S01]  /*49b0*/  ULDC.64 UR6, c[0x0][0xb90] ;  /* 0x0002e40000067ab9 */ /* 0x000fe20000000a00 */
[----:B-1----:R-:W-:Y:S01]  /*49c0*/  FADD.FTZ R10, R10, R5 ;  /* 0x000000050a0a7221 */ /* 0x002fe20000010000 */
[----:B---3--:R-:W0:Y:S01]  /*49d0*/  SHFL.BFLY PT, R8, R7, 0x1, 0x1f ;  /* 0x0c201f0007087f89 */ /* 0x008e2200000e0000 */
[----:B------:R-:W-:-:S02]  /*49e0*/  IMAD.U32 R11, RZ, RZ, UR5 ;  /* 0x00000005ff0b7e24 */ /* 0x000fc4000f8e00ff */
[----:B------:R-:W-:Y:S01]  /*49f0*/  IMAD.MOV.U32 R5, RZ, RZ, -0x800000 ;  /* 0xff800000ff057424 */ /* 0x000fe200078e00ff */
[----:B------:R-:W1:Y:S01]  /*4a00*/  SHFL.BFLY PT, R9, R10, 0x1, 0x1f ;  /* 0x0c201f000a097f89 */ /* 0x000e6200000e0000 */
[----:B0-----:R-:W-:Y:S01]  /*4a10*/  FADD.FTZ R13, R7, R8 ;  /* 0x00000008070d7221 */ /* 0x001fe20000010000 */
[----:B------:R-:W-:Y:S02]  /*4a20*/  IMAD.MOV.U32 R8, RZ, RZ, RZ ;  /* 0x000000ffff087224 */ /* 0x000fe400078e00ff */
[----:B-1----:R-:W-:Y:S01]  /*4a30*/  FADD.FTZ R14, R10, R9 ;  /* 0x000000090a0e7221 */ /* 0x002fe20000010000 */
[----:B------:R-:W-:Y:S08]  /*4a40*/  BAR.ARV 0x8, 0x180 ;  /* 0x0206000000007b1d */ /* 0x000ff00000002000 */
[----:B------:R-:W-:Y:S01]  /*4a50*/  BAR.SYNC.DEFER_BLOCKING 0x1, 0x100 ;  /* 0x0044000000007b1d */ /* 0x000fe20000010000 */
[----:B------:R-:W-:Y:S01]  /*4a60*/  FSETP.NE.FTZ.AND P0, PT, R13, RZ, PT ;  /* 0x000000ff0d00720b */ /* 0x000fe20003f15000 */
[----:B------:R-:W-:Y:S01]  /*4a70*/  IMAD R9, R200, 0x40, R2 ;  /* 0x00000040c8097824 */ /* 0x000fe200078e0202 */
[----:B------:R-:W-:Y:S01]  /*4a80*/  FSETP.NE.FTZ.AND P1, PT, R14, RZ, PT ;  /* 0x000000ff0e00720b */ /* 0x000fe20003f35000 */
[----:B------:R-:W-:Y:S01]  /*4a90*/  IMAD.U32 R10, RZ, RZ, UR4 ;  /* 0x00000004ff0a7e24 */ /* 0x000fe2000f8e00ff */
[----:B------:R-:W-:-:S04]  /*4aa0*/  UIADD3 UR4, -UR43, URZ, URZ ;  /* 0x0000003f2b047290 */ /* 0x000fc8000fffe13f */
[----:B------:R-:W-:-:S04]  /*4ab0*/  UIMAD UR10, UR10, UR4, UR40 ;  /* 0x000000040a0a72a4 */ /* 0x000fc8000f8e0228 */
[----:B------:R-:W-:Y:S01]  /*4ac0*/  USHF.R.S32.HI UR11, URZ, 0x1f, UR10 ;  /* 0x0000001f3f0b7899 */ /* 0x000fe2000801140a */
[----:B------:R-:W0:Y:S01]  /*4ad0*/  @P0 MUFU.RCP R8, R13 ;  /* 0x0000000d00080308 */ /* 0x000e220000001000 */
[----:B------:R-:W-:Y:S01]  /*4ae0*/  @P0 FMUL.FTZ R12, R12, 0.69314718246459960938 ;  /* 0x3f3172180c0c0820 */ /* 0x000fe20000410000 */
[----:B------:R-:W-:Y:S01]  /*4af0*/  @P1 FMUL.FTZ R22, R22, 0.69314718246459960938 ;  /* 0x3f31721816161820 */ /* 0x000fe20000410000 */
[----:B------:R-:W-:Y:S02]  /*4b00*/  UIMAD.WIDE.U32 UR4, UR10, UR6, URZ ;  /* 0x000000060a0472a5 */ /* 0x000fe4000f8e003f */
[----:B------:R-:W-:-:S03]  /*4b10*/  UIMAD UR6, UR11, UR6, URZ ;  /* 0x000000060b0672a4 */ /* 0x000fc6000f8e023f */
[----:B------:R-:W-:Y:S01]  /*4b20*/  @P1 MUFU.RCP R0, R14 ;  /* 0x0000000e00001308 */ /* 0x000fe20000001000 */
[----:B------:R-:W-:Y:S02]  /*4b30*/  UIMAD UR6, UR10, UR7, UR6 ;  /* 0x000000070a0672a4 */ /* 0x000fe4000f8e0206 */
[----:B------:R-:W-:-:S05]  /*4b40*/  USHF.R.S32.HI UR7, URZ, 0x1f, UR43 ;  /* 0x0000001f3f077899 */ /* 0x000fca000801142b */
[----:B------:R-:W1:Y:S01]  /*4b50*/  @P0 MUFU.LG2 R13, R13 ;  /* 0x0000000d000d0308 */ /* 0x000e620000000c00 */
[-C--:B0-----:R-:W-:Y:S01]  /*4b60*/  FMUL.FTZ R180, R29, R8.reuse ;  /* 0x000000081db47220 */ /* 0x081fe20000410000 */
[-C--:B------:R-:W-:Y:S01]  /*4b70*/  FMUL.FTZ R25, R25, R8.reuse ;  /* 0x0000000819197220 */ /* 0x080fe20000410000 */
[-C--:B------:R-:W-:Y:S01]  /*4b80*/  FMUL.FTZ R24, R24, R8.reuse ;  /* 0x0000000818187220 */ /* 0x080fe20000410000 */
[-C--:B------:R-:W-:Y:S01]  /*4b90*/  FMUL.FTZ R28, R28, R8.reuse ;  /* 0x000000081c1c7220 */ /* 0x080fe20000410000 */
[-C--:B------:R-:W-:Y:S01]  /*4ba0*/  FMUL.FTZ R33, R33, R8.reuse ;  /* 0x0000000821217220 */ /* 0x080fe20000410000 */
[-C--:B------:R-:W-:Y:S01]  /*4bb0*/  FMUL.FTZ R32, R32, R8.reuse ;  /* 0x0000000820207220 */ /* 0x080fe20000410000 */
[-C--:B------:R-:W-:Y:S01]  /*4bc0*/  FMUL.FTZ R29, R37, R8.reuse ;  /* 0x00000008251d7220 */ /* 0x080fe20000410000 */
[----:B------:R-:W0:Y:S01]  /*4bd0*/  @P1 MUFU.LG2 R14, R14 ;  /* 0x0000000e000e1308 */ /* 0x000e220000000c00 */
        /* <DEDUP_REMOVED lines=58> */
[----:B-1----:R-:W-:Y:S01]  /*4f80*/  @P0 FMUL.FTZ R13, R13, 0.69314718246459960938 ;  /* 0x3f3172180d0d0820 */ /* 0x002fe20000410000 */
[----:B0-----:R-:W-:Y:S01]  /*4f90*/  @P1 FMUL.FTZ R15, R14, 0.69314718246459960938 ;  /* 0x3f3172180e0f1820 */ /* 0x001fe20000410000 */
[----:B------:R-:W-:Y:S01]  /*4fa0*/  FMUL.FTZ R7, R99, R0 ;  /* 0x0000000063077220 */ /* 0x000fe20000410000 */
[----:B------:R-:W-:-:S04]  /*4fb0*/  IMAD.WIDE R10, R210, 0x2, R10 ;  /* 0x00000002d20a7825 */ /* 0x000fc800078e020a */
[----:B------:R-:W-:Y:S01]  /*4fc0*/  FMUL.FTZ R77, R103, R0 ;  /* 0x00000000674d7220 */ /* 0x000fe20000410000 */
[----:B------:R-:W-:Y:S01]  /*4fd0*/  @P0 FFMA.FTZ R6, R12, R3, R13 ;  /* 0x000000030c060223 */ /* 0x000fe2000001000d */
[----:B------:R-:W-:Y:S01]  /*4fe0*/  @P1 FFMA.FTZ R5, R22, R4, R15 ;  /* 0x0000000416051223 */ /* 0x000fe2000001000f */
[-C--:B------:R-:W-:Y:S01]  /*4ff0*/  FMUL.FTZ R167, R127, R0.reuse ;  /* 0x000000007fa77220 */ /* 0x080fe20000410000 */
[C---:B------:R-:W-:Y:S01]  /*5000*/  IADD3 R21, P3, R10.reuse, 0xc060, RZ ;  /* 0x0000c0600a157810 */ /* 0x040fe20007f7e0ff */
[-C--:B------:R-:W-:Y:S01]  /*5010*/  FMUL.FTZ R169, R131, R0.reuse ;  /* 0x0000000083a97220 */ /* 0x080fe20000410000 */
[C---:B------:R-:W-:Y:S01]  /*5020*/  IADD3 R103, P4, R10.reuse, 0xc040, RZ ;  /* 0x0000c0400a677810 */ /* 0x040fe20007f9e0ff */
[-C--:B------:R-:W-:Y:S01]  /*5030*/  FMUL.FTZ R171, R135, R0.reuse ;  /* 0x0000000087ab7220 */ /* 0x080fe20000410000 */
[----:B------:R-:W-:Y:S01]  /*5040*/  LOP3.LUT R20, R21, 0x380, RZ, 0xc0, !PT ;  /* 0x0000038015147812 */ /* 0x000fe200078ec0ff */
[-C--:B------:R-:W-:Y:S01]  /*5050*/  FMUL.FTZ R173, R139, R0.reuse ;  /* 0x000000008bad7220 */ /* 0x080fe20000410000 */
[----:B------:R-:W-:Y:S01]  /*5060*/  IADD3 R99, P6, R10, 0xc000, RZ ;  /* 0x0000c0000a637810 */ /* 0x000fe20007fde0ff */
[-C--:B------:R-:W-:Y:S01]  /*5070*/  FMUL.FTZ R175, R143, R0.reuse ;  /* 0x000000008faf7220 */ /* 0x080fe20000410000 */
[----:B------:R-:W-:Y:S01]  /*5080*/  SHF.R.U64 R20, R20, 0x3, RZ ;  /* 0x0000000314147819 */ /* 0x000fe200000012ff */
[-C--:B------:R-:W-:Y:S01]  /*5090*/  FMUL.FTZ R177, R147, R0.reuse ;  /* 0x0000000093b17220 */ /* 0x080fe20000410000 */
[----:B------:R-:W-:Y:S01]  /*50a0*/  IADD3 R73, P0, R10, 0x8060, RZ ;  /* 0x000080600a497810 */ /* 0x000fe20007f1e0ff */
        /* <DEDUP_REMOVED lines=10> */
[--C-:B------:R-:W-:Y:S01]  /*5150*/  IMAD.X R143, RZ, RZ, R11.reuse, P2 ;  /* 0x000000ffff8f7224 */ /* 0x100fe200010e060b */
[C---:B------:R-:W-:Y:S01]  /*5160*/  LOP3.LUT R165, R10.reuse, 0x380, RZ, 0xc0, !PT ;  /* 0x000003800aa57812 */ /* 0x040fe200078ec0ff */
[--C-:B------:R-:W-:Y:S01]  /*5170*/  IMAD.X R147, RZ, RZ, R11.reuse, P3 ;  /* 0x000000ffff937224 */ /* 0x100fe200018e060b */
[----:B------:R-:W-:Y:S01]  /*5180*/  IADD3.X R127, RZ, R11, RZ, P5, !PT ;  /* 0x0000000bff7f7210 */ /* 0x000fe20002ffe4ff */
[-C--:B------:R-:W-:Y:S01]  /*5190*/  FMUL.FTZ R179, R151, R0.reuse ;  /* 0x0000000097b37220 */ /* 0x080fe20000410000 */
[----:B------:R-:W-:Y:S01]  /*51a0*/  IADD3 R65, P4, R10, 0x8000, RZ ;  /* 0x000080000a417810 */ /* 0x000fe20007f9e0ff */
[-C--:B------:R-:W-:Y:S01]  /*51b0*/  FMUL.FTZ R170, R130, R0.reuse ;  /* 0x0000000082aa7220 */ /* 0x080fe20000410000 */
[----:B------:R-:W-:Y:S01]  /*51c0*/  IADD3 R61, P5, R10, 0x4060, RZ ;  /* 0x000040600a3d7810 */ /* 0x000fe20007fbe0ff */
[----:B------:R-:W-:Y:S01]  /*51d0*/  FMUL.FTZ R168, R126, R0 ;  /* 0x000000007ea87220 */ /* 0x000fe20000410000 */
        /* <DEDUP_REMOVED lines=10> */
[----:B------:R-:W-:Y:S01]  /*5280*/  SHF.R.U64 R165, R165, 0x3, RZ ;  /* 0x00000003a5a57819 */ /* 0x000fe200000012ff */
[--C-:B------:R-:W-:Y:S01]  /*5290*/  IMAD.X R161, RZ, RZ, R11.reuse, P2 ;  /* 0x000000ffffa17224 */ /* 0x100fe200010e060b */
[----:B------:R-:W-:Y:S01]  /*52a0*/  LOP3.LUT R4, R99, 0x380, RZ, 0xc0, !PT ;  /* 0x0000038063047812 */ /* 0x000fe200078ec0ff */
[--C-:B------:R-:W-:Y:S01]  /*52b0*/  IMAD.X R163, RZ, RZ, R11.reuse, P3 ;  /* 0x000000ffffa37224 */ /* 0x100fe200018e060b */
[----:B------:R-:W-:Y:S01]  /*52c0*/  LOP3.LUT R164, R165, R10, RZ, 0x3c, !PT ;  /* 0x0000000aa5a47212 */ /* 0x000fe200078e3cff */
[----:B------:R-:W-:Y:S01]  /*52d0*/  IMAD.MOV.U32 R165, RZ, RZ, R11 ;  /* 0x000000ffffa57224 */ /* 0x000fe200078e000b */
[----:B------:R-:W-:Y:S01]  /*52e0*/  LOP3.LUT R11, R52, 0x380, RZ, 0xc0, !PT ;  /* 0x00000380340b7812 */ /* 0x000fe200078ec0ff */
[-C--:B------:R-:W-:Y:S01]  /*52f0*/  FMUL.FTZ R172, R134, R0.reuse ;  /* 0x0000000086ac7220 */ /* 0x080fe20000410000 */
[----:B------:R-:W-:Y:S01]  /*5300*/  SHF.R.U64 R4, R4, 0x3, RZ ;  /* 0x0000000304047819 */ /* 0x000fe200000012ff */
[-C--:B------:R-:W-:Y:S01]  /*5310*/  FMUL.FTZ R174, R138, R0.reuse ;  /* 0x000000008aae7220 */ /* 0x080fe20000410000 */
[----:B------:R-:W-:Y:S01]  /*5320*/  LOP3.LUT R10, R73, 0x380, RZ, 0xc0, !PT ;  /* 0x00000380490a7812 */ /* 0x000fe200078ec0ff */
[-C--:B------:R-:W-:Y:S01]  /*5330*/  FMUL.FTZ R176, R142, R0.reuse ;  /* 0x000000008eb07220 */ /* 0x080fe20000410000 */
[----:B------:R-:W-:Y:S01]  /*5340*/  SHF.R.U64 R11, R11, 0x3, RZ ;  /* 0x000000030b0b7819 */ /* 0x000fe200000012ff */
[-C--:B------:R-:W-:Y:S01]  /*5350*/  FMUL.FTZ R27, R27, R0.reuse ;  /* 0x000000001b1b7220 */ /* 0x080fe20000410000 */
[----:B------:R-:W-:Y:S01]  /*5360*/  LOP3.LUT R130, R4, R99, RZ, 0x3c, !PT ;  /* 0x0000006304827212 */ /* 0x000fe200078e3cff */
[-C--:B------:R-:W-:Y:S01]  /*5370*/  FMUL.FTZ R26, R26, R0.reuse ;  /* 0x000000001a1a7220 */ /* 0x080fe20000410000 */
[----:B------:R-:W-:Y:S01]  /*5380*/  SHF.R.U64 R10, R10, 0x3, RZ ;  /* 0x000000030a0a7819 */ /* 0x000fe200000012ff */
[----:B------:R-:W-:Y:S01]  /*5390*/  FMUL.FTZ R31, R31, R0 ;  /* 0x000000001f1f7220 */ /* 0x000fe20000410000 */
[----:B------:R-:W-:Y:S01]  /*53a0*/  LOP3.LUT R126, R11, R52, RZ, 0x3c, !PT ;  /* 0x000000340b7e7212 */ /* 0x000fe200078e3cff */
[-C--:B------:R-:W-:Y:S01]  /*53b0*/  FMUL.FTZ R30, R30, R0.reuse ;  /* 0x000000001e1e7220 */ /* 0x080fe20000410000 */
[----:B------:R-:W-:Y:S01]  /*53c0*/  LOP3.LUT R4, R13, 0x380, RZ, 0xc0, !PT ;  /* 0x000003800d047812 */ /* 0x000fe200078ec0ff */
[-C--:B------:R-:W-:Y:S01]  /*53d0*/  FMUL.FTZ R35, R35, R0.reuse ;  /* 0x0000000023237220 */ /* 0x080fe20000410000 */
[----:B------:R-:W-:Y:S01]  /*53e0*/  LOP3.LUT R52, R69, 0x380, RZ, 0xc0, !PT ;  /* 0x0000038045347812 */ /* 0x000fe200078ec0ff */
[-C--:B------:R-:W-:Y:S01]  /*53f0*/  FMUL.FTZ R34, R34, R0.reuse ;  /* 0x0000000022227220 */ /* 0x080fe20000410000 */
[----:B------:R-:W-:Y:S01]  /*5400*/  LOP3.LUT R134, R10, R73, RZ, 0x3c, !PT ;  /* 0x000000490a867212 */ /* 0x000fe200078e3cff */
[-C--:B------:R-:W-:Y:S01]  /*5410*/  FMUL.FTZ R39, R39, R0.reuse ;  /* 0x0000000027277220 */ /* 0x080fe20000410000 */
[----:B------:R-:W-:Y:S01]  /*5420*/  SHF.R.U64 R4, R4, 0x3, RZ ;  /* 0x0000000304047819 */ /* 0x000fe200000012ff */
[-C--:B------:R-:W-:Y:S01]  /*5430*/  FMUL.FTZ R38, R38, R0.reuse ;  /* 0x0000000026267220 */ /* 0x080fe20000410000 */
[----:B------:R-:W-:Y:S01]  /*5440*/  LOP3.LUT R10, R65, 0x380, RZ, 0xc0, !PT ;  /* 0x00000380410a7812 */ /* 0x000fe200078ec0ff */
[-C--:B------:R-:W-:Y:S01]  /*5450*/  FMUL.FTZ R43, R43, R0.reuse ;  /* 0x000000002b2b7220 */ /* 0x080fe20000410000 */
[----:B------:R-:W-:Y:S01]  /*5460*/  SHF.R.U64 R52, R52, 0x3, RZ ;  /* 0x0000000334347819 */ /* 0x000fe200000012ff */
[-C--:B------:R-:W-:Y:S01]  /*5470*/  FMUL.FTZ R42, R42, R0.reuse ;  /* 0x000000002a2a7220 */ /* 0x080fe20000410000 */
[----:B------:R-:W-:Y:S01]  /*5480*/  LOP3.LUT R11, R14, 0x380, RZ, 0xc0, !PT ;  /* 0x000003800e0b7812 */ /* 0x000fe200078ec0ff */
[-C--:B------:R-:W-:Y:S01]  /*5490*/  FMUL.FTZ R47, R47, R0.reuse ;  /* 0x000000002f2f7220 */ /* 0x080fe20000410000 */
[----:B------:R-:W-:Y:S01]  /*54a0*/  LOP3.LUT R138, R4, R13, RZ, 0x3c, !PT ;  /* 0x0000000d048a7212 */ /* 0x000fe200078e3cff */
[-C--:B------:R-:W-:Y:S01]  /*54b0*/  FMUL.FTZ R46, R46, R0.reuse ;  /* 0x000000002e2e7220 */ /* 0x080fe20000410000 */
[----:B------:R-:W-:Y:S01]  /*54c0*/  SHF.R.U64 R4, R10, 0x3, RZ ;  /* 0x000000030a047819 */ /* 0x000fe200000012ff */
[-C--:B------:R-:W-:Y:S01]  /*54d0*/  FMUL.FTZ R51, R51, R0.reuse ;  /* 0x0000000033337220 */ /* 0x080fe20000410000 */
[----:B------:R-:W-:Y:S01]  /*54e0*/  LOP3.LUT R142, R52, R69, RZ, 0x3c, !PT ;  /* 0x00000045348e7212 */ /* 0x000fe200078e3cff */
[-C--:B------:R-:W-:Y:S01]  /*54f0*/  FMUL.FTZ R50, R50, R0.reuse ;  /* 0x0000000032327220 */ /* 0x080fe20000410000 */
[----:B------:R-:W-:Y:S01]  /*5500*/  SHF.R.U64 R11, R11, 0x3, RZ ;  /* 0x000000030b0b7819 */ /* 0x000fe200000012ff */
[-C--:B------:R-:W-:Y:S01]  /*5510*/  FMUL.FTZ R55, R55, R0.reuse ;  /* 0x0000000037377220 */ /* 0x080fe20000410000 */
[----:B------:R-:W-:Y:S01]  /*5520*/  IADD3 R69, P2, R8, 0x7000, RZ ;  /* 0x0000700008457810 */ /* 0x000fe20007f5e0ff */
        /* <DEDUP_REMOVED lines=36> */
[----:B------:R-:W-:Y:S02]  /*5770*/  LOP3.LUT R146, R11, R14, RZ, 0x3c, !PT ;  /* 0x0000000e0b927212 */ /* 0x000fe400078e3cff */
        /* <DEDUP_REMOVED lines=8> */
[----:B------:R-:W-:Y:S02]  /*5800*/  IADD3 R13, P3, R8, 0x1000, RZ ;  /* 0x00001000080d7810 */ /* 0x000fe40007f7e0ff */
[----:B------:R-:W-:Y:S02]  /*5810*/  LOP3.LUT R154, R4, R15, RZ, 0x3c, !PT ;  /* 0x0000000f049a7212 */ /* 0x000fe400078e3cff */
[----:B------:R-:W-:Y:S01]  /*5820*/  LOP3.LUT R68, R68, R69, RZ, 0x3c, !PT ;  /* 0x0000004544447212 */ /* 0x000fe200078e3cff */
[----:B------:R-:W-:Y:S01]  /*5830*/  IMAD.X R69, RZ, RZ, R9, P2 ;  /* 0x000000ffff457224 */ /* 0x000fe200010e0609 */
[----:B------:R-:W-:-:S02]  /*5840*/  LOP3.LUT R4, R53, 0x380, RZ, 0xc0, !PT ;  /* 0x0000038035047812 */ /* 0x000fc400078ec0ff */
[----:B------:R-:W-:Y:S01]  /*5850*/  LOP3.LUT R156, R11, R12, RZ, 0x3c, !PT ;  /* 0x0000000c0b9c7212 */ /* 0x000fe200078e3cff */
[----:B------:R-:W-:Y:S01]  /*5860*/  IMAD.U32 R11, RZ, RZ, UR5 ;  /* 0x00000005ff0b7e24 */ /* 0x000fe2000f8e00ff */
[----:B------:R-:W-:Y:S02]  /*5870*/  LOP3.LUT R152, R10, R61, RZ, 0x3c, !PT ;  /* 0x0000003d0a987212 */ /* 0x000fe400078e3cff */
[----:B------:R-:W-:Y:S02]  /*5880*/  LOP3.LUT R12, R13, 0x380, RZ, 0xc0, !PT ;  /* 0x000003800d0c7812 */ /* 0x000fe400078ec0ff */
[----:B------:R-:W-:Y:S02]  /*5890*/  IADD3 R119, P2, R8, 0xe000, RZ ;  /* 0x0000e00008777810 */ /* 0x000fe40007f5e0ff */
[----:B------:R-:W-:Y:S02]  /*58a0*/  LOP3.LUT R10, R57, 0x380, RZ, 0xc0, !PT ;  /* 0x00000380390a7812 */ /* 0x000fe400078ec0ff */
[----:B------:R-:W-:-:S02]  /*58b0*/  SHF.R.U64 R4, R4, 0x3, RZ ;  /* 0x0000000304047819 */ /* 0x000fc400000012ff */
[----:B------:R-:W-:Y:S02]  /*58c0*/  SHF.R.U64 R12, R12, 0x3, RZ ;  /* 0x000000030c0c7819 */ /* 0x000fe400000012ff */
[----:B------:R-:W-:Y:S02]  /*58d0*/  LOP3.LUT R118, R119, 0x380, RZ, 0xc0, !PT ;  /* 0x0000038077767812 */ /* 0x000fe400078ec0ff */
[----:B------:R-:W-:Y:S02]  /*58e0*/  LOP3.LUT R22, R103, 0x380, RZ, 0xc0, !PT ;  /* 0x0000038067167812 */ /* 0x000fe400078ec0ff */
[----:B------:R-:W-:Y:S02]  /*58f0*/  SHF.R.U64 R10, R10, 0x3, RZ ;  /* 0x000000030a0a7819 */ /* 0x000fe400000012ff */
[----:B------:R-:W-:Y:S02]  /*5900*/  LOP3.LUT R160, R4, R53, RZ, 0x3c, !PT ;  /* 0x0000003504a07212 */ /* 0x000fe400078e3cff */
[----:B------:R-:W-:-:S02]  /*5910*/  LOP3.LUT R4, R3, 0x380, RZ, 0xc0, !PT ;  /* 0x0000038003047812 */ /* 0x000fc400078ec0ff */
[----:B------:R-:W-:Y:S01]  /*5920*/  LOP3.LUT R12, R12, R13, RZ, 0x3c, !PT ;  /* 0x0000000d0c0c7212 */ /* 0x000fe200078e3cff */
[----:B------:R-:W-:Y:S01]  /*5930*/  IMAD.X R13, RZ, RZ, R9, P3 ;  /* 0x000000ffff0d7224 */ /* 0x000fe200018e0609 */
[----:B------:R-:W-:Y:S02]  /*5940*/  SHF.R.U64 R118, R118, 0x3, RZ ;  /* 0x0000000376767819 */ /* 0x000fe400000012ff */
[----:B------:R-:W-:Y:S02]  /*5950*/  SHF.R.U64 R22, R22, 0x3, RZ ;  /* 0x0000000316167819 */ /* 0x000fe400000012ff */
[----:B------:R-:W-:Y:S01]  /*5960*/  LOP3.LUT R158, R10, R57, RZ, 0x3c, !PT ;  /* 0x000000390a9e7212 */ /* 0x000fe200078e3cff */
[----:B------:R-:W-:Y:S01]  /*5970*/  IMAD.U32 R10, RZ, RZ, UR4 ;  /* 0x00000004ff0a7e24 */ /* 0x000fe2000f8e00ff */
[C---:B------:R-:W-:Y:S01]  /*5980*/  IADD3 R15, P4, R8.reuse, 0x2000, RZ ;  /* 0x00002000080f7810 */ /* 0x040fe20007f9e0ff */
[----:B------:R-:W-:Y:S01]  /*5990*/  UIADD3 UR4, UR5, UR6, URZ ;  /* 0x0000000605047290 */ /* 0x000fe2000fffe03f */
[----:B------:R-:W-:-:S02]  /*59a0*/  IADD3 R53, P5, R8, 0x3000, RZ ;  /* 0x0000300008357810 */ /* 0x000fc40007fbe0ff */
[C---:B------:R-:W-:Y:S01]  /*59b0*/  IADD3 R57, P6, R8.reuse, 0x4000, RZ ;  /* 0x0000400008397810 */ /* 0x040fe20007fde0ff */
[----:B------:R-:W-:Y:S01]  /*59c0*/  ULDC UR6, c[0x0][0xa88] ;  /* 0x0002a20000067ab9 */ /* 0x000fe20000000800 */
[C---:B------:R-:W-:Y:S01]  /*59d0*/  IADD3 R61, P0, R8.reuse, 0x5000, RZ ;  /* 0x00005000083d7810 */ /* 0x040fe20007f1e0ff */
[----:B------:R-:W-:Y:S01]  /*59e0*/  IMAD.U32 R11, RZ, RZ, UR4 ;  /* 0x00000004ff0b7e24 */ /* 0x000fe2000f8e00ff */
[C---:B------:R-:W-:Y:S01]  /*59f0*/  IADD3 R65, P1, R8.reuse, 0x6000, RZ ;  /* 0x0000600008417810 */ /* 0x040fe20007f3e0ff */
[----:B------:R-:W-:Y:S01]  /*5a00*/  ULDC.64 UR4, c[0x0][0xb88] ;  /* 0x0002e20000047ab9 */ /* 0x000fe20000000a00 */
[----:B------:R-:W-:Y:S02]  /*5a10*/  IADD3 R73, P3, R8, 0x8000, RZ ;  /* 0x0000800008497810 */ /* 0x000fe40007f7e0ff */
[----:B------:R-:W-:Y:S02]  /*5a20*/  SHF.R.U64 R4, R4, 0x3, RZ ;  /* 0x0000000304047819 */ /* 0x000fe400000012ff */
[----:B------:R-:W-:Y:S01]  /*5a30*/  LOP3.LUT R118, R118, R119, RZ, 0x3c, !PT ;  /* 0x0000007776767212 */ /* 0x000fe200078e3cff */
[----:B------:R-:W-:Y:S01]  /*5a40*/  IMAD.X R119, RZ, RZ, R9, P2 ;  /* 0x000000ffff777224 */ /* 0x000fe200010e0609 */
[----:B------:R-:W-:-:S02]  /*5a50*/  LOP3.LUT R22, R22, R103, RZ, 0x3c, !PT ;  /* 0x0000006716167212 */ /* 0x000fc400078e3cff */
[----:B------:R-:W-:Y:S02]  /*5a60*/  LOP3.LUT R14, R15, 0x380, RZ, 0xc0, !PT ;  /* 0x000003800f0e7812 */ /* 0x000fe400078ec0ff */
[----:B------:R-:W-:Y:S02]  /*5a70*/  LOP3.LUT R52, R53, 0x380, RZ, 0xc0, !PT ;  /* 0x0000038035347812 */ /* 0x000fe400078ec0ff */
[----:B------:R-:W-:Y:S02]  /*5a80*/  LOP3.LUT R56, R57, 0x380, RZ, 0xc0, !PT ;  /* 0x0000038039387812 */ /* 0x000fe400078ec0ff */
[----:B------:R-:W-:Y:S02]  /*5a90*/  LOP3.LUT R60, R61, 0x380, RZ, 0xc0, !PT ;  /* 0x000003803d3c7812 */ /* 0x000fe400078ec0ff */
[----:B------:R-:W-:Y:S02]  /*5aa0*/  LOP3.LUT R64, R65, 0x380, RZ, 0xc0, !PT ;  /* 0x0000038041407812 */ /* 0x000fe400078ec0ff */
[----:B------:R-:W-:-:S02]  /*5ab0*/  LOP3.LUT R72, R73, 0x380, RZ, 0xc0, !PT ;  /* 0x0000038049487812 */ /* 0x000fc400078ec0ff */
[----:B------:R-:W-:Y:S02]  /*5ac0*/  ISETP.NE.AND P2, PT, R211, 0x1, PT ;  /* 0x00000001d300780c */ /* 0x000fe40003f45270 */
[----:B------:R-:W-:Y:S02]  /*5ad0*/  LOP3.LUT R162, R4, R3, RZ, 0x3c, !PT ;  /* 0x0000000304a27212 */ /* 0x000fe400078e3cff */
[----:B------:R-:W-:Y:S02]  /*5ae0*/  LOP3.LUT R3, R8, 0x380, RZ, 0xc0, !PT ;  /* 0x0000038008037812 */ /* 0x000fe400078ec0ff */
[----:B------:R-:W-:Y:S02]  /*5af0*/  SHF.R.U64 R14, R14, 0x3, RZ ;  /* 0x000000030e0e7819 */ /* 0x000fe400000012ff */
[----:B------:R-:W-:Y:S02]  /*5b00*/  SHF.R.U64 R52, R52, 0x3, RZ ;  /* 0x0000000334347819 */ /* 0x000fe400000012ff */
[----:B------:R-:W-:-:S02]  /*5b10*/  SHF.R.U64 R56, R56, 0x3, RZ ;  /* 0x0000000338387819 */ /* 0x000fc400000012ff */
[----:B------:R-:W-:Y:S02]  /*5b20*/  SHF.R.U64 R60, R60, 0x3, RZ ;  /* 0x000000033c3c7819 */ /* 0x000fe400000012ff */
[----:B------:R-:W-:Y:S02]  /*5b30*/  SHF.R.U64 R64, R64, 0x3, RZ ;  /* 0x0000000340407819 */ /* 0x000fe400000012ff */
[----:B------:R-:W-:Y:S02]  /*5b40*/  SHF.R.U64 R72, R72, 0x3, RZ ;  /* 0x0000000348487819 */ /* 0x000fe400000012ff */
[----:B------:R-:W-:Y:S02]  /*5b50*/  MOV R4, R22 ;  /* 0x0000001600047202 */ /* 0x000fe40000000f00 */
[----:B------:R-:W0:Y:S01]  /*5b60*/  LDC R22, c[0x0][0xc38] ;  /* 0x00030e00ff167b82 */ /* 0x000e220000000800 */
[----:B------:R-:W-:Y:S02]  /*5b70*/  SHF.R.U64 R3, R3, 0x3, RZ ;  /* 0x0000000303037819 */ /* 0x000fe400000012ff */
        /* <DEDUP_REMOVED lines=18> */
[----:B------:R-:W-:-:S02]  /*5ca0*/  LOP3.LUT R8, R3, R8, RZ, 0x3c, !PT ;  /* 0x0000000803087212 */ /* 0x000fc400078e3cff */
[----:B------:R-:W-:Y:S02]  /*5cb0*/  MOV R3, R20 ;  /* 0x0000001400037202 */ /* 0x000fe40000000f00 */
[----:B------:R-:W1:Y:S01]  /*5cc0*/  @P2 LDC R20, c[0x0][0xbec] ;  /* 0x0002fb00ff142b82 */ /* 0x000e620000000800 */
[----:B------:R-:W-:Y:S01]  /*5cd0*/  MOV R126, R126 ;  /* 0x0000007e007e7202 */ /* 0x000fe20000000f00 */
[----:B------:R-:W-:Y:S01]  /*5ce0*/  IMAD R127, RZ, RZ, -UR40 ;  /* 0x80000028ff7f7e24 */ /* 0x000fe2000f8e02ff */
[----:B------:R-:W-:Y:S02]  /*5cf0*/  F2FP.BF16.F32.PACK_AB R32, R33, R32 ;  /* 0x000000202120723e */ /* 0x000fe400000010ff */
[----:B------:R-:W-:Y:S01]  /*5d00*/  F2FP.BF16.F32.PACK_AB R33, R35, R34 ;  /* 0x000000222321723e */ /* 0x000fe200000010ff */
[----:B0-----:R-:W-:Y:S01]  /*5d10*/  IMAD R127, R22, R127, UR45 ;  /* 0x0000002d167f7e24 */ /* 0x001fe2000f8e027f */
[----:B------:R-:W-:Y:S01]  /*5d20*/  F2FP.BF16.F32.PACK_AB R35, R39, R38 ;  /* 0x000000262723723e */ /* 0x000fe200000010ff */
[----:B------:R-:W0:Y:S01]  /*5d30*/  @P2 LDC R21, c[0x0][0xbf0] ;  /* 0x0002fc00ff152b82 */ /* 0x000e220000000800 */
[----:B------:R-:W-:-:S02]  /*5d40*/  F2FP.BF16.F32.PACK_AB R40, R41, R40 ;  /* 0x000000282928723e */ /* 0x000fc400000010ff */
[----:B------:R-:W-:Y:S02]  /*5d50*/  F2FP.BF16.F32.PACK_AB R41, R43, R42 ;  /* 0x0000002a2b29723e */ /* 0x000fe400000010ff */
[----:B------:R-:W-:Y:S01]  /*5d60*/  F2FP.BF16.F32.PACK_AB R43, R47, R46 ;  /* 0x0000002e2f2b723e */ /* 0x000fe200000010ff */
[----:B------:R-:W-:Y:S01]  /*5d70*/  IMAD R47, R127, 0x80, R209 ;  /* 0x000000807f2f7824 */ /* 0x000fe200078e02d1 */
[----:B------:R-:W-:Y:S01]  /*5d80*/  F2FP.BF16.F32.PACK_AB R24, R25, R24 ;  /* 0x000000181918723e */ /* 0x000fe200000010ff */
[----:B------:R-:W2:Y:S01]  /*5d90*/  LDC.64 R38, c[0x0][0xb98] ;  /* 0x0002e600ff267b82 */ /* 0x000ea20000000a00 */
[----:B------:R-:W-:Y:S02]  /*5da0*/  F2FP.BF16.F32.PACK_AB R25, R27, R26 ;  /* 0x0000001a1b19723e */ /* 0x000fe400000010ff */
[----:B------:R-:W-:Y:S02]  /*5db0*/  MOV R164, R164 ;  /* 0x000000a400a47202 */ /* 0x000fe40000000f00 */
[----:B------:R-:W-:-:S02]  /*5dc0*/  F2FP.BF16.F32.PACK_AB R26, R180, R28 ;  /* 0x0000001cb41a723e */ /* 0x000fc400000010ff */
[----:B------:R-:W-:Y:S01]  /*5dd0*/  F2FP.BF16.F32.PACK_AB R27, R31, R30 ;  /* 0x0000001e1f1b723e */ /* 0x000fe200000010ff */
[----:B-1----:R-:W-:Y:S01]  /*5de0*/  @P2 IMAD.HI.U32 R20, R47, R20, RZ ;  /* 0x000000142f142227 */ /* 0x002fe200078e00ff */
[----:B------:R-:W-:Y:S02]  /*5df0*/  F2FP.BF16.F32.PACK_AB R42, R45, R44 ;  /* 0x0000002c2d2a723e */ /* 0x000fe400000010ff */
[----:B------:R-:W-:Y:S01]  /*5e00*/  MOV R138, R138 ;  /* 0x0000008a008a7202 */ /* 0x000fe20000000f00 */
[----:B------:R-:W-:Y:S01]  /*5e10*/  IMAD.MOV.U32 R45, RZ, RZ, R47 ;  /* 0x000000ffff2d7224 */ /* 0x000fe200078e002f */
[----:B------:R-:W-:Y:S01]  /*5e20*/  F2FP.BF16.F32.PACK_AB R34, R29, R36 ;  /* 0x000000241d22723e */ /* 0x000fe200000010ff */
[----:B------:R-:W-:Y:S01]  /*5e30*/  STSM.16.M88.4 [R164], R24 ;  /* 0x00000018a4007844 */ /* 0x000fe20000000200 */
[----:B------:R-:W-:Y:S02]  /*5e40*/  LOP3.LUT R110, R111, 0x380, RZ, 0xc0, !PT ;  /* 0x000003806f6e7812 */ /* 0x000fe400078ec0ff */
[----:B0-----:R-:W-:Y:S01]  /*5e50*/  @P2 SHF.R.U32.HI R45, RZ, R21, R20 ;  /* 0x00000015ff2d2219 */ /* 0x001fe20000011614 */
[----:B------:R0:W-:Y:S01]  /*5e60*/  STSM.16.M88.4 [R138], R32 ;  /* 0x000000208a007844 */ /* 0x0001e20000000200 */
[----:B------:R-:W-:-:S02]  /*5e70*/  F2FP.BF16.F32.PACK_AB R48, R49, R48 ;  /* 0x000000303130723e */ /* 0x000fc400000010ff */
[----:B------:R-:W-:Y:S02]  /*5e80*/  MOV R154, R154 ;  /* 0x0000009a009a7202 */ /* 0x000fe40000000f00 */
[----:B------:R-:W-:Y:S01]  /*5e90*/  F2FP.BF16.F32.PACK_AB R49, R51, R50 ;  /* 0x000000323331723e */ /* 0x000fe200000010ff */
[----:B--2---:R-:W-:Y:S01]  /*5ea0*/  IMAD.WIDE.U32 R10, R38, UR43, R10 ;  /* 0x0000002b260a7c25 */ /* 0x004fe2000f8e000a */
[----:B------:R-:W-:Y:S01]  /*5eb0*/  MOV R162, R162 ;  /* 0x000000a200a27202 */ /* 0x000fe20000000f00 */
[----:B------:R-:W-:Y:S01]  /*5ec0*/  STSM.16.M88.4 [R154], R40 ;  /* 0x000000289a007844 */ /* 0x000fe20000000200 */
[----:B------:R-:W-:Y:S02]  /*5ed0*/  F2FP.BF16.F32.PACK_AB R50, R204, R186 ;  /* 0x000000bacc32723e */ /* 0x000fe400000010ff */
[----:B------:R-:W-:Y:S02]  /*5ee0*/  F2FP.BF16.F32.PACK_AB R51, R55, R54 ;  /* 0x000000363733723e */ /* 0x000fe400000010ff */
[----:B------:R-:W-:-:S02]  /*5ef0*/  MOV R160, R160 ;  /* 0x000000a000a07202 */ /* 0x000fc40000000f00 */
[----:B------:R-:W-:Y:S01]  /*5f00*/  F2FP.BF16.F32.PACK_AB R20, R203, R185 ;  /* 0x000000b9cb14723e */ /* 0x000fe200000010ff */
[----:B0-----:R-:W-:Y:S01]  /*5f10*/  IMAD.MOV R34, RZ, RZ, -R45 ;  /* 0x000000ffff227224 */ /* 0x001fe200078e0a2d */
[----:B------:R-:W-:Y:S01]  /*5f20*/  F2FP.BF16.F32.PACK_AB R21, R59, R58 ;  /* 0x0000003a3b15723e */ /* 0x000fe200000010ff */
[----:B------:R-:W-:Y:S01]  /*5f30*/  IMAD R32, R38, UR7, RZ ;  /* 0x0000000726207c24 */ /* 0x000fe2000f8e02ff */
[----:B------:R-:W-:Y:S01]  /*5f40*/  F2FP.BF16.F32.PACK_AB R22, R202, R184 ;  /* 0x000000b8ca16723e */ /* 0x000fe200000010ff */
[----:B------:R-:W-:Y:S01]  /*5f50*/  IMAD R33, R211, R34, R47 ;  /* 0x00000022d3217224 */ /* 0x000fe200078e022f */
[----:B------:R-:W-:Y:S01]  /*5f60*/  F2FP.BF16.F32.PACK_AB R23, R63, R62 ;  /* 0x0000003e3f17723e */ /* 0x000fe200000010ff */
[----:B------:R-:W-:Y:S01]  /*5f70*/  STSM.16.M88.4 [R162], R48 ;  /* 0x00000030a2007844 */ /* 0x000fe20000000200 */
[----:B------:R-:W-:Y:S01]  /*5f80*/  SHF.R.U64 R110, R110, 0x3, RZ ;  /* 0x000000036e6e7819 */ /* 0x000fe200000012ff */
[----:B------:R-:W-:Y:S01]  /*5f90*/  IMAD R32, R39, UR43, R32 ;  /* 0x0000002b27207c24 */ /* 0x000fe2000f8e0220 */
[----:B------:R-:W-:Y:S01]  /*5fa0*/  MOV R158, R158 ;  /* 0x0000009e009e7202 */ /* 0x000fe20000000f00 */
[----:B------:R-:W-:Y:S01]  /*5fb0*/  STSM.16.M88.4 [R160], R20 ;  /* 0x00000014a0007844 */ /* 0x000fe20000000200 */
[----:B------:R-:W-:-:S02]  /*5fc0*/  F2FP.BF16.F32.PACK_AB R24, R201, R183 ;  /* 0x000000b7c918723e */ /* 0x000fc400000010ff */
[----:B------:R-:W-:Y:S02]  /*5fd0*/  F2FP.BF16.F32.PACK_AB R25, R67, R66 ;  /* 0x000000424319723e */ /* 0x000fe400000010ff */
[----:B------:R-:W-:Y:S02]  /*5fe0*/  F2FP.BF16.F32.PACK_AB R26, R199, R182 ;  /* 0x000000b6c71a723e */ /* 0x000fe400000010ff */
[----:B------:R-:W-:Y:S02]  /*5ff0*/  F2FP.BF16.F32.PACK_AB R27, R71, R70 ;  /* 0x00000046471b723e */ /* 0x000fe400000010ff */
[----:B------:R-:W-:Y:S01]  /*6000*/  LOP3.LUT R110, R110, R111, RZ, 0x3c, !PT ;  /* 0x0000006f6e6e7212 */ /* 0x000fe200078e3cff */
[----:B------:R-:W-:Y:S01]  /*6010*/  IMAD.X R111, RZ, RZ, R9, P0 ;  /* 0x000000ffff6f7224 */ /* 0x000fe200000e0609 */
[----:B------:R-:W-:Y:S01]  /*6020*/  F2FP.BF16.F32.PACK_AB R80, R81, R80 ;  /* 0x000000505150723e */ /* 0x000fe200000010ff */
[----:B------:R0:W-:Y:S01]  /*6030*/  STSM.16.M88.4 [R158], R24 ;  /* 0x000000189e007844 */ /* 0x0001e20000000200 */
        /* <DEDUP_REMOVED lines=8> */
[----:B------:R-:W-:Y:S01]  /*60c0*/  MOV R152, R152 ;  /* 0x0000009800987202 */ /* 0x000fe20000000f00 */
[----:B0-----:R-:W-:Y:S01]  /*60d0*/  IMAD R26, R127, 0x80, R207 ;  /* 0x000000807f1a7824 */ /* 0x001fe200078e02cf */
[----:B------:R-:W-:-:S02]  /*60e0*/  F2FP.BF16.F32.PACK_AB R82, R196, R84 ;  /* 0x00000054c452723e */ /* 0x000fc400000010ff */
[----:B------:R-:W-:Y:S02]  /*60f0*/  F2FP.BF16.F32.PACK_AB R83, R87, R86 ;  /* 0x000000565753723e */ /* 0x000fe400000010ff */
[----:B------:R-:W-:Y:S02]  /*6100*/  SHF.R.S32.HI R25, RZ, 0x1f, R45 ;  /* 0x0000001fff197819 */ /* 0x000fe4000001142d */
[----:B------:R-:W-:Y:S01]  /*6110*/  SHF.R.S32.HI R7, RZ, 0x1f, R33 ;  /* 0x0000001fff077819 */ /* 0x000fe20000011421 */
[----:B------:R-:W-:Y:S01]  /*6120*/  STSM.16.M88.4 [R152], R80 ;  /* 0x0000005098007844 */ /* 0x000fe20000000200 */
[----:B------:R-:W-:Y:S02]  /*6130*/  IADD3 R10, P0, R45, R10, RZ ;  /* 0x0000000a2d0a7210 */ /* 0x000fe40007f1e0ff */
[----:B------:R-:W-:Y:S01]  /*6140*/  LOP3.LUT R114, R115, 0x380, RZ, 0xc0, !PT ;  /* 0x0000038073727812 */ /* 0x000fe200078ec0ff */
[----:B------:R-:W-:Y:S01]  /*6150*/  IMAD R24, R7, UR4, RZ ;  /* 0x0000000407187c24 */ /* 0x000fe2000f8e02ff */
[----:B------:R-:W-:Y:S01]  /*6160*/  MOV R150, R150 ;  /* 0x0000009600967202 */ /* 0x000fe20000000f00 */
[----:B------:R-:W-:Y:S01]  /*6170*/  IMAD R7, R211, UR6, RZ ;  /* 0x00000006d3077c24 */ /* 0x000fe2000f8e02ff */
[----:B------:R-:W-:-:S02]  /*6180*/  F2FP.BF16.F32.PACK_AB R20, R195, R88 ;  /* 0x00000058c314723e */ /* 0x000fc400000010ff */
[----:B------:R-:W-:Y:S02]  /*6190*/  F2FP.BF16.F32.PACK_AB R21, R91, R90 ;  /* 0x0000005a5b15723e */ /* 0x000fe400000010ff */
[----:B------:R-:W-:Y:S02]  /*61a0*/  F2FP.BF16.F32.PACK_AB R22, R194, R92 ;  /* 0x0000005cc216723e */ /* 0x000fe400000010ff */
[----:B------:R-:W-:Y:S02]  /*61b0*/  F2FP.BF16.F32.PACK_AB R23, R95, R94 ;  /* 0x0000005e5f17723e */ /* 0x000fe400000010ff */
[----:B------:R-:W-:Y:S02]  /*61c0*/  LOP3.LUT R122, R123, 0x380, RZ, 0xc0, !PT ;  /* 0x000003807b7a7812 */ /* 0x000fe400078ec0ff */
[----:B------:R-:W-:Y:S01]  /*61d0*/  IADD3.X R11, R25, R11, R32, P0, !PT ;  /* 0x0000000b190b7210 */ /* 0x000fe200007fe420 */
[----:B------:R0:W-:Y:S01]  /*61e0*/  STSM.16.M88.4 [R150], R20 ;  /* 0x0000001496007844 */ /* 0x0001e20000000200 */
[----:B------:R-:W-:Y:S01]  /*61f0*/  SHF.R.U64 R114, R114, 0x3, RZ ;  /* 0x0000000372727819 */ /* 0x000fe200000012ff */
[----:B------:R-:W-:Y:S01]  /*6200*/  IMAD R25, R33, UR5, R24 ;  /* 0x0000000521197c24 */ /* 0x000fe2000f8e0218 */
[----:B------:R-:W-:Y:S01]  /*6210*/  LOP3.LUT P0, RZ, R205, 0x3, RZ, 0xc0, !PT ;  /* 0x00000003cdff7812 */ /* 0x000fe2000780c0ff */
[----:B------:R-:W-:Y:S01]  /*6220*/  IMAD.WIDE.U32 R10, R33, UR4, R10 ;  /* 0x00000004210a7c25 */ /* 0x000fe2000f8e000a */
[----:B------:R-:W-:Y:S01]  /*6230*/  SHF.R.U64 R122, R122, 0x3, RZ ;  /* 0x000000037a7a7819 */ /* 0x000fe200000012ff */
[----:B------:R-:W-:Y:S01]  /*6240*/  ULDC.64 UR4, c[0x0][0xb50] ;  /* 0x0002d40000047ab9 */ /* 0x000fe20000000a00 */
[----:B------:R-:W-:Y:S01]  /*6250*/  LOP3.LUT R114, R114, R115, RZ, 0x3c, !PT ;  /* 0x0000007372727212 */ /* 0x000fe200078e3cff */
[----:B------:R-:W-:Y:S01]  /*6260*/  IMAD.X R115, RZ, RZ, R9, P1 ;  /* 0x000000ffff737224 */ /* 0x000fe200008e0609 */
[----:B------:R-:W-:-:S02]  /*6270*/  MOV R146, R146 ;  /* 0x0000009200927202 */ /* 0x000fc40000000f00 */
[----:B------:R-:W-:Y:S02]  /*6280*/  F2FP.BF16.F32.PACK_AB R36, R193, R96 ;  /* 0x00000060c124723e */ /* 0x000fe400000010ff */
[----:B------:R-:W-:Y:S02]  /*6290*/  F2FP.BF16.F32.PACK_AB R38, R192, R100 ;  /* 0x00000064c026723e */ /* 0x000fe400000010ff */
[----:B------:R-:W-:Y:S01]  /*62a0*/  F2FP.BF16.F32.PACK_AB R39, R77, R85 ;  /* 0x000000554d27723e */ /* 0x000fe200000010ff */
[C---:B0-----:R-:W-:Y:S01]  /*62b0*/  VIADD R20, R26.reuse, 0x8 ;  /* 0x000000081a147836 */ /* 0x041fe20000000000 */
[----:B------:R-:W-:Y:S02]  /*62c0*/  ISETP.GE.OR P1, PT, R26, R7, P0 ;  /* 0x000000071a00720c */ /* 0x000fe40000726670 */
[----:B------:R-:W-:Y:S01]  /*62d0*/  LOP3.LUT R122, R122, R123, RZ, 0x3c, !PT ;  /* 0x0000007b7a7a7212 */ /* 0x000fe200078e3cff */
[----:B------:R-:W-:Y:S01]  /*62e0*/  IMAD.X R123, RZ, RZ, R9, P3 ;  /* 0x000000ffff7b7224 */ /* 0x000fe200018e0609 */
[----:B------:R-:W-:Y:S01]  /*62f0*/  MOV R142, R142 ;  /* 0x0000008e008e7202 */ /* 0x000fe20000000f00 */
[----:B------:R-:W-:Y:S01]  /*6300*/  STSM.16.M88.4 [R146], R36 ;  /* 0x0000002492007844 */ /* 0x000fe20000000200 */
[----:B------:R-:W-:-:S02]  /*6310*/  F2FP.BF16.F32.PACK_AB R88, R191, R104 ;  /* 0x00000068bf58723e */ /* 0x000fc400000010ff */
[----:B------:R-:W-:Y:S02]  /*6320*/  F2FP.BF16.F32.PACK_AB R89, R89, R93 ;  /* 0x0000005d5959723e */ /* 0x000fe400000010ff */
[----:B------:R-:W-:Y:S02]  /*6330*/  F2FP.BF16.F32.PACK_AB R90, R190, R108 ;  /* 0x0000006cbe5a723e */ /* 0x000fe400000010ff */
[----:B------:R-:W-:Y:S02]  /*6340*/  F2FP.BF16.F32.PACK_AB R91, R97, R101 ;  /* 0x00000065615b723e */ /* 0x000fe400000010ff */
[----:B------:R-:W-:Y:S02]  /*6350*/  ISETP.GE.OR P0, PT, R20, R7, P0 ;  /* 0x000000071400720c */ /* 0x000fe40000706670 */
[----:B------:R-:W-:Y:S01]  /*6360*/  MOV R134, R134 ;  /* 0x0000008600867202 */ /* 0x000fe20000000f00 */
[----:B------:R-:W-:Y:S01]  /*6370*/  STSM.16.M88.4 [R142], R88 ;  /* 0x000000588e007844 */ /* 0x000fe20000000200 */
[----:B------:R-:W-:-:S02]  /*6380*/  F2FP.BF16.F32.PACK_AB R20, R189, R112 ;  /* 0x00000070bd14723e */ /* 0x000fc400000010ff */
[----:B------:R-:W-:Y:S02]  /*6390*/  F2FP.BF16.F32.PACK_AB R21, R105, R109 ;  /* 0x0000006d6915723e */ /* 0x000fe400000010ff */
[----:B------:R-:W-:Y:S02]  /*63a0*/  F2FP.BF16.F32.PACK_AB R22, R188, R116 ;  /* 0x00000074bc16723e */ /* 0x000fe400000010ff */
[----:B------:R-:W-:Y:S02]  /*63b0*/  F2FP.BF16.F32.PACK_AB R23, R113, R117 ;  /* 0x000000757117723e */ /* 0x000fe400000010ff */
[----:B------:R-:W-:Y:S02]  /*63c0*/  F2FP.BF16.F32.PACK_AB R165, R121, R166 ;  /* 0x000000a679a5723e */ /* 0x000fe400000010ff */
[----:B------:R-:W-:Y:S01]  /*63d0*/  MOV R130, R130 ;  /* 0x0000008200827202 */ /* 0x000fe20000000f00 */
[----:B------:R-:W-:Y:S01]  /*63e0*/  STSM.16.M88.4 [R134], R20 ;  /* 0x0000001486007844 */ /* 0x000fe20000000200 */
[----:B------:R-:W-:-:S02]  /*63f0*/  IADD3 R11, R11, R25, RZ ;  /* 0x000000190b0b7210 */ /* 0x000fc40007ffe0ff */
[----:B------:R-:W-:Y:S02]  /*6400*/  LEA R24, P3, R10, UR4, 0x2 ;  /* 0x000000040a187c11 */ /* 0x000fe4000f8610ff */
[----:B------:R-:W-:Y:S02]  /*6410*/  F2FP.BF16.F32.PACK_AB R164, R187, R120 ;  /* 0x00000078bba4723e */ /* 0x000fe400000010ff */
[----:B------:R-:W-:Y:S01]  /*6420*/  F2FP.BF16.F32.PACK_AB R166, R125, R124 ;  /* 0x0000007c7da6723e */ /* 0x000fe200000010ff */
[----:B------:R-:W-:Y:S01]  /*6430*/  SHFL.IDX PT, R32, R24, RZ, 0x1c1f ;  /* 0x001c1fff18207589 */ /* 0x000fe200000e0000 */
[----:B------:R-:W-:Y:S02]  /*6440*/  F2FP.BF16.F32.PACK_AB R167, R167, R168 ;  /* 0x000000a8a7a7723e */ /* 0x000fe400000010ff */
[----:B------:R-:W-:Y:S01]  /*6450*/  F2FP.BF16.F32.PACK_AB R169, R169, R170 ;  /* 0x000000aaa9a9723e */ /* 0x000fe200000010ff */
[----:B------:R-:W-:Y:S01]  /*6460*/  SHFL.IDX PT, R34, R24, 0x1, 0x1c1f ;  /* 0x003c1f0018227f89 */ /* 0x000fe200000e0000 */
        /* <DEDUP_REMOVED lines=8> */
[----:B------:R-:W-:-:S02]  /*64f0*/  F2FP.BF16.F32.PACK_AB R175, R175, R176 ;  /* 0x000000b0afaf723e */ /* 0x000fc400000010ff */
[----:B------:R-:W-:Y:S02]  /*6500*/  F2FP.BF16.F32.PACK_AB R177, R177, R178 ;  /* 0x000000b2b1b1723e */ /* 0x000fe400000010ff */
[----:B------:R-:W-:Y:S01]  /*6510*/  F2FP.BF16.F32.PACK_AB R176, R145, R144 ;  /* 0x0000009091b0723e */ /* 0x000fe200000010ff */
[----:B------:R0:W-:Y:S01]  /*6520*/  STSM.16.M88.4 [R4], R172 ;  /* 0x000000ac04007844 */ /* 0x0001e20000000200 */
[----:B------:R-:W-:Y:S02]  /*6530*/  F2FP.BF16.F32.PACK_AB R178, R149, R148 ;  /* 0x0000009495b2723e */ /* 0x000fe400000010ff */
[----:B------:R-:W-:Y:S02]  /*6540*/  F2FP.BF16.F32.PACK_AB R179, R179, R0 ;  /* 0x00000000b3b3723e */ /* 0x000fe400000010ff */
[----:B------:R-:W-:Y:S02]  /*6550*/  LEA.HI.X R11, R10, UR5, R11, 0x2, P3 ;  /* 0x000000050a0b7c11 */ /* 0x000fe400098f140b */
[----:B------:R-:W-:Y:S01]  /*6560*/  LOP3.LUT R98, R99, 0x380, RZ, 0xc0, !PT ;  /* 0x0000038063627812 */ /* 0x000fe200078ec0ff */
[----:B------:R1:W-:Y:S01]  /*6570*/  STSM.16.M88.4 [R3], R176 ;  /* 0x000000b003007844 */ /* 0x0003e20000000200 */
[----:B------:R-:W-:-:S02]  /*6580*/  LOP3.LUT R102, R103, 0x380, RZ, 0xc0, !PT ;  /* 0x0000038067667812 */ /* 0x000fc400078ec0ff */
[----:B------:R-:W-:Y:S01]  /*6590*/  LOP3.LUT R106, R107, 0x380, RZ, 0xc0, !PT ;  /* 0x000003806b6a7812 */ /* 0x000fe200078ec0ff */
[----:B------:R-:W2:Y:S01]  /*65a0*/  SHFL.IDX PT, R33, R11, RZ, 0x1c1f ;  /* 0x001c1fff0b217589 */ /* 0x000ea200000e0000 */
[----:B0-----:R-:W0:Y:S08]  /*65b0*/  @P2 LDC R4, c[0x0][0xbec] ;  /* 0x0002fb00ff042b82 */ /* 0x001e300000000800 */
[----:B------:R-:W-:Y:S01]  /*65c0*/  BAR.SYNC.DEFER_BLOCKING 0x1, 0x100 ;  /* 0x0044000000007b1d */ /* 0x000fe20000010000 */
[----:B------:R-:W-:Y:S01]  /*65d0*/  IMAD R0, R19, 0x20, R200 ;  /* 0x0000002013007824 */ /* 0x000fe200078e02c8 */
[----:B------:R-:W-:Y:S01]  /*65e0*/  UIMAD UR6, UR11, UR8, URZ ;  /* 0x000000080b0672a4 */ /* 0x000fe2000f8e023f */
[----:B------:R-:W-:Y:S01]  /*65f0*/  SHF.R.U64 R98, R98, 0x3, RZ ;  /* 0x0000000362627819 */ /* 0x000fe200000012ff */
[----:B------:R-:W-:Y:S01]  /*6600*/  UIMAD.WIDE.U32 UR4, UR10, UR8, URZ ;  /* 0x000000080a0472a5 */ /* 0x000fe2000f8e003f */
[----:B------:R-:W-:-:S03]  /*6610*/  SHF.R.U64 R102, R102, 0x3, RZ ;  /* 0x0000000366667819 */ /* 0x000fc600000012ff */
[----:B-1----:R-:W1:Y:S01]  /*6620*/  @P2 LDC R3, c[0x0][0xbf0] ;  /* 0x0002fc00ff032b82 */ /* 0x002e620000000800 */
[----:B------:R-:W3:Y:S01]  /*6630*/  SHFL.IDX PT, R35, R11, 0x1, 0x1c1f ;  /* 0x003c1f000b237f89 */ /* 0x000ee200000e0000 */
[----:B------:R-:W-:Y:S01]  /*6640*/  UIMAD UR6, UR10, UR9, UR6 ;  /* 0x000000090a0672a4 */ /* 0x000fe2000f8e0206 */
[----:B------:R-:W-:Y:S02]  /*6650*/  SHF.R.U64 R106, R106, 0x3, RZ ;  /* 0x000000036a6a7819 */ /* 0x000fe400000012ff */
[----:B------:R-:W-:Y:S01]  /*6660*/  ULDC.64 UR8, c[0x0][0xaf0] ;  /* 0x0002bc0000087ab9 */ /* 0x000fe20000000a00 */
[----:B--2---:R-:W-:Y:S01]  /*6670*/  @!P1 ST.E desc[UR48][R32.64], R6 ;  /* 0x0000000620009985 */ /* 0x004fe2000c101930 */
[----:B------:R-:W-:Y:S01]  /*6680*/  UIADD3 UR5, UR5, UR6, URZ ;  /* 0x0000000605057290 */ /* 0x000fe2000fffe03f */
[----:B------:R-:W-:Y:S02]  /*6690*/  LOP3.LUT R98, R98, R99, RZ, 0x3c, !PT ;  /* 0x0000006362627212 */ /* 0x000fe400078e3cff */
[----:B------:R-:W-:-:S02]  /*66a0*/  LOP3.LUT R102, R102, R103, RZ, 0x3c, !PT ;  /* 0x0000006766667212 */ /* 0x000fc400078e3cff */
[----:B------:R-:W-:Y:S01]  /*66b0*/  LOP3.LUT R106, R106, R107, RZ, 0x3c, !PT ;  /* 0x0000006b6a6a7212 */ /* 0x000fe200078e3cff */
[----:B---3--:R2:W-:Y:S01]  /*66c0*/  @!P0 ST.E desc[UR48][R34.64], R5 ;  /* 0x0000000522008985 */ /* 0x0085e2000c101930 */
[----:B------:R-:W-:Y:S01]  /*66d0*/  UIMAD UR6, UR7, UR8, URZ ;  /* 0x00000008070672a4 */ /* 0x000fe2000f8e023f */
[--C-:B------:R-:W-:Y:S02]  /*66e0*/  IMAD.X R99, RZ, RZ, R9.reuse, P4 ;  /* 0x000000ffff637224 */ /* 0x100fe400020e0609 */
[----:B------:R3:W5:Y:S01]  /*66f0*/  LD.E.128 R24, desc[UR48][R12.64] ;  /* 0x000000300c187980 */ /* 0x000762000c101d00 */
[----:B------:R-:W-:Y:S01]  /*6700*/  UIMAD.WIDE.U32 UR4, UR43, UR8, UR4 ;  /* 0x000000082b0472a5 */ /* 0x000fe2000f8e0004 */
[--C-:B------:R-:W-:Y:S02]  /*6710*/  IMAD.X R103, RZ, RZ, R9.reuse, P5 ;  /* 0x000000ffff677224 */ /* 0x100fe400028e0609 */
[----:B------:R-:W-:Y:S02]  /*6720*/  IMAD.X R107, RZ, RZ, R9, P6 ;  /* 0x000000ffff6b7224 */ /* 0x000fe400030e0609 */
[----:B--2---:R-:W-:Y:S01]  /*6730*/  IMAD R5, R127, 0x80, R0 ;  /* 0x000000807f057824 */ /* 0x004fe200078e0200 */
[----:B------:R-:W-:Y:S01]  /*6740*/  UIMAD UR6, UR43, UR9, UR6 ;  /* 0x000000092b0672a4 */ /* 0x000fe2000f8e0206 */
[----:B---3--:R-:W2:Y:S01]  /*6750*/  LDC.64 R12, c[0x0][0xae0] ;  /* 0x0002b800ff0c7b82 */ /* 0x008ea20000000a00 */
[----:B------:R-:W5:Y:S01]  /*6760*/  LD.E.128 R8, desc[UR48][R8.64] ;  /* 0x0000003008087980 */ /* 0x000f62000c101d00 */
[----:B0-----:R-:W-:-:S03]  /*6770*/  @P2 IMAD.HI.U32 R0, R5, R4, RZ ;  /* 0x0000000405002227 */ /* 0x001fc600078e00ff */
[----:B------:R0:W5:Y:S01]  /*6780*/  LD.E.128 R28, desc[UR48][R14.64] ;  /* 0x000000300e1c7980 */ /* 0x000162000c101d00 */
[--C-:B------:R-:W-:Y:S01]  /*6790*/  IMAD.MOV.U32 R4, RZ, RZ, R5.reuse ;  /* 0x000000ffff047224 */ /* 0x100fe200078e0005 */
[----:B-1----:R-:W-:Y:S02]  /*67a0*/  @P2 SHF.R.U32.HI R4, RZ, R3, R0 ;  /* 0x00000003ff042219 */ /* 0x002fe40000011600 */
[----:B------:R-:W5:Y:S02]  /*67b0*/  LD.E.128 R52, desc[UR48][R52.64] ;  /* 0x0000003034347980 */ /* 0x000f64000c101d00 */
[--C-:B------:R-:W-:Y:S01]  /*67c0*/  SHF.R.S32.HI R3, RZ, 0x1f, R4.reuse ;  /* 0x0000001fff037819 */ /* 0x100fe20000011404 */
[----:B------:R-:W-:Y:S01]  /*67d0*/  IMAD.MOV R0, RZ, RZ, -R4 ;  /* 0x000000ffff007224 */ /* 0x000fe200078e0a04 */
[----:B------:R-:W-:Y:S01]  /*67e0*/  UIADD3 UR5, UR5, UR6, URZ ;  /* 0x0000000605057290 */ /* 0x000fe2000fffe03f */
[----:B------:R-:W5:Y:S02]  /*67f0*/  LD.E.128 R56, desc[UR48][R56.64] ;  /* 0x0000003038387980 */ /* 0x000f64000c101d00 */
[----:B------:R-:W-:Y:S01]  /*6800*/  IMAD R211, R211, R0, R5 ;  /* 0x00000000d3d37224 */ /* 0x000fe200078e0205 */
[----:B------:R-:W-:Y:S01]  /*6810*/  ULDC.64 UR6, c[0x0][0xad8] ;  /* 0x0002b60000067ab9 */ /* 0x000fe20000000a00 */
[----:B------:R-:W5:Y:S04]  /*6820*/  LD.E.128 R60, desc[UR48][R60.64] ;  /* 0x000000303c3c7980 */ /* 0x000f68000c101d00 */
[----:B------:R-:W5:Y:S01]  /*6830*/  LD.E.128 R64, desc[UR48][R64.64] ;  /* 0x0000003040407980 */ /* 0x000f62000c101d00 */
[----:B--2---:R-:W-:-:S03]  /*6840*/  IMAD R3, R3, R12, RZ ;  /* 0x0000000c03037224 */ /* 0x004fc600078e02ff */
[----:B------:R-:W5:Y:S01]  /*6850*/  LD.E.128 R68, desc[UR48][R68.64] ;  /* 0x0000003044447980 */ /* 0x000f62000c101d00 */
[----:B------:R-:W-:Y:S01]  /*6860*/  SHF.R.S32.HI R0, RZ, 0x1f, R211 ;  /* 0x0000001fff007819 */ /* 0x000fe200000114d3 */
[C---:B------:R-:W-:Y:S02]  /*6870*/  IMAD R3, R4.reuse, R13, R3 ;  /* 0x0000000d04037224 */ /* 0x040fe400078e0203 */
[----:B------:R-:W5:Y:S01]  /*6880*/  LD.E.128 R72, desc[UR48][R72.64] ;  /* 0x0000003048487980 */ /* 0x000f62000c101d00 */
[----:B------:R-:W-:-:S03]  /*6890*/  IMAD.WIDE.U32 R4, R4, R12, UR4 ;  /* 0x0000000404047e25 */ /* 0x000fc6000f8e000c */
[----:B------:R-:W5:Y:S04]  /*68a0*/  LD.E.128 R96, desc[UR48][R98.64] ;  /* 0x0000003062607980 */ /* 0x000f68000c101d00 */
[----:B------:R-:W5:Y:S04]  /*68b0*/  LD.E.128 R100, desc[UR48][R102.64] ;  /* 0x0000003066647980 */ /* 0x000f68000c101d00 */
[----:B------:R-:W5:Y:S04]  /*68c0*/  LD.E.128 R104, desc[UR48][R106.64] ;  /* 0x000000306a687980 */ /* 0x000f68000c101d00 */
[----:B------:R-:W5:Y:S04]  /*68d0*/  LD.E.128 R108, desc[UR48][R110.64] ;  /* 0x000000306e6c7980 */ /* 0x000f68000c101d00 */
[----:B------:R-:W5:Y:S04]  /*68e0*/  LD.E.128 R112, desc[UR48][R114.64] ;  /* 0x0000003072707980 */ /* 0x000f68000c101d00 */
[----:B------:R-:W5:Y:S04]  /*68f0*/  LD.E.128 R116, desc[UR48][R118.64] ;  /* 0x0000003076747980 */ /* 0x000f68000c101d00 */
[----:B------:R-:W5:Y:S01]  /*6900*/  LD.E.128 R120, desc[UR48][R122.64] ;  /* 0x000000307a787980 */ /* 0x000f62000c101d00 */
[----:B------:R-:W-:Y:S01]  /*6910*/  @!PT LDS RZ, [RZ] ;  /* 0x00000000fffff984 */ /* 0x000fe20000000800 */
[----:B------:R-:W-:Y:S01]  /*6920*/  @!PT LDS RZ, [RZ] ;  /* 0x00000000fffff984 */ /* 0x000fe20000000800 */
[----:B------:R-:W-:Y:S01]  /*6930*/  @!PT LDS RZ, [RZ] ;  /* 0x00000000fffff984 */ /* 0x000fe20000000800 */
[----:B------:R-:W-:Y:S01]  /*6940*/  @!PT LDS RZ, [RZ] ;  /* 0x00000000fffff984 */ /* 0x000fe20000000800 */
[----:B------:R1:W-:Y:S06]  /*6950*/  MEMBAR.ALL.CTA ;  /* 0x0000000000007992 */ /* 0x0003ec0000008000 */
[----:B-1----:R-:W1:Y:S01]  /*6960*/  FENCE.VIEW.ASYNC.S ;  /* 0x00000000000073c6 */ /* 0x002e620000000000 */
[----:B------:R-:W-:-:S02]  /*6970*/  IMAD.IADD R5, R5, 0x1, R3 ;  /* 0x0000000105057824 */ /* 0x000fc400078e0203 */
[----:B------:R-:W-:Y:S02]  /*6980*/  IMAD R6, R0, UR6, RZ ;  /* 0x0000000600067c24 */ /* 0x000fe4000f8e02ff */
[----:B------:R-:W-:Y:S01]  /*6990*/  IMAD R32, R127, 0x80, R200 ;  /* 0x000000807f207824 */ /* 0x000fe200078e02c8 */
[----:B------:R-:W-:Y:S01]  /*69a0*/  UIADD3 UR22, UR22, 0x22820, URZ ;  /* 0x0002282016167890 */ /* 0x000fe2000fffe03f */
[C---:B------:R-:W-:Y:S02]  /*69b0*/  IMAD R3, R211.reuse, UR7, R6 ;  /* 0x00000007d3037c24 */ /* 0x040fe4000f8e0206 */
[----:B------:R-:W-:Y:S01]  /*69c0*/  IMAD.WIDE.U32 R4, R211, UR6, R4 ;  /* 0x00000006d3047c25 */ /* 0x000fe2000f8e0004 */
[----:B------:R-:W-:Y:S01]  /*69d0*/  UIADD3 UR37, UR37, 0x1, URZ ;  /* 0x0000000125257890 */ /* 0x000fe2000fffe03f */
[----:B------:R-:W-:Y:S01]  /*69e0*/  ISETP.GE.AND P2, PT, R32, R7, PT ;  /* 0x000000072000720c */ /* 0x000fe20003f46270 */
[----:B------:R-:W-:Y:S01]  /*69f0*/  ULDC.64 UR6, c[0x0][0xa80] ;  /* 0x0002a00000067ab9 */ /* 0x000fe20000000a00 */
[----:B------:R-:W-:Y:S01]  /*6a00*/  IMAD.IADD R3, R5, 0x1, R3 ;  /* 0x0000000105037824 */ /* 0x000fe200078e0203 */
[----:B------:R-:W-:Y:S01]  /*6a10*/  UPRMT UR22, URZ, 0x654, UR22 ;  /* 0x000006543f167896 */ /* 0x000fe20008000016 */
[----:B------:R-:W-:Y:S01]  /*6a20*/  LEA R6, P3, R4, UR6, 0x1 ;  /* 0x0000000604067c11 */ /* 0x000fe2000f8608ff */
[----:B------:R-:W-:Y:S01]  /*6a30*/  VIADD R0, R32, 0x20 ;  /* 0x0000002020007836 */ /* 0x000fe20000000000 */
[----:B------:R-:W-:-:S02]  /*6a40*/  UISETP.NE.AND UP0, UPT, UR37, 0x2, UPT ;  /* 0x000000022500788c */ /* 0x000fc4000bf05270 */
[----:B------:R-:W-:Y:S02]  /*6a50*/  LEA.HI.X R3, R4, UR7, R3, 0x1, P3 ;  /* 0x0000000704037c11 */ /* 0x000fe400098f0c03 */
[----:B------:R-:W-:Y:S01]  /*6a60*/  USEL UR5, URZ, 0x1, UP0 ;  /* 0x000000013f057887 */ /* 0x000fe20008000000 */
[-C--:B------:R-:W-:Y:S01]  /*6a70*/  ISETP.GE.AND P1, PT, R0, R7.reuse, PT ;  /* 0x000000070000720c */ /* 0x080fe20003f26270 */
[----:B------:R-:W-:Y:S01]  /*6a80*/  ULDC UR4, c[0x0][0xc] ;  /* 0x0000030000047ab9 */ /* 0x000fe20000000800 */
[----:B------:R-:W-:Y:S01]  /*6a90*/  VIADD R0, R32, 0x40 ;  /* 0x0000004020007836 */ /* 0x000fe20000000000 */
[----:B------:R-:W-:Y:S01]  /*6aa0*/  UIADD3 UR45, UR4, UR45, URZ ;  /* 0x0000002d042d7290 */ /* 0x000fe2000fffe03f */
[----:B-1----:R0:W1:Y:S01]  /*6ab0*/  SHFL.IDX PT, R12, R6, RZ, 0x181f ;  /* 0x00181fff060c7589 */ /* 0x00206200000e0000 */
[----:B------:R-:W-:Y:S01]  /*6ac0*/  USEL UR37, UR37, URZ, UP0 ;  /* 0x0000003f25257287 */ /* 0x000fe20008000000 */
[----:B------:R-:W-:Y:S01]  /*6ad0*/  SYNCS.ARRIVE.TRANS64.RED.A1T0 RZ, [UR22], RZ ;  /* 0x000000ffffff79a7 */ /* 0x000fe20008100416 */
[----:B------:R-:W-:Y:S01]  /*6ae0*/  ULOP3.LUT UR36, UR36, UR5, URZ, 0x3c, !UPT ;  /* 0x0000000524247292 */ /* 0x000fe2000f8e3c3f */
[----:B------:R0:W2:Y:S01]  /*6af0*/  SHFL.IDX PT, R13, R3, RZ, 0x181f ;  /* 0x00181fff030d7589 */ /* 0x0000a200000e0000 */
[----:B------:R-:W-:Y:S01]  /*6b00*/  BSSY B0, `(.L_x_9060) ;  /* 0x0000013000007945 */ /* 0x000fe20003800000 */
[----:B------:R-:W-:-:S03]  /*6b10*/  ISETP.GE.AND P0, PT, R0, R7, PT ;  /* 0x000000070000720c */ /* 0x000fc60003f06270 */
[----:B------:R-:W-:Y:S10]  /*6b20*/  @P2 BRA `(.L_x_9061) ;  /* 0x0000000000402947 */ /* 0x000ff40003800000 */
[----:B------:R-:W-:Y:S02]  /*6b30*/  ULDC UR4, c[0x0][0xac8] ;  /* 0x0002b20000047ab9 */ /* 0x000fe40000000800 */
[----:B------:R-:W-:Y:S02]  /*6b40*/  ISETP.GE.AND P4, PT, R18, UR4, PT ;  /* 0x0000000412007c0c */ /* 0x000fe4000bf86270 */
[----:B------:R-:W-:Y:S02]  /*6b50*/  ISETP.GE.AND P3, PT, R17, UR4, PT ;  /* 0x0000000411007c0c */ /* 0x000fe4000bf66270 */
[----:B------:R-:W-:Y:S02]  /*6b60*/  ISETP.GE.AND P2, PT, R16, UR4, PT ;  /* 0x0000000410007c0c */ /* 0x000fe4000bf46270 */
[----:B------:R-:W-:-:S07]  /*6b70*/  ISETP.GE.AND P5, PT, R2, UR4, PT ;  /* 0x0000000402007c0c */ /* 0x000fce000bfa6270 */
[----:B01----:R-:W-:-:S04]  /*6b80*/  @!P4 LEA R14, P6, R18, R12, 0x1 ;  /* 0x0000000c120ec211 */ /* 0x003fc800078c08ff */
[----:B--2---:R-:W-:Y:S02]  /*6b90*/  @!P4 LEA.HI.X R15, R18, R13, R214, 0x1, P6 ;  /* 0x0000000d120fc211 */ /* 0x004fe400030f0cd6 */
[----:B------:R-:W-:Y:S01]  /*6ba0*/  @!P3 LEA R20, P6, R17, R12, 0x1 ;  /* 0x0000000c1114b211 */ /* 0x000fe200078c08ff */
[----:B------:R-:W-:-:S03]  /*6bb0*/  @!P5 IMAD.WIDE R4, R2, 0x2, R12 ;  /* 0x000000020204d825 */ /* 0x000fc600078e020c */
[-C--:B------:R-:W-:Y:S02]  /*6bc0*/  @!P3 LEA.HI.X R21, R17, R13.reuse, R213, 0x1, P6 ;  /* 0x0000000d1115b211 */ /* 0x080fe400030f0cd5 */
[C---:B------:R-:W-:Y:S01]  /*6bd0*/  @!P2 LEA R22, P6, R16.reuse, R12, 0x1 ;  /* 0x0000000c1016a211 */ /* 0x040fe200078c08ff */
[----:B-----5:R3:W-:Y:S03]  /*6be0*/  @!P5 ST.E.128 desc[UR48][R4.64], R8 ;  /* 0x000000080400d985 */ /* 0x0207e6000c101d30 */
[----:B------:R-:W-:Y:S01]  /*6bf0*/  @!P2 LEA.HI.X R23, R16, R13, R212, 0x1, P6 ;  /* 0x0000000d1017a211 */ /* 0x000fe200030f0cd4 */
[----:B------:R3:W-:Y:S04]  /*6c00*/  @!P4 ST.E.128 desc[UR48][R14.64], R56 ;  /* 0x000000380e00c985 */ /* 0x0007e8000c101d30 */
[----:B------:R3:W-:Y:S04]  /*6c10*/  @!P3 ST.E.128 desc[UR48][R20.64], R72 ;  /* 0x000000481400b985 */ /* 0x0007e8000c101d30 */
[----:B------:R3:W-:Y:S02]  /*6c20*/  @!P2 ST.E.128 desc[UR48][R22.64], R108 ;  /* 0x0000006c1600a985 */ /* 0x0007e4000c101d30 */
.L_x_9061:
[----:B------:R-:W-:Y:S05]  /*6c30*/  BSYNC B0 ;  /* 0x0000000000007941 */ /* 0x000fea0003800000 */
.L_x_9060:
[----:B---3-5:R3:W4:Y:S01]  /*6c40*/  SHFL.IDX PT, R9, R3, 0x1, 0x181f ;  /* 0x00381f0003097f89 */ /* 0x02872200000e0000 */
[----:B------:R-:W-:Y:S03]  /*6c50*/  BSSY B0, `(.L_x_9062) ;  /* 0x0000013000007945 */ /* 0x000fe60003800000 */
[----:B------:R3:W0:Y:S01]  /*6c60*/  SHFL.IDX PT, R8, R6, 0x1, 0x181f ;  /* 0x00381f0006087f89 */ /* 0x00062200000e0000 */
[----:B------:R-:W-:Y:S05]  /*6c70*/  @P1 BRA `(.L_x_9063) ;  /* 0x0000000000401947 */ /* 0x000fea0003800000 */
[----:B------:R-:W-:Y:S02]  /*6c80*/  ULDC UR4, c[0x0][0xac8] ;  /* 0x0002b20000047ab9 */ /* 0x000fe40000000800 */
[----:B------:R-:W-:Y:S02]  /*6c90*/  ISETP.GE.AND P3, PT, R18, UR4, PT ;  /* 0x0000000412007c0c */ /* 0x000fe4000bf66270 */
[----:B------:R-:W-:Y:S02]  /*6ca0*/  ISETP.GE.AND P2, PT, R17, UR4, PT ;  /* 0x0000000411007c0c */ /* 0x000fe4000bf46270 */
[----:B------:R-:W-:Y:S02]  /*6cb0*/  ISETP.GE.AND P1, PT, R16, UR4, PT ;  /* 0x0000000410007c0c */ /* 0x000fe4000bf26270 */
[----:B------:R-:W-:-:S07]  /*6cc0*/  ISETP.GE.AND P4, PT, R2, UR4, PT ;  /* 0x0000000402007c0c */ /* 0x000fce000bf86270 */
[CC--:B0-----:R-:W-:Y:S02]  /*6cd0*/  @!P3 LEA R10, P6, R18.reuse, R8.reuse, 0x1 ;  /* 0x00000008120ab211 */ /* 0x0c1fe400078c08ff */
[CC--:B-1----:R-:W-:Y:S02]  /*6ce0*/  @!P2 LEA R12, P5, R17.reuse, R8.reuse, 0x1 ;  /* 0x00000008110ca211 */ /* 0x0c2fe400078a08ff */
[-C--:B----4-:R-:W-:Y:S02]  /*6cf0*/  @!P3 LEA.HI.X R11, R18, R9.reuse, R214, 0x1, P6 ;  /* 0x00000009120bb211 */ /* 0x090fe400030f0cd6 */
[----:B------:R-:W-:Y:S01]  /*6d00*/  @!P1 LEA R14, P6, R16, R8, 0x1 ;  /* 0x00000008100e9211 */ /* 0x000fe200078c08ff */
[----:B------:R-:W-:Y:S01]  /*6d10*/  @!P4 IMAD.WIDE R4, R2, 0x2, R8 ;  /* 0x000000020204c825 */ /* 0x000fe200078e0208 */
[-C--:B--2---:R-:W-:Y:S02]  /*6d20*/  @!P2 LEA.HI.X R13, R17, R9.reuse, R213, 0x1, P5 ;  /* 0x00000009110da211 */ /* 0x084fe400028f0cd5 */
[----:B------:R-:W-:-:S02]  /*6d30*/  @!P1 LEA.HI.X R15, R16, R9, R212, 0x1, P6 ;  /* 0x00000009100f9211 */ /* 0x000fc400030f0cd4 */
[----:B------:R0:W-:Y:S04]  /*6d40*/  @!P4 ST.E.128 desc[UR48][R4.64], R24 ;  /* 0x000000180400c985 */ /* 0x0001e8000c101d30 */
[----:B------:R0:W-:Y:S04]  /*6d50*/  @!P3 ST.E.128 desc[UR48][R10.64], R60 ;  /* 0x0000003c0a00b985 */ /* 0x0001e8000c101d30 */
[----:B------:R0:W-:Y:S04]  /*6d60*/  @!P2 ST.E.128 desc[UR48][R12.64], R96 ;  /* 0x000000600c00a985 */ /* 0x0001e8000c101d30 */
[----:B------:R0:W-:Y:S02]  /*6d70*/  @!P1 ST.E.128 desc[UR48][R14.64], R112 ;  /* 0x000000700e009985 */ /* 0x0001e4000c101d30 */
.L_x_9063:
[----:B------:R-:W-:Y:S05]  /*6d80*/  BSYNC B0 ;  /* 0x0000000000007941 */ /* 0x000fea0003800000 */
.L_x_9062:
[----:B----4-:R4:W1:Y:S01]  /*6d90*/  SHFL.IDX PT, R9, R3, 0x2, 0x181f ;  /* 0x00581f0003097f89 */ /* 0x01086200000e0000 */
[----:B------:R-:W-:Y:S03]  /*6da0*/  BSSY B0, `(.L_x_9064) ;  /* 0x0000013000007945 */ /* 0x000fe60003800000 */
[----:B0-----:R4:W0:Y:S01]  /*6db0*/  SHFL.IDX PT, R8, R6, 0x2, 0x181f ;  /* 0x00581f0006087f89 */ /* 0x00182200000e0000 */
[----:B------:R-:W-:Y:S05]  /*6dc0*/  @P0 BRA `(.L_x_9065) ;  /* 0x0000000000400947 */ /* 0x000fea0003800000 */
[----:B------:R-:W-:Y:S02]  /*6dd0*/  ULDC UR4, c[0x0][0xac8] ;  /* 0x0002b20000047ab9 */ /* 0x000fe40000000800 */
[----:B------:R-:W-:Y:S02]  /*6de0*/  ISETP.GE.AND P4, PT, R18, UR4, PT ;  /* 0x0000000412007c0c */ /* 0x000fe4000bf86270 */
[----:B------:R-:W-:Y:S02]  /*6df0*/  ISETP.GE.AND P5, PT, R17, UR4, PT ;  /* 0x0000000411007c0c */ /* 0x000fe4000bfa6270 */
[----:B------:R-:W-:Y:S02]  /*6e00*/  ISETP.GE.AND P6, PT, R16, UR4, PT ;  /* 0x0000000410007c0c */ /* 0x000fe4000bfc6270 */
[----:B------:R-:W-:-:S07]  /*6e10*/  ISETP.GE.AND P3, PT, R2, UR4, PT ;  /* 0x0000000402007c0c */ /* 0x000fce000bf66270 */
[-C--:B0-----:R-:W-:Y:S02]  /*6e20*/  @!P4 LEA R10, P0, R18, R8.reuse, 0x1 ;  /* 0x00000008120ac211 */ /* 0x081fe400078008ff */
[CC--:B-1----:R-:W-:Y:S02]  /*6e30*/  @!P5 LEA R12, P1, R17.reuse, R8.reuse, 0x1 ;  /* 0x00000008110cd211 */ /* 0x0c2fe400078208ff */
[----:B------:R-:W-:Y:S02]  /*6e40*/  @!P6 LEA R14, P2, R16, R8, 0x1 ;  /* 0x00000008100ee211 */ /* 0x000fe400078408ff */
[----:B------:R-:W-:Y:S01]  /*6e50*/  @!P3 IMAD.WIDE R4, R2, 0x2, R8 ;  /* 0x000000020204b825 */ /* 0x000fe200078e0208 */
[-C--:B------:R-:W-:Y:S02]  /*6e60*/  @!P4 LEA.HI.X R11, R18, R9.reuse, R214, 0x1, P0 ;  /* 0x00000009120bc211 */ /* 0x080fe400000f0cd6 */
[-C--:B--2---:R-:W-:Y:S02]  /*6e70*/  @!P5 LEA.HI.X R13, R17, R9.reuse, R213, 0x1, P1 ;  /* 0x00000009110dd211 */ /* 0x084fe400008f0cd5 */
[----:B------:R-:W-:Y:S01]  /*6e80*/  @!P6 LEA.HI.X R15, R16, R9, R212, 0x1, P2 ;  /* 0x00000009100fe211 */ /* 0x000fe200010f0cd4 */
[----:B------:R0:W-:Y:S04]  /*6e90*/  @!P3 ST.E.128 desc[UR48][R4.64], R28 ;  /* 0x0000001c0400b985 */ /* 0x0001e8000c101d30 */
[----:B------:R0:W-:Y:S04]  /*6ea0*/  @!P4 ST.E.128 desc[UR48][R10.64], R64 ;  /* 0x000000400a00c985 */ /* 0x0001e8000c101d30 */
[----:B------:R0:W-:Y:S04]  /*6eb0*/  @!P5 ST.E.128 desc[UR48][R12.64], R100 ;  /* 0x000000640c00d985 */ /* 0x0001e8000c101d30 */
[----:B------:R0:W-:Y:S02]  /*6ec0*/  @!P6 ST.E.128 desc[UR48][R14.64], R116 ;  /* 0x000000740e00e985 */ /* 0x0001e4000c101d30 */
.L_x_9065:
[----:B------:R-:W-:Y:S05]  /*6ed0*/  BSYNC B0 ;  /* 0x0000000000007941 */ /* 0x000fea0003800000 */
.L_x_9064:
[----:B------:R-:W-:Y:S01]  /*6ee0*/  VIADD R0, R32, 0x60 ;  /* 0x0000006020007836 */ /* 0x000fe20000000000 */
[----:B-1----:R1:W1:Y:S01]  /*6ef0*/  SHFL.IDX PT, R9, R3, 0x3, 0x181f ;  /* 0x00781f0003097f89 */ /* 0x00226200000e0000 */
[----:B------:R-:W-:Y:S01]  /*6f00*/  UIADD3 UR46, UR46, 0x1, URZ ;  /* 0x000000012e2e7890 */ /* 0x000fe2000fffe03f */
[----:B------:R-:W-:Y:S02]  /*6f10*/  BSSY B0, `(.L_x_9066) ;  /* 0x0000014000007945 */ /* 0x000fe40003800000 */
[----:B------:R-:W-:Y:S01]  /*6f20*/  ISETP.GE.AND P0, PT, R0, R7, PT ;  /* 0x000000070000720c */ /* 0x000fe20003f06270 */
[----:B0-----:R0:W0:-:S12]  /*6f30*/  SHFL.IDX PT, R8, R6, 0x3, 0x181f ;  /* 0x00781f0006087f89 */ /* 0x00101800000e0000 */
[----:B------:R-:W-:Y:S05]  /*6f40*/  @P0 BRA `(.L_x_9067) ;  /* 0x0000000000400947 */ /* 0x000fea0003800000 */
[----:B------:R-:W-:Y:S02]  /*6f50*/  ULDC UR4, c[0x0][0xac8] ;  /* 0x0002b20000047ab9 */ /* 0x000fe40000000800 */
[----:B------:R-:W-:Y:S02]  /*6f60*/  ISETP.GE.AND P4, PT, R18, UR4, PT ;  /* 0x0000000412007c0c */ /* 0x000fe4000bf86270 */
[----:B------:R-:W-:Y:S02]  /*6f70*/  ISETP.GE.AND P5, PT, R17, UR4, PT ;  /* 0x0000000411007c0c */ /* 0x000fe4000bfa6270 */
[----:B------:R-:W-:Y:S02]  /*6f80*/  ISETP.GE.AND P6, PT, R16, UR4, PT ;  /* 0x0000000410007c0c */ /* 0x000fe4000bfc6270 */
[----:B------:R-:W-:-:S07]  /*6f90*/  ISETP.GE.AND P3, PT, R2, UR4, PT ;  /* 0x0000000402007c0c */ /* 0x000fce000bf66270 */
[-C--:B0--34-:R-:W-:Y:S02]  /*6fa0*/  @!P4 LEA R6, P0, R18, R8.reuse, 0x1 ;  /* 0x000000081206c211 */ /* 0x099fe400078008ff */
[CC--:B------:R-:W-:Y:S02]  /*6fb0*/  @!P5 LEA R10, P1, R17.reuse, R8.reuse, 0x1 ;  /* 0x00000008110ad211 */ /* 0x0c0fe400078208ff */
[----:B------:R-:W-:Y:S02]  /*6fc0*/  @!P6 LEA R12, P2, R16, R8, 0x1 ;  /* 0x00000008100ce211 */ /* 0x000fe400078408ff */
[----:B-1----:R-:W-:Y:S01]  /*6fd0*/  @!P3 IMAD.WIDE R4, R2, 0x2, R8 ;  /* 0x000000020204b825 */ /* 0x002fe200078e0208 */
[-C--:B------:R-:W-:Y:S02]  /*6fe0*/  @!P4 LEA.HI.X R7, R18, R9.reuse, R214, 0x1, P0 ;  /* 0x000000091207c211 */ /* 0x080fe400000f0cd6 */
[-C--:B------:R-:W-:Y:S02]  /*6ff0*/  @!P5 LEA.HI.X R11, R17, R9.reuse, R213, 0x1, P1 ;  /* 0x00000009110bd211 */ /* 0x080fe400008f0cd5 */
[----:B--2---:R-:W-:Y:S01]  /*7000*/  @!P6 LEA.HI.X R13, R16, R9, R212, 0x1, P2 ;  /* 0x00000009100de211 */ /* 0x004fe200010f0cd4 */
[----:B------:R0:W-:Y:S04]  /*7010*/  @!P3 ST.E.128 desc[UR48][R4.64], R52 ;  /* 0x000000340400b985 */ /* 0x0001e8000c101d30 */
[----:B------:R0:W-:Y:S04]  /*7020*/  @!P4 ST.E.128 desc[UR48][R6.64], R68 ;  /* 0x000000440600c985 */ /* 0x0001e8000c101d30 */
[----:B------:R0:W-:Y:S04]  /*7030*/  @!P5 ST.E.128 desc[UR48][R10.64], R104 ;  /* 0x000000680a00d985 */ /* 0x0001e8000c101d30 */
[----:B------:R0:W-:Y:S02]  /*7040*/  @!P6 ST.E.128 desc[UR48][R12.64], R120 ;  /* 0x000000780c00e985 */ /* 0x0001e4000c101d30 */
.L_x_9067:
[----:B------:R-:W-:Y:S05]  /*7050*/  BSYNC B0 ;  /* 0x0000000000007941 */ /* 0x000fea0003800000 */
.L_x_9066:
[----:B------:R-:W5:Y:S02]  /*7060*/  LDC R0, c[0x0][0xc34] ;  /* 0x00030d00ff007b82 */ /* 0x000f640000000800 */
[----:B-----5:R-:W-:-:S13]  /*7070*/  ISETP.LE.AND P0, PT, R0, UR45, PT ;  /* 0x0000002d00007c0c */ /* 0x020fda000bf03270 */
[----:B------:R-:W-:Y:S05]  /*7080*/  @!P0 BRA `(.L_x_9068) ;  /* 0xffffff9c00148947 */ /* 0x000fea000383ffff */
[----:B------:R-:W-:Y:S05]  /*7090*/  EXIT ;  /* 0x000000000000794d */ /* 0x000fea0003800000 */
.L_x_9034:
        /* <DEDUP_REMOVED lines=10> */
[----:B------:R-:W-:Y:S01]  /*7140*/  ULDC.64 UR4, c[0x0][0x418] ;  /* 0x0001060000047ab9 */ /* 0x000fe20000000a00 */
[----:B------:R-:W-:Y:S01]  /*7150*/  ULDC UR9, c[0x0][0x320] ;  /* 0x0000c80000097ab9 */ /* 0x000fe20000000800 */
[----:B------:R-:W-:Y:S01]  /*7160*/  UISETP.NE.U32.AND UP0, UPT, UR4, URZ, UPT ;  /* 0x0000003f0400728c */ /* 0x000fe2000bf05070 */
[----:B------:R-:W0:Y:S01]  /*7170*/  S2UR UR8, SR_CgaCtaId ;  /* 0x00000000000879c3 */ /* 0x000e220000008800 */
[----:B------:R-:W-:Y:S01]  /*7180*/  LOP3.LUT R5, R31, 0x38, RZ, 0xc0, !PT ;  /* 0x000000381f057812 */ /* 0x000fe200078ec0ff */
[----:B------:R-:W-:Y:S01]  /*7190*/  ULDC UR4, c[0x0][0x424] ;  /* 0x0001090000047ab9 */ /* 0x000fe20000000800 */
[----:B------:R-:W-:Y:S01]  /*71a0*/  UISETP.NE.AND.EX UP0, UPT, UR5, URZ, UPT, UP0 ;  /* 0x0000003f0500728c */ /* 0x000fe2000bf05300 */
[----:B------:R-:W-:Y:S01]  /*71b0*/  LOP3.LUT R16, R16, 0xffffffef, RZ, 0xc0, !PT ;  /* 0xffffffef10107812 */ /* 0x000fe200078ec0ff */
[----:B------:R-:W-:Y:S01]  /*71c0*/  ULDC.64 UR6, c[0x0][0x2f0] ;  /* 0x0000bc0000067ab9 */ /* 0x000fe20000000a00 */
[C---:B------:R-:W-:Y:S01]  /*71d0*/  LOP3.LUT R0, R5.reuse, 0x40, RZ, 0xfc, !PT ;  /* 0x0000004005007812 */ /* 0x040fe200078efcff */
[----:B------:R-:W-:Y:S01]  /*71e0*/  USEL UR4, UR4, 0x1, UP0 ;  /* 0x0000000104047887 */ /* 0x000fe20008000000 */
[C---:B------:R-:W-:Y:S01]  /*71f0*/  LOP3.LUT R2, R5.reuse, 0x80, RZ, 0xfc, !PT ;  /* 0x0000008005027812 */ /* 0x040fe200078efcff */
[----:B------:R-:W-:Y:S01]  /*7200*/  UMOV UR37, 0x400 ;  /* 0x0000040000257882 */ /* 0x000fe20000000000 */
[----:B------:R-:W-:Y:S01]  /*7210*/  ISETP.GE.AND P2, PT, R0, UR9, PT ;  /* 0x0000000900007c0c */ /* 0x000fe2000bf46270 */
[----:B------:R-:W-:Y:S01]  /*7220*/  UIMAD UR36, UR4, UR6, URZ ;  /* 0x00000006042472a4 */ /* 0x000fe2000f8e023f */
[----:B------:R-:W-:Y:S01]  /*7230*/  ISETP.GE.AND P1, PT, R2, UR9, PT ;  /* 0x0000000902007c0c */ /* 0x000fe2000bf26270 */
[----:B------:R1:W-:Y:S01]  /*7240*/  STL [R1+0x4], RZ ;  /* 0x000004ff01007387 */ /* 0x0003e20000100800 */
[C---:B------:R-:W-:Y:S01]  /*7250*/  ISETP.GE.AND P3, PT, R5.reuse, UR9, PT ;  /* 0x0000000905007c0c */ /* 0x040fe2000bf66270 */
[----:B------:R-:W-:Y:S01]  /*7260*/  UIADD3 UR4, UR36, 0x5f, URZ ;  /* 0x0000005f24047890 */ /* 0x000fe2000fffe03f */
[----:B------:R-:W-:Y:S01]  /*7270*/  LOP3.LUT R0, R5, 0xc0, RZ, 0xfc, !PT ;  /* 0x000000c005007812 */ /* 0x000fe200078efcff */
[----:B------:R-:W-:Y:S01]  /*7280*/  ULDC UR10, c[0x0][0x2b8] ;  /* 0x0000ae00000a7ab9 */ /* 0x000fe20000000800 */
[----:B------:R-:W-:Y:S01]  /*7290*/  SHF.R.U32.HI R36, RZ, 0x3, R19 ;  /* 0x00000003ff247819 */ /* 0x000fe20000011613 */
[----:B------:R-:W-:Y:S01]  /*72a0*/  UIMAD.WIDE UR4, UR4, 0x2aaaaaab, URZ ;  /* 0x2aaaaaab040478a5 */ /* 0x000fe2000f8e023f */
[----:B------:R-:W-:Y:S01]  /*72b0*/  ISETP.GE.AND P0, PT, R0, UR9, PT ;  /* 0x0000000900007c0c */ /* 0x000fe2000bf06270 */
[----:B------:R-:W-:Y:S01]  /*72c0*/  IMAD.U32 R37, RZ, RZ, UR11 ;  /* 0x0000000bff257e24 */ /* 0x000fe2000f8e00ff */
[----:B------:R-:W-:Y:S01]  /*72d0*/  SEL R4, RZ, 0x1, P3 ;  /* 0x00000001ff047807 */ /* 0x000fe20001800000 */
[----:B------:R-:W-:Y:S01]  /*72e0*/  USHF.R.U32.HI UR6, URZ, 0x1f, UR5 ;  /* 0x0000001f3f067899 */ /* 0x000fe20008011605 */
[----:B------:R-:W-:Y:S01]  /*72f0*/  @P2 LOP3.LUT R16, R16, 0x10, RZ, 0xfc, !PT ;  /* 0x0000001010102812 */ /* 0x000fe200078efcff */
[----:B0-----:R-:W-:Y:S01]  /*7300*/  ULEA UR37, UR8, UR37, 0x18 ;  /* 0x0000002508257291 */ /* 0x001fe2000f8ec03f */
[----:B------:R-:W-:Y:S01]  /*7310*/  SEL R2, RZ, 0x2, P2 ;  /* 0x00000002ff027807 */ /* 0x000fe20001000000 */
[----:B------:R-:W-:Y:S01]  /*7320*/  ULEA.HI.SX32 UR6, UR5, UR6, 0x1c ;  /* 0x0000000605067291 */ /* 0x000fe2000f8fe23f */
[----:B------:R-:W-:Y:S01]  /*7330*/  LOP3.LUT R16, R16, 0xfffffff7, RZ, 0xc0, !PT ;  /* 0xfffffff710107812 */ /* 0x000fe200078ec0ff */
[----:B------:R-:W-:Y:S01]  /*7340*/  IMAD.MOV.U32 R27, RZ, RZ, 0x1 ;  /* 0x00000001ff1b7424 */ /* 0x000fe200078e00ff */
[----:B------:R-:W-:Y:S01]  /*7350*/  SEL R3, RZ, 0x4, P1 ;  /* 0x00000004ff037807 */ /* 0x000fe20000800000 */
[----:B------:R-:W-:Y:S01]  /*7360*/  UIADD3 UR5, UR6, -0x1, URZ ;  /* 0xffffffff06057890 */ /* 0x000fe2000fffe03f */
[----:B------:R-:W-:Y:S01]  /*7370*/  @P1 LOP3.LUT R16, R16, 0x8, RZ, 0xfc, !PT ;  /* 0x0000000810101812 */ /* 0x000fe200078efcff */
[----:B------:R-:W-:Y:S01]  /*7380*/  ULDC UR39, c[0x0][0x448] ;  /* 0x0001120000277ab9 */ /* 0x000fe20000000800 */
[----:B------:R-:W-:Y:S01]  /*7390*/  LOP3.LUT R36, R36, 0xf, RZ, 0xc0, !PT ;  /* 0x0000000f24247812 */ /* 0x000fe200078ec0ff */
[----:B------:R-:W-:Y:S01]  /*73a0*/  UIMAD UR8, UR5, -0x60, UR36 ;  /* 0xffffffa0050878a4 */ /* 0x000fe2000f8e0224 */
[----:B------:R-:W-:Y:S01]  /*73b0*/  LOP3.LUT R16, R16, 0xfffffffd, RZ, 0xc0, !PT ;  /* 0xfffffffd10107812 */ /* 0x000fe200078ec0ff */
[----:B------:R-:W-:Y:S01]  /*73c0*/  ULDC UR4, c[0x0][0x288] ;  /* 0x0000a20000047ab9 */ /* 0x000fe20000000800 */
[----:B------:R-:W-:Y:S01]  /*73d0*/  IADD3 R3, R3, R2, R4 ;  /* 0x0000000203037210 */ /* 0x000fe20007ffe004 */
[----:B------:R-:W-:Y:S01]  /*73e0*/  ULOP3.LUT UR41, UR38, 0x2, URZ, 0xfc, !UPT ;  /* 0x0000000226297892 */ /* 0x000fe2000f8efc3f */
[----:B------:R-:W-:Y:S01]  /*73f0*/  @P3 LOP3.LUT R16, R16, 0x2, RZ, 0xfc, !PT ;  /* 0x0000000210103812 */ /* 0x000fe200078efcff */
[----:B------:R-:W-:Y:S01]  /*7400*/  ULDC UR42, c[0x0][0xc] ;  /* 0x00000300002a7ab9 */ /* 0x000fe20000000800 */
[----:B------:R-:W-:Y:S01]  /*7410*/  SEL R2, RZ, 0x8, P0 ;  /* 0x00000008ff027807 */ /* 0x000fe20000000000 */
[----:B------:R-:W-:Y:S01]  /*7420*/  UIMAD UR39, UR39, UR4, URZ ;  /* 0x00000004272772a4 */ /* 0x000fe2000f8e023f */
[----:B------:R-:W-:Y:S01]  /*7430*/  LOP3.LUT R16, R16, 0xfffffffb, RZ, 0xc0, !PT ;  /* 0xfffffffb10107812 */ /* 0x000fe200078ec0ff */
[----:B------:R-:W-:Y:S01]  /*7440*/  UIADD3 UR40, UR6, -0x2, URZ ;  /* 0xfffffffe06287890 */ /* 0x000fe2000fffe03f */
[----:B------:R-:W-:Y:S01]  /*7450*/  IADD3 R34, -R36, UR8, RZ ;  /* 0x0000000824227c10 */ /* 0x000fe2000fffe1ff */
[----:B------:R-:W-:Y:S01]  /*7460*/  IMAD.IADD R2, R2, 0x1, R3 ;  /* 0x0000000102027824 */ /* 0x000fe200078e0203 */
[----:B------:R-:W-:Y:S01]  /*7470*/  @P0 LOP3.LUT R16, R16, 0x4, RZ, 0xfc, !PT ;  /* 0x0000000410100812 */ /* 0x000fe200078efcff */
[----:B------:R-:W-:Y:S01]  /*7480*/  IMAD.SHL.U32 R3, R19, 0x10, RZ ;  /* 0x0000001013037824 */ /* 0x000fe200078e00ff */
[----:B------:R-:W-:-:S02]  /*7490*/  ISETP.GE.AND P0, PT, R5, UR9, PT ;  /* 0x0000000905007c0c */ /* 0x000fc4000bf06270 */
[----:B------:R-:W-:Y:S02]  /*74a0*/  LOP3.LUT R35, R35, 0xfffffffb, RZ, 0xc0, !PT ;  /* 0xfffffffb23237812 */ /* 0x000fe400078ec0ff */
[C---:B------:R-:W-:Y:S02]  /*74b0*/  ISETP.LT.OR P3, PT, R34.reuse, 0x1, P0 ;  /* 0x000000012200780c */ /* 0x040fe40000761670 */
[C---:B------:R-:W-:Y:S02]  /*74c0*/  ISETP.LT.OR P2, PT, R34.reuse, 0x11, P0 ;  /* 0x000000112200780c */ /* 0x040fe40000741670 */
[----:B------:R-:W-:Y:S02]  /*74d0*/  ISETP.LT.OR P1, PT, R34, 0x21, P0 ;  /* 0x000000212200780c */ /* 0x000fe40000721670 */
[----:B------:R-:W-:Y:S02]  /*74e0*/  LOP3.LUT R16, R16, 0xefffffff, RZ, 0xc0, !PT ;  /* 0xefffffff10107812 */ /* 0x000fe400078ec0ff */
[----:B------:R-:W-:-:S02]  /*74f0*/  LOP3.LUT R0, R31, 0x1f8, RZ, 0xc0, !PT ;  /* 0x000001f81f007812 */ /* 0x000fc400078ec0ff */
[----:B------:R-:W-:Y:S01]  /*7500*/  LOP3.LUT R28, R36, 0x70, R3, 0xf8, !PT ;  /* 0x00000070241c7812 */ /* 0x000fe200078ef803 */
[----:B------:R-:W-:Y:S01]  /*7510*/  IMAD.U32 R3, RZ, RZ, UR5 ;  /* 0x00000005ff037e24 */ /* 0x000fe2000f8e00ff */
[----:B------:R-:W-:Y:S02]  /*7520*/  LOP3.LUT R0, R0, 0x38, R19, 0x78, !PT ;  /* 0x0000003800007812 */ /* 0x000fe400078e7813 */
[----:B------:R-:W-:Y:S02]  /*7530*/  @P3 LOP3.LUT R35, R35, 0x4, RZ, 0xfc, !PT ;  /* 0x0000000423233812 */ /* 0x000fe400078efcff */
[----:B------:R-:W-:Y:S02]  /*7540*/  ISETP.LT.OR P3, PT, R34, 0x31, P0 ;  /* 0x000000312200780c */ /* 0x000fe40000761670 */
[----:B------:R-:W-:Y:S02]  /*7550*/  LOP3.LUT R35, R35, 0xfffffffd, RZ, 0xc0, !PT ;  /* 0xfffffffd23237812 */ /* 0x000fe400078ec0ff */
[----:B------:R-:W-:Y:S01]  /*7560*/  LOP3.LUT R31, R0, 0x200, R31, 0xf8, !PT ;  /* 0x00000200001f7812 */ /* 0x000fe200078ef81f */
[----:B------:R-:W-:Y:S01]  /*7570*/  IMAD R0, R3, 0x60, R28 ;  /* 0x0000006003007824 */ /* 0x000fe200078e021c */
[----:B------:R-:W-:-:S02]  /*7580*/  @P2 LOP3.LUT R35, R35, 0x2, RZ, 0xfc, !PT ;  /* 0x0000000223232812 */ /* 0x000fc400078efcff */
[C---:B------:R-:W-:Y:S02]  /*7590*/  ISETP.LT.OR P2, PT, R34.reuse, 0x41, P0 ;  /* 0x000000412200780c */ /* 0x040fe40000741670 */
[----:B------:R-:W-:Y:S01]  /*75a0*/  LOP3.LUT R35, R35, 0xfffffffe, RZ, 0xc0, !PT ;  /* 0xfffffffe23237812 */ /* 0x000fe200078ec0ff */
[----:B------:R1:W-:Y:S01]  /*75b0*/  STL [R1+0x8], R0 ;  /* 0x0000080001007387 */ /* 0x0003e20000100800 */
[----:B------:R-:W-:Y:S02]  /*75c0*/  MOV R17, RZ ;  /* 0x000000ff00117202 */ /* 0x000fe40000000f00 */
[----:B------:R-:W-:Y:S02]  /*75d0*/  @P1 LOP3.LUT R35, R35, 0x1, RZ, 0xfc, !PT ;  /* 0x0000000123231812 */ /* 0x000fe400078efcff */
[----:B------:R-:W-:Y:S02]  /*75e0*/  ISETP.LT.OR P1, PT, R34, 0x51, P0 ;  /* 0x000000512200780c */ /* 0x000fe40000721670 */
[----:B------:R-:W-:-:S02]  /*75f0*/  LOP3.LUT P0, RZ, R2, 0x2, RZ, 0xc0, !PT ;  /* 0x0000000202ff7812 */ /* 0x000fc4000780c0ff */
[----:B------:R-:W-:Y:S02]  /*7600*/  @P3 LOP3.LUT R16, R16, 0x10000000, RZ, 0xfc, !PT ;  /* 0x1000000010103812 */ /* 0x000fe400078efcff */
[----:B------:R-:W-:Y:S02]  /*7610*/  ISETP.LT.OR P3, PT, R34, 0x1, !P0 ;  /* 0x000000012200780c */ /* 0x000fe40004761670 */
[----:B------:R-:W-:Y:S02]  /*7620*/  LOP3.LUT R16, R16, 0xffbfffff, RZ, 0xc0, !PT ;  /* 0xffbfffff10107812 */ /* 0x000fe400078ec0ff */
[----:B------:R-:W-:Y:S02]  /*7630*/  LOP3.LUT R35, R35, 0xffffffbf, RZ, 0xc0, !PT ;  /* 0xffffffbf23237812 */ /* 0x000fe400078ec0ff */
[----:B------:R-:W-:Y:S02]  /*7640*/  @P2 LOP3.LUT R16, R16, 0x400000, RZ, 0xfc, !PT ;  /* 0x0040000010102812 */ /* 0x000fe400078efcff */
[----:B------:R-:W-:-:S02]  /*7650*/  ISETP.LT.OR P2, PT, R34, 0x11, !P0 ;  /* 0x000000112200780c */ /* 0x000fc40004741670 */
[----:B------:R-:W-:Y:S02]  /*7660*/  LOP3.LUT R16, R16, 0x7fffffff, RZ, 0xc0, !PT ;  /* 0x7fffffff10107812 */ /* 0x000fe400078ec0ff */
[----:B------:R-:W-:Y:S02]  /*7670*/  @P1 LOP3.LUT R35, R35, 0x40, RZ, 0xfc, !PT ;  /* 0x0000004023231812 */ /* 0x000fe400078efcff */
[----:B------:R-:W-:Y:S02]  /*7680*/  @P3 LOP3.LUT R16, R16, 0x80000000, RZ, 0xfc, !PT ;  /* 0x8000000010103812 */ /* 0x000fe400078efcff */
[----:B------:R-:W-:Y:S02]  /*7690*/  ISETP.LT.OR P1, PT, R34, 0x21, !P0 ;  /* 0x000000212200780c */ /* 0x000fe40004721670 */
[----:B------:R-:W-:Y:S02]  /*76a0*/  LOP3.LUT R16, R16, 0xbfffffff, RZ, 0xc0, !PT ;  /* 0xbfffffff10107812 */ /* 0x000fe400078ec0ff */
[----:B------:R-:W-:-:S02]  /*76b0*/  ISETP.LT.OR P3, PT, R34, 0x31, !P0 ;  /* 0x000000312200780c */ /* 0x000fc40004761670 */
[----:B------:R-:W-:Y:S02]  /*76c0*/  @P2 LOP3.LUT R16, R16, 0x40000000, RZ, 0xfc, !PT ;  /* 0x4000000010102812 */ /* 0x000fe400078efcff */
[----:B------:R-:W-:Y:S02]  /*76d0*/  ISETP.LT.OR P2, PT, R34, 0x41, !P0 ;  /* 0x000000412200780c */ /* 0x000fe40004741670 */
[----:B------:R-:W-:Y:S02]  /*76e0*/  LOP3.LUT R16, R16, 0xdfffffff, RZ, 0xc0, !PT ;  /* 0xdfffffff10107812 */ /* 0x000fe400078ec0ff */
[----:B------:R-:W-:Y:S02]  /*76f0*/  LOP3.LUT R35, R35, 0xffffffdf, RZ, 0xc0, !PT ;  /* 0xffffffdf23237812 */ /* 0x000fe400078ec0ff */
[----:B------:R-:W-:Y:S02]  /*7700*/  @P1 LOP3.LUT R16, R16, 0x20000000, RZ, 0xfc, !PT ;  /* 0x2000000010101812 */ /* 0x000fe400078efcff */
[----:B------:R-:W-:-:S02]  /*7710*/  ISETP.LT.OR P1, PT, R34, 0x51, !P0 ;  /* 0x000000512200780c */ /* 0x000fc40004721670 */
[----:B------:R-:W-:Y:S02]  /*7720*/  LOP3.LUT R16, R16, 0xf7ffffff, RZ, 0xc0, !PT ;  /* 0xf7ffffff10107812 */ /* 0x000fe400078ec0ff */
[----:B------:R-:W-:Y:S02]  /*7730*/  LOP3.LUT P0, RZ, R2, 0x4, RZ, 0xc0, !PT ;  /* 0x0000000402ff7812 */ /* 0x000fe4000780c0ff */
[----:B------:R-:W-:Y:S02]  /*7740*/  @P3 LOP3.LUT R16, R16, 0x8000000, RZ, 0xfc, !PT ;  /* 0x0800000010103812 */ /* 0x000fe400078efcff */
[----:B------:R-:W-:Y:S02]  /*7750*/  ISETP.LT.OR P3, PT, R34, 0x1, !P0 ;  /* 0x000000012200780c */ /* 0x000fe40004761670 */
[----:B------:R-:W-:Y:S02]  /*7760*/  LOP3.LUT R16, R16, 0xfffdffff, RZ, 0xc0, !PT ;  /* 0xfffdffff10107812 */ /* 0x000fe400078ec0ff */
[----:B------:R-:W-:-:S02]  /*7770*/  LEA R4, R31, UR37, 0x1 ;  /* 0x000000251f047c11 */ /* 0x000fc4000f8e08ff */
[----:B------:R-:W-:Y:S02]  /*7780*/  @P2 LOP3.LUT R16, R16, 0x20000, RZ, 0xfc, !PT ;  /* 0x0002000010102812 */ /* 0x000fe400078efcff */
[----:B------:R-:W-:Y:S02]  /*7790*/  ISETP.LT.OR P2, PT, R34, 0x11, !P0 ;  /* 0x000000112200780c */ /* 0x000fe40004741670 */
[----:B------:R-:W-:Y:S02]  /*77a0*/  LOP3.LUT R16, R16, 0xfbffffff, RZ, 0xc0, !PT ;  /* 0xfbffffff10107812 */ /* 0x000fe400078ec0ff */
[----:B------:R-:W-:Y:S02]  /*77b0*/  @P1 LOP3.LUT R35, R35, 0x20, RZ, 0xfc, !PT ;  /* 0x0000002023231812 */ /* 0x000fe400078efcff */
[----:B------:R-:W-:Y:S02]  /*77c0*/  @P3 LOP3.LUT R16, R16, 0x4000000, RZ, 0xfc, !PT ;  /* 0x0400000010103812 */ /* 0x000fe400078efcff */
[----:B------:R-:W-:-:S02]  /*77d0*/  ISETP.LT.OR P1, PT, R34, 0x21, !P0 ;  /* 0x000000212200780c */ /* 0x000fc40004721670 */
[----:B------:R-:W-:Y:S02]  /*77e0*/  LOP3.LUT R16, R16, 0xfdffffff, RZ, 0xc0, !PT ;  /* 0xfdffffff10107812 */ /* 0x000fe400078ec0ff */
[----:B------:R-:W-:Y:S02]  /*77f0*/  ISETP.LT.OR P3, PT, R34, 0x31, !P0 ;  /* 0x000000312200780c */ /* 0x000fe40004761670 */
[----:B------:R-:W-:Y:S02]  /*7800*/  @P2 LOP3.LUT R16, R16, 0x2000000, RZ, 0xfc, !PT ;  /* 0x0200000010102812 */ /* 0x000fe400078efcff */
[----:B------:R-:W-:Y:S02]  /*7810*/  ISETP.LT.OR P2, PT, R34, 0x41, !P0 ;  /* 0x000000412200780c */ /* 0x000fe40004741670 */
[----:B------:R-:W-:Y:S02]  /*7820*/  LOP3.LUT R16, R16, 0xfeffffff, RZ, 0xc0, !PT ;  /* 0xfeffffff10107812 */ /* 0x000fe400078ec0ff */
[----:B------:R-:W-:-:S02]  /*7830*/  LOP3.LUT R35, R35, 0xffffffef, RZ, 0xc0, !PT ;  /* 0xffffffef23237812 */ /* 0x000fc400078ec0ff */
        /* <DEDUP_REMOVED lines=9> */
[----:B------:R-:W-:Y:S02]  /*78d0*/  ISETP.LT.OR P2, PT, R34, 0x11, !P0 ;  /* 0x000000112200780c */ /* 0x000fe40004741670 */
[----:B------:R-:W-:Y:S02]  /*78e0*/  LOP3.LUT R16, R16, 0xffdfffff, RZ, 0xc0, !PT ;  /* 0xffdfffff10107812 */ /* 0x000fe400078ec0ff */
[----:B------:R-:W-:Y:S02]  /*78f0*/  ISETP.LT.OR P1, PT, R34, 0x21, !P0 ;  /* 0x000000212200780c */ /* 0x000fe40004721670 */
[----:B------:R-:W-:-:S02]  /*7900*/  @P3 LOP3.LUT R16, R16, 0x200000, RZ, 0xfc, !PT ;  /* 0x0020000010103812 */ /* 0x000fc400078efcff */
[----:B------:R-:W-:Y:S02]  /*7910*/  ISETP.LT.OR P3, PT, R34, 0x31, !P0 ;  /* 0x000000312200780c */ /* 0x000fe40004761670 */
[----:B------:R-:W-:Y:S02]  /*7920*/  LOP3.LUT R16, R16, 0xffefffff, RZ, 0xc0, !PT ;  /* 0xffefffff10107812 */ /* 0x000fe400078ec0ff */
[----:B------:R-:W-:Y:S02]  /*7930*/  LOP3.LUT R35, R35, 0xfffffff7, RZ, 0xc0, !PT ;  /* 0xfffffff723237812 */ /* 0x000fe400078ec0ff */
[----:B------:R-:W-:Y:S02]  /*7940*/  @P2 LOP3.LUT R16, R16, 0x100000, RZ, 0xfc, !PT ;  /* 0x0010000010102812 */ /* 0x000fe400078efcff */
[----:B------:R-:W-:Y:S02]  /*7950*/  ISETP.LT.OR P2, PT, R34, 0x41, !P0 ;  /* 0x000000412200780c */ /* 0x000fe40004741670 */
[----:B------:R-:W-:-:S04]  /*7960*/  LOP3.LUT R16, R16, 0xfff7ffff, RZ, 0xc0, !PT ;  /* 0xfff7ffff10107812 */ /* 0x000fc800078ec0ff */
        /* <DEDUP_REMOVED lines=9> */
[----:B------:R-:W-:Y:S02]  /*7a00*/  ISETP.GE.AND P1, PT, R34, 0x1, PT ;  /* 0x000000012200780c */ /* 0x000fe40003f26270 */
[----:B------:R-:W-:Y:S02]  /*7a10*/  LOP3.LUT R16, R16, 0xffffff7f, RZ, 0xc0, !PT ;  /* 0xffffff7f10107812 */ /* 0x000fe400078ec0ff */
[----:B------:R-:W-:-:S07]  /*7a20*/  ISETP.GE.AND P0, PT, R34, 0x11, PT ;  /* 0x000000112200780c */ /* 0x000fce0003f06270 */
[----:B------:R-:W-:Y:S02]  /*7a30*/  @P2 LOP3.LUT R16, R16, 0x80, RZ, 0xfc, !PT ;  /* 0x0000008010102812 */ /* 0x000fe400078efcff */
[----:B------:R-:W-:Y:S02]  /*7a40*/  ISETP.GE.AND P2, PT, R34, 0x21, PT ;  /* 0x000000212200780c */ /* 0x000fe40003f46270 */
[----:B------:R-:W-:-:S04]  /*7a50*/  LOP3.LUT R16, R16, 0xffffefff, RZ, 0xc0, !PT ;  /* 0xffffefff10107812 */ /* 0x000fc800078ec0ff */
        /* <DEDUP_REMOVED lines=20> */
.L_x_9104:
[----:B0-----:R-:W0:Y:S01]  /*7ba0*/  LDC R0, c[0x0][0xc38] ;  /* 0x00030e00ff007b82 */ /* 0x001e220000000800 */
[----:B------:R-:W-:Y:S01]  /*7bb0*/  IMAD.MOV.U32 R23, RZ, RZ, R37 ;  /* 0x000000ffff177224 */ /* 0x000fe200078e0025 */
[----:B------:R-:W-:Y:S05]  /*7bc0*/  YIELD ;  /* 0x0000000000007946 */ /* 0x000fea0003800000 */
[----:B------:R-:W-:Y:S01]  /*7bd0*/  ULDC.64 UR4, c[0x0][0xa28] ;  /* 0x00028a0000047ab9 */ /* 0x000fe20000000a00 */
[----:B------:R-:W-:Y:S01]  /*7be0*/  IMAD.MOV.U32 R32, RZ, RZ, RZ ;  /* 0x000000ffff207224 */ /* 0x000fe200078e00ff */
[----:B0-----:R-:W-:-:S13]  /*7bf0*/  ISETP.NE.AND P0, PT, R0, 0x1, PT ;  /* 0x000000010000780c */ /* 0x001fda0003f05270 */
[----:B------:R-:W0:Y:S08]  /*7c00*/  @P0 LDC R0, c[0x0][0xc3c] ;  /* 0x00030f00ff000b82 */ /* 0x000e300000000800 */
[----:B-1----:R-:W1:Y:S01]  /*7c10*/  @P0 LDC R3, c[0x0][0xc40] ;  /* 0x00031000ff030b82 */ /* 0x002e620000000800 */
[----:B0-----:R-:W-:-:S05]  /*7c20*/  @P0 IMAD.HI.U32 R0, R37, R0, RZ ;  /* 0x0000000025000227 */ /* 0x001fca00078e00ff */
[----:B-1----:R-:W-:Y:S02]  /*7c30*/  @P0 SHF.R.U32.HI R23, RZ, R3, R0 ;  /* 0x00000003ff170219 */ /* 0x002fe40000011600 */
[----:B------:R-:W0:Y:S03]  /*7c40*/  LDC R0, c[0x0][0xc44] ;  /* 0x00031100ff007b82 */ /* 0x000e260000000800 */
[----:B--2---:R-:W-:Y:S01]  /*7c50*/  IMAD.MOV.U32 R18, RZ, RZ, R23 ;  /* 0x000000ffff127224 */ /* 0x004fe200078e0017 */
        /* <DEDUP_REMOVED lines=29> */
.L_x_9070:
[----:B------:R-:W-:-:S04]  /*7e30*/  UIADD3 UR4, UR37, 0x400, URZ ;  /* 0x0000040025047890 */ /* 0x000fc8000fffe03f */
[----:B------:R-:W-:-:S06]  /*7e40*/  ULOP3.LUT UP0, URZ, UR4, 0x3ff, URZ, 0xc0, !UPT ;  /* 0x000003ff043f7892 */ /* 0x000fcc000f80c03f */
[----:B------:R-:W-:-:S13]  /*7e50*/  PLOP3.LUT P0, PT, PT, PT, UP0, 0x80, 0x0 ;  /* 0x000000000000781c */ /* 0x000fda0003f0f008 */
        /* <DEDUP_REMOVED lines=17> */
.L_x_9072:
        /* <DEDUP_REMOVED lines=15> */
.L_x_9071:
        /* <DEDUP_REMOVED lines=13> */
.L_x_9121:
[----:B------:R-:W2:Y:S01]  /*8130*/  LDL R4, [R1+0x8] ;  /* 0x0000080001047983 */ /* 0x000ea20000100800 */
[----:B------:R-:W-:Y:S02]  /*8140*/  ISETP.NE.AND P0, PT, R8, 0x1, PT ;  /* 0x000000010800780c */ /* 0x000fe40003f05270 */
[C---:B------:R-:W-:Y:S02]  /*8150*/  LOP3.LUT P1, RZ, R16.reuse, 0x80, RZ, 0xc0, !PT ;  /* 0x0000008010ff7812 */ /* 0x040fe4000782c0ff */
[----:B-----5:R-:W-:Y:S02]  /*8160*/  SHF.R.S32.HI R33, RZ, 0x1f, R30 ;  /* 0x0000001fff217819 */ /* 0x020fe4000001141e */
[----:B------:R-:W-:Y:S02]  /*8170*/  LOP3.LUT R16, R16, 0xffffffbf, RZ, 0xc0, !PT ;  /* 0xffffffbf10107812 */ /* 0x000fe400078ec0ff */
[----:B------:R-:W-:-:S05]  /*8180*/  MOV R24, RZ ;  /* 0x000000ff00187202 */ /* 0x000fca0000000f00 */
[----:B------:R-:W0:Y:S01]  /*8190*/  @P0 LDC R0, c[0x0][0x434] ;  /* 0x00010d00ff000b82 */ /* 0x000e220000000800 */
[----:B------:R-:W-:-:S07]  /*81a0*/  @P0 LOP3.LUT R16, R16, 0x40, RZ, 0xfc, !PT ;  /* 0x0000004010100812 */ /* 0x000fce00078efcff */
[----:B-1----:R-:W1:Y:S08]  /*81b0*/  @P0 LDC R3, c[0x0][0x438] ;  /* 0x00010e00ff030b82 */ /* 0x002e700000000800 */
[----:B------:R-:W3:Y:S01]  /*81c0*/  @P1 LDC.64 R6, c[0x0][0x428] ;  /* 0x00010a00ff061b82 */ /* 0x000ee20000000a00 */
[----:B--2---:R-:W-:-:S07]  /*81d0*/  IMAD.IADD R25, R4, 0x1, R32 ;  /* 0x0000000104197824 */ /* 0x004fce00078e0220 */
[----:B------:R-:W2:Y:S01]  /*81e0*/  @P1 LDC.64 R4, c[0x0][0x418] ;  /* 0x00010600ff041b82 */ /* 0x000ea20000000a00 */
[----:B0-----:R-:W-:-:S04]  /*81f0*/  @P0 IMAD.HI.U32 R0, R25, R0, RZ ;  /* 0x0000000019000227 */ /* 0x001fc800078e00ff */
[----:B------:R-:W-:Y:S01]  /*8200*/  IMAD.MOV.U32 R9, RZ, RZ, R25 ;  /* 0x000000ffff097224 */ /* 0x000fe200078e0019 */
[----:B-1----:R-:W-:Y:S01]  /*8210*/  @P0 SHF.R.U32.HI R9, RZ, R3, R0 ;  /* 0x00000003ff090219 */ /* 0x002fe20000011600 */
[----:B---3--:R-:W-:-:S03]  /*8220*/  @P1 IMAD R0, R33, R6, RZ ;  /* 0x0000000621001224 */ /* 0x008fc600078e02ff */
[--C-:B------:R-:W-:Y:S01]  /*8230*/  @P1 SHF.R.S32.HI R3, RZ, 0x1f, R9.reuse ;  /* 0x0000001fff031819 */ /* 0x100fe20000011409 */
[----:B------:R-:W-:Y:S02]  /*8240*/  @P1 IMAD.MOV.U32 R2, RZ, RZ, R9 ;  /* 0x000000ffff021224 */ /* 0x000fe400078e0009 */
[C---:B------:R-:W-:Y:S02]  /*8250*/  @P1 IMAD R7, R30.reuse, R7, R0 ;  /* 0x000000071e071224 */ /* 0x040fe400078e0200 */
[----:B------:R-:W-:-:S04]  /*8260*/  @P1 IMAD.WIDE.U32 R2, R30, R6, R2 ;  /* 0x000000061e021225 */ /* 0x000fc800078e0002 */
[----:B------:R-:W-:Y:S01]  /*8270*/  @P1 IMAD.IADD R0, R3, 0x1, R7 ;  /* 0x0000000103001824 */ /* 0x000fe200078e0207 */
[----:B--2---:R-:W-:-:S04]  /*8280*/  @P1 LEA R4, P0, R2, R4, 0x2 ;  /* 0x0000000402041211 */ /* 0x004fc800078010ff */
[----:B------:R-:W-:-:S05]  /*8290*/  @P1 LEA.HI.X R5, R2, R5, R0, 0x2, P0 ;  /* 0x0000000502051211 */ /* 0x000fca00000f1400 */
[----:B------:R0:W5:Y:S01]  /*82a0*/  @P1 LDG.E R24, desc[UR48][R4.64] ;  /* 0x0000003004181981 */ /* 0x000162000c1e1900 */
[----:B------:R-:W-:Y:S01]  /*82b0*/  IMAD.U32 R2, RZ, RZ, UR41 ;  /* 0x00000029ff027e24 */ /* 0x000fe2000f8e00ff */
[----:B------:R-:W-:Y:S01]  /*82c0*/  LOP3.LUT R16, R16, 0xffffffdf, RZ, 0xc0, !PT ;  /* 0xffffffdf10107812 */ /* 0x000fe200078ec0ff */
[----:B------:R-:W-:Y:S01]  /*82d0*/  IMAD.MOV R0, RZ, RZ, -R9 ;  /* 0x000000ffff007224 */ /* 0x000fe200078e0a09 */
[----:B------:R-:W-:Y:S02]  /*82e0*/  SHF.R.S32.HI R29, RZ, 0x1f, R19 ;  /* 0x0000001fff1d7819 */ /* 0x000fe40000011413 */
[----:B------:R-:W-:Y:S01]  /*82f0*/  ISETP.NE.AND P0, PT, R2, 0x3, PT ;  /* 0x000000030200780c */ /* 0x000fe20003f05270 */
[----:B------:R-:W-:-:S12]  /*8300*/  IMAD R25, R8, R0, R25 ;  /* 0x0000000008197224 */ /* 0x000fd800078e0219 */
[----:B------:R-:W-:Y:S01]  /*8310*/  @P0 LOP3.LUT R16, R16, 0x20, RZ, 0xfc, !PT ;  /* 0x0000002010100812 */ /* 0x000fe200078efcff */
[----:B0-----:R-:W-:Y:S06]  /*8320*/  @!P0 BRA `(.L_x_9074) ;  /* 0x0000000000048947 */ /* 0x001fec0003800000 */
[----:B------:R-:W-:Y:S01]  /*8330*/  BPT.TRAP 0x1 ;  /* 0x000000040000795c */ /* 0x000fe20000300000 */
.L_x_9074:
[----:B------:R-:W-:Y:S01]  /*8340*/  LEA R22, R17, UR37, 0x3 ;  /* 0x0000002511167c11 */ /* 0x000fe2000f8e18ff */
[----:B------:R-:W-:Y:S01]  /*8350*/  BSSY B0, `(.L_x_9075) ;  /* 0x0000004000007945 */ /* 0x000fe20003800000 */
[----:B------:R-:W-:-:S04]  /*8360*/  SHF.L.U32 R3, R27, 0x1f, RZ ;  /* 0x0000001f1b037819 */ /* 0x000fc800000006ff */
[----:B------:R-:W0:Y:S02]  /*8370*/  SYNCS.PHASECHK.TRANS64.TRYWAIT P0, [R22+URZ+0x22840], R3 ;  /* 0x02284003160075a7 */ /* 0x000e24000800017f */
[----:B0-----:R-:W-:Y:S05]  /*8380*/  @!P0 BRA `(.L_x_9076) ;  /* 0x0000002c00608947 */ /* 0x001fea0003800000 */
.L_x_9122:
[----:B------:R-:W-:Y:S05]  /*8390*/  BSYNC B0 ;  /* 0x0000000000007941 */ /* 0x000fea0003800000 */
.L_x_9075:
[----:B------:R-:W-:Y:S01]  /*83a0*/  SHF.R.S32.HI R26, RZ, 0x1f, R25 ;  /* 0x0000001fff1a7819 */ /* 0x000fe20000011419 */
[----:B------:R-:W1:Y:S01]  /*83b0*/  S2R R20, SR_TID.X ;  /* 0x0000000000147919 */ /* 0x000e620000002100 */
[----:B------:R-:W-:Y:S01]  /*83c0*/  ULDC.64 UR4, c[0x0][0x300] ;  /* 0x0000c00000047ab9 */ /* 0x000fe20000000a00 */
[----:B-----5:R-:W-:Y:S01]  /*83d0*/  SHF.R.S32.HI R4, RZ, 0x1f, R24 ;  /* 0x0000001fff047819 */ /* 0x020fe20000011418 */
[----:B0-----:R-:W-:Y:S01]  /*83e0*/  IMAD.WIDE.U32 R2, R25, UR4, RZ ;  /* 0x0000000419027c25 */ /* 0x001fe2000f8e00ff */
[----:B------:R-:W-:-:S03]  /*83f0*/  LOP3.LUT P1, RZ, R16, 0x1, RZ, 0xc0, !PT ;  /* 0x0000000110ff7812 */ /* 0x000fc6000782c0ff */
[----:B------:R-:W-:Y:S01]  /*8400*/  IMAD R0, R26, UR4, RZ ;  /* 0x000000041a007c24 */ /* 0x000fe2000f8e02ff */
        /* <DEDUP_REMOVED lines=25> */
[C---:B------:R-:W-:Y:S02]  /*85a0*/  ISETP.GE.AND P4, PT, R34.reuse, 0x21, PT ;  /* 0x000000212200780c */ /* 0x040fe40003f86270 */
[----:B------:R-:W-:Y:S01]  /*85b0*/  ISETP.GE.AND P3, PT, R34, 0x31, PT ;  /* 0x000000312200780c */ /* 0x000fe20003f66270 */
[----:B------:R-:W-:Y:S04]  /*85c0*/  SHFL.IDX PT, R6, R5, 0x1, 0x181f ;  /* 0x00381f0005067f89 */ /* 0x000fe800000e0000 */
[----:B------:R-:W-:Y:S02]  /*85d0*/  SHFL.IDX PT, R9, R5, 0x2, 0x181f ;  /* 0x00581f0005097f89 */ /* 0x000fe400000e0000 */
[----:B------:R-:W-:-:S02]  /*85e0*/  @P2 LEA R7, R4, UR37, 0x1 ;  /* 0x0000002504072c11 */ /* 0x000fc4000f8e08ff */
[----:B------:R-:W-:Y:S02]  /*85f0*/  @P5 LEA R12, R4, UR37, 0x1 ;  /* 0x00000025040c5c11 */ /* 0x000fe4000f8e08ff */
[----:B0-----:R-:W-:Y:S02]  /*8600*/  @P2 LEA R2, P0, R20, R14, 0x1 ;  /* 0x0000000e14022211 */ /* 0x001fe400078008ff */
[----:B------:R-:W0:Y:S03]  /*8610*/  SHFL.IDX PT, R14, R0, 0x1, 0x181f ;  /* 0x00381f00000e7f89 */ /* 0x000e2600000e0000 */
[----:B-1----:R-:W-:-:S05]  /*8620*/  @P2 IMAD.X R3, RZ, RZ, R3, P0 ;  /* 0x000000ffff032224 */ /* 0x002fca00000e0603 */
[----:B------:R1:W-:Y:S01]  /*8630*/  @P2 LDGSTS.E.BYPASS.LTC128B.128 [R7+0x1c400], desc[UR48][R2.64], !P1 ;  /* 0x1c40000002072fae */ /* 0x0003e2000c901d70 */
[----:B------:R-:W-:-:S03]  /*8640*/  ISETP.GE.AND P2, PT, R34, 0x41, PT ;  /* 0x000000412200780c */ /* 0x000fc60003f46270 */
[----:B-1----:R-:W-:Y:S01]  /*8650*/  SHFL.IDX PT, R7, R5, 0x3, 0x181f ;  /* 0x00781f0005077f89 */ /* 0x002fe200000e0000 */
[----:B0-----:R-:W-:-:S03]  /*8660*/  @P5 LEA R11, P0, R20, R14, 0x1 ;  /* 0x0000000e140b5211 */ /* 0x001fc600078008ff */
[----:B------:R-:W0:Y:S02]  /*8670*/  SHFL.IDX PT, R14, R0, 0x2, 0x181f ;  /* 0x00581f00000e7f89 */ /* 0x000e2400000e0000 */
[----:B------:R-:W-:Y:S02]  /*8680*/  @P5 IMAD.X R6, RZ, RZ, R6, P0 ;  /* 0x000000ffff065224 */ /* 0x000fe400000e0606 */
[----:B------:R-:W-:Y:S02]  /*8690*/  @P5 IMAD.MOV.U32 R2, RZ, RZ, R11 ;  /* 0x000000ffff025224 */ /* 0x000fe400078e000b */
[----:B------:R-:W-:-:S05]  /*86a0*/  @P5 IMAD.MOV.U32 R3, RZ, RZ, R6 ;  /* 0x000000ffff035224 */ /* 0x000fca00078e0006 */
[----:B------:R1:W-:Y:S01]  /*86b0*/  @P5 LDGSTS.E.BYPASS.LTC128B.128 [R12+0x1cc00], desc[UR48][R2.64], !P1 ;  /* 0x1cc00000020c5fae */ /* 0x0003e2000c901d70 */
[----:B0-----:R-:W-:-:S03]  /*86c0*/  @P4 LEA R10, P0, R20, R14, 0x1 ;  /* 0x0000000e140a4211 */ /* 0x001fc600078008ff */
[----:B-1----:R-:W-:Y:S01]  /*86d0*/  SHFL.IDX PT, R2, R5, 0x4, 0x181f ;  /* 0x00981f0005027f89 */ /* 0x002fe200000e0000 */
[----:B------:R-:W-:-:S03]  /*86e0*/  @P4 LEA R12, R4, UR37, 0x1 ;  /* 0x00000025040c4c11 */ /* 0x000fc6000f8e08ff */
[----:B------:R-:W0:Y:S01]  /*86f0*/  SHFL.IDX PT, R14, R0, 0x3, 0x181f ;  /* 0x00781f00000e7f89 */ /* 0x000e2200000e0000 */
[----:B------:R-:W-:-:S03]  /*8700*/  @P4 IMAD.X R9, RZ, RZ, R9, P0 ;  /* 0x000000ffff094224 */ /* 0x000fc600000e0609 */
[----:B------:R-:W-:Y:S01]  /*8710*/  SHFL.IDX PT, R5, R5, 0x5, 0x181f ;  /* 0x00b81f0005057f89 */ /* 0x000fe200000e0000 */
[----:B------:R-:W-:Y:S01]  /*8720*/  @P4 IMAD.MOV.U32 R3, RZ, RZ, R9 ;  /* 0x000000ffff034224 */ /* 0x000fe200078e0009 */
[----:B------:R-:W-:Y:S02]  /*8730*/  @P3 LEA R9, R4, UR37, 0x1 ;  /* 0x0000002504093c11 */ /* 0x000fe4000f8e08ff */
[C---:B0-----:R-:W-:Y:S02]  /*8740*/  @P3 LEA R8, P0, R20.reuse, R14, 0x1 ;  /* 0x0000000e14083211 */ /* 0x041fe400078008ff */
[----:B------:R-:W0:Y:S03]  /*8750*/  SHFL.IDX PT, R14, R0, 0x4, 0x181f ;  /* 0x00981f00000e7f89 */ /* 0x000e2600000e0000 */
[----:B------:R-:W-:Y:S01]  /*8760*/  @P3 IMAD.X R7, RZ, RZ, R7, P0 ;  /* 0x000000ffff073224 */ /* 0x000fe200000e0607 */
[----:B0-----:R-:W-:-:S02]  /*8770*/  @P2 LEA R6, P0, R20, R14, 0x1 ;  /* 0x0000000e14062211 */ /* 0x001fc400078008ff */
[----:B------:R0:W1:Y:S03]  /*8780*/  SHFL.IDX PT, R14, R0, 0x5, 0x181f ;  /* 0x00b81f00000e7f89 */ /* 0x00006600000e0000 */
[----:B------:R-:W-:Y:S02]  /*8790*/  @P2 IMAD.X R11, RZ, RZ, R2, P0 ;  /* 0x000000ffff0b2224 */ /* 0x000fe400000e0602 */
[----:B------:R-:W-:-:S05]  /*87a0*/  @P4 IMAD.MOV.U32 R2, RZ, RZ, R10 ;  /* 0x000000ffff024224 */ /* 0x000fca00078e000a */
[----:B------:R2:W-:Y:S02]  /*87b0*/  @P4 LDGSTS.E.BYPASS.LTC128B.128 [R12+0x1d400], desc[UR48][R2.64], !P1 ;  /* 0x1d400000020c4fae */ /* 0x0005e4000c901d70 */
[----:B--2---:R-:W-:Y:S02]  /*87c0*/  @P3 IMAD.MOV.U32 R2, RZ, RZ, R8 ;  /* 0x000000ffff023224 */ /* 0x004fe400078e0008 */
[----:B------:R-:W-:Y:S01]  /*87d0*/  @P3 IMAD.MOV.U32 R3, RZ, RZ, R7 ;  /* 0x000000ffff033224 */ /* 0x000fe200078e0007 */
[----:B------:R-:W-:-:S04]  /*87e0*/  @P2 LEA R7, R4, UR37, 0x1 ;  /* 0x0000002504072c11 */ /* 0x000fc8000f8e08ff */
[----:B------:R2:W-:Y:S02]  /*87f0*/  @P3 LDGSTS.E.BYPASS.LTC128B.128 [R9+0x1dc00], desc[UR48][R2.64], !P1 ;  /* 0x1dc0000002093fae */ /* 0x0005e4000c901d70 */
[----:B--2---:R-:W-:Y:S01]  /*8800*/  @P2 IMAD.MOV.U32 R2, RZ, RZ, R6 ;  /* 0x000000ffff022224 */ /* 0x004fe200078e0006 */
[----:B------:R-:W-:-:S05]  /*8810*/  @P2 MOV R3, R11 ;  /* 0x0000000b00032202 */ /* 0x000fca0000000f00 */
[----:B-1----:R0:W-:Y:S02]  /*8820*/  @P2 LDGSTS.E.BYPASS.LTC128B.128 [R7+0x1e400], desc[UR48][R2.64], !P1 ;  /* 0x1e40000002072fae */ /* 0x0021e4000c901d70 */
.L_x_9136:
        /* <DEDUP_REMOVED lines=10> */
.L_x_9078:
        /* <DEDUP_REMOVED lines=11> */
.L_x_9079:
        /* <DEDUP_REMOVED lines=23> */
.L_x_9080:
[----:B0-----:R-:W0:Y:S01]  /*8af0*/  LDC R5, c[0x0][0x448] ;  /* 0x00011200ff057b82 */ /* 0x001e220000000800 */
[----:B------:R-:W-:Y:S01]  /*8b00*/  IMAD.MOV R0, RZ, RZ, -R23 ;  /* 0x000000ffff007224 */ /* 0x000fe200078e0a17 */
[----:B------:R-:W-:Y:S01]  /*8b10*/  ULDC UR4, c[0x0][0xc38] ;  /* 0x00030e0000047ab9 */ /* 0x000fe20000000800 */
[----:B------:R-:W2:Y:S01]  /*8b20*/  S2R R21, SR_TID.X ;  /* 0x0000000000157919 */ /* 0x000ea20000002100 */
[----:B------:R-:W-:Y:S01]  /*8b30*/  LOP3.LUT P5, RZ, R16, 0x2000, RZ, 0xc0, !PT ;  /* 0x0000200010ff7812 */ /* 0x000fe200078ac0ff */
[----:B------:R-:W-:Y:S01]  /*8b40*/  IMAD R0, R0, UR4, R37 ;  /* 0x0000000400007c24 */ /* 0x000fe2000f8e0225 */
[----:B------:R-:W-:Y:S01]  /*8b50*/  ULDC.64 UR4, c[0x0][0x2d8] ;  /* 0x0000b60000047ab9 */ /* 0x000fe20000000a00 */
[----:B------:R-:W-:Y:S02]  /*8b60*/  LEA R20, R31, UR37, 0x1 ;  /* 0x000000251f147c11 */ /* 0x000fe4000f8e08ff */
[----:B------:R-:W-:-:S05]  /*8b70*/  IMAD.SHL.U32 R0, R0, 0x80, RZ ;  /* 0x0000008000007824 */ /* 0x000fca00078e00ff */
[----:B------:R-:W-:-:S05]  /*8b80*/  LOP3.LUT R6, R28, R0, RZ, 0xfc, !PT ;  /* 0x000000001c067212 */ /* 0x000fca00078efcff */
[----:B------:R-:W-:Y:S01]  /*8b90*/  IMAD.MOV.U32 R4, RZ, RZ, R6 ;  /* 0x000000ffff047224 */ /* 0x000fe200078e0006 */
[----:B0-----:R-:W-:Y:S01]  /*8ba0*/  ISETP.NE.AND P0, PT, R5, 0x1, PT ;  /* 0x000000010500780c */ /* 0x001fe20003f05270 */
[----:B--2---:R-:W-:-:S12]  /*8bb0*/  IMAD.SHL.U32 R21, R21, 0x8, RZ ;  /* 0x0000000815157824 */ /* 0x004fd800078e00ff */
[----:B------:R-:W0:Y:S01]  /*8bc0*/  @P0 LDC R3, c[0x0][0x44c] ;  /* 0x00011300ff030b82 */ /* 0x000e220000000800 */
[----:B------:R-:W-:-:S07]  /*8bd0*/  LOP3.LUT R21, R21, 0x38, RZ, 0xc0, !PT ;  /* 0x0000003815157812 */ /* 0x000fce00078ec0ff */
[----:B------:R-:W2:Y:S01]  /*8be0*/  @P0 LDC R7, c[0x0][0x450] ;  /* 0x00011400ff070b82 */ /* 0x000ea20000000800 */
[----:B0-----:R-:W-:-:S05]  /*8bf0*/  @P0 IMAD.HI.U32 R2, R6, R3, RZ ;  /* 0x0000000306020227 */ /* 0x001fca00078e00ff */
[----:B--2---:R-:W-:Y:S01]  /*8c00*/  @P0 SHF.R.U32.HI R4, RZ, R7, R2 ;  /* 0x00000007ff040219 */ /* 0x004fe20000011602 */
[----:B------:R-:W-:Y:S01]  /*8c10*/  IMAD R2, R29, UR4, RZ ;  /* 0x000000041d027c24 */ /* 0x000fe2000f8e02ff */
[----:B------:R-:W-:-:S03]  /*8c20*/  SHF.R.S32.HI R7, RZ, 0x1f, R18 ;  /* 0x0000001fff077819 */ /* 0x000fc60000011412 */
[C---:B------:R-:W-:Y:S02]  /*8c30*/  IMAD R9, R19.reuse, UR5, R2 ;  /* 0x0000000513097c24 */ /* 0x040fe4000f8e0202 */
[----:B------:R-:W-:Y:S01]  /*8c40*/  IMAD.WIDE.U32 R2, R19, UR4, RZ ;  /* 0x0000000413027c25 */ /* 0x000fe2000f8e00ff */
[----:B------:R-:W-:-:S03]  /*8c50*/  ULDC.64 UR4, c[0x0][0x2e0] ;  /* 0x0000b80000047ab9 */ /* 0x000fc60000000a00 */
[----:B------:R-:W-:Y:S02]  /*8c60*/  IMAD.MOV R8, RZ, RZ, -R4 ;  /* 0x000000ffff087224 */ /* 0x000fe400078e0a04 */
[----:B------:R-:W-:Y:S02]  /*8c70*/  IMAD.IADD R3, R3, 0x1, R9 ;  /* 0x0000000103037824 */ /* 0x000fe400078e0209 */
[----:B------:R-:W-:Y:S02]  /*8c80*/  IMAD R7, R7, UR4, RZ ;  /* 0x0000000407077c24 */ /* 0x000fe4000f8e02ff */
[----:B------:R-:W-:Y:S01]  /*8c90*/  IMAD R5, R5, R8, R6 ;  /* 0x0000000805057224 */ /* 0x000fe200078e0206 */
[----:B------:R-:W-:Y:S01]  /*8ca0*/  SHF.R.S32.HI R6, RZ, 0x1f, R4 ;  /* 0x0000001fff067819 */ /* 0x000fe20000011404 */
        /* <DEDUP_REMOVED lines=21> */
[----:B------:R-:W2:Y:S01]  /*8e00*/  SHFL.IDX PT, R2, R5, RZ, 0x181f ;  /* 0x00181fff05027589 */ /* 0x000ea200000e0000 */
[C---:B------:R-:W-:Y:S01]  /*8e10*/  VIADD R7, R0.reuse, 0x10 ;  /* 0x0000001000077836 */ /* 0x040fe20000000000 */
[----:B------:R-:W-:Y:S02]  /*8e20*/  ISETP.GE.AND P0, PT, R0, UR39, PT ;  /* 0x0000002700007c0c */ /* 0x000fe4000bf06270 */
[----:B------:R-:W-:Y:S11]  /*8e30*/  SHFL.IDX PT, R6, R5, 0x1, 0x181f ;  /* 0x00381f0005067f89 */ /* 0x000ff600000e0000 */
[----:B0-----:R-:W-:-:S05]  /*8e40*/  @!P0 LEA R14, P1, R21, R14, 0x1 ;  /* 0x0000000e150e8211 */ /* 0x001fca00078208ff */
[----:B--2---:R-:W-:Y:S02]  /*8e50*/  @!P0 IMAD.X R3, RZ, RZ, R2, P1 ;  /* 0x000000ffff038224 */ /* 0x004fe400008e0602 */
[----:B------:R-:W-:Y:S02]  /*8e60*/  @!P0 IMAD.MOV.U32 R2, RZ, RZ, R14 ;  /* 0x000000ffff028224 */ /* 0x000fe400078e000e */
        /* <DEDUP_REMOVED lines=9> */
[----:B------:R-:W-:Y:S01]  /*8f00*/  ISETP.GE.AND P0, PT, R7, UR39, PT ;  /* 0x0000002707007c0c */ /* 0x000fe2000bf06270 */
[----:B------:R-:W-:-:S12]  /*8f10*/  VIADD R7, R0, 0x30 ;  /* 0x0000003000077836 */ /* 0x000fd80000000000 */
[----:B0-----:R-:W-:Y:S02]  /*8f20*/  @!P0 LEA R2, P1, R21, R14, 0x1 ;  /* 0x0000000e15028211 */ /* 0x001fe400078208ff */
[----:B------:R-:W0:Y:S03]  /*8f30*/  SHFL.IDX PT, R14, R4, 0x3, 0x181f ;  /* 0x00781f00040e7f89 */ /* 0x000e2600000e0000 */
[----:B--2---:R-:W-:Y:S02]  /*8f40*/  @!P0 IMAD.X R3, RZ, RZ, R6, P1 ;  /* 0x000000ffff038224 */ /* 0x004fe400008e0606 */
        /* <DEDUP_REMOVED lines=23> */
[----:B------:R-:W-:-:S13]  /*90c0*/  ISETP.GE.AND P0, PT, R7, UR39, PT ;  /* 0x0000002707007c0c */ /* 0x000fda000bf06270 */
[----:B0-----:R-:W-:Y:S02]  /*90d0*/  @!P0 LEA R2, P1, R21, R14, 0x1 ;  /* 0x0000000e15028211 */ /* 0x001fe400078208ff */
[----:B------:R0:W3:Y:S03]  /*90e0*/  SHFL.IDX PT, R14, R4, 0x7, 0x181f ;  /* 0x00f81f00040e7f89 */ /* 0x0000e600000e0000 */
[----:B--2---:R-:W-:Y:S02]  /*90f0*/  @!P0 IMAD.X R3, RZ, RZ, R6, P1 ;  /* 0x000000ffff038224 */ /* 0x004fe400008e0606 */
[----:B------:R0:W2:Y:S04]  /*9100*/  SHFL.IDX PT, R6, R5, 0x7, 0x181f ;  /* 0x00f81f0005067f89 */ /* 0x0000a800000e0000 */
[----:B------:R0:W-:Y:S02]  /*9110*/  @!P0 LDGSTS.E.BYPASS.LTC128B.128 [R20+0x1b400], desc[UR48][R2.64], !P5 ;  /* 0x1b40000002148fae */ /* 0x0001e4000e901d70 */
.L_x_9153:
[----:B0-----:R-:W4:Y:S01]  /*9120*/  LDL R5, [R1+0x4] ;  /* 0x0000040001057983 */ /* 0x001f220000100800 */
[----:B------:R-:W-:-:S05]  /*9130*/  VIADD R0, R0, 0x70 ;  /* 0x0000007000007836 */ /* 0x000fca0000000000 */
[----:B------:R-:W-:-:S13]  /*9140*/  ISETP.GE.AND P0, PT, R0, UR39, PT ;  /* 0x0000002700007c0c */ /* 0x000fda000bf06270 */
[----:B---3--:R-:W-:-:S05]  /*9150*/  @!P0 LEA R2, P1, R21, R14, 0x1 ;  /* 0x0000000e15028211 */ /* 0x008fca00078208ff */
[----:B--2---:R-:W-:-:S05]  /*9160*/  @!P0 IMAD.X R3, RZ, RZ, R6, P1 ;  /* 0x000000ffff038224 */ /* 0x004fca00008e0606 */
[----:B------:R-:W-:Y:S01]  /*9170*/  @!PT LDS RZ, [RZ] ;  /* 0x00000000fffff984 */ /* 0x000fe20000000800 */
[----:B------:R-:W-:Y:S01]  /*9180*/  @!PT LDS RZ, [RZ] ;  /* 0x00000000fffff984 */ /* 0x000fe20000000800 */
[----:B------:R-:W-:Y:S01]  /*9190*/  @!PT LDS RZ, [RZ] ;  /* 0x00000000fffff984 */ /* 0x000fe20000000800 */
[----:B------:R0:W-:Y:S01]  /*91a0*/  @!P0 LDGSTS.E.BYPASS.LTC128B.128 [R20+0x1bc00], desc[UR48][R2.64], !P5 ;  /* 0x1bc0000002148fae */ /* 0x0001e2000e901d70 */
[----:B------:R-:W-:Y:S01]  /*91b0*/  NOP ;  /* 0x0000000000007918 */ /* 0x000fe20000000000 */
[----:B------:R-:W-:Y:S02]  /*91c0*/  SYNCS.ARRIVE.TRANS64.RED.A0T1 RZ, [UR37+0x22800], RZ ;  /* 0x022800ffffff79a7 */ /* 0x000fe40008200425 */
[----:B------:R-:W-:Y:S01]  /*91d0*/  ARRIVES.LDGSTSBAR.64.TRANSCNT [UR37+0x22800] ;  /* 0x02280000ff0079b0 */ /* 0x000fe20008000aa5 */
[----:B----4-:R-:W-:-:S04]  /*91e0*/  LOP3.LUT R0, R5, 0x1, RZ, 0xc, !PT ;  /* 0x0000000105007812 */ /* 0x010fc800078e0cff */
[----:B------:R-:W-:Y:S01]  /*91f0*/  SHF.L.U32 R0, R0, 0x1f, RZ ;  /* 0x0000001f00007819 */ /* 0x000fe200000006ff */
[----:B------:R-:W-:Y:S01]  /*9200*/  NOP ;  /* 0x0000000000007918 */ /* 0x000fe20000000000 */
[----:B------:R-:W-:Y:S01]  /*9210*/  SYNCS.ARRIVE.TRANS64.A1T0 RZ, [UR37+0x22800], RZ ;  /* 0x022800ffffff79a7 */ /* 0x000fe20008100025 */
[----:B------:R-:W-:Y:S01]  /*9220*/  BSSY B0, `(.L_x_9082) ;  /* 0x0000003000007945 */ /* 0x000fe20003800000 */
[----:B------:R-:W2:Y:S03]  /*9230*/  SYNCS.PHASECHK.TRANS64.TRYWAIT P0, [UR37+0x22820], R0 ;  /* 0x02282000ff0075a7 */ /* 0x000ea60008000165 */
[----:B0-2---:R-:W-:Y:S05]  /*9240*/  @!P0 BRA `(.L_x_9083) ;  /* 0x0000002c00cc8947 */ /* 0x005fea0003800000 */
.L_x_9154:
[----:B------:R-:W-:Y:S05]  /*9250*/  BSYNC B0 ;  /* 0x0000000000007941 */ /* 0x000fea0003800000 */
.L_x_9082:
[----:B------:R-:W-:-:S04]  /*9260*/  MOV R2, UR41 ;  /* 0x0000002900027c02 */ /* 0x000fc80008000f00 */
[----:B------:R-:W-:-:S13]  /*9270*/  ISETP.NE.AND P0, PT, R2, 0x3, PT ;  /* 0x000000030200780c */ /* 0x000fda0003f05270 */
[----:B------:R-:W-:Y:S05]  /*9280*/  @!P0 BRA `(.L_x_9084) ;  /* 0x0000000000048947 */ /* 0x000fea0003800000 */
[----:B------:R-:W-:Y:S01]  /*9290*/  BPT.TRAP 0x1 ;  /* 0x000000040000795c */ /* 0x000fe20000300000 */
.L_x_9084:
[----:B0-----:R-:W-:Y:S01]  /*92a0*/  SHF.L.U32 R3, R27, 0x1f, RZ ;  /* 0x0000001f1b037819 */ /* 0x001fe200000006ff */
[----:B------:R-:W-:Y:S03]  /*92b0*/  BSSY B0, `(.L_x_9085) ;  /* 0x0000003000007945 */ /* 0x000fe60003800000 */
[----:B------:R-:W0:Y:S02]  /*92c0*/  SYNCS.PHASECHK.TRANS64.TRYWAIT P0, [R22+URZ+0x22860], R3 ;  /* 0x02286003160075a7 */ /* 0x000e24000800017f */
[----:B0-----:R-:W-:Y:S05]  /*92d0*/  @!P0 BRA `(.L_x_9086) ;  /* 0x0000002c00c08947 */ /* 0x001fea0003800000 */
.L_x_9155:
[----:B------:R-:W-:Y:S05]  /*92e0*/  BSYNC B0 ;  /* 0x0000000000007941 */ /* 0x000fea0003800000 */
.L_x_9085:
[----:B------:R-:W2:Y:S01]  /*92f0*/  LDL.LU R0, [R1] ;  /* 0x0000000001007983 */ /* 0x000ea20000300800 */
[----:B------:R-:W-:Y:S01]  /*9300*/  ULDC.64 UR4, c[0x0][0x328] ;  /* 0x0000ca0000047ab9 */ /* 0x000fe20000000a00 */
[----:B------:R-:W-:Y:S02]  /*9310*/  IMAD R6, R17, 0x6000, R31 ;  /* 0x0000600011067824 */ /* 0x000fe400078e021f */
[----:B------:R-:W-:Y:S02]  /*9320*/  IMAD R26, R26, UR4, RZ ;  /* 0x000000041a1a7c24 */ /* 0x000fe4000f8e02ff */
[----:B0-----:R-:W-:-:S04]  /*9330*/  IMAD.WIDE.U32 R2, R25, UR4, RZ ;  /* 0x0000000419027c25 */ /* 0x001fc8000f8e00ff */
[----:B------:R-:W-:Y:S01]  /*9340*/  IMAD R5, R25, UR5, R26 ;  /* 0x0000000519057c24 */ /* 0x000fe2000f8e021a */
[----:B------:R-:W-:-:S03]  /*9350*/  ULDC.64 UR4, c[0x0][0x338] ;  /* 0x0000ce0000047ab9 */ /* 0x000fc60000000a00 */
[----:B------:R-:W-:Y:S02]  /*9360*/  IMAD.IADD R3, R3, 0x1, R5 ;  /* 0x0000000103037824 */ /* 0x000fe400078e0205 */
[----:B------:R-:W-:-:S04]  /*9370*/  IMAD.WIDE.U32 R2, R24, UR4, R2 ;  /* 0x0000000418027c25 */ /* 0x000fc8000f8e0002 */
[----:B--2---:R-:W-:-:S04]  /*9380*/  IMAD R5, R0, UR4, RZ ;  /* 0x0000000400057c24 */ /* 0x004fc8000f8e02ff */
        /* <DEDUP_REMOVED lines=12> */
[----:B------:R-:W-:Y:S01]  /*9450*/  LOP3.LUT P6, RZ, R16, 0x800000, RZ, 0xc0, !PT ;  /* 0x0080000010ff7812 */ /* 0x000fe200078cc0ff */
[----:B------:R-:W0:Y:S01]  /*9460*/  S2R R4, SR_TID.X ;  /* 0x0000000000047919 */ /* 0x000e220000002100 */
[----:B------:R-:W-:Y:S02]  /*9470*/  LEA R6, R6, UR37, 0x1 ;  /* 0x0000002506067c11 */ /* 0x000fe4000f8e08ff */
[----:B------:R-:W-:Y:S01]  /*9480*/  P2R R20, PR, RZ, 0x40 ;  /* 0x00000040ff147803 */ /* 0x000fe20000000000 */
[----:B------:R-:W2:Y:S01]  /*9490*/  SHFL.IDX PT, R2, R8, RZ, 0x181f ;  /* 0x00181fff08027589 */ /* 0x000ea200000e0000 */
        /* <DEDUP_REMOVED lines=11> */
[----:B------:R3:W-:Y:S01]  /*9550*/  STL [R1+0xc], R17 ;  /* 0x00000c1101007387 */ /* 0x0007e20000100800 */
[----:B------:R-:W-:-:S02]  /*9560*/  P2R R9, PR, RZ, 0x40 ;  /* 0x00000040ff097803 */ /* 0x000fc40000000000 */
[C---:B------:R-:W-:Y:S01]  /*9570*/  LOP3.LUT P6, RZ, R16.reuse, 0x20000000, RZ, 0xc0, !PT ;  /* 0x2000000010ff7812 */ /* 0x040fe200078cc0ff */
[----:B------:R-:W4:Y:S01]  /*9580*/  SHFL.IDX PT, R3, R7, RZ, 0x181f ;  /* 0x00181fff07037589 */ /* 0x000f2200000e0000 */
[C---:B------:R-:W-:Y:S02]  /*9590*/  LOP3.LUT P2, RZ, R16.reuse, 0x10000, RZ, 0xc0, !PT ;  /* 0x0001000010ff7812 */ /* 0x040fe4000784c0ff */
[----:B------:R-:W-:Y:S02]  /*95a0*/  P2R R23, PR, RZ, 0x40 ;  /* 0x00000040ff177803 */ /* 0x000fe40000000000 */
[----:B------:R-:W-:Y:S02]  /*95b0*/  LOP3.LUT P6, RZ, R35, 0x1, RZ, 0xc0, !PT ;  /* 0x0000000123ff7812 */ /* 0x000fe400078cc0ff */
[----:B------:R-:W-:Y:S01]  /*95c0*/  LOP3.LUT P1, RZ, R16, 0x8000, RZ, 0xc0, !PT ;  /* 0x0000800010ff7812 */ /* 0x000fe2000782c0ff */
[----:B0-----:R-:W-:Y:S01]  /*95d0*/  IMAD.SHL.U32 R4, R4, 0x8, RZ ;  /* 0x0000000804047824 */ /* 0x001fe200078e00ff */
[----:B------:R-:W-:-:S02]  /*95e0*/  P2R R24, PR, RZ, 0x40 ;  /* 0x00000040ff187803 */ /* 0x000fc40000000000 */
[----:B------:R-:W-:Y:S02]  /*95f0*/  LOP3.LUT P6, RZ, R16, 0x100000, RZ, 0xc0, !PT ;  /* 0x0010000010ff7812 */ /* 0x000fe400078cc0ff */
[----:B------:R-:W-:Y:S02]  /*9600*/  LOP3.LUT R4, R4, 0x38, RZ, 0xc0, !PT ;  /* 0x0000003804047812 */ /* 0x000fe400078ec0ff */
[----:B------:R-:W-:Y:S02]  /*9610*/  P2R R25, PR, RZ, 0x40 ;  /* 0x00000040ff197803 */ /* 0x000fe40000000000 */
[----:B------:R-:W-:-:S04]  /*9620*/  LOP3.LUT P6, RZ, R16, 0x2000000, RZ, 0xc0, !PT ;  /* 0x0200000010ff7812 */ /* 0x000fc800078cc0ff */
[----:B------:R-:W-:Y:S02]  /*9630*/  P2R R26, PR, RZ, 0x40 ;  /* 0x00000040ff1a7803 */ /* 0x000fe40000000000 */
[----:B------:R-:W-:-:S04]  /*9640*/  LOP3.LUT P6, RZ, R16, 0x40000000, RZ, 0xc0, !PT ;  /* 0x4000000010ff7812 */ /* 0x000fc800078cc0ff */
[----:B------:R-:W-:Y:S02]  /*9650*/  P2R R0, PR, RZ, 0x40 ;  /* 0x00000040ff007803 */ /* 0x000fe40000000000 */
[----:B------:R-:W-:-:S03]  /*9660*/  LOP3.LUT P6, RZ, R35, 0x2, RZ, 0xc0, !PT ;  /* 0x0000000223ff7812 */ /* 0x000fc600078cc0ff */
[----:B------:R0:W-:Y:S01]  /*9670*/  STL [R1], R0 ;  /* 0x0000000001007387 */ /* 0x0001e20000100800 */
[----:B---3--:R-:W-:Y:S02]  /*9680*/  P2R R17, PR, RZ, 0x40 ;  /* 0x00000040ff117803 */ /* 0x008fe40000000000 */
[----:B------:R-:W-:-:S04]  /*9690*/  LOP3.LUT P6, RZ, R16, 0x200000, RZ, 0xc0, !PT ;  /* 0x0020000010ff7812 */ /* 0x000fc800078cc0ff */
[----:B------:R-:W-:Y:S02]  /*96a0*/  P2R R19, PR, RZ, 0x40 ;  /* 0x00000040ff137803 */ /* 0x000fe40000000000 */
[----:B------:R-:W-:Y:S01]  /*96b0*/  LOP3.LUT P6, RZ, R16, 0x4000000, RZ, 0xc0, !PT ;  /* 0x0400000010ff7812 */ /* 0x000fe200078cc0ff */
[----:B0-----:R-:W-:-:S03]  /*96c0*/  IMAD.SHL.U32 R0, R4, 0x2, RZ ;  /* 0x0000000204007824 */ /* 0x001fc600078e00ff */
[----:B-1----:R-:W-:Y:S02]  /*96d0*/  P2R R22, PR, RZ, 0x40 ;  /* 0x00000040ff167803 */ /* 0x002fe40000000000 */
[----:B------:R-:W-:Y:S02]  /*96e0*/  LOP3.LUT P6, RZ, R16, 0x80000000, RZ, 0xc0, !PT ;  /* 0x8000000010ff7812 */ /* 0x000fe400078cc0ff */
[----:B--2---:R-:W-:Y:S02]  /*96f0*/  IADD3 R14, P0, R2, R0, RZ ;  /* 0x00000000020e7210 */ /* 0x004fe40007f1e0ff */
[----:B------:R-:W-:Y:S01]  /*9700*/  P2R R27, PR, RZ, 0x40 ;  /* 0x00000040ff1b7803 */ /* 0x000fe20000000000 */
[----:B------:R-:W0:Y:S01]  /*9710*/  SHFL.IDX PT, R2, R8, 0x1, 0x181f ;  /* 0x00381f0008027f89 */ /* 0x000e2200000e0000 */
[----:B------:R-:W-:Y:S01]  /*9720*/  LOP3.LUT P6, RZ, R35, 0x4, RZ, 0xc0, !PT ;  /* 0x0000000423ff7812 */ /* 0x000fe200078cc0ff */
[----:B----4-:R-:W-:Y:S02]  /*9730*/  IMAD.X R15, RZ, RZ, R3, P0 ;  /* 0x000000ffff0f7224 */ /* 0x010fe400000e0603 */
[----:B------:R-:W1:Y:S10]  /*9740*/  SHFL.IDX PT, R3, R7, 0x1, 0x181f ;  /* 0x00381f0007037f89 */ /* 0x000e7400000e0000 */
[----:B------:R-:W-:Y:S01]  /*9750*/  LDGSTS.E.BYPASS.LTC128B.128 [R6+0x400], desc[UR48][R14.64], !P6 ;  /* 0x004000000e067fae */ /* 0x000fe2000f101d70 */
[----:B------:R-:W-:-:S03]  /*9760*/  ISETP.NE.AND P6, PT, R27, RZ, PT ;  /* 0x000000ff1b00720c */ /* 0x000fc60003fc5270 */
[----:B------:R-:W5:Y:S01]  /*9770*/  LDL.LU R27, [R1+0x18] ;  /* 0x00001800011b7983 */ /* 0x000f620000300800 */
[----:B0-----:R-:W-:-:S03]  /*9780*/  IADD3 R12, P0, R2, R0, RZ ;  /* 0x00000000020c7210 */ /* 0x001fc60007f1e0ff */
[----:B------:R-:W0:Y:S02]  /*9790*/  SHFL.IDX PT, R2, R8, 0x2, 0x181f ;  /* 0x00581f0008027f89 */ /* 0x000e2400000e0000 */
[----:B-1----:R-:W-:-:S04]  /*97a0*/  IMAD.X R13, RZ, RZ, R3, P0 ;  /* 0x000000ffff0d7224 */ /* 0x002fc800000e0603 */
[----:B------:R-:W-:Y:S01]  /*97b0*/  LDGSTS.E.BYPASS.LTC128B.128 [R6+0x3400], desc[UR48][R14.64+0x80], !P6 ;  /* 0x034000800e067fae */ /* 0x000fe2000f101d70 */
[----:B------:R-:W-:-:S03]  /*97c0*/  ISETP.NE.AND P6, PT, R22, RZ, PT ;  /* 0x000000ff1600720c */ /* 0x000fc60003fc5270 */
[----:B------:R-:W5:Y:S04]  /*97d0*/  LDL.LU R22, [R1+0x14] ;  /* 0x0000140001167983 */ /* 0x000f680000300800 */
[----:B------:R-:W1:Y:S06]  /*97e0*/  SHFL.IDX PT, R3, R7, 0x2, 0x181f ;  /* 0x00581f0007037f89 */ /* 0x000e6c00000e0000 */
[----:B------:R-:W-:Y:S01]  /*97f0*/  LDGSTS.E.BYPASS.LTC128B.128 [R6+0x6400], desc[UR48][R14.64+0x100], !P6 ;  /* 0x064001000e067fae */ /* 0x000fe2000f101d70 */
[----:B------:R-:W-:-:S03]  /*9800*/  ISETP.NE.AND P6, PT, R19, RZ, PT ;  /* 0x000000ff1300720c */ /* 0x000fc60003fc5270 */
[----:B------:R-:W5:Y:S01]  /*9810*/  LDL.LU R19, [R1+0x10] ;  /* 0x0000100001137983 */ /* 0x000f620000300800 */
[----:B0-----:R-:W-:-:S03]  /*9820*/  IADD3 R10, P0, R2, R0, RZ ;  /* 0x00000000020a7210 */ /* 0x001fc60007f1e0ff */
[----:B------:R-:W0:Y:S06]  /*9830*/  SHFL.IDX PT, R2, R8, 0x3, 0x181f ;  /* 0x00781f0008027f89 */ /* 0x000e2c00000e0000 */
[----:B------:R2:W-:Y:S01]  /*9840*/  LDGSTS.E.BYPASS.LTC128B.128 [R6+0x9400], desc[UR48][R14.64+0x180], !P6 ;  /* 0x094001800e067fae */ /* 0x0005e2000f101d70 */
[----:B-1----:R-:W-:-:S03]  /*9850*/  IMAD.X R11, RZ, RZ, R3, P0 ;  /* 0x000000ffff0b7224 */ /* 0x002fc600000e0603 */
[----:B------:R-:W3:Y:S01]  /*9860*/  LDL.LU R15, [R1] ;  /* 0x00000000010f7983 */ /* 0x000ee20000300800 */
[----:B------:R-:W-:-:S03]  /*9870*/  ISETP.NE.AND P6, PT, R17, RZ, PT ;  /* 0x000000ff1100720c */ /* 0x000fc60003fc5270 */
[----:B------:R1:W5:Y:S01]  /*9880*/  LDL.LU R17, [R1+0xc] ;  /* 0x00000c0001117983 */ /* 0x0003620000300800 */
[----:B0-----:R-:W-:-:S03]  /*9890*/  IADD3 R4, P0, R2, R0, RZ ;  /* 0x0000000002047210 */ /* 0x001fc60007f1e0ff */
[----:B------:R-:W0:Y:S04]  /*98a0*/  SHFL.IDX PT, R3, R7, 0x3, 0x181f ;  /* 0x00781f0007037f89 */ /* 0x000e2800000e0000 */
[----:B------:R-:W4:Y:S04]  /*98b0*/  SHFL.IDX PT, R2, R8, 0x4, 0x181f ;  /* 0x00981f0008027f89 */ /* 0x000f2800000e0000 */
[----:B------:R1:W-:Y:S01]  /*98c0*/  LDGSTS.E.BYPASS.LTC128B.128 [R6+0xc00], desc[UR48][R12.64], !P6 ;  /* 0x00c000000c067fae */ /* 0x0003e2000f101d70 */
[----:B0-----:R-:W-:-:S03]  /*98d0*/  IMAD.X R5, RZ, RZ, R3, P0 ;  /* 0x000000ffff057224 */ /* 0x001fc600000e0603 */
[----:B------:R-:W0:Y:S01]  /*98e0*/  SHFL.IDX PT, R3, R7, 0x4, 0x181f ;  /* 0x00981f0007037f89 */ /* 0x000e2200000e0000 */
[----:B----4-:R-:W-:-:S03]  /*98f0*/  IADD3 R2, P0, R2, R0, RZ ;  /* 0x0000000002027210 */ /* 0x010fc60007f1e0ff */
[----:B--2---:R1:W2:Y:S02]  /*9900*/  SHFL.IDX PT, R14, R8, 0x5, 0x181f ;  /* 0x00b81f00080e7f89 */ /* 0x0042a400000e0000 */
[----:B0-----:R-:W-:Y:S01]  /*9910*/  IMAD.X R3, RZ, RZ, R3, P0 ;  /* 0x000000ffff037224 */ /* 0x001fe200000e0603 */
[----:B------:R-:W-:Y:S01]  /*9920*/  LOP3.LUT P0, RZ, R16, 0x8000000, RZ, 0xc0, !PT ;  /* 0x0800000010ff7812 */ /* 0x000fe2000780c0ff */
[----:B------:R-:W0:Y:S01]  /*9930*/  SHFL.IDX PT, R7, R7, 0x5, 0x181f ;  /* 0x00b81f0007077f89 */ /* 0x000e2200000e0000 */
[----:B---3--:R-:W-:-:S13]  /*9940*/  ISETP.NE.AND P6, PT, R15, RZ, PT ;  /* 0x000000ff0f00720c */ /* 0x008fda0003fc5270 */
        /* <DEDUP_REMOVED lines=16> */
[----:B------:R1:W-:Y:S10]  /*9a50*/  LDGSTS.E.BYPASS.LTC128B.128 [R6+0x4c00], desc[UR48][R4.64+0x80], !P0 ;  /* 0x04c0008004067fae */ /* 0x0003f4000c101d70 */
[----:B------:R1:W-:Y:S04]  /*9a60*/  LDGSTS.E.BYPASS.LTC128B.128 [R6+0x7c00], desc[UR48][R4.64+0x100], !P6 ;  /* 0x07c0010004067fae */ /* 0x0003e8000f101d70 */
[----:B------:R1:W-:Y:S04]  /*9a70*/  LDGSTS.E.BYPASS.LTC128B.128 [R6+0xac00], desc[UR48][R4.64+0x180], !P5 ;  /* 0x0ac0018004067fae */ /* 0x0003e8000e901d70 */
[----:B------:R1:W-:Y:S04]  /*9a80*/  LDGSTS.E.BYPASS.LTC128B.128 [R6+0x2400], desc[UR48][R2.64], !P4 ;  /* 0x0240000002067fae */ /* 0x0003e8000e101d70 */
[----:B------:R1:W-:Y:S04]  /*9a90*/  LDGSTS.E.BYPASS.LTC128B.128 [R6+0x5400], desc[UR48][R2.64+0x80], !P3 ;  /* 0x0540008002067fae */ /* 0x0003e8000d901d70 */
[----:B------:R1:W-:Y:S04]  /*9aa0*/  LDGSTS.E.BYPASS.LTC128B.128 [R6+0x8400], desc[UR48][R2.64+0x100], !P2 ;  /* 0x0840010002067fae */ /* 0x0003e8000d101d70 */
[----:B0-2---:R1:W-:Y:S02]  /*9ab0*/  LDGSTS.E.BYPASS.LTC128B.128 [R6+0xb400], desc[UR48][R2.64+0x180], !P1 ;  /* 0x0b40018002067fae */ /* 0x0053e4000c901d70 */
.L_x_9169:
[C---:B------:R-:W-:Y:S02]  /*9ac0*/  LOP3.LUT P4, RZ, R35.reuse, 0x40, RZ, 0xc0, !PT ;  /* 0x0000004023ff7812 */ /* 0x040fe4000788c0ff */
[C---:B------:R-:W-:Y:S02]  /*9ad0*/  LOP3.LUT P3, RZ, R35.reuse, 0x20, RZ, 0xc0, !PT ;  /* 0x0000002023ff7812 */ /* 0x040fe4000786c0ff */
[C---:B------:R-:W-:Y:S02]  /*9ae0*/  LOP3.LUT P2, RZ, R35.reuse, 0x10, RZ, 0xc0, !PT ;  /* 0x0000001023ff7812 */ /* 0x040fe4000784c0ff */
[----:B------:R-:W-:Y:S02]  /*9af0*/  LOP3.LUT P1, RZ, R35, 0x8, RZ, 0xc0, !PT ;  /* 0x0000000823ff7812 */ /* 0x000fe4000782c0ff */
[----:B-1----:R-:W-:-:S05]  /*9b00*/  IADD3 R2, P0, R14, R0, RZ ;  /* 0x000000000e027210 */ /* 0x002fca0007f1e0ff */
[----:B------:R-:W-:Y:S01]  /*9b10*/  IMAD.X R3, RZ, RZ, R7, P0 ;  /* 0x000000ffff037224 */ /* 0x000fe200000e0607 */
[----:B------:R-:W-:-:S04]  /*9b20*/  PLOP3.LUT P0, PT, PT, PT, PT, 0x80, 0x0 ;  /* 0x000000000000781c */ /* 0x000fc80003f0f070 */
[----:B------:R-:W-:Y:S01]  /*9b30*/  @!PT LDS RZ, [RZ] ;  /* 0x00000000fffff984 */ /* 0x000fe20000000800 */
[----:B------:R-:W-:Y:S01]  /*9b40*/  @!PT LDS RZ, [RZ] ;  /* 0x00000000fffff984 */ /* 0x000fe20000000800 */
[----:B------:R-:W-:Y:S01]  /*9b50*/  @!PT LDS RZ, [RZ] ;  /* 0x00000000fffff984 */ /* 0x000fe20000000800 */
[----:B------:R0:W-:Y:S04]  /*9b60*/  LDGSTS.E.BYPASS.LTC128B.128 [R6+0x2c00], desc[UR48][R2.64], !P4 ;  /* 0x02c0000002067fae */ /* 0x0001e8000e101d70 */
[----:B------:R0:W-:Y:S04]  /*9b70*/  LDGSTS.E.BYPASS.LTC128B.128 [R6+0x5c00], desc[UR48][R2.64+0x80], !P3 ;  /* 0x05c0008002067fae */ /* 0x0001e8000d901d70 */
[----:B------:R0:W-:Y:S04]  /*9b80*/  LDGSTS.E.BYPASS.LTC128B.128 [R6+0x8c00], desc[UR48][R2.64+0x100], !P2 ;  /* 0x08c0010002067fae */ /* 0x0001e8000d101d70 */
[----:B------:R0:W-:Y:S01]  /*9b90*/  LDGSTS.E.BYPASS.LTC128B.128 [R6+0xbc00], desc[UR48][R2.64+0x180], !P1 ;  /* 0x0bc0018002067fae */ /* 0x0001e2000c901d70 */
[----:B------:R-:W-:Y:S01]  /*9ba0*/  NOP ;  /* 0x0000000000007918 */ /* 0x000fe20000000000 */
.L_x_9088:
        /* <DEDUP_REMOVED lines=11> */
.L_x_9089:
        /* <DEDUP_REMOVED lines=11> */
.L_x_9103:
[----:B------:R-:W0:Y:S01]  /*9d10*/  LDC R2, c[0x0][0x430] ;  /* 0x00010c00ff027b82 */ /* 0x000e220000000800 */
[----:B------:R-:W-:Y:S01]  /*9d20*/  ISETP.GT.U32.AND P0, PT, R28, 0x5f, PT ;  /* 0x0000005f1c00780c */ /* 0x000fe20003f04070 */
[----:B------:R-:W-:Y:S01]  /*9d30*/  IMAD R3, R20, 0x60, R32 ;  /* 0x0000006014037824 */ /* 0x000fe200078e0220 */
[----:B------:R-:W-:Y:S01]  /*9d40*/  MOV R10, UR41 ;  /* 0x00000029000a7c02 */ /* 0x000fe20008000f00 */
[----:B------:R-:W-:Y:S02]  /*9d50*/  ULDC UR4, c[0x0][0x430] ;  /* 0x00010c0000047ab9 */ /* 0x000fe40000000800 */
[----:B------:R-:W-:-:S04]  /*9d60*/  IMAD.IADD R8, R28, 0x1, R3 ;  /* 0x000000011c087824 */ /* 0x000fc800078e0203 */
[----:B------:R-:W-:-:S04]  /*9d70*/  IMAD.MOV.U32 R9, RZ, RZ, R8 ;  /* 0x000000ffff097224 */ /* 0x000fc800078e0008 */
[----:B-1----:R-:W1:Y:S01]  /*9d80*/  @!P0 LDC.64 R4, c[0x0][0x428] ;  /* 0x00010a00ff048b82 */ /* 0x002e620000000a00 */
[----:B0-----:R-:W-:-:S13]  /*9d90*/  ISETP.NE.AND P1, PT, R2, 0x1, PT ;  /* 0x000000010200780c */ /* 0x001fda0003f25270 */
[----:B------:R-:W0:Y:S08]  /*9da0*/  @P1 LDC R7, c[0x0][0x434] ;  /* 0x00010d00ff071b82 */ /* 0x000e300000000800 */
[----:B--2---:R-:W2:Y:S01]  /*9db0*/  @P1 LDC R3, c[0x0][0x438] ;  /* 0x00010e00ff031b82 */ /* 0x004ea20000000800 */
[----:B0-----:R-:W-:-:S07]  /*9dc0*/  @P1 IMAD.HI.U32 R2, R8, R7, RZ ;  /* 0x0000000708021227 */ /* 0x001fce00078e00ff */
[----:B------:R-:W0:Y:S01]  /*9dd0*/  @!P0 LDC.64 R6, c[0x0][0x418] ;  /* 0x00010600ff068b82 */ /* 0x000e220000000a00 */
[----:B--2---:R-:W-:Y:S01]  /*9de0*/  @P1 SHF.R.U32.HI R9, RZ, R3, R2 ;  /* 0x00000003ff091219 */ /* 0x004fe20000011602 */
[----:B-1----:R-:W-:-:S03]  /*9df0*/  @!P0 IMAD R2, R33, R4, RZ ;  /* 0x0000000421028224 */ /* 0x002fc600078e02ff */
[--C-:B------:R-:W-:Y:S01]  /*9e00*/  @!P0 SHF.R.S32.HI R3, RZ, 0x1f, R9.reuse ;  /* 0x0000001fff038819 */ /* 0x100fe20000011409 */
        /* <DEDUP_REMOVED lines=8> */
[----:B------:R-:W-:Y:S01]  /*9e90*/  ISETP.NE.AND P2, PT, R10, 0x3, PT ;  /* 0x000000030a00780c */ /* 0x000fe20003f45270 */
[----:B------:R-:W-:-:S04]  /*9ea0*/  IMAD.MOV R5, RZ, RZ, -R9 ;  /* 0x000000ffff057224 */ /* 0x000fc800078e0a09 */
[----:B------:R-:W-:-:S08]  /*9eb0*/  IMAD R5, R5, UR4, R8 ;  /* 0x0000000405057c24 */ /* 0x000fd0000f8e0208 */
[----:B0-----:R-:W-:Y:S05]  /*9ec0*/  @!P2 BRA `(.L_x_9091) ;  /* 0x000000000004a947 */ /* 0x001fea0003800000 */
[----:B------:R-:W-:Y:S01]  /*9ed0*/  BPT.TRAP 0x1 ;  /* 0x000000040000795c */ /* 0x000fe20000300000 */
.L_x_9091:
[----:B------:R-:W-:Y:S01]  /*9ee0*/  LEA R18, R17, UR37, 0x3 ;  /* 0x0000002511127c11 */ /* 0x000fe2000f8e18ff */
[----:B------:R-:W-:Y:S01]  /*9ef0*/  BSSY B1, `(.L_x_9092) ;  /* 0x0000005000017945 */ /* 0x000fe20003800000 */
[----:B------:R-:W-:Y:S02]  /*9f00*/  SHF.L.U32 R26, R27, 0x1f, RZ ;  /* 0x0000001f1b1a7819 */ /* 0x000fe400000006ff */
[----:B------:R-:W-:Y:S02]  /*9f10*/  SHF.R.S32.HI R23, RZ, 0x1f, R5 ;  /* 0x0000001fff177819 */ /* 0x000fe40000011405 */
[----:B------:R-:W0:Y:S02]  /*9f20*/  SYNCS.PHASECHK.TRANS64.TRYWAIT P0, [R18+URZ+0x22840], R26 ;  /* 0x0228401a120075a7 */ /* 0x000e24000800017f */
[----:B0-----:R-:W-:Y:S05]  /*9f30*/  @!P0 BRA `(.L_x_9093) ;  /* 0x0000002800f88947 */ /* 0x001fea0003800000 */
.L_x_9170:
[----:B------:R-:W-:Y:S05]  /*9f40*/  BSYNC B1 ;  /* 0x0000000000017941 */ /* 0x000fea0003800000 */
.L_x_9092:
        /* <DEDUP_REMOVED lines=24> */
[----:B------:R-:W-:-:S03]  /*a0d0*/  LEA R22, R22, UR37, 0x1 ;  /* 0x0000002516167c11 */ /* 0x000fc6000f8e08ff */
[----:B------:R-:W2:Y:S04]  /*a0e0*/  SHFL.IDX PT, R3, R24, RZ, 0x181f ;  /* 0x00181fff18037589 */ /* 0x000ea800000e0000 */
[----:B------:R-:W-:Y:S04]  /*a0f0*/  SHFL.IDX PT, R6, R24, 0x1, 0x181f ;  /* 0x00381f0018067f89 */ /* 0x000fe800000e0000 */
[----:B------:R-:W-:Y:S01]  /*a100*/  SHFL.IDX PT, R10, R21, 0x2, 0x181f ;  /* 0x00581f00150a7f89 */ /* 0x000fe200000e0000 */
[----:B-1----:R-:W-:-:S03]  /*a110*/  IADD3 R2, P0, R14, R0, RZ ;  /* 0x000000000e027210 */ /* 0x002fc60007f1e0ff */
[----:B------:R-:W1:Y:S02]  /*a120*/  SHFL.IDX PT, R14, R21, 0x1, 0x181f ;  /* 0x00381f00150e7f89 */ /* 0x000e6400000e0000 */
[----:B--2---:R-:W-:-:S05]  /*a130*/  IMAD.X R3, RZ, RZ, R3, P0 ;  /* 0x000000ffff037224 */ /* 0x004fca00000e0603 */
[----:B------:R2:W-:Y:S04]  /*a140*/  LDGSTS.E.BYPASS.LTC128B.128 [R22+0x1c400], desc[UR48][R2.64], !P1 ;  /* 0x1c40000002167fae */ /* 0x0005e8000c901d70 */
[----:B--2---:R-:W-:Y:S01]  /*a150*/  SHFL.IDX PT, R2, R21, 0x3, 0x181f ;  /* 0x00781f0015027f89 */ /* 0x004fe200000e0000 */
[----:B-1----:R-:W-:-:S03]  /*a160*/  IADD3 R8, P0, R14, R0, RZ ;  /* 0x000000000e087210 */ /* 0x002fc60007f1e0ff */
[----:B------:R-:W-:Y:S02]  /*a170*/  SHFL.IDX PT, R3, R24, 0x3, 0x181f ;  /* 0x00781f0018037f89 */ /* 0x000fe400000e0000 */
[----:B------:R-:W-:Y:S01]  /*a180*/  IMAD.X R9, RZ, RZ, R6, P0 ;  /* 0x000000ffff097224 */ /* 0x000fe200000e0606 */
[-C--:B------:R-:W-:Y:S01]  /*a190*/  IADD3 R10, P0, R10, R0.reuse, RZ ;  /* 0x000000000a0a7210 */ /* 0x080fe20007f1e0ff */
[----:B------:R-:W1:Y:S04]  /*a1a0*/  SHFL.IDX PT, R6, R24, 0x2, 0x181f ;  /* 0x00581f0018067f89 */ /* 0x000e6800000e0000 */
[----:B------:R2:W-:Y:S04]  /*a1b0*/  LDGSTS.E.BYPASS.LTC128B.128 [R22+0x1cc00], desc[UR48][R8.64], !P1 ;  /* 0x1cc0000008167fae */ /* 0x0005e8000c901d70 */
[----:B------:R-:W-:Y:S01]  /*a1c0*/  SHFL.IDX PT, R14, R21, 0x5, 0x181f ;  /* 0x00b81f00150e7f89 */ /* 0x000fe200000e0000 */
[----:B-1----:R-:W-:Y:S01]  /*a1d0*/  IMAD.X R11, RZ, RZ, R6, P0 ;  /* 0x000000ffff0b7224 */ /* 0x002fe200000e0606 */
[----:B------:R-:W-:-:S02]  /*a1e0*/  IADD3 R6, P0, R2, R0, RZ ;  /* 0x0000000002067210 */ /* 0x000fc40007f1e0ff */
[----:B------:R-:W1:Y:S03]  /*a1f0*/  SHFL.IDX PT, R2, R21, 0x4, 0x181f ;  /* 0x00981f0015027f89 */ /* 0x000e6600000e0000 */
[----:B------:R-:W-:Y:S01]  /*a200*/  IMAD.X R7, RZ, RZ, R3, P0 ;  /* 0x000000ffff077224 */ /* 0x000fe200000e0603 */
[----:B------:R2:W-:Y:S04]  /*a210*/  LDGSTS.E.BYPASS.LTC128B.128 [R22+0x1d400], desc[UR48][R10.64], !P1 ;  /* 0x1d4000000a167fae */ /* 0x0005e8000c901d70 */
[----:B------:R-:W3:Y:S04]  /*a220*/  SHFL.IDX PT, R3, R24, 0x4, 0x181f ;  /* 0x00981f0018037f89 */ /* 0x000ee800000e0000 */
[----:B------:R2:W-:Y:S04]  /*a230*/  LDGSTS.E.BYPASS.LTC128B.128 [R22+0x1dc00], desc[UR48][R6.64], !P1 ;  /* 0x1dc0000006167fae */ /* 0x0005e8000c901d70 */
[----:B------:R-:W4:Y:S01]  /*a240*/  SHFL.IDX PT, R24, R24, 0x5, 0x181f ;  /* 0x00b81f0018187f89 */ /* 0x000f2200000e0000 */
[----:B-1----:R-:W-:-:S05]  /*a250*/  IADD3 R2, P0, R2, R0, RZ ;  /* 0x0000000002027210 */ /* 0x002fca0007f1e0ff */
[----:B---3--:R-:W-:-:S05]  /*a260*/  IMAD.X R3, RZ, RZ, R3, P0 ;  /* 0x000000ffff037224 */ /* 0x008fca00000e0603 */
[----:B------:R2:W-:Y:S03]  /*a270*/  LDGSTS.E.BYPASS.LTC128B.128 [R22+0x1e400], desc[UR48][R2.64], !P1 ;  /* 0x1e40000002167fae */ /* 0x0005e6000c901d70 */
.L_x_9184:
        /* <DEDUP_REMOVED lines=8> */
.L_x_9095:
        /* <DEDUP_REMOVED lines=11> */
.L_x_9096:
[----:B------:R1:W-:Y:S01]  /*a3b0*/  SYNCS.ARRIVE.TRANS64.A1T0 RZ, [R18+URZ+0x22830], RZ ;  /* 0x022830ff12ff79a7 */ /* 0x0003e2000810003f */
[----:B------:R-:W-:Y:S05]  /*a3c0*/  @!P2 BRA `(.L_x_9097) ;  /* 0x000000000004a947 */ /* 0x000fea0003800000 */
[----:B------:R-:W-:Y:S01]  /*a3d0*/  BPT.TRAP 0x1 ;  /* 0x000000040000795c */ /* 0x000fe20000300000 */
.L_x_9097:
[----:B------:R-:W2:Y:S01]  /*a3e0*/  SYNCS.PHASECHK.TRANS64.TRYWAIT P0, [R18+URZ+0x22860], R26 ;  /* 0x0228601a120075a7 */ /* 0x000ea2000800017f */
[----:B------:R-:W-:Y:S04]  /*a3f0*/  BSSY B1, `(.L_x_9098) ;  /* 0x0000002000017945 */ /* 0x000fe80003800000 */
[----:B--2---:R-:W-:Y:S05]  /*a400*/  @!P0 BRA `(.L_x_9099) ;  /* 0x0000002c00708947 */ /* 0x004fea0003800000 */
.L_x_9185:
[----:B------:R-:W-:Y:S05]  /*a410*/  BSYNC B1 ;  /* 0x0000000000017941 */ /* 0x000fea0003800000 */
.L_x_9098:
[----:B------:R-:W-:Y:S01]  /*a420*/  ULDC.64 UR4, c[0x0][0x328] ;  /* 0x0000ca0000047ab9 */ /* 0x000fe20000000a00 */
[C---:B------:R-:W-:Y:S01]  /*a430*/  LOP3.LUT P4, RZ, R16.reuse, 0x2, RZ, 0xc0, !PT ;  /* 0x0000000210ff7812 */ /* 0x040fe2000788c0ff */
[----:B------:R-:W-:Y:S01]  /*a440*/  IMAD R2, R23, UR4, RZ ;  /* 0x0000000417027c24 */ /* 0x000fe2000f8e02ff */
[C---:B------:R-:W-:Y:S01]  /*a450*/  LOP3.LUT P3, RZ, R16.reuse, 0x10, RZ, 0xc0, !PT ;  /* 0x0000001010ff7812 */ /* 0x040fe2000786c0ff */
[----:B------:R-:W-:Y:S01]  /*a460*/  IMAD R22, R17, 0x6000, R31 ;  /* 0x0000600011167824 */ /* 0x000fe200078e021f */
[C---:B------:R-:W-:Y:S01]  /*a470*/  LOP3.LUT P2, RZ, R16.reuse, 0x8, RZ, 0xc0, !PT ;  /* 0x0000000810ff7812 */ /* 0x040fe2000784c0ff */
[C---:B------:R-:W-:Y:S01]  /*a480*/  IMAD R7, R5.reuse, UR5, R2 ;  /* 0x0000000505077c24 */ /* 0x040fe2000f8e0202 */
[----:B------:R-:W-:Y:S01]  /*a490*/  LOP3.LUT P1, RZ, R16, 0x4, RZ, 0xc0, !PT ;  /* 0x0000000410ff7812 */ /* 0x000fe2000782c0ff */
        /* <DEDUP_REMOVED lines=17> */
[----:B------:R-:W3:Y:S01]  /*a5b0*/  SHFL.IDX PT, R14, R21, RZ, 0x181f ;  /* 0x00181fff150e7589 */ /* 0x000ee200000e0000 */
[----:B------:R-:W-:-:S03]  /*a5c0*/  LEA R22, R22, UR37, 0x1 ;  /* 0x0000002516167c11 */ /* 0x000fc6000f8e08ff */
[----:B------:R-:W4:Y:S04]  /*a5d0*/  SHFL.IDX PT, R3, R23, RZ, 0x181f ;  /* 0x00181fff17037589 */ /* 0x000f2800000e0000 */
[----:B------:R-:W-:Y:S01]  /*a5e0*/  SHFL.IDX PT, R2, R21, 0x4, 0x181f ;  /* 0x00981f0015027f89 */ /* 0x000fe200000e0000 */
[----:B---3--:R-:W-:-:S03]  /*a5f0*/  IADD3 R10, P0, R14, R0, RZ ;  /* 0x000000000e0a7210 */ /* 0x008fc60007f1e0ff */
[----:B------:R-:W3:Y:S02]  /*a600*/  SHFL.IDX PT, R14, R21, 0x1, 0x181f ;  /* 0x00381f00150e7f89 */ /* 0x000ee400000e0000 */
[----:B----4-:R-:W-:Y:S02]  /*a610*/  IMAD.X R11, RZ, RZ, R3, P0 ;  /* 0x000000ffff0b7224 */ /* 0x010fe400000e0603 */
[----:B------:R-:W4:Y:S04]  /*a620*/  SHFL.IDX PT, R3, R23, 0x1, 0x181f ;  /* 0x00381f0017037f89 */ /* 0x000f2800000e0000 */
[----:B------:R0:W-:Y:S04]  /*a630*/  LDGSTS.E.BYPASS.LTC128B.128 [R22+0x400], desc[UR48][R10.64], !P4 ;  /* 0x004000000a167fae */ /* 0x0001e8000e101d70 */
[----:B------:R0:W-:Y:S04]  /*a640*/  LDGSTS.E.BYPASS.LTC128B.128 [R22+0x3400], desc[UR48][R10.64+0x80], !P3 ;  /* 0x034000800a167fae */ /* 0x0001e8000d901d70 */
[----:B------:R0:W-:Y:S04]  /*a650*/  LDGSTS.E.BYPASS.LTC128B.128 [R22+0x6400], desc[UR48][R10.64+0x100], !P2 ;  /* 0x064001000a167fae */ /* 0x0001e8000d101d70 */
[----:B------:R0:W-:Y:S01]  /*a660*/  LDGSTS.E.BYPASS.LTC128B.128 [R22+0x9400], desc[UR48][R10.64+0x180], !P1 ;  /* 0x094001800a167fae */ /* 0x0001e2000c901d70 */
        /* <DEDUP_REMOVED lines=17> */
[----:B------:R-:W-:Y:S01]  /*a780*/  SHFL.IDX PT, R14, R21, 0x5, 0x181f ;  /* 0x00b81f00150e7f89 */ /* 0x000fe200000e0000 */
[----:B----4-:R-:W-:-:S03]  /*a790*/  IADD3.X R5, RZ, R3, RZ, P0, !PT ;  /* 0x00000003ff057210 */ /* 0x010fc600007fe4ff */
[----:B------:R-:W3:Y:S01]  /*a7a0*/  SHFL.IDX PT, R3, R23, 0x4, 0x181f ;  /* 0x00981f0017037f89 */ /* 0x000ee200000e0000 */
[----:B------:R-:W-:-:S03]  /*a7b0*/  IADD3 R2, P0, R2, R0, RZ ;  /* 0x0000000002027210 */ /* 0x000fc60007f1e0ff */
[----:B------:R0:W-:Y:S04]  /*a7c0*/  LDGSTS.E.BYPASS.LTC128B.128 [R22+0x1c00], desc[UR48][R4.64], !P4 ;  /* 0x01c0000004167fae */ /* 0x0001e8000e101d70 */
[----:B------:R0:W-:Y:S04]  /*a7d0*/  LDGSTS.E.BYPASS.LTC128B.128 [R22+0x4c00], desc[UR48][R4.64+0x80], !P3 ;  /* 0x04c0008004167fae */ /* 0x0001e8000d901d70 */
[----:B------:R0:W-:Y:S04]  /*a7e0*/  LDGSTS.E.BYPASS.LTC128B.128 [R22+0x7c00], desc[UR48][R4.64+0x100], !P2 ;  /* 0x07c0010004167fae */ /* 0x0001e8000d101d70 */
[----:B------:R0:W-:Y:S04]  /*a7f0*/  LDGSTS.E.BYPASS.LTC128B.128 [R22+0xac00], desc[UR48][R4.64+0x180], !P1 ;  /* 0x0ac0018004167fae */ /* 0x0001e8000c901d70 */
[----:B------:R-:W4:Y:S01]  /*a800*/  SHFL.IDX PT, R23, R23, 0x5, 0x181f ;  /* 0x00b81f0017177f89 */ /* 0x000f2200000e0000 */
[----:B---3--:R-:W-:-:S05]  /*a810*/  IMAD.X R3, RZ, RZ, R3, P0 ;  /* 0x000000ffff037224 */ /* 0x008fca00000e0603 */
[----:B------:R0:W-:Y:S04]  /*a820*/  LDGSTS.E.BYPASS.LTC128B.128 [R22+0x2400], desc[UR48][R2.64], !P4 ;  /* 0x0240000002167fae */ /* 0x0001e8000e101d70 */
[----:B------:R0:W-:Y:S04]  /*a830*/  LDGSTS.E.BYPASS.LTC128B.128 [R22+0x5400], desc[UR48][R2.64+0x80], !P3 ;  /* 0x0540008002167fae */ /* 0x0001e8000d901d70 */
[----:B------:R0:W-:Y:S04]  /*a840*/  LDGSTS.E.BYPASS.LTC128B.128 [R22+0x8400], desc[UR48][R2.64+0x100], !P2 ;  /* 0x0840010002167fae */ /* 0x0001e8000d101d70 */
[----:B------:R0:W-:Y:S02]  /*a850*/  LDGSTS.E.BYPASS.LTC128B.128 [R22+0xb400], desc[UR48][R2.64+0x180], !P1 ;  /* 0x0b40018002167fae */ /* 0x0001e4000c901d70 */
.L_x_9199:
[----:B0-----:R-:W-:-:S05]  /*a860*/  IADD3 R2, P0, R14, R0, RZ ;  /* 0x000000000e027210 */ /* 0x001fca0007f1e0ff */
[----:B----4-:R-:W-:Y:S01]  /*a870*/  IMAD.X R3, RZ, RZ, R23, P0 ;  /* 0x000000ffff037224 */ /* 0x010fe200000e0617 */
        /* <DEDUP_REMOVED lines=9> */
.L_x_9101:
        /* <DEDUP_REMOVED lines=11> */
.L_x_9102:
[----:B------:R-:W-:Y:S01]  /*a9c0*/  VIADD R17, R17, 0x1 ;  /* 0x0000000111117836 */ /* 0x000fe20000000000 */
[----:B------:R0:W-:Y:S04]  /*a9d0*/  SYNCS.ARRIVE.TRANS64.A1T0 RZ, [R18+URZ+0x22850], RZ ;  /* 0x022850ff12ff79a7 */ /* 0x0001e8000810003f */
[----:B------:R-:W-:-:S04]  /*a9e0*/  ISETP.NE.AND P0, PT, R17, 0x2, PT ;  /* 0x000000021100780c */ /* 0x000fc80003f05270 */
[----:B------:R-:W-:Y:S02]  /*a9f0*/  SEL R17, R17, RZ, P0 ;  /* 0x000000ff11117207 */ /* 0x000fe40000000000 */
[----:B------:R-:W-:Y:S02]  /*aa00*/  SEL R2, RZ, 0x1, P0 ;  /* 0x00000001ff027807 */ /* 0x000fe40000000000 */
[C---:B------:R-:W-:Y:S02]  /*aa10*/  ISETP.GT.AND P0, PT, R20.reuse, RZ, PT ;  /* 0x000000ff1400720c */ /* 0x040fe40003f04270 */
[----:B------:R-:W-:Y:S01]  /*aa20*/  LOP3.LUT R27, R27, R2, RZ, 0x3c, !PT ;  /* 0x000000021b1b7212 */ /* 0x000fe200078e3cff */
[----:B------:R-:W-:-:S04]  /*aa30*/  VIADD R2, R20, 0xffffffff ;  /* 0xffffffff14027836 */ /* 0x000fc80000000000 */
[----:B------:R-:W-:-:S06]  /*aa40*/  IMAD.MOV.U32 R20, RZ, RZ, R2 ;  /* 0x000000ffff147224 */ /* 0x000fcc00078e0002 */
[----:B0-----:R-:W-:Y:S05]  /*aa50*/  @P0 BRA `(.L_x_9103) ;  /* 0xfffffff000ac0947 */ /* 0x001fea000383ffff */
[----:B------:R-:W-:Y:S05]  /*aa60*/  BSYNC B0 ;  /* 0x0000000000007941 */ /* 0x000fea0003800000 */
.L_x_9090:
[----:B------:R-:W3:Y:S01]  /*aa70*/  LDL.LU R0, [R1+0x4] ;  /* 0x0000040001007983 */ /* 0x000ee20000300800 */
[----:B------:R-:W-:Y:S01]  /*aa80*/  VIADD R37, R37, UR42 ;  /* 0x0000002a25257c36 */ /* 0x000fe20008000000 */
[----:B------:R-:W-:-:S04]  /*aa90*/  ULDC UR4, c[0x0][0xc34] ;  /* 0x00030d0000047ab9 */ /* 0x000fc80000000800 */
[----:B------:R-:W-:Y:S01]  /*aaa0*/  ISETP.GE.AND P0, PT, R37, UR4, PT ;  /* 0x0000000425007c0c */ /* 0x000fe2000bf06270 */
[----:B---3--:R-:W-:-:S05]  /*aab0*/  VIADD R0, R0, 0x1 ;  /* 0x0000000100007836 */ /* 0x008fca0000000000 */
[----:B------:R0:W-:Y:S07]  /*aac0*/  STL [R1+0x4], R0 ;  /* 0x0000040001007387 */ /* 0x0001ee0000100800 */
[----:B------:R-:W-:Y:S05]  /*aad0*/  @!P0 BRA `(.L_x_9104) ;  /* 0xffffffd000308947 */ /* 0x000fea000383ffff */
[----:B0-----:R-:W-:-:S07]  /*aae0*/  LOP3.LUT R0, R0, 0x1, RZ, 0xc, !PT ;  /* 0x0000000100007812 */ /* 0x001fce00078e0cff */
.L_x_9069:
[----:B------:R-:W0:Y:S01]  /*aaf0*/  S2R R3, SR_CgaCtaId ;  /* 0x0000000000037919 */ /* 0x000e220000008800 */
[----:B------:R-:W-:Y:S01]  /*ab00*/  MOV R2, 0x400 ;  /* 0x0000040000027802 */ /* 0x000fe20000000f00 */
[----:B------:R-:W-:Y:S01]  /*ab10*/  BSSY B0, `(.L_x_9105) ;  /* 0x0000005000007945 */ /* 0x000fe20003800000 */
[----:B------:R-:W-:Y:S02]  /*ab20*/  SHF.L.U32 R0, R0, 0x1f, RZ ;  /* 0x0000001f00007819 */ /* 0x000fe400000006ff */
[----:B0-----:R-:W-:-:S04]  /*ab30*/  LEA R4, R3, R2, 0x18 ;  /* 0x0000000203047211 */ /* 0x001fc800078ec0ff */
[----:B------:R-:W0:Y:S02]  /*ab40*/  SYNCS.PHASECHK.TRANS64.TRYWAIT P0, [R4+URZ+0x22820], R0 ;  /* 0x02282000040075a7 */ /* 0x000e24000800017f */
[----:B0-----:R-:W-:Y:S05]  /*ab50*/  @!P0 BRA `(.L_x_9106) ;  /* 0x0000002c007c8947 */ /* 0x001fea0003800000 */
.L_x_9200:
[----:B------:R-:W-:Y:S05]  /*ab60*/  BSYNC B0 ;  /* 0x0000000000007941 */ /* 0x000fea0003800000 */
.L_x_9105:
[----:B------:R-:W-:-:S03]  /*ab70*/  UMOV UR4, 0xffffffff ;  /* 0xffffffff00047882 */ /* 0x000fc60000000000 */
[----:B------:R-:W-:Y:S05]  /*ab80*/  BRA.DIV UR4, `(.L_x_9107) ;  /* 0x0000002e04847947 */ /* 0x000fea000b800000 */
[----:B0-----:R-:W0:Y:S02]  /*ab90*/  S2R R0, SR_TID.X ;  /* 0x0000000000007919 */ /* 0x001e240000002100 */
[----:B0-----:R-:W-:-:S04]  /*aba0*/  SHF.R.U32.HI R0, RZ, 0x5, R0 ;  /* 0x00000005ff007819 */ /* 0x001fc80000011600 */
[----:B------:R-:W-:-:S05]  /*abb0*/  LOP3.LUT R0, R0, 0x3, RZ, 0xc0, !PT ;  /* 0x0000000300007812 */ /* 0x000fca00078ec0ff */
[----:B------:R0:W3:Y:S02]  /*abc0*/  SHFL.IDX PT, R14, R0, RZ, 0x1f ;  /* 0x00001fff000e7589 */ /* 0x0000e400000e0000 */
.L_x_9203:
[----:B---3--:R-:W-:Y:S01]  /*abd0*/  ISETP.NE.AND P0, PT, R14, RZ, PT ;  /* 0x000000ff0e00720c */ /* 0x008fe20003f05270 */
[----:B------:R-:W-:-:S12]  /*abe0*/  BSSY B0, `(.L_x_9108) ;  /* 0x0000024000007945 */ /* 0x000fd80003800000 */
[----:B------:R-:W-:Y:S05]  /*abf0*/  @P0 BRA `(.L_x_9109) ;  /* 0x0000000000880947 */ /* 0x000fea0003800000 */
[----:B------:R-:W-:-:S03]  /*ac00*/  UMOV UR4, 0xffffffff ;  /* 0xffffffff00047882 */ /* 0x000fc60000000000 */
[----:B------:R-:W-:Y:S05]  /*ac10*/  BRA.DIV UR4, `(.L_x_9110) ;  /* 0x0000002e04947947 */ /* 0x000fea000b800000 */
[----:B------:R-:W-:-:S13]  /*ac20*/  ELECT P6, URZ, PT ;  /* 0x00000000003f782f */ /* 0x000fda00038c0000 */
.L_x_9206:
[----:B------:R-:W-:Y:S05]  /*ac30*/  @!P6 BRA `(.L_x_9109) ;  /* 0x000000000078e947 */ /* 0x000fea0003800000 */
[----:B------:R-:W-:-:S06]  /*ac40*/  ULOP3.LUT UR4, UR38, 0x2, URZ, 0xfc, !UPT ;  /* 0x0000000226047892 */ /* 0x000fcc000f8efc3f */
[----:B0-----:R-:W-:-:S05]  /*ac50*/  IMAD.U32 R0, RZ, RZ, UR4 ;  /* 0x00000004ff007e24 */ /* 0x001fca000f8e00ff */
[----:B------:R-:W-:-:S13]  /*ac60*/  ISETP.NE.AND P0, PT, R0, 0x3, PT ;  /* 0x000000030000780c */ /* 0x000fda0003f05270 */
[----:B------:R-:W-:Y:S05]  /*ac70*/  @!P0 BRA `(.L_x_9111) ;  /* 0x0000000000048947 */ /* 0x000fea0003800000 */
[----:B------:R-:W-:Y:S01]  /*ac80*/  BPT.TRAP 0x1 ;  /* 0x000000040000795c */ /* 0x000fe20000300000 */
.L_x_9111:
[----:B------:R-:W-:Y:S01]  /*ac90*/  IMAD R3, R17, 0x8, R4 ;  /* 0x0000000811037824 */ /* 0x000fe200078e0204 */
[----:B------:R-:W-:Y:S01]  /*aca0*/  SHF.L.U32 R2, R27, 0x1f, RZ ;  /* 0x0000001f1b027819 */ /* 0x000fe200000006ff */
[----:B------:R-:W-:-:S03]  /*acb0*/  VIADD R17, R17, 0x1 ;  /* 0x0000000111117836 */ /* 0x000fc60000000000 */
[----:B------:R-:W0:Y:S02]  /*acc0*/  SYNCS.PHASECHK.TRANS64.TRYWAIT P1, [R3+URZ+0x22840], R2 ;  /* 0x02284002030075a7 */ /* 0x000e24000802017f */
[----:B------:R-:W-:-:S04]  /*acd0*/  ISETP.NE.AND P2, PT, R17, 0x2, PT ;  /* 0x000000021100780c */ /* 0x000fc80003f45270 */
[----:B------:R-:W-:Y:S01]  /*ace0*/  SEL R0, RZ, 0x1, P2 ;  /* 0x00000001ff007807 */ /* 0x000fe20001000000 */
[----:B0-----:R-:W-:Y:S08]  /*acf0*/  @!P1 BRA `(.L_x_9112) ;  /* 0x0000002c007c9947 */ /* 0x001ff00003800000 */
.L_x_9207:
[----:B------:R-:W-:Y:S02]  /*ad00*/  SEL R17, R17, RZ, P2 ;  /* 0x000000ff11117207 */ /* 0x000fe40001000000 */
[----:B------:R-:W-:Y:S01]  /*ad10*/  LOP3.LUT R0, R27, R0, RZ, 0x3c, !PT ;  /* 0x000000001b007212 */ /* 0x000fe200078e3cff */
[----:B------:R-:W-:Y:S06]  /*ad20*/  @!P0 BRA `(.L_x_9113) ;  /* 0x0000000000048947 */ /* 0x000fec0003800000 */
[----:B------:R-:W-:Y:S01]  /*ad30*/  BPT.TRAP 0x1 ;  /* 0x000000040000795c */ /* 0x000fe20000300000 */
.L_x_9113:
[----:B------:R-:W-:Y:S01]  /*ad40*/  IMAD R17, R17, 0x8, R4 ;  /* 0x0000000811117824 */ /* 0x000fe200078e0204 */
[----:B------:R-:W-:-:S04]  /*ad50*/  SHF.L.U32 R0, R0, 0x1f, RZ ;  /* 0x0000001f00007819 */ /* 0x000fc800000006ff */
[----:B------:R-:W3:Y:S02]  /*ad60*/  SYNCS.PHASECHK.TRANS64.TRYWAIT P1, [R17+URZ+0x22840], R0 ;  /* 0x02284000110075a7 */ /* 0x000ee4000802017f */
[----:B---3--:R-:W-:Y:S05]  /*ad70*/  @!P1 BRA `(.L_x_9114) ;  /* 0x0000002c00709947 */ /* 0x008fea0003800000 */
.L_x_9208:
[----:B------:R-:W-:Y:S05]  /*ad80*/  @!P0 BRA `(.L_x_9115) ;  /* 0x0000000000048947 */ /* 0x000fea0003800000 */
[----:B------:R-:W-:Y:S01]  /*ad90*/  BPT.TRAP 0x1 ;  /* 0x000000040000795c */ /* 0x000fe20000300000 */
.L_x_9115:
[----:B------:R-:W4:Y:S02]  /*ada0*/  SYNCS.PHASECHK.TRANS64.TRYWAIT P1, [R3+URZ+0x22860], R2 ;  /* 0x02286002030075a7 */ /* 0x000f24000802017f */
[----:B----4-:R-:W-:Y:S05]  /*adb0*/  @!P1 BRA `(.L_x_9116) ;  /* 0x0000002c00749947 */ /* 0x010fea0003800000 */
.L_x_9209:
[----:B------:R-:W-:Y:S05]  /*adc0*/  @!P0 BRA `(.L_x_9117) ;  /* 0x0000000000048947 */ /* 0x000fea0003800000 */
[----:B------:R-:W-:Y:S01]  /*add0*/  BPT.TRAP 0x1 ;  /* 0x000000040000795c */ /* 0x000fe20000300000 */
.L_x_9117:
[----:B------:R0:W0:Y:S02]  /*ade0*/  SYNCS.PHASECHK.TRANS64.TRYWAIT P0, [R17+URZ+0x22860], R0 ;  /* 0x02286000110075a7 */ /* 0x000024000800017f */
[----:B0-----:R-:W-:Y:S05]  /*adf0*/  @!P0 NANOSLEEP.SYNCS 0x989680 ;  /* 0x009896800000895d */ /* 0x001fea0003900000 */
[----:B------:R-:W0:Y:S02]  /*ae00*/  @!P0 SYNCS.PHASECHK.TRANS64 P0, [R17+URZ+0x22860], R0 ;  /* 0x02286000110085a7 */ /* 0x000e24000800007f */
[----:B0-----:R-:W-:Y:S05]  /*ae10*/  @!P0 BRA `(.L_x_9117) ;  /* 0xfffffffc00f08947 */ /* 0x001fea000383ffff */
.L_x_9109:
[----:B------:R-:W-:Y:S05]  /*ae20*/  BSYNC B0 ;  /* 0x0000000000007941 */ /* 0x000fea0003800000 */
.L_x_9108:
[----:B------:R-:W-:Y:S05]  /*ae30*/  EXIT ;  /* 0x000000000000794d */ /* 0x000fea0003800000 */
.L_x_9037:
[----:B0-----:R-:W-:-:S04]  /*ae40*/  IMAD.U32 R3, RZ, RZ, UR41 ;  /* 0x00000029ff037e24 */ /* 0x001fc8000f8e00ff */
[----:B------:R0:W1:Y:S03]  /*ae50*/  SYNCS.PHASECHK.TRANS64.TRYWAIT P0, [R3+URZ+0x22800], R0 ;  /* 0x02280000030075a7 */ /* 0x000066000800017f */
[----:B-1----:R-:W-:Y:S05]  /*ae60*/  @!P0 NANOSLEEP.SYNCS 0x989680 ;  /* 0x009896800000895d */ /* 0x002fea0003900000 */
[----:B------:R-:W1:Y:S02]  /*ae70*/  @!P0 SYNCS.PHASECHK.TRANS64 P0, [R3+URZ+0x22800], R0 ;  /* 0x02280000030085a7 */ /* 0x000e64000800007f */
[----:B-1----:R-:W-:Y:S05]  /*ae80*/  @!P0 BRA `(.L_x_9037) ;  /* 0xfffffffc00ec8947 */ /* 0x002fea000383ffff */
[----:B------:R-:W-:Y:S05]  /*ae90*/  BRA `(.L_x_9118) ;  /* 0xffffff60008c7947 */ /* 0x000fea000383ffff */
.L_x_9041:
[----:B-1----:R-:W-:-:S04]  /*aea0*/  IMAD.U32 R3, RZ, RZ, UR22 ;  /* 0x00000016ff037e24 */ /* 0x002fc8000f8e00ff */
[----:B------:R1:W2:Y:S03]  /*aeb0*/  SYNCS.PHASECHK.TRANS64.TRYWAIT P1, [R3+URZ+0x22830], R8 ;  /* 0x02283008030075a7 */ /* 0x0002a6000802017f */
[----:B--2---:R-:W-:Y:S05]  /*aec0*/  @!P1 NANOSLEEP.SYNCS 0x989680 ;  /* 0x009896800000995d */ /* 0x004fea0003900000 */
[----:B------:R-:W2:Y:S02]  /*aed0*/  @!P1 SYNCS.PHASECHK.TRANS64 P1, [R3+URZ+0x22830], R8 ;  /* 0x02283008030095a7 */ /* 0x000ea4000802007f */
[----:B--2---:R-:W-:Y:S05]  /*aee0*/  @!P1 BRA `(.L_x_9041) ;  /* 0xfffffffc00ec9947 */ /* 0x004fea000383ffff */
[----:B------:R-:W-:Y:S05]  /*aef0*/  BRA `(.L_x_9040) ;  /* 0xffffff6000b07947 */ /* 0x000fea000383ffff */
.L_x_9046:
[----:B---3--:R-:W-:-:S04]  /*af00*/  IMAD.U32 R9, RZ, RZ, UR22 ;  /* 0x00000016ff097e24 */ /* 0x008fc8000f8e00ff */
[----:B------:R3:W4:Y:S03]  /*af10*/  SYNCS.PHASECHK.TRANS64.TRYWAIT P1, [R9+URZ+0x22850], R8 ;  /* 0x02285008090075a7 */ /* 0x000726000802017f */
[----:B----4-:R-:W-:Y:S05]  /*af20*/  @!P1 NANOSLEEP.SYNCS 0x989680 ;  /* 0x009896800000995d */ /* 0x010fea0003900000 */
[----:B------:R-:W4:Y:S02]  /*af30*/  @!P1 SYNCS.PHASECHK.TRANS64 P1, [R9+URZ+0x22850], R8 ;  /* 0x02285008090095a7 */ /* 0x000f24000802007f */
[----:B----4-:R-:W-:Y:S05]  /*af40*/  @!P1 BRA `(.L_x_9046) ;  /* 0xfffffffc00ec9947 */ /* 0x010fea000383ffff */
[----:B------:R-:W-:Y:S05]  /*af50*/  BRA `(.L_x_9045) ;  /* 0xffffff7800207947 */ /* 0x000fea000383ffff */
.L_x_9052:
[----:B--2---:R-:W-:Y:S02]  /*af60*/  IMAD.U32 R0, RZ, RZ, UR25 ;  /* 0x00000019ff007e24 */ /* 0x004fe4000f8e00ff */
[----:B------:R-:W-:-:S04]  /*af70*/  IMAD.U32 R3, RZ, RZ, UR26 ;  /* 0x0000001aff037e24 */ /* 0x000fc8000f8e00ff */
[----:B------:R2:W4:Y:S03]  /*af80*/  SYNCS.PHASECHK.TRANS64.TRYWAIT P2, [R0+URZ+0x22830], R3 ;  /* 0x02283003000075a7 */ /* 0x000526000804017f */
[----:B----4-:R-:W-:Y:S05]  /*af90*/  @!P2 NANOSLEEP.SYNCS 0x989680 ;  /* 0x009896800000a95d */ /* 0x010fea0003900000 */
[----:B------:R-:W4:Y:S02]  /*afa0*/  @!P2 SYNCS.PHASECHK.TRANS64 P2, [R0+URZ+0x22830], R3 ;  /* 0x022830030000a5a7 */ /* 0x000f24000804007f */
[----:B----4-:R-:W-:Y:S05]  /*afb0*/  @!P2 BRA `(.L_x_9052) ;  /* 0xfffffffc00e8a947 */ /* 0x010fea000383ffff */
[----:B------:R-:W-:Y:S05]  /*afc0*/  BRA `(.L_x_9051) ;  /* 0xffffff7c00487947 */ /* 0x000fea000383ffff */
.L_x_9057:
[----:B0-----:R-:W-:Y:S01]  /*afd0*/  IMAD.U32 R8, RZ, RZ, UR25 ;  /* 0x00000019ff087e24 */ /* 0x001fe2000f8e00ff */
[----:B------:R-:W-:-:S04]  /*afe0*/  MOV R9, UR26 ;  /* 0x0000001a00097c02 */ /* 0x000fc80008000f00 */
[----:B------:R0:W1:Y:S03]  /*aff0*/  SYNCS.PHASECHK.TRANS64.TRYWAIT P2, [R8+URZ+0x22850], R9 ;  /* 0x02285009080075a7 */ /* 0x000066000804017f */
[----:B-1----:R-:W-:Y:S05]  /*b000*/  @!P2 NANOSLEEP.SYNCS 0x989680 ;  /* 0x009896800000a95d */ /* 0x002fea0003900000 */
[----:B------:R-:W1:Y:S02]  /*b010*/  @!P2 SYNCS.PHASECHK.TRANS64 P2, [R8+URZ+0x22850], R9 ;  /* 0x022850090800a5a7 */ /* 0x000e64000804007f */
[----:B-1----:R-:W-:Y:S05]  /*b020*/  @!P2 BRA `(.L_x_9057) ;  /* 0xfffffffc00e8a947 */ /* 0x002fea000383ffff */
[----:B------:R-:W-:Y:S05]  /*b030*/  BRA `(.L_x_9056) ;  /* 0xffffff9400707947 */ /* 0x000fea000383ffff */
.L_x_9073:
        /* <DEDUP_REMOVED lines=11> */
.L_x_9120:
[----:B------:R-:W-:Y:S05]  /*b0f0*/  BSYNC B0 ;  /* 0x0000000000007941 */ /* 0x000fea0003800000 */
.L_x_9119:
[----:B------:R-:W-:Y:S05]  /*b100*/  BRA `(.L_x_9121) ;  /* 0xffffffd000087947 */ /* 0x000fea000383ffff */
.L_x_9076:
[----:B0-----:R0:W1:Y:S02]  /*b110*/  SYNCS.PHASECHK.TRANS64.TRYWAIT P0, [R22+URZ+0x22840], R3 ;  /* 0x02284003160075a7 */ /* 0x001064000800017f */
[----:B-1----:R-:W-:Y:S05]  /*b120*/  @!P0 NANOSLEEP.SYNCS 0x989680 ;  /* 0x009896800000895d */ /* 0x002fea0003900000 */
[----:B------:R-:W1:Y:S02]  /*b130*/  @!P0 SYNCS.PHASECHK.TRANS64 P0, [R22+URZ+0x22840], R3 ;  /* 0x02284003160085a7 */ /* 0x000e64000800007f */
[----:B-1----:R-:W-:Y:S05]  /*b140*/  @!P0 BRA `(.L_x_9076) ;  /* 0xfffffffc00f08947 */ /* 0x002fea000383ffff */
[----:B------:R-:W-:Y:S05]  /*b150*/  BRA `(.L_x_9122) ;  /* 0xffffffd0008c7947 */ /* 0x000fea000383ffff */
.L_x_9077:
        /* <DEDUP_REMOVED lines=8> */
.L_x_9124:
[----:B------:R-:W-:Y:S05]  /*b1e0*/  BSYNC B0 ;  /* 0x0000000000007941 */ /* 0x000fea0003800000 */
.L_x_9123:
        /* <DEDUP_REMOVED lines=9> */
.L_x_9125:
[----:B------:R-:W-:Y:S01]  /*b280*/  @P2 LEA R7, R4, UR37, 0x1 ;  /* 0x0000002504072c11 */ /* 0x000fe2000f8e08ff */
[----:B------:R-:W-:Y:S02]  /*b290*/  IMAD.MOV.U32 R13, RZ, RZ, R5 ;  /* 0x000000ffff0d7224 */ /* 0x000fe400078e0005 */
[----:B------:R-:W-:Y:S01]  /*b2a0*/  IMAD.MOV.U32 R12, RZ, RZ, 0x1 ;  /* 0x00000001ff0c7424 */ /* 0x000fe200078e00ff */
[----:B------:R-:W-:-:S13]  /*b2b0*/  @P2 LEA R2, P0, R20, R14, 0x1 ;  /* 0x0000000e14022211 */ /* 0x000fda00078008ff */
[----:B------:R-:W-:Y:S05]  /*b2c0*/  WARPSYNC.COLLECTIVE R15, `(.L_x_9126) ;  /* 0x000000000f087348 */ /* 0x000fea0003c00000 */
[----:B------:R0:W1:Y:S02]  /*b2d0*/  SHFL.IDX P6, R14, R13, R12, R11 ;  /* 0x0000000c0d0e7389 */ /* 0x00006400000c000b */
[----:B01----:R-:W-:Y:S01]  /*b2e0*/  ENDCOLLECTIVE ;  /* 0x000000000000791b */ /* 0x003fe20003800000 */
.L_x_9126:
[----:B------:R-:W-:-:S05]  /*b2f0*/  @P2 IMAD.X R3, RZ, RZ, R3, P0 ;  /* 0x000000ffff032224 */ /* 0x000fca00000e0603 */
[----:B------:R-:W-:Y:S01]  /*b300*/  @!PT LDS RZ, [RZ] ;  /* 0x00000000fffff984 */ /* 0x000fe20000000800 */
[----:B------:R-:W-:Y:S01]  /*b310*/  @!PT LDS RZ, [RZ] ;  /* 0x00000000fffff984 */ /* 0x000fe20000000800 */
[----:B------:R-:W-:Y:S01]  /*b320*/  @!PT LDS RZ, [RZ] ;  /* 0x00000000fffff984 */ /* 0x000fe20000000800 */
[----:B------:R0:W-:Y:S01]  /*b330*/  @P2 LDGSTS.E.BYPASS.LTC128B.128 [R7+0x1c400], desc[UR48][R2.64], !P1 ;  /* 0x1c40000002072fae */ /* 0x0001e2000c901d70 */
[----:B------:R-:W-:Y:S01]  /*b340*/  ISETP.GE.AND P2, PT, R34, 0x11, PT ;  /* 0x000000112200780c */ /* 0x000fe20003f46270 */
[----:B------:R-:W-:Y:S02]  /*b350*/  IMAD.MOV.U32 R13, RZ, RZ, R0 ;  /* 0x000000ffff0d7224 */ /* 0x000fe400078e0000 */
[----:B------:R-:W-:-:S10]  /*b360*/  IMAD.MOV.U32 R6, RZ, RZ, R14 ;  /* 0x000000ffff067224 */ /* 0x000fd400078e000e */
[----:B0-----:R-:W-:Y:S05]  /*b370*/  WARPSYNC.COLLECTIVE R15, `(.L_x_9127) ;  /* 0x000000000f087348 */ /* 0x001fea0003c00000 */
[----:B------:R1:W2:Y:S02]  /*b380*/  SHFL.IDX P6, R14, R13, R12, R11 ;  /* 0x0000000c0d0e7389 */ /* 0x0002a400000c000b */
[----:B012---:R-:W-:Y:S01]  /*b390*/  ENDCOLLECTIVE ;  /* 0x000000000000791b */ /* 0x007fe20003800000 */
.L_x_9127:
[----:B------:R-:W-:Y:S01]  /*b3a0*/  @P2 LEA R12, R4, UR37, 0x1 ;  /* 0x00000025040c2c11 */ /* 0x000fe2000f8e08ff */
[----:B------:R-:W-:Y:S01]  /*b3b0*/  IMAD.MOV.U32 R13, RZ, RZ, R5 ;  /* 0x000000ffff0d7224 */ /* 0x000fe200078e0005 */
[----:B------:R-:W-:-:S04]  /*b3c0*/  @P2 LEA R11, P0, R20, R14, 0x1 ;  /* 0x0000000e140b2211 */ /* 0x000fc800078008ff */
[----:B------:R-:W-:Y:S01]  /*b3d0*/  @P2 IADD3.X R6, RZ, R6, RZ, P0, !PT ;  /* 0x00000006ff062210 */ /* 0x000fe200007fe4ff */
[----:B------:R-:W-:Y:S02]  /*b3e0*/  @P2 IMAD.MOV.U32 R2, RZ, RZ, R11 ;  /* 0x000000ffff022224 */ /* 0x000fe400078e000b */
[----:B------:R-:W-:Y:S02]  /*b3f0*/  IMAD.MOV.U32 R11, RZ, RZ, 0x181f ;  /* 0x0000181fff0b7424 */ /* 0x000fe400078e00ff */
[----:B------:R-:W-:-:S05]  /*b400*/  @P2 IMAD.MOV.U32 R3, RZ, RZ, R6 ;  /* 0x000000ffff032224 */ /* 0x000fca00078e0006 */
[----:B------:R-:W-:Y:S01]  /*b410*/  @!PT LDS RZ, [RZ] ;  /* 0x00000000fffff984 */ /* 0x000fe20000000800 */
[----:B------:R-:W-:Y:S01]  /*b420*/  @!PT LDS RZ, [RZ] ;  /* 0x00000000fffff984 */ /* 0x000fe20000000800 */
[----:B------:R-:W-:Y:S01]  /*b430*/  @!PT LDS RZ, [RZ] ;  /* 0x00000000fffff984 */ /* 0x000fe20000000800 */
[----:B------:R0:W-:Y:S01]  /*b440*/  @P2 LDGSTS.E.BYPASS.LTC128B.128 [R12+0x1cc00], desc[UR48][R2.64], !P1 ;  /* 0x1cc00000020c2fae */ /* 0x0001e2000c901d70 */
[----:B------:R-:W-:Y:S01]  /*b450*/  ISETP.GE.AND P2, PT, R34, 0x21, PT ;  /* 0x000000212200780c */ /* 0x000fe20003f46270 */
[----:B0-----:R-:W-:-:S12]  /*b460*/  IMAD.MOV.U32 R12, RZ, RZ, 0x2 ;  /* 0x00000002ff0c7424 */ /* 0x001fd800078e00ff */
[----:B------:R-:W-:Y:S05]  /*b470*/  WARPSYNC.COLLECTIVE R15, `(.L_x_9128) ;  /* 0x000000000f087348 */ /* 0x000fea0003c00000 */
[----:B------:R0:W1:Y:S02]  /*b480*/  SHFL.IDX P6, R14, R13, R12, R11 ;  /* 0x0000000c0d0e7389 */ /* 0x00006400000c000b */
[----:B01----:R-:W-:Y:S01]  /*b490*/  ENDCOLLECTIVE ;  /* 0x000000000000791b */ /* 0x003fe20003800000 */
.L_x_9128:
[----:B------:R-:W-:Y:S02]  /*b4a0*/  IMAD.MOV.U32 R13, RZ, RZ, R0 ;  /* 0x000000ffff0d7224 */ /* 0x000fe400078e0000 */
[----:B------:R-:W-:-:S07]  /*b4b0*/  IMAD.MOV.U32 R9, RZ, RZ, R14 ;  /* 0x000000ffff097224 */ /* 0x000fce00078e000e */
[----:B------:R-:W-:Y:S05]  /*b4c0*/  WARPSYNC.COLLECTIVE R15, `(.L_x_9129) ;  /* 0x000000000f087348 */ /* 0x000fea0003c00000 */
[----:B------:R0:W1:Y:S02]  /*b4d0*/  SHFL.IDX P6, R14, R13, R12, R11 ;  /* 0x0000000c0d0e7389 */ /* 0x00006400000c000b */
[----:B01----:R-:W-:Y:S01]  /*b4e0*/  ENDCOLLECTIVE ;  /* 0x000000000000791b */ /* 0x003fe20003800000 */
.L_x_9129:
[----:B------:R-:W-:Y:S01]  /*b4f0*/  @P2 LEA R12, R4, UR37, 0x1 ;  /* 0x00000025040c2c11 */ /* 0x000fe2000f8e08ff */
[----:B------:R-:W-:Y:S01]  /*b500*/  IMAD.MOV.U32 R13, RZ, RZ, R5 ;  /* 0x000000ffff0d7224 */ /* 0x000fe200078e0005 */
[----:B------:R-:W-:-:S05]  /*b510*/  @P2 LEA R10, P0, R20, R14, 0x1 ;  /* 0x0000000e140a2211 */ /* 0x000fca00078008ff */
[----:B------:R-:W-:Y:S02]  /*b520*/  @P2 IMAD.X R9, RZ, RZ, R9, P0 ;  /* 0x000000ffff092224 */ /* 0x000fe400000e0609 */
[----:B------:R-:W-:Y:S02]  /*b530*/  @P2 IMAD.MOV.U32 R2, RZ, RZ, R10 ;  /* 0x000000ffff022224 */ /* 0x000fe400078e000a */
[----:B------:R-:W-:-:S05]  /*b540*/  @P2 IMAD.MOV.U32 R3, RZ, RZ, R9 ;  /* 0x000000ffff032224 */ /* 0x000fca00078e0009 */
[----:B------:R-:W-:Y:S01]  /*b550*/  @!PT LDS RZ, [RZ] ;  /* 0x00000000fffff984 */ /* 0x000fe20000000800 */
[----:B------:R-:W-:Y:S01]  /*b560*/  @!PT LDS RZ, [RZ] ;  /* 0x00000000fffff984 */ /* 0x000fe20000000800 */
[----:B------:R-:W-:Y:S01]  /*b570*/  @!PT LDS RZ, [RZ] ;  /* 0x00000000fffff984 */ /* 0x000fe20000000800 */
[----:B------:R0:W-:Y:S01]  /*b580*/  @P2 LDGSTS.E.BYPASS.LTC128B.128 [R12+0x1d400], desc[UR48][R2.64], !P1 ;  /* 0x1d400000020c2fae */ /* 0x0001e2000c901d70 */
[----:B------:R-:W-:Y:S01]  /*b590*/  ISETP.GE.AND P2, PT, R34, 0x31, PT ;  /* 0x000000312200780c */ /* 0x000fe20003f46270 */
[----:B0-----:R-:W-:-:S12]  /*b5a0*/  IMAD.MOV.U32 R12, RZ, RZ, 0x3 ;  /* 0x00000003ff0c7424 */ /* 0x001fd800078e00ff */
[----:B------:R-:W-:-:S07]  /*b5b0*/  @P2 LEA R9, R4, UR37, 0x1 ;  /* 0x0000002504092c11 */ /* 0x000fce000f8e08ff */
[----:B------:R-:W-:Y:S05]  /*b5c0*/  WARPSYNC.COLLECTIVE R15, `(.L_x_9130) ;  /* 0x000000000f087348 */ /* 0x000fea0003c00000 */
[----:B------:R0:W1:Y:S02]  /*b5d0*/  SHFL.IDX P6, R14, R13, R12, R11 ;  /* 0x0000000c0d0e7389 */ /* 0x00006400000c000b */
[----:B01----:R-:W-:Y:S01]  /*b5e0*/  ENDCOLLECTIVE ;  /* 0x000000000000791b */ /* 0x003fe20003800000 */
.L_x_9130:
[----:B------:R-:W-:Y:S02]  /*b5f0*/  IMAD.MOV.U32 R13, RZ, RZ, R0 ;  /* 0x000000ffff0d7224 */ /* 0x000fe400078e0000 */
[----:B------:R-:W-:-:S07]  /*b600*/  IMAD.MOV.U32 R7, RZ, RZ, R14 ;  /* 0x000000ffff077224 */ /* 0x000fce00078e000e */
[----:B------:R-:W-:Y:S05]  /*b610*/  WARPSYNC.COLLECTIVE R15, `(.L_x_9131) ;  /* 0x000000000f087348 */ /* 0x000fea0003c00000 */
[----:B------:R0:W1:Y:S02]  /*b620*/  SHFL.IDX P6, R14, R13, R12, R11 ;  /* 0x0000000c0d0e7389 */ /* 0x00006400000c000b */
[----:B01----:R-:W-:Y:S01]  /*b630*/  ENDCOLLECTIVE ;  /* 0x000000000000791b */ /* 0x003fe20003800000 */
.L_x_9131:
[----:B------:R-:W-:Y:S01]  /*b640*/  IMAD.MOV.U32 R13, RZ, RZ, R5 ;  /* 0x000000ffff0d7224 */ /* 0x000fe200078e0005 */
[----:B------:R-:W-:Y:S02]  /*b650*/  MOV R12, 0x4 ;  /* 0x00000004000c7802 */ /* 0x000fe40000000f00 */
[----:B------:R-:W-:-:S13]  /*b660*/  @P2 LEA R8, P0, R20, R14, 0x1 ;  /* 0x0000000e14082211 */ /* 0x000fda00078008ff */
[----:B------:R-:W-:Y:S05]  /*b670*/  WARPSYNC.COLLECTIVE R15, `(.L_x_9132) ;  /* 0x000000000f087348 */ /* 0x000fea0003c00000 */
[----:B------:R0:W1:Y:S02]  /*b680*/  SHFL.IDX P6, R14, R13, R12, R11 ;  /* 0x0000000c0d0e7389 */ /* 0x00006400000c000b */
[----:B01----:R-:W-:Y:S01]  /*b690*/  ENDCOLLECTIVE ;  /* 0x000000000000791b */ /* 0x003fe20003800000 */
.L_x_9132:
        /* <DEDUP_REMOVED lines=13> */
.L_x_9133:
[----:B------:R-:W-:Y:S01]  /*b770*/  @P2 LEA R7, R4, UR37, 0x1 ;  /* 0x0000002504072c11 */ /* 0x000fe2000f8e08ff */
[----:B------:R-:W-:Y:S02]  /*b780*/  IMAD.MOV.U32 R13, RZ, RZ, R5 ;  /* 0x000000ffff0d7224 */ /* 0x000fe400078e0005 */
[----:B------:R-:W-:Y:S01]  /*b790*/  IMAD.MOV.U32 R12, RZ, RZ, 0x5 ;  /* 0x00000005ff0c7424 */ /* 0x000fe200078e00ff */
[----:B------:R-:W-:-:S05]  /*b7a0*/  @P2 LEA R6, P0, R20, R14, 0x1 ;  /* 0x0000000e14062211 */ /* 0x000fca00078008ff */
[----:B------:R-:W-:Y:S02]  /*b7b0*/  @P2 IMAD.X R11, RZ, RZ, R2, P0 ;  /* 0x000000ffff0b2224 */ /* 0x000fe400000e0602 */
[----:B------:R-:W-:Y:S02]  /*b7c0*/  @P2 IMAD.MOV.U32 R2, RZ, RZ, R6 ;  /* 0x000000ffff022224 */ /* 0x000fe400078e0006 */
[----:B------:R-:W-:Y:S02]  /*b7d0*/  @P2 IMAD.MOV.U32 R3, RZ, RZ, R11 ;  /* 0x000000ffff032224 */ /* 0x000fe400078e000b */
[----:B------:R-:W-:-:S03]  /*b7e0*/  IMAD.MOV.U32 R11, RZ, RZ, 0x181f ;  /* 0x0000181fff0b7424 */ /* 0x000fc600078e00ff */
[----:B------:R-:W-:Y:S01]  /*b7f0*/  @!PT LDS RZ, [RZ] ;  /* 0x00000000fffff984 */ /* 0x000fe20000000800 */
[----:B------:R-:W-:Y:S01]  /*b800*/  @!PT LDS RZ, [RZ] ;  /* 0x00000000fffff984 */ /* 0x000fe20000000800 */
[----:B------:R-:W-:Y:S01]  /*b810*/  @!PT LDS RZ, [RZ] ;  /* 0x00000000fffff984 */ /* 0x000fe20000000800 */
[----:B------:R0:W-:Y:S04]  /*b820*/  @P2 LDGSTS.E.BYPASS.LTC128B.128 [R7+0x1e400], desc[UR48][R2.64], !P1 ;  /* 0x1e40000002072fae */ /* 0x0001e8000c901d70 */
[----:B0-----:R-:W-:Y:S05]  /*b830*/  WARPSYNC.COLLECTIVE R15, `(.L_x_9134) ;  /* 0x000000000f087348 */ /* 0x001fea0003c00000 */
[----:B------:R1:W2:Y:S02]  /*b840*/  SHFL.IDX P6, R14, R13, R12, R11 ;  /* 0x0000000c0d0e7389 */ /* 0x0002a400000c000b */
[----:B012---:R-:W-:Y:S01]  /*b850*/  ENDCOLLECTIVE ;  /* 0x000000000000791b */ /* 0x007fe20003800000 */
.L_x_9134:
[----:B------:R-:W-:Y:S02]  /*b860*/  IMAD.MOV.U32 R13, RZ, RZ, R0 ;  /* 0x000000ffff0d7224 */ /* 0x000fe400078e0000 */
[----:B------:R-:W-:-:S07]  /*b870*/  IMAD.MOV.U32 R5, RZ, RZ, R14 ;  /* 0x000000ffff057224 */ /* 0x000fce00078e000e */
[----:B------:R-:W-:Y:S05]  /*b880*/  WARPSYNC.COLLECTIVE R15, `(.L_x_9135) ;  /* 0x000000000f087348 */ /* 0x000fea0003c00000 */
[----:B------:R0:W1:Y:S02]  /*b890*/  SHFL.IDX P6, R14, R13, R12, R11 ;  /* 0x0000000c0d0e7389 */ /* 0x00006400000c000b */
[----:B01----:R-:W-:Y:S01]  /*b8a0*/  ENDCOLLECTIVE ;  /* 0x000000000000791b */ /* 0x003fe20003800000 */
.L_x_9135:
[----:B------:R-:W-:Y:S05]  /*b8b0*/  BRA `(.L_x_9136) ;  /* 0xffffffcc00dc7947 */ /* 0x000fea000383ffff */
.L_x_9081:
[----:B------:R-:W-:Y:S02]  /*b8c0*/  IMAD.MOV.U32 R13, RZ, RZ, R5 ;  /* 0x000000ffff0d7224 */ /* 0x000fe400078e0005 */
[----:B------:R-:W-:Y:S02]  /*b8d0*/  IMAD.MOV.U32 R12, RZ, RZ, RZ ;  /* 0x000000ffff0c7224 */ /* 0x000fe400078e00ff */
[----:B------:R-:W-:Y:S02]  /*b8e0*/  IMAD.MOV.U32 R11, RZ, RZ, 0x181f ;  /* 0x0000181fff0b7424 */ /* 0x000fe400078e00ff */
[----:B------:R-:W-:Y:S02]  /*b8f0*/  IMAD.MOV.U32 R15, RZ, RZ, -0x1 ;  /* 0xffffffffff0f7424 */ /* 0x000fe400078e00ff */
[----:B------:R-:W-:-:S07]  /*b900*/  IMAD.IADD R0, R36, 0x1, R0 ;  /* 0x0000000124007824 */ /* 0x000fce00078e0200 */
[----:B-1----:R-:W-:Y:S05]  /*b910*/  WARPSYNC.COLLECTIVE R15, `(.L_x_9137) ;  /* 0x000000000f087348 */ /* 0x002fea0003c00000 */
[----:B------:R0:W2:Y:S02]  /*b920*/  SHFL.IDX P6, R14, R13, R12, R11 ;  /* 0x0000000c0d0e7389 */ /* 0x0000a400000c000b */
[----:B012---:R-:W-:Y:S01]  /*b930*/  ENDCOLLECTIVE ;  /* 0x000000000000791b */ /* 0x007fe20003800000 */
.L_x_9137:
[C---:B------:R-:W-:Y:S01]  /*b940*/  VIADD R6, R0.reuse, 0x10 ;  /* 0x0000001000067836 */ /* 0x040fe20000000000 */
[----:B------:R-:W-:Y:S01]  /*b950*/  ISETP.GE.AND P0, PT, R0, UR39, PT ;  /* 0x0000002700007c0c */ /* 0x000fe2000bf06270 */
[----:B------:R-:W-:Y:S02]  /*b960*/  IMAD.MOV.U32 R13, RZ, RZ, R4 ;  /* 0x000000ffff0d7224 */ /* 0x000fe400078e0004 */
[----:B------:R-:W-:-:S10]  /*b970*/  IMAD.MOV.U32 R2, RZ, RZ, R14 ;  /* 0x000000ffff027224 */ /* 0x000fd400078e000e */
[----:B------:R-:W-:Y:S05]  /*b980*/  WARPSYNC.COLLECTIVE R15, `(.L_x_9138) ;  /* 0x000000000f087348 */ /* 0x000fea0003c00000 */
[----:B------:R0:W1:Y:S02]  /*b990*/  SHFL.IDX P6, R14, R13, R12, R11 ;  /* 0x0000000c0d0e7389 */ /* 0x00006400000c000b */
[----:B01----:R-:W-:Y:S01]  /*b9a0*/  ENDCOLLECTIVE ;  /* 0x000000000000791b */ /* 0x003fe20003800000 */
.L_x_9138:
        /* <DEDUP_REMOVED lines=8> */
.L_x_9139:
[----:B------:R-:W-:Y:S01]  /*ba30*/  @!PT LDS RZ, [RZ] ;  /* 0x00000000fffff984 */ /* 0x000fe20000000800 */
[----:B------:R-:W-:Y:S01]  /*ba40*/  @!PT LDS RZ, [RZ] ;  /* 0x00000000fffff984 */ /* 0x000fe20000000800 */
[----:B------:R-:W-:Y:S01]  /*ba50*/  @!PT LDS RZ, [RZ] ;  /* 0x00000000fffff984 */ /* 0x000fe20000000800 */
[----:B------:R0:W-:Y:S01]  /*ba60*/  @!P0 LDGSTS.E.BYPASS.LTC128B.128 [R20+0x18400], desc[UR48][R2.64], !P5 ;  /* 0x1840000002148fae */ /* 0x0001e2000e901d70 */
[----:B------:R-:W-:Y:S01]  /*ba70*/  ISETP.GE.AND P0, PT, R6, UR39, PT ;  /* 0x0000002706007c0c */ /* 0x000fe2000bf06270 */
[----:B------:R-:W-:Y:S02]  /*ba80*/  IMAD.MOV.U32 R13, RZ, RZ, R4 ;  /* 0x000000ffff0d7224 */ /* 0x000fe400078e0004 */
[----:B------:R-:W-:-:S10]  /*ba90*/  IMAD.MOV.U32 R6, RZ, RZ, R14 ;  /* 0x000000ffff067224 */ /* 0x000fd400078e000e */
[----:B0-----:R-:W-:Y:S05]  /*baa0*/  WARPSYNC.COLLECTIVE R15, `(.L_x_9140) ;  /* 0x000000000f087348 */ /* 0x001fea0003c00000 */
[----:B------:R1:W2:Y:S02]  /*bab0*/  SHFL.IDX P6, R14, R13, R12, R11 ;  /* 0x0000000c0d0e7389 */ /* 0x0002a400000c000b */
[----:B012---:R-:W-:Y:S01]  /*bac0*/  ENDCOLLECTIVE ;  /* 0x000000000000791b */ /* 0x007fe20003800000 */
.L_x_9140:
[----:B------:R-:W-:Y:S02]  /*bad0*/  IMAD.MOV.U32 R13, RZ, RZ, R5 ;  /* 0x000000ffff0d7224 */ /* 0x000fe400078e0005 */
[----:B------:R-:W-:Y:S01]  /*bae0*/  IMAD.MOV.U32 R12, RZ, RZ, 0x2 ;  /* 0x00000002ff0c7424 */ /* 0x000fe200078e00ff */
[----:B------:R-:W-:-:S13]  /*baf0*/  @!P0 LEA R2, P1, R21, R14, 0x1 ;  /* 0x0000000e15028211 */ /* 0x000fda00078208ff */
[----:B------:R-:W-:Y:S05]  /*bb00*/  WARPSYNC.COLLECTIVE R15, `(.L_x_9141) ;  /* 0x000000000f087348 */ /* 0x000fea0003c00000 */
[----:B------:R0:W1:Y:S02]  /*bb10*/  SHFL.IDX P6, R14, R13, R12, R11 ;  /* 0x0000000c0d0e7389 */ /* 0x00006400000c000b */
[----:B01----:R-:W-:Y:S01]  /*bb20*/  ENDCOLLECTIVE ;  /* 0x000000000000791b */ /* 0x003fe20003800000 */
.L_x_9141:
        /* <DEDUP_REMOVED lines=12> */
.L_x_9142:
[----:B------:R-:W-:Y:S02]  /*bbf0*/  IMAD.MOV.U32 R13, RZ, RZ, R5 ;  /* 0x000000ffff0d7224 */ /* 0x000fe400078e0005 */
[----:B------:R-:W-:Y:S01]  /*bc00*/  IMAD.MOV.U32 R12, RZ, RZ, 0x3 ;  /* 0x00000003ff0c7424 */ /* 0x000fe200078e00ff */
[----:B------:R-:W-:-:S13]  /*bc10*/  @!P0 LEA R2, P1, R21, R14, 0x1 ;  /* 0x0000000e15028211 */ /* 0x000fda00078208ff */
[----:B------:R-:W-:Y:S05]  /*bc20*/  WARPSYNC.COLLECTIVE R15, `(.L_x_9143) ;  /* 0x000000000f087348 */ /* 0x000fea0003c00000 */
[----:B------:R0:W1:Y:S02]  /*bc30*/  SHFL.IDX P6, R14, R13, R12, R11 ;  /* 0x0000000c0d0e7389 */ /* 0x00006400000c000b */
[----:B01----:R-:W-:Y:S01]  /*bc40*/  ENDCOLLECTIVE ;  /* 0x000000000000791b */ /* 0x003fe20003800000 */
.L_x_9143:
[----:B------:R-:W-:Y:S02]  /*bc50*/  @!P0 IMAD.X R3, RZ, RZ, R6, P1 ;  /* 0x000000ffff038224 */ /* 0x000fe400008e0606 */
[----:B------:R-:W-:-:S03]  /*bc60*/  VIADD R6, R0, 0x30 ;  /* 0x0000003000067836 */ /* 0x000fc60000000000 */
[----:B------:R-:W-:Y:S01]  /*bc70*/  @!PT LDS RZ, [RZ] ;  /* 0x00000000fffff984 */ /* 0x000fe20000000800 */
[----:B------:R-:W-:Y:S01]  /*bc80*/  @!PT LDS RZ, [RZ] ;  /* 0x00000000fffff984 */ /* 0x000fe20000000800 */
[----:B------:R-:W-:Y:S01]  /*bc90*/  @!PT LDS RZ, [RZ] ;  /* 0x00000000fffff984 */ /* 0x000fe20000000800 */
[----:B------:R0:W-:Y:S02]  /*bca0*/  @!P0 LDGSTS.E.BYPASS.LTC128B.128 [R20+0x19400], desc[UR48][R2.64], !P5 ;  /* 0x1940000002148fae */ /* 0x0001e4000e901d70 */
[----:B------:R-:W-:Y:S02]  /*bcb0*/  ISETP.GE.AND P0, PT, R6, UR39, PT ;  /* 0x0000002706007c0c */ /* 0x000fe4000bf06270 */
[----:B------:R-:W-:Y:S01]  /*bcc0*/  MOV R13, R4 ;  /* 0x00000004000d7202 */ /* 0x000fe20000000f00 */
[----:B------:R-:W-:-:S10]  /*bcd0*/  IMAD.MOV.U32 R6, RZ, RZ, R14 ;  /* 0x000000ffff067224 */ /* 0x000fd400078e000e */
[----:B0-----:R-:W-:Y:S05]  /*bce0*/  WARPSYNC.COLLECTIVE R15, `(.L_x_9144) ;  /* 0x000000000f087348 */ /* 0x001fea0003c00000 */
[----:B------:R1:W2:Y:S02]  /*bcf0*/  SHFL.IDX P6, R14, R13, R12, R11 ;  /* 0x0000000c0d0e7389 */ /* 0x0002a400000c000b */
[----:B012---:R-:W-:Y:S01]  /*bd00*/  ENDCOLLECTIVE ;  /* 0x000000000000791b */ /* 0x007fe20003800000 */
.L_x_9144:
[----:B------:R-:W-:Y:S02]  /*bd10*/  IMAD.MOV.U32 R13, RZ, RZ, R5 ;  /* 0x000000ffff0d7224 */ /* 0x000fe400078e0005 */
[----:B------:R-:W-:Y:S01]  /*bd20*/  IMAD.MOV.U32 R12, RZ, RZ, 0x4 ;  /* 0x00000004ff0c7424 */ /* 0x000fe200078e00ff */
[----:B------:R-:W-:-:S13]  /*bd30*/  @!P0 LEA R2, P1, R21, R14, 0x1 ;  /* 0x0000000e15028211 */ /* 0x000fda00078208ff */
[----:B------:R-:W-:Y:S05]  /*bd40*/  WARPSYNC.COLLECTIVE R15, `(.L_x_9145) ;  /* 0x000000000f087348 */ /* 0x000fea0003c00000 */
[----:B------:R0:W1:Y:S02]  /*bd50*/  SHFL.IDX P6, R14, R13, R12, R11 ;  /* 0x0000000c0d0e7389 */ /* 0x00006400000c000b */
[----:B01----:R-:W-:Y:S01]  /*bd60*/  ENDCOLLECTIVE ;  /* 0x000000000000791b */ /* 0x003fe20003800000 */
.L_x_9145:
        /* <DEDUP_REMOVED lines=12> */
.L_x_9146:
[----:B------:R-:W-:Y:S02]  /*be30*/  IMAD.MOV.U32 R13, RZ, RZ, R5 ;  /* 0x000000ffff0d7224 */ /* 0x000fe400078e0005 */
[----:B------:R-:W-:Y:S01]  /*be40*/  IMAD.MOV.U32 R12, RZ, RZ, 0x5 ;  /* 0x00000005ff0c7424 */ /* 0x000fe200078e00ff */
[----:B------:R-:W-:-:S13]  /*be50*/  @!P0 LEA R2, P1, R21, R14, 0x1 ;  /* 0x0000000e15028211 */ /* 0x000fda00078208ff */
[----:B------:R-:W-:Y:S05]  /*be60*/  WARPSYNC.COLLECTIVE R15, `(.L_x_9147) ;  /* 0x000000000f087348 */ /* 0x000fea0003c00000 */
[----:B------:R0:W1:Y:S02]  /*be70*/  SHFL.IDX P6, R14, R13, R12, R11 ;  /* 0x0000000c0d0e7389 */ /* 0x00006400000c000b */
[----:B01----:R-:W-:Y:S01]  /*be80*/  ENDCOLLECTIVE ;  /* 0x000000000000791b */ /* 0x003fe20003800000 */
.L_x_9147:
        /* <DEDUP_REMOVED lines=12> */
.L_x_9148:
[----:B------:R-:W-:Y:S02]  /*bf50*/  IMAD.MOV.U32 R13, RZ, RZ, R5 ;  /* 0x000000ffff0d7224 */ /* 0x000fe400078e0005 */
[----:B------:R-:W-:Y:S01]  /*bf60*/  IMAD.MOV.U32 R12, RZ, RZ, 0x6 ;  /* 0x00000006ff0c7424 */ /* 0x000fe200078e00ff */
[----:B------:R-:W-:-:S13]  /*bf70*/  @!P0 LEA R2, P1, R21, R14, 0x1 ;  /* 0x0000000e15028211 */ /* 0x000fda00078208ff */
[----:B------:R-:W-:Y:S05]  /*bf80*/  WARPSYNC.COLLECTIVE R15, `(.L_x_9149) ;  /* 0x000000000f087348 */ /* 0x000fea0003c00000 */
[----:B------:R0:W1:Y:S02]  /*bf90*/  SHFL.IDX P6, R14, R13, R12, R11 ;  /* 0x0000000c0d0e7389 */ /* 0x00006400000c000b */
[----:B01----:R-:W-:Y:S01]  /*bfa0*/  ENDCOLLECTIVE ;  /* 0x000000000000791b */ /* 0x003fe20003800000 */
.L_x_9149:
        /* <DEDUP_REMOVED lines=12> */
.L_x_9150:
[----:B------:R-:W-:Y:S02]  /*c070*/  IMAD.MOV.U32 R13, RZ, RZ, R5 ;  /* 0x000000ffff0d7224 */ /* 0x000fe400078e0005 */
[----:B------:R-:W-:Y:S01]  /*c080*/  IMAD.MOV.U32 R12, RZ, RZ, 0x7 ;  /* 0x00000007ff0c7424 */ /* 0x000fe200078e00ff */
[----:B------:R-:W-:-:S13]  /*c090*/  @!P0 LEA R2, P1, R21, R14, 0x1 ;  /* 0x0000000e15028211 */ /* 0x000fda00078208ff */
[----:B------:R-:W-:Y:S05]  /*c0a0*/  WARPSYNC.COLLECTIVE R15, `(.L_x_9151) ;  /* 0x000000000f087348 */ /* 0x000fea0003c00000 */
[----:B------:R0:W1:Y:S02]  /*c0b0*/  SHFL.IDX P6, R14, R13, R12, R11 ;  /* 0x0000000c0d0e7389 */ /* 0x00006400000c000b */
[----:B01----:R-:W-:Y:S01]  /*c0c0*/  ENDCOLLECTIVE ;  /* 0x000000000000791b */ /* 0x003fe20003800000 */
.L_x_9151:
[----:B------:R-:W-:-:S05]  /*c0d0*/  @!P0 IMAD.X R3, RZ, RZ, R6, P1 ;  /* 0x000000ffff038224 */ /* 0x000fca00008e0606 */
        /* <DEDUP_REMOVED lines=9> */
.L_x_9152:
[----:B------:R-:W-:Y:S05]  /*c170*/  BRA `(.L_x_9153) ;  /* 0xffffffcc00e87947 */ /* 0x000fea000383ffff */
.L_x_9083:
[----:B0-----:R-:W-:-:S04]  /*c180*/  IMAD.U32 R3, RZ, RZ, UR37 ;  /* 0x00000025ff037e24 */ /* 0x001fc8000f8e00ff */
[----:B------:R0:W2:Y:S03]  /*c190*/  SYNCS.PHASECHK.TRANS64.TRYWAIT P0, [R3+URZ+0x22820], R0 ;  /* 0x02282000030075a7 */ /* 0x0000a6000800017f */
[----:B--2---:R-:W-:Y:S05]  /*c1a0*/  @!P0 NANOSLEEP.SYNCS 0x989680 ;  /* 0x009896800000895d */ /* 0x004fea0003900000 */
[----:B------:R-:W2:Y:S02]  /*c1b0*/  @!P0 SYNCS.PHASECHK.TRANS64 P0, [R3+URZ+0x22820], R0 ;  /* 0x02282000030085a7 */ /* 0x000ea4000800007f */
[----:B--2---:R-:W-:Y:S05]  /*c1c0*/  @!P0 BRA `(.L_x_9083) ;  /* 0xfffffffc00ec8947 */ /* 0x004fea000383ffff */
[----:B------:R-:W-:Y:S05]  /*c1d0*/  BRA `(.L_x_9154) ;  /* 0xffffffd0001c7947 */ /* 0x000fea000383ffff */
.L_x_9086:
[----:B0-----:R0:W2:Y:S02]  /*c1e0*/  SYNCS.PHASECHK.TRANS64.TRYWAIT P0, [R22+URZ+0x22860], R3 ;  /* 0x02286003160075a7 */ /* 0x0010a4000800017f */
[----:B--2---:R-:W-:Y:S05]  /*c1f0*/  @!P0 NANOSLEEP.SYNCS 0x989680 ;  /* 0x009896800000895d */ /* 0x004fea0003900000 */
[----:B------:R-:W2:Y:S02]  /*c200*/  @!P0 SYNCS.PHASECHK.TRANS64 P0, [R22+URZ+0x22860], R3 ;  /* 0x02286003160085a7 */ /* 0x000ea4000800007f */
[----:B--2---:R-:W-:Y:S05]  /*c210*/  @!P0 BRA `(.L_x_9086) ;  /* 0xfffffffc00f08947 */ /* 0x004fea000383ffff */
[----:B------:R-:W-:Y:S05]  /*c220*/  BRA `(.L_x_9155) ;  /* 0xffffffd0002c7947 */ /* 0x000fea000383ffff */
.L_x_9087:
        /* <DEDUP_REMOVED lines=8> */
.L_x_9157:
[----:B------:R-:W-:Y:S05]  /*c2b0*/  BSYNC B0 ;  /* 0x0000000000007941 */ /* 0x000fea0003800000 */
.L_x_9156:
[----:B------:R-:W0:Y:S01]  /*c2c0*/  S2R R4, SR_TID.X ;  /* 0x0000000000047919 */ /* 0x000e220000002100 */
[----:B------:R-:W-:Y:S01]  /*c2d0*/  IMAD.MOV.U32 R13, RZ, RZ, R8 ;  /* 0x000000ffff0d7224 */ /* 0x000fe200078e0008 */
[----:B------:R-:W-:Y:S01]  /*c2e0*/  LOP3.LUT P3, RZ, R35, 0x4, RZ, 0xc0, !PT ;  /* 0x0000000423ff7812 */ /* 0x000fe2000786c0ff */
[----:B------:R-:W-:Y:S01]  /*c2f0*/  IMAD.MOV.U32 R12, RZ, RZ, RZ ;  /* 0x000000ffff0c7224 */ /* 0x000fe200078e00ff */
[C---:B------:R-:W-:Y:S01]  /*c300*/  LOP3.LUT P2, RZ, R16.reuse, 0x80000000, RZ, 0xc0, !PT ;  /* 0x8000000010ff7812 */ /* 0x040fe2000784c0ff */
[----:B------:R-:W-:Y:S01]  /*c310*/  IMAD.MOV.U32 R11, RZ, RZ, 0x181f ;  /* 0x0000181fff0b7424 */ /* 0x000fe200078e00ff */
[C---:B------:R-:W-:Y:S01]  /*c320*/  LOP3.LUT P1, RZ, R16.reuse, 0x4000000, RZ, 0xc0, !PT ;  /* 0x0400000010ff7812 */ /* 0x040fe2000782c0ff */
[----:B------:R-:W-:Y:S01]  /*c330*/  IMAD.MOV.U32 R15, RZ, RZ, -0x1 ;  /* 0xffffffffff0f7424 */ /* 0x000fe200078e00ff */
[----:B------:R-:W-:Y:S01]  /*c340*/  LOP3.LUT P4, RZ, R16, 0x200000, RZ, 0xc0, !PT ;  /* 0x0020000010ff7812 */ /* 0x000fe2000788c0ff */
[----:B------:R-:W-:Y:S01]  /*c350*/  IMAD.MOV.U32 R3, RZ, RZ, R14 ;  /* 0x000000ffff037224 */ /* 0x000fe200078e000e */
[----:B------:R-:W-:-:S11]  /*c360*/  LEA R6, R6, UR37, 0x1 ;  /* 0x0000002506067c11 */ /* 0x000fd6000f8e08ff */
[----:B0-----:R-:W-:Y:S05]  /*c370*/  WARPSYNC.COLLECTIVE R15, `(.L_x_9158) ;  /* 0x000000000f087348 */ /* 0x001fea0003c00000 */
[----:B------:R1:W2:Y:S02]  /*c380*/  SHFL.IDX P6, R14, R13, R12, R11 ;  /* 0x0000000c0d0e7389 */ /* 0x0002a400000c000b */
[----:B012---:R-:W-:Y:S01]  /*c390*/  ENDCOLLECTIVE ;  /* 0x000000000000791b */ /* 0x007fe20003800000 */
.L_x_9158:
[----:B------:R-:W-:Y:S01]  /*c3a0*/  LOP3.LUT P5, RZ, R16, 0x40000, RZ, 0xc0, !PT ;  /* 0x0004000010ff7812 */ /* 0x000fe200078ac0ff */
        /* <DEDUP_REMOVED lines=8> */
.L_x_9159:
[----:B------:R-:W-:-:S04]  /*c430*/  SHF.L.U32 R0, R4, 0x1, RZ ;  /* 0x0000000104007819 */ /* 0x000fc800000006ff */
[----:B------:R-:W-:-:S05]  /*c440*/  IADD3 R2, P0, R2, R0, RZ ;  /* 0x0000000002027210 */ /* 0x000fca0007f1e0ff */
[----:B------:R-:W-:Y:S02]  /*c450*/  IMAD.X R3, RZ, RZ, R3, P0 ;  /* 0x000000ffff037224 */ /* 0x000fe400000e0603 */
[----:B------:R-:W-:-:S03]  /*c460*/  IMAD.MOV.U32 R13, RZ, RZ, R8 ;  /* 0x000000ffff0d7224 */ /* 0x000fc600078e0008 */
[----:B------:R-:W-:Y:S01]  /*c470*/  @!PT LDS RZ, [RZ] ;  /* 0x00000000fffff984 */ /* 0x000fe20000000800 */
[----:B------:R-:W-:Y:S01]  /*c480*/  @!PT LDS RZ, [RZ] ;  /* 0x00000000fffff984 */ /* 0x000fe20000000800 */
[----:B------:R-:W-:Y:S01]  /*c490*/  @!PT LDS RZ, [RZ] ;  /* 0x00000000fffff984 */ /* 0x000fe20000000800 */
[----:B------:R-:W-:Y:S01]  /*c4a0*/  LDGSTS.E.BYPASS.LTC128B.128 [R6+0x400], desc[UR48][R2.64], !P3 ;  /* 0x0040000002067fae */ /* 0x000fe2000d901d70 */
[----:B------:R-:W-:-:S03]  /*c4b0*/  LOP3.LUT P3, RZ, R35, 0x2, RZ, 0xc0, !PT ;  /* 0x0000000223ff7812 */ /* 0x000fc6000786c0ff */
[----:B------:R-:W-:Y:S01]  /*c4c0*/  LDGSTS.E.BYPASS.LTC128B.128 [R6+0x3400], desc[UR48][R2.64+0x80], !P2 ;  /* 0x0340008002067fae */ /* 0x000fe2000d101d70 */
[----:B------:R-:W-:-:S03]  /*c4d0*/  LOP3.LUT P2, RZ, R16, 0x40000000, RZ, 0xc0, !PT ;  /* 0x4000000010ff7812 */ /* 0x000fc6000784c0ff */
        /* <DEDUP_REMOVED lines=8> */
.L_x_9160:
[----:B------:R-:W-:Y:S02]  /*c560*/  IMAD.MOV.U32 R13, RZ, RZ, R7 ;  /* 0x000000ffff0d7224 */ /* 0x000fe400078e0007 */
[----:B------:R-:W-:Y:S02]  /*c570*/  IMAD.MOV.U32 R12, RZ, RZ, 0x2 ;  /* 0x00000002ff0c7424 */ /* 0x000fe400078e00ff */
[----:B------:R-:W-:-:S07]  /*c580*/  IMAD.MOV.U32 R2, RZ, RZ, R14 ;  /* 0x000000ffff027224 */ /* 0x000fce00078e000e */
[----:B------:R-:W-:Y:S05]  /*c590*/  WARPSYNC.COLLECTIVE R15, `(.L_x_9161) ;  /* 0x000000000f087348 */ /* 0x000fea0003c00000 */
[----:B------:R0:W1:Y:S02]  /*c5a0*/  SHFL.IDX P6, R14, R13, R12, R11 ;  /* 0x0000000c0d0e7389 */ /* 0x00006400000c000b */
[----:B01----:R-:W-:Y:S01]  /*c5b0*/  ENDCOLLECTIVE ;  /* 0x000000000000791b */ /* 0x003fe20003800000 */
.L_x_9161:
[----:B------:R-:W-:-:S05]  /*c5c0*/  IADD3 R2, P0, R2, R0, RZ ;  /* 0x0000000002027210 */ /* 0x000fca0007f1e0ff */
[----:B------:R-:W-:-:S05]  /*c5d0*/  IMAD.X R3, RZ, RZ, R3, P0 ;  /* 0x000000ffff037224 */ /* 0x000fca00000e0603 */
[----:B------:R-:W-:Y:S01]  /*c5e0*/  @!PT LDS RZ, [RZ] ;  /* 0x00000000fffff984 */ /* 0x000fe20000000800 */
[----:B------:R-:W-:Y:S01]  /*c5f0*/  @!PT LDS RZ, [RZ] ;  /* 0x00000000fffff984 */ /* 0x000fe20000000800 */
[----:B------:R-:W-:Y:S01]  /*c600*/  @!PT LDS RZ, [RZ] ;  /* 0x00000000fffff984 */ /* 0x000fe20000000800 */
[----:B------:R-:W-:Y:S01]  /*c610*/  LDGSTS.E.BYPASS.LTC128B.128 [R6+0xc00], desc[UR48][R2.64], !P3 ;  /* 0x00c0000002067fae */ /* 0x000fe2000d901d70 */
[----:B------:R-:W-:Y:S01]  /*c620*/  IMAD.MOV.U32 R13, RZ, RZ, R8 ;  /* 0x000000ffff0d7224 */ /* 0x000fe200078e0008 */
[----:B------:R-:W-:Y:S02]  /*c630*/  LOP3.LUT P3, RZ, R35, 0x1, RZ, 0xc0, !PT ;  /* 0x0000000123ff7812 */ /* 0x000fe4000786c0ff */
        /* <DEDUP_REMOVED lines=10> */
.L_x_9162:
[----:B------:R-:W-:Y:S02]  /*c6e0*/  IMAD.MOV.U32 R13, RZ, RZ, R7 ;  /* 0x000000ffff0d7224 */ /* 0x000fe400078e0007 */
[----:B------:R-:W-:Y:S02]  /*c6f0*/  IMAD.MOV.U32 R12, RZ, RZ, 0x3 ;  /* 0x00000003ff0c7424 */ /* 0x000fe400078e00ff */
[----:B------:R-:W-:-:S07]  /*c700*/  IMAD.MOV.U32 R2, RZ, RZ, R14 ;  /* 0x000000ffff027224 */ /* 0x000fce00078e000e */
[----:B------:R-:W-:Y:S05]  /*c710*/  WARPSYNC.COLLECTIVE R15, `(.L_x_9163) ;  /* 0x000000000f087348 */ /* 0x000fea0003c00000 */
[----:B------:R0:W1:Y:S02]  /*c720*/  SHFL.IDX P6, R14, R13, R12, R11 ;  /* 0x0000000c0d0e7389 */ /* 0x00006400000c000b */
[----:B01----:R-:W-:Y:S01]  /*c730*/  ENDCOLLECTIVE ;  /* 0x000000000000791b */ /* 0x003fe20003800000 */
.L_x_9163:
[----:B------:R-:W-:-:S05]  /*c740*/  IADD3 R2, P0, R2, R0, RZ ;  /* 0x0000000002027210 */ /* 0x000fca0007f1e0ff */
[----:B------:R-:W-:-:S05]  /*c750*/  IMAD.X R3, RZ, RZ, R3, P0 ;  /* 0x000000ffff037224 */ /* 0x000fca00000e0603 */
[----:B------:R-:W-:Y:S01]  /*c760*/  @!PT LDS RZ, [RZ] ;  /* 0x00000000fffff984 */ /* 0x000fe20000000800 */
[----:B------:R-:W-:Y:S01]  /*c770*/  @!PT LDS RZ, [RZ] ;  /* 0x00000000fffff984 */ /* 0x000fe20000000800 */
[----:B------:R-:W-:Y:S01]  /*c780*/  @!PT LDS RZ, [RZ] ;  /* 0x00000000fffff984 */ /* 0x000fe20000000800 */
[----:B------:R-:W-:Y:S01]  /*c790*/  LDGSTS.E.BYPASS.LTC128B.128 [R6+0x1400], desc[UR48][R2.64], !P3 ;  /* 0x0140000002067fae */ /* 0x000fe2000d901d70 */
[----:B------:R-:W-:Y:S01]  /*c7a0*/  IMAD.MOV.U32 R13, RZ, RZ, R8 ;  /* 0x000000ffff0d7224 */ /* 0x000fe200078e0008 */
[C---:B------:R-:W-:Y:S02]  /*c7b0*/  LOP3.LUT P3, RZ, R16.reuse, 0x10000000, RZ, 0xc0, !PT ;  /* 0x1000000010ff7812 */ /* 0x040fe4000786c0ff */
        /* <DEDUP_REMOVED lines=10> */
.L_x_9164:
[----:B------:R-:W-:Y:S02]  /*c860*/  IMAD.MOV.U32 R13, RZ, RZ, R7 ;  /* 0x000000ffff0d7224 */ /* 0x000fe400078e0007 */
[----:B------:R-:W-:Y:S01]  /*c870*/  IMAD.MOV.U32 R12, RZ, RZ, 0x4 ;  /* 0x00000004ff0c7424 */ /* 0x000fe200078e00ff */
[----:B------:R-:W-:-:S07]  /*c880*/  MOV R2, R14 ;  /* 0x0000000e00027202 */ /* 0x000fce0000000f00 */
[----:B------:R-:W-:Y:S05]  /*c890*/  WARPSYNC.COLLECTIVE R15, `(.L_x_9165) ;  /* 0x000000000f087348 */ /* 0x000fea0003c00000 */
[----:B------:R0:W1:Y:S02]  /*c8a0*/  SHFL.IDX P6, R14, R13, R12, R11 ;  /* 0x0000000c0d0e7389 */ /* 0x00006400000c000b */
[----:B01----:R-:W-:Y:S01]  /*c8b0*/  ENDCOLLECTIVE ;  /* 0x000000000000791b */ /* 0x003fe20003800000 */
.L_x_9165:
[----:B------:R-:W-:-:S05]  /*c8c0*/  IADD3 R2, P0, R2, R0, RZ ;  /* 0x0000000002027210 */ /* 0x000fca0007f1e0ff */
[----:B------:R-:W-:-:S05]  /*c8d0*/  IMAD.X R3, RZ, RZ, R3, P0 ;  /* 0x000000ffff037224 */ /* 0x000fca00000e0603 */
[----:B------:R-:W-:Y:S01]  /*c8e0*/  @!PT LDS RZ, [RZ] ;  /* 0x00000000fffff984 */ /* 0x000fe20000000800 */
[----:B------:R-:W-:Y:S01]  /*c8f0*/  @!PT LDS RZ, [RZ] ;  /* 0x00000000fffff984 */ /* 0x000fe20000000800 */
[----:B------:R-:W-:Y:S01]  /*c900*/  @!PT LDS RZ, [RZ] ;  /* 0x00000000fffff984 */ /* 0x000fe20000000800 */
[----:B------:R-:W-:Y:S01]  /*c910*/  LDGSTS.E.BYPASS.LTC128B.128 [R6+0x1c00], desc[UR48][R2.64], !P3 ;  /* 0x01c0000002067fae */ /* 0x000fe2000d901d70 */
[C---:B------:R-:W-:Y:S01]  /*c920*/  LOP3.LUT P3, RZ, R16.reuse, 0x20000, RZ, 0xc0, !PT ;  /* 0x0002000010ff7812 */ /* 0x040fe2000786c0ff */
[----:B------:R-:W-:Y:S02]  /*c930*/  IMAD.MOV.U32 R13, RZ, RZ, R8 ;  /* 0x000000ffff0d7224 */ /* 0x000fe400078e0008 */
[----:B------:R-:W-:Y:S01]  /*c940*/  LDGSTS.E.BYPASS.LTC128B.128 [R6+0x4c00], desc[UR48][R2.64+0x80], !P2 ;  /* 0x04c0008002067fae */ /* 0x000fe2000d101d70 */
[----:B------:R-:W-:-:S03]  /*c950*/  LOP3.LUT P2, RZ, R16, 0x10000, RZ, 0xc0, !PT ;  /* 0x0001000010ff7812 */ /* 0x000fc6000784c0ff */
[----:B------:R-:W-:Y:S01]  /*c960*/  LDGSTS.E.BYPASS.LTC128B.128 [R6+0x7c00], desc[UR48][R2.64+0x100], !P1 ;  /* 0x07c0010002067fae */ /* 0x000fe2000c901d70 */
[----:B------:R-:W-:-:S03]  /*c970*/  LOP3.LUT P1, RZ, R16, 0x8000, RZ, 0xc0, !PT ;  /* 0x0000800010ff7812 */ /* 0x000fc6000782c0ff */
[----:B------:R0:W-:Y:S02]  /*c980*/  LDGSTS.E.BYPASS.LTC128B.128 [R6+0xac00], desc[UR48][R2.64+0x180], !P5 ;  /* 0x0ac0018002067fae */ /* 0x0001e4000e901d70 */
[----:B0-----:R-:W-:-:S08]  /*c990*/  IMAD.MOV.U32 R3, RZ, RZ, R14 ;  /* 0x000000ffff037224 */ /* 0x001fd000078e000e */
[----:B------:R-:W-:Y:S05]  /*c9a0*/  WARPSYNC.COLLECTIVE R15, `(.L_x_9166) ;  /* 0x000000000f087348 */ /* 0x000fea0003c00000 */
[----:B------:R0:W1:Y:S02]  /*c9b0*/  SHFL.IDX P6, R14, R13, R12, R11 ;  /* 0x0000000c0d0e7389 */ /* 0x00006400000c000b */
[----:B01----:R-:W-:Y:S01]  /*c9c0*/  ENDCOLLECTIVE ;  /* 0x000000000000791b */ /* 0x003fe20003800000 */
.L_x_9166:
[----:B------:R-:W-:Y:S02]  /*c9d0*/  IMAD.MOV.U32 R13, RZ, RZ, R7 ;  /* 0x000000ffff0d7224 */ /* 0x000fe400078e0007 */
[----:B------:R-:W-:Y:S02]  /*c9e0*/  IMAD.MOV.U32 R12, RZ, RZ, 0x5 ;  /* 0x00000005ff0c7424 */ /* 0x000fe400078e00ff */
[----:B------:R-:W-:-:S07]  /*c9f0*/  IMAD.MOV.U32 R2, RZ, RZ, R14 ;  /* 0x000000ffff027224 */ /* 0x000fce00078e000e */
[----:B------:R-:W-:Y:S05]  /*ca00*/  WARPSYNC.COLLECTIVE R15, `(.L_x_9167) ;  /* 0x000000000f087348 */ /* 0x000fea0003c00000 */
[----:B------:R0:W1:Y:S02]  /*ca10*/  SHFL.IDX P6, R14, R13, R12, R11 ;  /* 0x0000000c0d0e7389 */ /* 0x00006400000c000b */
[----:B01----:R-:W-:Y:S01]  /*ca20*/  ENDCOLLECTIVE ;  /* 0x000000000000791b */ /* 0x003fe20003800000 */
.L_x_9167:
        /* <DEDUP_REMOVED lines=9> */
[----:B------:R-:W-:-:S03]  /*cac0*/  IMAD.MOV.U32 R7, RZ, RZ, R14 ;  /* 0x000000ffff077224 */ /* 0x000fc600078e000e */
[----:B------:R0:W-:Y:S04]  /*cad0*/  LDGSTS.E.BYPASS.LTC128B.128 [R6+0xb400], desc[UR48][R2.64+0x180], !P1 ;  /* 0x0b40018002067fae */ /* 0x0001e8000c901d70 */
[----:B0-----:R-:W-:Y:S05]  /*cae0*/  WARPSYNC.COLLECTIVE R15, `(.L_x_9168) ;  /* 0x000000000f087348 */ /* 0x001fea0003c00000 */
[----:B------:R1:W2:Y:S02]  /*caf0*/  SHFL.IDX P6, R14, R13, R12, R11 ;  /* 0x0000000c0d0e7389 */ /* 0x0002a400000c000b */
[----:B012---:R-:W-:Y:S01]  /*cb00*/  ENDCOLLECTIVE ;  /* 0x000000000000791b */ /* 0x007fe20003800000 */
.L_x_9168:
[----:B------:R-:W-:Y:S05]  /*cb10*/  BRA `(.L_x_9169) ;  /* 0xffffffcc00e87947 */ /* 0x000fea000383ffff */
.L_x_9093:
[----:B0-----:R0:W1:Y:S02]  /*cb20*/  SYNCS.PHASECHK.TRANS64.TRYWAIT P0, [R18+URZ+0x22840], R26 ;  /* 0x0228401a120075a7 */ /* 0x001064000800017f */
[----:B-1----:R-:W-:Y:S05]  /*cb30*/  @!P0 NANOSLEEP.SYNCS 0x989680 ;  /* 0x009896800000895d */ /* 0x002fea0003900000 */
[----:B------:R-:W1:Y:S02]  /*cb40*/  @!P0 SYNCS.PHASECHK.TRANS64 P0, [R18+URZ+0x22840], R26 ;  /* 0x0228401a120085a7 */ /* 0x000e64000800007f */
[----:B-1----:R-:W-:Y:S05]  /*cb50*/  @!P0 BRA `(.L_x_9093) ;  /* 0xfffffffc00f08947 */ /* 0x002fea000383ffff */
[----:B------:R-:W-:Y:S05]  /*cb60*/  BRA `(.L_x_9170) ;  /* 0xffffffd000f47947 */ /* 0x000fea000383ffff */
.L_x_9094:
        /* <DEDUP_REMOVED lines=8> */
.L_x_9172:
[----:B------:R-:W-:Y:S05]  /*cbf0*/  BSYNC B1 ;  /* 0x0000000000017941 */ /* 0x000fea0003800000 */
.L_x_9171:
[----:B------:R-:W-:Y:S01]  /*cc00*/  IMAD.MOV.U32 R13, RZ, RZ, R21 ;  /* 0x000000ffff0d7224 */ /* 0x000fe200078e0015 */
[----:B------:R-:W-:Y:S01]  /*cc10*/  MOV R12, RZ ;  /* 0x000000ff000c7202 */ /* 0x000fe20000000f00 */
[----:B------:R-:W-:Y:S01]  /*cc20*/  IMAD.MOV.U32 R11, RZ, RZ, 0x181f ;  /* 0x0000181fff0b7424 */ /* 0x000fe200078e00ff */
[----:B------:R-:W-:Y:S01]  /*cc30*/  LEA R22, R22, UR37, 0x1 ;  /* 0x0000002516167c11 */ /* 0x000fe2000f8e08ff */
[----:B------:R-:W-:Y:S02]  /*cc40*/  IMAD.MOV.U32 R15, RZ, RZ, -0x1 ;  /* 0xffffffffff0f7424 */ /* 0x000fe400078e00ff */
[----:B------:R-:W-:-:S07]  /*cc50*/  IMAD.MOV.U32 R3, RZ, RZ, R14 ;  /* 0x000000ffff037224 */ /* 0x000fce00078e000e */
[----:B------:R-:W-:Y:S05]  /*cc60*/  WARPSYNC.COLLECTIVE R15, `(.L_x_9173) ;  /* 0x000000000f087348 */ /* 0x000fea0003c00000 */
[----:B------:R0:W1:Y:S02]  /*cc70*/  SHFL.IDX P6, R14, R13, R12, R11 ;  /* 0x0000000c0d0e7389 */ /* 0x00006400000c000b */
[----:B01----:R-:W-:Y:S01]  /*cc80*/  ENDCOLLECTIVE ;  /* 0x000000000000791b */ /* 0x003fe20003800000 */
.L_x_9173:
[----:B------:R-:W-:Y:S02]  /*cc90*/  IMAD.MOV.U32 R13, RZ, RZ, R24 ;  /* 0x000000ffff0d7224 */ /* 0x000fe400078e0018 */
[----:B------:R-:W-:Y:S01]  /*cca0*/  IMAD.MOV.U32 R12, RZ, RZ, 0x1 ;  /* 0x00000001ff0c7424 */ /* 0x000fe200078e00ff */
[----:B------:R-:W-:-:S13]  /*ccb0*/  IADD3 R2, P0, R14, R0, RZ ;  /* 0x000000000e027210 */ /* 0x000fda0007f1e0ff */
[----:B------:R-:W-:Y:S05]  /*ccc0*/  WARPSYNC.COLLECTIVE R15, `(.L_x_9174) ;  /* 0x000000000f087348 */ /* 0x000fea0003c00000 */
[----:B------:R0:W1:Y:S02]  /*ccd0*/  SHFL.IDX P6, R14, R13, R12, R11 ;  /* 0x0000000c0d0e7389 */ /* 0x00006400000c000b */
[----:B01----:R-:W-:Y:S01]  /*cce0*/  ENDCOLLECTIVE ;  /* 0x000000000000791b */ /* 0x003fe20003800000 */
.L_x_9174:
        /* <DEDUP_REMOVED lines=10> */
.L_x_9175:
[----:B------:R-:W-:Y:S02]  /*cd90*/  IMAD.MOV.U32 R13, RZ, RZ, R24 ;  /* 0x000000ffff0d7224 */ /* 0x000fe400078e0018 */
[----:B------:R-:W-:Y:S01]  /*cda0*/  IMAD.MOV.U32 R12, RZ, RZ, 0x2 ;  /* 0x00000002ff0c7424 */ /* 0x000fe200078e00ff */
[----:B------:R-:W-:-:S13]  /*cdb0*/  IADD3 R2, P0, R14, R0, RZ ;  /* 0x000000000e027210 */ /* 0x000fda0007f1e0ff */
[----:B------:R-:W-:Y:S05]  /*cdc0*/  WARPSYNC.COLLECTIVE R15, `(.L_x_9176) ;  /* 0x000000000f087348 */ /* 0x000fea0003c00000 */
[----:B------:R0:W1:Y:S02]  /*cdd0*/  SHFL.IDX P6, R14, R13, R12, R11 ;  /* 0x0000000c0d0e7389 */ /* 0x00006400000c000b */
[----:B01----:R-:W-:Y:S01]  /*cde0*/  ENDCOLLECTIVE ;  /* 0x000000000000791b */ /* 0x003fe20003800000 */
.L_x_9176:
        /* <DEDUP_REMOVED lines=10> */
.L_x_9177:
[----:B------:R-:W-:Y:S02]  /*ce90*/  IMAD.MOV.U32 R13, RZ, RZ, R24 ;  /* 0x000000ffff0d7224 */ /* 0x000fe400078e0018 */
[----:B------:R-:W-:Y:S02]  /*cea0*/  IMAD.MOV.U32 R12, RZ, RZ, 0x3 ;  /* 0x00000003ff0c7424 */ /* 0x000fe400078e00ff */
[----:B------:R-:W-:-:S07]  /*ceb0*/  IMAD.MOV.U32 R10, RZ, RZ, R14 ;  /* 0x000000ffff0a7224 */ /* 0x000fce00078e000e */
[----:B------:R-:W-:Y:S05]  /*cec0*/  WARPSYNC.COLLECTIVE R15, `(.L_x_9178) ;  /* 0x000000000f087348 */ /* 0x000fea0003c00000 */
[----:B------:R0:W1:Y:S02]  /*ced0*/  SHFL.IDX P6, R14, R13, R12, R11 ;  /* 0x0000000c0d0e7389 */ /* 0x00006400000c000b */
[----:B01----:R-:W-:Y:S01]  /*cee0*/  ENDCOLLECTIVE ;  /* 0x000000000000791b */ /* 0x003fe20003800000 */
.L_x_9178:
        /* <DEDUP_REMOVED lines=11> */
.L_x_9179:
[----:B------:R-:W-:Y:S02]  /*cfa0*/  IMAD.MOV.U32 R13, RZ, RZ, R24 ;  /* 0x000000ffff0d7224 */ /* 0x000fe400078e0018 */
[----:B------:R-:W-:Y:S02]  /*cfb0*/  IMAD.MOV.U32 R12, RZ, RZ, 0x4 ;  /* 0x00000004ff0c7424 */ /* 0x000fe400078e00ff */
[----:B------:R-:W-:-:S07]  /*cfc0*/  IMAD.MOV.U32 R2, RZ, RZ, R14 ;  /* 0x000000ffff027224 */ /* 0x000fce00078e000e */
[----:B------:R-:W-:Y:S05]  /*cfd0*/  WARPSYNC.COLLECTIVE R15, `(.L_x_9180) ;  /* 0x000000000f087348 */ /* 0x000fea0003c00000 */
[----:B------:R0:W1:Y:S02]  /*cfe0*/  SHFL.IDX P6, R14, R13, R12, R11 ;  /* 0x0000000c0d0e7389 */ /* 0x00006400000c000b */
[----:B01----:R-:W-:Y:S01]  /*cff0*/  ENDCOLLECTIVE ;  /* 0x000000000000791b */ /* 0x003fe20003800000 */
.L_x_9180:
        /* <DEDUP_REMOVED lines=11> */
.L_x_9181:
[----:B------:R-:W-:Y:S02]  /*d0b0*/  IMAD.MOV.U32 R13, RZ, RZ, R24 ;  /* 0x000000ffff0d7224 */ /* 0x000fe400078e0018 */
[----:B------:R-:W-:Y:S02]  /*d0c0*/  IMAD.MOV.U32 R12, RZ, RZ, 0x5 ;  /* 0x00000005ff0c7424 */ /* 0x000fe400078e00ff */
[----:B------:R-:W-:-:S07]  /*d0d0*/  IMAD.MOV.U32 R2, RZ, RZ, R14 ;  /* 0x000000ffff027224 */ /* 0x000fce00078e000e */
[----:B------:R-:W-:Y:S05]  /*d0e0*/  WARPSYNC.COLLECTIVE R15, `(.L_x_9182) ;  /* 0x000000000f087348 */ /* 0x000fea0003c00000 */
[----:B------:R0:W1:Y:S02]  /*d0f0*/  SHFL.IDX P6, R14, R13, R12, R11 ;  /* 0x0000000c0d0e7389 */ /* 0x00006400000c000b */
[----:B01----:R-:W-:Y:S01]  /*d100*/  ENDCOLLECTIVE ;  /* 0x000000000000791b */ /* 0x003fe20003800000 */
.L_x_9182:
        /* <DEDUP_REMOVED lines=11> */
.L_x_9183:
[----:B------:R-:W-:Y:S05]  /*d1c0*/  BRA `(.L_x_9184) ;  /* 0xffffffd0002c7947 */ /* 0x000fea000383ffff */
.L_x_9099:
[----:B--2---:R2:W3:Y:S02]  /*d1d0*/  SYNCS.PHASECHK.TRANS64.TRYWAIT P0, [R18+URZ+0x22860], R26 ;  /* 0x0228601a120075a7 */ /* 0x0044e4000800017f */
[----:B---3--:R-:W-:Y:S05]  /*d1e0*/  @!P0 NANOSLEEP.SYNCS 0x989680 ;  /* 0x009896800000895d */ /* 0x008fea0003900000 */
[----:B------:R-:W3:Y:S02]  /*d1f0*/  @!P0 SYNCS.PHASECHK.TRANS64 P0, [R18+URZ+0x22860], R26 ;  /* 0x0228601a120085a7 */ /* 0x000ee4000800007f */
[----:B---3--:R-:W-:Y:S05]  /*d200*/  @!P0 BRA `(.L_x_9099) ;  /* 0xfffffffc00f08947 */ /* 0x008fea000383ffff */
[----:B------:R-:W-:Y:S05]  /*d210*/  BRA `(.L_x_9185) ;  /* 0xffffffd0007c7947 */ /* 0x000fea000383ffff */
.L_x_9100:
[----:B------:R-:W-:Y:S01]  /*d220*/  BSSY B1, `(.L_x_9186) ;  /* 0x0000008000017945 */ /* 0x000fe20003800000 */
[----:B------:R-:W-:Y:S02]  /*d230*/  IMAD.MOV.U32 R13, RZ, RZ, R23 ;  /* 0x000000ffff0d7224 */ /* 0x000fe400078e0017 */
[----:B------:R-:W-:Y:S02]  /*d240*/  IMAD.MOV.U32 R12, RZ, RZ, RZ ;  /* 0x000000ffff0c7224 */ /* 0x000fe400078e00ff */
[----:B------:R-:W-:Y:S02]  /*d250*/  IMAD.MOV.U32 R11, RZ, RZ, 0x181f ;  /* 0x0000181fff0b7424 */ /* 0x000fe400078e00ff */
[----:B------:R-:W-:-:S07]  /*d260*/  IMAD.MOV.U32 R15, RZ, RZ, -0x1 ;  /* 0xffffffffff0f7424 */ /* 0x000fce00078e00ff */
[----:B012---:R-:W-:Y:S05]  /*d270*/  WARPSYNC.COLLECTIVE R15, `(.L_x_9187) ;  /* 0x000000000f087348 */ /* 0x007fea0003c00000 */
[----:B------:R3:W4:Y:S02]  /*d280*/  SHFL.IDX P6, R14, R13, R12, R11 ;  /* 0x0000000c0d0e7389 */ /* 0x00072400000c000b */
[----:B01234-:R-:W-:Y:S01]  /*d290*/  ENDCOLLECTIVE ;  /* 0x000000000000791b */ /* 0x01ffe20003800000 */
.L_x_9187:
[----:B------:R-:W-:Y:S05]  /*d2a0*/  BSYNC B1 ;  /* 0x0000000000017941 */ /* 0x000fea0003800000 */
.L_x_9186:
[----:B------:R-:W-:Y:S01]  /*d2b0*/  MOV R13, R21 ;  /* 0x00000015000d7202 */ /* 0x000fe20000000f00 */
[----:B------:R-:W-:Y:S01]  /*d2c0*/  IMAD.MOV.U32 R12, RZ, RZ, RZ ;  /* 0x000000ffff0c7224 */ /* 0x000fe200078e00ff */
[----:B------:R-:W-:Y:S01]  /*d2d0*/  LEA R22, R22, UR37, 0x1 ;  /* 0x0000002516167c11 */ /* 0x000fe2000f8e08ff */
[----:B------:R-:W-:Y:S02]  /*d2e0*/  IMAD.MOV.U32 R11, RZ, RZ, 0x181f ;  /* 0x0000181fff0b7424 */ /* 0x000fe400078e00ff */
[----:B------:R-:W-:Y:S02]  /*d2f0*/  IMAD.MOV.U32 R15, RZ, RZ, -0x1 ;  /* 0xffffffffff0f7424 */ /* 0x000fe400078e00ff */
[----:B------:R-:W-:-:S07]  /*d300*/  IMAD.MOV.U32 R3, RZ, RZ, R14 ;  /* 0x000000ffff037224 */ /* 0x000fce00078e000e */
[----:B------:R-:W-:Y:S05]  /*d310*/  WARPSYNC.COLLECTIVE R15, `(.L_x_9188) ;  /* 0x000000000f087348 */ /* 0x000fea0003c00000 */
[----:B------:R0:W1:Y:S02]  /*d320*/  SHFL.IDX P6, R14, R13, R12, R11 ;  /* 0x0000000c0d0e7389 */ /* 0x00006400000c000b */
[----:B01----:R-:W-:Y:S01]  /*d330*/  ENDCOLLECTIVE ;  /* 0x000000000000791b */ /* 0x003fe20003800000 */
.L_x_9188:
[----:B------:R-:W-:Y:S02]  /*d340*/  IMAD.MOV.U32 R13, RZ, RZ, R23 ;  /* 0x000000ffff0d7224 */ /* 0x000fe400078e0017 */
[----:B------:R-:W-:Y:S01]  /*d350*/  IMAD.MOV.U32 R12, RZ, RZ, 0x1 ;  /* 0x00000001ff0c7424 */ /* 0x000fe200078e00ff */
[----:B------:R-:W-:-:S13]  /*d360*/  IADD3 R2, P0, R14, R0, RZ ;  /* 0x000000000e027210 */ /* 0x000fda0007f1e0ff */
[----:B------:R-:W-:Y:S05]  /*d370*/  WARPSYNC.COLLECTIVE R15, `(.L_x_9189) ;  /* 0x000000000f087348 */ /* 0x000fea0003c00000 */
[----:B------:R0:W1:Y:S02]  /*d380*/  SHFL.IDX P6, R14, R13, R12, R11 ;  /* 0x0000000c0d0e7389 */ /* 0x00006400000c000b */
[----:B01----:R-:W-:Y:S01]  /*d390*/  ENDCOLLECTIVE ;  /* 0x000000000000791b */ /* 0x003fe20003800000 */
.L_x_9189:
[----:B------:R-:W-:-:S05]  /*d3a0*/  IMAD.X R3, RZ, RZ, R3, P0 ;  /* 0x000000ffff037224 */ /* 0x000fca00000e0603 */
[----:B------:R-:W-:Y:S01]  /*d3b0*/  @!PT LDS RZ, [RZ] ;  /* 0x00000000fffff984 */ /* 0x000fe20000000800 */
[----:B------:R-:W-:Y:S01]  /*d3c0*/  @!PT LDS RZ, [RZ] ;  /* 0x00000000fffff984 */ /* 0x000fe20000000800 */
[----:B------:R-:W-:Y:S01]  /*d3d0*/  @!PT LDS RZ, [RZ] ;  /* 0x00000000fffff984 */ /* 0x000fe20000000800 */
[----:B------:R-:W-:Y:S04]  /*d3e0*/  LDGSTS.E.BYPASS.LTC128B.128 [R22+0x400], desc[UR48][R2.64], !P4 ;  /* 0x0040000002167fae */ /* 0x000fe8000e101d70 */
[----:B------:R-:W-:Y:S01]  /*d3f0*/  LDGSTS.E.BYPASS.LTC128B.128 [R22+0x3400], desc[UR48][R2.64+0x80], !P3 ;  /* 0x0340008002167fae */ /* 0x000fe2000d901d70 */
[----:B------:R-:W-:-:S03]  /*d400*/  IMAD.MOV.U32 R13, RZ, RZ, R21 ;  /* 0x000000ffff0d7224 */ /* 0x000fc600078e0015 */
[----:B------:R-:W-:Y:S04]  /*d410*/  LDGSTS.E.BYPASS.LTC128B.128 [R22+0x6400], desc[UR48][R2.64+0x100], !P2 ;  /* 0x0640010002167fae */ /* 0x000fe8000d101d70 */
[----:B------:R0:W-:Y:S02]  /*d420*/  LDGSTS.E.BYPASS.LTC128B.128 [R22+0x9400], desc[UR48][R2.64+0x180], !P1 ;  /* 0x0940018002167fae */ /* 0x0001e4000c901d70 */
[----:B0-----:R-:W-:-:S07]  /*d430*/  IMAD.MOV.U32 R3, RZ, RZ, R14 ;  /* 0x000000ffff037224 */ /* 0x001fce00078e000e */
[----:B------:R-:W-:Y:S05]  /*d440*/  WARPSYNC.COLLECTIVE R15, `(.L_x_9190) ;  /* 0x000000000f087348 */ /* 0x000fea0003c00000 */
[----:B------:R0:W1:Y:S02]  /*d450*/  SHFL.IDX P6, R14, R13, R12, R11 ;  /* 0x0000000c0d0e7389 */ /* 0x00006400000c000b */
[----:B01----:R-:W-:Y:S01]  /*d460*/  ENDCOLLECTIVE ;  /* 0x000000000000791b */ /* 0x003fe20003800000 */
.L_x_9190:
[----:B------:R-:W-:Y:S02]  /*d470*/  IMAD.MOV.U32 R13, RZ, RZ, R23 ;  /* 0x000000ffff0d7224 */ /* 0x000fe400078e0017 */
[----:B------:R-:W-:Y:S01]  /*d480*/  IMAD.MOV.U32 R12, RZ, RZ, 0x2 ;  /* 0x00000002ff0c7424 */ /* 0x000fe200078e00ff */
[----:B------:R-:W-:-:S13]  /*d490*/  IADD3 R2, P0, R14, R0, RZ ;  /* 0x000000000e027210 */ /* 0x000fda0007f1e0ff */
[----:B------:R-:W-:Y:S05]  /*d4a0*/  WARPSYNC.COLLECTIVE R15, `(.L_x_9191) ;  /* 0x000000000f087348 */ /* 0x000fea0003c00000 */
[----:B------:R0:W1:Y:S02]  /*d4b0*/  SHFL.IDX P6, R14, R13, R12, R11 ;  /* 0x0000000c0d0e7389 */ /* 0x00006400000c000b */
[----:B01----:R-:W-:Y:S01]  /*d4c0*/  ENDCOLLECTIVE ;  /* 0x000000000000791b */ /* 0x003fe20003800000 */
.L_x_9191:
        /* <DEDUP_REMOVED lines=13> */
.L_x_9192:
[----:B------:R-:W-:Y:S02]  /*d5a0*/  IMAD.MOV.U32 R13, RZ, RZ, R23 ;  /* 0x000000ffff0d7224 */ /* 0x000fe400078e0017 */
[----:B------:R-:W-:Y:S01]  /*d5b0*/  IMAD.MOV.U32 R12, RZ, RZ, 0x3 ;  /* 0x00000003ff0c7424 */ /* 0x000fe200078e00ff */
[----:B------:R-:W-:-:S13]  /*d5c0*/  IADD3 R2, P0, R14, R0, RZ ;  /* 0x000000000e027210 */ /* 0x000fda0007f1e0ff */
[----:B------:R-:W-:Y:S05]  /*d5d0*/  WARPSYNC.COLLECTIVE R15, `(.L_x_9193) ;  /* 0x000000000f087348 */ /* 0x000fea0003c00000 */
[----:B------:R0:W1:Y:S02]  /*d5e0*/  SHFL.IDX P6, R14, R13, R12, R11 ;  /* 0x0000000c0d0e7389 */ /* 0x00006400000c000b */
[----:B01----:R-:W-:Y:S01]  /*d5f0*/  ENDCOLLECTIVE ;  /* 0x000000000000791b */ /* 0x003fe20003800000 */
.L_x_9193:
[----:B------:R-:W-:-:S05]  /*d600*/  IMAD.X R3, RZ, RZ, R3, P0 ;  /* 0x000000ffff037224 */ /* 0x000fca00000e0603 */
[----:B------:R-:W-:Y:S01]  /*d610*/  @!PT LDS RZ, [RZ] ;  /* 0x00000000fffff984 */ /* 0x000fe20000000800 */
[----:B------:R-:W-:Y:S01]  /*d620*/  @!PT LDS RZ, [RZ] ;  /* 0x00000000fffff984 */ /* 0x000fe20000000800 */
[----:B------:R-:W-:Y:S01]  /*d630*/  @!PT LDS RZ, [RZ] ;  /* 0x00000000fffff984 */ /* 0x000fe20000000800 */
[----:B------:R-:W-:Y:S04]  /*d640*/  LDGSTS.E.BYPASS.LTC128B.128 [R22+0x1400], desc[UR48][R2.64], !P4 ;  /* 0x0140000002167fae */ /* 0x000fe8000e101d70 */
[----:B------:R-:W-:Y:S01]  /*d650*/  LDGSTS.E.BYPASS.LTC128B.128 [R22+0x4400], desc[UR48][R2.64+0x80], !P3 ;  /* 0x0440008002167fae */ /* 0x000fe2000d901d70 */
[----:B------:R-:W-:-:S03]  /*d660*/  MOV R13, R21 ;  /* 0x00000015000d7202 */ /* 0x000fc60000000f00 */
[----:B------:R-:W-:Y:S04]  /*d670*/  LDGSTS.E.BYPASS.LTC128B.128 [R22+0x7400], desc[UR48][R2.64+0x100], !P2 ;  /* 0x0740010002167fae */ /* 0x000fe8000d101d70 */
[----:B------:R0:W-:Y:S02]  /*d680*/  LDGSTS.E.BYPASS.LTC128B.128 [R22+0xa400], desc[UR48][R2.64+0x180], !P1 ;  /* 0x0a40018002167fae */ /* 0x0001e4000c901d70 */
[----:B0-----:R-:W-:-:S07]  /*d690*/  IMAD.MOV.U32 R3, RZ, RZ, R14 ;  /* 0x000000ffff037224 */ /* 0x001fce00078e000e */
[----:B------:R-:W-:Y:S05]  /*d6a0*/  WARPSYNC.COLLECTIVE R15, `(.L_x_9194) ;  /* 0x000000000f087348 */ /* 0x000fea0003c00000 */
[----:B------:R0:W1:Y:S02]  /*d6b0*/  SHFL.IDX P6, R14, R13, R12, R11 ;  /* 0x0000000c0d0e7389 */ /* 0x00006400000c000b */
[----:B01----:R-:W-:Y:S01]  /*d6c0*/  ENDCOLLECTIVE ;  /* 0x000000000000791b */ /* 0x003fe20003800000 */
.L_x_9194:
[----:B------:R-:W-:Y:S02]  /*d6d0*/  IMAD.MOV.U32 R13, RZ, RZ, R23 ;  /* 0x000000ffff0d7224 */ /* 0x000fe400078e0017 */
[----:B------:R-:W-:Y:S01]  /*d6e0*/  IMAD.MOV.U32 R12, RZ, RZ, 0x4 ;  /* 0x00000004ff0c7424 */ /* 0x000fe200078e00ff */
[----:B------:R-:W-:-:S13]  /*d6f0*/  IADD3 R2, P0, R14, R0, RZ ;  /* 0x000000000e027210 */ /* 0x000fda0007f1e0ff */
[----:B------:R-:W-:Y:S05]  /*d700*/  WARPSYNC.COLLECTIVE R15, `(.L_x_9195) ;  /* 0x000000000f087348 */ /* 0x000fea0003c00000 */
[----:B------:R0:W1:Y:S02]  /*d710*/  SHFL.IDX P6, R14, R13, R12, R11 ;  /* 0x0000000c0d0e7389 */ /* 0x00006400000c000b */
[----:B01----:R-:W-:Y:S01]  /*d720*/  ENDCOLLECTIVE ;  /* 0x000000000000791b */ /* 0x003fe20003800000 */
.L_x_9195:
        /* <DEDUP_REMOVED lines=13> */
.L_x_9196:
[----:B------:R-:W-:Y:S02]  /*d800*/  IMAD.MOV.U32 R13, RZ, RZ, R23 ;  /* 0x000000ffff0d7224 */ /* 0x000fe400078e0017 */
[----:B------:R-:W-:Y:S02]  /*d810*/  IMAD.MOV.U32 R12, RZ, RZ, 0x5 ;  /* 0x00000005ff0c7424 */ /* 0x000fe400078e00ff */
[----:B------:R-:W-:-:S07]  /*d820*/  IMAD.MOV.U32 R2, RZ, RZ, R14 ;  /* 0x000000ffff027224 */ /* 0x000fce00078e000e */
[----:B------:R-:W-:Y:S05]  /*d830*/  WARPSYNC.COLLECTIVE R15, `(.L_x_9197) ;  /* 0x000000000f087348 */ /* 0x000fea0003c00000 */
[----:B------:R0:W1:Y:S02]  /*d840*/  SHFL.IDX P6, R14, R13, R12, R11 ;  /* 0x0000000c0d0e7389 */ /* 0x00006400000c000b */
[----:B01----:R-:W-:Y:S01]  /*d850*/  ENDCOLLECTIVE ;  /* 0x000000000000791b */ /* 0x003fe20003800000 */
.L_x_9197:
        /* <DEDUP_REMOVED lines=14> */
.L_x_9198:
[----:B------:R-:W-:Y:S05]  /*d940*/  BRA `(.L_x_9199) ;  /* 0xffffffcc00c47947 */ /* 0x000fea000383ffff */
.L_x_9106:
[----:B0-----:R0:W3:Y:S02]  /*d950*/  SYNCS.PHASECHK.TRANS64.TRYWAIT P0, [R4+URZ+0x22820], R0 ;  /* 0x02282000040075a7 */ /* 0x0010e4000800017f */
[----:B---3--:R-:W-:Y:S05]  /*d960*/  @!P0 NANOSLEEP.SYNCS 0x989680 ;  /* 0x009896800000895d */ /* 0x008fea0003900000 */
[----:B------:R-:W3:Y:S02]  /*d970*/  @!P0 SYNCS.PHASECHK.TRANS64 P0, [R4+URZ+0x22820], R0 ;  /* 0x02282000040085a7 */ /* 0x000ee4000800007f */
[----:B---3--:R-:W-:Y:S05]  /*d980*/  @!P0 BRA `(.L_x_9106) ;  /* 0xfffffffc00f08947 */ /* 0x008fea000383ffff */
[----:B------:R-:W-:Y:S05]  /*d990*/  BRA `(.L_x_9200) ;  /* 0xffffffd000707947 */ /* 0x000fea000383ffff */
.L_x_9107:
        /* <DEDUP_REMOVED lines=11> */
.L_x_9202:
[----:B------:R-:W-:Y:S05]  /*da50*/  BSYNC B0 ;  /* 0x0000000000007941 */ /* 0x000fea0003800000 */
.L_x_9201:
[----:B------:R-:W-:Y:S05]  /*da60*/  BRA `(.L_x_9203) ;  /* 0xffffffd000587947 */ /* 0x000fea000383ffff */
.L_x_9110:
[----:B------:R-:W-:Y:S01]  /*da70*/  BSSY B1, `(.L_x_9204) ;  /* 0x0000006000017945 */ /* 0x000fe20003800000 */
[----:B------:R-:W-:-:S07]  /*da80*/  IMAD.MOV.U32 R15, RZ, RZ, -0x1 ;  /* 0xffffffffff0f7424 */ /* 0x000fce00078e00ff */
[----:B012---:R-:W-:Y:S05]  /*da90*/  WARPSYNC.COLLECTIVE R15, `(.L_x_9205) ;  /* 0x000000000f0c7348 */ /* 0x007fea0003c00000 */
[----:B------:R-:W-:Y:S02]  /*daa0*/  ELECT P6, UR62, PT ;  /* 0x00000000003e782f */ /* 0x000fe400038c0000 */
[----:B------:R-:W-:Y:S01]  /*dab0*/  MOV R14, UR62 ;  /* 0x0000003e000e7c02 */ /* 0x000fe20008000f00 */
[----:B012---:R-:W-:Y:S10]  /*dac0*/  ENDCOLLECTIVE ;  /* 0x000000000000791b */ /* 0x007ff40003800000 */
.L_x_9205:
[----:B------:R-:W-:Y:S05]  /*dad0*/  BSYNC B1 ;  /* 0x0000000000017941 */ /* 0x000fea0003800000 */
.L_x_9204:
[----:B------:R-:W-:Y:S05]  /*dae0*/  BRA `(.L_x_9206) ;  /* 0xffffffd000507947 */ /* 0x000fea000383ffff */
.L_x_9112:
[----:B0-----:R0:W3:Y:S02]  /*daf0*/  SYNCS.PHASECHK.TRANS64.TRYWAIT P1, [R3+URZ+0x22840], R2 ;  /* 0x02284002030075a7 */ /* 0x0010e4000802017f */
[----:B---3--:R-:W-:Y:S05]  /*db00*/  @!P1 NANOSLEEP.SYNCS 0x989680 ;  /* 0x009896800000995d */ /* 0x008fea0003900000 */
[----:B------:R-:W3:Y:S02]  /*db10*/  @!P1 SYNCS.PHASECHK.TRANS64 P1, [R3+URZ+0x22840], R2 ;  /* 0x02284002030095a7 */ /* 0x000ee4000802007f */
[----:B---3--:R-:W-:Y:S05]  /*db20*/  @!P1 BRA `(.L_x_9112) ;  /* 0xfffffffc00f09947 */ /* 0x008fea000383ffff */
[----:B------:R-:W-:Y:S05]  /*db30*/  BRA `(.L_x_9207) ;  /* 0xffffffd000707947 */ /* 0x000fea000383ffff */
.L_x_9114:
[----:B---3--:R3:W4:Y:S02]  /*db40*/  SYNCS.PHASECHK.TRANS64.TRYWAIT P1, [R17+URZ+0x22840], R0 ;  /* 0x02284000110075a7 */ /* 0x008724000802017f */
[----:B----4-:R-:W-:Y:S05]  /*db50*/  @!P1 NANOSLEEP.SYNCS 0x989680 ;  /* 0x009896800000995d */ /* 0x010fea0003900000 */
[----:B------:R-:W4:Y:S02]  /*db60*/  @!P1 SYNCS.PHASECHK.TRANS64 P1, [R17+URZ+0x22840], R0 ;  /* 0x02284000110095a7 */ /* 0x000f24000802007f */
[----:B----4-:R-:W-:Y:S05]  /*db70*/  @!P1 BRA `(.L_x_9114) ;  /* 0xfffffffc00f09947 */ /* 0x010fea000383ffff */
[----:B------:R-:W-:Y:S05]  /*db80*/  BRA `(.L_x_9208) ;  /* 0xffffffd0007c7947 */ /* 0x000fea000383ffff */
.L_x_9116:
[----:B----4-:R4:W0:Y:S02]  /*db90*/  SYNCS.PHASECHK.TRANS64.TRYWAIT P1, [R3+URZ+0x22860], R2 ;  /* 0x02286002030075a7 */ /* 0x010824000802017f */
[----:B0-----:R-:W-:Y:S05]  /*dba0*/  @!P1 NANOSLEEP.SYNCS 0x989680 ;  /* 0x009896800000995d */ /* 0x001fea0003900000 */
[----:B------:R-:W0:Y:S02]  /*dbb0*/  @!P1 SYNCS.PHASECHK.TRANS64 P1, [R3+URZ+0x22860], R2 ;  /* 0x02286002030095a7 */ /* 0x000e24000802007f */
[----:B0-----:R-:W-:Y:S05]  /*dbc0*/  @!P1 BRA `(.L_x_9116) ;  /* 0xfffffffc00f09947 */ /* 0x001fea000383ffff */
[----:B------:R-:W-:Y:S05]  /*dbd0*/  BRA `(.L_x_9209) ;  /* 0xffffffd000787947 */ /* 0x000fea000383ffff */
.L_x_9210:
        /* <DEDUP_REMOVED lines=10> */
.L_x_15551:


//--------------------- .text._ZN7cutlass13device_kernelIN5flash11enable_sm90INS1_16FlashAttnFwdSm90INS1_25CollectiveMainloopFwdSm90ILi2EN4cute5tupleIJNS5_1CILi1EEES8_S8_EEENS6_IJNS7_ILi128EEENS7_ILi96EEENS7_ILi64EEEEEELi256ENS_10bfloat16_tEfNS_4arch4Sm90ELb0ELb0ELb0ELb0ELb1ELb0ELb1ELb1ELb0ELb1ELb0ELb0EEENS1_21CollectiveEpilogueFwdINS6_IJSA_NS7_ILi256EEESB_EEES9_SE_SG_Li256ELb0ELb1ELb0ELb0EEENS1_29StaticPersistentTileSchedulerILb0EEEEEEEEEvNT_6ParamsE --------------------------
	.section	.text._ZN7cutlass13device_kernelIN5flash11enable_sm90INS1_16FlashAttnFwdSm90INS1_25CollectiveMainloopFwdSm90ILi2EN4cute5tupleIJNS5_1CILi1EEES8_S8_EEENS6_IJNS7_ILi128EEENS7_ILi96EEENS7_ILi64EEEEEELi256ENS_10bfloat16_tEfNS_4arch4Sm90ELb0ELb0ELb0ELb0ELb1ELb0ELb1ELb1ELb0ELb1ELb0ELb0EEENS1_21CollectiveEpilogueFwdINS6_IJSA_NS7_ILi256EEESB_EEES9_SE_SG_Li256ELb0ELb1ELb0ELb0EEENS1_29StaticPersistentTileSchedulerILb0EEEEEEEEEvNT_6ParamsE,"ax",@progbits
	.align	128
.text._ZN7cutlass13device_kernelIN5flash11enable_sm90INS1_16FlashAttnFwdSm90INS1_25CollectiveMainloopFwdSm90ILi2EN4cute5tupleIJNS5_1CILi1EEES8_S8_EEENS6_IJNS7_ILi128EEENS7_ILi96EEENS7_ILi64EEEEEELi256ENS_10bfloat16_tEfNS_4arch4Sm90ELb0ELb0ELb0ELb0ELb1ELb0ELb1ELb1ELb0ELb1ELb0ELb0EEENS1_21CollectiveEpilogueFwdINS6_IJSA_NS7_ILi256EEESB_EEES9_SE_SG_Li256ELb0ELb1ELb0ELb0EEENS1_29StaticPersistentTileSchedulerILb0EEEEEEEEEvNT_6ParamsE:
        .type           _ZN7cutlass13device_kernelIN5flash11enable_sm90INS1_16FlashAttnFwdSm90INS1_25CollectiveMainloopFwdSm90ILi2EN4cute5tupleIJNS5_1CILi1EEES8_S8_EEENS6_IJNS7_ILi128EEENS7_ILi96EEENS7_ILi64EEEEEELi256ENS_10bfloat16_tEfNS_4arch4Sm90ELb0ELb0ELb0ELb0ELb1ELb0ELb1ELb1ELb0ELb1ELb0ELb0EEENS1_21CollectiveEpilogueFwdINS6_IJSA_NS7_ILi256EEESB_EEES9_SE_SG_Li256ELb0ELb1ELb0ELb0EEENS1_29StaticPersistentTileSchedulerILb0EEEEEEEEEvNT_6ParamsE,@function
        .size           _ZN7cutlass13device_kernelIN5flash11enable_sm90INS1_16FlashAttnFwdSm90INS1_25CollectiveMainloopFwdSm90ILi2EN4cute5tupleIJNS5_1CILi1EEES8_S8_EEENS6_IJNS7_ILi128EEENS7_ILi96EEENS7_ILi64EEEEEELi256ENS_10bfloat16_tEfNS_4arch4Sm90ELb0ELb0ELb0ELb0ELb1ELb0ELb1ELb1ELb0ELb1ELb0ELb0EEENS1_21CollectiveEpilogueFwdINS6_IJSA_NS7_ILi256EEESB_EEES9_SE_SG_Li256ELb0ELb1ELb0ELb0EEENS1_29StaticPersistentTileSchedulerILb0EEEEEEEEEvNT_6ParamsE,(.L_x_15552 - _ZN7cutlass13device_kernelIN5flash11enable_sm90INS1_16FlashAttnFwdSm90INS1_25CollectiveMainloopFwdSm90ILi2EN4cute5tupleIJNS5_1CILi1EEES8_S8_EEENS6_IJNS7_ILi128EEENS7_ILi96EEENS7_ILi64EEEEEELi256ENS_10bfloat16_tEfNS_4arch4Sm90ELb0ELb0ELb0ELb0ELb1ELb0ELb1ELb1ELb0ELb1ELb0ELb0EEENS1_21CollectiveEpilogueFwdINS6_IJSA_NS7_ILi256EEESB_EEES9_SE_SG_Li256ELb0ELb1ELb0ELb0EEENS1_29StaticPersistentTileSchedulerILb0EEEEEEEEEvNT_6ParamsE)
        .other          _ZN7cutlass13device_kernelIN5flash11enable_sm90INS1_16FlashAttnFwdSm90INS1_25CollectiveMainloopFwdSm90ILi2EN4cute5tupleIJNS5_1CILi1EEES8_S8_EEENS6_IJNS7_ILi128EEENS7_ILi96EEENS7_ILi64EEEEEELi256ENS_10bfloat16_tEfNS_4arch4Sm90ELb0ELb0ELb0ELb0ELb1ELb0ELb1ELb1ELb0ELb1ELb0ELb0EEENS1_21CollectiveEpilogueFwdINS6_IJSA_NS7_ILi256EEESB_EEES9_SE_SG_Li256ELb0ELb1ELb0ELb0EEENS1_29StaticPersistentTileSchedulerILb0EEEEEEEEEvNT_6ParamsE,@"STO_CUDA_ENTRY STV_DEFAULT"
_ZN7cutlass13device_kernelIN5flash11enable_sm90INS1_16FlashAttnFwdSm90INS1_25CollectiveMainloopFwdSm90ILi2EN4cute5tupleIJNS5_1CILi1EEES8_S8_EEENS6_IJNS7_ILi128EEENS7_ILi96EEENS7_ILi64EEEEEELi256ENS_10bfloat16_tEfNS_4arch4Sm90ELb0ELb0ELb0ELb0ELb1ELb0ELb1ELb1ELb0ELb1ELb0ELb0EEENS1_21CollectiveEpilogueFwdINS6_IJSA_NS7_ILi256EEESB_EEES9_SE_SG_Li256ELb0ELb1ELb0ELb0EEENS1_29StaticPersistentTileSchedulerILb0EEEEEEEEEvNT_6ParamsE:
        /* <DEDUP_REMOVED lines=43> */
[----:B------:R0:W0:Y:S01]  /*02b0*/  SYNCS.EXCH.64 URZ, [UR8+0x32440], UR6 ;  /* 0x03244006083f75b2 */ /* 0x0000220008000100 */
[----:B------:R0:W0:Y:S01]  /*02c0*/  SYNCS.EXCH.64 URZ, [UR8+0x32438], UR4 ;  /* 0x03243804083f75b2 */ /* 0x0000220008000100 */
[----:B------:R0:W0:Y:S01]  /*02d0*/  SYNCS.EXCH.64 URZ, [UR8+0x32448], UR6 ;  /* 0x03244806083f75b2 */ /* 0x0000220008000100 */
[----:B------:R-:W-:Y:S01]  /*02e0*/  NOP ;  /* 0x0000000000007918 */ /* 0x000fe20000000000 */
.L_x_9211:
        /* <DEDUP_REMOVED lines=22> */
.L_x_9212:
        /* <DEDUP_REMOVED lines=18> */
.L_x_9213:
        /* <DEDUP_REMOVED lines=22> */
.L_x_9214:
        /* <DEDUP_REMOVED lines=23> */
.L_x_9215:
        /* <DEDUP_REMOVED lines=8> */
.L_x_9217:
        /* <DEDUP_REMOVED lines=23> */
[----:B------:R-:W-:Y:S01]  /*0a30*/  LEA.HI R200, R0, R19, RZ, 0x3 ;  /* 0x0000001300c87211 */ /* 0x000fe200078f18ff */
[----:B------:R-:W-:Y:S01]  /*0a40*/  IMAD.IADD R206, R19, 0x1, -R206 ;  /* 0x0000000113ce7824 */ /* 0x000fe200078e0ace */
[----:B------:R-:W-:-:S02]  /*0a50*/  LOP3.LUT R4, R2, 0x3fffff0, RZ, 0xc0, !PT ;  /* 0x03fffff002047812 */ /* 0x000fc400078ec0ff */
[----:B------:R-:W-:Y:S02]  /*0a60*/  SHF.R.S32.HI R5, RZ, 0x4, R2 ;  /* 0x00000004ff057819 */ /* 0x000fe40000011402 */
[----:B------:R-:W-:Y:S01]  /*0a70*/  SHF.R.S32.HI R9, RZ, 0x1f, R206 ;  /* 0x0000001fff097819 */ /* 0x000fe200000114ce */
[----:B------:R-:W-:Y:S01]  /*0a80*/  IMAD.IADD R4, R19, 0x1, -R4 ;  /* 0x0000000113047824 */ /* 0x000fe200078e0a04 */
[----:B------:R-:W-:Y:S02]  /*0a90*/  LOP3.LUT R7, R6, 0xfffffc00, RZ, 0xc0, !PT ;  /* 0xfffffc0006077812 */ /* 0x000fe400078ec0ff */
[----:B------:R-:W-:Y:S02]  /*0aa0*/  LEA.HI R8, R9, R206, RZ, 0x2 ;  /* 0x000000ce09087211 */ /* 0x000fe400078f10ff */
[----:B------:R-:W-:Y:S01]  /*0ab0*/  LEA.HI R6, R0, R19, RZ, 0x2 ;  /* 0x0000001300067211 */ /* 0x000fe200078f10ff */
[----:B------:R-:W-:Y:S01]  /*0ac0*/  IMAD R7, R4, 0x40, R7 ;  /* 0x0000004004077824 */ /* 0x000fe200078e0207 */
[----:B------:R-:W-:-:S02]  /*0ad0*/  SHF.R.S32.HI R10, RZ, 0x2, R8 ;  /* 0x00000002ff0a7819 */ /* 0x000fc40000011408 */
[----:B------:R-:W-:Y:S02]  /*0ae0*/  SHF.R.S32.HI R11, RZ, 0x1f, R8 ;  /* 0x0000001fff0b7819 */ /* 0x000fe40000011408 */
[----:B------:R-:W-:Y:S02]  /*0af0*/  LEA.HI R2, R2, R5, RZ, 0x1 ;  /* 0x0000000502027211 */ /* 0x000fe400078f08ff */
[----:B------:R-:W-:Y:S02]  /*0b00*/  LEA.HI R11, R11, R10, RZ, 0x3 ;  /* 0x0000000a0b0b7211 */ /* 0x000fe400078f18ff */
[----:B------:R-:W-:Y:S02]  /*0b10*/  LOP3.LUT R6, R6, 0xfffffffc, RZ, 0xc0, !PT ;  /* 0xfffffffc06067812 */ /* 0x000fe400078ec0ff */
[----:B------:R-:W-:Y:S02]  /*0b20*/  SHF.R.S32.HI R208, RZ, 0x7, R3 ;  /* 0x00000007ffd07819 */ /* 0x000fe40000011403 */
        /* <DEDUP_REMOVED lines=11> */
[----:B------:R-:W-:Y:S02]  /*0be0*/  LOP3.LUT R3, R3, 0x3fffffe, RZ, 0xc0, !PT ;  /* 0x03fffffe03037812 */ /* 0x000fe400078ec0ff */
[----:B------:R-:W-:Y:S01]  /*0bf0*/  LEA.HI R0, R6, R6, RZ, 0x1 ;  /* 0x0000000606007211 */ /* 0x000fe200078f08ff */
[----:B------:R-:W-:Y:S01]  /*0c00*/  IMAD R10, R9, 0x10, R10 ;  /* 0x00000010090a7824 */ /* 0x000fe200078e020a */
[----:B------:R-:W-:Y:S01]  /*0c10*/  SHF.L.U32 R2, R19, 0x3, RZ ;  /* 0x0000000313027819 */ /* 0x000fe200000006ff */
[----:B------:R-:W-:Y:S01]  /*0c20*/  IMAD.IADD R3, R208, 0x1, -R3 ;  /* 0x00000001d0037824 */ /* 0x000fe200078e0a03 */
[----:B------:R-:W-:-:S02]  /*0c30*/  LOP3.LUT R5, R0, 0x1ffffffe, RZ, 0xc0, !PT ;  /* 0x1ffffffe00057812 */ /* 0x000fc400078ec0ff */
[----:B------:R-:W-:Y:S01]  /*0c40*/  SHF.R.S32.HI R200, RZ, 0x3, R200 ;  /* 0x00000003ffc87819 */ /* 0x000fe200000114c8 */
[----:B------:R-:W-:Y:S01]  /*0c50*/  IMAD R209, R3, 0x40, R10 ;  /* 0x0000004003d17824 */ /* 0x000fe200078e020a */
[----:B------:R-:W-:Y:S01]  /*0c60*/  LOP3.LUT R3, R8, 0x7ffffffc, RZ, 0xc0, !PT ;  /* 0x7ffffffc08037812 */ /* 0x000fe200078ec0ff */
[C---:B------:R-:W-:Y:S02]  /*0c70*/  VIADD R18, R2.reuse, 0x40 ;  /* 0x0000004002127836 */ /* 0x040fe40000000000 */
[C---:B------:R-:W-:Y:S02]  /*0c80*/  VIADD R17, R2.reuse, 0x80 ;  /* 0x0000008002117836 */ /* 0x040fe40000000000 */
[----:B------:R-:W-:Y:S01]  /*0c90*/  VIADD R16, R2, 0xc0 ;  /* 0x000000c002107836 */ /* 0x000fe20000000000 */
[----:B------:R-:W-:Y:S01]  /*0ca0*/  SHF.R.S32.HI R216, RZ, 0x1f, R18 ;  /* 0x0000001fffd87819 */ /* 0x000fe20000011412 */
[----:B------:R-:W-:Y:S01]  /*0cb0*/  IMAD.IADD R6, R6, 0x1, -R5 ;  /* 0x0000000106067824 */ /* 0x000fe200078e0a05 */
[----:B------:R-:W-:Y:S01]  /*0cc0*/  SHF.R.S32.HI R215, RZ, 0x1f, R17 ;  /* 0x0000001fffd77819 */ /* 0x000fe20000011411 */
[----:B------:R-:W-:Y:S01]  /*0cd0*/  IMAD.IADD R210, R206, 0x1, -R3 ;  /* 0x00000001ced27824 */ /* 0x000fe200078e0a03 */
[----:B------:R-:W-:Y:S01]  /*0ce0*/  SHF.R.S32.HI R214, RZ, 0x1f, R16 ;  /* 0x0000001fffd67819 */ /* 0x000fe20000011410 */
[----:B------:R-:W-:-:S07]  /*0cf0*/  IMAD R211, R6, 0x8, R209 ;  /* 0x0000000806d37824 */ /* 0x000fce00078e02d1 */
.L_x_9251:
[----:B------:R-:W0:Y:S01]  /*0d00*/  SHFL.IDX PT, R0, R208, RZ, 0x1f ;  /* 0x00001fffd0007589 */ /* 0x000e2200000e0000 */
[----:B------:R-:W1:Y:S01]  /*0d10*/  S2UR UR45, SR_CgaCtaId ;  /* 0x00000000002d79c3 */ /* 0x000e620000008800 */
[----:B------:R-:W-:Y:S01]  /*0d20*/  ULDC UR4, c[0x0][0xd38] ;  /* 0x00034e0000047ab9 */ /* 0x000fe20000000800 */
[----:B------:R-:W-:Y:S01]  /*0d30*/  ULDC.64 UR6, c[0x0][0x418] ;  /* 0x0001060000067ab9 */ /* 0x000fe20000000a00 */
[----:B------:R-:W-:Y:S02]  /*0d40*/  UISETP.NE.AND UP1, UPT, UR4, 0x1, UPT ;  /* 0x000000010400788c */ /* 0x000fe4000bf25270 */
[----:B------:R-:W-:Y:S01]  /*0d50*/  UISETP.NE.U32.AND UP0, UPT, UR6, URZ, UPT ;  /* 0x0000003f0600728c */ /* 0x000fe2000bf05070 */
[----:B------:R-:W-:Y:S01]  /*0d60*/  UMOV UR51, 0x400 ;  /* 0x0000040000337882 */ /* 0x000fe20000000000 */
[----:B------:R-:W-:Y:S02]  /*0d70*/  ULDC UR4, c[0x0][0xd44] ;  /* 0x0003510000047ab9 */ /* 0x000fe40000000800 */
[----:B------:R-:W-:Y:S01]  /*0d80*/  UISETP.NE.AND.EX UP0, UPT, UR7, URZ, UPT, UP0 ;  /* 0x0000003f0700728c */ /* 0x000fe2000bf05300 */
[----:B------:R-:W-:Y:S01]  /*0d90*/  ULDC UR47, c[0x0][0x424] ;  /* 0x00010900002f7ab9 */ /* 0x000fe20000000800 */
[----:B------:R-:W-:-:S02]  /*0da0*/  UISETP.NE.AND UP2, UPT, UR4, 0x1, UPT ;  /* 0x000000010400788c */ /* 0x000fc4000bf45270 */
[----:B------:R-:W-:Y:S01]  /*0db0*/  USEL UR47, UR47, 0x1, UP0 ;  /* 0x000000012f2f7887 */ /* 0x000fe20008000000 */
[----:B------:R-:W-:Y:S01]  /*0dc0*/  @UP1 ULDC UR4, c[0x0][0xd3c] ;  /* 0x00034f0000041ab9 */ /* 0x000fe20000000800 */
[----:B------:R-:W-:Y:S01]  /*0dd0*/  ULDC UR7, c[0x0][0x2f0] ;  /* 0x0000bc0000077ab9 */ /* 0x000fe20000000800 */
[----:B------:R-:W-:Y:S02]  /*0de0*/  UIMAD.WIDE.U32 UR4, UR44, UR4, URZ ;  /* 0x000000042c0472a5 */ /* 0x000fe4000f8e003f */
[----:B------:R-:W-:Y:S01]  /*0df0*/  UIMAD UR47, UR47, UR7, URZ ;  /* 0x000000072f2f72a4 */ /* 0x000fe2000f8e023f */
[----:B------:R-:W-:Y:S01]  /*0e00*/  @UP1 ULDC UR8, c[0x0][0xd40] ;  /* 0x0003500000081ab9 */ /* 0x000fe20000000800 */
        /* <DEDUP_REMOVED lines=17> */
[----:B------:R-:W-:Y:S02]  /*0f20*/  UIADD3 UR8, UR8, 0x22400, URZ ;  /* 0x0002240008087890 */ /* 0x000fe4000fffe03f */
[----:B------:R-:W-:-:S02]  /*0f30*/  USHF.R.U32.HI UR46, URZ, 0x1f, UR7 ;  /* 0x0000001f3f2e7899 */ /* 0x000fc40008011607 */
[----:B------:R-:W-:Y:S02]  /*0f40*/  USHF.R.U32.HI UR8, URZ, 0x4, UR8 ;  /* 0x000000043f087899 */ /* 0x000fe40008011608 */
[----:B------:R-:W-:Y:S02]  /*0f50*/  ULEA.HI.SX32 UR46, UR7, UR46, 0x1c ;  /* 0x0000002e072e7291 */ /* 0x000fe4000f8fe23f */
[----:B------:R-:W-:Y:S01]  /*0f60*/  ULOP3.LUT UR50, UR8, 0x3fff, URZ, 0xc0, !UPT ;  /* 0x00003fff08327892 */ /* 0x000fe2000f8ec03f */
[----:B---3-5:R-:W-:Y:S11]  /*0f70*/  @!P0 BRA `(.L_x_9218) ;  /* 0x0000000000408947 */ /* 0x028ff60003800000 */
        /* <DEDUP_REMOVED lines=16> */
.L_x_9218:
[----:B------:R-:W-:Y:S01]  /*1080*/  ULOP3.LUT UR4, UR38, 0x1, URZ, 0xc0, !UPT ;  /* 0x0000000126047892 */ /* 0x000fe2000f8ec03f */
[----:B------:R-:W0:Y:S05]  /*1090*/  S2R R20, SR_TID.X ;  /* 0x0000000000147919 */ /* 0x000e2a0000002100 */
[----:B------:R-:W-:-:S04]  /*10a0*/  MOV R0, UR4 ;  /* 0x0000000400007c02 */ /* 0x000fc80008000f00 */
[----:B------:R-:W-:-:S04]  /*10b0*/  SHF.L.U32 R0, R0, 0x1f, RZ ;  /* 0x0000001f00007819 */ /* 0x000fc800000006ff */
[----:B------:R-:W1:Y:S01]  /*10c0*/  SYNCS.PHASECHK.TRANS64.TRYWAIT P0, [UR51+0x32400], R0 ;  /* 0x03240000ff0075a7 */ /* 0x000e620008000173 */
[----:B0-----:R-:W-:-:S05]  /*10d0*/  SHF.R.U32.HI R20, RZ, 0x7, R20 ;  /* 0x00000007ff147819 */ /* 0x001fca0000011614 */
[----:B------:R-:W-:Y:S01]  /*10e0*/  VIADD R192, R20, 0x8 ;  /* 0x0000000814c07836 */ /* 0x000fe20000000000 */
[----:B-1----:R-:W-:Y:S06]  /*10f0*/  @!P0 BRA `(.L_x_9219) ;  /* 0x000000b8003c8947 */ /* 0x002fec0003800000 */
.L_x_9303:
[----:B0-----:R-:W-:Y:S01]  /*1100*/  IMAD.U32 R3, RZ, RZ, UR40 ;  /* 0x00000028ff037e24 */ /* 0x001fe2000f8e00ff */
[----:B------:R-:W-:Y:S05]  /*1110*/  WARPSYNC.ALL ;  /* 0x0000000000007948 */ /* 0x000fea0003800000 */
[----:B------:R0:W-:Y:S01]  /*1120*/  BAR.SYNC.DEFER_BLOCKING R192, 0x100 ;  /* 0x000400c00000751d */ /* 0x0001e20000010000 */
[----:B------:R-:W-:-:S13]  /*1130*/  ISETP.NE.AND P0, PT, R3, 0x3, PT ;  /* 0x000000030300780c */ /* 0x000fda0003f05270 */
[----:B0-----:R-:W-:Y:S05]  /*1140*/  @!P0 BRA `(.L_x_9220) ;  /* 0x0000000000048947 */ /* 0x001fea0003800000 */
[----:B------:R-:W-:Y:S01]  /*1150*/  BPT.TRAP 0x1 ;  /* 0x000000040000795c */ /* 0x000fe20000300000 */
.L_x_9220:
[----:B------:R-:W-:Y:S01]  /*1160*/  ULEA UR27, UR37, UR51, 0x3 ;  /* 0x00000033251b7291 */ /* 0x000fe2000f8e183f */
[----:B------:R-:W-:-:S05]  /*1170*/  IMAD.U32 R3, RZ, RZ, UR36 ;  /* 0x00000024ff037e24 */ /* 0x000fca000f8e00ff */
[----:B------:R-:W-:-:S04]  /*1180*/  SHF.L.U32 R3, R3, 0x1f, RZ ;  /* 0x0000001f03037819 */ /* 0x000fc800000006ff */
[----:B------:R0:W1:Y:S01]  /*1190*/  SYNCS.PHASECHK.TRANS64.TRYWAIT P1, [UR27+0x32430], R3 ;  /* 0x03243003ff0075a7 */ /* 0x000062000802015b */
[----:B------:R-:W-:Y:S05]  /*11a0*/  @!P0 BRA `(.L_x_9221) ;  /* 0x0000000000048947 */ /* 0x000fea0003800000 */
[----:B------:R-:W-:Y:S01]  /*11b0*/  BPT.TRAP 0x1 ;  /* 0x000000040000795c */ /* 0x000fe20000300000 */
.L_x_9221:
[----:B-1----:R-:W-:Y:S05]  /*11c0*/  @P1 BRA `(.L_x_9222) ;  /* 0x0000000000081947 */ /* 0x002fea0003800000 */
[----:B------:R-:W1:Y:S02]  /*11d0*/  SYNCS.PHASECHK.TRANS64.TRYWAIT P1, [UR27+0x32430], R3 ;  /* 0x03243003ff0075a7 */ /* 0x000e64000802015b */
[----:B-1----:R-:W-:Y:S05]  /*11e0*/  @!P1 BRA `(.L_x_9223) ;  /* 0x000000b800189947 */ /* 0x002fea0003800000 */
.L_x_9222:
[----:B------:R-:W-:Y:S01]  /*11f0*/  ULEA UR4, UR42, UR51, 0xd ;  /* 0x000000332a047291 */ /* 0x000fe2000f8e683f */
[----:B------:R-:W-:Y:S01]  /*1200*/  WARPGROUP.ARRIVE ;  /* 0x00000000000079c5 */ /* 0x000fe20000000000 */
[----:B------:R-:W-:Y:S02]  /*1210*/  UIADD3 UR5, UR51, 0x1c400, URZ ;  /* 0x0001c40033057890 */ /* 0x000fe4000fffe03f */
[----:B------:R-:W-:Y:S02]  /*1220*/  UIADD3 UR4, UR4, 0x18400, URZ ;  /* 0x0001840004047890 */ /* 0x000fe4000fffe03f */
[----:B------:R-:W-:Y:S02]  /*1230*/  USHF.R.U32.HI UR5, URZ, 0x4, UR5 ;  /* 0x000000043f057899 */ /* 0x000fe40008011605 */
[----:B------:R-:W-:Y:S02]  /*1240*/  USHF.R.U32.HI UR4, URZ, 0x4, UR4 ;  /* 0x000000043f047899 */ /* 0x000fe40008011604 */
[----:B------:R-:W-:-:S02]  /*1250*/  ULOP3.LUT UR5, UR5, 0x3fff, URZ, 0xc0, !UPT ;  /* 0x00003fff05057892 */ /* 0x000fc4000f8ec03f */
[----:B------:R-:W-:Y:S02]  /*1260*/  ULOP3.LUT UR4, UR4, 0x3fff, URZ, 0xc0, !UPT ;  /* 0x00003fff04047892 */ /* 0x000fe4000f8ec03f */
[----:B------:R-:W-:Y:S02]  /*1270*/  ULOP3.LUT UR24, UR5, 0x10000, URZ, 0xfc, !UPT ;  /* 0x0001000005187892 */ /* 0x000fe4000f8efc3f */
[----:B------:R-:W-:Y:S02]  /*1280*/  ULOP3.LUT UR4, UR4, 0x10000, URZ, 0xfc, !UPT ;  /* 0x0001000004047892 */ /* 0x000fe4000f8efc3f */
[----:B------:R-:W-:Y:S01]  /*1290*/  UIMAD UR6, UR37, 0x300, UR24 ;  /* 0x00000300250678a4 */ /* 0x000fe2000f8e0218 */
[----:B------:R-:W-:Y:S01]  /*12a0*/  UMOV UR5, 0x40000040 ;  /* 0x4000004000057882 */ /* 0x000fe20000000000 */
[----:B------:R-:W-:Y:S01]  /*12b0*/  UMOV UR7, 0x40000040 ;  /* 0x4000004000077882 */ /* 0x000fe20000000000 */
[----:B------:R-:W-:Y:S02]  /*12c0*/  UIADD3 UR8, UR4, 0x2, URZ ;  /* 0x0000000204087890 */ /* 0x000fe4000fffe03f */
[----:B------:R-:W-:Y:S01]  /*12d0*/  UIADD3 UR10, UR6, 0x2, URZ ;  /* 0x00000002060a7890 */ /* 0x000fe2000fffe03f */
[----:B------:R-:W-:-:S03]  /*12e0*/  UMOV UR9, 0x40000040 ;  /* 0x4000004000097882 */ /* 0x000fc60000000000 */
[----:B------:R-:W-:Y:S01]  /*12f0*/  HGMMA.64x96x16.F32.BF16 R24, gdesc[UR4], RZ, !UPT, gsb0 ;  /* 0x01600000041879f0 */ /* 0x000fe2000c0018ff */
        /* <DEDUP_REMOVED lines=19> */
[----:B------:R-:W2:Y:S02]  /*1430*/  SYNCS.PHASECHK.TRANS64.TRYWAIT P1, [UR51+0x32410], R0 ;  /* 0x03241000ff0075a7 */ /* 0x000ea40008020173 */
[----:B--2---:R-:W-:Y:S05]  /*1440*/  @!P1 BRA `(.L_x_9224) ;  /* 0x000000b400989947 */ /* 0x004fea0003800000 */
.L_x_9304:
[----:B------:R-:W-:Y:S05]  /*1450*/  @!P0 BRA `(.L_x_9225) ;  /* 0x0000000000048947 */ /* 0x000fea0003800000 */
[----:B------:R-:W-:Y:S01]  /*1460*/  BPT.TRAP 0x1 ;  /* 0x000000040000795c */ /* 0x000fe20000300000 */
.L_x_9225:
[----:B------:R3:W4:Y:S01]  /*1470*/  SYNCS.PHASECHK.TRANS64.TRYWAIT P1, [UR27+0x32450], R3 ;  /* 0x03245003ff0075a7 */ /* 0x000722000802015b */
[----:B------:R-:W-:Y:S05]  /*1480*/  @!P0 BRA `(.L_x_9226) ;  /* 0x0000000000048947 */ /* 0x000fea0003800000 */
[----:B------:R-:W-:Y:S01]  /*1490*/  BPT.TRAP 0x1 ;  /* 0x000000040000795c */ /* 0x000fe20000300000 */
.L_x_9226:
[----:B----4-:R-:W-:Y:S05]  /*14a0*/  @P1 BRA `(.L_x_9227) ;  /* 0x0000000000081947 */ /* 0x010fea0003800000 */
[----:B------:R-:W4:Y:S02]  /*14b0*/  SYNCS.PHASECHK.TRANS64.TRYWAIT P1, [UR27+0x32450], R3 ;  /* 0x03245003ff0075a7 */ /* 0x000f24000802015b */
[----:B----4-:R-:W-:Y:S05]  /*14c0*/  @!P1 BRA `(.L_x_9228) ;  /* 0x000000b400909947 */ /* 0x010fea0003800000 */
.L_x_9227:
[----:B------:R-:W-:Y:S01]  /*14d0*/  UIADD3 UR51, UR51, 0x400, URZ ;  /* 0x0000040033337890 */ /* 0x000fe2000fffe03f */
[----:B------:R-:W-:Y:S01]  /*14e0*/  WARPGROUP.ARRIVE ;  /* 0x00000000000079c5 */ /* 0x000fe20000000000 */
[----:B------:R-:W-:-:S05]  /*14f0*/  ULOP3.LUT UR6, UR50, 0x10000, URZ, 0xfc, !UPT ;  /* 0x0001000032067892 */ /* 0x000fca000f8efc3f */
[----:B--2---:R-:W2:Y:S01]  /*1500*/  S2R R0, SR_TID.X ;  /* 0x0000000000007919 */ /* 0x004ea20000002100 */
[----:B------:R-:W-:Y:S01]  /*1510*/  USHF.R.U32.HI UR26, URZ, 0x4, UR51 ;  /* 0x000000043f1a7899 */ /* 0x000fe20008011633 */
[----:B------:R-:W-:Y:S01]  /*1520*/  UMOV UR21, 0x40000040 ;  /* 0x4000004000157882 */ /* 0x000fe20000000000 */
[----:B------:R-:W-:Y:S02]  /*1530*/  UMOV UR23, 0x40000040 ;  /* 0x4000004000177882 */ /* 0x000fe40000000000 */
[----:B------:R-:W-:Y:S01]  /*1540*/  ULOP3.LUT UR26, UR26, 0x3fff, URZ, 0xc0, !UPT ;  /* 0x00003fff1a1a7892 */ /* 0x000fe2000f8ec03f */
[----:B------:R-:W-:-:S03]  /*1550*/  UMOV UR20, UR6 ;  /* 0x0000000600147c82 */ /* 0x000fc60008000000 */
[----:B------:R-:W-:-:S04]  /*1560*/  ULOP3.LUT UR25, UR26, 0x10000, URZ, 0xfc, !UPT ;  /* 0x000100001a197892 */ /* 0x000fc8000f8efc3f */
[----:B------:R-:W-:-:S07]  /*1570*/  UIMAD UR7, UR37, 0xc00, UR25 ;  /* 0x00000c00250778a4 */ /* 0x000fce000f8e0219 */
[----:B------:R-:W-:Y:S02]  /*1580*/  UMOV UR22, UR7 ;  /* 0x0000000700167c82 */ /* 0x000fe40008000000 */
[----:B------:R-:W-:Y:S01]  /*1590*/  HGMMA.64x96x16.F32.BF16 R24, gdesc[UR20], R24, gsb0 ;  /* 0x01600000141879f0 */ /* 0x000fe20008001818 */
        /* <DEDUP_REMOVED lines=108> */
[----:B------:R2:W-:Y:S06]  /*1c60*/  BAR.ARV R0, 0x100 ;  /* 0x000400000000751d */ /* 0x0005ec0000002000 */
[----:B------:R-:W-:Y:S05]  /*1c70*/  @!P0 BRA `(.L_x_9229) ;  /* 0x0000000000048947 */ /* 0x000fea0003800000 */
[----:B------:R-:W-:Y:S01]  /*1c80*/  BPT.TRAP 0x1 ;  /* 0x000000040000795c */ /* 0x000fe20000300000 */
.L_x_9229:
[----:B------:R-:W-:Y:S01]  /*1c90*/  UIMAD UR6, UR46, -0x60, UR47 ;  /* 0xffffffa02e0678a4 */ /* 0x000fe2000f8e022f */
[----:B------:R-:W-:Y:S01]  /*1ca0*/  ULDC UR10, c[0x0][0xa80] ;  /* 0x0002a000000a7ab9 */ /* 0x000fe20000000800 */
[----:B------:R-:W-:Y:S02]  /*1cb0*/  ULOP3.LUT UR26, UR26, 0x3000000, URZ, 0xfc, !UPT ;  /* 0x030000001a1a7892 */ /* 0x000fe4000f8efc3f */
[----:B------:R-:W-:Y:S02]  /*1cc0*/  UIADD3 UR6, UR6, 0x60, URZ ;  /* 0x0000006006067890 */ /* 0x000fe4000fffe03f */
[----:B------:R-:W-:Y:S01]  /*1cd0*/  UIMAD UR11, UR37, 0xc00, UR26 ;  /* 0x00000c00250b78a4 */ /* 0x000fe2000f8e021a */
[----:B------:R-:W-:-:S03]  /*1ce0*/  UMOV UR7, 0x40000040 ;  /* 0x4000004000077882 */ /* 0x000fc60000000000 */
[----:B01-3--:R-:W-:Y:S01]  /*1cf0*/  IMAD.U32 R3, RZ, RZ, UR6 ;  /* 0x00000006ff037e24 */ /* 0x00bfe2000f8e00ff */
[----:B------:R-:W-:-:S03]  /*1d00*/  UIADD3 UR6, UR27, 0x32440, URZ ;  /* 0x000324401b067890 */ /* 0x000fc6000fffe03f */
[----:B------:R-:W-:Y:S01]  /*1d10*/  IMAD R3, R210, -0x2, R3 ;  /* 0xfffffffed2037824 */ /* 0x000fe200078e0203 */
[----:B------:R-:W-:-:S04]  /*1d20*/  UPRMT UR6, UR45, 0x654, UR6 ;  /* 0x000006542d067896 */ /* 0x000fc80008000006 */
[C---:B------:R-:W-:Y:S02]  /*1d30*/  ISETP.GT.AND P2, PT, R3.reuse, RZ, PT ;  /* 0x000000ff0300720c */ /* 0x040fe40003f44270 */
[C---:B------:R-:W-:Y:S02]  /*1d40*/  ISETP.GT.AND P1, PT, R3.reuse, 0x1, PT ;  /* 0x000000010300780c */ /* 0x040fe40003f24270 */
[----:B------:R-:W-:Y:S01]  /*1d50*/  ISETP.GT.AND P6, PT, R3, 0x8, PT ;  /* 0x000000080300780c */ /* 0x000fe20003fc4270 */
[----:B------:R-:W-:Y:S01]  /*1d60*/  SYNCS.ARRIVE.TRANS64.RED.A1T0 RZ, [UR6], RZ ;  /* 0x000000ffffff79a7 */ /* 0x000fe20008100406 */
[----:B------:R-:W-:Y:S01]  /*1d70*/  FSEL R75, R24, -INF , P2 ;  /* 0xff800000184b7808 */ /* 0x000fe20001000000 */
[----:B------:R-:W-:Y:S01]  /*1d80*/  UMOV UR6, UR11 ;  /* 0x0000000b00067c82 */ /* 0x000fe20008000000 */
        /* <DEDUP_REMOVED lines=19> */
[----:B------:R-:W-:-:S02]  /*1ec0*/  FMNMX.FTZ R4, R73, R27, !PT ;  /* 0x0000001b49047209 */ /* 0x000fc40007810000 */
[----:B------:R-:W-:Y:S02]  /*1ed0*/  ISETP.GT.AND P6, PT, R3, 0x20, PT ;  /* 0x000000200300780c */ /* 0x000fe40003fc4270 */
[----:B------:R-:W-:Y:S02]  /*1ee0*/  FSEL R15, R37, -INF , P1 ;  /* 0xff800000250f7808 */ /* 0x000fe40000800000 */
[----:B------:R-:W-:Y:S02]  /*1ef0*/  FMNMX.FTZ R22, R11, R22, !PT ;  /* 0x000000160b167209 */ /* 0x000fe40007810000 */
[----:B------:R-:W-:Y:S02]  /*1f00*/  FSEL R31, R31, -INF , P5 ;  /* 0xff8000001f1f7808 */ /* 0x000fe40002800000 */
[----:B------:R-:W-:Y:S02]  /*1f10*/  FMNMX.FTZ R4, R77, R4, !PT ;  /* 0x000000044d047209 */ /* 0x000fe40007810000 */
[----:B------:R-:W-:-:S02]  /*1f20*/  ISETP.GT.AND P5, PT, R3, 0x21, PT ;  /* 0x000000210300780c */ /* 0x000fc40003fa4270 */
[----:B------:R-:W-:Y:S02]  /*1f30*/  FSEL R12, R40, -INF , P6 ;  /* 0xff800000280c7808 */ /* 0x000fe40003000000 */
[----:B------:R-:W-:Y:S02]  /*1f40*/  FMNMX.FTZ R33, R15, R22, !PT ;  /* 0x000000160f217209 */ /* 0x000fe40007810000 */
[----:B------:R-:W-:Y:S02]  /*1f50*/  FSEL R5, R34, -INF , P4 ;  /* 0xff80000022057808 */ /* 0x000fe40002000000 */
[----:B------:R-:W-:Y:S02]  /*1f60*/  FMNMX.FTZ R4, R31, R4, !PT ;  /* 0x000000041f047209 */ /* 0x000fe40007810000 */
[----:B------:R-:W-:Y:S02]  /*1f70*/  ISETP.GT.AND P4, PT, R3, 0x28, PT ;  /* 0x000000280300780c */ /* 0x000fe40003f84270 */
[----:B------:R-:W-:-:S02]  /*1f80*/  FSEL R20, R41, -INF , P5 ;  /* 0xff80000029147808 */ /* 0x000fc40002800000 */
[----:B------:R-:W-:Y:S02]  /*1f90*/  FMNMX.FTZ R33, R12, R33, !PT ;  /* 0x000000210c217209 */ /* 0x000fe40007810000 */
        /* <DEDUP_REMOVED lines=42> */
[----:B------:R-:W-:Y:S02]  /*2240*/  FSEL R162, R54, -INF , P6 ;  /* 0xff80000036a27808 */ /* 0x000fe40003000000 */
[----:B------:R-:W-:Y:S02]  /*2250*/  ISETP.GT.AND P6, PT, R3, 0x49, PT ;  /* 0x000000490300780c */ /* 0x000fe40003fc4270 */
[----:B------:R-:W-:Y:S02]  /*2260*/  FSEL R167, R60, -INF , P2 ;  /* 0xff8000003ca77808 */ /* 0x000fe40001000000 */
[----:B------:R-:W-:Y:S02]  /*2270*/  FMNMX.FTZ R4, R164, R35, !PT ;  /* 0x00000023a4047209 */ /* 0x000fe40007810000 */
[----:B------:R-:W-:-:S02]  /*2280*/  FMNMX.FTZ R33, R158, R33, !PT ;  /* 0x000000219e217209 */ /* 0x000fc40007810000 */
[----:B------:R-:W-:Y:S02]  /*2290*/  ISETP.GT.AND P1, PT, R3, 0x50, PT ;  /* 0x000000500300780c */ /* 0x000fe40003f24270 */
[----:B------:R-:W-:Y:S02]  /*22a0*/  FSEL R171, R61, -INF , P6 ;  /* 0xff8000003dab7808 */ /* 0x000fe40003000000 */
[----:B------:R-:W-:Y:S02]  /*22b0*/  FMNMX.FTZ R4, R167, R4, !PT ;  /* 0x00000004a7047209 */ /* 0x000fe40007810000 */
[----:B------:R-:W-:Y:S02]  /*22c0*/  FSEL R170, R55, -INF , P5 ;  /* 0xff80000037aa7808 */ /* 0x000fe40002800000 */
[----:B------:R-:W-:Y:S02]  /*22d0*/  FMNMX.FTZ R33, R162, R33, !PT ;  /* 0x00000021a2217209 */ /* 0x000fe40007810000 */
[----:B------:R-:W-:-:S02]  /*22e0*/  FSEL R165, R64, -INF , P1 ;  /* 0xff80000040a57808 */ /* 0x000fc40000800000 */
[----:B------:R-:W-:Y:S02]  /*22f0*/  FMNMX.FTZ R4, R171, R4, !PT ;  /* 0x00000004ab047209 */ /* 0x000fe40007810000 */
[----:B------:R-:W-:Y:S02]  /*2300*/  FSEL R168, R58, -INF , P4 ;  /* 0xff8000003aa87808 */ /* 0x000fe40002000000 */
[----:B------:R-:W-:Y:S02]  /*2310*/  FMNMX.FTZ R33, R170, R33, !PT ;  /* 0x00000021aa217209 */ /* 0x000fe40007810000 */
[----:B------:R-:W-:Y:S02]  /*2320*/  FMNMX.FTZ R24, R165, R4, !PT ;  /* 0x00000004a5187209 */ /* 0x000fe40007810000 */
[----:B------:R-:W-:Y:S02]  /*2330*/  FSEL R173, R59, -INF , P3 ;  /* 0xff8000003bad7808 */ /* 0x000fe40001800000 */
[----:B------:R-:W-:Y:S01]  /*2340*/  FMNMX.FTZ R4, R168, R33, !PT ;  /* 0x00000021a8047209 */ /* 0x000fe20007810000 */
[----:B------:R0:W-:Y:S01]  /*2350*/  BAR.SYNC.DEFER_BLOCKING R192, 0x100 ;  /* 0x000400c00000751d */ /* 0x0001e20000010000 */
[----:B------:R-:W-:-:S02]  /*2360*/  ISETP.GT.AND P5, PT, R3, 0x51, PT ;  /* 0x000000510300780c */ /* 0x000fc40003fa4270 */
[C---:B------:R-:W-:Y:S02]  /*2370*/  ISETP.GT.AND P4, PT, R3.reuse, 0x58, PT ;  /* 0x000000580300780c */ /* 0x040fe40003f84270 */
[----:B------:R-:W-:Y:S02]  /*2380*/  ISETP.GT.AND P3, PT, R3, 0x59, PT ;  /* 0x000000590300780c */ /* 0x000fe40003f64270 */
[----:B------:R-:W-:Y:S02]  /*2390*/  FSEL R184, R62, -INF , P2 ;  /* 0xff8000003eb87808 */ /* 0x000fe40001000000 */
[----:B------:R-:W-:Y:S02]  /*23a0*/  FMNMX.FTZ R3, R173, R4, !PT ;  /* 0x00000004ad037209 */ /* 0x000fe40007810000 */
[----:B------:R-:W-:Y:S02]  /*23b0*/  FSEL R187, R63, -INF , P6 ;  /* 0xff8000003fbb7808 */ /* 0x000fe40003000000 */
[----:B------:R-:W-:-:S02]  /*23c0*/  FMNMX.FTZ R4, R184, R3, !PT ;  /* 0x00000003b8047209 */ /* 0x000fc40007810000 */
[----:B------:R-:W-:Y:S02]  /*23d0*/  FSEL R169, R65, -INF , P5 ;  /* 0xff80000041a97808 */ /* 0x000fe40002800000 */
        /* <DEDUP_REMOVED lines=10> */
[----:B------:R-:W-:-:S02]  /*2480*/  FMNMX.FTZ R33, R174, R33, !PT ;  /* 0x00000021ae217209 */ /* 0x000fc40007810000 */
[----:B------:R-:W-:Y:S02]  /*2490*/  FSEL R189, R71, -INF , P3 ;  /* 0xff80000047bd7808 */ /* 0x000fe40001800000 */
[----:B------:R-:W-:Y:S01]  /*24a0*/  FMNMX.FTZ R4, R186, R3, !PT ;  /* 0x00000003ba047209 */ /* 0x000fe20007810000 */
[----:B------:R-:W1:Y:S03]  /*24b0*/  SHFL.BFLY PT, R24, R33, 0x2, 0x1f ;  /* 0x0c401f0021187f89 */ /* 0x000e6600000e0000 */
[----:B------:R-:W-:-:S05]  /*24c0*/  FMNMX.FTZ R4, R189, R4, !PT ;  /* 0x00000004bd047209 */ /* 0x000fca0007810000 */
[----:B------:R-:W3:Y:S01]  /*24d0*/  SHFL.BFLY PT, R35, R4, 0x2, 0x1f ;  /* 0x0c401f0004237f89 */ /* 0x000ee200000e0000 */
[----:B-1----:R-:W-:-:S05]  /*24e0*/  FMNMX.FTZ R24, R33, R24, !PT ;  /* 0x0000001821187209 */ /* 0x002fca0007810000 */
[----:B------:R-:W1:Y:S01]  /*24f0*/  SHFL.BFLY PT, R3, R24, 0x1, 0x1f ;  /* 0x0c201f0018037f89 */ /* 0x000e6200000e0000 */
[----:B---3--:R-:W-:-:S05]  /*2500*/  FMNMX.FTZ R35, R4, R35, !PT ;  /* 0x0000002304237209 */ /* 0x008fca0007810000 */
[----:B------:R-:W3:Y:S01]  /*2510*/  SHFL.BFLY PT, R26, R35, 0x1, 0x1f ;  /* 0x0c201f00231a7f89 */ /* 0x000ee200000e0000 */
[----:B-1----:R-:W-:-:S04]  /*2520*/  FMNMX.FTZ R3, R24, R3, !PT ;  /* 0x0000000318037209 */ /* 0x002fc80007810000 */
[C---:B------:R-:W-:Y:S01]  /*2530*/  FSETP.NEU.FTZ.AND P1, PT, R3.reuse, -INF , PT ;  /* 0xff8000000300780b */ /* 0x040fe20003f3d000 */
[----:B------:R-:W-:Y:S01]  /*2540*/  FMUL.FTZ R188, R3, UR10 ;  /* 0x0000000a03bc7c20 */ /* 0x000fe20008410000 */
[----:B---3--:R-:W-:-:S04]  /*2550*/  FMNMX.FTZ R4, R35, R26, !PT ;  /* 0x0000001a23047209 */ /* 0x008fc80007810000 */
[----:B------:R-:W-:Y:S02]  /*2560*/  FSEL R188, R188, RZ, P1 ;  /* 0x000000ffbcbc7208 */ /* 0x000fe40000800000 */
[C---:B------:R-:W-:Y:S01]  /*2570*/  FSETP.NEU.FTZ.AND P1, PT, R4.reuse, -INF , PT ;  /* 0xff8000000400780b */ /* 0x040fe20003f3d000 */
[----:B------:R-:W-:Y:S02]  /*2580*/  FMUL.FTZ R190, R4, UR10 ;  /* 0x0000000a04be7c20 */ /* 0x000fe40008410000 */
[--C-:B------:R-:W-:Y:S01]  /*2590*/  FFMA.FTZ R176, R75, UR10, -R188.reuse ;  /* 0x0000000a4bb07c23 */ /* 0x100fe200080108bc */
[--C-:B------:R-:W-:Y:S01]  /*25a0*/  FFMA.FTZ R175, R25, UR10, -R188.reuse ;  /* 0x0000000a19af7c23 */ /* 0x100fe200080108bc */
[--C-:B------:R-:W-:Y:S01]  /*25b0*/  FFMA.FTZ R178, R79, UR10, -R188.reuse ;  /* 0x0000000a4fb27c23 */ /* 0x100fe200080108bc */
[----:B------:R-:W-:Y:S01]  /*25c0*/  FSEL R190, R190, RZ, P1 ;  /* 0x000000ffbebe7208 */ /* 0x000fe20000800000 */
[--C-:B------:R-:W-:Y:S01]  /*25d0*/  FFMA.FTZ R181, R29, UR10, -R188.reuse ;  /* 0x0000000a1db57c23 */ /* 0x100fe200080108bc */
[--C-:B------:R-:W-:Y:S01]  /*25e0*/  FFMA.FTZ R191, R8, UR10, -R188.reuse ;  /* 0x0000000a08bf7c23 */ /* 0x100fe200080108bc */
[----:B------:R-:W-:Y:S01]  /*25f0*/  MUFU.EX2 R176, R176 ;  /* 0x000000b000b07308 */ /* 0x000fe20000000800 */
[----:B------:R-:W-:Y:S01]  /*2600*/  FFMA.FTZ R8, R11, UR10, -R188 ;  /* 0x0000000a0b087c23 */ /* 0x000fe200080108bc */
[--C-:B------:R-:W-:Y:S01]  /*2610*/  FFMA.FTZ R177, R73, UR10, -R190.reuse ;  /* 0x0000000a49b17c23 */ /* 0x100fe200080108be */
[--C-:B------:R-:W-:Y:S01]  /*2620*/  FFMA.FTZ R182, R27, UR10, -R190.reuse ;  /* 0x0000000a1bb67c23 */ /* 0x100fe200080108be */
[--C-:B------:R-:W-:Y:S01]  /*2630*/  FFMA.FTZ R179, R77, UR10, -R190.reuse ;  /* 0x0000000a4db37c23 */ /* 0x100fe200080108be */
[--C-:B------:R-:W-:Y:S01]  /*2640*/  FFMA.FTZ R180, R31, UR10, -R190.reuse ;  /* 0x0000000a1fb47c23 */ /* 0x100fe200080108be */
[----:B0-----:R-:W-:Y:S01]  /*2650*/  FFMA.FTZ R192, R7, UR10, -R190 ;  /* 0x0000000a07c07c23 */ /* 0x001fe200080108be */
[--C-:B------:R-:W-:Y:S01]  /*2660*/  FFMA.FTZ R6, R6, UR10, -R188.reuse ;  /* 0x0000000a06067c23 */ /* 0x100fe200080108bc */
[----:B------:R-:W0:Y:S01]  /*2670*/  MUFU.EX2 R175, R175 ;  /* 0x000000af00af7308 */ /* 0x000e220000000800 */
[----:B------:R-:W-:Y:S01]  /*2680*/  FFMA.FTZ R11, R15, UR10, -R188 ;  /* 0x0000000a0f0b7c23 */ /* 0x000fe200080108bc */
[--C-:B------:R-:W-:Y:S01]  /*2690*/  FFMA.FTZ R5, R5, UR10, -R190.reuse ;  /* 0x0000000a05057c23 */ /* 0x100fe200080108be */
[--C-:B------:R-:W-:Y:S01]  /*26a0*/  FFMA.FTZ R7, R9, UR10, -R190.reuse ;  /* 0x0000000a09077c23 */ /* 0x100fe200080108be */
[----:B------:R-:W-:Y:S01]  /*26b0*/  FFMA.FTZ R194, R13, UR10, -R190 ;  /* 0x0000000a0dc27c23 */ /* 0x000fe200080108be */
[----:B------:R-:W-:Y:S01]  /*26c0*/  FFMA.FTZ R9, R12, UR10, -R188 ;  /* 0x0000000a0c097c23 */ /* 0x000fe200080108bc */
[----:B------:R-:W-:Y:S01]  /*26d0*/  FFMA.FTZ R15, R14, UR10, -R190 ;  /* 0x0000000a0e0f7c23 */ /* 0x000fe200080108be */
[----:B------:R-:W-:Y:S01]  /*26e0*/  FFMA.FTZ R12, R20, UR10, -R188 ;  /* 0x0000000a140c7c23 */ /* 0x000fe200080108bc */
[----:B------:R-:W-:Y:S01]  /*26f0*/  MUFU.EX2 R178, R178 ;  /* 0x000000b200b27308 */ /* 0x000fe20000000800 */
[----:B------:R-:W-:Y:S01]  /*2700*/  FFMA.FTZ R14, R21, UR10, -R190 ;  /* 0x0000000a150e7c23 */ /* 0x000fe200080108be */
[--C-:B------:R-:W-:Y:S01]  /*2710*/  FFMA.FTZ R13, R23, UR10, -R188.reuse ;  /* 0x0000000a170d7c23 */ /* 0x100fe200080108bc */
[----:B------:R-:W-:Y:S01]  /*2720*/  FFMA.FTZ R20, R159, UR10, -R188 ;  /* 0x0000000a9f147c23 */ /* 0x000fe200080108bc */
[--C-:B------:R-:W-:Y:S01]  /*2730*/  FFMA.FTZ R10, R10, UR10, -R190.reuse ;  /* 0x0000000a0a0a7c23 */ /* 0x100fe200080108be */
[----:B------:R-:W-:Y:S01]  /*2740*/  FFMA.FTZ R21, R157, UR10, -R190 ;  /* 0x0000000a9d157c23 */ /* 0x000fe200080108be */
[--C-:B------:R-:W-:Y:S01]  /*2750*/  FFMA.FTZ R23, R156, UR10, -R188.reuse ;  /* 0x0000000a9c177c23 */ /* 0x100fe200080108bc */
[--C-:B------:R-:W-:Y:S01]  /*2760*/  FFMA.FTZ R156, R160, UR10, -R188.reuse ;  /* 0x0000000aa09c7c23 */ /* 0x100fe200080108bc */
[----:B------:R-:W1:Y:S01]  /*2770*/  MUFU.EX2 R181, R181 ;  /* 0x000000b500b57308 */ /* 0x000e620000000800 */
[----:B0-----:R-:W-:Y:S01]  /*2780*/  F2FP.BF16.F32.PACK_AB R152, R175, R176 ;  /* 0x000000b0af98723e */ /* 0x001fe200000010ff */
[----:B------:R-:W-:Y:S01]  /*2790*/  FFMA.FTZ R157, R163, UR10, -R188 ;  /* 0x0000000aa39d7c23 */ /* 0x000fe200080108bc */
[----:B------:R-:W-:Y:S01]  /*27a0*/  FFMA.FTZ R159, R158, UR10, -R190 ;  /* 0x0000000a9e9f7c23 */ /* 0x000fe200080108be */
[----:B------:R-:W-:Y:S01]  /*27b0*/  FFMA.FTZ R160, R166, UR10, -R188 ;  /* 0x0000000aa6a07c23 */ /* 0x000fe200080108bc */
[--C-:B------:R-:W-:Y:S01]  /*27c0*/  FFMA.FTZ R22, R22, UR10, -R190.reuse ;  /* 0x0000000a16167c23 */ /* 0x100fe200080108be */
[--C-:B------:R-:W-:Y:S01]  /*27d0*/  FFMA.FTZ R158, R162, UR10, -R190.reuse ;  /* 0x0000000aa29e7c23 */ /* 0x100fe200080108be */
[----:B------:R-:W-:Y:S01]  /*27e0*/  FFMA.FTZ R163, R170, UR10, -R190 ;  /* 0x0000000aaaa37c23 */ /* 0x000fe200080108be */
[----:B------:R-:W-:Y:S01]  /*27f0*/  MUFU.EX2 R177, R177 ;  /* 0x000000b100b17308 */ /* 0x000fe20000000800 */
[--C-:B------:R-:W-:Y:S01]  /*2800*/  FFMA.FTZ R162, R164, UR10, -R188.reuse ;  /* 0x0000000aa4a27c23 */ /* 0x100fe200080108bc */
[--C-:B------:R-:W-:Y:S01]  /*2810*/  FFMA.FTZ R164, R167, UR10, -R188.reuse ;  /* 0x0000000aa7a47c23 */ /* 0x100fe200080108bc */
[----:B------:R-:W-:Y:S01]  /*2820*/  FFMA.FTZ R167, R171, UR10, -R188 ;  /* 0x0000000aaba77c23 */ /* 0x000fe200080108bc */
[--C-:B------:R-:W-:Y:S01]  /*2830*/  FFMA.FTZ R166, R168, UR10, -R190.reuse ;  /* 0x0000000aa8a67c23 */ /* 0x100fe200080108be */
[----:B------:R-:W-:Y:S01]  /*2840*/  FFMA.FTZ R171, R173, UR10, -R190 ;  /* 0x0000000aadab7c23 */ /* 0x000fe200080108be */
[----:B------:R-:W-:Y:S01]  /*2850*/  FFMA.FTZ R161, R161, UR10, -R188 ;  /* 0x0000000aa1a17c23 */ /* 0x000fe200080108bc */
[--C-:B------:R-:W-:Y:S01]  /*2860*/  FFMA.FTZ R168, R184, UR10, -R190.reuse ;  /* 0x0000000ab8a87c23 */ /* 0x100fe200080108be */
[----:B------:R-:W0:Y:S01]  /*2870*/  MUFU.EX2 R182, R182 ;  /* 0x000000b600b67308 */ /* 0x000e220000000800 */
[----:B-1----:R-:W-:Y:S01]  /*2880*/  F2FP.BF16.F32.PACK_AB R154, R181, R178 ;  /* 0x000000b2b59a723e */ /* 0x002fe200000010ff */
[----:B------:R-:W-:Y:S01]  /*2890*/  FFMA.FTZ R173, R187, UR10, -R190 ;  /* 0x0000000abbad7c23 */ /* 0x000fe200080108be */
[--C-:B------:R-:W-:Y:S01]  /*28a0*/  FFMA.FTZ R170, R169, UR10, -R188.reuse ;  /* 0x0000000aa9aa7c23 */ /* 0x100fe200080108bc */
[--C-:B------:R-:W-:Y:S01]  /*28b0*/  FFMA.FTZ R169, R172, UR10, -R188.reuse ;  /* 0x0000000aaca97c23 */ /* 0x100fe200080108bc */
[----:B------:R-:W-:Y:S01]  /*28c0*/  FFMA.FTZ R172, R174, UR10, -R188 ;  /* 0x0000000aaeac7c23 */ /* 0x000fe200080108bc */
[--C-:B------:R-:W-:Y:S01]  /*28d0*/  FFMA.FTZ R174, R183, UR10, -R190.reuse ;  /* 0x0000000ab7ae7c23 */ /* 0x100fe200080108be */
[----:B------:R-:W-:Y:S01]  /*28e0*/  FFMA.FTZ R183, R185, UR10, -R190 ;  /* 0x0000000ab9b77c23 */ /* 0x000fe200080108be */
[----:B------:R-:W-:Y:S01]  /*28f0*/  MUFU.EX2 R179, R179 ;  /* 0x000000b300b37308 */ /* 0x000fe20000000800 */
[----:B------:R-:W-:Y:S01]  /*2900*/  FFMA.FTZ R165, R165, UR10, -R188 ;  /* 0x0000000aa5a57c23 */ /* 0x000fe200080108bc */
[--C-:B------:R-:W-:Y:S01]  /*2910*/  FFMA.FTZ R184, R186, UR10, -R190.reuse ;  /* 0x0000000abab87c23 */ /* 0x100fe200080108be */
[----:B------:R-:W-:Y:S01]  /*2920*/  FFMA.FTZ R185, R189, UR10, -R190 ;  /* 0x0000000abdb97c23 */ /* 0x000fe200080108be */
[----:B------:R-:W-:-:S04]  /*2930*/  FADD.FTZ R175, R176, R175 ;  /* 0x000000afb0af7221 */ /* 0x000fc80000010000 */
[----:B------:R-:W1:Y:S01]  /*2940*/  MUFU.EX2 R180, R180 ;  /* 0x000000b400b47308 */ /* 0x000e620000000800 */
[----:B0-----:R-:W-:Y:S01]  /*2950*/  F2FP.BF16.F32.PACK_AB R153, R182, R177 ;  /* 0x000000b1b699723e */ /* 0x001fe200000010ff */
[----:B------:R-:W-:Y:S01]  /*2960*/  FADD.FTZ R182, R177, R182 ;  /* 0x000000b6b1b67221 */ /* 0x000fe20000010000 */
[----:B------:R-:W-:-:S04]  /*2970*/  FADD.FTZ R178, R178, R175 ;  /* 0x000000afb2b27221 */ /* 0x000fc80000010000 */
[----:B------:R-:W-:Y:S01]  /*2980*/  FADD.FTZ R181, R181, R178 ;  /* 0x000000b2b5b57221 */ /* 0x000fe20000010000 */
[----:B------:R-:W-:Y:S08]  /*2990*/  MUFU.EX2 R6, R6 ;  /* 0x0000000600067308 */ /* 0x000ff00000000800 */
[----:B------:R-:W0:Y:S01]  /*29a0*/  MUFU.EX2 R191, R191 ;  /* 0x000000bf00bf7308 */ /* 0x000e220000000800 */
[----:B-1----:R-:W-:Y:S01]  /*29b0*/  F2FP.BF16.F32.PACK_AB R155, R180, R179 ;  /* 0x000000b3b49b723e */ /* 0x002fe200000010ff */
[----:B------:R-:W-:-:S03]  /*29c0*/  FADD.FTZ R179, R179, R182 ;  /* 0x000000b6b3b37221 */ /* 0x000fc60000010000 */
[----:B------:R-:W-:Y:S01]  /*29d0*/  WARPGROUP.ARRIVE ;  /* 0x00000000000079c5 */ /* 0x000fe20000000000 */
[----:B------:R-:W-:Y:S02]  /*29e0*/  FADD.FTZ R180, R180, R179 ;  /* 0x000000b3b4b47221 */ /* 0x000fe40000010000 */
[----:B------:R-:W-:Y:S03]  /*29f0*/  MUFU.EX2 R8, R8 ;  /* 0x0000000800087308 */ /* 0x000fe60000000800 */
[----:B------:R-:W-:Y:S01]  /*2a00*/  HGMMA.64x256x16.F32.BF16 R24, R152, gdesc[UR4].tnspB, RZ, !UPT, gsb0 ;  /* 0x43e0000498187df0 */ /* 0x000fe2000c0018ff */
[----:B------:R-:W-:Y:S01]  /*2a10*/  UIADD3 UR6, UR11, 0x80, URZ ;  /* 0x000000800b067890 */ /* 0x000fe2000fffe03f */
[----:B------:R-:W-:-:S03]  /*2a20*/  UMOV UR7, 0x40000040 ;  /* 0x4000004000077882 */ /* 0x000fc60000000000 */
[----:B------:R-:W-:Y:S08]  /*2a30*/  MUFU.EX2 R11, R11 ;  /* 0x0000000b000b7308 */ /* 0x000ff00000000800 */
[----:B------:R-:W-:Y:S08]  /*2a40*/  MUFU.EX2 R5, R5 ;  /* 0x0000000500057308 */ /* 0x000ff00000000800 */
[----:B------:R-:W1:Y:S08]  /*2a50*/  MUFU.EX2 R192, R192 ;  /* 0x000000c000c07308 */ /* 0x000e700000000800 */
[----:B------:R-:W-:Y:S08]  /*2a60*/  MUFU.EX2 R7, R7 ;  /* 0x0000000700077308 */ /* 0x000ff00000000800 */
[----:B------:R-:W3:Y:S08]  /*2a70*/  MUFU.EX2 R194, R194 ;  /* 0x000000c200c27308 */ /* 0x000ef00000000800 */
[----:B------:R-:W-:Y:S08]  /*2a80*/  MUFU.EX2 R9, R9 ;  /* 0x0000000900097308 */ /* 0x000ff00000000800 */
[----:B------:R-:W4:Y:S08]  /*2a90*/  MUFU.EX2 R12, R12 ;  /* 0x0000000c000c7308 */ /* 0x000f300000000800 */
[----:B------:R-:W-:Y:S08]  /*2aa0*/  MUFU.EX2 R13, R13 ;  /* 0x0000000d000d7308 */ /* 0x000ff00000000800 */
[----:B------:R-:W-:Y:S08]  /*2ab0*/  MUFU.EX2 R20, R20 ;  /* 0x0000001400147308 */ /* 0x000ff00000000800 */
[----:B------:R-:W-:Y:S08]  /*2ac0*/  MUFU.EX2 R10, R10 ;  /* 0x0000000a000a7308 */ /* 0x000ff00000000800 */
[----:B------:R-:W5:Y:S08]  /*2ad0*/  MUFU.EX2 R15, R15 ;  /* 0x0000000f000f7308 */ /* 0x000f700000000800 */
[----:B------:R-:W-:Y:S08]  /*2ae0*/  MUFU.EX2 R14, R14 ;  /* 0x0000000e000e7308 */ /* 0x000ff00000000800 */
[----:B------:R-:W2:Y:S08]  /*2af0*/  MUFU.EX2 R21, R21 ;  /* 0x0000001500157308 */ /* 0x000eb00000000800 */
[----:B------:R-:W-:Y:S08]  /*2b00*/  MUFU.EX2 R23, R23 ;  /* 0x0000001700177308 */ /* 0x000ff00000000800 */
[----:B------:R-:W2:Y:S08]  /*2b10*/  MUFU.EX2 R156, R156 ;  /* 0x0000009c009c7308 */ /* 0x000eb00000000800 */
[----:B------:R-:W-:Y:S08]  /*2b20*/  MUFU.EX2 R157, R157 ;  /* 0x0000009d009d7308 */ /* 0x000ff00000000800 */
[----:B------:R-:W-:Y:S08]  /*2b30*/  MUFU.EX2 R160, R160 ;  /* 0x000000a000a07308 */ /* 0x000ff00000000800 */
[----:B------:R-:W-:Y:S08]  /*2b40*/  MUFU.EX2 R22, R22 ;  /* 0x0000001600167308 */ /* 0x000ff00000000800 */
[----:B------:R-:W2:Y:S08]  /*2b50*/  MUFU.EX2 R159, R159 ;  /* 0x0000009f009f7308 */ /* 0x000eb00000000800 */
        /* <DEDUP_REMOVED lines=14> */
[----:B------:R-:W-:Y:S01]  /*2c40*/  MUFU.EX2 R174, R174 ;  /* 0x000000ae00ae7308 */ /* 0x000fe20000000800 */
[----:B------:R-:W-:-:S02]  /*2c50*/  WARPGROUP.DEPBAR.LE gsb0, 0x0 ;  /* 0x00008000000079c5 */ /* 0x000fc40000010000 */
[----:B0-----:R-:W-:Y:S01]  /*2c60*/  F2FP.BF16.F32.PACK_AB R152, R191, R6 ;  /* 0x00000006bf98723e */ /* 0x001fe200000010ff */
[----:B------:R-:W-:Y:S01]  /*2c70*/  FADD.FTZ R6, R6, R181 ;  /* 0x000000b506067221 */ /* 0x000fe20000010000 */
[----:B-1----:R-:W-:Y:S01]  /*2c80*/  F2FP.BF16.F32.PACK_AB R153, R192, R5 ;  /* 0x00000005c099723e */ /* 0x002fe200000010ff */
[----:B------:R-:W-:Y:S01]  /*2c90*/  FADD.FTZ R5, R5, R180 ;  /* 0x000000b405057221 */ /* 0x000fe20000010000 */
[----:B------:R-:W-:Y:S01]  /*2ca0*/  F2FP.BF16.F32.PACK_AB R154, R11, R8 ;  /* 0x000000080b9a723e */ /* 0x000fe200000010ff */
[----:B------:R-:W0:Y:S01]  /*2cb0*/  MUFU.EX2 R183, R183 ;  /* 0x000000b700b77308 */ /* 0x000e220000000800 */
[----:B---3--:R-:W-:Y:S01]  /*2cc0*/  F2FP.BF16.F32.PACK_AB R155, R194, R7 ;  /* 0x00000007c29b723e */ /* 0x008fe200000010ff */
[----:B------:R-:W-:Y:S01]  /*2cd0*/  FADD.FTZ R191, R191, R6 ;  /* 0x00000006bfbf7221 */ /* 0x000fe20000010000 */
[----:B------:R-:W-:Y:S02]  /*2ce0*/  FADD.FTZ R192, R192, R5 ;  /* 0x00000005c0c07221 */ /* 0x000fe40000010000 */
[----:B------:R-:W-:Y:S01]  /*2cf0*/  WARPGROUP.ARRIVE ;  /* 0x00000000000079c5 */ /* 0x000fe20000000000 */
[----:B------:R-:W-:Y:S01]  /*2d00*/  FADD.FTZ R8, R8, R191 ;  /* 0x000000bf08087221 */ /* 0x000fe20000010000 */
[----:B------:R-:W-:Y:S01]  /*2d10*/  FADD.FTZ R7, R7, R192 ;  /* 0x000000c007077221 */ /* 0x000fe20000010000 */
[----:B------:R-:W-:Y:S02]  /*2d20*/  MUFU.EX2 R184, R184 ;  /* 0x000000b800b87308 */ /* 0x000fe40000000800 */
[----:B------:R-:W-:Y:S01]  /*2d30*/  FADD.FTZ R8, R11, R8 ;  /* 0x000000080b087221 */ /* 0x000fe20000010000 */
[----:B------:R-:W-:Y:S01]  /*2d40*/  HGMMA.64x256x16.F32.BF16 R24, R152, gdesc[UR4].tnspB, R24, gsb0 ;  /* 0x43e0000498187df0 */ /* 0x000fe20008001818 */
[----:B------:R-:W-:Y:S01]  /*2d50*/  UIADD3 UR6, UR11, 0x100, URZ ;  /* 0x000001000b067890 */ /* 0x000fe2000fffe03f */
[----:B------:R-:W-:Y:S01]  /*2d60*/  FADD.FTZ R7, R194, R7 ;  /* 0x00000007c2077221 */ /* 0x000fe20000010000 */
[----:B------:R-:W-:-:S02]  /*2d70*/  UMOV UR7, 0x40000040 ;  /* 0x4000004000077882 */ /* 0x000fc40000000000 */
[----:B------:R-:W1:Y:S01]  /*2d80*/  MUFU.EX2 R185, R185 ;  /* 0x000000b900b97308 */ /* 0x000e620000000800 */
[----:B------:R-:W-:Y:S02]  /*2d90*/  WARPGROUP.DEPBAR.LE gsb0, 0x0 ;  /* 0x00008000000079c5 */ /* 0x000fe40000010000 */
[----:B----4-:R-:W-:Y:S01]  /*2da0*/  F2FP.BF16.F32.PACK_AB R152, R12, R9 ;  /* 0x000000090c98723e */ /* 0x010fe200000010ff */
[----:B------:R-:W-:Y:S01]  /*2db0*/  FADD.FTZ R9, R9, R8 ;  /* 0x0000000809097221 */ /* 0x000fe20000010000 */
[----:B-----5:R-:W-:Y:S01]  /*2dc0*/  F2FP.BF16.F32.PACK_AB R153, R15, R10 ;  /* 0x0000000a0f99723e */ /* 0x020fe200000010ff */
[----:B------:R-:W-:Y:S01]  /*2dd0*/  FADD.FTZ R10, R10, R7 ;  /* 0x000000070a0a7221 */ /* 0x000fe20000010000 */
[----:B------:R-:W-:Y:S01]  /*2de0*/  F2FP.BF16.F32.PACK_AB R154, R20, R13 ;  /* 0x0000000d149a723e */ /* 0x000fe200000010ff */
[----:B------:R-:W-:Y:S01]  /*2df0*/  FADD.FTZ R12, R12, R9 ;  /* 0x000000090c0c7221 */ /* 0x000fe20000010000 */
[----:B--2---:R-:W-:Y:S01]  /*2e00*/  F2FP.BF16.F32.PACK_AB R155, R21, R14 ;  /* 0x0000000e159b723e */ /* 0x004fe200000010ff */
[----:B------:R-:W-:-:S02]  /*2e10*/  FADD.FTZ R15, R15, R10 ;  /* 0x0000000a0f0f7221 */ /* 0x000fc40000010000 */
[----:B------:R-:W-:Y:S01]  /*2e20*/  FADD.FTZ R13, R13, R12 ;  /* 0x0000000c0d0d7221 */ /* 0x000fe20000010000 */
[----:B------:R-:W-:Y:S01]  /*2e30*/  WARPGROUP.ARRIVE ;  /* 0x00000000000079c5 */ /* 0x000fe20000000000 */
[----:B------:R-:W-:Y:S02]  /*2e40*/  FADD.FTZ R14, R14, R15 ;  /* 0x0000000f0e0e7221 */ /* 0x000fe40000010000 */
[----:B------:R-:W-:Y:S02]  /*2e50*/  FADD.FTZ R20, R20, R13 ;  /* 0x0000000d14147221 */ /* 0x000fe40000010000 */
[----:B------:R-:W-:-:S05]  /*2e60*/  FADD.FTZ R21, R21, R14 ;  /* 0x0000000e15157221 */ /* 0x000fca0000010000 */
[----:B------:R-:W-:Y:S01]  /*2e70*/  HGMMA.64x256x16.F32.BF16 R24, R152, gdesc[UR4].tnspB, R24, gsb0 ;  /* 0x43e0000498187df0 */ /* 0x000fe20008001818 */
[----:B------:R-:W-:Y:S01]  /*2e80*/  UIADD3 UR6, UR11, 0x180, URZ ;  /* 0x000001800b067890 */ /* 0x000fe2000fffe03f */
[----:B------:R-:W-:Y:S01]  /*2e90*/  UMOV UR7, 0x40000040 ;  /* 0x4000004000077882 */ /* 0x000fe20000000000 */
[----:B------:R-:W-:Y:S02]  /*2ea0*/  WARPGROUP.DEPBAR.LE gsb0, 0x0 ;  /* 0x00008000000079c5 */ /* 0x000fe40000010000 */
[----:B------:R-:W-:Y:S01]  /*2eb0*/  F2FP.BF16.F32.PACK_AB R152, R156, R23 ;  /* 0x000000179c98723e */ /* 0x000fe200000010ff */
[----:B------:R-:W-:Y:S01]  /*2ec0*/  FADD.FTZ R23, R23, R20 ;  /* 0x0000001417177221 */ /* 0x000fe20000010000 */
[----:B------:R-:W-:Y:S01]  /*2ed0*/  F2FP.BF16.F32.PACK_AB R153, R159, R22 ;  /* 0x000000169f99723e */ /* 0x000fe200000010ff */
[----:B------:R-:W-:Y:S01]  /*2ee0*/  FADD.FTZ R22, R22, R21 ;  /* 0x0000001516167221 */ /* 0x000fe20000010000 */
[----:B------:R-:W-:Y:S01]  /*2ef0*/  F2FP.BF16.F32.PACK_AB R154, R160, R157 ;  /* 0x0000009da09a723e */ /* 0x000fe200000010ff */
[----:B------:R-:W-:Y:S01]  /*2f00*/  FADD.FTZ R156, R156, R23 ;  /* 0x000000179c9c7221 */ /* 0x000fe20000010000 */
[----:B------:R-:W-:Y:S01]  /*2f10*/  F2FP.BF16.F32.PACK_AB R155, R163, R158 ;  /* 0x0000009ea39b723e */ /* 0x000fe200000010ff */
[----:B------:R-:W-:-:S02]  /*2f20*/  FADD.FTZ R159, R159, R22 ;  /* 0x000000169f9f7221 */ /* 0x000fc40000010000 */
[----:B------:R-:W-:Y:S01]  /*2f30*/  FADD.FTZ R157, R157, R156 ;  /* 0x0000009c9d9d7221 */ /* 0x000fe20000010000 */
[----:B------:R-:W-:Y:S01]  /*2f40*/  WARPGROUP.ARRIVE ;  /* 0x00000000000079c5 */ /* 0x000fe20000000000 */
[----:B------:R-:W-:Y:S02]  /*2f50*/  FADD.FTZ R158, R158, R159 ;  /* 0x0000009f9e9e7221 */ /* 0x000fe40000010000 */
[----:B------:R-:W-:Y:S02]  /*2f60*/  FADD.FTZ R160, R160, R157 ;  /* 0x0000009da0a07221 */ /* 0x000fe40000010000 */
[----:B------:R-:W-:-:S08]  /*2f70*/  FADD.FTZ R163, R163, R158 ;  /* 0x0000009ea3a37221 */ /* 0x000fd00000010000 */
        /* <DEDUP_REMOVED lines=23> */
[----:B0-----:R-:W-:Y:S01]  /*30f0*/  F2FP.BF16.F32.PACK_AB R153, R183, R174 ;  /* 0x000000aeb799723e */ /* 0x001fe200000010ff */
[----:B------:R-:W-:Y:S01]  /*3100*/  FADD.FTZ R174, R174, R173 ;  /* 0x000000adaeae7221 */ /* 0x000fe20000010000 */
[----:B------:R-:W-:Y:S01]  /*3110*/  F2FP.BF16.F32.PACK_AB R154, R172, R169 ;  /* 0x000000a9ac9a723e */ /* 0x000fe200000010ff */
[----:B------:R-:W-:Y:S01]  /*3120*/  FADD.FTZ R170, R170, R165 ;  /* 0x000000a5aaaa7221 */ /* 0x000fe20000010000 */
[----:B-1----:R-:W-:Y:S01]  /*3130*/  F2FP.BF16.F32.PACK_AB R155, R185, R184 ;  /* 0x000000b8b99b723e */ /* 0x002fe200000010ff */
[----:B------:R-:W-:-:S02]  /*3140*/  FADD.FTZ R183, R183, R174 ;  /* 0x000000aeb7b77221 */ /* 0x000fc40000010000 */
[----:B------:R-:W-:Y:S01]  /*3150*/  FADD.FTZ R5, R169, R170 ;  /* 0x000000aaa9057221 */ /* 0x000fe20000010000 */
[----:B------:R-:W-:Y:S01]  /*3160*/  WARPGROUP.ARRIVE ;  /* 0x00000000000079c5 */ /* 0x000fe20000000000 */
[----:B------:R-:W-:Y:S02]  /*3170*/  FADD.FTZ R184, R184, R183 ;  /* 0x000000b7b8b87221 */ /* 0x000fe40000010000 */
[----:B------:R-:W-:Y:S02]  /*3180*/  FADD.FTZ R5, R172, R5 ;  /* 0x00000005ac057221 */ /* 0x000fe40000010000 */
[----:B------:R-:W-:-:S08]  /*3190*/  FADD.FTZ R7, R185, R184 ;  /* 0x000000b8b9077221 */ /* 0x000fd00000010000 */
[----:B------:R-:W-:Y:S03]  /*31a0*/  HGMMA.64x256x16.F32.BF16 R24, R152, gdesc[UR4].tnspB, R24, gsb0 ;  /* 0x43e0000498187df0 */ /* 0x000fe60008001818 */
[----:B------:R-:W-:Y:S02]  /*31b0*/  WARPGROUP.DEPBAR.LE gsb0, 0x0 ;  /* 0x00008000000079c5 */ /* 0x000fe40000010000 */
[----:B------:R-:W-:Y:S05]  /*31c0*/  @!P0 BRA `(.L_x_9230) ;  /* 0x0000000000048947 */ /* 0x000fea0003800000 */
[----:B------:R-:W-:Y:S01]  /*31d0*/  BPT.TRAP 0x1 ;  /* 0x000000040000795c */ /* 0x000fe20000300000 */
.L_x_9230:
[----:B------:R-:W-:Y:S02]  /*31e0*/  UISETP.GE.AND UP0, UPT, UR47, 0x61, UPT ;  /* 0x000000612f00788c */ /* 0x000fe4000bf06270 */
[----:B------:R-:W-:-:S04]  /*31f0*/  UIADD3 UR27, UR27, 0x32460, URZ ;  /* 0x000324601b1b7890 */ /* 0x000fc8000fffe03f */
[----:B------:R-:W-:Y:S01]  /*3200*/  PLOP3.LUT P1, PT, PT, PT, UP0, 0x80, 0x0 ;  /* 0x000000000000781c */ /* 0x000fe20003f2f008 */
[----:B------:R-:W-:-:S09]  /*3210*/  UPRMT UR27, UR45, 0x654, UR27 ;  /* 0x000006542d1b7896 */ /* 0x000fd2000800001b */
[----:B------:R-:W-:Y:S03]  /*3220*/  SYNCS.ARRIVE.TRANS64.RED.A1T0 RZ, [UR27], RZ ;  /* 0x000000ffffff79a7 */ /* 0x000fe6000810041b */
[----:B------:R-:W-:Y:S05]  /*3230*/  @!P1 BRA `(.L_x_9231) ;  /* 0x00000024001c9947 */ /* 0x000fea0003800000 */
[----:B------:R-:W-:Y:S01]  /*3240*/  IMAD.MOV.U32 R11, RZ, RZ, R4 ;  /* 0x000000ffff0b7224 */ /* 0x000fe200078e0004 */
[----:B------:R-:W-:Y:S01]  /*3250*/  UIADD3 UR46, UR46, -0x2, URZ ;  /* 0xfffffffe2e2e7890 */ /* 0x000fe2000fffe03f */
[----:B------:R-:W-:Y:S01]  /*3260*/  IMAD.MOV.U32 R6, RZ, RZ, R3 ;  /* 0x000000ffff067224 */ /* 0x000fe200078e0003 */
[----:B------:R-:W-:-:S10]  /*3270*/  ULDC UR27, c[0x0][0xa80] ;  /* 0x0002a000001b7ab9 */ /* 0x000fd40000000800 */
.L_x_9242:
        /* <DEDUP_REMOVED lines=8> */
[----:B------:R-:W-:Y:S11]  /*3300*/  @!P0 BRA `(.L_x_9232) ;  /* 0x0000000000048947 */ /* 0x000ff60003800000 */
[----:B------:R-:W-:Y:S01]  /*3310*/  BPT.TRAP 0x1 ;  /* 0x000000040000795c */ /* 0x000fe20000300000 */
.L_x_9232:
        /* <DEDUP_REMOVED lines=9> */
.L_x_9233:
[----:B-1----:R-:W-:Y:S05]  /*33b0*/  @P2 BRA `(.L_x_9234) ;  /* 0x0000000000082947 */ /* 0x002fea0003800000 */
[----:B------:R-:W1:Y:S02]  /*33c0*/  SYNCS.PHASECHK.TRANS64.TRYWAIT P2, [UR28+0x32430], R0 ;  /* 0x03243000ff0075a7 */ /* 0x000e64000804015c */
[----:B-1----:R-:W-:Y:S05]  /*33d0*/  @!P2 BRA `(.L_x_9235) ;  /* 0x0000009400e4a947 */ /* 0x002fea0003800000 */
.L_x_9234:
[----:B------:R-:W-:Y:S01]  /*33e0*/  UIMAD UR6, UR37, 0x300, UR24 ;  /* 0x00000300250678a4 */ /* 0x000fe2000f8e0218 */
[----:B------:R-:W-:Y:S01]  /*33f0*/  WARPGROUP.ARRIVE ;  /* 0x00000000000079c5 */ /* 0x000fe20000000000 */
[----:B------:R-:W-:Y:S01]  /*3400*/  UMOV UR7, 0x40000040 ;  /* 0x4000004000077882 */ /* 0x000fe20000000000 */
[----:B------:R-:W-:Y:S01]  /*3410*/  UMOV UR11, 0x40000040 ;  /* 0x40000040000b7882 */ /* 0x000fe20000000000 */
[----:B------:R-:W-:Y:S02]  /*3420*/  UIADD3 UR10, UR6, 0x2, URZ ;  /* 0x00000002060a7890 */ /* 0x000fe4000fffe03f */
[----:B------:R-:W-:Y:S01]  /*3430*/  UIADD3 UR14, UR6, 0x4, URZ ;  /* 0x00000004060e7890 */ /* 0x000fe2000fffe03f */
[----:B------:R-:W-:Y:S02]  /*3440*/  UMOV UR15, 0x40000040 ;  /* 0x40000040000f7882 */ /* 0x000fe40000000000 */
[----:B------:R-:W-:Y:S01]  /*3450*/  HGMMA.64x96x16.F32.BF16 R152, gdesc[UR4], RZ, !UPT, gsb0 ;  /* 0x01600000049879f0 */ /* 0x000fe2000c0018ff */
[----:B------:R-:W-:Y:S01]  /*3460*/  UIADD3 UR18, UR6, 0x6, URZ ;  /* 0x0000000606127890 */ /* 0x000fe2000fffe03f */
        /* <DEDUP_REMOVED lines=13> */
.L_x_9236:
[----:B------:R2:W3:Y:S01]  /*3540*/  SYNCS.PHASECHK.TRANS64.TRYWAIT P2, [UR28+0x32450], R0 ;  /* 0x03245000ff0075a7 */ /* 0x0004e2000804015c */
[----:B------:R-:W-:Y:S05]  /*3550*/  @!P0 BRA `(.L_x_9237) ;  /* 0x0000000000048947 */ /* 0x000fea0003800000 */
[----:B------:R-:W-:Y:S01]  /*3560*/  BPT.TRAP 0x1 ;  /* 0x000000040000795c */ /* 0x000fe20000300000 */
.L_x_9237:
[----:B---3--:R-:W-:Y:S05]  /*3570*/  @P2 BRA `(.L_x_9238) ;  /* 0x0000000000082947 */ /* 0x008fea0003800000 */
[----:B------:R-:W3:Y:S02]  /*3580*/  SYNCS.PHASECHK.TRANS64.TRYWAIT P2, [UR28+0x32450], R0 ;  /* 0x03245000ff0075a7 */ /* 0x000ee4000804015c */
[----:B---3--:R-:W-:Y:S05]  /*3590*/  @!P2 BRA `(.L_x_9239) ;  /* 0x00000094008ca947 */ /* 0x008fea0003800000 */
.L_x_9238:
[----:B------:R-:W-:Y:S01]  /*35a0*/  ULEA UR20, UR42, UR20, 0xd ;  /* 0x000000142a147291 */ /* 0x000fe2000f8e683f */
[----:B------:R-:W-:Y:S01]  /*35b0*/  WARPGROUP.ARRIVE ;  /* 0x00000000000079c5 */ /* 0x000fe20000000000 */
[----:B------:R-:W-:-:S05]  /*35c0*/  UIMAD UR7, UR37, 0xc00, UR25 ;  /* 0x00000c00250778a4 */ /* 0x000fca000f8e0219 */
[----:B------:R-:W3:Y:S01]  /*35d0*/  S2R R21, SR_TID.X ;  /* 0x0000000000157919 */ /* 0x000ee20000002100 */
[----:B------:R-:W-:Y:S01]  /*35e0*/  UIADD3 UR20, UR20, 0x22400, URZ ;  /* 0x0002240014147890 */ /* 0x000fe2000fffe03f */
[----:B------:R-:W-:Y:S01]  /*35f0*/  UMOV UR23, 0x40000040 ;  /* 0x4000004000177882 */ /* 0x000fe20000000000 */
[----:B------:R-:W-:Y:S02]  /*3600*/  UMOV UR21, 0x40000040 ;  /* 0x4000004000157882 */ /* 0x000fe40000000000 */
[----:B------:R-:W-:Y:S01]  /*3610*/  USHF.R.U32.HI UR20, URZ, 0x4, UR20 ;  /* 0x000000043f147899 */ /* 0x000fe20008011614 */
[----:B------:R-:W-:-:S03]  /*3620*/  UMOV UR22, UR7 ;  /* 0x0000000700167c82 */ /* 0x000fc60008000000 */
[----:B------:R-:W-:-:S04]  /*3630*/  ULOP3.LUT UR6, UR20, 0x3fff, URZ, 0xc0, !UPT ;  /* 0x00003fff14067892 */ /* 0x000fc8000f8ec03f */
[----:B------:R-:W-:-:S07]  /*3640*/  ULOP3.LUT UR6, UR6, 0x10000, URZ, 0xfc, !UPT ;  /* 0x0001000006067892 */ /* 0x000fce000f8efc3f */
[----:B------:R-:W-:Y:S02]  /*3650*/  UMOV UR20, UR6 ;  /* 0x0000000600147c82 */ /* 0x000fe40008000000 */
[----:B------:R-:W-:Y:S01]  /*3660*/  HGMMA.64x96x16.F32.BF16 R152, gdesc[UR20], R152, gsb0 ;  /* 0x01600000149879f0 */ /* 0x000fe20008001898 */
[----:B------:R-:W-:Y:S02]  /*3670*/  UIADD3 UR22, UR7, 0x2, URZ ;  /* 0x0000000207167890 */ /* 0x000fe4000fffe03f */
[----:B------:R-:W-:Y:S01]  /*3680*/  UIADD3 UR20, UR6, 0x2, URZ ;  /* 0x0000000206147890 */ /* 0x000fe2000fffe03f */
[----:B------:R-:W-:Y:S01]  /*3690*/  UMOV UR23, 0x40000040 ;  /* 0x4000004000177882 */ /* 0x000fe20000000000 */
[----:B------:R-:W-:Y:S01]  /*36a0*/  UMOV UR21, 0x40000040 ;  /* 0x4000004000157882 */ /* 0x000fe20000000000 */
[----:B---3--:R-:W-:-:S04]  /*36b0*/  SHF.R.U32.HI R21, RZ, 0x7, R21 ;  /* 0x00000007ff157819 */ /* 0x008fc80000011615 */
[----:B012---:R-:W-:Y:S01]  /*36c0*/  IADD3 R0, -R21, 0xb, RZ ;  /* 0x0000000b15007810 */ /* 0x007fe20007ffe1ff */
        /* <DEDUP_REMOVED lines=105> */
.L_x_9240:
[----:B------:R-:W-:Y:S01]  /*3d60*/  FMNMX.FTZ R4, R152, R6, !PT ;  /* 0x0000000698047209 */ /* 0x000fe20007810000 */
[----:B------:R-:W-:Y:S01]  /*3d70*/  UIADD3 UR6, UR28, 0x32440, URZ ;  /* 0x000324401c067890 */ /* 0x000fe2000fffe03f */
[----:B------:R-:W-:Y:S01]  /*3d80*/  VIADD R23, R21, 0x8 ;  /* 0x0000000815177836 */ /* 0x000fe20000000000 */
[----:B------:R-:W-:Y:S01]  /*3d90*/  UMOV UR10, UR27 ;  /* 0x0000001b000a7c82 */ /* 0x000fe20008000000 */
[----:B------:R-:W-:Y:S01]  /*3da0*/  FMNMX.FTZ R3, R153, R4, !PT ;  /* 0x0000000499037209 */ /* 0x000fe20007810000 */
[----:B------:R-:W-:Y:S02]  /*3db0*/  UPRMT UR6, UR29, 0x654, UR6 ;  /* 0x000006541d067896 */ /* 0x000fe40008000006 */
[----:B------:R-:W-:Y:S01]  /*3dc0*/  UIMAD UR11, UR37, 0xc00, UR26 ;  /* 0x00000c00250b78a4 */ /* 0x000fe2000f8e021a */
[----:B------:R-:W-:Y:S01]  /*3dd0*/  FMNMX.FTZ R4, R156, R3, !PT ;  /* 0x000000039c047209 */ /* 0x000fe20007810000 */
[----:B------:R-:W-:-:S03]  /*3de0*/  UMOV UR7, 0x40000040 ;  /* 0x4000004000077882 */ /* 0x000fc60000000000 */
[----:B------:R-:W-:Y:S02]  /*3df0*/  FMNMX.FTZ R3, R157, R4, !PT ;  /* 0x000000049d037209 */ /* 0x000fe40007810000 */
[----:B------:R-:W-:Y:S01]  /*3e00*/  SYNCS.ARRIVE.TRANS64.RED.A1T0 RZ, [UR6], RZ ;  /* 0x000000ffffff79a7 */ /* 0x000fe20008100406 */
[----:B------:R-:W-:Y:S01]  /*3e10*/  UMOV UR6, UR11 ;  /* 0x0000000b00067c82 */ /* 0x000fe20008000000 */
[----:B------:R-:W-:-:S04]  /*3e20*/  FMNMX.FTZ R4, R160, R3, !PT ;  /* 0x00000003a0047209 */ /* 0x000fc80007810000 */
        /* <DEDUP_REMOVED lines=38> */
[----:B------:R-:W1:Y:S01]  /*4090*/  SHFL.BFLY PT, R9, R8, 0x2, 0x1f ;  /* 0x0c401f0008097f89 */ /* 0x000e6200000e0000 */
[----:B------:R-:W-:-:S04]  /*40a0*/  FMNMX.FTZ R3, R191, R4, !PT ;  /* 0x00000004bf037209 */ /* 0x000fc80007810000 */
[----:B------:R-:W-:-:S04]  /*40b0*/  FMNMX.FTZ R4, R194, R3, !PT ;  /* 0x00000003c2047209 */ /* 0x000fc80007810000 */
[----:B------:R-:W-:-:S04]  /*40c0*/  FMNMX.FTZ R3, R195, R4, !PT ;  /* 0x00000004c3037209 */ /* 0x000fc80007810000 */
[----:B------:R-:W-:-:S04]  /*40d0*/  FMNMX.FTZ R4, R198, R3, !PT ;  /* 0x00000003c6047209 */ /* 0x000fc80007810000 */
[----:B------:R-:W-:Y:S02]  /*40e0*/  FMNMX.FTZ R4, R199, R4, !PT ;  /* 0x00000004c7047209 */ /* 0x000fe40007810000 */
[----:B-1----:R-:W-:-:S03]  /*40f0*/  FMNMX.FTZ R10, R8, R9, !PT ;  /* 0x00000009080a7209 */ /* 0x002fc60007810000 */
[----:B------:R-:W1:Y:S04]  /*4100*/  SHFL.BFLY PT, R9, R4, 0x2, 0x1f ;  /* 0x0c401f0004097f89 */ /* 0x000e6800000e0000 */
[----:B------:R-:W2:Y:S01]  /*4110*/  SHFL.BFLY PT, R3, R10, 0x1, 0x1f ;  /* 0x0c201f000a037f89 */ /* 0x000ea200000e0000 */
[----:B-1----:R-:W-:Y:S02]  /*4120*/  FMNMX.FTZ R12, R4, R9, !PT ;  /* 0x00000009040c7209 */ /* 0x002fe40007810000 */
[----:B--2---:R-:W-:-:S03]  /*4130*/  FMNMX.FTZ R3, R10, R3, !PT ;  /* 0x000000030a037209 */ /* 0x004fc60007810000 */
[----:B------:R-:W1:Y:S02]  /*4140*/  SHFL.BFLY PT, R15, R12, 0x1, 0x1f ;  /* 0x0c201f000c0f7f89 */ /* 0x000e6400000e0000 */
[C---:B------:R-:W-:Y:S01]  /*4150*/  FADD.FTZ R6, -R3.reuse, R6 ;  /* 0x0000000603067221 */ /* 0x040fe20000010100 */
[----:B------:R-:W-:Y:S01]  /*4160*/  FMUL.FTZ R13, R3, UR10 ;  /* 0x0000000a030d7c20 */ /* 0x000fe20008410000 */
[----:B------:R2:W-:Y:S02]  /*4170*/  BAR.SYNC.DEFER_BLOCKING R23, 0x100 ;  /* 0x000400170000751d */ /* 0x0005e40000010000 */
[----:B------:R-:W-:Y:S01]  /*4180*/  FMUL.FTZ R6, R6, UR10 ;  /* 0x0000000a06067c20 */ /* 0x000fe20008410000 */
[--C-:B------:R-:W-:Y:S01]  /*4190*/  FFMA.FTZ R9, R152, UR10, -R13.reuse ;  /* 0x0000000a98097c23 */ /* 0x100fe2000801080d */
[--C-:B------:R-:W-:Y:S01]  /*41a0*/  FFMA.FTZ R8, R153, UR10, -R13.reuse ;  /* 0x0000000a99087c23 */ /* 0x100fe2000801080d */
[--C-:B------:R-:W-:Y:S01]  /*41b0*/  FFMA.FTZ R10, R156, UR10, -R13.reuse ;  /* 0x0000000a9c0a7c23 */ /* 0x100fe2000801080d */
[--C-:B------:R-:W-:Y:S01]  /*41c0*/  FFMA.FTZ R157, R157, UR10, -R13.reuse ;  /* 0x0000000a9d9d7c23 */ /* 0x100fe2000801080d */
[--C-:B------:R-:W-:Y:S01]  /*41d0*/  FFMA.FTZ R156, R161, UR10, -R13.reuse ;  /* 0x0000000aa19c7c23 */ /* 0x100fe2000801080d */
[----:B------:R-:W3:Y:S01]  /*41e0*/  MUFU.EX2 R6, R6 ;  /* 0x0000000600067308 */ /* 0x000ee20000000800 */
[----:B--2---:R-:W-:-:S07]  /*41f0*/  FFMA.FTZ R23, R160, UR10, -R13 ;  /* 0x0000000aa0177c23 */ /* 0x004fce000801080d */
[----:B------:R-:W-:Y:S01]  /*4200*/  MUFU.EX2 R9, R9 ;  /* 0x0000000900097308 */ /* 0x000fe20000000800 */
[----:B-1----:R-:W-:-:S05]  /*4210*/  FMNMX.FTZ R4, R12, R15, !PT ;  /* 0x0000000f0c047209 */ /* 0x002fca0007810000 */
[C---:B------:R-:W-:Y:S01]  /*4220*/  FADD.FTZ R12, -R4.reuse, R11 ;  /* 0x0000000b040c7221 */ /* 0x040fe20000010100 */
[----:B------:R-:W-:Y:S01]  /*4230*/  FMUL.FTZ R22, R4, UR10 ;  /* 0x0000000a04167c20 */ /* 0x000fe20008410000 */
[----:B------:R-:W-:Y:S01]  /*4240*/  MUFU.EX2 R8, R8 ;  /* 0x0000000800087308 */ /* 0x000fe20000000800 */
[-C--:B---3--:R-:W-:Y:S01]  /*4250*/  FMUL.FTZ R24, R24, R6.reuse ;  /* 0x0000000618187220 */ /* 0x088fe20000410000 */
[----:B------:R-:W-:Y:S01]  /*4260*/  FMUL.FTZ R12, R12, UR10 ;  /* 0x0000000a0c0c7c20 */ /* 0x000fe20008410000 */
[--C-:B------:R-:W-:Y:S01]  /*4270*/  FFMA.FTZ R15, R154, UR10, -R22.reuse ;  /* 0x0000000a9a0f7c23 */ /* 0x100fe20008010816 */
[--C-:B------:R-:W-:Y:S01]  /*4280*/  FFMA.FTZ R14, R155, UR10, -R22.reuse ;  /* 0x0000000a9b0e7c23 */ /* 0x100fe20008010816 */
[--C-:B------:R-:W-:Y:S01]  /*4290*/  FFMA.FTZ R20, R158, UR10, -R22.reuse ;  /* 0x0000000a9e147c23 */ /* 0x100fe20008010816 */
[--C-:B------:R-:W-:Y:S01]  /*42a0*/  FFMA.FTZ R21, R159, UR10, -R22.reuse ;  /* 0x0000000a9f157c23 */ /* 0x100fe20008010816 */
        /* <DEDUP_REMOVED lines=134> */
[----:B------:R-:W-:Y:S01]  /*4b10*/  F2FP.BF16.F32.PACK_AB R152, R8, R9 ;  /* 0x000000090898723e */ /* 0x000fe200000010ff */
[--C-:B------:R-:W-:Y:S01]  /*4b20*/  FFMA.FTZ R159, R162, UR10, -R22.reuse ;  /* 0x0000000aa29f7c23 */ /* 0x100fe20008010816 */
[----:B--2---:R-:W-:Y:S01]  /*4b30*/  F2FP.BF16.F32.PACK_AB R154, R11, R10 ;  /* 0x0000000a0b9a723e */ /* 0x004fe200000010ff */
[--C-:B------:R-:W-:Y:S01]  /*4b40*/  FFMA.FTZ R157, R164, UR10, -R13.reuse ;  /* 0x0000000aa49d7c23 */ /* 0x100fe2000801080d */
[----:B---3--:R-:W-:Y:S01]  /*4b50*/  F2FP.BF16.F32.PACK_AB R153, R14, R15 ;  /* 0x0000000f0e99723e */ /* 0x008fe200000010ff */
[--C-:B------:R-:W-:Y:S01]  /*4b60*/  FFMA.FTZ R158, R165, UR10, -R13.reuse ;  /* 0x0000000aa59e7c23 */ /* 0x100fe2000801080d */
[----:B----4-:R-:W-:Y:S01]  /*4b70*/  F2FP.BF16.F32.PACK_AB R155, R21, R20 ;  /* 0x00000014159b723e */ /* 0x010fe200000010ff */
[--C-:B------:R-:W-:Y:S01]  /*4b80*/  FFMA.FTZ R160, R163, UR10, -R22.reuse ;  /* 0x0000000aa3a07c23 */ /* 0x100fe20008010816 */
[--C-:B------:R-:W-:Y:S01]  /*4b90*/  FFMA.FTZ R161, R166, UR10, -R22.reuse ;  /* 0x0000000aa6a17c23 */ /* 0x100fe20008010816 */
[--C-:B------:R-:W-:Y:S01]  /*4ba0*/  FFMA.FTZ R162, R167, UR10, -R22.reuse ;  /* 0x0000000aa7a27c23 */ /* 0x100fe20008010816 */
[----:B------:R-:W-:Y:S01]  /*4bb0*/  WARPGROUP.ARRIVE ;  /* 0x00000000000079c5 */ /* 0x000fe20000000000 */
[----:B------:R-:W-:Y:S01]  /*4bc0*/  MUFU.EX2 R23, R23 ;  /* 0x0000001700177308 */ /* 0x000fe20000000800 */
[--C-:B------:R-:W-:Y:S01]  /*4bd0*/  FFMA.FTZ R163, R168, UR10, -R13.reuse ;  /* 0x0000000aa8a37c23 */ /* 0x100fe2000801080d */
[--C-:B------:R-:W-:Y:S01]  /*4be0*/  FFMA.FTZ R164, R169, UR10, -R13.reuse ;  /* 0x0000000aa9a47c23 */ /* 0x100fe2000801080d */
[--C-:B------:R-:W-:Y:S01]  /*4bf0*/  FFMA.FTZ R167, R170, UR10, -R22.reuse ;  /* 0x0000000aaaa77c23 */ /* 0x100fe20008010816 */
[--C-:B------:R-:W-:Y:S01]  /*4c00*/  FFMA.FTZ R165, R172, UR10, -R13.reuse ;  /* 0x0000000aaca57c23 */ /* 0x100fe2000801080d */
[----:B------:R-:W-:Y:S01]  /*4c10*/  HGMMA.64x256x16.F32.BF16 R24, R152, gdesc[UR4].tnspB, R24, gsb0 ;  /* 0x43e0000498187df0 */ /* 0x000fe20008001818 */
[----:B------:R-:W-:Y:S01]  /*4c20*/  UIADD3 UR6, UR11, 0x80, URZ ;  /* 0x000000800b067890 */ /* 0x000fe2000fffe03f */
[--C-:B------:R-:W-:Y:S01]  /*4c30*/  FFMA.FTZ R166, R173, UR10, -R13.reuse ;  /* 0x0000000aada67c23 */ /* 0x100fe2000801080d */
[----:B------:R-:W1:Y:S01]  /*4c40*/  MUFU.EX2 R156, R156 ;  /* 0x0000009c009c7308 */ /* 0x000e620000000800 */
[----:B------:R-:W-:Y:S01]  /*4c50*/  UMOV UR7, 0x40000040 ;  /* 0x4000004000077882 */ /* 0x000fe20000000000 */
        /* <DEDUP_REMOVED lines=26> */
[--C-:B------:R-:W-:Y:S01]  /*4e00*/  FFMA.FTZ R13, R194, UR10, -R22.reuse ;  /* 0x0000000ac20d7c23 */ /* 0x100fe20008010816 */
[--C-:B------:R-:W-:Y:S01]  /*4e10*/  FFMA.FTZ R192, R195, UR10, -R22.reuse ;  /* 0x0000000ac3c07c23 */ /* 0x100fe20008010816 */
[--C-:B------:R-:W-:Y:S01]  /*4e20*/  FFMA.FTZ R191, R198, UR10, -R22.reuse ;  /* 0x0000000ac6bf7c23 */ /* 0x100fe20008010816 */
[----:B------:R-:W-:Y:S01]  /*4e30*/  FFMA.FTZ R22, R199, UR10, -R22 ;  /* 0x0000000ac7167c23 */ /* 0x000fe20008010816 */
[----:B------:R-:W2:Y:S01]  /*4e40*/  MUFU.EX2 R160, R160 ;  /* 0x000000a000a07308 */ /* 0x000ea20000000800 */
[----:B------:R-:W-:Y:S01]  /*4e50*/  FFMA.FTZ R5, R6, R5, R9 ;  /* 0x0000000506057223 */ /* 0x000fe20000010009 */
[----:B------:R-:W-:-:S03]  /*4e60*/  FFMA.FTZ R7, R12, R7, R15 ;  /* 0x000000070c077223 */ /* 0x000fc6000001000f */
[----:B------:R-:W-:Y:S01]  /*4e70*/  FADD.FTZ R5, R8, R5 ;  /* 0x0000000508057221 */ /* 0x000fe20000010000 */
[----:B------:R-:W-:Y:S02]  /*4e80*/  FADD.FTZ R7, R14, R7 ;  /* 0x000000070e077221 */ /* 0x000fe40000010000 */
[----:B------:R-:W-:Y:S01]  /*4e90*/  MUFU.EX2 R161, R161 ;  /* 0x000000a100a17308 */ /* 0x000fe20000000800 */
[----:B------:R-:W-:Y:S01]  /*4ea0*/  FADD.FTZ R10, R10, R5 ;  /* 0x000000050a0a7221 */ /* 0x000fe20000010000 */
[----:B------:R-:W-:-:S03]  /*4eb0*/  FADD.FTZ R20, R20, R7 ;  /* 0x0000000714147221 */ /* 0x000fc60000010000 */
[----:B------:R-:W-:Y:S01]  /*4ec0*/  FADD.FTZ R10, R11, R10 ;  /* 0x0000000a0b0a7221 */ /* 0x000fe20000010000 */
[----:B------:R-:W-:Y:S02]  /*4ed0*/  FADD.FTZ R20, R21, R20 ;  /* 0x0000001415147221 */ /* 0x000fe40000010000 */
        /* <DEDUP_REMOVED lines=8> */
[----:B------:R-:W0:Y:S08]  /*4f60*/  MUFU.EX2 R170, R170 ;  /* 0x000000aa00aa7308 */ /* 0x000e300000000800 */
[----:B------:R-:W-:Y:S08]  /*4f70*/  MUFU.EX2 R171, R171 ;  /* 0x000000ab00ab7308 */ /* 0x000ff00000000800 */
[----:B------:R-:W0:Y:S08]  /*4f80*/  MUFU.EX2 R172, R172 ;  /* 0x000000ac00ac7308 */ /* 0x000e300000000800 */
[----:B------:R-:W-:Y:S08]  /*4f90*/  MUFU.EX2 R173, R173 ;  /* 0x000000ad00ad7308 */ /* 0x000ff00000000800 */
[----:B------:R-:W-:Y:S08]  /*4fa0*/  MUFU.EX2 R174, R174 ;  /* 0x000000ae00ae7308 */ /* 0x000ff00000000800 */
[----:B------:R-:W-:Y:S08]  /*4fb0*/  MUFU.EX2 R175, R175 ;  /* 0x000000af00af7308 */ /* 0x000ff00000000800 */
[----:B------:R-:W0:Y:S08]  /*4fc0*/  MUFU.EX2 R176, R176 ;  /* 0x000000b000b07308 */ /* 0x000e300000000800 */
        /* <DEDUP_REMOVED lines=12> */
[----:B------:R-:W-:Y:S01]  /*5090*/  MUFU.EX2 R189, R189 ;  /* 0x000000bd00bd7308 */ /* 0x000fe20000000800 */
[----:B------:R-:W-:-:S02]  /*50a0*/  WARPGROUP.DEPBAR.LE gsb0, 0x0 ;  /* 0x00008000000079c5 */ /* 0x000fc40000010000 */
[----:B-1----:R-:W-:Y:S01]  /*50b0*/  F2FP.BF16.F32.PACK_AB R152, R156, R23 ;  /* 0x000000179c98723e */ /* 0x002fe200000010ff */
[----:B------:R-:W-:Y:S01]  /*50c0*/  FADD.FTZ R23, R23, R10 ;  /* 0x0000000a17177221 */ /* 0x000fe20000010000 */
[----:B--2---:R-:W-:-:S03]  /*50d0*/  F2FP.BF16.F32.PACK_AB R153, R160, R159 ;  /* 0x0000009fa099723e */ /* 0x004fc600000010ff */
[----:B------:R-:W-:Y:S01]  /*50e0*/  MUFU.EX2 R190, R190 ;  /* 0x000000be00be7308 */ /* 0x000fe20000000800 */
[----:B------:R-:W-:Y:S01]  /*50f0*/  F2FP.BF16.F32.PACK_AB R154, R158, R157 ;  /* 0x0000009d9e9a723e */ /* 0x000fe200000010ff */
[----:B------:R-:W-:Y:S01]  /*5100*/  FADD.FTZ R159, R159, R20 ;  /* 0x000000149f9f7221 */ /* 0x000fe20000010000 */
[----:B---3--:R-:W-:Y:S01]  /*5110*/  F2FP.BF16.F32.PACK_AB R155, R162, R161 ;  /* 0x000000a1a29b723e */ /* 0x008fe200000010ff */
[----:B------:R-:W-:Y:S02]  /*5120*/  FADD.FTZ R156, R156, R23 ;  /* 0x000000179c9c7221 */ /* 0x000fe40000010000 */
[----:B------:R-:W-:Y:S01]  /*5130*/  FADD.FTZ R160, R160, R159 ;  /* 0x0000009fa0a07221 */ /* 0x000fe20000010000 */
[----:B------:R-:W-:Y:S01]  /*5140*/  WARPGROUP.ARRIVE ;  /* 0x00000000000079c5 */ /* 0x000fe20000000000 */
[----:B------:R-:W-:Y:S01]  /*5150*/  MUFU.EX2 R13, R13 ;  /* 0x0000000d000d7308 */ /* 0x000fe20000000800 */
[----:B------:R-:W-:Y:S01]  /*5160*/  FADD.FTZ R157, R157, R156 ;  /* 0x0000009c9d9d7221 */ /* 0x000fe20000010000 */
[----:B------:R-:W-:-:S03]  /*5170*/  FADD.FTZ R161, R161, R160 ;  /* 0x000000a0a1a17221 */ /* 0x000fc60000010000 */
[----:B------:R-:W-:Y:S01]  /*5180*/  HGMMA.64x256x16.F32.BF16 R24, R152, gdesc[UR4].tnspB, R24, gsb0 ;  /* 0x43e0000498187df0 */ /* 0x000fe20008001818 */
[----:B------:R-:W-:Y:S01]  /*5190*/  UIADD3 UR6, UR11, 0x100, URZ ;  /* 0x000001000b067890 */ /* 0x000fe2000fffe03f */
[----:B------:R-:W-:Y:S01]  /*51a0*/  FADD.FTZ R158, R158, R157 ;  /* 0x0000009d9e9e7221 */ /* 0x000fe20000010000 */
[----:B------:R-:W-:Y:S01]  /*51b0*/  UMOV UR7, 0x40000040 ;  /* 0x4000004000077882 */ /* 0x000fe20000000000 */
[----:B------:R-:W1:Y:S01]  /*51c0*/  MUFU.EX2 R192, R192 ;  /* 0x000000c000c07308 */ /* 0x000e620000000800 */
[----:B------:R-:W-:-:S07]  /*51d0*/  FADD.FTZ R162, R162, R161 ;  /* 0x000000a1a2a27221 */ /* 0x000fce0000010000 */
[----:B------:R-:W-:Y:S08]  /*51e0*/  MUFU.EX2 R191, R191 ;  /* 0x000000bf00bf7308 */ /* 0x000ff00000000800 */
[----:B------:R-:W2:Y:S01]  /*51f0*/  MUFU.EX2 R22, R22 ;  /* 0x0000001600167308 */ /* 0x000ea20000000800 */
[----:B------:R-:W-:Y:S02]  /*5200*/  WARPGROUP.DEPBAR.LE gsb0, 0x0 ;  /* 0x00008000000079c5 */ /* 0x000fe40000010000 */
[----:B----4-:R-:W-:Y:S01]  /*5210*/  F2FP.BF16.F32.PACK_AB R152, R164, R163 ;  /* 0x000000a3a498723e */ /* 0x010fe200000010ff */
[----:B------:R-:W-:Y:S01]  /*5220*/  FADD.FTZ R163, R163, R158 ;  /* 0x0000009ea3a37221 */ /* 0x000fe20000010000 */
[----:B-----5:R-:W-:Y:S01]  /*5230*/  F2FP.BF16.F32.PACK_AB R153, R168, R167 ;  /* 0x000000a7a899723e */ /* 0x020fe200000010ff */
[----:B------:R-:W-:Y:S01]  /*5240*/  FADD.FTZ R167, R167, R162 ;  /* 0x000000a2a7a77221 */ /* 0x000fe20000010000 */
[----:B------:R-:W-:Y:S01]  /*5250*/  F2FP.BF16.F32.PACK_AB R154, R166, R165 ;  /* 0x000000a5a69a723e */ /* 0x000fe200000010ff */
[----:B------:R-:W-:Y:S01]  /*5260*/  FADD.FTZ R164, R164, R163 ;  /* 0x000000a3a4a47221 */ /* 0x000fe20000010000 */
[----:B0-----:R-:W-:Y:S01]  /*5270*/  F2FP.BF16.F32.PACK_AB R155, R170, R169 ;  /* 0x000000a9aa9b723e */ /* 0x001fe200000010ff */
[----:B------:R-:W-:-:S02]  /*5280*/  FADD.FTZ R168, R168, R167 ;  /* 0x000000a7a8a87221 */ /* 0x000fc40000010000 */
[----:B------:R-:W-:Y:S01]  /*5290*/  FADD.FTZ R165, R165, R164 ;  /* 0x000000a4a5a57221 */ /* 0x000fe20000010000 */
[----:B------:R-:W-:Y:S01]  /*52a0*/  WARPGROUP.ARRIVE ;  /* 0x00000000000079c5 */ /* 0x000fe20000000000 */
[----:B------:R-:W-:Y:S02]  /*52b0*/  FADD.FTZ R169, R169, R168 ;  /* 0x000000a8a9a97221 */ /* 0x000fe40000010000 */
[----:B------:R-:W-:Y:S02]  /*52c0*/  FADD.FTZ R166, R166, R165 ;  /* 0x000000a5a6a67221 */ /* 0x000fe40000010000 */
[----:B------:R-:W-:Y:S01]  /*52d0*/  FADD.FTZ R170, R170, R169 ;  /* 0x000000a9aaaa7221 */ /* 0x000fe20000010000 */
[----:B------:R-:W-:Y:S01]  /*52e0*/  HGMMA.64x256x16.F32.BF16 R24, R152, gdesc[UR4].tnspB, R24, gsb0 ;  /* 0x43e0000498187df0 */ /* 0x000fe20008001818 */
[----:B------:R-:W-:Y:S01]  /*52f0*/  UIADD3 UR6, UR11, 0x180, URZ ;  /* 0x000001800b067890 */ /* 0x000fe2000fffe03f */
[----:B------:R-:W-:Y:S01]  /*5300*/  UMOV UR7, 0x40000040 ;  /* 0x4000004000077882 */ /* 0x000fe20000000000 */
[----:B------:R-:W-:-:S02]  /*5310*/  WARPGROUP.DEPBAR.LE gsb0, 0x0 ;  /* 0x00008000000079c5 */ /* 0x000fc40000010000 */
[----:B------:R-:W-:Y:S01]  /*5320*/  F2FP.BF16.F32.PACK_AB R152, R172, R171 ;  /* 0x000000abac98723e */ /* 0x000fe200000010ff */
[----:B------:R-:W-:Y:S01]  /*5330*/  FADD.FTZ R171, R171, R166 ;  /* 0x000000a6abab7221 */ /* 0x000fe20000010000 */
[----:B------:R-:W-:Y:S01]  /*5340*/  F2FP.BF16.F32.PACK_AB R153, R176, R175 ;  /* 0x000000afb099723e */ /* 0x000fe200000010ff */
[----:B------:R-:W-:Y:S01]  /*5350*/  FADD.FTZ R175, R175, R170 ;  /* 0x000000aaafaf7221 */ /* 0x000fe20000010000 */
[----:B------:R-:W-:Y:S01]  /*5360*/  F2FP.BF16.F32.PACK_AB R154, R174, R173 ;  /* 0x000000adae9a723e */ /* 0x000fe200000010ff */
[----:B------:R-:W-:Y:S01]  /*5370*/  FADD.FTZ R172, R172, R171 ;  /* 0x000000abacac7221 */ /* 0x000fe20000010000 */
[----:B------:R-:W-:Y:S01]  /*5380*/  F2FP.BF16.F32.PACK_AB R155, R178, R177 ;  /* 0x000000b1b29b723e */ /* 0x000fe200000010ff */
[----:B------:R-:W-:Y:S02]  /*5390*/  FADD.FTZ R176, R176, R175 ;  /* 0x000000afb0b07221 */ /* 0x000fe40000010000 */
[----:B------:R-:W-:Y:S01]  /*53a0*/  FADD.FTZ R173, R173, R172 ;  /* 0x000000acadad7221 */ /* 0x000fe20000010000 */
[----:B------:R-:W-:Y:S01]  /*53b0*/  WARPGROUP.ARRIVE ;  /* 0x00000000000079c5 */ /* 0x000fe20000000000 */
[----:B------:R-:W-:-:S02]  /*53c0*/  FADD.FTZ R177, R177, R176 ;  /* 0x000000b0b1b17221 */ /* 0x000fc40000010000 */
        /* <DEDUP_REMOVED lines=25> */
[----:B-1----:R-:W-:Y:S01]  /*5560*/  F2FP.BF16.F32.PACK_AB R153, R192, R13 ;  /* 0x0000000dc099723e */ /* 0x002fe200000010ff */
        /* <DEDUP_REMOVED lines=14> */
.L_x_9241:
[----:B------:R-:W-:Y:S01]  /*5650*/  UIADD3 UR28, UR28, 0x32460, URZ ;  /* 0x000324601c1c7890 */ /* 0x000fe2000fffe03f */
[----:B------:R-:W-:Y:S02]  /*5660*/  IMAD.MOV.U32 R11, RZ, RZ, R4 ;  /* 0x000000ffff0b7224 */ /* 0x000fe400078e0004 */
[----:B------:R-:W-:Y:S01]  /*5670*/  IMAD.MOV.U32 R6, RZ, RZ, R3 ;  /* 0x000000ffff067224 */ /* 0x000fe200078e0003 */
[----:B------:R-:W-:-:S09]  /*5680*/  UPRMT UR28, UR29, 0x654, UR28 ;  /* 0x000006541d1c7896 */ /* 0x000fd2000800001c */
[----:B------:R-:W-:Y:S01]  /*5690*/  SYNCS.ARRIVE.TRANS64.RED.A1T0 RZ, [UR28], RZ ;  /* 0x000000ffffff79a7 */ /* 0x000fe2000810041c */
[----:B------:R-:W-:Y:S05]  /*56a0*/  @P1 BRA `(.L_x_9242) ;  /* 0xffffffd800f41947 */ /* 0x000fea000383ffff */
.L_x_9231:
[----:B------:R-:W0:Y:S01]  /*56b0*/  SHFL.BFLY PT, R6, R5, 0x2, 0x1f ;  /* 0x0c401f0005067f89 */ /* 0x000e2200000e0000 */
[----:B------:R-:W-:Y:S01]  /*56c0*/  MOV R207, 0x400 ;  /* 0x0000040000cf7802 */ /* 0x000fe20000000f00 */
[----:B------:R-:W-:Y:S01]  /*56d0*/  IMAD.U32 R22, RZ, RZ, UR10 ;  /* 0x0000000aff167e24 */ /* 0x000fe2000f8e00ff */
[----:B------:R-:W1:Y:S01]  /*56e0*/  LDC R213, c[0x0][0xce8] ;  /* 0x00033a00ffd57b82 */ /* 0x000e620000000800 */
[----:B------:R-:W2:Y:S01]  /*56f0*/  SHFL.BFLY PT, R8, R7, 0x2, 0x1f ;  /* 0x0c401f0007087f89 */ /* 0x000ea200000e0000 */
[----:B------:R-:W-:Y:S01]  /*5700*/  UIADD3 UR4, -UR43, URZ, URZ ;  /* 0x0000003f2b047290 */ /* 0x000fe2000fffe13f */
[----:B------:R-:W-:Y:S01]  /*5710*/  ULDC.64 UR6, c[0x0][0xc90] ;  /* 0x0003240000067ab9 */ /* 0x000fe20000000a00 */
[----:B------:R-:W3:Y:S01]  /*5720*/  S2R R10, SR_CgaCtaId ;  /* 0x00000000000a7919 */ /* 0x000ee20000008800 */
[----:B------:R-:W-:Y:S01]  /*5730*/  ULDC.64 UR8, c[0x0][0xbe8] ;  /* 0x0002fa0000087ab9 */ /* 0x000fe20000000a00 */
[----:B------:R-:W4:Y:S02]  /*5740*/  S2R R14, SR_SWINHI ;  /* 0x00000000000e7919 */ /* 0x000f240000002f00 */
[----:B------:R2:W-:Y:S06]  /*5750*/  BAR.ARV R0, 0x100 ;  /* 0x000400000000751d */ /* 0x0005ec0000002000 */
[----:B0-----:R-:W-:Y:S01]  /*5760*/  FADD.FTZ R6, R6, R5 ;  /* 0x0000000506067221 */ /* 0x001fe20000010000 */
[----:B------:R-:W-:Y:S01]  /*5770*/  IMAD.MOV.U32 R5, RZ, RZ, RZ ;  /* 0x000000ffff057224 */ /* 0x000fe200078e00ff */
[----:B------:R-:W-:Y:S06]  /*5780*/  BAR.ARV 0x8, 0x180 ;  /* 0x0206000000007b1d */ /* 0x000fec0000002000 */
[----:B--2---:R-:W-:Y:S01]  /*5790*/  FADD.FTZ R8, R8, R7 ;  /* 0x0000000708087221 */ /* 0x004fe20000010000 */
[----:B------:R-:W-:Y:S01]  /*57a0*/  IMAD R7, R200, 0x40, R2 ;  /* 0x00000040c8077824 */ /* 0x000fe200078e0202 */
[----:B------:R-:W0:Y:S01]  /*57b0*/  SHFL.BFLY PT, R9, R6, 0x1, 0x1f ;  /* 0x0c201f0006097f89 */ /* 0x000e2200000e0000 */
[----:B------:R-:W-:-:S03]  /*57c0*/  IMAD.MOV.U32 R0, RZ, RZ, -0x800000 ;  /* 0xff800000ff007424 */ /* 0x000fc600078e00ff */
[----:B------:R-:W2:Y:S01]  /*57d0*/  SHFL.BFLY PT, R11, R8, 0x1, 0x1f ;  /* 0x0c201f00080b7f89 */ /* 0x000ea200000e0000 */
[----:B---3--:R-:W-:Y:S01]  /*57e0*/  LEA R207, R10, R207, 0x18 ;  /* 0x000000cf0acf7211 */ /* 0x008fe200078ec0ff */
[----:B------:R-:W-:Y:S01]  /*57f0*/  BAR.SYNC.DEFER_BLOCKING 0x1, 0x100 ;  /* 0x0044000000007b1d */ /* 0x000fe20000010000 */
[----:B0-----:R-:W-:Y:S01]  /*5800*/  FADD.FTZ R15, R6, R9 ;  /* 0x00000009060f7221 */ /* 0x001fe20000010000 */
[----:B------:R-:W-:Y:S02]  /*5810*/  IMAD.MOV.U32 R9, RZ, RZ, RZ ;  /* 0x000000ffff097224 */ /* 0x000fe400078e00ff */
[----:B------:R-:W-:Y:S02]  /*5820*/  IMAD.MOV.U32 R6, RZ, RZ, -0x800000 ;  /* 0xff800000ff067424 */ /* 0x000fe400078e00ff */
[----:B--2---:R-:W-:Y:S01]  /*5830*/  FADD.FTZ R12, R8, R11 ;  /* 0x0000000b080c7221 */ /* 0x004fe20000010000 */
[----:B------:R-:W-:Y:S02]  /*5840*/  FSETP.NE.FTZ.AND P0, PT, R15, RZ, PT ;  /* 0x000000ff0f00720b */ /* 0x000fe40003f15000 */
[----:B------:R-:W-:-:S02]  /*5850*/  MOV R10, R207 ;  /* 0x000000cf000a7202 */ /* 0x000fc40000000f00 */
[----:B----4-:R-:W-:Y:S02]  /*5860*/  MOV R11, R14 ;  /* 0x0000000e000b7202 */ /* 0x010fe40000000f00 */
[----:B------:R-:W-:Y:S02]  /*5870*/  FSETP.NE.FTZ.AND P1, PT, R12, RZ, PT ;  /* 0x000000ff0c00720b */ /* 0x000fe40003f35000 */
[----:B------:R-:W-:Y:S01]  /*5880*/  MOV R14, UR10 ;  /* 0x0000000a000e7c02 */ /* 0x000fe20008000f00 */
[----:B------:R-:W-:Y:S02]  /*5890*/  ULDC UR10, c[0x0][0xd44] ;  /* 0x00035100000a7ab9 */ /* 0x000fe40000000800 */
[----:B------:R-:W-:Y:S02]  /*58a0*/  UIMAD UR10, UR10, UR4, UR41 ;  /* 0x000000040a0a72a4 */ /* 0x000fe4000f8e0229 */
[----:B------:R-:W0:Y:S01]  /*58b0*/  @P0 MUFU.RCP R9, R15 ;  /* 0x0000000f00090308 */ /* 0x000e220000001000 */
[----:B------:R-:W-:Y:S01]  /*58c0*/  @P0 FMUL.FTZ R14, R14, 0.69314718246459960938 ;  /* 0x3f3172180e0e0820 */ /* 0x000fe20000410000 */
[----:B------:R-:W-:-:S04]  /*58d0*/  USHF.R.S32.HI UR11, URZ, 0x1f, UR10 ;  /* 0x0000001f3f0b7899 */ /* 0x000fc8000801140a */
[----:B------:R-:W-:Y:S01]  /*58e0*/  @P1 FMUL.FTZ R22, R22, 0.69314718246459960938 ;  /* 0x3f31721816161820 */ /* 0x000fe20000410000 */
[----:B------:R-:W-:Y:S02]  /*58f0*/  UIMAD.WIDE.U32 UR4, UR10, UR6, URZ ;  /* 0x000000060a0472a5 */ /* 0x000fe4000f8e003f */
[----:B------:R-:W-:Y:S01]  /*5900*/  UIMAD UR6, UR11, UR6, URZ ;  /* 0x000000060b0672a4 */ /* 0x000fe2000f8e023f */
[----:B------:R-:W2:Y:S03]  /*5910*/  @P1 MUFU.RCP R5, R12 ;  /* 0x0000000c00051308 */ /* 0x000ea60000001000 */
[----:B------:R-:W-:Y:S02]  /*5920*/  UIMAD UR6, UR10, UR7, UR6 ;  /* 0x000000070a0672a4 */ /* 0x000fe4000f8e0206 */
[----:B------:R-:W-:-:S03]  /*5930*/  USHF.R.S32.HI UR7, URZ, 0x1f, UR43 ;  /* 0x0000001f3f077899 */ /* 0x000fc6000801142b */
[----:B------:R-:W3:Y:S01]  /*5940*/  @P0 MUFU.LG2 R15, R15 ;  /* 0x0000000f000f0308 */ /* 0x000ee20000000c00 */
        /* <DEDUP_REMOVED lines=66> */
[----:B--2---:R-:W-:Y:S01]  /*5d70*/  FMUL.FTZ R169, R126, R5 ;  /* 0x000000057ea97220 */ /* 0x004fe20000410000 */
[----:B---3--:R-:W-:Y:S01]  /*5d80*/  @P0 FMUL.FTZ R15, R15, 0.69314718246459960938 ;  /* 0x3f3172180f0f0820 */ /* 0x008fe20000410000 */
[----:B0-----:R-:W-:Y:S01]  /*5d90*/  @P1 FMUL.FTZ R21, R12, 0.69314718246459960938 ;  /* 0x3f3172180c151820 */ /* 0x001fe20000410000 */
[----:B------:R-:W-:-:S04]  /*5da0*/  IMAD.WIDE R10, R212, 0x2, R10 ;  /* 0x00000002d40a7825 */ /* 0x000fc800078e020a */
[-C--:B------:R-:W-:Y:S01]  /*5db0*/  FMUL.FTZ R27, R27, R5.reuse ;  /* 0x000000051b1b7220 */ /* 0x080fe20000410000 */
[-C--:B------:R-:W-:Y:S01]  /*5dc0*/  FMUL.FTZ R26, R26, R5.reuse ;  /* 0x000000051a1a7220 */ /* 0x080fe20000410000 */
[-C--:B------:R-:W-:Y:S01]  /*5dd0*/  FMUL.FTZ R31, R31, R5.reuse ;  /* 0x000000051f1f7220 */ /* 0x080fe20000410000 */
[-C--:B------:R-:W-:Y:S01]  /*5de0*/  FMUL.FTZ R30, R30, R5.reuse ;  /* 0x000000051e1e7220 */ /* 0x080fe20000410000 */
[----:B------:R-:W-:Y:S01]  /*5df0*/  IADD3 R13, P3, R10, 0xc060, RZ ;  /* 0x0000c0600a0d7810 */ /* 0x000fe20007f7e0ff */
[-C--:B------:R-:W-:Y:S01]  /*5e00*/  FMUL.FTZ R35, R35, R5.reuse ;  /* 0x0000000523237220 */ /* 0x080fe20000410000 */
[-C--:B------:R-:W-:Y:S01]  /*5e10*/  FMUL.FTZ R34, R34, R5.reuse ;  /* 0x0000000522227220 */ /* 0x080fe20000410000 */
[-C--:B------:R-:W-:Y:S01]  /*5e20*/  FMUL.FTZ R39, R39, R5.reuse ;  /* 0x0000000527277220 */ /* 0x080fe20000410000 */
[----:B------:R-:W-:Y:S01]  /*5e30*/  LOP3.LUT R20, R13, 0x380, RZ, 0xc0, !PT ;  /* 0x000003800d147812 */ /* 0x000fe200078ec0ff */
[-C--:B------:R-:W-:Y:S01]  /*5e40*/  FMUL.FTZ R38, R38, R5.reuse ;  /* 0x0000000526267220 */ /* 0x080fe20000410000 */
[-C--:B------:R-:W-:Y:S01]  /*5e50*/  FMUL.FTZ R43, R43, R5.reuse ;  /* 0x000000052b2b7220 */ /* 0x080fe20000410000 */
[-C--:B------:R-:W-:Y:S01]  /*5e60*/  FMUL.FTZ R42, R42, R5.reuse ;  /* 0x000000052a2a7220 */ /* 0x080fe20000410000 */
[----:B------:R-:W-:Y:S01]  /*5e70*/  SHF.R.U64 R126, R20, 0x3, RZ ;  /* 0x00000003147e7819 */ /* 0x000fe200000012ff */
        /* <DEDUP_REMOVED lines=55> */
[----:B------:R-:W-:Y:S01]  /*61f0*/  LOP3.LUT R126, R126, R13, RZ, 0x3c, !PT ;  /* 0x0000000d7e7e7212 */ /* 0x000fe200078e3cff */
[----:B------:R-:W-:Y:S01]  /*6200*/  IMAD.X R127, RZ, RZ, R11, P3 ;  /* 0x000000ffff7f7224 */ /* 0x000fe200018e060b */
[----:B------:R-:W-:-:S02]  /*6210*/  LOP3.LUT R5, R10, 0x380, RZ, 0xc0, !PT ;  /* 0x000003800a057812 */ /* 0x000fc400078ec0ff */
        /* <DEDUP_REMOVED lines=12> */
[----:B------:R-:W-:Y:S01]  /*62e0*/  SHF.R.U64 R5, R5, 0x3, RZ ;  /* 0x0000000305057819 */ /* 0x000fe200000012ff */
[--C-:B------:R-:W-:Y:S01]  /*62f0*/  IMAD.X R151, RZ, RZ, R11.reuse, P2 ;  /* 0x000000ffff977224 */ /* 0x100fe200010e060b */
[----:B------:R-:W-:Y:S01]  /*6300*/  LOP3.LUT R4, R61, 0x380, RZ, 0xc0, !PT ;  /* 0x000003803d047812 */ /* 0x000fe200078ec0ff */
[----:B------:R-:W-:Y:S01]  /*6310*/  IMAD.X R153, RZ, RZ, R11, P3 ;  /* 0x000000ffff997224 */ /* 0x000fe200018e060b */
[----:B------:R-:W-:-:S02]  /*6320*/  IADD3 R23, P4, R10, 0x8000, RZ ;  /* 0x000080000a177810 */ /* 0x000fc40007f9e0ff */
[C---:B------:R-:W-:Y:S02]  /*6330*/  IADD3 R20, P5, R10.reuse, 0x4060, RZ ;  /* 0x000040600a147810 */ /* 0x040fe40007fbe0ff */
[C---:B------:R-:W-:Y:S01]  /*6340*/  IADD3 R15, P6, R10.reuse, 0x40, RZ ;  /* 0x000000400a0f7810 */ /* 0x040fe20007fde0ff */
[--C-:B------:R-:W-:Y:S01]  /*6350*/  IMAD.X R155, RZ, RZ, R11.reuse, P4 ;  /* 0x000000ffff9b7224 */ /* 0x100fe200020e060b */
[C---:B------:R-:W-:Y:S01]  /*6360*/  IADD3 R14, P0, R10.reuse, 0x4040, RZ ;  /* 0x000040400a0e7810 */ /* 0x040fe20007f1e0ff */
[--C-:B------:R-:W-:Y:S01]  /*6370*/  IMAD.X R157, RZ, RZ, R11.reuse, P5 ;  /* 0x000000ffff9d7224 */ /* 0x100fe200028e060b */
[C---:B------:R-:W-:Y:S01]  /*6380*/  IADD3 R12, P1, R10.reuse, 0x4020, RZ ;  /* 0x000040200a0c7810 */ /* 0x040fe20007f3e0ff */
[--C-:B------:R-:W-:Y:S01]  /*6390*/  IMAD.X R159, RZ, RZ, R11.reuse, P6 ;  /* 0x000000ffff9f7224 */ /* 0x100fe200030e060b */
[C---:B------:R-:W-:Y:S02]  /*63a0*/  IADD3 R21, P2, R10.reuse, 0x4000, RZ ;  /* 0x000040000a157810 */ /* 0x040fe40007f5e0ff */
[----:B------:R-:W-:Y:S01]  /*63b0*/  IADD3 R3, P3, R10, 0x60, RZ ;  /* 0x000000600a037810 */ /* 0x000fe20007f7e0ff */
[--C-:B------:R-:W-:Y:S01]  /*63c0*/  IMAD.X R163, RZ, RZ, R11.reuse, P1 ;  /* 0x000000ffffa37224 */ /* 0x100fe200008e060b */
[----:B------:R-:W-:Y:S01]  /*63d0*/  LOP3.LUT R10, R5, R10, RZ, 0x3c, !PT ;  /* 0x0000000a050a7212 */ /* 0x000fe200078e3cff */
[--C-:B------:R-:W-:Y:S01]  /*63e0*/  IMAD.X R165, RZ, RZ, R11.reuse, P2 ;  /* 0x000000ffffa57224 */ /* 0x100fe200010e060b */
[----:B------:R-:W-:Y:S01]  /*63f0*/  SHF.R.U64 R4, R4, 0x3, RZ ;  /* 0x0000000304047819 */ /* 0x000fe200000012ff */
[----:B------:R-:W-:Y:S01]  /*6400*/  IMAD.X R167, RZ, RZ, R11, P3 ;  /* 0x000000ffffa77224 */ /* 0x000fe200018e060b */
[----:B------:R-:W-:-:S02]  /*6410*/  LOP3.LUT R5, R22, 0x380, RZ, 0xc0, !PT ;  /* 0x0000038016057812 */ /* 0x000fc400078ec0ff */
[----:B------:R-:W-:Y:S02]  /*6420*/  LOP3.LUT R138, R4, R61, RZ, 0x3c, !PT ;  /* 0x0000003d048a7212 */ /* 0x000fe400078e3cff */
[----:B------:R-:W-:Y:S02]  /*6430*/  SHF.R.U64 R5, R5, 0x3, RZ ;  /* 0x0000000305057819 */ /* 0x000fe400000012ff */
[----:B------:R-:W-:Y:S02]  /*6440*/  LOP3.LUT R4, R13, 0x380, RZ, 0xc0, !PT ;  /* 0x000003800d047812 */ /* 0x000fe400078ec0ff */
[----:B------:R-:W-:Y:S02]  /*6450*/  LOP3.LUT R142, R5, R22, RZ, 0x3c, !PT ;  /* 0x00000016058e7212 */ /* 0x000fe400078e3cff */
[----:B------:R-:W-:Y:S02]  /*6460*/  SHF.R.U64 R4, R4, 0x3, RZ ;  /* 0x0000000304047819 */ /* 0x000fe400000012ff */
[----:B------:R-:W-:-:S02]  /*6470*/  LOP3.LUT R5, R23, 0x380, RZ, 0xc0, !PT ;  /* 0x0000038017057812 */ /* 0x000fc400078ec0ff */
[----:B------:R-:W-:Y:S02]  /*6480*/  LOP3.LUT R146, R4, R13, RZ, 0x3c, !PT ;  /* 0x0000000d04927212 */ /* 0x000fe400078e3cff */
[----:B------:R-:W-:Y:S02]  /*6490*/  SHF.R.U64 R4, R5, 0x3, RZ ;  /* 0x0000000305047819 */ /* 0x000fe400000012ff */
[----:B------:R-:W-:Y:S02]  /*64a0*/  LOP3.LUT R5, R20, 0x380, RZ, 0xc0, !PT ;  /* 0x0000038014057812 */ /* 0x000fe400078ec0ff */
[----:B------:R-:W-:Y:S02]  /*64b0*/  LOP3.LUT R13, R14, 0x380, RZ, 0xc0, !PT ;  /* 0x000003800e0d7812 */ /* 0x000fe400078ec0ff */
[----:B------:R-:W-:Y:S02]  /*64c0*/  SHF.R.U64 R5, R5, 0x3, RZ ;  /* 0x0000000305057819 */ /* 0x000fe400000012ff */
[----:B------:R-:W-:-:S02]  /*64d0*/  LOP3.LUT R154, R4, R23, RZ, 0x3c, !PT ;  /* 0x00000017049a7212 */ /* 0x000fc400078e3cff */
[----:B------:R-:W-:Y:S02]  /*64e0*/  LOP3.LUT R156, R5, R20, RZ, 0x3c, !PT ;  /* 0x00000014059c7212 */ /* 0x000fe400078e3cff */
[----:B------:R-:W-:Y:S02]  /*64f0*/  LOP3.LUT R5, R12, 0x380, RZ, 0xc0, !PT ;  /* 0x000003800c057812 */ /* 0x000fe400078ec0ff */
[----:B------:R-:W-:Y:S02]  /*6500*/  SHF.R.U64 R13, R13, 0x3, RZ ;  /* 0x000000030d0d7819 */ /* 0x000fe400000012ff */
[----:B------:R-:W-:Y:S02]  /*6510*/  LOP3.LUT R52, R65, 0x380, RZ, 0xc0, !PT ;  /* 0x0000038041347812 */ /* 0x000fe400078ec0ff */
[----:B------:R-:W-:Y:S02]  /*6520*/  LOP3.LUT R4, R15, 0x380, RZ, 0xc0, !PT ;  /* 0x000003800f047812 */ /* 0x000fe400078ec0ff */
[----:B------:R-:W-:-:S02]  /*6530*/  IADD3 R61, P2, R8, 0x7000, RZ ;  /* 0x00007000083d7810 */ /* 0x000fc40007f5e0ff */
[----:B------:R-:W-:Y:S02]  /*6540*/  SHF.R.U64 R5, R5, 0x3, RZ ;  /* 0x0000000305057819 */ /* 0x000fe400000012ff */
[----:B------:R-:W-:Y:S02]  /*6550*/  LOP3.LUT R160, R13, R14, RZ, 0x3c, !PT ;  /* 0x0000000e0da07212 */ /* 0x000fe400078e3cff */
[----:B------:R-:W-:Y:S02]  /*6560*/  SHF.R.U64 R52, R52, 0x3, RZ ;  /* 0x0000000334347819 */ /* 0x000fe400000012ff */
[----:B------:R-:W-:Y:S02]  /*6570*/  LOP3.LUT R22, R53, 0x380, RZ, 0xc0, !PT ;  /* 0x0000038035167812 */ /* 0x000fe400078ec0ff */
[----:B------:R-:W-:Y:S02]  /*6580*/  SHF.R.U64 R4, R4, 0x3, RZ ;  /* 0x0000000304047819 */ /* 0x000fe400000012ff */
[----:B------:R-:W-:-:S02]  /*6590*/  IADD3 R13, P3, R8, 0x1000, RZ ;  /* 0x00001000080d7810 */ /* 0x000fc40007f7e0ff */
[----:B------:R-:W-:Y:S02]  /*65a0*/  LOP3.LUT R60, R61, 0x380, RZ, 0xc0, !PT ;  /* 0x000003803d3c7812 */ /* 0x000fe400078ec0ff */
[----:B------:R-:W-:Y:S01]  /*65b0*/  LOP3.LUT R162, R5, R12, RZ, 0x3c, !PT ;  /* 0x0000000c05a27212 */ /* 0x000fe200078e3cff */
[----:B------:R-:W-:Y:S01]  /*65c0*/  IMAD.U32 R5, RZ, RZ, UR5 ;  /* 0x00000005ff057e24 */ /* 0x000fe2000f8e00ff */
[----:B------:R-:W-:Y:S02]  /*65d0*/  LOP3.LUT R134, R52, R65, RZ, 0x3c, !PT ;  /* 0x0000004134867212 */ /* 0x000fe400078e3cff */
[----:B------:R-:W-:Y:S02]  /*65e0*/  SHF.R.U64 R22, R22, 0x3, RZ ;  /* 0x0000000316167819 */ /* 0x000fe400000012ff */
[----:B------:R-:W-:Y:S02]  /*65f0*/  LOP3.LUT R158, R4, R15, RZ, 0x3c, !PT ;  /* 0x0000000f049e7212 */ /* 0x000fe400078e3cff */
[----:B------:R-:W-:-:S02]  /*6600*/  LOP3.LUT R12, R13, 0x380, RZ, 0xc0, !PT ;  /* 0x000003800d0c7812 */ /* 0x000fc400078ec0ff */
[----:B------:R-:W-:Y:S02]  /*6610*/  SHF.R.U64 R60, R60, 0x3, RZ ;  /* 0x000000033c3c7819 */ /* 0x000fe400000012ff */
[----:B------:R-:W-:Y:S02]  /*6620*/  LOP3.LUT R52, R57, 0x380, RZ, 0xc0, !PT ;  /* 0x0000038039347812 */ /* 0x000fe400078ec0ff */
[----:B------:R-:W-:Y:S02]  /*6630*/  LOP3.LUT R4, R21, 0x380, RZ, 0xc0, !PT ;  /* 0x0000038015047812 */ /* 0x000fe400078ec0ff */
[----:B------:R-:W-:Y:S02]  /*6640*/  LOP3.LUT R152, R22, R53, RZ, 0x3c, !PT ;  /* 0x0000003516987212 */ /* 0x000fe400078e3cff */
[----:B------:R-:W-:Y:S02]  /*6650*/  SHF.R.U64 R12, R12, 0x3, RZ ;  /* 0x000000030c0c7819 */ /* 0x000fe400000012ff */
[----:B------:R-:W-:Y:S01]  /*6660*/  LOP3.LUT R60, R60, R61, RZ, 0x3c, !PT ;  /* 0x0000003d3c3c7212 */ /* 0x000fe200078e3cff */
[----:B------:R-:W-:Y:S01]  /*6670*/  IMAD.X R61, RZ, RZ, R9, P2 ;  /* 0x000000ffff3d7224 */ /* 0x000fe200010e0609 */
[----:B------:R-:W-:-:S02]  /*6680*/  LOP3.LUT R56, R69, 0x380, RZ, 0xc0, !PT ;  /* 0x0000038045387812 */ /* 0x000fc400078ec0ff */
[----:B------:R-:W-:Y:S02]  /*6690*/  SHF.R.U64 R52, R52, 0x3, RZ ;  /* 0x0000000334347819 */ /* 0x000fe400000012ff */
[----:B------:R-:W-:Y:S02]  /*66a0*/  SHF.R.U64 R4, R4, 0x3, RZ ;  /* 0x0000000304047819 */ /* 0x000fe400000012ff */
[----:B------:R-:W-:Y:S02]  /*66b0*/  LOP3.LUT R22, R3, 0x380, RZ, 0xc0, !PT ;  /* 0x0000038003167812 */ /* 0x000fe400078ec0ff */
[----:B------:R-:W-:Y:S02]  /*66c0*/  IADD3 R115, P2, R8, 0xe000, RZ ;  /* 0x0000e00008737810 */ /* 0x000fe40007f5e0ff */
[----:B------:R-:W-:Y:S01]  /*66d0*/  LOP3.LUT R12, R12, R13, RZ, 0x3c, !PT ;  /* 0x0000000d0c0c7212 */ /* 0x000fe200078e3cff */
[----:B------:R-:W-:Y:S01]  /*66e0*/  IMAD.X R13, RZ, RZ, R9, P3 ;  /* 0x000000ffff0d7224 */ /* 0x000fe200018e0609 */
[----:B------:R-:W-:-:S02]  /*66f0*/  IADD3.X R161, RZ, R11, RZ, P0, !PT ;  /* 0x0000000bffa17210 */ /* 0x000fc400007fe4ff */
[----:B------:R-:W-:Y:S02]  /*6700*/  SHF.R.U64 R56, R56, 0x3, RZ ;  /* 0x0000000338387819 */ /* 0x000fe400000012ff */
[----:B------:R-:W-:Y:S02]  /*6710*/  LOP3.LUT R150, R52, R57, RZ, 0x3c, !PT ;  /* 0x0000003934967212 */ /* 0x000fe400078e3cff */
[----:B------:R-:W-:Y:S01]  /*6720*/  LOP3.LUT R164, R4, R21, RZ, 0x3c, !PT ;  /* 0x0000001504a47212 */ /* 0x000fe200078e3cff */
[----:B------:R-:W-:Y:S01]  /*6730*/  IMAD.U32 R4, RZ, RZ, UR4 ;  /* 0x00000004ff047e24 */ /* 0x000fe2000f8e00ff */
[----:B------:R-:W-:Y:S01]  /*6740*/  SHF.R.U64 R22, R22, 0x3, RZ ;  /* 0x0000000316167819 */ /* 0x000fe200000012ff */
[----:B------:R-:W-:Y:S01]  /*6750*/  UIADD3 UR4, UR5, UR6, URZ ;  /* 0x0000000605047290 */ /* 0x000fe2000fffe03f */
[C---:B------:R-:W-:Y:S02]  /*6760*/  IADD3 R15, P4, R8.reuse, 0x2000, RZ ;  /* 0x00002000080f7810 */ /* 0x040fe40007f9e0ff */
[C---:B------:R-:W-:Y:S01]  /*6770*/  IADD3 R21, P5, R8.reuse, 0x3000, RZ ;  /* 0x0000300008157810 */ /* 0x040fe20007fbe0ff */
[----:B------:R-:W-:Y:S01]  /*6780*/  ULDC UR6, c[0x0][0xb88] ;  /* 0x0002e20000067ab9 */ /* 0x000fe20000000800 */
[C---:B------:R-:W-:Y:S01]  /*6790*/  IADD3 R23, P6, R8.reuse, 0x4000, RZ ;  /* 0x0000400008177810 */ /* 0x040fe20007fde0ff */
[----:B------:R-:W-:Y:S01]  /*67a0*/  IMAD.U32 R5, RZ, RZ, UR4 ;  /* 0x00000004ff057e24 */ /* 0x000fe2000f8e00ff */
[C---:B------:R-:W-:Y:S01]  /*67b0*/  IADD3 R53, P0, R8.reuse, 0x5000, RZ ;  /* 0x0000500008357810 */ /* 0x040fe20007f1e0ff */
[----:B------:R-:W-:Y:S01]  /*67c0*/  ULDC.64 UR4, c[0x0][0xc88] ;  /* 0x0003220000047ab9 */ /* 0x000fe20000000a00 */
[----:B------:R-:W-:-:S02]  /*67d0*/  IADD3 R57, P1, R8, 0x6000, RZ ;  /* 0x0000600008397810 */ /* 0x000fc40007f3e0ff */
[----:B------:R-:W-:Y:S02]  /*67e0*/  IADD3 R65, P3, R8, 0x8000, RZ ;  /* 0x0000800008417810 */ /* 0x000fe40007f7e0ff */
[----:B------:R-:W-:Y:S02]  /*67f0*/  LOP3.LUT R114, R115, 0x380, RZ, 0xc0, !PT ;  /* 0x0000038073727812 */ /* 0x000fe400078ec0ff */
[----:B------:R-:W-:Y:S02]  /*6800*/  LOP3.LUT R130, R56, R69, RZ, 0x3c, !PT ;  /* 0x0000004538827212 */ /* 0x000fe400078e3cff */
[----:B------:R-:W-:Y:S01]  /*6810*/  LOP3.LUT R166, R22, R3, RZ, 0x3c, !PT ;  /* 0x0000000316a67212 */ /* 0x000fe200078e3cff */
[----:B------:R-:W-:Y:S01]  /*6820*/  IMAD R3, RZ, RZ, -UR41 ;  /* 0x80000029ff037e24 */ /* 0x000fe2000f8e02ff */
[----:B------:R-:W-:Y:S02]  /*6830*/  LOP3.LUT R14, R15, 0x380, RZ, 0xc0, !PT ;  /* 0x000003800f0e7812 */ /* 0x000fe400078ec0ff */
[----:B------:R-:W-:-:S02]  /*6840*/  LOP3.LUT R20, R21, 0x380, RZ, 0xc0, !PT ;  /* 0x0000038015147812 */ /* 0x000fc400078ec0ff */
[----:B------:R-:W-:Y:S02]  /*6850*/  LOP3.LUT R22, R23, 0x380, RZ, 0xc0, !PT ;  /* 0x0000038017167812 */ /* 0x000fe400078ec0ff */
        /* <DEDUP_REMOVED lines=10> */
[----:B------:R-:W-:Y:S01]  /*6900*/  LOP3.LUT R114, R114, R115, RZ, 0x3c, !PT ;  /* 0x0000007372727212 */ /* 0x000fe200078e3cff */
[----:B------:R-:W-:Y:S01]  /*6910*/  IMAD.X R115, RZ, RZ, R9, P2 ;  /* 0x000000ffff737224 */ /* 0x000fe200010e0609 */
[----:B-1----:R-:W-:-:S02]  /*6920*/  ISETP.NE.AND P2, PT, R213, 0x1, PT ;  /* 0x00000001d500780c */ /* 0x002fc40003f45270 */
        /* <DEDUP_REMOVED lines=12> */
[----:B------:R-:W-:-:S02]  /*69f0*/  F2FP.BF16.F32.PACK_AB R24, R25, R24 ;  /* 0x000000181918723e */ /* 0x000fc400000010ff */
[----:B------:R-:W-:Y:S02]  /*6a00*/  F2FP.BF16.F32.PACK_AB R25, R27, R26 ;  /* 0x0000001a1b19723e */ /* 0x000fe400000010ff */
[C---:B------:R-:W-:Y:S02]  /*6a10*/  IADD3 R69, P4, R8.reuse, 0x9000, RZ ;  /* 0x0000900008457810 */ /* 0x040fe40007f9e0ff */
[C---:B------:R-:W-:Y:S02]  /*6a20*/  IADD3 R99, P5, R8.reuse, 0xa000, RZ ;  /* 0x0000a00008637810 */ /* 0x040fe40007fbe0ff */
[C---:B------:R-:W-:Y:S02]  /*6a30*/  IADD3 R103, P6, R8.reuse, 0xb000, RZ ;  /* 0x0000b00008677810 */ /* 0x040fe40007fde0ff */
[C---:B------:R-:W-:Y:S02]  /*6a40*/  IADD3 R107, P0, R8.reuse, 0xc000, RZ ;  /* 0x0000c000086b7810 */ /* 0x040fe40007f1e0ff */
[----:B------:R-:W-:-:S02]  /*6a50*/  IADD3 R111, P1, R8, 0xd000, RZ ;  /* 0x0000d000086f7810 */ /* 0x000fc40007f3e0ff */
[C---:B------:R-:W-:Y:S02]  /*6a60*/  IADD3 R119, P3, R8.reuse, 0xf000, RZ ;  /* 0x0000f00008777810 */ /* 0x040fe40007f7e0ff */
[----:B------:R-:W-:Y:S02]  /*6a70*/  LOP3.LUT R123, R8, 0x380, RZ, 0xc0, !PT ;  /* 0x00000380087b7812 */ /* 0x000fe400078ec0ff */
[----:B------:R-:W-:Y:S02]  /*6a80*/  F2FP.BF16.F32.PACK_AB R26, R184, R28 ;  /* 0x0000001cb81a723e */ /* 0x000fe400000010ff */
[----:B------:R-:W0:Y:S01]  /*6a90*/  LDC R28, c[0x0][0xd38] ;  /* 0x00034e00ff1c7b82 */ /* 0x000e220000000800 */
        /* <DEDUP_REMOVED lines=11> */
[----:B------:R-:W-:Y:S01]  /*6b50*/  SHF.R.U64 R110, R110, 0x3, RZ ;  /* 0x000000036e6e7819 */ /* 0x000fe200000012ff */
[----:B0-----:R-:W-:Y:S01]  /*6b60*/  IMAD R3, R28, R3, UR44 ;  /* 0x0000002c1c037e24 */ /* 0x001fe2000f8e0203 */
[----:B------:R-:W-:Y:S02]  /*6b70*/  SHF.R.U64 R118, R118, 0x3, RZ ;  /* 0x0000000376767819 */ /* 0x000fe400000012ff */
[----:B------:R-:W-:Y:S01]  /*6b80*/  LOP3.LUT R122, R123, R8, RZ, 0x3c, !PT ;  /* 0x000000087b7a7212 */ /* 0x000fe200078e3cff */
[----:B------:R-:W-:Y:S01]  /*6b90*/  IMAD.MOV.U32 R123, RZ, RZ, R9 ;  /* 0x000000ffff7b7224 */ /* 0x000fe200078e0009 */
[----:B------:R-:W0:Y:S01]  /*6ba0*/  @P2 LDC R8, c[0x0][0xcec] ;  /* 0x00033b00ff082b82 */ /* 0x000e220000000800 */
        /* <DEDUP_REMOVED lines=12> */
[----:B------:R-:W1:Y:S01]  /*6c70*/  @P2 LDC R9, c[0x0][0xcf0] ;  /* 0x00033c00ff092b82 */ /* 0x000e620000000800 */
[----:B------:R-:W-:Y:S02]  /*6c80*/  F2FP.BF16.F32.PACK_AB R27, R31, R30 ;  /* 0x0000001e1f1b723e */ /* 0x000fe400000010ff */
[----:B------:R-:W-:Y:S02]  /*6c90*/  F2FP.BF16.F32.PACK_AB R40, R41, R40 ;  /* 0x000000282928723e */ /* 0x000fe400000010ff */
[----:B------:R-:W-:Y:S02]  /*6ca0*/  F2FP.BF16.F32.PACK_AB R41, R43, R42 ;  /* 0x0000002a2b29723e */ /* 0x000fe400000010ff */
[----:B------:R-:W-:Y:S01]  /*6cb0*/  F2FP.BF16.F32.PACK_AB R43, R47, R46 ;  /* 0x0000002e2f2b723e */ /* 0x000fe200000010ff */
[----:B------:R-:W2:Y:S01]  /*6cc0*/  LDC.64 R30, c[0x0][0xc98] ;  /* 0x00032600ff1e7b82 */ /* 0x000ea20000000a00 */
[----:B------:R-:W-:Y:S01]  /*6cd0*/  IMAD R47, R3, 0x80, R211 ;  /* 0x00000080032f7824 */ /* 0x000fe200078e02d3 */
[----:B------:R-:W-:-:S02]  /*6ce0*/  F2FP.BF16.F32.PACK_AB R32, R33, R32 ;  /* 0x000000202120723e */ /* 0x000fc400000010ff */
[----:B------:R-:W-:Y:S01]  /*6cf0*/  F2FP.BF16.F32.PACK_AB R33, R35, R34 ;  /* 0x000000222321723e */ /* 0x000fe200000010ff */
[----:B0-----:R-:W-:Y:S01]  /*6d00*/  @P2 IMAD.HI.U32 R8, R47, R8, RZ ;  /* 0x000000082f082227 */ /* 0x001fe200078e00ff */
[----:B------:R-:W-:Y:S02]  /*6d10*/  MOV R10, R10 ;  /* 0x0000000a000a7202 */ /* 0x000fe40000000f00 */
[----:B------:R-:W-:Y:S01]  /*6d20*/  F2FP.BF16.F32.PACK_AB R35, R39, R38 ;  /* 0x000000262723723e */ /* 0x000fe200000010ff */
[----:B------:R-:W-:Y:S01]  /*6d30*/  IMAD.MOV.U32 R39, RZ, RZ, R47 ;  /* 0x000000ffff277224 */ /* 0x000fe200078e002f */
[----:B------:R-:W-:Y:S01]  /*6d40*/  MOV R146, R146 ;  /* 0x0000009200927202 */ /* 0x000fe20000000f00 */
[----:B------:R-:W-:Y:S01]  /*6d50*/  STSM.16.M88.4 [R10], R24 ;  /* 0x000000180a007844 */ /* 0x000fe20000000200 */
[----:B------:R-:W-:Y:S02]  /*6d60*/  F2FP.BF16.F32.PACK_AB R34, R183, R36 ;  /* 0x00000024b722723e */ /* 0x000fe400000010ff */
[----:B------:R-:W-:-:S02]  /*6d70*/  F2FP.BF16.F32.PACK_AB R48, R49, R48 ;  /* 0x000000303130723e */ /* 0x000fc400000010ff */
[----:B-1----:R-:W-:Y:S01]  /*6d80*/  @P2 SHF.R.U32.HI R39, RZ, R9, R8 ;  /* 0x00000009ff272219 */ /* 0x002fe20000011608 */
[----:B------:R0:W-:Y:S01]  /*6d90*/  STSM.16.M88.4 [R146], R32 ;  /* 0x0000002092007844 */ /* 0x0001e20000000200 */
[----:B------:R-:W-:Y:S02]  /*6da0*/  MOV R158, R158 ;  /* 0x0000009e009e7202 */ /* 0x000fe40000000f00 */
[----:B------:R-:W-:Y:S02]  /*6db0*/  F2FP.BF16.F32.PACK_AB R42, R182, R44 ;  /* 0x0000002cb62a723e */ /* 0x000fe400000010ff */
[----:B------:R-:W-:Y:S02]  /*6dc0*/  F2FP.BF16.F32.PACK_AB R49, R51, R50 ;  /* 0x000000323331723e */ /* 0x000fe400000010ff */
[----:B------:R-:W-:Y:S01]  /*6dd0*/  MOV R166, R166 ;  /* 0x000000a600a67202 */ /* 0x000fe20000000f00 */
[C---:B--2---:R-:W-:Y:S01]  /*6de0*/  IMAD R28, R30.reuse, UR7, RZ ;  /* 0x000000071e1c7c24 */ /* 0x044fe2000f8e02ff */
[----:B------:R-:W-:Y:S01]  /*6df0*/  F2FP.BF16.F32.PACK_AB R50, R205, R189 ;  /* 0x000000bdcd32723e */ /* 0x000fe200000010ff */
[----:B------:R-:W-:Y:S01]  /*6e00*/  IMAD.WIDE.U32 R4, R30, UR43, R4 ;  /* 0x0000002b1e047c25 */ /* 0x000fe2000f8e0004 */
[----:B------:R-:W-:Y:S01]  /*6e10*/  F2FP.BF16.F32.PACK_AB R51, R55, R54 ;  /* 0x000000363733723e */ /* 0x000fe200000010ff */
[----:B------:R-:W-:Y:S01]  /*6e20*/  STSM.16.M88.4 [R158], R40 ;  /* 0x000000289e007844 */ /* 0x000fe20000000200 */
[----:B------:R-:W-:-:S02]  /*6e30*/  MOV R164, R164 ;  /* 0x000000a400a47202 */ /* 0x000fc40000000f00 */
[----:B------:R-:W-:Y:S01]  /*6e40*/  F2FP.BF16.F32.PACK_AB R8, R204, R188 ;  /* 0x000000bccc08723e */ /* 0x000fe200000010ff */
[----:B0-----:R-:W-:Y:S01]  /*6e50*/  IMAD.MOV R32, RZ, RZ, -R39 ;  /* 0x000000ffff207224 */ /* 0x001fe200078e0a27 */
[----:B------:R-:W-:Y:S01]  /*6e60*/  F2FP.BF16.F32.PACK_AB R9, R59, R58 ;  /* 0x0000003a3b09723e */ /* 0x000fe200000010ff */
[----:B------:R-:W-:Y:S01]  /*6e70*/  STSM.16.M88.4 [R166], R48 ;  /* 0x00000030a6007844 */ /* 0x000fe20000000200 */
[----:B------:R-:W-:Y:S01]  /*6e80*/  F2FP.BF16.F32.PACK_AB R10, R203, R187 ;  /* 0x000000bbcb0a723e */ /* 0x000fe200000010ff */
[----:B------:R-:W-:Y:S01]  /*6e90*/  IMAD R33, R213, R32, R47 ;  /* 0x00000020d5217224 */ /* 0x000fe200078e022f */
[----:B------:R-:W-:Y:S01]  /*6ea0*/  F2FP.BF16.F32.PACK_AB R11, R63, R62 ;  /* 0x0000003e3f0b723e */ /* 0x000fe200000010ff */
[----:B------:R-:W-:Y:S01]  /*6eb0*/  IMAD R32, R31, UR43, R28 ;  /* 0x0000002b1f207c24 */ /* 0x000fe2000f8e021c */
[----:B------:R-:W-:Y:S02]  /*6ec0*/  F2FP.BF16.F32.PACK_AB R29, R7, R29 ;  /* 0x0000001d071d723e */ /* 0x000fe400000010ff */
[----:B------:R-:W-:Y:S01]  /*6ed0*/  SHF.R.S32.HI R7, RZ, 0x1f, R33 ;  /* 0x0000001fff077819 */ /* 0x000fe20000011421 */
[----:B------:R0:W-:Y:S01]  /*6ee0*/  STSM.16.M88.4 [R164], R8 ;  /* 0x00000008a4007844 */ /* 0x0001e20000000200 */
[----:B------:R-:W-:-:S02]  /*6ef0*/  F2FP.BF16.F32.PACK_AB R72, R73, R72 ;  /* 0x000000484948723e */ /* 0x000fc400000010ff */
[----:B------:R-:W-:Y:S02]  /*6f00*/  MOV R162, R162 ;  /* 0x000000a200a27202 */ /* 0x000fe40000000f00 */
[----:B------:R-:W-:Y:S02]  /*6f10*/  F2FP.BF16.F32.PACK_AB R24, R202, R186 ;  /* 0x000000baca18723e */ /* 0x000fe400000010ff */
[----:B------:R-:W-:Y:S02]  /*6f20*/  F2FP.BF16.F32.PACK_AB R25, R67, R66 ;  /* 0x000000424319723e */ /* 0x000fe400000010ff */
[----:B------:R-:W-:Y:S02]  /*6f30*/  F2FP.BF16.F32.PACK_AB R26, R201, R185 ;  /* 0x000000b9c91a723e */ /* 0x000fe400000010ff */
[----:B------:R-:W-:Y:S02]  /*6f40*/  F2FP.BF16.F32.PACK_AB R27, R71, R70 ;  /* 0x00000046471b723e */ /* 0x000fe400000010ff */
[----:B------:R-:W-:-:S02]  /*6f50*/  F2FP.BF16.F32.PACK_AB R73, R75, R74 ;  /* 0x0000004a4b49723e */ /* 0x000fc400000010ff */
[----:B------:R-:W-:Y:S01]  /*6f60*/  F2FP.BF16.F32.PACK_AB R80, R81, R80 ;  /* 0x000000505150723e */ /* 0x000fe200000010ff */
[----:B0-----:R-:W-:Y:S01]  /*6f70*/  IMAD R11, R3, 0x80, R209 ;  /* 0x00000080030b7824 */ /* 0x001fe200078e02d1 */
[----:B------:R-:W-:Y:S01]  /*6f80*/  SHF.R.S32.HI R9, RZ, 0x1f, R39 ;  /* 0x0000001fff097819 */ /* 0x000fe20000011427 */
[----:B------:R0:W-:Y:S01]  /*6f90*/  STSM.16.M88.4 [R162], R24 ;  /* 0x00000018a2007844 */ /* 0x0001e20000000200 */
[----:B------:R-:W-:Y:S01]  /*6fa0*/  IADD3 R8, P0, R39, R4, RZ ;  /* 0x0000000427087210 */ /* 0x000fe20007f1e0ff */
[----:B------:R-:W-:Y:S01]  /*6fb0*/  IMAD R4, R7, UR4, RZ ;  /* 0x0000000407047c24 */ /* 0x000fe2000f8e02ff */
[----:B------:R-:W-:Y:S02]  /*6fc0*/  MOV R160, R160 ;  /* 0x000000a000a07202 */ /* 0x000fe40000000f00 */
[----:B------:R-:W-:Y:S01]  /*6fd0*/  IADD3.X R9, R9, R5, R32, P0, !PT ;  /* 0x0000000509097210 */ /* 0x000fe200007fe420 */
[----:B------:R-:W-:Y:S01]  /*6fe0*/  IMAD R7, R33, UR5, R4 ;  /* 0x0000000521077c24 */ /* 0x000fe2000f8e0204 */
[----:B------:R-:W-:Y:S01]  /*6ff0*/  F2FP.BF16.F32.PACK_AB R74, R199, R76 ;  /* 0x0000004cc74a723e */ /* 0x000fe200000010ff */
[----:B------:R-:W-:Y:S01]  /*7000*/  IMAD R4, R213, UR6, RZ ;  /* 0x00000006d5047c24 */ /* 0x000fe2000f8e02ff */
[----:B------:R-:W-:Y:S01]  /*7010*/  F2FP.BF16.F32.PACK_AB R75, R79, R78 ;  /* 0x0000004e4f4b723e */ /* 0x000fe200000010ff */
[----:B------:R-:W-:Y:S01]  /*7020*/  IMAD.WIDE.U32 R8, R33, UR4, R8 ;  /* 0x0000000421087c25 */ /* 0x000fe2000f8e0008 */
[----:B------:R-:W-:Y:S01]  /*7030*/  F2FP.BF16.F32.PACK_AB R81, R83, R82 ;  /* 0x000000525351723e */ /* 0x000fe200000010ff */
[----:B------:R-:W-:Y:S01]  /*7040*/  ULDC.64 UR4, c[0x0][0xc50] ;  /* 0x0003140000047ab9 */ /* 0x000fe20000000a00 */
[----:B------:R-:W-:Y:S01]  /*7050*/  F2FP.BF16.F32.PACK_AB R88, R89, R88 ;  /* 0x000000585958723e */ /* 0x000fe200000010ff */
[----:B------:R-:W-:Y:S01]  /*7060*/  IMAD.IADD R7, R9, 0x1, R7 ;  /* 0x0000000109077824 */ /* 0x000fe200078e0207 */
[----:B------:R-:W-:Y:S01]  /*7070*/  MOV R156, R156 ;  /* 0x0000009c009c7202 */ /* 0x000fe20000000f00 */
[----:B------:R-:W-:Y:S01]  /*7080*/  STSM.16.M88.4 [R160], R72 ;  /* 0x00000048a0007844 */ /* 0x000fe20000000200 */
[----:B------:R-:W-:Y:S01]  /*7090*/  F2FP.BF16.F32.PACK_AB R82, R198, R84 ;  /* 0x00000054c652723e */ /* 0x000fe200000010ff */
[----:B------:R-:W-:Y:S01]  /*70a0*/  VIADD R5, R11, 0x8 ;  /* 0x000000080b057836 */ /* 0x000fe20000000000 */
[----:B------:R-:W-:-:S02]  /*70b0*/  F2FP.BF16.F32.PACK_AB R83, R87, R86 ;  /* 0x000000565753723e */ /* 0x000fc400000010ff */
[----:B------:R-:W-:Y:S02]  /*70c0*/  F2FP.BF16.F32.PACK_AB R89, R91, R90 ;  /* 0x0000005a5b59723e */ /* 0x000fe400000010ff */
[----:B------:R-:W-:Y:S01]  /*70d0*/  MOV R154, R154 ;  /* 0x0000009a009a7202 */ /* 0x000fe20000000f00 */
[----:B------:R-:W-:Y:S01]  /*70e0*/  STSM.16.M88.4 [R156], R80 ;  /* 0x000000509c007844 */ /* 0x000fe20000000200 */
[----:B------:R-:W-:Y:S02]  /*70f0*/  F2FP.BF16.F32.PACK_AB R90, R197, R92 ;  /* 0x0000005cc55a723e */ /* 0x000fe400000010ff */
[----:B------:R-:W-:Y:S02]  /*7100*/  F2FP.BF16.F32.PACK_AB R91, R95, R94 ;  /* 0x0000005e5f5b723e */ /* 0x000fe400000010ff */
[----:B------:R-:W-:Y:S02]  /*7110*/  LOP3.LUT P0, RZ, R206, 0x3, RZ, 0xc0, !PT ;  /* 0x00000003ceff7812 */ /* 0x000fe4000780c0ff */
[----:B------:R-:W-:Y:S01]  /*7120*/  LEA R34, P3, R8, UR4, 0x2 ;  /* 0x0000000408227c11 */ /* 0x000fe2000f8610ff */
[----:B------:R-:W-:Y:S01]  /*7130*/  STSM.16.M88.4 [R154], R88 ;  /* 0x000000589a007844 */ /* 0x000fe20000000200 */
[----:B------:R-:W-:-:S02]  /*7140*/  MOV R152, R152 ;  /* 0x0000009800987202 */ /* 0x000fc40000000f00 */
[----:B------:R-:W-:Y:S01]  /*7150*/  F2FP.BF16.F32.PACK_AB R28, R196, R96 ;  /* 0x00000060c41c723e */ /* 0x000fe200000010ff */
[----:B------:R-:W-:Y:S01]  /*7160*/  SHFL.IDX PT, R44, R34, RZ, 0x1c1f ;  /* 0x001c1fff222c7589 */ /* 0x000fe200000e0000 */
[----:B------:R-:W-:Y:S02]  /*7170*/  F2FP.BF16.F32.PACK_AB R30, R195, R100 ;  /* 0x00000064c31e723e */ /* 0x000fe400000010ff */
[----:B------:R-:W-:Y:S01]  /*7180*/  F2FP.BF16.F32.PACK_AB R31, R37, R45 ;  /* 0x0000002d251f723e */ /* 0x000fe200000010ff */
[----:B------:R-:W-:Y:S01]  /*7190*/  SHFL.IDX PT, R46, R34, 0x1, 0x1c1f ;  /* 0x003c1f00222e7f89 */ /* 0x000fe200000e0000 */
[----:B------:R-:W-:Y:S02]  /*71a0*/  MOV R150, R150 ;  /* 0x0000009600967202 */ /* 0x000fe40000000f00 */
[----:B------:R-:W-:Y:S01]  /*71b0*/  F2FP.BF16.F32.PACK_AB R76, R194, R104 ;  /* 0x00000068c24c723e */ /* 0x000fe200000010ff */
[----:B------:R1:W-:Y:S01]  /*71c0*/  STSM.16.M88.4 [R152], R28 ;  /* 0x0000001c98007844 */ /* 0x0003e20000000200 */
[----:B------:R-:W-:-:S02]  /*71d0*/  F2FP.BF16.F32.PACK_AB R77, R77, R85 ;  /* 0x000000554d4d723e */ /* 0x000fc400000010ff */
[----:B------:R-:W-:Y:S02]  /*71e0*/  F2FP.BF16.F32.PACK_AB R78, R193, R108 ;  /* 0x0000006cc14e723e */ /* 0x000fe400000010ff */
[----:B------:R-:W-:Y:S02]  /*71f0*/  F2FP.BF16.F32.PACK_AB R79, R93, R97 ;  /* 0x000000615d4f723e */ /* 0x000fe400000010ff */
[----:B------:R-:W-:Y:S02]  /*7200*/  ISETP.GE.OR P1, PT, R11, R4, P0 ;  /* 0x000000040b00720c */ /* 0x000fe40000726670 */
[----:B------:R-:W-:Y:S01]  /*7210*/  LEA.HI.X R7, R8, UR5, R7, 0x2, P3 ;  /* 0x0000000508077c11 */ /* 0x000fe200098f1407 */
[----:B------:R-:W-:Y:S01]  /*7220*/  STSM.16.M88.4 [R150], R76 ;  /* 0x0000004c96007844 */ /* 0x000fe20000000200 */
[----:B------:R-:W-:Y:S02]  /*7230*/  MOV R142, R142 ;  /* 0x0000008e008e7202 */ /* 0x000fe40000000f00 */
[----:B------:R-:W-:Y:S01]  /*7240*/  F2FP.BF16.F32.PACK_AB R8, R192, R112 ;  /* 0x00000070c008723e */ /* 0x000fe200000010ff */
[----:B------:R-:W2:Y:S01]  /*7250*/  SHFL.IDX PT, R45, R7, RZ, 0x1c1f ;  /* 0x001c1fff072d7589 */ /* 0x000ea200000e0000 */
[----:B------:R-:W-:-:S02]  /*7260*/  F2FP.BF16.F32.PACK_AB R9, R101, R105 ;  /* 0x000000696509723e */ /* 0x000fc400000010ff */
[----:B------:R-:W-:Y:S01]  /*7270*/  F2FP.BF16.F32.PACK_AB R10, R191, R116 ;  /* 0x00000074bf0a723e */ /* 0x000fe200000010ff */
[----:B------:R-:W3:Y:S01]  /*7280*/  SHFL.IDX PT, R47, R7, 0x1, 0x1c1f ;  /* 0x003c1f00072f7f89 */ /* 0x000ee200000e0000 */
[----:B------:R-:W-:Y:S02]  /*7290*/  F2FP.BF16.F32.PACK_AB R11, R109, R113 ;  /* 0x000000716d0b723e */ /* 0x000fe400000010ff */
[----:B------:R-:W-:Y:S02]  /*72a0*/  MOV R138, R138 ;  /* 0x0000008a008a7202 */ /* 0x000fe40000000f00 */
[----:B0-----:R-:W-:Y:S01]  /*72b0*/  F2FP.BF16.F32.PACK_AB R24, R190, R120 ;  /* 0x00000078be18723e */ /* 0x001fe200000010ff */
[----:B------:R-:W-:Y:S01]  /*72c0*/  STSM.16.M88.4 [R142], R8 ;  /* 0x000000088e007844 */ /* 0x000fe20000000200 */
[----:B------:R-:W-:Y:S02]  /*72d0*/  F2FP.BF16.F32.PACK_AB R25, R117, R121 ;  /* 0x000000797519723e */ /* 0x000fe400000010ff */
[----:B------:R-:W-:-:S02]  /*72e0*/  F2FP.BF16.F32.PACK_AB R26, R125, R124 ;  /* 0x0000007c7d1a723e */ /* 0x000fc400000010ff */
[----:B------:R-:W-:Y:S02]  /*72f0*/  F2FP.BF16.F32.PACK_AB R27, R168, R169 ;  /* 0x000000a9a81b723e */ /* 0x000fe400000010ff */
[----:B------:R-:W-:Y:S02]  /*7300*/  MOV R134, R134 ;  /* 0x0000008600867202 */ /* 0x000fe40000000f00 */
[----:B-1----:R-:W-:Y:S01]  /*7310*/  F2FP.BF16.F32.PACK_AB R28, R129, R128 ;  /* 0x00000080811c723e */ /* 0x002fe200000010ff */
[----:B------:R-:W-:Y:S01]  /*7320*/  STSM.16.M88.4 [R138], R24 ;  /* 0x000000188a007844 */ /* 0x000fe20000000200 */
[----:B------:R-:W-:Y:S02]  /*7330*/  F2FP.BF16.F32.PACK_AB R29, R170, R171 ;  /* 0x000000abaa1d723e */ /* 0x000fe400000010ff */
[----:B------:R-:W-:Y:S02]  /*7340*/  F2FP.BF16.F32.PACK_AB R30, R133, R132 ;  /* 0x00000084851e723e */ /* 0x000fe400000010ff */
[----:B------:R-:W-:-:S02]  /*7350*/  F2FP.BF16.F32.PACK_AB R31, R172, R173 ;  /* 0x000000adac1f723e */ /* 0x000fc400000010ff */
[----:B------:R-:W-:Y:S02]  /*7360*/  MOV R130, R130 ;  /* 0x0000008200827202 */ /* 0x000fe40000000f00 */
[----:B------:R-:W-:Y:S01]  /*7370*/  F2FP.BF16.F32.PACK_AB R32, R137, R136 ;  /* 0x000000888920723e */ /* 0x000fe200000010ff */
[----:B------:R-:W-:Y:S01]  /*7380*/  STSM.16.M88.4 [R134], R28 ;  /* 0x0000001c86007844 */ /* 0x000fe20000000200 */
[----:B------:R-:W-:Y:S02]  /*7390*/  F2FP.BF16.F32.PACK_AB R33, R174, R175 ;  /* 0x000000afae21723e */ /* 0x000fe400000010ff */
[----:B------:R-:W-:Y:S02]  /*73a0*/  F2FP.BF16.F32.PACK_AB R34, R141, R140 ;  /* 0x0000008c8d22723e */ /* 0x000fe400000010ff */
[----:B------:R-:W-:Y:S02]  /*73b0*/  F2FP.BF16.F32.PACK_AB R35, R176, R177 ;  /* 0x000000b1b023723e */ /* 0x000fe400000010ff */
[----:B------:R-:W-:-:S02]  /*73c0*/  F2FP.BF16.F32.PACK_AB R144, R145, R144 ;  /* 0x000000909190723e */ /* 0x000fc400000010ff */
[----:B------:R-:W-:Y:S01]  /*73d0*/  MOV R126, R126 ;  /* 0x0000007e007e7202 */ /* 0x000fe20000000f00 */
[----:B------:R-:W-:Y:S01]  /*73e0*/  STSM.16.M88.4 [R130], R32 ;  /* 0x0000002082007844 */ /* 0x000fe20000000200 */
[----:B------:R-:W-:Y:S02]  /*73f0*/  F2FP.BF16.F32.PACK_AB R145, R178, R179 ;  /* 0x000000b3b291723e */ /* 0x000fe400000010ff */
[----:B------:R-:W-:Y:S02]  /*7400*/  F2FP.BF16.F32.PACK_AB R146, R149, R148 ;  /* 0x000000949592723e */ /* 0x000fe400000010ff */
[----:B------:R-:W-:Y:S02]  /*7410*/  F2FP.BF16.F32.PACK_AB R147, R180, R181 ;  /* 0x000000b5b493723e */ /* 0x000fe400000010ff */
[----:B------:R-:W-:-:S03]  /*7420*/  ISETP.GE.OR P0, PT, R5, R4, P0 ;  /* 0x000000040500720c */ /* 0x000fc60000706670 */
[----:B------:R-:W-:Y:S01]  /*7430*/  STSM.16.M88.4 [R126], R144 ;  /* 0x000000907e007844 */ /* 0x000fe20000000200 */
[----:B------:R-:W-:Y:S06]  /*7440*/  BAR.SYNC.DEFER_BLOCKING 0x1, 0x100 ;  /* 0x0044000000007b1d */ /* 0x000fec0000010000 */
[----:B--2---:R0:W-:Y:S04]  /*7450*/  @!P1 ST.E desc[UR48][R44.64], R6 ;  /* 0x000000062c009985 */ /* 0x0041e8000c101930 */
[----:B---3--:R1:W-:Y:S04]  /*7460*/  @!P0 ST.E desc[UR48][R46.64], R0 ;  /* 0x000000002e008985 */ /* 0x0083e8000c101930 */
[----:B------:R2:W5:Y:S04]  /*7470*/  LD.E.128 R36, desc[UR48][R12.64] ;  /* 0x000000300c247980 */ /* 0x000568000c101d00 */
[----:B------:R3:W5:Y:S01]  /*7480*/  LD.E.128 R40, desc[UR48][R14.64] ;  /* 0x000000300e287980 */ /* 0x000762000c101d00 */
[----:B0-----:R-:W0:Y:S01]  /*7490*/  LDC.64 R6, c[0x0][0xbe0] ;  /* 0x0002f800ff067b82 */ /* 0x001e220000000a00 */
[----:B-1----:R-:W-:Y:S01]  /*74a0*/  LEA R0, R19, R200, 0x5 ;  /* 0x000000c813007211 */ /* 0x002fe200078e28ff */
[----:B------:R-:W-:-:S02]  /*74b0*/  UIMAD UR6, UR11, UR8, URZ ;  /* 0x000000080b0672a4 */ /* 0x000fc4000f8e023f */
[----:B------:R-:W-:Y:S01]  /*74c0*/  UIMAD.WIDE.U32 UR4, UR10, UR8, URZ ;  /* 0x000000080a0472a5 */ /* 0x000fe2000f8e003f */
[----:B------:R-:W-:-:S03]  /*74d0*/  IMAD R29, R3, 0x80, R200 ;  /* 0x00000080031d7824 */ /* 0x000fc600078e02c8 */
[----:B--2---:R-:W1:Y:S01]  /*74e0*/  @P2 LDC R12, c[0x0][0xcec] ;  /* 0x00033b00ff0c2b82 */ /* 0x004e620000000800 */
[----:B------:R-:W5:Y:S04]  /*74f0*/  LD.E.128 R120, desc[UR48][R122.64] ;  /* 0x000000307a787980 */ /* 0x000f68000c101d00 */
[----:B------:R2:W5:Y:S03]  /*7500*/  LD.E.128 R8, desc[UR48][R20.64] ;  /* 0x0000003014087980 */ /* 0x000566000c101d00 */
[----:B---3--:R-:W3:Y:S01]  /*7510*/  @P2 LDC R14, c[0x0][0xcf0] ;  /* 0x00033c00ff0e2b82 */ /* 0x008ee20000000800 */
[----:B------:R-:W-:Y:S01]  /*7520*/  IMAD R13, R3, 0x80, R0 ;  /* 0x00000080030d7824 */ /* 0x000fe200078e0200 */
[----:B------:R-:W-:Y:S01]  /*7530*/  UIMAD UR6, UR10, UR9, UR6 ;  /* 0x000000090a0672a4 */ /* 0x000fe2000f8e0206 */
[----:B------:R2:W5:Y:S02]  /*7540*/  LD.E.128 R24, desc[UR48][R22.64] ;  /* 0x0000003016187980 */ /* 0x000564000c101d00 */
[----:B------:R-:W-:Y:S01]  /*7550*/  ULDC.64 UR8, c[0x0][0xbf0] ;  /* 0x0002fc0000087ab9 */ /* 0x000fe20000000a00 */
[----:B------:R-:W-:Y:S01]  /*7560*/  IMAD.MOV.U32 R0, RZ, RZ, R13 ;  /* 0x000000ffff007224 */ /* 0x000fe200078e000d */
[----:B------:R-:W-:Y:S01]  /*7570*/  UIMAD UR7, UR7, UR8, URZ ;  /* 0x00000008070772a4 */ /* 0x000fe2000f8e023f */
[----:B------:R-:W5:Y:S01]  /*7580*/  LD.E.128 R52, desc[UR48][R52.64] ;  /* 0x0000003034347980 */ /* 0x000f62000c101d00 */
[----:B------:R-:W-:-:S03]  /*7590*/  UIADD3 UR5, UR5, UR6, URZ ;  /* 0x0000000605057290 */ /* 0x000fc6000fffe03f */
[----:B------:R-:W5:Y:S01]  /*75a0*/  LD.E.128 R56, desc[UR48][R56.64] ;  /* 0x0000003038387980 */ /* 0x000f62000c101d00 */
[----:B-1----:R-:W-:Y:S01]  /*75b0*/  @P2 IMAD.HI.U32 R5, R13, R12, RZ ;  /* 0x0000000c0d052227 */ /* 0x002fe200078e00ff */
[----:B------:R-:W-:Y:S02]  /*75c0*/  UIMAD UR7, UR43, UR9, UR7 ;  /* 0x000000092b0772a4 */ /* 0x000fe4000f8e0207 */
[----:B------:R-:W5:Y:S01]  /*75d0*/  LD.E.128 R60, desc[UR48][R60.64] ;  /* 0x000000303c3c7980 */ /* 0x000f62000c101d00 */
[----:B------:R-:W-:-:S03]  /*75e0*/  UIMAD.WIDE.U32 UR4, UR43, UR8, UR4 ;  /* 0x000000082b0472a5 */ /* 0x000fc6000f8e0004 */
[----:B------:R-:W5:Y:S01]  /*75f0*/  LD.E.128 R64, desc[UR48][R64.64] ;  /* 0x0000003040407980 */ /* 0x000f62000c101d00 */
[----:B---3--:R-:W-:-:S03]  /*7600*/  @P2 SHF.R.U32.HI R0, RZ, R14, R5 ;  /* 0x0000000eff002219 */ /* 0x008fc60000011605 */
[----:B------:R-:W5:Y:S01]  /*7610*/  LD.E.128 R68, desc[UR48][R68.64] ;  /* 0x0000003044447980 */ /* 0x000f62000c101d00 */
[----:B------:R-:W-:Y:S01]  /*7620*/  VIADD R3, R29, 0x20 ;  /* 0x000000201d037836 */ /* 0x000fe20000000000 */
[--C-:B------:R-:W-:Y:S01]  /*7630*/  SHF.R.S32.HI R5, RZ, 0x1f, R0.reuse ;  /* 0x0000001fff057819 */ /* 0x100fe20000011400 */
[----:B------:R-:W-:Y:S01]  /*7640*/  IMAD.MOV R12, RZ, RZ, -R0 ;  /* 0x000000ffff0c7224 */ /* 0x000fe200078e0a00 */
[----:B------:R-:W-:Y:S01]  /*7650*/  UIADD3 UR5, UR5, UR7, URZ ;  /* 0x0000000705057290 */ /* 0x000fe2000fffe03f */
[----:B------:R-:W5:Y:S01]  /*7660*/  LD.E.128 R96, desc[UR48][R98.64] ;  /* 0x0000003062607980 */ /* 0x000f62000c101d00 */
[----:B------:R-:W-:Y:S01]  /*7670*/  UIADD3 UR37, UR37, 0x1, URZ ;  /* 0x0000000125257890 */ /* 0x000fe2000fffe03f */
[----:B0-----:R-:W-:Y:S01]  /*7680*/  IMAD R5, R5, R6, RZ ;  /* 0x0000000605057224 */ /* 0x001fe200078e02ff */
[----:B------:R-:W-:Y:S01]  /*7690*/  ULDC.64 UR6, c[0x0][0xbd8] ;  /* 0x0002f60000067ab9 */ /* 0x000fe20000000a00 */
[----:B------:R-:W-:Y:S01]  /*76a0*/  IMAD R213, R213, R12, R13 ;  /* 0x0000000cd5d57224 */ /* 0x000fe200078e020d */
[----:B------:R-:W5:Y:S01]  /*76b0*/  LD.E.128 R100, desc[UR48][R102.64] ;  /* 0x0000003066647980 */ /* 0x000f62000c101d00 */
[C---:B------:R-:W-:Y:S01]  /*76c0*/  IMAD R5, R0.reuse, R7, R5 ;  /* 0x0000000700057224 */ /* 0x040fe200078e0205 */
[----:B------:R-:W-:Y:S01]  /*76d0*/  ULDC.64 UR8, c[0x0][0xb80] ;  /* 0x0002e00000087ab9 */ /* 0x000fe20000000a00 */
[----:B------:R-:W-:Y:S01]  /*76e0*/  IMAD.WIDE.U32 R6, R0, R6, UR4 ;  /* 0x0000000400067e25 */ /* 0x000fe2000f8e0006 */
[----:B------:R-:W5:Y:S01]  /*76f0*/  LD.E.128 R104, desc[UR48][R106.64] ;  /* 0x000000306a687980 */ /* 0x000f62000c101d00 */
[----:B------:R-:W-:-:S03]  /*7700*/  SHF.R.S32.HI R0, RZ, 0x1f, R213 ;  /* 0x0000001fff007819 */ /* 0x000fc600000114d5 */
        /* <DEDUP_REMOVED lines=8> */
[----:B0-----:R-:W0:Y:S01]  /*7790*/  FENCE.VIEW.ASYNC.S ;  /* 0x00000000000073c6 */ /* 0x001e220000000000 */
[----:B------:R-:W-:Y:S01]  /*77a0*/  IMAD.IADD R7, R7, 0x1, R5 ;  /* 0x0000000107077824 */ /* 0x000fe200078e0205 */
[----:B------:R-:W-:Y:S01]  /*77b0*/  ISETP.GE.AND P1, PT, R3, R4, PT ;  /* 0x000000040300720c */ /* 0x000fe20003f26270 */
[----:B------:R-:W-:-:S02]  /*77c0*/  IMAD R0, R0, UR6, RZ ;  /* 0x0000000600007c24 */ /* 0x000fc4000f8e02ff */
[----:B------:R-:W-:Y:S02]  /*77d0*/  VIADD R3, R29, 0x40 ;  /* 0x000000401d037836 */ /* 0x000fe40000000000 */
[C---:B------:R-:W-:Y:S02]  /*77e0*/  IMAD R5, R213.reuse, UR7, R0 ;  /* 0x00000007d5057c24 */ /* 0x040fe4000f8e0200 */
[----:B------:R-:W-:Y:S01]  /*77f0*/  IMAD.WIDE.U32 R6, R213, UR6, R6 ;  /* 0x00000006d5067c25 */ /* 0x000fe2000f8e0006 */
[-C--:B------:R-:W-:Y:S02]  /*7800*/  ISETP.GE.AND P2, PT, R29, R4.reuse, PT ;  /* 0x000000041d00720c */ /* 0x080fe40003f46270 */
[----:B------:R-:W-:Y:S01]  /*7810*/  ISETP.GE.AND P0, PT, R3, R4, PT ;  /* 0x000000040300720c */ /* 0x000fe20003f06270 */
[----:B------:R-:W-:Y:S01]  /*7820*/  IMAD.IADD R3, R7, 0x1, R5 ;  /* 0x0000000107037824 */ /* 0x000fe200078e0205 */
[C---:B------:R-:W-:Y:S01]  /*7830*/  LEA R0, P3, R6.reuse, UR8, 0x1 ;  /* 0x0000000806007c11 */ /* 0x040fe2000f8608ff */
[----:B------:R-:W-:Y:S01]  /*7840*/  VIADD R207, R207, 0x32420 ;  /* 0x00032420cfcf7836 */ /* 0x000fe20000000000 */
[----:B------:R-:W-:Y:S01]  /*7850*/  UISETP.NE.AND UP0, UPT, UR37, 0x2, UPT ;  /* 0x000000022500788c */ /* 0x000fe2000bf05270 */
[----:B------:R-:W-:Y:S01]  /*7860*/  ULDC UR4, c[0x0][0xc] ;  /* 0x0000030000047ab9 */ /* 0x000fe20000000800 */
[----:B------:R-:W-:Y:S01]  /*7870*/  LEA.HI.X R5, R6, UR9, R3, 0x1, P3 ;  /* 0x0000000906057c11 */ /* 0x000fe200098f0c03 */
[----:B------:R-:W-:Y:S01]  /*7880*/  UIADD3 UR44, UR4, UR44, URZ ;  /* 0x0000002c042c7290 */ /* 0x000fe2000fffe03f */
[----:B------:R-:W-:Y:S01]  /*7890*/  PRMT R207, RZ, 0x654, R207 ;  /* 0x00000654ffcf7816 */ /* 0x000fe200000000cf */
[----:B------:R-:W-:Y:S01]  /*78a0*/  USEL UR4, URZ, 0x1, UP0 ;  /* 0x000000013f047887 */ /* 0x000fe20008000000 */
[----:B0-----:R2:W0:Y:S01]  /*78b0*/  SHFL.IDX PT, R12, R0, RZ, 0x181f ;  /* 0x00181fff000c7589 */ /* 0x00142200000e0000 */
[----:B------:R-:W-:Y:S01]  /*78c0*/  USEL UR37, UR37, URZ, UP0 ;  /* 0x0000003f25257287 */ /* 0x000fe20008000000 */
[----:B------:R2:W-:Y:S01]  /*78d0*/  SYNCS.ARRIVE.TRANS64.RED.A1T0 RZ, [R207+URZ], RZ ;  /* 0x000000ffcfff79a7 */ /* 0x0005e2000810043f */
[----:B------:R-:W-:Y:S01]  /*78e0*/  ULOP3.LUT UR36, UR36, UR4, URZ, 0x3c, !UPT ;  /* 0x0000000424247292 */ /* 0x000fe2000f8e3c3f */
[----:B------:R2:W1:Y:S01]  /*78f0*/  SHFL.IDX PT, R13, R5, RZ, 0x181f ;  /* 0x00181fff050d7589 */ /* 0x00046200000e0000 */
[----:B------:R-:W-:Y:S04]  /*7900*/  BSSY B0, `(.L_x_9243) ;  /* 0x0000012000007945 */ /* 0x000fe80003800000 */
[----:B------:R-:W-:Y:S06]  /*7910*/  @P2 BRA `(.L_x_9244) ;  /* 0x0000000000402947 */ /* 0x000fec0003800000 */
[----:B------:R-:W-:Y:S02]  /*7920*/  ULDC UR4, c[0x0][0xbc8] ;  /* 0x0002f20000047ab9 */ /* 0x000fe40000000800 */
[----:B------:R-:W-:Y:S02]  /*7930*/  ISETP.GE.AND P4, PT, R18, UR4, PT ;  /* 0x0000000412007c0c */ /* 0x000fe4000bf86270 */
[----:B------:R-:W-:Y:S02]  /*7940*/  ISETP.GE.AND P3, PT, R17, UR4, PT ;  /* 0x0000000411007c0c */ /* 0x000fe4000bf66270 */
[----:B------:R-:W-:Y:S02]  /*7950*/  ISETP.GE.AND P2, PT, R16, UR4, PT ;  /* 0x0000000410007c0c */ /* 0x000fe4000bf46270 */
[----:B------:R-:W-:-:S07]  /*7960*/  ISETP.GE.AND P5, PT, R2, UR4, PT ;  /* 0x0000000402007c0c */ /* 0x000fce000bfa6270 */
[----:B0-----:R-:W-:-:S04]  /*7970*/  @!P4 LEA R14, P6, R18, R12, 0x1 ;  /* 0x0000000c120ec211 */ /* 0x001fc800078c08ff */
[----:B-1----:R-:W-:Y:S02]  /*7980*/  @!P4 LEA.HI.X R15, R18, R13, R216, 0x1, P6 ;  /* 0x0000000d120fc211 */ /* 0x002fe400030f0cd8 */
[----:B--2---:R-:W-:Y:S01]  /*7990*/  @!P3 LEA R20, P6, R17, R12, 0x1 ;  /* 0x0000000c1114b211 */ /* 0x004fe200078c08ff */
        /* <DEDUP_REMOVED lines=8> */
.L_x_9244:
[----:B------:R-:W-:Y:S05]  /*7a20*/  BSYNC B0 ;  /* 0x0000000000007941 */ /* 0x000fea0003800000 */
.L_x_9243:
[----:B-1----:R1:W4:Y:S01]  /*7a30*/  SHFL.IDX PT, R13, R5, 0x1, 0x181f ;  /* 0x00381f00050d7f89 */ /* 0x00232200000e0000 */
        /* <DEDUP_REMOVED lines=8> */
[CC--:B0--3--:R-:W-:Y:S02]  /*7ac0*/  @!P3 LEA R14, P6, R18.reuse, R12.reuse, 0x1 ;  /* 0x0000000c120eb211 */ /* 0x0c9fe400078c08ff */
[CC--:B--2---:R-:W-:Y:S02]  /*7ad0*/  @!P2 LEA R20, P5, R17.reuse, R12.reuse, 0x1 ;  /* 0x0000000c1114a211 */ /* 0x0c4fe400078a08ff */
[-C--:B----4-:R-:W-:Y:S02]  /*7ae0*/  @!P3 LEA.HI.X R15, R18, R13.reuse, R216, 0x1, P6 ;  /* 0x0000000d120fb211 */ /* 0x090fe400030f0cd8 */
[----:B------:R-:W-:Y:S01]  /*7af0*/  @!P1 LEA R22, P6, R16, R12, 0x1 ;  /* 0x0000000c10169211 */ /* 0x000fe200078c08ff */
[----:B------:R-:W-:Y:S01]  /*7b00*/  @!P4 IMAD.WIDE R6, R2, 0x2, R12 ;  /* 0x000000020206c825 */ /* 0x000fe200078e020c */
[-C--:B------:R-:W-:Y:S02]  /*7b10*/  @!P2 LEA.HI.X R21, R17, R13.reuse, R215, 0x1, P5 ;  /* 0x0000000d1115a211 */ /* 0x080fe400028f0cd7 */
[----:B------:R-:W-:-:S02]  /*7b20*/  @!P1 LEA.HI.X R23, R16, R13, R214, 0x1, P6 ;  /* 0x0000000d10179211 */ /* 0x000fc400030f0cd6 */
[----:B-----5:R0:W-:Y:S04]  /*7b30*/  @!P4 ST.E.128 desc[UR48][R6.64], R36 ;  /* 0x000000240600c985 */ /* 0x0201e8000c101d30 */
[----:B------:R0:W-:Y:S04]  /*7b40*/  @!P3 ST.E.128 desc[UR48][R14.64], R52 ;  /* 0x000000340e00b985 */ /* 0x0001e8000c101d30 */
[----:B------:R0:W-:Y:S04]  /*7b50*/  @!P2 ST.E.128 desc[UR48][R20.64], R68 ;  /* 0x000000441400a985 */ /* 0x0001e8000c101d30 */
[----:B------:R0:W-:Y:S02]  /*7b60*/  @!P1 ST.E.128 desc[UR48][R22.64], R108 ;  /* 0x0000006c16009985 */ /* 0x0001e4000c101d30 */
.L_x_9246:
[----:B------:R-:W-:Y:S05]  /*7b70*/  BSYNC B0 ;  /* 0x0000000000007941 */ /* 0x000fea0003800000 */
.L_x_9245:
        /* <DEDUP_REMOVED lines=9> */
[-C--:B0--3--:R-:W-:Y:S02]  /*7c10*/  @!P4 LEA R14, P0, R18, R12.reuse, 0x1 ;  /* 0x0000000c120ec211 */ /* 0x089fe400078008ff */
[CC--:B--2---:R-:W-:Y:S02]  /*7c20*/  @!P5 LEA R20, P1, R17.reuse, R12.reuse, 0x1 ;  /* 0x0000000c1114d211 */ /* 0x0c4fe400078208ff */
[----:B------:R-:W-:Y:S02]  /*7c30*/  @!P6 LEA R22, P2, R16, R12, 0x1 ;  /* 0x0000000c1016e211 */ /* 0x000fe400078408ff */
[----:B-1----:R-:W-:Y:S01]  /*7c40*/  @!P3 IMAD.WIDE R6, R2, 0x2, R12 ;  /* 0x000000020206b825 */ /* 0x002fe200078e020c */
[-C--:B------:R-:W-:Y:S02]  /*7c50*/  @!P4 LEA.HI.X R15, R18, R13.reuse, R216, 0x1, P0 ;  /* 0x0000000d120fc211 */ /* 0x080fe400000f0cd8 */
[-C--:B------:R-:W-:Y:S02]  /*7c60*/  @!P5 LEA.HI.X R21, R17, R13.reuse, R215, 0x1, P1 ;  /* 0x0000000d1115d211 */ /* 0x080fe400008f0cd7 */
[----:B------:R-:W-:Y:S01]  /*7c70*/  @!P6 LEA.HI.X R23, R16, R13, R214, 0x1, P2 ;  /* 0x0000000d1017e211 */ /* 0x000fe200010f0cd6 */
[----:B-----5:R0:W-:Y:S04]  /*7c80*/  @!P3 ST.E.128 desc[UR48][R6.64], R40 ;  /* 0x000000280600b985 */ /* 0x0201e8000c101d30 */
[----:B------:R0:W-:Y:S04]  /*7c90*/  @!P4 ST.E.128 desc[UR48][R14.64], R56 ;  /* 0x000000380e00c985 */ /* 0x0001e8000c101d30 */
[----:B------:R0:W-:Y:S04]  /*7ca0*/  @!P5 ST.E.128 desc[UR48][R20.64], R96 ;  /* 0x000000601400d985 */ /* 0x0001e8000c101d30 */
[----:B------:R0:W-:Y:S02]  /*7cb0*/  @!P6 ST.E.128 desc[UR48][R22.64], R112 ;  /* 0x000000701600e985 */ /* 0x0001e4000c101d30 */
.L_x_9248:
[----:B------:R-:W-:Y:S05]  /*7cc0*/  BSYNC B0 ;  /* 0x0000000000007941 */ /* 0x000fea0003800000 */
.L_x_9247:
[----:B------:R-:W-:Y:S01]  /*7cd0*/  VIADD R3, R29, 0x60 ;  /* 0x000000601d037836 */ /* 0x000fe20000000000 */
[----:B0--3--:R0:W3:Y:S01]  /*7ce0*/  SHFL.IDX PT, R7, R5, 0x3, 0x181f ;  /* 0x00781f0005077f89 */ /* 0x0090e200000e0000 */
[----:B------:R-:W-:Y:S01]  /*7cf0*/  UIADD3 UR38, UR38, 0x1, URZ ;  /* 0x0000000126267890 */ /* 0x000fe2000fffe03f */
[----:B------:R-:W-:Y:S02]  /*7d00*/  BSSY B0, `(.L_x_9249) ;  /* 0x0000014000007945 */ /* 0x000fe40003800000 */
[----:B------:R-:W-:Y:S01]  /*7d10*/  ISETP.GE.AND P0, PT, R3, R4, PT ;  /* 0x000000040300720c */ /* 0x000fe20003f06270 */
[----:B------:R0:W0:-:S12]  /*7d20*/  SHFL.IDX PT, R6, R0, 0x3, 0x181f ;  /* 0x00781f0000067f89 */ /* 0x00001800000e0000 */
[----:B------:R-:W-:Y:S05]  /*7d30*/  @P0 BRA `(.L_x_9250) ;  /* 0x0000000000400947 */ /* 0x000fea0003800000 */
[----:B------:R-:W-:Y:S02]  /*7d40*/  ULDC UR4, c[0x0][0xbc8] ;  /* 0x0002f20000047ab9 */ /* 0x000fe40000000800 */
[----:B------:R-:W-:Y:S02]  /*7d50*/  ISETP.GE.AND P4, PT, R18, UR4, PT ;  /* 0x0000000412007c0c */ /* 0x000fe4000bf86270 */
[----:B------:R-:W-:Y:S02]  /*7d60*/  ISETP.GE.AND P5, PT, R17, UR4, PT ;  /* 0x0000000411007c0c */ /* 0x000fe4000bfa6270 */
[----:B------:R-:W-:Y:S02]  /*7d70*/  ISETP.GE.AND P6, PT, R16, UR4, PT ;  /* 0x0000000410007c0c */ /* 0x000fe4000bfc6270 */
[----:B------:R-:W-:-:S07]  /*7d80*/  ISETP.GE.AND P3, PT, R2, UR4, PT ;  /* 0x0000000402007c0c */ /* 0x000fce000bf66270 */
[-C--:B0-----:R-:W-:Y:S02]  /*7d90*/  @!P4 LEA R12, P0, R18, R6.reuse, 0x1 ;  /* 0x00000006120cc211 */ /* 0x081fe400078008ff */
[CC--:B------:R-:W-:Y:S02]  /*7da0*/  @!P5 LEA R14, P1, R17.reuse, R6.reuse, 0x1 ;  /* 0x00000006110ed211 */ /* 0x0c0fe400078208ff */
[----:B--2---:R-:W-:Y:S02]  /*7db0*/  @!P6 LEA R20, P2, R16, R6, 0x1 ;  /* 0x000000061014e211 */ /* 0x004fe400078408ff */
[----:B-1-34-:R-:W-:Y:S01]  /*7dc0*/  @!P3 IMAD.WIDE R4, R2, 0x2, R6 ;  /* 0x000000020204b825 */ /* 0x01afe200078e0206 */
[-C--:B------:R-:W-:Y:S02]  /*7dd0*/  @!P4 LEA.HI.X R13, R18, R7.reuse, R216, 0x1, P0 ;  /* 0x00000007120dc211 */ /* 0x080fe400000f0cd8 */
[-C--:B------:R-:W-:Y:S02]  /*7de0*/  @!P5 LEA.HI.X R15, R17, R7.reuse, R215, 0x1, P1 ;  /* 0x00000007110fd211 */ /* 0x080fe400008f0cd7 */
[----:B------:R-:W-:Y:S01]  /*7df0*/  @!P6 LEA.HI.X R21, R16, R7, R214, 0x1, P2 ;  /* 0x000000071015e211 */ /* 0x000fe200010f0cd6 */
[----:B-----5:R0:W-:Y:S04]  /*7e00*/  @!P3 ST.E.128 desc[UR48][R4.64], R8 ;  /* 0x000000080400b985 */ /* 0x0201e8000c101d30 */
[----:B------:R0:W-:Y:S04]  /*7e10*/  @!P4 ST.E.128 desc[UR48][R12.64], R60 ;  /* 0x0000003c0c00c985 */ /* 0x0001e8000c101d30 */
[----:B------:R0:W-:Y:S04]  /*7e20*/  @!P5 ST.E.128 desc[UR48][R14.64], R100 ;  /* 0x000000640e00d985 */ /* 0x0001e8000c101d30 */
[----:B------:R0:W-:Y:S02]  /*7e30*/  @!P6 ST.E.128 desc[UR48][R20.64], R116 ;  /* 0x000000741400e985 */ /* 0x0001e4000c101d30 */
.L_x_9250:
[----:B------:R-:W-:Y:S05]  /*7e40*/  BSYNC B0 ;  /* 0x0000000000007941 */ /* 0x000fea0003800000 */
.L_x_9249:
[----:B012-4-:R-:W0:Y:S02]  /*7e50*/  LDC R0, c[0x0][0xd34] ;  /* 0x00034d00ff007b82 */ /* 0x017e240000000800 */
[----:B0-----:R-:W-:-:S13]  /*7e60*/  ISETP.LE.AND P0, PT, R0, UR44, PT ;  /* 0x0000002c00007c0c */ /* 0x001fda000bf03270 */
[----:B------:R-:W-:Y:S05]  /*7e70*/  @!P0 BRA `(.L_x_9251) ;  /* 0xffffff8c00a08947 */ /* 0x000fea000383ffff */
[----:B------:R-:W-:Y:S05]  /*7e80*/  EXIT ;  /* 0x000000000000794d */ /* 0x000fea0003800000 */
.L_x_9216:
        /* <DEDUP_REMOVED lines=11> */
[----:B------:R-:W-:Y:S01]  /*7f40*/  ULDC.64 UR4, c[0x0][0x418] ;  /* 0x0001060000047ab9 */ /* 0x000fe20000000a00 */
[----:B------:R-:W-:Y:S01]  /*7f50*/  LOP3.LUT R16, R16, 0xfffffffd, RZ, 0xc0, !PT ;  /* 0xfffffffd10107812 */ /* 0x000fe200078ec0ff */
[----:B------:R-:W-:Y:S01]  /*7f60*/  UISETP.NE.U32.AND UP0, UPT, UR4, URZ, UPT ;  /* 0x0000003f0400728c */ /* 0x000fe2000bf05070 */
[----:B------:R-:W-:Y:S01]  /*7f70*/  LOP3.LUT R7, R27, 0x38, RZ, 0xc0, !PT ;  /* 0x000000381b077812 */ /* 0x000fe200078ec0ff */
[----:B------:R-:W-:Y:S01]  /*7f80*/  ULDC.64 UR6, c[0x0][0x2f0] ;  /* 0x0000bc0000067ab9 */ /* 0x000fe20000000a00 */
[----:B------:R-:W-:Y:S01]  /*7f90*/  ULDC UR4, c[0x0][0x424] ;  /* 0x0001090000047ab9 */ /* 0x000fe20000000800 */
[----:B------:R-:W-:Y:S01]  /*7fa0*/  UISETP.NE.AND.EX UP0, UPT, UR5, URZ, UPT, UP0 ;  /* 0x0000003f0500728c */ /* 0x000fe2000bf05300 */
[C---:B------:R-:W-:Y:S01]  /*7fb0*/  ISETP.GE.AND P2, PT, R7.reuse, UR9, PT ;  /* 0x0000000907007c0c */ /* 0x040fe2000bf46270 */
[----:B------:R-:W0:Y:S01]  /*7fc0*/  S2UR UR8, SR_CgaCtaId ;  /* 0x00000000000879c3 */ /* 0x000e220000008800 */
[C---:B------:R-:W-:Y:S01]  /*7fd0*/  LOP3.LUT R4, R7.reuse, 0x40, RZ, 0xfc, !PT ;  /* 0x0000004007047812 */ /* 0x040fe200078efcff */
[----:B------:R-:W-:Y:S01]  /*7fe0*/  USEL UR4, UR4, 0x1, UP0 ;  /* 0x0000000104047887 */ /* 0x000fe20008000000 */
[----:B------:R-:W-:Y:S01]  /*7ff0*/  LOP3.LUT R5, R7, 0x80, RZ, 0xfc, !PT ;  /* 0x0000008007057812 */ /* 0x000fe200078efcff */
[----:B------:R-:W-:Y:S01]  /*8000*/  UMOV UR37, 0x400 ;  /* 0x0000040000257882 */ /* 0x000fe20000000000 */
[----:B------:R-:W-:Y:S01]  /*8010*/  ISETP.GE.AND P1, PT, R4, UR9, PT ;  /* 0x0000000904007c0c */ /* 0x000fe2000bf26270 */
[----:B------:R-:W-:Y:S01]  /*8020*/  UIMAD UR36, UR4, UR6, URZ ;  /* 0x00000006042472a4 */ /* 0x000fe2000f8e023f */
[----:B------:R-:W-:Y:S01]  /*8030*/  ISETP.GE.AND P0, PT, R5, UR9, PT ;  /* 0x0000000905007c0c */ /* 0x000fe2000bf06270 */
[----:B------:R-:W-:Y:S01]  /*8040*/  ULDC UR11, c[0x0][0x3b8] ;  /* 0x0000ee00000b7ab9 */ /* 0x000fe20000000800 */
[----:B------:R-:W-:Y:S01]  /*8050*/  LOP3.LUT R6, R7, 0xc0, RZ, 0xfc, !PT ;  /* 0x000000c007067812 */ /* 0x000fe200078efcff */
[----:B------:R-:W-:Y:S01]  /*8060*/  UIADD3 UR4, UR36, 0x5f, URZ ;  /* 0x0000005f24047890 */ /* 0x000fe2000fffe03f */
[----:B------:R-:W-:Y:S01]  /*8070*/  SEL R3, RZ, 0x4, P0 ;  /* 0x00000004ff037807 */ /* 0x000fe20000000000 */
[----:B------:R1:W-:Y:S01]  /*8080*/  STL [R1+0x8], RZ ;  /* 0x000008ff01007387 */ /* 0x0003e20000100800 */
[----:B------:R-:W-:Y:S01]  /*8090*/  @P2 LOP3.LUT R16, R16, 0x2, RZ, 0xfc, !PT ;  /* 0x0000000210102812 */ /* 0x000fe200078efcff */
[----:B------:R-:W-:Y:S01]  /*80a0*/  UIMAD.WIDE UR4, UR4, 0x2aaaaaab, URZ ;  /* 0x2aaaaaab040478a5 */ /* 0x000fe2000f8e023f */
[----:B------:R-:W-:Y:S01]  /*80b0*/  SHF.R.U32.HI R36, RZ, 0x3, R19 ;  /* 0x00000003ff247819 */ /* 0x000fe20000011613 */
[----:B------:R-:W-:Y:S01]  /*80c0*/  ULDC UR10, c[0x0][0x2b8] ;  /* 0x0000ae00000a7ab9 */ /* 0x000fe20000000800 */
[----:B------:R-:W-:Y:S01]  /*80d0*/  LOP3.LUT R16, R16, 0xffffffef, RZ, 0xc0, !PT ;  /* 0xffffffef10107812 */ /* 0x000fe200078ec0ff */
[----:B------:R-:W-:Y:S01]  /*80e0*/  USHF.R.U32.HI UR4, URZ, 0x1f, UR5 ;  /* 0x0000001f3f047899 */ /* 0x000fe20008011605 */
[----:B------:R-:W-:Y:S01]  /*80f0*/  SEL R2, RZ, 0x1, P2 ;  /* 0x00000001ff027807 */ /* 0x000fe20001000000 */
[----:B------:R-:W-:Y:S01]  /*8100*/  IMAD.U32 R37, RZ, RZ, UR12 ;  /* 0x0000000cff257e24 */ /* 0x000fe2000f8e00ff */
[----:B------:R-:W-:Y:S01]  /*8110*/  @P1 LOP3.LUT R16, R16, 0x10, RZ, 0xfc, !PT ;  /* 0x0000001010101812 */ /* 0x000fe200078efcff */
[----:B------:R-:W-:Y:S01]  /*8120*/  ULEA.HI.SX32 UR4, UR5, UR4, 0x1c ;  /* 0x0000000405047291 */ /* 0x000fe2000f8fe23f */
[----:B------:R-:W-:Y:S01]  /*8130*/  SEL R0, RZ, 0x2, P1 ;  /* 0x00000002ff007807 */ /* 0x000fe20000800000 */
[----:B0-----:R-:W-:Y:S01]  /*8140*/  ULEA UR37, UR8, UR37, 0x18 ;  /* 0x0000002508257291 */ /* 0x001fe2000f8ec03f */
[----:B------:R-:W-:Y:S01]  /*8150*/  LOP3.LUT R16, R16, 0xfffffff7, RZ, 0xc0, !PT ;  /* 0xfffffff710107812 */ /* 0x000fe200078ec0ff */
[----:B------:R-:W-:Y:S01]  /*8160*/  UIADD3 UR5, UR4, -0x1, URZ ;  /* 0xffffffff04057890 */ /* 0x000fe2000fffe03f */
[----:B------:R-:W-:Y:S01]  /*8170*/  LOP3.LUT R36, R36, 0xf, RZ, 0xc0, !PT ;  /* 0x0000000f24247812 */ /* 0x000fe200078ec0ff */
[----:B------:R-:W-:Y:S01]  /*8180*/  IMAD.MOV.U32 R28, RZ, RZ, 0x1 ;  /* 0x00000001ff1c7424 */ /* 0x000fe200078e00ff */
[----:B------:R-:W-:Y:S01]  /*8190*/  @P0 LOP3.LUT R16, R16, 0x8, RZ, 0xfc, !PT ;  /* 0x0000000810100812 */ /* 0x000fe200078efcff */
[----:B------:R-:W-:Y:S01]  /*81a0*/  UIMAD UR8, UR5, -0x60, UR36 ;  /* 0xffffffa0050878a4 */ /* 0x000fe2000f8e0224 */
[----:B------:R-:W-:Y:S01]  /*81b0*/  ISETP.GE.AND P0, PT, R6, UR9, PT ;  /* 0x0000000906007c0c */ /* 0x000fe2000bf06270 */
[----:B------:R-:W-:Y:S01]  /*81c0*/  IMAD.MOV.U32 R18, RZ, RZ, RZ ;  /* 0x000000ffff127224 */ /* 0x000fe200078e00ff */
[----:B------:R-:W-:Y:S01]  /*81d0*/  LOP3.LUT R16, R16, 0xfffffffb, RZ, 0xc0, !PT ;  /* 0xfffffffb10107812 */ /* 0x000fe200078ec0ff */
[----:B------:R-:W-:Y:S01]  /*81e0*/  ULDC UR38, c[0x0][0x448] ;  /* 0x0001120000267ab9 */ /* 0x000fe20000000800 */
[----:B------:R-:W-:Y:S01]  /*81f0*/  IADD3 R3, R3, R0, R2 ;  /* 0x0000000003037210 */ /* 0x000fe20007ffe002 */
[----:B------:R-:W-:Y:S01]  /*8200*/  ULDC UR6, c[0x0][0x288] ;  /* 0x0000a20000067ab9 */ /* 0x000fe20000000800 */
[----:B------:R-:W-:Y:S01]  /*8210*/  SEL R2, RZ, 0x8, P0 ;  /* 0x00000008ff027807 */ /* 0x000fe20000000000 */
[----:B------:R-:W-:Y:S01]  /*8220*/  ULOP3.LUT UR41, UR39, 0x2, URZ, 0xfc, !UPT ;  /* 0x0000000227297892 */ /* 0x000fe2000f8efc3f */
[----:B------:R-:W-:Y:S01]  /*8230*/  IADD3 R35, -R36, UR8, RZ ;  /* 0x0000000824237c10 */ /* 0x000fe2000fffe1ff */
[----:B------:R-:W-:Y:S01]  /*8240*/  ULDC UR42, c[0x0][0xc] ;  /* 0x00000300002a7ab9 */ /* 0x000fe20000000800 */
[----:B------:R-:W-:Y:S01]  /*8250*/  LOP3.LUT R29, R29, 0xffff7fff, RZ, 0xc0, !PT ;  /* 0xffff7fff1d1d7812 */ /* 0x000fe200078ec0ff */
[----:B------:R-:W-:Y:S01]  /*8260*/  UIMAD UR38, UR38, UR6, URZ ;  /* 0x00000006262672a4 */ /* 0x000fe2000f8e023f */
[----:B------:R-:W-:Y:S01]  /*8270*/  IADD3 R2, R2, R3, RZ ;  /* 0x0000000302027210 */ /* 0x000fe20007ffe0ff */
[----:B------:R-:W-:Y:S01]  /*8280*/  IMAD.SHL.U32 R3, R19, 0x10, RZ ;  /* 0x0000001013037824 */ /* 0x000fe200078e00ff */
[----:B------:R-:W-:Y:S01]  /*8290*/  @P0 LOP3.LUT R16, R16, 0x4, RZ, 0xfc, !PT ;  /* 0x0000000410100812 */ /* 0x000fe200078efcff */
[----:B------:R-:W-:Y:S01]  /*82a0*/  UIADD3 UR40, UR4, -0x2, URZ ;  /* 0xfffffffe04287890 */ /* 0x000fe2000fffe03f */
[----:B------:R-:W-:-:S02]  /*82b0*/  ISETP.GE.AND P0, PT, R7, UR9, PT ;  /* 0x0000000907007c0c */ /* 0x000fc4000bf06270 */
[----:B------:R-:W-:Y:S02]  /*82c0*/  LOP3.LUT R16, R16, 0xbfffffff, RZ, 0xc0, !PT ;  /* 0xbfffffff10107812 */ /* 0x000fe400078ec0ff */
[C---:B------:R-:W-:Y:S02]  /*82d0*/  ISETP.LT.OR P3, PT, R35.reuse, 0x1, P0 ;  /* 0x000000012300780c */ /* 0x040fe40000761670 */
[C---:B------:R-:W-:Y:S02]  /*82e0*/  ISETP.LT.OR P2, PT, R35.reuse, 0x11, P0 ;  /* 0x000000112300780c */ /* 0x040fe40000741670 */
[----:B------:R-:W-:Y:S02]  /*82f0*/  ISETP.LT.OR P1, PT, R35, 0x21, P0 ;  /* 0x000000212300780c */ /* 0x000fe40000721670 */
[----:B------:R-:W-:Y:S02]  /*8300*/  LOP3.LUT R0, R27, 0x1f8, RZ, 0xc0, !PT ;  /* 0x000001f81b007812 */ /* 0x000fe400078ec0ff */
[----:B------:R-:W-:Y:S01]  /*8310*/  LOP3.LUT R30, R36, 0x70, R3, 0xf8, !PT ;  /* 0x00000070241e7812 */ /* 0x000fe200078ef803 */
[----:B------:R-:W-:Y:S01]  /*8320*/  IMAD.U32 R3, RZ, RZ, UR5 ;  /* 0x00000005ff037e24 */ /* 0x000fe2000f8e00ff */
[----:B------:R-:W-:-:S03]  /*8330*/  LOP3.LUT R0, R0, 0x38, R19, 0x78, !PT ;  /* 0x0000003800007812 */ /* 0x000fc600078e7813 */
[----:B------:R-:W-:Y:S02]  /*8340*/  @P3 LOP3.LUT R29, R29, 0x8000, RZ, 0xfc, !PT ;  /* 0x000080001d1d3812 */ /* 0x000fe400078efcff */
[----:B------:R-:W-:Y:S02]  /*8350*/  ISETP.LT.OR P3, PT, R35, 0x31, P0 ;  /* 0x000000312300780c */ /* 0x000fe40000761670 */
[----:B------:R-:W-:Y:S02]  /*8360*/  LOP3.LUT R29, R29, 0xffffbfff, RZ, 0xc0, !PT ;  /* 0xffffbfff1d1d7812 */ /* 0x000fe400078ec0ff */
[----:B------:R-:W-:Y:S01]  /*8370*/  LOP3.LUT R27, R0, 0x200, R27, 0xf8, !PT ;  /* 0x00000200001b7812 */ /* 0x000fe200078ef81b */
[----:B------:R-:W-:Y:S01]  /*8380*/  IMAD R0, R3, 0x60, R30 ;  /* 0x0000006003007824 */ /* 0x000fe200078e021e */
[----:B------:R-:W-:Y:S02]  /*8390*/  @P2 LOP3.LUT R29, R29, 0x4000, RZ, 0xfc, !PT ;  /* 0x000040001d1d2812 */ /* 0x000fe400078efcff */
[----:B------:R-:W-:-:S02]  /*83a0*/  ISETP.LT.OR P2, PT, R35, 0x41, P0 ;  /* 0x000000412300780c */ /* 0x000fc40000741670 */
[----:B------:R-:W-:Y:S01]  /*83b0*/  LOP3.LUT R29, R29, 0xffffdfff, RZ, 0xc0, !PT ;  /* 0xffffdfff1d1d7812 */ /* 0x000fe200078ec0ff */
[----:B------:R1:W-:Y:S01]  /*83c0*/  STL [R1+0xc], R0 ;  /* 0x00000c0001007387 */ /* 0x0003e20000100800 */
[----:B------:R-:W-:Y:S02]  /*83d0*/  LEA R8, R27, UR37, 0x1 ;  /* 0x000000251b087c11 */ /* 0x000fe4000f8e08ff */
[----:B------:R-:W-:Y:S02]  /*83e0*/  @P1 LOP3.LUT R29, R29, 0x2000, RZ, 0xfc, !PT ;  /* 0x000020001d1d1812 */ /* 0x000fe400078efcff */
[----:B------:R-:W-:Y:S02]  /*83f0*/  ISETP.LT.OR P1, PT, R35, 0x51, P0 ;  /* 0x000000512300780c */ /* 0x000fe40000721670 */
[----:B------:R-:W-:Y:S02]  /*8400*/  LOP3.LUT R29, R29, 0xfffffdff, RZ, 0xc0, !PT ;  /* 0xfffffdff1d1d7812 */ /* 0x000fe400078ec0ff */
[----:B------:R-:W-:-:S02]  /*8410*/  LOP3.LUT P0, RZ, R2, 0x2, RZ, 0xc0, !PT ;  /* 0x0000000202ff7812 */ /* 0x000fc4000780c0ff */
        /* <DEDUP_REMOVED lines=52> */
[----:B------:R-:W-:-:S03]  /*8760*/  LOP3.LUT R29, R29, 0xfffffffe, RZ, 0xc0, !PT ;  /* 0xfffffffe1d1d7812 */ /* 0x000fc600078ec0ff */
[----:B------:R-:W-:Y:S02]  /*8770*/  @P3 LOP3.LUT R16, R16, 0x80000000, RZ, 0xfc, !PT ;  /* 0x8000000010103812 */ /* 0x000fe400078efcff */
[----:B------:R-:W-:Y:S02]  /*8780*/  @P1 LOP3.LUT R29, R29, 0x1, RZ, 0xfc, !PT ;  /* 0x000000011d1d1812 */ /* 0x000fe400078efcff */
[----:B------:R-:W-:Y:S02]  /*8790*/  ISETP.LT.OR P1, PT, R35, 0x51, !P0 ;  /* 0x000000512300780c */ /* 0x000fe40004721670 */
[----:B------:R-:W-:Y:S02]  /*87a0*/  ISETP.GE.AND P0, PT, R0, UR36, PT ;  /* 0x0000002400007c0c */ /* 0x000fe4000bf06270 */
[----:B------:R-:W-:Y:S02]  /*87b0*/  LOP3.LUT R16, R16, 0xefffffff, RZ, 0xc0, !PT ;  /* 0xefffffff10107812 */ /* 0x000fe400078ec0ff */
[----:B------:R-:W-:-:S02]  /*87c0*/  ISETP.LT.U32.AND P0, PT, R30, 0x60, !P0 ;  /* 0x000000601e00780c */ /* 0x000fc40004701070 */
[----:B------:R-:W-:Y:S02]  /*87d0*/  @P2 LOP3.LUT R16, R16, 0x10000000, RZ, 0xfc, !PT ;  /* 0x1000000010102812 */ /* 0x000fe400078efcff */
[----:B------:R-:W-:Y:S02]  /*87e0*/  ISETP.GE.AND P2, PT, R4, UR11, PT ;  /* 0x0000000b04007c0c */ /* 0x000fe4000bf46270 */
[----:B------:R-:W-:Y:S02]  /*87f0*/  LOP3.LUT R16, R16, 0xffefffff, RZ, 0xc0, !PT ;  /* 0xffefffff10107812 */ /* 0x000fe400078ec0ff */
[----:B------:R-:W-:-:S04]  /*8800*/  LOP3.LUT R29, R29, 0xfffeffff, RZ, 0xc0, !PT ;  /* 0xfffeffff1d1d7812 */ /* 0x000fc800078ec0ff */
[----:B------:R-:W-:Y:S02]  /*8810*/  @P1 LOP3.LUT R29, R29, 0x10000, RZ, 0xfc, !PT ;  /* 0x000100001d1d1812 */ /* 0x000fe400078efcff */
[----:B------:R-:W-:Y:S02]  /*8820*/  @P0 LOP3.LUT R16, R16, 0x100000, RZ, 0xfc, !PT ;  /* 0x0010000010100812 */ /* 0x000fe400078efcff */
[----:B------:R-:W-:Y:S02]  /*8830*/  ISETP.GE.AND P1, PT, R5, UR11, PT ;  /* 0x0000000b05007c0c */ /* 0x000fe4000bf26270 */
[----:B------:R-:W-:Y:S02]  /*8840*/  LOP3.LUT R16, R16, 0xfffdffff, RZ, 0xc0, !PT ;  /* 0xfffdffff10107812 */ /* 0x000fe400078ec0ff */
[----:B------:R-:W-:Y:S02]  /*8850*/  ISETP.GE.AND P0, PT, R6, UR11, PT ;  /* 0x0000000b06007c0c */ /* 0x000fe4000bf06270 */
[----:B------:R-:W-:-:S02]  /*8860*/  @P2 LOP3.LUT R16, R16, 0x20000, RZ, 0xfc, !PT ;  /* 0x0002000010102812 */ /* 0x000fc400078efcff */
        /* <DEDUP_REMOVED lines=31> */
.L_x_9289:
        /* <DEDUP_REMOVED lines=24> */
[----:B0-2---:R-:W-:Y:S05]  /*8be0*/  @!P0 BRA `(.L_x_9253) ;  /* 0x0000000000408947 */ /* 0x005fea0003800000 */
[----:B------:R-:W-:Y:S01]  /*8bf0*/  MOV R2, 0x0 ;  /* 0x0000000000027802 */ /* 0x000fe20000000f00 */
[----:B------:R-:W-:Y:S01]  /*8c00*/  ULDC.64 UR4, c[0x4][0xf0] ;  /* 0x01003c0000047ab9 */ /* 0x000fe20000000a00 */
[----:B------:R-:W-:Y:S01]  /*8c10*/  ULDC.64 UR6, c[0x4][0xf8] ;  /* 0x01003e0000067ab9 */ /* 0x000fe20000000a00 */
[----:B------:R-:W-:Y:S01]  /*8c20*/  IMAD.U32 R4, RZ, RZ, UR4 ;  /* 0x00000004ff047e24 */ /* 0x000fe2000f8e00ff */
[----:B------:R-:W-:Y:S01]  /*8c30*/  MOV R8, 0x70 ;  /* 0x0000007000087802 */ /* 0x000fe20000000f00 */
        /* <DEDUP_REMOVED lines=8> */
[----:B------:R-:W-:-:S07]  /*8cc0*/  IMAD.MOV.U32 R13, RZ, RZ, RZ ;  /* 0x000000ffff0d7224 */ /* 0x000fce00078e00ff */
[----:B------:R-:W-:-:S07]  /*8cd0*/  LEPC R20, `(.L_x_9253) ;  /* 0x000000001014794e */ /* 0x000fce0000000000 */
[----:B0----5:R-:W-:Y:S05]  /*8ce0*/  CALL.ABS.NOINC R2 ;  /* 0x0000000002007343 */ /* 0x021fea0003c00000 */
.L_x_9253:
        /* <DEDUP_REMOVED lines=20> */
.L_x_9255:
        /* <DEDUP_REMOVED lines=15> */
.L_x_9254:
        /* <DEDUP_REMOVED lines=13> */
.L_x_9307:
        /* <DEDUP_REMOVED lines=33> */
.L_x_9257:
[----:B------:R-:W-:Y:S01]  /*9200*/  LEA R17, R18, UR37, 0x3 ;  /* 0x0000002512117c11 */ /* 0x000fe2000f8e18ff */
[----:B------:R-:W-:Y:S01]  /*9210*/  BSSY B0, `(.L_x_9258) ;  /* 0x0000004000007945 */ /* 0x000fe20003800000 */
[----:B------:R-:W-:-:S04]  /*9220*/  SHF.L.U32 R0, R28, 0x1f, RZ ;  /* 0x0000001f1c007819 */ /* 0x000fc800000006ff */
[----:B------:R-:W0:Y:S02]  /*9230*/  SYNCS.PHASECHK.TRANS64.TRYWAIT P0, [R17+URZ+0x32440], R0 ;  /* 0x03244000110075a7 */ /* 0x000e24000800017f */
[----:B0-----:R-:W-:Y:S05]  /*9240*/  @!P0 BRA `(.L_x_9259) ;  /* 0x0000003800ac8947 */ /* 0x001fea0003800000 */
.L_x_9308:
[----:B------:R-:W-:Y:S05]  /*9250*/  BSYNC B0 ;  /* 0x0000000000007941 */ /* 0x000fea0003800000 */
.L_x_9258:
[----:B0-----:R-:W-:Y:S01]  /*9260*/  SHF.R.S32.HI R0, RZ, 0x1f, R25 ;  /* 0x0000001fff007819 */ /* 0x001fe20000011419 */
[----:B------:R-:W0:Y:S01]  /*9270*/  S2R R20, SR_TID.X ;  /* 0x0000000000147919 */ /* 0x000e220000002100 */
[----:B------:R-:W-:Y:S01]  /*9280*/  ULDC.64 UR4, c[0x0][0x300] ;  /* 0x0000c00000047ab9 */ /* 0x000fe20000000a00 */
[----:B-----5:R-:W-:Y:S01]  /*9290*/  SHF.R.S32.HI R4, RZ, 0x1f, R23 ;  /* 0x0000001fff047819 */ /* 0x020fe20000011417 */
[----:B------:R-:W-:Y:S01]  /*92a0*/  IMAD.WIDE.U32 R2, R25, UR4, RZ ;  /* 0x0000000419027c25 */ /* 0x000fe2000f8e00ff */
[----:B------:R1:W-:Y:S01]  /*92b0*/  STL [R1], R0 ;  /* 0x0000000001007387 */ /* 0x0003e20000100800 */
[----:B------:R-:W-:-:S03]  /*92c0*/  LOP3.LUT P1, RZ, R16, 0x1, RZ, 0xc0, !PT ;  /* 0x0000000110ff7812 */ /* 0x000fc6000782c0ff */
[----:B------:R2:W-:Y:S01]  /*92d0*/  STL [R1+0x4], R4 ;  /* 0x0000040401007387 */ /* 0x0005e20000100800 */
[----:B-1----:R-:W-:-:S04]  /*92e0*/  IMAD R0, R0, UR4, RZ ;  /* 0x0000000400007c24 */ /* 0x002fc8000f8e02ff */
[----:B------:R-:W-:Y:S01]  /*92f0*/  IMAD R5, R25, UR5, R0 ;  /* 0x0000000519057c24 */ /* 0x000fe2000f8e0200 */
[----:B------:R-:W-:Y:S02]  /*9300*/  ULDC.64 UR4, c[0x0][0x310] ;  /* 0x0000c40000047ab9 */ /* 0x000fe40000000a00 */
[----:B------:R-:W-:Y:S02]  /*9310*/  IMAD R0, R4, UR4, RZ ;  /* 0x0000000404007c24 */ /* 0x000fe4000f8e02ff */
[----:B------:R-:W-:Y:S01]  /*9320*/  IADD3 R3, R3, R5, RZ ;  /* 0x0000000503037210 */ /* 0x000fe20007ffe0ff */
[----:B--2---:R-:W-:Y:S02]  /*9330*/  IMAD R4, R18, 0x1800, R27 ;  /* 0x0000180012047824 */ /* 0x004fe400078e021b */
        /* <DEDUP_REMOVED lines=57> */
[----:B--2---:R-:W-:Y:S01]  /*96d0*/  @P2 MOV R2, R6 ;  /* 0x0000000600022202 */ /* 0x004fe20000000f00 */
[----:B------:R-:W-:-:S05]  /*96e0*/  @P2 IMAD.MOV.U32 R3, RZ, RZ, R11 ;  /* 0x000000ffff032224 */ /* 0x000fca00078e000b */
[----:B-1----:R0:W-:Y:S02]  /*96f0*/  @P2 LDGSTS.E.BYPASS.LTC128B.128 [R7+0x1e400], desc[UR48][R2.64], !P1 ;  /* 0x1e40000002072fae */ /* 0x0021e4000c901d70 */
.L_x_9322:
        /* <DEDUP_REMOVED lines=10> */
.L_x_9261:
        /* <DEDUP_REMOVED lines=11> */
.L_x_9262:
[----:B------:R1:W-:Y:S02]  /*9850*/  SYNCS.ARRIVE.TRANS64.A1T0 RZ, [R17+URZ+0x32430], RZ ;  /* 0x032430ff11ff79a7 */ /* 0x0003e4000810003f */
[----:B------:R-:W-:Y:S05]  /*9860*/  WARPSYNC.ALL ;  /* 0x0000000000007948 */ /* 0x000fea0003800000 */
[----:B------:R-:W-:Y:S01]  /*9870*/  UIADD3 UR4, UR37, 0x18400, URZ ;  /* 0x0001840025047890 */ /* 0x000fe2000fffe03f */
[----:B------:R-:W-:-:S03]  /*9880*/  SHF.R.S32.HI R26, RZ, 0x1f, R22 ;  /* 0x0000001fff1a7819 */ /* 0x000fc60000011416 */
        /* <DEDUP_REMOVED lines=20> */
.L_x_9263:
[----:B------:R-:W2:Y:S01]  /*99d0*/  LDC R6, c[0x0][0x448] ;  /* 0x00011200ff067b82 */ /* 0x000ea20000000800 */
[----:B------:R-:W-:Y:S01]  /*99e0*/  IMAD.MOV R0, RZ, RZ, -R24 ;  /* 0x000000ffff007224 */ /* 0x000fe200078e0a18 */
[----:B------:R-:W-:Y:S01]  /*99f0*/  ULDC UR4, c[0x0][0xd38] ;  /* 0x00034e0000047ab9 */ /* 0x000fe20000000800 */
[----:B------:R-:W-:Y:S02]  /*9a00*/  LOP3.LUT R16, R16, 0xfff7ffff, RZ, 0xc0, !PT ;  /* 0xfff7ffff10107812 */ /* 0x000fe400078ec0ff */
[----:B------:R-:W-:Y:S01]  /*9a10*/  IMAD R0, R0, UR4, R37 ;  /* 0x0000000400007c24 */ /* 0x000fe2000f8e0225 */
[----:B------:R-:W-:-:S03]  /*9a20*/  ULDC.64 UR4, c[0x0][0x2d8] ;  /* 0x0000b60000047ab9 */ /* 0x000fc60000000a00 */
[----:B------:R-:W-:-:S05]  /*9a30*/  IMAD.SHL.U32 R0, R0, 0x80, RZ ;  /* 0x0000008000007824 */ /* 0x000fca00078e00ff */
[----:B------:R-:W-:-:S04]  /*9a40*/  LOP3.LUT R24, R30, R0, RZ, 0xfc, !PT ;  /* 0x000000001e187212 */ /* 0x000fc800078efcff */
[----:B------:R-:W-:Y:S02]  /*9a50*/  MOV R4, R24 ;  /* 0x0000001800047202 */ /* 0x000fe40000000f00 */
[----:B--2---:R-:W-:-:S13]  /*9a60*/  ISETP.NE.AND P0, PT, R6, 0x1, PT ;  /* 0x000000010600780c */ /* 0x004fda0003f05270 */
[----:B0-----:R-:W0:Y:S01]  /*9a70*/  @P0 LDC R3, c[0x0][0x44c] ;  /* 0x00011300ff030b82 */ /* 0x001e220000000800 */
[----:B------:R-:W-:-:S04]  /*9a80*/  @P0 LOP3.LUT R16, R16, 0x80000, RZ, 0xfc, !PT ;  /* 0x0008000010100812 */ /* 0x000fc800078efcff */
[----:B------:R-:W-:-:S03]  /*9a90*/  LOP3.LUT P1, RZ, R16, 0x4000000, RZ, 0xc0, !PT ;  /* 0x0400000010ff7812 */ /* 0x000fc6000782c0ff */
[----:B------:R-:W2:Y:S01]  /*9aa0*/  @P0 LDC R5, c[0x0][0x450] ;  /* 0x00011400ff050b82 */ /* 0x000ea20000000800 */
[----:B0-----:R-:W-:-:S05]  /*9ab0*/  @P0 IMAD.HI.U32 R2, R24, R3, RZ ;  /* 0x0000000318020227 */ /* 0x001fca00078e00ff */
[----:B--2---:R-:W-:Y:S01]  /*9ac0*/  @P0 SHF.R.U32.HI R4, RZ, R5, R2 ;  /* 0x00000005ff040219 */ /* 0x004fe20000011602 */
        /* <DEDUP_REMOVED lines=10> */
[----:B------:R-:W-:Y:S02]  /*9b70*/  IMAD.MOV R5, RZ, RZ, -R4 ;  /* 0x000000ffff057224 */ /* 0x000fe400078e0a04 */
[----:B------:R-:W-:-:S04]  /*9b80*/  IMAD.WIDE.U32 R2, R4, UR4, R2 ;  /* 0x0000000404027c25 */ /* 0x000fc8000f8e0002 */
[----:B------:R-:W-:Y:S01]  /*9b90*/  IMAD R5, R6, R5, R24 ;  /* 0x0000000506057224 */ /* 0x000fe200078e0218 */
        /* <DEDUP_REMOVED lines=15> */
[----:B------:R1:W-:Y:S01]  /*9c90*/  STL [R1+0x10], R17 ;  /* 0x0000101101007387 */ /* 0x0003e20000100800 */
[----:B------:R-:W-:Y:S01]  /*9ca0*/  IMAD.IADD R0, R36, 0x1, R0 ;  /* 0x0000000124007824 */ /* 0x000fe200078e0200 */
[----:B------:R-:W-:Y:S02]  /*9cb0*/  LOP3.LUT R16, R16, 0xfffff7ff, RZ, 0xc0, !PT ;  /* 0xfffff7ff10107812 */ /* 0x000fe400078ec0ff */
[----:B------:R-:W0:Y:S01]  /*9cc0*/  SHFL.IDX PT, R14, R4, RZ, 0x181f ;  /* 0x00181fff040e7589 */ /* 0x000e2200000e0000 */
[C---:B------:R-:W-:Y:S01]  /*9cd0*/  VIADD R6, R0.reuse, 0x10 ;  /* 0x0000001000067836 */ /* 0x040fe20000000000 */
[C---:B------:R-:W-:Y:S02]  /*9ce0*/  ISETP.GE.AND P2, PT, R0.reuse, UR38, PT ;  /* 0x0000002600007c0c */ /* 0x040fe4000bf46270 */
[----:B------:R-:W2:Y:S01]  /*9cf0*/  SHFL.IDX PT, R3, R5, RZ, 0x181f ;  /* 0x00181fff05037589 */ /* 0x000ea200000e0000 */
[----:B------:R-:W-:Y:S02]  /*9d00*/  IADD3 R13, R0, 0x40, RZ ;  /* 0x00000040000d7810 */ /* 0x000fe40007ffe0ff */
[----:B------:R-:W-:Y:S01]  /*9d10*/  LOP3.LUT R29, R29, 0xffefffff, RZ, 0xc0, !PT ;  /* 0xffefffff1d1d7812 */ /* 0x000fe200078ec0ff */
[----:B-1----:R-:W1:Y:S01]  /*9d20*/  S2R R17, SR_TID.X ;  /* 0x0000000000117919 */ /* 0x002e620000002100 */
[----:B------:R-:W-:Y:S01]  /*9d30*/  ISETP.GE.AND P4, PT, R13, UR38, PT ;  /* 0x000000260d007c0c */ /* 0x000fe2000bf86270 */
[----:B------:R-:W3:Y:S05]  /*9d40*/  SHFL.IDX PT, R10, R4, 0x1, 0x181f ;  /* 0x00381f00040a7f89 */ /* 0x000eea00000e0000 */
[----:B------:R-:W-:Y:S01]  /*9d50*/  @P2 LOP3.LUT R16, R16, 0x800, RZ, 0xfc, !PT ;  /* 0x0000080010102812 */ /* 0x000fe200078efcff */
[----:B------:R-:W4:Y:S03]  /*9d60*/  SHFL.IDX PT, R2, R5, 0x1, 0x181f ;  /* 0x00381f0005027f89 */ /* 0x000f2600000e0000 */
[----:B------:R-:W-:Y:S01]  /*9d70*/  LOP3.LUT R16, R16, 0xfffffbff, RZ, 0xc0, !PT ;  /* 0xfffffbff10107812 */ /* 0x000fe200078ec0ff */
[----:B------:R-:W4:Y:S04]  /*9d80*/  SHFL.IDX PT, R9, R4, 0x2, 0x181f ;  /* 0x00581f0004097f89 */ /* 0x000f2800000e0000 */
[----:B------:R-:W4:Y:S04]  /*9d90*/  SHFL.IDX PT, R8, R5, 0x2, 0x181f ;  /* 0x00581f0005087f89 */ /* 0x000f2800000e0000 */
[----:B------:R-:W4:Y:S04]  /*9da0*/  SHFL.IDX PT, R7, R4, 0x3, 0x181f ;  /* 0x00781f0004077f89 */ /* 0x000f2800000e0000 */
[----:B------:R-:W-:Y:S04]  /*9db0*/  SHFL.IDX PT, R21, R4, 0x5, 0x181f ;  /* 0x00b81f0004157f89 */ /* 0x000fe800000e0000 */
[----:B------:R-:W-:Y:S01]  /*9dc0*/  SHFL.IDX PT, R15, R4, 0x6, 0x181f ;  /* 0x00d81f00040f7f89 */ /* 0x000fe200000e0000 */
[----:B-1----:R-:W-:-:S05]  /*9dd0*/  IMAD.SHL.U32 R17, R17, 0x8, RZ ;  /* 0x0000000811117824 */ /* 0x002fca00078e00ff */
[----:B------:R-:W-:-:S04]  /*9de0*/  LOP3.LUT R17, R17, 0x38, RZ, 0xc0, !PT ;  /* 0x0000003811117812 */ /* 0x000fc800078ec0ff */
[C---:B0-----:R-:W-:Y:S02]  /*9df0*/  @!P2 LEA R12, P0, R17.reuse, R14, 0x1 ;  /* 0x0000000e110ca211 */ /* 0x041fe400078008ff */
[----:B------:R-:W-:Y:S03]  /*9e00*/  SHFL.IDX PT, R14, R4, 0x4, 0x181f ;  /* 0x00981f00040e7f89 */ /* 0x000fe600000e0000 */
[----:B--2---:R-:W-:Y:S01]  /*9e10*/  @!P2 IMAD.X R3, RZ, RZ, R3, P0 ;  /* 0x000000ffff03a224 */ /* 0x004fe200000e0603 */
[----:B------:R-:W-:Y:S02]  /*9e20*/  ISETP.GE.AND P2, PT, R6, UR38, PT ;  /* 0x0000002606007c0c */ /* 0x000fe4000bf46270 */
[----:B------:R-:W0:Y:S11]  /*9e30*/  SHFL.IDX PT, R6, R5, 0x3, 0x181f ;  /* 0x00781f0005067f89 */ /* 0x000e3600000e0000 */
[----:B---3--:R-:W-:-:S02]  /*9e40*/  @!P2 LEA R10, P0, R17, R10, 0x1 ;  /* 0x0000000a110aa211 */ /* 0x008fc400078008ff */
[----:B------:R-:W-:-:S03]  /*9e50*/  @P2 LOP3.LUT R16, R16, 0x400, RZ, 0xfc, !PT ;  /* 0x0000040010102812 */ /* 0x000fc600078efcff */
[----:B----4-:R-:W-:Y:S01]  /*9e60*/  @!P2 IMAD.X R11, RZ, RZ, R2, P0 ;  /* 0x000000ffff0ba224 */ /* 0x010fe200000e0602 */
[----:B------:R-:W-:Y:S01]  /*9e70*/  LOP3.LUT R16, R16, 0xfffffdff, RZ, 0xc0, !PT ;  /* 0xfffffdff10107812 */ /* 0x000fe200078ec0ff */
[----:B------:R-:W-:-:S05]  /*9e80*/  VIADD R2, R0, 0x20 ;  /* 0x0000002000027836 */ /* 0x000fca0000000000 */
[----:B------:R-:W-:Y:S01]  /*9e90*/  ISETP.GE.AND P6, PT, R2, UR38, PT ;  /* 0x0000002602007c0c */ /* 0x000fe2000bfc6270 */
[----:B------:R-:W-:-:S05]  /*9ea0*/  VIADD R2, R0, 0x30 ;  /* 0x0000003000027836 */ /* 0x000fca0000000000 */
[----:B------:R-:W-:Y:S02]  /*9eb0*/  ISETP.GE.AND P5, PT, R2, UR38, PT ;  /* 0x0000002602007c0c */ /* 0x000fe4000bfa6270 */
[----:B------:R-:W1:Y:S05]  /*9ec0*/  SHFL.IDX PT, R2, R5, 0x4, 0x181f ;  /* 0x00981f0005027f89 */ /* 0x000e6a00000e0000 */
[----:B------:R-:W-:Y:S02]  /*9ed0*/  @!P6 LEA R9, P0, R17, R9, 0x1 ;  /* 0x000000091109e211 */ /* 0x000fe400078008ff */
[----:B------:R-:W-:Y:S02]  /*9ee0*/  @P6 LOP3.LUT R16, R16, 0x200, RZ, 0xfc, !PT ;  /* 0x0000020010106812 */ /* 0x000fe400078efcff */
[----:B------:R-:W-:Y:S01]  /*9ef0*/  @P6 LOP3.LUT R29, R29, 0x100000, RZ, 0xfc, !PT ;  /* 0x001000001d1d6812 */ /* 0x000fe200078efcff */
[----:B------:R-:W-:Y:S01]  /*9f00*/  @!P6 IMAD.X R8, RZ, RZ, R8, P0 ;  /* 0x000000ffff08e224 */ /* 0x000fe200000e0608 */
[----:B------:R-:W-:-:S02]  /*9f10*/  @!P5 LEA R7, P0, R17, R7, 0x1 ;  /* 0x000000071107d211 */ /* 0x000fc400078008ff */
[C---:B------:R-:W-:Y:S02]  /*9f20*/  LOP3.LUT P6, RZ, R16.reuse, 0x800, RZ, 0xc0, !PT ;  /* 0x0000080010ff7812 */ /* 0x040fe400078cc0ff */
[----:B------:R-:W-:Y:S01]  /*9f30*/  LOP3.LUT R16, R16, 0xfffffeff, RZ, 0xc0, !PT ;  /* 0xfffffeff10107812 */ /* 0x000fe200078ec0ff */
[----:B0-----:R-:W-:Y:S01]  /*9f40*/  @!P5 IMAD.X R6, RZ, RZ, R6, P0 ;  /* 0x000000ffff06d224 */ /* 0x001fe200000e0606 */
[----:B------:R-:W-:Y:S02]  /*9f50*/  @!P4 LEA R14, P0, R17, R14, 0x1 ;  /* 0x0000000e110ec211 */ /* 0x000fe400078008ff */
[----:B------:R-:W-:-:S04]  /*9f60*/  @P5 LOP3.LUT R16, R16, 0x100, RZ, 0xfc, !PT ;  /* 0x0000010010105812 */ /* 0x000fc800078efcff */
[----:B------:R-:W-:Y:S01]  /*9f70*/  LOP3.LUT R16, R16, 0xffffff7f, RZ, 0xc0, !PT ;  /* 0xffffff7f10107812 */ /* 0x000fe200078ec0ff */
[----:B-1----:R-:W-:Y:S02]  /*9f80*/  @!P4 IMAD.X R13, RZ, RZ, R2, P0 ;  /* 0x000000ffff0dc224 */ /* 0x002fe400000e0602 */
[----:B------:R-:W-:Y:S01]  /*9f90*/  VIADD R2, R0, 0x50 ;  /* 0x0000005000027836 */ /* 0x000fe20000000000 */
[----:B------:R-:W-:-:S04]  /*9fa0*/  @P4 LOP3.LUT R16, R16, 0x80, RZ, 0xfc, !PT ;  /* 0x0000008010104812 */ /* 0x000fc800078efcff */
[----:B------:R-:W-:Y:S01]  /*9fb0*/  ISETP.GE.AND P3, PT, R2, UR38, PT ;  /* 0x0000002602007c0c */ /* 0x000fe2000bf66270 */
[----:B------:R-:W-:Y:S01]  /*9fc0*/  VIADD R2, R0, 0x60 ;  /* 0x0000006000027836 */ /* 0x000fe20000000000 */
[----:B------:R-:W-:-:S04]  /*9fd0*/  LOP3.LUT R16, R16, 0xffffffbf, RZ, 0xc0, !PT ;  /* 0xffffffbf10107812 */ /* 0x000fc800078ec0ff */
[----:B------:R-:W-:Y:S02]  /*9fe0*/  ISETP.GE.AND P2, PT, R2, UR38, PT ;  /* 0x0000002602007c0c */ /* 0x000fe4000bf46270 */
[----:B------:R-:W0:Y:S05]  /*9ff0*/  SHFL.IDX PT, R2, R5, 0x5, 0x181f ;  /* 0x00b81f0005027f89 */ /* 0x000e2a00000e0000 */
[----:B------:R-:W-:Y:S02]  /*a000*/  @!P3 LEA R21, P0, R17, R21, 0x1 ;  /* 0x000000151115b211 */ /* 0x000fe400078008ff */
[----:B------:R-:W-:-:S04]  /*a010*/  @P3 LOP3.LUT R16, R16, 0x40, RZ, 0xfc, !PT ;  /* 0x0000004010103812 */ /* 0x000fc800078efcff */
[----:B------:R-:W-:-:S04]  /*a020*/  LOP3.LUT R16, R16, 0xffffffdf, RZ, 0xc0, !PT ;  /* 0xffffffdf10107812 */ /* 0x000fc800078ec0ff */
[----:B------:R-:W-:Y:S01]  /*a030*/  @P2 LOP3.LUT R16, R16, 0x20, RZ, 0xfc, !PT ;  /* 0x0000002010102812 */ /* 0x000fe200078efcff */
[----:B0-----:R-:W-:Y:S01]  /*a040*/  @!P3 IMAD.X R20, RZ, RZ, R2, P0 ;  /* 0x000000ffff14b224 */ /* 0x001fe200000e0602 */
[----:B------:R-:W-:Y:S01]  /*a050*/  @!P2 LEA R17, P0, R17, R15, 0x1 ;  /* 0x0000000f1111a211 */ /* 0x000fe200078008ff */
[----:B------:R-:W0:Y:S04]  /*a060*/  SHFL.IDX PT, R2, R5, 0x6, 0x181f ;  /* 0x00d81f0005027f89 */ /* 0x000e2800000e0000 */
[----:B0-----:R-:W-:Y:S01]  /*a070*/  @!P2 IMAD.X R15, RZ, RZ, R2, P0 ;  /* 0x000000ffff0fa224 */ /* 0x001fe200000e0602 */
[----:B------:R-:W-:Y:S01]  /*a080*/  LOP3.LUT P0, RZ, R16, 0x400, RZ, 0xc0, !PT ;  /* 0x0000040010ff7812 */ /* 0x000fe2000780c0ff */
[----:B------:R-:W-:Y:S01]  /*a090*/  @!P6 IMAD.MOV.U32 R2, RZ, RZ, R12 ;  /* 0x000000ffff02e224 */ /* 0x000fe200078e000c */
[----:B------:R-:W-:-:S05]  /*a0a0*/  LEA R12, R27, UR37, 0x1 ;  /* 0x000000251b0c7c11 */ /* 0x000fca000f8e08ff */
[----:B------:R0:W-:Y:S01]  /*a0b0*/  @!P6 LDGSTS.E.BYPASS.LTC128B.128 [R12+0x18400], desc[UR48][R2.64], !P1 ;  /* 0x18400000020cefae */ /* 0x0001e2000c901d70 */
[----:B------:R-:W-:-:S05]  /*a0c0*/  LOP3.LUT P6, RZ, R29, 0x100000, RZ, 0xc0, !PT ;  /* 0x001000001dff7812 */ /* 0x000fca00078cc0ff */
[----:B0-----:R-:W-:Y:S02]  /*a0d0*/  @!P0 IMAD.MOV.U32 R2, RZ, RZ, R10 ;  /* 0x000000ffff028224 */ /* 0x001fe400078e000a */
[----:B------:R-:W-:-:S05]  /*a0e0*/  @!P0 IMAD.MOV.U32 R3, RZ, RZ, R11 ;  /* 0x000000ffff038224 */ /* 0x000fca00078e000b */
[----:B------:R0:W-:Y:S02]  /*a0f0*/  @!P0 LDGSTS.E.BYPASS.LTC128B.128 [R12+0x18c00], desc[UR48][R2.64], !P1 ;  /* 0x18c00000020c8fae */ /* 0x0001e4000c901d70 */
        /* <DEDUP_REMOVED lines=9> */
[----:B0-----:R-:W-:Y:S01]  /*a190*/  @!P3 MOV R2, R21 ;  /* 0x000000150002b202 */ /* 0x001fe20000000f00 */
[----:B------:R-:W-:-:S05]  /*a1a0*/  @!P3 IMAD.MOV.U32 R3, RZ, RZ, R20 ;  /* 0x000000ffff03b224 */ /* 0x000fca00078e0014 */
[----:B------:R0:W-:Y:S02]  /*a1b0*/  @!P3 LDGSTS.E.BYPASS.LTC128B.128 [R12+0x1ac00], desc[UR48][R2.64], !P1 ;  /* 0x1ac00000020cbfae */ /* 0x0001e4000c901d70 */
[----:B0-----:R-:W-:Y:S02]  /*a1c0*/  @!P2 IMAD.MOV.U32 R2, RZ, RZ, R17 ;  /* 0x000000ffff02a224 */ /* 0x001fe400078e0011 */
[----:B------:R0:W5:Y:S01]  /*a1d0*/  LDL.LU R17, [R1+0x10] ;  /* 0x0000100001117983 */ /* 0x0001620000300800 */
[----:B------:R-:W-:-:S03]  /*a1e0*/  @!P2 IMAD.MOV.U32 R3, RZ, RZ, R15 ;  /* 0x000000ffff03a224 */ /* 0x000fc600078e000f */
[----:B------:R0:W1:Y:S04]  /*a1f0*/  SHFL.IDX PT, R14, R4, 0x7, 0x181f ;  /* 0x00f81f00040e7f89 */ /* 0x00006800000e0000 */
[----:B------:R0:W-:Y:S04]  /*a200*/  @!P2 LDGSTS.E.BYPASS.LTC128B.128 [R12+0x1b400], desc[UR48][R2.64], !P1 ;  /* 0x1b400000020cafae */ /* 0x0001e8000c901d70 */
[----:B------:R-:W2:Y:S02]  /*a210*/  SHFL.IDX PT, R5, R5, 0x7, 0x181f ;  /* 0x00f81f0005057f89 */ /* 0x000ea400000e0000 */
.L_x_9339:
[----:B0-----:R-:W0:Y:S01]  /*a220*/  S2R R2, SR_TID.X ;  /* 0x0000000000027919 */ /* 0x001e220000002100 */
[----:B------:R-:W-:Y:S01]  /*a230*/  VIADD R0, R0, 0x70 ;  /* 0x0000007000007836 */ /* 0x000fe20000000000 */
[----:B------:R-:W-:Y:S02]  /*a240*/  LEA R4, R27, UR37, 0x1 ;  /* 0x000000251b047c11 */ /* 0x000fe4000f8e08ff */
[----:B------:R-:W-:Y:S02]  /*a250*/  LOP3.LUT R16, R16, 0xffffdfff, RZ, 0xc0, !PT ;  /* 0xffffdfff10107812 */ /* 0x000fe400078ec0ff */
[----:B------:R-:W-:-:S13]  /*a260*/  ISETP.GE.AND P2, PT, R0, UR38, PT ;  /* 0x0000002600007c0c */ /* 0x000fda000bf46270 */
[----:B------:R-:W-:Y:S01]  /*a270*/  @P2 LOP3.LUT R16, R16, 0x2000, RZ, 0xfc, !PT ;  /* 0x0000200010102812 */ /* 0x000fe200078efcff */
[----:B0-----:R-:W-:-:S05]  /*a280*/  IMAD.SHL.U32 R2, R2, 0x8, RZ ;  /* 0x0000000802027824 */ /* 0x001fca00078e00ff */
[----:B------:R-:W-:-:S04]  /*a290*/  LOP3.LUT R2, R2, 0x38, RZ, 0xc0, !PT ;  /* 0x0000003802027812 */ /* 0x000fc800078ec0ff */
[----:B-1----:R-:W-:-:S05]  /*a2a0*/  @!P2 LEA R2, P0, R2, R14, 0x1 ;  /* 0x0000000e0202a211 */ /* 0x002fca00078008ff */
        /* <DEDUP_REMOVED lines=18> */
[----:B------:R-:W-:Y:S01]  /*a3d0*/  IMAD.U32 R4, RZ, RZ, UR6 ;  /* 0x00000006ff047e24 */ /* 0x000fe2000f8e00ff */
[----:B------:R-:W-:Y:S01]  /*a3e0*/  MOV R13, RZ ;  /* 0x000000ff000d7202 */ /* 0x000fe20000000f00 */
[----:B------:R-:W0:Y:S01]  /*a3f0*/  LDC.64 R2, c[0x4][R2] ;  /* 0x0100000002027b82 */ /* 0x000e220000000a00 */
        /* <DEDUP_REMOVED lines=8> */
[----:B0----5:R-:W-:Y:S05]  /*a480*/  CALL.ABS.NOINC R2 ;  /* 0x0000000002007343 */ /* 0x021fea0003c00000 */
.L_x_9265:
[----:B------:R-:W0:Y:S01]  /*a490*/  LDC R2, c[0x0][0x448] ;  /* 0x00011200ff027b82 */ /* 0x000e220000000800 */
[----:B------:R-:W-:Y:S01]  /*a4a0*/  IMAD.MOV.U32 R0, RZ, RZ, R24 ;  /* 0x000000ffff007224 */ /* 0x000fe200078e0018 */
[----:B------:R-:W-:Y:S01]  /*a4b0*/  ULDC.64 UR4, c[0x0][0x3d8] ;  /* 0x0000f60000047ab9 */ /* 0x000fe20000000a00 */
[----:B------:R-:W1:Y:S01]  /*a4c0*/  S2R R21, SR_TID.X ;  /* 0x0000000000157919 */ /* 0x000e620000002100 */
[----:B------:R-:W-:Y:S01]  /*a4d0*/  ULDC UR6, c[0x0][0x448] ;  /* 0x0001120000067ab9 */ /* 0x000fe20000000800 */
[C---:B------:R-:W-:Y:S02]  /*a4e0*/  LOP3.LUT P5, RZ, R16.reuse, 0x40000, RZ, 0xc0, !PT ;  /* 0x0004000010ff7812 */ /* 0x040fe400078ac0ff */
[C---:B------:R-:W-:Y:S02]  /*a4f0*/  LOP3.LUT P4, RZ, R16.reuse, 0x20000, RZ, 0xc0, !PT ;  /* 0x0002000010ff7812 */ /* 0x040fe4000788c0ff */
[C---:B------:R-:W-:Y:S02]  /*a500*/  LOP3.LUT P3, RZ, R16.reuse, 0x10000, RZ, 0xc0, !PT ;  /* 0x0001000010ff7812 */ /* 0x040fe4000786c0ff */
[----:B------:R-:W-:-:S02]  /*a510*/  LOP3.LUT P1, RZ, R16, 0x8000, RZ, 0xc0, !PT ;  /* 0x0000800010ff7812 */ /* 0x000fc4000782c0ff */
[----:B------:R-:W-:Y:S02]  /*a520*/  LEA R20, R27, UR37, 0x1 ;  /* 0x000000251b147c11 */ /* 0x000fe4000f8e08ff */
[----:B0-----:R-:W-:Y:S01]  /*a530*/  ISETP.NE.AND P6, PT, R2, 0x1, PT ;  /* 0x000000010200780c */ /* 0x001fe20003fc5270 */
[----:B-1----:R-:W-:-:S12]  /*a540*/  IMAD.SHL.U32 R21, R21, 0x8, RZ ;  /* 0x0000000815157824 */ /* 0x002fd800078e00ff */
[----:B------:R-:W0:Y:S01]  /*a550*/  @P6 LDC R3, c[0x0][0x44c] ;  /* 0x00011300ff036b82 */ /* 0x000e220000000800 */
[----:B------:R-:W-:-:S07]  /*a560*/  LOP3.LUT R21, R21, 0x38, RZ, 0xc0, !PT ;  /* 0x0000003815157812 */ /* 0x000fce00078ec0ff */
[----:B------:R-:W1:Y:S01]  /*a570*/  @P6 LDC R2, c[0x0][0x450] ;  /* 0x00011400ff026b82 */ /* 0x000e620000000800 */
[----:B0-----:R-:W-:-:S05]  /*a580*/  @P6 IMAD.HI.U32 R3, R24, R3, RZ ;  /* 0x0000000318036227 */ /* 0x001fca00078e00ff */
[----:B-1----:R-:W-:Y:S01]  /*a590*/  @P6 SHF.R.U32.HI R0, RZ, R2, R3 ;  /* 0x00000002ff006219 */ /* 0x002fe20000011603 */
[----:B------:R-:W-:-:S03]  /*a5a0*/  IMAD R2, R31, UR4, RZ ;  /* 0x000000041f027c24 */ /* 0x000fc6000f8e02ff */
[----:B------:R-:W-:Y:S01]  /*a5b0*/  SHF.R.S32.HI R4, RZ, 0x1f, R0 ;  /* 0x0000001fff047819 */ /* 0x000fe20000011400 */
        /* <DEDUP_REMOVED lines=10> */
[----:B------:R-:W-:Y:S02]  /*a660*/  IMAD.MOV R5, RZ, RZ, -R0 ;  /* 0x000000ffff057224 */ /* 0x000fe400078e0a00 */
[----:B------:R-:W-:Y:S02]  /*a670*/  IMAD R7, R0, UR5, R7 ;  /* 0x0000000500077c24 */ /* 0x000fe4000f8e0207 */
[----:B------:R-:W-:-:S02]  /*a680*/  IMAD R5, R5, UR6, R24 ;  /* 0x0000000605057c24 */ /* 0x000fc4000f8e0218 */
[----:B------:R-:W-:Y:S01]  /*a690*/  IMAD.WIDE.U32 R2, R0, UR4, R2 ;  /* 0x0000000400027c25 */ /* 0x000fe2000f8e0002 */
[----:B------:R-:W-:Y:S02]  /*a6a0*/  ULDC.64 UR4, c[0x0][0x3c8] ;  /* 0x0000f20000047ab9 */ /* 0x000fe40000000a00 */
[----:B------:R-:W-:Y:S01]  /*a6b0*/  SHF.R.S32.HI R0, RZ, 0x1f, R5 ;  /* 0x0000001fff007819 */ /* 0x000fe20000011405 */
[----:B------:R-:W-:-:S04]  /*a6c0*/  IMAD.IADD R3, R3, 0x1, R7 ;  /* 0x0000000103037824 */ /* 0x000fc800078e0207 */
        /* <DEDUP_REMOVED lines=10> */
[C---:B------:R-:W-:Y:S02]  /*a770*/  LOP3.LUT P6, RZ, R16.reuse, 0x800, RZ, 0xc0, !PT ;  /* 0x0000080010ff7812 */ /* 0x040fe400078cc0ff */
[----:B------:R-:W-:Y:S01]  /*a780*/  LOP3.LUT P2, RZ, R16, 0x400, RZ, 0xc0, !PT ;  /* 0x0000040010ff7812 */ /* 0x000fe2000784c0ff */
[----:B------:R-:W1:Y:S04]  /*a790*/  SHFL.IDX PT, R2, R4, RZ, 0x181f ;  /* 0x00181fff04027589 */ /* 0x000e6800000e0000 */
[----:B------:R-:W-:Y:S06]  /*a7a0*/  SHFL.IDX PT, R5, R4, 0x1, 0x181f ;  /* 0x00381f0004057f89 */ /* 0x000fec00000e0000 */
[----:B0-----:R-:W-:-:S05]  /*a7b0*/  @!P6 LEA R14, P0, R21, R14, 0x1 ;  /* 0x0000000e150ee211 */ /* 0x001fca00078008ff */
[----:B-1----:R-:W-:Y:S02]  /*a7c0*/  @!P6 IMAD.X R3, RZ, RZ, R2, P0 ;  /* 0x000000ffff03e224 */ /* 0x002fe400000e0602 */
[----:B------:R-:W-:Y:S02]  /*a7d0*/  @!P6 IMAD.MOV.U32 R2, RZ, RZ, R14 ;  /* 0x000000ffff02e224 */ /* 0x000fe400078e000e */
[----:B------:R-:W0:Y:S04]  /*a7e0*/  SHFL.IDX PT, R14, R0, 0x1, 0x181f ;  /* 0x00381f00000e7f89 */ /* 0x000e2800000e0000 */
[----:B------:R-:W-:Y:S04]  /*a7f0*/  @!P6 LDGSTS.E.BYPASS.LTC128B.128 [R20+0x22400], desc[UR48][R2.64], !P5 ;  /* 0x224000000214efae */ /* 0x000fe8000e901d70 */
[----:B------:R-:W-:Y:S04]  /*a800*/  @!P6 LDGSTS.E.BYPASS.LTC128B.128 [R20+0x26400], desc[UR48][R2.64+0x80], !P4 ;  /* 0x264000800214efae */ /* 0x000fe8000e101d70 */
[----:B------:R-:W-:Y:S04]  /*a810*/  @!P6 LDGSTS.E.BYPASS.LTC128B.128 [R20+0x2a400], desc[UR48][R2.64+0x100], !P3 ;  /* 0x2a4001000214efae */ /* 0x000fe8000d901d70 */
[----:B------:R1:W-:Y:S01]  /*a820*/  @!P6 LDGSTS.E.BYPASS.LTC128B.128 [R20+0x2e400], desc[UR48][R2.64+0x180], !P1 ;  /* 0x2e4001800214efae */ /* 0x0003e2000c901d70 */
[----:B------:R-:W-:-:S04]  /*a830*/  LOP3.LUT P6, RZ, R16, 0x40, RZ, 0xc0, !PT ;  /* 0x0000004010ff7812 */ /* 0x000fc800078cc0ff */
[----:B------:R-:W-:Y:S02]  /*a840*/  P2R R7, PR, RZ, 0x40 ;  /* 0x00000040ff077803 */ /* 0x000fe40000000000 */
[----:B------:R-:W-:Y:S02]  /*a850*/  LOP3.LUT P6, RZ, R16, 0x100, RZ, 0xc0, !PT ;  /* 0x0000010010ff7812 */ /* 0x000fe400078cc0ff */
[----:B0-----:R-:W-:-:S05]  /*a860*/  @!P2 LEA R14, P0, R21, R14, 0x1 ;  /* 0x0000000e150ea211 */ /* 0x001fca00078008ff */
[----:B------:R-:W-:Y:S02]  /*a870*/  @!P2 IMAD.X R5, RZ, RZ, R5, P0 ;  /* 0x000000ffff05a224 */ /* 0x000fe400000e0605 */
[----:B-1----:R-:W-:Y:S02]  /*a880*/  @!P2 IMAD.MOV.U32 R2, RZ, RZ, R14 ;  /* 0x000000ffff02a224 */ /* 0x002fe400078e000e */
[----:B------:R-:W-:Y:S01]  /*a890*/  @!P2 IMAD.MOV.U32 R3, RZ, RZ, R5 ;  /* 0x000000ffff03a224 */ /* 0x000fe200078e0005 */
[----:B------:R-:W0:Y:S04]  /*a8a0*/  SHFL.IDX PT, R14, R0, 0x2, 0x181f ;  /* 0x00581f00000e7f89 */ /* 0x000e2800000e0000 */
[----:B------:R-:W-:Y:S04]  /*a8b0*/  @!P2 LDGSTS.E.BYPASS.LTC128B.128 [R20+0x22c00], desc[UR48][R2.64], !P5 ;  /* 0x22c000000214afae */ /* 0x000fe8000e901d70 */
[----:B------:R-:W-:Y:S04]  /*a8c0*/  @!P2 LDGSTS.E.BYPASS.LTC128B.128 [R20+0x26c00], desc[UR48][R2.64+0x80], !P4 ;  /* 0x26c000800214afae */ /* 0x000fe8000e101d70 */
[----:B------:R-:W-:Y:S04]  /*a8d0*/  @!P2 LDGSTS.E.BYPASS.LTC128B.128 [R20+0x2ac00], desc[UR48][R2.64+0x100], !P3 ;  /* 0x2ac001000214afae */ /* 0x000fe8000d901d70 */
[----:B------:R1:W-:Y:S01]  /*a8e0*/  @!P2 LDGSTS.E.BYPASS.LTC128B.128 [R20+0x2ec00], desc[UR48][R2.64+0x180], !P1 ;  /* 0x2ec001800214afae */ /* 0x0003e2000c901d70 */
[----:B------:R-:W-:-:S03]  /*a8f0*/  LOP3.LUT P2, RZ, R16, 0x20, RZ, 0xc0, !PT ;  /* 0x0000002010ff7812 */ /* 0x000fc6000784c0ff */
[----:B------:R-:W2:Y:S01]  /*a900*/  SHFL.IDX PT, R5, R4, 0x2, 0x181f ;  /* 0x00581f0004057f89 */ /* 0x000ea200000e0000 */
[----:B------:R-:W-:Y:S02]  /*a910*/  P2R R6, PR, RZ, 0x4 ;  /* 0x00000004ff067803 */ /* 0x000fe40000000000 */
[----:B------:R-:W-:-:S04]  /*a920*/  LOP3.LUT P2, RZ, R16, 0x80, RZ, 0xc0, !PT ;  /* 0x0000008010ff7812 */ /* 0x000fc8000784c0ff */
[----:B------:R-:W-:Y:S02]  /*a930*/  P2R R8, PR, RZ, 0x4 ;  /* 0x00000004ff087803 */ /* 0x000fe40000000000 */
[----:B------:R-:W-:-:S13]  /*a940*/  LOP3.LUT P2, RZ, R16, 0x200, RZ, 0xc0, !PT ;  /* 0x0000020010ff7812 */ /* 0x000fda000784c0ff */
[----:B0-----:R-:W-:-:S05]  /*a950*/  @!P2 LEA R14, P0, R21, R14, 0x1 ;  /* 0x0000000e150ea211 */ /* 0x001fca00078008ff */
[----:B--2---:R-:W-:Y:S02]  /*a960*/  @!P2 IMAD.X R5, RZ, RZ, R5, P0 ;  /* 0x000000ffff05a224 */ /* 0x004fe400000e0605 */
[----:B-1----:R-:W-:Y:S02]  /*a970*/  @!P2 IMAD.MOV.U32 R2, RZ, RZ, R14 ;  /* 0x000000ffff02a224 */ /* 0x002fe400078e000e */
[----:B------:R-:W0:Y:S01]  /*a980*/  SHFL.IDX PT, R14, R0, 0x3, 0x181f ;  /* 0x00781f00000e7f89 */ /* 0x000e2200000e0000 */
[----:B------:R-:W-:-:S03]  /*a990*/  @!P2 MOV R3, R5 ;  /* 0x000000050003a202 */ /* 0x000fc60000000f00 */
[----:B------:R-:W1:Y:S04]  /*a9a0*/  SHFL.IDX PT, R5, R4, 0x3, 0x181f ;  /* 0x00781f0004057f89 */ /* 0x000e6800000e0000 */
[----:B------:R-:W-:Y:S04]  /*a9b0*/  @!P2 LDGSTS.E.BYPASS.LTC128B.128 [R20+0x23400], desc[UR48][R2.64], !P5 ;  /* 0x234000000214afae */ /* 0x000fe8000e901d70 */
[----:B------:R-:W-:Y:S04]  /*a9c0*/  @!P2 LDGSTS.E.BYPASS.LTC128B.128 [R20+0x27400], desc[UR48][R2.64+0x80], !P4 ;  /* 0x274000800214afae */ /* 0x000fe8000e101d70 */
[----:B------:R-:W-:Y:S04]  /*a9d0*/  @!P2 LDGSTS.E.BYPASS.LTC128B.128 [R20+0x2b400], desc[UR48][R2.64+0x100], !P3 ;  /* 0x2b4001000214afae */ /* 0x000fe8000d901d70 */
[----:B------:R2:W-:Y:S01]  /*a9e0*/  @!P2 LDGSTS.E.BYPASS.LTC128B.128 [R20+0x2f400], desc[UR48][R2.64+0x180], !P1 ;  /* 0x2f4001800214afae */ /* 0x0005e2000c901d70 */
[----:B------:R-:W-:-:S02]  /*a9f0*/  ISETP.NE.AND P2, PT, R8, RZ, PT ;  /* 0x000000ff0800720c */ /* 0x000fc40003f45270 */
[----:B0-----:R-:W-:-:S05]  /*aa00*/  @!P6 LEA R14, P0, R21, R14, 0x1 ;  /* 0x0000000e150ee211 */ /* 0x001fca00078008ff */
[----:B-1----:R-:W-:Y:S02]  /*aa10*/  @!P6 IMAD.X R5, RZ, RZ, R5, P0 ;  /* 0x000000ffff05e224 */ /* 0x002fe400000e0605 */
[----:B--2---:R-:W-:Y:S02]  /*aa20*/  @!P6 IMAD.MOV.U32 R2, RZ, RZ, R14 ;  /* 0x000000ffff02e224 */ /* 0x004fe400078e000e */
[----:B------:R-:W0:Y:S01]  /*aa30*/  SHFL.IDX PT, R14, R0, 0x4, 0x181f ;  /* 0x00981f00000e7f89 */ /* 0x000e2200000e0000 */
[----:B------:R-:W-:-:S03]  /*aa40*/  @!P6 IMAD.MOV.U32 R3, RZ, RZ, R5 ;  /* 0x000000ffff03e224 */ /* 0x000fc600078e0005 */
        /* <DEDUP_REMOVED lines=27> */
[----:B0-----:R-:W-:-:S05]  /*ac00*/  @!P2 LEA R14, P0, R21, R14, 0x1 ;  /* 0x0000000e150ea211 */ /* 0x001fca00078008ff */
[----:B-1----:R-:W-:Y:S02]  /*ac10*/  @!P2 IMAD.X R5, RZ, RZ, R5, P0 ;  /* 0x000000ffff05a224 */ /* 0x002fe400000e0605 */
[----:B--2---:R-:W-:Y:S02]  /*ac20*/  @!P2 IMAD.MOV.U32 R2, RZ, RZ, R14 ;  /* 0x000000ffff02a224 */ /* 0x004fe400078e000e */
[----:B------:R-:W-:Y:S01]  /*ac30*/  @!P2 IMAD.MOV.U32 R3, RZ, RZ, R5 ;  /* 0x000000ffff03a224 */ /* 0x000fe200078e0005 */
[----:B------:R0:W1:Y:S04]  /*ac40*/  SHFL.IDX PT, R14, R0, 0x7, 0x181f ;  /* 0x00f81f00000e7f89 */ /* 0x00006800000e0000 */
[----:B------:R0:W-:Y:S04]  /*ac50*/  @!P2 LDGSTS.E.BYPASS.LTC128B.128 [R20+0x25400], desc[UR48][R2.64], !P5 ;  /* 0x254000000214afae */ /* 0x0001e8000e901d70 */
[----:B------:R0:W-:Y:S04]  /*ac60*/  @!P2 LDGSTS.E.BYPASS.LTC128B.128 [R20+0x29400], desc[UR48][R2.64+0x80], !P4 ;  /* 0x294000800214afae */ /* 0x0001e8000e101d70 */
[----:B------:R0:W-:Y:S04]  /*ac70*/  @!P2 LDGSTS.E.BYPASS.LTC128B.128 [R20+0x2d400], desc[UR48][R2.64+0x100], !P3 ;  /* 0x2d4001000214afae */ /* 0x0001e8000d901d70 */
[----:B------:R0:W-:Y:S04]  /*ac80*/  @!P2 LDGSTS.E.BYPASS.LTC128B.128 [R20+0x31400], desc[UR48][R2.64+0x180], !P1 ;  /* 0x314001800214afae */ /* 0x0001e8000c901d70 */
[----:B------:R0:W2:Y:S02]  /*ac90*/  SHFL.IDX PT, R5, R4, 0x7, 0x181f ;  /* 0x00f81f0004057f89 */ /* 0x0000a400000e0000 */
.L_x_9357:
[----:B0-----:R-:W3:Y:S01]  /*aca0*/  LDL R0, [R1+0x8] ;  /* 0x0000080001007983 */ /* 0x001ee20000100800 */
[----:B------:R-:W-:-:S13]  /*acb0*/  LOP3.LUT P2, RZ, R16, 0x2000, RZ, 0xc0, !PT ;  /* 0x0000200010ff7812 */ /* 0x000fda000784c0ff */
[----:B-1----:R-:W-:-:S05]  /*acc0*/  @!P2 LEA R2, P0, R21, R14, 0x1 ;  /* 0x0000000e1502a211 */ /* 0x002fca00078008ff */
[----:B--2---:R-:W-:-:S05]  /*acd0*/  @!P2 IMAD.X R3, RZ, RZ, R5, P0 ;  /* 0x000000ffff03a224 */ /* 0x004fca00000e0605 */
[----:B------:R-:W-:Y:S01]  /*ace0*/  @!PT LDS RZ, [RZ] ;  /* 0x00000000fffff984 */ /* 0x000fe20000000800 */
[----:B------:R-:W-:Y:S01]  /*acf0*/  @!PT LDS RZ, [RZ] ;  /* 0x00000000fffff984 */ /* 0x000fe20000000800 */
[----:B------:R-:W-:Y:S01]  /*ad00*/  @!PT LDS RZ, [RZ] ;  /* 0x00000000fffff984 */ /* 0x000fe20000000800 */
[----:B------:R0:W-:Y:S04]  /*ad10*/  @!P2 LDGSTS.E.BYPASS.LTC128B.128 [R20+0x25c00], desc[UR48][R2.64], !P5 ;  /* 0x25c000000214afae */ /* 0x0001e8000e901d70 */
        /* <DEDUP_REMOVED lines=13> */
.L_x_9358:
[----:B------:R-:W-:Y:S05]  /*adf0*/  BSYNC B0 ;  /* 0x0000000000007941 */ /* 0x000fea0003800000 */
.L_x_9267:
[----:B------:R-:W-:-:S05]  /*ae00*/  IMAD.U32 R2, RZ, RZ, UR41 ;  /* 0x00000029ff027e24 */ /* 0x000fca000f8e00ff */
[----:B------:R-:W-:-:S13]  /*ae10*/  ISETP.NE.AND P0, PT, R2, 0x3, PT ;  /* 0x000000030200780c */ /* 0x000fda0003f05270 */
[----:B------:R-:W-:Y:S05]  /*ae20*/  @!P0 BRA `(.L_x_9269) ;  /* 0x0000000000048947 */ /* 0x000fea0003800000 */
[----:B------:R-:W-:Y:S01]  /*ae30*/  BPT.TRAP 0x1 ;  /* 0x000000040000795c */ /* 0x000fe20000300000 */
.L_x_9269:
[----:B0-----:R-:W-:Y:S01]  /*ae40*/  SHF.L.U32 R0, R28, 0x1f, RZ ;  /* 0x0000001f1c007819 */ /* 0x001fe200000006ff */
[----:B------:R-:W-:Y:S03]  /*ae50*/  BSSY B0, `(.L_x_9270) ;  /* 0x0000003000007945 */ /* 0x000fe60003800000 */
[----:B-----5:R-:W0:Y:S02]  /*ae60*/  SYNCS.PHASECHK.TRANS64.TRYWAIT P0, [R17+URZ+0x32460], R0 ;  /* 0x03246000110075a7 */ /* 0x020e24000800017f */
[----:B0-----:R-:W-:Y:S05]  /*ae70*/  @!P0 BRA `(.L_x_9271) ;  /* 0x0000003c00248947 */ /* 0x001fea0003800000 */
.L_x_9359:
[----:B------:R-:W-:Y:S05]  /*ae80*/  BSYNC B0 ;  /* 0x0000000000007941 */ /* 0x000fea0003800000 */
.L_x_9270:
[----:B------:R-:W0:Y:S01]  /*ae90*/  LDL.LU R2, [R1] ;  /* 0x0000000001027983 */ /* 0x000e220000300800 */
[----:B------:R-:W-:-:S03]  /*aea0*/  ULDC.64 UR4, c[0x0][0x328] ;  /* 0x0000ca0000047ab9 */ /* 0x000fc60000000a00 */
[----:B------:R-:W2:Y:S01]  /*aeb0*/  LDL.LU R4, [R1+0x4] ;  /* 0x0000040001047983 */ /* 0x000ea20000300800 */
[----:B------:R-:W-:Y:S02]  /*aec0*/  IMAD R6, R18, 0x6000, R27 ;  /* 0x0000600012067824 */ /* 0x000fe400078e021b */
[----:B0-----:R-:W-:Y:S02]  /*aed0*/  IMAD R0, R2, UR4, RZ ;  /* 0x0000000402007c24 */ /* 0x001fe4000f8e02ff */
[----:B------:R-:W-:-:S04]  /*aee0*/  IMAD.WIDE.U32 R2, R25, UR4, RZ ;  /* 0x0000000419027c25 */ /* 0x000fc8000f8e00ff */
[----:B------:R-:W-:Y:S01]  /*aef0*/  IMAD R5, R25, UR5, R0 ;  /* 0x0000000519057c24 */ /* 0x000fe2000f8e0200 */
[----:B------:R-:W-:Y:S02]  /*af00*/  ULDC.64 UR4, c[0x0][0x338] ;  /* 0x0000ce0000047ab9 */ /* 0x000fe40000000a00 */
[----:B--2---:R-:W-:Y:S02]  /*af10*/  IMAD R0, R4, UR4, RZ ;  /* 0x0000000404007c24 */ /* 0x004fe4000f8e02ff */
[----:B------:R-:W-:Y:S02]  /*af20*/  IADD3 R3, R3, R5, RZ ;  /* 0x0000000503037210 */ /* 0x000fe40007ffe0ff */
        /* <DEDUP_REMOVED lines=13> */
[C---:B------:R-:W-:Y:S01]  /*b000*/  LOP3.LUT P6, RZ, R29.reuse, 0x10, RZ, 0xc0, !PT ;  /* 0x000000101dff7812 */ /* 0x040fe200078cc0ff */
[----:B------:R-:W0:Y:S01]  /*b010*/  S2R R4, SR_TID.X ;  /* 0x0000000000047919 */ /* 0x000e220000002100 */
[----:B------:R-:W-:Y:S02]  /*b020*/  LEA R6, R6, UR37, 0x1 ;  /* 0x0000002506067c11 */ /* 0x000fe4000f8e08ff */
[----:B------:R-:W-:Y:S01]  /*b030*/  P2R R21, PR, RZ, 0x40 ;  /* 0x00000040ff157803 */ /* 0x000fe20000000000 */
[----:B------:R-:W1:Y:S01]  /*b040*/  SHFL.IDX PT, R2, R8, RZ, 0x181f ;  /* 0x00181fff08027589 */ /* 0x000e6200000e0000 */
        /* <DEDUP_REMOVED lines=9> */
[----:B------:R-:W-:Y:S02]  /*b0e0*/  LOP3.LUT P6, RZ, R29, 0x20, RZ, 0xc0, !PT ;  /* 0x000000201dff7812 */ /* 0x000fe400078cc0ff */
[----:B------:R-:W-:Y:S01]  /*b0f0*/  LOP3.LUT P3, RZ, R16, 0x40000000, RZ, 0xc0, !PT ;  /* 0x4000000010ff7812 */ /* 0x000fe2000786c0ff */
[----:B------:R2:W-:Y:S01]  /*b100*/  STL [R1+0x10], R17 ;  /* 0x0000101101007387 */ /* 0x0005e20000100800 */
[----:B------:R-:W-:-:S02]  /*b110*/  P2R R9, PR, RZ, 0x40 ;  /* 0x00000040ff097803 */ /* 0x000fc40000000000 */
[C---:B------:R-:W-:Y:S01]  /*b120*/  LOP3.LUT P6, RZ, R29.reuse, 0x400, RZ, 0xc0, !PT ;  /* 0x000004001dff7812 */ /* 0x040fe200078cc0ff */
[----:B------:R-:W3:Y:S01]  /*b130*/  SHFL.IDX PT, R3, R7, RZ, 0x181f ;  /* 0x00181fff07037589 */ /* 0x000ee200000e0000 */
[C---:B------:R-:W-:Y:S02]  /*b140*/  LOP3.LUT P2, RZ, R16.reuse, 0x20000000, RZ, 0xc0, !PT ;  /* 0x2000000010ff7812 */ /* 0x040fe4000784c0ff */
[----:B------:R-:W-:Y:S02]  /*b150*/  P2R R23, PR, RZ, 0x40 ;  /* 0x00000040ff177803 */ /* 0x000fe40000000000 */
[----:B------:R-:W-:Y:S02]  /*b160*/  LOP3.LUT P6, RZ, R29, 0x2000, RZ, 0xc0, !PT ;  /* 0x000020001dff7812 */ /* 0x000fe400078cc0ff */
[----:B------:R-:W-:Y:S01]  /*b170*/  LOP3.LUT P1, RZ, R16, 0x10000000, RZ, 0xc0, !PT ;  /* 0x1000000010ff7812 */ /* 0x000fe2000782c0ff */
[----:B0-----:R-:W-:Y:S01]  /*b180*/  IMAD.SHL.U32 R4, R4, 0x8, RZ ;  /* 0x0000000804047824 */ /* 0x001fe200078e00ff */
[----:B------:R-:W-:-:S02]  /*b190*/  P2R R24, PR, RZ, 0x40 ;  /* 0x00000040ff187803 */ /* 0x000fc40000000000 */
[C---:B------:R-:W-:Y:S02]  /*b1a0*/  LOP3.LUT P6, RZ, R29.reuse, 0x2, RZ, 0xc0, !PT ;  /* 0x000000021dff7812 */ /* 0x040fe400078cc0ff */
        /* <DEDUP_REMOVED lines=8> */
[----:B--2---:R-:W-:Y:S02]  /*b230*/  P2R R17, PR, RZ, 0x40 ;  /* 0x00000040ff117803 */ /* 0x004fe40000000000 */
[----:B------:R-:W-:-:S04]  /*b240*/  LOP3.LUT P6, RZ, R29, 0x4, RZ, 0xc0, !PT ;  /* 0x000000041dff7812 */ /* 0x000fc800078cc0ff */
[----:B------:R-:W-:Y:S02]  /*b250*/  P2R R18, PR, RZ, 0x40 ;  /* 0x00000040ff127803 */ /* 0x000fe40000000000 */
[----:B------:R-:W-:Y:S01]  /*b260*/  LOP3.LUT P6, RZ, R29, 0x80, RZ, 0xc0, !PT ;  /* 0x000000801dff7812 */ /* 0x000fe200078cc0ff */
[----:B0-----:R-:W-:-:S03]  /*b270*/  IMAD.SHL.U32 R0, R4, 0x2, RZ ;  /* 0x0000000204007824 */ /* 0x001fc600078e00ff */
[----:B------:R-:W-:Y:S02]  /*b280*/  P2R R19, PR, RZ, 0x40 ;  /* 0x00000040ff137803 */ /* 0x000fe40000000000 */
[C---:B------:R-:W-:Y:S02]  /*b290*/  LOP3.LUT P6, RZ, R29.reuse, 0x1000, RZ, 0xc0, !PT ;  /* 0x000010001dff7812 */ /* 0x040fe400078cc0ff */
[----:B-1----:R-:W-:Y:S02]  /*b2a0*/  IADD3 R14, P0, R2, R0, RZ ;  /* 0x00000000020e7210 */ /* 0x002fe40007f1e0ff */
[----:B------:R-:W-:Y:S01]  /*b2b0*/  P2R R27, PR, RZ, 0x40 ;  /* 0x00000040ff1b7803 */ /* 0x000fe20000000000 */
[----:B------:R-:W0:Y:S01]  /*b2c0*/  SHFL.IDX PT, R2, R8, 0x1, 0x181f ;  /* 0x00381f0008027f89 */ /* 0x000e2200000e0000 */
[----:B------:R-:W-:Y:S01]  /*b2d0*/  LOP3.LUT P6, RZ, R29, 0x8000, RZ, 0xc0, !PT ;  /* 0x000080001dff7812 */ /* 0x000fe200078cc0ff */
[----:B---3--:R-:W-:Y:S02]  /*b2e0*/  IMAD.X R15, RZ, RZ, R3, P0 ;  /* 0x000000ffff0f7224 */ /* 0x008fe400000e0603 */
        /* <DEDUP_REMOVED lines=56> */
.L_x_9373:
        /* <DEDUP_REMOVED lines=15> */
.L_x_9273:
        /* <DEDUP_REMOVED lines=11> */
.L_x_9274:
        /* <DEDUP_REMOVED lines=11> */
.L_x_9288:
[----:B------:R-:W0:Y:S01]  /*b8c0*/  LDC R2, c[0x0][0x430] ;  /* 0x00010c00ff027b82 */ /* 0x000e220000000800 */
[----:B------:R-:W-:Y:S01]  /*b8d0*/  ISETP.GT.U32.AND P0, PT, R30, 0x5f, PT ;  /* 0x0000005f1e00780c */ /* 0x000fe20003f04070 */
[----:B------:R-:W-:Y:S01]  /*b8e0*/  IMAD R3, R20, 0x60, R33 ;  /* 0x0000006014037824 */ /* 0x000fe200078e0221 */
[----:B------:R-:W-:Y:S01]  /*b8f0*/  ULDC UR4, c[0x0][0x430] ;  /* 0x00010c0000047ab9 */ /* 0x000fe20000000800 */
[----:B------:R-:W-:Y:S02]  /*b900*/  IMAD.U32 R10, RZ, RZ, UR41 ;  /* 0x00000029ff0a7e24 */ /* 0x000fe4000f8e00ff */
[----:B------:R-:W-:-:S05]  /*b910*/  IMAD.IADD R8, R30, 0x1, R3 ;  /* 0x000000011e087824 */ /* 0x000fca00078e0203 */
[----:B------:R-:W-:-:S03]  /*b920*/  MOV R9, R8 ;  /* 0x0000000800097202 */ /* 0x000fc60000000f00 */
        /* <DEDUP_REMOVED lines=22> */
.L_x_9276:
[----:B------:R-:W-:Y:S01]  /*ba90*/  LEA R17, R18, UR37, 0x3 ;  /* 0x0000002512117c11 */ /* 0x000fe2000f8e18ff */
[----:B------:R-:W-:Y:S01]  /*baa0*/  BSSY B1, `(.L_x_9277) ;  /* 0x0000005000017945 */ /* 0x000fe20003800000 */
[----:B------:R-:W-:Y:S02]  /*bab0*/  SHF.L.U32 R26, R28, 0x1f, RZ ;  /* 0x0000001f1c1a7819 */ /* 0x000fe400000006ff */
[----:B------:R-:W-:Y:S02]  /*bac0*/  SHF.R.S32.HI R23, RZ, 0x1f, R5 ;  /* 0x0000001fff177819 */ /* 0x000fe40000011405 */
[----:B------:R-:W0:Y:S02]  /*bad0*/  SYNCS.PHASECHK.TRANS64.TRYWAIT P0, [R17+URZ+0x32440], R26 ;  /* 0x0324401a110075a7 */ /* 0x000e24000800017f */
[----:B0-----:R-:W-:Y:S05]  /*bae0*/  @!P0 BRA `(.L_x_9278) ;  /* 0x0000003800588947 */ /* 0x001fea0003800000 */
.L_x_9374:
[----:B------:R-:W-:Y:S05]  /*baf0*/  BSYNC B1 ;  /* 0x0000000000017941 */ /* 0x000fea0003800000 */
.L_x_9277:
        /* <DEDUP_REMOVED lines=51> */
.L_x_9388:
        /* <DEDUP_REMOVED lines=8> */
.L_x_9280:
[----:B------:R-:W-:Y:S02]  /*beb0*/  PLOP3.LUT P1, PT, P1, P0, PT, 0xa2, 0x0 ;  /* 0x000000000000781c */ /* 0x000fe40000f21472 */
[----:B------:R-:W-:-:S08]  /*bec0*/  @P0 R2UR P1, UR4, R17 ;  /* 0x00000000110402ca */ /* 0x000fd00000020000 */
[----:B------:R-:W-:-:S05]  /*bed0*/  @P0 PLOP3.LUT P0, PT, P1, PT, PT, 0x80, 0x0 ;  /* 0x000000000000081c */ /* 0x000fca0000f0f070 */
[----:B------:R-:W-:Y:S01]  /*bee0*/  @!P1 SYNCS.ARRIVE.TRANS64.RED.A0T1 RZ, [UR4+0x32430], RZ ;  /* 0x032430ffffff99a7 */ /* 0x000fe20008200404 */
[----:B------:R-:W-:Y:S07]  /*bef0*/  @!P1 ARRIVES.LDGSTSBAR.64.TRANSCNT [UR4+0x32430] ;  /* 0x03243000ff0099b0 */ /* 0x000fee0008000a84 */
[----:B------:R-:W-:Y:S05]  /*bf00*/  @P0 BRA.U.ANY `(.L_x_9280) ;  /* 0xfffffffd00e80947 */ /* 0x000fea000393ffff */
[----:B------:R-:W-:Y:S01]  /*bf10*/  NOP ;  /* 0x0000000000007918 */ /* 0x000fe20000000000 */
[----:B-1----:R-:W-:-:S04]  /*bf20*/  MOV R2, UR41 ;  /* 0x0000002900027c02 */ /* 0x002fc80008000f00 */
[----:B------:R-:W-:-:S13]  /*bf30*/  ISETP.NE.AND P2, PT, R2, 0x3, PT ;  /* 0x000000030200780c */ /* 0x000fda0003f45270 */
[----:B------:R-:W-:Y:S05]  /*bf40*/  @!P2 BRA `(.L_x_9281) ;  /* 0x000000000004a947 */ /* 0x000fea0003800000 */
[----:B------:R-:W-:Y:S01]  /*bf50*/  BPT.TRAP 0x1 ;  /* 0x000000040000795c */ /* 0x000fe20000300000 */
.L_x_9281:
[----:B------:R1:W-:Y:S01]  /*bf60*/  SYNCS.ARRIVE.TRANS64.A1T0 RZ, [R17+URZ+0x32430], RZ ;  /* 0x032430ff11ff79a7 */ /* 0x0003e2000810003f */
[----:B------:R-:W-:Y:S05]  /*bf70*/  @!P2 BRA `(.L_x_9282) ;  /* 0x000000000004a947 */ /* 0x000fea0003800000 */
[----:B------:R-:W-:Y:S01]  /*bf80*/  BPT.TRAP 0x1 ;  /* 0x000000040000795c */ /* 0x000fe20000300000 */
.L_x_9282:
[----:B------:R-:W2:Y:S01]  /*bf90*/  SYNCS.PHASECHK.TRANS64.TRYWAIT P0, [R17+URZ+0x32460], R26 ;  /* 0x0324601a110075a7 */ /* 0x000ea2000800017f */
[----:B------:R-:W-:Y:S04]  /*bfa0*/  BSSY B1, `(.L_x_9283) ;  /* 0x0000002000017945 */ /* 0x000fe80003800000 */
[----:B--2---:R-:W-:Y:S05]  /*bfb0*/  @!P0 BRA `(.L_x_9284) ;  /* 0x0000003800d08947 */ /* 0x004fea0003800000 */
.L_x_9389:
[----:B------:R-:W-:Y:S05]  /*bfc0*/  BSYNC B1 ;  /* 0x0000000000017941 */ /* 0x000fea0003800000 */
.L_x_9283:
[----:B------:R-:W-:Y:S01]  /*bfd0*/  ULDC.64 UR4, c[0x0][0x328] ;  /* 0x0000ca0000047ab9 */ /* 0x000fe20000000a00 */
[C---:B------:R-:W-:Y:S01]  /*bfe0*/  LOP3.LUT P4, RZ, R16.reuse, 0x2, RZ, 0xc0, !PT ;  /* 0x0000000210ff7812 */ /* 0x040fe2000788c0ff */
[----:B------:R-:W-:Y:S01]  /*bff0*/  IMAD R2, R23, UR4, RZ ;  /* 0x0000000417027c24 */ /* 0x000fe2000f8e02ff */
[----:B------:R-:W-:Y:S01]  /*c000*/  LOP3.LUT P3, RZ, R16, 0x10, RZ, 0xc0, !PT ;  /* 0x0000001010ff7812 */ /* 0x000fe2000786c0ff */
        /* <DEDUP_REMOVED lines=50> */
[----:B------:R-:W-:Y:S02]  /*c330*/  SHFL.IDX PT, R14, R21, 0x5, 0x181f ;  /* 0x00b81f00150e7f89 */ /* 0x000fe400000e0000 */
[----:B----4-:R-:W-:Y:S01]  /*c340*/  IMAD.X R5, RZ, RZ, R3, P0 ;  /* 0x000000ffff057224 */ /* 0x010fe200000e0603 */
[----:B------:R-:W-:Y:S01]  /*c350*/  IADD3 R2, P0, R2, R0, RZ ;  /* 0x0000000002027210 */ /* 0x000fe20007f1e0ff */
[----:B------:R-:W3:Y:S04]  /*c360*/  SHFL.IDX PT, R3, R23, 0x4, 0x181f ;  /* 0x00981f0017037f89 */ /* 0x000ee800000e0000 */
        /* <DEDUP_REMOVED lines=10> */
.L_x_9403:
        /* <DEDUP_REMOVED lines=11> */
.L_x_9286:
        /* <DEDUP_REMOVED lines=11> */
.L_x_9287:
        /* <DEDUP_REMOVED lines=11> */
.L_x_9275:
[----:B------:R-:W3:Y:S01]  /*c620*/  LDL.LU R0, [R1+0x8] ;  /* 0x0000080001007983 */ /* 0x000ee20000300800 */
[----:B------:R-:W-:Y:S01]  /*c630*/  VIADD R37, R37, UR42 ;  /* 0x0000002a25257c36 */ /* 0x000fe20008000000 */
[----:B------:R-:W-:-:S04]  /*c640*/  ULDC UR4, c[0x0][0xd34] ;  /* 0x00034d0000047ab9 */ /* 0x000fc80000000800 */
[----:B------:R-:W-:Y:S02]  /*c650*/  ISETP.GE.AND P0, PT, R37, UR4, PT ;  /* 0x0000000425007c0c */ /* 0x000fe4000bf06270 */
[----:B---3--:R-:W-:-:S05]  /*c660*/  IADD3 R0, R0, 0x1, RZ ;  /* 0x0000000100007810 */ /* 0x008fca0007ffe0ff */
[----:B------:R0:W-:Y:S06]  /*c670*/  STL [R1+0x8], R0 ;  /* 0x0000080001007387 */ /* 0x0001ec0000100800 */
[----:B------:R-:W-:Y:S05]  /*c680*/  @!P0 BRA `(.L_x_9289) ;  /* 0xffffffc000f48947 */ /* 0x000fea000383ffff */
[----:B0-----:R-:W-:-:S07]  /*c690*/  LOP3.LUT R0, R0, 0x1, RZ, 0xc, !PT ;  /* 0x0000000100007812 */ /* 0x001fce00078e0cff */
.L_x_9252:
[----:B------:R-:W0:Y:S01]  /*c6a0*/  S2R R3, SR_CgaCtaId ;  /* 0x0000000000037919 */ /* 0x000e220000008800 */
[----:B------:R-:W-:Y:S01]  /*c6b0*/  MOV R2, 0x400 ;  /* 0x0000040000027802 */ /* 0x000fe20000000f00 */
[----:B------:R-:W-:Y:S01]  /*c6c0*/  BSSY B0, `(.L_x_9290) ;  /* 0x0000005000007945 */ /* 0x000fe20003800000 */
[----:B------:R-:W-:Y:S02]  /*c6d0*/  SHF.L.U32 R0, R0, 0x1f, RZ ;  /* 0x0000001f00007819 */ /* 0x000fe400000006ff */
[----:B0-----:R-:W-:-:S04]  /*c6e0*/  LEA R7, R3, R2, 0x18 ;  /* 0x0000000203077211 */ /* 0x001fc800078ec0ff */
[----:B------:R-:W0:Y:S02]  /*c6f0*/  SYNCS.PHASECHK.TRANS64.TRYWAIT P0, [R7+URZ+0x32420], R0 ;  /* 0x03242000070075a7 */ /* 0x000e24000800017f */
[----:B0-----:R-:W-:Y:S05]  /*c700*/  @!P0 BRA `(.L_x_9291) ;  /* 0x0000003800dc8947 */ /* 0x001fea0003800000 */
.L_x_9404:
[----:B------:R-:W-:Y:S05]  /*c710*/  BSYNC B0 ;  /* 0x0000000000007941 */ /* 0x000fea0003800000 */
.L_x_9290:
[----:B------:R-:W-:-:S03]  /*c720*/  UMOV UR4, 0xffffffff ;  /* 0xffffffff00047882 */ /* 0x000fc60000000000 */
[----:B------:R-:W-:Y:S05]  /*c730*/  BRA.DIV UR4, `(.L_x_9292) ;  /* 0x0000003a04e47947 */ /* 0x000fea000b800000 */
[----:B0-----:R-:W0:Y:S02]  /*c740*/  S2R R0, SR_TID.X ;  /* 0x0000000000007919 */ /* 0x001e240000002100 */
[----:B0-----:R-:W-:-:S04]  /*c750*/  SHF.R.U32.HI R0, RZ, 0x5, R0 ;  /* 0x00000005ff007819 */ /* 0x001fc80000011600 */
[----:B------:R-:W-:-:S05]  /*c760*/  LOP3.LUT R0, R0, 0x3, RZ, 0xc0, !PT ;  /* 0x0000000300007812 */ /* 0x000fca00078ec0ff */
[----:B------:R0:W3:Y:S02]  /*c770*/  SHFL.IDX PT, R14, R0, RZ, 0x1f ;  /* 0x00001fff000e7589 */ /* 0x0000e400000e0000 */
.L_x_9407:
[----:B---3--:R-:W-:Y:S01]  /*c780*/  ISETP.NE.AND P0, PT, R14, RZ, PT ;  /* 0x000000ff0e00720c */ /* 0x008fe20003f05270 */
[----:B------:R-:W-:-:S12]  /*c790*/  BSSY B0, `(.L_x_9293) ;  /* 0x0000024000007945 */ /* 0x000fd80003800000 */
[----:B------:R-:W-:Y:S05]  /*c7a0*/  @P0 BRA `(.L_x_9294) ;  /* 0x0000000000880947 */ /* 0x000fea0003800000 */
[----:B------:R-:W-:-:S03]  /*c7b0*/  UMOV UR4, 0xffffffff ;  /* 0xffffffff00047882 */ /* 0x000fc60000000000 */
[----:B------:R-:W-:Y:S05]  /*c7c0*/  BRA.DIV UR4, `(.L_x_9295) ;  /* 0x0000003a04f47947 */ /* 0x000fea000b800000 */
[----:B------:R-:W-:-:S13]  /*c7d0*/  ELECT P6, URZ, PT ;  /* 0x00000000003f782f */ /* 0x000fda00038c0000 */
.L_x_9410:
[----:B------:R-:W-:Y:S05]  /*c7e0*/  @!P6 BRA `(.L_x_9294) ;  /* 0x000000000078e947 */ /* 0x000fea0003800000 */
[----:B------:R-:W-:-:S06]  /*c7f0*/  ULOP3.LUT UR4, UR39, 0x2, URZ, 0xfc, !UPT ;  /* 0x0000000227047892 */ /* 0x000fcc000f8efc3f */
[----:B0-----:R-:W-:-:S05]  /*c800*/  IMAD.U32 R0, RZ, RZ, UR4 ;  /* 0x00000004ff007e24 */ /* 0x001fca000f8e00ff */
[----:B------:R-:W-:-:S13]  /*c810*/  ISETP.NE.AND P0, PT, R0, 0x3, PT ;  /* 0x000000030000780c */ /* 0x000fda0003f05270 */
[----:B------:R-:W-:Y:S05]  /*c820*/  @!P0 BRA `(.L_x_9296) ;  /* 0x0000000000048947 */ /* 0x000fea0003800000 */
[----:B------:R-:W-:Y:S01]  /*c830*/  BPT.TRAP 0x1 ;  /* 0x000000040000795c */ /* 0x000fe20000300000 */
.L_x_9296:
[----:B------:R-:W-:Y:S01]  /*c840*/  IMAD R5, R18, 0x8, R7 ;  /* 0x0000000812057824 */ /* 0x000fe200078e0207 */
[----:B------:R-:W-:Y:S01]  /*c850*/  SHF.L.U32 R0, R28, 0x1f, RZ ;  /* 0x0000001f1c007819 */ /* 0x000fe200000006ff */
[----:B------:R-:W-:-:S03]  /*c860*/  VIADD R18, R18, 0x1 ;  /* 0x0000000112127836 */ /* 0x000fc60000000000 */
[----:B------:R-:W0:Y:S02]  /*c870*/  SYNCS.PHASECHK.TRANS64.TRYWAIT P1, [R5+URZ+0x32440], R0 ;  /* 0x03244000050075a7 */ /* 0x000e24000802017f */
[----:B------:R-:W-:-:S04]  /*c880*/  ISETP.NE.AND P2, PT, R18, 0x2, PT ;  /* 0x000000021200780c */ /* 0x000fc80003f45270 */
[----:B------:R-:W-:Y:S01]  /*c890*/  SEL R3, RZ, 0x1, P2 ;  /* 0x00000001ff037807 */ /* 0x000fe20001000000 */
[----:B0-----:R-:W-:Y:S08]  /*c8a0*/  @!P1 BRA `(.L_x_9297) ;  /* 0x0000003800dc9947 */ /* 0x001ff00003800000 */
.L_x_9411:
[----:B------:R-:W-:Y:S02]  /*c8b0*/  SEL R18, R18, RZ, P2 ;  /* 0x000000ff12127207 */ /* 0x000fe40001000000 */
[----:B------:R-:W-:Y:S01]  /*c8c0*/  LOP3.LUT R2, R28, R3, RZ, 0x3c, !PT ;  /* 0x000000031c027212 */ /* 0x000fe200078e3cff */
[----:B------:R-:W-:Y:S06]  /*c8d0*/  @!P0 BRA `(.L_x_9298) ;  /* 0x0000000000048947 */ /* 0x000fec0003800000 */
[----:B------:R-:W-:Y:S01]  /*c8e0*/  BPT.TRAP 0x1 ;  /* 0x000000040000795c */ /* 0x000fe20000300000 */
.L_x_9298:
[----:B------:R-:W-:Y:S01]  /*c8f0*/  IMAD R3, R18, 0x8, R7 ;  /* 0x0000000812037824 */ /* 0x000fe200078e0207 */
[----:B------:R-:W-:-:S04]  /*c900*/  SHF.L.U32 R2, R2, 0x1f, RZ ;  /* 0x0000001f02027819 */ /* 0x000fc800000006ff */
[----:B------:R-:W3:Y:S02]  /*c910*/  SYNCS.PHASECHK.TRANS64.TRYWAIT P1, [R3+URZ+0x32440], R2 ;  /* 0x03244002030075a7 */ /* 0x000ee4000802017f */
[----:B---3--:R-:W-:Y:S05]  /*c920*/  @!P1 BRA `(.L_x_9299) ;  /* 0x0000003800d09947 */ /* 0x008fea0003800000 */
.L_x_9412:
[----:B------:R-:W-:Y:S05]  /*c930*/  @!P0 BRA `(.L_x_9300) ;  /* 0x0000000000048947 */ /* 0x000fea0003800000 */
[----:B------:R-:W-:Y:S01]  /*c940*/  BPT.TRAP 0x1 ;  /* 0x000000040000795c */ /* 0x000fe20000300000 */
.L_x_9300:
[----:B------:R-:W4:Y:S02]  /*c950*/  SYNCS.PHASECHK.TRANS64.TRYWAIT P1, [R5+URZ+0x32460], R0 ;  /* 0x03246000050075a7 */ /* 0x000f24000802017f */
[----:B----4-:R-:W-:Y:S05]  /*c960*/  @!P1 BRA `(.L_x_9301) ;  /* 0x0000003800d49947 */ /* 0x010fea0003800000 */
.L_x_9413:
[----:B------:R-:W-:Y:S05]  /*c970*/  @!P0 BRA `(.L_x_9302) ;  /* 0x0000000000048947 */ /* 0x000fea0003800000 */
[----:B------:R-:W-:Y:S01]  /*c980*/  BPT.TRAP 0x1 ;  /* 0x000000040000795c */ /* 0x000fe20000300000 */
.L_x_9302:
[----:B------:R0:W0:Y:S02]  /*c990*/  SYNCS.PHASECHK.TRANS64.TRYWAIT P0, [R3+URZ+0x32460], R2 ;  /* 0x03246002030075a7 */ /* 0x000024000800017f */
[----:B0-----:R-:W-:Y:S05]  /*c9a0*/  @!P0 NANOSLEEP.SYNCS 0x989680 ;  /* 0x009896800000895d */ /* 0x001fea0003900000 */
[----:B------:R-:W0:Y:S02]  /*c9b0*/  @!P0 SYNCS.PHASECHK.TRANS64 P0, [R3+URZ+0x32460], R2 ;  /* 0x03246002030085a7 */ /* 0x000e24000800007f */
[----:B0-----:R-:W-:Y:S05]  /*c9c0*/  @!P0 BRA `(.L_x_9302) ;  /* 0xfffffffc00f08947 */ /* 0x001fea000383ffff */
.L_x_9294:
[----:B------:R-:W-:Y:S05]  /*c9d0*/  BSYNC B0 ;  /* 0x0000000000007941 */ /* 0x000fea0003800000 */
.L_x_9293:
[----:B------:R-:W-:Y:S05]  /*c9e0*/  EXIT ;  /* 0x000000000000794d */ /* 0x000fea0003800000 */
.L_x_9219:
[----:B0-----:R-:W-:-:S04]  /*c9f0*/  IMAD.U32 R3, RZ, RZ, UR51 ;  /* 0x00000033ff037e24 */ /* 0x001fc8000f8e00ff */
[----:B------:R0:W1:Y:S03]  /*ca00*/  SYNCS.PHASECHK.TRANS64.TRYWAIT P0, [R3+URZ+0x32400], R0 ;  /* 0x03240000030075a7 */ /* 0x000066000800017f */
[----:B-1----:R-:W-:Y:S05]  /*ca10*/  @!P0 NANOSLEEP.SYNCS 0x989680 ;  /* 0x009896800000895d */ /* 0x002fea0003900000 */
[----:B------:R-:W1:Y:S02]  /*ca20*/  @!P0 SYNCS.PHASECHK.TRANS64 P0, [R3+URZ+0x32400], R0 ;  /* 0x03240000030085a7 */ /* 0x000e64000800007f */
[----:B-1----:R-:W-:Y:S05]  /*ca30*/  @!P0 BRA `(.L_x_9219) ;  /* 0xfffffffc00ec8947 */ /* 0x002fea000383ffff */
[----:B------:R-:W-:Y:S05]  /*ca40*/  BRA `(.L_x_9303) ;  /* 0xffffff4400ac7947 */ /* 0x000fea000383ffff */
.L_x_9223:
[----:B-1----:R-:W-:-:S04]  /*ca50*/  IMAD.U32 R4, RZ, RZ, UR27 ;  /* 0x0000001bff047e24 */ /* 0x002fc8000f8e00ff */
[----:B------:R1:W2:Y:S03]  /*ca60*/  SYNCS.PHASECHK.TRANS64.TRYWAIT P1, [R4+URZ+0x32430], R3 ;  /* 0x03243003040075a7 */ /* 0x0002a6000802017f */
[----:B--2---:R-:W-:Y:S05]  /*ca70*/  @!P1 NANOSLEEP.SYNCS 0x989680 ;  /* 0x009896800000995d */ /* 0x004fea0003900000 */
[----:B------:R-:W2:Y:S02]  /*ca80*/  @!P1 SYNCS.PHASECHK.TRANS64 P1, [R4+URZ+0x32430], R3 ;  /* 0x03243003040095a7 */ /* 0x000ea4000802007f */
[----:B--2---:R-:W-:Y:S05]  /*ca90*/  @!P1 BRA `(.L_x_9223) ;  /* 0xfffffffc00ec9947 */ /* 0x004fea000383ffff */
[----:B------:R-:W-:Y:S05]  /*caa0*/  BRA `(.L_x_9222) ;  /* 0xffffff4400d07947 */ /* 0x000fea000383ffff */
.L_x_9224:
[----:B--2---:R-:W-:-:S04]  /*cab0*/  IMAD.U32 R5, RZ, RZ, UR51 ;  /* 0x00000033ff057e24 */ /* 0x004fc8000f8e00ff */
[----:B------:R2:W3:Y:S03]  /*cac0*/  SYNCS.PHASECHK.TRANS64.TRYWAIT P1, [R5+URZ+0x32410], R0 ;  /* 0x03241000050075a7 */ /* 0x0004e6000802017f */
[----:B---3--:R-:W-:Y:S05]  /*cad0*/  @!P1 NANOSLEEP.SYNCS 0x989680 ;  /* 0x009896800000995d */ /* 0x008fea0003900000 */
[----:B------:R-:W3:Y:S02]  /*cae0*/  @!P1 SYNCS.PHASECHK.TRANS64 P1, [R5+URZ+0x32410], R0 ;  /* 0x03241000050095a7 */ /* 0x000ee4000802007f */
[----:B---3--:R-:W-:Y:S05]  /*caf0*/  @!P1 BRA `(.L_x_9224) ;  /* 0xfffffffc00ec9947 */ /* 0x008fea000383ffff */
[----:B------:R-:W-:Y:S05]  /*cb00*/  BRA `(.L_x_9304) ;  /* 0xffffff4800507947 */ /* 0x000fea000383ffff */
.L_x_9228:
[----:B--2---:R-:W-:-:S04]  /*cb10*/  IMAD.U32 R0, RZ, RZ, UR27 ;  /* 0x0000001bff007e24 */ /* 0x004fc8000f8e00ff */
[----:B------:R2:W4:Y:S03]  /*cb20*/  SYNCS.PHASECHK.TRANS64.TRYWAIT P1, [R0+URZ+0x32450], R3 ;  /* 0x03245003000075a7 */ /* 0x000526000802017f */
[----:B----4-:R-:W-:Y:S05]  /*cb30*/  @!P1 NANOSLEEP.SYNCS 0x989680 ;  /* 0x009896800000995d */ /* 0x010fea0003900000 */
[----:B------:R-:W4:Y:S02]  /*cb40*/  @!P1 SYNCS.PHASECHK.TRANS64 P1, [R0+URZ+0x32450], R3 ;  /* 0x03245003000095a7 */ /* 0x000f24000802007f */
[----:B----4-:R-:W-:Y:S05]  /*cb50*/  @!P1 BRA `(.L_x_9228) ;  /* 0xfffffffc00ec9947 */ /* 0x010fea000383ffff */
[----:B------:R-:W-:Y:S05]  /*cb60*/  BRA `(.L_x_9227) ;  /* 0xffffff4800587947 */ /* 0x000fea000383ffff */
.L_x_9235:
[----:B-1----:R-:W-:-:S04]  /*cb70*/  IMAD.U32 R3, RZ, RZ, UR28 ;  /* 0x0000001cff037e24 */ /* 0x002fc8000f8e00ff */
[----:B------:R1:W2:Y:S03]  /*cb80*/  SYNCS.PHASECHK.TRANS64.TRYWAIT P2, [R3+URZ+0x32430], R0 ;  /* 0x03243000030075a7 */ /* 0x0002a6000804017f */
[----:B--2---:R-:W-:Y:S05]  /*cb90*/  @!P2 NANOSLEEP.SYNCS 0x989680 ;  /* 0x009896800000a95d */ /* 0x004fea0003900000 */
[----:B------:R-:W2:Y:S02]  /*cba0*/  @!P2 SYNCS.PHASECHK.TRANS64 P2, [R3+URZ+0x32430], R0 ;  /* 0x032430000300a5a7 */ /* 0x000ea4000804007f */
[----:B--2---:R-:W-:Y:S05]  /*cbb0*/  @!P2 BRA `(.L_x_9235) ;  /* 0xfffffffc00eca947 */ /* 0x004fea000383ffff */
[----:B------:R-:W-:Y:S05]  /*cbc0*/  BRA `(.L_x_9234) ;  /* 0xffffff6800047947 */ /* 0x000fea000383ffff */
.L_x_9239:
[----:B-1----:R-:W-:-:S04]  /*cbd0*/  IMAD.U32 R3, RZ, RZ, UR28 ;  /* 0x0000001cff037e24 */ /* 0x002fc8000f8e00ff */
[----:B------:R1:W3:Y:S03]  /*cbe0*/  SYNCS.PHASECHK.TRANS64.TRYWAIT P2, [R3+URZ+0x32450], R0 ;  /* 0x03245000030075a7 */ /* 0x0002e6000804017f */
[----:B---3--:R-:W-:Y:S05]  /*cbf0*/  @!P2 NANOSLEEP.SYNCS 0x989680 ;  /* 0x009896800000a95d */ /* 0x008fea0003900000 */
[----:B------:R-:W3:Y:S02]  /*cc00*/  @!P2 SYNCS.PHASECHK.TRANS64 P2, [R3+URZ+0x32450], R0 ;  /* 0x032450000300a5a7 */ /* 0x000ee4000804007f */
[----:B---3--:R-:W-:Y:S05]  /*cc10*/  @!P2 BRA `(.L_x_9239) ;  /* 0xfffffffc00eca947 */ /* 0x008fea000383ffff */
[----:B------:R-:W-:Y:S05]  /*cc20*/  BRA `(.L_x_9238) ;  /* 0xffffff68005c7947 */ /* 0x000fea000383ffff */
.L_x_9256:
        /* <DEDUP_REMOVED lines=11> */
.L_x_9306:
[----:B------:R-:W-:Y:S05]  /*cce0*/  BSYNC B0 ;  /* 0x0000000000007941 */ /* 0x000fea0003800000 */
.L_x_9305:
[----:B------:R-:W-:Y:S05]  /*ccf0*/  BRA `(.L_x_9307) ;  /* 0xffffffc000bc7947 */ /* 0x000fea000383ffff */
.L_x_9259:
[----:B0-----:R0:W1:Y:S02]  /*cd00*/  SYNCS.PHASECHK.TRANS64.TRYWAIT P0, [R17+URZ+0x32440], R0 ;  /* 0x03244000110075a7 */ /* 0x001064000800017f */
[----:B-1----:R-:W-:Y:S05]  /*cd10*/  @!P0 NANOSLEEP.SYNCS 0x989680 ;  /* 0x009896800000895d */ /* 0x002fea0003900000 */
[----:B------:R-:W1:Y:S02]  /*cd20*/  @!P0 SYNCS.PHASECHK.TRANS64 P0, [R17+URZ+0x32440], R0 ;  /* 0x03244000110085a7 */ /* 0x000e64000800007f */
[----:B-1----:R-:W-:Y:S05]  /*cd30*/  @!P0 BRA `(.L_x_9259) ;  /* 0xfffffffc00f08947 */ /* 0x002fea000383ffff */
[----:B------:R-:W-:Y:S05]  /*cd40*/  BRA `(.L_x_9308) ;  /* 0xffffffc400407947 */ /* 0x000fea000383ffff */
.L_x_9260:
        /* <DEDUP_REMOVED lines=8> */
.L_x_9310:
[----:B------:R-:W-:Y:S05]  /*cdd0*/  BSYNC B0 ;  /* 0x0000000000007941 */ /* 0x000fea0003800000 */
.L_x_9309:
        /* <DEDUP_REMOVED lines=9> */
.L_x_9311:
[----:B------:R-:W-:Y:S01]  /*ce70*/  @P2 LEA R7, R4, UR37, 0x1 ;  /* 0x0000002504072c11 */ /* 0x000fe2000f8e08ff */
[----:B------:R-:W-:Y:S02]  /*ce80*/  IMAD.MOV.U32 R13, RZ, RZ, R5 ;  /* 0x000000ffff0d7224 */ /* 0x000fe400078e0005 */
[----:B------:R-:W-:Y:S01]  /*ce90*/  IMAD.MOV.U32 R12, RZ, RZ, 0x1 ;  /* 0x00000001ff0c7424 */ /* 0x000fe200078e00ff */
[----:B------:R-:W-:-:S13]  /*cea0*/  @P2 LEA R2, P0, R20, R14, 0x1 ;  /* 0x0000000e14022211 */ /* 0x000fda00078008ff */
[----:B------:R-:W-:Y:S05]  /*ceb0*/  WARPSYNC.COLLECTIVE R15, `(.L_x_9312) ;  /* 0x000000000f087348 */ /* 0x000fea0003c00000 */
[----:B------:R0:W1:Y:S02]  /*cec0*/  SHFL.IDX P6, R14, R13, R12, R11 ;  /* 0x0000000c0d0e7389 */ /* 0x00006400000c000b */
[----:B01----:R-:W-:Y:S01]  /*ced0*/  ENDCOLLECTIVE ;  /* 0x000000000000791b */ /* 0x003fe20003800000 */
.L_x_9312:
        /* <DEDUP_REMOVED lines=11> */
.L_x_9313:
[----:B------:R-:W-:Y:S01]  /*cf90*/  @P2 LEA R12, R4, UR37, 0x1 ;  /* 0x00000025040c2c11 */ /* 0x000fe2000f8e08ff */
[----:B------:R-:W-:Y:S01]  /*cfa0*/  IMAD.MOV.U32 R13, RZ, RZ, R5 ;  /* 0x000000ffff0d7224 */ /* 0x000fe200078e0005 */
[----:B------:R-:W-:-:S04]  /*cfb0*/  @P2 LEA R11, P0, R20, R14, 0x1 ;  /* 0x0000000e140b2211 */ /* 0x000fc800078008ff */
[----:B------:R-:W-:Y:S01]  /*cfc0*/  @P2 MOV R2, R11 ;  /* 0x0000000b00022202 */ /* 0x000fe20000000f00 */
[----:B------:R-:W-:Y:S02]  /*cfd0*/  @P2 IMAD.X R6, RZ, RZ, R6, P0 ;  /* 0x000000ffff062224 */ /* 0x000fe400000e0606 */
        /* <DEDUP_REMOVED lines=11> */
.L_x_9314:
[----:B------:R-:W-:Y:S02]  /*d090*/  IMAD.MOV.U32 R13, RZ, RZ, R0 ;  /* 0x000000ffff0d7224 */ /* 0x000fe400078e0000 */
[----:B------:R-:W-:-:S07]  /*d0a0*/  IMAD.MOV.U32 R9, RZ, RZ, R14 ;  /* 0x000000ffff097224 */ /* 0x000fce00078e000e */
[----:B------:R-:W-:Y:S05]  /*d0b0*/  WARPSYNC.COLLECTIVE R15, `(.L_x_9315) ;  /* 0x000000000f087348 */ /* 0x000fea0003c00000 */
[----:B------:R0:W1:Y:S02]  /*d0c0*/  SHFL.IDX P6, R14, R13, R12, R11 ;  /* 0x0000000c0d0e7389 */ /* 0x00006400000c000b */
[----:B01----:R-:W-:Y:S01]  /*d0d0*/  ENDCOLLECTIVE ;  /* 0x000000000000791b */ /* 0x003fe20003800000 */
.L_x_9315:
        /* <DEDUP_REMOVED lines=16> */
.L_x_9316:
[----:B------:R-:W-:Y:S02]  /*d1e0*/  IMAD.MOV.U32 R13, RZ, RZ, R0 ;  /* 0x000000ffff0d7224 */ /* 0x000fe400078e0000 */
[----:B------:R-:W-:-:S07]  /*d1f0*/  IMAD.MOV.U32 R7, RZ, RZ, R14 ;  /* 0x000000ffff077224 */ /* 0x000fce00078e000e */
[----:B------:R-:W-:Y:S05]  /*d200*/  WARPSYNC.COLLECTIVE R15, `(.L_x_9317) ;  /* 0x000000000f087348 */ /* 0x000fea0003c00000 */
[----:B------:R0:W1:Y:S02]  /*d210*/  SHFL.IDX P6, R14, R13, R12, R11 ;  /* 0x0000000c0d0e7389 */ /* 0x00006400000c000b */
[----:B01----:R-:W-:Y:S01]  /*d220*/  ENDCOLLECTIVE ;  /* 0x000000000000791b */ /* 0x003fe20003800000 */
.L_x_9317:
[----:B------:R-:W-:Y:S02]  /*d230*/  IMAD.MOV.U32 R13, RZ, RZ, R5 ;  /* 0x000000ffff0d7224 */ /* 0x000fe400078e0005 */
[----:B------:R-:W-:Y:S01]  /*d240*/  IMAD.MOV.U32 R12, RZ, RZ, 0x4 ;  /* 0x00000004ff0c7424 */ /* 0x000fe200078e00ff */
[----:B------:R-:W-:-:S13]  /*d250*/  @P2 LEA R8, P0, R20, R14, 0x1 ;  /* 0x0000000e14082211 */ /* 0x000fda00078008ff */
[----:B------:R-:W-:Y:S05]  /*d260*/  WARPSYNC.COLLECTIVE R15, `(.L_x_9318) ;  /* 0x000000000f087348 */ /* 0x000fea0003c00000 */
[----:B------:R0:W1:Y:S02]  /*d270*/  SHFL.IDX P6, R14, R13, R12, R11 ;  /* 0x0000000c0d0e7389 */ /* 0x00006400000c000b */
[----:B01----:R-:W-:Y:S01]  /*d280*/  ENDCOLLECTIVE ;  /* 0x000000000000791b */ /* 0x003fe20003800000 */
.L_x_9318:
[----:B------:R-:W-:Y:S01]  /*d290*/  @P2 MOV R2, R8 ;  /* 0x0000000800022202 */ /* 0x000fe20000000f00 */
[----:B------:R-:W-:-:S04]  /*d2a0*/  @P2 IMAD.X R7, RZ, RZ, R7, P0 ;  /* 0x000000ffff072224 */ /* 0x000fc800000e0607 */
        /* <DEDUP_REMOVED lines=11> */
.L_x_9319:
        /* <DEDUP_REMOVED lines=15> */
.L_x_9320:
[----:B------:R-:W-:Y:S02]  /*d450*/  IMAD.MOV.U32 R13, RZ, RZ, R0 ;  /* 0x000000ffff0d7224 */ /* 0x000fe400078e0000 */
[----:B------:R-:W-:-:S07]  /*d460*/  IMAD.MOV.U32 R5, RZ, RZ, R14 ;  /* 0x000000ffff057224 */ /* 0x000fce00078e000e */
[----:B------:R-:W-:Y:S05]  /*d470*/  WARPSYNC.COLLECTIVE R15, `(.L_x_9321) ;  /* 0x000000000f087348 */ /* 0x000fea0003c00000 */
[----:B------:R0:W1:Y:S02]  /*d480*/  SHFL.IDX P6, R14, R13, R12, R11 ;  /* 0x0000000c0d0e7389 */ /* 0x00006400000c000b */
[----:B01----:R-:W-:Y:S01]  /*d490*/  ENDCOLLECTIVE ;  /* 0x000000000000791b */ /* 0x003fe20003800000 */
.L_x_9321:
[----:B------:R-:W-:Y:S05]  /*d4a0*/  BRA `(.L_x_9322) ;  /* 0xffffffc000947947 */ /* 0x000fea000383ffff */
.L_x_9264:
[----:B------:R-:W-:Y:S01]  /*d4b0*/  IMAD.MOV.U32 R13, RZ, RZ, R5 ;  /* 0x000000ffff0d7224 */ /* 0x000fe200078e0005 */
[----:B------:R-:W-:Y:S01]  /*d4c0*/  MOV R12, RZ ;  /* 0x000000ff000c7202 */ /* 0x000fe20000000f00 */
[----:B------:R-:W-:Y:S01]  /*d4d0*/  IMAD.MOV.U32 R11, RZ, RZ, 0x181f ;  /* 0x0000181fff0b7424 */ /* 0x000fe200078e00ff */
[----:B------:R-:W0:Y:S01]  /*d4e0*/  S2R R20, SR_TID.X ;  /* 0x0000000000147919 */ /* 0x000e220000002100 */
[----:B------:R-:W-:Y:S01]  /*d4f0*/  IMAD.MOV.U32 R15, RZ, RZ, -0x1 ;  /* 0xffffffffff0f7424 */ /* 0x000fe200078e00ff */
[----:B------:R-:W-:Y:S01]  /*d500*/  LEA R8, R27, UR37, 0x1 ;  /* 0x000000251b087c11 */ /* 0x000fe2000f8e08ff */
[----:B------:R-:W-:Y:S01]  /*d510*/  IMAD.IADD R0, R36, 0x1, R0 ;  /* 0x0000000124007824 */ /* 0x000fe200078e0200 */
[----:B------:R-:W-:-:S07]  /*d520*/  LOP3.LUT R16, R16, 0xfffff7ff, RZ, 0xc0, !PT ;  /* 0xfffff7ff10107812 */ /* 0x000fce00078ec0ff */
[----:B01----:R-:W-:Y:S05]  /*d530*/  WARPSYNC.COLLECTIVE R15, `(.L_x_9323) ;  /* 0x000000000f087348 */ /* 0x003fea0003c00000 */
[----:B------:R2:W3:Y:S02]  /*d540*/  SHFL.IDX P6, R14, R13, R12, R11 ;  /* 0x0000000c0d0e7389 */ /* 0x0004e400000c000b */
[----:B0123--:R-:W-:Y:S01]  /*d550*/  ENDCOLLECTIVE ;  /* 0x000000000000791b */ /* 0x00ffe20003800000 */
.L_x_9323:
[C---:B------:R-:W-:Y:S01]  /*d560*/  VIADD R6, R0.reuse, 0x10 ;  /* 0x0000001000067836 */ /* 0x040fe20000000000 */
        /* <DEDUP_REMOVED lines=8> */
.L_x_9324:
[----:B------:R-:W-:-:S05]  /*d5f0*/  IMAD.SHL.U32 R20, R20, 0x8, RZ ;  /* 0x0000000814147824 */ /* 0x000fca00078e00ff */
[----:B------:R-:W-:Y:S01]  /*d600*/  LOP3.LUT R20, R20, 0x38, RZ, 0xc0, !PT ;  /* 0x0000003814147812 */ /* 0x000fe200078ec0ff */
[----:B------:R-:W-:-:S03]  /*d610*/  IMAD.MOV.U32 R13, RZ, RZ, R5 ;  /* 0x000000ffff0d7224 */ /* 0x000fc600078e0005 */
[----:B------:R-:W-:-:S05]  /*d620*/  @!P2 LEA R12, P0, R20, R14, 0x1 ;  /* 0x0000000e140ca211 */ /* 0x000fca00078008ff */
[----:B------:R-:W-:Y:S02]  /*d630*/  @!P2 IMAD.MOV.U32 R2, RZ, RZ, R12 ;  /* 0x000000ffff02a224 */ /* 0x000fe400078e000c */
[----:B------:R-:W-:Y:S02]  /*d640*/  IMAD.MOV.U32 R12, RZ, RZ, 0x1 ;  /* 0x00000001ff0c7424 */ /* 0x000fe400078e00ff */
[----:B------:R-:W-:-:S07]  /*d650*/  @!P2 IMAD.X R3, RZ, RZ, R3, P0 ;  /* 0x000000ffff03a224 */ /* 0x000fce00000e0603 */
[----:B------:R-:W-:Y:S05]  /*d660*/  WARPSYNC.COLLECTIVE R15, `(.L_x_9325) ;  /* 0x000000000f087348 */ /* 0x000fea0003c00000 */
[----:B------:R0:W1:Y:S02]  /*d670*/  SHFL.IDX P6, R14, R13, R12, R11 ;  /* 0x0000000c0d0e7389 */ /* 0x00006400000c000b */
[----:B01----:R-:W-:Y:S01]  /*d680*/  ENDCOLLECTIVE ;  /* 0x000000000000791b */ /* 0x003fe20003800000 */
.L_x_9325:
[----:B------:R-:W-:Y:S01]  /*d690*/  @!PT LDS RZ, [RZ] ;  /* 0x00000000fffff984 */ /* 0x000fe20000000800 */
[----:B------:R-:W-:Y:S01]  /*d6a0*/  @!PT LDS RZ, [RZ] ;  /* 0x00000000fffff984 */ /* 0x000fe20000000800 */
[----:B------:R-:W-:Y:S01]  /*d6b0*/  @!PT LDS RZ, [RZ] ;  /* 0x00000000fffff984 */ /* 0x000fe20000000800 */
[----:B------:R0:W-:Y:S01]  /*d6c0*/  @!P2 LDGSTS.E.BYPASS.LTC128B.128 [R8+0x18400], desc[UR48][R2.64], !P1 ;  /* 0x184000000208afae */ /* 0x0001e2000c901d70 */
[----:B------:R-:W-:Y:S01]  /*d6d0*/  ISETP.GE.AND P2, PT, R6, UR38, PT ;  /* 0x0000002606007c0c */ /* 0x000fe2000bf46270 */
[----:B------:R-:W-:Y:S02]  /*d6e0*/  VIADD R6, R0, 0x20 ;  /* 0x0000002000067836 */ /* 0x000fe40000000000 */
[----:B------:R-:W-:-:S10]  /*d6f0*/  IMAD.MOV.U32 R13, RZ, RZ, R4 ;  /* 0x000000ffff0d7224 */ /* 0x000fd400078e0004 */
[----:B------:R-:W-:-:S04]  /*d700*/  @P2 LOP3.LUT R16, R16, 0x400, RZ, 0xfc, !PT ;  /* 0x0000040010102812 */ /* 0x000fc800078efcff */
[----:B------:R-:W-:Y:S01]  /*d710*/  LOP3.LUT R16, R16, 0xfffffdff, RZ, 0xc0, !PT ;  /* 0xfffffdff10107812 */ /* 0x000fe200078ec0ff */
[----:B0-----:R-:W-:-:S07]  /*d720*/  IMAD.MOV.U32 R2, RZ, RZ, R14 ;  /* 0x000000ffff027224 */ /* 0x001fce00078e000e */
[----:B------:R-:W-:Y:S05]  /*d730*/  WARPSYNC.COLLECTIVE R15, `(.L_x_9326) ;  /* 0x000000000f087348 */ /* 0x000fea0003c00000 */
[----:B------:R0:W1:Y:S02]  /*d740*/  SHFL.IDX P6, R14, R13, R12, R11 ;  /* 0x0000000c0d0e7389 */ /* 0x00006400000c000b */
[----:B01----:R-:W-:Y:S01]  /*d750*/  ENDCOLLECTIVE ;  /* 0x000000000000791b */ /* 0x003fe20003800000 */
.L_x_9326:
[----:B------:R-:W-:Y:S02]  /*d760*/  IMAD.MOV.U32 R13, RZ, RZ, R5 ;  /* 0x000000ffff0d7224 */ /* 0x000fe400078e0005 */
[----:B------:R-:W-:Y:S02]  /*d770*/  IMAD.MOV.U32 R12, RZ, RZ, 0x2 ;  /* 0x00000002ff0c7424 */ /* 0x000fe400078e00ff */
[----:B------:R-:W-:-:S05]  /*d780*/  IMAD.MOV.U32 R10, RZ, RZ, R14 ;  /* 0x000000ffff0a7224 */ /* 0x000fca00078e000e */
[----:B------:R-:W-:-:S04]  /*d790*/  @!P2 LEA R10, P0, R20, R10, 0x1 ;  /* 0x0000000a140aa211 */ /* 0x000fc800078008ff */
[----:B------:R-:W-:Y:S01]  /*d7a0*/  @!P2 IADD3.X R11, RZ, R2, RZ, P0, !PT ;  /* 0x00000002ff0ba210 */ /* 0x000fe200007fe4ff */
[----:B------:R-:W-:Y:S01]  /*d7b0*/  @!P2 IMAD.MOV.U32 R2, RZ, RZ, R10 ;  /* 0x000000ffff02a224 */ /* 0x000fe200078e000a */
[----:B------:R-:W-:-:S03]  /*d7c0*/  LEA R10, R27, UR37, 0x1 ;  /* 0x000000251b0a7c11 */ /* 0x000fc6000f8e08ff */
[----:B------:R-:W-:Y:S02]  /*d7d0*/  @!P2 IMAD.MOV.U32 R3, RZ, RZ, R11 ;  /* 0x000000ffff03a224 */ /* 0x000fe400078e000b */
[----:B------:R-:W-:-:S03]  /*d7e0*/  IMAD.MOV.U32 R11, RZ, RZ, 0x181f ;  /* 0x0000181fff0b7424 */ /* 0x000fc600078e00ff */
[----:B------:R-:W-:Y:S01]  /*d7f0*/  @!PT LDS RZ, [RZ] ;  /* 0x00000000fffff984 */ /* 0x000fe20000000800 */
[----:B------:R-:W-:Y:S01]  /*d800*/  @!PT LDS RZ, [RZ] ;  /* 0x00000000fffff984 */ /* 0x000fe20000000800 */
[----:B------:R-:W-:Y:S01]  /*d810*/  @!PT LDS RZ, [RZ] ;  /* 0x00000000fffff984 */ /* 0x000fe20000000800 */
[----:B------:R0:W-:Y:S01]  /*d820*/  @!P2 LDGSTS.E.BYPASS.LTC128B.128 [R10+0x18c00], desc[UR48][R2.64], !P1 ;  /* 0x18c00000020aafae */ /* 0x0001e2000c901d70 */
[----:B------:R-:W-:Y:S01]  /*d830*/  ISETP.GE.AND P2, PT, R6, UR38, PT ;  /* 0x0000002606007c0c */ /* 0x000fe2000bf46270 */
[----:B------:R-:W-:-:S12]  /*d840*/  VIADD R6, R0, 0x30 ;  /* 0x0000003000067836 */ /* 0x000fd80000000000 */
[----:B0-----:R-:W-:Y:S05]  /*d850*/  WARPSYNC.COLLECTIVE R15, `(.L_x_9327) ;  /* 0x000000000f087348 */ /* 0x001fea0003c00000 */
[----:B------:R1:W2:Y:S02]  /*d860*/  SHFL.IDX P6, R14, R13, R12, R11 ;  /* 0x0000000c0d0e7389 */ /* 0x0002a400000c000b */
[----:B012---:R-:W-:Y:S01]  /*d870*/  ENDCOLLECTIVE ;  /* 0x000000000000791b */ /* 0x007fe20003800000 */
.L_x_9327:
[----:B------:R-:W-:Y:S01]  /*d880*/  @P2 LOP3.LUT R16, R16, 0x200, RZ, 0xfc, !PT ;  /* 0x0000020010102812 */ /* 0x000fe200078efcff */
[----:B------:R-:W-:-:S03]  /*d890*/  IMAD.MOV.U32 R13, RZ, RZ, R4 ;  /* 0x000000ffff0d7224 */ /* 0x000fc600078e0004 */
[----:B------:R-:W-:Y:S01]  /*d8a0*/  LOP3.LUT R16, R16, 0xfffffeff, RZ, 0xc0, !PT ;  /* 0xfffffeff10107812 */ /* 0x000fe200078ec0ff */
[----:B------:R-:W-:-:S07]  /*d8b0*/  IMAD.MOV.U32 R8, RZ, RZ, R14 ;  /* 0x000000ffff087224 */ /* 0x000fce00078e000e */
[----:B------:R-:W-:Y:S05]  /*d8c0*/  WARPSYNC.COLLECTIVE R15, `(.L_x_9328) ;  /* 0x000000000f087348 */ /* 0x000fea0003c00000 */
[----:B------:R0:W1:Y:S02]  /*d8d0*/  SHFL.IDX P6, R14, R13, R12, R11 ;  /* 0x0000000c0d0e7389 */ /* 0x00006400000c000b */
[----:B01----:R-:W-:Y:S01]  /*d8e0*/  ENDCOLLECTIVE ;  /* 0x000000000000791b */ /* 0x003fe20003800000 */
.L_x_9328:
[----:B------:R-:W-:Y:S01]  /*d8f0*/  IMAD.MOV.U32 R13, RZ, RZ, R5 ;  /* 0x000000ffff0d7224 */ /* 0x000fe200078e0005 */
[----:B------:R-:W-:Y:S01]  /*d900*/  MOV R12, 0x3 ;  /* 0x00000003000c7802 */ /* 0x000fe20000000f00 */
[----:B------:R-:W-:-:S07]  /*d910*/  IMAD.MOV.U32 R9, RZ, RZ, R14 ;  /* 0x000000ffff097224 */ /* 0x000fce00078e000e */
[----:B------:R-:W-:Y:S05]  /*d920*/  WARPSYNC.COLLECTIVE R15, `(.L_x_9329) ;  /* 0x000000000f087348 */ /* 0x000fea0003c00000 */
[----:B------:R0:W1:Y:S02]  /*d930*/  SHFL.IDX P6, R14, R13, R12, R11 ;  /* 0x0000000c0d0e7389 */ /* 0x00006400000c000b */
[----:B01----:R-:W-:Y:S01]  /*d940*/  ENDCOLLECTIVE ;  /* 0x000000000000791b */ /* 0x003fe20003800000 */
.L_x_9329:
[----:B------:R-:W-:-:S05]  /*d950*/  @!P2 LEA R9, P0, R20, R9, 0x1 ;  /* 0x000000091409a211 */ /* 0x000fca00078008ff */
[----:B------:R-:W-:Y:S02]  /*d960*/  @!P2 IMAD.X R8, RZ, RZ, R8, P0 ;  /* 0x000000ffff08a224 */ /* 0x000fe400000e0608 */
[----:B------:R-:W-:Y:S02]  /*d970*/  @!P2 IMAD.MOV.U32 R2, RZ, RZ, R9 ;  /* 0x000000ffff02a224 */ /* 0x000fe400078e0009 */
[----:B------:R-:W-:Y:S02]  /*d980*/  @!P2 IMAD.MOV.U32 R3, RZ, RZ, R8 ;  /* 0x000000ffff03a224 */ /* 0x000fe400078e0008 */
[----:B------:R-:W0:Y:S01]  /*d990*/  S2R R8, SR_TID.X ;  /* 0x0000000000087919 */ /* 0x000e220000002100 */
[----:B------:R-:W-:Y:S02]  /*d9a0*/  IMAD.MOV.U32 R13, RZ, RZ, R4 ;  /* 0x000000ffff0d7224 */ /* 0x000fe400078e0004 */
[----:B------:R-:W-:Y:S01]  /*d9b0*/  @!PT LDS RZ, [RZ] ;  /* 0x00000000fffff984 */ /* 0x000fe20000000800 */
[----:B------:R-:W-:Y:S01]  /*d9c0*/  @!PT LDS RZ, [RZ] ;  /* 0x00000000fffff984 */ /* 0x000fe20000000800 */
[----:B------:R-:W-:Y:S01]  /*d9d0*/  @!PT LDS RZ, [RZ] ;  /* 0x00000000fffff984 */ /* 0x000fe20000000800 */
[----:B------:R1:W-:Y:S01]  /*d9e0*/  @!P2 LDGSTS.E.BYPASS.LTC128B.128 [R10+0x19400], desc[UR48][R2.64], !P1 ;  /* 0x19400000020aafae */ /* 0x0003e2000c901d70 */
[----:B------:R-:W-:Y:S01]  /*d9f0*/  ISETP.GE.AND P2, PT, R6, UR38, PT ;  /* 0x0000002606007c0c */ /* 0x000fe2000bf46270 */
[----:B------:R-:W-:-:S12]  /*da00*/  IMAD.MOV.U32 R6, RZ, RZ, R14 ;  /* 0x000000ffff067224 */ /* 0x000fd800078e000e */
[----:B01----:R-:W-:Y:S05]  /*da10*/  WARPSYNC.COLLECTIVE R15, `(.L_x_9330) ;  /* 0x000000000f087348 */ /* 0x003fea0003c00000 */
[----:B------:R2:W3:Y:S02]  /*da20*/  SHFL.IDX P6, R14, R13, R12, R11 ;  /* 0x0000000c0d0e7389 */ /* 0x0004e400000c000b */
[----:B0123--:R-:W-:Y:S01]  /*da30*/  ENDCOLLECTIVE ;  /* 0x000000000000791b */ /* 0x00ffe20003800000 */
.L_x_9330:
[----:B------:R-:W-:-:S04]  /*da40*/  @P2 LOP3.LUT R16, R16, 0x100, RZ, 0xfc, !PT ;  /* 0x0000010010102812 */ /* 0x000fc800078efcff */
[----:B------:R-:W-:Y:S01]  /*da50*/  LOP3.LUT R16, R16, 0xffffff7f, RZ, 0xc0, !PT ;  /* 0xffffff7f10107812 */ /* 0x000fe200078ec0ff */
        /* <DEDUP_REMOVED lines=8> */
.L_x_9331:
        /* <DEDUP_REMOVED lines=9> */
[----:B------:R0:W-:Y:S04]  /*db70*/  @!P2 LDGSTS.E.BYPASS.LTC128B.128 [R10+0x19c00], desc[UR48][R2.64], !P1 ;  /* 0x19c00000020aafae */ /* 0x0001e8000c901d70 */
[----:B------:R-:W-:Y:S01]  /*db80*/  ISETP.GE.AND P2, PT, R6, UR38, PT ;  /* 0x0000002606007c0c */ /* 0x000fe2000bf46270 */
[----:B------:R-:W-:-:S02]  /*db90*/  VIADD R6, R0, 0x50 ;  /* 0x0000005000067836 */ /* 0x000fc40000000000 */
[----:B0-----:R-:W-:-:S10]  /*dba0*/  IMAD.MOV.U32 R2, RZ, RZ, R14 ;  /* 0x000000ffff027224 */ /* 0x001fd400078e000e */
[----:B------:R-:W-:Y:S05]  /*dbb0*/  WARPSYNC.COLLECTIVE R15, `(.L_x_9332) ;  /* 0x000000000f087348 */ /* 0x000fea0003c00000 */
[----:B------:R0:W1:Y:S02]  /*dbc0*/  SHFL.IDX P6, R14, R13, R12, R11 ;  /* 0x0000000c0d0e7389 */ /* 0x00006400000c000b */
[----:B01----:R-:W-:Y:S01]  /*dbd0*/  ENDCOLLECTIVE ;  /* 0x000000000000791b */ /* 0x003fe20003800000 */
.L_x_9332:
[----:B------:R-:W-:-:S04]  /*dbe0*/  @P2 LOP3.LUT R16, R16, 0x80, RZ, 0xfc, !PT ;  /* 0x0000008010102812 */ /* 0x000fc800078efcff */
[----:B------:R-:W-:Y:S01]  /*dbf0*/  LOP3.LUT R16, R16, 0xffffffbf, RZ, 0xc0, !PT ;  /* 0xffffffbf10107812 */ /* 0x000fe200078ec0ff */
[----:B------:R-:W-:Y:S01]  /*dc00*/  IMAD.MOV.U32 R12, RZ, RZ, 0x5 ;  /* 0x00000005ff0c7424 */ /* 0x000fe200078e00ff */
        /* <DEDUP_REMOVED lines=8> */
[----:B------:R0:W-:Y:S01]  /*dc90*/  @!P2 LDGSTS.E.BYPASS.LTC128B.128 [R10+0x1a400], desc[UR48][R2.64], !P1 ;  /* 0x1a400000020aafae */ /* 0x0001e2000c901d70 */
[----:B------:R-:W-:-:S13]  /*dca0*/  ISETP.GE.AND P2, PT, R6, UR38, PT ;  /* 0x0000002606007c0c */ /* 0x000fda000bf46270 */
[----:B0-----:R-:W-:Y:S05]  /*dcb0*/  WARPSYNC.COLLECTIVE R15, `(.L_x_9333) ;  /* 0x000000000f087348 */ /* 0x001fea0003c00000 */
[----:B------:R1:W2:Y:S02]  /*dcc0*/  SHFL.IDX P6, R14, R13, R12, R11 ;  /* 0x0000000c0d0e7389 */ /* 0x0002a400000c000b */
[----:B012---:R-:W-:Y:S01]  /*dcd0*/  ENDCOLLECTIVE ;  /* 0x000000000000791b */ /* 0x007fe20003800000 */
.L_x_9333:
[----:B------:R-:W-:Y:S01]  /*dce0*/  @P2 LOP3.LUT R16, R16, 0x40, RZ, 0xfc, !PT ;  /* 0x0000004010102812 */ /* 0x000fe200078efcff */
[----:B------:R-:W-:-:S03]  /*dcf0*/  IMAD.MOV.U32 R13, RZ, RZ, R4 ;  /* 0x000000ffff0d7224 */ /* 0x000fc600078e0004 */
[----:B------:R-:W-:Y:S01]  /*dd00*/  LOP3.LUT R16, R16, 0xffffffdf, RZ, 0xc0, !PT ;  /* 0xffffffdf10107812 */ /* 0x000fe200078ec0ff */
[----:B------:R-:W-:-:S07]  /*dd10*/  IMAD.MOV.U32 R2, RZ, RZ, R14 ;  /* 0x000000ffff027224 */ /* 0x000fce00078e000e */
[----:B------:R-:W-:Y:S05]  /*dd20*/  WARPSYNC.COLLECTIVE R15, `(.L_x_9334) ;  /* 0x000000000f087348 */ /* 0x000fea0003c00000 */
[----:B------:R0:W1:Y:S02]  /*dd30*/  SHFL.IDX P6, R14, R13, R12, R11 ;  /* 0x0000000c0d0e7389 */ /* 0x00006400000c000b */
[----:B01----:R-:W-:Y:S01]  /*dd40*/  ENDCOLLECTIVE ;  /* 0x000000000000791b */ /* 0x003fe20003800000 */
.L_x_9334:
[----:B------:R-:W-:Y:S02]  /*dd50*/  IMAD.MOV.U32 R13, RZ, RZ, R5 ;  /* 0x000000ffff0d7224 */ /* 0x000fe400078e0005 */
[----:B------:R-:W-:Y:S02]  /*dd60*/  IMAD.MOV.U32 R12, RZ, RZ, 0x6 ;  /* 0x00000006ff0c7424 */ /* 0x000fe400078e00ff */
[----:B------:R-:W-:-:S07]  /*dd70*/  IMAD.MOV.U32 R21, RZ, RZ, R14 ;  /* 0x000000ffff157224 */ /* 0x000fce00078e000e */
[----:B------:R-:W-:Y:S05]  /*dd80*/  WARPSYNC.COLLECTIVE R15, `(.L_x_9335) ;  /* 0x000000000f087348 */ /* 0x000fea0003c00000 */
[----:B------:R0:W1:Y:S02]  /*dd90*/  SHFL.IDX P6, R14, R13, R12, R11 ;  /* 0x0000000c0d0e7389 */ /* 0x00006400000c000b */
[----:B01----:R-:W-:Y:S01]  /*dda0*/  ENDCOLLECTIVE ;  /* 0x000000000000791b */ /* 0x003fe20003800000 */
.L_x_9335:
        /* <DEDUP_REMOVED lines=8> */
[----:B------:R0:W-:Y:S02]  /*de30*/  @!P2 LDGSTS.E.BYPASS.LTC128B.128 [R10+0x1ac00], desc[UR48][R2.64], !P1 ;  /* 0x1ac00000020aafae */ /* 0x0001e4000c901d70 */
[----:B0-----:R-:W-:Y:S01]  /*de40*/  IMAD.MOV.U32 R2, RZ, RZ, R14 ;  /* 0x000000ffff027224 */ /* 0x001fe200078e000e */
[----:B------:R-:W-:-:S07]  /*de50*/  IADD3 R3, R0, 0x60, RZ ;  /* 0x0000006000037810 */ /* 0x000fce0007ffe0ff */
[----:B------:R-:W-:Y:S05]  /*de60*/  WARPSYNC.COLLECTIVE R15, `(.L_x_9336) ;  /* 0x000000000f087348 */ /* 0x000fea0003c00000 */
[----:B------:R0:W1:Y:S02]  /*de70*/  SHFL.IDX P6, R14, R13, R12, R11 ;  /* 0x0000000c0d0e7389 */ /* 0x00006400000c000b */
[----:B01----:R-:W-:Y:S01]  /*de80*/  ENDCOLLECTIVE ;  /* 0x000000000000791b */ /* 0x003fe20003800000 */
.L_x_9336:
[----:B------:R-:W-:Y:S01]  /*de90*/  ISETP.GE.AND P2, PT, R3, UR38, PT ;  /* 0x0000002603007c0c */ /* 0x000fe2000bf46270 */
[----:B------:R-:W-:Y:S02]  /*dea0*/  IMAD.MOV.U32 R13, RZ, RZ, R5 ;  /* 0x000000ffff0d7224 */ /* 0x000fe400078e0005 */
[----:B------:R-:W-:-:S10]  /*deb0*/  IMAD.MOV.U32 R12, RZ, RZ, 0x7 ;  /* 0x00000007ff0c7424 */ /* 0x000fd400078e00ff */
[----:B------:R-:W-:Y:S01]  /*dec0*/  @P2 LOP3.LUT R16, R16, 0x20, RZ, 0xfc, !PT ;  /* 0x0000002010102812 */ /* 0x000fe200078efcff */
[----:B------:R-:W-:-:S05]  /*ded0*/  IMAD.MOV.U32 R15, RZ, RZ, R14 ;  /* 0x000000ffff0f7224 */ /* 0x000fca00078e000e */
[----:B------:R-:W-:-:S05]  /*dee0*/  @!P2 LEA R6, P0, R8, R15, 0x1 ;  /* 0x0000000f0806a211 */ /* 0x000fca00078008ff */
[----:B------:R-:W-:Y:S02]  /*def0*/  @!P2 IMAD.X R15, RZ, RZ, R2, P0 ;  /* 0x000000ffff0fa224 */ /* 0x000fe400000e0602 */
[----:B------:R-:W-:Y:S02]  /*df00*/  @!P2 IMAD.MOV.U32 R2, RZ, RZ, R6 ;  /* 0x000000ffff02a224 */ /* 0x000fe400078e0006 */
[----:B------:R-:W-:Y:S02]  /*df10*/  @!P2 IMAD.MOV.U32 R3, RZ, RZ, R15 ;  /* 0x000000ffff03a224 */ /* 0x000fe400078e000f */
[----:B------:R-:W-:-:S03]  /*df20*/  IMAD.MOV.U32 R15, RZ, RZ, -0x1 ;  /* 0xffffffffff0f7424 */ /* 0x000fc600078e00ff */
[----:B------:R-:W-:Y:S01]  /*df30*/  @!PT LDS RZ, [RZ] ;  /* 0x00000000fffff984 */ /* 0x000fe20000000800 */
[----:B------:R-:W-:Y:S01]  /*df40*/  @!PT LDS RZ, [RZ] ;  /* 0x00000000fffff984 */ /* 0x000fe20000000800 */
[----:B------:R-:W-:Y:S01]  /*df50*/  @!PT LDS RZ, [RZ] ;  /* 0x00000000fffff984 */ /* 0x000fe20000000800 */
[----:B------:R0:W-:Y:S04]  /*df60*/  @!P2 LDGSTS.E.BYPASS.LTC128B.128 [R10+0x1b400], desc[UR48][R2.64], !P1 ;  /* 0x1b400000020aafae */ /* 0x0001e8000c901d70 */
[----:B0-----:R-:W-:Y:S05]  /*df70*/  WARPSYNC.COLLECTIVE R15, `(.L_x_9337) ;  /* 0x000000000f087348 */ /* 0x001fea0003c00000 */
[----:B------:R1:W2:Y:S02]  /*df80*/  SHFL.IDX P6, R14, R13, R12, R11 ;  /* 0x0000000c0d0e7389 */ /* 0x0002a400000c000b */
[----:B012---:R-:W-:Y:S01]  /*df90*/  ENDCOLLECTIVE ;  /* 0x000000000000791b */ /* 0x007fe20003800000 */
.L_x_9337:
[----:B------:R-:W-:Y:S02]  /*dfa0*/  IMAD.MOV.U32 R13, RZ, RZ, R4 ;  /* 0x000000ffff0d7224 */ /* 0x000fe400078e0004 */
[----:B------:R-:W-:-:S07]  /*dfb0*/  IMAD.MOV.U32 R5, RZ, RZ, R14 ;  /* 0x000000ffff057224 */ /* 0x000fce00078e000e */
[----:B------:R-:W-:Y:S05]  /*dfc0*/  WARPSYNC.COLLECTIVE R15, `(.L_x_9338) ;  /* 0x000000000f087348 */ /* 0x000fea0003c00000 */
[----:B------:R0:W1:Y:S02]  /*dfd0*/  SHFL.IDX P6, R14, R13, R12, R11 ;  /* 0x0000000c0d0e7389 */ /* 0x00006400000c000b */
[----:B01----:R-:W-:Y:S01]  /*dfe0*/  ENDCOLLECTIVE ;  /* 0x000000000000791b */ /* 0x003fe20003800000 */
.L_x_9338:
[----:B------:R-:W-:Y:S05]  /*dff0*/  BRA `(.L_x_9339) ;  /* 0xffffffc000887947 */ /* 0x000fea000383ffff */
.L_x_9266:
        /* <DEDUP_REMOVED lines=8> */
.L_x_9341:
[----:B------:R-:W-:Y:S05]  /*e080*/  BSYNC B0 ;  /* 0x0000000000007941 */ /* 0x000fea0003800000 */
.L_x_9340:
[----:B------:R-:W-:Y:S01]  /*e090*/  IMAD.MOV.U32 R13, RZ, RZ, R0 ;  /* 0x000000ffff0d7224 */ /* 0x000fe200078e0000 */
[----:B------:R-:W-:Y:S01]  /*e0a0*/  MOV R12, RZ ;  /* 0x000000ff000c7202 */ /* 0x000fe20000000f00 */
[----:B------:R-:W-:Y:S01]  /*e0b0*/  IMAD.MOV.U32 R11, RZ, RZ, 0x181f ;  /* 0x0000181fff0b7424 */ /* 0x000fe200078e00ff */
[----:B------:R-:W-:Y:S01]  /*e0c0*/  LOP3.LUT P2, RZ, R16, 0x800, RZ, 0xc0, !PT ;  /* 0x0000080010ff7812 */ /* 0x000fe2000784c0ff */
[----:B------:R-:W-:Y:S02]  /*e0d0*/  IMAD.MOV.U32 R15, RZ, RZ, -0x1 ;  /* 0xffffffffff0f7424 */ /* 0x000fe400078e00ff */
[----:B------:R-:W-:-:S10]  /*e0e0*/  IMAD.MOV.U32 R2, RZ, RZ, R14 ;  /* 0x000000ffff027224 */ /* 0x000fd400078e000e */
[----:B------:R-:W-:Y:S05]  /*e0f0*/  WARPSYNC.COLLECTIVE R15, `(.L_x_9342) ;  /* 0x000000000f087348 */ /* 0x000fea0003c00000 */
[----:B------:R0:W1:Y:S02]  /*e100*/  SHFL.IDX P6, R14, R13, R12, R11 ;  /* 0x0000000c0d0e7389 */ /* 0x00006400000c000b */
[----:B01----:R-:W-:Y:S01]  /*e110*/  ENDCOLLECTIVE ;  /* 0x000000000000791b */ /* 0x003fe20003800000 */
.L_x_9342:
        /* <DEDUP_REMOVED lines=8> */
.L_x_9343:
[----:B------:R-:W-:Y:S01]  /*e1a0*/  @!PT LDS RZ, [RZ] ;  /* 0x00000000fffff984 */ /* 0x000fe20000000800 */
[----:B------:R-:W-:Y:S01]  /*e1b0*/  @!PT LDS RZ, [RZ] ;  /* 0x00000000fffff984 */ /* 0x000fe20000000800 */
[----:B------:R-:W-:Y:S01]  /*e1c0*/  @!PT LDS RZ, [RZ] ;  /* 0x00000000fffff984 */ /* 0x000fe20000000800 */
[----:B------:R0:W-:Y:S04]  /*e1d0*/  @!P2 LDGSTS.E.BYPASS.LTC128B.128 [R20+0x22400], desc[UR48][R2.64], !P5 ;  /* 0x224000000214afae */ /* 0x0001e8000e901d70 */
[----:B------:R0:W-:Y:S04]  /*e1e0*/  @!P2 LDGSTS.E.BYPASS.LTC128B.128 [R20+0x26400], desc[UR48][R2.64+0x80], !P4 ;  /* 0x264000800214afae */ /* 0x0001e8000e101d70 */
[----:B------:R0:W-:Y:S01]  /*e1f0*/  @!P2 LDGSTS.E.BYPASS.LTC128B.128 [R20+0x2a400], desc[UR48][R2.64+0x100], !P3 ;  /* 0x2a4001000214afae */ /* 0x0001e2000d901d70 */
[----:B------:R-:W-:-:S03]  /*e200*/  IMAD.MOV.U32 R13, RZ, RZ, R0 ;  /* 0x000000ffff0d7224 */ /* 0x000fc600078e0000 */
[----:B------:R0:W-:Y:S01]  /*e210*/  @!P2 LDGSTS.E.BYPASS.LTC128B.128 [R20+0x2e400], desc[UR48][R2.64+0x180], !P1 ;  /* 0x2e4001800214afae */ /* 0x0001e2000c901d70 */
[----:B------:R-:W-:Y:S01]  /*e220*/  LOP3.LUT P2, RZ, R16, 0x200, RZ, 0xc0, !PT ;  /* 0x0000020010ff7812 */ /* 0x000fe2000784c0ff */
[----:B------:R-:W-:-:S12]  /*e230*/  IMAD.MOV.U32 R5, RZ, RZ, R14 ;  /* 0x000000ffff057224 */ /* 0x000fd800078e000e */
[----:B0-----:R-:W-:Y:S05]  /*e240*/  WARPSYNC.COLLECTIVE R15, `(.L_x_9344) ;  /* 0x000000000f087348 */ /* 0x001fea0003c00000 */
[----:B------:R1:W2:Y:S02]  /*e250*/  SHFL.IDX P6, R14, R13, R12, R11 ;  /* 0x0000000c0d0e7389 */ /* 0x0002a400000c000b */
[----:B012---:R-:W-:Y:S01]  /*e260*/  ENDCOLLECTIVE ;  /* 0x000000000000791b */ /* 0x007fe20003800000 */
.L_x_9344:
[----:B------:R-:W-:Y:S02]  /*e270*/  IMAD.MOV.U32 R13, RZ, RZ, R4 ;  /* 0x000000ffff0d7224 */ /* 0x000fe400078e0004 */
[----:B------:R-:W-:Y:S01]  /*e280*/  IMAD.MOV.U32 R12, RZ, RZ, 0x2 ;  /* 0x00000002ff0c7424 */ /* 0x000fe200078e00ff */
[----:B------:R-:W-:-:S13]  /*e290*/  LOP3.LUT P6, RZ, R16, 0x400, RZ, 0xc0, !PT ;  /* 0x0000040010ff7812 */ /* 0x000fda00078cc0ff */
[----:B------:R-:W-:-:S05]  /*e2a0*/  @!P6 LEA R14, P0, R21, R14, 0x1 ;  /* 0x0000000e150ee211 */ /* 0x000fca00078008ff */
[----:B------:R-:W-:Y:S02]  /*e2b0*/  @!P6 IMAD.X R5, RZ, RZ, R5, P0 ;  /* 0x000000ffff05e224 */ /* 0x000fe400000e0605 */
[----:B------:R-:W-:Y:S02]  /*e2c0*/  @!P6 IMAD.MOV.U32 R2, RZ, RZ, R14 ;  /* 0x000000ffff02e224 */ /* 0x000fe400078e000e */
[----:B------:R-:W-:-:S05]  /*e2d0*/  @!P6 IMAD.MOV.U32 R3, RZ, RZ, R5 ;  /* 0x000000ffff03e224 */ /* 0x000fca00078e0005 */
[----:B------:R-:W-:Y:S01]  /*e2e0*/  @!PT LDS RZ, [RZ] ;  /* 0x00000000fffff984 */ /* 0x000fe20000000800 */
[----:B------:R-:W-:Y:S01]  /*e2f0*/  @!PT LDS RZ, [RZ] ;  /* 0x00000000fffff984 */ /* 0x000fe20000000800 */
[----:B------:R-:W-:Y:S01]  /*e300*/  @!PT LDS RZ, [RZ] ;  /* 0x00000000fffff984 */ /* 0x000fe20000000800 */
[----:B------:R0:W-:Y:S04]  /*e310*/  @!P6 LDGSTS.E.BYPASS.LTC128B.128 [R20+0x22c00], desc[UR48][R2.64], !P5 ;  /* 0x22c000000214efae */ /* 0x0001e8000e901d70 */
[----:B------:R0:W-:Y:S04]  /*e320*/  @!P6 LDGSTS.E.BYPASS.LTC128B.128 [R20+0x26c00], desc[UR48][R2.64+0x80], !P4 ;  /* 0x26c000800214efae */ /* 0x0001e8000e101d70 */
[----:B------:R0:W-:Y:S04]  /*e330*/  @!P6 LDGSTS.E.BYPASS.LTC128B.128 [R20+0x2ac00], desc[UR48][R2.64+0x100], !P3 ;  /* 0x2ac001000214efae */ /* 0x0001e8000d901d70 */
[----:B------:R0:W-:Y:S02]  /*e340*/  @!P6 LDGSTS.E.BYPASS.LTC128B.128 [R20+0x2ec00], desc[UR48][R2.64+0x180], !P1 ;  /* 0x2ec001800214efae */ /* 0x0001e4000c901d70 */
[----:B0-----:R-:W-:Y:S05]  /*e350*/  WARPSYNC.COLLECTIVE R15, `(.L_x_9345) ;  /* 0x000000000f087348 */ /* 0x001fea0003c00000 */
[----:B------:R1:W2:Y:S02]  /*e360*/  SHFL.IDX P6, R14, R13, R12, R11 ;  /* 0x0000000c0d0e7389 */ /* 0x0002a400000c000b */
[----:B012---:R-:W-:Y:S01]  /*e370*/  ENDCOLLECTIVE ;  /* 0x000000000000791b */ /* 0x007fe20003800000 */
.L_x_9345:
[----:B------:R-:W-:Y:S01]  /*e380*/  MOV R13, R0 ;  /* 0x00000000000d7202 */ /* 0x000fe20000000f00 */
[----:B------:R-:W-:-:S07]  /*e390*/  IMAD.MOV.U32 R5, RZ, RZ, R14 ;  /* 0x000000ffff057224 */ /* 0x000fce00078e000e */
[----:B------:R-:W-:Y:S05]  /*e3a0*/  WARPSYNC.COLLECTIVE R15, `(.L_x_9346) ;  /* 0x000000000f087348 */ /* 0x000fea0003c00000 */
[----:B------:R0:W1:Y:S02]  /*e3b0*/  SHFL.IDX P6, R14, R13, R12, R11 ;  /* 0x0000000c0d0e7389 */ /* 0x00006400000c000b */
[----:B01----:R-:W-:Y:S01]  /*e3c0*/  ENDCOLLECTIVE ;  /* 0x000000000000791b */ /* 0x003fe20003800000 */
.L_x_9346:
[----:B------:R-:W-:Y:S02]  /*e3d0*/  IMAD.MOV.U32 R13, RZ, RZ, R4 ;  /* 0x000000ffff0d7224 */ /* 0x000fe400078e0004 */
[----:B------:R-:W-:Y:S01]  /*e3e0*/  IMAD.MOV.U32 R12, RZ, RZ, 0x3 ;  /* 0x00000003ff0c7424 */ /* 0x000fe200078e00ff */
[----:B------:R-:W-:-:S05]  /*e3f0*/  @!P2 LEA R14, P0, R21, R14, 0x1 ;  /* 0x0000000e150ea211 */ /* 0x000fca00078008ff */
[----:B------:R-:W-:-:S08]  /*e400*/  @!P2 IMAD.MOV.U32 R2, RZ, RZ, R14 ;  /* 0x000000ffff02a224 */ /* 0x000fd000078e000e */
[----:B------:R-:W-:Y:S05]  /*e410*/  WARPSYNC.COLLECTIVE R15, `(.L_x_9347) ;  /* 0x000000000f087348 */ /* 0x000fea0003c00000 */
[----:B------:R0:W1:Y:S02]  /*e420*/  SHFL.IDX P6, R14, R13, R12, R11 ;  /* 0x0000000c0d0e7389 */ /* 0x00006400000c000b */
[----:B01----:R-:W-:Y:S01]  /*e430*/  ENDCOLLECTIVE ;  /* 0x000000000000791b */ /* 0x003fe20003800000 */
.L_x_9347:
        /* <DEDUP_REMOVED lines=8> */
[----:B------:R0:W-:Y:S04]  /*e4c0*/  @!P2 LDGSTS.E.BYPASS.LTC128B.128 [R20+0x2b400], desc[UR48][R2.64+0x100], !P3 ;  /* 0x2b4001000214afae */ /* 0x0001e8000d901d70 */
[----:B------:R0:W-:Y:S01]  /*e4d0*/  @!P2 LDGSTS.E.BYPASS.LTC128B.128 [R20+0x2f400], desc[UR48][R2.64+0x180], !P1 ;  /* 0x2f4001800214afae */ /* 0x0001e2000c901d70 */
[----:B------:R-:W-:Y:S01]  /*e4e0*/  IMAD.MOV.U32 R5, RZ, RZ, R14 ;  /* 0x000000ffff057224 */ /* 0x000fe200078e000e */
[----:B------:R-:W-:-:S13]  /*e4f0*/  LOP3.LUT P2, RZ, R16, 0x80, RZ, 0xc0, !PT ;  /* 0x0000008010ff7812 */ /* 0x000fda000784c0ff */
[----:B0-----:R-:W-:Y:S05]  /*e500*/  WARPSYNC.COLLECTIVE R15, `(.L_x_9348) ;  /* 0x000000000f087348 */ /* 0x001fea0003c00000 */
[----:B------:R1:W2:Y:S02]  /*e510*/  SHFL.IDX P6, R14, R13, R12, R11 ;  /* 0x0000000c0d0e7389 */ /* 0x0002a400000c000b */
[----:B012---:R-:W-:Y:S01]  /*e520*/  ENDCOLLECTIVE ;  /* 0x000000000000791b */ /* 0x007fe20003800000 */
.L_x_9348:
        /* <DEDUP_REMOVED lines=17> */
.L_x_9349:
[----:B------:R-:W-:Y:S02]  /*e640*/  IMAD.MOV.U32 R13, RZ, RZ, R0 ;  /* 0x000000ffff0d7224 */ /* 0x000fe400078e0000 */
[----:B------:R-:W-:-:S07]  /*e650*/  IMAD.MOV.U32 R5, RZ, RZ, R14 ;  /* 0x000000ffff057224 */ /* 0x000fce00078e000e */
[----:B------:R-:W-:Y:S05]  /*e660*/  WARPSYNC.COLLECTIVE R15, `(.L_x_9350) ;  /* 0x000000000f087348 */ /* 0x000fea0003c00000 */
[----:B------:R0:W1:Y:S02]  /*e670*/  SHFL.IDX P6, R14, R13, R12, R11 ;  /* 0x0000000c0d0e7389 */ /* 0x00006400000c000b */
[----:B01----:R-:W-:Y:S01]  /*e680*/  ENDCOLLECTIVE ;  /* 0x000000000000791b */ /* 0x003fe20003800000 */
.L_x_9350:
        /* <DEDUP_REMOVED lines=8> */
.L_x_9351:
[----:B------:R-:W-:-:S05]  /*e710*/  @!P2 IMAD.MOV.U32 R3, RZ, RZ, R5 ;  /* 0x000000ffff03a224 */ /* 0x000fca00078e0005 */
[----:B------:R-:W-:Y:S01]  /*e720*/  @!PT LDS RZ, [RZ] ;  /* 0x00000000fffff984 */ /* 0x000fe20000000800 */
[----:B------:R-:W-:Y:S01]  /*e730*/  @!PT LDS RZ, [RZ] ;  /* 0x00000000fffff984 */ /* 0x000fe20000000800 */
[----:B------:R-:W-:Y:S01]  /*e740*/  @!PT LDS RZ, [RZ] ;  /* 0x00000000fffff984 */ /* 0x000fe20000000800 */
[----:B------:R0:W-:Y:S04]  /*e750*/  @!P2 LDGSTS.E.BYPASS.LTC128B.128 [R20+0x24400], desc[UR48][R2.64], !P5 ;  /* 0x244000000214afae */ /* 0x0001e8000e901d70 */
[----:B------:R0:W-:Y:S01]  /*e760*/  @!P2 LDGSTS.E.BYPASS.LTC128B.128 [R20+0x28400], desc[UR48][R2.64+0x80], !P4 ;  /* 0x284000800214afae */ /* 0x0001e2000e101d70 */
[----:B------:R-:W-:-:S03]  /*e770*/  IMAD.MOV.U32 R13, RZ, RZ, R0 ;  /* 0x000000ffff0d7224 */ /* 0x000fc600078e0000 */
[----:B------:R0:W-:Y:S04]  /*e780*/  @!P2 LDGSTS.E.BYPASS.LTC128B.128 [R20+0x2c400], desc[UR48][R2.64+0x100], !P3 ;  /* 0x2c4001000214afae */ /* 0x0001e8000d901d70 */
[----:B------:R0:W-:Y:S01]  /*e790*/  @!P2 LDGSTS.E.BYPASS.LTC128B.128 [R20+0x30400], desc[UR48][R2.64+0x180], !P1 ;  /* 0x304001800214afae */ /* 0x0001e2000c901d70 */
[----:B------:R-:W-:Y:S01]  /*e7a0*/  LOP3.LUT P2, RZ, R16, 0x20, RZ, 0xc0, !PT ;  /* 0x0000002010ff7812 */ /* 0x000fe2000784c0ff */
[----:B------:R-:W-:-:S12]  /*e7b0*/  IMAD.MOV.U32 R5, RZ, RZ, R14 ;  /* 0x000000ffff057224 */ /* 0x000fd800078e000e */
[----:B0-----:R-:W-:Y:S05]  /*e7c0*/  WARPSYNC.COLLECTIVE R15, `(.L_x_9352) ;  /* 0x000000000f087348 */ /* 0x001fea0003c00000 */
[----:B------:R1:W2:Y:S02]  /*e7d0*/  SHFL.IDX P6, R14, R13, R12, R11 ;  /* 0x0000000c0d0e7389 */ /* 0x0002a400000c000b */
[----:B012---:R-:W-:Y:S01]  /*e7e0*/  ENDCOLLECTIVE ;  /* 0x000000000000791b */ /* 0x007fe20003800000 */
.L_x_9352:
        /* <DEDUP_REMOVED lines=17> */
.L_x_9353:
[----:B------:R-:W-:Y:S02]  /*e900*/  IMAD.MOV.U32 R13, RZ, RZ, R0 ;  /* 0x000000ffff0d7224 */ /* 0x000fe400078e0000 */
[----:B------:R-:W-:-:S07]  /*e910*/  IMAD.MOV.U32 R5, RZ, RZ, R14 ;  /* 0x000000ffff057224 */ /* 0x000fce00078e000e */
[----:B------:R-:W-:Y:S05]  /*e920*/  WARPSYNC.COLLECTIVE R15, `(.L_x_9354) ;  /* 0x000000000f087348 */ /* 0x000fea0003c00000 */
[----:B------:R0:W1:Y:S02]  /*e930*/  SHFL.IDX P6, R14, R13, R12, R11 ;  /* 0x0000000c0d0e7389 */ /* 0x00006400000c000b */
[----:B01----:R-:W-:Y:S01]  /*e940*/  ENDCOLLECTIVE ;  /* 0x000000000000791b */ /* 0x003fe20003800000 */
.L_x_9354:
[----:B------:R-:W-:Y:S02]  /*e950*/  IMAD.MOV.U32 R13, RZ, RZ, R4 ;  /* 0x000000ffff0d7224 */ /* 0x000fe400078e0004 */
[----:B------:R-:W-:Y:S01]  /*e960*/  IMAD.MOV.U32 R12, RZ, RZ, 0x7 ;  /* 0x00000007ff0c7424 */ /* 0x000fe200078e00ff */
[----:B------:R-:W-:-:S04]  /*e970*/  @!P2 LEA R14, P0, R21, R14, 0x1 ;  /* 0x0000000e150ea211 */ /* 0x000fc800078008ff */
[----:B------:R-:W-:Y:S01]  /*e980*/  @!P2 MOV R2, R14 ;  /* 0x0000000e0002a202 */ /* 0x000fe20000000f00 */
[----:B------:R-:W-:-:S08]  /*e990*/  @!P2 IMAD.X R5, RZ, RZ, R5, P0 ;  /* 0x000000ffff05a224 */ /* 0x000fd000000e0605 */
[----:B------:R-:W-:Y:S05]  /*e9a0*/  WARPSYNC.COLLECTIVE R15, `(.L_x_9355) ;  /* 0x000000000f087348 */ /* 0x000fea0003c00000 */
[----:B------:R0:W1:Y:S02]  /*e9b0*/  SHFL.IDX P6, R14, R13, R12, R11 ;  /* 0x0000000c0d0e7389 */ /* 0x00006400000c000b */
[----:B01----:R-:W-:Y:S01]  /*e9c0*/  ENDCOLLECTIVE ;  /* 0x000000000000791b */ /* 0x003fe20003800000 */
.L_x_9355:
        /* <DEDUP_REMOVED lines=13> */
.L_x_9356:
[----:B------:R-:W-:Y:S05]  /*eaa0*/  BRA `(.L_x_9357) ;  /* 0xffffffc0007c7947 */ /* 0x000fea000383ffff */
.L_x_9268:
[----:B0-----:R-:W-:-:S04]  /*eab0*/  IMAD.U32 R3, RZ, RZ, UR37 ;  /* 0x00000025ff037e24 */ /* 0x001fc8000f8e00ff */
[----:B------:R0:W1:Y:S03]  /*eac0*/  SYNCS.PHASECHK.TRANS64.TRYWAIT P0, [R3+URZ+0x32420], R0 ;  /* 0x03242000030075a7 */ /* 0x000066000800017f */
[----:B-1----:R-:W-:Y:S05]  /*ead0*/  @!P0 NANOSLEEP.SYNCS 0x989680 ;  /* 0x009896800000895d */ /* 0x002fea0003900000 */
[----:B------:R-:W1:Y:S02]  /*eae0*/  @!P0 SYNCS.PHASECHK.TRANS64 P0, [R3+URZ+0x32420], R0 ;  /* 0x03242000030085a7 */ /* 0x000e64000800007f */
[----:B-1----:R-:W-:Y:S05]  /*eaf0*/  @!P0 BRA `(.L_x_9268) ;  /* 0xfffffffc00ec8947 */ /* 0x002fea000383ffff */
[----:B------:R-:W-:Y:S05]  /*eb00*/  BRA `(.L_x_9358) ;  /* 0xffffffc000b87947 */ /* 0x000fea000383ffff */
.L_x_9271:
[----:B0-----:R0:W1:Y:S02]  /*eb10*/  SYNCS.PHASECHK.TRANS64.TRYWAIT P0, [R17+URZ+0x32460], R0 ;  /* 0x03246000110075a7 */ /* 0x001064000800017f */
[----:B-1----:R-:W-:Y:S05]  /*eb20*/  @!P0 NANOSLEEP.SYNCS 0x989680 ;  /* 0x009896800000895d */ /* 0x002fea0003900000 */
[----:B------:R-:W1:Y:S02]  /*eb30*/  @!P0 SYNCS.PHASECHK.TRANS64 P0, [R17+URZ+0x32460], R0 ;  /* 0x03246000110085a7 */ /* 0x000e64000800007f */
[----:B-1----:R-:W-:Y:S05]  /*eb40*/  @!P0 BRA `(.L_x_9271) ;  /* 0xfffffffc00f08947 */ /* 0x002fea000383ffff */
[----:B------:R-:W-:Y:S05]  /*eb50*/  BRA `(.L_x_9359) ;  /* 0xffffffc000c87947 */ /* 0x000fea000383ffff */
.L_x_9272:
        /* <DEDUP_REMOVED lines=8> */
.L_x_9361:
[----:B------:R-:W-:Y:S05]  /*ebe0*/  BSYNC B0 ;  /* 0x0000000000007941 */ /* 0x000fea0003800000 */
.L_x_9360:
[----:B------:R-:W0:Y:S01]  /*ebf0*/  S2R R4, SR_TID.X ;  /* 0x0000000000047919 */ /* 0x000e220000002100 */
[----:B------:R-:W-:Y:S01]  /*ec00*/  IMAD.MOV.U32 R13, RZ, RZ, R8 ;  /* 0x000000ffff0d7224 */ /* 0x000fe200078e0008 */
[----:B------:R-:W-:Y:S01]  /*ec10*/  MOV R11, 0x181f ;  /* 0x0000181f000b7802 */ /* 0x000fe20000000f00 */
[----:B------:R-:W-:Y:S01]  /*ec20*/  IMAD.MOV.U32 R12, RZ, RZ, RZ ;  /* 0x000000ffff0c7224 */ /* 0x000fe200078e00ff */
[C---:B------:R-:W-:Y:S01]  /*ec30*/  LOP3.LUT P3, RZ, R29.reuse, 0x8000, RZ, 0xc0, !PT ;  /* 0x000080001dff7812 */ /* 0x040fe2000786c0ff */
[----:B------:R-:W-:Y:S01]  /*ec40*/  IMAD.MOV.U32 R15, RZ, RZ, -0x1 ;  /* 0xffffffffff0f7424 */ /* 0x000fe200078e00ff */
[C---:B------:R-:W-:Y:S01]  /*ec50*/  LOP3.LUT P2, RZ, R29.reuse, 0x1000, RZ, 0xc0, !PT ;  /* 0x000010001dff7812 */ /* 0x040fe2000784c0ff */
[----:B------:R-:W-:Y:S01]  /*ec60*/  IMAD.MOV.U32 R3, RZ, RZ, R14 ;  /* 0x000000ffff037224 */ /* 0x000fe200078e000e */
[----:B------:R-:W-:-:S13]  /*ec70*/  LOP3.LUT P1, RZ, R29, 0x80, RZ, 0xc0, !PT ;  /* 0x000000801dff7812 */ /* 0x000fda000782c0ff */
[----:B0-----:R-:W-:Y:S05]  /*ec80*/  WARPSYNC.COLLECTIVE R15, `(.L_x_9362) ;  /* 0x000000000f087348 */ /* 0x001fea0003c00000 */
[----:B------:R1:W2:Y:S02]  /*ec90*/  SHFL.IDX P6, R14, R13, R12, R11 ;  /* 0x0000000c0d0e7389 */ /* 0x0002a400000c000b */
[----:B012---:R-:W-:Y:S01]  /*eca0*/  ENDCOLLECTIVE ;  /* 0x000000000000791b */ /* 0x007fe20003800000 */
.L_x_9362:
[----:B------:R-:W-:Y:S02]  /*ecb0*/  LOP3.LUT P4, RZ, R29, 0x4, RZ, 0xc0, !PT ;  /* 0x000000041dff7812 */ /* 0x000fe4000788c0ff */
[----:B------:R-:W-:Y:S02]  /*ecc0*/  LEA R6, R6, UR37, 0x1 ;  /* 0x0000002506067c11 */ /* 0x000fe4000f8e08ff */
[----:B------:R-:W-:Y:S01]  /*ecd0*/  LOP3.LUT P5, RZ, R16, 0x80000000, RZ, 0xc0, !PT ;  /* 0x8000000010ff7812 */ /* 0x000fe200078ac0ff */
[----:B------:R-:W-:Y:S02]  /*ece0*/  IMAD.MOV.U32 R13, RZ, RZ, R7 ;  /* 0x000000ffff0d7224 */ /* 0x000fe400078e0007 */
[----:B------:R-:W-:Y:S02]  /*ecf0*/  IMAD.MOV.U32 R12, RZ, RZ, 0x1 ;  /* 0x00000001ff0c7424 */ /* 0x000fe400078e00ff */
[----:B------:R-:W-:Y:S02]  /*ed00*/  IMAD.SHL.U32 R4, R4, 0x8, RZ ;  /* 0x0000000804047824 */ /* 0x000fe400078e00ff */
[----:B------:R-:W-:-:S07]  /*ed10*/  IMAD.MOV.U32 R2, RZ, RZ, R14 ;  /* 0x000000ffff027224 */ /* 0x000fce00078e000e */
[----:B------:R-:W-:Y:S05]  /*ed20*/  WARPSYNC.COLLECTIVE R15, `(.L_x_9363) ;  /* 0x000000000f087348 */ /* 0x000fea0003c00000 */
[----:B------:R0:W1:Y:S02]  /*ed30*/  SHFL.IDX P6, R14, R13, R12, R11 ;  /* 0x0000000c0d0e7389 */ /* 0x00006400000c000b */
[----:B01----:R-:W-:Y:S01]  /*ed40*/  ENDCOLLECTIVE ;  /* 0x000000000000791b */ /* 0x003fe20003800000 */
.L_x_9363:
        /* <DEDUP_REMOVED lines=20> */
.L_x_9364:
[----:B------:R-:W-:Y:S02]  /*ee90*/  IMAD.MOV.U32 R13, RZ, RZ, R7 ;  /* 0x000000ffff0d7224 */ /* 0x000fe400078e0007 */
[----:B------:R-:W-:Y:S02]  /*eea0*/  IMAD.MOV.U32 R12, RZ, RZ, 0x2 ;  /* 0x00000002ff0c7424 */ /* 0x000fe400078e00ff */
[----:B------:R-:W-:-:S07]  /*eeb0*/  IMAD.MOV.U32 R2, RZ, RZ, R14 ;  /* 0x000000ffff027224 */ /* 0x000fce00078e000e */
[----:B------:R-:W-:Y:S05]  /*eec0*/  WARPSYNC.COLLECTIVE R15, `(.L_x_9365) ;  /* 0x000000000f087348 */ /* 0x000fea0003c00000 */
[----:B------:R0:W1:Y:S02]  /*eed0*/  SHFL.IDX P6, R14, R13, R12, R11 ;  /* 0x0000000c0d0e7389 */ /* 0x00006400000c000b */
[----:B01----:R-:W-:Y:S01]  /*eee0*/  ENDCOLLECTIVE ;  /* 0x000000000000791b */ /* 0x003fe20003800000 */
.L_x_9365:
        /* <DEDUP_REMOVED lines=18> */
.L_x_9366:
[----:B------:R-:W-:Y:S02]  /*f010*/  IMAD.MOV.U32 R13, RZ, RZ, R7 ;  /* 0x000000ffff0d7224 */ /* 0x000fe400078e0007 */
[----:B------:R-:W-:Y:S02]  /*f020*/  IMAD.MOV.U32 R12, RZ, RZ, 0x3 ;  /* 0x00000003ff0c7424 */ /* 0x000fe400078e00ff */
[----:B------:R-:W-:-:S07]  /*f030*/  IMAD.MOV.U32 R2, RZ, RZ, R14 ;  /* 0x000000ffff027224 */ /* 0x000fce00078e000e */
[----:B------:R-:W-:Y:S05]  /*f040*/  WARPSYNC.COLLECTIVE R15, `(.L_x_9367) ;  /* 0x000000000f087348 */ /* 0x000fea0003c00000 */
[----:B------:R0:W1:Y:S02]  /*f050*/  SHFL.IDX P6, R14, R13, R12, R11 ;  /* 0x0000000c0d0e7389 */ /* 0x00006400000c000b */
[----:B01----:R-:W-:Y:S01]  /*f060*/  ENDCOLLECTIVE ;  /* 0x000000000000791b */ /* 0x003fe20003800000 */
.L_x_9367:
        /* <DEDUP_REMOVED lines=18> */
.L_x_9368:
[----:B------:R-:W-:Y:S02]  /*f190*/  IMAD.MOV.U32 R13, RZ, RZ, R7 ;  /* 0x000000ffff0d7224 */ /* 0x000fe400078e0007 */
[----:B------:R-:W-:Y:S02]  /*f1a0*/  IMAD.MOV.U32 R12, RZ, RZ, 0x4 ;  /* 0x00000004ff0c7424 */ /* 0x000fe400078e00ff */
[----:B------:R-:W-:-:S07]  /*f1b0*/  IMAD.MOV.U32 R2, RZ, RZ, R14 ;  /* 0x000000ffff027224 */ /* 0x000fce00078e000e */
[----:B------:R-:W-:Y:S05]  /*f1c0*/  WARPSYNC.COLLECTIVE R15, `(.L_x_9369) ;  /* 0x000000000f087348 */ /* 0x000fea0003c00000 */
[----:B------:R0:W1:Y:S02]  /*f1d0*/  SHFL.IDX P6, R14, R13, R12, R11 ;  /* 0x0000000c0d0e7389 */ /* 0x00006400000c000b */
[----:B01----:R-:W-:Y:S01]  /*f1e0*/  ENDCOLLECTIVE ;  /* 0x000000000000791b */ /* 0x003fe20003800000 */
.L_x_9369:
        /* <DEDUP_REMOVED lines=17> */
.L_x_9370:
[----:B------:R-:W-:Y:S02]  /*f300*/  IMAD.MOV.U32 R13, RZ, RZ, R7 ;  /* 0x000000ffff0d7224 */ /* 0x000fe400078e0007 */
[----:B------:R-:W-:Y:S01]  /*f310*/  IMAD.MOV.U32 R12, RZ, RZ, 0x5 ;  /* 0x00000005ff0c7424 */ /* 0x000fe200078e00ff */
[----:B------:R-:W-:-:S07]  /*f320*/  MOV R2, R14 ;  /* 0x0000000e00027202 */ /* 0x000fce0000000f00 */
[----:B------:R-:W-:Y:S05]  /*f330*/  WARPSYNC.COLLECTIVE R15, `(.L_x_9371) ;  /* 0x000000000f087348 */ /* 0x000fea0003c00000 */
[----:B------:R0:W1:Y:S02]  /*f340*/  SHFL.IDX P6, R14, R13, R12, R11 ;  /* 0x0000000c0d0e7389 */ /* 0x00006400000c000b */
[----:B01----:R-:W-:Y:S01]  /*f350*/  ENDCOLLECTIVE ;  /* 0x000000000000791b */ /* 0x003fe20003800000 */
.L_x_9371:
        /* <DEDUP_REMOVED lines=14> */
.L_x_9372:
[----:B------:R-:W-:Y:S05]  /*f440*/  BRA `(.L_x_9373) ;  /* 0xffffffc000887947 */ /* 0x000fea000383ffff */
.L_x_9278:
[----:B0-----:R0:W1:Y:S02]  /*f450*/  SYNCS.PHASECHK.TRANS64.TRYWAIT P0, [R17+URZ+0x32440], R26 ;  /* 0x0324401a110075a7 */ /* 0x001064000800017f */
[----:B-1----:R-:W-:Y:S05]  /*f460*/  @!P0 NANOSLEEP.SYNCS 0x989680 ;  /* 0x009896800000895d */ /* 0x002fea0003900000 */
[----:B------:R-:W1:Y:S02]  /*f470*/  @!P0 SYNCS.PHASECHK.TRANS64 P0, [R17+URZ+0x32440], R26 ;  /* 0x0324401a110085a7 */ /* 0x000e64000800007f */
[----:B-1----:R-:W-:Y:S05]  /*f480*/  @!P0 BRA `(.L_x_9278) ;  /* 0xfffffffc00f08947 */ /* 0x002fea000383ffff */
[----:B------:R-:W-:Y:S05]  /*f490*/  BRA `(.L_x_9374) ;  /* 0xffffffc400947947 */ /* 0x000fea000383ffff */
.L_x_9279:
        /* <DEDUP_REMOVED lines=8> */
.L_x_9376:
[----:B------:R-:W-:Y:S05]  /*f520*/  BSYNC B1 ;  /* 0x0000000000017941 */ /* 0x000fea0003800000 */
.L_x_9375:
[----:B------:R-:W-:Y:S01]  /*f530*/  IMAD.MOV.U32 R13, RZ, RZ, R21 ;  /* 0x000000ffff0d7224 */ /* 0x000fe200078e0015 */
[----:B------:R-:W-:Y:S01]  /*f540*/  MOV R15, 0xffffffff ;  /* 0xffffffff000f7802 */ /* 0x000fe20000000f00 */
[----:B------:R-:W-:Y:S01]  /*f550*/  IMAD.MOV.U32 R12, RZ, RZ, RZ ;  /* 0x000000ffff0c7224 */ /* 0x000fe200078e00ff */
[----:B------:R-:W-:Y:S01]  /*f560*/  LEA R22, R22, UR37, 0x1 ;  /* 0x0000002516167c11 */ /* 0x000fe2000f8e08ff */
[----:B------:R-:W-:Y:S02]  /*f570*/  IMAD.MOV.U32 R11, RZ, RZ, 0x181f ;  /* 0x0000181fff0b7424 */ /* 0x000fe400078e00ff */
[----:B------:R-:W-:-:S07]  /*f580*/  IMAD.MOV.U32 R3, RZ, RZ, R14 ;  /* 0x000000ffff037224 */ /* 0x000fce00078e000e */
[----:B------:R-:W-:Y:S05]  /*f590*/  WARPSYNC.COLLECTIVE R15, `(.L_x_9377) ;  /* 0x000000000f087348 */ /* 0x000fea0003c00000 */
[----:B------:R0:W1:Y:S02]  /*f5a0*/  SHFL.IDX P6, R14, R13, R12, R11 ;  /* 0x0000000c0d0e7389 */ /* 0x00006400000c000b */
[----:B01----:R-:W-:Y:S01]  /*f5b0*/  ENDCOLLECTIVE ;  /* 0x000000000000791b */ /* 0x003fe20003800000 */
.L_x_9377:
[----:B------:R-:W-:Y:S02]  /*f5c0*/  IMAD.MOV.U32 R13, RZ, RZ, R24 ;  /* 0x000000ffff0d7224 */ /* 0x000fe400078e0018 */
[----:B------:R-:W-:Y:S01]  /*f5d0*/  IMAD.MOV.U32 R12, RZ, RZ, 0x1 ;  /* 0x00000001ff0c7424 */ /* 0x000fe200078e00ff */
[----:B------:R-:W-:-:S13]  /*f5e0*/  IADD3 R2, P0, R14, R0, RZ ;  /* 0x000000000e027210 */ /* 0x000fda0007f1e0ff */
[----:B------:R-:W-:Y:S05]  /*f5f0*/  WARPSYNC.COLLECTIVE R15, `(.L_x_9378) ;  /* 0x000000000f087348 */ /* 0x000fea0003c00000 */
[----:B------:R0:W1:Y:S02]  /*f600*/  SHFL.IDX P6, R14, R13, R12, R11 ;  /* 0x0000000c0d0e7389 */ /* 0x00006400000c000b */
[----:B01----:R-:W-:Y:S01]  /*f610*/  ENDCOLLECTIVE ;  /* 0x000000000000791b */ /* 0x003fe20003800000 */
.L_x_9378:
        /* <DEDUP_REMOVED lines=10> */
.L_x_9379:
[----:B------:R-:W-:Y:S02]  /*f6c0*/  IMAD.MOV.U32 R13, RZ, RZ, R24 ;  /* 0x000000ffff0d7224 */ /* 0x000fe400078e0018 */
[----:B------:R-:W-:Y:S01]  /*f6d0*/  IMAD.MOV.U32 R12, RZ, RZ, 0x2 ;  /* 0x00000002ff0c7424 */ /* 0x000fe200078e00ff */
[----:B------:R-:W-:-:S13]  /*f6e0*/  IADD3 R2, P0, R14, R0, RZ ;  /* 0x000000000e027210 */ /* 0x000fda0007f1e0ff */
[----:B------:R-:W-:Y:S05]  /*f6f0*/  WARPSYNC.COLLECTIVE R15, `(.L_x_9380) ;  /* 0x000000000f087348 */ /* 0x000fea0003c00000 */
[----:B------:R0:W1:Y:S02]  /*f700*/  SHFL.IDX P6, R14, R13, R12, R11 ;  /* 0x0000000c0d0e7389 */ /* 0x00006400000c000b */
[----:B01----:R-:W-:Y:S01]  /*f710*/  ENDCOLLECTIVE ;  /* 0x000000000000791b */ /* 0x003fe20003800000 */
.L_x_9380:
        /* <DEDUP_REMOVED lines=10> */
.L_x_9381:
[----:B------:R-:W-:Y:S01]  /*f7c0*/  IMAD.MOV.U32 R13, RZ, RZ, R24 ;  /* 0x000000ffff0d7224 */ /* 0x000fe200078e0018 */
[----:B------:R-:W-:Y:S01]  /*f7d0*/  MOV R12, 0x3 ;  /* 0x00000003000c7802 */ /* 0x000fe20000000f00 */
[----:B------:R-:W-:-:S07]  /*f7e0*/  IMAD.MOV.U32 R10, RZ, RZ, R14 ;  /* 0x000000ffff0a7224 */ /* 0x000fce00078e000e */
[----:B------:R-:W-:Y:S05]  /*f7f0*/  WARPSYNC.COLLECTIVE R15, `(.L_x_9382) ;  /* 0x000000000f087348 */ /* 0x000fea0003c00000 */
[----:B------:R0:W1:Y:S02]  /*f800*/  SHFL.IDX P6, R14, R13, R12, R11 ;  /* 0x0000000c0d0e7389 */ /* 0x00006400000c000b */
[----:B01----:R-:W-:Y:S01]  /*f810*/  ENDCOLLECTIVE ;  /* 0x000000000000791b */ /* 0x003fe20003800000 */
.L_x_9382:
        /* <DEDUP_REMOVED lines=11> */
.L_x_9383:
[----:B------:R-:W-:Y:S02]  /*f8d0*/  IMAD.MOV.U32 R13, RZ, RZ, R24 ;  /* 0x000000ffff0d7224 */ /* 0x000fe400078e0018 */
[----:B------:R-:W-:Y:S02]  /*f8e0*/  IMAD.MOV.U32 R12, RZ, RZ, 0x4 ;  /* 0x00000004ff0c7424 */ /* 0x000fe400078e00ff */
[----:B------:R-:W-:-:S07]  /*f8f0*/  IMAD.MOV.U32 R2, RZ, RZ, R14 ;  /* 0x000000ffff027224 */ /* 0x000fce00078e000e */
[----:B------:R-:W-:Y:S05]  /*f900*/  WARPSYNC.COLLECTIVE R15, `(.L_x_9384) ;  /* 0x000000000f087348 */ /* 0x000fea0003c00000 */
[----:B------:R0:W1:Y:S02]  /*f910*/  SHFL.IDX P6, R14, R13, R12, R11 ;  /* 0x0000000c0d0e7389 */ /* 0x00006400000c000b */
[----:B01----:R-:W-:Y:S01]  /*f920*/  ENDCOLLECTIVE ;  /* 0x000000000000791b */ /* 0x003fe20003800000 */
.L_x_9384:
        /* <DEDUP_REMOVED lines=11> */
.L_x_9385:
[----:B------:R-:W-:Y:S02]  /*f9e0*/  IMAD.MOV.U32 R13, RZ, RZ, R24 ;  /* 0x000000ffff0d7224 */ /* 0x000fe400078e0018 */
[----:B------:R-:W-:Y:S02]  /*f9f0*/  IMAD.MOV.U32 R12, RZ, RZ, 0x5 ;  /* 0x00000005ff0c7424 */ /* 0x000fe400078e00ff */
[----:B------:R-:W-:-:S07]  /*fa00*/  IMAD.MOV.U32 R2, RZ, RZ, R14 ;  /* 0x000000ffff027224 */ /* 0x000fce00078e000e */
[----:B------:R-:W-:Y:S05]  /*fa10*/  WARPSYNC.COLLECTIVE R15, `(.L_x_9386) ;  /* 0x000000000f087348 */ /* 0x000fea0003c00000 */
[----:B------:R0:W1:Y:S02]  /*fa20*/  SHFL.IDX P6, R14, R13, R12, R11 ;  /* 0x0000000c0d0e7389 */ /* 0x00006400000c000b */
[----:B01----:R-:W-:Y:S01]  /*fa30*/  ENDCOLLECTIVE ;  /* 0x000000000000791b */ /* 0x003fe20003800000 */
.L_x_9386:
[----:B------:R-:W-:-:S05]  /*fa40*/  IADD3 R2, P0, R2, R0, RZ ;  /* 0x0000000002027210 */ /* 0x000fca0007f1e0ff */
[----:B------:R-:W-:-:S05]  /*fa50*/  IMAD.X R3, RZ, RZ, R3, P0 ;  /* 0x000000ffff037224 */ /* 0x000fca00000e0603 */
[----:B------:R-:W-:Y:S01]  /*fa60*/  @!PT LDS RZ, [RZ] ;  /* 0x00000000fffff984 */ /* 0x000fe20000000800 */
[----:B------:R-:W-:Y:S01]  /*fa70*/  @!PT LDS RZ, [RZ] ;  /* 0x00000000fffff984 */ /* 0x000fe20000000800 */
[----:B------:R-:W-:Y:S01]  /*fa80*/  @!PT LDS RZ, [RZ] ;  /* 0x00000000fffff984 */ /* 0x000fe20000000800 */
[----:B------:R0:W-:Y:S01]  /*fa90*/  LDGSTS.E.BYPASS.LTC128B.128 [R22+0x1e400], desc[UR48][R2.64], !P1 ;  /* 0x1e40000002167fae */ /* 0x0001e2000c901d70 */
[----:B------:R-:W-:Y:S01]  /*faa0*/  MOV R13, R21 ;  /* 0x00000015000d7202 */ /* 0x000fe20000000f00 */
[----:B------:R-:W-:-:S07]  /*fab0*/  IMAD.MOV.U32 R24, RZ, RZ, R14 ;  /* 0x000000ffff187224 */ /* 0x000fce00078e000e */
[----:B0-----:R-:W-:Y:S05]  /*fac0*/  WARPSYNC.COLLECTIVE R15, `(.L_x_9387) ;  /* 0x000000000f087348 */ /* 0x001fea0003c00000 */
[----:B------:R1:W2:Y:S02]  /*fad0*/  SHFL.IDX P6, R14, R13, R12, R11 ;  /* 0x0000000c0d0e7389 */ /* 0x0002a400000c000b */
[----:B012---:R-:W-:Y:S01]  /*fae0*/  ENDCOLLECTIVE ;  /* 0x000000000000791b */ /* 0x007fe20003800000 */
.L_x_9387:
[----:B------:R-:W-:Y:S05]  /*faf0*/  BRA `(.L_x_9388) ;  /* 0xffffffc000cc7947 */ /* 0x000fea000383ffff */
.L_x_9284:
[----:B--2---:R2:W3:Y:S02]  /*fb00*/  SYNCS.PHASECHK.TRANS64.TRYWAIT P0, [R17+URZ+0x32460], R26 ;  /* 0x0324601a110075a7 */ /* 0x0044e4000800017f */
[----:B---3--:R-:W-:Y:S05]  /*fb10*/  @!P0 NANOSLEEP.SYNCS 0x989680 ;  /* 0x009896800000895d */ /* 0x008fea0003900000 */
[----:B------:R-:W3:Y:S02]  /*fb20*/  @!P0 SYNCS.PHASECHK.TRANS64 P0, [R17+URZ+0x32460], R26 ;  /* 0x0324601a110085a7 */ /* 0x000ee4000800007f */
[----:B---3--:R-:W-:Y:S05]  /*fb30*/  @!P0 BRA `(.L_x_9284) ;  /* 0xfffffffc00f08947 */ /* 0x008fea000383ffff */
[----:B------:R-:W-:Y:S05]  /*fb40*/  BRA `(.L_x_9389) ;  /* 0xffffffc4001c7947 */ /* 0x000fea000383ffff */
.L_x_9285:
        /* <DEDUP_REMOVED lines=8> */
.L_x_9391:
[----:B------:R-:W-:Y:S05]  /*fbd0*/  BSYNC B1 ;  /* 0x0000000000017941 */ /* 0x000fea0003800000 */
.L_x_9390:
[----:B------:R-:W-:Y:S01]  /*fbe0*/  IMAD.MOV.U32 R13, RZ, RZ, R21 ;  /* 0x000000ffff0d7224 */ /* 0x000fe200078e0015 */
[----:B------:R-:W-:Y:S01]  /*fbf0*/  LEA R22, R22, UR37, 0x1 ;  /* 0x0000002516167c11 */ /* 0x000fe2000f8e08ff */
[----:B------:R-:W-:Y:S02]  /*fc00*/  IMAD.MOV.U32 R12, RZ, RZ, RZ ;  /* 0x000000ffff0c7224 */ /* 0x000fe400078e00ff */
[----:B------:R-:W-:Y:S02]  /*fc10*/  IMAD.MOV.U32 R11, RZ, RZ, 0x181f ;  /* 0x0000181fff0b7424 */ /* 0x000fe400078e00ff */
[----:B------:R-:W-:Y:S02]  /*fc20*/  IMAD.MOV.U32 R15, RZ, RZ, -0x1 ;  /* 0xffffffffff0f7424 */ /* 0x000fe400078e00ff */
[----:B------:R-:W-:-:S07]  /*fc30*/  IMAD.MOV.U32 R3, RZ, RZ, R14 ;  /* 0x000000ffff037224 */ /* 0x000fce00078e000e */
[----:B------:R-:W-:Y:S05]  /*fc40*/  WARPSYNC.COLLECTIVE R15, `(.L_x_9392) ;  /* 0x000000000f087348 */ /* 0x000fea0003c00000 */
[----:B------:R0:W1:Y:S02]  /*fc50*/  SHFL.IDX P6, R14, R13, R12, R11 ;  /* 0x0000000c0d0e7389 */ /* 0x00006400000c000b */
[----:B01----:R-:W-:Y:S01]  /*fc60*/  ENDCOLLECTIVE ;  /* 0x000000000000791b */ /* 0x003fe20003800000 */
.L_x_9392:
[----:B------:R-:W-:Y:S02]  /*fc70*/  IMAD.MOV.U32 R13, RZ, RZ, R23 ;  /* 0x000000ffff0d7224 */ /* 0x000fe400078e0017 */
[----:B------:R-:W-:Y:S01]  /*fc80*/  IMAD.MOV.U32 R12, RZ, RZ, 0x1 ;  /* 0x00000001ff0c7424 */ /* 0x000fe200078e00ff */
[----:B------:R-:W-:-:S13]  /*fc90*/  IADD3 R2, P0, R14, R0, RZ ;  /* 0x000000000e027210 */ /* 0x000fda0007f1e0ff */
[----:B------:R-:W-:Y:S05]  /*fca0*/  WARPSYNC.COLLECTIVE R15, `(.L_x_9393) ;  /* 0x000000000f087348 */ /* 0x000fea0003c00000 */
[----:B------:R0:W1:Y:S02]  /*fcb0*/  SHFL.IDX P6, R14, R13, R12, R11 ;  /* 0x0000000c0d0e7389 */ /* 0x00006400000c000b */
[----:B01----:R-:W-:Y:S01]  /*fcc0*/  ENDCOLLECTIVE ;  /* 0x000000000000791b */ /* 0x003fe20003800000 */
.L_x_9393:
        /* <DEDUP_REMOVED lines=13> */
.L_x_9394:
[----:B------:R-:W-:Y:S02]  /*fda0*/  IMAD.MOV.U32 R13, RZ, RZ, R23 ;  /* 0x000000ffff0d7224 */ /* 0x000fe400078e0017 */
[----:B------:R-:W-:Y:S01]  /*fdb0*/  IMAD.MOV.U32 R12, RZ, RZ, 0x2 ;  /* 0x00000002ff0c7424 */ /* 0x000fe200078e00ff */
[----:B------:R-:W-:-:S13]  /*fdc0*/  IADD3 R2, P0, R14, R0, RZ ;  /* 0x000000000e027210 */ /* 0x000fda0007f1e0ff */
[----:B------:R-:W-:Y:S05]  /*fdd0*/  WARPSYNC.COLLECTIVE R15, `(.L_x_9395) ;  /* 0x000000000f087348 */ /* 0x000fea0003c00000 */
[----:B------:R0:W1:Y:S02]  /*fde0*/  SHFL.IDX P6, R14, R13, R12, R11 ;  /* 0x0000000c0d0e7389 */ /* 0x00006400000c000b */
[----:B01----:R-:W-:Y:S01]  /*fdf0*/  ENDCOLLECTIVE ;  /* 0x000000000000791b */ /* 0x003fe20003800000 */
.L_x_9395:
        /* <DEDUP_REMOVED lines=13> */
.L_x_9396:
[----:B------:R-:W-:Y:S02]  /*fed0*/  IMAD.MOV.U32 R13, RZ, RZ, R23 ;  /* 0x000000ffff0d7224 */ /* 0x000fe400078e0017 */
[----:B------:R-:W-:Y:S01]  /*fee0*/  IMAD.MOV.U32 R12, RZ, RZ, 0x3 ;  /* 0x00000003ff0c7424 */ /* 0x000fe200078e00ff */
[----:B------:R-:W-:-:S13]  /*fef0*/  IADD3 R2, P0, R14, R0, RZ ;  /* 0x000000000e027210 */ /* 0x000fda0007f1e0ff */
[----:B------:R-:W-:Y:S05]  /*ff00*/  WARPSYNC.COLLECTIVE R15, `(.L_x_9397) ;  /* 0x000000000f087348 */ /* 0x000fea0003c00000 */
[----:B------:R0:W1:Y:S02]  /*ff10*/  SHFL.IDX P6, R14, R13, R12, R11 ;  /* 0x0000000c0d0e7389 */ /* 0x00006400000c000b */
[----:B01----:R-:W-:Y:S01]  /*ff20*/  ENDCOLLECTIVE ;  /* 0x000000000000791b */ /* 0x003fe20003800000 */
.L_x_9397:
        /* <DEDUP_REMOVED lines=13> */
.L_x_9398:
[----:B------:R-:W-:Y:S02]  /*10000*/  IMAD.MOV.U32 R13, RZ, RZ, R23 ;  /* 0x000000ffff0d7224 */ /* 0x000fe400078e0017 */
[----:B------:R-:W-:Y:S01]  /*10010*/  IMAD.MOV.U32 R12, RZ, RZ, 0x4 ;  /* 0x00000004ff0c7424 */ /* 0x000fe200078e00ff */
[----:B------:R-:W-:-:S13]  /*10020*/  IADD3 R2, P0, R14, R0, RZ ;  /* 0x000000000e027210 */ /* 0x000fda0007f1e0ff */
[----:B------:R-:W-:Y:S05]  /*10030*/  WARPSYNC.COLLECTIVE R15, `(.L_x_9399) ;  /* 0x000000000f087348 */ /* 0x000fea0003c00000 */
[----:B------:R0:W1:Y:S02]  /*10040*/  SHFL.IDX P6, R14, R13, R12, R11 ;  /* 0x0000000c0d0e7389 */ /* 0x00006400000c000b */
[----:B01----:R-:W-:Y:S01]  /*10050*/  ENDCOLLECTIVE ;  /* 0x000000000000791b */ /* 0x003fe20003800000 */
.L_x_9399:
        /* <DEDUP_REMOVED lines=9> */
[----:B0-----:R-:W-:-:S07]  /*100f0*/  MOV R3, R14 ;  /* 0x0000000e00037202 */ /* 0x001fce0000000f00 */
[----:B------:R-:W-:Y:S05]  /*10100*/  WARPSYNC.COLLECTIVE R15, `(.L_x_9400) ;  /* 0x000000000f087348 */ /* 0x000fea0003c00000 */
[----:B------:R0:W1:Y:S02]  /*10110*/  SHFL.IDX P6, R14, R13, R12, R11 ;  /* 0x0000000c0d0e7389 */ /* 0x00006400000c000b */
[----:B01----:R-:W-:Y:S01]  /*10120*/  ENDCOLLECTIVE ;  /* 0x000000000000791b */ /* 0x003fe20003800000 */
.L_x_9400:
[----:B------:R-:W-:Y:S02]  /*10130*/  IMAD.MOV.U32 R13, RZ, RZ, R23 ;  /* 0x000000ffff0d7224 */ /* 0x000fe400078e0017 */
[----:B------:R-:W-:Y:S02]  /*10140*/  IMAD.MOV.U32 R12, RZ, RZ, 0x5 ;  /* 0x00000005ff0c7424 */ /* 0x000fe400078e00ff */
[----:B------:R-:W-:-:S07]  /*10150*/  IMAD.MOV.U32 R2, RZ, RZ, R14 ;  /* 0x000000ffff027224 */ /* 0x000fce00078e000e */
[----:B------:R-:W-:Y:S05]  /*10160*/  WARPSYNC.COLLECTIVE R15, `(.L_x_9401) ;  /* 0x000000000f087348 */ /* 0x000fea0003c00000 */
[----:B------:R0:W1:Y:S02]  /*10170*/  SHFL.IDX P6, R14, R13, R12, R11 ;  /* 0x0000000c0d0e7389 */ /* 0x00006400000c000b */
[----:B01----:R-:W-:Y:S01]  /*10180*/  ENDCOLLECTIVE ;  /* 0x000000000000791b */ /* 0x003fe20003800000 */
.L_x_9401:
        /* <DEDUP_REMOVED lines=14> */
.L_x_9402:
[----:B------:R-:W-:Y:S05]  /*10270*/  BRA `(.L_x_9403) ;  /* 0xffffffc000647947 */ /* 0x000fea000383ffff */
.L_x_9291:
[----:B0-----:R0:W3:Y:S02]  /*10280*/  SYNCS.PHASECHK.TRANS64.TRYWAIT P0, [R7+URZ+0x32420], R0 ;  /* 0x03242000070075a7 */ /* 0x0010e4000800017f */
[----:B---3--:R-:W-:Y:S05]  /*10290*/  @!P0 NANOSLEEP.SYNCS 0x989680 ;  /* 0x009896800000895d */ /* 0x008fea0003900000 */
[----:B------:R-:W3:Y:S02]  /*102a0*/  @!P0 SYNCS.PHASECHK.TRANS64 P0, [R7+URZ+0x32420], R0 ;  /* 0x03242000070085a7 */ /* 0x000ee4000800007f */
[----:B---3--:R-:W-:Y:S05]  /*102b0*/  @!P0 BRA `(.L_x_9291) ;  /* 0xfffffffc00f08947 */ /* 0x008fea000383ffff */
[----:B------:R-:W-:Y:S05]  /*102c0*/  BRA `(.L_x_9404) ;  /* 0xffffffc400107947 */ /* 0x000fea000383ffff */
.L_x_9292:
        /* <DEDUP_REMOVED lines=11> */
.L_x_9406:
[----:B------:R-:W-:Y:S05]  /*10380*/  BSYNC B0 ;  /* 0x0000000000007941 */ /* 0x000fea0003800000 */
.L_x_9405:
[----:B------:R-:W-:Y:S05]  /*10390*/  BRA `(.L_x_9407) ;  /* 0xffffffc000f87947 */ /* 0x000fea000383ffff */
.L_x_9295:
[----:B------:R-:W-:Y:S01]  /*103a0*/  BSSY B1, `(.L_x_9408) ;  /* 0x0000006000017945 */ /* 0x000fe20003800000 */
[----:B------:R-:W-:-:S07]  /*103b0*/  IMAD.MOV.U32 R15, RZ, RZ, -0x1 ;  /* 0xffffffffff0f7424 */ /* 0x000fce00078e00ff */
[----:B012---:R-:W-:Y:S05]  /*103c0*/  WARPSYNC.COLLECTIVE R15, `(.L_x_9409) ;  /* 0x000000000f0c7348 */ /* 0x007fea0003c00000 */
[----:B------:R-:W-:Y:S02]  /*103d0*/  ELECT P6, UR62, PT ;  /* 0x00000000003e782f */ /* 0x000fe400038c0000 */
[----:B------:R-:W-:Y:S01]  /*103e0*/  MOV R14, UR62 ;  /* 0x0000003e000e7c02 */ /* 0x000fe20008000f00 */
[----:B012---:R-:W-:Y:S10]  /*103f0*/  ENDCOLLECTIVE ;  /* 0x000000000000791b */ /* 0x007ff40003800000 */
.L_x_9409:
[----:B------:R-:W-:Y:S05]  /*10400*/  BSYNC B1 ;  /* 0x0000000000017941 */ /* 0x000fea0003800000 */
.L_x_9408:
[----:B------:R-:W-:Y:S05]  /*10410*/  BRA `(.L_x_9410) ;  /* 0xffffffc000f07947 */ /* 0x000fea000383ffff */
.L_x_9297:
[----:B0-----:R0:W3:Y:S02]  /*10420*/  SYNCS.PHASECHK.TRANS64.TRYWAIT P1, [R5+URZ+0x32440], R0 ;  /* 0x03244000050075a7 */ /* 0x0010e4000802017f */
[----:B---3--:R-:W-:Y:S05]  /*10430*/  @!P1 NANOSLEEP.SYNCS 0x989680 ;  /* 0x009896800000995d */ /* 0x008fea0003900000 */
[----:B------:R-:W3:Y:S02]  /*10440*/  @!P1 SYNCS.PHASECHK.TRANS64 P1, [R5+URZ+0x32440], R0 ;  /* 0x03244000050095a7 */ /* 0x000ee4000802007f */
[----:B---3--:R-:W-:Y:S05]  /*10450*/  @!P1 BRA `(.L_x_9297) ;  /* 0xfffffffc00f09947 */ /* 0x008fea000383ffff */
[----:B------:R-:W-:Y:S05]  /*10460*/  BRA `(.L_x_9411) ;  /* 0xffffffc400107947 */ /* 0x000fea000383ffff */
.L_x_9299:
[----:B---3--:R3:W4:Y:S02]  /*10470*/  SYNCS.PHASECHK.TRANS64.TRYWAIT P1, [R3+URZ+0x32440], R2 ;  /* 0x03244002030075a7 */ /* 0x008724000802017f */
[----:B----4-:R-:W-:Y:S05]  /*10480*/  @!P1 NANOSLEEP.SYNCS 0x989680 ;  /* 0x009896800000995d */ /* 0x010fea0003900000 */
[----:B------:R-:W4:Y:S02]  /*10490*/  @!P1 SYNCS.PHASECHK.TRANS64 P1, [R3+URZ+0x32440], R2 ;  /* 0x03244002030095a7 */ /* 0x000f24000802007f */
[----:B----4-:R-:W-:Y:S05]  /*104a0*/  @!P1 BRA `(.L_x_9299) ;  /* 0xfffffffc00f09947 */ /* 0x010fea000383ffff */
[----:B------:R-:W-:Y:S05]  /*104b0*/  BRA `(.L_x_9412) ;  /* 0xffffffc4001c7947 */ /* 0x000fea000383ffff */
.L_x_9301:
[----:B----4-:R4:W0:Y:S02]  /*104c0*/  SYNCS.PHASECHK.TRANS64.TRYWAIT P1, [R5+URZ+0x32460], R0 ;  /* 0x03246000050075a7 */ /* 0x010824000802017f */
[----:B0-----:R-:W-:Y:S05]  /*104d0*/  @!P1 NANOSLEEP.SYNCS 0x989680 ;  /* 0x009896800000995d */ /* 0x001fea0003900000 */
[----:B------:R-:W0:Y:S02]  /*104e0*/  @!P1 SYNCS.PHASECHK.TRANS64 P1, [R5+URZ+0x32460], R0 ;  /* 0x03246000050095a7 */ /* 0x000e24000802007f */
[----:B0-----:R-:W-:Y:S05]  /*104f0*/  @!P1 BRA `(.L_x_9301) ;  /* 0xfffffffc00f09947 */ /* 0x001fea000383ffff */
[----:B------:R-:W-:Y:S05]  /*10500*/  BRA `(.L_x_9413) ;  /* 0xffffffc400187947 */ /* 0x000fea000383ffff */
.L_x_9414:
        /* <DEDUP_REMOVED lines=15> */
.L_x_15552:


//--------------------- .text._ZN7cutlass13device_kernelIN5flash11enable_sm90INS1_16FlashAttnFwdSm90INS1_25CollectiveMainloopFwdSm90ILi2EN4cute5tupleIJNS5_1CILi1EEES8_S8_EEENS6_IJNS7_ILi128EEENS7_ILi96EEENS7_ILi64EEEEEELi256ENS_10bfloat16_tEfNS_4arch4Sm90ELb0ELb0ELb0ELb1ELb1ELb0ELb0ELb1ELb0ELb1ELb0ELb0EEENS1_21CollectiveEpilogueFwdINS6_IJSA_NS7_ILi256EEESB_EEES9_SE_SG_Li256ELb1ELb1ELb0ELb0EEENS1_36VarlenDynamicPersistentTileSchedulerILi128ELi96ELi256ELi128ELb0ELb1ELb1ELb0ELb1ELb1EEEEEEEEEvNT_6ParamsE --------------------------
	.section	.text._ZN7cutlass13device_kernelIN5flash11enable_sm90INS1_16FlashAttnFwdSm90INS1_25CollectiveMainloopFwdSm90ILi2EN4cute5tupleIJNS5_1CILi1EEES8_S8_EEENS6_IJNS7_ILi128EEENS7_ILi96EEENS7_ILi64EEEEEELi256ENS_10bfloat16_tEfNS_4arch4Sm90ELb0ELb0ELb0ELb1ELb1ELb0ELb0ELb1ELb0ELb1ELb0ELb0EEENS1_21CollectiveEpilogueFwdINS6_IJSA_NS7_ILi256EEESB_EEES9_SE_SG_Li256ELb1ELb1ELb0ELb0EEENS1_36VarlenDynamicPersistentTileSchedulerILi128ELi96ELi256ELi128ELb0ELb1ELb1ELb0ELb1ELb1EEEEEEEEEvNT_6ParamsE,"ax",@progbits
	.align	128
.text._ZN7cutlass13device_kernelIN5flash11enable_sm90INS1_16FlashAttnFwdSm90INS1_25CollectiveMainloopFwdSm90ILi2EN4cute5tupleIJNS5_1CILi1EEES8_S8_EEENS6_IJNS7_ILi128EEENS7_ILi96EEENS7_ILi64EEEEEELi256ENS_10bfloat16_tEfNS_4arch4Sm90ELb0ELb0ELb0ELb1ELb1ELb0ELb0ELb1ELb0ELb1ELb0ELb0EEENS1_21CollectiveEpilogueFwdINS6_IJSA_NS7_ILi256EEESB_EEES9_SE_SG_Li256ELb1ELb1ELb0ELb0EEENS1_36VarlenDynamicPersistentTileSchedulerILi128ELi96ELi256ELi128ELb0ELb1ELb1ELb0ELb1ELb1EEEEEEEEEvNT_6ParamsE:
        .type           _ZN7cutlass13device_kernelIN5flash11enable_sm90INS1_16FlashAttnFwdSm90INS1_25CollectiveMainloopFwdSm90ILi2EN4cute5tupleIJNS5_1CILi1EEES8_S8_EEENS6_IJNS7_ILi128EEENS7_ILi96EEENS7_ILi64EEEEEELi256ENS_10bfloat16_tEfNS_4arch4Sm90ELb0ELb0ELb0ELb1ELb1ELb0ELb0ELb1ELb0ELb1ELb0ELb0EEENS1_21CollectiveEpilogueFwdINS6_IJSA_NS7_ILi256EEESB_EEES9_SE_SG_Li256ELb1ELb1ELb0ELb0EEENS1_36VarlenDynamicPersistentTileSchedulerILi128ELi96ELi256ELi128ELb0ELb1ELb1ELb0ELb1ELb1EEEEEEEEEvNT_6ParamsE,@function
        .size           _ZN7cutlass13device_kernelIN5flash11enable_sm90INS1_16FlashAttnFwdSm90INS1_25CollectiveMainloopFwdSm90ILi2EN4cute5tupleIJNS5_1CILi1EEES8_S8_EEENS6_IJNS7_ILi128EEENS7_ILi96EEENS7_ILi64EEEEEELi256ENS_10bfloat16_tEfNS_4arch4Sm90ELb0ELb0ELb0ELb1ELb1ELb0ELb0ELb1ELb0ELb1ELb0ELb0EEENS1_21CollectiveEpilogueFwdINS6_IJSA_NS7_ILi256EEESB_EEES9_SE_SG_Li256ELb1ELb1ELb0ELb0EEENS1_36VarlenDynamicPersistentTileSchedulerILi128ELi96ELi256ELi128ELb0ELb1ELb1ELb0ELb1ELb1EEEEEEEEEvNT_6ParamsE,(.L_x_15553 - _ZN7cutlass13device_kernelIN5flash11enable_sm90INS1_16FlashAttnFwdSm90INS1_25CollectiveMainloopFwdSm90ILi2EN4cute5tupleIJNS5_1CILi1EEES8_S8_EEENS6_IJNS7_ILi128EEENS7_ILi96EEENS7_ILi64EEEEEELi256ENS_10bfloat16_tEfNS_4arch4Sm90ELb0ELb0ELb0ELb1ELb1ELb0ELb0ELb1ELb0ELb1ELb0ELb0EEENS1_21CollectiveEpilogueFwdINS6_IJSA_NS7_ILi256EEESB_EEES9_SE_SG_Li256ELb1ELb1ELb0ELb0EEENS1_36VarlenDynamicPersistentTileSchedulerILi128ELi96ELi256ELi128ELb0ELb1ELb1ELb0ELb1ELb1EEEEEEEEEvNT_6ParamsE)
        .other          _ZN7cutlass13device_kernelIN5flash11enable_sm90INS1_16FlashAttnFwdSm90INS1_25CollectiveMainloopFwdSm90ILi2EN4cute5tupleIJNS5_1CILi1EEES8_S8_EEENS6_IJNS7_ILi128EEENS7_ILi96EEENS7_ILi64EEEEEELi256ENS_10bfloat16_tEfNS_4arch4Sm90ELb0ELb0ELb0ELb1ELb1ELb0ELb0ELb1ELb0ELb1ELb0ELb0EEENS1_21CollectiveEpilogueFwdINS6_IJSA_NS7_ILi256EEESB_EEES9_SE_SG_Li256ELb1ELb1ELb0ELb0EEENS1_36VarlenDynamicPersistentTileSchedulerILi128ELi96ELi256ELi128ELb0ELb1ELb1ELb0ELb1ELb1EEEEEEEEEvNT_6ParamsE,@"STO_CUDA_ENTRY STV_DEFAULT"
_ZN7cutlass13device_kernelIN5flash11enable_sm90INS1_16FlashAttnFwdSm90INS1_25CollectiveMainloopFwdSm90ILi2EN4cute5tupleIJNS5_1CILi1EEES8_S8_EEENS6_IJNS7_ILi128EEENS7_ILi96EEENS7_ILi64EEEEEELi256ENS_10bfloat16_tEfNS_4arch4Sm90ELb0ELb0ELb0ELb1ELb1ELb0ELb0ELb1ELb0ELb1ELb0ELb0EEENS1_21CollectiveEpilogueFwdINS6_IJSA_NS7_ILi256EEESB_EEES9_SE_SG_Li256ELb1ELb1ELb0ELb0EEENS1_36VarlenDynamicPersistentTileSchedulerILi128ELi96ELi256ELi128ELb0ELb1ELb1ELb0ELb1ELb1EEEEEEEEEvNT_6ParamsE:
        /* <DEDUP_REMOVED lines=45> */
.L_x_9415:
        /* <DEDUP_REMOVED lines=22> */
.L_x_9416:
        /* <DEDUP_REMOVED lines=18> */
.L_x_9417:
        /* <DEDUP_REMOVED lines=22> */
.L_x_9418:
        /* <DEDUP_REMOVED lines=23> */
.L_x_9419:
        /* <DEDUP_REMOVED lines=8> */
.L_x_9421:
[----:B------:R-:W-:-:S08]  /*08a0*/  NOP ;  /* 0x0000000000007918 */ /* 0x000fd00000000000 */
[----:B------:R-:W0:Y:S02]  /*08b0*/  USETMAXREG.TRY_ALLOC.CTAPOOL UP0, 0xe8 ;  /* 0x000000e8000079c8 */ /* 0x000e240008000600 */
[----:B0-----:R-:W-:-:S13]  /*08c0*/  PLOP3.LUT P0, PT, PT, PT, UP0, 0x80, 0x0 ;  /* 0x000000000000781c */ /* 0x001fda0003f0f008 */
[----:B------:R-:W-:Y:S05]  /*08d0*/  @!P0 BRA `(.L_x_9421) ;  /* 0xfffffffc00f08947 */ /* 0x000fea000383ffff */
[----:B------:R-:W0:Y:S01]  /*08e0*/  S2R R0, SR_TID.X ;  /* 0x0000000000007919 */ /* 0x000e220000002100 */
[----:B------:R-:W1:Y:S01]  /*08f0*/  S2UR UR5, SR_CgaCtaId ;  /* 0x00000000000579c3 */ /* 0x000e620000008800 */
[----:B------:R-:W-:-:S07]  /*0900*/  UMOV UR4, 0x400 ;  /* 0x0000040000047882 */ /* 0x000fce0000000000 */
[----:B------:R-:W-:Y:S06]  /*0910*/  BAR.ARV 0x8, 0x180 ;  /* 0x0206000000007b1d */ /* 0x000fec0000002000 */
[----:B-1----:R-:W-:Y:S01]  /*0920*/  ULEA UR4, UR5, UR4, 0x18 ;  /* 0x0000000405047291 */ /* 0x002fe2000f8ec03f */
[----:B0-----:R-:W-:-:S04]  /*0930*/  SHF.R.U32.HI R0, RZ, 0x7, R0 ;  /* 0x00000007ff007819 */ /* 0x001fc80000011600 */
[----:B------:R-:W-:-:S13]  /*0940*/  ISETP.NE.AND P0, PT, R0, 0x1, PT ;  /* 0x000000010000780c */ /* 0x000fda0003f05270 */
[----:B------:R-:W-:Y:S08]  /*0950*/  @!P0 BAR.ARV 0x9, 0x100 ;  /* 0x0244000000008b1d */ /* 0x000ff00000002000 */
[----:B------:R-:W-:Y:S06]  /*0960*/  BAR.SYNC.DEFER_BLOCKING 0x5, 0x180 ;  /* 0x0146000000007b1d */ /* 0x000fec0000010000 */
[----:B------:R-:W0:Y:S01]  /*0970*/  LDS.128 R12, [UR4+0x228d0] ;  /* 0x0228d004ff0c7984 */ /* 0x000e220008000c00 */
[----:B------:R-:W-:Y:S01]  /*0980*/  ULDC UR4, c[0x0][0xc3c] ;  /* 0x00030f0000047ab9 */ /* 0x000fe20000000800 */
[----:B------:R-:W-:Y:S06]  /*0990*/  BAR.ARV 0x4, 0x180 ;  /* 0x0106000000007b1d */ /* 0x000fec0000002000 */
[----:B0-----:R-:W-:-:S13]  /*09a0*/  ISETP.GE.AND P0, PT, R15, UR4, PT ;  /* 0x000000040f007c0c */ /* 0x001fda000bf06270 */
[----:B------:R-:W-:Y:S05]  /*09b0*/  @P0 EXIT ;  /* 0x000000000000094d */ /* 0x000fea0003800000 */
[----:B------:R-:W0:Y:S01]  /*09c0*/  S2R R0, SR_TID.X ;  /* 0x0000000000007919 */ /* 0x000e220000002100 */
[----:B------:R-:W-:Y:S01]  /*09d0*/  R2UR UR5, R13 ;  /* 0x000000000d0572ca */ /* 0x000fe200000e0000 */
[----:B------:R-:W-:Y:S01]  /*09e0*/  ULOP3.LUT UR48, UR37, 0x1, URZ, 0xfc, !UPT ;  /* 0x0000000125307892 */ /* 0x000fe2000f8efc3f */
[----:B------:R-:W-:Y:S01]  /*09f0*/  R2UR UR6, R14 ;  /* 0x000000000e0672ca */ /* 0x000fe200000e0000 */
[----:B------:R-:W-:Y:S01]  /*0a00*/  UMOV UR47, URZ ;  /* 0x0000003f002f7c82 */ /* 0x000fe20008000000 */
[----:B------:R-:W-:Y:S01]  /*0a10*/  UMOV UR46, URZ ;  /* 0x0000003f002e7c82 */ /* 0x000fe20008000000 */
[----:B------:R-:W-:Y:S01]  /*0a20*/  UMOV UR36, URZ ;  /* 0x0000003f00247c82 */ /* 0x000fe20008000000 */
[----:B0-----:R-:W-:-:S05]  /*0a30*/  VIADD R209, R0, 0xffffff80 ;  /* 0xffffff8000d17836 */ /* 0x001fca0000000000 */
[----:B------:R-:W-:-:S04]  /*0a40*/  SHF.R.S32.HI R0, RZ, 0x1f, R209 ;  /* 0x0000001fff007819 */ /* 0x000fc800000114d1 */
[CC--:B------:R-:W-:Y:S02]  /*0a50*/  LEA.HI R3, R0.reuse, R209.reuse, RZ, 0x7 ;  /* 0x000000d100037211 */ /* 0x0c0fe400078f38ff */
[-C--:B------:R-:W-:Y:S02]  /*0a60*/  LEA.HI R4, R0, R209.reuse, RZ, 0x5 ;  /* 0x000000d100047211 */ /* 0x080fe400078f28ff */
[----:B------:R-:W-:Y:S02]  /*0a70*/  LOP3.LUT R2, R3, 0xffffff80, RZ, 0xc0, !PT ;  /* 0xffffff8003027812 */ /* 0x000fe400078ec0ff */
[----:B------:R-:W-:Y:S01]  /*0a80*/  SHF.R.S32.HI R200, RZ, 0x7, R3 ;  /* 0x00000007ffc87819 */ /* 0x000fe20000011403 */
[----:B------:R-:W-:Y:S02]  /*0a90*/  IMAD.SHL.U32 R6, R4, 0x20, RZ ;  /* 0x0000002004067824 */ /* 0x000fe400078e00ff */
        /* <DEDUP_REMOVED lines=15> */
[----:B------:R-:W-:Y:S01]  /*0b90*/  LEA.HI R11, R11, R10, RZ, 0x3 ;  /* 0x0000000a0b0b7211 */ /* 0x000fe200078f18ff */
[----:B------:R-:W-:Y:S01]  /*0ba0*/  IMAD.IADD R6, R209, 0x1, -R6 ;  /* 0x00000001d1067824 */ /* 0x000fe200078e0a06 */
[----:B------:R-:W-:-:S02]  /*0bb0*/  LOP3.LUT R2, R2, 0x1ffffffe, RZ, 0xc0, !PT ;  /* 0x1ffffffe02027812 */ /* 0x000fc400078ec0ff */
[----:B------:R-:W-:Y:S02]  /*0bc0*/  LOP3.LUT R4, R0, 0xfffffff8, RZ, 0xc0, !PT ;  /* 0xfffffff800047812 */ /* 0x000fe400078ec0ff */
        /* <DEDUP_REMOVED lines=25> */
[----:B------:R-:W-:-:S02]  /*0d60*/  IMAD.MOV.U32 R7, RZ, RZ, R15 ;  /* 0x000000ffff077224 */ /* 0x000fc400078e000f */
[----:B------:R-:W-:Y:S02]  /*0d70*/  IMAD.IADD R202, R23, 0x1, -R202 ;  /* 0x0000000117ca7824 */ /* 0x000fe400078e0aca */
[----:B------:R-:W-:-:S07]  /*0d80*/  IMAD R203, R6, 0x8, R201 ;  /* 0x0000000806cb7824 */ /* 0x000fce00078e02c9 */
.L_x_9467:
[----:B012---:R-:W0:Y:S01]  /*0d90*/  LDC.64 R4, c[0x0][0xc88] ;  /* 0x00032200ff047b82 */ /* 0x007e220000000a00 */
[----:B------:R-:W-:Y:S01]  /*0da0*/  ULDC.64 UR8, c[0x0][0xa28] ;  /* 0x00028a0000087ab9 */ /* 0x000fe20000000a00 */
[----:B------:R-:W-:Y:S01]  /*0db0*/  ULDC.64 UR10, c[0x0][0xa20] ;  /* 0x00028800000a7ab9 */ /* 0x000fe20000000a00 */
[----:B------:R-:W-:Y:S01]  /*0dc0*/  ULDC UR4, c[0x0][0x424] ;  /* 0x0001090000047ab9 */ /* 0x000fe20000000800 */
[----:B0-----:R-:W-:-:S06]  /*0dd0*/  IMAD.WIDE R4, R7, 0x4, R4 ;  /* 0x0000000407047825 */ /* 0x001fcc00078e0204 */
        /* <DEDUP_REMOVED lines=14> */
[----:B----4-:R-:W-:-:S02]  /*0ec0*/  IMAD.U32 R6, RZ, RZ, UR10 ;  /* 0x0000000aff067e24 */ /* 0x010fc4000f8e00ff */
[----:B------:R-:W-:Y:S01]  /*0ed0*/  IMAD.U32 R5, RZ, RZ, UR9 ;  /* 0x00000009ff057e24 */ /* 0x000fe2000f8e00ff */
[----:B------:R-:W-:Y:S01]  /*0ee0*/  ULDC.64 UR8, c[0x0][0x418] ;  /* 0x0001060000087ab9 */ /* 0x000fe20000000a00 */
[----:B------:R-:W-:-:S03]  /*0ef0*/  IMAD.U32 R7, RZ, RZ, UR11 ;  /* 0x0000000bff077e24 */ /* 0x000fc6000f8e00ff */
[----:B------:R-:W2:Y:S04]  /*0f00*/  @P0 LDG.E R4, desc[UR50][R4.64] ;  /* 0x0000003204040981 */ /* 0x000ea8000c1e1900 */
[----:B---3--:R-:W3:Y:S01]  /*0f10*/  @P1 LDG.E R6, desc[UR50][R6.64] ;  /* 0x0000003206061981 */ /* 0x008ee2000c1e1900 */
        /* <DEDUP_REMOVED lines=10> */
[----:B------:R-:W-:-:S02]  /*0fc0*/  CS2R R148, SRZ ;  /* 0x0000000000947805 */ /* 0x000fc4000001ff00 */
[----:B------:R-:W-:Y:S01]  /*0fd0*/  CS2R R146, SRZ ;  /* 0x0000000000927805 */ /* 0x000fe2000001ff00 */
[----:B------:R-:W-:Y:S01]  /*0fe0*/  UIMAD UR4, UR4, UR5, URZ ;  /* 0x00000005040472a4 */ /* 0x000fe2000f8e023f */
        /* <DEDUP_REMOVED lines=55> */
[----:B------:R-:W-:Y:S02]  /*1360*/  PLOP3.LUT P0, PT, PT, PT, PT, 0x80, 0x0 ;  /* 0x000000000000781c */ /* 0x000fe40003f0f070 */
        /* <DEDUP_REMOVED lines=15> */
.L_x_9422:
[----:B------:R-:W-:Y:S01]  /*1460*/  UIADD3 UR42, -UR42, UR4, URZ ;  /* 0x000000042a2a7290 */ /* 0x000fe2000fffe13f */
[----:B------:R-:W-:Y:S01]  /*1470*/  IMAD.MOV.U32 R40, RZ, RZ, RZ ;  /* 0x000000ffff287224 */ /* 0x000fe200078e00ff */
[----:B------:R-:W-:Y:S02]  /*1480*/  MOV R161, RZ ;  /* 0x000000ff00a17202 */ /* 0x000fe40000000f00 */
[----:B------:R-:W-:Y:S01]  /*1490*/  CS2R R34, SRZ ;  /* 0x0000000000227805 */ /* 0x000fe2000001ff00 */
[----:B------:R-:W-:Y:S01]  /*14a0*/  UISETP.GE.AND UP0, UPT, UR42, 0x1, UPT ;  /* 0x000000012a00788c */ /* 0x000fe2000bf06270 */
[----:B------:R-:W-:Y:S01]  /*14b0*/  CS2R R36, SRZ ;  /* 0x0000000000247805 */ /* 0x000fe2000001ff00 */
[----:B------:R-:W-:Y:S01]  /*14c0*/  UIADD3 UR4, UR42, 0x5f, URZ ;  /* 0x0000005f2a047890 */ /* 0x000fe2000fffe03f */
[----:B------:R-:W-:Y:S01]  /*14d0*/  IMAD.MOV.U32 R162, RZ, RZ, RZ ;  /* 0x000000ffffa27224 */ /* 0x000fe200078e00ff */
[----:B------:R-:W-:Y:S01]  /*14e0*/  CS2R R32, SRZ ;  /* 0x0000000000207805 */ /* 0x000fe2000001ff00 */
[----:B------:R-:W-:Y:S01]  /*14f0*/  IMAD.MOV.U32 R10, RZ, RZ, RZ ;  /* 0x000000ffff0a7224 */ /* 0x000fe200078e00ff */
[----:B------:R-:W-:Y:S01]  /*1500*/  PLOP3.LUT P1, PT, PT, PT, UP0, 0x80, 0x0 ;  /* 0x000000000000781c */ /* 0x000fe20003f2f008 */
[----:B------:R-:W-:Y:S01]  /*1510*/  UIMAD.WIDE UR4, UR4, 0x2aaaaaab, URZ ;  /* 0x2aaaaaab040478a5 */ /* 0x000fe2000f8e023f */
[----:B------:R-:W-:-:S02]  /*1520*/  CS2R R26, SRZ ;  /* 0x00000000001a7805 */ /* 0x000fc4000001ff00 */
[----:B------:R-:W-:Y:S01]  /*1530*/  CS2R R28, SRZ ;  /* 0x00000000001c7805 */ /* 0x000fe2000001ff00 */
[----:B------:R-:W-:Y:S01]  /*1540*/  IMAD.MOV.U32 R12, RZ, RZ, RZ ;  /* 0x000000ffff0c7224 */ /* 0x000fe200078e00ff */
[----:B------:R-:W-:Y:S01]  /*1550*/  USHF.R.U32.HI UR43, URZ, 0x1f, UR5 ;  /* 0x0000001f3f2b7899 */ /* 0x000fe20008011605 */
[----:B------:R-:W-:-:S03]  /*1560*/  CS2R R24, SRZ ;  /* 0x0000000000187805 */ /* 0x000fc6000001ff00 */
[----:B------:R-:W-:-:S03]  /*1570*/  ULEA.HI.SX32 UR43, UR5, UR43, 0x1c ;  /* 0x0000002b052b7291 */ /* 0x000fc6000f8fe23f */
[----:B------:R-:W-:Y:S09]  /*1580*/  @!P1 BRA `(.L_x_9423) ;  /* 0x0000004400149947 */ /* 0x000ff20003800000 */
        /* <DEDUP_REMOVED lines=31> */
.L_x_9424:
[----:B------:R-:W-:Y:S01]  /*1780*/  ULEA.HI UR4, UR47, UR47, URZ, 0x1 ;  /* 0x0000002f2f047291 */ /* 0x000fe2000f8f083f */
[----:B------:R-:W0:Y:S03]  /*1790*/  S2R R20, SR_TID.X ;  /* 0x0000000000147919 */ /* 0x000e260000002100 */
[----:B------:R-:W-:-:S04]  /*17a0*/  ULOP3.LUT UR4, UR4, 0xfffffffe, URZ, 0xc0, !UPT ;  /* 0xfffffffe04047892 */ /* 0x000fc8000f8ec03f */
[----:B------:R-:W-:-:S06]  /*17b0*/  UIADD3 UR4, UR47, -UR4, URZ ;  /* 0x800000042f047290 */ /* 0x000fcc000fffe03f */
[----:B------:R-:W-:-:S05]  /*17c0*/  IMAD.U32 R0, RZ, RZ, UR4 ;  /* 0x00000004ff007e24 */ /* 0x000fca000f8e00ff */
[----:B------:R-:W-:-:S04]  /*17d0*/  SHF.L.U32 R0, R0, 0x1f, RZ ;  /* 0x0000001f00007819 */ /* 0x000fc800000006ff */
[----:B------:R-:W1:Y:S01]  /*17e0*/  SYNCS.PHASECHK.TRANS64.TRYWAIT P0, [UR45+0x22800], R0 ;  /* 0x02280000ff0075a7 */ /* 0x000e62000800016d */
[----:B0-----:R-:W-:-:S05]  /*17f0*/  SHF.R.U32.HI R20, RZ, 0x7, R20 ;  /* 0x00000007ff147819 */ /* 0x001fca0000011614 */
[----:B------:R-:W-:Y:S01]  /*1800*/  VIADD R7, R20, 0x8 ;  /* 0x0000000814077836 */ /* 0x000fe20000000000 */
[----:B-1----:R-:W-:Y:S06]  /*1810*/  @!P0 BRA `(.L_x_9425) ;  /* 0x000000c0008c8947 */ /* 0x002fec0003800000 */
.L_x_9552:
[----:B0-----:R-:W-:Y:S01]  /*1820*/  IMAD.U32 R0, RZ, RZ, UR48 ;  /* 0x00000030ff007e24 */ /* 0x001fe2000f8e00ff */
[----:B------:R-:W-:Y:S05]  /*1830*/  WARPSYNC.ALL ;  /* 0x0000000000007948 */ /* 0x000fea0003800000 */
[----:B------:R0:W-:Y:S01]  /*1840*/  BAR.SYNC.DEFER_BLOCKING R7, 0x100 ;  /* 0x000400070000751d */ /* 0x0001e20000010000 */
[----:B------:R-:W-:-:S13]  /*1850*/  ISETP.NE.AND P0, PT, R0, 0x3, PT ;  /* 0x000000030000780c */ /* 0x000fda0003f05270 */
[----:B0-----:R-:W-:Y:S05]  /*1860*/  @!P0 BRA `(.L_x_9426) ;  /* 0x0000000000048947 */ /* 0x001fea0003800000 */
[----:B------:R-:W-:Y:S01]  /*1870*/  BPT.TRAP 0x1 ;  /* 0x000000040000795c */ /* 0x000fe20000300000 */
.L_x_9426:
[----:B------:R-:W-:Y:S01]  /*1880*/  ULEA UR22, UR36, UR45, 0x3 ;  /* 0x0000002d24167291 */ /* 0x000fe2000f8e183f */
[----:B------:R-:W-:-:S05]  /*1890*/  IMAD.U32 R8, RZ, RZ, UR46 ;  /* 0x0000002eff087e24 */ /* 0x000fca000f8e00ff */
[----:B------:R-:W-:-:S04]  /*18a0*/  SHF.L.U32 R8, R8, 0x1f, RZ ;  /* 0x0000001f08087819 */ /* 0x000fc800000006ff */
[----:B------:R0:W1:Y:S01]  /*18b0*/  SYNCS.PHASECHK.TRANS64.TRYWAIT P1, [UR22+0x22830], R8 ;  /* 0x02283008ff0075a7 */ /* 0x0000620008020156 */
[----:B------:R-:W-:Y:S05]  /*18c0*/  @!P0 BRA `(.L_x_9427) ;  /* 0x0000000000048947 */ /* 0x000fea0003800000 */
[----:B------:R-:W-:Y:S01]  /*18d0*/  BPT.TRAP 0x1 ;  /* 0x000000040000795c */ /* 0x000fe20000300000 */
.L_x_9427:
[----:B-1----:R-:W-:Y:S05]  /*18e0*/  @P1 BRA `(.L_x_9428) ;  /* 0x0000000000081947 */ /* 0x002fea0003800000 */
[----:B------:R-:W1:Y:S02]  /*18f0*/  SYNCS.PHASECHK.TRANS64.TRYWAIT P1, [UR22+0x22830], R8 ;  /* 0x02283008ff0075a7 */ /* 0x000e640008020156 */
[----:B-1----:R-:W-:Y:S05]  /*1900*/  @!P1 BRA `(.L_x_9429) ;  /* 0x000000c000689947 */ /* 0x002fea0003800000 */
.L_x_9428:
        /* <DEDUP_REMOVED lines=38> */
.L_x_9430:
        /* <DEDUP_REMOVED lines=310> */
.L_x_9431:
[----:B------:R1:W3:Y:S01]  /*2ed0*/  SYNCS.PHASECHK.TRANS64.TRYWAIT P1, [UR22+0x22850], R8 ;  /* 0x02285008ff0075a7 */ /* 0x0002e20008020156 */
[----:B------:R-:W-:Y:S05]  /*2ee0*/  @!P0 BRA `(.L_x_9432) ;  /* 0x0000000000048947 */ /* 0x000fea0003800000 */
[----:B------:R-:W-:Y:S01]  /*2ef0*/  BPT.TRAP 0x1 ;  /* 0x000000040000795c */ /* 0x000fe20000300000 */
.L_x_9432:
[----:B---3--:R-:W-:Y:S05]  /*2f00*/  @P1 BRA `(.L_x_9433) ;  /* 0x0000000000081947 */ /* 0x008fea0003800000 */
[----:B------:R-:W3:Y:S02]  /*2f10*/  SYNCS.PHASECHK.TRANS64.TRYWAIT P1, [UR22+0x22850], R8 ;  /* 0x02285008ff0075a7 */ /* 0x000ee40008020156 */
[----:B---3--:R-:W-:Y:S05]  /*2f20*/  @!P1 BRA `(.L_x_9434) ;  /* 0x000000a800f89947 */ /* 0x008fea0003800000 */
.L_x_9433:
        /* <DEDUP_REMOVED lines=43> */
.L_x_9435:
[----:B------:R-:W4:Y:S01]  /*31e0*/  S2UR UR6, SR_CgaCtaId ;  /* 0x00000000000679c3 */ /* 0x000f220000008800 */
[----:B------:R-:W-:Y:S02]  /*31f0*/  UISETP.GE.AND UP0, UPT, UR42, 0x61, UPT ;  /* 0x000000612a00788c */ /* 0x000fe4000bf06270 */
[----:B------:R-:W-:-:S04]  /*3200*/  UIADD3 UR22, UR22, 0x22860, URZ ;  /* 0x0002286016167890 */ /* 0x000fc8000fffe03f */
[----:B------:R-:W-:Y:S01]  /*3210*/  PLOP3.LUT P1, PT, PT, PT, UP0, 0x80, 0x0 ;  /* 0x000000000000781c */ /* 0x000fe20003f2f008 */
[----:B----4-:R-:W-:-:S09]  /*3220*/  UPRMT UR22, UR6, 0x654, UR22 ;  /* 0x0000065406167896 */ /* 0x010fd20008000016 */
[----:B------:R-:W-:Y:S03]  /*3230*/  SYNCS.ARRIVE.TRANS64.RED.A1T0 RZ, [UR22], RZ ;  /* 0x000000ffffff79a7 */ /* 0x000fe60008100416 */
[----:B------:R-:W-:Y:S05]  /*3240*/  @!P1 BRA `(.L_x_9436) ;  /* 0x0000001c00589947 */ /* 0x000fea0003800000 */
[----:B------:R-:W-:Y:S01]  /*3250*/  IMAD.MOV.U32 R213, RZ, RZ, R4 ;  /* 0x000000ffffd57224 */ /* 0x000fe200078e0004 */
[----:B------:R-:W-:Y:S01]  /*3260*/  UIADD3 UR43, UR43, -0x2, URZ ;  /* 0xfffffffe2b2b7890 */ /* 0x000fe2000fffe03f */
[----:B------:R-:W-:Y:S01]  /*3270*/  IMAD.MOV.U32 R7, RZ, RZ, R3 ;  /* 0x000000ffff077224 */ /* 0x000fe200078e0003 */
[----:B------:R-:W-:-:S10]  /*3280*/  ULDC UR22, c[0x0][0x988] ;  /* 0x0002620000167ab9 */ /* 0x000fd40000000800 */
.L_x_9447:
        /* <DEDUP_REMOVED lines=8> */
[----:B-1----:R-:W-:Y:S11]  /*3310*/  @!P0 BRA `(.L_x_9437) ;  /* 0x0000000000048947 */ /* 0x002ff60003800000 */
[----:B------:R-:W-:Y:S01]  /*3320*/  BPT.TRAP 0x1 ;  /* 0x000000040000795c */ /* 0x000fe20000300000 */
.L_x_9437:
[----:B------:R-:W2:Y:S01]  /*3330*/  S2UR UR23, SR_CgaCtaId ;  /* 0x00000000001779c3 */ /* 0x000ea20000008800 */
[----:B------:R-:W-:Y:S01]  /*3340*/  UMOV UR6, 0x400 ;  /* 0x0000040000067882 */ /* 0x000fe20000000000 */
[----:B01-3--:R-:W-:-:S05]  /*3350*/  IMAD.U32 R8, RZ, RZ, UR46 ;  /* 0x0000002eff087e24 */ /* 0x00bfca000f8e00ff */
[----:B------:R-:W-:Y:S01]  /*3360*/  SHF.L.U32 R8, R8, 0x1f, RZ ;  /* 0x0000001f08087819 */ /* 0x000fe200000006ff */
[----:B--2---:R-:W-:-:S04]  /*3370*/  ULEA UR6, UR23, UR6, 0x18 ;  /* 0x0000000617067291 */ /* 0x004fc8000f8ec03f */
[----:B------:R-:W-:-:S09]  /*3380*/  ULEA UR24, UR36, UR6, 0x3 ;  /* 0x0000000624187291 */ /* 0x000fd2000f8e183f */
[----:B------:R0:W1:Y:S01]  /*3390*/  SYNCS.PHASECHK.TRANS64.TRYWAIT P2, [UR24+0x22830], R8 ;  /* 0x02283008ff0075a7 */ /* 0x0000620008040158 */
[----:B------:R-:W-:Y:S05]  /*33a0*/  @!P0 BRA `(.L_x_9438) ;  /* 0x0000000000048947 */ /* 0x000fea0003800000 */
[----:B------:R-:W-:Y:S01]  /*33b0*/  BPT.TRAP 0x1 ;  /* 0x000000040000795c */ /* 0x000fe20000300000 */
.L_x_9438:
[----:B-1----:R-:W-:Y:S05]  /*33c0*/  @P2 BRA `(.L_x_9439) ;  /* 0x0000000000082947 */ /* 0x002fea0003800000 */
[----:B------:R-:W1:Y:S02]  /*33d0*/  SYNCS.PHASECHK.TRANS64.TRYWAIT P2, [UR24+0x22830], R8 ;  /* 0x02283008ff0075a7 */ /* 0x000e640008040158 */
[----:B-1----:R-:W-:Y:S05]  /*33e0*/  @!P2 BRA `(.L_x_9440) ;  /* 0x000000a400e0a947 */ /* 0x002fea0003800000 */
.L_x_9439:
[----:B------:R-:W-:Y:S01]  /*33f0*/  UIMAD UR6, UR36, 0x300, UR20 ;  /* 0x00000300240678a4 */ /* 0x000fe2000f8e0214 */
[----:B------:R-:W-:Y:S01]  /*3400*/  WARPGROUP.ARRIVE ;  /* 0x00000000000079c5 */ /* 0x000fe20000000000 */
[----:B------:R-:W-:Y:S01]  /*3410*/  UMOV UR7, 0x40000040 ;  /* 0x4000004000077882 */ /* 0x000fe20000000000 */
[----:B------:R-:W-:Y:S01]  /*3420*/  UMOV UR11, 0x40000040 ;  /* 0x40000040000b7882 */ /* 0x000fe20000000000 */
[----:B------:R-:W-:-:S03]  /*3430*/  UIADD3 UR10, UR6, 0x2, URZ ;  /* 0x00000002060a7890 */ /* 0x000fc6000fffe03f */
[----:B------:R-:W2:Y:S01]  /*3440*/  S2R R0, SR_TID.X ;  /* 0x0000000000007919 */ /* 0x000ea20000002100 */
[----:B------:R-:W-:Y:S01]  /*3450*/  UIADD3 UR14, UR6, 0x4, URZ ;  /* 0x00000004060e7890 */ /* 0x000fe2000fffe03f */
[----:B------:R-:W-:Y:S01]  /*3460*/  UMOV UR15, 0x40000040 ;  /* 0x40000040000f7882 */ /* 0x000fe20000000000 */
[----:B------:R-:W-:Y:S01]  /*3470*/  HGMMA.64x96x16.F32.BF16 R152, gdesc[UR4], RZ, !UPT, gsb0 ;  /* 0x01600000049879f0 */ /* 0x000fe2000c0018ff */
[----:B------:R-:W-:Y:S01]  /*3480*/  UIADD3 UR18, UR6, 0x6, URZ ;  /* 0x0000000606127890 */ /* 0x000fe2000fffe03f */
        /* <DEDUP_REMOVED lines=16> */
.L_x_9441:
[----:B------:R-:W-:Y:S01]  /*3590*/  FMNMX.FTZ R4, R152, R7, !PT ;  /* 0x0000000798047209 */ /* 0x000fe20007810000 */
[----:B------:R-:W-:Y:S01]  /*35a0*/  UMOV UR10, UR22 ;  /* 0x00000016000a7c82 */ /* 0x000fe20008000000 */
[----:B------:R-:W-:Y:S02]  /*35b0*/  UIADD3 UR6, UR24, 0x22840, URZ ;  /* 0x0002284018067890 */ /* 0x000fe4000fffe03f */
[----:B-1----:R-:W-:Y:S02]  /*35c0*/  FMNMX.FTZ R3, R153, R4, !PT ;  /* 0x0000000499037209 */ /* 0x002fe40007810000 */
        /* <DEDUP_REMOVED lines=24> */
[----:B------:R-:W1:Y:S02]  /*3750*/  SHFL.BFLY PT, R4, R9, 0x2, 0x1f ;  /* 0x0c401f0009047f89 */ /* 0x000e6400000e0000 */
[----:B-1----:R-:W-:-:S05]  /*3760*/  FMNMX.FTZ R10, R9, R4, !PT ;  /* 0x00000004090a7209 */ /* 0x002fca0007810000 */
[----:B------:R-:W1:Y:S02]  /*3770*/  SHFL.BFLY PT, R3, R10, 0x1, 0x1f ;  /* 0x0c201f000a037f89 */ /* 0x000e6400000e0000 */
[----:B-1----:R-:W-:-:S05]  /*3780*/  FMNMX.FTZ R3, R10, R3, !PT ;  /* 0x000000030a037209 */ /* 0x002fca0007810000 */
        /* <DEDUP_REMOVED lines=34> */
[----:B------:R-:W-:Y:S01]  /*39b0*/  FFMA.FTZ R176, R197, UR10, -R20 ;  /* 0x0000000ac5b07c23 */ /* 0x000fe20008010814 */
[----:B------:R-:W-:Y:S01]  /*39c0*/  FMNMX.FTZ R4, R170, R9, !PT ;  /* 0x00000009aa047209 */ /* 0x000fe20007810000 */
[----:B------:R-:W1:Y:S03]  /*39d0*/  MUFU.EX2 R7, R7 ;  /* 0x0000000700077308 */ /* 0x000e660000000800 */
[----:B------:R-:W-:-:S04]  /*39e0*/  FMNMX.FTZ R9, R171, R4, !PT ;  /* 0x00000004ab097209 */ /* 0x000fc80007810000 */
[----:B------:R-:W-:Y:S01]  /*39f0*/  FMNMX.FTZ R4, R174, R9, !PT ;  /* 0x00000009ae047209 */ /* 0x000fe20007810000 */
[----:B------:R-:W3:Y:S03]  /*3a00*/  MUFU.EX2 R152, R152 ;  /* 0x0000009800987308 */ /* 0x000ee60000000800 */
[----:B------:R-:W-:-:S04]  /*3a10*/  FMNMX.FTZ R9, R175, R4, !PT ;  /* 0x00000004af097209 */ /* 0x000fc80007810000 */
[----:B------:R-:W-:Y:S01]  /*3a20*/  FMNMX.FTZ R4, R178, R9, !PT ;  /* 0x00000009b2047209 */ /* 0x000fe20007810000 */
[----:B------:R-:W4:Y:S01]  /*3a30*/  MUFU.EX2 R153, R153 ;  /* 0x0000009900997308 */ /* 0x000f220000000800 */
[-C--:B-1----:R-:W-:Y:S01]  /*3a40*/  FMUL.FTZ R24, R24, R7.reuse ;  /* 0x0000000718187220 */ /* 0x082fe20000410000 */
[-C--:B------:R-:W-:Y:S01]  /*3a50*/  FMUL.FTZ R25, R25, R7.reuse ;  /* 0x0000000719197220 */ /* 0x080fe20000410000 */
[----:B------:R-:W-:Y:S01]  /*3a60*/  FMNMX.FTZ R9, R179, R4, !PT ;  /* 0x00000004b3097209 */ /* 0x000fe20007810000 */
[-C--:B------:R-:W-:Y:S01]  /*3a70*/  FMUL.FTZ R28, R28, R7.reuse ;  /* 0x000000071c1c7220 */ /* 0x080fe20000410000 */
[-C--:B------:R-:W-:Y:S01]  /*3a80*/  FMUL.FTZ R29, R29, R7.reuse ;  /* 0x000000071d1d7220 */ /* 0x080fe20000410000 */
[----:B------:R-:W-:Y:S01]  /*3a90*/  FMUL.FTZ R32, R32, R7 ;  /* 0x0000000720207220 */ /* 0x000fe20000410000 */
[----:B------:R-:W-:Y:S01]  /*3aa0*/  FMNMX.FTZ R4, R182, R9, !PT ;  /* 0x00000009b6047209 */ /* 0x000fe20007810000 */
[----:B------:R-:W1:Y:S01]  /*3ab0*/  MUFU.EX2 R212, R212 ;  /* 0x000000d400d47308 */ /* 0x000e620000000800 */
[----:B---3--:R-:W-:Y:S01]  /*3ac0*/  FFMA.FTZ R6, R7, R6, R152 ;  /* 0x0000000607067223 */ /* 0x008fe20000010098 */
[-C--:B------:R-:W-:Y:S01]  /*3ad0*/  FMUL.FTZ R33, R33, R7.reuse ;  /* 0x0000000721217220 */ /* 0x080fe20000410000 */
[----:B------:R-:W-:Y:S01]  /*3ae0*/  FMNMX.FTZ R9, R183, R4, !PT ;  /* 0x00000004b7097209 */ /* 0x000fe20007810000 */
[-C--:B------:R-:W-:Y:S01]  /*3af0*/  FMUL.FTZ R36, R36, R7.reuse ;  /* 0x0000000724247220 */ /* 0x080fe20000410000 */
[-C--:B------:R-:W-:Y:S01]  /*3b00*/  FMUL.FTZ R37, R37, R7.reuse ;  /* 0x0000000725257220 */ /* 0x080fe20000410000 */
[----:B------:R-:W-:Y:S01]  /*3b10*/  FMUL.FTZ R40, R40, R7 ;  /* 0x0000000728287220 */ /* 0x000fe20000410000 */
[----:B------:R-:W-:Y:S01]  /*3b20*/  FMNMX.FTZ R4, R186, R9, !PT ;  /* 0x00000009ba047209 */ /* 0x000fe20007810000 */
[----:B------:R-:W3:Y:S01]  /*3b30*/  MUFU.EX2 R157, R157 ;  /* 0x0000009d009d7308 */ /* 0x000ee20000000800 */
[C---:B----4-:R-:W-:Y:S01]  /*3b40*/  FADD.FTZ R181, R153.reuse, R6 ;  /* 0x0000000699b57221 */ /* 0x050fe20000010000 */
[----:B------:R-:W-:Y:S01]  /*3b50*/  F2FP.BF16.F32.PACK_AB R152, R153, R152 ;  /* 0x000000989998723e */ /* 0x000fe200000010ff */
[-C--:B------:R-:W-:Y:S01]  /*3b60*/  FMUL.FTZ R41, R41, R7.reuse ;  /* 0x0000000729297220 */ /* 0x080fe20000410000 */
[----:B------:R-:W-:Y:S01]  /*3b70*/  FMNMX.FTZ R9, R187, R4, !PT ;  /* 0x00000004bb097209 */ /* 0x000fe20007810000 */
[-C--:B------:R-:W-:Y:S01]  /*3b80*/  FMUL.FTZ R44, R44, R7.reuse ;  /* 0x000000072c2c7220 */ /* 0x080fe20000410000 */
[-C--:B------:R-:W-:Y:S01]  /*3b90*/  FMUL.FTZ R45, R45, R7.reuse ;  /* 0x000000072d2d7220 */ /* 0x080fe20000410000 */
[----:B------:R-:W-:Y:S01]  /*3ba0*/  FMUL.FTZ R48, R48, R7 ;  /* 0x0000000730307220 */ /* 0x000fe20000410000 */
[----:B------:R-:W-:Y:S01]  /*3bb0*/  FMNMX.FTZ R4, R190, R9, !PT ;  /* 0x00000009be047209 */ /* 0x000fe20007810000 */
[----:B------:R-:W-:Y:S01]  /*3bc0*/  MUFU.EX2 R156, R156 ;  /* 0x0000009c009c7308 */ /* 0x000fe20000000800 */
[-C--:B------:R-:W-:Y:S01]  /*3bd0*/  FMUL.FTZ R49, R49, R7.reuse ;  /* 0x0000000731317220 */ /* 0x080fe20000410000 */
        /* <DEDUP_REMOVED lines=20> */
[-C--:B------:R-:W-:Y:S01]  /*3d20*/  FMUL.FTZ R77, R77, R7.reuse ;  /* 0x000000074d4d7220 */ /* 0x080fe20000410000 */
[-C--:B------:R-:W-:Y:S01]  /*3d30*/  FMUL.FTZ R80, R80, R7.reuse ;  /* 0x0000000750507220 */ /* 0x080fe20000410000 */
[----:B------:R-:W4:Y:S01]  /*3d40*/  SHFL.BFLY PT, R9, R4, 0x2, 0x1f ;  /* 0x0c401f0004097f89 */ /* 0x000f2200000e0000 */
        /* <DEDUP_REMOVED lines=23> */
[----:B----4-:R-:W-:Y:S01]  /*3ec0*/  FMNMX.FTZ R9, R4, R9, !PT ;  /* 0x0000000904097209 */ /* 0x010fe20007810000 */
[----:B------:R-:W-:Y:S01]  /*3ed0*/  MUFU.EX2 R12, R12 ;  /* 0x0000000c000c7308 */ /* 0x000fe20000000800 */
        /* <DEDUP_REMOVED lines=17> */
[----:B------:R-:W-:-:S06]  /*3ff0*/  FMUL.FTZ R149, R149, R7 ;  /* 0x0000000795957220 */ /* 0x000fcc0000410000 */
[----:B------:R-:W-:Y:S01]  /*4000*/  MUFU.EX2 R211, R211 ;  /* 0x000000d300d37308 */ /* 0x000fe20000000800 */
[----:B----4-:R-:W-:-:S07]  /*4010*/  FMNMX.FTZ R4, R9, R4, !PT ;  /* 0x0000000409047209 */ /* 0x010fce0007810000 */
        /* <DEDUP_REMOVED lines=9> */
[----:B------:R-:W4:Y:S01]  /*40b0*/  MUFU.EX2 R20, R20 ;  /* 0x0000001400147308 */ /* 0x000f220000000800 */
[--C-:B------:R-:W-:Y:S01]  /*40c0*/  FFMA.FTZ R162, R167, UR10, -R180.reuse ;  /* 0x0000000aa7a27c23 */ /* 0x100fe200080108b4 */
[--C-:B------:R-:W-:Y:S01]  /*40d0*/  FFMA.FTZ R163, R163, UR10, -R180.reuse ;  /* 0x0000000aa3a37c23 */ /* 0x100fe200080108b4 */
[--C-:B------:R-:W-:Y:S01]  /*40e0*/  FFMA.FTZ R167, R171, UR10, -R180.reuse ;  /* 0x0000000aaba77c23 */ /* 0x100fe200080108b4 */
[--C-:B------:R-:W-:Y:S01]  /*40f0*/  FFMA.FTZ R171, R175, UR10, -R180.reuse ;  /* 0x0000000aafab7c23 */ /* 0x100fe200080108b4 */
[--C-:B------:R-:W-:Y:S01]  /*4100*/  FFMA.FTZ R175, R179, UR10, -R180.reuse ;  /* 0x0000000ab3af7c23 */ /* 0x100fe200080108b4 */
[--C-:B------:R-:W-:Y:S01]  /*4110*/  FFMA.FTZ R159, R166, UR10, -R180.reuse ;  /* 0x0000000aa69f7c23 */ /* 0x100fe200080108b4 */
[--C-:B------:R-:W-:Y:S01]  /*4120*/  FFMA.FTZ R166, R170, UR10, -R180.reuse ;  /* 0x0000000aaaa67c23 */ /* 0x100fe200080108b4 */
[----:B------:R-:W5:Y:S01]  /*4130*/  MUFU.EX2 R161, R161 ;  /* 0x000000a100a17308 */ /* 0x000f620000000800 */
[--C-:B------:R-:W-:Y:S01]  /*4140*/  FFMA.FTZ R170, R174, UR10, -R180.reuse ;  /* 0x0000000aaeaa7c23 */ /* 0x100fe200080108b4 */
[--C-:B------:R-:W-:Y:S01]  /*4150*/  FFMA.FTZ R174, R178, UR10, -R180.reuse ;  /* 0x0000000ab2ae7c23 */ /* 0x100fe200080108b4 */
[----:B-1----:R-:W-:Y:S01]  /*4160*/  FADD.FTZ R178, R212, R181 ;  /* 0x000000b5d4b27221 */ /* 0x002fe20000010000 */
[--C-:B------:R-:W-:Y:S01]  /*4170*/  FFMA.FTZ R182, R182, UR10, -R180.reuse ;  /* 0x0000000ab6b67c23 */ /* 0x100fe200080108b4 */
[--C-:B------:R-:W-:Y:S01]  /*4180*/  FFMA.FTZ R6, R183, UR10, -R180.reuse ;  /* 0x0000000ab7067c23 */ /* 0x100fe200080108b4 */
[----:B------:R-:W-:Y:S01]  /*4190*/  FFMA.FTZ R194, R194, UR10, -R180 ;  /* 0x0000000ac2c27c23 */ /* 0x000fe200080108b4 */
[----:B---3--:R-:W-:Y:S01]  /*41a0*/  FADD.FTZ R181, R157, R178 ;  /* 0x000000b29db57221 */ /* 0x008fe20000010000 */
[----:B------:R-:W1:Y:S01]  /*41b0*/  MUFU.EX2 R184, R184 ;  /* 0x000000b800b87308 */ /* 0x000e620000000800 */
[--C-:B------:R-:W-:Y:S01]  /*41c0*/  FFMA.FTZ R178, R186, UR10, -R180.reuse ;  /* 0x0000000abab27c23 */ /* 0x100fe200080108b4 */
[--C-:B------:R-:W-:Y:S01]  /*41d0*/  FFMA.FTZ R195, R195, UR10, -R180.reuse ;  /* 0x0000000ac3c37c23 */ /* 0x100fe200080108b4 */
[----:B------:R-:W-:Y:S01]  /*41e0*/  FFMA.FTZ R198, R198, UR10, -R180 ;  /* 0x0000000ac6c67c23 */ /* 0x000fe200080108b4 */
[-C--:B----4-:R-:W-:Y:S01]  /*41f0*/  FMUL.FTZ R26, R26, R20.reuse ;  /* 0x000000141a1a7220 */ /* 0x090fe20000410000 */
[-C--:B------:R-:W-:Y:S01]  /*4200*/  FMUL.FTZ R27, R27, R20.reuse ;  /* 0x000000141b1b7220 */ /* 0x080fe20000410000 */
[-C--:B------:R-:W-:Y:S01]  /*4210*/  FMUL.FTZ R30, R30, R20.reuse ;  /* 0x000000141e1e7220 */ /* 0x080fe20000410000 */
[-C--:B------:R-:W-:Y:S01]  /*4220*/  FMUL.FTZ R31, R31, R20.reuse ;  /* 0x000000141f1f7220 */ /* 0x080fe20000410000 */
[----:B------:R-:W3:Y:S01]  /*4230*/  MUFU.EX2 R155, R155 ;  /* 0x0000009b009b7308 */ /* 0x000ee20000000800 */
[----:B-----5:R-:W-:Y:S01]  /*4240*/  FFMA.FTZ R179, R20, R5, R161 ;  /* 0x0000000514b37223 */ /* 0x020fe200000100a1 */
[-C--:B------:R-:W-:Y:S01]  /*4250*/  FMUL.FTZ R34, R34, R20.reuse ;  /* 0x0000001422227220 */ /* 0x080fe20000410000 */
[-C--:B------:R-:W-:Y:S01]  /*4260*/  FMUL.FTZ R35, R35, R20.reuse ;  /* 0x0000001423237220 */ /* 0x080fe20000410000 */
[-C--:B------:R-:W-:Y:S01]  /*4270*/  FMUL.FTZ R38, R38, R20.reuse ;  /* 0x0000001426267220 */ /* 0x080fe20000410000 */
[-C--:B------:R-:W-:Y:S01]  /*4280*/  FMUL.FTZ R39, R39, R20.reuse ;  /* 0x0000001427277220 */ /* 0x080fe20000410000 */
[-C--:B------:R-:W-:Y:S01]  /*4290*/  FMUL.FTZ R42, R42, R20.reuse ;  /* 0x000000142a2a7220 */ /* 0x080fe20000410000 */
[-C--:B------:R-:W-:Y:S01]  /*42a0*/  FMUL.FTZ R43, R43, R20.reuse ;  /* 0x000000142b2b7220 */ /* 0x080fe20000410000 */
[----:B------:R-:W4:Y:S01]  /*42b0*/  MUFU.EX2 R188, R188 ;  /* 0x000000bc00bc7308 */ /* 0x000f220000000800 */
        /* <DEDUP_REMOVED lines=8> */
[----:B---3--:R-:W-:Y:S01]  /*4340*/  FADD.FTZ R179, R155, R154 ;  /* 0x0000009a9bb37221 */ /* 0x008fe20000010000 */
[----:B------:R-:W-:Y:S01]  /*4350*/  FADD.FTZ R154, R156, R181 ;  /* 0x000000b59c9a7221 */ /* 0x000fe20000010000 */
[----:B------:R-:W-:Y:S01]  /*4360*/  FFMA.FTZ R181, R190, UR10, -R180 ;  /* 0x0000000abeb57c23 */ /* 0x000fe200080108b4 */
[C---:B------:R-:W-:Y:S01]  /*4370*/  F2FP.BF16.F32.PACK_AB R156, R15.reuse, R156 ;  /* 0x0000009c0f9c723e */ /* 0x040fe200000010ff */
[-C--:B------:R-:W-:Y:S01]  /*4380*/  FMUL.FTZ R58, R58, R20.reuse ;  /* 0x000000143a3a7220 */ /* 0x080fe20000410000 */
[----:B------:R-:W-:Y:S01]  /*4390*/  FADD.FTZ R154, R15, R154 ;  /* 0x0000009a0f9a7221 */ /* 0x000fe20000010000 */
[-C--:B------:R-:W-:Y:S01]  /*43a0*/  FMUL.FTZ R59, R59, R20.reuse ;  /* 0x000000143b3b7220 */ /* 0x080fe20000410000 */
[----:B------:R-:W3:Y:S01]  /*43b0*/  MUFU.EX2 R163, R163 ;  /* 0x000000a300a37308 */ /* 0x000ee20000000800 */
[C---:B----4-:R-:W-:Y:S01]  /*43c0*/  FADD.FTZ R183, R188.reuse, R179 ;  /* 0x000000b3bcb77221 */ /* 0x050fe20000010000 */
[----:B------:R-:W-:Y:S01]  /*43d0*/  FFMA.FTZ R179, R187, UR10, -R180 ;  /* 0x0000000abbb37c23 */ /* 0x000fe200080108b4 */
[----:B------:R-:W-:Y:S01]  /*43e0*/  F2FP.BF16.F32.PACK_AB R155, R188, R155 ;  /* 0x0000009bbc9b723e */ /* 0x000fe200000010ff */
        /* <DEDUP_REMOVED lines=37> */
[----:B-1----:R-:W-:Y:S01]  /*4640*/  FADD.FTZ R182, R158, R183 ;  /* 0x000000b79eb67221 */ /* 0x002fe20000010000 */
[----:B------:R-:W-:Y:S01]  /*4650*/  FADD.FTZ R183, R13, R154 ;  /* 0x0000009a0db77221 */ /* 0x000fe20000010000 */
[-C--:B------:R-:W-:Y:S01]  /*4660*/  FMUL.FTZ R126, R126, R20.reuse ;  /* 0x000000147e7e7220 */ /* 0x080fe20000410000 */
[----:B------:R-:W-:Y:S01]  /*4670*/  FMUL.FTZ R127, R127, R20 ;  /* 0x000000147f7f7220 */ /* 0x000fe20000410000 */
[----:B---3--:R-:W-:Y:S01]  /*4680*/  FADD.FTZ R186, R163, R182 ;  /* 0x000000b6a3ba7221 */ /* 0x008fe20000010000 */
[----:B------:R-:W-:Y:S01]  /*4690*/  FADD.FTZ R183, R210, R183 ;  /* 0x000000b7d2b77221 */ /* 0x000fe20000010000 */
[----:B------:R-:W-:Y:S01]  /*46a0*/  FFMA.FTZ R182, R191, UR10, -R180 ;  /* 0x0000000abfb67c23 */ /* 0x000fe200080108b4 */
[----:B------:R-:W1:Y:S01]  /*46b0*/  MUFU.EX2 R170, R170 ;  /* 0x000000aa00aa7308 */ /* 0x000e620000000800 */
[----:B----4-:R-:W-:Y:S01]  /*46c0*/  FADD.FTZ R185, R159, R186 ;  /* 0x000000ba9fb97221 */ /* 0x010fe20000010000 */
[----:B------:R-:W-:Y:S01]  /*46d0*/  FADD.FTZ R154, R160, R183 ;  /* 0x000000b7a09a7221 */ /* 0x000fe20000010000 */
[C---:B-----5:R-:W-:Y:S01]  /*46e0*/  F2FP.BF16.F32.PACK_AB R159, R162.reuse, R159 ;  /* 0x0000009fa29f723e */ /* 0x060fe200000010ff */
[----:B------:R-:W-:Y:S01]  /*46f0*/  FFMA.FTZ R180, R199, UR10, -R180 ;  /* 0x0000000ac7b47c23 */ /* 0x000fe200080108b4 */
[----:B------:R-:W-:Y:S01]  /*4700*/  FADD.FTZ R185, R162, R185 ;  /* 0x000000b9a2b97221 */ /* 0x000fe20000010000 */
[----:B------:R-:W-:Y:S01]  /*4710*/  FADD.FTZ R153, R21, R154 ;  /* 0x0000009a15997221 */ /* 0x000fe20000010000 */
[----:B------:R-:W-:Y:S01]  /*4720*/  F2FP.BF16.F32.PACK_AB R154, R157, R212 ;  /* 0x000000d49d9a723e */ /* 0x000fe200000010ff */
[----:B------:R-:W3:Y:S01]  /*4730*/  MUFU.EX2 R171, R171 ;  /* 0x000000ab00ab7308 */ /* 0x000ee20000000800 */
[----:B0-----:R-:W-:Y:S01]  /*4740*/  FADD.FTZ R186, R166, R185 ;  /* 0x000000b9a6ba7221 */ /* 0x001fe20000010000 */
[----:B------:R-:W-:Y:S01]  /*4750*/  F2FP.BF16.F32.PACK_AB R162, R165, R12 ;  /* 0x0000000ca5a2723e */ /* 0x000fe200000010ff */
[----:B------:R-:W-:Y:S01]  /*4760*/  FMUL.FTZ R130, R130, R20 ;  /* 0x0000001482827220 */ /* 0x000fe20000410000 */
[----:B------:R-:W-:Y:S01]  /*4770*/  F2FP.BF16.F32.PACK_AB R160, R21, R160 ;  /* 0x000000a015a0723e */ /* 0x000fe200000010ff */
[----:B--2---:R-:W-:Y:S01]  /*4780*/  FADD.FTZ R183, R167, R186 ;  /* 0x000000baa7b77221 */ /* 0x004fe20000010000 */
[----:B------:R-:W-:Y:S01]  /*4790*/  FADD.FTZ R186, R12, R153 ;  /* 0x000000990cba7221 */ /* 0x000fe20000010000 */
[----:B------:R-:W-:Y:S01]  /*47a0*/  F2FP.BF16.F32.PACK_AB R153, R184, R161 ;  /* 0x000000a1b899723e */ /* 0x000fe200000010ff */
[----:B------:R-:W0:Y:S01]  /*47b0*/  MUFU.EX2 R174, R174 ;  /* 0x000000ae00ae7308 */ /* 0x000e220000000800 */
[----:B-1----:R-:W-:Y:S01]  /*47c0*/  FADD.FTZ R184, R170, R183 ;  /* 0x000000b7aab87221 */ /* 0x002fe20000010000 */
[----:B------:R-:W-:Y:S01]  /*47d0*/  FADD.FTZ R157, R165, R186 ;  /* 0x000000baa59d7221 */ /* 0x000fe20000010000 */
        /* <DEDUP_REMOVED lines=8> */
[----:B------:R-:W-:Y:S01]  /*4860*/  F2FP.BF16.F32.PACK_AB R157, R163, R158 ;  /* 0x0000009ea39d723e */ /* 0x000fe200000010ff */
[----:B------:R-:W-:Y:S01]  /*4870*/  FMUL.FTZ R142, R142, R20 ;  /* 0x000000148e8e7220 */ /* 0x000fe20000410000 */
[----:B------:R-:W-:Y:S01]  /*4880*/  F2FP.BF16.F32.PACK_AB R158, R210, R13 ;  /* 0x0000000dd29e723e */ /* 0x000fe200000010ff */
[----:B------:R-:W-:Y:S01]  /*4890*/  FADD.FTZ R184, R211, R184 ;  /* 0x000000b8d3b87221 */ /* 0x000fe20000010000 */
[----:B------:R-:W-:Y:S01]  /*48a0*/  F2FP.BF16.F32.PACK_AB R163, R171, R170 ;  /* 0x000000aaaba3723e */ /* 0x000fe200000010ff */
[----:B------:R-:W2:Y:S01]  /*48b0*/  MUFU.EX2 R14, R14 ;  /* 0x0000000e000e7308 */ /* 0x000ea20000000800 */
[----:B0-----:R-:W-:Y:S01]  /*48c0*/  FADD.FTZ R186, R174, R161 ;  /* 0x000000a1aeba7221 */ /* 0x001fe20000010000 */
[----:B------:R-:W-:Y:S01]  /*48d0*/  FADD.FTZ R13, R11, R184 ;  /* 0x000000b80b0d7221 */ /* 0x000fe20000010000 */
[----:B------:R-:W-:Y:S01]  /*48e0*/  F2FP.BF16.F32.PACK_AB R161, R167, R166 ;  /* 0x000000a6a7a1723e */ /* 0x000fe200000010ff */
[----:B------:R-:W-:Y:S01]  /*48f0*/  FMUL.FTZ R143, R143, R20 ;  /* 0x000000148f8f7220 */ /* 0x000fe20000410000 */
[----:B------:R-:W-:Y:S01]  /*4900*/  F2FP.BF16.F32.PACK_AB R164, R211, R164 ;  /* 0x000000a4d3a4723e */ /* 0x000fe200000010ff */
        /* <DEDUP_REMOVED lines=22> */
[----:B------:R-:W-:Y:S02]  /*4a70*/  F2FP.BF16.F32.PACK_AB R166, R14, R11 ;  /* 0x0000000b0ea6723e */ /* 0x000fe400000010ff */
[----:B------:R-:W-:-:S04]  /*4a80*/  F2FP.BF16.F32.PACK_AB R169, R179, R178 ;  /* 0x000000b2b3a9723e */ /* 0x000fc800000010ff */
        /* <DEDUP_REMOVED lines=23> */
[----:B--2---:R-:W-:Y:S01]  /*4c00*/  FADD.FTZ R11, R9, R6 ;  /* 0x00000006090b7221 */ /* 0x004fe20000010000 */
[C---:B0-----:R-:W-:Y:S01]  /*4c10*/  FADD.FTZ R5, R175.reuse, R10 ;  /* 0x0000000aaf057221 */ /* 0x041fe20000010000 */
[----:B------:R-:W-:Y:S02]  /*4c20*/  F2FP.BF16.F32.PACK_AB R175, R175, R198 ;  /* 0x000000c6afaf723e */ /* 0x000fe400000010ff */
[C---:B-1----:R-:W-:Y:S01]  /*4c30*/  FADD.FTZ R6, R176.reuse, R11 ;  /* 0x0000000bb0067221 */ /* 0x042fe20000010000 */
[----:B------:R-:W-:Y:S01]  /*4c40*/  F2FP.BF16.F32.PACK_AB R174, R176, R9 ;  /* 0x00000009b0ae723e */ /* 0x000fe200000010ff */
[----:B------:R-:W-:Y:S06]  /*4c50*/  @!P0 BRA `(.L_x_9442) ;  /* 0x0000000000048947 */ /* 0x000fec0003800000 */
[----:B------:R-:W-:Y:S01]  /*4c60*/  BPT.TRAP 0x1 ;  /* 0x000000040000795c */ /* 0x000fe20000300000 */
.L_x_9442:
[----:B------:R0:W1:Y:S01]  /*4c70*/  SYNCS.PHASECHK.TRANS64.TRYWAIT P2, [UR24+0x22850], R8 ;  /* 0x02285008ff0075a7 */ /* 0x0000620008040158 */
[----:B------:R-:W-:Y:S05]  /*4c80*/  @!P0 BRA `(.L_x_9443) ;  /* 0x0000000000048947 */ /* 0x000fea0003800000 */
[----:B------:R-:W-:Y:S01]  /*4c90*/  BPT.TRAP 0x1 ;  /* 0x000000040000795c */ /* 0x000fe20000300000 */
.L_x_9443:
[----:B------:R-:W-:Y:S01]  /*4ca0*/  VIADD R7, R214, 0x8 ;  /* 0x00000008d6077836 */ /* 0x000fe20000000000 */
[----:B-1----:R-:W-:Y:S06]  /*4cb0*/  @P2 BRA `(.L_x_9444) ;  /* 0x0000000000082947 */ /* 0x002fec0003800000 */
[----:B------:R-:W1:Y:S02]  /*4cc0*/  SYNCS.PHASECHK.TRANS64.TRYWAIT P2, [UR24+0x22850], R8 ;  /* 0x02285008ff0075a7 */ /* 0x000e640008040158 */
[----:B-1----:R-:W-:Y:S05]  /*4cd0*/  @!P2 BRA `(.L_x_9445) ;  /* 0x0000008c00bca947 */ /* 0x002fea0003800000 */
.L_x_9444:
        /* <DEDUP_REMOVED lines=37> */
[----:B--2---:R-:W-:Y:S05]  /*4f30*/  @!P0 BRA `(.L_x_9446) ;  /* 0x0000000000048947 */ /* 0x004fea0003800000 */
[----:B------:R-:W-:Y:S01]  /*4f40*/  BPT.TRAP 0x1 ;  /* 0x000000040000795c */ /* 0x000fe20000300000 */
.L_x_9446:
[----:B------:R-:W-:Y:S01]  /*4f50*/  UIADD3 UR24, UR24, 0x22860, URZ ;  /* 0x0002286018187890 */ /* 0x000fe2000fffe03f */
[----:B------:R-:W-:Y:S02]  /*4f60*/  IMAD.MOV.U32 R213, RZ, RZ, R4 ;  /* 0x000000ffffd57224 */ /* 0x000fe400078e0004 */
[----:B------:R-:W-:Y:S01]  /*4f70*/  IMAD.MOV.U32 R7, RZ, RZ, R3 ;  /* 0x000000ffff077224 */ /* 0x000fe200078e0003 */
[----:B------:R-:W-:-:S09]  /*4f80*/  UPRMT UR24, UR23, 0x654, UR24 ;  /* 0x0000065417187896 */ /* 0x000fd20008000018 */
[----:B------:R-:W-:Y:S01]  /*4f90*/  SYNCS.ARRIVE.TRANS64.RED.A1T0 RZ, [UR24], RZ ;  /* 0x000000ffffff79a7 */ /* 0x000fe20008100418 */
[----:B------:R-:W-:Y:S05]  /*4fa0*/  @P1 BRA `(.L_x_9447) ;  /* 0xffffffe000b81947 */ /* 0x000fea000383ffff */
.L_x_9436:
[----:B------:R-:W4:Y:S01]  /*4fb0*/  SHFL.BFLY PT, R7, R6, 0x2, 0x1f ;  /* 0x0c401f0006077f89 */ /* 0x000f2200000e0000 */
[----:B------:R-:W-:Y:S01]  /*4fc0*/  UIADD3 UR36, UR36, 0x1, URZ ;  /* 0x0000000124247890 */ /* 0x000fe2000fffe03f */
[----:B------:R-:W-:Y:S01]  /*4fd0*/  IMAD.U32 R14, RZ, RZ, UR10 ;  /* 0x0000000aff0e7e24 */ /* 0x000fe2000f8e00ff */
[----:B------:R2:W-:Y:S06]  /*4fe0*/  BAR.ARV R0, 0x100 ;  /* 0x000400000000751d */ /* 0x0005ec0000002000 */
[----:B------:R-:W-:Y:S02]  /*4ff0*/  UISETP.NE.AND UP0, UPT, UR36, 0x2, UPT ;  /* 0x000000022400788c */ /* 0x000fe4000bf05270 */
[----:B------:R-:W-:Y:S06]  /*5000*/  BAR.ARV 0x8, 0x180 ;  /* 0x0206000000007b1d */ /* 0x000fec0000002000 */
[----:B--2---:R-:W-:Y:S01]  /*5010*/  IMAD.MOV.U32 R0, RZ, RZ, RZ ;  /* 0x000000ffff007224 */ /* 0x004fe200078e00ff */
[----:B------:R-:W-:Y:S01]  /*5020*/  USEL UR4, URZ, 0x1, UP0 ;  /* 0x000000013f047887 */ /* 0x000fe20008000000 */
[----:B------:R-:W2:Y:S01]  /*5030*/  SHFL.BFLY PT, R10, R5, 0x2, 0x1f ;  /* 0x0c401f00050a7f89 */ /* 0x000ea200000e0000 */
[----:B------:R-:W-:Y:S01]  /*5040*/  PLOP3.LUT P0, PT, PT, PT, PT, 0x8, 0x0 ;  /* 0x000000000000781c */ /* 0x000fe20003f0e170 */
[----:B------:R-:W-:Y:S01]  /*5050*/  UIADD3 UR47, UR47, 0x1, URZ ;  /* 0x000000012f2f7890 */ /* 0x000fe2000fffe03f */
[----:B----4-:R-:W-:Y:S01]  /*5060*/  FADD.FTZ R7, R7, R6 ;  /* 0x0000000607077221 */ /* 0x010fe20000010000 */
[----:B------:R-:W-:Y:S01]  /*5070*/  IMAD.U32 R6, RZ, RZ, UR10 ;  /* 0x0000000aff067e24 */ /* 0x000fe2000f8e00ff */
[----:B------:R-:W-:-:S02]  /*5080*/  USEL UR36, UR36, URZ, UP0 ;  /* 0x0000003f24247287 */ /* 0x000fc40008000000 */
[----:B------:R-:W-:Y:S01]  /*5090*/  ULOP3.LUT UR46, UR46, UR4, URZ, 0x3c, !UPT ;  /* 0x000000042e2e7292 */ /* 0x000fe2000f8e3c3f */
[----:B01-3--:R-:W0:Y:S01]  /*50a0*/  SHFL.BFLY PT, R8, R7, 0x1, 0x1f ;  /* 0x0c201f0007087f89 */ /* 0x00be2200000e0000 */
[----:B--2---:R-:W-:-:S05]  /*50b0*/  FADD.FTZ R10, R10, R5 ;  /* 0x000000050a0a7221 */ /* 0x004fca0000010000 */
[----:B------:R-:W1:Y:S01]  /*50c0*/  SHFL.BFLY PT, R9, R10, 0x1, 0x1f ;  /* 0x0c201f000a097f89 */ /* 0x000e6200000e0000 */
[----:B0-----:R-:W-:Y:S01]  /*50d0*/  FADD.FTZ R11, R7, R8 ;  /* 0x00000008070b7221 */ /* 0x001fe20000010000 */
[----:B------:R-:W-:-:S04]  /*50e0*/  IMAD.MOV.U32 R8, RZ, RZ, RZ ;  /* 0x000000ffff087224 */ /* 0x000fc800078e00ff */
[----:B------:R-:W-:-:S13]  /*50f0*/  FSETP.NE.FTZ.AND P1, PT, R11, RZ, PT ;  /* 0x000000ff0b00720b */ /* 0x000fda0003f35000 */
[----:B------:R-:W0:Y:S01]  /*5100*/  @P1 MUFU.LG2 R5, R11 ;  /* 0x0000000b00051308 */ /* 0x000e220000000c00 */
[----:B------:R-:W-:Y:S01]  /*5110*/  @P1 FMUL.FTZ R6, R6, 0.69314718246459960938 ;  /* 0x3f31721806061820 */ /* 0x000fe20000410000 */
[----:B-1----:R-:W-:Y:S01]  /*5120*/  FADD.FTZ R13, R10, R9 ;  /* 0x000000090a0d7221 */ /* 0x002fe20000010000 */
[----:B------:R-:W-:-:S04]  /*5130*/  IMAD.MOV.U32 R9, RZ, RZ, -0x800000 ;  /* 0xff800000ff097424 */ /* 0x000fc800078e00ff */
[----:B------:R-:W-:Y:S01]  /*5140*/  FSETP.NE.FTZ.AND P2, PT, R13, RZ, PT ;  /* 0x000000ff0d00720b */ /* 0x000fe20003f55000 */
[----:B------:R-:W1:Y:S01]  /*5150*/  @P1 MUFU.RCP R8, R11 ;  /* 0x0000000b00081308 */ /* 0x000e620000001000 */
[----:B0-----:R-:W-:-:S11]  /*5160*/  @P1 FMUL.FTZ R5, R5, 0.69314718246459960938 ;  /* 0x3f31721805051820 */ /* 0x001fd60000410000 */
[----:B------:R-:W0:Y:S01]  /*5170*/  @P2 MUFU.LG2 R7, R13 ;  /* 0x0000000d00072308 */ /* 0x000e220000000c00 */
[----:B------:R-:W-:Y:S01]  /*5180*/  @P2 FMUL.FTZ R14, R14, 0.69314718246459960938 ;  /* 0x3f3172180e0e2820 */ /* 0x000fe20000410000 */
[----:B------:R-:W-:Y:S01]  /*5190*/  @P1 FFMA.FTZ R9, R6, R3, R5 ;  /* 0x0000000306091223 */ /* 0x000fe20000010005 */
[-C--:B-1----:R-:W-:Y:S01]  /*51a0*/  FMUL.FTZ R24, R24, R8.reuse ;  /* 0x0000000818187220 */ /* 0x082fe20000410000 */
[-C--:B------:R-:W-:Y:S01]  /*51b0*/  FMUL.FTZ R25, R25, R8.reuse ;  /* 0x0000000819197220 */ /* 0x080fe20000410000 */
[----:B------:R-:W-:-:S03]  /*51c0*/  FMUL.FTZ R28, R28, R8 ;  /* 0x000000081c1c7220 */ /* 0x000fc60000410000 */
[----:B------:R-:W1:Y:S01]  /*51d0*/  @P2 MUFU.RCP R0, R13 ;  /* 0x0000000d00002308 */ /* 0x000e620000001000 */
        /* <DEDUP_REMOVED lines=15> */
[----:B------:R-:W-:Y:S01]  /*52d0*/  FMUL.FTZ R57, R57, R8 ;  /* 0x0000000839397220 */ /* 0x000fe20000410000 */
[----:B-1----:R-:W-:Y:S01]  /*52e0*/  FMUL.FTZ R152, R75, R0 ;  /* 0x000000004b987220 */ /* 0x002fe20000410000 */
        /* <DEDUP_REMOVED lines=110> */
[----:B------:R-:W-:-:S07]  /*59d0*/  @P2 FFMA.FTZ R8, R14, R4, R7 ;  /* 0x000000040e082223 */ /* 0x000fce0000010007 */
.L_x_9423:
        /* <DEDUP_REMOVED lines=41> */
[C---:B------:R-:W-:Y:S01]  /*5c70*/  IADD3 R179, P4, R114.reuse, 0x60, RZ ;  /* 0x0000006072b37810 */ /* 0x040fe20007f9e0ff */
[--C-:B------:R-:W-:Y:S01]  /*5c80*/  IMAD.X R15, RZ, RZ, R115.reuse, P1 ;  /* 0x000000ffff0f7224 */ /* 0x100fe200008e0673 */
[C---:B------:R-:W-:Y:S01]  /*5c90*/  IADD3 R183, P6, R114.reuse, 0x4020, RZ ;  /* 0x0000402072b77810 */ /* 0x040fe20007fde0ff */
[--C-:B------:R-:W-:Y:S01]  /*5ca0*/  IMAD.X R21, RZ, RZ, R115.reuse, P0 ;  /* 0x000000ffff157224 */ /* 0x100fe200000e0673 */
[C---:B------:R-:W-:Y:S01]  /*5cb0*/  LOP3.LUT R11, R114.reuse, 0x380, RZ, 0xc0, !PT ;  /* 0x00000380720b7812 */ /* 0x040fe200078ec0ff */
[--C-:B------:R-:W-:Y:S01]  /*5cc0*/  IMAD.X R31, RZ, RZ, R115.reuse, P4 ;  /* 0x000000ffff1f7224 */ /* 0x100fe200020e0673 */
[C---:B------:R-:W-:Y:S01]  /*5cd0*/  IADD3 R181, P3, R114.reuse, 0x4000, RZ ;  /* 0x0000400072b57810 */ /* 0x040fe20007f7e0ff */
[----:B------:R-:W-:Y:S01]  /*5ce0*/  IMAD.X R47, RZ, RZ, R115, P6 ;  /* 0x000000ffff2f7224 */ /* 0x000fe200030e0673 */
[----:B------:R-:W-:-:S02]  /*5cf0*/  IADD3 R185, P5, R114, 0x4040, RZ ;  /* 0x0000404072b97810 */ /* 0x000fc40007fbe0ff */
[C---:B------:R-:W-:Y:S02]  /*5d00*/  IADD3 R187, P2, R114.reuse, 0x4060, RZ ;  /* 0x0000406072bb7810 */ /* 0x040fe40007f5e0ff */
[C---:B------:R-:W-:Y:S01]  /*5d10*/  IADD3 R189, P1, R114.reuse, 0x8000, RZ ;  /* 0x0000800072bd7810 */ /* 0x040fe20007f3e0ff */
[--C-:B------:R-:W-:Y:S01]  /*5d20*/  IMAD.X R55, RZ, RZ, R115.reuse, P5 ;  /* 0x000000ffff377224 */ /* 0x100fe200028e0673 */
[----:B------:R-:W-:Y:S01]  /*5d30*/  LOP3.LUT R14, R175, 0x380, RZ, 0xc0, !PT ;  /* 0x00000380af0e7812 */ /* 0x000fe200078ec0ff */
[--C-:B------:R-:W-:Y:S01]  /*5d40*/  IMAD.X R63, RZ, RZ, R115.reuse, P2 ;  /* 0x000000ffff3f7224 */ /* 0x100fe200010e0673 */
[----:B------:R-:W-:Y:S01]  /*5d50*/  LOP3.LUT R20, R177, 0x380, RZ, 0xc0, !PT ;  /* 0x00000380b1147812 */ /* 0x000fe200078ec0ff */
[----:B------:R-:W-:Y:S01]  /*5d60*/  IMAD.X R71, RZ, RZ, R115, P1 ;  /* 0x000000ffff477224 */ /* 0x000fe200008e0673 */
[----:B------:R-:W-:Y:S02]  /*5d70*/  LOP3.LUT R30, R179, 0x380, RZ, 0xc0, !PT ;  /* 0x00000380b31e7812 */ /* 0x000fe400078ec0ff */
[----:B------:R-:W-:-:S02]  /*5d80*/  IADD3 R193, P4, R114, 0x8040, RZ ;  /* 0x0000804072c17810 */ /* 0x000fc40007f9e0ff */
[----:B------:R-:W-:Y:S02]  /*5d90*/  SHF.R.U64 R11, R11, 0x3, RZ ;  /* 0x000000030b0b7819 */ /* 0x000fe400000012ff */
[----:B------:R-:W-:Y:S01]  /*5da0*/  LOP3.LUT R38, R181, 0x380, RZ, 0xc0, !PT ;  /* 0x00000380b5267812 */ /* 0x000fe200078ec0ff */
[--C-:B------:R-:W-:Y:S01]  /*5db0*/  IMAD.X R99, RZ, RZ, R115.reuse, P4 ;  /* 0x000000ffff637224 */ /* 0x100fe200020e0673 */
[C---:B------:R-:W-:Y:S02]  /*5dc0*/  IADD3 R191, P0, R114.reuse, 0x8020, RZ ;  /* 0x0000802072bf7810 */ /* 0x040fe40007f1e0ff */
[----:B------:R-:W-:Y:S02]  /*5dd0*/  IADD3 R197, P6, R114, 0xc000, RZ ;  /* 0x0000c00072c57810 */ /* 0x000fe40007fde0ff */
[----:B------:R-:W-:Y:S01]  /*5de0*/  SHF.R.U64 R14, R14, 0x3, RZ ;  /* 0x000000030e0e7819 */ /* 0x000fe200000012ff */
[--C-:B------:R-:W-:Y:S01]  /*5df0*/  IMAD.X R95, RZ, RZ, R115.reuse, P0 ;  /* 0x000000ffff5f7224 */ /* 0x100fe200000e0673 */
[----:B------:R-:W-:Y:S01]  /*5e00*/  LOP3.LUT R46, R183, 0x380, RZ, 0xc0, !PT ;  /* 0x00000380b72e7812 */ /* 0x000fe200078ec0ff */
[----:B------:R-:W-:Y:S01]  /*5e10*/  IMAD.X R107, RZ, RZ, R115, P6 ;  /* 0x000000ffff6b7224 */ /* 0x000fe200030e0673 */
[----:B------:R-:W-:-:S02]  /*5e20*/  IADD3.X R39, RZ, R115, RZ, P3, !PT ;  /* 0x00000073ff277210 */ /* 0x000fc40001ffe4ff */
[----:B------:R-:W-:Y:S02]  /*5e30*/  SHF.R.U64 R20, R20, 0x3, RZ ;  /* 0x0000000314147819 */ /* 0x000fe400000012ff */
[----:B------:R-:W-:Y:S02]  /*5e40*/  LOP3.LUT R54, R185, 0x380, RZ, 0xc0, !PT ;  /* 0x00000380b9367812 */ /* 0x000fe400078ec0ff */
[C---:B------:R-:W-:Y:S02]  /*5e50*/  IADD3 R195, P3, R114.reuse, 0x8060, RZ ;  /* 0x0000806072c37810 */ /* 0x040fe40007f7e0ff */
[C---:B------:R-:W-:Y:S02]  /*5e60*/  IADD3 R6, P5, R114.reuse, 0xc020, RZ ;  /* 0x0000c02072067810 */ /* 0x040fe40007fbe0ff */
[C---:B------:R-:W-:Y:S01]  /*5e70*/  IADD3 R151, P2, R114.reuse, 0xc040, RZ ;  /* 0x0000c04072977810 */ /* 0x040fe20007f5e0ff */
[--C-:B------:R-:W-:Y:S01]  /*5e80*/  IMAD.X R103, RZ, RZ, R115.reuse, P3 ;  /* 0x000000ffff677224 */ /* 0x100fe200018e0673 */
[----:B------:R-:W-:Y:S01]  /*5e90*/  IADD3 R174, P1, R114, 0xc060, RZ ;  /* 0x0000c06072ae7810 */ /* 0x000fe20007f3e0ff */
[----:B------:R-:W-:Y:S01]  /*5ea0*/  IMAD.X R111, RZ, RZ, R115, P5 ;  /* 0x000000ffff6f7224 */ /* 0x000fe200028e0673 */
[----:B------:R-:W-:-:S02]  /*5eb0*/  SHF.R.U64 R30, R30, 0x3, RZ ;  /* 0x000000031e1e7819 */ /* 0x000fc400000012ff */
[----:B------:R-:W-:Y:S01]  /*5ec0*/  LOP3.LUT R62, R187, 0x380, RZ, 0xc0, !PT ;  /* 0x00000380bb3e7812 */ /* 0x000fe200078ec0ff */
[--C-:B------:R-:W-:Y:S01]  /*5ed0*/  IMAD.X R13, RZ, RZ, R115.reuse, P1 ;  /* 0x000000ffff0d7224 */ /* 0x100fe200008e0673 */
[----:B------:R-:W-:Y:S01]  /*5ee0*/  LOP3.LUT R114, R11, R114, RZ, 0x3c, !PT ;  /* 0x000000720b727212 */ /* 0x000fe200078e3cff */
[----:B------:R-:W-:Y:S01]  /*5ef0*/  IMAD.X R11, RZ, RZ, R115, P2 ;  /* 0x000000ffff0b7224 */ /* 0x000fe200010e0673 */
[----:B------:R-:W-:Y:S02]  /*5f00*/  SHF.R.U64 R38, R38, 0x3, RZ ;  /* 0x0000000326267819 */ /* 0x000fe400000012ff */
[----:B------:R-:W-:Y:S02]  /*5f10*/  LOP3.LUT R70, R189, 0x380, RZ, 0xc0, !PT ;  /* 0x00000380bd467812 */ /* 0x000fe400078ec0ff */
[----:B------:R-:W-:Y:S02]  /*5f20*/  LOP3.LUT R98, R193, 0x380, RZ, 0xc0, !PT ;  /* 0x00000380c1627812 */ /* 0x000fe400078ec0ff */
[----:B------:R-:W-:-:S02]  /*5f30*/  LOP3.LUT R14, R14, R175, RZ, 0x3c, !PT ;  /* 0x000000af0e0e7212 */ /* 0x000fc400078e3cff */
[----:B------:R-:W-:Y:S02]  /*5f40*/  SHF.R.U64 R46, R46, 0x3, RZ ;  /* 0x000000032e2e7819 */ /* 0x000fe400000012ff */
[----:B------:R-:W-:Y:S02]  /*5f50*/  LOP3.LUT R94, R191, 0x380, RZ, 0xc0, !PT ;  /* 0x00000380bf5e7812 */ /* 0x000fe400078ec0ff */
[----:B------:R-:W-:Y:S02]  /*5f60*/  LOP3.LUT R106, R197, 0x380, RZ, 0xc0, !PT ;  /* 0x00000380c56a7812 */ /* 0x000fe400078ec0ff */
[----:B------:R-:W-:Y:S02]  /*5f70*/  LOP3.LUT R20, R20, R177, RZ, 0x3c, !PT ;  /* 0x000000b114147212 */ /* 0x000fe400078e3cff */
[----:B------:R-:W-:Y:S02]  /*5f80*/  SHF.R.U64 R54, R54, 0x3, RZ ;  /* 0x0000000336367819 */ /* 0x000fe400000012ff */
[----:B------:R-:W-:-:S02]  /*5f90*/  LOP3.LUT R30, R30, R179, RZ, 0x3c, !PT ;  /* 0x000000b31e1e7212 */ /* 0x000fc400078e3cff */
[----:B------:R-:W-:Y:S02]  /*5fa0*/  SHF.R.U64 R62, R62, 0x3, RZ ;  /* 0x000000033e3e7819 */ /* 0x000fe400000012ff */
[----:B------:R-:W-:Y:S02]  /*5fb0*/  LOP3.LUT R102, R195, 0x380, RZ, 0xc0, !PT ;  /* 0x00000380c3667812 */ /* 0x000fe400078ec0ff */
[----:B------:R-:W-:Y:S02]  /*5fc0*/  LOP3.LUT R38, R38, R181, RZ, 0x3c, !PT ;  /* 0x000000b526267212 */ /* 0x000fe400078e3cff */
[----:B------:R-:W-:Y:S02]  /*5fd0*/  SHF.R.U64 R70, R70, 0x3, RZ ;  /* 0x0000000346467819 */ /* 0x000fe400000012ff */
[----:B------:R-:W-:Y:S02]  /*5fe0*/  SHF.R.U64 R98, R98, 0x3, RZ ;  /* 0x0000000362627819 */ /* 0x000fe400000012ff */
[----:B------:R-:W-:Y:S01]  /*5ff0*/  MOV R114, R114 ;  /* 0x0000007200727202 */ /* 0x000fe20000000f00 */
[----:B------:R-:W-:Y:S01]  /*6000*/  BAR.SYNC.DEFER_BLOCKING 0x1, 0x100 ;  /* 0x0044000000007b1d */ /* 0x000fe20000010000 */
[----:B------:R-:W-:-:S02]  /*6010*/  LOP3.LUT R12, R6, 0x380, RZ, 0xc0, !PT ;  /* 0x00000380060c7812 */ /* 0x000fc400078ec0ff */
[----:B------:R-:W-:Y:S02]  /*6020*/  LOP3.LUT R46, R46, R183, RZ, 0x3c, !PT ;  /* 0x000000b72e2e7212 */ /* 0x000fe400078e3cff */
[----:B------:R-:W-:Y:S02]  /*6030*/  SHF.R.U64 R94, R94, 0x3, RZ ;  /* 0x000000035e5e7819 */ /* 0x000fe400000012ff */
[----:B------:R-:W-:Y:S02]  /*6040*/  SHF.R.U64 R106, R106, 0x3, RZ ;  /* 0x000000036a6a7819 */ /* 0x000fe400000012ff */
[----:B------:R-:W-:Y:S02]  /*6050*/  LOP3.LUT R110, R151, 0x380, RZ, 0xc0, !PT ;  /* 0x00000380976e7812 */ /* 0x000fe400078ec0ff */
[----:B------:R-:W-:Y:S02]  /*6060*/  MOV R28, R14 ;  /* 0x0000000e001c7202 */ /* 0x000fe40000000f00 */
[----:B------:R-:W-:-:S02]  /*6070*/  LOP3.LUT R54, R54, R185, RZ, 0x3c, !PT ;  /* 0x000000b936367212 */ /* 0x000fc400078e3cff */
[----:B------:R-:W-:Y:S02]  /*6080*/  LOP3.LUT R115, R174, 0x380, RZ, 0xc0, !PT ;  /* 0x00000380ae737812 */ /* 0x000fe400078ec0ff */
[----:B------:R-:W-:Y:S02]  /*6090*/  MOV R20, R20 ;  /* 0x0000001400147202 */ /* 0x000fe40000000f00 */
[----:B------:R-:W-:Y:S02]  /*60a0*/  LOP3.LUT R62, R62, R187, RZ, 0x3c, !PT ;  /* 0x000000bb3e3e7212 */ /* 0x000fe400078e3cff */
[----:B------:R-:W-:Y:S02]  /*60b0*/  SHF.R.U64 R102, R102, 0x3, RZ ;  /* 0x0000000366667819 */ /* 0x000fe400000012ff */
[----:B------:R-:W-:Y:S01]  /*60c0*/  MOV R30, R30 ;  /* 0x0000001e001e7202 */ /* 0x000fe20000000f00 */
[----:B------:R-:W-:Y:S01]  /*60d0*/  STSM.16.M88.4 [R114], R24 ;  /* 0x0000001872007844 */ /* 0x000fe20000000200 */
[----:B------:R-:W-:-:S02]  /*60e0*/  LOP3.LUT R70, R70, R189, RZ, 0x3c, !PT ;  /* 0x000000bd46467212 */ /* 0x000fc400078e3cff */
[----:B------:R-:W-:Y:S01]  /*60f0*/  LOP3.LUT R98, R98, R193, RZ, 0x3c, !PT ;  /* 0x000000c162627212 */ /* 0x000fe200078e3cff */
[----:B------:R-:W-:Y:S01]  /*6100*/  STSM.16.M88.4 [R28], R32 ;  /* 0x000000201c007844 */ /* 0x000fe20000000200 */
[----:B------:R-:W-:Y:S02]  /*6110*/  SHF.R.U64 R29, R12, 0x3, RZ ;  /* 0x000000030c1d7819 */ /* 0x000fe400000012ff */
[----:B------:R-:W-:Y:S01]  /*6120*/  MOV R38, R38 ;  /* 0x0000002600267202 */ /* 0x000fe20000000f00 */
[----:B------:R-:W-:Y:S01]  /*6130*/  STSM.16.M88.4 [R20], R40 ;  /* 0x0000002814007844 */ /* 0x000fe20000000200 */
[----:B------:R-:W-:Y:S02]  /*6140*/  F2FP.BF16.F32.PACK_AB R59, R155, R59 ;  /* 0x0000003b9b3b723e */ /* 0x000fe400000010ff */
[----:B------:R-:W-:Y:S01]  /*6150*/  F2FP.BF16.F32.PACK_AB R65, R154, R66 ;  /* 0x000000429a41723e */ /* 0x000fe200000010ff */
[----:B------:R-:W-:Y:S01]  /*6160*/  STSM.16.M88.4 [R30], R48 ;  /* 0x000000301e007844 */ /* 0x000fe20000000200 */
[----:B------:R-:W-:-:S02]  /*6170*/  F2FP.BF16.F32.PACK_AB R72, R73, R72 ;  /* 0x000000484948723e */ /* 0x000fc400000010ff */
[----:B------:R-:W-:Y:S01]  /*6180*/  LOP3.LUT R94, R94, R191, RZ, 0x3c, !PT ;  /* 0x000000bf5e5e7212 */ /* 0x000fe200078e3cff */
[----:B------:R-:W-:Y:S01]  /*6190*/  STSM.16.M88.4 [R38], R56 ;  /* 0x0000003826007844 */ /* 0x000fe20000000200 */
[----:B------:R-:W-:Y:S02]  /*61a0*/  LOP3.LUT R106, R106, R197, RZ, 0x3c, !PT ;  /* 0x000000c56a6a7212 */ /* 0x000fe400078e3cff */
[----:B------:R-:W-:Y:S02]  /*61b0*/  SHF.R.U64 R12, R110, 0x3, RZ ;  /* 0x000000036e0c7819 */ /* 0x000fe400000012ff */
[----:B------:R-:W-:Y:S02]  /*61c0*/  MOV R46, R46 ;  /* 0x0000002e002e7202 */ /* 0x000fe40000000f00 */
[----:B------:R-:W-:Y:S02]  /*61d0*/  F2FP.BF16.F32.PACK_AB R66, R69, R68 ;  /* 0x000000444542723e */ /* 0x000fe400000010ff */
[----:B------:R-:W-:-:S02]  /*61e0*/  F2FP.BF16.F32.PACK_AB R67, R153, R67 ;  /* 0x000000439943723e */ /* 0x000fc400000010ff */
[----:B------:R-:W-:Y:S02]  /*61f0*/  F2FP.BF16.F32.PACK_AB R73, R152, R74 ;  /* 0x0000004a9849723e */ /* 0x000fe400000010ff */
[----:B------:R-:W-:Y:S01]  /*6200*/  F2FP.BF16.F32.PACK_AB R80, R81, R80 ;  /* 0x000000505150723e */ /* 0x000fe200000010ff */
[----:B------:R-:W-:Y:S01]  /*6210*/  STSM.16.M88.4 [R46], R64 ;  /* 0x000000402e007844 */ /* 0x000fe20000000200 */
[----:B------:R-:W-:Y:S02]  /*6220*/  SHF.R.U64 R115, R115, 0x3, RZ ;  /* 0x0000000373737819 */ /* 0x000fe400000012ff */
[----:B------:R-:W-:Y:S02]  /*6230*/  MOV R54, R54 ;  /* 0x0000003600367202 */ /* 0x000fe40000000f00 */
        /* <DEDUP_REMOVED lines=8> */
[----:B------:R-:W-:-:S02]  /*62c0*/  MOV R70, R70 ;  /* 0x0000004600467202 */ /* 0x000fc40000000f00 */
[----:B------:R-:W-:Y:S01]  /*62d0*/  MOV R15, R98 ;  /* 0x00000062000f7202 */ /* 0x000fe20000000f00 */
[----:B------:R0:W-:Y:S01]  /*62e0*/  STSM.16.M88.4 [R62], R80 ;  /* 0x000000503e007844 */ /* 0x0001e20000000200 */
[----:B------:R-:W-:Y:S02]  /*62f0*/  F2FP.BF16.F32.PACK_AB R76, R89, R88 ;  /* 0x00000058594c723e */ /* 0x000fe400000010ff */
[----:B------:R-:W-:Y:S02]  /*6300*/  F2FP.BF16.F32.PACK_AB R77, R91, R90 ;  /* 0x0000005a5b4d723e */ /* 0x000fe400000010ff */
[----:B------:R-:W-:Y:S02]  /*6310*/  F2FP.BF16.F32.PACK_AB R78, R93, R92 ;  /* 0x0000005c5d4e723e */ /* 0x000fe400000010ff */
[----:B------:R-:W-:Y:S02]  /*6320*/  F2FP.BF16.F32.PACK_AB R79, R163, R79 ;  /* 0x0000004fa34f723e */ /* 0x000fe400000010ff */
[----:B------:R-:W-:-:S02]  /*6330*/  F2FP.BF16.F32.PACK_AB R96, R97, R96 ;  /* 0x000000606160723e */ /* 0x000fc400000010ff */
[----:B------:R-:W-:Y:S01]  /*6340*/  LOP3.LUT R110, R29, R6, RZ, 0x3c, !PT ;  /* 0x000000061d6e7212 */ /* 0x000fe200078e3cff */
[----:B------:R-:W-:Y:S01]  /*6350*/  STSM.16.M88.4 [R70], R76 ;  /* 0x0000004c46007844 */ /* 0x000fe20000000200 */
[----:B------:R-:W-:Y:S02]  /*6360*/  LOP3.LUT R10, R12, R151, RZ, 0x3c, !PT ;  /* 0x000000970c0a7212 */ /* 0x000fe400078e3cff */
[----:B------:R-:W-:Y:S02]  /*6370*/  MOV R94, R94 ;  /* 0x0000005e005e7202 */ /* 0x000fe40000000f00 */
[----:B------:R-:W-:Y:S02]  /*6380*/  F2FP.BF16.F32.PACK_AB R104, R105, R104 ;  /* 0x000000686968723e */ /* 0x000fe400000010ff */
[----:B------:R-:W-:Y:S02]  /*6390*/  F2FP.BF16.F32.PACK_AB R112, R113, R112 ;  /* 0x000000707170723e */ /* 0x000fe400000010ff */
[----:B------:R-:W-:-:S02]  /*63a0*/  F2FP.BF16.F32.PACK_AB R120, R121, R120 ;  /* 0x000000787978723e */ /* 0x000fc400000010ff */
[----:B------:R-:W-:Y:S02]  /*63b0*/  F2FP.BF16.F32.PACK_AB R128, R129, R128 ;  /* 0x000000808180723e */ /* 0x000fe400000010ff */
[----:B------:R-:W-:Y:S02]  /*63c0*/  F2FP.BF16.F32.PACK_AB R136, R137, R136 ;  /* 0x000000888988723e */ /* 0x000fe400000010ff */
[----:B------:R-:W-:Y:S01]  /*63d0*/  F2FP.BF16.F32.PACK_AB R144, R145, R144 ;  /* 0x000000909190723e */ /* 0x000fe200000010ff */
[----:B------:R-:W-:Y:S01]  /*63e0*/  ULDC UR7, c[0x0][0xa88] ;  /* 0x0002a20000077ab9 */ /* 0x000fe20000000800 */
[----:B------:R-:W-:Y:S01]  /*63f0*/  MOV R14, R106 ;  /* 0x0000006a000e7202 */ /* 0x000fe20000000f00 */
[----:B------:R-:W-:Y:S01]  /*6400*/  UMOV UR4, URZ ;  /* 0x0000003f00047c82 */ /* 0x000fe20008000000 */
[----:B------:R-:W-:Y:S01]  /*6410*/  F2FP.BF16.F32.PACK_AB R97, R165, R164 ;  /* 0x000000a4a561723e */ /* 0x000fe200000010ff */
[----:B0-----:R-:W0:Y:S01]  /*6420*/  LDC R81, c[0x0][0xbe8] ;  /* 0x0002fa00ff517b82 */ /* 0x001e220000000800 */
[----:B------:R-:W-:-:S02]  /*6430*/  F2FP.BF16.F32.PACK_AB R98, R101, R100 ;  /* 0x000000646562723e */ /* 0x000fc400000010ff */
[----:B------:R-:W-:Y:S02]  /*6440*/  F2FP.BF16.F32.PACK_AB R99, R167, R166 ;  /* 0x000000a6a763723e */ /* 0x000fe400000010ff */
[----:B------:R-:W-:Y:S02]  /*6450*/  LOP3.LUT R12, R115, R174, RZ, 0x3c, !PT ;  /* 0x000000ae730c7212 */ /* 0x000fe400078e3cff */
        /* <DEDUP_REMOVED lines=14> */
[----:B------:R-:W-:Y:S01]  /*6540*/  MOV R110, R110 ;  /* 0x0000006e006e7202 */ /* 0x000fe20000000f00 */
[----:B------:R-:W-:Y:S01]  /*6550*/  STSM.16.M88.4 [R14], R120 ;  /* 0x000000780e007844 */ /* 0x000fe20000000200 */
[----:B------:R-:W-:Y:S02]  /*6560*/  F2FP.BF16.F32.PACK_AB R130, R133, R132 ;  /* 0x000000848582723e */ /* 0x000fe400000010ff */
[----:B------:R-:W-:Y:S02]  /*6570*/  F2FP.BF16.F32.PACK_AB R131, R135, R134 ;  /* 0x000000868783723e */ /* 0x000fe400000010ff */
[----:B------:R-:W-:Y:S02]  /*6580*/  F2FP.BF16.F32.PACK_AB R137, R139, R138 ;  /* 0x0000008a8b89723e */ /* 0x000fe400000010ff */
[----:B------:R-:W-:Y:S01]  /*6590*/  MOV R6, R10 ;  /* 0x0000000a00067202 */ /* 0x000fe20000000f00 */
[----:B------:R-:W-:Y:S01]  /*65a0*/  STSM.16.M88.4 [R110], R128 ;  /* 0x000000806e007844 */ /* 0x000fe20000000200 */
[----:B------:R-:W-:Y:S01]  /*65b0*/  F2FP.BF16.F32.PACK_AB R138, R141, R140 ;  /* 0x0000008c8d8a723e */ /* 0x000fe200000010ff */
[----:B------:R-:W-:Y:S01]  /*65c0*/  IMAD.U32 R10, RZ, RZ, UR8 ;  /* 0x00000008ff0a7e24 */ /* 0x000fe2000f8e00ff */
[----:B------:R-:W-:Y:S01]  /*65d0*/  F2FP.BF16.F32.PACK_AB R139, R143, R142 ;  /* 0x0000008e8f8b723e */ /* 0x000fe200000010ff */
[----:B------:R-:W-:Y:S01]  /*65e0*/  IMAD.U32 R11, RZ, RZ, UR9 ;  /* 0x00000009ff0b7e24 */ /* 0x000fe2000f8e00ff */
[----:B------:R-:W-:Y:S01]  /*65f0*/  F2FP.BF16.F32.PACK_AB R145, R147, R146 ;  /* 0x000000929391723e */ /* 0x000fe200000010ff */
[----:B------:R-:W-:Y:S01]  /*6600*/  ULDC.64 UR8, c[0x0][0xc08] ;  /* 0x0003020000087ab9 */ /* 0x000fe20000000a00 */
[----:B------:R-:W-:Y:S01]  /*6610*/  MOV R12, R12 ;  /* 0x0000000c000c7202 */ /* 0x000fe20000000f00 */
[----:B------:R-:W-:Y:S01]  /*6620*/  STSM.16.M88.4 [R6], R136 ;  /* 0x0000008806007844 */ /* 0x000fe20000000200 */
[----:B------:R-:W-:-:S02]  /*6630*/  F2FP.BF16.F32.PACK_AB R146, R149, R148 ;  /* 0x000000949592723e */ /* 0x000fc400000010ff */
[----:B------:R-:W-:Y:S02]  /*6640*/  F2FP.BF16.F32.PACK_AB R147, R0, R150 ;  /* 0x000000960093723e */ /* 0x000fe400000010ff */
[----:B------:R-:W-:-:S03]  /*6650*/  PLOP3.LUT P0, PT, PT, PT, UP0, 0x80, 0x0 ;  /* 0x000000000000781c */ /* 0x000fc60003f0f008 */
[----:B------:R1:W-:Y:S01]  /*6660*/  STSM.16.M88.4 [R12], R144 ;  /* 0x000000900c007844 */ /* 0x0003e20000000200 */
[----:B------:R-:W-:Y:S09]  /*6670*/  BAR.SYNC.DEFER_BLOCKING 0x1, 0x100 ;  /* 0x0044000000007b1d */ /* 0x000ff20000010000 */
[----:B------:R-:W2:Y:S01]  /*6680*/  @P0 LDG.E R0, desc[UR50][R10.64] ;  /* 0x000000320a000981 */ /* 0x000ea2000c1e1900 */
[----:B------:R-:W-:Y:S01]  /*6690*/  UISETP.NE.U32.AND UP1, UPT, UR8, URZ, UPT ;  /* 0x0000003f0800728c */ /* 0x000fe2000bf25070 */
[----:B0-----:R-:W-:Y:S01]  /*66a0*/  ISETP.NE.AND P1, PT, R81, 0x1, PT ;  /* 0x000000015100780c */ /* 0x001fe20003f25270 */
[----:B-1----:R-:W-:-:S02]  /*66b0*/  IMAD.U32 R12, RZ, RZ, UR40 ;  /* 0x00000028ff0c7e24 */ /* 0x002fc4000f8e00ff */
[----:B------:R-:W-:-:S06]  /*66c0*/  UISETP.NE.AND.EX UP1, UPT, UR9, URZ, UPT, UP1 ;  /* 0x0000003f0900728c */ /* 0x000fcc000bf25310 */
[----:B------:R-:W-:-:S04]  /*66d0*/  PLOP3.LUT P2, PT, PT, PT, UP1, 0x80, 0x0 ;  /* 0x000000000000781c */ /* 0x000fc80003f4f018 */
[----:B------:R-:W0:Y:S01]  /*66e0*/  @P1 LDC R13, c[0x0][0xbec] ;  /* 0x0002fb00ff0d1b82 */ /* 0x000e220000000800 */
[----:B------:R-:W-:-:S04]  /*66f0*/  @UP1 ULEA UR8, UP2, UR38, UR8, 0x2 ;  /* 0x0000000826081291 */ /* 0x000fc8000f84103f */
[----:B------:R-:W-:Y:S02]  /*6700*/  @UP1 ULEA.HI.X UR9, UR38, UR9, UR39, 0x2, UP2 ;  /* 0x0000000926091291 */ /* 0x000fe400090f1427 */
[----:B------:R-:W-:Y:S01]  /*6710*/  IMAD.U32 R20, RZ, RZ, UR8 ;  /* 0x00000008ff147e24 */ /* 0x000fe2000f8e00ff */
[----:B------:R-:W1:Y:S03]  /*6720*/  @P1 LDC R15, c[0x0][0xbf0] ;  /* 0x0002fc00ff0f1b82 */ /* 0x000e660000000800 */
[----:B------:R-:W-:Y:S01]  /*6730*/  IMAD.U32 R21, RZ, RZ, UR9 ;  /* 0x00000009ff157e24 */ /* 0x000fe2000f8e00ff */
[----:B--2---:R-:W-:Y:S01]  /*6740*/  @P0 R2UR UR4, R0 ;  /* 0x00000000000402ca */ /* 0x004fe200000e0000 */
[----:B------:R-:W-:-:S06]  /*6750*/  IMAD.U32 R0, RZ, RZ, UR7 ;  /* 0x00000007ff007e24 */ /* 0x000fcc000f8e00ff */
[----:B------:R2:W5:Y:S01]  /*6760*/  @P2 LDG.E R0, desc[UR50][R20.64] ;  /* 0x0000003214002981 */ /* 0x000562000c1e1900 */
[----:B01----:R-:W-:Y:S07]  /*6770*/  @P2 BRA `(.L_x_9450) ;  /* 0x0000000000102947 */ /* 0x003fee0003800000 */
[----:B------:R-:W-:Y:S05]  /*6780*/  @!P0 BRA `(.L_x_9450) ;  /* 0x00000000000c8947 */ /* 0x000fea0003800000 */
[----:B--2---:R-:W2:Y:S04]  /*6790*/  LDG.E R21, desc[UR50][R10.64] ;  /* 0x000000320a157981 */ /* 0x004ea8000c1e1900 */
[----:B-----5:R-:W2:Y:S02]  /*67a0*/  LDG.E R0, desc[UR50][R10.64+0x4] ;  /* 0x000004320a007981 */ /* 0x020ea4000c1e1900 */
[----:B--2---:R-:W-:-:S07]  /*67b0*/  IMAD.IADD R0, R0, 0x1, -R21 ;  /* 0x0000000100007824 */ /* 0x004fce00078e0a15 */
.L_x_9450:
[----:B------:R-:W-:Y:S01]  /*67c0*/  USHF.R.S32.HI UR14, URZ, 0x1f, UR41 ;  /* 0x0000001f3f0e7899 */ /* 0x000fe20008011429 */
[----:B------:R-:W-:Y:S01]  /*67d0*/  IMAD R12, R12, 0x80, R203 ;  /* 0x000000800c0c7824 */ /* 0x000fe200078e02cb */
[----:B------:R-:W-:Y:S01]  /*67e0*/  ULDC.64 UR12, c[0x0][0xb90] ;  /* 0x0002e400000c7ab9 */ /* 0x000fe20000000a00 */
[----:B------:R-:W-:Y:S01]  /*67f0*/  USHF.R.S32.HI UR11, URZ, 0x1f, UR4 ;  /* 0x0000001f3f0b7899 */ /* 0x000fe20008011404 */
[----:B------:R-:W-:Y:S01]  /*6800*/  IMAD R11, R22, 0x40, R2 ;  /* 0x00000040160b7824 */ /* 0x000fe200078e0202 */
[----:B------:R-:W-:Y:S01]  /*6810*/  UIMAD UR7, UR14, UR12, URZ ;  /* 0x0000000c0e0772a4 */ /* 0x000fe2000f8e023f */
[----:B------:R-:W-:Y:S01]  /*6820*/  @P1 IMAD.HI.U32 R6, R12, R13, RZ ;  /* 0x0000000d0c061227 */ /* 0x000fe200078e00ff */
[----:B------:R-:W-:Y:S01]  /*6830*/  UMOV UR10, UR4 ;  /* 0x00000004000a7c82 */ /* 0x000fe20008000000 */
[----:B------:R-:W-:Y:S01]  /*6840*/  USEL UR39, UR39, URZ, !UP0 ;  /* 0x0000003f27277287 */ /* 0x000fe2000c000000 */
[----:B------:R-:W0:Y:S01]  /*6850*/  @P1 LDC R83, c[0x0][0xbf0] ;  /* 0x0002fc00ff531b82 */ /* 0x000e220000000800 */
[----:B------:R-:W-:Y:S01]  /*6860*/  UIMAD.WIDE.U32 UR8, UR41, UR12, UR10 ;  /* 0x0000000c290872a5 */ /* 0x000fe2000f8e000a */
[----:B------:R-:W-:Y:S01]  /*6870*/  IMAD.MOV.U32 R10, RZ, RZ, R12 ;  /* 0x000000ffff0a7224 */ /* 0x000fe200078e000c */
[----:B------:R-:W-:Y:S01]  /*6880*/  UIMAD UR7, UR41, UR13, UR7 ;  /* 0x0000000d290772a4 */ /* 0x000fe2000f8e0207 */
[----:B------:R-:W-:Y:S01]  /*6890*/  @P1 SHF.R.U32.HI R10, RZ, R15, R6 ;  /* 0x0000000fff0a1219 */ /* 0x000fe20000011606 */
[----:B------:R-:W-:Y:S01]  /*68a0*/  USEL UR38, UR38, URZ, !UP0 ;  /* 0x0000003f26267287 */ /* 0x000fe2000c000000 */
[----:B------:R-:W-:Y:S01]  /*68b0*/  IMAD.WIDE R4, R11, 0x2, R4 ;  /* 0x000000020b047825 */ /* 0x000fe200078e0204 */
[----:B------:R-:W-:Y:S01]  /*68c0*/  ULDC.64 UR12, c[0x0][0xb98] ;  /* 0x0002e600000c7ab9 */ /* 0x000fe20000000a00 */
[----:B------:R-:W-:-:S02]  /*68d0*/  UIADD3 UR9, UR9, UR7, URZ ;  /* 0x0000000709097290 */ /* 0x000fc4000fffe03f */
[----:B------:R-:W-:Y:S01]  /*68e0*/  UIMAD UR7, UR39, UR12, URZ ;  /* 0x0000000c270772a4 */ /* 0x000fe2000f8e023f */
[----:B------:R-:W-:Y:S01]  /*68f0*/  IMAD.MOV R6, RZ, RZ, -R10 ;  /* 0x000000ffff067224 */ /* 0x000fe200078e0a0a */
[----:B------:R-:W-:Y:S01]  /*6900*/  UIMAD.WIDE.U32 UR8, UR38, UR12, UR8 ;  /* 0x0000000c260872a5 */ /* 0x000fe2000f8e0008 */
[----:B------:R-:W-:Y:S01]  /*6910*/  IADD3 R37, P2, R4, 0x5000, RZ ;  /* 0x0000500004257810 */ /* 0x000fe20007f5e0ff */
[----:B------:R-:W-:Y:S01]  /*6920*/  UIMAD UR7, UR38, UR13, UR7 ;  /* 0x0000000d260772a4 */ /* 0x000fe2000f8e0207 */
[----:B------:R-:W-:Y:S01]  /*6930*/  IMAD R13, R81, R6, R12 ;  /* 0x00000006510d7224 */ /* 0x000fe200078e020c */
[----:B------:R-:W-:Y:S01]  /*6940*/  SHF.R.S32.HI R6, RZ, 0x1f, R10 ;  /* 0x0000001fff067819 */ /* 0x000fe2000001140a */
[----:B------:R-:W-:Y:S01]  /*6950*/  IMAD.U32 R26, RZ, RZ, UR40 ;  /* 0x00000028ff1a7e24 */ /* 0x000fe2000f8e00ff */
[----:B------:R-:W-:Y:S01]  /*6960*/  IADD3 R10, P0, R10, UR8, RZ ;  /* 0x000000080a0a7c10 */ /* 0x000fe2000ff1e0ff */
[----:B-----5:R-:W-:Y:S01]  /*6970*/  IMAD R85, R0, R81, RZ ;  /* 0x0000005100557224 */ /* 0x020fe200078e02ff */
[C---:B------:R-:W-:Y:S01]  /*6980*/  IADD3 R25, P5, R4.reuse, 0x1000, RZ ;  /* 0x0000100004197810 */ /* 0x040fe20007fbe0ff */
[----:B------:R-:W-:Y:S01]  /*6990*/  IMAD.U32 R11, RZ, RZ, UR7 ;  /* 0x00000007ff0b7e24 */ /* 0x000fe2000f8e00ff */
[C---:B------:R-:W-:Y:S01]  /*69a0*/  IADD3 R29, P4, R4.reuse, 0x2000, RZ ;  /* 0x00002000041d7810 */ /* 0x040fe20007f9e0ff */
[----:B------:R-:W-:Y:S01]  /*69b0*/  ULDC.64 UR12, c[0x0][0xaa0] ;  /* 0x0002a800000c7ab9 */ /* 0x000fe20000000a00 */
[----:B------:R-:W-:-:S02]  /*69c0*/  IADD3 R57, P3, R4, 0x4000, RZ ;  /* 0x0000400004397810 */ /* 0x000fc40007f7e0ff */
[----:B------:R-:W-:Y:S01]  /*69d0*/  IADD3.X R11, R6, UR9, R11, P0, !PT ;  /* 0x00000009060b7c10 */ /* 0x000fe200087fe40b */
[----:B------:R-:W-:Y:S01]  /*69e0*/  ULDC.64 UR8, c[0x0][0xb88] ;  /* 0x0002e20000087ab9 */ /* 0x000fe20000000a00 */
[----:B------:R-:W-:Y:S02]  /*69f0*/  SHF.R.S32.HI R6, RZ, 0x1f, R13 ;  /* 0x0000001fff067819 */ /* 0x000fe4000001140d */
[----:B------:R-:W-:Y:S01]  /*6a00*/  IADD3 R33, P0, R4, 0x3000, RZ ;  /* 0x0000300004217810 */ /* 0x000fe20007f1e0ff */
[----:B------:R-:W-:Y:S01]  /*6a10*/  IMAD.WIDE.U32 R10, R13, UR8, R10 ;  /* 0x000000080d0a7c25 */ /* 0x000fe2000f8e000a */
[----:B------:R-:W-:Y:S02]  /*6a20*/  LOP3.LUT R36, R37, 0x380, RZ, 0xc0, !PT ;  /* 0x0000038025247812 */ /* 0x000fe400078ec0ff */
[----:B------:R-:W-:Y:S01]  /*6a30*/  LOP3.LUT R32, R33, 0x380, RZ, 0xc0, !PT ;  /* 0x0000038021207812 */ /* 0x000fe200078ec0ff */
[----:B------:R-:W-:Y:S01]  /*6a40*/  IMAD R6, R6, UR8, RZ ;  /* 0x0000000806067c24 */ /* 0x000fe2000f8e02ff */
[----:B------:R-:W-:-:S02]  /*6a50*/  LOP3.LUT R24, R25, 0x380, RZ, 0xc0, !PT ;  /* 0x0000038019187812 */ /* 0x000fc400078ec0ff */
[----:B------:R-:W-:Y:S01]  /*6a60*/  SHF.R.U64 R32, R32, 0x3, RZ ;  /* 0x0000000320207819 */ /* 0x000fe200000012ff */
[----:B------:R-:W-:Y:S01]  /*6a70*/  IMAD R15, R13, UR9, R6 ;  /* 0x000000090d0f7c24 */ /* 0x000fe2000f8e0206 */
[----:B------:R-:W-:Y:S01]  /*6a80*/  LOP3.LUT R28, R29, 0x380, RZ, 0xc0, !PT ;  /* 0x000003801d1c7812 */ /* 0x000fe200078ec0ff */
[----:B------:R-:W-:Y:S01]  /*6a90*/  ULDC.64 UR8, c[0x0][0xb50] ;  /* 0x0002d40000087ab9 */ /* 0x000fe20000000a00 */
[----:B------:R-:W-:Y:S01]  /*6aa0*/  LOP3.LUT R56, R57, 0x380, RZ, 0xc0, !PT ;  /* 0x0000038039387812 */ /* 0x000fe200078ec0ff */
[----:B------:R-:W-:Y:S01]  /*6ab0*/  IMAD.IADD R11, R11, 0x1, R15 ;  /* 0x000000010b0b7824 */ /* 0x000fe200078e020f */
[----:B------:R-:W-:Y:S02]  /*6ac0*/  LEA R12, P6, R10, UR8, 0x2 ;  /* 0x000000080a0c7c11 */ /* 0x000fe4000f8c10ff */
[----:B------:R-:W-:Y:S01]  /*6ad0*/  LOP3.LUT R32, R32, R33, RZ, 0x3c, !PT ;  /* 0x0000002120207212 */ /* 0x000fe200078e3cff */
[----:B------:R-:W-:Y:S01]  /*6ae0*/  IMAD.X R33, RZ, RZ, R5, P0 ;  /* 0x000000ffff217224 */ /* 0x000fe200000e0605 */
[----:B------:R-:W-:Y:S01]  /*6af0*/  SHF.R.U64 R36, R36, 0x3, RZ ;  /* 0x0000000324247819 */ /* 0x000fe200000012ff */
[----:B--2---:R-:W-:Y:S01]  /*6b00*/  SHFL.IDX PT, R20, R12, RZ, 0x1c1f ;  /* 0x001c1fff0c147589 */ /* 0x004fe200000e0000 */
[----:B------:R-:W-:-:S02]  /*6b10*/  SHF.R.U64 R24, R24, 0x3, RZ ;  /* 0x0000000318187819 */ /* 0x000fc400000012ff */
[----:B------:R-:W-:Y:S01]  /*6b20*/  SHF.R.U64 R28, R28, 0x3, RZ ;  /* 0x000000031c1c7819 */ /* 0x000fe200000012ff */
[----:B------:R-:W-:Y:S01]  /*6b30*/  SHFL.IDX PT, R50, R12, 0x1, 0x1c1f ;  /* 0x003c1f000c327f89 */ /* 0x000fe200000e0000 */
[----:B------:R-:W-:Y:S02]  /*6b40*/  SHF.R.U64 R56, R56, 0x3, RZ ;  /* 0x0000000338387819 */ /* 0x000fe400000012ff */
[----:B------:R-:W-:Y:S02]  /*6b50*/  IADD3 R61, P0, R4, 0x9000, RZ ;  /* 0x00009000043d7810 */ /* 0x000fe40007f1e0ff */
[----:B------:R-:W-:Y:S02]  /*6b60*/  LEA.HI.X R14, R10, UR9, R11, 0x2, P6 ;  /* 0x000000090a0e7c11 */ /* 0x000fe4000b0f140b */
        /* <DEDUP_REMOVED lines=8> */
[----:B------:R-:W-:Y:S01]  /*6bf0*/  LOP3.LUT R60, R61, 0x380, RZ, 0xc0, !PT ;  /* 0x000003803d3c7812 */ /* 0x000fe200078ec0ff */
[----:B------:R-:W1:Y:S01]  /*6c00*/  SHFL.IDX PT, R21, R14, RZ, 0x1c1f ;  /* 0x001c1fff0e157589 */ /* 0x000e6200000e0000 */
[----:B------:R-:W-:-:S02]  /*6c10*/  IADD3 R49, P2, R4, 0xb000, RZ ;  /* 0x0000b00004317810 */ /* 0x000fc40007f5e0ff */
[C---:B------:R-:W-:Y:S01]  /*6c20*/  IADD3 R41, P6, R4.reuse, 0x6000, RZ ;  /* 0x0000600004297810 */ /* 0x040fe20007fde0ff */
[----:B------:R-:W2:Y:S01]  /*6c30*/  SHFL.IDX PT, R51, R14, 0x1, 0x1c1f ;  /* 0x003c1f000e337f89 */ /* 0x000ea200000e0000 */
[C---:B------:R-:W-:Y:S02]  /*6c40*/  IADD3 R45, P5, R4.reuse, 0x7000, RZ ;  /* 0x00007000042d7810 */ /* 0x040fe40007fbe0ff */
[C---:B------:R-:W-:Y:S02]  /*6c50*/  IADD3 R69, P4, R4.reuse, 0x8000, RZ ;  /* 0x0000800004457810 */ /* 0x040fe40007f9e0ff */
[----:B------:R-:W-:Y:S02]  /*6c60*/  IADD3 R11, P3, R4, 0xa000, RZ ;  /* 0x0000a000040b7810 */ /* 0x000fe40007f7e0ff */
[----:B------:R-:W-:Y:S02]  /*6c70*/  SHF.R.U64 R60, R60, 0x3, RZ ;  /* 0x000000033c3c7819 */ /* 0x000fe400000012ff */
[----:B------:R-:W-:-:S02]  /*6c80*/  LOP3.LUT R48, R49, 0x380, RZ, 0xc0, !PT ;  /* 0x0000038031307812 */ /* 0x000fc400078ec0ff */
[----:B------:R-:W-:Y:S02]  /*6c90*/  LEA R26, R26, R201, 0x7 ;  /* 0x000000c91a1a7211 */ /* 0x000fe400078e38ff */
[----:B------:R-:W-:Y:S02]  /*6ca0*/  LOP3.LUT R40, R41, 0x380, RZ, 0xc0, !PT ;  /* 0x0000038029287812 */ /* 0x000fe400078ec0ff */
[----:B------:R-:W-:Y:S01]  /*6cb0*/  LOP3.LUT R44, R45, 0x380, RZ, 0xc0, !PT ;  /* 0x000003802d2c7812 */ /* 0x000fe200078ec0ff */
[----:B------:R-:W-:Y:S01]  /*6cc0*/  VIADD R6, R26, 0x8 ;  /* 0x000000081a067836 */ /* 0x000fe20000000000 */
[----:B------:R-:W-:Y:S02]  /*6cd0*/  LOP3.LUT R68, R69, 0x380, RZ, 0xc0, !PT ;  /* 0x0000038045447812 */ /* 0x000fe400078ec0ff */
[----:B------:R-:W-:Y:S02]  /*6ce0*/  LOP3.LUT R10, R11, 0x380, RZ, 0xc0, !PT ;  /* 0x000003800b0a7812 */ /* 0x000fe400078ec0ff */
[----:B------:R-:W-:Y:S01]  /*6cf0*/  LOP3.LUT R60, R60, R61, RZ, 0x3c, !PT ;  /* 0x0000003d3c3c7212 */ /* 0x000fe200078e3cff */
[----:B------:R-:W-:Y:S01]  /*6d00*/  IMAD.X R61, RZ, RZ, R5, P0 ;  /* 0x000000ffff3d7224 */ /* 0x000fe200000e0605 */
[----:B------:R-:W-:-:S02]  /*6d10*/  SHF.R.U64 R48, R48, 0x3, RZ ;  /* 0x0000000330307819 */ /* 0x000fc400000012ff */
[----:B------:R-:W-:Y:S02]  /*6d20*/  SHF.R.U64 R40, R40, 0x3, RZ ;  /* 0x0000000328287819 */ /* 0x000fe400000012ff */
[----:B------:R-:W-:Y:S02]  /*6d30*/  SHF.R.U64 R44, R44, 0x3, RZ ;  /* 0x000000032c2c7819 */ /* 0x000fe400000012ff */
[----:B------:R-:W-:Y:S02]  /*6d40*/  SHF.R.U64 R68, R68, 0x3, RZ ;  /* 0x0000000344447819 */ /* 0x000fe400000012ff */
[----:B------:R-:W-:Y:S02]  /*6d50*/  SHF.R.U64 R10, R10, 0x3, RZ ;  /* 0x000000030a0a7819 */ /* 0x000fe400000012ff */
[----:B------:R-:W-:Y:S02]  /*6d60*/  LOP3.LUT P0, RZ, R23, 0x3, RZ, 0xc0, !PT ;  /* 0x0000000317ff7812 */ /* 0x000fe4000780c0ff */
        /* <DEDUP_REMOVED lines=10> */
[----:B------:R-:W-:-:S02]  /*6e10*/  ISETP.GE.OR P2, PT, R26, R85, P0 ;  /* 0x000000551a00720c */ /* 0x000fc40000746670 */
[----:B------:R-:W-:Y:S02]  /*6e20*/  ISETP.GE.OR P0, PT, R6, R85, P0 ;  /* 0x000000550600720c */ /* 0x000fe40000706670 */
[C---:B------:R-:W-:Y:S02]  /*6e30*/  IADD3 R77, P6, R4.reuse, 0xc000, RZ ;  /* 0x0000c000044d7810 */ /* 0x040fe40007fde0ff */
[C---:B------:R-:W-:Y:S02]  /*6e40*/  IADD3 R73, P5, R4.reuse, 0xd000, RZ ;  /* 0x0000d00004497810 */ /* 0x040fe40007fbe0ff */
[C---:B------:R-:W-:Y:S02]  /*6e50*/  IADD3 R65, P4, R4.reuse, 0xe000, RZ ;  /* 0x0000e00004417810 */ /* 0x040fe40007f9e0ff */
[C---:B------:R-:W-:Y:S02]  /*6e60*/  LOP3.LUT R15, R4.reuse, 0x380, RZ, 0xc0, !PT ;  /* 0x00000380040f7812 */ /* 0x040fe400078ec0ff */
[----:B------:R-:W-:Y:S01]  /*6e70*/  IADD3 R13, P3, R4, 0xf000, RZ ;  /* 0x0000f000040d7810 */ /* 0x000fe20007f7e0ff */
[----:B-1----:R1:W-:Y:S01]  /*6e80*/  @!P2 ST.E desc[UR50][R20.64], R9 ;  /* 0x000000091400a985 */ /* 0x0023e2000c101932 */
[----:B------:R-:W-:-:S02]  /*6e90*/  LOP3.LUT R76, R77, 0x380, RZ, 0xc0, !PT ;  /* 0x000003804d4c7812 */ /* 0x000fc400078ec0ff */
[----:B------:R-:W-:Y:S01]  /*6ea0*/  LOP3.LUT R72, R73, 0x380, RZ, 0xc0, !PT ;  /* 0x0000038049487812 */ /* 0x000fe200078ec0ff */
[----:B--2---:R2:W-:Y:S01]  /*6eb0*/  @!P0 ST.E desc[UR50][R50.64], R8 ;  /* 0x0000000832008985 */ /* 0x0045e2000c101932 */
[----:B------:R-:W-:Y:S01]  /*6ec0*/  LOP3.LUT R64, R65, 0x380, RZ, 0xc0, !PT ;  /* 0x0000038041407812 */ /* 0x000fe200078ec0ff */
[----:B------:R-:W-:Y:S01]  /*6ed0*/  IMAD.X R53, RZ, RZ, R5, P3 ;  /* 0x000000ffff357224 */ /* 0x000fe200018e0605 */
[----:B------:R-:W-:Y:S01]  /*6ee0*/  SHF.R.U64 R15, R15, 0x3, RZ ;  /* 0x000000030f0f7819 */ /* 0x000fe200000012ff */
[----:B------:R-:W-:Y:S01]  /*6ef0*/  UIMAD UR7, UR11, UR12, URZ ;  /* 0x0000000c0b0772a4 */ /* 0x000fe2000f8e023f */
[----:B------:R-:W-:Y:S01]  /*6f00*/  LOP3.LUT R0, R13, 0x380, RZ, 0xc0, !PT ;  /* 0x000003800d007812 */ /* 0x000fe200078ec0ff */
[----:B------:R-:W-:Y:S01]  /*6f10*/  UIMAD.WIDE.U32 UR8, UR4, UR12, URZ ;  /* 0x0000000c040872a5 */ /* 0x000fe2000f8e003f */
[----:B------:R-:W-:Y:S01]  /*6f20*/  SHF.R.U64 R76, R76, 0x3, RZ ;  /* 0x000000034c4c7819 */ /* 0x000fe200000012ff */
[----:B------:R-:W-:Y:S01]  /*6f30*/  ULDC.64 UR10, c[0x0][0xae8] ;  /* 0x0002ba00000a7ab9 */ /* 0x000fe20000000a00 */
[----:B------:R-:W-:Y:S01]  /*6f40*/  SHF.R.U64 R72, R72, 0x3, RZ ;  /* 0x0000000348487819 */ /* 0x000fe200000012ff */
[----:B-1----:R-:W-:Y:S01]  /*6f50*/  IMAD.U32 R21, RZ, RZ, UR40 ;  /* 0x00000028ff157e24 */ /* 0x002fe2000f8e00ff */
[----:B------:R-:W-:Y:S01]  /*6f60*/  SHF.R.U64 R64, R64, 0x3, RZ ;  /* 0x0000000340407819 */ /* 0x000fe200000012ff */
[----:B------:R-:W5:Y:S01]  /*6f70*/  LD.E.128 R24, desc[UR50][R24.64] ;  /* 0x0000003218187980 */ /* 0x000f62000c101d00 */
[----:B------:R-:W-:-:S02]  /*6f80*/  LOP3.LUT R4, R15, R4, RZ, 0x3c, !PT ;  /* 0x000000040f047212 */ /* 0x000fc400078e3cff */
[----:B------:R-:W-:Y:S01]  /*6f90*/  SHF.R.U64 R0, R0, 0x3, RZ ;  /* 0x0000000300007819 */ /* 0x000fe200000012ff */
[----:B------:R-:W5:Y:S01]  /*6fa0*/  LD.E.128 R28, desc[UR50][R28.64] ;  /* 0x000000321c1c7980 */ /* 0x000f62000c101d00 */
[----:B------:R-:W-:Y:S01]  /*6fb0*/  LOP3.LUT R76, R76, R77, RZ, 0x3c, !PT ;  /* 0x0000004d4c4c7212 */ /* 0x000fe200078e3cff */
[--C-:B------:R-:W-:Y:S01]  /*6fc0*/  IMAD.X R77, RZ, RZ, R5.reuse, P6 ;  /* 0x000000ffff4d7224 */ /* 0x100fe200030e0605 */
[----:B------:R-:W-:Y:S01]  /*6fd0*/  LOP3.LUT R72, R72, R73, RZ, 0x3c, !PT ;  /* 0x0000004948487212 */ /* 0x000fe200078e3cff */
[--C-:B------:R-:W-:Y:S01]  /*6fe0*/  IMAD.X R73, RZ, RZ, R5.reuse, P5 ;  /* 0x000000ffff497224 */ /* 0x100fe200028e0605 */
[----:B------:R-:W-:Y:S01]  /*6ff0*/  LOP3.LUT R64, R64, R65, RZ, 0x3c, !PT ;  /* 0x0000004140407212 */ /* 0x000fe200078e3cff */
[----:B------:R-:W-:Y:S01]  /*7000*/  IMAD.X R65, RZ, RZ, R5, P4 ;  /* 0x000000ffff417224 */ /* 0x000fe200020e0605 */
[----:B------:R-:W-:Y:S01]  /*7010*/  LOP3.LUT R52, R0, R13, RZ, 0x3c, !PT ;  /* 0x0000000d00347212 */ /* 0x000fe200078e3cff */
[----:B------:R-:W-:Y:S01]  /*7020*/  UIMAD UR7, UR4, UR13, UR7 ;  /* 0x0000000d040772a4 */ /* 0x000fe2000f8e0207 */
[----:B------:R1:W5:Y:S01]  /*7030*/  LD.E.128 R12, desc[UR50][R4.64] ;  /* 0x00000032040c7980 */ /* 0x000362000c101d00 */
[----:B------:R-:W-:-:S03]  /*7040*/  IMAD R0, R19, 0x20, R22 ;  /* 0x0000002013007824 */ /* 0x000fc600078e0216 */
[----:B------:R-:W5:Y:S04]  /*7050*/  LD.E.128 R32, desc[UR50][R32.64] ;  /* 0x0000003220207980 */ /* 0x000f68000c101d00 */
[----:B------:R-:W5:Y:S01]  /*7060*/  LD.E.128 R56, desc[UR50][R56.64] ;  /* 0x0000003238387980 */ /* 0x000f62000c101d00 */
[----:B-1----:R-:W1:Y:S01]  /*7070*/  @P1 LDC R5, c[0x0][0xbec] ;  /* 0x0002fb00ff051b82 */ /* 0x002e620000000800 */
[----:B------:R-:W-:Y:S02]  /*7080*/  UIADD3 UR9, UR9, UR7, URZ ;  /* 0x0000000709097290 */ /* 0x000fe4000fffe03f */
[----:B------:R-:W5:Y:S01]  /*7090*/  LD.E.128 R36, desc[UR50][R36.64] ;  /* 0x0000003224247980 */ /* 0x000f62000c101d00 */
[----:B------:R-:W-:Y:S01]  /*70a0*/  UIMAD UR4, UR14, UR10, URZ ;  /* 0x0000000a0e0472a4 */ /* 0x000fe2000f8e023f */
[----:B------:R-:W-:Y:S01]  /*70b0*/  IMAD R20, R21, 0x80, R0 ;  /* 0x0000008015147824 */ /* 0x000fe200078e0200 */
[----:B------:R-:W-:Y:S01]  /*70c0*/  UIMAD.WIDE.U32 UR8, UR41, UR10, UR8 ;  /* 0x0000000a290872a5 */ /* 0x000fe2000f8e0008 */
[----:B------:R-:W5:Y:S01]  /*70d0*/  LD.E.128 R40, desc[UR50][R40.64] ;  /* 0x0000003228287980 */ /* 0x000f62000c101d00 */
[----:B------:R-:W-:-:S03]  /*70e0*/  UIMAD UR4, UR41, UR11, UR4 ;  /* 0x0000000b290472a4 */ /* 0x000fc6000f8e0204 */
[----:B------:R-:W-:Y:S01]  /*70f0*/  ULDC.64 UR10, c[0x0][0xaf0] ;  /* 0x0002bc00000a7ab9 */ /* 0x000fe20000000a00 */
[----:B------:R-:W-:Y:S01]  /*7100*/  UIADD3 UR9, UR9, UR4, URZ ;  /* 0x0000000409097290 */ /* 0x000fe2000fffe03f */
[----:B------:R-:W5:Y:S01]  /*7110*/  LD.E.128 R44, desc[UR50][R44.64] ;  /* 0x000000322c2c7980 */ /* 0x000f62000c101d00 */
[----:B------:R-:W-:Y:S01]  /*7120*/  UIMAD UR4, UR39, UR10, URZ ;  /* 0x0000000a270472a4 */ /* 0x000fe2000f8e023f */
[----:B------:R-:W-:Y:S01]  /*7130*/  IMAD.MOV.U32 R21, RZ, RZ, R20 ;  /* 0x000000ffff157224 */ /* 0x000fe200078e0014 */
[----:B------:R-:W-:Y:S01]  /*7140*/  UIMAD.WIDE.U32 UR8, UR38, UR10, UR8 ;  /* 0x0000000a260872a5 */ /* 0x000fe2000f8e0008 */
[----:B------:R-:W5:Y:S01]  /*7150*/  LD.E.128 R68, desc[UR50][R68.64] ;  /* 0x0000003244447980 */ /* 0x000f62000c101d00 */
[----:B------:R-:W-:-:S03]  /*7160*/  UIMAD UR4, UR38, UR11, UR4 ;  /* 0x0000000b260472a4 */ /* 0x000fc6000f8e0204 */
[----:B------:R-:W5:Y:S01]  /*7170*/  LD.E.128 R60, desc[UR50][R60.64] ;  /* 0x000000323c3c7980 */ /* 0x000f62000c101d00 */
[----:B-1----:R-:W-:-:S03]  /*7180*/  @P1 IMAD.HI.U32 R0, R20, R5, RZ ;  /* 0x0000000514001227 */ /* 0x002fc600078e00ff */
[----:B--2---:R-:W5:Y:S02]  /*7190*/  LD.E.128 R8, desc[UR50][R10.64] ;  /* 0x000000320a087980 */ /* 0x004f64000c101d00 */
[----:B0-----:R-:W-:Y:S01]  /*71a0*/  @P1 SHF.R.U32.HI R21, RZ, R83, R0 ;  /* 0x00000053ff151219 */ /* 0x001fe20000011600 */
[----:B------:R-:W-:Y:S01]  /*71b0*/  UIADD3 UR4, UR9, UR4, URZ ;  /* 0x0000000409047290 */ /* 0x000fe2000fffe03f */
[----:B------:R-:W-:Y:S01]  /*71c0*/  IMAD.U32 R4, RZ, RZ, UR8 ;  /* 0x00000008ff047e24 */ /* 0x000fe2000f8e00ff */
[----:B------:R-:W5:Y:S01]  /*71d0*/  LD.E.128 R48, desc[UR50][R48.64] ;  /* 0x0000003230307980 */ /* 0x000f62000c101d00 */
[--C-:B------:R-:W-:Y:S01]  /*71e0*/  SHF.R.S32.HI R0, RZ, 0x1f, R21.reuse ;  /* 0x0000001fff007819 */ /* 0x100fe20000011415 */
[----:B------:R-:W-:Y:S02]  /*71f0*/  IMAD.MOV R6, RZ, RZ, -R21 ;  /* 0x000000ffff067224 */ /* 0x000fe400078e0a15 */
[----:B------:R-:W-:Y:S01]  /*7200*/  IMAD.U32 R5, RZ, RZ, UR9 ;  /* 0x00000009ff057e24 */ /* 0x000fe2000f8e00ff */
[----:B------:R-:W-:Y:S01]  /*7210*/  ULDC.64 UR8, c[0x0][0xae0] ;  /* 0x0002b80000087ab9 */ /* 0x000fe20000000a00 */
[----:B------:R-:W-:Y:S01]  /*7220*/  IMAD R81, R81, R6, R20 ;  /* 0x0000000651517224 */ /* 0x000fe200078e0214 */
[----:B------:R-:W5:Y:S01]  /*7230*/  LD.E.128 R76, desc[UR50][R76.64] ;  /* 0x000000324c4c7980 */ /* 0x000f62000c101d00 */
[----:B------:R-:W-:-:S02]  /*7240*/  IMAD R0, R0, UR8, RZ ;  /* 0x0000000800007c24 */ /* 0x000fc4000f8e02ff */
[----:B------:R-:W-:Y:S01]  /*7250*/  IMAD.U32 R5, RZ, RZ, UR4 ;  /* 0x00000004ff057e24 */ /* 0x000fe2000f8e00ff */
[----:B------:R-:W5:Y:S01]  /*7260*/  LD.E.128 R72, desc[UR50][R72.64] ;  /* 0x0000003248487980 */ /* 0x000f62000c101d00 */
[----:B------:R-:W-:-:S03]  /*7270*/  IMAD R83, R21, UR9, R0 ;  /* 0x0000000915537c24 */ /* 0x000fc6000f8e0200 */
[----:B------:R-:W5:Y:S01]  /*7280*/  LD.E.128 R64, desc[UR50][R64.64] ;  /* 0x0000003240407980 */ /* 0x000f62000c101d00 */
[----:B------:R-:W-:-:S03]  /*7290*/  SHF.R.S32.HI R0, RZ, 0x1f, R81 ;  /* 0x0000001fff007819 */ /* 0x000fc60000011451 */
[----:B------:R-:W5:Y:S01]  /*72a0*/  LD.E.128 R52, desc[UR50][R52.64] ;  /* 0x0000003234347980 */ /* 0x000f62000c101d00 */
[----:B------:R-:W-:Y:S01]  /*72b0*/  IMAD.WIDE.U32 R4, R21, UR8, R4 ;  /* 0x0000000815047c25 */ /* 0x000fe2000f8e0004 */
[----:B------:R-:W-:Y:S01]  /*72c0*/  ULDC.64 UR8, c[0x0][0xad8] ;  /* 0x0002b60000087ab9 */ /* 0x000fe20000000a00 */
[----:B------:R-:W-:Y:S01]  /*72d0*/  @!PT LDS RZ, [RZ] ;  /* 0x00000000fffff984 */ /* 0x000fe20000000800 */
[----:B------:R-:W-:Y:S01]  /*72e0*/  @!PT LDS RZ, [RZ] ;  /* 0x00000000fffff984 */ /* 0x000fe20000000800 */
[----:B------:R-:W-:Y:S01]  /*72f0*/  @!PT LDS RZ, [RZ] ;  /* 0x00000000fffff984 */ /* 0x000fe20000000800 */
[----:B------:R-:W-:Y:S01]  /*7300*/  @!PT LDS RZ, [RZ] ;  /* 0x00000000fffff984 */ /* 0x000fe20000000800 */
[----:B------:R0:W-:Y:S06]  /*7310*/  MEMBAR.ALL.CTA ;  /* 0x0000000000007992 */ /* 0x0001ec0000008000 */
[----:B0-----:R-:W0:Y:S01]  /*7320*/  FENCE.VIEW.ASYNC.S ;  /* 0x00000000000073c6 */ /* 0x001e220000000000 */
[----:B------:R-:W-:-:S02]  /*7330*/  IMAD.U32 R87, RZ, RZ, UR40 ;  /* 0x00000028ff577e24 */ /* 0x000fc4000f8e00ff */
[----:B------:R-:W-:Y:S02]  /*7340*/  IMAD.IADD R5, R5, 0x1, R83 ;  /* 0x0000000105057824 */ /* 0x000fe400078e0253 */
[----:B------:R-:W-:Y:S02]  /*7350*/  IMAD R6, R0, UR8, RZ ;  /* 0x0000000800067c24 */ /* 0x000fe4000f8e02ff */
[----:B------:R-:W-:Y:S02]  /*7360*/  IMAD R86, R87, 0x80, R22 ;  /* 0x0000008057567824 */ /* 0x000fe400078e0216 */
[C---:B------:R-:W-:Y:S02]  /*7370*/  IMAD R21, R81.reuse, UR9, R6 ;  /* 0x0000000951157c24 */ /* 0x040fe4000f8e0206 */
[----:B------:R-:W-:Y:S01]  /*7380*/  IMAD.WIDE.U32 R4, R81, UR8, R4 ;  /* 0x0000000851047c25 */ /* 0x000fe2000f8e0004 */
[----:B------:R-:W-:Y:S01]  /*7390*/  ISETP.GE.AND P2, PT, R86, R85, PT ;  /* 0x000000555600720c */ /* 0x000fe20003f46270 */
[----:B------:R-:W-:-:S02]  /*73a0*/  ULDC.64 UR8, c[0x0][0xa80] ;  /* 0x0002a00000087ab9 */ /* 0x000fc40000000a00 */
[----:B------:R-:W-:Y:S01]  /*73b0*/  VIADD R3, R3, 0x22820 ;  /* 0x0002282003037836 */ /* 0x000fe20000000000 */
[----:B------:R-:W-:Y:S01]  /*73c0*/  LEA R6, P3, R4, UR8, 0x1 ;  /* 0x0000000804067c11 */ /* 0x000fe2000f8608ff */
[----:B------:R-:W-:Y:S02]  /*73d0*/  IMAD.IADD R5, R5, 0x1, R21 ;  /* 0x0000000105057824 */ /* 0x000fe400078e0215 */
[----:B------:R-:W-:Y:S01]  /*73e0*/  VIADD R0, R86, 0x20 ;  /* 0x0000002056007836 */ /* 0x000fe20000000000 */
[----:B------:R-:W-:Y:S02]  /*73f0*/  PRMT R3, RZ, 0x654, R3 ;  /* 0x00000654ff037816 */ /* 0x000fe40000000003 */
[----:B------:R-:W-:Y:S02]  /*7400*/  LEA.HI.X R84, R4, UR9, R5, 0x1, P3 ;  /* 0x0000000904547c11 */ /* 0x000fe400098f0c05 */
[-C--:B------:R-:W-:Y:S01]  /*7410*/  ISETP.GE.AND P1, PT, R0, R85.reuse, PT ;  /* 0x000000550000720c */ /* 0x080fe20003f26270 */
[----:B------:R-:W-:Y:S01]  /*7420*/  VIADD R0, R86, 0x40 ;  /* 0x0000004056007836 */ /* 0x000fe20000000000 */
[----:B0-----:R0:W-:Y:S01]  /*7430*/  SYNCS.ARRIVE.TRANS64.RED.A1T0 RZ, [R3+URZ], RZ ;  /* 0x000000ff03ff79a7 */ /* 0x0011e2000810043f */
[----:B------:R1:W2:Y:S01]  /*7440*/  SHFL.IDX PT, R83, R6, RZ, 0x181f ;  /* 0x00181fff06537589 */ /* 0x0002a200000e0000 */
[----:B------:R-:W-:Y:S02]  /*7450*/  BSSY B1, `(.L_x_9451) ;  /* 0x0000015000017945 */ /* 0x000fe40003800000 */
[----:B------:R-:W-:Y:S01]  /*7460*/  ISETP.GE.AND P0, PT, R0, R85, PT ;  /* 0x000000550000720c */ /* 0x000fe20003f06270 */
[----:B0-----:R1:W0:Y:S01]  /*7470*/  SHFL.IDX PT, R3, R84, RZ, 0x181f ;  /* 0x00181fff54037589 */ /* 0x00122200000e0000 */
[----:B------:R-:W-:Y:S11]  /*7480*/  @P2 BRA `(.L_x_9452) ;  /* 0x0000000000442947 */ /* 0x000ff60003800000 */
[----:B------:R-:W-:Y:S02]  /*7490*/  ULDC UR4, c[0x0][0xac8] ;  /* 0x0002b20000047ab9 */ /* 0x000fe40000000800 */
[----:B------:R-:W-:Y:S02]  /*74a0*/  ISETP.GE.AND P5, PT, R2, UR4, PT ;  /* 0x0000000402007c0c */ /* 0x000fe4000bfa6270 */
[----:B------:R-:W-:Y:S02]  /*74b0*/  ISETP.GE.AND P4, PT, R17, UR4, PT ;  /* 0x0000000411007c0c */ /* 0x000fe4000bf86270 */
[----:B------:R-:W-:Y:S02]  /*74c0*/  ISETP.GE.AND P3, PT, R16, UR4, PT ;  /* 0x0000000410007c0c */ /* 0x000fe4000bf66270 */
[----:B------:R-:W-:-:S07]  /*74d0*/  ISETP.GE.AND P2, PT, R18, UR4, PT ;  /* 0x0000000412007c0c */ /* 0x000fce000bf46270 */
[----:B--2---:R-:W-:-:S04]  /*74e0*/  @!P5 LEA R4, P6, R2, R83, 0x1 ;  /* 0x000000530204d211 */ /* 0x004fc800078c08ff */
[----:B0-----:R-:W-:Y:S02]  /*74f0*/  @!P5 LEA.HI.X R5, R2, R3, R208, 0x1, P6 ;  /* 0x000000030205d211 */ /* 0x001fe400030f0cd0 */
[----:B------:R-:W-:-:S03]  /*7500*/  @!P4 LEA R20, P6, R17, R83, 0x1 ;  /* 0x000000531114c211 */ /* 0x000fc600078c08ff */
[----:B-----5:R3:W-:Y:S01]  /*7510*/  @!P5 ST.E.128 desc[UR50][R4.64], R12 ;  /* 0x0000000c0400d985 */ /* 0x0207e2000c101d32 */
[----:B------:R-:W-:Y:S02]  /*7520*/  @!P4 LEA.HI.X R21, R17, R3, R207, 0x1, P6 ;  /* 0x000000031115c211 */ /* 0x000fe400030f0ccf */
[----:B------:R-:W-:-:S03]  /*7530*/  @!P3 LEA R80, P6, R16, R83, 0x1 ;  /* 0x000000531050b211 */ /* 0x000fc600078c08ff */
[----:B------:R3:W-:Y:S01]  /*7540*/  @!P4 ST.E.128 desc[UR50][R20.64], R56 ;  /* 0x000000381400c985 */ /* 0x0007e2000c101d32 */
[----:B------:R-:W-:Y:S02]  /*7550*/  @!P3 LEA.HI.X R81, R16, R3, R206, 0x1, P6 ;  /* 0x000000031051b211 */ /* 0x000fe400030f0cce */
[----:B------:R-:W-:-:S03]  /*7560*/  @!P2 LEA R82, P6, R18, R83, 0x1 ;  /* 0x000000531252a211 */ /* 0x000fc600078c08ff */
[----:B------:R3:W-:Y:S01]  /*7570*/  @!P3 ST.E.128 desc[UR50][R80.64], R68 ;  /* 0x000000445000b985 */ /* 0x0007e2000c101d32 */
[----:B------:R-:W-:-:S05]  /*7580*/  @!P2 LEA.HI.X R83, R18, R3, R205, 0x1, P6 ;  /* 0x000000031253a211 */ /* 0x000fca00030f0ccd */
[----:B------:R3:W-:Y:S04]  /*7590*/  @!P2 ST.E.128 desc[UR50][R82.64], R76 ;  /* 0x0000004c5200a985 */ /* 0x0007e8000c101d32 */
.L_x_9452:
[----:B------:R-:W-:Y:S05]  /*75a0*/  BSYNC B1 ;  /* 0x0000000000017941 */ /* 0x000fea0003800000 */
.L_x_9451:
[----:B0-----:R0:W4:Y:S01]  /*75b0*/  SHFL.IDX PT, R3, R84, 0x1, 0x181f ;  /* 0x00381f0054037f89 */ /* 0x00112200000e0000 */
[----:B------:R-:W-:Y:S03]  /*75c0*/  BSSY B1, `(.L_x_9453) ;  /* 0x0000014000017945 */ /* 0x000fe60003800000 */
[----:B---3--:R0:W3:Y:S01]  /*75d0*/  SHFL.IDX PT, R21, R6, 0x1, 0x181f ;  /* 0x00381f0006157f89 */ /* 0x0080e200000e0000 */
[----:B------:R-:W-:Y:S05]  /*75e0*/  @P1 BRA `(.L_x_9454) ;  /* 0x0000000000441947 */ /* 0x000fea0003800000 */
[----:B------:R-:W-:Y:S02]  /*75f0*/  ULDC UR4, c[0x0][0xac8] ;  /* 0x0002b20000047ab9 */ /* 0x000fe40000000800 */
[----:B------:R-:W-:Y:S02]  /*7600*/  ISETP.GE.AND P4, PT, R2, UR4, PT ;  /* 0x0000000402007c0c */ /* 0x000fe4000bf86270 */
[----:B------:R-:W-:Y:S02]  /*7610*/  ISETP.GE.AND P3, PT, R17, UR4, PT ;  /* 0x0000000411007c0c */ /* 0x000fe4000bf66270 */
[----:B------:R-:W-:Y:S02]  /*7620*/  ISETP.GE.AND P2, PT, R16, UR4, PT ;  /* 0x0000000410007c0c */ /* 0x000fe4000bf46270 */
[----:B------:R-:W-:-:S07]  /*7630*/  ISETP.GE.AND P1, PT, R18, UR4, PT ;  /* 0x0000000412007c0c */ /* 0x000fce000bf26270 */
[CC--:B---3--:R-:W-:Y:S02]  /*7640*/  @!P4 LEA R4, P6, R2.reuse, R21.reuse, 0x1 ;  /* 0x000000150204c211 */ /* 0x0c8fe400078c08ff */
[C---:B-----5:R-:W-:Y:S02]  /*7650*/  @!P3 LEA R12, P5, R17.reuse, R21, 0x1 ;  /* 0x00000015110cb211 */ /* 0x060fe400078a08ff */
[----:B----4-:R-:W-:Y:S02]  /*7660*/  @!P4 LEA.HI.X R5, R2, R3, R208, 0x1, P6 ;  /* 0x000000030205c211 */ /* 0x010fe400030f0cd0 */
[----:B------:R-:W-:Y:S02]  /*7670*/  @!P2 LEA R14, P6, R16, R21, 0x1 ;  /* 0x00000015100ea211 */ /* 0x000fe400078c08ff */
[----:B------:R-:W-:Y:S01]  /*7680*/  @!P3 LEA.HI.X R13, R17, R3, R207, 0x1, P5 ;  /* 0x00000003110db211 */ /* 0x000fe200028f0ccf */
[----:B------:R3:W-:Y:S01]  /*7690*/  @!P4 ST.E.128 desc[UR50][R4.64], R24 ;  /* 0x000000180400c985 */ /* 0x0007e2000c101d32 */
[----:B------:R-:W-:-:S02]  /*76a0*/  @!P1 LEA R20, P5, R18, R21, 0x1 ;  /* 0x0000001512149211 */ /* 0x000fc400078a08ff */
[-C--:B------:R-:W-:Y:S01]  /*76b0*/  @!P2 LEA.HI.X R15, R16, R3.reuse, R206, 0x1, P6 ;  /* 0x00000003100fa211 */ /* 0x080fe200030f0cce */
[----:B------:R3:W-:Y:S01]  /*76c0*/  @!P3 ST.E.128 desc[UR50][R12.64], R36 ;  /* 0x000000240c00b985 */ /* 0x0007e2000c101d32 */
[----:B------:R-:W-:-:S03]  /*76d0*/  @!P1 LEA.HI.X R21, R18, R3, R205, 0x1, P5 ;  /* 0x0000000312159211 */ /* 0x000fc600028f0ccd */
[----:B------:R3:W-:Y:S04]  /*76e0*/  @!P2 ST.E.128 desc[UR50][R14.64], R60 ;  /* 0x0000003c0e00a985 */ /* 0x0007e8000c101d32 */
[----:B------:R3:W-:Y:S02]  /*76f0*/  @!P1 ST.E.128 desc[UR50][R20.64], R72 ;  /* 0x0000004814009985 */ /* 0x0007e4000c101d32 */
.L_x_9454:
[----:B------:R-:W-:Y:S05]  /*7700*/  BSYNC B1 ;  /* 0x0000000000017941 */ /* 0x000fea0003800000 */
.L_x_9453:
[----:B----4-:R4:W0:Y:S01]  /*7710*/  SHFL.IDX PT, R3, R84, 0x2, 0x181f ;  /* 0x00581f0054037f89 */ /* 0x01082200000e0000 */
        /* <DEDUP_REMOVED lines=8> */
[-C--:B---3--:R-:W-:Y:S02]  /*77a0*/  @!P3 LEA R4, P6, R2, R21.reuse, 0x1 ;  /* 0x000000150204b211 */ /* 0x088fe400078c08ff */
[CC--:B-----5:R-:W-:Y:S02]  /*77b0*/  @!P2 LEA R12, P5, R17.reuse, R21.reuse, 0x1 ;  /* 0x00000015110ca211 */ /* 0x0e0fe400078a08ff */
[----:B------:R-:W-:Y:S02]  /*77c0*/  @!P1 LEA R14, P4, R16, R21, 0x1 ;  /* 0x00000015100e9211 */ /* 0x000fe400078808ff */
[----:B0-----:R-:W-:Y:S02]  /*77d0*/  @!P3 LEA.HI.X R5, R2, R3, R208, 0x1, P6 ;  /* 0x000000030205b211 */ /* 0x001fe400030f0cd0 */
[----:B------:R-:W-:Y:S02]  /*77e0*/  @!P0 LEA R20, P6, R18, R21, 0x1 ;  /* 0x0000001512148211 */ /* 0x000fe400078c08ff */
[-C--:B------:R-:W-:Y:S01]  /*77f0*/  @!P2 LEA.HI.X R13, R17, R3.reuse, R207, 0x1, P5 ;  /* 0x00000003110da211 */ /* 0x080fe200028f0ccf */
[----:B------:R0:W-:Y:S01]  /*7800*/  @!P3 ST.E.128 desc[UR50][R4.64], R28 ;  /* 0x0000001c0400b985 */ /* 0x0001e2000c101d32 */
[----:B------:R-:W-:-:S02]  /*7810*/  @!P1 LEA.HI.X R15, R16, R3, R206, 0x1, P4 ;  /* 0x00000003100f9211 */ /* 0x000fc400020f0cce */
[----:B------:R-:W-:Y:S01]  /*7820*/  @!P0 LEA.HI.X R21, R18, R3, R205, 0x1, P6 ;  /* 0x0000000312158211 */ /* 0x000fe200030f0ccd */
[----:B------:R0:W-:Y:S04]  /*7830*/  @!P2 ST.E.128 desc[UR50][R12.64], R40 ;  /* 0x000000280c00a985 */ /* 0x0001e8000c101d32 */
[----:B------:R0:W-:Y:S04]  /*7840*/  @!P1 ST.E.128 desc[UR50][R14.64], R8 ;  /* 0x000000080e009985 */ /* 0x0001e8000c101d32 */
[----:B------:R0:W-:Y:S02]  /*7850*/  @!P0 ST.E.128 desc[UR50][R20.64], R64 ;  /* 0x0000004014008985 */ /* 0x0001e4000c101d32 */
.L_x_9456:
[----:B------:R-:W-:Y:S05]  /*7860*/  BSYNC B1 ;  /* 0x0000000000017941 */ /* 0x000fea0003800000 */
.L_x_9455:
[----:B------:R-:W-:Y:S01]  /*7870*/  VIADD R0, R86, 0x60 ;  /* 0x0000006056007836 */ /* 0x000fe20000000000 */
[----:B0-----:R0:W0:Y:S04]  /*7880*/  SHFL.IDX PT, R3, R84, 0x3, 0x181f ;  /* 0x00781f0054037f89 */ /* 0x00102800000e0000 */
[----:B------:R-:W-:Y:S01]  /*7890*/  ISETP.GE.AND P0, PT, R0, R85, PT ;  /* 0x000000550000720c */ /* 0x000fe20003f06270 */
[----:B-----5:R0:W0:-:S12]  /*78a0*/  SHFL.IDX PT, R13, R6, 0x3, 0x181f ;  /* 0x00781f00060d7f89 */ /* 0x02001800000e0000 */
[----:B------:R-:W-:Y:S05]  /*78b0*/  @P0 BRA `(.L_x_9457) ;  /* 0x0000000c00bc0947 */ /* 0x000fea0003800000 */
[----:B------:R-:W-:Y:S02]  /*78c0*/  ULDC UR4, c[0x0][0xac8] ;  /* 0x0002b20000047ab9 */ /* 0x000fe40000000800 */
[----:B------:R-:W-:Y:S02]  /*78d0*/  ISETP.GE.AND P3, PT, R2, UR4, PT ;  /* 0x0000000402007c0c */ /* 0x000fe4000bf66270 */
[----:B------:R-:W-:Y:S02]  /*78e0*/  ISETP.GE.AND P4, PT, R17, UR4, PT ;  /* 0x0000000411007c0c */ /* 0x000fe4000bf86270 */
[----:B------:R-:W-:-:S09]  /*78f0*/  ISETP.GE.AND P5, PT, R16, UR4, PT ;  /* 0x0000000410007c0c */ /* 0x000fd2000bfa6270 */
[-C--:B0-----:R-:W-:Y:S02]  /*7900*/  @!P3 LEA R4, P0, R2, R13.reuse, 0x1 ;  /* 0x0000000d0204b211 */ /* 0x081fe400078008ff */
[CC--:B------:R-:W-:Y:S02]  /*7910*/  @!P4 LEA R8, P1, R17.reuse, R13.reuse, 0x1 ;  /* 0x0000000d1108c211 */ /* 0x0c0fe400078208ff */
[----:B------:R-:W-:Y:S02]  /*7920*/  @!P5 LEA R10, P2, R16, R13, 0x1 ;  /* 0x0000000d100ad211 */ /* 0x000fe400078408ff */
[-C--:B------:R-:W-:Y:S02]  /*7930*/  @!P3 LEA.HI.X R5, R2, R3.reuse, R208, 0x1, P0 ;  /* 0x000000030205b211 */ /* 0x080fe400000f0cd0 */
[-C--:B------:R-:W-:Y:S02]  /*7940*/  @!P4 LEA.HI.X R9, R17, R3.reuse, R207, 0x1, P1 ;  /* 0x000000031109c211 */ /* 0x080fe400008f0ccf */
[----:B------:R-:W-:Y:S01]  /*7950*/  @!P5 LEA.HI.X R11, R16, R3, R206, 0x1, P2 ;  /* 0x00000003100bd211 */ /* 0x000fe200010f0cce */
[----:B------:R0:W-:Y:S01]  /*7960*/  @!P3 ST.E.128 desc[UR50][R4.64], R32 ;  /* 0x000000200400b985 */ /* 0x0001e2000c101d32 */
[----:B------:R-:W-:-:S03]  /*7970*/  ISETP.GE.AND P0, PT, R18, UR4, PT ;  /* 0x0000000412007c0c */ /* 0x000fc6000bf06270 */
[----:B------:R0:W-:Y:S04]  /*7980*/  @!P4 ST.E.128 desc[UR50][R8.64], R44 ;  /* 0x0000002c0800c985 */ /* 0x0001e8000c101d32 */
[----:B------:R0:W-:Y:S06]  /*7990*/  @!P5 ST.E.128 desc[UR50][R10.64], R48 ;  /* 0x000000300a00d985 */ /* 0x0001ec000c101d32 */
[----:B------:R-:W-:Y:S05]  /*79a0*/  @P0 BRA `(.L_x_9457) ;  /* 0x0000000c00800947 */ /* 0x000fea0003800000 */
[----:B0-----:R-:W-:-:S04]  /*79b0*/  LEA R4, P0, R18, R13, 0x1 ;  /* 0x0000000d12047211 */ /* 0x001fc800078008ff */
[----:B------:R-:W-:-:S05]  /*79c0*/  LEA.HI.X R5, R18, R3, R205, 0x1, P0 ;  /* 0x0000000312057211 */ /* 0x000fca00000f0ccd */
[----:B------:R0:W-:Y:S01]  /*79d0*/  ST.E.128 desc[UR50][R4.64], R52 ;  /* 0x0000003404007985 */ /* 0x0001e2000c101d32 */
[----:B------:R-:W-:Y:S05]  /*79e0*/  BRA `(.L_x_9457) ;  /* 0x0000000c00707947 */ /* 0x000fea0003800000 */
.L_x_9449:
        /* <DEDUP_REMOVED lines=23> */
[----:B0-----:R-:W-:Y:S01]  /*7b60*/  ISETP.NE.AND P0, PT, R13, 0x1, PT ;  /* 0x000000010d00780c */ /* 0x001fe20003f05270 */
[----:B------:R-:W-:Y:S01]  /*7b70*/  UMOV UR4, URZ ;  /* 0x0000003f00047c82 */ /* 0x000fe20008000000 */
[----:B------:R-:W-:Y:S01]  /*7b80*/  USHF.R.S32.HI UR11, URZ, 0x1f, UR41 ;  /* 0x0000001f3f0b7899 */ /* 0x000fe20008011429 */
[----:B------:R-:W-:-:S10]  /*7b90*/  ISETP.GE.AND P1, PT, R209, 0x80, PT ;  /* 0x00000080d100780c */ /* 0x000fd40003f26270 */
[----:B------:R-:W0:Y:S01]  /*7ba0*/  @P0 LDC R11, c[0x0][0xbec] ;  /* 0x0002fb00ff0b0b82 */ /* 0x000e220000000800 */
[----:B--2---:R-:W-:-:S13]  /*7bb0*/  @P2 R2UR UR4, R3 ;  /* 0x00000000030422ca */ /* 0x004fda00000e0000 */
[----:B------:R-:W-:Y:S01]  /*7bc0*/  USHF.R.S32.HI UR10, URZ, 0x1f, UR4 ;  /* 0x0000001f3f0a7899 */ /* 0x000fe20008011404 */
[----:B01----:R-:W-:Y:S11]  /*7bd0*/  @P3 BRA `(.L_x_9458) ;  /* 0x0000000000103947 */ /* 0x003ff60003800000 */
[----:B------:R-:W-:Y:S05]  /*7be0*/  @!P2 BRA `(.L_x_9458) ;  /* 0x00000000000ca947 */ /* 0x000fea0003800000 */
[----:B------:R-:W2:Y:S04]  /*7bf0*/  LDG.E R3, desc[UR50][R4.64] ;  /* 0x0000003204037981 */ /* 0x000ea8000c1e1900 */
[----:B-----5:R-:W2:Y:S02]  /*7c00*/  LDG.E R0, desc[UR50][R4.64+0x4] ;  /* 0x0000043204007981 */ /* 0x020ea4000c1e1900 */
[----:B--2---:R-:W-:-:S07]  /*7c10*/  IMAD.IADD R0, R0, 0x1, -R3 ;  /* 0x0000000100007824 */ /* 0x004fce00078e0a03 */
.L_x_9458:
[----:B------:R-:W-:Y:S01]  /*7c20*/  USEL UR38, UR38, URZ, !UP0 ;  /* 0x0000003f26267287 */ /* 0x000fe2000c000000 */
[----:B------:R-:W-:Y:S01]  /*7c30*/  BSSY B1, `(.L_x_9459) ;  /* 0x000002d000017945 */ /* 0x000fe20003800000 */
[----:B------:R-:W-:-:S03]  /*7c40*/  USEL UR39, UR39, URZ, !UP0 ;  /* 0x0000003f27277287 */ /* 0x000fc6000c000000 */
[----:B------:R-:W-:Y:S09]  /*7c50*/  @P1 BRA `(.L_x_9460) ;  /* 0x0000000000a81947 */ /* 0x000ff20003800000 */
[----:B------:R-:W0:Y:S01]  /*7c60*/  S2R R4, SR_TID.X ;  /* 0x0000000000047919 */ /* 0x000e220000002100 */
[----:B------:R-:W1:Y:S01]  /*7c70*/  LDC R6, c[0x0][0xbe8] ;  /* 0x0002fa00ff067b82 */ /* 0x000e620000000800 */
[----:B------:R-:W-:-:S04]  /*7c80*/  IMAD.U32 R3, RZ, RZ, UR40 ;  /* 0x00000028ff037e24 */ /* 0x000fc8000f8e00ff */
[----:B0-----:R-:W-:Y:S02]  /*7c90*/  IMAD R3, R3, 0x80, R4 ;  /* 0x0000008003037824 */ /* 0x001fe400078e0204 */
[----:B-1---5:R-:W-:-:S03]  /*7ca0*/  IMAD R4, R0, R6, RZ ;  /* 0x0000000600047224 */ /* 0x022fc600078e02ff */
[----:B------:R-:W-:-:S04]  /*7cb0*/  IADD3 R5, R3, -0x80, RZ ;  /* 0xffffff8003057810 */ /* 0x000fc80007ffe0ff */
        /* <DEDUP_REMOVED lines=36> */
.L_x_9460:
[----:B------:R-:W-:Y:S05]  /*7f00*/  BSYNC B1 ;  /* 0x0000000000017941 */ /* 0x000fea0003800000 */
.L_x_9459:
[----:B------:R-:W1:Y:S01]  /*7f10*/  @P0 LDC R5, c[0x0][0xbf0] ;  /* 0x0002fc00ff050b82 */ /* 0x000e620000000800 */
[----:B------:R-:W-:Y:S01]  /*7f20*/  ULDC.64 UR12, c[0x0][0xaa0] ;  /* 0x0002a800000c7ab9 */ /* 0x000fe20000000a00 */
[----:B0-----:R-:W-:Y:S01]  /*7f30*/  IMAD R3, R19, 0x20, R22 ;  /* 0x0000002013037824 */ /* 0x001fe200078e0216 */
[----:B------:R-:W-:Y:S01]  /*7f40*/  UIMAD UR7, UR10, UR12, URZ ;  /* 0x0000000c0a0772a4 */ /* 0x000fe2000f8e023f */
[----:B------:R-:W-:Y:S01]  /*7f50*/  IMAD.U32 R8, RZ, RZ, UR40 ;  /* 0x00000028ff087e24 */ /* 0x000fe2000f8e00ff */
[----:B------:R-:W-:Y:S01]  /*7f60*/  UIMAD.WIDE.U32 UR8, UR4, UR12, URZ ;  /* 0x0000000c040872a5 */ /* 0x000fe2000f8e003f */
[----:B------:R-:W-:Y:S01]  /*7f70*/  IMAD.U32 R15, RZ, RZ, UR40 ;  /* 0x00000028ff0f7e24 */ /* 0x000fe2000f8e00ff */
[----:B------:R-:W-:Y:S01]  /*7f80*/  UIMAD UR7, UR4, UR13, UR7 ;  /* 0x0000000d040772a4 */ /* 0x000fe2000f8e0207 */
[----:B------:R-:W-:Y:S01]  /*7f90*/  IMAD R8, R8, 0x80, R3 ;  /* 0x0000008008087824 */ /* 0x000fe200078e0203 */
[----:B------:R-:W-:Y:S01]  /*7fa0*/  BSSY B1, `(.L_x_9461) ;  /* 0x000003e000017945 */ /* 0x000fe20003800000 */
[----:B------:R-:W-:Y:S01]  /*7fb0*/  ULDC.64 UR12, c[0x0][0xae8] ;  /* 0x0002ba00000c7ab9 */ /* 0x000fe20000000a00 */
[----:B------:R-:W-:Y:S01]  /*7fc0*/  UIADD3 UR9, UR9, UR7, URZ ;  /* 0x0000000709097290 */ /* 0x000fe2000fffe03f */
[----:B------:R-:W-:Y:S01]  /*7fd0*/  @P0 IMAD.HI.U32 R4, R8, R11, RZ ;  /* 0x0000000b08040227 */ /* 0x000fe200078e00ff */
[----:B------:R-:W-:-:S02]  /*7fe0*/  UIMAD UR4, UR11, UR12, URZ ;  /* 0x0000000c0b0472a4 */ /* 0x000fc4000f8e023f */
[----:B------:R-:W-:Y:S01]  /*7ff0*/  UIMAD.WIDE.U32 UR8, UR41, UR12, UR8 ;  /* 0x0000000c290872a5 */ /* 0x000fe2000f8e0008 */
[----:B------:R-:W-:Y:S01]  /*8000*/  IMAD.MOV.U32 R3, RZ, RZ, R8 ;  /* 0x000000ffff037224 */ /* 0x000fe200078e0008 */
[----:B------:R-:W-:Y:S01]  /*8010*/  UIMAD UR4, UR41, UR13, UR4 ;  /* 0x0000000d290472a4 */ /* 0x000fe2000f8e0204 */
[----:B------:R-:W-:-:S03]  /*8020*/  ULDC.64 UR10, c[0x0][0xaf0] ;  /* 0x0002bc00000a7ab9 */ /* 0x000fc60000000a00 */
[----:B------:R-:W-:Y:S02]  /*8030*/  UIADD3 UR9, UR9, UR4, URZ ;  /* 0x0000000409097290 */ /* 0x000fe4000fffe03f */
[----:B------:R-:W-:Y:S01]  /*8040*/  UIMAD UR4, UR39, UR10, URZ ;  /* 0x0000000a270472a4 */ /* 0x000fe2000f8e023f */
[----:B-1----:R-:W-:Y:S01]  /*8050*/  @P0 SHF.R.U32.HI R3, RZ, R5, R4 ;  /* 0x00000005ff030219 */ /* 0x002fe20000011604 */
[----:B------:R-:W-:Y:S02]  /*8060*/  UIMAD.WIDE.U32 UR8, UR38, UR10, UR8 ;  /* 0x0000000a260872a5 */ /* 0x000fe4000f8e0008 */
[----:B------:R-:W-:Y:S01]  /*8070*/  UIMAD UR4, UR38, UR11, UR4 ;  /* 0x0000000b260472a4 */ /* 0x000fe2000f8e0204 */
[--C-:B------:R-:W-:Y:S01]  /*8080*/  SHF.R.S32.HI R4, RZ, 0x1f, R3.reuse ;  /* 0x0000001fff047819 */ /* 0x100fe20000011403 */
[----:B------:R-:W-:Y:S01]  /*8090*/  IMAD.MOV R9, RZ, RZ, -R3 ;  /* 0x000000ffff097224 */ /* 0x000fe200078e0a03 */
[----:B------:R-:W-:Y:S01]  /*80a0*/  ULDC.64 UR10, c[0x0][0xae0] ;  /* 0x0002b800000a7ab9 */ /* 0x000fe20000000a00 */
[----:B------:R-:W-:-:S02]  /*80b0*/  UIADD3 UR4, UR9, UR4, URZ ;  /* 0x0000000409047290 */ /* 0x000fc4000fffe03f */
[----:B------:R-:W-:Y:S02]  /*80c0*/  IMAD.U32 R5, RZ, RZ, UR9 ;  /* 0x00000009ff057e24 */ /* 0x000fe4000f8e00ff */
[----:B------:R-:W-:Y:S02]  /*80d0*/  IMAD R6, R4, UR10, RZ ;  /* 0x0000000a04067c24 */ /* 0x000fe4000f8e02ff */
[----:B------:R-:W-:Y:S01]  /*80e0*/  IMAD.U32 R4, RZ, RZ, UR8 ;  /* 0x00000008ff047e24 */ /* 0x000fe2000f8e00ff */
[----:B------:R-:W-:Y:S01]  /*80f0*/  ULDC.64 UR8, c[0x0][0xad8] ;  /* 0x0002b60000087ab9 */ /* 0x000fe20000000a00 */
[----:B------:R-:W-:Y:S02]  /*8100*/  IMAD.U32 R5, RZ, RZ, UR4 ;  /* 0x00000004ff057e24 */ /* 0x000fe4000f8e00ff */
[----:B------:R-:W-:Y:S02]  /*8110*/  IMAD R9, R13, R9, R8 ;  /* 0x000000090d097224 */ /* 0x000fe400078e0208 */
[----:B------:R-:W-:-:S02]  /*8120*/  IMAD R11, R3, UR11, R6 ;  /* 0x0000000b030b7c24 */ /* 0x000fc4000f8e0206 */
[----:B------:R-:W-:Y:S01]  /*8130*/  IMAD.WIDE.U32 R4, R3, UR10, R4 ;  /* 0x0000000a03047c25 */ /* 0x000fe2000f8e0004 */
[----:B------:R-:W-:-:S03]  /*8140*/  SHF.R.S32.HI R3, RZ, 0x1f, R9 ;  /* 0x0000001fff037819 */ /* 0x000fc60000011409 */
[----:B------:R-:W-:Y:S02]  /*8150*/  IMAD.IADD R5, R5, 0x1, R11 ;  /* 0x0000000105057824 */ /* 0x000fe400078e020b */
[----:B------:R-:W-:Y:S02]  /*8160*/  IMAD R6, R3, UR8, RZ ;  /* 0x0000000803067c24 */ /* 0x000fe4000f8e02ff */
[----:B------:R-:W-:Y:S02]  /*8170*/  IMAD R8, R15, 0x80, R22 ;  /* 0x000000800f087824 */ /* 0x000fe400078e0216 */
[----:B-----5:R-:W-:Y:S02]  /*8180*/  IMAD R13, R0, R13, RZ ;  /* 0x0000000d000d7224 */ /* 0x020fe400078e02ff */
[C---:B------:R-:W-:Y:S02]  /*8190*/  IMAD R3, R9.reuse, UR9, R6 ;  /* 0x0000000909037c24 */ /* 0x040fe4000f8e0206 */
[----:B------:R-:W-:Y:S01]  /*81a0*/  IMAD.WIDE.U32 R4, R9, UR8, R4 ;  /* 0x0000000809047c25 */ /* 0x000fe2000f8e0004 */
[----:B------:R-:W-:Y:S01]  /*81b0*/  ISETP.GE.AND P2, PT, R8, R13, PT ;  /* 0x0000000d0800720c */ /* 0x000fe20003f46270 */
[----:B------:R-:W-:-:S02]  /*81c0*/  ULDC.64 UR8, c[0x0][0xa80] ;  /* 0x0002a00000087ab9 */ /* 0x000fc40000000a00 */
[----:B------:R-:W-:Y:S01]  /*81d0*/  IMAD.IADD R3, R5, 0x1, R3 ;  /* 0x0000000105037824 */ /* 0x000fe200078e0203 */
[----:B------:R-:W-:Y:S01]  /*81e0*/  LEA R6, P3, R4, UR8, 0x1 ;  /* 0x0000000804067c11 */ /* 0x000fe2000f8608ff */
[----:B------:R-:W-:-:S03]  /*81f0*/  VIADD R0, R8, 0x20 ;  /* 0x0000002008007836 */ /* 0x000fc60000000000 */
[----:B------:R-:W-:Y:S01]  /*8200*/  LEA.HI.X R3, R4, UR9, R3, 0x1, P3 ;  /* 0x0000000904037c11 */ /* 0x000fe200098f0c03 */
[----:B------:R0:W1:Y:S01]  /*8210*/  SHFL.IDX PT, R9, R6, RZ, 0x181f ;  /* 0x00181fff06097589 */ /* 0x00006200000e0000 */
[-C--:B------:R-:W-:Y:S01]  /*8220*/  ISETP.GE.AND P1, PT, R0, R13.reuse, PT ;  /* 0x0000000d0000720c */ /* 0x080fe20003f26270 */
[----:B------:R-:W-:Y:S02]  /*8230*/  VIADD R0, R8, 0x40 ;  /* 0x0000004008007836 */ /* 0x000fe40000000000 */
[----:B------:R0:W2:Y:S03]  /*8240*/  SHFL.IDX PT, R5, R3, RZ, 0x181f ;  /* 0x00181fff03057589 */ /* 0x0000a600000e0000 */
[----:B------:R-:W-:Y:S01]  /*8250*/  ISETP.GE.AND P0, PT, R0, R13, PT ;  /* 0x0000000d0000720c */ /* 0x000fe20003f06270 */
[----:B------:R-:W-:-:S12]  /*8260*/  @P2 BRA `(.L_x_9462) ;  /* 0x0000000000442947 */ /* 0x000fd80003800000 */
[----:B------:R-:W-:Y:S02]  /*8270*/  ULDC UR4, c[0x0][0xac8] ;  /* 0x0002b20000047ab9 */ /* 0x000fe40000000800 */
[----:B------:R-:W-:Y:S02]  /*8280*/  ISETP.GE.AND P5, PT, R2, UR4, PT ;  /* 0x0000000402007c0c */ /* 0x000fe4000bfa6270 */
[----:B------:R-:W-:Y:S02]  /*8290*/  ISETP.GE.AND P4, PT, R17, UR4, PT ;  /* 0x0000000411007c0c */ /* 0x000fe4000bf86270 */
[----:B------:R-:W-:Y:S02]  /*82a0*/  ISETP.GE.AND P3, PT, R16, UR4, PT ;  /* 0x0000000410007c0c */ /* 0x000fe4000bf66270 */
[----:B------:R-:W-:-:S07]  /*82b0*/  ISETP.GE.AND P2, PT, R18, UR4, PT ;  /* 0x0000000412007c0c */ /* 0x000fce000bf46270 */
[----:B-1----:R-:W-:-:S04]  /*82c0*/  @!P5 LEA R10, P6, R2, R9, 0x1 ;  /* 0x00000009020ad211 */ /* 0x002fc800078c08ff */
[----:B--2---:R-:W-:Y:S02]  /*82d0*/  @!P5 LEA.HI.X R11, R2, R5, R208, 0x1, P6 ;  /* 0x00000005020bd211 */ /* 0x004fe400030f0cd0 */
[----:B------:R-:W-:-:S03]  /*82e0*/  @!P4 LEA R14, P6, R17, R9, 0x1 ;  /* 0x00000009110ec211 */ /* 0x000fc600078c08ff */
[----:B------:R3:W-:Y:S01]  /*82f0*/  @!P5 ST.E.128 desc[UR50][R10.64], RZ ;  /* 0x000000ff0a00d985 */ /* 0x0007e2000c101d32 */
[----:B------:R-:W-:Y:S02]  /*8300*/  @!P4 LEA.HI.X R15, R17, R5, R207, 0x1, P6 ;  /* 0x00000005110fc211 */ /* 0x000fe400030f0ccf */
[----:B------:R-:W-:-:S03]  /*8310*/  @!P3 LEA R20, P6, R16, R9, 0x1 ;  /* 0x000000091014b211 */ /* 0x000fc600078c08ff */
[----:B------:R3:W-:Y:S01]  /*8320*/  @!P4 ST.E.128 desc[UR50][R14.64], RZ ;  /* 0x000000ff0e00c985 */ /* 0x0007e2000c101d32 */
[----:B------:R-:W-:Y:S02]  /*8330*/  @!P3 LEA.HI.X R21, R16, R5, R206, 0x1, P6 ;  /* 0x000000051015b211 */ /* 0x000fe400030f0cce */
[----:B------:R-:W-:-:S03]  /*8340*/  @!P2 LEA R4, P6, R18, R9, 0x1 ;  /* 0x000000091204a211 */ /* 0x000fc600078c08ff */
[----:B------:R3:W-:Y:S01]  /*8350*/  @!P3 ST.E.128 desc[UR50][R20.64], RZ ;  /* 0x000000ff1400b985 */ /* 0x0007e2000c101d32 */
[----:B------:R-:W-:-:S05]  /*8360*/  @!P2 LEA.HI.X R5, R18, R5, R205, 0x1, P6 ;  /* 0x000000051205a211 */ /* 0x000fca00030f0ccd */
[----:B------:R3:W-:Y:S04]  /*8370*/  @!P2 ST.E.128 desc[UR50][R4.64], RZ ;  /* 0x000000ff0400a985 */ /* 0x0007e8000c101d32 */
.L_x_9462:
[----:B------:R-:W-:Y:S05]  /*8380*/  BSYNC B1 ;  /* 0x0000000000017941 */ /* 0x000fea0003800000 */
.L_x_9461:
[----:B--23--:R2:W3:Y:S01]  /*8390*/  SHFL.IDX PT, R5, R3, 0x1, 0x181f ;  /* 0x00381f0003057f89 */ /* 0x00c4e200000e0000 */
[----:B------:R-:W-:Y:S03]  /*83a0*/  BSSY B1, `(.L_x_9463) ;  /* 0x0000014000017945 */ /* 0x000fe60003800000 */
[----:B-1----:R2:W1:Y:S01]  /*83b0*/  SHFL.IDX PT, R9, R6, 0x1, 0x181f ;  /* 0x00381f0006097f89 */ /* 0x00246200000e0000 */
[----:B------:R-:W-:Y:S05]  /*83c0*/  @P1 BRA `(.L_x_9464) ;  /* 0x0000000000441947 */ /* 0x000fea0003800000 */
[----:B------:R-:W-:Y:S02]  /*83d0*/  ULDC UR4, c[0x0][0xac8] ;  /* 0x0002b20000047ab9 */ /* 0x000fe40000000800 */
[----:B------:R-:W-:Y:S02]  /*83e0*/  ISETP.GE.AND P4, PT, R2, UR4, PT ;  /* 0x0000000402007c0c */ /* 0x000fe4000bf86270 */
[----:B------:R-:W-:Y:S02]  /*83f0*/  ISETP.GE.AND P3, PT, R17, UR4, PT ;  /* 0x0000000411007c0c */ /* 0x000fe4000bf66270 */
[----:B------:R-:W-:Y:S02]  /*8400*/  ISETP.GE.AND P2, PT, R16, UR4, PT ;  /* 0x0000000410007c0c */ /* 0x000fe4000bf46270 */
[----:B------:R-:W-:-:S07]  /*8410*/  ISETP.GE.AND P1, PT, R18, UR4, PT ;  /* 0x0000000412007c0c */ /* 0x000fce000bf26270 */
[CC--:B-1----:R-:W-:Y:S02]  /*8420*/  @!P4 LEA R10, P6, R2.reuse, R9.reuse, 0x1 ;  /* 0x00000009020ac211 */ /* 0x0c2fe400078c08ff */
[C---:B------:R-:W-:Y:S02]  /*8430*/  @!P3 LEA R14, P5, R17.reuse, R9, 0x1 ;  /* 0x00000009110eb211 */ /* 0x040fe400078a08ff */
[----:B---3--:R-:W-:Y:S02]  /*8440*/  @!P4 LEA.HI.X R11, R2, R5, R208, 0x1, P6 ;  /* 0x00000005020bc211 */ /* 0x008fe400030f0cd0 */
[----:B------:R-:W-:Y:S02]  /*8450*/  @!P2 LEA R20, P6, R16, R9, 0x1 ;  /* 0x000000091014a211 */ /* 0x000fe400078c08ff */
[----:B------:R-:W-:Y:S01]  /*8460*/  @!P3 LEA.HI.X R15, R17, R5, R207, 0x1, P5 ;  /* 0x00000005110fb211 */ /* 0x000fe200028f0ccf */
[----:B------:R4:W-:Y:S01]  /*8470*/  @!P4 ST.E.128 desc[UR50][R10.64], RZ ;  /* 0x000000ff0a00c985 */ /* 0x0009e2000c101d32 */
[----:B------:R-:W-:-:S02]  /*8480*/  @!P1 LEA R4, P5, R18, R9, 0x1 ;  /* 0x0000000912049211 */ /* 0x000fc400078a08ff */
[-C--:B------:R-:W-:Y:S01]  /*8490*/  @!P2 LEA.HI.X R21, R16, R5.reuse, R206, 0x1, P6 ;  /* 0x000000051015a211 */ /* 0x080fe200030f0cce */
[----:B------:R4:W-:Y:S01]  /*84a0*/  @!P3 ST.E.128 desc[UR50][R14.64], RZ ;  /* 0x000000ff0e00b985 */ /* 0x0009e2000c101d32 */
[----:B------:R-:W-:-:S03]  /*84b0*/  @!P1 LEA.HI.X R5, R18, R5, R205, 0x1, P5 ;  /* 0x0000000512059211 */ /* 0x000fc600028f0ccd */
[----:B------:R4:W-:Y:S04]  /*84c0*/  @!P2 ST.E.128 desc[UR50][R20.64], RZ ;  /* 0x000000ff1400a985 */ /* 0x0009e8000c101d32 */
[----:B------:R4:W-:Y:S02]  /*84d0*/  @!P1 ST.E.128 desc[UR50][R4.64], RZ ;  /* 0x000000ff04009985 */ /* 0x0009e4000c101d32 */
.L_x_9464:
[----:B------:R-:W-:Y:S05]  /*84e0*/  BSYNC B1 ;  /* 0x0000000000017941 */ /* 0x000fea0003800000 */
.L_x_9463:
[----:B---34-:R3:W4:Y:S01]  /*84f0*/  SHFL.IDX PT, R5, R3, 0x2, 0x181f ;  /* 0x00581f0003057f89 */ /* 0x01872200000e0000 */
        /* <DEDUP_REMOVED lines=8> */
[-C--:B-1----:R-:W-:Y:S02]  /*8580*/  @!P3 LEA R10, P6, R2, R9.reuse, 0x1 ;  /* 0x00000009020ab211 */ /* 0x082fe400078c08ff */
[CC--:B------:R-:W-:Y:S02]  /*8590*/  @!P2 LEA R14, P5, R17.reuse, R9.reuse, 0x1 ;  /* 0x00000009110ea211 */ /* 0x0c0fe400078a08ff */
[----:B------:R-:W-:Y:S02]  /*85a0*/  @!P1 LEA R20, P4, R16, R9, 0x1 ;  /* 0x0000000910149211 */ /* 0x000fe400078808ff */
[----:B----4-:R-:W-:Y:S02]  /*85b0*/  @!P3 LEA.HI.X R11, R2, R5, R208, 0x1, P6 ;  /* 0x00000005020bb211 */ /* 0x010fe400030f0cd0 */
[----:B------:R-:W-:Y:S02]  /*85c0*/  @!P0 LEA R4, P6, R18, R9, 0x1 ;  /* 0x0000000912048211 */ /* 0x000fe400078c08ff */
[-C--:B------:R-:W-:Y:S01]  /*85d0*/  @!P2 LEA.HI.X R15, R17, R5.reuse, R207, 0x1, P5 ;  /* 0x00000005110fa211 */ /* 0x080fe200028f0ccf */
[----:B------:R1:W-:Y:S01]  /*85e0*/  @!P3 ST.E.128 desc[UR50][R10.64], RZ ;  /* 0x000000ff0a00b985 */ /* 0x0003e2000c101d32 */
[----:B------:R-:W-:-:S02]  /*85f0*/  @!P1 LEA.HI.X R21, R16, R5, R206, 0x1, P4 ;  /* 0x0000000510159211 */ /* 0x000fc400020f0cce */
[----:B------:R-:W-:Y:S01]  /*8600*/  @!P0 LEA.HI.X R5, R18, R5, R205, 0x1, P6 ;  /* 0x0000000512058211 */ /* 0x000fe200030f0ccd */
[----:B------:R1:W-:Y:S04]  /*8610*/  @!P2 ST.E.128 desc[UR50][R14.64], RZ ;  /* 0x000000ff0e00a985 */ /* 0x0003e8000c101d32 */
[----:B------:R1:W-:Y:S04]  /*8620*/  @!P1 ST.E.128 desc[UR50][R20.64], RZ ;  /* 0x000000ff14009985 */ /* 0x0003e8000c101d32 */
[----:B------:R1:W-:Y:S02]  /*8630*/  @!P0 ST.E.128 desc[UR50][R4.64], RZ ;  /* 0x000000ff04008985 */ /* 0x0003e4000c101d32 */
.L_x_9466:
[----:B------:R-:W-:Y:S05]  /*8640*/  BSYNC B1 ;  /* 0x0000000000017941 */ /* 0x000fea0003800000 */
.L_x_9465:
[----:B------:R-:W-:Y:S01]  /*8650*/  VIADD R0, R8, 0x60 ;  /* 0x0000006008007836 */ /* 0x000fe20000000000 */
[----:B0-23--:R-:W0:Y:S04]  /*8660*/  SHFL.IDX PT, R3, R3, 0x3, 0x181f ;  /* 0x00781f0003037f89 */ /* 0x00de2800000e0000 */
[----:B------:R-:W-:Y:S01]  /*8670*/  ISETP.GE.AND P0, PT, R0, R13, PT ;  /* 0x0000000d0000720c */ /* 0x000fe20003f06270 */
[----:B-1--4-:R1:W2:-:S12]  /*8680*/  SHFL.IDX PT, R5, R6, 0x3, 0x181f ;  /* 0x00781f0006057f89 */ /* 0x01229800000e0000 */
[----:B-1----:R-:W-:Y:S05]  /*8690*/  @P0 BRA `(.L_x_9457) ;  /* 0x0000000000440947 */ /* 0x002fea0003800000 */
[----:B------:R-:W-:Y:S02]  /*86a0*/  ULDC UR4, c[0x0][0xac8] ;  /* 0x0002b20000047ab9 */ /* 0x000fe40000000800 */
[----:B------:R-:W-:Y:S02]  /*86b0*/  ISETP.GE.AND P3, PT, R2, UR4, PT ;  /* 0x0000000402007c0c */ /* 0x000fe4000bf66270 */
[----:B------:R-:W-:Y:S02]  /*86c0*/  ISETP.GE.AND P2, PT, R17, UR4, PT ;  /* 0x0000000411007c0c */ /* 0x000fe4000bf46270 */
[----:B------:R-:W-:Y:S02]  /*86d0*/  ISETP.GE.AND P1, PT, R16, UR4, PT ;  /* 0x0000000410007c0c */ /* 0x000fe4000bf26270 */
[----:B------:R-:W-:-:S07]  /*86e0*/  ISETP.GE.AND P0, PT, R18, UR4, PT ;  /* 0x0000000412007c0c */ /* 0x000fce000bf06270 */
[-C--:B--2---:R-:W-:Y:S02]  /*86f0*/  @!P3 LEA R8, P6, R2, R5.reuse, 0x1 ;  /* 0x000000050208b211 */ /* 0x084fe400078c08ff */
[CC--:B------:R-:W-:Y:S02]  /*8700*/  @!P2 LEA R10, P5, R17.reuse, R5.reuse, 0x1 ;  /* 0x00000005110aa211 */ /* 0x0c0fe400078a08ff */
[----:B------:R-:W-:Y:S02]  /*8710*/  @!P1 LEA R12, P4, R16, R5, 0x1 ;  /* 0x00000005100c9211 */ /* 0x000fe400078808ff */
[----:B0-----:R-:W-:Y:S02]  /*8720*/  @!P3 LEA.HI.X R9, R2, R3, R208, 0x1, P6 ;  /* 0x000000030209b211 */ /* 0x001fe400030f0cd0 */
        /* <DEDUP_REMOVED lines=8> */
.L_x_9457:
[----:B------:R-:W-:Y:S05]  /*87b0*/  BSYNC B0 ;  /* 0x0000000000007941 */ /* 0x000fea0003800000 */
.L_x_9448:
[----:B------:R-:W-:Y:S02]  /*87c0*/  ULDC UR4, c[0x0][0xc3c] ;  /* 0x00030f0000047ab9 */ /* 0x000fe40000000800 */
[----:B------:R-:W-:-:S13]  /*87d0*/  ISETP.GE.AND P0, PT, R7, UR4, PT ;  /* 0x0000000407007c0c */ /* 0x000fda000bf06270 */
[----:B------:R-:W-:Y:S05]  /*87e0*/  @!P0 BRA `(.L_x_9467) ;  /* 0xffffff8400688947 */ /* 0x000fea000383ffff */
[----:B------:R-:W-:Y:S05]  /*87f0*/  EXIT ;  /* 0x000000000000794d */ /* 0x000fea0003800000 */
.L_x_9420:
        /* <DEDUP_REMOVED lines=16> */
.L_x_9468:
        /* <DEDUP_REMOVED lines=40> */
.L_x_9474:
        /* <DEDUP_REMOVED lines=12> */
.L_x_9473:
[----:B------:R-:W-:Y:S05]  /*8c40*/  BSYNC B0 ;  /* 0x0000000000007941 */ /* 0x000fea0003800000 */
.L_x_9472:
        /* <DEDUP_REMOVED lines=21> */
.L_x_9470:
        /* <DEDUP_REMOVED lines=15> */
.L_x_9475:
        /* <DEDUP_REMOVED lines=28> */
.L_x_9471:
[----:B------:R-:W-:Y:S01]  /*9050*/  ULDC UR4, c[0x0][0xc3c] ;  /* 0x00030f0000047ab9 */ /* 0x000fe20000000800 */
[----:B------:R-:W-:Y:S02]  /*9060*/  IMAD.MOV.U32 R17, RZ, RZ, RZ ;  /* 0x000000ffff117224 */ /* 0x000fe400078e00ff */
[----:B------:R-:W-:Y:S02]  /*9070*/  IMAD.U32 R16, RZ, RZ, UR6 ;  /* 0x00000006ff107e24 */ /* 0x000fe4000f8e00ff */
[----:B------:R-:W-:Y:S02]  /*9080*/  IMAD.MOV.U32 R18, RZ, RZ, RZ ;  /* 0x000000ffff127224 */ /* 0x000fe400078e00ff */
[----:B------:R-:W-:-:S07]  /*9090*/  IMAD.U32 R19, RZ, RZ, UR4 ;  /* 0x00000004ff137e24 */ /* 0x000fce000f8e00ff */
.L_x_9476:
[----:B------:R-:W-:-:S13]  /*90a0*/  ISETP.NE.AND P0, PT, R5, RZ, PT ;  /* 0x000000ff0500720c */ /* 0x000fda0003f05270 */
[----:B------:R-:W0:Y:S01]  /*90b0*/  @!P0 S2R R3, SR_CgaCtaId ;  /* 0x0000000000038919 */ /* 0x000e220000008800 */
[----:B------:R-:W-:-:S04]  /*90c0*/  @!P0 MOV R0, 0x400 ;  /* 0x0000040000008802 */ /* 0x000fc80000000f00 */
[----:B0-----:R-:W-:-:S05]  /*90d0*/  @!P0 LEA R0, R3, R0, 0x18 ;  /* 0x0000000003008211 */ /* 0x001fca00078ec0ff */
[----:B------:R0:W-:Y:S01]  /*90e0*/  @!P0 STS.128 [R0+0x228d0], R16 ;  /* 0x0228d01000008388 */ /* 0x0001e20000000c00 */
[----:B------:R-:W-:Y:S06]  /*90f0*/  BAR.ARV 0x5, 0x180 ;  /* 0x0146000000007b1d */ /* 0x000fec0000002000 */
.L_x_9469:
        /* <DEDUP_REMOVED lines=23> */
[----:B------:R-:W-:Y:S02]  /*9270*/  LOP3.LUT R29, R29, 0x200, R0, 0xf8, !PT ;  /* 0x000002001d1d7812 */ /* 0x000fe400078ef800 */
[----:B------:R-:W-:Y:S02]  /*9280*/  LOP3.LUT R3, R0, 0x38, RZ, 0xc0, !PT ;  /* 0x0000003800037812 */ /* 0x000fe400078ec0ff */
[----:B------:R-:W-:Y:S01]  /*9290*/  LOP3.LUT R0, R4, 0x70, R2, 0xf8, !PT ;  /* 0x0000007004007812 */ /* 0x000fe200078ef802 */
[----:B------:R-:W-:Y:S01]  /*92a0*/  IMAD R37, R29, 0x2, R22 ;  /* 0x000000021d257824 */ /* 0x000fe200078e0216 */
[----:B------:R-:W-:-:S02]  /*92b0*/  LOP3.LUT R4, R3, 0x40, RZ, 0xfc, !PT ;  /* 0x0000004003047812 */ /* 0x000fc400078efcff */
[C---:B------:R-:W-:Y:S02]  /*92c0*/  LOP3.LUT R2, R3.reuse, 0x80, RZ, 0xfc, !PT ;  /* 0x0000008003027812 */ /* 0x040fe400078efcff */
[----:B---3--:R-:W-:-:S07]  /*92d0*/  LOP3.LUT R0, R3, 0xc0, RZ, 0xfc, !PT ;  /* 0x000000c003007812 */ /* 0x008fce00078efcff */
.L_x_9538:
[----:B0-----:R-:W0:Y:S02]  /*92e0*/  LDC.64 R2, c[0x0][0xc88] ;  /* 0x00032200ff027b82 */ /* 0x001e240000000a00 */
[----:B0-----:R-:W-:-:S05]  /*92f0*/  IMAD.WIDE R2, R19, 0x4, R2 ;  /* 0x0000000413027825 */ /* 0x001fca00078e0202 */
[----:B--2---:R-:W2:Y:S01]  /*9300*/  LDG.E R25, desc[UR50][R2.64] ;  /* 0x0000003202197981 */ /* 0x004ea2000c1e1900 */
[----:B------:R-:W-:Y:S05]  /*9310*/  YIELD ;  /* 0x0000000000007946 */ /* 0x000fea0003800000 */
[----:B------:R-:W-:Y:S01]  /*9320*/  ULDC.64 UR4, c[0x0][0xa28] ;  /* 0x00028a0000047ab9 */ /* 0x000fe20000000a00 */
[----:B------:R-:W-:Y:S01]  /*9330*/  MOV R30, RZ ;  /* 0x000000ff001e7202 */ /* 0x000fe20000000f00 */
[----:B------:R-:W-:Y:S01]  /*9340*/  ULDC.64 UR6, c[0x0][0xa18] ;  /* 0x0002860000067ab9 */ /* 0x000fe20000000a00 */
[----:B------:R-:W-:-:S04]  /*9350*/  ISETP.NE.U32.AND P0, PT, RZ, UR4, PT ;  /* 0x00000004ff007c0c */ /* 0x000fc8000bf05070 */
[----:B------:R-:W-:Y:S02]  /*9360*/  ISETP.NE.AND.EX P0, PT, RZ, UR5, PT, P0 ;  /* 0x00000005ff007c0c */ /* 0x000fe4000bf05300 */
        /* <DEDUP_REMOVED lines=18> */
[----:B------:R-:W2:Y:S05]  /*9490*/  @P2 LDG.E R0, desc[UR50][R2.64] ;  /* 0x0000003202002981 */ /* 0x000eaa000c1e1900 */
        /* <DEDUP_REMOVED lines=12> */
[----:B---3--:R-:W-:Y:S05]  /*9560*/  @P0 BRA `(.L_x_9478) ;  /* 0x0000000000200947 */ /* 0x008fea0003800000 */
        /* <DEDUP_REMOVED lines=8> */
.L_x_9478:
        /* <DEDUP_REMOVED lines=9> */
.L_x_9479:
[----:B------:R-:W-:Y:S02]  /*9680*/  ULDC.64 UR4, c[0x0][0xa08] ;  /* 0x0002820000047ab9 */ /* 0x000fe40000000a00 */
[----:B------:R-:W-:-:S04]  /*9690*/  ISETP.NE.U32.AND P0, PT, RZ, UR4, PT ;  /* 0x00000004ff007c0c */ /* 0x000fc8000bf05070 */
[----:B------:R-:W-:-:S13]  /*96a0*/  ISETP.NE.AND.EX P0, PT, RZ, UR5, PT, P0 ;  /* 0x00000005ff007c0c */ /* 0x000fda000bf05300 */
[----:B------:R-:W-:Y:S05]  /*96b0*/  @!P0 BRA `(.L_x_9480) ;  /* 0x0000000000148947 */ /* 0x000fea0003800000 */
[----:B------:R-:W3:Y:S02]  /*96c0*/  LDC.64 R2, c[0x0][0xa08] ;  /* 0x00028200ff027b82 */ /* 0x000ee40000000a00 */
[----:B---3--:R-:W-:-:S05]  /*96d0*/  IMAD.WIDE R2, R28, 0x4, R2 ;  /* 0x000000041c027825 */ /* 0x008fca00078e0202 */
[----:B------:R-:W3:Y:S04]  /*96e0*/  LDG.E R7, desc[UR50][R2.64] ;  /* 0x0000003202077981 */ /* 0x000ee8000c1e1900 */
[----:B012---:R-:W3:Y:S02]  /*96f0*/  LDG.E R0, desc[UR50][R2.64+0x4] ;  /* 0x0000043202007981 */ /* 0x007ee4000c1e1900 */
[----:B---3--:R-:W-:-:S07]  /*9700*/  IMAD.IADD R7, R0, 0x1, -R7 ;  /* 0x0000000100077824 */ /* 0x008fce00078e0a07 */
.L_x_9480:
[----:B-----5:R-:W-:Y:S01]  /*9710*/  IMAD.IADD R36, R7, 0x1, -R30 ;  /* 0x0000000107247824 */ /* 0x020fe200078e0a1e */
[----:B------:R-:W-:Y:S03]  /*9720*/  BSSY B7, `(.L_x_9481) ;  /* 0x0000359000077945 */ /* 0x000fe60003800000 */
[C---:B012---:R-:W-:Y:S01]  /*9730*/  VIADD R0, R36.reuse, 0x5f ;  /* 0x0000005f24007836 */ /* 0x047fe20000000000 */
        /* <DEDUP_REMOVED lines=23> */
.L_x_9482:
        /* <DEDUP_REMOVED lines=20> */
.L_x_9485:
[----:B------:R-:W-:Y:S05]  /*99f0*/  BSYNC B6 ;  /* 0x0000000000067941 */ /* 0x000fea0003800000 */
.L_x_9484:
        /* <DEDUP_REMOVED lines=20> */
.L_x_9488:
        /* <DEDUP_REMOVED lines=15> */
.L_x_9487:
[----:B------:R-:W-:Y:S05]  /*9c30*/  BSYNC B6 ;  /* 0x0000000000067941 */ /* 0x000fea0003800000 */
.L_x_9486:
[----:B------:R-:W-:Y:S01]  /*9c40*/  ULDC.64 UR4, c[0x0][0x9f8] ;  /* 0x00027e0000047ab9 */ /* 0x000fe20000000a00 */
[----:B------:R-:W1:Y:S01]  /*9c50*/  S2R R20, SR_TID.X ;  /* 0x0000000000147919 */ /* 0x000e620000002100 */
[----:B------:R-:W-:Y:S01]  /*9c60*/  ISETP.NE.U32.AND P0, PT, RZ, UR4, PT ;  /* 0x00000004ff007c0c */ /* 0x000fe2000bf05070 */
[----:B------:R-:W2:Y:S03]  /*9c70*/  LDC R9, c[0x0][0x430] ;  /* 0x00010c00ff097b82 */ /* 0x000ea60000000800 */
[----:B------:R-:W-:-:S13]  /*9c80*/  ISETP.NE.AND.EX P0, PT, RZ, UR5, PT, P0 ;  /* 0x00000005ff007c0c */ /* 0x000fda000bf05300 */
[----:B------:R-:W-:Y:S01]  /*9c90*/  @P0 IADD3 R2, P1, R27, UR4, RZ ;  /* 0x000000041b020c10 */ /* 0x000fe2000ff3e0ff */
[----:B------:R-:W3:Y:S01]  /*9ca0*/  S2R R21, SR_TID.X ;  /* 0x0000000000157919 */ /* 0x000ee20000002100 */
[----:B------:R-:W-:Y:S01]  /*9cb0*/  VIADD R8, R33, 0xffffffff ;  /* 0xffffffff21087836 */ /* 0x000fe20000000000 */
[----:B------:R-:W-:Y:S01]  /*9cc0*/  ULDC UR4, c[0x0][0x320] ;  /* 0x0000c80000047ab9 */ /* 0x000fe20000000800 */
[----:B------:R-:W-:-:S05]  /*9cd0*/  @P0 IADD3.X R3, R31, UR5, RZ, P1, !PT ;  /* 0x000000051f030c10 */ /* 0x000fca0008ffe4ff */
[----:B------:R4:W4:Y:S01]  /*9ce0*/  @P0 LDG.E R28, desc[UR50][R2.64] ;  /* 0x00000032021c0981 */ /* 0x000922000c1e1900 */
[----:B--2---:R-:W-:Y:S01]  /*9cf0*/  ISETP.NE.AND P2, PT, R9, 0x1, PT ;  /* 0x000000010900780c */ /* 0x004fe20003f45270 */
[----:B------:R-:W-:Y:S01]  /*9d00*/  IMAD.MOV.U32 R34, RZ, RZ, RZ ;  /* 0x000000ffff227224 */ /* 0x000fe200078e00ff */
[----:B------:R-:W-:Y:S02]  /*9d10*/  LOP3.LUT R23, R23, 0xffffff7f, RZ, 0xc0, !PT ;  /* 0xffffff7f17177812 */ /* 0x000fe400078ec0ff */
[----:B-1----:R-:W-:-:S04]  /*9d20*/  LOP3.LUT R20, R20, 0x7f, RZ, 0xc0, !PT ;  /* 0x0000007f14147812 */ /* 0x002fc800078ec0ff */
[----:B------:R-:W-:-:S05]  /*9d30*/  SHF.R.U32.HI R32, RZ, 0x3, R20 ;  /* 0x00000003ff207819 */ /* 0x000fca0000011614 */
[----:B------:R-:W1:Y:S01]  /*9d40*/  @P2 LDC R4, c[0x0][0x434] ;  /* 0x00010d00ff042b82 */ /* 0x000e620000000800 */
[----:B------:R-:W-:-:S07]  /*9d50*/  @P2 LOP3.LUT R23, R23, 0x80, RZ, 0xfc, !PT ;  /* 0x0000008017172812 */ /* 0x000fce00078efcff */
[----:B------:R-:W2:Y:S01]  /*9d60*/  @P2 LDC R5, c[0x0][0x438] ;  /* 0x00010e00ff052b82 */ /* 0x000ea20000000800 */
[----:B---3--:R-:W-:-:S05]  /*9d70*/  IMAD.SHL.U32 R20, R21, 0x10, RZ ;  /* 0x0000001015147824 */ /* 0x008fca00078e00ff */
[----:B------:R-:W-:Y:S02]  /*9d80*/  LOP3.LUT R20, R32, 0x70, R20, 0xf8, !PT ;  /* 0x0000007020147812 */ /* 0x000fe400078ef814 */
[----:B------:R-:W3:Y:S03]  /*9d90*/  S2R R32, SR_TID.X ;  /* 0x0000000000207919 */ /* 0x000ee60000002100 */
[----:B------:R-:W-:-:S05]  /*9da0*/  IMAD R35, R8, 0x60, R20 ;  /* 0x0000006008237824 */ /* 0x000fca00078e0214 */
[C---:B------:R-:W-:Y:S01]  /*9db0*/  ISETP.GE.AND P0, PT, R35.reuse, R36, PT ;  /* 0x000000242300720c */ /* 0x040fe20003f06270 */
[----:B------:R-:W-:-:S03]  /*9dc0*/  IMAD.IADD R35, R35, 0x1, R30 ;  /* 0x0000000123237824 */ /* 0x000fc600078e021e */
[----:B------:R-:W-:Y:S01]  /*9dd0*/  ISETP.GT.U32.OR P0, PT, R20, 0x5f, P0 ;  /* 0x0000005f1400780c */ /* 0x000fe20000704470 */
[----:B-1----:R-:W-:-:S04]  /*9de0*/  @P2 IMAD.HI.U32 R4, R35, R4, RZ ;  /* 0x0000000423042227 */ /* 0x002fc800078e00ff */
[----:B------:R-:W-:Y:S01]  /*9df0*/  IMAD.MOV.U32 R0, RZ, RZ, R35 ;  /* 0x000000ffff007224 */ /* 0x000fe200078e0023 */
[----:B--2---:R-:W-:-:S07]  /*9e00*/  @P2 SHF.R.U32.HI R0, RZ, R5, R4 ;  /* 0x00000005ff002219 */ /* 0x004fce0000011604 */
[----:B------:R-:W1:Y:S01]  /*9e10*/  @!P0 LDC.64 R4, c[0x0][0x428] ;  /* 0x00010a00ff048b82 */ /* 0x000e620000000a00 */
[--C-:B----4-:R-:W-:Y:S01]  /*9e20*/  @!P0 SHF.R.S32.HI R3, RZ, 0x1f, R0.reuse ;  /* 0x0000001fff038819 */ /* 0x110fe20000011400 */
[----:B------:R-:W-:-:S06]  /*9e30*/  @!P0 IMAD.MOV.U32 R2, RZ, RZ, R0 ;  /* 0x000000ffff028224 */ /* 0x000fcc00078e0000 */
[----:B------:R-:W2:Y:S01]  /*9e40*/  @!P0 LDC.64 R6, c[0x0][0x418] ;  /* 0x00010600ff068b82 */ /* 0x000ea20000000a00 */
[----:B---3--:R-:W-:-:S05]  /*9e50*/  IMAD.SHL.U32 R32, R32, 0x8, RZ ;  /* 0x0000000820207824 */ /* 0x008fca00078e00ff */
[----:B------:R-:W-:-:S04]  /*9e60*/  LOP3.LUT R32, R32, 0x38, RZ, 0xc0, !PT ;  /* 0x0000003820207812 */ /* 0x000fc800078ec0ff */
[----:B------:R-:W-:-:S04]  /*9e70*/  LOP3.LUT R11, R32, 0x40, RZ, 0xfc, !PT ;  /* 0x00000040200b7812 */ /* 0x000fc800078efcff */
[----:B------:R-:W-:Y:S02]  /*9e80*/  ISETP.GE.AND P3, PT, R11, UR4, PT ;  /* 0x000000040b007c0c */ /* 0x000fe4000bf66270 */
[C---:B------:R-:W-:Y:S02]  /*9e90*/  LOP3.LUT R10, R32.reuse, 0x80, RZ, 0xfc, !PT ;  /* 0x00000080200a7812 */ /* 0x040fe400078efcff */
[----:B------:R-:W-:Y:S01]  /*9ea0*/  LOP3.LUT R23, R23, 0xfffffff7, RZ, 0xc0, !PT ;  /* 0xfffffff717177812 */ /* 0x000fe200078ec0ff */
[----:B------:R-:W-:Y:S01]  /*9eb0*/  IMAD.MOV R0, RZ, RZ, -R0 ;  /* 0x000000ffff007224 */ /* 0x000fe200078e0a00 */
[----:B------:R-:W-:-:S07]  /*9ec0*/  ISETP.GE.AND P2, PT, R32, UR4, PT ;  /* 0x0000000420007c0c */ /* 0x000fce000bf46270 */
[----:B------:R-:W-:Y:S01]  /*9ed0*/  @P3 LOP3.LUT R23, R23, 0x8, RZ, 0xfc, !PT ;  /* 0x0000000817173812 */ /* 0x000fe200078efcff */
[----:B------:R-:W-:-:S03]  /*9ee0*/  IMAD R35, R9, R0, R35 ;  /* 0x0000000009237224 */ /* 0x000fc600078e0223 */
[----:B------:R-:W-:Y:S02]  /*9ef0*/  LOP3.LUT R23, R23, 0xffffffef, RZ, 0xc0, !PT ;  /* 0xffffffef17177812 */ /* 0x000fe400078ec0ff */
[----:B------:R-:W-:Y:S02]  /*9f00*/  LOP3.LUT R9, R32, 0xc0, RZ, 0xfc, !PT ;  /* 0x000000c020097812 */ /* 0x000fe400078efcff */
[----:B------:R-:W-:Y:S01]  /*9f10*/  LOP3.LUT R23, R23, 0xfffffffb, RZ, 0xc0, !PT ;  /* 0xfffffffb17177812 */ /* 0x000fe200078ec0ff */
[----:B------:R-:W-:Y:S01]  /*9f20*/  UMOV UR5, 0xffffffff ;  /* 0xffffffff00057882 */ /* 0x000fe20000000000 */
[----:B------:R-:W-:Y:S01]  /*9f30*/  SHF.R.S32.HI R31, RZ, 0x1f, R28 ;  /* 0x0000001fff1f7819 */ /* 0x000fe2000001141c */
[----:B-1----:R-:W-:-:S04]  /*9f40*/  @!P0 IMAD.WIDE.U32 R2, R28, R4, R2 ;  /* 0x000000041c028225 */ /* 0x002fc800078e0002 */
[----:B------:R-:W-:Y:S01]  /*9f50*/  @!P0 IMAD R4, R31, R4, RZ ;  /* 0x000000041f048224 */ /* 0x000fe200078e02ff */
[----:B--2---:R-:W-:-:S03]  /*9f60*/  @!P0 LEA R6, P1, R2, R6, 0x2 ;  /* 0x0000000602068211 */ /* 0x004fc600078210ff */
[----:B------:R-:W-:-:S04]  /*9f70*/  @!P0 IMAD R5, R28, R5, R4 ;  /* 0x000000051c058224 */ /* 0x000fc800078e0204 */
[----:B------:R-:W-:-:S05]  /*9f80*/  @!P0 IMAD.IADD R5, R3, 0x1, R5 ;  /* 0x0000000103058824 */ /* 0x000fca00078e0205 */
[----:B------:R-:W-:Y:S02]  /*9f90*/  @!P0 LEA.HI.X R7, R2, R7, R5, 0x2, P1 ;  /* 0x0000000702078211 */ /* 0x000fe400008f1405 */
[----:B------:R-:W-:-:S03]  /*9fa0*/  ISETP.GE.AND P1, PT, R10, UR4, PT ;  /* 0x000000040a007c0c */ /* 0x000fc6000bf26270 */
[----:B------:R1:W5:Y:S01]  /*9fb0*/  @!P0 LDG.E R34, desc[UR50][R6.64] ;  /* 0x0000003206228981 */ /* 0x000362000c1e1900 */
[----:B------:R-:W-:-:S09]  /*9fc0*/  ISETP.GE.AND P0, PT, R9, UR4, PT ;  /* 0x0000000409007c0c */ /* 0x000fd2000bf06270 */
[----:B------:R-:W-:-:S04]  /*9fd0*/  @P1 LOP3.LUT R23, R23, 0x4, RZ, 0xfc, !PT ;  /* 0x0000000417171812 */ /* 0x000fc800078efcff */
[----:B------:R-:W-:-:S04]  /*9fe0*/  @P2 LOP3.LUT R23, R23, 0x10, RZ, 0xfc, !PT ;  /* 0x0000001017172812 */ /* 0x000fc800078efcff */
[----:B------:R-:W-:-:S04]  /*9ff0*/  LOP3.LUT R23, R23, 0xfffffffd, RZ, 0xc0, !PT ;  /* 0xfffffffd17177812 */ /* 0x000fc800078ec0ff */
[----:B------:R-:W-:Y:S01]  /*a000*/  @P0 LOP3.LUT R23, R23, 0x2, RZ, 0xfc, !PT ;  /* 0x0000000217170812 */ /* 0x000fe200078efcff */
[----:B-1----:R-:W-:Y:S06]  /*a010*/  BRA.DIV UR5, `(.L_x_9489) ;  /* 0x0000003e05047947 */ /* 0x002fec000b800000 */
.L_x_9555:
[----:B------:R-:W-:Y:S01]  /*a020*/  IMAD.U32 R0, RZ, RZ, UR36 ;  /* 0x00000024ff007e24 */ /* 0x000fe2000f8e00ff */
[----:B------:R-:W-:Y:S02]  /*a030*/  ISETP.GT.U32.AND P1, PT, R20, 0x5f, PT ;  /* 0x0000005f1400780c */ /* 0x000fe40003f24070 */
[----:B------:R-:W-:Y:S02]  /*a040*/  LOP3.LUT R23, R23, 0xffffffbf, RZ, 0xc0, !PT ;  /* 0xffffffbf17177812 */ /* 0x000fe400078ec0ff */
[----:B------:R-:W-:Y:S02]  /*a050*/  ISETP.NE.AND P0, PT, R0, 0x3, PT ;  /* 0x000000030000780c */ /* 0x000fe40003f05270 */
[----:B------:R-:W-:Y:S02]  /*a060*/  SHF.R.S32.HI R27, RZ, 0x1f, R18 ;  /* 0x0000001fff1b7819 */ /* 0x000fe40000011412 */
[----:B------:R-:W-:-:S09]  /*a070*/  SEL R6, RZ, 0x1, P2 ;  /* 0x00000001ff067807 */ /* 0x000fd20001000000 */
[----:B------:R-:W-:-:S04]  /*a080*/  @P0 LOP3.LUT R23, R23, 0x40, RZ, 0xfc, !PT ;  /* 0x0000004017170812 */ /* 0x000fc800078efcff */
[----:B------:R-:W-:-:S04]  /*a090*/  LOP3.LUT R23, R23, 0xffffffdf, RZ, 0xc0, !PT ;  /* 0xffffffdf17177812 */ /* 0x000fc800078ec0ff */
[----:B------:R-:W-:Y:S01]  /*a0a0*/  @P1 LOP3.LUT R23, R23, 0x20, RZ, 0xfc, !PT ;  /* 0x0000002017171812 */ /* 0x000fe200078efcff */
[----:B------:R-:W-:Y:S06]  /*a0b0*/  @!P0 BRA `(.L_x_9490) ;  /* 0x0000000000048947 */ /* 0x000fec0003800000 */
[----:B------:R-:W-:Y:S01]  /*a0c0*/  BPT.TRAP 0x1 ;  /* 0x000000040000795c */ /* 0x000fe20000300000 */
.L_x_9490:
[----:B0-----:R-:W-:Y:S01]  /*a0d0*/  IMAD R33, R24, 0x8, R22 ;  /* 0x0000000818217824 */ /* 0x001fe200078e0216 */
[----:B------:R-:W-:Y:S01]  /*a0e0*/  SHF.L.U32 R0, R26, 0x1f, RZ ;  /* 0x0000001f1a007819 */ /* 0x000fe200000006ff */
[----:B------:R-:W-:Y:S03]  /*a0f0*/  BSSY B0, `(.L_x_9491) ;  /* 0x0000003000007945 */ /* 0x000fe60003800000 */
[----:B------:R-:W0:Y:S02]  /*a100*/  SYNCS.PHASECHK.TRANS64.TRYWAIT P0, [R33+URZ+0x22840], R0 ;  /* 0x02284000210075a7 */ /* 0x000e24000800017f */
[----:B0-----:R-:W-:Y:S05]  /*a110*/  @!P0 BRA `(.L_x_9492) ;  /* 0x0000003800f48947 */ /* 0x001fea0003800000 */
.L_x_9556:
[----:B------:R-:W-:Y:S05]  /*a120*/  BSYNC B0 ;  /* 0x0000000000007941 */ /* 0x000fea0003800000 */
.L_x_9491:
[----:B0-----:R-:W-:Y:S01]  /*a130*/  SHF.R.S32.HI R0, RZ, 0x1f, R35 ;  /* 0x0000001fff007819 */ /* 0x001fe20000011423 */
[----:B------:R-:W-:Y:S01]  /*a140*/  ULDC.64 UR4, c[0x0][0x300] ;  /* 0x0000c00000047ab9 */ /* 0x000fe20000000a00 */
[----:B-----5:R-:W-:Y:S01]  /*a150*/  SHF.R.S32.HI R4, RZ, 0x1f, R34 ;  /* 0x0000001fff047819 */ /* 0x020fe20000011422 */
[----:B------:R-:W-:Y:S01]  /*a160*/  IMAD.WIDE.U32 R2, R35, UR4, RZ ;  /* 0x0000000423027c25 */ /* 0x000fe2000f8e00ff */
[----:B------:R-:W-:Y:S01]  /*a170*/  LOP3.LUT R23, R23, 0xfffffffe, RZ, 0xc0, !PT ;  /* 0xfffffffe17177812 */ /* 0x000fe200078ec0ff */
[----:B------:R0:W-:Y:S02]  /*a180*/  STL [R1+0x1c], R0 ;  /* 0x00001c0001007387 */ /* 0x0001e40000100800 */
[----:B------:R-:W-:Y:S02]  /*a190*/  IMAD R32, R8, -0x60, R36 ;  /* 0xffffffa008207824 */ /* 0x000fe400078e0224 */
        /* <DEDUP_REMOVED lines=23> */
[----:B------:R-:W-:-:S05]  /*a310*/  IMAD.IADD R32, R32, 0x1, -R7 ;  /* 0x0000000120207824 */ /* 0x000fca00078e0a07 */
        /* <DEDUP_REMOVED lines=59> */
.L_x_9570:
[----:B------:R-:W-:-:S13]  /*a6d0*/  ISETP.GE.AND P0, PT, R32, 0x51, PT ;  /* 0x000000512000780c */ /* 0x000fda0003f06270 */
[----:B01----:R-:W-:Y:S02]  /*a6e0*/  @P0 LEA R2, P1, R9, R0, 0x1 ;  /* 0x0000000009020211 */ /* 0x003fe400078208ff */
[----:B------:R-:W-:-:S03]  /*a6f0*/  @P0 LEA R5, R5, R22, 0x1 ;  /* 0x0000001605050211 */ /* 0x000fc600078e08ff */
[----:B------:R-:W-:-:S05]  /*a700*/  @P0 IMAD.X R3, RZ, RZ, R4, P1 ;  /* 0x000000ffff030224 */ /* 0x000fca00008e0604 */
[----:B------:R-:W-:Y:S01]  /*a710*/  @!PT LDS RZ, [RZ] ;  /* 0x00000000fffff984 */ /* 0x000fe20000000800 */
[----:B------:R-:W-:Y:S01]  /*a720*/  @!PT LDS RZ, [RZ] ;  /* 0x00000000fffff984 */ /* 0x000fe20000000800 */
[----:B------:R-:W-:Y:S01]  /*a730*/  @!PT LDS RZ, [RZ] ;  /* 0x00000000fffff984 */ /* 0x000fe20000000800 */
[----:B------:R0:W-:Y:S01]  /*a740*/  @P0 LDGSTS.E.BYPASS.LTC128B.128 [R5+0x1ec00], desc[UR50][R2.64], !P2 ;  /* 0x1ec0000002050fae */ /* 0x0001e2000d101d72 */
[----:B------:R-:W-:Y:S01]  /*a750*/  PLOP3.LUT P0, PT, PT, PT, PT, 0x80, 0x0 ;  /* 0x000000000000781c */ /* 0x000fe20003f0f070 */
[----:B------:R-:W-:-:S12]  /*a760*/  NOP ;  /* 0x0000000000007918 */ /* 0x000fd80000000000 */
.L_x_9494:
        /* <DEDUP_REMOVED lines=11> */
.L_x_9495:
[----:B------:R1:W5:Y:S01]  /*a820*/  LDL.LU R4, [R1+0x4] ;  /* 0x0000040001047983 */ /* 0x0003620000300800 */
[C---:B------:R-:W-:Y:S01]  /*a830*/  LOP3.LUT P3, RZ, R23.reuse, 0x8, RZ, 0xc0, !PT ;  /* 0x0000000817ff7812 */ /* 0x040fe2000786c0ff */
[----:B------:R1:W-:Y:S02]  /*a840*/  SYNCS.ARRIVE.TRANS64.A1T0 RZ, [R33+URZ+0x22830], RZ ;  /* 0x022830ff21ff79a7 */ /* 0x0003e4000810003f */
[----:B0-----:R1:W5:Y:S01]  /*a850*/  LDL.LU R3, [R1] ;  /* 0x0000000001037983 */ /* 0x0013620000300800 */
[----:B------:R-:W-:-:S13]  /*a860*/  LOP3.LUT P2, RZ, R23, 0x4, RZ, 0xc0, !PT ;  /* 0x0000000417ff7812 */ /* 0x000fda000784c0ff */
[----:B------:R-:W-:Y:S05]  /*a870*/  WARPSYNC.ALL ;  /* 0x0000000000007948 */ /* 0x000fea0003800000 */
[----:B------:R-:W-:Y:S01]  /*a880*/  BAR.SYNC.DEFER_BLOCKING 0x8, 0x180 ;  /* 0x0206000000007b1d */ /* 0x000fe20000010000 */
[C---:B------:R-:W-:Y:S02]  /*a890*/  LOP3.LUT P1, RZ, R23.reuse, 0x100, RZ, 0xc0, !PT ;  /* 0x0000010017ff7812 */ /* 0x040fe4000782c0ff */
[----:B------:R-:W-:Y:S02]  /*a8a0*/  LOP3.LUT P0, RZ, R23, 0x2, RZ, 0xc0, !PT ;  /* 0x0000000217ff7812 */ /* 0x000fe4000780c0ff */
[----:B------:R-:W-:Y:S01]  /*a8b0*/  SEL R0, RZ, 0x2, P3 ;  /* 0x00000002ff007807 */ /* 0x000fe20001800000 */
[----:B------:R-:W-:Y:S01]  /*a8c0*/  ULDC.64 UR4, c[0x0][0x298] ;  /* 0x0000a60000047ab9 */ /* 0x000fe20000000a00 */
[----:B------:R-:W-:Y:S01]  /*a8d0*/  SEL R2, RZ, 0x4, P2 ;  /* 0x00000004ff027807 */ /* 0x000fe20001000000 */
[----:B------:R-:W-:Y:S01]  /*a8e0*/  BSSY B6, `(.L_x_9496) ;  /* 0x0000022000067945 */ /* 0x000fe20003800000 */
[----:B------:R-:W-:-:S02]  /*a8f0*/  SEL R5, R25, RZ, !P1 ;  /* 0x000000ff19057207 */ /* 0x000fc40004800000 */
[----:B------:R-:W-:Y:S02]  /*a900*/  IADD3 R0, R2, R0, R6 ;  /* 0x0000000002007210 */ /* 0x000fe40007ffe006 */
[----:B------:R-:W-:Y:S01]  /*a910*/  SEL R25, RZ, 0x8, P0 ;  /* 0x00000008ff197807 */ /* 0x000fe20000000000 */
[----:B------:R0:W-:Y:S04]  /*a920*/  STL [R1+0x18], R5 ;  /* 0x0000180501007387 */ /* 0x0001e80000100800 */
[----:B------:R-:W-:Y:S01]  /*a930*/  IMAD.IADD R25, R0, 0x1, R25 ;  /* 0x0000000100197824 */ /* 0x000fe200078e0219 */
[----:B-----5:R-:W-:Y:S02]  /*a940*/  SEL R2, R4, RZ, !P1 ;  /* 0x000000ff04027207 */ /* 0x020fe40004800000 */
[----:B------:R-:W-:Y:S01]  /*a950*/  SHF.R.S32.HI R0, RZ, 0x1f, R3 ;  /* 0x0000001fff007819 */ /* 0x000fe20000011403 */
[----:B0-----:R-:W-:-:S02]  /*a960*/  IMAD.WIDE.U32 R4, R3, UR4, RZ ;  /* 0x0000000403047c25 */ /* 0x001fc4000f8e00ff */
[----:B------:R0:W-:Y:S02]  /*a970*/  STL [R1+0x4], R2 ;  /* 0x0000040201007387 */ /* 0x0001e40000100800 */
[----:B------:R-:W-:Y:S02]  /*a980*/  IMAD R0, R0, UR4, RZ ;  /* 0x0000000400007c24 */ /* 0x000fe4000f8e02ff */
[----:B------:R2:W-:Y:S02]  /*a990*/  STL.64 [R1+0x10], R4 ;  /* 0x0000100401007387 */ /* 0x0005e40000100a00 */
[----:B------:R-:W-:Y:S02]  /*a9a0*/  IMAD R0, R3, UR5, R0 ;  /* 0x0000000503007c24 */ /* 0x000fe4000f8e0200 */
[----:B0-----:R-:W-:Y:S02]  /*a9b0*/  VIADD R2, R22, 0x18400 ;  /* 0x0001840016027836 */ /* 0x001fe40000000000 */
[----:B------:R-:W-:-:S03]  /*a9c0*/  IMAD.IADD R0, R5, 0x1, R0 ;  /* 0x0000000105007824 */ /* 0x000fc600078e0200 */
[----:B------:R-:W-:Y:S02]  /*a9d0*/  LOP3.LUT P0, RZ, R2, 0x3ff, RZ, 0xc0, !PT ;  /* 0x000003ff02ff7812 */ /* 0x000fe4000780c0ff */
[----:B------:R2:W-:Y:S11]  /*a9e0*/  STL [R1], R0 ;  /* 0x0000000001007387 */ /* 0x0005f60000100800 */
        /* <DEDUP_REMOVED lines=17> */
.L_x_9497:
[----:B------:R-:W-:Y:S05]  /*ab00*/  BSYNC B6 ;  /* 0x0000000000067941 */ /* 0x000fea0003800000 */
.L_x_9496:
[----:B------:R-:W2:Y:S01]  /*ab10*/  LDL.LU R20, [R1] ;  /* 0x0000000001147983 */ /* 0x000ea20000300800 */
[----:B------:R-:W0:Y:S01]  /*ab20*/  LDC R7, c[0x0][0x448] ;  /* 0x00011200ff077b82 */ /* 0x000e220000000800 */
[----:B------:R-:W-:Y:S02]  /*ab30*/  ULDC.64 UR4, c[0x0][0x2d8] ;  /* 0x0000b60000047ab9 */ /* 0x000fe40000000a00 */
[----:B------:R-:W2:Y:S04]  /*ab40*/  LDL.LU.64 R2, [R1+0x10] ;  /* 0x0000100001027983 */ /* 0x000ea80000300a00 */
[----:B------:R-:W3:Y:S04]  /*ab50*/  LDL.LU R4, [R1+0x4] ;  /* 0x0000040001047983 */ /* 0x000ee80000300800 */
[----:B------:R-:W4:Y:S01]  /*ab60*/  LDL.LU R21, [R1+0x18] ;  /* 0x0000180001157983 */ /* 0x000f220000300800 */
[----:B------:R-:W-:-:S02]  /*ab70*/  IMAD R0, R27, UR4, RZ ;  /* 0x000000041b007c24 */ /* 0x000fc4000f8e02ff */
[----:B------:R-:W-:Y:S01]  /*ab80*/  IMAD.SHL.U32 R17, R17, 0x80, RZ ;  /* 0x0000008011117824 */ /* 0x000fe200078e00ff */
[----:B------:R0:W5:Y:S01]  /*ab90*/  LDL R10, [R1+0x8] ;  /* 0x00000800010a7983 */ /* 0x0001620000100800 */
[----:B------:R-:W-:Y:S01]  /*aba0*/  IMAD R0, R18, UR5, R0 ;  /* 0x0000000512007c24 */ /* 0x000fe2000f8e0200 */
[----:B0-----:R-:W-:Y:S01]  /*abb0*/  ISETP.NE.AND P0, PT, R7, 0x1, PT ;  /* 0x000000010700780c */ /* 0x001fe20003f05270 */
[----:B------:R-:W0:Y:S02]  /*abc0*/  S2R R9, SR_TID.X ;  /* 0x0000000000097919 */ /* 0x000e240000002100 */
[----:B0-----:R-:W-:-:S05]  /*abd0*/  IMAD.SHL.U32 R8, R9, 0x8, RZ ;  /* 0x0000000809087824 */ /* 0x001fca00078e00ff */
[----:B------:R-:W-:Y:S01]  /*abe0*/  LOP3.LUT R8, R8, 0x38, RZ, 0xc0, !PT ;  /* 0x0000003808087812 */ /* 0x000fe200078ec0ff */
[----:B--2---:R-:W-:Y:S02]  /*abf0*/  IMAD.MOV.U32 R3, RZ, RZ, R20 ;  /* 0x000000ffff037224 */ /* 0x004fe400078e0014 */
[----:B------:R-:W0:Y:S01]  /*ac00*/  S2R R20, SR_TID.X ;  /* 0x0000000000147919 */ /* 0x000e220000002100 */
[----:B------:R-:W-:Y:S01]  /*ac10*/  IMAD.WIDE.U32 R2, R18, UR4, R2 ;  /* 0x0000000412027c25 */ /* 0x000fe2000f8e0002 */
[----:B------:R-:W-:-:S03]  /*ac20*/  ULDC.64 UR4, c[0x0][0x2e0] ;  /* 0x0000b80000047ab9 */ /* 0x000fc60000000a00 */
[----:B------:R-:W-:Y:S02]  /*ac30*/  IMAD.IADD R3, R3, 0x1, R0 ;  /* 0x0000000103037824 */ /* 0x000fe400078e0200 */
[----:B---3--:R-:W-:Y:S02]  /*ac40*/  IMAD R0, R4, UR4, RZ ;  /* 0x0000000404007c24 */ /* 0x008fe4000f8e02ff */
[C---:B----4-:R-:W-:Y:S01]  /*ac50*/  IMAD.WIDE.U32 R2, R21.reuse, UR4, R2 ;  /* 0x0000000415027c25 */ /* 0x050fe2000f8e0002 */
[----:B------:R-:W2:Y:S03]  /*ac60*/  @P0 LDC R4, c[0x0][0x44c] ;  /* 0x00011300ff040b82 */ /* 0x000ea60000000800 */
[----:B------:R-:W-:Y:S01]  /*ac70*/  IMAD R0, R21, UR5, R0 ;  /* 0x0000000515007c24 */ /* 0x000fe2000f8e0200 */
[----:B------:R-:W-:-:S03]  /*ac80*/  ULDC.64 UR4, c[0x0][0x2d0] ;  /* 0x0000b40000047ab9 */ /* 0x000fc60000000a00 */
[----:B------:R-:W-:Y:S02]  /*ac90*/  IMAD.IADD R3, R3, 0x1, R0 ;  /* 0x0000000103037824 */ /* 0x000fe400078e0200 */
        /* <DEDUP_REMOVED lines=8> */
[----:B---3--:R-:W-:-:S05]  /*ad20*/  @P0 SHF.R.U32.HI R4, RZ, R0, R6 ;  /* 0x00000000ff040219 */ /* 0x008fca0000011606 */
        /* <DEDUP_REMOVED lines=23> */
[----:B-----5:R-:W-:Y:S02]  /*aea0*/  IMAD R5, R10, R7, RZ ;  /* 0x000000070a057224 */ /* 0x020fe400078e02ff */
[----:B------:R-:W-:Y:S01]  /*aeb0*/  IMAD.IADD R17, R9, 0x1, R17 ;  /* 0x0000000109117824 */ /* 0x000fe200078e0211 */
[----:B------:R-:W2:Y:S03]  /*aec0*/  SHFL.IDX PT, R2, R4, RZ, 0x181f ;  /* 0x00181fff04027589 */ /* 0x000ea600000e0000 */
[C---:B------:R-:W-:Y:S01]  /*aed0*/  VIADD R6, R17.reuse, 0x10 ;  /* 0x0000001011067836 */ /* 0x040fe20000000000 */
[----:B------:R-:W-:-:S13]  /*aee0*/  ISETP.GE.AND P0, PT, R17, R5, PT ;  /* 0x000000051100720c */ /* 0x000fda0003f06270 */
[----:B0-----:R-:W-:-:S05]  /*aef0*/  @!P0 LEA R3, P2, R8, R3, 0x1 ;  /* 0x0000000308038211 */ /* 0x001fca00078408ff */
[----:B--2---:R-:W-:-:S05]  /*af00*/  @!P0 IMAD.X R2, RZ, RZ, R2, P2 ;  /* 0x000000ffff028224 */ /* 0x004fca00010e0602 */
[----:B------:R-:W-:-:S04]  /*af10*/  @!P0 LOP3.LUT R3, R3, R2, RZ, 0x3c, !PT ;  /* 0x0000000203038212 */ /* 0x000fc800078e3cff */
[----:B------:R-:W-:-:S04]  /*af20*/  @!P0 LOP3.LUT R2, R3, R2, RZ, 0x3c, !PT ;  /* 0x0000000203028212 */ /* 0x000fc800078e3cff */
[----:B------:R-:W-:-:S05]  /*af30*/  @!P0 LOP3.LUT R3, R3, R2, RZ, 0x3c, !PT ;  /* 0x0000000203038212 */ /* 0x000fca00078e3cff */
[----:B------:R-:W-:Y:S01]  /*af40*/  @!PT LDS RZ, [RZ] ;  /* 0x00000000fffff984 */ /* 0x000fe20000000800 */
[----:B------:R0:W-:Y:S01]  /*af50*/  @!P0 LDGSTS.E.BYPASS.LTC128B.128 [R37+0x18400], desc[UR50][R2.64], !P1 ;  /* 0x1840000002258fae */ /* 0x0001e2000c901d72 */
[----:B------:R-:W-:Y:S01]  /*af60*/  ISETP.GE.AND P0, PT, R6, R5, PT ;  /* 0x000000050600720c */ /* 0x000fe20003f06270 */
[----:B------:R-:W-:Y:S02]  /*af70*/  VIADD R6, R17, 0x20 ;  /* 0x0000002011067836 */ /* 0x000fe40000000000 */
[----:B0-----:R-:W0:Y:S04]  /*af80*/  SHFL.IDX PT, R3, R0, 0x1, 0x181f ;  /* 0x00381f0000037f89 */ /* 0x001e2800000e0000 */
[----:B------:R-:W2:Y:S06]  /*af90*/  SHFL.IDX PT, R2, R4, 0x1, 0x181f ;  /* 0x00381f0004027f89 */ /* 0x000eac00000e0000 */
[----:B0-----:R-:W-:-:S05]  /*afa0*/  @!P0 LEA R3, P2, R8, R3, 0x1 ;  /* 0x0000000308038211 */ /* 0x001fca00078408ff */
[----:B--2---:R-:W-:-:S05]  /*afb0*/  @!P0 IMAD.X R2, RZ, RZ, R2, P2 ;  /* 0x000000ffff028224 */ /* 0x004fca00010e0602 */
[----:B------:R-:W-:-:S04]  /*afc0*/  @!P0 LOP3.LUT R3, R3, R2, RZ, 0x3c, !PT ;  /* 0x0000000203038212 */ /* 0x000fc800078e3cff */
[----:B------:R-:W-:-:S04]  /*afd0*/  @!P0 LOP3.LUT R2, R3, R2, RZ, 0x3c, !PT ;  /* 0x0000000203028212 */ /* 0x000fc800078e3cff */
[----:B------:R-:W-:-:S05]  /*afe0*/  @!P0 LOP3.LUT R3, R3, R2, RZ, 0x3c, !PT ;  /* 0x0000000203038212 */ /* 0x000fca00078e3cff */
        /* <DEDUP_REMOVED lines=25> */
[----:B0-----:R-:W-:-:S04]  /*b180*/  @!P0 LEA R3, P2, R8, R3, 0x1 ;  /* 0x0000000308038211 */ /* 0x001fc800078408ff */
[----:B--2---:R-:W-:-:S04]  /*b190*/  @!P0 IADD3.X R2, RZ, R2, RZ, P2, !PT ;  /* 0x00000002ff028210 */ /* 0x004fc800017fe4ff */
        /* <DEDUP_REMOVED lines=14> */
[----:B------:R-:W-:-:S03]  /*b280*/  ISETP.GE.AND P0, PT, R6, R5, PT ;  /* 0x000000050600720c */ /* 0x000fc60003f06270 */
[----:B0-----:R-:W0:Y:S04]  /*b290*/  SHFL.IDX PT, R3, R0, 0x6, 0x181f ;  /* 0x00d81f0000037f89 */ /* 0x001e2800000e0000 */
[----:B------:R-:W2:Y:S04]  /*b2a0*/  SHFL.IDX PT, R2, R4, 0x6, 0x181f ;  /* 0x00d81f0004027f89 */ /* 0x000ea800000e0000 */
[----:B------:R-:W3:Y:S04]  /*b2b0*/  SHFL.IDX PT, R4, R4, 0x7, 0x181f ;  /* 0x00f81f0004047f89 */ /* 0x000ee800000e0000 */
[----:B------:R-:W4:Y:S01]  /*b2c0*/  SHFL.IDX PT, R0, R0, 0x7, 0x181f ;  /* 0x00f81f0000007f89 */ /* 0x000f2200000e0000 */
[----:B0-----:R-:W-:-:S05]  /*b2d0*/  @!P0 LEA R3, P2, R8, R3, 0x1 ;  /* 0x0000000308038211 */ /* 0x001fca00078408ff */
[----:B--2---:R-:W-:-:S05]  /*b2e0*/  @!P0 IMAD.X R2, RZ, RZ, R2, P2 ;  /* 0x000000ffff028224 */ /* 0x004fca00010e0602 */
[----:B------:R-:W-:-:S04]  /*b2f0*/  @!P0 LOP3.LUT R3, R3, R2, RZ, 0x3c, !PT ;  /* 0x0000000203038212 */ /* 0x000fc800078e3cff */
[----:B------:R-:W-:-:S04]  /*b300*/  @!P0 LOP3.LUT R2, R3, R2, RZ, 0x3c, !PT ;  /* 0x0000000203028212 */ /* 0x000fc800078e3cff */
[----:B------:R-:W-:-:S05]  /*b310*/  @!P0 LOP3.LUT R3, R3, R2, RZ, 0x3c, !PT ;  /* 0x0000000203038212 */ /* 0x000fca00078e3cff */
[----:B---34-:R0:W-:Y:S02]  /*b320*/  @!P0 LDGSTS.E.BYPASS.LTC128B.128 [R37+0x1b400], desc[UR50][R2.64], !P1 ;  /* 0x1b40000002258fae */ /* 0x0181e4000c901d72 */
.L_x_9587:
        /* <DEDUP_REMOVED lines=10> */
.L_x_9499:
        /* <DEDUP_REMOVED lines=18> */
.L_x_9588:
[----:B------:R-:W-:Y:S05]  /*b4f0*/  BSYNC B0 ;  /* 0x0000000000007941 */ /* 0x000fea0003800000 */
.L_x_9500:
[----:B------:R-:W-:-:S05]  /*b500*/  IMAD.U32 R0, RZ, RZ, UR36 ;  /* 0x00000024ff007e24 */ /* 0x000fca000f8e00ff */
[----:B------:R-:W-:-:S13]  /*b510*/  ISETP.NE.AND P0, PT, R0, 0x3, PT ;  /* 0x000000030000780c */ /* 0x000fda0003f05270 */
[----:B------:R-:W-:Y:S05]  /*b520*/  @!P0 BRA `(.L_x_9502) ;  /* 0x0000000000048947 */ /* 0x000fea0003800000 */
[----:B------:R-:W-:Y:S01]  /*b530*/  BPT.TRAP 0x1 ;  /* 0x000000040000795c */ /* 0x000fe20000300000 */
.L_x_9502:
[----:B------:R-:W-:Y:S01]  /*b540*/  SHF.L.U32 R0, R26, 0x1f, RZ ;  /* 0x0000001f1a007819 */ /* 0x000fe200000006ff */
[----:B------:R-:W-:Y:S03]  /*b550*/  BSSY B0, `(.L_x_9503) ;  /* 0x0000003000007945 */ /* 0x000fe60003800000 */
[----:B------:R-:W2:Y:S02]  /*b560*/  SYNCS.PHASECHK.TRANS64.TRYWAIT P0, [R33+URZ+0x22860], R0 ;  /* 0x02286000210075a7 */ /* 0x000ea4000800017f */
[----:B--2---:R-:W-:Y:S05]  /*b570*/  @!P0 BRA `(.L_x_9504) ;  /* 0x0000003800a88947 */ /* 0x004fea0003800000 */
.L_x_9589:
[----:B------:R-:W-:Y:S05]  /*b580*/  BSYNC B0 ;  /* 0x0000000000007941 */ /* 0x000fea0003800000 */
.L_x_9503:
[----:B------:R-:W2:Y:S01]  /*b590*/  LDL.LU R2, [R1+0x1c] ;  /* 0x00001c0001027983 */ /* 0x000ea20000300800 */
[----:B------:R-:W-:-:S03]  /*b5a0*/  ULDC.64 UR4, c[0x0][0x328] ;  /* 0x0000ca0000047ab9 */ /* 0x000fc60000000a00 */
[----:B------:R-:W3:Y:S01]  /*b5b0*/  LDL.LU R4, [R1+0x20] ;  /* 0x0000200001047983 */ /* 0x000ee20000300800 */
[----:B--2---:R-:W-:Y:S02]  /*b5c0*/  IMAD R0, R2, UR4, RZ ;  /* 0x0000000402007c24 */ /* 0x004fe4000f8e02ff */
[----:B0-----:R-:W-:-:S04]  /*b5d0*/  IMAD.WIDE.U32 R2, R35, UR4, RZ ;  /* 0x0000000423027c25 */ /* 0x001fc8000f8e00ff */
[----:B------:R-:W-:Y:S01]  /*b5e0*/  IMAD R5, R35, UR5, R0 ;  /* 0x0000000523057c24 */ /* 0x000fe2000f8e0200 */
        /* <DEDUP_REMOVED lines=15> */
[----:B------:R-:W-:Y:S01]  /*b6e0*/  LEA.HI.X R6, R2, UR5, R3, 0x1, P0 ;  /* 0x0000000502067c11 */ /* 0x000fe200080f0c03 */
[----:B------:R-:W-:Y:S08]  /*b6f0*/  BRA.DIV UR4, `(.L_x_9505) ;  /* 0x0000003a045c7947 */ /* 0x000ff0000b800000 */
[----:B------:R-:W0:Y:S01]  /*b700*/  S2R R2, SR_TID.X ;  /* 0x0000000000027919 */ /* 0x000e220000002100 */
[C---:B------:R-:W-:Y:S01]  /*b710*/  LOP3.LUT R7, R25.reuse, 0x1, RZ, 0xc0, !PT ;  /* 0x0000000119077812 */ /* 0x040fe200078ec0ff */
[----:B------:R-:W-:Y:S01]  /*b720*/  IMAD R4, R4, 0x2, R22 ;  /* 0x0000000204047824 */ /* 0x000fe200078e0216 */
[----:B------:R-:W-:Y:S01]  /*b730*/  LOP3.LUT P2, RZ, R25, 0x2, RZ, 0xc0, !PT ;  /* 0x0000000219ff7812 */ /* 0x000fe2000784c0ff */
[----:B------:R-:W2:Y:S01]  /*b740*/  SHFL.IDX PT, R14, R5, RZ, 0x181f ;  /* 0x00181fff050e7589 */ /* 0x000ea200000e0000 */
[----:B------:R-:W-:Y:S02]  /*b750*/  ISETP.NE.U32.AND P3, PT, R7, 0x1, PT ;  /* 0x000000010700780c */ /* 0x000fe40003f65070 */
[----:B------:R-:W-:Y:S01]  /*b760*/  LOP3.LUT P1, RZ, R25, 0x4, RZ, 0xc0, !PT ;  /* 0x0000000419ff7812 */ /* 0x000fe2000782c0ff */
[----:B------:R-:W3:Y:S01]  /*b770*/  SHFL.IDX PT, R3, R6, RZ, 0x181f ;  /* 0x00181fff06037589 */ /* 0x000ee200000e0000 */
[----:B0-----:R-:W-:-:S05]  /*b780*/  IMAD.SHL.U32 R2, R2, 0x8, RZ ;  /* 0x0000000802027824 */ /* 0x001fca00078e00ff */
[----:B------:R-:W-:-:S05]  /*b790*/  LOP3.LUT R2, R2, 0x38, RZ, 0xc0, !PT ;  /* 0x0000003802027812 */ /* 0x000fca00078ec0ff */
[----:B------:R-:W-:-:S05]  /*b7a0*/  IMAD.SHL.U32 R0, R2, 0x2, RZ ;  /* 0x0000000202007824 */ /* 0x000fca00078e00ff */
[----:B--2---:R-:W-:Y:S02]  /*b7b0*/  IADD3 R2, P0, R14, R0, RZ ;  /* 0x000000000e027210 */ /* 0x004fe40007f1e0ff */
[----:B------:R-:W0:Y:S03]  /*b7c0*/  SHFL.IDX PT, R14, R5, 0x1, 0x181f ;  /* 0x00381f00050e7f89 */ /* 0x000e2600000e0000 */
[----:B---3--:R-:W-:Y:S01]  /*b7d0*/  IMAD.X R3, RZ, RZ, R3, P0 ;  /* 0x000000ffff037224 */ /* 0x008fe200000e0603 */
[----:B------:R-:W-:-:S13]  /*b7e0*/  ISETP.LT.OR P0, PT, R32, 0x1, P3 ;  /* 0x000000012000780c */ /* 0x000fda0001f01670 */
[----:B------:R-:W-:Y:S01]  /*b7f0*/  LDGSTS.E.BYPASS.LTC128B.128 [R4+0x400], desc[UR50][R2.64], !P0 ;  /* 0x0040000002047fae */ /* 0x000fe2000c101d72 */
[----:B------:R-:W-:-:S13]  /*b800*/  ISETP.LT.OR P0, PT, R32, 0x1, !P2 ;  /* 0x000000012000780c */ /* 0x000fda0005701670 */
[----:B------:R-:W-:Y:S01]  /*b810*/  LDGSTS.E.BYPASS.LTC128B.128 [R4+0x3400], desc[UR50][R2.64+0x80], !P0 ;  /* 0x0340008002047fae */ /* 0x000fe2000c101d72 */
[----:B------:R-:W-:-:S13]  /*b820*/  ISETP.LT.OR P0, PT, R32, 0x1, !P1 ;  /* 0x000000012000780c */ /* 0x000fda0004f01670 */
[----:B------:R-:W-:Y:S01]  /*b830*/  LDGSTS.E.BYPASS.LTC128B.128 [R4+0x6400], desc[UR50][R2.64+0x100], !P0 ;  /* 0x0640010002047fae */ /* 0x000fe2000c101d72 */
[----:B------:R-:W-:-:S04]  /*b840*/  LOP3.LUT P0, RZ, R25, 0x8, RZ, 0xc0, !PT ;  /* 0x0000000819ff7812 */ /* 0x000fc8000780c0ff */
[----:B------:R-:W-:-:S13]  /*b850*/  ISETP.LT.OR P4, PT, R32, 0x1, !P0 ;  /* 0x000000012000780c */ /* 0x000fda0004781670 */
[----:B------:R2:W-:Y:S04]  /*b860*/  LDGSTS.E.BYPASS.LTC128B.128 [R4+0x9400], desc[UR50][R2.64+0x180], !P4 ;  /* 0x0940018002047fae */ /* 0x0005e8000e101d72 */
[----:B--2---:R-:W2:Y:S01]  /*b870*/  SHFL.IDX PT, R3, R6, 0x1, 0x181f ;  /* 0x00381f0006037f89 */ /* 0x004ea200000e0000 */
[----:B0-----:R-:W-:-:S03]  /*b880*/  IADD3 R2, P4, R14, R0, RZ ;  /* 0x000000000e027210 */ /* 0x001fc60007f9e0ff */
[----:B------:R-:W0:Y:S02]  /*b890*/  SHFL.IDX PT, R14, R5, 0x2, 0x181f ;  /* 0x00581f00050e7f89 */ /* 0x000e2400000e0000 */
[----:B--2---:R-:W-:Y:S01]  /*b8a0*/  IMAD.X R3, RZ, RZ, R3, P4 ;  /* 0x000000ffff037224 */ /* 0x004fe200020e0603 */
[----:B------:R-:W-:-:S13]  /*b8b0*/  ISETP.LT.OR P4, PT, R32, 0x11, P3 ;  /* 0x000000112000780c */ /* 0x000fda0001f81670 */
[----:B------:R-:W-:Y:S01]  /*b8c0*/  LDGSTS.E.BYPASS.LTC128B.128 [R4+0xc00], desc[UR50][R2.64], !P4 ;  /* 0x00c0000002047fae */ /* 0x000fe2000e101d72 */
[----:B------:R-:W-:-:S13]  /*b8d0*/  ISETP.LT.OR P4, PT, R32, 0x11, !P2 ;  /* 0x000000112000780c */ /* 0x000fda0005781670 */
[----:B------:R-:W-:Y:S01]  /*b8e0*/  LDGSTS.E.BYPASS.LTC128B.128 [R4+0x3c00], desc[UR50][R2.64+0x80], !P4 ;  /* 0x03c0008002047fae */ /* 0x000fe2000e101d72 */
[----:B------:R-:W-:-:S13]  /*b8f0*/  ISETP.LT.OR P4, PT, R32, 0x11, !P1 ;  /* 0x000000112000780c */ /* 0x000fda0004f81670 */
[----:B------:R-:W-:Y:S01]  /*b900*/  LDGSTS.E.BYPASS.LTC128B.128 [R4+0x6c00], desc[UR50][R2.64+0x100], !P4 ;  /* 0x06c0010002047fae */ /* 0x000fe2000e101d72 */
[----:B------:R-:W-:-:S13]  /*b910*/  ISETP.LT.OR P4, PT, R32, 0x11, !P0 ;  /* 0x000000112000780c */ /* 0x000fda0004781670 */
[----:B------:R2:W-:Y:S01]  /*b920*/  LDGSTS.E.BYPASS.LTC128B.128 [R4+0x9c00], desc[UR50][R2.64+0x180], !P4 ;  /* 0x09c0018002047fae */ /* 0x0005e2000e101d72 */
[----:B0-----:R-:W-:-:S03]  /*b930*/  IADD3 R8, P4, R14, R0, RZ ;  /* 0x000000000e087210 */ /* 0x001fc60007f9e0ff */
[----:B------:R-:W-:Y:S04]  /*b940*/  SHFL.IDX PT, R14, R5, 0x3, 0x181f ;  /* 0x00781f00050e7f89 */ /* 0x000fe800000e0000 */
[----:B--2---:R-:W0:Y:S02]  /*b950*/  SHFL.IDX PT, R3, R6, 0x2, 0x181f ;  /* 0x00581f0006037f89 */ /* 0x004e2400000e0000 */
[----:B0-----:R-:W-:Y:S01]  /*b960*/  IMAD.X R9, RZ, RZ, R3, P4 ;  /* 0x000000ffff097224 */ /* 0x001fe200020e0603 */
[----:B------:R-:W-:Y:S01]  /*b970*/  ISETP.LT.OR P4, PT, R32, 0x21, P3 ;  /* 0x000000212000780c */ /* 0x000fe20001f81670 */
[----:B------:R-:W0:-:S12]  /*b980*/  SHFL.IDX PT, R3, R6, 0x3, 0x181f ;  /* 0x00781f0006037f89 */ /* 0x000e1800000e0000 */
[----:B------:R-:W-:Y:S01]  /*b990*/  LDGSTS.E.BYPASS.LTC128B.128 [R4+0x1400], desc[UR50][R8.64], !P4 ;  /* 0x0140000008047fae */ /* 0x000fe2000e101d72 */
[----:B------:R-:W-:-:S13]  /*b9a0*/  ISETP.LT.OR P4, PT, R32, 0x21, !P2 ;  /* 0x000000212000780c */ /* 0x000fda0005781670 */
[----:B------:R-:W-:Y:S01]  /*b9b0*/  LDGSTS.E.BYPASS.LTC128B.128 [R4+0x4400], desc[UR50][R8.64+0x80], !P4 ;  /* 0x0440008008047fae */ /* 0x000fe2000e101d72 */
[----:B------:R-:W-:-:S13]  /*b9c0*/  ISETP.LT.OR P4, PT, R32, 0x21, !P1 ;  /* 0x000000212000780c */ /* 0x000fda0004f81670 */
[----:B------:R-:W-:Y:S01]  /*b9d0*/  LDGSTS.E.BYPASS.LTC128B.128 [R4+0x7400], desc[UR50][R8.64+0x100], !P4 ;  /* 0x0740010008047fae */ /* 0x000fe2000e101d72 */
[----:B------:R-:W-:-:S13]  /*b9e0*/  ISETP.LT.OR P4, PT, R32, 0x21, !P0 ;  /* 0x000000212000780c */ /* 0x000fda0004781670 */
[----:B------:R-:W-:Y:S01]  /*b9f0*/  LDGSTS.E.BYPASS.LTC128B.128 [R4+0xa400], desc[UR50][R8.64+0x180], !P4 ;  /* 0x0a40018008047fae */ /* 0x000fe2000e101d72 */
[----:B------:R-:W-:-:S03]  /*ba00*/  IADD3 R2, P4, R14, R0, RZ ;  /* 0x000000000e027210 */ /* 0x000fc60007f9e0ff */
[----:B------:R-:W2:Y:S02]  /*ba10*/  SHFL.IDX PT, R14, R5, 0x4, 0x181f ;  /* 0x00981f00050e7f89 */ /* 0x000ea400000e0000 */
[----:B0-----:R-:W-:Y:S01]  /*ba20*/  IMAD.X R3, RZ, RZ, R3, P4 ;  /* 0x000000ffff037224 */ /* 0x001fe200020e0603 */
[----:B------:R-:W-:-:S13]  /*ba30*/  ISETP.LT.OR P4, PT, R32, 0x31, P3 ;  /* 0x000000312000780c */ /* 0x000fda0001f81670 */
[----:B------:R-:W-:Y:S01]  /*ba40*/  LDGSTS.E.BYPASS.LTC128B.128 [R4+0x1c00], desc[UR50][R2.64], !P4 ;  /* 0x01c0000002047fae */ /* 0x000fe2000e101d72 */
[----:B------:R-:W-:-:S13]  /*ba50*/  ISETP.LT.OR P4, PT, R32, 0x31, !P2 ;  /* 0x000000312000780c */ /* 0x000fda0005781670 */
[----:B------:R-:W-:Y:S01]  /*ba60*/  LDGSTS.E.BYPASS.LTC128B.128 [R4+0x4c00], desc[UR50][R2.64+0x80], !P4 ;  /* 0x04c0008002047fae */ /* 0x000fe2000e101d72 */
[----:B------:R-:W-:-:S13]  /*ba70*/  ISETP.LT.OR P4, PT, R32, 0x31, !P1 ;  /* 0x000000312000780c */ /* 0x000fda0004f81670 */
[----:B------:R-:W-:Y:S01]  /*ba80*/  LDGSTS.E.BYPASS.LTC128B.128 [R4+0x7c00], desc[UR50][R2.64+0x100], !P4 ;  /* 0x07c0010002047fae */ /* 0x000fe2000e101d72 */
[----:B------:R-:W-:-:S13]  /*ba90*/  ISETP.LT.OR P4, PT, R32, 0x31, !P0 ;  /* 0x000000312000780c */ /* 0x000fda0004781670 */
[----:B------:R0:W-:Y:S04]  /*baa0*/  LDGSTS.E.BYPASS.LTC128B.128 [R4+0xac00], desc[UR50][R2.64+0x180], !P4 ;  /* 0x0ac0018002047fae */ /* 0x0001e8000e101d72 */
[----:B0-----:R-:W0:Y:S01]  /*bab0*/  SHFL.IDX PT, R3, R6, 0x4, 0x181f ;  /* 0x00981f0006037f89 */ /* 0x001e2200000e0000 */
[----:B--2---:R-:W-:-:S03]  /*bac0*/  IADD3 R2, P4, R14, R0, RZ ;  /* 0x000000000e027210 */ /* 0x004fc60007f9e0ff */
[----:B------:R-:W2:Y:S04]  /*bad0*/  SHFL.IDX PT, R6, R6, 0x5, 0x181f ;  /* 0x00b81f0006067f89 */ /* 0x000ea800000e0000 */
[----:B------:R3:W4:Y:S01]  /*bae0*/  SHFL.IDX PT, R14, R5, 0x5, 0x181f ;  /* 0x00b81f00050e7f89 */ /* 0x00072200000e0000 */
[----:B0-----:R-:W-:Y:S01]  /*baf0*/  IMAD.X R3, RZ, RZ, R3, P4 ;  /* 0x000000ffff037224 */ /* 0x001fe200020e0603 */
[----:B------:R-:W-:-:S13]  /*bb00*/  ISETP.LT.OR P4, PT, R32, 0x41, P3 ;  /* 0x000000412000780c */ /* 0x000fda0001f81670 */
[----:B------:R3:W-:Y:S01]  /*bb10*/  LDGSTS.E.BYPASS.LTC128B.128 [R4+0x2400], desc[UR50][R2.64], !P4 ;  /* 0x0240000002047fae */ /* 0x0007e2000e101d72 */
[----:B------:R-:W-:-:S13]  /*bb20*/  ISETP.LT.OR P4, PT, R32, 0x41, !P2 ;  /* 0x000000412000780c */ /* 0x000fda0005781670 */
[----:B------:R3:W-:Y:S01]  /*bb30*/  LDGSTS.E.BYPASS.LTC128B.128 [R4+0x5400], desc[UR50][R2.64+0x80], !P4 ;  /* 0x0540008002047fae */ /* 0x0007e2000e101d72 */
[----:B------:R-:W-:-:S13]  /*bb40*/  ISETP.LT.OR P4, PT, R32, 0x41, !P1 ;  /* 0x000000412000780c */ /* 0x000fda0004f81670 */
[----:B------:R3:W-:Y:S01]  /*bb50*/  LDGSTS.E.BYPASS.LTC128B.128 [R4+0x8400], desc[UR50][R2.64+0x100], !P4 ;  /* 0x0840010002047fae */ /* 0x0007e2000e101d72 */
[----:B------:R-:W-:-:S13]  /*bb60*/  ISETP.LT.OR P4, PT, R32, 0x41, !P0 ;  /* 0x000000412000780c */ /* 0x000fda0004781670 */
[----:B--2-4-:R3:W-:Y:S02]  /*bb70*/  LDGSTS.E.BYPASS.LTC128B.128 [R4+0xb400], desc[UR50][R2.64+0x180], !P4 ;  /* 0x0b40018002047fae */ /* 0x0147e4000e101d72 */
.L_x_9603:
[C---:B------:R-:W-:Y:S02]  /*bb80*/  ISETP.LT.OR P3, PT, R32.reuse, 0x51, P3 ;  /* 0x000000512000780c */ /* 0x040fe40001f61670 */
[C---:B------:R-:W-:Y:S02]  /*bb90*/  ISETP.LT.OR P2, PT, R32.reuse, 0x51, !P2 ;  /* 0x000000512000780c */ /* 0x040fe40005741670 */
[----:B------:R-:W-:Y:S02]  /*bba0*/  ISETP.LT.OR P1, PT, R32, 0x51, !P1 ;  /* 0x000000512000780c */ /* 0x000fe40004f21670 */
[----:B0--3--:R-:W-:Y:S02]  /*bbb0*/  IADD3 R2, P4, R14, R0, RZ ;  /* 0x000000000e027210 */ /* 0x009fe40007f9e0ff */
[----:B------:R-:W-:-:S03]  /*bbc0*/  ISETP.LT.OR P0, PT, R32, 0x51, !P0 ;  /* 0x000000512000780c */ /* 0x000fc60004701670 */
[----:B------:R-:W-:-:S05]  /*bbd0*/  IMAD.X R3, RZ, RZ, R6, P4 ;  /* 0x000000ffff037224 */ /* 0x000fca00020e0606 */
[----:B------:R-:W-:Y:S01]  /*bbe0*/  @!PT LDS RZ, [RZ] ;  /* 0x00000000fffff984 */ /* 0x000fe20000000800 */
[----:B------:R-:W-:Y:S01]  /*bbf0*/  @!PT LDS RZ, [RZ] ;  /* 0x00000000fffff984 */ /* 0x000fe20000000800 */
[----:B------:R-:W-:Y:S01]  /*bc00*/  @!PT LDS RZ, [RZ] ;  /* 0x00000000fffff984 */ /* 0x000fe20000000800 */
[----:B------:R0:W-:Y:S04]  /*bc10*/  LDGSTS.E.BYPASS.LTC128B.128 [R4+0x2c00], desc[UR50][R2.64], !P3 ;  /* 0x02c0000002047fae */ /* 0x0001e8000d901d72 */
[----:B------:R0:W-:Y:S04]  /*bc20*/  LDGSTS.E.BYPASS.LTC128B.128 [R4+0x5c00], desc[UR50][R2.64+0x80], !P2 ;  /* 0x05c0008002047fae */ /* 0x0001e8000d101d72 */
[----:B------:R0:W-:Y:S04]  /*bc30*/  LDGSTS.E.BYPASS.LTC128B.128 [R4+0x8c00], desc[UR50][R2.64+0x100], !P1 ;  /* 0x08c0010002047fae */ /* 0x0001e8000c901d72 */
[----:B------:R0:W-:Y:S01]  /*bc40*/  LDGSTS.E.BYPASS.LTC128B.128 [R4+0xbc00], desc[UR50][R2.64+0x180], !P0 ;  /* 0x0bc0018002047fae */ /* 0x0001e2000c101d72 */
[----:B------:R-:W-:Y:S01]  /*bc50*/  PLOP3.LUT P0, PT, PT, PT, PT, 0x80, 0x0 ;  /* 0x000000000000781c */ /* 0x000fe20003f0f070 */
[----:B------:R-:W-:-:S12]  /*bc60*/  NOP ;  /* 0x0000000000007918 */ /* 0x000fd80000000000 */
.L_x_9506:
        /* <DEDUP_REMOVED lines=11> */
.L_x_9507:
[----:B------:R-:W-:Y:S01]  /*bd20*/  ISETP.GE.AND P0, PT, R36, 0x61, PT ;  /* 0x000000612400780c */ /* 0x000fe20003f06270 */
[----:B------:R0:W-:Y:S01]  /*bd30*/  SYNCS.ARRIVE.TRANS64.A1T0 RZ, [R33+URZ+0x22850], RZ ;  /* 0x022850ff21ff79a7 */ /* 0x0001e2000810003f */
[----:B------:R-:W-:Y:S11]  /*bd40*/  BSSY B0, `(.L_x_9508) ;  /* 0x00000df000007945 */ /* 0x000ff60003800000 */
[----:B0-----:R-:W-:Y:S05]  /*bd50*/  @!P0 BRA `(.L_x_9509) ;  /* 0x0000000c00748947 */ /* 0x001fea0003800000 */
[----:B------:R-:W2:Y:S02]  /*bd60*/  LDL.LU R2, [R1+0x28] ;  /* 0x0000280001027983 */ /* 0x000ea40000300800 */
[----:B--2---:R-:W-:-:S07]  /*bd70*/  VIADD R21, R2, 0xfffffffe ;  /* 0xfffffffe02157836 */ /* 0x004fce0000000000 */
.L_x_9522:
[----:B0-----:R-:W0:Y:S01]  /*bd80*/  S2R R2, SR_TID.X ;  /* 0x0000000000027919 */ /* 0x001e220000002100 */
[----:B------:R-:W-:Y:S02]  /*bd90*/  IMAD R8, R21, 0x60, R30 ;  /* 0x0000006015087824 */ /* 0x000fe400078e021e */
        /* <DEDUP_REMOVED lines=9> */
[----:B--2---:R-:W2:Y:S01]  /*be30*/  @!P1 LDC.64 R4, c[0x0][0x428] ;  /* 0x00010a00ff049b82 */ /* 0x004ea20000000a00 */
[----:B0-----:R-:W-:-:S13]  /*be40*/  ISETP.NE.AND P0, PT, R3, 0x1, PT ;  /* 0x000000010300780c */ /* 0x001fda0003f05270 */
[----:B------:R-:W0:Y:S08]  /*be50*/  @P0 LDC R3, c[0x0][0x434] ;  /* 0x00010d00ff030b82 */ /* 0x000e300000000800 */
[----:B------:R-:W3:Y:S01]  /*be60*/  @P0 LDC R7, c[0x0][0x438] ;  /* 0x00010e00ff070b82 */ /* 0x000ee20000000800 */
[----:B0-----:R-:W-:-:S05]  /*be70*/  @P0 IMAD.HI.U32 R2, R8, R3, RZ ;  /* 0x0000000308020227 */ /* 0x001fca00078e00ff */
[----:B---3--:R-:W-:Y:S01]  /*be80*/  @P0 SHF.R.U32.HI R9, RZ, R7, R2 ;  /* 0x00000007ff090219 */ /* 0x008fe20000011602 */
[----:B--2---:R-:W-:Y:S01]  /*be90*/  @!P1 IMAD R2, R31, R4, RZ ;  /* 0x000000041f029224 */ /* 0x004fe200078e02ff */
[----:B------:R-:W0:Y:S02]  /*bea0*/  @!P1 LDC.64 R6, c[0x0][0x418] ;  /* 0x00010600ff069b82 */ /* 0x000e240000000a00 */
[--C-:B------:R-:W-:Y:S01]  /*beb0*/  @!P1 SHF.R.S32.HI R3, RZ, 0x1f, R9.reuse ;  /* 0x0000001fff039819 */ /* 0x100fe20000011409 */
[----:B------:R-:W-:Y:S02]  /*bec0*/  @!P1 IMAD R5, R28, R5, R2 ;  /* 0x000000051c059224 */ /* 0x000fe400078e0202 */
[----:B------:R-:W-:-:S04]  /*bed0*/  @!P1 IMAD.MOV.U32 R2, RZ, RZ, R9 ;  /* 0x000000ffff029224 */ /* 0x000fc800078e0009 */
[----:B------:R-:W-:-:S04]  /*bee0*/  @!P1 IMAD.WIDE.U32 R2, R28, R4, R2 ;  /* 0x000000041c029225 */ /* 0x000fc800078e0002 */
[----:B------:R-:W-:Y:S02]  /*bef0*/  @!P1 IMAD.IADD R3, R5, 0x1, R3 ;  /* 0x0000000105039824 */ /* 0x000fe400078e0203 */
[----:B------:R-:W-:Y:S02]  /*bf00*/  IMAD.MOV.U32 R4, RZ, RZ, RZ ;  /* 0x000000ffff047224 */ /* 0x000fe400078e00ff */
[----:B------:R-:W-:Y:S01]  /*bf10*/  IMAD.U32 R10, RZ, RZ, UR36 ;  /* 0x00000024ff0a7e24 */ /* 0x000fe2000f8e00ff */
[----:B0-----:R-:W-:-:S04]  /*bf20*/  @!P1 LEA R6, P0, R2, R6, 0x2 ;  /* 0x0000000602069211 */ /* 0x001fc800078010ff */
[----:B------:R-:W-:Y:S01]  /*bf30*/  @!P1 LEA.HI.X R7, R2, R7, R3, 0x2, P0 ;  /* 0x0000000702079211 */ /* 0x000fe200000f1403 */
[----:B------:R-:W-:Y:S01]  /*bf40*/  IMAD.MOV R5, RZ, RZ, -R9 ;  /* 0x000000ffff057224 */ /* 0x000fe200078e0a09 */
[----:B------:R-:W-:-:S03]  /*bf50*/  ISETP.NE.AND P0, PT, R24, 0x2, PT ;  /* 0x000000021800780c */ /* 0x000fc60003f05270 */
[----:B------:R0:W5:Y:S01]  /*bf60*/  @!P1 LDG.E R4, desc[UR50][R6.64] ;  /* 0x0000003206049981 */ /* 0x000162000c1e1900 */
[----:B------:R-:W-:Y:S01]  /*bf70*/  ISETP.NE.AND P1, PT, R10, 0x3, PT ;  /* 0x000000030a00780c */ /* 0x000fe20003f25270 */
[----:B------:R-:W-:Y:S05]  /*bf80*/  YIELD ;  /* 0x0000000000007946 */ /* 0x000fea0003800000 */
[----:B------:R-:W-:Y:S01]  /*bf90*/  ULDC UR4, c[0x0][0x430] ;  /* 0x00010c0000047ab9 */ /* 0x000fe20000000800 */
[----:B------:R-:W-:Y:S01]  /*bfa0*/  SEL R3, RZ, 0x1, P0 ;  /* 0x00000001ff037807 */ /* 0x000fe20000000000 */
[----:B------:R-:W-:Y:S01]  /*bfb0*/  IMAD R5, R5, UR4, R8 ;  /* 0x0000000405057c24 */ /* 0x000fe2000f8e0208 */
[----:B------:R-:W-:Y:S01]  /*bfc0*/  MOV R2, R21 ;  /* 0x0000001500027202 */ /* 0x000fe20000000f00 */
[----:B------:R-:W-:Y:S01]  /*bfd0*/  VIADD R21, R21, 0xffffffff ;  /* 0xffffffff15157836 */ /* 0x000fe20000000000 */
[----:B------:R-:W-:-:S02]  /*bfe0*/  SEL R24, R24, RZ, P0 ;  /* 0x000000ff18187207 */ /* 0x000fc40000000000 */
[----:B------:R-:W-:Y:S02]  /*bff0*/  LOP3.LUT R26, R26, R3, RZ, 0x3c, !PT ;  /* 0x000000031a1a7212 */ /* 0x000fe400078e3cff */
[----:B------:R-:W-:Y:S01]  /*c000*/  ISETP.GT.AND P2, PT, R2, RZ, PT ;  /* 0x000000ff0200720c */ /* 0x000fe20003f44270 */
[----:B0-----:R-:W-:-:S12]  /*c010*/  @!P1 BRA `(.L_x_9510) ;  /* 0x0000000000049947 */ /* 0x001fd80003800000 */
[----:B------:R-:W-:Y:S01]  /*c020*/  BPT.TRAP 0x1 ;  /* 0x000000040000795c */ /* 0x000fe20000300000 */
.L_x_9510:
[----:B------:R-:W-:Y:S01]  /*c030*/  IMAD R10, R24, 0x8, R22 ;  /* 0x00000008180a7824 */ /* 0x000fe200078e0216 */
[----:B------:R-:W-:Y:S01]  /*c040*/  SHF.L.U32 R20, R26, 0x1f, RZ ;  /* 0x0000001f1a147819 */ /* 0x000fe200000006ff */
[----:B------:R-:W-:Y:S01]  /*c050*/  BSSY B1, `(.L_x_9511) ;  /* 0x0000004000017945 */ /* 0x000fe20003800000 */
[----:B------:R-:W-:Y:S02]  /*c060*/  SHF.R.S32.HI R9, RZ, 0x1f, R5 ;  /* 0x0000001fff097819 */ /* 0x000fe40000011405 */
[----:B------:R-:W0:Y:S02]  /*c070*/  SYNCS.PHASECHK.TRANS64.TRYWAIT P0, [R10+URZ+0x22840], R20 ;  /* 0x022840140a0075a7 */ /* 0x000e24000800017f */
[----:B0-----:R-:W-:Y:S05]  /*c080*/  @!P0 BRA `(.L_x_9512) ;  /* 0x0000003800408947 */ /* 0x001fea0003800000 */
.L_x_9604:
[----:B------:R-:W-:Y:S05]  /*c090*/  BSYNC B1 ;  /* 0x0000000000017941 */ /* 0x000fea0003800000 */
.L_x_9511:
        /* <DEDUP_REMOVED lines=24> */
[----:B------:R-:W-:-:S03]  /*c220*/  IMAD R7, R7, 0x2, R22 ;  /* 0x0000000207077824 */ /* 0x000fc600078e0216 */
[----:B------:R-:W3:Y:S04]  /*c230*/  SHFL.IDX PT, R3, R8, RZ, 0x181f ;  /* 0x00181fff08037589 */ /* 0x000ee800000e0000 */
[----:B------:R-:W-:Y:S01]  /*c240*/  SHFL.IDX PT, R14, R6, 0x5, 0x181f ;  /* 0x00b81f00060e7f89 */ /* 0x000fe200000e0000 */
[----:B--2---:R-:W-:-:S05]  /*c250*/  IADD3 R2, P0, R2, R0, RZ ;  /* 0x0000000002027210 */ /* 0x004fca0007f1e0ff */
[----:B---3--:R-:W-:-:S05]  /*c260*/  IMAD.X R3, RZ, RZ, R3, P0 ;  /* 0x000000ffff037224 */ /* 0x008fca00000e0603 */
[----:B------:R2:W-:Y:S04]  /*c270*/  LDGSTS.E.BYPASS.LTC128B.128 [R7+0x1c400], desc[UR50][R2.64], !P1 ;  /* 0x1c40000002077fae */ /* 0x0005e8000c901d72 */
[----:B--2---:R-:W2:Y:S04]  /*c280*/  SHFL.IDX PT, R2, R6, 0x1, 0x181f ;  /* 0x00381f0006027f89 */ /* 0x004ea800000e0000 */
[----:B------:R-:W3:Y:S01]  /*c290*/  SHFL.IDX PT, R3, R8, 0x1, 0x181f ;  /* 0x00381f0008037f89 */ /* 0x000ee200000e0000 */
        /* <DEDUP_REMOVED lines=18> */
[----:B----4-:R2:W-:Y:S03]  /*c3c0*/  LDGSTS.E.BYPASS.LTC128B.128 [R7+0x1e400], desc[UR50][R2.64], !P1 ;  /* 0x1e40000002077fae */ /* 0x0105e6000c901d72 */
.L_x_9618:
        /* <DEDUP_REMOVED lines=8> */
.L_x_9514:
        /* <DEDUP_REMOVED lines=11> */
.L_x_9515:
[----:B------:R2:W-:Y:S01]  /*c500*/  SYNCS.ARRIVE.TRANS64.A1T0 RZ, [R10+URZ+0x22830], RZ ;  /* 0x022830ff0aff79a7 */ /* 0x0005e2000810003f */
[----:B------:R-:W-:Y:S05]  /*c510*/  @!P3 BRA `(.L_x_9516) ;  /* 0x000000000004b947 */ /* 0x000fea0003800000 */
[----:B------:R-:W-:Y:S01]  /*c520*/  BPT.TRAP 0x1 ;  /* 0x000000040000795c */ /* 0x000fe20000300000 */
.L_x_9516:
[----:B------:R-:W3:Y:S01]  /*c530*/  SYNCS.PHASECHK.TRANS64.TRYWAIT P0, [R10+URZ+0x22860], R20 ;  /* 0x022860140a0075a7 */ /* 0x000ee2000800017f */
[----:B------:R-:W-:Y:S04]  /*c540*/  BSSY B1, `(.L_x_9517) ;  /* 0x0000002000017945 */ /* 0x000fe80003800000 */
[----:B---3--:R-:W-:Y:S05]  /*c550*/  @!P0 BRA `(.L_x_9518) ;  /* 0x0000003800c08947 */ /* 0x008fea0003800000 */
.L_x_9619:
[----:B------:R-:W-:Y:S05]  /*c560*/  BSYNC B1 ;  /* 0x0000000000017941 */ /* 0x000fea0003800000 */
.L_x_9517:
[----:B------:R-:W-:Y:S01]  /*c570*/  ULDC.64 UR4, c[0x0][0x328] ;  /* 0x0000ca0000047ab9 */ /* 0x000fe20000000a00 */
[----:B------:R-:W-:Y:S01]  /*c580*/  LOP3.LUT P5, RZ, R23, 0x10, RZ, 0xc0, !PT ;  /* 0x0000001017ff7812 */ /* 0x000fe200078ac0ff */
[----:B------:R-:W-:Y:S01]  /*c590*/  IMAD R2, R9, UR4, RZ ;  /* 0x0000000409027c24 */ /* 0x000fe2000f8e02ff */
[C---:B------:R-:W-:Y:S01]  /*c5a0*/  LOP3.LUT P4, RZ, R23.reuse, 0x8, RZ, 0xc0, !PT ;  /* 0x0000000817ff7812 */ /* 0x040fe2000788c0ff */
[----:B0--3--:R-:W-:Y:S01]  /*c5b0*/  IMAD R20, R24, 0x6000, R29 ;  /* 0x0000600018147824 */ /* 0x009fe200078e021d */
[----:B------:R-:W-:Y:S01]  /*c5c0*/  LOP3.LUT P3, RZ, R23, 0x4, RZ, 0xc0, !PT ;  /* 0x0000000417ff7812 */ /* 0x000fe2000786c0ff */
[----:B------:R-:W-:Y:S01]  /*c5d0*/  IMAD R7, R5, UR5, R2 ;  /* 0x0000000505077c24 */ /* 0x000fe2000f8e0202 */
        /* <DEDUP_REMOVED lines=19> */
[----:B------:R-:W-:-:S03]  /*c710*/  IMAD R20, R20, 0x2, R22 ;  /* 0x0000000214147824 */ /* 0x000fc600078e0216 */
[----:B------:R-:W3:Y:S04]  /*c720*/  SHFL.IDX PT, R3, R25, RZ, 0x181f ;  /* 0x00181fff19037589 */ /* 0x000ee800000e0000 */
[----:B------:R-:W-:Y:S04]  /*c730*/  SHFL.IDX PT, R4, R25, 0x1, 0x181f ;  /* 0x00381f0019047f89 */ /* 0x000fe800000e0000 */
[----:B------:R-:W-:Y:S04]  /*c740*/  SHFL.IDX PT, R8, R17, 0x2, 0x181f ;  /* 0x00581f0011087f89 */ /* 0x000fe800000e0000 */
[----:B------:R-:W-:Y:S01]  /*c750*/  SHFL.IDX PT, R5, R25, 0x3, 0x181f ;  /* 0x00781f0019057f89 */ /* 0x000fe200000e0000 */
[----:B0-----:R-:W-:-:S03]  /*c760*/  IADD3 R2, P0, R14, R0, RZ ;  /* 0x000000000e027210 */ /* 0x001fc60007f1e0ff */
[----:B------:R-:W0:Y:S02]  /*c770*/  SHFL.IDX PT, R14, R17, 0x1, 0x181f ;  /* 0x00381f00110e7f89 */ /* 0x000e2400000e0000 */
[----:B---3--:R-:W-:-:S05]  /*c780*/  IMAD.X R3, RZ, RZ, R3, P0 ;  /* 0x000000ffff037224 */ /* 0x008fca00000e0603 */
[----:B------:R-:W-:Y:S04]  /*c790*/  LDGSTS.E.BYPASS.LTC128B.128 [R20+0x400], desc[UR50][R2.64], !P5 ;  /* 0x0040000002147fae */ /* 0x000fe8000e901d72 */
[----:B------:R-:W-:Y:S04]  /*c7a0*/  LDGSTS.E.BYPASS.LTC128B.128 [R20+0x3400], desc[UR50][R2.64+0x80], !P4 ;  /* 0x0340008002147fae */ /* 0x000fe8000e101d72 */
[----:B------:R-:W-:Y:S04]  /*c7b0*/  LDGSTS.E.BYPASS.LTC128B.128 [R20+0x6400], desc[UR50][R2.64+0x100], !P3 ;  /* 0x0640010002147fae */ /* 0x000fe8000d901d72 */
[----:B------:R3:W-:Y:S01]  /*c7c0*/  LDGSTS.E.BYPASS.LTC128B.128 [R20+0x9400], desc[UR50][R2.64+0x180], !P1 ;  /* 0x0940018002147fae */ /* 0x0007e2000c901d72 */
[----:B0-----:R-:W-:-:S03]  /*c7d0*/  IADD3 R6, P0, R14, R0, RZ ;  /* 0x000000000e067210 */ /* 0x001fc60007f1e0ff */
[----:B------:R-:W-:Y:S02]  /*c7e0*/  SHFL.IDX PT, R14, R17, 0x3, 0x181f ;  /* 0x00781f00110e7f89 */ /* 0x000fe400000e0000 */
[----:B------:R-:W-:Y:S01]  /*c7f0*/  IMAD.X R7, RZ, RZ, R4, P0 ;  /* 0x000000ffff077224 */ /* 0x000fe200000e0604 */
[-C--:B------:R-:W-:Y:S01]  /*c800*/  IADD3 R8, P0, R8, R0.reuse, RZ ;  /* 0x0000000008087210 */ /* 0x080fe20007f1e0ff */
[----:B------:R-:W0:Y:S04]  /*c810*/  SHFL.IDX PT, R4, R25, 0x2, 0x181f ;  /* 0x00581f0019047f89 */ /* 0x000e2800000e0000 */
[----:B---3--:R-:W-:Y:S04]  /*c820*/  SHFL.IDX PT, R3, R25, 0x4, 0x181f ;  /* 0x00981f0019037f89 */ /* 0x008fe800000e0000 */
[----:B------:R3:W-:Y:S04]  /*c830*/  LDGSTS.E.BYPASS.LTC128B.128 [R20+0xc00], desc[UR50][R6.64], !P5 ;  /* 0x00c0000006147fae */ /* 0x0007e8000e901d72 */
[----:B------:R3:W-:Y:S04]  /*c840*/  LDGSTS.E.BYPASS.LTC128B.128 [R20+0x3c00], desc[UR50][R6.64+0x80], !P4 ;  /* 0x03c0008006147fae */ /* 0x0007e8000e101d72 */
[----:B------:R3:W-:Y:S04]  /*c850*/  LDGSTS.E.BYPASS.LTC128B.128 [R20+0x6c00], desc[UR50][R6.64+0x100], !P3 ;  /* 0x06c0010006147fae */ /* 0x0007e8000d901d72 */
[----:B------:R3:W-:Y:S01]  /*c860*/  LDGSTS.E.BYPASS.LTC128B.128 [R20+0x9c00], desc[UR50][R6.64+0x180], !P1 ;  /* 0x09c0018006147fae */ /* 0x0007e2000c901d72 */
[----:B0-----:R-:W-:Y:S01]  /*c870*/  IMAD.X R9, RZ, RZ, R4, P0 ;  /* 0x000000ffff097224 */ /* 0x001fe200000e0604 */
[----:B------:R-:W-:-:S02]  /*c880*/  IADD3 R4, P0, R14, R0, RZ ;  /* 0x000000000e047210 */ /* 0x000fc40007f1e0ff */
[----:B------:R-:W-:Y:S04]  /*c890*/  SHFL.IDX PT, R25, R25, 0x5, 0x181f ;  /* 0x00b81f0019197f89 */ /* 0x000fe800000e0000 */
[----:B------:R-:W0:Y:S01]  /*c8a0*/  SHFL.IDX PT, R14, R17, 0x4, 0x181f ;  /* 0x00981f00110e7f89 */ /* 0x000e2200000e0000 */
[----:B------:R-:W-:-:S03]  /*c8b0*/  IMAD.X R5, RZ, RZ, R5, P0 ;  /* 0x000000ffff057224 */ /* 0x000fc600000e0605 */
[----:B------:R3:W-:Y:S04]  /*c8c0*/  LDGSTS.E.BYPASS.LTC128B.128 [R20+0x1400], desc[UR50][R8.64], !P5 ;  /* 0x0140000008147fae */ /* 0x0007e8000e901d72 */
[----:B------:R3:W-:Y:S04]  /*c8d0*/  LDGSTS.E.BYPASS.LTC128B.128 [R20+0x4400], desc[UR50][R8.64+0x80], !P4 ;  /* 0x0440008008147fae */ /* 0x0007e8000e101d72 */
[----:B------:R3:W-:Y:S04]  /*c8e0*/  LDGSTS.E.BYPASS.LTC128B.128 [R20+0x7400], desc[UR50][R8.64+0x100], !P3 ;  /* 0x0740010008147fae */ /* 0x0007e8000d901d72 */
[----:B------:R3:W-:Y:S04]  /*c8f0*/  LDGSTS.E.BYPASS.LTC128B.128 [R20+0xa400], desc[UR50][R8.64+0x180], !P1 ;  /* 0x0a40018008147fae */ /* 0x0007e8000c901d72 */
[----:B------:R3:W-:Y:S01]  /*c900*/  LDGSTS.E.BYPASS.LTC128B.128 [R20+0x1c00], desc[UR50][R4.64], !P5 ;  /* 0x01c0000004147fae */ /* 0x0007e2000e901d72 */
[----:B0-----:R-:W-:-:S03]  /*c910*/  IADD3 R2, P0, R14, R0, RZ ;  /* 0x000000000e027210 */ /* 0x001fc60007f1e0ff */
[----:B------:R3:W-:Y:S02]  /*c920*/  LDGSTS.E.BYPASS.LTC128B.128 [R20+0x4c00], desc[UR50][R4.64+0x80], !P4 ;  /* 0x04c0008004147fae */ /* 0x0007e4000e101d72 */
[----:B------:R-:W-:Y:S02]  /*c930*/  IMAD.X R3, RZ, RZ, R3, P0 ;  /* 0x000000ffff037224 */ /* 0x000fe400000e0603 */
[----:B------:R3:W-:Y:S04]  /*c940*/  LDGSTS.E.BYPASS.LTC128B.128 [R20+0x7c00], desc[UR50][R4.64+0x100], !P3 ;  /* 0x07c0010004147fae */ /* 0x0007e8000d901d72 */
[----:B------:R3:W-:Y:S04]  /*c950*/  LDGSTS.E.BYPASS.LTC128B.128 [R20+0xac00], desc[UR50][R4.64+0x180], !P1 ;  /* 0x0ac0018004147fae */ /* 0x0007e8000c901d72 */
[----:B------:R3:W-:Y:S04]  /*c960*/  LDGSTS.E.BYPASS.LTC128B.128 [R20+0x2400], desc[UR50][R2.64], !P5 ;  /* 0x0240000002147fae */ /* 0x0007e8000e901d72 */
[----:B------:R3:W-:Y:S04]  /*c970*/  LDGSTS.E.BYPASS.LTC128B.128 [R20+0x5400], desc[UR50][R2.64+0x80], !P4 ;  /* 0x0540008002147fae */ /* 0x0007e8000e101d72 */
[----:B------:R3:W-:Y:S04]  /*c980*/  LDGSTS.E.BYPASS.LTC128B.128 [R20+0x8400], desc[UR50][R2.64+0x100], !P3 ;  /* 0x0840010002147fae */ /* 0x0007e8000d901d72 */
[----:B------:R3:W-:Y:S04]  /*c990*/  LDGSTS.E.BYPASS.LTC128B.128 [R20+0xb400], desc[UR50][R2.64+0x180], !P1 ;  /* 0x0b40018002147fae */ /* 0x0007e8000c901d72 */
[----:B------:R3:W0:Y:S02]  /*c9a0*/  SHFL.IDX PT, R14, R17, 0x5, 0x181f ;  /* 0x00b81f00110e7f89 */ /* 0x00062400000e0000 */
.L_x_9633:
[----:B0--3--:R-:W-:-:S05]  /*c9b0*/  IADD3 R2, P0, R14, R0, RZ ;  /* 0x000000000e027210 */ /* 0x009fca0007f1e0ff */
        /* <DEDUP_REMOVED lines=10> */
.L_x_9520:
        /* <DEDUP_REMOVED lines=11> */
.L_x_9521:
[----:B------:R0:W-:Y:S01]  /*cb10*/  SYNCS.ARRIVE.TRANS64.A1T0 RZ, [R10+URZ+0x22850], RZ ;  /* 0x022850ff0aff79a7 */ /* 0x0001e2000810003f */
[----:B------:R-:W-:Y:S05]  /*cb20*/  @P2 BRA `(.L_x_9522) ;  /* 0xfffffff000942947 */ /* 0x000fea000383ffff */
.L_x_9509:
[----:B------:R-:W-:Y:S05]  /*cb30*/  BSYNC B0 ;  /* 0x0000000000007941 */ /* 0x000fea0003800000 */
.L_x_9508:
[----:B------:R-:W3:Y:S01]  /*cb40*/  S2R R2, SR_TID.X ;  /* 0x0000000000027919 */ /* 0x000ee20000002100 */
[----:B------:R-:W-:Y:S01]  /*cb50*/  VIADD R24, R24, 0x1 ;  /* 0x0000000118187836 */ /* 0x000fe20000000000 */
[----:B------:R-:W-:Y:S04]  /*cb60*/  BSSY B0, `(.L_x_9523) ;  /* 0x0000012000007945 */ /* 0x000fe80003800000 */
[----:B------:R-:W-:-:S04]  /*cb70*/  ISETP.NE.AND P0, PT, R24, 0x2, PT ;  /* 0x000000021800780c */ /* 0x000fc80003f05270 */
[----:B------:R-:W-:Y:S02]  /*cb80*/  SEL R5, RZ, 0x1, P0 ;  /* 0x00000001ff057807 */ /* 0x000fe40000000000 */
[----:B---3--:R-:W-:-:S04]  /*cb90*/  LOP3.LUT R2, R2, 0x7f, RZ, 0xc0, !PT ;  /* 0x0000007f02027812 */ /* 0x008fc800078ec0ff */
[----:B------:R-:W-:-:S13]  /*cba0*/  ISETP.NE.AND P1, PT, R2, RZ, PT ;  /* 0x000000ff0200720c */ /* 0x000fda0003f25270 */
[----:B------:R-:W-:Y:S05]  /*cbb0*/  @P1 BRA `(.L_x_9524) ;  /* 0x0000000000301947 */ /* 0x000fea0003800000 */
[----:B------:R-:W3:Y:S01]  /*cbc0*/  S2R R7, SR_LANEID ;  /* 0x0000000000077919 */ /* 0x000ee20000000000 */
[----:B------:R-:W-:Y:S01]  /*cbd0*/  VOTEU.ANY UR4, UPT, PT ;  /* 0x0000000000047886 */ /* 0x000fe200038e0100 */
[----:B------:R-:W4:Y:S01]  /*cbe0*/  LDC.64 R2, c[0x0][0xc60] ;  /* 0x00031800ff027b82 */ /* 0x000f220000000a00 */
[----:B------:R-:W3:Y:S02]  /*cbf0*/  FLO.U32 R0, UR4 ;  /* 0x0000000400007d00 */ /* 0x000ee400080e0000 */
[----:B---3--:R-:W-:-:S06]  /*cc00*/  ISETP.EQ.U32.AND P1, PT, R0, R7, PT ;  /* 0x000000070000720c */ /* 0x008fcc0003f22070 */
[----:B------:R-:W4:Y:S07]  /*cc10*/  POPC R7, UR4 ;  /* 0x0000000400077d09 */ /* 0x000f2e0008000000 */
[----:B----4-:R-:W3:Y:S01]  /*cc20*/  @P1 ATOMG.E.ADD.STRONG.GPU PT, R3, desc[UR50][R2.64], R7 ;  /* 0x00000007020319a8 */ /* 0x010ee200081ee1f2 */
[----:B------:R-:W4:Y:S02]  /*cc30*/  S2R R4, SR_LTMASK ;  /* 0x0000000000047919 */ /* 0x000f240000003900 */
[----:B----4-:R-:W-:-:S04]  /*cc40*/  LOP3.LUT R4, R4, UR4, RZ, 0xc0, !PT ;  /* 0x0000000404047c12 */ /* 0x010fc8000f8ec0ff */
[----:B------:R-:W4:Y:S01]  /*cc50*/  POPC R9, R4 ;  /* 0x0000000400097309 */ /* 0x000f220000000000 */
[----:B---3--:R-:W4:Y:S02]  /*cc60*/  SHFL.IDX PT, R0, R3, R0, 0x1f ;  /* 0x00001f0003007589 */ /* 0x008f2400000e0000 */
[----:B----4-:R-:W-:-:S07]  /*cc70*/  IADD3 R16, R0, UR38, R9 ;  /* 0x0000002600107c10 */ /* 0x010fce000fffe009 */
.L_x_9524:
[----:B------:R-:W-:Y:S05]  /*cc80*/  BSYNC B0 ;  /* 0x0000000000007941 */ /* 0x000fea0003800000 */
.L_x_9523:
[----:B------:R-:W-:Y:S02]  /*cc90*/  SEL R24, R24, RZ, P0 ;  /* 0x000000ff18187207 */ /* 0x000fe40000000000 */
[----:B------:R-:W-:-:S07]  /*cca0*/  LOP3.LUT R26, R26, R5, RZ, 0x3c, !PT ;  /* 0x000000051a1a7212 */ /* 0x000fce00078e3cff */
.L_x_9483:
[----:B------:R-:W-:Y:S05]  /*ccb0*/  BSYNC B7 ;  /* 0x0000000000077941 */ /* 0x000fea0003800000 */
.L_x_9481:
        /* <DEDUP_REMOVED lines=8> */
[----:B------:R3:W4:Y:S01]  /*cd40*/  LDS.128 R16, [R22+0x228d0] ;  /* 0x0228d00016107984 */ /* 0x0007220000000c00 */
[----:B------:R-:W-:Y:S06]  /*cd50*/  BAR.ARV 0x4, 0x180 ;  /* 0x0106000000007b1d */ /* 0x000fec0000002000 */
[----:B------:R-:W-:Y:S05]  /*cd60*/  BRA `(.L_x_9526) ;  /* 0x0000000800407947 */ /* 0x000fea0003800000 */
.L_x_9525:
[----:B------:R-:W3:Y:S01]  /*cd70*/  S2R R0, SR_TID.X ;  /* 0x0000000000007919 */ /* 0x000ee20000002100 */
[----:B------:R-:W-:Y:S01]  /*cd80*/  UMOV UR4, 0xffffffff ;  /* 0xffffffff00047882 */ /* 0x000fe20000000000 */
[----:B---3--:R-:W-:-:S04]  /*cd90*/  LOP3.LUT R8, R0, 0x1f, RZ, 0xc0, !PT ;  /* 0x0000001f00087812 */ /* 0x008fc800078ec0ff */
[----:B------:R-:W-:Y:S01]  /*cda0*/  ISETP.NE.AND P0, PT, R8, 0x1f, PT ;  /* 0x0000001f0800780c */ /* 0x000fe20003f05270 */
[----:B------:R-:W-:-:S12]  /*cdb0*/  BRA.DIV UR4, `(.L_x_9527) ;  /* 0x0000003a04887947 */ /* 0x000fd8000b800000 */
[----:B------:R-:W-:Y:S01]  /*cdc0*/  IMAD.IADD R5, R19, 0x1, R8 ;  /* 0x0000000113057824 */ /* 0x000fe200078e0208 */
[----:B------:R-:W-:-:S04]  /*cdd0*/  ULDC UR4, c[0x0][0xc3c] ;  /* 0x00030f0000047ab9 */ /* 0x000fc80000000800 */
[----:B------:R-:W-:-:S13]  /*cde0*/  ISETP.GE.OR P1, PT, R5, UR4, !P0 ;  /* 0x0000000405007c0c */ /* 0x000fda000c726670 */
[----:B------:R-:W3:Y:S02]  /*cdf0*/  @!P1 LDC.64 R2, c[0x0][0xc80] ;  /* 0x00032000ff029b82 */ /* 0x000ee40000000a00 */
[----:B---3--:R-:W-:-:S06]  /*ce00*/  @!P1 IMAD.WIDE R2, R5, 0x4, R2 ;  /* 0x0000000405029825 */ /* 0x008fcc00078e0202 */
[----:B------:R-:W3:Y:S01]  /*ce10*/  @!P1 LDG.E R2, desc[UR50][R2.64] ;  /* 0x0000003202029981 */ /* 0x000ee2000c1e1900 */
[----:B------:R-:W-:Y:S01]  /*ce20*/  IMAD.MOV.U32 R4, RZ, RZ, RZ ;  /* 0x000000ffff047224 */ /* 0x000fe200078e00ff */
[C---:B------:R-:W-:Y:S02]  /*ce30*/  ISETP.GE.U32.AND P2, PT, R8.reuse, 0x2, PT ;  /* 0x000000020800780c */ /* 0x040fe40003f46070 */
[C---:B------:R-:W-:Y:S01]  /*ce40*/  ISETP.GE.U32.AND P3, PT, R8.reuse, 0x4, PT ;  /* 0x000000040800780c */ /* 0x040fe20003f66070 */
[----:B------:R-:W-:Y:S01]  /*ce50*/  SHFL.IDX PT, R0, R16, 0x1, 0x1f ;  /* 0x00201f0010007f89 */ /* 0x000fe200000e0000 */
[C---:B------:R-:W-:Y:S02]  /*ce60*/  ISETP.GE.U32.AND P4, PT, R8.reuse, 0x8, PT ;  /* 0x000000080800780c */ /* 0x040fe40003f86070 */
[C---:B------:R-:W-:Y:S01]  /*ce70*/  ISETP.GE.U32.AND P5, PT, R8.reuse, 0x10, PT ;  /* 0x000000100800780c */ /* 0x040fe20003fa6070 */
[----:B---3--:R-:W-:Y:S01]  /*ce80*/  @!P1 IMAD.MOV.U32 R4, RZ, RZ, R2 ;  /* 0x000000ffff049224 */ /* 0x008fe200078e0002 */
[----:B------:R-:W-:-:S04]  /*ce90*/  ISETP.NE.AND P1, PT, R8, RZ, PT ;  /* 0x000000ff0800720c */ /* 0x000fc80003f25270 */
[----:B------:R-:W3:Y:S02]  /*cea0*/  SHFL.UP PT, R14, R4, 0x1, RZ ;  /* 0x04200000040e7989 */ /* 0x000ee400000e00ff */
[----:B---3--:R-:W-:-:S05]  /*ceb0*/  SEL R5, R14, RZ, P1 ;  /* 0x000000ff0e057207 */ /* 0x008fca0000800000 */
[----:B------:R-:W-:Y:S02]  /*cec0*/  IMAD.IADD R6, R4, 0x1, R5 ;  /* 0x0000000104067824 */ /* 0x000fe400078e0205 */
[----:B------:R-:W-:Y:S04]  /*ced0*/  SHFL.IDX PT, R5, R16, RZ, 0x1f ;  /* 0x00001fff10057589 */ /* 0x000fe800000e0000 */
[----:B------:R-:W3:Y:S02]  /*cee0*/  SHFL.UP PT, R14, R6, 0x2, RZ ;  /* 0x04400000060e7989 */ /* 0x000ee400000e00ff */
[----:B---3--:R-:W-:-:S05]  /*cef0*/  SEL R7, R14, RZ, P2 ;  /* 0x000000ff0e077207 */ /* 0x008fca0001000000 */
[----:B------:R-:W-:-:S05]  /*cf00*/  IMAD.IADD R7, R6, 0x1, R7 ;  /* 0x0000000106077824 */ /* 0x000fca00078e0207 */
[----:B------:R-:W3:Y:S02]  /*cf10*/  SHFL.UP PT, R14, R7, 0x4, RZ ;  /* 0x04800000070e7989 */ /* 0x000ee400000e00ff */
[----:B---3--:R-:W-:-:S05]  /*cf20*/  SEL R2, R14, RZ, P3 ;  /* 0x000000ff0e027207 */ /* 0x008fca0001800000 */
[----:B------:R-:W-:-:S05]  /*cf30*/  IMAD.IADD R2, R7, 0x1, R2 ;  /* 0x0000000107027824 */ /* 0x000fca00078e0202 */
[----:B------:R-:W3:Y:S02]  /*cf40*/  SHFL.UP PT, R14, R2, 0x8, RZ ;  /* 0x05000000020e7989 */ /* 0x000ee400000e00ff */
[----:B---3--:R-:W-:-:S04]  /*cf50*/  SEL R3, R14, RZ, P4 ;  /* 0x000000ff0e037207 */ /* 0x008fc80002000000 */
[----:B------:R-:W-:-:S05]  /*cf60*/  IADD3 R3, R2, R3, RZ ;  /* 0x0000000302037210 */ /* 0x000fca0007ffe0ff */
[----:B------:R-:W3:Y:S02]  /*cf70*/  SHFL.UP PT, R14, R3, 0x10, RZ ;  /* 0x06000000030e7989 */ /* 0x000ee400000e00ff */
[----:B---3--:R-:W-:-:S05]  /*cf80*/  SEL R6, R14, RZ, P5 ;  /* 0x000000ff0e067207 */ /* 0x008fca0002800000 */
[----:B------:R-:W-:-:S05]  /*cf90*/  IMAD.IADD R6, R3, 0x1, R6 ;  /* 0x0000000103067824 */ /* 0x000fca00078e0206 */
[----:B------:R3:W4:Y:S02]  /*cfa0*/  SHFL.IDX PT, R14, R6, 0x1f, 0x1f ;  /* 0x03e01f00060e7f89 */ /* 0x00072400000e0000 */
.L_x_9643:
[----:B------:R-:W-:Y:S02]  /*cfb0*/  ULDC UR4, c[0x0][0xc38] ;  /* 0x00030e0000047ab9 */ /* 0x000fe40000000800 */
[----:B------:R-:W-:-:S04]  /*cfc0*/  IMAD.U32 R7, RZ, RZ, UR4 ;  /* 0x00000004ff077e24 */ /* 0x000fc8000f8e00ff */
[----:B----4-:R-:W-:-:S04]  /*cfd0*/  IMAD R3, R14, R7, RZ ;  /* 0x000000070e037224 */ /* 0x010fc800078e02ff */
[----:B------:R-:W-:-:S05]  /*cfe0*/  IMAD.IADD R8, R0, 0x1, R3 ;  /* 0x0000000100087824 */ /* 0x000fca00078e0203 */
[----:B------:R-:W-:-:S13]  /*cff0*/  ISETP.GT.AND P6, PT, R8, R5, PT ;  /* 0x000000050800720c */ /* 0x000fda0003fc4270 */
[----:B------:R-:W-:Y:S05]  /*d000*/  @P6 BRA `(.L_x_9528) ;  /* 0x00000000009c6947 */ /* 0x000fea0003800000 */
.L_x_9533:
[----:B------:R-:W4:Y:S01]  /*d010*/  LDC R0, c[0x0][0xc3c] ;  /* 0x00030f00ff007b82 */ /* 0x000f220000000800 */
[----:B------:R-:W-:-:S05]  /*d020*/  VIADD R19, R19, 0x1f ;  /* 0x0000001f13137836 */ /* 0x000fca0000000000 */
[----:B----4-:R-:W-:-:S13]  /*d030*/  ISETP.GE.AND P6, PT, R19, R0, PT ;  /* 0x000000001300720c */ /* 0x010fda0003fc6270 */
[----:B0-----:R-:W-:Y:S05]  /*d040*/  @P6 BRA `(.L_x_9529) ;  /* 0x0000000400446947 */ /* 0x001fea0003800000 */
[----:B------:R-:W4:Y:S01]  /*d050*/  S2R R2, SR_TID.X ;  /* 0x0000000000027919 */ /* 0x000f220000002100 */
[----:B------:R-:W-:Y:S01]  /*d060*/  BSSY B0, `(.L_x_9530) ;  /* 0x0000009000007945 */ /* 0x000fe20003800000 */
[----:B------:R-:W-:Y:S01]  /*d070*/  IMAD.MOV.U32 R4, RZ, RZ, RZ ;  /* 0x000000ffff047224 */ /* 0x000fe200078e00ff */
[----:B----4-:R-:W-:-:S05]  /*d080*/  LOP3.LUT R2, R2, 0x1f, RZ, 0xc0, !PT ;  /* 0x0000001f02027812 */ /* 0x010fca00078ec0ff */
[----:B------:R-:W-:-:S05]  /*d090*/  IMAD.IADD R7, R19, 0x1, R2 ;  /* 0x0000000113077824 */ /* 0x000fca00078e0202 */
[----:B------:R-:W-:-:S13]  /*d0a0*/  ISETP.GE.OR P6, PT, R7, R0, !P0 ;  /* 0x000000000700720c */ /* 0x000fda00047c6670 */
[----:B------:R-:W-:Y:S05]  /*d0b0*/  @P6 BRA `(.L_x_9531) ;  /* 0x00000000000c6947 */ /* 0x000fea0003800000 */
[----:B------:R-:W4:Y:S02]  /*d0c0*/  LDC.64 R2, c[0x0][0xc80] ;  /* 0x00032000ff027b82 */ /* 0x000f240000000a00 */
[----:B----4-:R-:W-:-:S05]  /*d0d0*/  IMAD.WIDE R2, R7, 0x4, R2 ;  /* 0x0000000407027825 */ /* 0x010fca00078e0202 */
[----:B------:R4:W5:Y:S02]  /*d0e0*/  LDG.E R4, desc[UR50][R2.64] ;  /* 0x0000003202047981 */ /* 0x000964000c1e1900 */
.L_x_9531:
[----:B------:R-:W-:Y:S05]  /*d0f0*/  BSYNC B0 ;  /* 0x0000000000007941 */ /* 0x000fea0003800000 */
.L_x_9530:
[----:B------:R-:W-:-:S03]  /*d100*/  UMOV UR4, 0xffffffff ;  /* 0xffffffff00047882 */ /* 0x000fc60000000000 */
[----:B------:R-:W-:Y:S05]  /*d110*/  BRA.DIV UR4, `(.L_x_9532) ;  /* 0x0000003a04d47947 */ /* 0x000fea000b800000 */
[----:B-----5:R-:W0:Y:S02]  /*d120*/  SHFL.UP PT, R14, R4, 0x1, RZ ;  /* 0x04200000040e7989 */ /* 0x020e2400000e00ff */
[----:B0-----:R-:W-:-:S05]  /*d130*/  SEL R13, R14, RZ, P1 ;  /* 0x000000ff0e0d7207 */ /* 0x001fca0000800000 */
[----:B------:R-:W-:-:S05]  /*d140*/  IMAD.IADD R13, R4, 0x1, R13 ;  /* 0x00000001040d7824 */ /* 0x000fca00078e020d */
[----:B------:R-:W0:Y:S02]  /*d150*/  SHFL.UP PT, R14, R13, 0x2, RZ ;  /* 0x044000000d0e7989 */ /* 0x000e2400000e00ff */
[----:B0-----:R-:W-:-:S05]  /*d160*/  SEL R0, R14, RZ, P2 ;  /* 0x000000ff0e007207 */ /* 0x001fca0001000000 */
[----:B------:R-:W-:-:S05]  /*d170*/  IMAD.IADD R0, R13, 0x1, R0 ;  /* 0x000000010d007824 */ /* 0x000fca00078e0200 */
[----:B------:R-:W4:Y:S02]  /*d180*/  SHFL.UP PT, R14, R0, 0x4, RZ ;  /* 0x04800000000e7989 */ /* 0x000f2400000e00ff */
[----:B----4-:R-:W-:-:S05]  /*d190*/  SEL R3, R14, RZ, P3 ;  /* 0x000000ff0e037207 */ /* 0x010fca0001800000 */
[----:B------:R-:W-:-:S05]  /*d1a0*/  IMAD.IADD R2, R0, 0x1, R3 ;  /* 0x0000000100027824 */ /* 0x000fca00078e0203 */
[----:B------:R-:W0:Y:S02]  /*d1b0*/  SHFL.UP PT, R14, R2, 0x8, RZ ;  /* 0x05000000020e7989 */ /* 0x000e2400000e00ff */
[----:B0-----:R-:W-:-:S05]  /*d1c0*/  SEL R3, R14, RZ, P4 ;  /* 0x000000ff0e037207 */ /* 0x001fca0002000000 */
[----:B------:R-:W-:-:S05]  /*d1d0*/  IMAD.IADD R3, R2, 0x1, R3 ;  /* 0x0000000102037824 */ /* 0x000fca00078e0203 */
[----:B------:R-:W3:Y:S02]  /*d1e0*/  SHFL.UP PT, R14, R3, 0x10, RZ ;  /* 0x06000000030e7989 */ /* 0x000ee400000e00ff */
[----:B---3--:R-:W-:-:S05]  /*d1f0*/  SEL R6, R14, RZ, P5 ;  /* 0x000000ff0e067207 */ /* 0x008fca0002800000 */
[----:B------:R-:W-:-:S05]  /*d200*/  IMAD.IADD R6, R3, 0x1, R6 ;  /* 0x0000000103067824 */ /* 0x000fca00078e0206 */
[----:B------:R0:W3:Y:S02]  /*d210*/  SHFL.IDX PT, R14, R6, 0x1f, 0x1f ;  /* 0x03e01f00060e7f89 */ /* 0x0000e400000e0000 */
.L_x_9651:
[----:B------:R-:W-:Y:S02]  /*d220*/  ULDC UR4, c[0x0][0xc38] ;  /* 0x00030e0000047ab9 */ /* 0x000fe40000000800 */
[----:B------:R-:W-:-:S04]  /*d230*/  IMAD.U32 R7, RZ, RZ, UR4 ;  /* 0x00000004ff077e24 */ /* 0x000fc8000f8e00ff */
[----:B---3--:R-:W-:-:S04]  /*d240*/  IMAD R3, R14, R7, RZ ;  /* 0x000000070e037224 */ /* 0x008fc800078e02ff */
[----:B------:R-:W-:-:S05]  /*d250*/  IMAD.IADD R8, R3, 0x1, R8 ;  /* 0x0000000103087824 */ /* 0x000fca00078e0208 */
[----:B------:R-:W-:-:S13]  /*d260*/  ISETP.GT.AND P6, PT, R8, R5, PT ;  /* 0x000000050800720c */ /* 0x000fda0003fc4270 */
[----:B------:R-:W-:Y:S05]  /*d270*/  @!P6 BRA `(.L_x_9533) ;  /* 0xfffffffc0064e947 */ /* 0x000fea000383ffff */
.L_x_9528:
[----:B------:R-:W-:Y:S01]  /*d280*/  IMAD.IADD R8, R8, 0x1, -R3 ;  /* 0x0000000108087824 */ /* 0x000fe200078e0a03 */
[----:B------:R-:W-:-:S03]  /*d290*/  UMOV UR4, 0xffffffff ;  /* 0xffffffff00047882 */ /* 0x000fc60000000000 */
[----:B------:R-:W-:-:S05]  /*d2a0*/  IMAD R0, R6, R7, R8 ;  /* 0x0000000706007224 */ /* 0x000fca00078e0208 */
[----:B------:R-:W-:Y:S01]  /*d2b0*/  ISETP.GT.AND P6, PT, R0, R5, PT ;  /* 0x000000050000720c */ /* 0x000fe20003fc4270 */
[----:B------:R-:W-:-:S12]  /*d2c0*/  BRA.DIV UR4, `(.L_x_9534) ;  /* 0x0000003e04247947 */ /* 0x000fd8000b800000 */
[----:B------:R-:W-:-:S04]  /*d2d0*/  VOTE.ANY R2, PT, !P6 ;  /* 0x0000000000027806 */ /* 0x000fc800070e0100 */
[----:B------:R-:W4:Y:S02]  /*d2e0*/  POPC R0, R2 ;  /* 0x0000000200007309 */ /* 0x000f240000000000 */
[----:B----4-:R4:W0:Y:S02]  /*d2f0*/  SHFL.IDX PT, R4, R4, R0, 0x1f ;  /* 0x00001f0004047589 */ /* 0x01082400000e0000 */
.L_x_9655:
[----:B------:R-:W-:Y:S01]  /*d300*/  ISETP.NE.AND P0, PT, R2, RZ, PT ;  /* 0x000000ff0200720c */ /* 0x000fe20003f05270 */
[----:B------:R-:W-:-:S12]  /*d310*/  IMAD.MOV.U32 R14, RZ, RZ, RZ ;  /* 0x000000ffff0e7224 */ /* 0x000fd800078e00ff */
[----:B------:R-:W-:Y:S05]  /*d320*/  @!P0 BRA `(.L_x_9535) ;  /* 0x0000000000108947 */ /* 0x000fea0003800000 */
[----:B------:R-:W-:Y:S01]  /*d330*/  UMOV UR4, 0xffffffff ;  /* 0xffffffff00047882 */ /* 0x000fe20000000000 */
[----:B------:R-:W-:Y:S02]  /*d340*/  VIADD R12, R0, 0xffffffff ;  /* 0xffffffff000c7836 */ /* 0x000fe40000000000 */
[----:B------:R-:W-:Y:S05]  /*d350*/  BRA.DIV UR4, `(.L_x_9536) ;  /* 0x0000003e04487947 */ /* 0x000fea000b800000 */
[----:B------:R0:W0:Y:S02]  /*d360*/  SHFL.IDX PT, R14, R6, R12, 0x1f ;  /* 0x00001f0c060e7589 */ /* 0x00002400000e0000 */
.L_x_9535:
[----:B0--3--:R-:W-:Y:S01]  /*d370*/  IABS R6, R4 ;  /* 0x0000000400067213 */ /* 0x009fe20000000000 */
[----:B------:R-:W-:Y:S02]  /*d380*/  IMAD R16, R14, R7, R8 ;  /* 0x000000070e107224 */ /* 0x000fe400078e0208 */
[----:B------:R-:W-:Y:S01]  /*d390*/  IMAD.IADD R19, R0, 0x1, R19 ;  /* 0x0000000100137824 */ /* 0x000fe200078e0213 */
[----:B------:R-:W0:Y:S08]  /*d3a0*/  I2F.RP R9, R6 ;  /* 0x0000000600097306 */ /* 0x000e300000209400 */
[----:B0-----:R-:W0:Y:S02]  /*d3b0*/  MUFU.RCP R9, R9 ;  /* 0x0000000900097308 */ /* 0x001e240000001000 */
[----:B0-----:R-:W-:-:S06]  /*d3c0*/  VIADD R2, R9, 0xffffffe ;  /* 0x0ffffffe09027836 */ /* 0x001fcc0000000000 */
[----:B------:R0:W3:Y:S02]  /*d3d0*/  F2I.FTZ.U32.TRUNC.NTZ R3, R2 ;  /* 0x0000000200037305 */ /* 0x0000e4000021f000 */
[----:B0-----:R-:W-:Y:S02]  /*d3e0*/  IMAD.MOV.U32 R2, RZ, RZ, RZ ;  /* 0x000000ffff027224 */ /* 0x001fe400078e00ff */
[----:B---3--:R-:W-:-:S04]  /*d3f0*/  IMAD.MOV R7, RZ, RZ, -R3 ;  /* 0x000000ffff077224 */ /* 0x008fc800078e0a03 */
        /* <DEDUP_REMOVED lines=22> */
.L_x_9529:
[----:B------:R-:W-:Y:S01]  /*d560*/  UMOV UR4, URZ ;  /* 0x0000003f00047c82 */ /* 0x000fe20008000000 */
[----:B------:R-:W-:Y:S01]  /*d570*/  UMOV UR5, URZ ;  /* 0x0000003f00057c82 */ /* 0x000fe20008000000 */
[----:B------:R-:W-:Y:S01]  /*d580*/  ULDC UR6, c[0x0][0xc3c] ;  /* 0x00030f0000067ab9 */ /* 0x000fe20000000800 */
[----:B------:R-:W-:Y:S02]  /*d590*/  IMAD.MOV.U32 R16, RZ, RZ, R5 ;  /* 0x000000ffff107224 */ /* 0x000fe400078e0005 */
[----:B------:R-:W-:Y:S02]  /*d5a0*/  IMAD.U32 R17, RZ, RZ, UR4 ;  /* 0x00000004ff117e24 */ /* 0x000fe4000f8e00ff */
[----:B------:R-:W-:Y:S02]  /*d5b0*/  IMAD.U32 R18, RZ, RZ, UR5 ;  /* 0x00000005ff127e24 */ /* 0x000fe4000f8e00ff */
[----:B------:R-:W-:-:S07]  /*d5c0*/  IMAD.U32 R19, RZ, RZ, UR6 ;  /* 0x00000006ff137e24 */ /* 0x000fce000f8e00ff */
.L_x_9537:
[----:B----4-:R-:W4:Y:S01]  /*d5d0*/  S2R R0, SR_TID.X ;  /* 0x0000000000007919 */ /* 0x010f220000002100 */
[----:B------:R-:W-:Y:S05]  /*d5e0*/  WARPSYNC.ALL ;  /* 0x0000000000007948 */ /* 0x000fea0003800000 */
[----:B------:R-:W-:Y:S01]  /*d5f0*/  BAR.SYNC.DEFER_BLOCKING 0x4, 0x180 ;  /* 0x0106000000007b1d */ /* 0x000fe20000010000 */
[----:B----4-:R-:W-:-:S04]  /*d600*/  LOP3.LUT R0, R0, 0x1f, RZ, 0xc0, !PT ;  /* 0x0000001f00007812 */ /* 0x010fc800078ec0ff */
[----:B------:R-:W-:-:S13]  /*d610*/  ISETP.NE.AND P0, PT, R0, RZ, PT ;  /* 0x000000ff0000720c */ /* 0x000fda0003f05270 */
[----:B------:R-:W4:Y:S01]  /*d620*/  @!P0 S2R R3, SR_CgaCtaId ;  /* 0x0000000000038919 */ /* 0x000f220000008800 */
[----:B------:R-:W-:-:S04]  /*d630*/  @!P0 MOV R0, 0x400 ;  /* 0x0000040000008802 */ /* 0x000fc80000000f00 */
[----:B----4-:R-:W-:-:S05]  /*d640*/  @!P0 LEA R22, R3, R0, 0x18 ;  /* 0x0000000003168211 */ /* 0x010fca00078ec0ff */
[----:B------:R4:W-:Y:S01]  /*d650*/  @!P0 STS.128 [R22+0x228d0], R16 ;  /* 0x0228d01016008388 */ /* 0x0009e20000000c00 */
[----:B------:R-:W-:Y:S06]  /*d660*/  BAR.ARV 0x5, 0x180 ;  /* 0x0146000000007b1d */ /* 0x000fec0000002000 */
.L_x_9526:
[----:B------:R-:W-:Y:S02]  /*d670*/  ULDC UR4, c[0x0][0xc3c] ;  /* 0x00030f0000047ab9 */ /* 0x000fe40000000800 */
[----:B----4-:R-:W-:-:S13]  /*d680*/  ISETP.GE.AND P0, PT, R19, UR4, PT ;  /* 0x0000000413007c0c */ /* 0x010fda000bf06270 */
[----:B------:R-:W-:Y:S05]  /*d690*/  @!P0 BRA `(.L_x_9538) ;  /* 0xffffffbc00108947 */ /* 0x000fea000383ffff */
[----:B------:R-:W-:Y:S05]  /*d6a0*/  BSYNC B8 ;  /* 0x0000000000087941 */ /* 0x000fea0003800000 */
.L_x_9477:
[----:B0-----:R-:W4:Y:S01]  /*d6b0*/  LDL.LU R0, [R1+0x24] ;  /* 0x0000240001007983 */ /* 0x001f220000300800 */
[----:B------:R-:W-:Y:S01]  /*d6c0*/  BSSY B0, `(.L_x_9539) ;  /* 0x000000b000007945 */ /* 0x000fe20003800000 */
[----:B------:R-:W0:Y:S01]  /*d6d0*/  S2R R5, SR_CgaCtaId ;  /* 0x0000000000057919 */ /* 0x000e220000008800 */
[----:B----4-:R-:W-:-:S04]  /*d6e0*/  IADD3 R0, R0, 0x1, RZ ;  /* 0x0000000100007810 */ /* 0x010fc80007ffe0ff */
        /* <DEDUP_REMOVED lines=8> */
.L_x_9658:
[----:B------:R-:W-:Y:S05]  /*d770*/  BSYNC B0 ;  /* 0x0000000000007941 */ /* 0x000fea0003800000 */
.L_x_9539:
[----:B------:R-:W-:-:S03]  /*d780*/  UMOV UR4, 0xffffffff ;  /* 0xffffffff00047882 */ /* 0x000fc60000000000 */
[----:B------:R-:W-:Y:S05]  /*d790*/  BRA.DIV UR4, `(.L_x_9541) ;  /* 0x0000003a04707947 */ /* 0x000fea000b800000 */
[----:B0-----:R-:W0:Y:S02]  /*d7a0*/  S2R R0, SR_TID.X ;  /* 0x0000000000007919 */ /* 0x001e240000002100 */
[----:B0-----:R-:W-:-:S04]  /*d7b0*/  SHF.R.U32.HI R0, RZ, 0x5, R0 ;  /* 0x00000005ff007819 */ /* 0x001fc80000011600 */
[----:B------:R-:W-:-:S05]  /*d7c0*/  LOP3.LUT R0, R0, 0x3, RZ, 0xc0, !PT ;  /* 0x0000000300007812 */ /* 0x000fca00078ec0ff */
[----:B------:R0:W4:Y:S02]  /*d7d0*/  SHFL.IDX PT, R14, R0, RZ, 0x1f ;  /* 0x00001fff000e7589 */ /* 0x00012400000e0000 */
.L_x_9661:
[----:B----4-:R-:W-:Y:S01]  /*d7e0*/  ISETP.NE.AND P0, PT, R14, RZ, PT ;  /* 0x000000ff0e00720c */ /* 0x010fe20003f05270 */
[----:B------:R-:W-:-:S12]  /*d7f0*/  BSSY B0, `(.L_x_9542) ;  /* 0x0000024000007945 */ /* 0x000fd80003800000 */
[----:B------:R-:W-:Y:S05]  /*d800*/  @P0 BRA `(.L_x_9543) ;  /* 0x0000000000880947 */ /* 0x000fea0003800000 */
[----:B------:R-:W-:-:S03]  /*d810*/  UMOV UR4, 0xffffffff ;  /* 0xffffffff00047882 */ /* 0x000fc60000000000 */
[----:B------:R-:W-:Y:S05]  /*d820*/  BRA.DIV UR4, `(.L_x_9544) ;  /* 0x0000003a04807947 */ /* 0x000fea000b800000 */
[----:B------:R-:W-:-:S13]  /*d830*/  ELECT P6, URZ, PT ;  /* 0x00000000003f782f */ /* 0x000fda00038c0000 */
.L_x_9664:
[----:B------:R-:W-:Y:S05]  /*d840*/  @!P6 BRA `(.L_x_9543) ;  /* 0x000000000078e947 */ /* 0x000fea0003800000 */
[----:B------:R-:W-:-:S06]  /*d850*/  ULOP3.LUT UR4, UR37, 0x2, URZ, 0xfc, !UPT ;  /* 0x0000000225047892 */ /* 0x000fcc000f8efc3f */
[----:B0-----:R-:W-:-:S05]  /*d860*/  IMAD.U32 R0, RZ, RZ, UR4 ;  /* 0x00000004ff007e24 */ /* 0x001fca000f8e00ff */
[----:B------:R-:W-:-:S13]  /*d870*/  ISETP.NE.AND P0, PT, R0, 0x3, PT ;  /* 0x000000030000780c */ /* 0x000fda0003f05270 */
[----:B------:R-:W-:Y:S05]  /*d880*/  @!P0 BRA `(.L_x_9545) ;  /* 0x0000000000048947 */ /* 0x000fea0003800000 */
[----:B------:R-:W-:Y:S01]  /*d890*/  BPT.TRAP 0x1 ;  /* 0x000000040000795c */ /* 0x000fe20000300000 */
.L_x_9545:
[----:B------:R-:W-:Y:S01]  /*d8a0*/  IMAD R5, R24, 0x8, R7 ;  /* 0x0000000818057824 */ /* 0x000fe200078e0207 */
[----:B------:R-:W-:Y:S01]  /*d8b0*/  SHF.L.U32 R0, R26, 0x1f, RZ ;  /* 0x0000001f1a007819 */ /* 0x000fe200000006ff */
[----:B------:R-:W-:-:S03]  /*d8c0*/  VIADD R24, R24, 0x1 ;  /* 0x0000000118187836 */ /* 0x000fc60000000000 */
[----:B------:R-:W0:Y:S02]  /*d8d0*/  SYNCS.PHASECHK.TRANS64.TRYWAIT P1, [R5+URZ+0x22840], R0 ;  /* 0x02284000050075a7 */ /* 0x000e24000802017f */
[----:B------:R-:W-:-:S04]  /*d8e0*/  ISETP.NE.AND P2, PT, R24, 0x2, PT ;  /* 0x000000021800780c */ /* 0x000fc80003f45270 */
[----:B------:R-:W-:Y:S01]  /*d8f0*/  SEL R3, RZ, 0x1, P2 ;  /* 0x00000001ff037807 */ /* 0x000fe20001000000 */
[----:B0-----:R-:W-:Y:S08]  /*d900*/  @!P1 BRA `(.L_x_9546) ;  /* 0x0000003800689947 */ /* 0x001ff00003800000 */
.L_x_9665:
[----:B------:R-:W-:Y:S02]  /*d910*/  SEL R24, R24, RZ, P2 ;  /* 0x000000ff18187207 */ /* 0x000fe40001000000 */
[----:B------:R-:W-:Y:S01]  /*d920*/  LOP3.LUT R2, R26, R3, RZ, 0x3c, !PT ;  /* 0x000000031a027212 */ /* 0x000fe200078e3cff */
[----:B------:R-:W-:Y:S06]  /*d930*/  @!P0 BRA `(.L_x_9547) ;  /* 0x0000000000048947 */ /* 0x000fec0003800000 */
[----:B------:R-:W-:Y:S01]  /*d940*/  BPT.TRAP 0x1 ;  /* 0x000000040000795c */ /* 0x000fe20000300000 */
.L_x_9547:
[----:B------:R-:W-:Y:S01]  /*d950*/  IMAD R3, R24, 0x8, R7 ;  /* 0x0000000818037824 */ /* 0x000fe200078e0207 */
[----:B------:R-:W-:-:S04]  /*d960*/  SHF.L.U32 R2, R2, 0x1f, RZ ;  /* 0x0000001f02027819 */ /* 0x000fc800000006ff */
[----:B------:R-:W4:Y:S02]  /*d970*/  SYNCS.PHASECHK.TRANS64.TRYWAIT P1, [R3+URZ+0x22840], R2 ;  /* 0x02284002030075a7 */ /* 0x000f24000802017f */
[----:B----4-:R-:W-:Y:S05]  /*d980*/  @!P1 BRA `(.L_x_9548) ;  /* 0x00000038005c9947 */ /* 0x010fea0003800000 */
.L_x_9666:
[----:B------:R-:W-:Y:S05]  /*d990*/  @!P0 BRA `(.L_x_9549) ;  /* 0x0000000000048947 */ /* 0x000fea0003800000 */
[----:B------:R-:W-:Y:S01]  /*d9a0*/  BPT.TRAP 0x1 ;  /* 0x000000040000795c */ /* 0x000fe20000300000 */
.L_x_9549:
[----:B------:R-:W5:Y:S02]  /*d9b0*/  SYNCS.PHASECHK.TRANS64.TRYWAIT P1, [R5+URZ+0x22860], R0 ;  /* 0x02286000050075a7 */ /* 0x000f64000802017f */
[----:B-----5:R-:W-:Y:S05]  /*d9c0*/  @!P1 BRA `(.L_x_9550) ;  /* 0x0000003800609947 */ /* 0x020fea0003800000 */
.L_x_9667:
[----:B------:R-:W-:Y:S05]  /*d9d0*/  @!P0 BRA `(.L_x_9551) ;  /* 0x0000000000048947 */ /* 0x000fea0003800000 */
[----:B------:R-:W-:Y:S01]  /*d9e0*/  BPT.TRAP 0x1 ;  /* 0x000000040000795c */ /* 0x000fe20000300000 */
.L_x_9551:
[----:B------:R0:W0:Y:S02]  /*d9f0*/  SYNCS.PHASECHK.TRANS64.TRYWAIT P0, [R3+URZ+0x22860], R2 ;  /* 0x02286002030075a7 */ /* 0x000024000800017f */
[----:B0-----:R-:W-:Y:S05]  /*da00*/  @!P0 NANOSLEEP.SYNCS 0x989680 ;  /* 0x009896800000895d */ /* 0x001fea0003900000 */
[----:B------:R-:W0:Y:S02]  /*da10*/  @!P0 SYNCS.PHASECHK.TRANS64 P0, [R3+URZ+0x22860], R2 ;  /* 0x02286002030085a7 */ /* 0x000e24000800007f */
[----:B0-----:R-:W-:Y:S05]  /*da20*/  @!P0 BRA `(.L_x_9551) ;  /* 0xfffffffc00f08947 */ /* 0x001fea000383ffff */
.L_x_9543:
[----:B------:R-:W-:Y:S05]  /*da30*/  BSYNC B0 ;  /* 0x0000000000007941 */ /* 0x000fea0003800000 */
.L_x_9542:
[----:B------:R-:W-:Y:S05]  /*da40*/  EXIT ;  /* 0x000000000000794d */ /* 0x000fea0003800000 */
.L_x_9425:
[----:B0-----:R-:W-:-:S04]  /*da50*/  IMAD.U32 R3, RZ, RZ, UR45 ;  /* 0x0000002dff037e24 */ /* 0x001fc8000f8e00ff */
[----:B------:R0:W1:Y:S03]  /*da60*/  SYNCS.PHASECHK.TRANS64.TRYWAIT P0, [R3+URZ+0x22800], R0 ;  /* 0x02280000030075a7 */ /* 0x000066000800017f */
[----:B-1----:R-:W-:Y:S05]  /*da70*/  @!P0 NANOSLEEP.SYNCS 0x989680 ;  /* 0x009896800000895d */ /* 0x002fea0003900000 */
[----:B------:R-:W1:Y:S02]  /*da80*/  @!P0 SYNCS.PHASECHK.TRANS64 P0, [R3+URZ+0x22800], R0 ;  /* 0x02280000030085a7 */ /* 0x000e64000800007f */
[----:B-1----:R-:W-:Y:S05]  /*da90*/  @!P0 BRA `(.L_x_9425) ;  /* 0xfffffffc00ec8947 */ /* 0x002fea000383ffff */
[----:B------:R-:W-:Y:S05]  /*daa0*/  BRA `(.L_x_9552) ;  /* 0xffffff3c005c7947 */ /* 0x000fea000383ffff */
.L_x_9429:
[----:B-1----:R-:W-:-:S04]  /*dab0*/  IMAD.U32 R3, RZ, RZ, UR22 ;  /* 0x00000016ff037e24 */ /* 0x002fc8000f8e00ff */
[----:B------:R1:W2:Y:S03]  /*dac0*/  SYNCS.PHASECHK.TRANS64.TRYWAIT P1, [R3+URZ+0x22830], R8 ;  /* 0x02283008030075a7 */ /* 0x0002a6000802017f */
[----:B--2---:R-:W-:Y:S05]  /*dad0*/  @!P1 NANOSLEEP.SYNCS 0x989680 ;  /* 0x009896800000995d */ /* 0x004fea0003900000 */
[----:B------:R-:W2:Y:S02]  /*dae0*/  @!P1 SYNCS.PHASECHK.TRANS64 P1, [R3+URZ+0x22830], R8 ;  /* 0x02283008030095a7 */ /* 0x000ea4000802007f */
[----:B--2---:R-:W-:Y:S05]  /*daf0*/  @!P1 BRA `(.L_x_9429) ;  /* 0xfffffffc00ec9947 */ /* 0x004fea000383ffff */
[----:B------:R-:W-:Y:S05]  /*db00*/  BRA `(.L_x_9428) ;  /* 0xffffff3c00807947 */ /* 0x000fea000383ffff */
.L_x_9434:
[----:B---3--:R-:W-:-:S04]  /*db10*/  IMAD.U32 R9, RZ, RZ, UR22 ;  /* 0x00000016ff097e24 */ /* 0x008fc8000f8e00ff */
[----:B------:R3:W4:Y:S03]  /*db20*/  SYNCS.PHASECHK.TRANS64.TRYWAIT P1, [R9+URZ+0x22850], R8 ;  /* 0x02285008090075a7 */ /* 0x000726000802017f */
[----:B----4-:R-:W-:Y:S05]  /*db30*/  @!P1 NANOSLEEP.SYNCS 0x989680 ;  /* 0x009896800000995d */ /* 0x010fea0003900000 */
[----:B------:R-:W4:Y:S02]  /*db40*/  @!P1 SYNCS.PHASECHK.TRANS64 P1, [R9+URZ+0x22850], R8 ;  /* 0x02285008090095a7 */ /* 0x000f24000802007f */
[----:B----4-:R-:W-:Y:S05]  /*db50*/  @!P1 BRA `(.L_x_9434) ;  /* 0xfffffffc00ec9947 */ /* 0x010fea000383ffff */
[----:B------:R-:W-:Y:S05]  /*db60*/  BRA `(.L_x_9433) ;  /* 0xffffff5000f07947 */ /* 0x000fea000383ffff */
.L_x_9440:
[----:B-1----:R-:W-:-:S04]  /*db70*/  IMAD.U32 R3, RZ, RZ, UR24 ;  /* 0x00000018ff037e24 */ /* 0x002fc8000f8e00ff */
[----:B------:R1:W2:Y:S03]  /*db80*/  SYNCS.PHASECHK.TRANS64.TRYWAIT P2, [R3+URZ+0x22830], R8 ;  /* 0x02283008030075a7 */ /* 0x0002a6000804017f */
[----:B--2---:R-:W-:Y:S05]  /*db90*/  @!P2 NANOSLEEP.SYNCS 0x989680 ;  /* 0x009896800000a95d */ /* 0x004fea0003900000 */
[----:B------:R-:W2:Y:S02]  /*dba0*/  @!P2 SYNCS.PHASECHK.TRANS64 P2, [R3+URZ+0x22830], R8 ;  /* 0x022830080300a5a7 */ /* 0x000ea4000804007f */
[----:B--2---:R-:W-:Y:S05]  /*dbb0*/  @!P2 BRA `(.L_x_9440) ;  /* 0xfffffffc00eca947 */ /* 0x004fea000383ffff */
[----:B------:R-:W-:Y:S05]  /*dbc0*/  BRA `(.L_x_9439) ;  /* 0xffffff5800087947 */ /* 0x000fea000383ffff */
.L_x_9445:
[----:B-1----:R-:W-:-:S04]  /*dbd0*/  IMAD.U32 R9, RZ, RZ, UR24 ;  /* 0x00000018ff097e24 */ /* 0x002fc8000f8e00ff */
[----:B------:R1:W2:Y:S03]  /*dbe0*/  SYNCS.PHASECHK.TRANS64.TRYWAIT P2, [R9+URZ+0x22850], R8 ;  /* 0x02285008090075a7 */ /* 0x0002a6000804017f */
[----:B--2---:R-:W-:Y:S05]  /*dbf0*/  @!P2 NANOSLEEP.SYNCS 0x989680 ;  /* 0x009896800000a95d */ /* 0x004fea0003900000 */
[----:B------:R-:W2:Y:S02]  /*dc00*/  @!P2 SYNCS.PHASECHK.TRANS64 P2, [R9+URZ+0x22850], R8 ;  /* 0x022850080900a5a7 */ /* 0x000ea4000804007f */
[----:B--2---:R-:W-:Y:S05]  /*dc10*/  @!P2 BRA `(.L_x_9445) ;  /* 0xfffffffc00eca947 */ /* 0x004fea000383ffff */
[----:B------:R-:W-:Y:S05]  /*dc20*/  BRA `(.L_x_9444) ;  /* 0xffffff70002c7947 */ /* 0x000fea000383ffff */
.L_x_9489:
        /* <DEDUP_REMOVED lines=10> */
.L_x_9554:
[----:B------:R-:W-:Y:S05]  /*dcd0*/  BSYNC B0 ;  /* 0x0000000000007941 */ /* 0x000fea0003800000 */
.L_x_9553:
[----:B------:R-:W-:Y:S05]  /*dce0*/  BRA `(.L_x_9555) ;  /* 0xffffffc000cc7947 */ /* 0x000fea000383ffff */
.L_x_9492:
[----:B0-----:R0:W1:Y:S02]  /*dcf0*/  SYNCS.PHASECHK.TRANS64.TRYWAIT P0, [R33+URZ+0x22840], R0 ;  /* 0x02284000210075a7 */ /* 0x001064000800017f */
[----:B-1----:R-:W-:Y:S05]  /*dd00*/  @!P0 NANOSLEEP.SYNCS 0x989680 ;  /* 0x009896800000895d */ /* 0x002fea0003900000 */
[----:B------:R-:W1:Y:S02]  /*dd10*/  @!P0 SYNCS.PHASECHK.TRANS64 P0, [R33+URZ+0x22840], R0 ;  /* 0x02284000210085a7 */ /* 0x000e64000800007f */
[----:B-1----:R-:W-:Y:S05]  /*dd20*/  @!P0 BRA `(.L_x_9492) ;  /* 0xfffffffc00f08947 */ /* 0x002fea000383ffff */
[----:B------:R-:W-:Y:S05]  /*dd30*/  BRA `(.L_x_9556) ;  /* 0xffffffc000f87947 */ /* 0x000fea000383ffff */
.L_x_9493:
        /* <DEDUP_REMOVED lines=8> */
.L_x_9558:
[----:B------:R-:W-:Y:S05]  /*ddc0*/  BSYNC B0 ;  /* 0x0000000000007941 */ /* 0x000fea0003800000 */
.L_x_9557:
        /* <DEDUP_REMOVED lines=9> */
.L_x_9559:
[----:B------:R-:W-:Y:S02]  /*de60*/  IMAD.MOV.U32 R13, RZ, RZ, R4 ;  /* 0x000000ffff0d7224 */ /* 0x000fe400078e0004 */
[----:B------:R-:W-:Y:S02]  /*de70*/  IMAD.MOV.U32 R12, RZ, RZ, 0x1 ;  /* 0x00000001ff0c7424 */ /* 0x000fe400078e00ff */
[----:B------:R-:W-:-:S07]  /*de80*/  IMAD.MOV.U32 R3, RZ, RZ, R14 ;  /* 0x000000ffff037224 */ /* 0x000fce00078e000e */
[----:B------:R-:W-:Y:S05]  /*de90*/  WARPSYNC.COLLECTIVE R15, `(.L_x_9560) ;  /* 0x000000000f087348 */ /* 0x000fea0003c00000 */
[----:B------:R0:W1:Y:S02]  /*dea0*/  SHFL.IDX P6, R14, R13, R12, R11 ;  /* 0x0000000c0d0e7389 */ /* 0x00006400000c000b */
[----:B01----:R-:W-:Y:S01]  /*deb0*/  ENDCOLLECTIVE ;  /* 0x000000000000791b */ /* 0x003fe20003800000 */
.L_x_9560:
        /* <DEDUP_REMOVED lines=15> */
.L_x_9561:
[----:B------:R-:W-:Y:S01]  /*dfb0*/  @P0 LEA R7, R5, R22, 0x1 ;  /* 0x0000001605070211 */ /* 0x000fe200078e08ff */
[----:B------:R-:W-:Y:S02]  /*dfc0*/  IMAD.MOV.U32 R13, RZ, RZ, R4 ;  /* 0x000000ffff0d7224 */ /* 0x000fe400078e0004 */
[----:B------:R-:W-:Y:S02]  /*dfd0*/  IMAD.MOV.U32 R12, RZ, RZ, 0x2 ;  /* 0x00000002ff0c7424 */ /* 0x000fe400078e00ff */
[----:B------:R-:W-:-:S07]  /*dfe0*/  IMAD.MOV.U32 R3, RZ, RZ, R14 ;  /* 0x000000ffff037224 */ /* 0x000fce00078e000e */
[----:B------:R-:W-:Y:S05]  /*dff0*/  WARPSYNC.COLLECTIVE R15, `(.L_x_9562) ;  /* 0x000000000f087348 */ /* 0x000fea0003c00000 */
[----:B------:R0:W1:Y:S02]  /*e000*/  SHFL.IDX P6, R14, R13, R12, R11 ;  /* 0x0000000c0d0e7389 */ /* 0x00006400000c000b */
[----:B01----:R-:W-:Y:S01]  /*e010*/  ENDCOLLECTIVE ;  /* 0x000000000000791b */ /* 0x003fe20003800000 */
.L_x_9562:
        /* <DEDUP_REMOVED lines=15> */
.L_x_9563:
[----:B------:R-:W-:Y:S02]  /*e110*/  @P0 IMAD R7, R5, 0x2, R22 ;  /* 0x0000000205070824 */ /* 0x000fe400078e0216 */
[----:B------:R-:W-:Y:S02]  /*e120*/  IMAD.MOV.U32 R13, RZ, RZ, R4 ;  /* 0x000000ffff0d7224 */ /* 0x000fe400078e0004 */
[----:B------:R-:W-:Y:S02]  /*e130*/  IMAD.MOV.U32 R12, RZ, RZ, 0x3 ;  /* 0x00000003ff0c7424 */ /* 0x000fe400078e00ff */
[----:B------:R-:W-:-:S07]  /*e140*/  IMAD.MOV.U32 R3, RZ, RZ, R14 ;  /* 0x000000ffff037224 */ /* 0x000fce00078e000e */
[----:B------:R-:W-:Y:S05]  /*e150*/  WARPSYNC.COLLECTIVE R15, `(.L_x_9564) ;  /* 0x000000000f087348 */ /* 0x000fea0003c00000 */
[----:B------:R0:W1:Y:S02]  /*e160*/  SHFL.IDX P6, R14, R13, R12, R11 ;  /* 0x0000000c0d0e7389 */ /* 0x00006400000c000b */
[----:B01----:R-:W-:Y:S01]  /*e170*/  ENDCOLLECTIVE ;  /* 0x000000000000791b */ /* 0x003fe20003800000 */
.L_x_9564:
        /* <DEDUP_REMOVED lines=15> */
.L_x_9565:
[----:B------:R-:W-:Y:S02]  /*e270*/  @P0 IMAD R7, R5, 0x2, R22 ;  /* 0x0000000205070824 */ /* 0x000fe400078e0216 */
[----:B------:R-:W-:Y:S02]  /*e280*/  IMAD.MOV.U32 R13, RZ, RZ, R4 ;  /* 0x000000ffff0d7224 */ /* 0x000fe400078e0004 */
[----:B------:R-:W-:Y:S02]  /*e290*/  IMAD.MOV.U32 R12, RZ, RZ, 0x4 ;  /* 0x00000004ff0c7424 */ /* 0x000fe400078e00ff */
[----:B------:R-:W-:-:S07]  /*e2a0*/  IMAD.MOV.U32 R3, RZ, RZ, R14 ;  /* 0x000000ffff037224 */ /* 0x000fce00078e000e */
[----:B------:R-:W-:Y:S05]  /*e2b0*/  WARPSYNC.COLLECTIVE R15, `(.L_x_9566) ;  /* 0x000000000f087348 */ /* 0x000fea0003c00000 */
[----:B------:R0:W1:Y:S02]  /*e2c0*/  SHFL.IDX P6, R14, R13, R12, R11 ;  /* 0x0000000c0d0e7389 */ /* 0x00006400000c000b */
[----:B01----:R-:W-:Y:S01]  /*e2d0*/  ENDCOLLECTIVE ;  /* 0x000000000000791b */ /* 0x003fe20003800000 */
.L_x_9566:
        /* <DEDUP_REMOVED lines=15> */
.L_x_9567:
[----:B------:R-:W-:Y:S02]  /*e3d0*/  @P0 IMAD R7, R5, 0x2, R22 ;  /* 0x0000000205070824 */ /* 0x000fe400078e0216 */
[----:B------:R-:W-:Y:S02]  /*e3e0*/  IMAD.MOV.U32 R13, RZ, RZ, R4 ;  /* 0x000000ffff0d7224 */ /* 0x000fe400078e0004 */
[----:B------:R-:W-:Y:S02]  /*e3f0*/  IMAD.MOV.U32 R12, RZ, RZ, 0x5 ;  /* 0x00000005ff0c7424 */ /* 0x000fe400078e00ff */
[----:B------:R-:W-:-:S07]  /*e400*/  IMAD.MOV.U32 R3, RZ, RZ, R14 ;  /* 0x000000ffff037224 */ /* 0x000fce00078e000e */
[----:B------:R-:W-:Y:S05]  /*e410*/  WARPSYNC.COLLECTIVE R15, `(.L_x_9568) ;  /* 0x000000000f087348 */ /* 0x000fea0003c00000 */
[----:B------:R0:W1:Y:S02]  /*e420*/  SHFL.IDX P6, R14, R13, R12, R11 ;  /* 0x0000000c0d0e7389 */ /* 0x00006400000c000b */
[----:B01----:R-:W-:Y:S01]  /*e430*/  ENDCOLLECTIVE ;  /* 0x000000000000791b */ /* 0x003fe20003800000 */
.L_x_9568:
        /* <DEDUP_REMOVED lines=10> */
.L_x_9569:
[----:B------:R-:W-:Y:S01]  /*e4e0*/  @!PT LDS RZ, [RZ] ;  /* 0x00000000fffff984 */ /* 0x000fe20000000800 */
[----:B------:R-:W-:Y:S01]  /*e4f0*/  @!PT LDS RZ, [RZ] ;  /* 0x00000000fffff984 */ /* 0x000fe20000000800 */
[----:B------:R-:W-:Y:S01]  /*e500*/  @!PT LDS RZ, [RZ] ;  /* 0x00000000fffff984 */ /* 0x000fe20000000800 */
[----:B------:R0:W-:Y:S01]  /*e510*/  @P0 LDGSTS.E.BYPASS.LTC128B.128 [R7+0x1e400], desc[UR50][R2.64], !P2 ;  /* 0x1e40000002070fae */ /* 0x0001e2000d101d72 */
[----:B------:R-:W-:Y:S01]  /*e520*/  IMAD.MOV.U32 R0, RZ, RZ, R14 ;  /* 0x000000ffff007224 */ /* 0x000fe200078e000e */
[----:B------:R-:W-:Y:S06]  /*e530*/  BRA `(.L_x_9570) ;  /* 0xffffffc000647947 */ /* 0x000fec000383ffff */
.L_x_9498:
[----:B------:R-:W-:Y:S02]  /*e540*/  IMAD.MOV.U32 R13, RZ, RZ, R4 ;  /* 0x000000ffff0d7224 */ /* 0x000fe400078e0004 */
[----:B------:R-:W-:Y:S02]  /*e550*/  IMAD.MOV.U32 R12, RZ, RZ, RZ ;  /* 0x000000ffff0c7224 */ /* 0x000fe400078e00ff */
[----:B------:R-:W-:Y:S02]  /*e560*/  IMAD.MOV.U32 R11, RZ, RZ, 0x181f ;  /* 0x0000181fff0b7424 */ /* 0x000fe400078e00ff */
[----:B------:R-:W-:Y:S02]  /*e570*/  IMAD.MOV.U32 R15, RZ, RZ, -0x1 ;  /* 0xffffffffff0f7424 */ /* 0x000fe400078e00ff */
[----:B-----5:R-:W-:Y:S02]  /*e580*/  IMAD R5, R10, R7, RZ ;  /* 0x000000070a057224 */ /* 0x020fe400078e02ff */
[----:B------:R-:W-:-:S07]  /*e590*/  IMAD.IADD R17, R9, 0x1, R17 ;  /* 0x0000000109117824 */ /* 0x000fce00078e0211 */
[----:B-1----:R-:W-:Y:S05]  /*e5a0*/  WARPSYNC.COLLECTIVE R15, `(.L_x_9571) ;  /* 0x000000000f087348 */ /* 0x002fea0003c00000 */
[----:B------:R0:W2:Y:S02]  /*e5b0*/  SHFL.IDX P6, R14, R13, R12, R11 ;  /* 0x0000000c0d0e7389 */ /* 0x0000a400000c000b */
[----:B012---:R-:W-:Y:S01]  /*e5c0*/  ENDCOLLECTIVE ;  /* 0x000000000000791b */ /* 0x007fe20003800000 */
.L_x_9571:
[C---:B------:R-:W-:Y:S01]  /*e5d0*/  VIADD R6, R17.reuse, 0x10 ;  /* 0x0000001011067836 */ /* 0x040fe20000000000 */
[----:B------:R-:W-:Y:S01]  /*e5e0*/  ISETP.GE.AND P0, PT, R17, R5, PT ;  /* 0x000000051100720c */ /* 0x000fe20003f06270 */
[----:B------:R-:W-:Y:S02]  /*e5f0*/  IMAD.MOV.U32 R13, RZ, RZ, R0 ;  /* 0x000000ffff0d7224 */ /* 0x000fe400078e0000 */
[----:B------:R-:W-:-:S10]  /*e600*/  IMAD.MOV.U32 R2, RZ, RZ, R14 ;  /* 0x000000ffff027224 */ /* 0x000fd400078e000e */
[----:B------:R-:W-:Y:S05]  /*e610*/  WARPSYNC.COLLECTIVE R15, `(.L_x_9572) ;  /* 0x000000000f087348 */ /* 0x000fea0003c00000 */
[----:B------:R0:W1:Y:S02]  /*e620*/  SHFL.IDX P6, R14, R13, R12, R11 ;  /* 0x0000000c0d0e7389 */ /* 0x00006400000c000b */
[----:B01----:R-:W-:Y:S01]  /*e630*/  ENDCOLLECTIVE ;  /* 0x000000000000791b */ /* 0x003fe20003800000 */
.L_x_9572:
[----:B------:R-:W-:Y:S02]  /*e640*/  IMAD.MOV.U32 R13, RZ, RZ, R4 ;  /* 0x000000ffff0d7224 */ /* 0x000fe400078e0004 */
[----:B------:R-:W-:Y:S01]  /*e650*/  IMAD.MOV.U32 R12, RZ, RZ, 0x1 ;  /* 0x00000001ff0c7424 */ /* 0x000fe200078e00ff */
[----:B------:R-:W-:-:S07]  /*e660*/  MOV R3, R14 ;  /* 0x0000000e00037202 */ /* 0x000fce0000000f00 */
[----:B------:R-:W-:Y:S05]  /*e670*/  WARPSYNC.COLLECTIVE R15, `(.L_x_9573) ;  /* 0x000000000f087348 */ /* 0x000fea0003c00000 */
[----:B------:R0:W1:Y:S02]  /*e680*/  SHFL.IDX P6, R14, R13, R12, R11 ;  /* 0x0000000c0d0e7389 */ /* 0x00006400000c000b */
[----:B01----:R-:W-:Y:S01]  /*e690*/  ENDCOLLECTIVE ;  /* 0x000000000000791b */ /* 0x003fe20003800000 */
.L_x_9573:
        /* <DEDUP_REMOVED lines=15> */
.L_x_9574:
[----:B------:R-:W-:Y:S02]  /*e790*/  IMAD.MOV.U32 R13, RZ, RZ, R4 ;  /* 0x000000ffff0d7224 */ /* 0x000fe400078e0004 */
[----:B------:R-:W-:Y:S02]  /*e7a0*/  IMAD.MOV.U32 R12, RZ, RZ, 0x2 ;  /* 0x00000002ff0c7424 */ /* 0x000fe400078e00ff */
[----:B------:R-:W-:-:S07]  /*e7b0*/  IMAD.MOV.U32 R3, RZ, RZ, R14 ;  /* 0x000000ffff037224 */ /* 0x000fce00078e000e */
[----:B------:R-:W-:Y:S05]  /*e7c0*/  WARPSYNC.COLLECTIVE R15, `(.L_x_9575) ;  /* 0x000000000f087348 */ /* 0x000fea0003c00000 */
[----:B------:R0:W1:Y:S02]  /*e7d0*/  SHFL.IDX P6, R14, R13, R12, R11 ;  /* 0x0000000c0d0e7389 */ /* 0x00006400000c000b */
[----:B01----:R-:W-:Y:S01]  /*e7e0*/  ENDCOLLECTIVE ;  /* 0x000000000000791b */ /* 0x003fe20003800000 */
.L_x_9575:
        /* <DEDUP_REMOVED lines=16> */
.L_x_9576:
[----:B------:R-:W-:Y:S02]  /*e8f0*/  IMAD.MOV.U32 R13, RZ, RZ, R4 ;  /* 0x000000ffff0d7224 */ /* 0x000fe400078e0004 */
[----:B------:R-:W-:Y:S02]  /*e900*/  IMAD.MOV.U32 R12, RZ, RZ, 0x3 ;  /* 0x00000003ff0c7424 */ /* 0x000fe400078e00ff */
[----:B------:R-:W-:-:S07]  /*e910*/  IMAD.MOV.U32 R3, RZ, RZ, R14 ;  /* 0x000000ffff037224 */ /* 0x000fce00078e000e */
[----:B------:R-:W-:Y:S05]  /*e920*/  WARPSYNC.COLLECTIVE R15, `(.L_x_9577) ;  /* 0x000000000f087348 */ /* 0x000fea0003c00000 */
[----:B------:R0:W1:Y:S02]  /*e930*/  SHFL.IDX P6, R14, R13, R12, R11 ;  /* 0x0000000c0d0e7389 */ /* 0x00006400000c000b */
[----:B01----:R-:W-:Y:S01]  /*e940*/  ENDCOLLECTIVE ;  /* 0x000000000000791b */ /* 0x003fe20003800000 */
.L_x_9577:
        /* <DEDUP_REMOVED lines=16> */
.L_x_9578:
[----:B------:R-:W-:Y:S02]  /*ea50*/  IMAD.MOV.U32 R13, RZ, RZ, R4 ;  /* 0x000000ffff0d7224 */ /* 0x000fe400078e0004 */
[----:B------:R-:W-:Y:S02]  /*ea60*/  IMAD.MOV.U32 R12, RZ, RZ, 0x4 ;  /* 0x00000004ff0c7424 */ /* 0x000fe400078e00ff */
[----:B------:R-:W-:-:S07]  /*ea70*/  IMAD.MOV.U32 R3, RZ, RZ, R14 ;  /* 0x000000ffff037224 */ /* 0x000fce00078e000e */
[----:B------:R-:W-:Y:S05]  /*ea80*/  WARPSYNC.COLLECTIVE R15, `(.L_x_9579) ;  /* 0x000000000f087348 */ /* 0x000fea0003c00000 */
[----:B------:R0:W1:Y:S02]  /*ea90*/  SHFL.IDX P6, R14, R13, R12, R11 ;  /* 0x0000000c0d0e7389 */ /* 0x00006400000c000b */
[----:B01----:R-:W-:Y:S01]  /*eaa0*/  ENDCOLLECTIVE ;  /* 0x000000000000791b */ /* 0x003fe20003800000 */
.L_x_9579:
        /* <DEDUP_REMOVED lines=16> */
.L_x_9580:
[----:B------:R-:W-:Y:S01]  /*ebb0*/  IMAD.MOV.U32 R13, RZ, RZ, R4 ;  /* 0x000000ffff0d7224 */ /* 0x000fe200078e0004 */
[----:B------:R-:W-:Y:S01]  /*ebc0*/  MOV R12, 0x5 ;  /* 0x00000005000c7802 */ /* 0x000fe20000000f00 */
[----:B------:R-:W-:-:S07]  /*ebd0*/  IMAD.MOV.U32 R3, RZ, RZ, R14 ;  /* 0x000000ffff037224 */ /* 0x000fce00078e000e */
[----:B------:R-:W-:Y:S05]  /*ebe0*/  WARPSYNC.COLLECTIVE R15, `(.L_x_9581) ;  /* 0x000000000f087348 */ /* 0x000fea0003c00000 */
[----:B------:R0:W1:Y:S02]  /*ebf0*/  SHFL.IDX P6, R14, R13, R12, R11 ;  /* 0x0000000c0d0e7389 */ /* 0x00006400000c000b */
[----:B01----:R-:W-:Y:S01]  /*ec00*/  ENDCOLLECTIVE ;  /* 0x000000000000791b */ /* 0x003fe20003800000 */
.L_x_9581:
        /* <DEDUP_REMOVED lines=16> */
.L_x_9582:
[----:B------:R-:W-:Y:S02]  /*ed10*/  IMAD.MOV.U32 R13, RZ, RZ, R4 ;  /* 0x000000ffff0d7224 */ /* 0x000fe400078e0004 */
[----:B------:R-:W-:Y:S02]  /*ed20*/  IMAD.MOV.U32 R12, RZ, RZ, 0x6 ;  /* 0x00000006ff0c7424 */ /* 0x000fe400078e00ff */
[----:B------:R-:W-:-:S07]  /*ed30*/  IMAD.MOV.U32 R3, RZ, RZ, R14 ;  /* 0x000000ffff037224 */ /* 0x000fce00078e000e */
[----:B------:R-:W-:Y:S05]  /*ed40*/  WARPSYNC.COLLECTIVE R15, `(.L_x_9583) ;  /* 0x000000000f087348 */ /* 0x000fea0003c00000 */
[----:B------:R0:W1:Y:S02]  /*ed50*/  SHFL.IDX P6, R14, R13, R12, R11 ;  /* 0x0000000c0d0e7389 */ /* 0x00006400000c000b */
[----:B01----:R-:W-:Y:S01]  /*ed60*/  ENDCOLLECTIVE ;  /* 0x000000000000791b */ /* 0x003fe20003800000 */
.L_x_9583:
        /* <DEDUP_REMOVED lines=16> */
.L_x_9584:
[----:B------:R-:W-:Y:S02]  /*ee70*/  IMAD.MOV.U32 R13, RZ, RZ, R4 ;  /* 0x000000ffff0d7224 */ /* 0x000fe400078e0004 */
[----:B------:R-:W-:Y:S02]  /*ee80*/  IMAD.MOV.U32 R12, RZ, RZ, 0x7 ;  /* 0x00000007ff0c7424 */ /* 0x000fe400078e00ff */
[----:B------:R-:W-:-:S07]  /*ee90*/  IMAD.MOV.U32 R3, RZ, RZ, R14 ;  /* 0x000000ffff037224 */ /* 0x000fce00078e000e */
[----:B------:R-:W-:Y:S05]  /*eea0*/  WARPSYNC.COLLECTIVE R15, `(.L_x_9585) ;  /* 0x000000000f087348 */ /* 0x000fea0003c00000 */
[----:B------:R0:W1:Y:S02]  /*eeb0*/  SHFL.IDX P6, R14, R13, R12, R11 ;  /* 0x0000000c0d0e7389 */ /* 0x00006400000c000b */
[----:B01----:R-:W-:Y:S01]  /*eec0*/  ENDCOLLECTIVE ;  /* 0x000000000000791b */ /* 0x003fe20003800000 */
.L_x_9585:
        /* <DEDUP_REMOVED lines=10> */
.L_x_9586:
[----:B------:R-:W-:Y:S01]  /*ef70*/  @!PT LDS RZ, [RZ] ;  /* 0x00000000fffff984 */ /* 0x000fe20000000800 */
[----:B------:R-:W-:Y:S01]  /*ef80*/  @!PT LDS RZ, [RZ] ;  /* 0x00000000fffff984 */ /* 0x000fe20000000800 */
[----:B------:R-:W-:Y:S01]  /*ef90*/  @!PT LDS RZ, [RZ] ;  /* 0x00000000fffff984 */ /* 0x000fe20000000800 */
[----:B------:R2:W-:Y:S01]  /*efa0*/  @!P0 LDGSTS.E.BYPASS.LTC128B.128 [R37+0x1b400], desc[UR50][R2.64], !P1 ;  /* 0x1b40000002258fae */ /* 0x0005e2000c901d72 */
[----:B------:R-:W-:Y:S01]  /*efb0*/  IMAD.MOV.U32 R0, RZ, RZ, R14 ;  /* 0x000000ffff007224 */ /* 0x000fe200078e000e */
[----:B------:R-:W-:Y:S06]  /*efc0*/  BRA `(.L_x_9587) ;  /* 0xffffffc000d87947 */ /* 0x000fec000383ffff */
.L_x_9501:
[----:B0-----:R0:W2:Y:S02]  /*efd0*/  SYNCS.PHASECHK.TRANS64.TRYWAIT P0, [R22+URZ+0x22820], R3 ;  /* 0x02282003160075a7 */ /* 0x0010a4000800017f */
[----:B--2---:R-:W-:Y:S05]  /*efe0*/  @!P0 NANOSLEEP.SYNCS 0x989680 ;  /* 0x009896800000895d */ /* 0x004fea0003900000 */
[----:B------:R-:W2:Y:S02]  /*eff0*/  @!P0 SYNCS.PHASECHK.TRANS64 P0, [R22+URZ+0x22820], R3 ;  /* 0x02282003160085a7 */ /* 0x000ea4000800007f */
[----:B--2---:R-:W-:Y:S05]  /*f000*/  @!P0 BRA `(.L_x_9501) ;  /* 0xfffffffc00f08947 */ /* 0x004fea000383ffff */
[----:B------:R-:W-:Y:S05]  /*f010*/  BRA `(.L_x_9588) ;  /* 0xffffffc400347947 */ /* 0x000fea000383ffff */
.L_x_9504:
[----:B--2---:R2:W3:Y:S02]  /*f020*/  SYNCS.PHASECHK.TRANS64.TRYWAIT P0, [R33+URZ+0x22860], R0 ;  /* 0x02286000210075a7 */ /* 0x0044e4000800017f */
[----:B---3--:R-:W-:Y:S05]  /*f030*/  @!P0 NANOSLEEP.SYNCS 0x989680 ;  /* 0x009896800000895d */ /* 0x008fea0003900000 */
[----:B------:R-:W3:Y:S02]  /*f040*/  @!P0 SYNCS.PHASECHK.TRANS64 P0, [R33+URZ+0x22860], R0 ;  /* 0x02286000210085a7 */ /* 0x000ee4000800007f */
[----:B---3--:R-:W-:Y:S05]  /*f050*/  @!P0 BRA `(.L_x_9504) ;  /* 0xfffffffc00f08947 */ /* 0x008fea000383ffff */
[----:B------:R-:W-:Y:S05]  /*f060*/  BRA `(.L_x_9589) ;  /* 0xffffffc400447947 */ /* 0x000fea000383ffff */
.L_x_9505:
        /* <DEDUP_REMOVED lines=8> */
.L_x_9591:
[----:B------:R-:W-:Y:S05]  /*f0f0*/  BSYNC B0 ;  /* 0x0000000000007941 */ /* 0x000fea0003800000 */
.L_x_9590:
[----:B------:R-:W0:Y:S01]  /*f100*/  S2R R7, SR_TID.X ;  /* 0x0000000000077919 */ /* 0x000e220000002100 */
[----:B------:R-:W-:Y:S01]  /*f110*/  IMAD.MOV.U32 R13, RZ, RZ, R5 ;  /* 0x000000ffff0d7224 */ /* 0x000fe200078e0005 */
[C---:B------:R-:W-:Y:S01]  /*f120*/  LOP3.LUT P2, RZ, R25.reuse, 0x2, RZ, 0xc0, !PT ;  /* 0x0000000219ff7812 */ /* 0x040fe2000784c0ff */
[----:B------:R-:W-:Y:S01]  /*f130*/  IMAD.MOV.U32 R12, RZ, RZ, RZ ;  /* 0x000000ffff0c7224 */ /* 0x000fe200078e00ff */
[----:B------:R-:W-:Y:S01]  /*f140*/  LOP3.LUT P1, RZ, R25, 0x4, RZ, 0xc0, !PT ;  /* 0x0000000419ff7812 */ /* 0x000fe2000782c0ff */
[----:B------:R-:W-:Y:S02]  /*f150*/  IMAD.MOV.U32 R11, RZ, RZ, 0x181f ;  /* 0x0000181fff0b7424 */ /* 0x000fe400078e00ff */
[----:B------:R-:W-:Y:S01]  /*f160*/  IMAD.MOV.U32 R15, RZ, RZ, -0x1 ;  /* 0xffffffffff0f7424 */ /* 0x000fe200078e00ff */
[----:B------:R-:W-:Y:S01]  /*f170*/  ISETP.LT.OR P4, PT, R32, 0x1, !P1 ;  /* 0x000000012000780c */ /* 0x000fe20004f81670 */
[----:B------:R-:W-:Y:S02]  /*f180*/  IMAD.MOV.U32 R3, RZ, RZ, R14 ;  /* 0x000000ffff037224 */ /* 0x000fe400078e000e */
[----:B------:R-:W-:-:S10]  /*f190*/  IMAD R4, R4, 0x2, R22 ;  /* 0x0000000204047824 */ /* 0x000fd400078e0216 */
[----:B0-----:R-:W-:Y:S05]  /*f1a0*/  WARPSYNC.COLLECTIVE R15, `(.L_x_9592) ;  /* 0x000000000f087348 */ /* 0x001fea0003c00000 */
[----:B------:R1:W2:Y:S02]  /*f1b0*/  SHFL.IDX P6, R14, R13, R12, R11 ;  /* 0x0000000c0d0e7389 */ /* 0x0002a400000c000b */
[----:B012---:R-:W-:Y:S01]  /*f1c0*/  ENDCOLLECTIVE ;  /* 0x000000000000791b */ /* 0x007fe20003800000 */
.L_x_9592:
[----:B------:R-:W-:Y:S02]  /*f1d0*/  IMAD.MOV.U32 R13, RZ, RZ, R6 ;  /* 0x000000ffff0d7224 */ /* 0x000fe400078e0006 */
[----:B------:R-:W-:Y:S02]  /*f1e0*/  IMAD.MOV.U32 R12, RZ, RZ, 0x1 ;  /* 0x00000001ff0c7424 */ /* 0x000fe400078e00ff */
[----:B------:R-:W-:Y:S01]  /*f1f0*/  IMAD.SHL.U32 R0, R7, 0x8, RZ ;  /* 0x0000000807007824 */ /* 0x000fe200078e00ff */
[----:B------:R-:W-:-:S04]  /*f200*/  LOP3.LUT R7, R25, 0x1, RZ, 0xc0, !PT ;  /* 0x0000000119077812 */ /* 0x000fc800078ec0ff */
[----:B------:R-:W-:Y:S02]  /*f210*/  LOP3.LUT R0, R0, 0x38, RZ, 0xc0, !PT ;  /* 0x0000003800007812 */ /* 0x000fe400078ec0ff */
[----:B------:R-:W-:-:S03]  /*f220*/  ISETP.NE.U32.AND P3, PT, R7, 0x1, PT ;  /* 0x000000010700780c */ /* 0x000fc60003f65070 */
[----:B------:R-:W-:-:S05]  /*f230*/  IMAD.SHL.U32 R0, R0, 0x2, RZ ;  /* 0x0000000200007824 */ /* 0x000fca00078e00ff */
[----:B------:R-:W-:-:S13]  /*f240*/  IADD3 R2, P0, R14, R0, RZ ;  /* 0x000000000e027210 */ /* 0x000fda0007f1e0ff */
[----:B------:R-:W-:Y:S05]  /*f250*/  WARPSYNC.COLLECTIVE R15, `(.L_x_9593) ;  /* 0x000000000f087348 */ /* 0x000fea0003c00000 */
[----:B------:R0:W1:Y:S02]  /*f260*/  SHFL.IDX P6, R14, R13, R12, R11 ;  /* 0x0000000c0d0e7389 */ /* 0x00006400000c000b */
[----:B01----:R-:W-:Y:S01]  /*f270*/  ENDCOLLECTIVE ;  /* 0x000000000000791b */ /* 0x003fe20003800000 */
.L_x_9593:
[----:B------:R-:W-:Y:S01]  /*f280*/  IMAD.X R3, RZ, RZ, R3, P0 ;  /* 0x000000ffff037224 */ /* 0x000fe200000e0603 */
[----:B------:R-:W-:Y:S02]  /*f290*/  ISETP.LT.OR P0, PT, R32, 0x1, P3 ;  /* 0x000000012000780c */ /* 0x000fe40001f01670 */
[----:B------:R-:W-:-:S11]  /*f2a0*/  MOV R13, R5 ;  /* 0x00000005000d7202 */ /* 0x000fd60000000f00 */
[----:B------:R-:W-:Y:S01]  /*f2b0*/  @!PT LDS RZ, [RZ] ;  /* 0x00000000fffff984 */ /* 0x000fe20000000800 */
[----:B------:R-:W-:Y:S01]  /*f2c0*/  @!PT LDS RZ, [RZ] ;  /* 0x00000000fffff984 */ /* 0x000fe20000000800 */
[----:B------:R-:W-:Y:S01]  /*f2d0*/  @!PT LDS RZ, [RZ] ;  /* 0x00000000fffff984 */ /* 0x000fe20000000800 */
[----:B------:R-:W-:Y:S01]  /*f2e0*/  LDGSTS.E.BYPASS.LTC128B.128 [R4+0x400], desc[UR50][R2.64], !P0 ;  /* 0x0040000002047fae */ /* 0x000fe2000c101d72 */
[----:B------:R-:W-:-:S13]  /*f2f0*/  ISETP.LT.OR P0, PT, R32, 0x1, !P2 ;  /* 0x000000012000780c */ /* 0x000fda0005701670 */
[----:B------:R-:W-:Y:S01]  /*f300*/  LDGSTS.E.BYPASS.LTC128B.128 [R4+0x3400], desc[UR50][R2.64+0x80], !P0 ;  /* 0x0340008002047fae */ /* 0x000fe2000c101d72 */
[----:B------:R-:W-:-:S03]  /*f310*/  LOP3.LUT P0, RZ, R25, 0x8, RZ, 0xc0, !PT ;  /* 0x0000000819ff7812 */ /* 0x000fc6000780c0ff */
[----:B------:R-:W-:Y:S01]  /*f320*/  LDGSTS.E.BYPASS.LTC128B.128 [R4+0x6400], desc[UR50][R2.64+0x100], !P4 ;  /* 0x0640010002047fae */ /* 0x000fe2000e101d72 */
[----:B------:R-:W-:-:S13]  /*f330*/  ISETP.LT.OR P4, PT, R32, 0x1, !P0 ;  /* 0x000000012000780c */ /* 0x000fda0004781670 */
[----:B------:R0:W-:Y:S02]  /*f340*/  LDGSTS.E.BYPASS.LTC128B.128 [R4+0x9400], desc[UR50][R2.64+0x180], !P4 ;  /* 0x0940018002047fae */ /* 0x0001e4000e101d72 */
[----:B0-----:R-:W-:-:S07]  /*f350*/  IMAD.MOV.U32 R3, RZ, RZ, R14 ;  /* 0x000000ffff037224 */ /* 0x001fce00078e000e */
[----:B------:R-:W-:Y:S05]  /*f360*/  WARPSYNC.COLLECTIVE R15, `(.L_x_9594) ;  /* 0x000000000f087348 */ /* 0x000fea0003c00000 */
[----:B------:R0:W1:Y:S02]  /*f370*/  SHFL.IDX P6, R14, R13, R12, R11 ;  /* 0x0000000c0d0e7389 */ /* 0x00006400000c000b */
[----:B01----:R-:W-:Y:S01]  /*f380*/  ENDCOLLECTIVE ;  /* 0x000000000000791b */ /* 0x003fe20003800000 */
.L_x_9594:
[----:B------:R-:W-:Y:S02]  /*f390*/  IMAD.MOV.U32 R13, RZ, RZ, R6 ;  /* 0x000000ffff0d7224 */ /* 0x000fe400078e0006 */
[----:B------:R-:W-:Y:S01]  /*f3a0*/  IMAD.MOV.U32 R12, RZ, RZ, 0x2 ;  /* 0x00000002ff0c7424 */ /* 0x000fe200078e00ff */
[----:B------:R-:W-:-:S13]  /*f3b0*/  IADD3 R2, P4, R14, R0, RZ ;  /* 0x000000000e027210 */ /* 0x000fda0007f9e0ff */
[----:B------:R-:W-:Y:S05]  /*f3c0*/  WARPSYNC.COLLECTIVE R15, `(.L_x_9595) ;  /* 0x000000000f087348 */ /* 0x000fea0003c00000 */
[----:B------:R0:W1:Y:S02]  /*f3d0*/  SHFL.IDX P6, R14, R13, R12, R11 ;  /* 0x0000000c0d0e7389 */ /* 0x00006400000c000b */
[----:B01----:R-:W-:Y:S01]  /*f3e0*/  ENDCOLLECTIVE ;  /* 0x000000000000791b */ /* 0x003fe20003800000 */
.L_x_9595:
[----:B------:R-:W-:Y:S01]  /*f3f0*/  IMAD.X R3, RZ, RZ, R3, P4 ;  /* 0x000000ffff037224 */ /* 0x000fe200020e0603 */
[----:B------:R-:W-:Y:S01]  /*f400*/  ISETP.LT.OR P4, PT, R32, 0x11, P3 ;  /* 0x000000112000780c */ /* 0x000fe20001f81670 */
[----:B------:R-:W-:-:S12]  /*f410*/  IMAD.MOV.U32 R13, RZ, RZ, R5 ;  /* 0x000000ffff0d7224 */ /* 0x000fd800078e0005 */
[----:B------:R-:W-:Y:S01]  /*f420*/  @!PT LDS RZ, [RZ] ;  /* 0x00000000fffff984 */ /* 0x000fe20000000800 */
[----:B------:R-:W-:Y:S01]  /*f430*/  @!PT LDS RZ, [RZ] ;  /* 0x00000000fffff984 */ /* 0x000fe20000000800 */
[----:B------:R-:W-:Y:S01]  /*f440*/  @!PT LDS RZ, [RZ] ;  /* 0x00000000fffff984 */ /* 0x000fe20000000800 */
[----:B------:R-:W-:Y:S01]  /*f450*/  LDGSTS.E.BYPASS.LTC128B.128 [R4+0xc00], desc[UR50][R2.64], !P4 ;  /* 0x00c0000002047fae */ /* 0x000fe2000e101d72 */
[----:B------:R-:W-:-:S13]  /*f460*/  ISETP.LT.OR P4, PT, R32, 0x11, !P2 ;  /* 0x000000112000780c */ /* 0x000fda0005781670 */
[----:B------:R-:W-:Y:S01]  /*f470*/  LDGSTS.E.BYPASS.LTC128B.128 [R4+0x3c00], desc[UR50][R2.64+0x80], !P4 ;  /* 0x03c0008002047fae */ /* 0x000fe2000e101d72 */
[----:B------:R-:W-:-:S13]  /*f480*/  ISETP.LT.OR P4, PT, R32, 0x11, !P1 ;  /* 0x000000112000780c */ /* 0x000fda0004f81670 */
[----:B------:R-:W-:Y:S01]  /*f490*/  LDGSTS.E.BYPASS.LTC128B.128 [R4+0x6c00], desc[UR50][R2.64+0x100], !P4 ;  /* 0x06c0010002047fae */ /* 0x000fe2000e101d72 */
[----:B------:R-:W-:-:S13]  /*f4a0*/  ISETP.LT.OR P4, PT, R32, 0x11, !P0 ;  /* 0x000000112000780c */ /* 0x000fda0004781670 */
[----:B------:R0:W-:Y:S02]  /*f4b0*/  LDGSTS.E.BYPASS.LTC128B.128 [R4+0x9c00], desc[UR50][R2.64+0x180], !P4 ;  /* 0x09c0018002047fae */ /* 0x0001e4000e101d72 */
[----:B0-----:R-:W-:-:S07]  /*f4c0*/  IMAD.MOV.U32 R3, RZ, RZ, R14 ;  /* 0x000000ffff037224 */ /* 0x001fce00078e000e */
[----:B------:R-:W-:Y:S05]  /*f4d0*/  WARPSYNC.COLLECTIVE R15, `(.L_x_9596) ;  /* 0x000000000f087348 */ /* 0x000fea0003c00000 */
[----:B------:R0:W1:Y:S02]  /*f4e0*/  SHFL.IDX P6, R14, R13, R12, R11 ;  /* 0x0000000c0d0e7389 */ /* 0x00006400000c000b */
[----:B01----:R-:W-:Y:S01]  /*f4f0*/  ENDCOLLECTIVE ;  /* 0x000000000000791b */ /* 0x003fe20003800000 */
.L_x_9596:
[----:B------:R-:W-:Y:S02]  /*f500*/  IMAD.MOV.U32 R13, RZ, RZ, R6 ;  /* 0x000000ffff0d7224 */ /* 0x000fe400078e0006 */
[----:B------:R-:W-:Y:S01]  /*f510*/  IMAD.MOV.U32 R12, RZ, RZ, 0x3 ;  /* 0x00000003ff0c7424 */ /* 0x000fe200078e00ff */
[----:B------:R-:W-:-:S13]  /*f520*/  IADD3 R2, P4, R14, R0, RZ ;  /* 0x000000000e027210 */ /* 0x000fda0007f9e0ff */
[----:B------:R-:W-:Y:S05]  /*f530*/  WARPSYNC.COLLECTIVE R15, `(.L_x_9597) ;  /* 0x000000000f087348 */ /* 0x000fea0003c00000 */
[----:B------:R0:W1:Y:S02]  /*f540*/  SHFL.IDX P6, R14, R13, R12, R11 ;  /* 0x0000000c0d0e7389 */ /* 0x00006400000c000b */
[----:B01----:R-:W-:Y:S01]  /*f550*/  ENDCOLLECTIVE ;  /* 0x000000000000791b */ /* 0x003fe20003800000 */
.L_x_9597:
        /* <DEDUP_REMOVED lines=17> */
.L_x_9598:
[----:B------:R-:W-:Y:S02]  /*f670*/  IMAD.MOV.U32 R13, RZ, RZ, R6 ;  /* 0x000000ffff0d7224 */ /* 0x000fe400078e0006 */
[----:B------:R-:W-:Y:S01]  /*f680*/  IMAD.MOV.U32 R12, RZ, RZ, 0x4 ;  /* 0x00000004ff0c7424 */ /* 0x000fe200078e00ff */
[----:B------:R-:W-:-:S13]  /*f690*/  IADD3 R2, P4, R14, R0, RZ ;  /* 0x000000000e027210 */ /* 0x000fda0007f9e0ff */
[----:B------:R-:W-:Y:S05]  /*f6a0*/  WARPSYNC.COLLECTIVE R15, `(.L_x_9599) ;  /* 0x000000000f087348 */ /* 0x000fea0003c00000 */
[----:B------:R0:W1:Y:S02]  /*f6b0*/  SHFL.IDX P6, R14, R13, R12, R11 ;  /* 0x0000000c0d0e7389 */ /* 0x00006400000c000b */
[----:B01----:R-:W-:Y:S01]  /*f6c0*/  ENDCOLLECTIVE ;  /* 0x000000000000791b */ /* 0x003fe20003800000 */
.L_x_9599:
        /* <DEDUP_REMOVED lines=17> */
.L_x_9600:
[----:B------:R-:W-:Y:S02]  /*f7e0*/  IMAD.MOV.U32 R13, RZ, RZ, R6 ;  /* 0x000000ffff0d7224 */ /* 0x000fe400078e0006 */
[----:B------:R-:W-:Y:S01]  /*f7f0*/  IMAD.MOV.U32 R12, RZ, RZ, 0x5 ;  /* 0x00000005ff0c7424 */ /* 0x000fe200078e00ff */
[----:B------:R-:W-:-:S13]  /*f800*/  IADD3 R2, P4, R14, R0, RZ ;  /* 0x000000000e027210 */ /* 0x000fda0007f9e0ff */
[----:B------:R-:W-:Y:S05]  /*f810*/  WARPSYNC.COLLECTIVE R15, `(.L_x_9601) ;  /* 0x000000000f087348 */ /* 0x000fea0003c00000 */
[----:B------:R0:W1:Y:S02]  /*f820*/  SHFL.IDX P6, R14, R13, R12, R11 ;  /* 0x0000000c0d0e7389 */ /* 0x00006400000c000b */
[----:B01----:R-:W-:Y:S01]  /*f830*/  ENDCOLLECTIVE ;  /* 0x000000000000791b */ /* 0x003fe20003800000 */
.L_x_9601:
[----:B------:R-:W-:Y:S01]  /*f840*/  IMAD.X R3, RZ, RZ, R3, P4 ;  /* 0x000000ffff037224 */ /* 0x000fe200020e0603 */
[----:B------:R-:W-:Y:S01]  /*f850*/  ISETP.LT.OR P4, PT, R32, 0x41, P3 ;  /* 0x000000412000780c */ /* 0x000fe20001f81670 */
        /* <DEDUP_REMOVED lines=10> */
.L_x_9602:
        /* <DEDUP_REMOVED lines=8> */
[----:B------:R-:W-:Y:S05]  /*f980*/  BRA `(.L_x_9603) ;  /* 0xffffffc0007c7947 */ /* 0x000fea000383ffff */
.L_x_9512:
[----:B0-----:R0:W2:Y:S02]  /*f990*/  SYNCS.PHASECHK.TRANS64.TRYWAIT P0, [R10+URZ+0x22840], R20 ;  /* 0x022840140a0075a7 */ /* 0x0010a4000800017f */
[----:B--2---:R-:W-:Y:S05]  /*f9a0*/  @!P0 NANOSLEEP.SYNCS 0x989680 ;  /* 0x009896800000895d */ /* 0x004fea0003900000 */
[----:B------:R-:W2:Y:S02]  /*f9b0*/  @!P0 SYNCS.PHASECHK.TRANS64 P0, [R10+URZ+0x22840], R20 ;  /* 0x022840140a0085a7 */ /* 0x000ea4000800007f */
[----:B--2---:R-:W-:Y:S05]  /*f9c0*/  @!P0 BRA `(.L_x_9512) ;  /* 0xfffffffc00f08947 */ /* 0x004fea000383ffff */
[----:B------:R-:W-:Y:S05]  /*f9d0*/  BRA `(.L_x_9604) ;  /* 0xffffffc400ac7947 */ /* 0x000fea000383ffff */
.L_x_9513:
        /* <DEDUP_REMOVED lines=8> */
.L_x_9606:
[----:B------:R-:W-:Y:S05]  /*fa60*/  BSYNC B1 ;  /* 0x0000000000017941 */ /* 0x000fea0003800000 */
.L_x_9605:
        /* <DEDUP_REMOVED lines=9> */
.L_x_9607:
[----:B------:R-:W-:Y:S01]  /*fb00*/  MOV R13, R8 ;  /* 0x00000008000d7202 */ /* 0x000fe20000000f00 */
[----:B------:R-:W-:Y:S02]  /*fb10*/  IMAD.MOV.U32 R12, RZ, RZ, 0x1 ;  /* 0x00000001ff0c7424 */ /* 0x000fe400078e00ff */
[----:B------:R-:W-:-:S07]  /*fb20*/  IMAD.MOV.U32 R2, RZ, RZ, R14 ;  /* 0x000000ffff027224 */ /* 0x000fce00078e000e */
[----:B------:R-:W-:Y:S05]  /*fb30*/  WARPSYNC.COLLECTIVE R15, `(.L_x_9608) ;  /* 0x000000000f087348 */ /* 0x000fea0003c00000 */
[----:B------:R0:W1:Y:S02]  /*fb40*/  SHFL.IDX P6, R14, R13, R12, R11 ;  /* 0x0000000c0d0e7389 */ /* 0x00006400000c000b */
[----:B01----:R-:W-:Y:S01]  /*fb50*/  ENDCOLLECTIVE ;  /* 0x000000000000791b */ /* 0x003fe20003800000 */
.L_x_9608:
        /* <DEDUP_REMOVED lines=11> */
.L_x_9609:
[----:B------:R-:W-:Y:S02]  /*fc10*/  IMAD.MOV.U32 R13, RZ, RZ, R8 ;  /* 0x000000ffff0d7224 */ /* 0x000fe400078e0008 */
[----:B------:R-:W-:Y:S02]  /*fc20*/  IMAD.MOV.U32 R12, RZ, RZ, 0x2 ;  /* 0x00000002ff0c7424 */ /* 0x000fe400078e00ff */
[----:B------:R-:W-:-:S07]  /*fc30*/  IMAD.MOV.U32 R2, RZ, RZ, R14 ;  /* 0x000000ffff027224 */ /* 0x000fce00078e000e */
[----:B------:R-:W-:Y:S05]  /*fc40*/  WARPSYNC.COLLECTIVE R15, `(.L_x_9610) ;  /* 0x000000000f087348 */ /* 0x000fea0003c00000 */
[----:B------:R0:W1:Y:S02]  /*fc50*/  SHFL.IDX P6, R14, R13, R12, R11 ;  /* 0x0000000c0d0e7389 */ /* 0x00006400000c000b */
[----:B01----:R-:W-:Y:S01]  /*fc60*/  ENDCOLLECTIVE ;  /* 0x000000000000791b */ /* 0x003fe20003800000 */
.L_x_9610:
        /* <DEDUP_REMOVED lines=11> */
.L_x_9611:
[----:B------:R-:W-:Y:S02]  /*fd20*/  IMAD.MOV.U32 R13, RZ, RZ, R8 ;  /* 0x000000ffff0d7224 */ /* 0x000fe400078e0008 */
[----:B------:R-:W-:Y:S02]  /*fd30*/  IMAD.MOV.U32 R12, RZ, RZ, 0x3 ;  /* 0x00000003ff0c7424 */ /* 0x000fe400078e00ff */
[----:B------:R-:W-:-:S07]  /*fd40*/  IMAD.MOV.U32 R2, RZ, RZ, R14 ;  /* 0x000000ffff027224 */ /* 0x000fce00078e000e */
[----:B------:R-:W-:Y:S05]  /*fd50*/  WARPSYNC.COLLECTIVE R15, `(.L_x_9612) ;  /* 0x000000000f087348 */ /* 0x000fea0003c00000 */
[----:B------:R0:W1:Y:S02]  /*fd60*/  SHFL.IDX P6, R14, R13, R12, R11 ;  /* 0x0000000c0d0e7389 */ /* 0x00006400000c000b */
[----:B01----:R-:W-:Y:S01]  /*fd70*/  ENDCOLLECTIVE ;  /* 0x000000000000791b */ /* 0x003fe20003800000 */
.L_x_9612:
        /* <DEDUP_REMOVED lines=11> */
.L_x_9613:
[----:B------:R-:W-:Y:S02]  /*fe30*/  IMAD.MOV.U32 R13, RZ, RZ, R8 ;  /* 0x000000ffff0d7224 */ /* 0x000fe400078e0008 */
[----:B------:R-:W-:Y:S02]  /*fe40*/  IMAD.MOV.U32 R12, RZ, RZ, 0x4 ;  /* 0x00000004ff0c7424 */ /* 0x000fe400078e00ff */
[----:B------:R-:W-:-:S07]  /*fe50*/  IMAD.MOV.U32 R2, RZ, RZ, R14 ;  /* 0x000000ffff027224 */ /* 0x000fce00078e000e */
[----:B------:R-:W-:Y:S05]  /*fe60*/  WARPSYNC.COLLECTIVE R15, `(.L_x_9614) ;  /* 0x000000000f087348 */ /* 0x000fea0003c00000 */
[----:B------:R0:W1:Y:S02]  /*fe70*/  SHFL.IDX P6, R14, R13, R12, R11 ;  /* 0x0000000c0d0e7389 */ /* 0x00006400000c000b */
[----:B01----:R-:W-:Y:S01]  /*fe80*/  ENDCOLLECTIVE ;  /* 0x000000000000791b */ /* 0x003fe20003800000 */
.L_x_9614:
        /* <DEDUP_REMOVED lines=11> */
.L_x_9615:
[----:B------:R-:W-:Y:S02]  /*ff40*/  IMAD.MOV.U32 R13, RZ, RZ, R8 ;  /* 0x000000ffff0d7224 */ /* 0x000fe400078e0008 */
[----:B------:R-:W-:Y:S02]  /*ff50*/  IMAD.MOV.U32 R12, RZ, RZ, 0x5 ;  /* 0x00000005ff0c7424 */ /* 0x000fe400078e00ff */
[----:B------:R-:W-:-:S07]  /*ff60*/  IMAD.MOV.U32 R2, RZ, RZ, R14 ;  /* 0x000000ffff027224 */ /* 0x000fce00078e000e */
[----:B------:R-:W-:Y:S05]  /*ff70*/  WARPSYNC.COLLECTIVE R15, `(.L_x_9616) ;  /* 0x000000000f087348 */ /* 0x000fea0003c00000 */
[----:B------:R0:W1:Y:S02]  /*ff80*/  SHFL.IDX P6, R14, R13, R12, R11 ;  /* 0x0000000c0d0e7389 */ /* 0x00006400000c000b */
[----:B01----:R-:W-:Y:S01]  /*ff90*/  ENDCOLLECTIVE ;  /* 0x000000000000791b */ /* 0x003fe20003800000 */
.L_x_9616:
        /* <DEDUP_REMOVED lines=11> */
.L_x_9617:
[----:B------:R-:W-:Y:S05]  /*10050*/  BRA `(.L_x_9618) ;  /* 0xffffffc000dc7947 */ /* 0x000fea000383ffff */
.L_x_9518:
[----:B---3--:R3:W4:Y:S02]  /*10060*/  SYNCS.PHASECHK.TRANS64.TRYWAIT P0, [R10+URZ+0x22860], R20 ;  /* 0x022860140a0075a7 */ /* 0x008724000800017f */
[----:B----4-:R-:W-:Y:S05]  /*10070*/  @!P0 NANOSLEEP.SYNCS 0x989680 ;  /* 0x009896800000895d */ /* 0x010fea0003900000 */
[----:B------:R-:W4:Y:S02]  /*10080*/  @!P0 SYNCS.PHASECHK.TRANS64 P0, [R10+URZ+0x22860], R20 ;  /* 0x022860140a0085a7 */ /* 0x000f24000800007f */
[----:B----4-:R-:W-:Y:S05]  /*10090*/  @!P0 BRA `(.L_x_9518) ;  /* 0xfffffffc00f08947 */ /* 0x010fea000383ffff */
[----:B------:R-:W-:Y:S05]  /*100a0*/  BRA `(.L_x_9619) ;  /* 0xffffffc4002c7947 */ /* 0x000fea000383ffff */
.L_x_9519:
        /* <DEDUP_REMOVED lines=8> */
.L_x_9621:
[----:B------:R-:W-:Y:S05]  /*10130*/  BSYNC B1 ;  /* 0x0000000000017941 */ /* 0x000fea0003800000 */
.L_x_9620:
        /* <DEDUP_REMOVED lines=9> */
.L_x_9622:
[----:B------:R-:W-:Y:S02]  /*101d0*/  IMAD.MOV.U32 R13, RZ, RZ, R25 ;  /* 0x000000ffff0d7224 */ /* 0x000fe400078e0019 */
[----:B------:R-:W-:Y:S01]  /*101e0*/  IMAD.MOV.U32 R12, RZ, RZ, 0x1 ;  /* 0x00000001ff0c7424 */ /* 0x000fe200078e00ff */
[----:B------:R-:W-:-:S13]  /*101f0*/  IADD3 R2, P0, R14, R0, RZ ;  /* 0x000000000e027210 */ /* 0x000fda0007f1e0ff */
[----:B------:R-:W-:Y:S05]  /*10200*/  WARPSYNC.COLLECTIVE R15, `(.L_x_9623) ;  /* 0x000000000f087348 */ /* 0x000fea0003c00000 */
[----:B------:R0:W1:Y:S02]  /*10210*/  SHFL.IDX P6, R14, R13, R12, R11 ;  /* 0x0000000c0d0e7389 */ /* 0x00006400000c000b */
[----:B01----:R-:W-:Y:S01]  /*10220*/  ENDCOLLECTIVE ;  /* 0x000000000000791b */ /* 0x003fe20003800000 */
.L_x_9623:
[----:B------:R-:W-:-:S05]  /*10230*/  IMAD.X R3, RZ, RZ, R3, P0 ;  /* 0x000000ffff037224 */ /* 0x000fca00000e0603 */
[----:B------:R-:W-:Y:S01]  /*10240*/  @!PT LDS RZ, [RZ] ;  /* 0x00000000fffff984 */ /* 0x000fe20000000800 */
[----:B------:R-:W-:Y:S01]  /*10250*/  @!PT LDS RZ, [RZ] ;  /* 0x00000000fffff984 */ /* 0x000fe20000000800 */
[----:B------:R-:W-:Y:S01]  /*10260*/  @!PT LDS RZ, [RZ] ;  /* 0x00000000fffff984 */ /* 0x000fe20000000800 */
        /* <DEDUP_REMOVED lines=9> */
.L_x_9624:
[----:B------:R-:W-:Y:S02]  /*10300*/  IMAD.MOV.U32 R13, RZ, RZ, R25 ;  /* 0x000000ffff0d7224 */ /* 0x000fe400078e0019 */
[----:B------:R-:W-:Y:S01]  /*10310*/  IMAD.MOV.U32 R12, RZ, RZ, 0x2 ;  /* 0x00000002ff0c7424 */ /* 0x000fe200078e00ff */
[----:B------:R-:W-:-:S13]  /*10320*/  IADD3 R2, P0, R14, R0, RZ ;  /* 0x000000000e027210 */ /* 0x000fda0007f1e0ff */
[----:B------:R-:W-:Y:S05]  /*10330*/  WARPSYNC.COLLECTIVE R15, `(.L_x_9625) ;  /* 0x000000000f087348 */ /* 0x000fea0003c00000 */
[----:B------:R0:W1:Y:S02]  /*10340*/  SHFL.IDX P6, R14, R13, R12, R11 ;  /* 0x0000000c0d0e7389 */ /* 0x00006400000c000b */
[----:B01----:R-:W-:Y:S01]  /*10350*/  ENDCOLLECTIVE ;  /* 0x000000000000791b */ /* 0x003fe20003800000 */
.L_x_9625:
        /* <DEDUP_REMOVED lines=13> */
.L_x_9626:
[----:B------:R-:W-:Y:S02]  /*10430*/  IMAD.MOV.U32 R13, RZ, RZ, R25 ;  /* 0x000000ffff0d7224 */ /* 0x000fe400078e0019 */
[----:B------:R-:W-:Y:S02]  /*10440*/  IMAD.MOV.U32 R12, RZ, RZ, 0x3 ;  /* 0x00000003ff0c7424 */ /* 0x000fe400078e00ff */
[----:B------:R-:W-:-:S07]  /*10450*/  IMAD.MOV.U32 R8, RZ, RZ, R14 ;  /* 0x000000ffff087224 */ /* 0x000fce00078e000e */
[----:B------:R-:W-:Y:S05]  /*10460*/  WARPSYNC.COLLECTIVE R15, `(.L_x_9627) ;  /* 0x000000000f087348 */ /* 0x000fea0003c00000 */
[----:B------:R0:W1:Y:S02]  /*10470*/  SHFL.IDX P6, R14, R13, R12, R11 ;  /* 0x0000000c0d0e7389 */ /* 0x00006400000c000b */
[----:B01----:R-:W-:Y:S01]  /*10480*/  ENDCOLLECTIVE ;  /* 0x000000000000791b */ /* 0x003fe20003800000 */
.L_x_9627:
        /* <DEDUP_REMOVED lines=14> */
.L_x_9628:
[----:B------:R-:W-:Y:S02]  /*10570*/  IMAD.MOV.U32 R13, RZ, RZ, R25 ;  /* 0x000000ffff0d7224 */ /* 0x000fe400078e0019 */
[----:B------:R-:W-:Y:S01]  /*10580*/  IMAD.MOV.U32 R12, RZ, RZ, 0x4 ;  /* 0x00000004ff0c7424 */ /* 0x000fe200078e00ff */
[----:B------:R-:W-:-:S13]  /*10590*/  IADD3 R2, P0, R14, R0, RZ ;  /* 0x000000000e027210 */ /* 0x000fda0007f1e0ff */
[----:B------:R-:W-:Y:S05]  /*105a0*/  WARPSYNC.COLLECTIVE R15, `(.L_x_9629) ;  /* 0x000000000f087348 */ /* 0x000fea0003c00000 */
[----:B------:R0:W1:Y:S02]  /*105b0*/  SHFL.IDX P6, R14, R13, R12, R11 ;  /* 0x0000000c0d0e7389 */ /* 0x00006400000c000b */
[----:B01----:R-:W-:Y:S01]  /*105c0*/  ENDCOLLECTIVE ;  /* 0x000000000000791b */ /* 0x003fe20003800000 */
.L_x_9629:
        /* <DEDUP_REMOVED lines=13> */
.L_x_9630:
[----:B------:R-:W-:Y:S02]  /*106a0*/  IMAD.MOV.U32 R13, RZ, RZ, R25 ;  /* 0x000000ffff0d7224 */ /* 0x000fe400078e0019 */
[----:B------:R-:W-:Y:S01]  /*106b0*/  IMAD.MOV.U32 R12, RZ, RZ, 0x5 ;  /* 0x00000005ff0c7424 */ /* 0x000fe200078e00ff */
[----:B------:R-:W-:-:S13]  /*106c0*/  IADD3 R2, P0, R14, R0, RZ ;  /* 0x000000000e027210 */ /* 0x000fda0007f1e0ff */
[----:B------:R-:W-:Y:S05]  /*106d0*/  WARPSYNC.COLLECTIVE R15, `(.L_x_9631) ;  /* 0x000000000f087348 */ /* 0x000fea0003c00000 */
[----:B------:R0:W1:Y:S02]  /*106e0*/  SHFL.IDX P6, R14, R13, R12, R11 ;  /* 0x0000000c0d0e7389 */ /* 0x00006400000c000b */
[----:B01----:R-:W-:Y:S01]  /*106f0*/  ENDCOLLECTIVE ;  /* 0x000000000000791b */ /* 0x003fe20003800000 */
.L_x_9631:
        /* <DEDUP_REMOVED lines=13> */
.L_x_9632:
[----:B------:R-:W-:Y:S05]  /*107d0*/  BRA `(.L_x_9633) ;  /* 0xffffffc000747947 */ /* 0x000fea000383ffff */
.L_x_9527:
[----:B------:R-:W-:Y:S01]  /*107e0*/  BSSY B0, `(.L_x_9634) ;  /* 0x0000008000007945 */ /* 0x000fe20003800000 */
[----:B------:R-:W-:Y:S01]  /*107f0*/  IMAD.MOV.U32 R13, RZ, RZ, R16 ;  /* 0x000000ffff0d7224 */ /* 0x000fe200078e0010 */
[----:B------:R-:W-:Y:S01]  /*10800*/  MOV R11, 0x1f ;  /* 0x0000001f000b7802 */ /* 0x000fe20000000f00 */
[----:B------:R-:W-:Y:S02]  /*10810*/  IMAD.MOV.U32 R12, RZ, RZ, RZ ;  /* 0x000000ffff0c7224 */ /* 0x000fe400078e00ff */
[----:B------:R-:W-:-:S07]  /*10820*/  IMAD.MOV.U32 R15, RZ, RZ, -0x1 ;  /* 0xffffffffff0f7424 */ /* 0x000fce00078e00ff */
[----:B012---:R-:W-:Y:S05]  /*10830*/  WARPSYNC.COLLECTIVE R15, `(.L_x_9635) ;  /* 0x000000000f087348 */ /* 0x007fea0003c00000 */
[----:B------:R3:W4:Y:S02]  /*10840*/  SHFL.IDX P6, R14, R13, R12, R11 ;  /* 0x0000000c0d0e7389 */ /* 0x00072400000c000b */
[----:B01234-:R-:W-:Y:S01]  /*10850*/  ENDCOLLECTIVE ;  /* 0x000000000000791b */ /* 0x01ffe20003800000 */
.L_x_9635:
[----:B------:R-:W-:Y:S05]  /*10860*/  BSYNC B0 ;  /* 0x0000000000007941 */ /* 0x000fea0003800000 */
.L_x_9634:
        /* <DEDUP_REMOVED lines=9> */
.L_x_9636:
        /* <DEDUP_REMOVED lines=18> */
.L_x_9637:
[----:B------:R-:W-:Y:S01]  /*10a20*/  IMAD.MOV.U32 R12, RZ, RZ, 0x2 ;  /* 0x00000002ff0c7424 */ /* 0x000fe200078e00ff */
[----:B------:R-:W-:-:S05]  /*10a30*/  SEL R7, R14, RZ, P1 ;  /* 0x000000ff0e077207 */ /* 0x000fca0000800000 */
[----:B------:R-:W-:-:S04]  /*10a40*/  IMAD.IADD R6, R4, 0x1, R7 ;  /* 0x0000000104067824 */ /* 0x000fc800078e0207 */
[----:B------:R-:W-:-:S07]  /*10a50*/  IMAD.MOV.U32 R13, RZ, RZ, R6 ;  /* 0x000000ffff0d7224 */ /* 0x000fce00078e0006 */
[----:B------:R-:W-:Y:S05]  /*10a60*/  WARPSYNC.COLLECTIVE R15, `(.L_x_9638) ;  /* 0x000000000f087348 */ /* 0x000fea0003c00000 */
[----:B------:R0:W1:Y:S02]  /*10a70*/  SHFL.UP P6, R14, R13, R12, R11 ;  /* 0x0400000c0d0e7389 */ /* 0x00006400000c000b */
[----:B01----:R-:W-:Y:S01]  /*10a80*/  ENDCOLLECTIVE ;  /* 0x000000000000791b */ /* 0x003fe20003800000 */
.L_x_9638:
[----:B------:R-:W-:Y:S01]  /*10a90*/  IMAD.MOV.U32 R12, RZ, RZ, 0x4 ;  /* 0x00000004ff0c7424 */ /* 0x000fe200078e00ff */
[----:B------:R-:W-:-:S05]  /*10aa0*/  SEL R7, R14, RZ, P2 ;  /* 0x000000ff0e077207 */ /* 0x000fca0001000000 */
[----:B------:R-:W-:-:S04]  /*10ab0*/  IMAD.IADD R7, R6, 0x1, R7 ;  /* 0x0000000106077824 */ /* 0x000fc800078e0207 */
[----:B------:R-:W-:-:S07]  /*10ac0*/  IMAD.MOV.U32 R13, RZ, RZ, R7 ;  /* 0x000000ffff0d7224 */ /* 0x000fce00078e0007 */
[----:B------:R-:W-:Y:S05]  /*10ad0*/  WARPSYNC.COLLECTIVE R15, `(.L_x_9639) ;  /* 0x000000000f087348 */ /* 0x000fea0003c00000 */
[----:B------:R0:W1:Y:S02]  /*10ae0*/  SHFL.UP P6, R14, R13, R12, R11 ;  /* 0x0400000c0d0e7389 */ /* 0x00006400000c000b */
[----:B01----:R-:W-:Y:S01]  /*10af0*/  ENDCOLLECTIVE ;  /* 0x000000000000791b */ /* 0x003fe20003800000 */
.L_x_9639:
[----:B------:R-:W-:Y:S01]  /*10b00*/  IMAD.MOV.U32 R12, RZ, RZ, 0x8 ;  /* 0x00000008ff0c7424 */ /* 0x000fe200078e00ff */
[----:B------:R-:W-:-:S05]  /*10b10*/  SEL R2, R14, RZ, P3 ;  /* 0x000000ff0e027207 */ /* 0x000fca0001800000 */
[----:B------:R-:W-:-:S04]  /*10b20*/  IMAD.IADD R2, R7, 0x1, R2 ;  /* 0x0000000107027824 */ /* 0x000fc800078e0202 */
[----:B------:R-:W-:-:S07]  /*10b30*/  IMAD.MOV.U32 R13, RZ, RZ, R2 ;  /* 0x000000ffff0d7224 */ /* 0x000fce00078e0002 */
[----:B------:R-:W-:Y:S05]  /*10b40*/  WARPSYNC.COLLECTIVE R15, `(.L_x_9640) ;  /* 0x000000000f087348 */ /* 0x000fea0003c00000 */
[----:B------:R0:W1:Y:S02]  /*10b50*/  SHFL.UP P6, R14, R13, R12, R11 ;  /* 0x0400000c0d0e7389 */ /* 0x00006400000c000b */
[----:B01----:R-:W-:Y:S01]  /*10b60*/  ENDCOLLECTIVE ;  /* 0x000000000000791b */ /* 0x003fe20003800000 */
.L_x_9640:
[----:B------:R-:W-:Y:S01]  /*10b70*/  IMAD.MOV.U32 R12, RZ, RZ, 0x10 ;  /* 0x00000010ff0c7424 */ /* 0x000fe200078e00ff */
[----:B------:R-:W-:-:S05]  /*10b80*/  SEL R3, R14, RZ, P4 ;  /* 0x000000ff0e037207 */ /* 0x000fca0002000000 */
[----:B------:R-:W-:-:S04]  /*10b90*/  IMAD.IADD R3, R2, 0x1, R3 ;  /* 0x0000000102037824 */ /* 0x000fc800078e0203 */
[----:B------:R-:W-:-:S07]  /*10ba0*/  IMAD.MOV.U32 R13, RZ, RZ, R3 ;  /* 0x000000ffff0d7224 */ /* 0x000fce00078e0003 */
[----:B------:R-:W-:Y:S05]  /*10bb0*/  WARPSYNC.COLLECTIVE R15, `(.L_x_9641) ;  /* 0x000000000f087348 */ /* 0x000fea0003c00000 */
[----:B------:R0:W1:Y:S02]  /*10bc0*/  SHFL.UP P6, R14, R13, R12, R11 ;  /* 0x0400000c0d0e7389 */ /* 0x00006400000c000b */
[----:B01----:R-:W-:Y:S01]  /*10bd0*/  ENDCOLLECTIVE ;  /* 0x000000000000791b */ /* 0x003fe20003800000 */
.L_x_9641:
        /* <DEDUP_REMOVED lines=8> */
.L_x_9642:
[----:B------:R-:W-:Y:S05]  /*10c60*/  BRA `(.L_x_9643) ;  /* 0xffffffc000d07947 */ /* 0x000fea000383ffff */
.L_x_9532:
[----:B------:R-:W-:Y:S01]  /*10c70*/  BSSY B0, `(.L_x_9644) ;  /* 0x0000008000007945 */ /* 0x000fe20003800000 */
[----:B-----5:R-:W-:Y:S02]  /*10c80*/  IMAD.MOV.U32 R13, RZ, RZ, R4 ;  /* 0x000000ffff0d7224 */ /* 0x020fe400078e0004 */
[----:B------:R-:W-:Y:S02]  /*10c90*/  IMAD.MOV.U32 R12, RZ, RZ, 0x1 ;  /* 0x00000001ff0c7424 */ /* 0x000fe400078e00ff */
[----:B------:R-:W-:Y:S02]  /*10ca0*/  IMAD.MOV.U32 R11, RZ, RZ, RZ ;  /* 0x000000ffff0b7224 */ /* 0x000fe400078e00ff */
[----:B------:R-:W-:-:S07]  /*10cb0*/  IMAD.MOV.U32 R15, RZ, RZ, -0x1 ;  /* 0xffffffffff0f7424 */ /* 0x000fce00078e00ff */
[----:B01234-:R-:W-:Y:S05]  /*10cc0*/  WARPSYNC.COLLECTIVE R15, `(.L_x_9645) ;  /* 0x000000000f087348 */ /* 0x01ffea0003c00000 */
[----:B------:R0:W0:Y:S02]  /*10cd0*/  SHFL.UP P6, R14, R13, R12, R11 ;  /* 0x0400000c0d0e7389 */ /* 0x00002400000c000b */
[----:B01234-:R-:W-:Y:S01]  /*10ce0*/  ENDCOLLECTIVE ;  /* 0x000000000000791b */ /* 0x01ffe20003800000 */
.L_x_9645:
[----:B------:R-:W-:Y:S05]  /*10cf0*/  BSYNC B0 ;  /* 0x0000000000007941 */ /* 0x000fea0003800000 */
.L_x_9644:
[----:B------:R-:W-:Y:S01]  /*10d00*/  SEL R13, R14, RZ, P1 ;  /* 0x000000ff0e0d7207 */ /* 0x000fe20000800000 */
[----:B------:R-:W-:Y:S02]  /*10d10*/  IMAD.MOV.U32 R12, RZ, RZ, 0x2 ;  /* 0x00000002ff0c7424 */ /* 0x000fe400078e00ff */
[----:B------:R-:W-:Y:S01]  /*10d20*/  IMAD.MOV.U32 R11, RZ, RZ, RZ ;  /* 0x000000ffff0b7224 */ /* 0x000fe200078e00ff */
[----:B------:R-:W-:Y:S01]  /*10d30*/  IADD3 R13, R4, R13, RZ ;  /* 0x0000000d040d7210 */ /* 0x000fe20007ffe0ff */
[----:B------:R-:W-:-:S07]  /*10d40*/  IMAD.MOV.U32 R15, RZ, RZ, -0x1 ;  /* 0xffffffffff0f7424 */ /* 0x000fce00078e00ff */
[----:B------:R-:W-:Y:S05]  /*10d50*/  WARPSYNC.COLLECTIVE R15, `(.L_x_9646) ;  /* 0x000000000f087348 */ /* 0x000fea0003c00000 */
[----:B------:R0:W1:Y:S02]  /*10d60*/  SHFL.UP P6, R14, R13, R12, R11 ;  /* 0x0400000c0d0e7389 */ /* 0x00006400000c000b */
[----:B01----:R-:W-:Y:S01]  /*10d70*/  ENDCOLLECTIVE ;  /* 0x000000000000791b */ /* 0x003fe20003800000 */
.L_x_9646:
[----:B------:R-:W-:Y:S01]  /*10d80*/  IMAD.MOV.U32 R12, RZ, RZ, 0x4 ;  /* 0x00000004ff0c7424 */ /* 0x000fe200078e00ff */
[----:B------:R-:W-:-:S05]  /*10d90*/  SEL R0, R14, RZ, P2 ;  /* 0x000000ff0e007207 */ /* 0x000fca0001000000 */
[----:B------:R-:W-:-:S04]  /*10da0*/  IMAD.IADD R0, R13, 0x1, R0 ;  /* 0x000000010d007824 */ /* 0x000fc800078e0200 */
[----:B------:R-:W-:-:S07]  /*10db0*/  IMAD.MOV.U32 R13, RZ, RZ, R0 ;  /* 0x000000ffff0d7224 */ /* 0x000fce00078e0000 */
[----:B------:R-:W-:Y:S05]  /*10dc0*/  WARPSYNC.COLLECTIVE R15, `(.L_x_9647) ;  /* 0x000000000f087348 */ /* 0x000fea0003c00000 */
[----:B------:R0:W1:Y:S02]  /*10dd0*/  SHFL.UP P6, R14, R13, R12, R11 ;  /* 0x0400000c0d0e7389 */ /* 0x00006400000c000b */
[----:B01----:R-:W-:Y:S01]  /*10de0*/  ENDCOLLECTIVE ;  /* 0x000000000000791b */ /* 0x003fe20003800000 */
.L_x_9647:
[----:B------:R-:W-:Y:S01]  /*10df0*/  IMAD.MOV.U32 R12, RZ, RZ, 0x8 ;  /* 0x00000008ff0c7424 */ /* 0x000fe200078e00ff */
[----:B------:R-:W-:-:S05]  /*10e00*/  SEL R3, R14, RZ, P3 ;  /* 0x000000ff0e037207 */ /* 0x000fca0001800000 */
[----:B------:R-:W-:-:S04]  /*10e10*/  IMAD.IADD R2, R0, 0x1, R3 ;  /* 0x0000000100027824 */ /* 0x000fc800078e0203 */
[----:B------:R-:W-:-:S07]  /*10e20*/  IMAD.MOV.U32 R13, RZ, RZ, R2 ;  /* 0x000000ffff0d7224 */ /* 0x000fce00078e0002 */
[----:B------:R-:W-:Y:S05]  /*10e30*/  WARPSYNC.COLLECTIVE R15, `(.L_x_9648) ;  /* 0x000000000f087348 */ /* 0x000fea0003c00000 */
[----:B------:R0:W1:Y:S02]  /*10e40*/  SHFL.UP P6, R14, R13, R12, R11 ;  /* 0x0400000c0d0e7389 */ /* 0x00006400000c000b */
[----:B01----:R-:W-:Y:S01]  /*10e50*/  ENDCOLLECTIVE ;  /* 0x000000000000791b */ /* 0x003fe20003800000 */
.L_x_9648:
[----:B------:R-:W-:Y:S01]  /*10e60*/  IMAD.MOV.U32 R12, RZ, RZ, 0x10 ;  /* 0x00000010ff0c7424 */ /* 0x000fe200078e00ff */
[----:B------:R-:W-:-:S05]  /*10e70*/  SEL R3, R14, RZ, P4 ;  /* 0x000000ff0e037207 */ /* 0x000fca0002000000 */
[----:B------:R-:W-:-:S04]  /*10e80*/  IMAD.IADD R3, R2, 0x1, R3 ;  /* 0x0000000102037824 */ /* 0x000fc800078e0203 */
[----:B------:R-:W-:-:S07]  /*10e90*/  IMAD.MOV.U32 R13, RZ, RZ, R3 ;  /* 0x000000ffff0d7224 */ /* 0x000fce00078e0003 */
[----:B------:R-:W-:Y:S05]  /*10ea0*/  WARPSYNC.COLLECTIVE R15, `(.L_x_9649) ;  /* 0x000000000f087348 */ /* 0x000fea0003c00000 */
[----:B------:R0:W1:Y:S02]  /*10eb0*/  SHFL.UP P6, R14, R13, R12, R11 ;  /* 0x0400000c0d0e7389 */ /* 0x00006400000c000b */
[----:B01----:R-:W-:Y:S01]  /*10ec0*/  ENDCOLLECTIVE ;  /* 0x000000000000791b */ /* 0x003fe20003800000 */
.L_x_9649:
        /* <DEDUP_REMOVED lines=8> */
.L_x_9650:
[----:B------:R-:W-:Y:S05]  /*10f50*/  BRA `(.L_x_9651) ;  /* 0xffffffc000b07947 */ /* 0x000fea000383ffff */
.L_x_9534:
[----:B------:R-:W-:Y:S01]  /*10f60*/  BSSY B0, `(.L_x_9652) ;  /* 0x0000006000007945 */ /* 0x000fe20003800000 */
[----:B------:R-:W-:Y:S01]  /*10f70*/  PLOP3.LUT P6, PT, P6, PT, PT, 0x8, 0x0 ;  /* 0x000000000000781c */ /* 0x000fe200037ce170 */
[----:B------:R-:W-:-:S12]  /*10f80*/  IMAD.MOV.U32 R15, RZ, RZ, -0x1 ;  /* 0xffffffffff0f7424 */ /* 0x000fd800078e00ff */
[----:B0123--:R-:W-:Y:S05]  /*10f90*/  WARPSYNC.COLLECTIVE R15, `(.L_x_9653) ;  /* 0x000000000f087348 */ /* 0x00ffea0003c00000 */
[----:B------:R-:W-:Y:S01]  /*10fa0*/  VOTE.ANY R14, PT, P6 ;  /* 0x00000000000e7806 */ /* 0x000fe200030e0100 */
[----:B0123--:R-:W-:Y:S06]  /*10fb0*/  ENDCOLLECTIVE ;  /* 0x000000000000791b */ /* 0x00ffec0003800000 */
.L_x_9653:
[----:B------:R-:W-:Y:S05]  /*10fc0*/  BSYNC B0 ;  /* 0x0000000000007941 */ /* 0x000fea0003800000 */
.L_x_9652:
        /* <DEDUP_REMOVED lines=9> */
.L_x_9654:
[----:B------:R-:W-:Y:S01]  /*11060*/  IMAD.MOV.U32 R4, RZ, RZ, R14 ;  /* 0x000000ffff047224 */ /* 0x000fe200078e000e */
[----:B------:R-:W-:Y:S06]  /*11070*/  BRA `(.L_x_9655) ;  /* 0xffffffc000a07947 */ /* 0x000fec000383ffff */
.L_x_9536:
[----:B------:R-:W-:Y:S01]  /*11080*/  BSSY B0, `(.L_x_9656) ;  /* 0x0000007000007945 */ /* 0x000fe20003800000 */
[----:B------:R-:W-:Y:S02]  /*11090*/  IMAD.MOV.U32 R13, RZ, RZ, R6 ;  /* 0x000000ffff0d7224 */ /* 0x000fe400078e0006 */
[----:B------:R-:W-:Y:S02]  /*110a0*/  IMAD.MOV.U32 R11, RZ, RZ, 0x1f ;  /* 0x0000001fff0b7424 */ /* 0x000fe400078e00ff */
[----:B------:R-:W-:-:S07]  /*110b0*/  IMAD.MOV.U32 R15, RZ, RZ, -0x1 ;  /* 0xffffffffff0f7424 */ /* 0x000fce00078e00ff */
[----:B01234-:R-:W-:Y:S05]  /*110c0*/  WARPSYNC.COLLECTIVE R15, `(.L_x_9657) ;  /* 0x000000000f087348 */ /* 0x01ffea0003c00000 */
[----:B------:R0:W0:Y:S02]  /*110d0*/  SHFL.IDX P6, R14, R13, R12, R11 ;  /* 0x0000000c0d0e7389 */ /* 0x00002400000c000b */
[----:B01234-:R-:W-:Y:S01]  /*110e0*/  ENDCOLLECTIVE ;  /* 0x000000000000791b */ /* 0x01ffe20003800000 */
.L_x_9657:
[----:B------:R-:W-:Y:S05]  /*110f0*/  BSYNC B0 ;  /* 0x0000000000007941 */ /* 0x000fea0003800000 */
.L_x_9656:
[----:B------:R-:W-:Y:S05]  /*11100*/  BRA `(.L_x_9535) ;  /* 0xffffffc000987947 */ /* 0x000fea000383ffff */
.L_x_9540:
[----:B0-----:R0:W4:Y:S02]  /*11110*/  SYNCS.PHASECHK.TRANS64.TRYWAIT P0, [R7+URZ+0x22820], R0 ;  /* 0x02282000070075a7 */ /* 0x001124000800017f */
[----:B----4-:R-:W-:Y:S05]  /*11120*/  @!P0 NANOSLEEP.SYNCS 0x989680 ;  /* 0x009896800000895d */ /* 0x010fea0003900000 */
[----:B------:R-:W4:Y:S02]  /*11130*/  @!P0 SYNCS.PHASECHK.TRANS64 P0, [R7+URZ+0x22820], R0 ;  /* 0x02282000070085a7 */ /* 0x000f24000800007f */
[----:B----4-:R-:W-:Y:S05]  /*11140*/  @!P0 BRA `(.L_x_9540) ;  /* 0xfffffffc00f08947 */ /* 0x010fea000383ffff */
[----:B------:R-:W-:Y:S05]  /*11150*/  BRA `(.L_x_9658) ;  /* 0xffffffc400847947 */ /* 0x000fea000383ffff */
.L_x_9541:
        /* <DEDUP_REMOVED lines=8> */
[----:B0123--:R-:W-:Y:S05]  /*111e0*/  WARPSYNC.COLLECTIVE R15, `(.L_x_9660) ;  /* 0x000000000f087348 */ /* 0x00ffea0003c00000 */
[----:B------:R4:W0:Y:S02]  /*111f0*/  SHFL.IDX P6, R14, R13, R12, R11 ;  /* 0x0000000c0d0e7389 */ /* 0x00082400000c000b */
[----:B01234-:R-:W-:Y:S01]  /*11200*/  ENDCOLLECTIVE ;  /* 0x000000000000791b */ /* 0x01ffe20003800000 */
.L_x_9660:
[----:B------:R-:W-:Y:S05]  /*11210*/  BSYNC B0 ;  /* 0x0000000000007941 */ /* 0x000fea0003800000 */
.L_x_9659:
[----:B------:R-:W-:Y:S05]  /*11220*/  BRA `(.L_x_9661) ;  /* 0xffffffc4006c7947 */ /* 0x000fea000383ffff */
.L_x_9544:
[----:B------:R-:W-:Y:S01]  /*11230*/  BSSY B1, `(.L_x_9662) ;  /* 0x0000006000017945 */ /* 0x000fe20003800000 */
[----:B------:R-:W-:-:S07]  /*11240*/  IMAD.MOV.U32 R15, RZ, RZ, -0x1 ;  /* 0xffffffffff0f7424 */ /* 0x000fce00078e00ff */
[----:B0123--:R-:W-:Y:S05]  /*11250*/  WARPSYNC.COLLECTIVE R15, `(.L_x_9663) ;  /* 0x000000000f0c7348 */ /* 0x00ffea0003c00000 */
[----:B------:R-:W-:Y:S02]  /*11260*/  ELECT P6, UR62, PT ;  /* 0x00000000003e782f */ /* 0x000fe400038c0000 */
[----:B------:R-:W-:Y:S01]  /*11270*/  MOV R14, UR62 ;  /* 0x0000003e000e7c02 */ /* 0x000fe20008000f00 */
[----:B0123--:R-:W-:Y:S10]  /*11280*/  ENDCOLLECTIVE ;  /* 0x000000000000791b */ /* 0x00fff40003800000 */
.L_x_9663:
[----:B------:R-:W-:Y:S05]  /*11290*/  BSYNC B1 ;  /* 0x0000000000017941 */ /* 0x000fea0003800000 */
.L_x_9662:
[----:B------:R-:W-:Y:S05]  /*112a0*/  BRA `(.L_x_9664) ;  /* 0xffffffc400647947 */ /* 0x000fea000383ffff */
.L_x_9546:
[----:B0-----:R0:W4:Y:S02]  /*112b0*/  SYNCS.PHASECHK.TRANS64.TRYWAIT P1, [R5+URZ+0x22840], R0 ;  /* 0x02284000050075a7 */ /* 0x001124000802017f */
[----:B----4-:R-:W-:Y:S05]  /*112c0*/  @!P1 NANOSLEEP.SYNCS 0x989680 ;  /* 0x009896800000995d */ /* 0x010fea0003900000 */
[----:B------:R-:W4:Y:S02]  /*112d0*/  @!P1 SYNCS.PHASECHK.TRANS64 P1, [R5+URZ+0x22840], R0 ;  /* 0x02284000050095a7 */ /* 0x000f24000802007f */
[----:B----4-:R-:W-:Y:S05]  /*112e0*/  @!P1 BRA `(.L_x_9546) ;  /* 0xfffffffc00f09947 */ /* 0x010fea000383ffff */
[----:B------:R-:W-:Y:S05]  /*112f0*/  BRA `(.L_x_9665) ;  /* 0xffffffc400847947 */ /* 0x000fea000383ffff */
.L_x_9548:
[----:B----4-:R4:W0:Y:S02]  /*11300*/  SYNCS.PHASECHK.TRANS64.TRYWAIT P1, [R3+URZ+0x22840], R2 ;  /* 0x02284002030075a7 */ /* 0x010824000802017f */
[----:B0-----:R-:W-:Y:S05]  /*11310*/  @!P1 NANOSLEEP.SYNCS 0x989680 ;  /* 0x009896800000995d */ /* 0x001fea0003900000 */
[----:B------:R-:W0:Y:S02]  /*11320*/  @!P1 SYNCS.PHASECHK.TRANS64 P1, [R3+URZ+0x22840], R2 ;  /* 0x02284002030095a7 */ /* 0x000e24000802007f */
[----:B0-----:R-:W-:Y:S05]  /*11330*/  @!P1 BRA `(.L_x_9548) ;  /* 0xfffffffc00f09947 */ /* 0x001fea000383ffff */
[----:B------:R-:W-:Y:S05]  /*11340*/  BRA `(.L_x_9666) ;  /* 0xffffffc400907947 */ /* 0x000fea000383ffff */
.L_x_9550:
[----:B------:R0:W0:Y:S02]  /*11350*/  SYNCS.PHASECHK.TRANS64.TRYWAIT P1, [R5+URZ+0x22860], R0 ;  /* 0x02286000050075a7 */ /* 0x000024000802017f */
[----:B0-----:R-:W-:Y:S05]  /*11360*/  @!P1 NANOSLEEP.SYNCS 0x989680 ;  /* 0x009896800000995d */ /* 0x001fea0003900000 */
[----:B------:R-:W0:Y:S02]  /*11370*/  @!P1 SYNCS.PHASECHK.TRANS64 P1, [R5+URZ+0x22860], R0 ;  /* 0x02286000050095a7 */ /* 0x000e24000802007f */
[----:B0-----:R-:W-:Y:S05]  /*11380*/  @!P1 BRA `(.L_x_9550) ;  /* 0xfffffffc00f09947 */ /* 0x001fea000383ffff */
[----:B------:R-:W-:Y:S05]  /*11390*/  BRA `(.L_x_9667) ;  /* 0xffffffc4008c7947 */ /* 0x000fea000383ffff */
.L_x_9668:
        /* <DEDUP_REMOVED lines=14> */
.L_x_15553:


//--------------------- .text._ZN7cutlass13device_kernelIN5flash11enable_sm90INS1_16FlashAttnFwdSm90INS1_25CollectiveMainloopFwdSm90ILi2EN4cute5tupleIJNS5_1CILi1EEES8_S8_EEENS6_IJNS7_ILi128EEENS7_ILi96EEENS7_ILi64EEEEEELi256ENS_10bfloat16_tEfNS_4arch4Sm90ELb0ELb0ELb0ELb1ELb1ELb1ELb0ELb1ELb0ELb1ELb0ELb0EEENS1_21CollectiveEpilogueFwdINS6_IJSA_NS7_ILi256EEESB_EEES9_SE_SG_Li256ELb1ELb1ELb0ELb0EEENS1_36VarlenDynamicPersistentTileSchedulerILi128ELi96ELi256ELi128ELb0ELb1ELb1ELb0ELb1ELb1EEEEEEEEEvNT_6ParamsE --------------------------
	.section	.text._ZN7cutlass13device_kernelIN5flash11enable_sm90INS1_16FlashAttnFwdSm90INS1_25CollectiveMainloopFwdSm90ILi2EN4cute5tupleIJNS5_1CILi1EEES8_S8_EEENS6_IJNS7_ILi128EEENS7_ILi96EEENS7_ILi64EEEEEELi256ENS_10bfloat16_tEfNS_4arch4Sm90ELb0ELb0ELb0ELb1ELb1ELb1ELb0ELb1ELb0ELb1ELb0ELb0EEENS1_21CollectiveEpilogueFwdINS6_IJSA_NS7_ILi256EEESB_EEES9_SE_SG_Li256ELb1ELb1ELb0ELb0EEENS1_36VarlenDynamicPersistentTileSchedulerILi128ELi96ELi256ELi128ELb0ELb1ELb1ELb0ELb1ELb1EEEEEEEEEvNT_6ParamsE,"ax",@progbits
	.align	128
.text._ZN7cutlass13device_kernelIN5flash11enable_sm90INS1_16FlashAttnFwdSm90INS1_25CollectiveMainloopFwdSm90ILi2EN4cute5tupleIJNS5_1CILi1EEES8_S8_EEENS6_IJNS7_ILi128EEENS7_ILi96EEENS7_ILi64EEEEEELi256ENS_10bfloat16_tEfNS_4arch4Sm90ELb0ELb0ELb0ELb1ELb1ELb1ELb0ELb1ELb0ELb1ELb0ELb0EEENS1_21CollectiveEpilogueFwdINS6_IJSA_NS7_ILi256EEESB_EEES9_SE_SG_Li256ELb1ELb1ELb0ELb0EEENS1_36VarlenDynamicPersistentTileSchedulerILi128ELi96ELi256ELi128ELb0ELb1ELb1ELb0ELb1ELb1EEEEEEEEEvNT_6ParamsE:
        .type           _ZN7cutlass13device_kernelIN5flash11enable_sm90INS1_16FlashAttnFwdSm90INS1_25CollectiveMainloopFwdSm90ILi2EN4cute5tupleIJNS5_1CILi1EEES8_S8_EEENS6_IJNS7_ILi128EEENS7_ILi96EEENS7_ILi64EEEEEELi256ENS_10bfloat16_tEfNS_4arch4Sm90ELb0ELb0ELb0ELb1ELb1ELb1ELb0ELb1ELb0ELb1ELb0ELb0EEENS1_21CollectiveEpilogueFwdINS6_IJSA_NS7_ILi256EEESB_EEES9_SE_SG_Li256ELb1ELb1ELb0ELb0EEENS1_36VarlenDynamicPersistentTileSchedulerILi128ELi96ELi256ELi128ELb0ELb1ELb1ELb0ELb1ELb1EEEEEEEEEvNT_6ParamsE,@function
        .size           _ZN7cutlass13device_kernelIN5flash11enable_sm90INS1_16FlashAttnFwdSm90INS1_25CollectiveMainloopFwdSm90ILi2EN4cute5tupleIJNS5_1CILi1EEES8_S8_EEENS6_IJNS7_ILi128EEENS7_ILi96EEENS7_ILi64EEEEEELi256ENS_10bfloat16_tEfNS_4arch4Sm90ELb0ELb0ELb0ELb1ELb1ELb1ELb0ELb1ELb0ELb1ELb0ELb0EEENS1_21CollectiveEpilogueFwdINS6_IJSA_NS7_ILi256EEESB_EEES9_SE_SG_Li256ELb1ELb1ELb0ELb0EEENS1_36VarlenDynamicPersistentTileSchedulerILi128ELi96ELi256ELi128ELb0ELb1ELb1ELb0ELb1ELb1EEEEEEEEEvNT_6ParamsE,(.L_x_15554 - _ZN7cutlass13device_kernelIN5flash11enable_sm90INS1_16FlashAttnFwdSm90INS1_25CollectiveMainloopFwdSm90ILi2EN4cute5tupleIJNS5_1CILi1EEES8_S8_EEENS6_IJNS7_ILi128EEENS7_ILi96EEENS7_ILi64EEEEEELi256ENS_10bfloat16_tEfNS_4arch4Sm90ELb0ELb0ELb0ELb1ELb1ELb1ELb0ELb1ELb0ELb1ELb0ELb0EEENS1_21CollectiveEpilogueFwdINS6_IJSA_NS7_ILi256EEESB_EEES9_SE_SG_Li256ELb1ELb1ELb0ELb0EEENS1_36VarlenDynamicPersistentTileSchedulerILi128ELi96ELi256ELi128ELb0ELb1ELb1ELb0ELb1ELb1EEEEEEEEEvNT_6ParamsE)
        .other          _ZN7cutlass13device_kernelIN5flash11enable_sm90INS1_16FlashAttnFwdSm90INS1_25CollectiveMainloopFwdSm90ILi2EN4cute5tupleIJNS5_1CILi1EEES8_S8_EEENS6_IJNS7_ILi128EEENS7_ILi96EEENS7_ILi64EEEEEELi256ENS_10bfloat16_tEfNS_4arch4Sm90ELb0ELb0ELb0ELb1ELb1ELb1ELb0ELb1ELb0ELb1ELb0ELb0EEENS1_21CollectiveEpilogueFwdINS6_IJSA_NS7_ILi256EEESB_EEES9_SE_SG_Li256ELb1ELb1ELb0ELb0EEENS1_36VarlenDynamicPersistentTileSchedulerILi128ELi96ELi256ELi128ELb0ELb1ELb1ELb0ELb1ELb1EEEEEEEEEvNT_6ParamsE,@"STO_CUDA_ENTRY STV_DEFAULT"
_ZN7cutlass13device_kernelIN5flash11enable_sm90INS1_16FlashAttnFwdSm90INS1_25CollectiveMainloopFwdSm90ILi2EN4cute5tupleIJNS5_1CILi1EEES8_S8_EEENS6_IJNS7_ILi128EEENS7_ILi96EEENS7_ILi64EEEEEELi256ENS_10bfloat16_tEfNS_4arch4Sm90ELb0ELb0ELb0ELb1ELb1ELb1ELb0ELb1ELb0ELb1ELb0ELb0EEENS1_21CollectiveEpilogueFwdINS6_IJSA_NS7_ILi256EEESB_EEES9_SE_SG_Li256ELb1ELb1ELb0ELb0EEENS1_36VarlenDynamicPersistentTileSchedulerILi128ELi96ELi256ELi128ELb0ELb1ELb1ELb0ELb1ELb1EEEEEEEEEvNT_6ParamsE:
        /* <DEDUP_REMOVED lines=17> */
.L_x_9670:
[----:B------:R-:W-:Y:S05]  /*0110*/  BSYNC B0 ;  /* 0x0000000000007941 */ /* 0x000fea0003800000 */
.L_x_9669:
[----:B------:R-:W-:Y:S01]  /*0120*/  VOTEU.ANY UP0, P0 ;  /* 0x00000000003f7886 */ /* 0x000fe20000000100 */
[----:B------:R-:W0:Y:S01]  /*0130*/  SHFL.IDX PT, R3, R2, RZ, 0x1f ;  /* 0x00001fff02037589 */ /* 0x000e2200000e0000 */
[----:B------:R-:W-:Y:S01]  /*0140*/  UMOV UR4, 0x80 ;  /* 0x0000008000047882 */ /* 0x000fe20000000000 */
[----:B------:R-:W-:Y:S01]  /*0150*/  UMOV UR7, 0x100 ;  /* 0x0000010000077882 */ /* 0x000fe20000000000 */
[----:B------:R-:W-:Y:S01]  /*0160*/  SHF.R.U32.HI R4, RZ, 0x7, R0 ;  /* 0x00000007ff047819 */ /* 0x000fe20000011600 */
[----:B------:R-:W1:Y:S01]  /*0170*/  @UP0 S2UR UR8, SR_CgaCtaId ;  /* 0x00000000000809c3 */ /* 0x000e620000008800 */
[----:B------:R-:W-:Y:S01]  /*0180*/  @UP0 UMOV UR6, 0x400 ;  /* 0x0000040000060882 */ /* 0x000fe20000000000 */
[----:B------:R-:W-:-:S04]  /*0190*/  @UP0 UIADD3 UR4, -UR4, 0x100000, URZ ;  /* 0x0010000004040890 */ /* 0x000fc8000fffe13f */
[----:B------:R-:W-:Y:S02]  /*01a0*/  @UP0 USHF.L.U32 UR5, UR4, 0xb, URZ ;  /* 0x0000000b04050899 */ /* 0x000fe4000800063f */
[----:B------:R-:W-:Y:S01]  /*01b0*/  @UP0 USHF.L.U32 UR4, UR4, 0x1, URZ ;  /* 0x0000000104040899 */ /* 0x000fe2000800063f */
[----:B------:R-:W-:Y:S01]  /*01c0*/  VOTEU.ANY UP1, P0 ;  /* 0x00000000003f7886 */ /* 0x000fe20000020100 */
[----:B0-----:R-:W-:Y:S02]  /*01d0*/  ISETP.NE.AND P1, PT, R3, RZ, PT ;  /* 0x000000ff0300720c */ /* 0x001fe40003f25270 */
[----:B------:R0:W2:Y:S01]  /*01e0*/  SHFL.IDX PT, R3, R4, RZ, 0x1f ;  /* 0x00001fff04037589 */ /* 0x0000a200000e0000 */
[----:B-1----:R-:W-:Y:S02]  /*01f0*/  @UP0 ULEA UR8, UR8, UR6, 0x18 ;  /* 0x0000000608080291 */ /* 0x002fe4000f8ec03f */
[----:B------:R-:W-:-:S04]  /*0200*/  @UP0 UIADD3 UR6, -UR7, 0x100000, URZ ;  /* 0x0010000007060890 */ /* 0x000fc8000fffe13f */
[----:B------:R-:W-:Y:S02]  /*0210*/  @UP0 USHF.L.U32 UR7, UR6, 0xb, URZ ;  /* 0x0000000b06070899 */ /* 0x000fe4000800063f */
[----:B------:R-:W-:Y:S01]  /*0220*/  @UP0 USHF.L.U32 UR6, UR6, 0x1, URZ ;  /* 0x0000000106060899 */ /* 0x000fe2000800063f */
[----:B------:R-:W-:Y:S01]  /*0230*/  VOTEU.ANY UP0, P0 ;  /* 0x00000000003f7886 */ /* 0x000fe20000000100 */
[----:B------:R-:W1:Y:S04]  /*0240*/  FENCE.VIEW.ASYNC.S ;  /* 0x00000000000073c6 */ /* 0x000e680000000000 */
[----:B-1----:R0:W1:Y:S06]  /*0250*/  @UP0 SYNCS.EXCH.64 URZ, [UR8+0x22800], UR4 ;  /* 0x02280004083f05b2 */ /* 0x00206c0008000100 */
[----:B------:R0:W3:Y:S02]  /*0260*/  @UP1 SYNCS.EXCH.64 URZ, [UR8+0x22820], UR6 ;  /* 0x02282006083f15b2 */ /* 0x0000e40008000100 */
        /* <DEDUP_REMOVED lines=17> */
[----:B------:R0:W0:Y:S01]  /*0380*/  SYNCS.EXCH.64 URZ, [UR8+0x22848], UR6 ;  /* 0x02284806083f75b2 */ /* 0x0000220008000100 */
[----:B------:R-:W-:Y:S01]  /*0390*/  NOP ;  /* 0x0000000000007918 */ /* 0x000fe20000000000 */
.L_x_9671:
        /* <DEDUP_REMOVED lines=22> */
.L_x_9672:
        /* <DEDUP_REMOVED lines=18> */
.L_x_9673:
        /* <DEDUP_REMOVED lines=22> */
.L_x_9674:
        /* <DEDUP_REMOVED lines=22> */
.L_x_9675:
[----:B--2---:R-:W-:Y:S01]  /*08e0*/  ISETP.NE.AND P0, PT, R3, RZ, PT ;  /* 0x000000ff0300720c */ /* 0x004fe20003f05270 */
[----:B------:R-:W-:Y:S01]  /*08f0*/  IMAD.MOV.U32 R3, RZ, RZ, 0x1 ;  /* 0x00000001ff037424 */ /* 0x000fe200078e00ff */
[----:B------:R-:W-:Y:S01]  /*0900*/  NOP ;  /* 0x0000000000007918 */ /* 0x000fe20000000000 */
[----:B------:R-:W-:Y:S01]  /*0910*/  ULDC.64 UR40, c[0x0][0x208] ;  /* 0x0000820000287ab9 */ /* 0x000fe20000000a00 */
[----:B------:R-:W-:Y:S02]  /*0920*/  BSSY B9, `(.L_x_9676) ;  /* 0x00015f0000097945 */ /* 0x000fe40003800000 */
[----:B------:R-:W-:-:S05]  /*0930*/  SEL R3, R3, 0x2, !P0 ;  /* 0x0000000203037807 */ /* 0x000fca0004000000 */
[----:B------:R2:W-:Y:S01]  /*0940*/  STL [R1], R3 ;  /* 0x0000000301007387 */ /* 0x0005e20000100800 */
[----:B01-34-:R-:W-:Y:S06]  /*0950*/  BAR.SYNC.DEFER_BLOCKING 0x0 ;  /* 0x0000000000007b1d */ /* 0x01bfec0000010000 */
[----:B------:R-:W-:Y:S05]  /*0960*/  @!P0 BRA `(.L_x_9677) ;  /* 0x000000f400ec8947 */ /* 0x000fea0003800000 */
.L_x_9678:
[----:B------:R-:W-:-:S08]  /*0970*/  NOP ;  /* 0x0000000000007918 */ /* 0x000fd00000000000 */
[----:B------:R-:W0:Y:S02]  /*0980*/  USETMAXREG.TRY_ALLOC.CTAPOOL UP0, 0xe8 ;  /* 0x000000e8000079c8 */ /* 0x000e240008000600 */
[----:B0-----:R-:W-:-:S13]  /*0990*/  PLOP3.LUT P0, PT, PT, PT, UP0, 0x80, 0x0 ;  /* 0x000000000000781c */ /* 0x001fda0003f0f008 */
[----:B------:R-:W-:Y:S05]  /*09a0*/  @!P0 BRA `(.L_x_9678) ;  /* 0xfffffffc00f08947 */ /* 0x000fea000383ffff */
[----:B--2---:R-:W-:Y:S01]  /*09b0*/  SHF.R.U32.HI R3, RZ, 0x7, R0 ;  /* 0x00000007ff037819 */ /* 0x004fe20000011600 */
[----:B------:R-:W0:Y:S01]  /*09c0*/  S2R R2, SR_CgaCtaId ;  /* 0x0000000000027919 */ /* 0x000e220000008800 */
[----:B------:R-:W-:Y:S01]  /*09d0*/  MOV R19, 0x400 ;  /* 0x0000040000137802 */ /* 0x000fe20000000f00 */
[----:B------:R-:W-:Y:S01]  /*09e0*/  ULDC UR4, c[0x0][0xc3c] ;  /* 0x00030f0000047ab9 */ /* 0x000fe20000000800 */
[----:B------:R-:W-:Y:S06]  /*09f0*/  BAR.ARV 0x8, 0x180 ;  /* 0x0206000000007b1d */ /* 0x000fec0000002000 */
[----:B------:R-:W-:-:S13]  /*0a00*/  ISETP.NE.AND P0, PT, R3, 0x1, PT ;  /* 0x000000010300780c */ /* 0x000fda0003f05270 */
[----:B------:R-:W-:Y:S08]  /*0a10*/  @!P0 BAR.ARV 0x9, 0x100 ;  /* 0x0244000000008b1d */ /* 0x000ff00000002000 */
[----:B------:R-:W-:Y:S01]  /*0a20*/  BAR.SYNC.DEFER_BLOCKING 0x5, 0x180 ;  /* 0x0146000000007b1d */ /* 0x000fe20000010000 */
[----:B0-----:R-:W-:-:S05]  /*0a30*/  LEA R19, R2, R19, 0x18 ;  /* 0x0000001302137211 */ /* 0x001fca00078ec0ff */
[----:B------:R-:W0:Y:S02]  /*0a40*/  LDS.128 R32, [R19+0x228d0] ;  /* 0x0228d00013207984 */ /* 0x000e240000000c00 */
[----:B------:R-:W-:Y:S06]  /*0a50*/  BAR.ARV 0x4, 0x180 ;  /* 0x0106000000007b1d */ /* 0x000fec0000002000 */
[----:B0-----:R-:W-:-:S13]  /*0a60*/  ISETP.GE.AND P0, PT, R35, UR4, PT ;  /* 0x0000000423007c0c */ /* 0x001fda000bf06270 */
[----:B------:R-:W-:Y:S05]  /*0a70*/  @P0 BRA `(.L_x_9679) ;  /* 0x0000015c00680947 */ /* 0x000fea0003800000 */
[----:B------:R-:W2:Y:S01]  /*0a80*/  LDL.LU R12, [R1] ;  /* 0x00000000010c7983 */ /* 0x000ea20000300800 */
[----:B------:R-:W-:Y:S01]  /*0a90*/  VIADD R11, R0, 0xffffff80 ;  /* 0xffffff80000b7836 */ /* 0x000fe20000000000 */
[----:B------:R-:W-:Y:S01]  /*0aa0*/  CS2R R206, SRZ ;  /* 0x0000000000ce7805 */ /* 0x000fe2000001ff00 */
[----:B------:R-:W-:Y:S02]  /*0ab0*/  IMAD.MOV.U32 R18, RZ, RZ, RZ ;  /* 0x000000ffff127224 */ /* 0x000fe400078e00ff */
[----:B------:R-:W-:Y:S01]  /*0ac0*/  IMAD.MOV.U32 R216, RZ, RZ, RZ ;  /* 0x000000ffffd87224 */ /* 0x000fe200078e00ff */
[----:B------:R-:W-:-:S04]  /*0ad0*/  SHF.R.S32.HI R0, RZ, 0x1f, R11 ;  /* 0x0000001fff007819 */ /* 0x000fc8000001140b */
[CC--:B------:R-:W-:Y:S02]  /*0ae0*/  LEA.HI R2, R0.reuse, R11.reuse, RZ, 0x7 ;  /* 0x0000000b00027211 */ /* 0x0c0fe400078f38ff */
[----:B------:R-:W-:Y:S02]  /*0af0*/  LEA.HI R229, R0, R11, RZ, 0x5 ;  /* 0x0000000b00e57211 */ /* 0x000fe400078f28ff */
[C---:B------:R-:W-:Y:S02]  /*0b00*/  LOP3.LUT R3, R2.reuse, 0xffffff80, RZ, 0xc0, !PT ;  /* 0xffffff8002037812 */ /* 0x040fe400078ec0ff */
[----:B------:R-:W-:Y:S02]  /*0b10*/  SHF.R.S32.HI R13, RZ, 0x7, R2 ;  /* 0x00000007ff0d7819 */ /* 0x000fe40000011402 */
[----:B------:R-:W-:Y:S01]  /*0b20*/  SHF.R.S32.HI R229, RZ, 0x5, R229 ;  /* 0x00000005ffe57819 */ /* 0x000fe200000114e5 */
[----:B------:R-:W-:Y:S01]  /*0b30*/  IMAD.IADD R10, R11, 0x1, -R3 ;  /* 0x000000010b0a7824 */ /* 0x000fe200078e0a03 */
[----:B------:R-:W-:-:S04]  /*0b40*/  LEA.HI R2, R2, R13, RZ, 0x1 ;  /* 0x0000000d02027211 */ /* 0x000fc800078f08ff */
[----:B------:R-:W-:Y:S02]  /*0b50*/  SHF.R.S32.HI R5, RZ, 0x1f, R10 ;  /* 0x0000001fff057819 */ /* 0x000fe4000001140a */
[----:B------:R-:W-:Y:S02]  /*0b60*/  LOP3.LUT R2, R2, 0x3fffffe, RZ, 0xc0, !PT ;  /* 0x03fffffe02027812 */ /* 0x000fe400078ec0ff */
[CC--:B------:R-:W-:Y:S02]  /*0b70*/  LEA.HI R7, R5.reuse, R10.reuse, RZ, 0x2 ;  /* 0x0000000a05077211 */ /* 0x0c0fe400078f10ff */
[----:B------:R-:W-:Y:S01]  /*0b80*/  LEA.HI R5, R5, R10, RZ, 0x5 ;  /* 0x0000000a05057211 */ /* 0x000fe200078f28ff */
[----:B------:R-:W-:Y:S01]  /*0b90*/  IMAD.IADD R2, R13, 0x1, -R2 ;  /* 0x000000010d027824 */ /* 0x000fe200078e0a02 */
[--C-:B------:R-:W-:Y:S02]  /*0ba0*/  SHF.R.S32.HI R4, RZ, 0x2, R7.reuse ;  /* 0x00000002ff047819 */ /* 0x100fe40000011407 */
        /* <DEDUP_REMOVED lines=9> */
[----:B------:R-:W-:Y:S01]  /*0c40*/  LEA.HI R3, R3, R6, RZ, 0x1 ;  /* 0x0000000603037211 */ /* 0x000fe200078f08ff */
[----:B------:R-:W-:Y:S02]  /*0c50*/  IMAD R5, R5, 0x10, R8 ;  /* 0x0000001005057824 */ /* 0x000fe400078e0208 */
[----:B------:R-:W-:Y:S01]  /*0c60*/  IMAD.IADD R4, R11, 0x1, -R4 ;  /* 0x000000010b047824 */ /* 0x000fe200078e0a04 */
[----:B------:R-:W-:Y:S01]  /*0c70*/  LOP3.LUT R3, R3, 0x1ffffffe, RZ, 0xc0, !PT ;  /* 0x1ffffffe03037812 */ /* 0x000fe200078ec0ff */
[----:B------:R-:W-:Y:S01]  /*0c80*/  IMAD R8, R2, 0x40, R5 ;  /* 0x0000004002087824 */ /* 0x000fe200078e0205 */
[CC--:B------:R-:W-:Y:S01]  /*0c90*/  LEA.HI R2, R0.reuse, R11.reuse, RZ, 0x2 ;  /* 0x0000000b00027211 */ /* 0x0c0fe200078f10ff */
[----:B------:R-:W-:Y:S01]  /*0ca0*/  IMAD R4, R229, 0x10, R4 ;  /* 0x00000010e5047824 */ /* 0x000fe200078e0204 */
[----:B------:R-:W-:Y:S01]  /*0cb0*/  LEA.HI R0, R0, R11, RZ, 0x3 ;  /* 0x0000000b00007211 */ /* 0x000fe200078f18ff */
[----:B------:R-:W-:Y:S01]  /*0cc0*/  IMAD.IADD R3, R6, 0x1, -R3 ;  /* 0x0000000106037824 */ /* 0x000fe200078e0a03 */
[--C-:B------:R-:W-:Y:S01]  /*0cd0*/  SHF.R.S32.HI R204, RZ, 0x2, R2.reuse ;  /* 0x00000002ffcc7819 */ /* 0x100fe20000011402 */
[----:B------:R-:W-:Y:S02]  /*0ce0*/  STL [R1+0x48], R8 ;  /* 0x0000480801007387 */ /* 0x000fe40000100800 */
[----:B------:R-:W-:Y:S01]  /*0cf0*/  IMAD R6, R4, 0x8, R3 ;  /* 0x0000000804067824 */ /* 0x000fe200078e0203 */
[----:B------:R-:W-:Y:S01]  /*0d00*/  SHF.R.S32.HI R3, RZ, 0x1f, R2 ;  /* 0x0000001fff037819 */ /* 0x000fe20000011402 */
[----:B------:R-:W-:Y:S01]  /*0d10*/  VIADD R5, R204, 0x40 ;  /* 0x00000040cc057836 */ /* 0x000fe20000000000 */
[----:B------:R-:W-:Y:S01]  /*0d20*/  SHF.R.S32.HI R4, RZ, 0x3, R0 ;  /* 0x00000003ff047819 */ /* 0x000fe20000011400 */
[----:B------:R-:W-:Y:S01]  /*0d30*/  STL [R1+0x28], RZ ;  /* 0x000028ff01007387 */ /* 0x000fe20000100800 */
[----:B------:R-:W-:Y:S01]  /*0d40*/  LOP3.LUT R0, R0, 0xfffffff8, RZ, 0xc0, !PT ;  /* 0xfffffff800007812 */ /* 0x000fe200078ec0ff */
[----:B------:R-:W-:Y:S01]  /*0d50*/  IMAD.SHL.U32 R227, R5, 0x40, RZ ;  /* 0x0000004005e37824 */ /* 0x000fe200078e00ff */
[----:B------:R-:W-:Y:S01]  /*0d60*/  LOP3.LUT R2, R2, 0xfffffffc, RZ, 0xc0, !PT ;  /* 0xfffffffc02027812 */ /* 0x000fe200078ec0ff */
[----:B------:R-:W-:Y:S01]  /*0d70*/  IMAD.SHL.U32 R6, R6, 0x8, RZ ;  /* 0x0000000806067824 */ /* 0x000fe200078e00ff */
[----:B------:R-:W-:Y:S01]  /*0d80*/  LEA.HI R3, R3, R204, RZ, 0x3 ;  /* 0x000000cc03037211 */ /* 0x000fe200078f18ff */
[----:B------:R-:W-:Y:S01]  /*0d90*/  IMAD.IADD R9, R11, 0x1, -R0 ;  /* 0x000000010b097824 */ /* 0x000fe200078e0a00 */
[----:B------:R-:W-:Y:S01]  /*0da0*/  LOP3.LUT R227, R227, 0x1c0, RZ, 0xc0, !PT ;  /* 0x000001c0e3e37812 */ /* 0x000fe200078ec0ff */
[----:B------:R-:W-:Y:S01]  /*0db0*/  IMAD.IADD R4, R11, 0x1, -R2 ;  /* 0x000000010b047824 */ /* 0x000fe200078e0a02 */
[----:B------:R-:W-:Y:S01]  /*0dc0*/  LOP3.LUT R3, R3, 0xfffffff8, RZ, 0xc0, !PT ;  /* 0xfffffff803037812 */ /* 0x000fe200078ec0ff */
[----:B------:R-:W-:Y:S01]  /*0dd0*/  IMAD.SHL.U32 R217, R9, 0x8, RZ ;  /* 0x0000000809d97824 */ /* 0x000fe200078e00ff */
[----:B------:R-:W-:Y:S01]  /*0de0*/  SHF.R.S32.HI R2, RZ, 0x1f, R5 ;  /* 0x0000001fff027819 */ /* 0x000fe20000011405 */
[C---:B------:R-:W-:Y:S01]  /*0df0*/  IMAD.SHL.U32 R16, R4.reuse, 0x8, RZ ;  /* 0x0000000804107824 */ /* 0x040fe200078e00ff */
[----:B------:R-:W-:Y:S01]  /*0e00*/  LEA.HI R0, R4, R4, RZ, 0x1 ;  /* 0x0000000404007211 */ /* 0x000fe200078f08ff */
[----:B------:R-:W-:Y:S01]  /*0e10*/  IMAD.IADD R9, R204, 0x1, -R3 ;  /* 0x00000001cc097824 */ /* 0x000fe200078e0a03 */
[----:B------:R-:W-:Y:S01]  /*0e20*/  LEA.HI R3, R2, R5, RZ, 0x3 ;  /* 0x0000000502037211 */ /* 0x000fe200078f18ff */
[----:B------:R-:W-:Y:S01]  /*0e30*/  IMAD.SHL.U32 R22, R4, 0x4, RZ ;  /* 0x0000000404167824 */ /* 0x000fe200078e00ff */
[----:B------:R-:W-:Y:S01]  /*0e40*/  LOP3.LUT R0, R0, 0x1ffffffe, RZ, 0xc0, !PT ;  /* 0x1ffffffe00007812 */ /* 0x000fe200078ec0ff */
[----:B------:R-:W-:Y:S01]  /*0e50*/  VIADD R13, R217, 0x40 ;  /* 0x00000040d90d7836 */ /* 0x000fe20000000000 */
[----:B------:R0:W-:Y:S01]  /*0e60*/  STL [R1+0x30], R9 ;  /* 0x0000300901007387 */ /* 0x0001e20000100800 */
[----:B------:R-:W-:Y:S01]  /*0e70*/  IMAD.SHL.U32 R3, R3, 0x40, RZ ;  /* 0x0000004003037824 */ /* 0x000fe200078e00ff */
[----:B------:R-:W-:Y:S01]  /*0e80*/  SHF.R.S32.HI R5, RZ, 0x1f, R217 ;  /* 0x0000001fff057819 */ /* 0x000fe200000114d9 */
[----:B------:R-:W-:Y:S01]  /*0e90*/  VIADD R11, R217, 0xc0 ;  /* 0x000000c0d90b7836 */ /* 0x000fe20000000000 */
[----:B------:R-:W-:Y:S01]  /*0ea0*/  SHF.R.S32.HI R14, RZ, 0x1f, R13 ;  /* 0x0000001fff0e7819 */ /* 0x000fe2000001140d */
[----:B------:R-:W-:Y:S01]  /*0eb0*/  IMAD.IADD R0, R4, 0x1, -R0 ;  /* 0x0000000104007824 */ /* 0x000fe200078e0a00 */
[----:B------:R-:W-:Y:S01]  /*0ec0*/  LOP3.LUT R3, R3, 0xfffffe00, RZ, 0xc0, !PT ;  /* 0xfffffe0003037812 */ /* 0x000fe200078ec0ff */
[----:B------:R-:W-:Y:S01]  /*0ed0*/  VIADD R208, R22, 0x10 ;  /* 0x0000001016d07836 */ /* 0x000fe20000000000 */
[----:B------:R-:W-:Y:S01]  /*0ee0*/  LOP3.LUT R4, R227, 0x38, R16, 0xf8, !PT ;  /* 0x00000038e3047812 */ /* 0x000fe200078ef810 */
[----:B------:R-:W-:Y:S01]  /*0ef0*/  IMAD R0, R0, 0x8, R8 ;  /* 0x0000000800007824 */ /* 0x000fe200078e0208 */
[----:B0-----:R-:W-:Y:S01]  /*0f00*/  SHF.R.U32.HI R9, RZ, 0x3, R227 ;  /* 0x00000003ff097819 */ /* 0x001fe200000116e3 */
[----:B------:R0:W-:Y:S01]  /*0f10*/  STL [R1+0x4], R3 ;  /* 0x0000040301007387 */ /* 0x0001e20000100800 */
[----:B------:R-:W-:Y:S01]  /*0f20*/  SHF.R.S32.HI R5, RZ, 0x1f, R208 ;  /* 0x0000001fff057819 */ /* 0x000fe200000114d0 */
[C---:B------:R-:W-:Y:S01]  /*0f30*/  VIADD R2, R16.reuse, 0x20 ;  /* 0x0000002010027836 */ /* 0x040fe20000000000 */
[----:B------:R-:W-:Y:S01]  /*0f40*/  LOP3.LUT R4, R3, R4, R9, 0xf6, !PT ;  /* 0x0000000403047212 */ /* 0x000fe200078ef609 */
[----:B------:R-:W-:Y:S01]  /*0f50*/  VIADD R213, R16, 0x40 ;  /* 0x0000004010d57836 */ /* 0x000fe20000000000 */
[----:B------:R-:W-:Y:S01]  /*0f60*/  SHF.L.U64.HI R5, R208, 0x1, R5 ;  /* 0x00000001d0057819 */ /* 0x000fe20000010205 */
[C---:B------:R-:W-:Y:S01]  /*0f70*/  VIADD R212, R16.reuse, 0x60 ;  /* 0x0000006010d47836 */ /* 0x040fe20000000000 */
[----:B------:R-:W-:Y:S01]  /*0f80*/  SHF.R.S32.HI R17, RZ, 0x1f, R16 ;  /* 0x0000001fff117819 */ /* 0x000fe20000011410 */
[----:B------:R-:W-:Y:S01]  /*0f90*/  VIADD R211, R16, 0x80 ;  /* 0x0000008010d37836 */ /* 0x000fe20000000000 */
[----:B------:R-:W-:Y:S01]  /*0fa0*/  SHF.R.S32.HI R205, RZ, 0x1f, R2 ;  /* 0x0000001fffcd7819 */ /* 0x000fe20000011402 */
[----:B0-----:R-:W-:Y:S01]  /*0fb0*/  IMAD.IADD R3, R10, 0x1, -R7 ;  /* 0x000000010a037824 */ /* 0x001fe200078e0a07 */
        /* <DEDUP_REMOVED lines=9> */
[----:B--2---:R-:W-:Y:S01]  /*1050*/  LOP3.LUT R209, R12, 0x1, RZ, 0xfc, !PT ;  /* 0x000000010cd17812 */ /* 0x004fe200078efcff */
[----:B------:R-:W-:-:S05]  /*1060*/  VIADD R12, R217, 0x80 ;  /* 0x00000080d90c7836 */ /* 0x000fca0000000000 */
[----:B------:R-:W-:Y:S02]  /*1070*/  SHF.R.S32.HI R13, RZ, 0x1f, R12 ;  /* 0x0000001fff0d7819 */ /* 0x000fe4000001140c */
[----:B------:R-:W-:Y:S01]  /*1080*/  SHF.R.S32.HI R12, RZ, 0x1f, R11 ;  /* 0x0000001fff0c7819 */ /* 0x000fe2000001140b */
[----:B------:R-:W-:-:S05]  /*1090*/  IMAD.SHL.U32 R11, R208, 0x2, RZ ;  /* 0x00000002d00b7824 */ /* 0x000fca00078e00ff */
[----:B------:R-:W-:Y:S04]  /*10a0*/  STL [R1+0x40], R11 ;  /* 0x0000400b01007387 */ /* 0x000fe80000100800 */
[----:B------:R0:W-:Y:S04]  /*10b0*/  STL [R1+0x4c], R3 ;  /* 0x00004c0301007387 */ /* 0x0001e80000100800 */
[----:B------:R1:W-:Y:S04]  /*10c0*/  STL [R1+0x54], R6 ;  /* 0x0000540601007387 */ /* 0x0003e80000100800 */
[----:B------:R1:W-:Y:S01]  /*10d0*/  STL [R1+0x3c], R5 ;  /* 0x00003c0501007387 */ /* 0x0003e20000100800 */
[----:B0-----:R-:W-:-:S03]  /*10e0*/  IMAD R3, R4, 0x2, R19 ;  /* 0x0000000204037824 */ /* 0x001fc600078e0213 */
[----:B------:R1:W-:Y:S04]  /*10f0*/  STL [R1+0x50], R0 ;  /* 0x0000500001007387 */ /* 0x0003e80000100800 */
[----:B------:R1:W-:Y:S02]  /*1100*/  STL [R1+0x44], R3 ;  /* 0x0000440301007387 */ /* 0x0003e40000100800 */
.L_x_9822:
[----:B012---:R-:W0:Y:S02]  /*1110*/  LDC.64 R4, c[0x0][0xc88] ;  /* 0x00032200ff047b82 */ /* 0x007e240000000a00 */
[----:B0-----:R-:W-:-:S05]  /*1120*/  IMAD.WIDE R4, R35, 0x4, R4 ;  /* 0x0000000423047825 */ /* 0x001fca00078e0204 */
[----:B------:R-:W2:Y:S01]  /*1130*/  LDG.E R0, desc[UR40][R4.64] ;  /* 0x0000002804007981 */ /* 0x000ea2000c1e1900 */
[----:B------:R-:W-:Y:S05]  /*1140*/  YIELD ;  /* 0x0000000000007946 */ /* 0x000fea0003800000 */
[----:B------:R-:W-:Y:S01]  /*1150*/  ULDC.64 UR4, c[0x0][0xa28] ;  /* 0x00028a0000047ab9 */ /* 0x000fe20000000a00 */
[----:B------:R-:W-:Y:S01]  /*1160*/  ULDC.64 UR8, c[0x0][0xa18] ;  /* 0x0002860000087ab9 */ /* 0x000fe20000000a00 */
[----:B------:R-:W-:Y:S01]  /*1170*/  ISETP.NE.U32.AND P1, PT, RZ, UR4, PT ;  /* 0x00000004ff007c0c */ /* 0x000fe2000bf25070 */
[----:B------:R-:W-:Y:S01]  /*1180*/  ULDC.64 UR6, c[0x0][0xa08] ;  /* 0x0002820000067ab9 */ /* 0x000fe20000000a00 */
[----:B------:R-:W-:Y:S01]  /*1190*/  IMAD.MOV.U32 R35, RZ, RZ, RZ ;  /* 0x000000ffff237224 */ /* 0x000fe200078e00ff */
[----:B------:R-:W-:-:S02]  /*11a0*/  ISETP.NE.U32.AND P0, PT, RZ, UR6, PT ;  /* 0x00000006ff007c0c */ /* 0x000fc4000bf05070 */
[----:B------:R-:W-:Y:S02]  /*11b0*/  ISETP.NE.AND.EX P1, PT, RZ, UR5, PT, P1 ;  /* 0x00000005ff007c0c */ /* 0x000fe4000bf25310 */
[----:B------:R-:W-:Y:S02]  /*11c0*/  ISETP.NE.AND.EX P0, PT, RZ, UR7, PT, P0 ;  /* 0x00000007ff007c0c */ /* 0x000fe4000bf05300 */
[----:B--2---:R-:W-:Y:S01]  /*11d0*/  SHF.R.S32.HI R3, RZ, 0x1f, R0 ;  /* 0x0000001fff037819 */ /* 0x004fe20000011400 */
[----:B------:R-:W-:Y:S08]  /*11e0*/  STL [R1+0x24], R0 ;  /* 0x0000240001007387 */ /* 0x000ff00000100800 */
[C---:B------:R-:W-:Y:S01]  /*11f0*/  @P1 LEA R6, P2, R0.reuse, UR4, 0x2 ;  /* 0x0000000400061c11 */ /* 0x040fe2000f8410ff */
[C---:B------:R-:W-:Y:S01]  /*1200*/  IMAD.SHL.U32 R37, R0.reuse, 0x4, RZ ;  /* 0x0000000400257824 */ /* 0x040fe200078e00ff */
[C-C-:B------:R-:W-:Y:S01]  /*1210*/  SHF.L.U64.HI R36, R0.reuse, 0x2, R3.reuse ;  /* 0x0000000200247819 */ /* 0x140fe20000010203 */
[----:B------:R0:W-:Y:S01]  /*1220*/  STL [R1+0x38], R3 ;  /* 0x0000380301007387 */ /* 0x0001e20000100800 */
[----:B------:R-:W-:-:S02]  /*1230*/  @P1 LEA.HI.X R7, R0, UR5, R3, 0x2, P2 ;  /* 0x0000000500071c11 */ /* 0x000fc400090f1403 */
[----:B------:R-:W-:Y:S01]  /*1240*/  ISETP.NE.U32.AND P2, PT, RZ, UR8, PT ;  /* 0x00000008ff007c0c */ /* 0x000fe2000bf45070 */
[----:B------:R-:W-:Y:S01]  /*1250*/  ULDC UR4, c[0x0][0x288] ;  /* 0x0000a20000047ab9 */ /* 0x000fe20000000800 */
[C---:B------:R-:W-:Y:S01]  /*1260*/  IADD3 R8, P3, R37.reuse, UR6, RZ ;  /* 0x0000000625087c10 */ /* 0x040fe2000ff7e0ff */
[----:B------:R1:W-:Y:S01]  /*1270*/  STL [R1+0x1c], R37 ;  /* 0x00001c2501007387 */ /* 0x0003e20000100800 */
[----:B------:R-:W-:Y:S01]  /*1280*/  ISETP.NE.AND.EX P2, PT, RZ, UR9, PT, P2 ;  /* 0x00000009ff007c0c */ /* 0x000fe2000bf45320 */
[----:B0-----:R-:W-:Y:S01]  /*1290*/  IMAD.MOV.U32 R3, RZ, RZ, RZ ;  /* 0x000000ffff037224 */ /* 0x001fe200078e00ff */
[C---:B------:R-:W-:Y:S01]  /*12a0*/  IADD3.X R9, R36.reuse, UR7, RZ, P3, !PT ;  /* 0x0000000724097c10 */ /* 0x040fe20009ffe4ff */
[----:B------:R-:W-:Y:S01]  /*12b0*/  IMAD.U32 R31, RZ, RZ, UR4 ;  /* 0x00000004ff1f7e24 */ /* 0x000fe2000f8e00ff */
[----:B------:R-:W-:Y:S01]  /*12c0*/  ULDC.64 UR4, c[0x0][0x418] ;  /* 0x0001060000047ab9 */ /* 0x000fe20000000a00 */
[----:B------:R1:W-:Y:S04]  /*12d0*/  STL [R1+0x20], R36 ;  /* 0x0000202401007387 */ /* 0x0003e80000100800 */
[----:B------:R1:W5:Y:S04]  /*12e0*/  @P1 LDG.E R3, desc[UR40][R6.64] ;  /* 0x0000002806031981 */ /* 0x000368000c1e1900 */
[----:B------:R-:W-:Y:S01]  /*12f0*/  @P2 IADD3 R4, P1, R37, UR8, RZ ;  /* 0x0000000825042c10 */ /* 0x000fe2000ff3e0ff */
[----:B------:R1:W5:Y:S03]  /*1300*/  @P0 LDG.E R35, desc[UR40][R8.64] ;  /* 0x0000002808230981 */ /* 0x000366000c1e1900 */
[----:B------:R-:W-:-:S05]  /*1310*/  @P2 IADD3.X R5, R36, UR9, RZ, P1, !PT ;  /* 0x0000000924052c10 */ /* 0x000fca0008ffe4ff */
[----:B------:R1:W5:Y:S01]  /*1320*/  @P2 LDG.E R31, desc[UR40][R4.64] ;  /* 0x00000028041f2981 */ /* 0x000362000c1e1900 */
[----:B------:R-:W-:Y:S01]  /*1330*/  UISETP.NE.U32.AND UP0, UPT, UR4, URZ, UPT ;  /* 0x0000003f0400728c */ /* 0x000fe2000bf05070 */
[----:B------:R-:W-:Y:S02]  /*1340*/  IMAD.MOV.U32 R29, RZ, RZ, R0 ;  /* 0x000000ffff1d7224 */ /* 0x000fe400078e0000 */
[----:B------:R-:W-:Y:S01]  /*1350*/  ULDC UR4, c[0x0][0x424] ;  /* 0x0001090000047ab9 */ /* 0x000fe20000000800 */
[----:B------:R-:W-:-:S03]  /*1360*/  UISETP.NE.AND.EX UP0, UPT, UR5, URZ, UPT, UP0 ;  /* 0x0000003f0500728c */ /* 0x000fc6000bf05300 */
[----:B------:R-:W-:Y:S01]  /*1370*/  ULDC UR5, c[0x0][0x2f0] ;  /* 0x0000bc0000057ab9 */ /* 0x000fe20000000800 */
[----:B------:R-:W-:-:S04]  /*1380*/  USEL UR4, UR4, 0x1, UP0 ;  /* 0x0000000104047887 */ /* 0x000fc80008000000 */
[----:B------:R-:W-:-:S03]  /*1390*/  UIMAD UR4, UR4, UR5, URZ ;  /* 0x00000005040472a4 */ /* 0x000fc6000f8e023f */
[----:B------:R-:W-:Y:S02]  /*13a0*/  ULDC UR5, c[0x0][0x348] ;  /* 0x0000d20000057ab9 */ /* 0x000fe40000000800 */
[----:B----4-:R-:W-:Y:S02]  /*13b0*/  IMAD.U32 R30, RZ, RZ, UR5 ;  /* 0x00000005ff1e7e24 */ /* 0x010fe4000f8e00ff */
[----:B------:R-:W-:Y:S01]  /*13c0*/  IMAD.U32 R32, RZ, RZ, UR4 ;  /* 0x00000004ff207e24 */ /* 0x000fe2000f8e00ff */
[----:B-1-3--:R-:W-:Y:S06]  /*13d0*/  @P2 BRA `(.L_x_9680) ;  /* 0x0000000000242947 */ /* 0x00afec0003800000 */
        /* <DEDUP_REMOVED lines=9> */
.L_x_9680:
[----:B------:R-:W-:Y:S01]  /*1470*/  ULDC.64 UR4, c[0x0][0xa20] ;  /* 0x0002880000047ab9 */ /* 0x000fe20000000a00 */
[----:B------:R0:W-:Y:S01]  /*1480*/  STL [R1+0x2c], R33 ;  /* 0x00002c2101007387 */ /* 0x0001e20000100800 */
[----:B------:R-:W-:-:S03]  /*1490*/  ISETP.NE.U32.AND P1, PT, RZ, UR4, PT ;  /* 0x00000004ff007c0c */ /* 0x000fc6000bf25070 */
[----:B------:R0:W-:Y:S01]  /*14a0*/  STL [R1+0x18], R34 ;  /* 0x0000182201007387 */ /* 0x0001e20000100800 */
[----:B------:R-:W-:-:S13]  /*14b0*/  ISETP.NE.AND.EX P1, PT, RZ, UR5, PT, P1 ;  /* 0x00000005ff007c0c */ /* 0x000fda000bf25310 */
[----:B0-----:R-:W-:Y:S05]  /*14c0*/  @!P1 BRA `(.L_x_9681) ;  /* 0x0000000000109947 */ /* 0x001fea0003800000 */
[----:B------:R-:W-:-:S04]  /*14d0*/  IADD3 R4, P0, R37, UR4, RZ ;  /* 0x0000000425047c10 */ /* 0x000fc8000ff1e0ff */
[----:B------:R-:W-:-:S05]  /*14e0*/  IADD3.X R5, R36, UR5, RZ, P0, !PT ;  /* 0x0000000524057c10 */ /* 0x000fca00087fe4ff */
[----:B------:R0:W5:Y:S01]  /*14f0*/  LDG.E R32, desc[UR40][R4.64] ;  /* 0x0000002804207981 */ /* 0x000162000c1e1900 */
[----:B------:R-:W-:Y:S05]  /*1500*/  BRA `(.L_x_9682) ;  /* 0x0000000000107947 */ /* 0x000fea0003800000 */
.L_x_9681:
[----:B------:R-:W-:Y:S05]  /*1510*/  @!P0 BRA `(.L_x_9682) ;  /* 0x00000000000c8947 */ /* 0x000fea0003800000 */
[----:B------:R-:W2:Y:S04]  /*1520*/  LDG.E R5, desc[UR40][R8.64] ;  /* 0x0000002808057981 */ /* 0x000ea8000c1e1900 */
[----:B------:R-:W2:Y:S02]  /*1530*/  LDG.E R32, desc[UR40][R8.64+0x4] ;  /* 0x0000042808207981 */ /* 0x000ea4000c1e1900 */
[----:B--2---:R-:W-:-:S07]  /*1540*/  IMAD.IADD R32, R32, 0x1, -R5 ;  /* 0x0000000120207824 */ /* 0x004fce00078e0a05 */
.L_x_9682:
        /* <DEDUP_REMOVED lines=8> */
[----:B------:R0:W2:Y:S01]  /*15d0*/  @P0 LDG.E R9, desc[UR40][R4.64+0x4] ;  /* 0x0000042804090981 */ /* 0x0000a2000c1e1900 */
[----:B------:R-:W-:Y:S01]  /*15e0*/  ISETP.NE.U32.AND P1, PT, RZ, UR4, PT ;  /* 0x00000004ff007c0c */ /* 0x000fe2000bf25070 */
[----:B------:R-:W-:-:S03]  /*15f0*/  IMAD.MOV.U32 R28, RZ, RZ, R32 ;  /* 0x000000ffff1c7224 */ /* 0x000fc600078e0020 */
[----:B------:R-:W-:Y:S01]  /*1600*/  ISETP.NE.AND.EX P1, PT, RZ, UR5, PT, P1 ;  /* 0x00000005ff007c0c */ /* 0x000fe2000bf25310 */
[----:B0-----:R-:W-:-:S05]  /*1610*/  IMAD.MOV R4, RZ, RZ, -R11 ;  /* 0x000000ffff047224 */ /* 0x001fca00078e0a0b */
[----:B------:R-:W-:-:S07]  /*1620*/  VIMNMX R4, RZ, R4, !PT ;  /* 0x00000004ff047248 */ /* 0x000fce0007fe0100 */
        /* <DEDUP_REMOVED lines=42> */
.L_x_9685:
[----:B------:R-:W-:Y:S05]  /*18d0*/  BSYNC B6 ;  /* 0x0000000000067941 */ /* 0x000fea0003800000 */
.L_x_9684:
        /* <DEDUP_REMOVED lines=20> */
.L_x_9687:
[----:B------:R-:W-:Y:S05]  /*1a20*/  BSYNC B6 ;  /* 0x0000000000067941 */ /* 0x000fea0003800000 */
.L_x_9686:
[----:B------:R-:W-:Y:S01]  /*1a30*/  ULDC.64 UR4, c[0x0][0x9f8] ;  /* 0x00027e0000047ab9 */ /* 0x000fe20000000a00 */
[----:B------:R-:W0:Y:S01]  /*1a40*/  LDC.64 R56, c[0x0][0x3f8] ;  /* 0x0000fe00ff387b82 */ /* 0x000e220000000a00 */
[----:B------:R-:W-:Y:S01]  /*1a50*/  ISETP.NE.U32.AND P0, PT, RZ, UR4, PT ;  /* 0x00000004ff007c0c */ /* 0x000fe2000bf05070 */
[----:B------:R-:W2:Y:S03]  /*1a60*/  LDL R14, [R1+0x30] ;  /* 0x00003000010e7983 */ /* 0x000ea60000100800 */
[----:B------:R-:W-:-:S03]  /*1a70*/  ISETP.NE.AND.EX P0, PT, RZ, UR5, PT, P0 ;  /* 0x00000005ff007c0c */ /* 0x000fc6000bf05300 */
[----:B------:R-:W1:Y:S08]  /*1a80*/  LDC R67, c[0x0][0x3f4] ;  /* 0x0000fd00ff437b82 */ /* 0x000e700000000800 */
[----:B------:R-:W3:Y:S02]  /*1a90*/  LDC.64 R62, c[0x0][0x408] ;  /* 0x00010200ff3e7b82 */ /* 0x000ee40000000a00 */
[----:B------:R-:W-:Y:S01]  /*1aa0*/  @P0 IADD3 R4, P1, R37, UR4, RZ ;  /* 0x0000000425040c10 */ /* 0x000fe2000ff3e0ff */
[----:B------:R-:W-:-:S03]  /*1ab0*/  ULDC UR4, c[0x0][0x320] ;  /* 0x0000c80000047ab9 */ /* 0x000fc60000000800 */
[----:B------:R-:W-:Y:S02]  /*1ac0*/  @P0 IADD3.X R5, R36, UR5, RZ, P1, !PT ;  /* 0x0000000524050c10 */ /* 0x000fe40008ffe4ff */
[----:B------:R-:W-:-:S03]  /*1ad0*/  ISETP.GE.AND P1, PT, R2, UR4, PT ;  /* 0x0000000402007c0c */ /* 0x000fc6000bf26270 */
[----:B------:R4:W2:Y:S01]  /*1ae0*/  @P0 LDG.E R29, desc[UR40][R4.64] ;  /* 0x00000028041d0981 */ /* 0x0008a2000c1e1900 */
[----:B------:R-:W-:Y:S02]  /*1af0*/  SEL R3, RZ, 0xffffffff, P1 ;  /* 0xffffffffff037807 */ /* 0x000fe40000800000 */
[----:B------:R-:W-:-:S03]  /*1b00*/  ISETP.GE.AND P0, PT, R16, UR4, PT ;  /* 0x0000000410007c0c */ /* 0x000fc6000bf06270 */
[----:B------:R-:W-:Y:S01]  /*1b10*/  IMAD.SHL.U32 R3, R3, 0x2, RZ ;  /* 0x0000000203037824 */ /* 0x000fe200078e00ff */
[----:B------:R-:W-:Y:S02]  /*1b20*/  SEL R0, RZ, 0x1, P0 ;  /* 0x00000001ff007807 */ /* 0x000fe40000000000 */
[----:B------:R-:W-:Y:S02]  /*1b30*/  ISETP.GE.AND P0, PT, R213, UR4, PT ;  /* 0x00000004d5007c0c */ /* 0x000fe4000bf06270 */
[----:B------:R-:W-:Y:S02]  /*1b40*/  ISETP.GE.AND P1, PT, R212, UR4, PT ;  /* 0x00000004d4007c0c */ /* 0x000fe4000bf26270 */
[----:B------:R-:W-:Y:S02]  /*1b50*/  LOP3.LUT R0, R3, 0x2, R0, 0xe2, !PT ;  /* 0x0000000203007812 */ /* 0x000fe400078ee200 */
[----:B------:R-:W-:Y:S02]  /*1b60*/  SEL R3, RZ, 0x4, P0 ;  /* 0x00000004ff037807 */ /* 0x000fe40000000000 */
[----:B----4-:R-:W-:-:S02]  /*1b70*/  SEL R4, RZ, 0x8, P1 ;  /* 0x00000008ff047807 */ /* 0x010fc40000800000 */
[----:B------:R-:W-:Y:S02]  /*1b80*/  ISETP.GE.AND P0, PT, R211, UR4, PT ;  /* 0x00000004d3007c0c */ /* 0x000fe4000bf06270 */
[----:B------:R-:W-:Y:S02]  /*1b90*/  ISETP.GE.AND P1, PT, R210, UR4, PT ;  /* 0x00000004d2007c0c */ /* 0x000fe4000bf26270 */
[----:B------:R-:W-:Y:S02]  /*1ba0*/  LOP3.LUT R0, R4, R0, R3, 0xfe, !PT ;  /* 0x0000000004007212 */ /* 0x000fe400078efe03 */
[----:B------:R-:W-:Y:S02]  /*1bb0*/  SEL R3, RZ, 0x10, P0 ;  /* 0x00000010ff037807 */ /* 0x000fe40000000000 */
[----:B------:R-:W-:Y:S02]  /*1bc0*/  SEL R4, RZ, 0x20, P1 ;  /* 0x00000020ff047807 */ /* 0x000fe40000800000 */
[----:B------:R-:W-:-:S02]  /*1bd0*/  SHF.R.S32.HI R9, RZ, 0x1f, R204 ;  /* 0x0000001fff097819 */ /* 0x000fc400000114cc */
[----:B------:R-:W-:-:S03]  /*1be0*/  LOP3.LUT R3, R4, R0, R3, 0xfe, !PT ;  /* 0x0000000004037212 */ /* 0x000fc600078efe03 */
[-C--:B0-----:R-:W-:Y:S02]  /*1bf0*/  IMAD R0, R9, R56.reuse, RZ ;  /* 0x0000003809007224 */ /* 0x081fe400078e02ff */
[----:B------:R-:W-:-:S04]  /*1c00*/  IMAD.WIDE.U32 R10, R204, R56, R16 ;  /* 0x00000038cc0a7225 */ /* 0x000fc800078e0010 */
[----:B------:R-:W-:-:S04]  /*1c10*/  IMAD R15, R204, R57, R0 ;  /* 0x00000039cc0f7224 */ /* 0x000fc800078e0200 */
[----:B------:R-:W-:Y:S02]  /*1c20*/  IMAD.IADD R11, R15, 0x1, R11 ;  /* 0x000000010f0b7824 */ /* 0x000fe400078e020b */
[----:B-----5:R-:W-:-:S04]  /*1c30*/  IMAD.WIDE.U32 R20, R28, R56, R10 ;  /* 0x000000381c147225 */ /* 0x020fc800078e000a */
[----:B------:R-:W4:Y:S01]  /*1c40*/  LDL R11, [R1+0x4] ;  /* 0x00000400010b7983 */ /* 0x000f220000100800 */
[----:B------:R-:W0:Y:S01]  /*1c50*/  S2R R36, SR_TID.X ;  /* 0x0000000000247919 */ /* 0x000e220000002100 */
[----:B------:R-:W0:Y:S01]  /*1c60*/  S2R R38, SR_TID.X ;  /* 0x0000000000267919 */ /* 0x000e220000002100 */
[----:B------:R-:W-:-:S04]  /*1c70*/  ISETP.GE.AND P0, PT, R215, UR4, PT ;  /* 0x00000004d7007c0c */ /* 0x000fc8000bf06270 */
[----:B------:R-:W-:Y:S02]  /*1c80*/  SEL R6, RZ, 0x40, P0 ;  /* 0x00000040ff067807 */ /* 0x000fe40000000000 */
[----:B-1----:R-:W-:Y:S02]  /*1c90*/  ISETP.GE.AND P0, PT, R16, R67, PT ;  /* 0x000000431000720c */ /* 0x002fe40003f06270 */
[----:B------:R-:W-:Y:S02]  /*1ca0*/  ISETP.GE.AND P1, PT, R214, UR4, PT ;  /* 0x00000004d6007c0c */ /* 0x000fe4000bf26270 */
[----:B------:R-:W-:Y:S01]  /*1cb0*/  SEL R13, R67, RZ, P0 ;  /* 0x000000ff430d7207 */ /* 0x000fe20000000000 */
[----:B---3--:R-:W-:Y:S01]  /*1cc0*/  IMAD R8, R9, R62, RZ ;  /* 0x0000003e09087224 */ /* 0x008fe200078e02ff */
[----:B------:R-:W-:Y:S02]  /*1cd0*/  SHF.R.S32.HI R23, RZ, 0x1f, R22 ;  /* 0x0000001fff177819 */ /* 0x000fe40000011416 */
[----:B------:R-:W-:-:S02]  /*1ce0*/  SEL R7, RZ, 0x7fff80, P1 ;  /* 0x007fff80ff077807 */ /* 0x000fc40000800000 */
[----:B0-----:R-:W-:-:S04]  /*1cf0*/  SHF.R.U32.HI R36, RZ, 0x7, R36 ;  /* 0x00000007ff247819 */ /* 0x001fc80000011624 */
[----:B------:R-:W-:Y:S01]  /*1d00*/  ISETP.NE.AND P6, PT, R36, 0x1, PT ;  /* 0x000000012400780c */ /* 0x000fe20003fc5270 */
[----:B------:R-:W-:Y:S01]  /*1d10*/  IMAD.IADD R13, R16, 0x1, R13 ;  /* 0x00000001100d7824 */ /* 0x000fe200078e020d */
[----:B------:R-:W-:Y:S01]  /*1d20*/  LOP3.LUT R3, R7, R3, R6, 0xfe, !PT ;  /* 0x0000000307037212 */ /* 0x000fe200078efe06 */
[----:B------:R-:W-:Y:S02]  /*1d30*/  VIADD R38, R38, 0xffffff80 ;  /* 0xffffff8026267836 */ /* 0x000fe40000000000 */
[----:B------:R-:W-:Y:S01]  /*1d40*/  IMAD.WIDE.U32 R4, R204, R56, R22 ;  /* 0x00000038cc047225 */ /* 0x000fe200078e0016 */
[----:B------:R-:W-:-:S03]  /*1d50*/  SHF.R.S32.HI R12, RZ, 0x1f, R13 ;  /* 0x0000001fff0c7819 */ /* 0x000fc6000001140d */
[----:B------:R-:W-:Y:S02]  /*1d60*/  IMAD.IADD R0, R35, 0x1, R32 ;  /* 0x0000000123007824 */ /* 0x000fe400078e0220 */
[CC--:B------:R-:W-:Y:S02]  /*1d70*/  IMAD.WIDE.U32 R6, R204.reuse, R62.reuse, R22 ;  /* 0x0000003ecc067225 */ /* 0x0c0fe400078e0016 */
[----:B------:R-:W-:Y:S05]  /*1d80*/  @!P6 WARPSYNC.ALL ;  /* 0x000000000000e948 */ /* 0x000fea0003800000 */
[----:B------:R-:W-:Y:S01]  /*1d90*/  IMAD R61, R204, R63, R8 ;  /* 0x0000003fcc3d7224 */ /* 0x000fe200078e0208 */
[----:B------:R-:W-:Y:S01]  /*1da0*/  SHF.R.S32.HI R37, RZ, 0x1f, R38 ;  /* 0x0000001fff257819 */ /* 0x000fe20000011426 */
[----:B------:R-:W-:Y:S01]  /*1db0*/  IMAD.IADD R9, R5, 0x1, R15 ;  /* 0x0000000105097824 */ /* 0x000fe200078e020f */
[----:B------:R-:W-:Y:S01]  /*1dc0*/  LEA.HI R12, R12, R13, RZ, 0x3 ;  /* 0x0000000d0c0c7211 */ /* 0x000fe200078f18ff */
[----:B------:R-:W-:Y:S01]  /*1dd0*/  IMAD.MOV.U32 R8, RZ, RZ, R4 ;  /* 0x000000ffff087224 */ /* 0x000fe200078e0004 */
[----:B------:R-:W-:Y:S01]  /*1de0*/  PRMT R88, R3, 0x8880, RZ ;  /* 0x0000888003587816 */ /* 0x000fe200000000ff */
[----:B------:R-:W-:Y:S01]  /*1df0*/  IMAD.IADD R59, R7, 0x1, R61 ;  /* 0x00000001073b7824 */ /* 0x000fe200078e023d */
[----:B------:R-:W-:Y:S01]  /*1e00*/  SHF.R.S32.HI R7, RZ, 0x1f, R28 ;  /* 0x0000001fff077819 */ /* 0x000fe2000001141c */
[----:B------:R-:W-:Y:S01]  /*1e10*/  IMAD.WIDE.U32 R4, R204, R62, R16 ;  /* 0x0000003ecc047225 */ /* 0x000fe200078e0010 */
[----:B------:R-:W-:Y:S01]  /*1e20*/  LEA.HI R37, R37, R38, RZ, 0x2 ;  /* 0x0000002625257211 */ /* 0x000fe200078f10ff */
[----:B------:R-:W-:-:S02]  /*1e30*/  ULDC UR4, c[0x0][0x2f4] ;  /* 0x0000bd0000047ab9 */ /* 0x000fc40000000800 */
[----:B------:R-:W-:Y:S01]  /*1e40*/  IMAD.IADD R61, R61, 0x1, R5 ;  /* 0x000000013d3d7824 */ /* 0x000fe200078e0205 */
[----:B------:R-:W-:Y:S01]  /*1e50*/  SHF.R.S32.HI R76, RZ, 0x3, R12 ;  /* 0x00000003ff4c7819 */ /* 0x000fe2000001140c */
[C---:B------:R-:W-:Y:S01]  /*1e60*/  IMAD R5, R7.reuse, R56, RZ ;  /* 0x0000003807057224 */ /* 0x040fe200078e02ff */
[----:B------:R-:W-:Y:S01]  /*1e70*/  LOP3.LUT R77, R12, 0xfffffff8, RZ, 0xc0, !PT ;  /* 0xfffffff80c4d7812 */ /* 0x000fe200078ec0ff */
[----:B------:R-:W-:Y:S01]  /*1e80*/  IMAD R7, R7, R62, RZ ;  /* 0x0000003e07077224 */ /* 0x000fe200078e02ff */
[----:B------:R-:W-:Y:S01]  /*1e90*/  LOP3.LUT R37, R37, 0xfffffffc, RZ, 0xc0, !PT ;  /* 0xfffffffc25257812 */ /* 0x000fe200078ec0ff */
[----:B------:R-:W-:Y:S01]  /*1ea0*/  IMAD.MOV.U32 R66, RZ, RZ, 0x20 ;  /* 0x00000020ff427424 */ /* 0x000fe200078e00ff */
[----:B------:R-:W-:Y:S01]  /*1eb0*/  SHF.R.U32.HI R15, RZ, 0x3, R227 ;  /* 0x00000003ff0f7819 */ /* 0x000fe200000116e3 */
[----:B------:R-:W-:Y:S02]  /*1ec0*/  IMAD.MOV.U32 R58, RZ, RZ, R6 ;  /* 0x000000ffff3a7224 */ /* 0x000fe400078e0006 */
[----:B------:R-:W-:Y:S01]  /*1ed0*/  IMAD.MOV.U32 R60, RZ, RZ, R4 ;  /* 0x000000ffff3c7224 */ /* 0x000fe200078e0004 */
[----:B------:R-:W-:Y:S01]  /*1ee0*/  SHF.L.U64.HI R4, R56, 0x6, R57 ;  /* 0x0000000638047819 */ /* 0x000fe20000010239 */
[----:B------:R-:W-:Y:S01]  /*1ef0*/  IMAD R73, R28, R57, R5 ;  /* 0x000000391c497224 */ /* 0x000fe200078e0205 */
[----:B------:R-:W-:Y:S01]  /*1f00*/  SHF.L.U64.HI R6, R62, 0x6, R63 ;  /* 0x000000063e067819 */ /* 0x000fe2000001023f */
[----:B------:R-:W-:Y:S01]  /*1f10*/  IMAD R75, R28, R63, R7 ;  /* 0x0000003f1c4b7224 */ /* 0x000fe200078e0207 */
[----:B------:R-:W-:Y:S01]  /*1f20*/  PRMT R88, R88, 0x7710, RZ ;  /* 0x0000771058587816 */ /* 0x000fe200000000ff */
[----:B------:R-:W-:Y:S01]  /*1f30*/  IMAD R13, R57, 0x60, RZ ;  /* 0x00000060390d7824 */ /* 0x000fe200078e02ff */
[----:B------:R-:W-:Y:S01]  /*1f40*/  ISETP.GE.AND P2, PT, R2, UR4, PT ;  /* 0x0000000402007c0c */ /* 0x000fe2000bf46270 */
[----:B------:R-:W-:-:S02]  /*1f50*/  IMAD.SHL.U32 R5, R56, 0x40, RZ ;  /* 0x0000004038057824 */ /* 0x000fc400078e00ff */
[----:B------:R-:W-:-:S04]  /*1f60*/  IMAD.WIDE.U32 R8, R28, R56, R8 ;  /* 0x000000381c087225 */ /* 0x000fc800078e0008 */
[----:B------:R-:W-:Y:S02]  /*1f70*/  IMAD R69, R63, 0x60, RZ ;  /* 0x000000603f457824 */ /* 0x000fe400078e02ff */
[----:B------:R-:W-:Y:S02]  /*1f80*/  IMAD.SHL.U32 R7, R62, 0x40, RZ ;  /* 0x000000403e077824 */ /* 0x000fe400078e00ff */
[----:B------:R-:W-:-:S04]  /*1f90*/  IMAD.WIDE.U32 R58, R28, R62, R58 ;  /* 0x0000003e1c3a7225 */ /* 0x000fc800078e003a */
[----:B------:R-:W-:Y:S01]  /*1fa0*/  IMAD.WIDE.U32 R60, R28, R62, R60 ;  /* 0x0000003e1c3c7225 */ /* 0x000fe200078e003c */
[----:B------:R-:W-:-:S03]  /*1fb0*/  LOP3.LUT R82, R88, 0x1, RZ, 0xc0, !PT ;  /* 0x0000000158527812 */ /* 0x000fc600078ec0ff */
[----:B------:R-:W-:Y:S01]  /*1fc0*/  IMAD.WIDE.U32 R56, R56, 0x60, RZ ;  /* 0x0000006038387825 */ /* 0x000fe200078e00ff */
[----:B------:R-:W-:-:S03]  /*1fd0*/  LOP3.LUT R83, R88, 0x2, RZ, 0xc0, !PT ;  /* 0x0000000258537812 */ /* 0x000fc600078ec0ff */
[----:B------:R-:W-:Y:S01]  /*1fe0*/  IMAD.WIDE.U32 R62, R62, 0x60, RZ ;  /* 0x000000603e3e7825 */ /* 0x000fe200078e00ff */
[----:B------:R-:W-:-:S03]  /*1ff0*/  LOP3.LUT R84, R88, 0x4, RZ, 0xc0, !PT ;  /* 0x0000000458547812 */ /* 0x000fc600078ec0ff */
[----:B------:R-:W-:Y:S01]  /*2000*/  IMAD.IADD R37, R38, 0x1, -R37 ;  /* 0x0000000126257824 */ /* 0x000fe200078e0a25 */
[C---:B------:R-:W-:Y:S01]  /*2010*/  LOP3.LUT R85, R88.reuse, 0x8, RZ, 0xc0, !PT ;  /* 0x0000000858557812 */ /* 0x040fe200078ec0ff */
[----:B------:R-:W-:Y:S01]  /*2020*/  IMAD.IADD R72, R9, 0x1, R73 ;  /* 0x0000000109487824 */ /* 0x000fe200078e0249 */
[C---:B------:R-:W-:Y:S01]  /*2030*/  LOP3.LUT R86, R88.reuse, 0x10, RZ, 0xc0, !PT ;  /* 0x0000001058567812 */ /* 0x040fe200078ec0ff */
[----:B------:R-:W-:Y:S01]  /*2040*/  IMAD.IADD R74, R59, 0x1, R75 ;  /* 0x000000013b4a7824 */ /* 0x000fe200078e024b */
[----:B------:R-:W-:Y:S01]  /*2050*/  LOP3.LUT R87, R88, 0x20, RZ, 0xc0, !PT ;  /* 0x0000002058577812 */ /* 0x000fe200078ec0ff */
[----:B------:R-:W-:Y:S01]  /*2060*/  VIADD R64, R36, 0x8 ;  /* 0x0000000824407836 */ /* 0x000fe20000000000 */
[----:B------:R-:W-:Y:S01]  /*2070*/  SHF.R.S32.HI R32, RZ, 0x1f, R34 ;  /* 0x0000001fff207819 */ /* 0x000fe20000011422 */
[----:B------:R-:W-:Y:S01]  /*2080*/  IMAD R65, R37, 0x40, R204 ;  /* 0x0000004025417824 */ /* 0x000fe200078e02cc */
[----:B------:R-:W-:Y:S01]  /*2090*/  P2R R90, PR, RZ, 0x4 ;  /* 0x00000004ff5a7803 */ /* 0x000fe20000000000 */
[----:B------:R-:W-:Y:S01]  /*20a0*/  IMAD.SHL.U32 R67, R67, 0x2, RZ ;  /* 0x0000000243437824 */ /* 0x000fe200078e00ff */
[----:B------:R-:W-:Y:S01]  /*20b0*/  SHF.R.S32.HI R79, RZ, 0x1f, R77 ;  /* 0x0000001fff4f7819 */ /* 0x000fe2000001144d */
[----:B------:R-:W-:Y:S01]  /*20c0*/  IMAD.IADD R68, R57, 0x1, R13 ;  /* 0x0000000139447824 */ /* 0x000fe200078e020d */
[----:B------:R-:W-:Y:S01]  /*20d0*/  LOP3.LUT R88, R88, 0x40, RZ, 0xc0, !PT ;  /* 0x0000004058587812 */ /* 0x000fe200078ec0ff */
[----:B------:R-:W-:-:S02]  /*20e0*/  IMAD.IADD R69, R63, 0x1, R69 ;  /* 0x000000013f457824 */ /* 0x000fc400078e0245 */
[----:B------:R-:W-:Y:S02]  /*20f0*/  IMAD.IADD R73, R73, 0x1, R21 ;  /* 0x0000000149497824 */ /* 0x000fe400078e0215 */
[----:B------:R-:W-:Y:S02]  /*2100*/  IMAD.IADD R75, R75, 0x1, R61 ;  /* 0x000000014b4b7824 */ /* 0x000fe400078e023d */
[C---:B--2---:R-:W-:Y:S01]  /*2110*/  IMAD.SHL.U32 R10, R14.reuse, 0x40, RZ ;  /* 0x000000400e0a7824 */ /* 0x044fe200078e00ff */
[----:B------:R-:W-:Y:S01]  /*2120*/  @!P6 BAR.SYNC.DEFER_BLOCKING 0x9, 0x100 ;  /* 0x024400000000eb1d */ /* 0x000fe20000010000 */
[----:B------:R-:W-:-:S03]  /*2130*/  LOP3.LUT P1, RZ, R14, 0x4, RZ, 0xc0, !PT ;  /* 0x000000040eff7812 */ /* 0x000fc6000782c0ff */
[----:B------:R-:W-:-:S04]  /*2140*/  LOP3.LUT R10, R10, 0x1c0, RZ, 0xc0, !PT ;  /* 0x000001c00a0a7812 */ /* 0x000fc800078ec0ff */
[----:B------:R-:W-:Y:S02]  /*2150*/  SHF.R.U32.HI R35, RZ, 0x3, R10 ;  /* 0x00000003ff237819 */ /* 0x000fe4000001160a */
[----:B------:R-:W-:-:S04]  /*2160*/  LOP3.LUT R14, R10, 0x18, R16, 0xf8, !PT ;  /* 0x000000180a0e7812 */ /* 0x000fc800078ef810 */
[----:B------:R-:W-:-:S05]  /*2170*/  LOP3.LUT R14, R14, R35, RZ, 0x3c, !PT ;  /* 0x000000230e0e7212 */ /* 0x000fca00078e3cff */
[----:B------:R-:W-:Y:S01]  /*2180*/  IMAD R70, R229, 0x200, R14 ;  /* 0x00000200e5467824 */ /* 0x000fe200078e020e */
[--C-:B------:R-:W-:Y:S02]  /*2190*/  LOP3.LUT R14, R10, 0x38, R12.reuse, 0xf8, !PT ;  /* 0x000000380a0e7812 */ /* 0x100fe400078ef80c */
[----:B------:R-:W-:Y:S02]  /*21a0*/  LOP3.LUT R12, R227, 0x38, R12, 0xf8, !PT ;  /* 0x00000038e30c7812 */ /* 0x000fe400078ef80c */
[----:B------:R-:W-:Y:S02]  /*21b0*/  SEL R66, R66, 0xffffffe0, !P1 ;  /* 0xffffffe042427807 */ /* 0x000fe40004800000 */
[----:B------:R-:W-:Y:S02]  /*21c0*/  LOP3.LUT R14, R14, R35, RZ, 0x3c, !PT ;  /* 0x000000230e0e7212 */ /* 0x000fe400078e3cff */
[----:B------:R-:W-:Y:S01]  /*21d0*/  LOP3.LUT R12, R12, R15, RZ, 0x3c, !PT ;  /* 0x0000000f0c0c7212 */ /* 0x000fe200078e3cff */
[----:B------:R-:W-:Y:S01]  /*21e0*/  IMAD.IADD R71, R66, 0x1, R70 ;  /* 0x0000000142477824 */ /* 0x000fe200078e0246 */
[----:B------:R-:W-:Y:S01]  /*21f0*/  ISETP.GE.AND P1, PT, R16, UR4, PT ;  /* 0x0000000410007c0c */ /* 0x000fe2000bf26270 */
[----:B------:R-:W-:Y:S01]  /*2200*/  IMAD R80, R229, 0x200, R14 ;  /* 0x00000200e5507824 */ /* 0x000fe200078e020e */
[----:B------:R-:W-:Y:S01]  /*2210*/  SHF.R.S32.HI R78, RZ, 0x1f, R29 ;  /* 0x0000001fff4e7819 */ /* 0x000fe2000001141d */
[----:B----4-:R-:W-:-:S10]  /*2220*/  IMAD.IADD R81, R11, 0x1, R12 ;  /* 0x000000010b517824 */ /* 0x010fd400078e020c */
.L_x_9741:
[----:B------:R-:W0:Y:S01]  /*2230*/  LDC R97, c[0x0][0x430] ;  /* 0x00010c00ff617b82 */ /* 0x000e220000000800 */
        /* <DEDUP_REMOVED lines=75> */
[----:B------:R-:W-:-:S03]  /*26f0*/  CS2R R50, SRZ ;  /* 0x0000000000327805 */ /* 0x000fc6000001ff00 */
[----:B------:R-:W-:Y:S05]  /*2700*/  @P2 BRA `(.L_x_9692) ;  /* 0x0000000000502947 */ /* 0x000fea0003800000 */
[----:B------:R-:W-:Y:S01]  /*2710*/  IADD3 R11, P3, R8, R14, RZ ;  /* 0x0000000e080b7210 */ /* 0x000fe20007f7e0ff */
[----:B------:R-:W-:Y:S01]  /*2720*/  ULDC.64 UR4, c[0x0][0x3e8] ;  /* 0x0000fa0000047ab9 */ /* 0x000fe20000000a00 */
[----:B------:R-:W-:Y:S02]  /*2730*/  CS2R R48, SRZ ;  /* 0x0000000000307805 */ /* 0x000fe4000001ff00 */
[----:B------:R-:W-:Y:S01]  /*2740*/  CS2R R50, SRZ ;  /* 0x0000000000327805 */ /* 0x000fe2000001ff00 */
[----:B------:R-:W-:Y:S01]  /*2750*/  IMAD.X R40, R53, 0x1, R72, P3 ;  /* 0x0000000135287824 */ /* 0x000fe200018e0648 */
[----:B------:R-:W-:-:S04]  /*2760*/  LEA R38, P3, R11, UR4, 0x1 ;  /* 0x000000040b267c11 */ /* 0x000fc8000f8608ff */
[----:B------:R-:W-:Y:S01]  /*2770*/  LEA.HI.X R39, R11, UR5, R40, 0x1, P3 ;  /* 0x000000050b277c11 */ /* 0x000fe200098f0c28 */
[----:B------:R-:W-:Y:S01]  /*2780*/  ULDC.64 UR4, c[0x0][0x400] ;  /* 0x0001000000047ab9 */ /* 0x000fe20000000a00 */
[----:B------:R-:W-:-:S05]  /*2790*/  IADD3 R11, P3, R58, R12, RZ ;  /* 0x0000000c3a0b7210 */ /* 0x000fca0007f7e0ff */
[----:B------:R-:W-:Y:S01]  /*27a0*/  IMAD.X R42, R55, 0x1, R74, P3 ;  /* 0x00000001372a7824 */ /* 0x000fe200018e064a */
[----:B------:R-:W-:-:S04]  /*27b0*/  LEA R40, P3, R11, UR4, 0x1 ;  /* 0x000000040b287c11 */ /* 0x000fc8000f8608ff */
[----:B------:R-:W-:Y:S02]  /*27c0*/  LEA.HI.X R41, R11, UR5, R42, 0x1, P3 ;  /* 0x000000050b297c11 */ /* 0x000fe400098f0c2a */
        /* <DEDUP_REMOVED lines=8> */
.L_x_9692:
[----:B------:R-:W-:Y:S05]  /*2850*/  BSYNC B1 ;  /* 0x0000000000017941 */ /* 0x000fea0003800000 */
.L_x_9691:
[----:B------:R-:W-:Y:S01]  /*2860*/  VIADD R11, R204, 0x40 ;  /* 0x00000040cc0b7836 */ /* 0x000fe20000000000 */
[----:B------:R-:W-:Y:S01]  /*2870*/  BSSY B1, `(.L_x_9693) ;  /* 0x000001c000017945 */ /* 0x000fe20003800000 */
[----:B0-----:R-:W-:Y:S02]  /*2880*/  CS2R R40, SRZ ;  /* 0x0000000000287805 */ /* 0x001fe4000001ff00 */
[----:B------:R-:W-:Y:S01]  /*2890*/  CS2R R38, SRZ ;  /* 0x0000000000267805 */ /* 0x000fe2000001ff00 */
[----:B-----5:R-:W-:Y:S01]  /*28a0*/  IMAD.MOV.U32 R52, RZ, RZ, R44 ;  /* 0x000000ffff347224 */ /* 0x020fe200078e002c */
[----:B------:R-:W-:Y:S01]  /*28b0*/  ISETP.GE.AND P4, PT, R11, R100, PT ;  /* 0x000000640b00720c */ /* 0x000fe20003f86270 */
[----:B------:R-:W-:Y:S01]  /*28c0*/  IMAD.MOV.U32 R89, RZ, RZ, R45 ;  /* 0x000000ffff597224 */ /* 0x000fe200078e002d */
[----:B------:R-:W-:-:S11]  /*28d0*/  CS2R R42, SRZ ;  /* 0x00000000002a7805 */ /* 0x000fd6000001ff00 */
[----:B------:R-:W-:Y:S05]  /*28e0*/  @P4 BRA `(.L_x_9694) ;  /* 0x0000000000504947 */ /* 0x000fea0003800000 */
[----:B------:R-:W-:Y:S01]  /*28f0*/  IADD3 R14, P3, P5, R8, R14, R5 ;  /* 0x0000000e080e7210 */ /* 0x000fe20007d7e005 */
[----:B------:R-:W-:Y:S01]  /*2900*/  ULDC.64 UR4, c[0x0][0x3e8] ;  /* 0x0000fa0000047ab9 */ /* 0x000fe20000000a00 */
[----:B------:R-:W-:Y:S02]  /*2910*/  CS2R R40, SRZ ;  /* 0x0000000000287805 */ /* 0x000fe4000001ff00 */
[----:B------:R-:W-:Y:S02]  /*2920*/  CS2R R42, SRZ ;  /* 0x00000000002a7805 */ /* 0x000fe4000001ff00 */
[----:B------:R-:W-:Y:S02]  /*2930*/  IADD3.X R13, R72, R53, R4, P3, P5 ;  /* 0x00000035480d7210 */ /* 0x000fe40001fea404 */
[----:B------:R-:W-:-:S04]  /*2940*/  IADD3 R11, P3, P5, R58, R12, R7 ;  /* 0x0000000c3a0b7210 */ /* 0x000fc80007d7e007 */
[----:B------:R-:W-:Y:S02]  /*2950*/  IADD3.X R36, R74, R55, R6, P3, P5 ;  /* 0x000000374a247210 */ /* 0x000fe40001fea406 */
[----:B------:R-:W-:-:S04]  /*2960*/  LEA R12, P3, R14, UR4, 0x1 ;  /* 0x000000040e0c7c11 */ /* 0x000fc8000f8608ff */
[----:B------:R-:W-:Y:S01]  /*2970*/  LEA.HI.X R13, R14, UR5, R13, 0x1, P3 ;  /* 0x000000050e0d7c11 */ /* 0x000fe200098f0c0d */
[----:B------:R-:W-:Y:S02]  /*2980*/  ULDC.64 UR4, c[0x0][0x400] ;  /* 0x0001000000047ab9 */ /* 0x000fe40000000a00 */
        /* <DEDUP_REMOVED lines=10> */
.L_x_9694:
[----:B------:R-:W-:Y:S05]  /*2a30*/  BSYNC B1 ;  /* 0x0000000000017941 */ /* 0x000fea0003800000 */
.L_x_9693:
[----:B------:R-:W-:Y:S01]  /*2a40*/  IMAD.MOV.U32 R11, RZ, RZ, R48 ;  /* 0x000000ffff0b7224 */ /* 0x000fe200078e0030 */
[----:B------:R-:W-:Y:S01]  /*2a50*/  ISETP.NE.AND P3, PT, R209, 0x3, PT ;  /* 0x00000003d100780c */ /* 0x000fe20003f65270 */
[----:B0-----:R-:W-:Y:S01]  /*2a60*/  IMAD.MOV.U32 R12, RZ, RZ, R49 ;  /* 0x000000ffff0c7224 */ /* 0x001fe200078e0031 */
        /* <DEDUP_REMOVED lines=26> */
[----:B------:R-:W-:Y:S02]  /*2c10*/  PRMT R109, R13, 0x7610, R109 ;  /* 0x000076100d6d7816 */ /* 0x000fe4000000006d */
[----:B------:R-:W-:Y:S01]  /*2c20*/  PRMT R110, R14, 0x7610, R110 ;  /* 0x000076100e6e7816 */ /* 0x000fe2000000006e */
[----:B------:R-:W-:Y:S06]  /*2c30*/  @!P3 BRA `(.L_x_9695) ;  /* 0x000000000004b947 */ /* 0x000fec0003800000 */
[----:B------:R-:W-:Y:S01]  /*2c40*/  BPT.TRAP 0x1 ;  /* 0x000000040000795c */ /* 0x000fe20000300000 */
.L_x_9695:
[----:B------:R-:W-:Y:S01]  /*2c50*/  IMAD R89, R18, 0x8, R19 ;  /* 0x0000000812597824 */ /* 0x000fe200078e0213 */
[----:B------:R-:W-:Y:S01]  /*2c60*/  SHF.L.U32 R101, R207, 0x1f, RZ ;  /* 0x0000001fcf657819 */ /* 0x000fe200000006ff */
[----:B------:R-:W-:Y:S03]  /*2c70*/  BSSY B1, `(.L_x_9696) ;  /* 0x0000003000017945 */ /* 0x000fe60003800000 */
[----:B------:R-:W0:Y:S02]  /*2c80*/  SYNCS.PHASECHK.TRANS64.TRYWAIT P5, [R89+URZ+0x22890], R101 ;  /* 0x02289065590075a7 */ /* 0x000e2400080a017f */
[----:B0-----:R-:W-:Y:S05]  /*2c90*/  @!P5 BRA `(.L_x_9697) ;  /* 0x0000013800e8d947 */ /* 0x001fea0003800000 */
.L_x_9943:
[----:B------:R-:W-:Y:S05]  /*2ca0*/  BSYNC B1 ;  /* 0x0000000000017941 */ /* 0x000fea0003800000 */
.L_x_9696:
[----:B------:R-:W-:-:S03]  /*2cb0*/  UMOV UR4, 0xffffffff ;  /* 0xffffffff00047882 */ /* 0x000fc60000000000 */
[----:B------:R-:W-:Y:S05]  /*2cc0*/  BRA.DIV UR4, `(.L_x_9698) ;  /* 0x0000013a04f07947 */ /* 0x000fea000b800000 */
[----:B------:R1:W2:Y:S04]  /*2cd0*/  SHFL.IDX PT, R55, R103, RZ, 0x1c1f ;  /* 0x001c1fff67377589 */ /* 0x0002a800000e0000 */
[----:B------:R1:W3:Y:S02]  /*2ce0*/  SHFL.IDX PT, R93, R102, RZ, 0x1c1f ;  /* 0x001c1fff665d7589 */ /* 0x0002e400000e0000 */
.L_x_9947:
[----:B------:R-:W-:Y:S04]  /*2cf0*/  BSSY B1, `(.L_x_9699) ;  /* 0x0000073000017945 */ /* 0x000fe80003800000 */
[----:B------:R-:W-:Y:S05]  /*2d00*/  @P2 BRA `(.L_x_9700) ;  /* 0x0000000400c42947 */ /* 0x000fea0003800000 */
[----:B------:R-:W-:Y:S04]  /*2d10*/  BSSY B2, `(.L_x_9701) ;  /* 0x0000038000027945 */ /* 0x000fe80003800000 */
[----:B------:R-:W-:Y:S05]  /*2d20*/  @P1 BRA `(.L_x_9702) ;  /* 0x0000000000d81947 */ /* 0x000fea0003800000 */
[----:B------:R4:W0:Y:S01]  /*2d30*/  LDS.128 R12, [R94] ;  /* 0x000000005e0c7984 */ /* 0x0008220000000c00 */
[C---:B---3--:R-:W-:Y:S01]  /*2d40*/  LEA R52, P2, R16.reuse, R93, 0x1 ;  /* 0x0000005d10347211 */ /* 0x048fe200078408ff */
[----:B------:R-:W-:Y:S03]  /*2d50*/  BSSY B3, `(.L_x_9703) ;  /* 0x0000032000037945 */ /* 0x000fe60003800000 */
[----:B--2---:R-:W-:Y:S02]  /*2d60*/  LEA.HI.X R53, R16, R55, R17, 0x1, P2 ;  /* 0x0000003710357211 */ /* 0x004fe400010f0c11 */
[----:B------:R-:W-:-:S13]  /*2d70*/  ISETP.GE.AND P2, PT, R22, R54, PT ;  /* 0x000000361600720c */ /* 0x000fda0003f46270 */
[----:B----4-:R-:W-:Y:S05]  /*2d80*/  @P2 BRA `(.L_x_9704) ;  /* 0x0000000000b82947 */ /* 0x010fea0003800000 */
[----:B------:R-:W-:Y:S01]  /*2d90*/  SHF.R.U64 R11, R48, 0x10, R49 ;  /* 0x00000010300b7819 */ /* 0x000fe20000001231 */
[----:B0-----:R-:W-:Y:S01]  /*2da0*/  IMAD.U32 R48, R14, 0x10000, RZ ;  /* 0x000100000e307824 */ /* 0x001fe200078e00ff */
[--C-:B------:R-:W-:Y:S02]  /*2db0*/  SHF.R.U64 R114, R50, 0x10, R51.reuse ;  /* 0x0000001032727819 */ /* 0x100fe40000001233 */
[----:B------:R-:W-:Y:S02]  /*2dc0*/  SHF.R.U32.HI R116, RZ, 0x10, R51 ;  /* 0x00000010ff747819 */ /* 0x000fe40000011633 */
[----:B------:R-:W-:Y:S02]  /*2dd0*/  SHF.R.U32.HI R112, RZ, 0x10, R49 ;  /* 0x00000010ff707819 */ /* 0x000fe40000011631 */
[----:B------:R-:W-:Y:S01]  /*2de0*/  PRMT R51, R111, 0x5410, R11 ;  /* 0x000054106f337816 */ /* 0x000fe2000000000b */
[----:B------:R-:W-:Y:S01]  /*2df0*/  IMAD.U32 R11, R12, 0x10000, RZ ;  /* 0x000100000c0b7824 */ /* 0x000fe200078e00ff */
[----:B------:R-:W-:-:S02]  /*2e00*/  PRMT R114, R104, 0x5432, R114 ;  /* 0x0000543268727816 */ /* 0x000fc40000000072 */
[----:B------:R-:W-:Y:S02]  /*2e10*/  PRMT R116, R105, 0x5432, R116 ;  /* 0x0000543269747816 */ /* 0x000fe40000000074 */
[----:B------:R-:W-:Y:S01]  /*2e20*/  LOP3.LUT R49, R14, 0xffff0000, RZ, 0xc0, !PT ;  /* 0xffff00000e317812 */ /* 0x000fe200078ec0ff */
[----:B------:R-:W-:Y:S01]  /*2e30*/  IMAD.U32 R14, R13, 0x10000, RZ ;  /* 0x000100000d0e7824 */ /* 0x000fe200078e00ff */
        /* <DEDUP_REMOVED lines=35> */
.L_x_9704:
[----:B------:R-:W-:Y:S05]  /*3070*/  BSYNC B3 ;  /* 0x0000000000037941 */ /* 0x000fea0003800000 */
.L_x_9703:
[----:B0-----:R4:W-:Y:S02]  /*3080*/  ST.E.128 desc[UR40][R52.64], R12 ;  /* 0x0000000c34007985 */ /* 0x0019e4000c101d28 */
.L_x_9702:
[----:B------:R-:W-:Y:S05]  /*3090*/  BSYNC B2 ;  /* 0x0000000000027941 */ /* 0x000fea0003800000 */
.L_x_9701:
[----:B------:R-:W-:-:S13]  /*30a0*/  ISETP.NE.AND P2, PT, R90, RZ, PT ;  /* 0x000000ff5a00720c */ /* 0x000fda0003f45270 */
[----:B------:R-:W-:Y:S05]  /*30b0*/  @P2 BRA `(.L_x_9700) ;  /* 0x0000000000d82947 */ /* 0x000fea0003800000 */
[----:B----4-:R4:W0:Y:S01]  /*30c0*/  LDS.128 R12, [R92] ;  /* 0x000000005c0c7984 */ /* 0x0108220000000c00 */
        /* <DEDUP_REMOVED lines=34> */
[----:B------:R-:W-:Y:S01]  /*32f0*/  FFMA.FTZ R13, R44, R52, -R13 ;  /* 0x000000342c0d7223 */ /* 0x000fe2000001080d */
[----:B------:R-:W-:Y:S01]  /*3300*/  FMUL.FTZ R14, R12, R53 ;  /* 0x000000350c0e7220 */ /* 0x000fe20000410000 */
[----:B------:R-:W-:Y:S02]  /*3310*/  IMAD.U32 R15, R15, 0x10000, RZ ;  /* 0x000100000f0f7824 */ /* 0x000fe400078e00ff */
[----:B------:R-:W-:Y:S01]  /*3320*/  FFMA.FTZ R44, R44, R111, R45 ;  /* 0x0000006f2c2c7223 */ /* 0x000fe2000001002d */
        /* <DEDUP_REMOVED lines=13> */
.L_x_9706:
[----:B------:R-:W-:Y:S05]  /*3400*/  BSYNC B2 ;  /* 0x0000000000027941 */ /* 0x000fea0003800000 */
.L_x_9705:
[----:B0-----:R0:W-:Y:S02]  /*3410*/  ST.E.128 desc[UR40][R48.64], R12 ;  /* 0x0000000c30007985 */ /* 0x0011e4000c101d28 */
.L_x_9700:
[----:B------:R-:W-:Y:S05]  /*3420*/  BSYNC B1 ;  /* 0x0000000000017941 */ /* 0x000fea0003800000 */
.L_x_9699:
[----:B------:R-:W-:-:S03]  /*3430*/  UMOV UR4, 0xffffffff ;  /* 0xffffffff00047882 */ /* 0x000fc60000000000 */
[----:B------:R-:W-:Y:S05]  /*3440*/  BRA.DIV UR4, `(.L_x_9707) ;  /* 0x00000136045c7947 */ /* 0x000fea000b800000 */
[----:B-1----:R-:W1:Y:S04]  /*3450*/  SHFL.IDX PT, R103, R103, 0x1, 0x1c1f ;  /* 0x003c1f0067677f89 */ /* 0x002e6800000e0000 */
[----:B------:R0:W0:Y:S02]  /*3460*/  SHFL.IDX PT, R47, R102, 0x1, 0x1c1f ;  /* 0x003c1f00662f7f89 */ /* 0x00002400000e0000 */
.L_x_9951:
[----:B------:R-:W-:Y:S05]  /*3470*/  @P4 BRA `(.L_x_9708) ;  /* 0x0000002000004947 */ /* 0x000fea0003800000 */
[----:B------:R-:W-:Y:S04]  /*3480*/  BSSY B1, `(.L_x_9709) ;  /* 0x0000038000017945 */ /* 0x000fe80003800000 */
[----:B------:R-:W-:Y:S05]  /*3490*/  @P1 BRA `(.L_x_9710) ;  /* 0x0000000000d81947 */ /* 0x000fea0003800000 */
[----:B0---4-:R0:W4:Y:S01]  /*34a0*/  LDS.128 R12, [R94+0x2000] ;  /* 0x002000005e0c7984 */ /* 0x0111220000000c00 */
[C---:B------:R-:W-:Y:S01]  /*34b0*/  LEA R44, P2, R16.reuse, R47, 0x1 ;  /* 0x0000002f102c7211 */ /* 0x040fe200078408ff */
[----:B------:R-:W-:Y:S03]  /*34c0*/  BSSY B2, `(.L_x_9711) ;  /* 0x0000032000027945 */ /* 0x000fe60003800000 */
[----:B-1----:R-:W-:Y:S02]  /*34d0*/  LEA.HI.X R45, R16, R103, R17, 0x1, P2 ;  /* 0x00000067102d7211 */ /* 0x002fe400010f0c11 */
[----:B------:R-:W-:-:S13]  /*34e0*/  ISETP.GE.AND P2, PT, R22, R54, PT ;  /* 0x000000361600720c */ /* 0x000fda0003f46270 */
        /* <DEDUP_REMOVED lines=8> */
[----:B------:R-:W-:Y:S01]  /*3570*/  LOP3.LUT R41, R14, 0xffff0000, RZ, 0xc0, !PT ;  /* 0xffff00000e297812 */ /* 0x000fe200078ec0ff */
[C---:B------:R-:W-:Y:S01]  /*3580*/  IMAD.U32 R14, R13.reuse, 0x10000, RZ ;  /* 0x000100000d0e7824 */ /* 0x040fe200078e00ff */
[----:B------:R-:W-:Y:S02]  /*3590*/  PRMT R110, R110, 0x5410, R43 ;  /* 0x000054106e6e7816 */ /* 0x000fe4000000002b */
[----:B------:R-:W-:Y:S01]  /*35a0*/  PRMT R108, R108, 0x5410, R11 ;  /* 0x000054106c6c7816 */ /* 0x000fe2000000000b */
[----:B------:R-:W-:Y:S01]  /*35b0*/  IMAD.U32 R11, R12, 0x10000, RZ ;  /* 0x000100000c0b7824 */ /* 0x000fe200078e00ff */
        /* <DEDUP_REMOVED lines=11> */
[----:B------:R-:W-:Y:S01]  /*3670*/  IMAD.U32 R109, R109, 0x10000, RZ ;  /* 0x000100006d6d7824 */ /* 0x000fe200078e00ff */
[----:B------:R-:W-:Y:S01]  /*3680*/  LOP3.LUT R108, R108, 0xffff0000, RZ, 0xc0, !PT ;  /* 0xffff00006c6c7812 */ /* 0x000fe200078ec0ff */
[----:B------:R-:W-:Y:S01]  /*3690*/  FMUL.FTZ R41, R41, R46 ;  /* 0x0000002e29297220 */ /* 0x000fe20000410000 */
[----:B------:R-:W-:-:S02]  /*36a0*/  IMAD.U32 R107, R107, 0x10000, RZ ;  /* 0x000100006b6b7824 */ /* 0x000fc400078e00ff */
[C---:B------:R-:W-:Y:S01]  /*36b0*/  FFMA.FTZ R51, R14.reuse, R43, -R51 ;  /* 0x0000002b0e337223 */ /* 0x040fe20000010833 */
[----:B------:R-:W-:Y:S01]  /*36c0*/  FFMA.FTZ R48, R14, R48, R13 ;  /* 0x000000300e307223 */ /* 0x000fe2000001000d */
[----:B------:R-:W-:Y:S01]  /*36d0*/  FFMA.FTZ R53, R40, R46, -R53 ;  /* 0x0000002e28357223 */ /* 0x000fe20000010835 */
[----:B------:R-:W-:Y:S01]  /*36e0*/  FMUL.FTZ R14, R12, R109 ;  /* 0x0000006d0c0e7220 */ /* 0x000fe20000410000 */
[----:B------:R-:W-:Y:S02]  /*36f0*/  IMAD.U32 R15, R15, 0x10000, RZ ;  /* 0x000100000f0f7824 */ /* 0x000fe400078e00ff */
[----:B------:R-:W-:Y:S01]  /*3700*/  FFMA.FTZ R40, R40, R49, R41 ;  /* 0x0000003128287223 */ /* 0x000fe20000010029 */
        /* <DEDUP_REMOVED lines=13> */
.L_x_9712:
[----:B------:R-:W-:Y:S05]  /*37e0*/  BSYNC B2 ;  /* 0x0000000000027941 */ /* 0x000fea0003800000 */
.L_x_9711:
[----:B----4-:R0:W-:Y:S02]  /*37f0*/  ST.E.128 desc[UR40][R44.64], R12 ;  /* 0x0000000c2c007985 */ /* 0x0101e4000c101d28 */
.L_x_9710:
[----:B------:R-:W-:Y:S05]  /*3800*/  BSYNC B1 ;  /* 0x0000000000017941 */ /* 0x000fea0003800000 */
.L_x_9709:
[----:B------:R-:W-:-:S13]  /*3810*/  ISETP.NE.AND P2, PT, R90, RZ, PT ;  /* 0x000000ff5a00720c */ /* 0x000fda0003f45270 */
[----:B------:R-:W-:Y:S05]  /*3820*/  @P2 BRA `(.L_x_9708) ;  /* 0x0000001c00142947 */ /* 0x000fea0003800000 */
[----:B0---4-:R0:W4:Y:S01]  /*3830*/  LDS.128 R12, [R92+0x2000] ;  /* 0x002000005c0c7984 */ /* 0x0111220000000c00 */
[C---:B------:R-:W-:Y:S01]  /*3840*/  LEA R40, P2, R2.reuse, R47, 0x1 ;  /* 0x0000002f02287211 */ /* 0x040fe200078408ff */
[----:B------:R-:W-:Y:S03]  /*3850*/  BSSY B1, `(.L_x_9713) ;  /* 0x0000032000017945 */ /* 0x000fe60003800000 */
[----:B-1----:R-:W-:Y:S02]  /*3860*/  LEA.HI.X R41, R2, R103, R205, 0x1, P2 ;  /* 0x0000006702297211 */ /* 0x002fe400010f0ccd */
[----:B------:R-:W-:-:S13]  /*3870*/  ISETP.GE.AND P2, PT, R208, R54, PT ;  /* 0x00000036d000720c */ /* 0x000fda0003f46270 */
        /* <DEDUP_REMOVED lines=10> */
[C---:B------:R-:W-:Y:S01]  /*3920*/  IMAD.U32 R14, R13.reuse, 0x10000, RZ ;  /* 0x000100000d0e7824 */ /* 0x040fe200078e00ff */
        /* <DEDUP_REMOVED lines=11> */
[-C--:B------:R-:W-:Y:S01]  /*39e0*/  FMUL.FTZ R46, R13, R39.reuse ;  /* 0x000000270d2e7220 */ /* 0x080fe20000410000 */
[C---:B------:R-:W-:Y:S01]  /*39f0*/  FMUL.FTZ R13, R37.reuse, R44 ;  /* 0x0000002c250d7220 */ /* 0x040fe20000410000 */
[-C--:B------:R-:W-:Y:S01]  /*3a00*/  FMUL.FTZ R37, R37, R42.reuse ;  /* 0x0000002a25257220 */ /* 0x080fe20000410000 */
        /* <DEDUP_REMOVED lines=9> */
[----:B------:R-:W-:-:S02]  /*3aa0*/  IMAD.U32 R15, R15, 0x10000, RZ ;  /* 0x000100000f0f7824 */ /* 0x000fc400078e00ff */
[C---:B------:R-:W-:Y:S01]  /*3ab0*/  FMUL.FTZ R42, R38.reuse, R106 ;  /* 0x0000006a262a7220 */ /* 0x040fe20000410000 */
[-C--:B------:R-:W-:Y:S01]  /*3ac0*/  FMUL.FTZ R37, R38, R104.reuse ;  /* 0x0000006826257220 */ /* 0x080fe20000410000 */
        /* <DEDUP_REMOVED lines=10> */
.L_x_9714:
[----:B------:R-:W-:Y:S05]  /*3b70*/  BSYNC B1 ;  /* 0x0000000000017941 */ /* 0x000fea0003800000 */
.L_x_9713:
[----:B----4-:R0:W-:Y:S01]  /*3b80*/  ST.E.128 desc[UR40][R40.64], R12 ;  /* 0x0000000c28007985 */ /* 0x0101e2000c101d28 */
[----:B------:R-:W-:Y:S05]  /*3b90*/  BRA `(.L_x_9708) ;  /* 0x0000001800387947 */ /* 0x000fea0003800000 */
.L_x_9690:
[----:B------:R-:W-:Y:S01]  /*3ba0*/  VIADD R11, R204, 0x40 ;  /* 0x00000040cc0b7836 */ /* 0x000fe20000000000 */
[----:B------:R-:W-:Y:S02]  /*3bb0*/  CS2R R38, SRZ ;  /* 0x0000000000267805 */ /* 0x000fe4000001ff00 */
[----:B------:R-:W-:Y:S02]  /*3bc0*/  CS2R R42, SRZ ;  /* 0x00000000002a7805 */ /* 0x000fe4000001ff00 */
[----:B------:R-:W-:Y:S02]  /*3bd0*/  CS2R R40, SRZ ;  /* 0x0000000000287805 */ /* 0x000fe4000001ff00 */
[----:B------:R-:W-:-:S04]  /*3be0*/  ISETP.GE.AND P2, PT, R11, R100, PT ;  /* 0x000000640b00720c */ /* 0x000fc80003f46270 */
[----:B------:R-:W-:-:S13]  /*3bf0*/  ISETP.GE.OR P2, PT, R16, R54, P2 ;  /* 0x000000361000720c */ /* 0x000fda0001746670 */
[----:B------:R-:W-:Y:S01]  /*3c00*/  @!P2 IADD3 R49, P3, P4, R20, R14, R5 ;  /* 0x0000000e1431a210 */ /* 0x000fe20007c7e005 */
[----:B------:R-:W0:Y:S03]  /*3c10*/  @!P2 LDC.64 R44, c[0x0][0x3e8] ;  /* 0x0000fa00ff2cab82 */ /* 0x000e260000000a00 */
[----:B------:R-:W-:Y:S02]  /*3c20*/  @!P2 IADD3.X R50, R73, R53, R4, P3, P4 ;  /* 0x000000354932a210 */ /* 0x000fe40001fe8404 */
[----:B------:R-:W-:-:S04]  /*3c30*/  @!P2 IADD3 R11, P3, P4, R60, R12, R7 ;  /* 0x0000000c3c0ba210 */ /* 0x000fc80007c7e007 */
[----:B------:R-:W-:Y:S02]  /*3c40*/  @!P2 IADD3.X R48, R75, R55, R6, P3, P4 ;  /* 0x000000374b30a210 */ /* 0x000fe40001fe8406 */
[----:B------:R-:W-:-:S04]  /*3c50*/  ISETP.GE.AND P3, PT, R204, R100, PT ;  /* 0x00000064cc00720c */ /* 0x000fc80003f66270 */
[----:B------:R-:W-:-:S13]  /*3c60*/  ISETP.GE.OR P3, PT, R16, R54, P3 ;  /* 0x000000361000720c */ /* 0x000fda0001f66670 */
[----:B------:R-:W-:Y:S01]  /*3c70*/  @!P3 IADD3 R13, P4, R20, R14, RZ ;  /* 0x0000000e140db210 */ /* 0x000fe20007f9e0ff */
[----:B------:R-:W1:Y:S04]  /*3c80*/  @!P3 LDC.64 R46, c[0x0][0x400] ;  /* 0x00010000ff2ebb82 */ /* 0x000e680000000a00 */
[----:B------:R-:W-:-:S04]  /*3c90*/  @!P3 IMAD.X R36, R53, 0x1, R73, P4 ;  /* 0x000000013524b824 */ /* 0x000fc800020e0649 */
[----:B------:R-:W2:Y:S02]  /*3ca0*/  @!P3 LDC.64 R14, c[0x0][0x3e8] ;  /* 0x0000fa00ff0ebb82 */ /* 0x000ea40000000a00 */
[----:B--2---:R-:W-:-:S04]  /*3cb0*/  @!P3 LEA R14, P4, R13, R14, 0x1 ;  /* 0x0000000e0d0eb211 */ /* 0x004fc800078808ff */
[----:B------:R-:W-:Y:S02]  /*3cc0*/  @!P3 LEA.HI.X R15, R13, R15, R36, 0x1, P4 ;  /* 0x0000000f0d0fb211 */ /* 0x000fe400020f0c24 */
[----:B------:R-:W-:Y:S02]  /*3cd0*/  CS2R R36, SRZ ;  /* 0x0000000000247805 */ /* 0x000fe4000001ff00 */
[----:B------:R-:W-:-:S05]  /*3ce0*/  @!P3 IADD3 R12, P4, R60, R12, RZ ;  /* 0x0000000c3c0cb210 */ /* 0x000fca0007f9e0ff */
[----:B------:R-:W-:Y:S01]  /*3cf0*/  @!P3 IMAD.X R13, R55, 0x1, R75, P4 ;  /* 0x00000001370db824 */ /* 0x000fe200020e064b */
[C---:B-1----:R-:W-:Y:S01]  /*3d00*/  @!P3 LEA R46, P4, R12.reuse, R46, 0x1 ;  /* 0x0000002e0c2eb211 */ /* 0x042fe200078808ff */
[----:B------:R0:W2:Y:S03]  /*3d10*/  @!P3 LDG.E.128 R36, desc[UR40][R14.64] ;  /* 0x000000280e24b981 */ /* 0x0000a6000c1e1d00 */
[----:B------:R-:W-:Y:S02]  /*3d20*/  @!P3 LEA.HI.X R47, R12, R47, R13, 0x1, P4 ;  /* 0x0000002f0c2fb211 */ /* 0x000fe400020f0c0d */
[----:B------:R-:W1:Y:S03]  /*3d30*/  @!P2 LDC.64 R12, c[0x0][0x400] ;  /* 0x00010000ff0cab82 */ /* 0x000e660000000a00 */
[----:B------:R3:W4:Y:S01]  /*3d40*/  @!P3 LDG.E.128 R40, desc[UR40][R46.64] ;  /* 0x000000282e28b981 */ /* 0x000722000c1e1d00 */
[----:B0-----:R-:W-:-:S04]  /*3d50*/  @!P2 LEA R14, P3, R49, R44, 0x1 ;  /* 0x0000002c310ea211 */ /* 0x001fc800078608ff */
[----:B------:R-:W-:Y:S02]  /*3d60*/  @!P2 LEA.HI.X R15, R49, R45, R50, 0x1, P3 ;  /* 0x0000002d310fa211 */ /* 0x000fe400018f0c32 */
[----:B------:R-:W-:Y:S02]  /*3d70*/  CS2R R44, SRZ ;  /* 0x00000000002c7805 */ /* 0x000fe4000001ff00 */
[----:B---3--:R-:W-:Y:S02]  /*3d80*/  CS2R R46, SRZ ;  /* 0x00000000002e7805 */ /* 0x008fe4000001ff00 */
[----:B------:R-:W-:-:S04]  /*3d90*/  CS2R R50, SRZ ;  /* 0x0000000000327805 */ /* 0x000fc8000001ff00 */
[----:B------:R-:W3:Y:S01]  /*3da0*/  @!P2 LDG.E.128 R44, desc[UR40][R14.64] ;  /* 0x000000280e2ca981 */ /* 0x000ee2000c1e1d00 */
[----:B-1----:R-:W-:-:S04]  /*3db0*/  @!P2 LEA R12, P3, R11, R12, 0x1 ;  /* 0x0000000c0b0ca211 */ /* 0x002fc800078608ff */
[----:B------:R-:W-:Y:S02]  /*3dc0*/  @!P2 LEA.HI.X R13, R11, R13, R48, 0x1, P3 ;  /* 0x0000000d0b0da211 */ /* 0x000fe400018f0c30 */
[----:B------:R-:W-:-:S06]  /*3dd0*/  CS2R R48, SRZ ;  /* 0x0000000000307805 */ /* 0x000fcc000001ff00 */
[----:B------:R0:W5:Y:S01]  /*3de0*/  @!P2 LDG.E.128 R48, desc[UR40][R12.64] ;  /* 0x000000280c30a981 */ /* 0x000162000c1e1d00 */
[----:B------:R-:W-:Y:S02]  /*3df0*/  ISETP.NE.AND P3, PT, R209, 0x3, PT ;  /* 0x00000003d100780c */ /* 0x000fe40003f65270 */
[----:B------:R-:W-:Y:S01]  /*3e00*/  ISETP.GE.AND P2, PT, R16, R54, PT ;  /* 0x000000361000720c */ /* 0x000fe20003f46270 */
[----:B--2---:R-:W-:Y:S02]  /*3e10*/  IMAD.MOV.U32 R11, RZ, RZ, R38 ;  /* 0x000000ffff0b7224 */ /* 0x004fe400078e0026 */
[----:B------:R-:W-:-:S03]  /*3e20*/  IMAD.MOV.U32 R52, RZ, RZ, R39 ;  /* 0x000000ffff347224 */ /* 0x000fc600078e0027 */
[----:B------:R-:W-:Y:S01]  /*3e30*/  PRMT R116, R11, 0x7610, R116 ;  /* 0x000076100b747816 */ /* 0x000fe20000000074 */
[----:B------:R-:W-:Y:S02]  /*3e40*/  IMAD.MOV.U32 R53, RZ, RZ, R36 ;  /* 0x000000ffff357224 */ /* 0x000fe400078e0024 */
[----:B----4-:R-:W-:Y:S02]  /*3e50*/  IMAD.MOV.U32 R11, RZ, RZ, R42 ;  /* 0x000000ffff0b7224 */ /* 0x010fe400078e002a */
[----:B0-----:R-:W-:Y:S02]  /*3e60*/  IMAD.MOV.U32 R12, RZ, RZ, R43 ;  /* 0x000000ffff0c7224 */ /* 0x001fe400078e002b */
[----:B------:R-:W-:Y:S02]  /*3e70*/  IMAD.MOV.U32 R13, RZ, RZ, R40 ;  /* 0x000000ffff0d7224 */ /* 0x000fe400078e0028 */
[----:B------:R-:W-:Y:S01]  /*3e80*/  IMAD.MOV.U32 R14, RZ, RZ, R41 ;  /* 0x000000ffff0e7224 */ /* 0x000fe200078e0029 */
[----:B------:R-:W-:-:S02]  /*3e90*/  PRMT R108, R108, 0x5410, R11 ;  /* 0x000054106c6c7816 */ /* 0x000fc4000000000b */
[----:B------:R-:W-:Y:S02]  /*3ea0*/  PRMT R125, R12, 0x7610, R125 ;  /* 0x000076100c7d7816 */ /* 0x000fe4000000007d */
[----:B------:R-:W-:Y:S02]  /*3eb0*/  PRMT R124, R13, 0x7610, R124 ;  /* 0x000076100d7c7816 */ /* 0x000fe4000000007c */
[----:B------:R-:W-:Y:S02]  /*3ec0*/  PRMT R109, R109, 0x5410, R14 ;  /* 0x000054106d6d7816 */ /* 0x000fe4000000000e */
[----:B------:R-:W-:Y:S01]  /*3ed0*/  PRMT R105, R105, 0x5410, R52 ;  /* 0x0000541069697816 */ /* 0x000fe20000000034 */
[----:B---3--:R-:W-:Y:S01]  /*3ee0*/  IMAD.MOV.U32 R11, RZ, RZ, R46 ;  /* 0x000000ffff0b7224 */ /* 0x008fe200078e002e */
[----:B------:R-:W-:Y:S01]  /*3ef0*/  PRMT R107, R107, 0x5410, R53 ;  /* 0x000054106b6b7816 */ /* 0x000fe20000000035 */
[----:B------:R-:W-:Y:S02]  /*3f00*/  IMAD.MOV.U32 R12, RZ, RZ, R47 ;  /* 0x000000ffff0c7224 */ /* 0x000fe400078e002f */
[----:B------:R-:W-:-:S02]  /*3f10*/  IMAD.MOV.U32 R13, RZ, RZ, R44 ;  /* 0x000000ffff0d7224 */ /* 0x000fc400078e002c */
[----:B------:R-:W-:Y:S01]  /*3f20*/  IMAD.MOV.U32 R14, RZ, RZ, R45 ;  /* 0x000000ffff0e7224 */ /* 0x000fe200078e002d */
[----:B------:R-:W-:Y:S01]  /*3f30*/  PRMT R105, R11, 0x7610, R105 ;  /* 0x000076100b697816 */ /* 0x000fe20000000069 */
[----:B------:R-:W-:Y:S01]  /*3f40*/  IMAD.MOV.U32 R54, RZ, RZ, R37 ;  /* 0x000000ffff367224 */ /* 0x000fe200078e0025 */
[----:B------:R-:W-:Y:S02]  /*3f50*/  PRMT R107, R12, 0x7610, R107 ;  /* 0x000076100c6b7816 */ /* 0x000fe4000000006b */
[----:B------:R-:W-:Y:S02]  /*3f60*/  PRMT R108, R13, 0x7610, R108 ;  /* 0x000076100d6c7816 */ /* 0x000fe4000000006c */
[----:B------:R-:W-:Y:S01]  /*3f70*/  PRMT R109, R14, 0x7610, R109 ;  /* 0x000076100e6d7816 */ /* 0x000fe2000000006d */
[----:B-----5:R-:W-:Y:S02]  /*3f80*/  IMAD.MOV.U32 R11, RZ, RZ, R50 ;  /* 0x000000ffff0b7224 */ /* 0x020fe400078e0032 */
[----:B------:R-:W-:-:S02]  /*3f90*/  IMAD.MOV.U32 R12, RZ, RZ, R51 ;  /* 0x000000ffff0c7224 */ /* 0x000fc400078e0033 */
[----:B------:R-:W-:Y:S02]  /*3fa0*/  IMAD.MOV.U32 R13, RZ, RZ, R48 ;  /* 0x000000ffff0d7224 */ /* 0x000fe400078e0030 */
[----:B------:R-:W-:Y:S01]  /*3fb0*/  IMAD.MOV.U32 R14, RZ, RZ, R49 ;  /* 0x000000ffff0e7224 */ /* 0x000fe200078e0031 */
[----:B------:R-:W-:Y:S02]  /*3fc0*/  PRMT R121, R54, 0x7610, R121 ;  /* 0x0000761036797816 */ /* 0x000fe40000000079 */
[----:B------:R-:W-:Y:S02]  /*3fd0*/  PRMT R110, R11, 0x7610, R110 ;  /* 0x000076100b6e7816 */ /* 0x000fe4000000006e */
[----:B------:R-:W-:Y:S02]  /*3fe0*/  PRMT R111, R12, 0x7610, R111 ;  /* 0x000076100c6f7816 */ /* 0x000fe4000000006f */
[----:B------:R-:W-:Y:S02]  /*3ff0*/  PRMT R112, R13, 0x7610, R112 ;  /* 0x000076100d707816 */ /* 0x000fe40000000070 */
[----:B------:R-:W-:Y:S01]  /*4000*/  PRMT R113, R14, 0x7610, R113 ;  /* 0x000076100e717816 */ /* 0x000fe20000000071 */
[----:B------:R-:W-:Y:S06]  /*4010*/  @!P3 BRA `(.L_x_9715) ;  /* 0x000000000004b947 */ /* 0x000fec0003800000 */
[----:B------:R-:W-:Y:S01]  /*4020*/  BPT.TRAP 0x1 ;  /* 0x000000040000795c */ /* 0x000fe20000300000 */
.L_x_9715:
[----:B------:R-:W-:Y:S01]  /*4030*/  IMAD R89, R18, 0x8, R19 ;  /* 0x0000000812597824 */ /* 0x000fe200078e0213 */
[----:B------:R-:W-:Y:S01]  /*4040*/  SHF.L.U32 R101, R207, 0x1f, RZ ;  /* 0x0000001fcf657819 */ /* 0x000fe200000006ff */
[----:B------:R-:W0:Y:S01]  /*4050*/  LDC R104, c[0x0][0x2f4] ;  /* 0x0000bd00ff687b82 */ /* 0x000e220000000800 */
[----:B------:R-:W-:Y:S02]  /*4060*/  BSSY B1, `(.L_x_9716) ;  /* 0x0000003000017945 */ /* 0x000fe40003800000 */
[----:B------:R-:W1:Y:S02]  /*4070*/  SYNCS.PHASECHK.TRANS64.TRYWAIT P4, [R89+URZ+0x22890], R101 ;  /* 0x02289065590075a7 */ /* 0x000e64000808017f */
[----:B-1----:R-:W-:Y:S05]  /*4080*/  @!P4 BRA `(.L_x_9717) ;  /* 0x000001280098c947 */ /* 0x002fea0003800000 */
.L_x_9952:
[----:B------:R-:W-:Y:S05]  /*4090*/  BSYNC B1 ;  /* 0x0000000000017941 */ /* 0x000fea0003800000 */
.L_x_9716:
[----:B------:R-:W-:Y:S01]  /*40a0*/  UMOV UR4, 0xffffffff ;  /* 0xffffffff00047882 */ /* 0x000fe20000000000 */
[----:B0-----:R-:W-:Y:S02]  /*40b0*/  IMAD.IADD R106, R104, 0x1, -R67 ;  /* 0x00000001686a7824 */ /* 0x001fe400078e0a43 */
[----:B------:R-:W-:Y:S05]  /*40c0*/  BRA.DIV UR4, `(.L_x_9718) ;  /* 0x0000012a049c7947 */ /* 0x000fea000b800000 */
[----:B------:R0:W2:Y:S04]  /*40d0*/  SHFL.IDX PT, R95, R103, RZ, 0x1c1f ;  /* 0x001c1fff675f7589 */ /* 0x0000a800000e0000 */
[----:B------:R0:W3:Y:S02]  /*40e0*/  SHFL.IDX PT, R94, R102, RZ, 0x1c1f ;  /* 0x001c1fff665e7589 */ /* 0x0000e400000e0000 */
.L_x_9956:
[----:B------:R-:W-:Y:S01]  /*40f0*/  ISETP.GE.OR P4, PT, R204, R100, P1 ;  /* 0x00000064cc00720c */ /* 0x000fe20000f86670 */
[----:B------:R-:W-:-:S12]  /*4100*/  BSSY B1, `(.L_x_9719) ;  /* 0x0000074000017945 */ /* 0x000fd80003800000 */
[----:B------:R-:W-:Y:S05]  /*4110*/  @P4 BRA `(.L_x_9720) ;  /* 0x0000000400c84947 */ /* 0x000fea0003800000 */
[----:B------:R-:W-:Y:S01]  /*4120*/  SEL R11, R67, R106, !P0 ;  /* 0x0000006a430b7207 */ /* 0x000fe20004000000 */
[----:B------:R-:W-:Y:S01]  /*4130*/  BSSY B2, `(.L_x_9721) ;  /* 0x000006c000027945 */ /* 0x000fe20003800000 */
[C---:B---3--:R-:W-:Y:S02]  /*4140*/  LEA R92, P4, R77.reuse, R94, 0x1 ;  /* 0x0000005e4d5c7211 */ /* 0x048fe400078808ff */
[----:B------:R-:W-:Y:S02]  /*4150*/  SHF.R.S32.HI R12, RZ, 0x1f, R11 ;  /* 0x0000001fff0c7819 */ /* 0x000fe4000001140b */
[----:B--2---:R-:W-:Y:S02]  /*4160*/  LEA.HI.X R93, R77, R95, R79, 0x1, P4 ;  /* 0x0000005f4d5d7211 */ /* 0x004fe400020f0c4f */
[----:B------:R-:W-:-:S04]  /*4170*/  LEA.HI R11, R12, R11, RZ, 0x4 ;  /* 0x0000000b0c0b7211 */ /* 0x000fc800078f20ff */
[----:B------:R-:W-:-:S05]  /*4180*/  LEA.HI.SX32 R11, R11, R76, 0x1c ;  /* 0x0000004c0b0b7211 */ /* 0x000fca00078fe2ff */
[----:B------:R-:W-:-:S05]  /*4190*/  IMAD.SHL.U32 R11, R11, 0x8, RZ ;  /* 0x000000080b0b7824 */ /* 0x000fca00078e00ff */
[----:B------:R-:W-:-:S04]  /*41a0*/  LOP3.LUT R12, R10, 0x38, R11, 0xf8, !PT ;  /* 0x000000380a0c7812 */ /* 0x000fc800078ef80b */
[----:B------:R-:W-:-:S05]  /*41b0*/  LOP3.LUT R12, R12, R35, RZ, 0x3c, !PT ;  /* 0x000000230c0c7212 */ /* 0x000fca00078e3cff */
[----:B------:R-:W-:Y:S02]  /*41c0*/  IMAD R13, R229, 0x200, R12 ;  /* 0x00000200e50d7824 */ /* 0x000fe400078e020c */
[C---:B------:R-:W-:Y:S02]  /*41d0*/  IMAD R12, R18.reuse, 0x1800, R80 ;  /* 0x00001800120c7824 */ /* 0x040fe400078e0250 */
[----:B------:R-:W-:Y:S02]  /*41e0*/  IMAD R14, R18, 0x1800, R13 ;  /* 0x00001800120e7824 */ /* 0x000fe400078e020d */
[--C-:B------:R-:W-:Y:S02]  /*41f0*/  IMAD R12, R12, 0x2, R19.reuse ;  /* 0x000000020c0c7824 */ /* 0x100fe400078e0213 */
[----:B------:R-:W-:-:S04]  /*4200*/  IMAD R52, R14, 0x2, R19 ;  /* 0x000000020e347824 */ /* 0x000fc800078e0213 */
[----:B------:R-:W2:Y:S04]  /*4210*/  LDS.128 R12, [R12+0x1c400] ;  /* 0x01c400000c0c7984 */ /* 0x000ea80000000c00 */
[----:B------:R-:W3:Y:S01]  /*4220*/  LDS.128 R52, [R52+0x1c400] ;  /* 0x01c4000034347984 */ /* 0x000ee20000000c00 */
[----:B------:R-:W-:Y:S05]  /*4230*/  @P2 BRA `(.L_x_9722) ;  /* 0x00000004006c2947 */ /* 0x000fea0003800000 */
[----:B------:R-:W-:Y:S02]  /*4240*/  SHF.R.U32.HI R120, RZ, 0x10, R41 ;  /* 0x00000010ff787819 */ /* 0x000fe40000011629 */
[----:B------:R-:W-:Y:S02]  /*4250*/  SHF.R.U32.HI R115, RZ, 0x10, R37 ;  /* 0x00000010ff737819 */ /* 0x000fe40000011625 */
[----:B------:R-:W-:Y:S02]  /*4260*/  PRMT R120, R109, 0x5432, R120 ;  /* 0x000054326d787816 */ /* 0x000fe40000000078 */
[----:B------:R-:W-:Y:S02]  /*4270*/  SHF.R.U64 R117, R38, 0x10, R39 ;  /* 0x0000001026757819 */ /* 0x000fe40000001227 */
[----:B------:R-:W-:Y:S01]  /*4280*/  PRMT R115, R121, 0x5410, R115 ;  /* 0x0000541079737816 */ /* 0x000fe20000000073 */
[----:B------:R-:W-:Y:S01]  /*4290*/  IMAD.U32 R121, R120, 0x10000, RZ ;  /* 0x0001000078797824 */ /* 0x000fe200078e00ff */
[----:B------:R-:W-:Y:S01]  /*42a0*/  SHF.R.U64 R119, R40, 0x10, R41 ;  /* 0x0000001028777819 */ /* 0x000fe20000001229 */
[----:B---3--:R-:W-:Y:S01]  /*42b0*/  IMAD.U32 R41, R52, 0x10000, RZ ;  /* 0x0001000034297824 */ /* 0x008fe200078e00ff */
[--C-:B------:R-:W-:Y:S01]  /*42c0*/  SHF.R.U64 R122, R42, 0x10, R43.reuse ;  /* 0x000000102a7a7819 */ /* 0x100fe2000000122b */
[----:B------:R-:W-:Y:S01]  /*42d0*/  IMAD.U32 R42, R53, 0x10000, RZ ;  /* 0x00010000352a7824 */ /* 0x000fe200078e00ff */
[----:B------:R-:W-:-:S02]  /*42e0*/  SHF.R.U32.HI R123, RZ, 0x10, R43 ;  /* 0x00000010ff7b7819 */ /* 0x000fc4000001162b */
[----:B------:R-:W-:Y:S01]  /*42f0*/  PRMT R117, R116, 0x5410, R117 ;  /* 0x0000541074757816 */ /* 0x000fe20000000075 */
[----:B------:R-:W-:Y:S01]  /*4300*/  IMAD.U32 R116, R115, 0x10000, RZ ;  /* 0x0001000073747824 */ /* 0x000fe200078e00ff */
[----:B------:R-:W-:Y:S01]  /*4310*/  SHF.R.U32.HI R118, RZ, 0x10, R39 ;  /* 0x00000010ff767819 */ /* 0x000fe20000011627 */
[----:B--2---:R-:W-:Y:S01]  /*4320*/  IMAD.U32 R39, R15, 0x10000, RZ ;  /* 0x000100000f277824 */ /* 0x004fe200078e00ff */
[----:B------:R-:W-:Y:S01]  /*4330*/  SHF.R.U64 R114, R36, 0x10, R37 ;  /* 0x0000001024727819 */ /* 0x000fe20000001225 */
[----:B------:R-:W-:Y:S01]  /*4340*/  IMAD.U32 R37, R13, 0x10000, RZ ;  /* 0x000100000d257824 */ /* 0x000fe200078e00ff */
[----:B------:R-:W-:Y:S01]  /*4350*/  PRMT R119, R124, 0x5410, R119 ;  /* 0x000054107c777816 */ /* 0x000fe20000000077 */
        /* <DEDUP_REMOVED lines=8> */
[----:B------:R-:W-:-:S02]  /*43e0*/  IMAD.U32 R116, R123, 0x10000, RZ ;  /* 0x000100007b747824 */ /* 0x000fc400078e00ff */
[----:B------:R-:W-:Y:S01]  /*43f0*/  FFMA.FTZ R121, R37, R121, R42 ;  /* 0x0000007925797223 */ /* 0x000fe2000001002a */
[----:B------:R-:W-:Y:S01]  /*4400*/  LOP3.LUT R115, R115, 0xffff0000, RZ, 0xc0, !PT ;  /* 0xffff000073737812 */ /* 0x000fe200078ec0ff */
[C---:B------:R-:W-:Y:S02]  /*4410*/  IMAD.U32 R42, R118.reuse, 0x10000, RZ ;  /* 0x00010000762a7824 */ /* 0x040fe400078e00ff */
[----:B------:R-:W-:Y:S01]  /*4420*/  FMUL.FTZ R126, R53, R116 ;  /* 0x00000074357e7220 */ /* 0x000fe20000410000 */
[----:B------:R-:W-:Y:S01]  /*4430*/  LOP3.LUT R38, R13, 0xffff0000, RZ, 0xc0, !PT ;  /* 0xffff00000d267812 */ /* 0x000fe200078ec0ff */
[----:B------:R-:W-:Y:S01]  /*4440*/  FMUL.FTZ R125, R43, R120 ;  /* 0x000000782b7d7220 */ /* 0x000fe20000410000 */
[----:B------:R-:W-:Y:S01]  /*4450*/  LOP3.LUT R55, R55, 0xffff0000, RZ, 0xc0, !PT ;  /* 0xffff000037377812 */ /* 0x000fe200078ec0ff */
[-C--:B------:R-:W-:Y:S01]  /*4460*/  FMUL.FTZ R53, R53, R42.reuse ;  /* 0x0000002a35357220 */ /* 0x080fe20000410000 */
[----:B------:R-:W-:Y:S01]  /*4470*/  LOP3.LUT R123, R123, 0xffff0000, RZ, 0xc0, !PT ;  /* 0xffff00007b7b7812 */ /* 0x000fe200078ec0ff */
[-C--:B------:R-:W-:Y:S01]  /*4480*/  FMUL.FTZ R43, R43, R115.reuse ;  /* 0x000000732b2b7220 */ /* 0x080fe20000410000 */
[----:B------:R-:W-:Y:S01]  /*4490*/  PRMT R114, R107, 0x5432, R114 ;  /* 0x000054326b727816 */ /* 0x000fe20000000072 */
[C---:B------:R-:W-:Y:S01]  /*44a0*/  FFMA.FTZ R126, R39.reuse, R42, -R126 ;  /* 0x0000002a277e7223 */ /* 0x040fe2000001087e */
[----:B------:R-:W-:Y:S01]  /*44b0*/  LOP3.LUT R118, R118, 0xffff0000, RZ, 0xc0, !PT ;  /* 0xffff000076767812 */ /* 0x000fe200078ec0ff */
[----:B------:R-:W-:Y:S01]  /*44c0*/  FFMA.FTZ R53, R39, R116, R53 ;  /* 0x0000007427357223 */ /* 0x000fe20000010035 */
[----:B------:R-:W-:Y:S01]  /*44d0*/  LOP3.LUT R40, R15, 0xffff0000, RZ, 0xc0, !PT ;  /* 0xffff00000f287812 */ /* 0x000fe200078ec0ff */
[C---:B------:R-:W-:Y:S01]  /*44e0*/  FFMA.FTZ R125, R38.reuse, R115, -R125 ;  /* 0x00000073267d7223 */ /* 0x040fe2000001087d */
[----:B------:R-:W-:Y:S01]  /*44f0*/  FFMA.FTZ R120, R38, R120, R43 ;  /* 0x0000007826787223 */ /* 0x000fe2000001002b */
[----:B------:R-:W-:Y:S01]  /*4500*/  FMUL.FTZ R39, R55, R123 ;  /* 0x0000007b37277220 */ /* 0x000fe20000410000 */
[----:B------:R-:W-:-:S02]  /*4510*/  IMAD.U32 R38, R119, 0x10000, RZ ;  /* 0x0001000077267824 */ /* 0x000fc400078e00ff */
[-C--:B------:R-:W-:Y:S01]  /*4520*/  FMUL.FTZ R43, R55, R118.reuse ;  /* 0x00000076372b7220 */ /* 0x080fe20000410000 */
[----:B------:R-:W-:Y:S01]  /*4530*/  IMAD.U32 R37, R114, 0x10000, RZ ;  /* 0x0001000072257824 */ /* 0x000fe200078e00ff */
[----:B------:R-:W-:Y:S01]  /*4540*/  LOP3.LUT R52, R52, 0xffff0000, RZ, 0xc0, !PT ;  /* 0xffff000034347812 */ /* 0x000fe200078ec0ff */
[----:B------:R-:W-:Y:S01]  /*4550*/  FFMA.FTZ R55, R40, R118, -R39 ;  /* 0x0000007628377223 */ /* 0x000fe20000010827 */
[----:B------:R-:W-:Y:S01]  /*4560*/  LOP3.LUT R119, R119, 0xffff0000, RZ, 0xc0, !PT ;  /* 0xffff000077777812 */ /* 0x000fe200078ec0ff */
[C---:B------:R-:W-:Y:S01]  /*4570*/  FMUL.FTZ R39, R41.reuse, R38 ;  /* 0x0000002629277220 */ /* 0x040fe20000410000 */
[----:B------:R-:W-:Y:S01]  /*4580*/  LOP3.LUT R114, R114, 0xffff0000, RZ, 0xc0, !PT ;  /* 0xffff000072727812 */ /* 0x000fe200078ec0ff */
[----:B------:R-:W-:Y:S01]  /*4590*/  IMAD.U32 R36, R12, 0x10000, RZ ;  /* 0x000100000c247824 */ /* 0x000fe200078e00ff */
[----:B------:R-:W-:Y:S01]  /*45a0*/  PRMT R122, R108, 0x5432, R122 ;  /* 0x000054326c7a7816 */ /* 0x000fe2000000007a */
[----:B------:R-:W-:Y:S01]  /*45b0*/  FMUL.FTZ R41, R41, R37 ;  /* 0x0000002529297220 */ /* 0x000fe20000410000 */
[----:B------:R-:W-:Y:S01]  /*45c0*/  LOP3.LUT R13, R12, 0xffff0000, RZ, 0xc0, !PT ;  /* 0xffff00000c0d7812 */ /* 0x000fe200078ec0ff */
[----:B------:R-:W-:Y:S01]  /*45d0*/  FFMA.FTZ R116, R40, R123, R43 ;  /* 0x0000007b28747223 */ /* 0x000fe2000001002b */
[----:B------:R-:W-:Y:S01]  /*45e0*/  FMUL.FTZ R42, R52, R119 ;  /* 0x00000077342a7220 */ /* 0x000fe20000410000 */
[----:B------:R-:W-:-:S02]  /*45f0*/  IMAD.U32 R15, R54, 0x10000, RZ ;  /* 0x00010000360f7824 */ /* 0x000fc400078e00ff */
[C---:B------:R-:W-:Y:S01]  /*4600*/  FFMA.FTZ R40, R36.reuse, R37, -R39 ;  /* 0x0000002524287223 */ /* 0x040fe20000010827 */
[----:B------:R-:W-:Y:S01]  /*4610*/  FFMA.FTZ R41, R36, R38, R41 ;  /* 0x0000002624297223 */ /* 0x000fe20000010029 */
[-C--:B------:R-:W-:Y:S01]  /*4620*/  FMUL.FTZ R52, R52, R114.reuse ;  /* 0x0000007234347220 */ /* 0x080fe20000410000 */
[----:B------:R-:W-:Y:S01]  /*4630*/  LOP3.LUT R54, R54, 0xffff0000, RZ, 0xc0, !PT ;  /* 0xffff000036367812 */ /* 0x000fe200078ec0ff */
[C---:B------:R-:W-:Y:S01]  /*4640*/  IMAD.U32 R37, R122.reuse, 0x10000, RZ ;  /* 0x000100007a257824 */ /* 0x040fe200078e00ff */
[----:B------:R-:W-:Y:S01]  /*4650*/  LOP3.LUT R39, R122, 0xffff0000, RZ, 0xc0, !PT ;  /* 0xffff00007a277812 */ /* 0x000fe200078ec0ff */
[C---:B------:R-:W-:Y:S01]  /*4660*/  IMAD.U32 R36, R117.reuse, 0x10000, RZ ;  /* 0x0001000075247824 */ /* 0x040fe200078e00ff */
[----:B------:R-:W-:Y:S01]  /*4670*/  LOP3.LUT R117, R117, 0xffff0000, RZ, 0xc0, !PT ;  /* 0xffff000075757812 */ /* 0x000fe200078ec0ff */
[C---:B------:R-:W-:Y:S02]  /*4680*/  IMAD.U32 R12, R14.reuse, 0x10000, RZ ;  /* 0x000100000e0c7824 */ /* 0x040fe400078e00ff */
        /* <DEDUP_REMOVED lines=21> */
[----:B------:R-:W-:-:S07]  /*47e0*/  F2FP.BF16.F32.PACK_AB R54, R39, R38 ;  /* 0x000000262736723e */ /* 0x000fce00000010ff */
.L_x_9722:
[----:B------:R-:W-:Y:S05]  /*47f0*/  BSYNC B2 ;  /* 0x0000000000027941 */ /* 0x000fea0003800000 */
.L_x_9721:
[----:B------:R-:W-:Y:S01]  /*4800*/  ISETP.GE.AND P4, PT, R11, R104, PT ;  /* 0x000000680b00720c */ /* 0x000fe20003f86270 */
[----:B--2---:R4:W-:-:S12]  /*4810*/  ST.E.128 desc[UR40][R92.64], R12 ;  /* 0x0000000c5c007985 */ /* 0x0049d8000c101d28 */
[----:B------:R-:W-:-:S05]  /*4820*/  @!P4 IMAD.WIDE R94, R11, 0x2, R94 ;  /* 0x000000020b5ec825 */ /* 0x000fca00078e025e */
[----:B---3--:R4:W-:Y:S02]  /*4830*/  @!P4 ST.E.128 desc[UR40][R94.64], R52 ;  /* 0x000000345e00c985 */ /* 0x0089e4000c101d28 */
.L_x_9720:
[----:B------:R-:W-:Y:S05]  /*4840*/  BSYNC B1 ;  /* 0x0000000000017941 */ /* 0x000fea0003800000 */
.L_x_9719:
[----:B------:R-:W-:-:S03]  /*4850*/  UMOV UR4, 0xffffffff ;  /* 0xffffffff00047882 */ /* 0x000fc60000000000 */
[----:B------:R-:W-:Y:S05]  /*4860*/  BRA.DIV UR4, `(.L_x_9723) ;  /* 0x0000012604007947 */ /* 0x000fea000b800000 */
[----:B------:R1:W1:Y:S04]  /*4870*/  SHFL.IDX PT, R42, R103, 0x1, 0x1c1f ;  /* 0x003c1f00672a7f89 */ /* 0x00026800000e0000 */
[----:B0-----:R-:W0:Y:S02]  /*4880*/  SHFL.IDX PT, R102, R102, 0x1, 0x1c1f ;  /* 0x003c1f0066667f89 */ /* 0x001e2400000e0000 */
.L_x_9960:
[----:B------:R-:W-:-:S05]  /*4890*/  VIADD R11, R204, 0x40 ;  /* 0x00000040cc0b7836 */ /* 0x000fca0000000000 */
[----:B------:R-:W-:-:S13]  /*48a0*/  ISETP.GE.OR P4, PT, R11, R100, P1 ;  /* 0x000000640b00720c */ /* 0x000fda0000f86670 */
[----:B------:R-:W-:Y:S05]  /*48b0*/  @P4 BRA `(.L_x_9708) ;  /* 0x0000000800f04947 */ /* 0x000fea0003800000 */
[----:B----4-:R-:W4:Y:S01]  /*48c0*/  LDL R13, [R1+0x4] ;  /* 0x00000400010d7983 */ /* 0x010f220000100800 */
[----:B------:R-:W-:Y:S01]  /*48d0*/  SEL R106, R67, R106, !P0 ;  /* 0x0000006a436a7207 */ /* 0x000fe20004000000 */
[----:B------:R-:W-:Y:S01]  /*48e0*/  BSSY B1, `(.L_x_9724) ;  /* 0x000006d000017945 */ /* 0x000fe20003800000 */
[----:B------:R-:W-:Y:S02]  /*48f0*/  SHF.R.U32.HI R14, RZ, 0x3, R227 ;  /* 0x00000003ff0e7819 */ /* 0x000fe400000116e3 */
[----:B------:R-:W-:Y:S02]  /*4900*/  SHF.R.S32.HI R11, RZ, 0x1f, R106 ;  /* 0x0000001fff0b7819 */ /* 0x000fe4000001146a */
[----:B0-----:R-:W-:Y:S02]  /*4910*/  LEA R40, P4, R77, R102, 0x1 ;  /* 0x000000664d287211 */ /* 0x001fe400078808ff */
[----:B------:R-:W-:Y:S02]  /*4920*/  LEA.HI R11, R11, R106, RZ, 0x4 ;  /* 0x0000006a0b0b7211 */ /* 0x000fe400078f20ff */
[----:B-1----:R-:W-:-:S02]  /*4930*/  LEA.HI.X R41, R77, R42, R79, 0x1, P4 ;  /* 0x0000002a4d297211 */ /* 0x002fc400020f0c4f */
[----:B------:R-:W-:-:S05]  /*4940*/  LEA.HI.SX32 R11, R11, R76, 0x1c ;  /* 0x0000004c0b0b7211 */ /* 0x000fca00078fe2ff */
[----:B------:R-:W-:-:S05]  /*4950*/  IMAD.SHL.U32 R11, R11, 0x8, RZ ;  /* 0x000000080b0b7824 */ /* 0x000fca00078e00ff */
[----:B------:R-:W-:-:S04]  /*4960*/  LOP3.LUT R12, R227, 0x38, R11, 0xf8, !PT ;  /* 0x00000038e30c7812 */ /* 0x000fc800078ef80b */
[----:B------:R-:W-:-:S05]  /*4970*/  LOP3.LUT R12, R12, R14, RZ, 0x3c, !PT ;  /* 0x0000000e0c0c7212 */ /* 0x000fca00078e3cff */
[----:B----4-:R-:W-:Y:S02]  /*4980*/  IMAD.IADD R13, R13, 0x1, R12 ;  /* 0x000000010d0d7824 */ /* 0x010fe400078e020c */
[C---:B------:R-:W-:Y:S02]  /*4990*/  IMAD R12, R18.reuse, 0x1800, R81 ;  /* 0x00001800120c7824 */ /* 0x040fe400078e0251 */
[----:B------:R-:W-:Y:S02]  /*49a0*/  IMAD R14, R18, 0x1800, R13 ;  /* 0x00001800120e7824 */ /* 0x000fe400078e020d */
[--C-:B------:R-:W-:Y:S02]  /*49b0*/  IMAD R12, R12, 0x2, R19.reuse ;  /* 0x000000020c0c7824 */ /* 0x100fe400078e0213 */
[----:B------:R-:W-:-:S04]  /*49c0*/  IMAD R36, R14, 0x2, R19 ;  /* 0x000000020e247824 */ /* 0x000fc800078e0213 */
[----:B------:R-:W0:Y:S04]  /*49d0*/  LDS.128 R12, [R12+0x1c400] ;  /* 0x01c400000c0c7984 */ /* 0x000e280000000c00 */
[----:B------:R-:W1:Y:S01]  /*49e0*/  LDS.128 R36, [R36+0x1c400] ;  /* 0x01c4000024247984 */ /* 0x000e620000000c00 */
[----:B------:R-:W-:Y:S05]  /*49f0*/  @P2 BRA `(.L_x_9725) ;  /* 0x00000004006c2947 */ /* 0x000fea0003800000 */
[----:B------:R-:W-:Y:S01]  /*4a00*/  SHF.R.U32.HI R106, RZ, 0x10, R45 ;  /* 0x00000010ff6a7819 */ /* 0x000fe2000001162d */
[----:B0-----:R-:W-:Y:S01]  /*4a10*/  IMAD.U32 R43, R13, 0x10000, RZ ;  /* 0x000100000d2b7824 */ /* 0x001fe200078e00ff */
[----:B------:R-:W-:Y:S02]  /*4a20*/  SHF.R.U32.HI R52, RZ, 0x10, R49 ;  /* 0x00000010ff347819 */ /* 0x000fe40000011631 */
[--C-:B------:R-:W-:Y:S02]  /*4a30*/  SHF.R.U64 R54, R46, 0x10, R47.reuse ;  /* 0x000000102e367819 */ /* 0x100fe4000000122f */
[----:B------:R-:W-:Y:S02]  /*4a40*/  PRMT R109, R109, 0x5410, R106 ;  /* 0x000054106d6d7816 */ /* 0x000fe4000000006a */
[----:B------:R-:W-:Y:S02]  /*4a50*/  PRMT R113, R113, 0x5410, R52 ;  /* 0x0000541071717816 */ /* 0x000fe40000000034 */
[----:B------:R-:W-:Y:S01]  /*4a60*/  SHF.R.U32.HI R92, RZ, 0x10, R47 ;  /* 0x00000010ff5c7819 */ /* 0x000fe2000001162f */
[----:B-1----:R-:W-:Y:S01]  /*4a70*/  IMAD.U32 R47, R37, 0x10000, RZ ;  /* 0x00010000252f7824 */ /* 0x002fe200078e00ff */
[----:B---3--:R-:W-:Y:S01]  /*4a80*/  SHF.R.U32.HI R94, RZ, 0x10, R51 ;  /* 0x00000010ff5e7819 */ /* 0x008fe20000011633 */
[----:B------:R-:W-:Y:S01]  /*4a90*/  IMAD.U32 R52, R109, 0x10000, RZ ;  /* 0x000100006d347824 */ /* 0x000fe200078e00ff */
[----:B------:R-:W-:Y:S01]  /*4aa0*/  PRMT R105, R105, 0x5410, R54 ;  /* 0x0000541069697816 */ /* 0x000fe20000000036 */
[----:B------:R-:W-:Y:S01]  /*4ab0*/  IMAD.U32 R54, R113, 0x10000, RZ ;  /* 0x0001000071367824 */ /* 0x000fe200078e00ff */
[----:B------:R-:W-:-:S02]  /*4ac0*/  PRMT R107, R107, 0x5410, R92 ;  /* 0x000054106b6b7816 */ /* 0x000fc4000000005c */
[----:B------:R-:W-:Y:S01]  /*4ad0*/  PRMT R111, R111, 0x5410, R94 ;  /* 0x000054106f6f7816 */ /* 0x000fe2000000005e */
[C---:B------:R-:W-:Y:S01]  /*4ae0*/  FMUL.FTZ R92, R47.reuse, R54 ;  /* 0x000000362f5c7220 */ /* 0x040fe20000410000 */
[-C--:B------:R-:W-:Y:S01]  /*4af0*/  FMUL.FTZ R94, R47, R52.reuse ;  /* 0x000000342f5e7220 */ /* 0x080fe20000410000 */
[----:B------:R-:W-:Y:S01]  /*4b00*/  SHF.R.U64 R55, R48, 0x10, R49 ;  /* 0x0000001030377819 */ /* 0x000fe20000001231 */
[----:B------:R-:W-:Y:S01]  /*4b10*/  IMAD.U32 R49, R39, 0x10000, RZ ;  /* 0x0001000027317824 */ /* 0x000fe200078e00ff */
[----:B------:R-:W-:Y:S01]  /*4b20*/  SHF.R.U64 R53, R50, 0x10, R51 ;  /* 0x0000001032357819 */ /* 0x000fe20000001233 */
[----:B------:R-:W-:Y:S01]  /*4b30*/  FFMA.FTZ R92, R43, R52, -R92 ;  /* 0x000000342b5c7223 */ /* 0x000fe2000001085c */
[----:B------:R-:W-:Y:S01]  /*4b40*/  LOP3.LUT R48, R37, 0xffff0000, RZ, 0xc0, !PT ;  /* 0xffff000025307812 */ /* 0x000fe200078ec0ff */
[----:B------:R-:W-:Y:S01]  /*4b50*/  FFMA.FTZ R94, R43, R54, R94 ;  /* 0x000000362b5e7223 */ /* 0x000fe2000001005e */
[----:B------:R-:W-:Y:S01]  /*4b60*/  LOP3.LUT R113, R113, 0xffff0000, RZ, 0xc0, !PT ;  /* 0xffff000071717812 */ /* 0x000fe200078ec0ff */
[----:B------:R-:W-:Y:S01]  /*4b70*/  IMAD.U32 R43, R107, 0x10000, RZ ;  /* 0x000100006b2b7824 */ /* 0x000fe200078e00ff */
[----:B------:R-:W-:Y:S01]  /*4b80*/  LOP3.LUT R109, R109, 0xffff0000, RZ, 0xc0, !PT ;  /* 0xffff00006d6d7812 */ /* 0x000fe200078ec0ff */
[----:B------:R-:W-:Y:S01]  /*4b90*/  IMAD.U32 R47, R111, 0x10000, RZ ;  /* 0x000100006f2f7824 */ /* 0x000fe200078e00ff */
[----:B------:R-:W-:Y:S01]  /*4ba0*/  SHF.R.U64 R93, R44, 0x10, R45 ;  /* 0x000000102c5d7819 */ /* 0x000fe2000000122d */
[----:B------:R-:W-:Y:S01]  /*4bb0*/  IMAD.U32 R45, R36, 0x10000, RZ ;  /* 0x00010000242d7824 */ /* 0x000fe200078e00ff */
[----:B------:R-:W-:Y:S01]  /*4bc0*/  PRMT R110, R110, 0x5410, R53 ;  /* 0x000054106e6e7816 */ /* 0x000fe20000000035 */
[----:B------:R-:W-:Y:S01]  /*4bd0*/  FMUL.FTZ R51, R48, R113 ;  /* 0x0000007130337220 */ /* 0x000fe20000410000 */
[----:B------:R-:W-:Y:S01]  /*4be0*/  LOP3.LUT R46, R36, 0xffff0000, RZ, 0xc0, !PT ;  /* 0xffff0000242e7812 */ /* 0x000fe200078ec0ff */
[----:B------:R-:W-:Y:S01]  /*4bf0*/  FMUL.FTZ R53, R48, R109 ;  /* 0x0000006d30357220 */ /* 0x000fe20000410000 */
[----:B------:R-:W-:Y:S01]  /*4c00*/  LOP3.LUT R44, R13, 0xffff0000, RZ, 0xc0, !PT ;  /* 0xffff00000d2c7812 */ /* 0x000fe200078ec0ff */
[----:B------:R-:W-:Y:S01]  /*4c10*/  IMAD.U32 R36, R15, 0x10000, RZ ;  /* 0x000100000f247824 */ /* 0x000fe200078e00ff */
[----:B------:R-:W-:Y:S01]  /*4c20*/  LOP3.LUT R50, R39, 0xffff0000, RZ, 0xc0, !PT ;  /* 0xffff000027327812 */ /* 0x000fe200078ec0ff */
[----:B------:R-:W-:Y:S01]  /*4c30*/  FMUL.FTZ R48, R49, R43 ;  /* 0x0000002b31307220 */ /* 0x000fe20000410000 */
[----:B------:R-:W-:Y:S01]  /*4c40*/  LOP3.LUT R111, R111, 0xffff0000, RZ, 0xc0, !PT ;  /* 0xffff00006f6f7812 */ /* 0x000fe200078ec0ff */
[----:B------:R-:W-:Y:S01]  /*4c50*/  FFMA.FTZ R51, R44, R109, -R51 ;  /* 0x0000006d2c337223 */ /* 0x000fe20000010833 */
[----:B------:R-:W-:Y:S01]  /*4c60*/  PRMT R112, R112, 0x5410, R55 ;  /* 0x0000541070707816 */ /* 0x000fe20000000037 */
[-C--:B------:R-:W-:Y:S01]  /*4c70*/  FMUL.FTZ R55, R49, R47.reuse ;  /* 0x0000002f31377220 */ /* 0x080fe20000410000 */
[----:B------:R-:W-:Y:S01]  /*4c80*/  PRMT R108, R108, 0x5410, R93 ;  /* 0x000054106c6c7816 */ /* 0x000fe2000000005d */
[----:B------:R-:W-:Y:S01]  /*4c90*/  FFMA.FTZ R52, R36, R47, R48 ;  /* 0x0000002f24347223 */ /* 0x000fe20000010030 */
[----:B------:R-:W-:Y:S01]  /*4ca0*/  LOP3.LUT R107, R107, 0xffff0000, RZ, 0xc0, !PT ;  /* 0xffff00006b6b7812 */ /* 0x000fe200078ec0ff */
[----:B------:R-:W-:Y:S01]  /*4cb0*/  FFMA.FTZ R53, R44, R113, R53 ;  /* 0x000000712c357223 */ /* 0x000fe20000010035 */
[----:B------:R-:W-:Y:S01]  /*4cc0*/  LOP3.LUT R37, R15, 0xffff0000, RZ, 0xc0, !PT ;  /* 0xffff00000f257812 */ /* 0x000fe200078ec0ff */
[----:B------:R-:W-:Y:S01]  /*4cd0*/  FMUL.FTZ R48, R50, R111 ;  /* 0x0000006f32307220 */ /* 0x000fe20000410000 */
[----:B------:R-:W-:Y:S01]  /*4ce0*/  FFMA.FTZ R55, R36, R43, -R55 ;  /* 0x0000002b24377223 */ /* 0x000fe20000010837 */
[----:B------:R-:W-:-:S02]  /*4cf0*/  IMAD.U32 R44, R112, 0x10000, RZ ;  /* 0x00010000702c7824 */ /* 0x000fc400078e00ff */
[-C--:B------:R-:W-:Y:S01]  /*4d00*/  FMUL.FTZ R54, R50, R107.reuse ;  /* 0x0000006b32367220 */ /* 0x080fe20000410000 */
[----:B------:R-:W-:Y:S02]  /*4d10*/  IMAD.U32 R36, R108, 0x10000, RZ ;  /* 0x000100006c247824 */ /* 0x000fe400078e00ff */
[----:B------:R-:W-:Y:S01]  /*4d20*/  FFMA.FTZ R50, R37, R107, -R48 ;  /* 0x0000006b25327223 */ /* 0x000fe20000010830 */
[C---:B------:R-:W-:Y:S01]  /*4d30*/  FMUL.FTZ R48, R45.reuse, R44 ;  /* 0x0000002c2d307220 */ /* 0x040fe20000410000 */
[----:B------:R-:W-:Y:S01]  /*4d40*/  IMAD.U32 R13, R12, 0x10000, RZ ;  /* 0x000100000c0d7824 */ /* 0x000fe200078e00ff */
[----:B------:R-:W-:Y:S01]  /*4d50*/  LOP3.LUT R47, R112, 0xffff0000, RZ, 0xc0, !PT ;  /* 0xffff0000702f7812 */ /* 0x000fe200078ec0ff */
[-C--:B------:R-:W-:Y:S01]  /*4d60*/  FMUL.FTZ R45, R45, R36.reuse ;  /* 0x000000242d2d7220 */ /* 0x080fe20000410000 */
[----:B------:R-:W-:Y:S01]  /*4d70*/  LOP3.LUT R12, R12, 0xffff0000, RZ, 0xc0, !PT ;  /* 0xffff00000c0c7812 */ /* 0x000fe200078ec0ff */
[----:B------:R-:W-:Y:S01]  /*4d80*/  IMAD.U32 R39, R38, 0x10000, RZ ;  /* 0x0001000026277824 */ /* 0x000fe200078e00ff */
[----:B------:R-:W-:Y:S01]  /*4d90*/  LOP3.LUT R43, R108, 0xffff0000, RZ, 0xc0, !PT ;  /* 0xffff00006c2b7812 */ /* 0x000fe200078ec0ff */
        /* <DEDUP_REMOVED lines=9> */
[----:B------:R-:W-:-:S02]  /*4e30*/  IMAD.U32 R15, R14, 0x10000, RZ ;  /* 0x000100000e0f7824 */ /* 0x000fc400078e00ff */
        /* <DEDUP_REMOVED lines=10> */
[C---:B------:R-:W-:Y:S01]  /*4ee0*/  FFMA.FTZ R38, R14.reuse, R13, R38 ;  /* 0x0000000d0e267223 */ /* 0x040fe20000010026 */
[----:B------:R-:W-:Y:S01]  /*4ef0*/  FFMA.FTZ R43, R14, R105, -R43 ;  /* 0x000000690e2b7223 */ /* 0x000fe2000001082b */
        /* <DEDUP_REMOVED lines=11> */
.L_x_9725:
[----:B------:R-:W-:Y:S05]  /*4fb0*/  BSYNC B1 ;  /* 0x0000000000017941 */ /* 0x000fea0003800000 */
.L_x_9724:
[----:B------:R-:W-:Y:S01]  /*4fc0*/  ISETP.GE.AND P2, PT, R11, R104, PT ;  /* 0x000000680b00720c */ /* 0x000fe20003f46270 */
[----:B0-----:R0:W-:Y:S02]  /*4fd0*/  ST.E.128 desc[UR40][R40.64], R12 ;  /* 0x0000000c28007985 */ /* 0x0011e4000c101d28 */
[----:B0-----:R-:W-:Y:S02]  /*4fe0*/  IMAD.MOV.U32 R12, RZ, RZ, R102 ;  /* 0x000000ffff0c7224 */ /* 0x001fe400078e0066 */
[----:B------:R-:W-:-:S08]  /*4ff0*/  IMAD.MOV.U32 R13, RZ, RZ, R42 ;  /* 0x000000ffff0d7224 */ /* 0x000fd000078e002a */
[----:B------:R-:W-:Y:S05]  /*5000*/  @P2 BRA `(.L_x_9708) ;  /* 0x00000004001c2947 */ /* 0x000fea0003800000 */
[----:B------:R-:W-:-:S05]  /*5010*/  IMAD.WIDE R12, R11, 0x2, R12 ;  /* 0x000000020b0c7825 */ /* 0x000fca00078e020c */
[----:B-1----:R0:W-:Y:S01]  /*5020*/  ST.E.128 desc[UR40][R12.64], R36 ;  /* 0x000000240c007985 */ /* 0x0021e2000c101d28 */
[----:B------:R-:W-:Y:S05]  /*5030*/  BRA `(.L_x_9708) ;  /* 0x0000000400107947 */ /* 0x000fea0003800000 */
.L_x_9689:
[----:B------:R-:W-:-:S13]  /*5040*/  ISETP.NE.AND P3, PT, R209, 0x3, PT ;  /* 0x00000003d100780c */ /* 0x000fda0003f65270 */
[----:B------:R-:W-:Y:S05]  /*5050*/  @!P3 BRA `(.L_x_9726) ;  /* 0x000000000004b947 */ /* 0x000fea0003800000 */
[----:B------:R-:W-:Y:S01]  /*5060*/  BPT.TRAP 0x1 ;  /* 0x000000040000795c */ /* 0x000fe20000300000 */
.L_x_9726:
[----:B------:R-:W-:Y:S01]  /*5070*/  IMAD R89, R18, 0x8, R19 ;  /* 0x0000000812597824 */ /* 0x000fe200078e0213 */
[----:B------:R-:W-:Y:S01]  /*5080*/  SHF.L.U32 R101, R207, 0x1f, RZ ;  /* 0x0000001fcf657819 */ /* 0x000fe200000006ff */
[----:B------:R-:W-:Y:S01]  /*5090*/  BSSY B1, `(.L_x_9727) ;  /* 0x0000004000017945 */ /* 0x000fe20003800000 */
[----:B------:R-:W-:Y:S02]  /*50a0*/  SHF.R.S32.HI R98, RZ, 0x1f, R97 ;  /* 0x0000001fff627819 */ /* 0x000fe40000011461 */
[----:B------:R-:W0:Y:S02]  /*50b0*/  SYNCS.PHASECHK.TRANS64.TRYWAIT P2, [R89+URZ+0x22890], R101 ;  /* 0x02289065590075a7 */ /* 0x000e24000804017f */
[----:B0-----:R-:W-:Y:S05]  /*50c0*/  @!P2 BRA `(.L_x_9728) ;  /* 0x0000011c0034a947 */ /* 0x001fea0003800000 */
.L_x_9961:
[----:B------:R-:W-:Y:S05]  /*50d0*/  BSYNC B1 ;  /* 0x0000000000017941 */ /* 0x000fea0003800000 */
.L_x_9727:
        /* <DEDUP_REMOVED lines=20> */
[----:B------:R-:W-:Y:S01]  /*5220*/  IMAD.IADD R42, R100, 0x1, -R204 ;  /* 0x00000001642a7824 */ /* 0x000fe200078e0acc */
[----:B------:R-:W-:Y:S02]  /*5230*/  UMOV UR4, 0xffffffff ;  /* 0xffffffff00047882 */ /* 0x000fe40000000000 */
[----:B------:R-:W-:Y:S02]  /*5240*/  LEA.HI.X R41, R12, UR5, R11, 0x1, P2 ;  /* 0x000000050c297c11 */ /* 0x000fe400090f0c0b */
[----:B------:R-:W-:Y:S01]  /*5250*/  ISETP.GE.AND P2, PT, R42, 0x1, PT ;  /* 0x000000012a00780c */ /* 0x000fe20003f46270 */
[----:B------:R-:W-:-:S12]  /*5260*/  BRA.DIV UR4, `(.L_x_9729) ;  /* 0x0000011a04e07947 */ /* 0x000fd8000b800000 */
[----:B------:R1:W2:Y:S04]  /*5270*/  SHFL.IDX PT, R37, R41, RZ, 0x1c1f ;  /* 0x001c1fff29257589 */ /* 0x0002a800000e0000 */
[----:B------:R1:W3:Y:S02]  /*5280*/  SHFL.IDX PT, R14, R40, RZ, 0x1c1f ;  /* 0x001c1fff280e7589 */ /* 0x0002e400000e0000 */
.L_x_9965:
[----:B------:R-:W-:Y:S04]  /*5290*/  BSSY B1, `(.L_x_9730) ;  /* 0x000000d000017945 */ /* 0x000fe80003800000 */
[----:B------:R-:W-:Y:S05]  /*52a0*/  @!P2 BRA `(.L_x_9731) ;  /* 0x00000000002ca947 */ /* 0x000fea0003800000 */
[----:B------:R-:W-:Y:S02]  /*52b0*/  ULDC UR4, c[0x0][0x2f4] ;  /* 0x0000bd0000047ab9 */ /* 0x000fe40000000800 */
[----:B------:R-:W-:-:S13]  /*52c0*/  ISETP.GE.AND P2, PT, R16, UR4, PT ;  /* 0x0000000410007c0c */ /* 0x000fda000bf46270 */
[----:B---3--:R-:W-:-:S04]  /*52d0*/  @!P2 LEA R38, P4, R16, R14, 0x1 ;  /* 0x0000000e1026a211 */ /* 0x008fc800078808ff */
[----:B--2---:R-:W-:Y:S02]  /*52e0*/  @!P2 LEA.HI.X R39, R16, R37, R17, 0x1, P4 ;  /* 0x000000251027a211 */ /* 0x004fe400020f0c11 */
[----:B------:R-:W-:-:S13]  /*52f0*/  ISETP.GE.AND P4, PT, R2, UR4, PT ;  /* 0x0000000402007c0c */ /* 0x000fda000bf86270 */
[C---:B------:R-:W-:Y:S02]  /*5300*/  @!P4 LEA R36, P5, R2.reuse, R14, 0x1 ;  /* 0x0000000e0224c211 */ /* 0x040fe400078a08ff */
[----:B------:R-:W2:Y:S02]  /*5310*/  @!P2 LDS.128 R12, [R94] ;  /* 0x000000005e0ca984 */ /* 0x000ea40000000c00 */
[----:B------:R-:W-:Y:S02]  /*5320*/  @!P4 LEA.HI.X R37, R2, R37, R205, 0x1, P5 ;  /* 0x000000250225c211 */ /* 0x000fe400028f0ccd */
[----:B--2---:R-:W-:Y:S04]  /*5330*/  @!P2 ST.E.128 desc[UR40][R38.64], R12 ;  /* 0x0000000c2600a985 */ /* 0x004fe8000c101d28 */
[----:B------:R-:W2:Y:S04]  /*5340*/  @!P4 LDS.128 R12, [R92] ;  /* 0x000000005c0cc984 */ /* 0x000ea80000000c00 */
[----:B--2---:R4:W-:Y:S02]  /*5350*/  @!P4 ST.E.128 desc[UR40][R36.64], R12 ;  /* 0x0000000c2400c985 */ /* 0x0049e4000c101d28 */
.L_x_9731:
[----:B------:R-:W-:Y:S05]  /*5360*/  BSYNC B1 ;  /* 0x0000000000017941 */ /* 0x000fea0003800000 */
.L_x_9730:
[----:B------:R-:W-:-:S03]  /*5370*/  UMOV UR4, 0xffffffff ;  /* 0xffffffff00047882 */ /* 0x000fc60000000000 */
[----:B------:R-:W-:Y:S05]  /*5380*/  BRA.DIV UR4, `(.L_x_9732) ;  /* 0x0000011a04e07947 */ /* 0x000fea000b800000 */
[----:B--2-4-:R2:W4:Y:S04]  /*5390*/  SHFL.IDX PT, R37, R41, 0x1, 0x1c1f ;  /* 0x003c1f0029257f89 */ /* 0x01452800000e0000 */
[----:B---3--:R2:W3:Y:S02]  /*53a0*/  SHFL.IDX PT, R14, R40, 0x1, 0x1c1f ;  /* 0x003c1f00280e7f89 */ /* 0x0084e400000e0000 */
.L_x_9969:
[----:B------:R-:W-:-:S13]  /*53b0*/  ISETP.GE.AND P2, PT, R42, 0x41, PT ;  /* 0x000000412a00780c */ /* 0x000fda0003f46270 */
[----:B------:R-:W-:Y:S05]  /*53c0*/  @!P2 BRA `(.L_x_9708) ;  /* 0x00000000002ca947 */ /* 0x000fea0003800000 */
[----:B------:R-:W-:Y:S02]  /*53d0*/  ULDC UR4, c[0x0][0x2f4] ;  /* 0x0000bd0000047ab9 */ /* 0x000fe40000000800 */
[----:B------:R-:W-:-:S13]  /*53e0*/  ISETP.GE.AND P2, PT, R16, UR4, PT ;  /* 0x0000000410007c0c */ /* 0x000fda000bf46270 */
[----:B---3--:R-:W-:-:S04]  /*53f0*/  @!P2 LEA R38, P4, R16, R14, 0x1 ;  /* 0x0000000e1026a211 */ /* 0x008fc800078808ff */
[----:B----4-:R-:W-:Y:S02]  /*5400*/  @!P2 LEA.HI.X R39, R16, R37, R17, 0x1, P4 ;  /* 0x000000251027a211 */ /* 0x010fe400020f0c11 */
[----:B------:R-:W-:-:S13]  /*5410*/  ISETP.GE.AND P4, PT, R2, UR4, PT ;  /* 0x0000000402007c0c */ /* 0x000fda000bf86270 */
[C---:B------:R-:W-:Y:S02]  /*5420*/  @!P4 LEA R36, P5, R2.reuse, R14, 0x1 ;  /* 0x0000000e0224c211 */ /* 0x040fe400078a08ff */
[----:B------:R-:W3:Y:S02]  /*5430*/  @!P2 LDS.128 R12, [R94+0x2000] ;  /* 0x002000005e0ca984 */ /* 0x000ee40000000c00 */
[----:B------:R-:W-:Y:S02]  /*5440*/  @!P4 LEA.HI.X R37, R2, R37, R205, 0x1, P5 ;  /* 0x000000250225c211 */ /* 0x000fe400028f0ccd */
[----:B---3--:R-:W-:Y:S04]  /*5450*/  @!P2 ST.E.128 desc[UR40][R38.64], R12 ;  /* 0x0000000c2600a985 */ /* 0x008fe8000c101d28 */
[----:B------:R-:W3:Y:S04]  /*5460*/  @!P4 LDS.128 R12, [R92+0x2000] ;  /* 0x002000005c0cc984 */ /* 0x000ee80000000c00 */
[----:B---3--:R3:W-:Y:S02]  /*5470*/  @!P4 ST.E.128 desc[UR40][R36.64], R12 ;  /* 0x0000000c2400c985 */ /* 0x0087e4000c101d28 */
.L_x_9708:
[----:B------:R-:W-:Y:S05]  /*5480*/  BSYNC B0 ;  /* 0x0000000000007941 */ /* 0x000fea0003800000 */
.L_x_9688:
[----:B------:R-:W5:Y:S01]  /*5490*/  S2R R11, SR_TID.X ;  /* 0x00000000000b7919 */ /* 0x000f620000002100 */
        /* <DEDUP_REMOVED lines=8> */
[----:B-----5:R-:W-:Y:S01]  /*5520*/  LOP3.LUT R11, R11, 0x7f, RZ, 0xc0, !PT ;  /* 0x0000007f0b0b7812 */ /* 0x020fe200078ec0ff */
[----:B--2---:R2:W-:Y:S03]  /*5530*/  BAR.SYNC.DEFER_BLOCKING R64, 0x80 ;  /* 0x000200400000751d */ /* 0x0045e60000010000 */
[----:B------:R-:W-:-:S13]  /*5540*/  ISETP.NE.AND P2, PT, R11, RZ, PT ;  /* 0x000000ff0b00720c */ /* 0x000fda0003f45270 */
[----:B------:R-:W-:-:S05]  /*5550*/  @!P2 VIADD R11, R89, 0x228a0 ;  /* 0x000228a0590ba836 */ /* 0x000fca0000000000 */
[----:B------:R-:W-:-:S04]  /*5560*/  @!P2 PRMT R11, RZ, 0x654, R11 ;  /* 0x00000654ff0ba816 */ /* 0x000fc8000000000b */
[----:B------:R2:W-:Y:S01]  /*5570*/  @!P2 SYNCS.ARRIVE.TRANS64.RED.A1T0 RZ, [R11+URZ], RZ ;  /* 0x000000ff0bffa9a7 */ /* 0x0005e2000810043f */
[----:B------:R-:W-:Y:S05]  /*5580*/  @!P3 BRA `(.L_x_9734) ;  /* 0x000000000004b947 */ /* 0x000fea0003800000 */
[----:B------:R-:W-:Y:S01]  /*5590*/  BPT.TRAP 0x1 ;  /* 0x000000040000795c */ /* 0x000fe20000300000 */
.L_x_9734:
[----:B------:R-:W-:Y:S05]  /*55a0*/  BSYNC B0 ;  /* 0x0000000000007941 */ /* 0x000fea0003800000 */
.L_x_9733:
[----:B------:R-:W5:Y:S01]  /*55b0*/  SYNCS.PHASECHK.TRANS64.TRYWAIT P3, [R89+URZ+0x228b0], R101 ;  /* 0x0228b065590075a7 */ /* 0x000f62000806017f */
[----:B------:R-:W-:Y:S04]  /*55c0*/  BSSY B0, `(.L_x_9735) ;  /* 0x0000002000007945 */ /* 0x000fe80003800000 */
[----:B-----5:R-:W-:Y:S05]  /*55d0*/  @!P3 BRA `(.L_x_9736) ;  /* 0x000001180094b947 */ /* 0x020fea0003800000 */
.L_x_9970:
[----:B------:R-:W-:Y:S05]  /*55e0*/  BSYNC B0 ;  /* 0x0000000000007941 */ /* 0x000fea0003800000 */
.L_x_9735:
[----:B------:R-:W-:Y:S01]  /*55f0*/  ULDC.64 UR4, c[0x0][0x328] ;  /* 0x0000ca0000047ab9 */ /* 0x000fe20000000a00 */
[----:B------:R-:W-:Y:S01]  /*5600*/  IMAD.IADD R100, R100, 0x1, -R204 ;  /* 0x0000000164647824 */ /* 0x000fe200078e0acc */
[----:B------:R-:W-:Y:S01]  /*5610*/  BSSY B0, `(.L_x_9737) ;  /* 0x0000043000007945 */ /* 0x000fe20003800000 */
[----:B------:R-:W-:Y:S02]  /*5620*/  IMAD R98, R98, UR4, RZ ;  /* 0x0000000462627c24 */ /* 0x000fe4000f8e02ff */
[----:B0--34-:R-:W-:-:S04]  /*5630*/  IMAD.WIDE.U32 R12, R97, UR4, RZ ;  /* 0x00000004610c7c25 */ /* 0x019fc8000f8e00ff */
[----:B------:R-:W-:Y:S01]  /*5640*/  IMAD R97, R97, UR5, R98 ;  /* 0x0000000561617c24 */ /* 0x000fe2000f8e0262 */
[----:B------:R-:W-:Y:S02]  /*5650*/  ULDC.64 UR4, c[0x0][0x338] ;  /* 0x0000ce0000047ab9 */ /* 0x000fe40000000a00 */
[----:B------:R-:W-:Y:S02]  /*5660*/  IMAD R99, R99, UR4, RZ ;  /* 0x0000000463637c24 */ /* 0x000fe4000f8e02ff */
[----:B------:R-:W-:Y:S02]  /*5670*/  IMAD.IADD R13, R13, 0x1, R97 ;  /* 0x000000010d0d7824 */ /* 0x000fe400078e0261 */
[C---:B------:R-:W-:Y:S02]  /*5680*/  IMAD R99, R96.reuse, UR5, R99 ;  /* 0x0000000560637c24 */ /* 0x040fe4000f8e0263 */
[----:B------:R-:W-:Y:S01]  /*5690*/  IMAD.WIDE.U32 R12, R96, UR4, R12 ;  /* 0x00000004600c7c25 */ /* 0x000fe2000f8e000c */
[----:B------:R-:W-:-:S03]  /*56a0*/  ULDC.64 UR4, c[0x0][0x330] ;  /* 0x0000cc0000047ab9 */ /* 0x000fc60000000a00 */
[----:B--2---:R-:W-:Y:S02]  /*56b0*/  IMAD R11, R32, UR4, RZ ;  /* 0x00000004200b7c24 */ /* 0x004fe4000f8e02ff */
[----:B------:R-:W-:Y:S02]  /*56c0*/  IMAD.IADD R13, R13, 0x1, R99 ;  /* 0x000000010d0d7824 */ /* 0x000fe400078e0263 */
[C---:B------:R-:W-:Y:S02]  /*56d0*/  IMAD R11, R34.reuse, UR5, R11 ;  /* 0x00000005220b7c24 */ /* 0x040fe4000f8e020b */
[----:B------:R-:W-:Y:S01]  /*56e0*/  IMAD.WIDE.U32 R12, R34, UR4, R12 ;  /* 0x00000004220c7c25 */ /* 0x000fe2000f8e000c */
[----:B------:R-:W-:-:S03]  /*56f0*/  ULDC.64 UR4, c[0x0][0x318] ;  /* 0x0000c60000047ab9 */ /* 0x000fc60000000a00 */
[----:B------:R-:W-:Y:S01]  /*5700*/  IMAD.IADD R13, R13, 0x1, R11 ;  /* 0x000000010d0d7824 */ /* 0x000fe200078e020b */
[----:B-1----:R-:W-:Y:S01]  /*5710*/  LEA R42, P3, R12, UR4, 0x1 ;  /* 0x000000040c2a7c11 */ /* 0x002fe2000f8608ff */
[----:B------:R-:W-:-:S03]  /*5720*/  IMAD R11, R18, 0x6000, R70 ;  /* 0x00006000120b7824 */ /* 0x000fc600078e0246 */
[----:B------:R-:W-:Y:S01]  /*5730*/  LEA.HI.X R43, R12, UR5, R13, 0x1, P3 ;  /* 0x000000050c2b7c11 */ /* 0x000fe200098f0c0d */
[----:B------:R-:W-:Y:S01]  /*5740*/  IMAD.IADD R13, R66, 0x1, R11 ;  /* 0x00000001420d7824 */ /* 0x000fe200078e020b */
[----:B------:R-:W-:Y:S01]  /*5750*/  ISETP.GE.AND P3, PT, R100, 0x1, PT ;  /* 0x000000016400780c */ /* 0x000fe20003f66270 */
[----:B------:R0:W1:Y:S01]  /*5760*/  SHFL.IDX PT, R47, R42, RZ, 0x1c1f ;  /* 0x001c1fff2a2f7589 */ /* 0x00006200000e0000 */
[--C-:B------:R-:W-:Y:S02]  /*5770*/  IMAD R44, R11, 0x2, R24.reuse ;  /* 0x000000020b2c7824 */ /* 0x100fe400078e0218 */
[----:B------:R-:W-:Y:S01]  /*5780*/  IMAD R46, R13, 0x2, R24 ;  /* 0x000000020d2e7824 */ /* 0x000fe200078e0218 */
[----:B------:R0:W2:Y:S08]  /*5790*/  SHFL.IDX PT, R45, R43, RZ, 0x1c1f ;  /* 0x001c1fff2b2d7589 */ /* 0x0000b000000e0000 */
[----:B0-----:R-:W-:Y:S05]  /*57a0*/  @!P3 BRA `(.L_x_9738) ;  /* 0x0000000000a4b947 */ /* 0x001fea0003800000 */
[----:B------:R-:W-:Y:S02]  /*57b0*/  ISETP.NE.AND P5, PT, R82, RZ, PT ;  /* 0x000000ff5200720c */ /* 0x000fe40003fa5270 */
[----:B------:R-:W-:Y:S02]  /*57c0*/  ISETP.NE.AND P4, PT, R83, RZ, PT ;  /* 0x000000ff5300720c */ /* 0x000fe40003f85270 */
[----:B------:R-:W-:-:S09]  /*57d0*/  PRMT R11, R3, 0x8880, RZ ;  /* 0x00008880030b7816 */ /* 0x000fd200000000ff */
[----:B------:R-:W0:Y:S01]  /*57e0*/  @P5 LDS.128 R12, [R44] ;  /* 0x000000002c0c5984 */ /* 0x000e220000000c00 */
[----:B-1----:R-:W-:-:S04]  /*57f0*/  @P5 LEA R40, P3, R16, R47, 0x1 ;  /* 0x0000002f10285211 */ /* 0x002fc800078608ff */
[----:B--2---:R-:W-:Y:S02]  /*5800*/  @P5 LEA.HI.X R41, R16, R45, R17, 0x1, P3 ;  /* 0x0000002d10295211 */ /* 0x004fe400018f0c11 */
[----:B------:R-:W-:-:S04]  /*5810*/  @P4 LEA R38, P3, R2, R47, 0x1 ;  /* 0x0000002f02264211 */ /* 0x000fc800078608ff */
[----:B------:R-:W-:Y:S02]  /*5820*/  @P4 LEA.HI.X R39, R2, R45, R205, 0x1, P3 ;  /* 0x0000002d02274211 */ /* 0x000fe400018f0ccd */
[----:B------:R-:W-:-:S13]  /*5830*/  ISETP.NE.AND P3, PT, R84, RZ, PT ;  /* 0x000000ff5400720c */ /* 0x000fda0003f65270 */
[----:B------:R-:W-:-:S04]  /*5840*/  @P3 LEA R36, P6, R213, R47, 0x1 ;  /* 0x0000002fd5243211 */ /* 0x000fc800078c08ff */
[----:B------:R-:W-:Y:S01]  /*5850*/  @P3 LEA.HI.X R37, R213, R45, R223, 0x1, P6 ;  /* 0x0000002dd5253211 */ /* 0x000fe200030f0cdf */
[----:B0-----:R0:W-:Y:S01]  /*5860*/  @P5 ST.E.128 desc[UR40][R40.64], R12 ;  /* 0x0000000c28005985 */ /* 0x0011e2000c101d28 */
[----:B------:R-:W-:-:S03]  /*5870*/  ISETP.NE.AND P5, PT, R85, RZ, PT ;  /* 0x000000ff5500720c */ /* 0x000fc60003fa5270 */
[----:B------:R-:W1:Y:S10]  /*5880*/  @P4 LDS.128 R12, [R46] ;  /* 0x000000002e0c4984 */ /* 0x000e740000000c00 */
[----:B0-----:R-:W-:-:S04]  /*5890*/  @P5 LEA R40, P6, R212, R47, 0x1 ;  /* 0x0000002fd4285211 */ /* 0x001fc800078c08ff */
[----:B------:R-:W-:Y:S01]  /*58a0*/  @P5 LEA.HI.X R41, R212, R45, R222, 0x1, P6 ;  /* 0x0000002dd4295211 */ /* 0x000fe200030f0cde */
[----:B-1----:R0:W-:Y:S01]  /*58b0*/  @P4 ST.E.128 desc[UR40][R38.64], R12 ;  /* 0x0000000c26004985 */ /* 0x0021e2000c101d28 */
[----:B------:R-:W-:-:S03]  /*58c0*/  ISETP.NE.AND P4, PT, R86, RZ, PT ;  /* 0x000000ff5600720c */ /* 0x000fc60003f85270 */
[----:B------:R-:W1:Y:S10]  /*58d0*/  @P3 LDS.128 R12, [R44+0x3000] ;  /* 0x003000002c0c3984 */ /* 0x000e740000000c00 */
        /* <DEDUP_REMOVED lines=13> */
[----:B------:R-:W-:-:S03]  /*59b0*/  ISETP.GT.AND P4, PT, R11, -0x1, PT ;  /* 0xffffffff0b00780c */ /* 0x000fc60003f84270 */
[----:B------:R-:W1:Y:S10]  /*59c0*/  @P3 LDS.128 R12, [R46+0x6000] ;  /* 0x006000002e0c3984 */ /* 0x000e740000000c00 */
[----:B0-----:R-:W-:-:S04]  /*59d0*/  @!P4 LEA R38, P6, R214, R47, 0x1 ;  /* 0x0000002fd626c211 */ /* 0x001fc800078c08ff */
[----:B------:R-:W-:Y:S01]  /*59e0*/  @!P4 LEA.HI.X R39, R214, R45, R218, 0x1, P6 ;  /* 0x0000002dd627c211 */ /* 0x000fe200030f0cda */
[----:B-1----:R-:W-:Y:S04]  /*59f0*/  @P3 ST.E.128 desc[UR40][R36.64], R12 ;  /* 0x0000000c24003985 */ /* 0x002fe8000c101d28 */
[----:B------:R-:W0:Y:S04]  /*5a00*/  @P5 LDS.128 R12, [R44+0x9000] ;  /* 0x009000002c0c5984 */ /* 0x000e280000000c00 */
[----:B0-----:R-:W-:Y:S04]  /*5a10*/  @P5 ST.E.128 desc[UR40][R40.64], R12 ;  /* 0x0000000c28005985 */ /* 0x001fe8000c101d28 */
[----:B------:R-:W0:Y:S04]  /*5a20*/  @!P4 LDS.128 R12, [R46+0x9000] ;  /* 0x009000002e0cc984 */ /* 0x000e280000000c00 */
[----:B0-----:R0:W-:Y:S02]  /*5a30*/  @!P4 ST.E.128 desc[UR40][R38.64], R12 ;  /* 0x0000000c2600c985 */ /* 0x0011e4000c101d28 */
.L_x_9738:
[----:B------:R-:W-:Y:S05]  /*5a40*/  BSYNC B0 ;  /* 0x0000000000007941 */ /* 0x000fea0003800000 */
.L_x_9737:
[----:B------:R-:W-:Y:S01]  /*5a50*/  ISETP.GE.AND P3, PT, R100, 0x41, PT ;  /* 0x000000416400780c */ /* 0x000fe20003f66270 */
[----:B------:R-:W3:Y:S01]  /*5a60*/  SHFL.IDX PT, R43, R43, 0x1, 0x1c1f ;  /* 0x003c1f002b2b7f89 */ /* 0x000ee200000e0000 */
[----:B------:R-:W-:Y:S03]  /*5a70*/  BSSY B0, `(.L_x_9739) ;  /* 0x000002c000007945 */ /* 0x000fe60003800000 */
[----:B------:R4:W0:Y:S08]  /*5a80*/  SHFL.IDX PT, R11, R42, 0x1, 0x1c1f ;  /* 0x003c1f002a0b7f89 */ /* 0x00083000000e0000 */
[----:B----4-:R-:W-:Y:S05]  /*5a90*/  @!P3 BRA `(.L_x_9740) ;  /* 0x0000000000a4b947 */ /* 0x010fea0003800000 */
[----:B------:R-:W-:Y:S02]  /*5aa0*/  ISETP.NE.AND P5, PT, R82, RZ, PT ;  /* 0x000000ff5200720c */ /* 0x000fe40003fa5270 */
[----:B------:R-:W-:Y:S02]  /*5ab0*/  ISETP.NE.AND P4, PT, R83, RZ, PT ;  /* 0x000000ff5300720c */ /* 0x000fe40003f85270 */
[----:B------:R-:W-:-:S09]  /*5ac0*/  PRMT R42, R3, 0x8880, RZ ;  /* 0x00008880032a7816 */ /* 0x000fd200000000ff */
[----:B0-----:R-:W0:Y:S01]  /*5ad0*/  @P5 LDS.128 R12, [R44+0x2000] ;  /* 0x002000002c0c5984 */ /* 0x001e220000000c00 */
[----:B------:R-:W-:-:S04]  /*5ae0*/  @P5 LEA R40, P3, R16, R11, 0x1 ;  /* 0x0000000b10285211 */ /* 0x000fc800078608ff */
[----:B---3--:R-:W-:Y:S02]  /*5af0*/  @P5 LEA.HI.X R41, R16, R43, R17, 0x1, P3 ;  /* 0x0000002b10295211 */ /* 0x008fe400018f0c11 */
[----:B------:R-:W-:-:S04]  /*5b00*/  @P4 LEA R38, P3, R2, R11, 0x1 ;  /* 0x0000000b02264211 */ /* 0x000fc800078608ff */
[----:B------:R-:W-:Y:S02]  /*5b10*/  @P4 LEA.HI.X R39, R2, R43, R205, 0x1, P3 ;  /* 0x0000002b02274211 */ /* 0x000fe400018f0ccd */
[----:B------:R-:W-:-:S13]  /*5b20*/  ISETP.NE.AND P3, PT, R84, RZ, PT ;  /* 0x000000ff5400720c */ /* 0x000fda0003f65270 */
[----:B------:R-:W-:-:S04]  /*5b30*/  @P3 LEA R36, P6, R213, R11, 0x1 ;  /* 0x0000000bd5243211 */ /* 0x000fc800078c08ff */
[----:B------:R-:W-:Y:S01]  /*5b40*/  @P3 LEA.HI.X R37, R213, R43, R223, 0x1, P6 ;  /* 0x0000002bd5253211 */ /* 0x000fe200030f0cdf */
[----:B0-----:R0:W-:Y:S01]  /*5b50*/  @P5 ST.E.128 desc[UR40][R40.64], R12 ;  /* 0x0000000c28005985 */ /* 0x0011e2000c101d28 */
[----:B------:R-:W-:-:S03]  /*5b60*/  ISETP.NE.AND P5, PT, R85, RZ, PT ;  /* 0x000000ff5500720c */ /* 0x000fc60003fa5270 */
[----:B------:R-:W3:Y:S10]  /*5b70*/  @P4 LDS.128 R12, [R46+0x2000] ;  /* 0x002000002e0c4984 */ /* 0x000ef40000000c00 */
[----:B0-----:R-:W-:-:S04]  /*5b80*/  @P5 LEA R40, P6, R212, R11, 0x1 ;  /* 0x0000000bd4285211 */ /* 0x001fc800078c08ff */
[----:B------:R-:W-:Y:S01]  /*5b90*/  @P5 LEA.HI.X R41, R212, R43, R222, 0x1, P6 ;  /* 0x0000002bd4295211 */ /* 0x000fe200030f0cde */
[----:B---3--:R0:W-:Y:S01]  /*5ba0*/  @P4 ST.E.128 desc[UR40][R38.64], R12 ;  /* 0x0000000c26004985 */ /* 0x0081e2000c101d28 */
        /* <DEDUP_REMOVED lines=15> */
[----:B------:R-:W-:-:S03]  /*5ca0*/  ISETP.GT.AND P4, PT, R42, -0x1, PT ;  /* 0xffffffff2a00780c */ /* 0x000fc60003f84270 */
[----:B------:R-:W3:Y:S10]  /*5cb0*/  @P3 LDS.128 R12, [R46+0x8000] ;  /* 0x008000002e0c3984 */ /* 0x000ef40000000c00 */
[----:B0-----:R-:W-:-:S04]  /*5cc0*/  @!P4 LEA R38, P6, R214, R11, 0x1 ;  /* 0x0000000bd626c211 */ /* 0x001fc800078c08ff */
[----:B------:R-:W-:Y:S01]  /*5cd0*/  @!P4 LEA.HI.X R39, R214, R43, R218, 0x1, P6 ;  /* 0x0000002bd627c211 */ /* 0x000fe200030f0cda */
[----:B---3--:R-:W-:Y:S04]  /*5ce0*/  @P3 ST.E.128 desc[UR40][R36.64], R12 ;  /* 0x0000000c24003985 */ /* 0x008fe8000c101d28 */
[----:B------:R-:W0:Y:S04]  /*5cf0*/  @P5 LDS.128 R12, [R44+0xb000] ;  /* 0x00b000002c0c5984 */ /* 0x000e280000000c00 */
[----:B0-----:R-:W-:Y:S04]  /*5d00*/  @P5 ST.E.128 desc[UR40][R40.64], R12 ;  /* 0x0000000c28005985 */ /* 0x001fe8000c101d28 */
[----:B------:R-:W0:Y:S04]  /*5d10*/  @!P4 LDS.128 R12, [R46+0xb000] ;  /* 0x00b000002e0cc984 */ /* 0x000e280000000c00 */
[----:B0-----:R4:W-:Y:S02]  /*5d20*/  @!P4 ST.E.128 desc[UR40][R38.64], R12 ;  /* 0x0000000c2600c985 */ /* 0x0019e4000c101d28 */
.L_x_9740:
[----:B------:R-:W-:Y:S05]  /*5d30*/  BSYNC B0 ;  /* 0x0000000000007941 */ /* 0x000fea0003800000 */
.L_x_9739:
[----:B------:R-:W-:Y:S01]  /*5d40*/  @!PT LDS RZ, [RZ] ;  /* 0x00000000fffff984 */ /* 0x000fe20000000800 */
[----:B------:R-:W-:Y:S01]  /*5d50*/  @!PT LDS RZ, [RZ] ;  /* 0x00000000fffff984 */ /* 0x000fe20000000800 */
[----:B------:R-:W-:Y:S01]  /*5d60*/  @!PT LDS RZ, [RZ] ;  /* 0x00000000fffff984 */ /* 0x000fe20000000800 */
[----:B------:R-:W-:Y:S01]  /*5d70*/  @!PT LDS RZ, [RZ] ;  /* 0x00000000fffff984 */ /* 0x000fe20000000800 */
[----:B------:R5:W-:Y:S06]  /*5d80*/  MEMBAR.ALL.CTA ;  /* 0x0000000000007992 */ /* 0x000bec0000008000 */
[----:B-----5:R-:W5:Y:S01]  /*5d90*/  FENCE.VIEW.ASYNC.S ;  /* 0x00000000000073c6 */ /* 0x020f620000000000 */
[----:B------:R-:W-:Y:S01]  /*5da0*/  @!P2 VIADD R89, R89, 0x228c0 ;  /* 0x000228c05959a836 */ /* 0x000fe20000000000 */
[----:B-----5:R0:W-:Y:S01]  /*5db0*/  BAR.SYNC.DEFER_BLOCKING R64, 0x80 ;  /* 0x000200400000751d */ /* 0x0201e20000010000 */
[----:B------:R-:W-:Y:S01]  /*5dc0*/  ISETP.NE.AND P3, PT, R91, RZ, PT ;  /* 0x000000ff5b00720c */ /* 0x000fe20003f65270 */
[----:B------:R-:W-:-:S02]  /*5dd0*/  VIADD R18, R18, 0x1 ;  /* 0x0000000112127836 */ /* 0x000fc40000000000 */
[----:B------:R-:W-:-:S04]  /*5de0*/  @!P2 PRMT R89, RZ, 0x654, R89 ;  /* 0x00000654ff59a816 */ /* 0x000fc80000000059 */
[----:B------:R1:W-:Y:S01]  /*5df0*/  @!P2 SYNCS.ARRIVE.TRANS64.RED.A1T0 RZ, [R89+URZ], RZ ;  /* 0x000000ff59ffa9a7 */ /* 0x0003e2000810043f */
[----:B------:R-:W-:-:S04]  /*5e00*/  ISETP.NE.AND P2, PT, R18, 0x2, PT ;  /* 0x000000021200780c */ /* 0x000fc80003f45270 */
[----:B0---4-:R-:W-:Y:S02]  /*5e10*/  SEL R12, RZ, 0x1, P2 ;  /* 0x00000001ff0c7807 */ /* 0x011fe40001000000 */
[----:B------:R-:W-:Y:S02]  /*5e20*/  SEL R18, R18, RZ, P2 ;  /* 0x000000ff12127207 */ /* 0x000fe40001000000 */
[----:B------:R-:W-:Y:S01]  /*5e30*/  LOP3.LUT R207, R207, R12, RZ, 0x3c, !PT ;  /* 0x0000000ccfcf7212 */ /* 0x000fe200078e3cff */
[----:B-1----:R-:W-:Y:S06]  /*5e40*/  @P3 BRA `(.L_x_9741) ;  /* 0xffffffc000f83947 */ /* 0x002fec000383ffff */
[----:B------:R-:W0:Y:S01]  /*5e50*/  S2R R11, SR_TID.X ;  /* 0x00000000000b7919 */ /* 0x000e220000002100 */
[----:B------:R-:W-:Y:S02]  /*5e60*/  PLOP3.LUT P0, PT, PT, PT, PT, 0x8, 0x0 ;  /* 0x000000000000781c */ /* 0x000fe40003f0e170 */
[----:B0-----:R-:W-:-:S04]  /*5e70*/  SHF.R.U32.HI R11, RZ, 0x7, R11 ;  /* 0x00000007ff0b7819 */ /* 0x001fc8000001160b */
[----:B------:R-:W-:-:S13]  /*5e80*/  ISETP.NE.AND P3, PT, R11, 0x1, PT ;  /* 0x000000010b00780c */ /* 0x000fda0003f65270 */
[----:B------:R-:W-:Y:S06]  /*5e90*/  @!P3 BAR.ARV 0x9, 0x100 ;  /* 0x024400000000bb1d */ /* 0x000fec0000002000 */
.L_x_9683:
        /* <DEDUP_REMOVED lines=37> */
[----:B--2---:R-:W-:-:S02]  /*60f0*/  CS2R R44, SRZ ;  /* 0x00000000002c7805 */ /* 0x004fc4000001ff00 */
        /* <DEDUP_REMOVED lines=23> */
[----:B---3--:R-:W-:Y:S01]  /*6270*/  IMAD.MOV.U32 R43, RZ, RZ, RZ ;  /* 0x000000ffff2b7224 */ /* 0x008fe200078e00ff */
[----:B------:R-:W-:-:S02]  /*6280*/  CS2R R8, SRZ ;  /* 0x0000000000087805 */ /* 0x000fc4000001ff00 */
[----:B------:R-:W-:Y:S01]  /*6290*/  CS2R R40, SRZ ;  /* 0x0000000000287805 */ /* 0x000fe2000001ff00 */
[----:B------:R-:W-:Y:S01]  /*62a0*/  IMAD.MOV.U32 R7, RZ, RZ, RZ ;  /* 0x000000ffff077224 */ /* 0x000fe200078e00ff */
[----:B------:R-:W-:Y:S01]  /*62b0*/  CS2R R152, SRZ ;  /* 0x0000000000987805 */ /* 0x000fe2000001ff00 */
[----:B------:R-:W-:Y:S01]  /*62c0*/  IMAD.MOV.U32 R0, RZ, RZ, RZ ;  /* 0x000000ffff007224 */ /* 0x000fe200078e00ff */
[----:B------:R-:W-:Y:S01]  /*62d0*/  CS2R R4, SRZ ;  /* 0x0000000000047805 */ /* 0x000fe2000001ff00 */
[----:B------:R-:W-:Y:S01]  /*62e0*/  IMAD.MOV.U32 R29, RZ, RZ, RZ ;  /* 0x000000ffff1d7224 */ /* 0x000fe200078e00ff */
[----:B------:R-:W-:Y:S06]  /*62f0*/  @P0 BRA `(.L_x_9742) ;  /* 0x00000000000c0947 */ /* 0x000fec0003800000 */
[----:B------:R-:W0:Y:S01]  /*6300*/  FENCE.VIEW.ASYNC.G ;  /* 0x00000000000073c6 */ /* 0x000e220000000100 */
[----:B------:R-:W-:Y:S05]  /*6310*/  WARPSYNC.ALL ;  /* 0x0000000000007948 */ /* 0x000fea0003800000 */
[----:B0-----:R-:W-:Y:S06]  /*6320*/  BAR.ARV 0xc, 0x180 ;  /* 0x0306000000007b1d */ /* 0x001fec0000002000 */
.L_x_9742:
[----:B------:R-:W-:Y:S01]  /*6330*/  CS2R R24, SRZ ;  /* 0x0000000000187805 */ /* 0x000fe2000001ff00 */
[----:B------:R-:W-:Y:S06]  /*6340*/  @!P2 BRA `(.L_x_9743) ;  /* 0x0000006800e4a947 */ /* 0x000fec0003800000 */
[----:B------:R-:W-:-:S03]  /*6350*/  UMOV UR4, 0xffffffff ;  /* 0xffffffff00047882 */ /* 0x000fc60000000000 */
[----:B------:R-:W-:Y:S05]  /*6360*/  BRA.DIV UR4, `(.L_x_9744) ;  /* 0x0000010e04447947 */ /* 0x000fea000b800000 */
[----:B------:R-:W0:Y:S02]  /*6370*/  S2R R3, SR_TID.X ;  /* 0x0000000000037919 */ /* 0x000e240000002100 */
[----:B0-----:R-:W-:-:S05]  /*6380*/  VIADD R3, R3, 0xffffff80 ;  /* 0xffffff8003037836 */ /* 0x001fca0000000000 */
[----:B------:R-:W-:-:S04]  /*6390*/  SHF.R.S32.HI R0, RZ, 0x1f, R3 ;  /* 0x0000001fff007819 */ /* 0x000fc80000011403 */
[----:B------:R-:W-:-:S04]  /*63a0*/  LEA.HI R0, R0, R3, RZ, 0x7 ;  /* 0x0000000300007211 */ /* 0x000fc800078f38ff */
[----:B------:R-:W-:-:S05]  /*63b0*/  SHF.R.S32.HI R0, RZ, 0x7, R0 ;  /* 0x00000007ff007819 */ /* 0x000fca0000011400 */
[----:B------:R0:W1:Y:S02]  /*63c0*/  SHFL.IDX PT, R14, R0, RZ, 0x1f ;  /* 0x00001fff000e7589 */ /* 0x00006400000e0000 */
.L_x_9973:
[----:B01----:R-:W-:Y:S01]  /*63d0*/  LEA.HI R0, R14, R14, RZ, 0x1 ;  /* 0x0000000e0e007211 */ /* 0x003fe200078f08ff */
[----:B------:R-:W-:Y:S01]  /*63e0*/  VIADD R24, R19, 0x18400 ;  /* 0x0001840013187836 */ /* 0x000fe20000000000 */
[----:B------:R-:W-:Y:S02]  /*63f0*/  BSSY B6, `(.L_x_9745) ;  /* 0x0000018000067945 */ /* 0x000fe40003800000 */
[----:B------:R-:W-:Y:S02]  /*6400*/  LOP3.LUT R3, R0, 0x1e, RZ, 0xc0, !PT ;  /* 0x0000001e00037812 */ /* 0x000fe400078ec0ff */
[----:B------:R-:W-:-:S03]  /*6410*/  LOP3.LUT P0, RZ, R24, 0x1bf, RZ, 0xc0, !PT ;  /* 0x000001bf18ff7812 */ /* 0x000fc6000780c0ff */
[----:B------:R-:W-:-:S04]  /*6420*/  IMAD.IADD R3, R14, 0x1, -R3 ;  /* 0x000000010e037824 */ /* 0x000fc800078e0a03 */
[----:B------:R-:W-:-:S05]  /*6430*/  IMAD R3, R3, 0x2000, R24 ;  /* 0x0000200003037824 */ /* 0x000fca00078e0218 */
[----:B------:R-:W-:-:S04]  /*6440*/  SHF.R.U32.HI R3, RZ, 0x4, R3 ;  /* 0x00000004ff037819 */ /* 0x000fc80000011603 */
        /* <DEDUP_REMOVED lines=18> */
.L_x_9746:
[----:B------:R-:W-:Y:S05]  /*6570*/  BSYNC B6 ;  /* 0x0000000000067941 */ /* 0x000fea0003800000 */
.L_x_9745:
        /* <DEDUP_REMOVED lines=13> */
.L_x_9750:
[----:B-1----:R1:W2:Y:S02]  /*6650*/  SYNCS.PHASECHK.TRANS64.TRYWAIT P0, [R19+URZ+0x22800], R0 ;  /* 0x02280000130075a7 */ /* 0x0022a4000800017f */
[----:B--2---:R-:W-:Y:S05]  /*6660*/  @!P0 NANOSLEEP.SYNCS 0x989680 ;  /* 0x009896800000895d */ /* 0x004fea0003900000 */
[----:B------:R-:W2:Y:S02]  /*6670*/  @!P0 SYNCS.PHASECHK.TRANS64 P0, [R19+URZ+0x22800], R0 ;  /* 0x02280000130085a7 */ /* 0x000ea4000800007f */
[----:B--2---:R-:W-:Y:S05]  /*6680*/  @!P0 BRA `(.L_x_9750) ;  /* 0xfffffffc00f08947 */ /* 0x004fea000383ffff */
.L_x_9749:
[----:B------:R-:W-:Y:S05]  /*6690*/  BSYNC B0 ;  /* 0x0000000000007941 */ /* 0x000fea0003800000 */
.L_x_9748:
[----:B------:R-:W-:Y:S05]  /*66a0*/  BRA `(.L_x_9751) ;  /* 0x0000002000a47947 */ /* 0x000fea0003800000 */
.L_x_9747:
[----:B-----5:R-:W-:Y:S01]  /*66b0*/  SHF.R.S32.HI R0, RZ, 0x1f, R28 ;  /* 0x0000001fff007819 */ /* 0x020fe2000001141c */
[----:B------:R-:W-:Y:S01]  /*66c0*/  ULDC.64 UR4, c[0x0][0x3f8] ;  /* 0x0000fe0000047ab9 */ /* 0x000fe20000000a00 */
[----:B------:R-:W-:Y:S01]  /*66d0*/  ULDC.64 UR6, c[0x0][0x408] ;  /* 0x0001020000067ab9 */ /* 0x000fe20000000a00 */
[----:B------:R-:W-:Y:S01]  /*66e0*/  LOP3.LUT P0, RZ, R24, 0x3ff, RZ, 0xc0, !PT ;  /* 0x000003ff18ff7812 */ /* 0x000fe2000780c0ff */
[----:B------:R-:W-:Y:S01]  /*66f0*/  IMAD.WIDE.U32 R4, R28, UR4, RZ ;  /* 0x000000041c047c25 */ /* 0x000fe2000f8e00ff */
[----:B------:R-:W-:Y:S03]  /*6700*/  BSSY B6, `(.L_x_9752) ;  /* 0x000001f000067945 */ /* 0x000fe60003800000 */
        /* <DEDUP_REMOVED lines=30> */
.L_x_9753:
[----:B------:R-:W-:Y:S05]  /*68f0*/  BSYNC B6 ;  /* 0x0000000000067941 */ /* 0x000fea0003800000 */
.L_x_9752:
        /* <DEDUP_REMOVED lines=11> */
.L_x_9979:
[----:B------:R-:W5:Y:S01]  /*69b0*/  LDL R9, [R1+0x28] ;  /* 0x0000280001097983 */ /* 0x000f620000100800 */
[----:B------:R-:W-:-:S03]  /*69c0*/  ULDC UR4, c[0x0][0x448] ;  /* 0x0001120000047ab9 */ /* 0x000fc60000000800 */
[----:B------:R-:W2:Y:S01]  /*69d0*/  LDL R30, [R1+0x30] ;  /* 0x00003000011e7983 */ /* 0x000ea20000100800 */
[----:B------:R-:W-:Y:S01]  /*69e0*/  IMAD R31, R31, UR4, RZ ;  /* 0x000000041f1f7c24 */ /* 0x000fe2000f8e02ff */
[----:B------:R-:W-:Y:S01]  /*69f0*/  BSSY B1, `(.L_x_9757) ;  /* 0x0000021000017945 */ /* 0x000fe20003800000 */
[----:B------:R-:W-:Y:S02]  /*6a00*/  CS2R R10, SRZ ;  /* 0x00000000000a7805 */ /* 0x000fe4000001ff00 */
[----:B------:R-:W-:Y:S02]  /*6a10*/  CS2R R12, SRZ ;  /* 0x00000000000c7805 */ /* 0x000fe4000001ff00 */
[----:B------:R-:W-:Y:S02]  /*6a20*/  ISETP.GE.AND P0, PT, R4, R31, PT ;  /* 0x0000001f0400720c */ /* 0x000fe40003f06270 */
[----:B-----5:R-:W-:-:S04]  /*6a30*/  LEA.HI R6, R9, R9, RZ, 0x1 ;  /* 0x0000000909067211 */ /* 0x020fc800078f08ff */
[----:B------:R-:W-:Y:S01]  /*6a40*/  LOP3.LUT R8, R6, 0xfffffffe, RZ, 0xc0, !PT ;  /* 0xfffffffe06087812 */ /* 0x000fe200078ec0ff */
[----:B--2---:R-:W-:Y:S01]  /*6a50*/  IMAD.SHL.U32 R4, R30, 0x40, RZ ;  /* 0x000000401e047824 */ /* 0x004fe200078e00ff */
[----:B------:R-:W-:-:S03]  /*6a60*/  CS2R R6, SRZ ;  /* 0x0000000000067805 */ /* 0x000fc6000001ff00 */
[----:B0-----:R-:W-:Y:S01]  /*6a70*/  IMAD.IADD R26, R9, 0x1, -R8 ;  /* 0x00000001091a7824 */ /* 0x001fe200078e0a08 */
[----:B------:R-:W-:Y:S02]  /*6a80*/  CS2R R8, SRZ ;  /* 0x0000000000087805 */ /* 0x000fe4000001ff00 */
[----:B------:R-:W-:Y:S02]  /*6a90*/  LOP3.LUT R27, R4, 0x1c0, RZ, 0xc0, !PT ;  /* 0x000001c0041b7812 */ /* 0x000fe400078ec0ff */
[----:B------:R-:W-:Y:S01]  /*6aa0*/  SHF.L.U32 R26, R26, 0x1f, RZ ;  /* 0x0000001f1a1a7819 */ /* 0x000fe200000006ff */
[----:B------:R-:W-:Y:S06]  /*6ab0*/  @P0 BRA `(.L_x_9758) ;  /* 0x0000000000500947 */ /* 0x000fec0003800000 */
[----:B------:R-:W2:Y:S01]  /*6ac0*/  LDL R32, [R1+0x40] ;  /* 0x0000400001207983 */ /* 0x000ea20000100800 */
[----:B------:R-:W-:-:S03]  /*6ad0*/  ULDC UR4, c[0x0][0x3f4] ;  /* 0x0000fd0000047ab9 */ /* 0x000fc60000000800 */
[----:B------:R-:W4:Y:S01]  /*6ae0*/  LDL R28, [R1+0x3c] ;  /* 0x00003c00011c7983 */ /* 0x000f220000100800 */
[----:B------:R-:W-:Y:S01]  /*6af0*/  ISETP.GE.AND P3, PT, R208, UR4, PT ;  /* 0x00000004d0007c0c */ /* 0x000fe2000bf66270 */
[----:B------:R-:W-:Y:S01]  /*6b00*/  IMAD.MOV.U32 R6, RZ, RZ, R0 ;  /* 0x000000ffff067224 */ /* 0x000fe200078e0000 */
[----:B------:R-:W-:Y:S01]  /*6b10*/  ISETP.GE.AND P2, PT, R22, UR4, PT ;  /* 0x0000000416007c0c */ /* 0x000fe2000bf46270 */
[----:B-1----:R-:W-:Y:S02]  /*6b20*/  IMAD.MOV.U32 R7, RZ, RZ, R3 ;  /* 0x000000ffff077224 */ /* 0x002fe400078e0003 */
[----:B---3--:R-:W-:Y:S01]  /*6b30*/  IMAD.MOV.U32 R15, RZ, RZ, R5 ;  /* 0x000000ffff0f7224 */ /* 0x008fe200078e0005 */
[----:B------:R-:W-:-:S09]  /*6b40*/  CS2R R10, SRZ ;  /* 0x00000000000a7805 */ /* 0x000fd2000001ff00 */
[----:B------:R-:W-:Y:S01]  /*6b50*/  @!P2 IMAD.WIDE R20, R22, 0x2, R6 ;  /* 0x000000021614a825 */ /* 0x000fe200078e0206 */
[----:B------:R-:W-:-:S04]  /*6b60*/  CS2R R6, SRZ ;  /* 0x0000000000067805 */ /* 0x000fc8000001ff00 */
[----:B------:R0:W5:Y:S01]  /*6b70*/  @!P2 LD.E.64 R8, desc[UR40][R20.64] ;  /* 0x000000281408a980 */ /* 0x000162000c101b00 */
[-C--:B--2---:R-:W-:Y:S02]  /*6b80*/  @!P3 IADD3 R24, P0, R0, R32.reuse, RZ ;  /* 0x000000200018b210 */ /* 0x084fe40007f1e0ff */
[----:B----4-:R-:W-:Y:S01]  /*6b90*/  @!P3 IADD3 R4, P1, R14, R32, RZ ;  /* 0x000000200e04b210 */ /* 0x010fe20007f3e0ff */
[----:B------:R-:W-:-:S04]  /*6ba0*/  @!P2 IMAD.WIDE R14, R22, 0x2, R14 ;  /* 0x00000002160ea825 */ /* 0x000fc800078e020e */
[--C-:B------:R-:W-:Y:S01]  /*6bb0*/  @!P3 IMAD.X R25, R3, 0x1, R28.reuse, P0 ;  /* 0x000000010319b824 */ /* 0x100fe200000e061c */
[----:B------:R0:W5:Y:S01]  /*6bc0*/  @!P2 LD.E.64 R12, desc[UR40][R14.64] ;  /* 0x000000280e0ca980 */ /* 0x000162000c101b00 */
[----:B------:R-:W-:-:S03]  /*6bd0*/  @!P3 IMAD.X R5, R5, 0x1, R28, P1 ;  /* 0x000000010505b824 */ /* 0x000fc600008e061c */
[----:B------:R0:W5:Y:S04]  /*6be0*/  @!P3 LD.E.64 R6, desc[UR40][R24.64] ;  /* 0x000000281806b980 */ /* 0x000168000c101b00 */
[----:B------:R0:W5:Y:S02]  /*6bf0*/  @!P3 LD.E.64 R10, desc[UR40][R4.64] ;  /* 0x00000028040ab980 */ /* 0x000164000c101b00 */
.L_x_9758:
[----:B------:R-:W-:Y:S05]  /*6c00*/  BSYNC B1 ;  /* 0x0000000000017941 */ /* 0x000fea0003800000 */
.L_x_9757:
[----:B------:R-:W2:Y:S01]  /*6c10*/  SYNCS.PHASECHK.TRANS64.TRYWAIT P0, [R19+URZ+0x22800], R26 ;  /* 0x0228001a130075a7 */ /* 0x000ea2000800017f */
[----:B-1----:R-:W-:Y:S01]  /*6c20*/  LOP3.LUT R3, R27, 0x18, R16, 0xf8, !PT ;  /* 0x000000181b037812 */ /* 0x002fe200078ef810 */
[----:B0--3-5:R-:W-:Y:S01]  /*6c30*/  IMAD.MOV.U32 R5, RZ, RZ, R8 ;  /* 0x000000ffff057224 */ /* 0x029fe200078e0008 */
[----:B------:R-:W-:Y:S01]  /*6c40*/  SHF.R.U32.HI R4, RZ, 0x3, R27 ;  /* 0x00000003ff047819 */ /* 0x000fe2000001161b */
[----:B------:R-:W-:Y:S01]  /*6c50*/  IMAD R0, R33, -0x80, R31 ;  /* 0xffffff8021007824 */ /* 0x000fe200078e021f */
[--C-:B------:R-:W-:Y:S01]  /*6c60*/  SHF.R.U64 R8, R8, 0x10, R9.reuse ;  /* 0x0000001008087819 */ /* 0x100fe20000001209 */
[--C-:B----4-:R-:W-:Y:S01]  /*6c70*/  IMAD.MOV.U32 R14, RZ, RZ, R9.reuse ;  /* 0x000000ffff0e7224 */ /* 0x110fe200078e0009 */
[----:B------:R-:W-:Y:S01]  /*6c80*/  LOP3.LUT R28, R3, R4, RZ, 0x3c, !PT ;  /* 0x00000004031c7212 */ /* 0x000fe200078e3cff */
[----:B------:R-:W-:Y:S01]  /*6c90*/  IMAD.MOV.U32 R3, RZ, RZ, R6 ;  /* 0x000000ffff037224 */ /* 0x000fe200078e0006 */
[----:B------:R-:W-:Y:S01]  /*6ca0*/  SHF.R.U32.HI R25, RZ, 0x10, R9 ;  /* 0x00000010ff197819 */ /* 0x000fe20000011609 */
[--C-:B------:R-:W-:Y:S01]  /*6cb0*/  IMAD.MOV.U32 R4, RZ, RZ, R7.reuse ;  /* 0x000000ffff047224 */ /* 0x100fe200078e0007 */
[--C-:B------:R-:W-:Y:S01]  /*6cc0*/  SHF.R.U64 R24, R6, 0x10, R7.reuse ;  /* 0x0000001006187819 */ /* 0x100fe20000001207 */
[----:B------:R-:W-:Y:S01]  /*6cd0*/  IMAD R28, R229, 0x200, R28 ;  /* 0x00000200e51c7824 */ /* 0x000fe200078e021c */
[----:B------:R-:W-:Y:S01]  /*6ce0*/  SHF.R.U32.HI R21, RZ, 0x10, R7 ;  /* 0x00000010ff157819 */ /* 0x000fe20000011607 */
[----:B------:R-:W-:Y:S01]  /*6cf0*/  IMAD.MOV.U32 R9, RZ, RZ, R12 ;  /* 0x000000ffff097224 */ /* 0x000fe200078e000c */
[----:B------:R-:W-:Y:S01]  /*6d00*/  PRMT R27, R5, 0x5410, R8 ;  /* 0x00005410051b7816 */ /* 0x000fe20000000008 */
[----:B------:R-:W-:Y:S01]  /*6d10*/  IMAD R8, R28, 0x2, R19 ;  /* 0x000000021c087824 */ /* 0x000fe200078e0213 */
[--C-:B------:R-:W-:Y:S01]  /*6d20*/  SHF.R.U64 R20, R12, 0x10, R13.reuse ;  /* 0x000000100c147819 */ /* 0x100fe2000000120d */
[----:B------:R-:W-:Y:S01]  /*6d30*/  BSSY B1, `(.L_x_9759) ;  /* 0x0000011000017945 */ /* 0x000fe20003800000 */
[----:B------:R-:W-:Y:S01]  /*6d40*/  VIMNMX R35, R0, 0x80, PT ;  /* 0x0000008000237848 */ /* 0x000fe20003fe0100 */
[--C-:B------:R-:W-:Y:S01]  /*6d50*/  IMAD.MOV.U32 R15, RZ, RZ, R13.reuse ;  /* 0x000000ffff0f7224 */ /* 0x100fe200078e000d */
[----:B------:R-:W-:Y:S01]  /*6d60*/  LOP3.LUT P2, RZ, R30, 0x4, RZ, 0xc0, !PT ;  /* 0x000000041eff7812 */ /* 0x000fe2000784c0ff */
[----:B------:R-:W-:Y:S01]  /*6d70*/  IMAD.MOV.U32 R6, RZ, RZ, R10 ;  /* 0x000000ffff067224 */ /* 0x000fe200078e000a */
[----:B------:R-:W-:Y:S01]  /*6d80*/  SHF.R.U32.HI R12, RZ, 0x10, R13 ;  /* 0x00000010ff0c7819 */ /* 0x000fe2000001160d */
[--C-:B------:R-:W-:Y:S01]  /*6d90*/  IMAD.MOV.U32 R7, RZ, RZ, R11.reuse ;  /* 0x000000ffff077224 */ /* 0x100fe200078e000b */
[----:B------:R-:W-:Y:S01]  /*6da0*/  PRMT R30, R3, 0x5410, R24 ;  /* 0x00005410031e7816 */ /* 0x000fe20000000018 */
[----:B------:R-:W-:Y:S01]  /*6db0*/  VIADD R0, R8, 0x18440 ;  /* 0x0001844008007836 */ /* 0x000fe20000000000 */
[----:B------:R-:W-:-:S02]  /*6dc0*/  SHF.R.U64 R13, R10, 0x10, R11 ;  /* 0x000000100a0d7819 */ /* 0x000fc4000000120b */
[----:B------:R-:W-:Y:S01]  /*6dd0*/  PRMT R3, R4, 0x5410, R21 ;  /* 0x0000541004037816 */ /* 0x000fe20000000015 */
[----:B------:R-:W-:Y:S01]  /*6de0*/  VIADD R4, R8, 0x18400 ;  /* 0x0001840008047836 */ /* 0x000fe20000000000 */
[----:B------:R-:W-:Y:S02]  /*6df0*/  SHF.R.U32.HI R10, RZ, 0x10, R11 ;  /* 0x00000010ff0a7819 */ /* 0x000fe4000001160b */
[----:B------:R-:W-:Y:S02]  /*6e00*/  ISETP.GE.AND P1, PT, R204, R35, PT ;  /* 0x00000023cc00720c */ /* 0x000fe40003f26270 */
[----:B------:R-:W-:Y:S02]  /*6e10*/  PRMT R28, R14, 0x5410, R25 ;  /* 0x000054100e1c7816 */ /* 0x000fe40000000019 */
[----:B------:R-:W-:Y:S01]  /*6e20*/  PRMT R31, R9, 0x5410, R20 ;  /* 0x00005410091f7816 */ /* 0x000fe20000000014 */
[----:B--2---:R-:W-:Y:S08]  /*6e30*/  @!P0 BRA `(.L_x_9760) ;  /* 0x00000104003c8947 */ /* 0x004ff00003800000 */
.L_x_9980:
[----:B------:R-:W-:Y:S05]  /*6e40*/  BSYNC B1 ;  /* 0x0000000000017941 */ /* 0x000fea0003800000 */
.L_x_9759:
        /* <DEDUP_REMOVED lines=12> */
[----:B------:R-:W-:Y:S01]  /*6f10*/  IMAD.U32 R15, R31, 0x10000, RZ ;  /* 0x000100001f0f7824 */ /* 0x000fe200078e00ff */
[C---:B------:R-:W-:Y:S01]  /*6f20*/  LOP3.LUT R14, R27.reuse, 0xffff0000, RZ, 0xc0, !PT ;  /* 0xffff00001b0e7812 */ /* 0x040fe200078ec0ff */
[----:B------:R-:W-:Y:S01]  /*6f30*/  IMAD.U32 R13, R27, 0x10000, RZ ;  /* 0x000100001b0d7824 */ /* 0x000fe200078e00ff */
        /* <DEDUP_REMOVED lines=24> */
[----:B0-----:R-:W-:Y:S01]  /*70c0*/  FMUL.FTZ R26, R7, R5 ;  /* 0x00000005071a7220 */ /* 0x001fe20000410000 */
        /* <DEDUP_REMOVED lines=9> */
.L_x_9764:
[----:B------:R-:W-:Y:S05]  /*7160*/  BSYNC B2 ;  /* 0x0000000000027941 */ /* 0x000fea0003800000 */
.L_x_9763:
[----:B------:R-:W-:Y:S05]  /*7170*/  @P1 BRA `(.L_x_9762) ;  /* 0x0000000000981947 */ /* 0x000fea0003800000 */
[----:B-1----:R-:W1:Y:S01]  /*7180*/  LDS.128 R4, [R0] ;  /* 0x0000000000047984 */ /* 0x002e620000000c00 */
[C---:B------:R-:W-:Y:S01]  /*7190*/  IMAD.U32 R15, R33.reuse, 0x10000, RZ ;  /* 0x00010000210f7824 */ /* 0x040fe200078e00ff */
        /* <DEDUP_REMOVED lines=36> */
.L_x_9762:
[----:B------:R-:W-:Y:S05]  /*73e0*/  BSYNC B1 ;  /* 0x0000000000017941 */ /* 0x000fea0003800000 */
.L_x_9761:
        /* <DEDUP_REMOVED lines=10> */
[----:B0-----:R-:W-:Y:S01]  /*7490*/  LOP3.LUT R26, R31, 0xffff0000, RZ, 0xc0, !PT ;  /* 0xffff00001f1a7812 */ /* 0x001fe200078ec0ff */
        /* <DEDUP_REMOVED lines=35> */
.L_x_9767:
[----:B------:R-:W-:Y:S05]  /*76d0*/  BSYNC B1 ;  /* 0x0000000000017941 */ /* 0x000fea0003800000 */
.L_x_9766:
[----:B------:R-:W-:Y:S05]  /*76e0*/  @P1 BRA `(.L_x_9765) ;  /* 0x0000001000701947 */ /* 0x000fea0003800000 */
[----:B-1----:R-:W1:Y:S01]  /*76f0*/  LDS.128 R4, [R0+0x2000] ;  /* 0x0020000000047984 */ /* 0x002e620000000c00 */
[C---:B------:R-:W-:Y:S01]  /*7700*/  IMAD.U32 R14, R30.reuse, 0x10000, RZ ;  /* 0x000100001e0e7824 */ /* 0x040fe200078e00ff */
[----:B------:R-:W-:Y:S01]  /*7710*/  LOP3.LUT R21, R30, 0xffff0000, RZ, 0xc0, !PT ;  /* 0xffff00001e157812 */ /* 0x000fe200078ec0ff */
[C---:B------:R-:W-:Y:S01]  /*7720*/  IMAD.U32 R20, R33.reuse, 0x10000, RZ ;  /* 0x0001000021147824 */ /* 0x040fe200078e00ff */
[----:B------:R-:W-:Y:S01]  /*7730*/  LOP3.LUT R33, R33, 0xffff0000, RZ, 0xc0, !PT ;  /* 0xffff000021217812 */ /* 0x000fe200078ec0ff */
[----:B------:R-:W-:Y:S02]  /*7740*/  IMAD.U32 R24, R34, 0x10000, RZ ;  /* 0x0001000022187824 */ /* 0x000fe400078e00ff */
        /* <DEDUP_REMOVED lines=14> */
[----:B------:R-:W-:Y:S01]  /*7830*/  LOP3.LUT R7, R7, 0xffff0000, RZ, 0xc0, !PT ;  /* 0xffff000007077812 */ /* 0x000fe200078ec0ff */
[----:B------:R-:W-:Y:S01]  /*7840*/  IMAD.U32 R20, R3, 0x10000, RZ ;  /* 0x0001000003147824 */ /* 0x000fe200078e00ff */
[----:B------:R-:W-:Y:S01]  /*7850*/  LOP3.LUT R21, R34, 0xffff0000, RZ, 0xc0, !PT ;  /* 0xffff000022157812 */ /* 0x000fe200078ec0ff */
[----:B------:R-:W-:Y:S01]  /*7860*/  FFMA.FTZ R8, R33, R9, R8 ;  /* 0x0000000921087223 */ /* 0x000fe20000010008 */
[----:B------:R-:W-:Y:S01]  /*7870*/  LOP3.LUT R13, R3, 0xffff0000, RZ, 0xc0, !PT ;  /* 0xffff0000030d7812 */ /* 0x000fe200078ec0ff */
[-C--:B------:R-:W-:Y:S01]  /*7880*/  FMUL.FTZ R3, R24, R6.reuse ;  /* 0x0000000618037220 */ /* 0x080fe20000410000 */
[C---:B------:R-:W-:Y:S01]  /*7890*/  FMUL.FTZ R9, R20.reuse, R6 ;  /* 0x0000000614097220 */ /* 0x040fe20000410000 */
[-C--:B------:R-:W-:Y:S01]  /*78a0*/  FMUL.FTZ R12, R21, R7.reuse ;  /* 0x00000007150c7220 */ /* 0x080fe20000410000 */
[----:B------:R-:W-:Y:S01]  /*78b0*/  F2FP.BF16.F32.PACK_AB R4, R15, R4 ;  /* 0x000000040f04723e */ /* 0x000fe200000010ff */
[C---:B------:R-:W-:Y:S01]  /*78c0*/  FMUL.FTZ R14, R13.reuse, R7 ;  /* 0x000000070d0e7220 */ /* 0x040fe20000410000 */
        /* <DEDUP_REMOVED lines=9> */
.L_x_9755:
[----:B------:R-:W-:-:S03]  /*7960*/  UMOV UR4, 0xffffffff ;  /* 0xffffffff00047882 */ /* 0x000fc60000000000 */
[----:B------:R-:W-:Y:S05]  /*7970*/  BRA.DIV UR4, `(.L_x_9768) ;  /* 0x000000fa04807947 */ /* 0x000fea000b800000 */
[----:B------:R0:W1:Y:S04]  /*7980*/  SHFL.IDX PT, R0, R25, RZ, 0x1c1f ;  /* 0x001c1fff19007589 */ /* 0x00006800000e0000 */
[----:B------:R0:W2:Y:S04]  /*7990*/  SHFL.IDX PT, R3, R24, RZ, 0x1c1f ;  /* 0x001c1fff18037589 */ /* 0x0000a800000e0000 */
[----:B------:R0:W3:Y:S04]  /*79a0*/  SHFL.IDX PT, R20, R27, RZ, 0x1c1f ;  /* 0x001c1fff1b147589 */ /* 0x0000e800000e0000 */
[----:B------:R0:W4:Y:S02]  /*79b0*/  SHFL.IDX PT, R14, R26, RZ, 0x1c1f ;  /* 0x001c1fff1a0e7589 */ /* 0x00012400000e0000 */
.L_x_9986:
[----:B------:R-:W5:Y:S01]  /*79c0*/  LDL R6, [R1+0x28] ;  /* 0x0000280001067983 */ /* 0x000f620000100800 */
[----:B------:R-:W-:Y:S01]  /*79d0*/  ULDC UR4, c[0x0][0x448] ;  /* 0x0001120000047ab9 */ /* 0x000fe20000000800 */
[----:B------:R-:W0:Y:S01]  /*79e0*/  LDC R47, c[0x0][0x3f4] ;  /* 0x0000fd00ff2f7b82 */ /* 0x000e220000000800 */
[----:B------:R-:W-:Y:S01]  /*79f0*/  IMAD R31, R31, UR4, RZ ;  /* 0x000000041f1f7c24 */ /* 0x000fe2000f8e02ff */
[----:B------:R-:W-:Y:S01]  /*7a00*/  BSSY B1, `(.L_x_9769) ;  /* 0x0000017000017945 */ /* 0x000fe20003800000 */
[----:B------:R-:W-:Y:S02]  /*7a10*/  CS2R R8, SRZ ;  /* 0x0000000000087805 */ /* 0x000fe4000001ff00 */
[----:B------:R-:W-:Y:S02]  /*7a20*/  CS2R R10, SRZ ;  /* 0x00000000000a7805 */ /* 0x000fe4000001ff00 */
[----:B------:R-:W-:Y:S02]  /*7a30*/  ISETP.GE.AND P0, PT, R4, R31, PT ;  /* 0x0000001f0400720c */ /* 0x000fe40003f06270 */
[----:B-----5:R-:W-:-:S04]  /*7a40*/  LEA.HI R5, R6, R6, RZ, 0x1 ;  /* 0x0000000606057211 */ /* 0x020fc800078f08ff */
[----:B------:R-:W-:-:S05]  /*7a50*/  LOP3.LUT R5, R5, 0xfffffffe, RZ, 0xc0, !PT ;  /* 0xfffffffe05057812 */ /* 0x000fca00078ec0ff */
[----:B0-----:R-:W-:Y:S01]  /*7a60*/  IMAD.IADD R24, R6, 0x1, -R5 ;  /* 0x0000000106187824 */ /* 0x001fe200078e0a05 */
[----:B------:R-:W-:Y:S02]  /*7a70*/  CS2R R4, SRZ ;  /* 0x0000000000047805 */ /* 0x000fe4000001ff00 */
[----:B------:R-:W-:Y:S02]  /*7a80*/  CS2R R6, SRZ ;  /* 0x0000000000067805 */ /* 0x000fe4000001ff00 */
[----:B------:R-:W-:Y:S01]  /*7a90*/  SHF.L.U32 R24, R24, 0x1f, RZ ;  /* 0x0000001f18187819 */ /* 0x000fe200000006ff */
[----:B------:R-:W-:Y:S06]  /*7aa0*/  @P0 BRA `(.L_x_9770) ;  /* 0x0000000000300947 */ /* 0x000fec0003800000 */
        /* <DEDUP_REMOVED lines=12> */
.L_x_9770:
[----:B------:R-:W-:Y:S05]  /*7b70*/  BSYNC B1 ;  /* 0x0000000000017941 */ /* 0x000fea0003800000 */
.L_x_9769:
[----:B------:R-:W4:Y:S01]  /*7b80*/  SYNCS.PHASECHK.TRANS64.TRYWAIT P1, [R19+URZ+0x22800], R24 ;  /* 0x02280018130075a7 */ /* 0x000f22000802017f */
[----:B-1----:R-:W-:Y:S01]  /*7b90*/  IMAD R0, R33, -0x80, R31 ;  /* 0xffffff8021007824 */ /* 0x002fe200078e021f */
[--C-:B-----5:R-:W-:Y:S01]  /*7ba0*/  SHF.R.U64 R26, R4, 0x10, R5.reuse ;  /* 0x00000010041a7819 */ /* 0x120fe20000001205 */
[----:B--2---:R-:W-:Y:S01]  /*7bb0*/  IMAD.MOV.U32 R3, RZ, RZ, R4 ;  /* 0x000000ffff037224 */ /* 0x004fe200078e0004 */
[--C-:B------:R-:W-:Y:S01]  /*7bc0*/  SHF.R.U32.HI R25, RZ, 0x10, R5.reuse ;  /* 0x00000010ff197819 */ /* 0x100fe20000011605 */
[----:B0-----:R-:W-:Y:S01]  /*7bd0*/  IMAD.MOV.U32 R12, RZ, RZ, R5 ;  /* 0x000000ffff0c7224 */ /* 0x001fe200078e0005 */
[--C-:B------:R-:W-:Y:S01]  /*7be0*/  SHF.R.U64 R21, R6, 0x10, R7.reuse ;  /* 0x0000001006157819 */ /* 0x100fe20000001207 */
[----:B------:R-:W-:Y:S01]  /*7bf0*/  IMAD.MOV.U32 R4, RZ, RZ, R6 ;  /* 0x000000ffff047224 */ /* 0x000fe200078e0006 */
[--C-:B---3--:R-:W-:Y:S01]  /*7c00*/  SHF.R.U32.HI R20, RZ, 0x10, R7.reuse ;  /* 0x00000010ff147819 */ /* 0x108fe20000011607 */
[----:B------:R-:W-:Y:S01]  /*7c10*/  IMAD.MOV.U32 R5, RZ, RZ, R7 ;  /* 0x000000ffff057224 */ /* 0x000fe200078e0007 */
[--C-:B------:R-:W-:Y:S01]  /*7c20*/  SHF.R.U64 R15, R8, 0x10, R9.reuse ;  /* 0x00000010080f7819 */ /* 0x100fe20000001209 */
[----:B------:R-:W-:Y:S01]  /*7c30*/  IMAD.MOV.U32 R6, RZ, RZ, R8 ;  /* 0x000000ffff067224 */ /* 0x000fe200078e0008 */
[--C-:B----4-:R-:W-:Y:S01]  /*7c40*/  SHF.R.U32.HI R14, RZ, 0x10, R9.reuse ;  /* 0x00000010ff0e7819 */ /* 0x110fe20000011609 */
[----:B------:R-:W-:Y:S01]  /*7c50*/  IMAD.MOV.U32 R7, RZ, RZ, R9 ;  /* 0x000000ffff077224 */ /* 0x000fe200078e0009 */
[----:B------:R-:W-:Y:S01]  /*7c60*/  ISETP.GE.AND P0, PT, R16, R47, PT ;  /* 0x0000002f1000720c */ /* 0x000fe20003f06270 */
[----:B------:R-:W-:Y:S01]  /*7c70*/  IMAD.MOV.U32 R8, RZ, RZ, R10 ;  /* 0x000000ffff087224 */ /* 0x000fe200078e000a */
[----:B------:R-:W-:Y:S01]  /*7c80*/  VIMNMX R27, R0, 0x80, PT ;  /* 0x00000080001b7848 */ /* 0x000fe20003fe0100 */
[--C-:B------:R-:W-:Y:S01]  /*7c90*/  IMAD.MOV.U32 R13, RZ, RZ, R11.reuse ;  /* 0x000000ffff0d7224 */ /* 0x100fe200078e000b */
[--C-:B------:R-:W-:Y:S01]  /*7ca0*/  SHF.R.U64 R9, R10, 0x10, R11.reuse ;  /* 0x000000100a097819 */ /* 0x100fe2000000120b */
[----:B------:R-:W-:Y:S01]  /*7cb0*/  VIADD R28, R204, 0x40 ;  /* 0x00000040cc1c7836 */ /* 0x000fe20000000000 */
[----:B------:R-:W-:Y:S01]  /*7cc0*/  SHF.R.U32.HI R10, RZ, 0x10, R11 ;  /* 0x00000010ff0a7819 */ /* 0x000fe2000001160b */
[----:B------:R-:W-:Y:S01]  /*7cd0*/  BSSY B1, `(.L_x_9771) ;  /* 0x000000c000017945 */ /* 0x000fe20003800000 */
[----:B------:R-:W-:-:S02]  /*7ce0*/  PRMT R40, R3, 0x5410, R26 ;  /* 0x0000541003287816 */ /* 0x000fc4000000001a */
[-C--:B------:R-:W-:Y:S02]  /*7cf0*/  ISETP.GE.OR P2, PT, R204, R27.reuse, P0 ;  /* 0x0000001bcc00720c */ /* 0x080fe40000746670 */
[----:B------:R-:W-:Y:S02]  /*7d00*/  PRMT R0, R12, 0x5410, R25 ;  /* 0x000054100c007816 */ /* 0x000fe40000000019 */
[----:B------:R-:W-:Y:S02]  /*7d10*/  ISETP.GE.OR P0, PT, R28, R27, P0 ;  /* 0x0000001b1c00720c */ /* 0x000fe40000706670 */
[----:B------:R-:W-:Y:S02]  /*7d20*/  PRMT R42, R4, 0x5410, R21 ;  /* 0x00005410042a7816 */ /* 0x000fe40000000015 */
[----:B------:R-:W-:Y:S02]  /*7d30*/  PRMT R3, R5, 0x5410, R20 ;  /* 0x0000541005037816 */ /* 0x000fe40000000014 */
[----:B------:R-:W-:-:S02]  /*7d40*/  PRMT R44, R6, 0x5410, R15 ;  /* 0x00005410062c7816 */ /* 0x000fc4000000000f */
[----:B------:R-:W-:Y:S02]  /*7d50*/  PRMT R12, R7, 0x5410, R14 ;  /* 0x00005410070c7816 */ /* 0x000fe4000000000e */
[----:B------:R-:W-:Y:S02]  /*7d60*/  PRMT R46, R8, 0x5410, R9 ;  /* 0x00005410082e7816 */ /* 0x000fe40000000009 */
[----:B------:R-:W-:Y:S01]  /*7d70*/  PRMT R13, R13, 0x5410, R10 ;  /* 0x000054100d0d7816 */ /* 0x000fe2000000000a */
[----:B------:R-:W-:Y:S06]  /*7d80*/  @!P1 BRA `(.L_x_9772) ;  /* 0x000000f400ec9947 */ /* 0x000fec0003800000 */
.L_x_9987:
[----:B------:R-:W-:Y:S05]  /*7d90*/  BSYNC B1 ;  /* 0x0000000000017941 */ /* 0x000fea0003800000 */
.L_x_9771:
[----:B------:R-:W-:Y:S04]  /*7da0*/  BSSY B1, `(.L_x_9773) ;  /* 0x000005b000017945 */ /* 0x000fe80003800000 */
[----:B------:R-:W-:Y:S05]  /*7db0*/  @P2 BRA `(.L_x_9774) ;  /* 0x0000000400642947 */ /* 0x000fea0003800000 */
[----:B------:R-:W2:Y:S01]  /*7dc0*/  LDL R4, [R1+0x30] ;  /* 0x0000300001047983 */ /* 0x000ea20000100800 */
[----:B------:R-:W-:Y:S01]  /*7dd0*/  IMAD.IADD R5, R16, 0x1, R47 ;  /* 0x0000000110057824 */ /* 0x000fe200078e022f */
[C---:B------:R-:W-:Y:S01]  /*7de0*/  LOP3.LUT R35, R44.reuse, 0xffff0000, RZ, 0xc0, !PT ;  /* 0xffff00002c237812 */ /* 0x040fe200078ec0ff */
[----:B------:R-:W-:Y:S02]  /*7df0*/  IMAD.U32 R33, R44, 0x10000, RZ ;  /* 0x000100002c217824 */ /* 0x000fe400078e00ff */
[----:B------:R-:W-:Y:S02]  /*7e00*/  IMAD.U32 R31, R40, 0x10000, RZ ;  /* 0x00010000281f7824 */ /* 0x000fe400078e00ff */
[----:B--2---:R-:W-:-:S05]  /*7e10*/  IMAD.SHL.U32 R4, R4, 0x40, RZ ;  /* 0x0000004004047824 */ /* 0x004fca00078e00ff */
[----:B------:R-:W-:-:S04]  /*7e20*/  LOP3.LUT R6, R4, 0x1c0, RZ, 0xc0, !PT ;  /* 0x000001c004067812 */ /* 0x000fc800078ec0ff */
[----:B------:R-:W-:Y:S02]  /*7e30*/  SHF.R.U32.HI R7, RZ, 0x3, R6 ;  /* 0x00000003ff077819 */ /* 0x000fe40000011606 */
[C---:B------:R-:W-:Y:S02]  /*7e40*/  LOP3.LUT R5, R6.reuse, 0x38, R5, 0xf8, !PT ;  /* 0x0000003806057812 */ /* 0x040fe400078ef805 */
[----:B------:R-:W-:Y:S02]  /*7e50*/  LOP3.LUT R4, R6, 0x38, R16, 0xf8, !PT ;  /* 0x0000003806047812 */ /* 0x000fe400078ef810 */
[-C--:B------:R-:W-:Y:S02]  /*7e60*/  LOP3.LUT R6, R5, R7.reuse, RZ, 0x3c, !PT ;  /* 0x0000000705067212 */ /* 0x080fe400078e3cff */
[----:B------:R-:W-:-:S03]  /*7e70*/  LOP3.LUT R4, R4, R7, RZ, 0x3c, !PT ;  /* 0x0000000704047212 */ /* 0x000fc600078e3cff */
[C---:B------:R-:W-:Y:S02]  /*7e80*/  IMAD R8, R229.reuse, 0x200, R6 ;  /* 0x00000200e5087824 */ /* 0x040fe400078e0206 */
[----:B------:R-:W-:Y:S02]  /*7e90*/  IMAD R4, R229, 0x200, R4 ;  /* 0x00000200e5047824 */ /* 0x000fe400078e0204 */
[--C-:B------:R-:W-:Y:S02]  /*7ea0*/  IMAD R38, R8, 0x2, R19.reuse ;  /* 0x0000000208267824 */ /* 0x100fe400078e0213 */
        /* <DEDUP_REMOVED lines=9> */
[----:B------:R-:W-:Y:S01]  /*7f40*/  FMUL.FTZ R39, R24, R31 ;  /* 0x0000001f18277220 */ /* 0x000fe20000410000 */
[----:B------:R-:W-:Y:S01]  /*7f50*/  LOP3.LUT R4, R4, 0xffff0000, RZ, 0xc0, !PT ;  /* 0xffff000004047812 */ /* 0x000fe200078ec0ff */
[----:B------:R-:W-:Y:S01]  /*7f60*/  FMUL.FTZ R41, R8, R35 ;  /* 0x0000002308297220 */ /* 0x000fe20000410000 */
[----:B------:R-:W-:Y:S01]  /*7f70*/  FFMA.FTZ R24, R14, R31, -R37 ;  /* 0x0000001f0e187223 */ /* 0x000fe20000010825 */
[----:B------:R-:W-:Y:S01]  /*7f80*/  LOP3.LUT R31, R40, 0xffff0000, RZ, 0xc0, !PT ;  /* 0xffff0000281f7812 */ /* 0x000fe200078ec0ff */
[----:B------:R-:W-:-:S02]  /*7f90*/  IMAD.U32 R37, R46, 0x10000, RZ ;  /* 0x000100002e257824 */ /* 0x000fc400078e00ff */
[----:B------:R-:W-:Y:S01]  /*7fa0*/  FFMA.FTZ R28, R14, R33, R39 ;  /* 0x000000210e1c7223 */ /* 0x000fe20000010027 */
[----:B------:R-:W-:Y:S01]  /*7fb0*/  IMAD.U32 R33, R42, 0x10000, RZ ;  /* 0x000100002a217824 */ /* 0x000fe200078e00ff */
[----:B------:R-:W-:Y:S01]  /*7fc0*/  LOP3.LUT R39, R46, 0xffff0000, RZ, 0xc0, !PT ;  /* 0xffff00002e277812 */ /* 0x000fe200078ec0ff */
[-C--:B------:R-:W-:Y:S01]  /*7fd0*/  FMUL.FTZ R43, R8, R31.reuse ;  /* 0x0000001f082b7220 */ /* 0x080fe20000410000 */
[----:B------:R-:W-:Y:S01]  /*7fe0*/  FFMA.FTZ R41, R4, R31, -R41 ;  /* 0x0000001f04297223 */ /* 0x000fe20000010829 */
[----:B------:R-:W-:Y:S02]  /*7ff0*/  IMAD.U32 R20, R6, 0x10000, RZ ;  /* 0x0001000006147824 */ /* 0x000fe400078e00ff */
[C---:B------:R-:W-:Y:S01]  /*8000*/  FMUL.FTZ R31, R26.reuse, R37 ;  /* 0x000000251a1f7220 */ /* 0x040fe20000410000 */
[----:B------:R-:W-:Y:S01]  /*8010*/  FMUL.FTZ R26, R26, R33 ;  /* 0x000000211a1a7220 */ /* 0x000fe20000410000 */
[----:B------:R-:W-:Y:S01]  /*8020*/  LOP3.LUT R6, R6, 0xffff0000, RZ, 0xc0, !PT ;  /* 0xffff000006067812 */ /* 0x000fe200078ec0ff */
[----:B------:R-:W-:Y:S01]  /*8030*/  FFMA.FTZ R43, R4, R35, R43 ;  /* 0x00000023042b7223 */ /* 0x000fe2000001002b */
[----:B------:R-:W-:Y:S01]  /*8040*/  FFMA.FTZ R33, R20, R33, -R31 ;  /* 0x0000002114217223 */ /* 0x000fe2000001081f */
[----:B------:R-:W-:Y:S01]  /*8050*/  LOP3.LUT R31, R42, 0xffff0000, RZ, 0xc0, !PT ;  /* 0xffff00002a1f7812 */ /* 0x000fe200078ec0ff */
[----:B------:R-:W-:-:S02]  /*8060*/  IMAD.U32 R25, R9, 0x10000, RZ ;  /* 0x0001000009197824 */ /* 0x000fc400078e00ff */
[----:B------:R-:W-:Y:S01]  /*8070*/  FMUL.FTZ R35, R10, R39 ;  /* 0x000000270a237220 */ /* 0x000fe20000410000 */
[----:B------:R-:W-:Y:S02]  /*8080*/  IMAD.U32 R14, R12, 0x10000, RZ ;  /* 0x000100000c0e7824 */ /* 0x000fe400078e00ff */
[----:B------:R-:W-:Y:S01]  /*8090*/  FFMA.FTZ R37, R20, R37, R26 ;  /* 0x0000002514257223 */ /* 0x000fe2000001001a */
[-C--:B------:R-:W-:Y:S01]  /*80a0*/  FMUL.FTZ R45, R10, R31.reuse ;  /* 0x0000001f0a2d7220 */ /* 0x080fe20000410000 */
[----:B------:R-:W-:Y:S02]  /*80b0*/  IMAD.U32 R27, R11, 0x10000, RZ ;  /* 0x000100000b1b7824 */ /* 0x000fe400078e00ff */
[----:B------:R-:W-:Y:S01]  /*80c0*/  FFMA.FTZ R30, R6, R31, -R35 ;  /* 0x0000001f061e7223 */ /* 0x000fe20000010823 */
[----:B------:R-:W-:Y:S02]  /*80d0*/  IMAD.U32 R4, R0, 0x10000, RZ ;  /* 0x0001000000047824 */ /* 0x000fe400078e00ff */
[----:B------:R-:W-:Y:S01]  /*80e0*/  FMUL.FTZ R20, R25, R14 ;  /* 0x0000000e19147220 */ /* 0x000fe20000410000 */
[----:B------:R-:W-:-:S02]  /*80f0*/  IMAD.U32 R10, R13, 0x10000, RZ ;  /* 0x000100000d0a7824 */ /* 0x000fc400078e00ff */
[----:B------:R-:W-:Y:S01]  /*8100*/  FFMA.FTZ R32, R6, R39, R45 ;  /* 0x0000002706207223 */ /* 0x000fe2000001002d */
[----:B------:R-:W-:Y:S02]  /*8110*/  IMAD.U32 R8, R3, 0x10000, RZ ;  /* 0x0001000003087824 */ /* 0x000fe400078e00ff */
[----:B------:R-:W-:Y:S01]  /*8120*/  FMUL.FTZ R25, R25, R4 ;  /* 0x0000000419197220 */ /* 0x000fe20000410000 */
[----:B------:R-:W-:Y:S02]  /*8130*/  IMAD.U32 R15, R5, 0x10000, RZ ;  /* 0x00010000050f7824 */ /* 0x000fe400078e00ff */
[----:B------:R-:W-:Y:S01]  /*8140*/  FMUL.FTZ R6, R27, R10 ;  /* 0x0000000a1b067220 */ /* 0x000fe20000410000 */
[----:B------:R-:W-:Y:S02]  /*8150*/  IMAD.U32 R21, R7, 0x10000, RZ ;  /* 0x0001000007157824 */ /* 0x000fe400078e00ff */
[----:B------:R-:W-:Y:S01]  /*8160*/  FMUL.FTZ R26, R27, R8 ;  /* 0x000000081b1a7220 */ /* 0x000fe20000410000 */
[----:B------:R-:W-:Y:S01]  /*8170*/  FFMA.FTZ R25, R15, R14, R25 ;  /* 0x0000000e0f197223 */ /* 0x000fe20000010019 */
[----:B------:R-:W-:Y:S01]  /*8180*/  LOP3.LUT R9, R9, 0xffff0000, RZ, 0xc0, !PT ;  /* 0xffff000009097812 */ /* 0x000fe200078ec0ff */
[----:B------:R-:W-:Y:S01]  /*8190*/  FFMA.FTZ R27, R21, R8, -R6 ;  /* 0x00000008151b7223 */ /* 0x000fe20000010806 */
[----:B------:R-:W-:Y:S01]  /*81a0*/  LOP3.LUT R11, R11, 0xffff0000, RZ, 0xc0, !PT ;  /* 0xffff00000b0b7812 */ /* 0x000fe200078ec0ff */
[----:B------:R-:W-:Y:S01]  /*81b0*/  FFMA.FTZ R20, R15, R4, -R20 ;  /* 0x000000040f147223 */ /* 0x000fe20000010814 */
        /* <DEDUP_REMOVED lines=25> */
.L_x_9774:
[----:B------:R-:W-:Y:S05]  /*8350*/  BSYNC B1 ;  /* 0x0000000000017941 */ /* 0x000fea0003800000 */
.L_x_9773:
[----:B------:R-:W-:Y:S05]  /*8360*/  @P0 BRA `(.L_x_9765) ;  /* 0x0000000400500947 */ /* 0x000fea0003800000 */
[----:B-1----:R-:W2:Y:S01]  /*8370*/  LDL R5, [R1+0x4] ;  /* 0x0000040001057983 */ /* 0x002ea20000100800 */
[----:B------:R-:W-:-:S03]  /*8380*/  SHF.R.U32.HI R6, RZ, 0x3, R227 ;  /* 0x00000003ff067819 */ /* 0x000fc600000116e3 */
[----:B------:R-:W3:Y:S01]  /*8390*/  LDL R38, [R1+0x44] ;  /* 0x0000440001267983 */ /* 0x000ee20000100800 */
[----:B------:R-:W-:Y:S01]  /*83a0*/  IMAD.IADD R4, R16, 0x1, R47 ;  /* 0x0000000110047824 */ /* 0x000fe200078e022f */
[----:B------:R-:W-:Y:S01]  /*83b0*/  LOP3.LUT R41, R12, 0xffff0000, RZ, 0xc0, !PT ;  /* 0xffff00000c297812 */ /* 0x000fe200078ec0ff */
[C---:B------:R-:W-:Y:S01]  /*83c0*/  IMAD.U32 R33, R44.reuse, 0x10000, RZ ;  /* 0x000100002c217824 */ /* 0x040fe200078e00ff */
[----:B------:R-:W-:Y:S01]  /*83d0*/  LOP3.LUT R44, R44, 0xffff0000, RZ, 0xc0, !PT ;  /* 0xffff00002c2c7812 */ /* 0x000fe200078ec0ff */
[----:B------:R-:W-:Y:S01]  /*83e0*/  IMAD.U32 R31, R40, 0x10000, RZ ;  /* 0x00010000281f7824 */ /* 0x000fe200078e00ff */
[----:B------:R-:W-:Y:S01]  /*83f0*/  LOP3.LUT R4, R227, 0x38, R4, 0xf8, !PT ;  /* 0x00000038e3047812 */ /* 0x000fe200078ef804 */
[----:B------:R-:W-:Y:S01]  /*8400*/  IMAD.U32 R36, R12, 0x10000, RZ ;  /* 0x000100000c247824 */ /* 0x000fe200078e00ff */
[----:B------:R-:W-:Y:S01]  /*8410*/  LOP3.LUT R40, R40, 0xffff0000, RZ, 0xc0, !PT ;  /* 0xffff000028287812 */ /* 0x000fe200078ec0ff */
[----:B------:R-:W-:Y:S01]  /*8420*/  IMAD.U32 R34, R0, 0x10000, RZ ;  /* 0x0001000000227824 */ /* 0x000fe200078e00ff */
[----:B------:R-:W-:Y:S01]  /*8430*/  LOP3.LUT R4, R4, R6, RZ, 0x3c, !PT ;  /* 0x0000000604047212 */ /* 0x000fe200078e3cff */
[C---:B------:R-:W-:Y:S01]  /*8440*/  IMAD.U32 R37, R46.reuse, 0x10000, RZ ;  /* 0x000100002e257824 */ /* 0x040fe200078e00ff */
[----:B------:R-:W-:Y:S01]  /*8450*/  LOP3.LUT R46, R46, 0xffff0000, RZ, 0xc0, !PT ;  /* 0xffff00002e2e7812 */ /* 0x000fe200078ec0ff */
[C---:B------:R-:W-:Y:S01]  /*8460*/  IMAD.U32 R35, R42.reuse, 0x10000, RZ ;  /* 0x000100002a237824 */ /* 0x040fe200078e00ff */
[----:B------:R-:W-:-:S02]  /*8470*/  LOP3.LUT R42, R42, 0xffff0000, RZ, 0xc0, !PT ;  /* 0xffff00002a2a7812 */ /* 0x000fc400078ec0ff */
[----:B------:R-:W-:Y:S01]  /*8480*/  LOP3.LUT R39, R0, 0xffff0000, RZ, 0xc0, !PT ;  /* 0xffff000000277812 */ /* 0x000fe200078ec0ff */
[----:B--2---:R-:W-:-:S04]  /*8490*/  IMAD.IADD R8, R5, 0x1, R4 ;  /* 0x0000000105087824 */ /* 0x004fc800078e0204 */
[----:B------:R-:W-:Y:S01]  /*84a0*/  IMAD R14, R8, 0x2, R19 ;  /* 0x00000002080e7824 */ /* 0x000fe200078e0213 */
[----:B---3--:R-:W1:Y:S04]  /*84b0*/  LDS.128 R4, [R38+0x18400] ;  /* 0x0184000026047984 */ /* 0x008e680000000c00 */
[----:B------:R-:W2:Y:S01]  /*84c0*/  LDS.128 R8, [R14+0x18400] ;  /* 0x018400000e087984 */ /* 0x000ea20000000c00 */
[C---:B-1----:R-:W-:Y:S01]  /*84d0*/  IMAD.U32 R15, R4.reuse, 0x10000, RZ ;  /* 0x00010000040f7824 */ /* 0x042fe200078e00ff */
[----:B------:R-:W-:Y:S01]  /*84e0*/  LOP3.LUT R4, R4, 0xffff0000, RZ, 0xc0, !PT ;  /* 0xffff000004047812 */ /* 0x000fe200078ec0ff */
[C---:B------:R-:W-:Y:S01]  /*84f0*/  IMAD.U32 R20, R5.reuse, 0x10000, RZ ;  /* 0x0001000005147824 */ /* 0x040fe200078e00ff */
[----:B------:R-:W-:Y:S01]  /*8500*/  LOP3.LUT R5, R5, 0xffff0000, RZ, 0xc0, !PT ;  /* 0xffff000005057812 */ /* 0x000fe200078ec0ff */
[C---:B--2---:R-:W-:Y:S01]  /*8510*/  IMAD.U32 R25, R8.reuse, 0x10000, RZ ;  /* 0x0001000008197824 */ /* 0x044fe200078e00ff */
        /* <DEDUP_REMOVED lines=13> */
[----:B------:R-:W-:Y:S01]  /*85f0*/  FFMA.FTZ R15, R44, R4, R15 ;  /* 0x000000042c0f7223 */ /* 0x000fe2000001000f */
[----:B------:R-:W-:Y:S02]  /*8600*/  IMAD.U32 R21, R6, 0x10000, RZ ;  /* 0x0001000006157824 */ /* 0x000fe400078e00ff */
[-C--:B------:R-:W-:Y:S01]  /*8610*/  FMUL.FTZ R4, R37, R27.reuse ;  /* 0x0000001b25047220 */ /* 0x080fe20000410000 */
[----:B------:R-:W-:Y:S01]  /*8620*/  LOP3.LUT R10, R10, 0xffff0000, RZ, 0xc0, !PT ;  /* 0xffff00000a0a7812 */ /* 0x000fe200078ec0ff */
[-C--:B------:R-:W-:Y:S01]  /*8630*/  FFMA.FTZ R31, R34, R20.reuse, -R31 ;  /* 0x00000014221f7223 */ /* 0x080fe2000001081f */
[----:B------:R-:W-:Y:S01]  /*8640*/  FFMA.FTZ R33, R36, R20, R33 ;  /* 0x0000001424217223 */ /* 0x000fe20000010021 */
[C---:B------:R-:W-:Y:S01]  /*8650*/  FMUL.FTZ R20, R35.reuse, R27 ;  /* 0x0000001b23147220 */ /* 0x040fe20000410000 */
[----:B------:R-:W-:Y:S01]  /*8660*/  FFMA.FTZ R8, R35, R21, -R4 ;  /* 0x0000001523087223 */ /* 0x000fe20000010804 */
[----:B------:R-:W-:Y:S01]  /*8670*/  IMAD.U32 R28, R11, 0x10000, RZ ;  /* 0x000100000b1c7824 */ /* 0x000fe200078e00ff */
[----:B------:R-:W-:Y:S01]  /*8680*/  LOP3.LUT R6, R6, 0xffff0000, RZ, 0xc0, !PT ;  /* 0xffff000006067812 */ /* 0x000fe200078ec0ff */
[----:B------:R-:W-:-:S02]  /*8690*/  IMAD.U32 R26, R13, 0x10000, RZ ;  /* 0x000100000d1a7824 */ /* 0x000fc400078e00ff */
[-C--:B------:R-:W-:Y:S01]  /*86a0*/  FMUL.FTZ R27, R46, R10.reuse ;  /* 0x0000000a2e1b7220 */ /* 0x080fe20000410000 */
[----:B------:R-:W-:Y:S02]  /*86b0*/  IMAD.U32 R4, R3, 0x10000, RZ ;  /* 0x0001000003047824 */ /* 0x000fe400078e00ff */
[----:B------:R-:W-:Y:S01]  /*86c0*/  FMUL.FTZ R35, R42, R10 ;  /* 0x0000000a2a237220 */ /* 0x000fe20000410000 */
[----:B------:R-:W-:Y:S01]  /*86d0*/  LOP3.LUT R11, R11, 0xffff0000, RZ, 0xc0, !PT ;  /* 0xffff00000b0b7812 */ /* 0x000fe200078ec0ff */
[----:B------:R-:W-:Y:S01]  /*86e0*/  FFMA.FTZ R10, R37, R21, R20 ;  /* 0x00000015250a7223 */ /* 0x000fe20000010014 */
[----:B------:R-:W-:Y:S01]  /*86f0*/  LOP3.LUT R13, R13, 0xffff0000, RZ, 0xc0, !PT ;  /* 0xffff00000d0d7812 */ /* 0x000fe200078ec0ff */
[----:B0-----:R-:W-:Y:S02]  /*8700*/  IMAD.U32 R24, R7, 0x10000, RZ ;  /* 0x0001000007187824 */ /* 0x001fe400078e00ff */
[-C--:B------:R-:W-:Y:S01]  /*8710*/  FMUL.FTZ R21, R26, R28.reuse ;  /* 0x0000001c1a157220 */ /* 0x080fe20000410000 */
[----:B------:R-:W-:Y:S01]  /*8720*/  FMUL.FTZ R37, R4, R28 ;  /* 0x0000001c04257220 */ /* 0x000fe20000410000 */
[----:B------:R-:W-:Y:S01]  /*8730*/  LOP3.LUT R3, R3, 0xffff0000, RZ, 0xc0, !PT ;  /* 0xffff000003037812 */ /* 0x000fe200078ec0ff */
[-C--:B------:R-:W-:Y:S01]  /*8740*/  FFMA.FTZ R27, R42, R6.reuse, -R27 ;  /* 0x000000062a1b7223 */ /* 0x080fe2000001081b */
[----:B------:R-:W-:Y:S01]  /*8750*/  LOP3.LUT R7, R7, 0xffff0000, RZ, 0xc0, !PT ;  /* 0xffff000007077812 */ /* 0x000fe200078ec0ff */
        /* <DEDUP_REMOVED lines=21> */
.L_x_9765:
[----:B------:R-:W-:Y:S05]  /*88b0*/  BSYNC B0 ;  /* 0x0000000000007941 */ /* 0x000fea0003800000 */
.L_x_9754:
        /* <DEDUP_REMOVED lines=8> */
.L_x_9751:
[----:B012---:R-:W0:Y:S01]  /*8940*/  S2R R0, SR_TID.X ;  /* 0x0000000000007919 */ /* 0x007e220000002100 */
[----:B------:R-:W-:Y:S01]  /*8950*/  ISETP.NE.AND P0, PT, R209, 0x3, PT ;  /* 0x00000003d100780c */ /* 0x000fe20003f05270 */
[----:B------:R-:W-:Y:S05]  /*8960*/  WARPSYNC.ALL ;  /* 0x0000000000007948 */ /* 0x000fea0003800000 */
[----:B0-----:R-:W-:-:S05]  /*8970*/  SHF.R.U32.HI R0, RZ, 0x7, R0 ;  /* 0x00000007ff007819 */ /* 0x001fca0000011600 */
[----:B---3--:R-:W-:-:S05]  /*8980*/  VIADD R9, R0, 0x8 ;  /* 0x0000000800097836 */ /* 0x008fca0000000000 */
[----:B------:R0:W-:Y:S06]  /*8990*/  BAR.SYNC.DEFER_BLOCKING R9, 0x100 ;  /* 0x000400090000751d */ /* 0x0001ec0000010000 */
[----:B------:R-:W-:Y:S05]  /*89a0*/  @!P0 BRA `(.L_x_9775) ;  /* 0x0000000000048947 */ /* 0x000fea0003800000 */
[----:B------:R-:W-:Y:S01]  /*89b0*/  BPT.TRAP 0x1 ;  /* 0x000000040000795c */ /* 0x000fe20000300000 */
.L_x_9775:
[----:B------:R-:W-:Y:S01]  /*89c0*/  IMAD R8, R206, 0x8, R19 ;  /* 0x00000008ce087824 */ /* 0x000fe200078e0213 */
[----:B------:R-:W-:-:S04]  /*89d0*/  SHF.L.U32 R73, R216, 0x1f, RZ ;  /* 0x0000001fd8497819 */ /* 0x000fc800000006ff */
[----:B------:R1:W2:Y:S01]  /*89e0*/  SYNCS.PHASECHK.TRANS64.TRYWAIT P1, [R8+URZ+0x22830], R73 ;  /* 0x02283049080075a7 */ /* 0x0002a2000802017f */
[----:B------:R-:W-:Y:S05]  /*89f0*/  @!P0 BRA `(.L_x_9776) ;  /* 0x0000000000048947 */ /* 0x000fea0003800000 */
[----:B------:R-:W-:Y:S01]  /*8a00*/  BPT.TRAP 0x1 ;  /* 0x000000040000795c */ /* 0x000fe20000300000 */
.L_x_9776:
[----:B------:R-:W-:Y:S01]  /*8a10*/  VIADD R0, R19, 0x1c400 ;  /* 0x0001c40013007836 */ /* 0x000fe20000000000 */
[----:B------:R-:W-:Y:S01]  /*8a20*/  LOP3.LUT R4, R29, 0x10000, RZ, 0xfc, !PT ;  /* 0x000100001d047812 */ /* 0x000fe200078efcff */
[----:B------:R-:W-:-:S03]  /*8a30*/  IMAD.MOV.U32 R5, RZ, RZ, 0x40000040 ;  /* 0x40000040ff057424 */ /* 0x000fc600078e00ff */
[----:B------:R-:W-:-:S04]  /*8a40*/  SHF.R.U32.HI R0, RZ, 0x4, R0 ;  /* 0x00000004ff007819 */ /* 0x000fc80000011600 */
[----:B------:R-:W-:-:S04]  /*8a50*/  LOP3.LUT R0, R0, 0x3fff, RZ, 0xc0, !PT ;  /* 0x00003fff00007812 */ /* 0x000fc800078ec0ff */
[----:B------:R-:W-:-:S05]  /*8a60*/  LOP3.LUT R0, R0, 0x10000, RZ, 0xfc, !PT ;  /* 0x0001000000007812 */ /* 0x000fca00078efcff */
[----:B------:R3:W-:Y:S01]  /*8a70*/  STL [R1], R0 ;  /* 0x0000000001007387 */ /* 0x0007e20000100800 */
[----:B--2---:R-:W-:Y:S05]  /*8a80*/  @P1 BRA `(.L_x_9777) ;  /* 0x0000000000081947 */ /* 0x004fea0003800000 */
[----:B------:R-:W2:Y:S02]  /*8a90*/  SYNCS.PHASECHK.TRANS64.TRYWAIT P1, [R8+URZ+0x22830], R73 ;  /* 0x02283049080075a7 */ /* 0x000ea4000802017f */
[----:B--2---:R-:W-:Y:S05]  /*8aa0*/  @!P1 BRA `(.L_x_9778) ;  /* 0x000000e800b89947 */ /* 0x004fea0003800000 */
.L_x_9777:
[----:B---3--:R-:W3:Y:S01]  /*8ab0*/  LDL R0, [R1] ;  /* 0x0000000001007983 */ /* 0x008ee20000100800 */
[----:B------:R-:W-:Y:S01]  /*8ac0*/  IMAD.MOV.U32 R7, RZ, RZ, 0x40000040 ;  /* 0x40000040ff077424 */ /* 0x000fe200078e00ff */
[----:B------:R-:W-:Y:S05]  /*8ad0*/  WARPSYNC.ALL ;  /* 0x0000000000007948 */ /* 0x000fea0003800000 */
[C---:B------:R-:W-:Y:S01]  /*8ae0*/  R2UR UR4, R4.reuse ;  /* 0x00000000040472ca */ /* 0x040fe200000e0000 */
[----:B-----5:R-:W-:Y:S01]  /*8af0*/  WARPGROUP.ARRIVE ;  /* 0x00000000000079c5 */ /* 0x020fe20000000000 */
[----:B------:R-:W-:Y:S01]  /*8b00*/  R2UR UR5, R5 ;  /* 0x00000000050572ca */ /* 0x000fe200000e0000 */
        /* <DEDUP_REMOVED lines=8> */
[----:B------:R-:W-:-:S02]  /*8b90*/  IMAD.MOV.U32 R7, RZ, RZ, 0x40000040 ;  /* 0x40000040ff077424 */ /* 0x000fc400078e00ff */
[----:B---3--:R-:W-:Y:S02]  /*8ba0*/  IMAD R6, R206, 0x300, R0 ;  /* 0x00000300ce067824 */ /* 0x008fe400078e0200 */
[----:B------:R-:W3:Y:S02]  /*8bb0*/  S2R R0, SR_TID.X ;  /* 0x0000000000007919 */ /* 0x000ee40000002100 */
[C---:B------:R-:W-:Y:S01]  /*8bc0*/  VIADD R10, R6.reuse, 0x2 ;  /* 0x00000002060a7836 */ /* 0x040fe20000000000 */
[----:B------:R-:W-:-:S13]  /*8bd0*/  R2UR UR6, R6 ;  /* 0x00000000060672ca */ /* 0x000fda00000e0000 */
[----:B------:R-:W-:Y:S01]  /*8be0*/  HGMMA.64x96x16.F32.BF16 R24, gdesc[UR4], RZ, !UPT, gsb0 ;  /* 0x01600000041879f0 */ /* 0x000fe2000c0018ff */
[----:B------:R-:W-:Y:S02]  /*8bf0*/  R2UR UR4, R20 ;  /* 0x00000000140472ca */ /* 0x000fe400000e0000 */
[----:B------:R-:W-:Y:S02]  /*8c00*/  R2UR UR5, R21 ;  /* 0x00000000150572ca */ /* 0x000fe400000e0000 */
[----:B------:R-:W-:Y:S01]  /*8c10*/  R2UR UR6, R10 ;  /* 0x000000000a0672ca */ /* 0x000fe200000e0000 */
[C---:B------:R-:W-:Y:S01]  /*8c20*/  VIADD R10, R6.reuse, 0x4 ;  /* 0x00000004060a7836 */ /* 0x040fe20000000000 */
[----:B------:R-:W-:Y:S01]  /*8c30*/  R2UR UR7, R11 ;  /* 0x000000000b0772ca */ /* 0x000fe200000e0000 */
[----:B------:R-:W-:Y:S02]  /*8c40*/  IMAD.MOV.U32 R11, RZ, RZ, 0x40000040 ;  /* 0x40000040ff0b7424 */ /* 0x000fe400078e00ff */
[----:B------:R-:W-:Y:S01]  /*8c50*/  VIADD R6, R6, 0x6 ;  /* 0x0000000606067836 */ /* 0x000fe20000000000 */
[----:B---3--:R-:W-:Y:S01]  /*8c60*/  SHF.R.U32.HI R0, RZ, 0x7, R0 ;  /* 0x00000007ff007819 */ /* 0x008fe20000011600 */
[----:B------:R-:W-:-:S02]  /*8c70*/  WARPGROUP.DEPBAR.LE gsb0, 0x0 ;  /* 0x00008000000079c5 */ /* 0x000fc40000010000 */
[----:B------:R-:W-:-:S06]  /*8c80*/  WARPGROUP.ARRIVE ;  /* 0x00000000000079c5 */ /* 0x000fcc0000000000 */
[----:B------:R-:W-:Y:S01]  /*8c90*/  HGMMA.64x96x16.F32.BF16 R24, gdesc[UR4], R24, gsb0 ;  /* 0x01600000041879f0 */ /* 0x000fe20008001818 */
[----:B------:R-:W-:Y:S02]  /*8ca0*/  R2UR UR4, R14 ;  /* 0x000000000e0472ca */ /* 0x000fe400000e0000 */
[----:B------:R-:W-:Y:S02]  /*8cb0*/  R2UR UR5, R15 ;  /* 0x000000000f0572ca */ /* 0x000fe400000e0000 */
[----:B------:R-:W-:Y:S02]  /*8cc0*/  R2UR UR6, R10 ;  /* 0x000000000a0672ca */ /* 0x000fe400000e0000 */
[----:B------:R-:W-:Y:S02]  /*8cd0*/  R2UR UR7, R11 ;  /* 0x000000000b0772ca */ /* 0x000fe400000e0000 */
[----:B------:R-:W-:Y:S01]  /*8ce0*/  IADD3 R11, -R0, 0xb, RZ ;  /* 0x0000000b000b7810 */ /* 0x000fe20007ffe1ff */
[----:B------:R-:W-:-:S02]  /*8cf0*/  WARPGROUP.DEPBAR.LE gsb0, 0x0 ;  /* 0x00008000000079c5 */ /* 0x000fc40000010000 */
[----:B------:R-:W-:-:S08]  /*8d00*/  WARPGROUP.ARRIVE ;  /* 0x00000000000079c5 */ /* 0x000fd00000000000 */
[----:B------:R-:W-:Y:S01]  /*8d10*/  HGMMA.64x96x16.F32.BF16 R24, gdesc[UR4], R24, gsb0 ;  /* 0x01600000041879f0 */ /* 0x000fe20008001818 */
[----:B------:R-:W-:Y:S02]  /*8d20*/  R2UR UR4, R12 ;  /* 0x000000000c0472ca */ /* 0x000fe400000e0000 */
[----:B------:R-:W-:Y:S02]  /*8d30*/  R2UR UR5, R13 ;  /* 0x000000000d0572ca */ /* 0x000fe400000e0000 */
[----:B------:R-:W-:Y:S02]  /*8d40*/  R2UR UR6, R6 ;  /* 0x00000000060672ca */ /* 0x000fe400000e0000 */
[----:B------:R-:W-:Y:S01]  /*8d50*/  R2UR UR7, R7 ;  /* 0x00000000070772ca */ /* 0x000fe200000e0000 */
[----:B------:R-:W-:Y:S02]  /*8d60*/  WARPGROUP.DEPBAR.LE gsb0, 0x0 ;  /* 0x00008000000079c5 */ /* 0x000fe40000010000 */
[----:B------:R-:W-:-:S10]  /*8d70*/  WARPGROUP.ARRIVE ;  /* 0x00000000000079c5 */ /* 0x000fd40000000000 */
[----:B------:R-:W-:Y:S03]  /*8d80*/  HGMMA.64x96x16.F32.BF16 R24, gdesc[UR4], R24, gsb0 ;  /* 0x01600000041879f0 */ /* 0x000fe60008001818 */
[----:B------:R-:W-:Y:S02]  /*8d90*/  WARPGROUP.DEPBAR.LE gsb0, 0x0 ;  /* 0x00008000000079c5 */ /* 0x000fe40000010000 */
[----:B------:R3:W-:Y:S06]  /*8da0*/  BAR.ARV R11, 0x100 ;  /* 0x0004000b0000751d */ /* 0x0007ec0000002000 */
[----:B------:R-:W-:Y:S05]  /*8db0*/  @!P0 BRA `(.L_x_9779) ;  /* 0x0000000000048947 */ /* 0x000fea0003800000 */
[----:B------:R-:W-:Y:S01]  /*8dc0*/  BPT.TRAP 0x1 ;  /* 0x000000040000795c */ /* 0x000fe20000300000 */
.L_x_9779:
[----:B------:R-:W4:Y:S01]  /*8dd0*/  LDL R3, [R1+0x4c] ;  /* 0x00004c0001037983 */ /* 0x000f220000100800 */
[----:B------:R-:W-:Y:S01]  /*8de0*/  IMAD R0, R178, -0x60, R177 ;  /* 0xffffffa0b2007824 */ /* 0x000fe200078e02b1 */
[----:B------:R-:W-:Y:S01]  /*8df0*/  ULDC UR4, c[0x0][0x988] ;  /* 0x0002620000047ab9 */ /* 0x000fe20000000800 */
[----:B------:R-:W5:Y:S02]  /*8e00*/  S2R R72, SR_CgaCtaId ;  /* 0x0000000000487919 */ /* 0x000f640000008800 */
[----:B------:R-:W-:-:S04]  /*8e10*/  VIADD R0, R0, 0x60 ;  /* 0x0000006000007836 */ /* 0x000fc80000000000 */
[----:B----4-:R-:W-:-:S05]  /*8e20*/  IMAD R0, R3, -0x2, R0 ;  /* 0xfffffffe03007824 */ /* 0x010fca00078e0200 */
        /* <DEDUP_REMOVED lines=84> */
[----:B------:R-:W-:Y:S01]  /*9370*/  ISETP.GT.AND P5, PT, R0, 0x59, PT ;  /* 0x000000590000780c */ /* 0x000fe20003fa4270 */
[----:B------:R-:W-:Y:S01]  /*9380*/  IMAD.U32 R0, RZ, RZ, UR4 ;  /* 0x00000004ff007e24 */ /* 0x000fe2000f8e00ff */
[----:B------:R-:W-:Y:S02]  /*9390*/  FSEL R117, R68, -INF , P4 ;  /* 0xff80000044757808 */ /* 0x000fe40002000000 */
[----:B------:R-:W-:Y:S02]  /*93a0*/  FMNMX.FTZ R10, R115, R10, !PT ;  /* 0x0000000a730a7209 */ /* 0x000fe40007810000 */
[----:B------:R-:W-:Y:S02]  /*93b0*/  FSEL R119, R69, -INF , P5 ;  /* 0xff80000045777808 */ /* 0x000fe40002800000 */
[----:B------:R-:W-:-:S04]  /*93c0*/  FMNMX.FTZ R10, R117, R10, !PT ;  /* 0x0000000a750a7209 */ /* 0x000fc80007810000 */
[----:B------:R-:W-:-:S05]  /*93d0*/  FMNMX.FTZ R24, R119, R10, !PT ;  /* 0x0000000a77187209 */ /* 0x000fca0007810000 */
[----:B------:R-:W4:Y:S02]  /*93e0*/  SHFL.BFLY PT, R3, R24, 0x2, 0x1f ;  /* 0x0c401f0018037f89 */ /* 0x000f2400000e0000 */
[----:B----4-:R-:W-:-:S05]  /*93f0*/  FMNMX.FTZ R26, R24, R3, !PT ;  /* 0x00000003181a7209 */ /* 0x010fca0007810000 */
[----:B------:R-:W4:Y:S02]  /*9400*/  SHFL.BFLY PT, R3, R26, 0x1, 0x1f ;  /* 0x0c201f001a037f89 */ /* 0x000f2400000e0000 */
[----:B----4-:R-:W-:-:S04]  /*9410*/  FMNMX.FTZ R3, R26, R3, !PT ;  /* 0x000000031a037209 */ /* 0x010fc80007810000 */
[C---:B------:R-:W-:Y:S01]  /*9420*/  FSETP.NEU.FTZ.AND P6, PT, R3.reuse, -INF , PT ;  /* 0xff8000000300780b */ /* 0x040fe20003fdd000 */
[----:B------:R-:W-:-:S05]  /*9430*/  FMUL.FTZ R10, R3, R0 ;  /* 0x00000000030a7220 */ /* 0x000fca0000410000 */
[----:B------:R-:W-:Y:S02]  /*9440*/  FSEL R28, R10, RZ, P6 ;  /* 0x000000ff0a1c7208 */ /* 0x000fe40003000000 */
[----:B------:R-:W-:-:S03]  /*9450*/  FMNMX.FTZ R10, R7, R27, !PT ;  /* 0x0000001b070a7209 */ /* 0x000fc60007810000 */
        /* <DEDUP_REMOVED lines=14> */
[----:B------:R-:W-:Y:S01]  /*9540*/  MUFU.EX2 R200, R200 ;  /* 0x000000c800c87308 */ /* 0x000fe20000000800 */
[----:B------:R-:W-:Y:S01]  /*9550*/  FSEL R81, R70, -INF , P4 ;  /* 0xff80000046517808 */ /* 0x000fe20002000000 */
[--C-:B------:R-:W-:Y:S01]  /*9560*/  FFMA.FTZ R154, R85, R0, -R28.reuse ;  /* 0x00000000559a7223 */ /* 0x100fe2000001081c */
[----:B------:R-:W-:Y:S01]  /*9570*/  FMNMX.FTZ R10, R33, R10, !PT ;  /* 0x0000000a210a7209 */ /* 0x000fe20007810000 */
[-CC-:B------:R-:W-:Y:S01]  /*9580*/  FFMA.FTZ R87, R87, R0.reuse, -R28.reuse ;  /* 0x0000000057577223 */ /* 0x180fe2000001081c */
[----:B------:R-:W-:Y:S01]  /*9590*/  FSEL R83, R71, -INF , P5 ;  /* 0xff80000047537808 */ /* 0x000fe20002800000 */
[--C-:B------:R-:W-:Y:S01]  /*95a0*/  FFMA.FTZ R67, R91, R0, -R28.reuse ;  /* 0x000000005b437223 */ /* 0x100fe2000001081c */
[----:B------:R-:W-:Y:S01]  /*95b0*/  FMNMX.FTZ R10, R39, R10, !PT ;  /* 0x0000000a270a7209 */ /* 0x000fe20007810000 */
[----:B------:R-:W4:Y:S01]  /*95c0*/  MUFU.EX2 R61, R61 ;  /* 0x0000003d003d7308 */ /* 0x000f220000000800 */
[-CC-:B------:R-:W-:Y:S01]  /*95d0*/  FFMA.FTZ R158, R93, R0.reuse, -R28.reuse ;  /* 0x000000005d9e7223 */ /* 0x180fe2000001081c */
[--C-:B------:R-:W-:Y:S01]  /*95e0*/  FFMA.FTZ R71, R95, R0, -R28.reuse ;  /* 0x000000005f477223 */ /* 0x100fe2000001081c */
[----:B------:R-:W-:Y:S01]  /*95f0*/  FMNMX.FTZ R10, R37, R10, !PT ;  /* 0x0000000a250a7209 */ /* 0x000fe20007810000 */
[-CC-:B------:R-:W-:Y:S01]  /*9600*/  FFMA.FTZ R160, R97, R0.reuse, -R28.reuse ;  /* 0x0000000061a07223 */ /* 0x180fe2000001081c */
[-CC-:B------:R-:W-:Y:S01]  /*9610*/  FFMA.FTZ R85, R99, R0.reuse, -R28.reuse ;  /* 0x0000000063557223 */ /* 0x180fe2000001081c */
[--C-:B------:R-:W-:Y:S01]  /*9620*/  FFMA.FTZ R162, R101, R0, -R28.reuse ;  /* 0x0000000065a27223 */ /* 0x100fe2000001081c */
[----:B------:R-:W-:Y:S01]  /*9630*/  FMNMX.FTZ R10, R43, R10, !PT ;  /* 0x0000000a2b0a7209 */ /* 0x000fe20007810000 */
[----:B------:R-:W0:Y:S01]  /*9640*/  MUFU.EX2 R202, R202 ;  /* 0x000000ca00ca7308 */ /* 0x000e220000000800 */
[-CC-:B------:R-:W-:Y:S01]  /*9650*/  FFMA.FTZ R164, R105, R0.reuse, -R28.reuse ;  /* 0x0000000069a47223 */ /* 0x180fe2000001081c */
[--C-:B------:R-:W-:Y:S01]  /*9660*/  FFMA.FTZ R166, R109, R0, -R28.reuse ;  /* 0x000000006da67223 */ /* 0x100fe2000001081c */
[----:B------:R-:W-:Y:S01]  /*9670*/  FMNMX.FTZ R10, R41, R10, !PT ;  /* 0x0000000a290a7209 */ /* 0x000fe20007810000 */
[-CC-:B------:R-:W-:Y:S01]  /*9680*/  FFMA.FTZ R91, R111, R0.reuse, -R28.reuse ;  /* 0x000000006f5b7223 */ /* 0x180fe2000001081c */
[-CC-:B------:R-:W-:Y:S01]  /*9690*/  FFMA.FTZ R168, R113, R0.reuse, -R28.reuse ;  /* 0x0000000071a87223 */ /* 0x180fe2000001081c */
[--C-:B------:R-:W-:Y:S01]  /*96a0*/  FFMA.FTZ R93, R115, R0, -R28.reuse ;  /* 0x00000000735d7223 */ /* 0x100fe2000001081c */
[----:B------:R-:W-:Y:S01]  /*96b0*/  FMNMX.FTZ R10, R47, R10, !PT ;  /* 0x0000000a2f0a7209 */ /* 0x000fe20007810000 */
[----:B------:R-:W1:Y:S01]  /*96c0*/  MUFU.EX2 R65, R65 ;  /* 0x0000004100417308 */ /* 0x000e620000000800 */
[-CC-:B------:R-:W-:Y:S01]  /*96d0*/  FFMA.FTZ R170, R117, R0.reuse, -R28.reuse ;  /* 0x0000000075aa7223 */ /* 0x180fe2000001081c */
[----:B------:R-:W-:Y:S01]  /*96e0*/  FFMA.FTZ R95, R119, R0, -R28 ;  /* 0x00000000775f7223 */ /* 0x000fe2000001081c */
[----:B------:R-:W-:-:S04]  /*96f0*/  FMNMX.FTZ R10, R45, R10, !PT ;  /* 0x0000000a2d0a7209 */ /* 0x000fc80007810000 */
[----:B------:R-:W-:Y:S01]  /*9700*/  FMNMX.FTZ R10, R51, R10, !PT ;  /* 0x0000000a330a7209 */ /* 0x000fe20007810000 */
[----:B------:R-:W2:Y:S03]  /*9710*/  MUFU.EX2 R152, R152 ;  /* 0x0000009800987308 */ /* 0x000ea60000000800 */
[----:B------:R-:W-:-:S04]  /*9720*/  FMNMX.FTZ R10, R49, R10, !PT ;  /* 0x0000000a310a7209 */ /* 0x000fc80007810000 */
[----:B------:R-:W-:Y:S01]  /*9730*/  FMNMX.FTZ R10, R55, R10, !PT ;  /* 0x0000000a370a7209 */ /* 0x000fe20007810000 */
[----:B------:R-:W3:Y:S03]  /*9740*/  MUFU.EX2 R69, R69 ;  /* 0x0000004500457308 */ /* 0x000ee60000000800 */
[----:B------:R-:W-:-:S04]  /*9750*/  FMNMX.FTZ R10, R53, R10, !PT ;  /* 0x0000000a350a7209 */ /* 0x000fc80007810000 */
[----:B------:R-:W-:Y:S01]  /*9760*/  FMNMX.FTZ R10, R59, R10, !PT ;  /* 0x0000000a3b0a7209 */ /* 0x000fe20007810000 */
[----:B------:R-:W5:Y:S03]  /*9770*/  MUFU.EX2 R154, R154 ;  /* 0x0000009a009a7308 */ /* 0x000f660000000800 */
[----:B------:R-:W-:-:S04]  /*9780*/  FMNMX.FTZ R10, R57, R10, !PT ;  /* 0x0000000a390a7209 */ /* 0x000fc80007810000 */
[----:B------:R-:W-:Y:S01]  /*9790*/  FMNMX.FTZ R10, R75, R10, !PT ;  /* 0x0000000a4b0a7209 */ /* 0x000fe20007810000 */
[----:B------:R4:W5:Y:S03]  /*97a0*/  MUFU.EX2 R63, R87 ;  /* 0x00000057003f7308 */ /* 0x0009660000000800 */
[----:B------:R-:W-:-:S04]  /*97b0*/  FMNMX.FTZ R10, R77, R10, !PT ;  /* 0x0000000a4d0a7209 */ /* 0x000fc80007810000 */
[----:B------:R-:W-:Y:S01]  /*97c0*/  FMNMX.FTZ R10, R79, R10, !PT ;  /* 0x0000000a4f0a7209 */ /* 0x000fe20007810000 */
[----:B------:R-:W-:Y:S01]  /*97d0*/  MUFU.EX2 R156, R156 ;  /* 0x0000009c009c7308 */ /* 0x000fe20000000800 */
[----:B----4-:R-:W-:Y:S02]  /*97e0*/  FFMA.FTZ R87, R103, R0, -R28 ;  /* 0x0000000067577223 */ /* 0x010fe4000001081c */
[----:B------:R-:W-:-:S04]  /*97f0*/  FMNMX.FTZ R10, R81, R10, !PT ;  /* 0x0000000a510a7209 */ /* 0x000fc80007810000 */
[----:B------:R-:W-:Y:S01]  /*9800*/  FMNMX.FTZ R10, R83, R10, !PT ;  /* 0x0000000a530a7209 */ /* 0x000fe20007810000 */
[----:B------:R-:W-:Y:S04]  /*9810*/  MUFU.EX2 R67, R67 ;  /* 0x0000004300437308 */ /* 0x000fe80000000800 */
[----:B------:R-:W4:Y:S04]  /*9820*/  SHFL.BFLY PT, R89, R10, 0x2, 0x1f ;  /* 0x0c401f000a597f89 */ /* 0x000f2800000e0000 */
[----:B------:R-:W-:Y:S08]  /*9830*/  MUFU.EX2 R158, R158 ;  /* 0x0000009e009e7308 */ /* 0x000ff00000000800 */
[----:B------:R-:W-:Y:S08]  /*9840*/  MUFU.EX2 R71, R71 ;  /* 0x0000004700477308 */ /* 0x000ff00000000800 */
[----:B------:R-:W-:Y:S01]  /*9850*/  MUFU.EX2 R160, R160 ;  /* 0x000000a000a07308 */ /* 0x000fe20000000800 */
[----:B----4-:R-:W-:Y:S01]  /*9860*/  FMNMX.FTZ R6, R10, R89, !PT ;  /* 0x000000590a067209 */ /* 0x010fe20007810000 */
[----:B------:R-:W-:-:S06]  /*9870*/  FFMA.FTZ R89, R107, R0, -R28 ;  /* 0x000000006b597223 */ /* 0x000fcc000001081c */
[----:B------:R-:W-:Y:S01]  /*9880*/  MUFU.EX2 R85, R85 ;  /* 0x0000005500557308 */ /* 0x000fe20000000800 */
[----:B------:R-:W4:Y:S07]  /*9890*/  SHFL.BFLY PT, R173, R6, 0x1, 0x1f ;  /* 0x0c201f0006ad7f89 */ /* 0x000f2e00000e0000 */
[----:B------:R-:W-:Y:S08]  /*98a0*/  MUFU.EX2 R162, R162 ;  /* 0x000000a200a27308 */ /* 0x000ff00000000800 */
[----:B------:R-:W-:Y:S08]  /*98b0*/  MUFU.EX2 R87, R87 ;  /* 0x0000005700577308 */ /* 0x000ff00000000800 */
[----:B------:R-:W-:Y:S01]  /*98c0*/  MUFU.EX2 R164, R164 ;  /* 0x000000a400a47308 */ /* 0x000fe20000000800 */
[----:B----4-:R-:W-:-:S04]  /*98d0*/  FMNMX.FTZ R173, R6, R173, !PT ;  /* 0x000000ad06ad7209 */ /* 0x010fc80007810000 */
[C---:B------:R-:W-:Y:S01]  /*98e0*/  FSETP.NEU.FTZ.AND P1, PT, R173.reuse, -INF , PT ;  /* 0xff800000ad00780b */ /* 0x040fe20003f3d000 */
[----:B------:R-:W-:Y:S02]  /*98f0*/  FMUL.FTZ R6, R173, R0 ;  /* 0x00000000ad067220 */ /* 0x000fe40000410000 */
[----:B------:R-:W-:Y:S03]  /*9900*/  MUFU.EX2 R89, R89 ;  /* 0x0000005900597308 */ /* 0x000fe60000000800 */
[----:B------:R-:W-:-:S05]  /*9910*/  FSEL R24, R6, RZ, P1 ;  /* 0x000000ff06187208 */ /* 0x000fca0000800000 */
[-CC-:B------:R-:W-:Y:S01]  /*9920*/  FFMA.FTZ R201, R7, R0.reuse, -R24.reuse ;  /* 0x0000000007c97223 */ /* 0x180fe20000010818 */
[-CC-:B------:R-:W-:Y:S01]  /*9930*/  FFMA.FTZ R10, R27, R0.reuse, -R24.reuse ;  /* 0x000000001b0a7223 */ /* 0x180fe20000010818 */
[-CC-:B------:R-:W-:Y:S01]  /*9940*/  FFMA.FTZ R25, R25, R0.reuse, -R24.reuse ;  /* 0x0000000019197223 */ /* 0x180fe20000010818 */
[-CC-:B------:R-:W-:Y:S01]  /*9950*/  FFMA.FTZ R31, R31, R0.reuse, -R24.reuse ;  /* 0x000000001f1f7223 */ /* 0x180fe20000010818 */
[-CC-:B------:R-:W-:Y:S01]  /*9960*/  FFMA.FTZ R29, R29, R0.reuse, -R24.reuse ;  /* 0x000000001d1d7223 */ /* 0x180fe20000010818 */
[----:B------:R-:W-:Y:S01]  /*9970*/  FADD.FTZ R7, R200, R61 ;  /* 0x0000003dc8077221 */ /* 0x000fe20000010000 */
[----:B------:R-:W-:Y:S01]  /*9980*/  MUFU.EX2 R201, R201 ;  /* 0x000000c900c97308 */ /* 0x000fe20000000800 */
[-CC-:B------:R-:W-:Y:S01]  /*9990*/  FFMA.FTZ R35, R35, R0.reuse, -R24.reuse ;  /* 0x0000000023237223 */ /* 0x180fe20000010818 */
[-CC-:B------:R-:W-:Y:S01]  /*99a0*/  FFMA.FTZ R33, R33, R0.reuse, -R24.reuse ;  /* 0x0000000021217223 */ /* 0x180fe20000010818 */
[----:B0-----:R-:W-:Y:S01]  /*99b0*/  FADD.FTZ R6, R202, R7 ;  /* 0x00000007ca067221 */ /* 0x001fe20000010000 */
[-CC-:B------:R-:W-:Y:S01]  /*99c0*/  FFMA.FTZ R39, R39, R0.reuse, -R24.reuse ;  /* 0x0000000027277223 */ /* 0x180fe20000010818 */
[-CC-:B------:R-:W-:Y:S01]  /*99d0*/  FFMA.FTZ R37, R37, R0.reuse, -R24.reuse ;  /* 0x0000000025257223 */ /* 0x180fe20000010818 */
[-C--:B------:R-:W-:Y:S01]  /*99e0*/  FFMA.FTZ R43, R43, R0.reuse, -R24 ;  /* 0x000000002b2b7223 */ /* 0x080fe20000010818 */
[----:B-1----:R-:W-:Y:S01]  /*99f0*/  FADD.FTZ R7, R65, R6 ;  /* 0x0000000641077221 */ /* 0x002fe20000010000 */
[----:B------:R-:W0:Y:S01]  /*9a00*/  MUFU.EX2 R10, R10 ;  /* 0x0000000a000a7308 */ /* 0x000e220000000800 */
[-CC-:B------:R-:W-:Y:S01]  /*9a10*/  FFMA.FTZ R41, R41, R0.reuse, -R24.reuse ;  /* 0x0000000029297223 */ /* 0x180fe20000010818 */
[-CC-:B------:R-:W-:Y:S01]  /*9a20*/  FFMA.FTZ R47, R47, R0.reuse, -R24.reuse ;  /* 0x000000002f2f7223 */ /* 0x180fe20000010818 */
[----:B--2---:R-:W-:Y:S01]  /*9a30*/  FADD.FTZ R38, R152, R7 ;  /* 0x0000000798267221 */ /* 0x004fe20000010000 */
[-CC-:B------:R-:W-:Y:S01]  /*9a40*/  FFMA.FTZ R45, R45, R0.reuse, -R24.reuse ;  /* 0x000000002d2d7223 */ /* 0x180fe20000010818 */
[-CC-:B------:R-:W-:Y:S01]  /*9a50*/  FFMA.FTZ R51, R51, R0.reuse, -R24.reuse ;  /* 0x0000000033337223 */ /* 0x180fe20000010818 */
[-C--:B------:R-:W-:Y:S01]  /*9a60*/  FFMA.FTZ R49, R49, R0.reuse, -R24 ;  /* 0x0000000031317223 */ /* 0x080fe20000010818 */
[----:B---3--:R-:W-:Y:S01]  /*9a70*/  FADD.FTZ R27, R69, R38 ;  /* 0x00000026451b7221 */ /* 0x008fe20000010000 */
[----:B------:R-:W1:Y:S01]  /*9a80*/  MUFU.EX2 R25, R25 ;  /* 0x0000001900197308 */ /* 0x000e620000000800 */
[-CC-:B------:R-:W-:Y:S01]  /*9a90*/  FFMA.FTZ R55, R55, R0.reuse, -R24.reuse ;  /* 0x0000000037377223 */ /* 0x180fe20000010818 */
[-CC-:B------:R-:W-:Y:S01]  /*9aa0*/  FFMA.FTZ R53, R53, R0.reuse, -R24.reuse ;  /* 0x0000000035357223 */ /* 0x180fe20000010818 */
[----:B-----5:R-:W-:Y:S01]  /*9ab0*/  FADD.FTZ R40, R154, R27 ;  /* 0x0000001b9a287221 */ /* 0x020fe20000010000 */
[-CC-:B------:R-:W-:Y:S01]  /*9ac0*/  FFMA.FTZ R59, R59, R0.reuse, -R24.reuse ;  /* 0x000000003b3b7223 */ /* 0x180fe20000010818 */
[-CC-:B------:R-:W-:Y:S01]  /*9ad0*/  FFMA.FTZ R57, R57, R0.reuse, -R24.reuse ;  /* 0x0000000039397223 */ /* 0x180fe20000010818 */
[-C--:B------:R-:W-:Y:S01]  /*9ae0*/  FFMA.FTZ R75, R75, R0.reuse, -R24 ;  /* 0x000000004b4b7223 */ /* 0x080fe20000010818 */
[----:B------:R-:W-:Y:S01]  /*9af0*/  FADD.FTZ R27, R63, R40 ;  /* 0x000000283f1b7221 */ /* 0x000fe20000010000 */
[----:B------:R-:W2:Y:S01]  /*9b00*/  MUFU.EX2 R26, R31 ;  /* 0x0000001f001a7308 */ /* 0x000ea20000000800 */
[----:B0-----:R-:W-:Y:S01]  /*9b10*/  FADD.FTZ R6, R201, R10 ;  /* 0x0000000ac9067221 */ /* 0x001fe20000010000 */
[-CC-:B------:R-:W-:Y:S01]  /*9b20*/  FFMA.FTZ R77, R77, R0.reuse, -R24.reuse ;  /* 0x000000004d4d7223 */ /* 0x180fe20000010818 */
[-CC-:B------:R-:W-:Y:S01]  /*9b30*/  FFMA.FTZ R79, R79, R0.reuse, -R24.reuse ;  /* 0x000000004f4f7223 */ /* 0x180fe20000010818 */
[-CC-:B------:R-:W-:Y:S01]  /*9b40*/  FFMA.FTZ R81, R81, R0.reuse, -R24.reuse ;  /* 0x0000000051517223 */ /* 0x180fe20000010818 */
[----:B------:R-:W-:Y:S01]  /*9b50*/  FFMA.FTZ R83, R83, R0, -R24 ;  /* 0x0000000053537223 */ /* 0x000fe20000010818 */
[----:B------:R-:W-:-:S02]  /*9b60*/  F2FP.BF16.F32.PACK_AB R201, R10, R201 ;  /* 0x000000c90ac9723e */ /* 0x000fc400000010ff */
[----:B------:R-:W0:Y:S01]  /*9b70*/  MUFU.EX2 R29, R29 ;  /* 0x0000001d001d7308 */ /* 0x000e220000000800 */
[----:B-1----:R-:W-:Y:S01]  /*9b80*/  FADD.FTZ R7, R25, R6 ;  /* 0x0000000619077221 */ /* 0x002fe20000010000 */
[----:B------:R-:W-:Y:S02]  /*9b90*/  F2FP.BF16.F32.PACK_AB R200, R61, R200 ;  /* 0x000000c83dc8723e */ /* 0x000fe400000010ff */
[----:B------:R-:W-:Y:S02]  /*9ba0*/  F2FP.BF16.F32.PACK_AB R202, R65, R202 ;  /* 0x000000ca41ca723e */ /* 0x000fe400000010ff */
[----:B------:R-:W-:Y:S02]  /*9bb0*/  F2FP.BF16.F32.PACK_AB R152, R69, R152 ;  /* 0x000000984598723e */ /* 0x000fe400000010ff */
[----:B------:R-:W1:Y:S01]  /*9bc0*/  MUFU.EX2 R28, R35 ;  /* 0x00000023001c7308 */ /* 0x000e620000000800 */
[----:B--2---:R-:W-:Y:S01]  /*9bd0*/  FADD.FTZ R6, R26, R7 ;  /* 0x000000071a067221 */ /* 0x004fe20000010000 */
[----:B------:R-:W-:-:S02]  /*9be0*/  F2FP.BF16.F32.PACK_AB R154, R63, R154 ;  /* 0x0000009a3f9a723e */ /* 0x000fc400000010ff */
[----:B------:R-:W-:-:S04]  /*9bf0*/  F2FP.BF16.F32.PACK_AB R203, R26, R25 ;  /* 0x000000191acb723e */ /* 0x000fc800000010ff */
[----:B------:R-:W2:Y:S01]  /*9c00*/  MUFU.EX2 R33, R33 ;  /* 0x0000002100217308 */ /* 0x000ea20000000800 */
[----:B0-----:R-:W-:Y:S01]  /*9c10*/  FADD.FTZ R7, R29, R6 ;  /* 0x000000061d077221 */ /* 0x001fe20000010000 */
[----:B------:R-:W-:Y:S01]  /*9c20*/  FADD.FTZ R6, R156, R27 ;  /* 0x0000001b9c067221 */ /* 0x000fe20000010000 */
[----:B------:R-:W-:-:S03]  /*9c30*/  F2FP.BF16.F32.PACK_AB R156, R67, R156 ;  /* 0x0000009c439c723e */ /* 0x000fc600000010ff */
[----:B------:R-:W-:Y:S01]  /*9c40*/  FADD.FTZ R27, R67, R6 ;  /* 0x00000006431b7221 */ /* 0x000fe20000010000 */
[----:B------:R-:W-:Y:S01]  /*9c50*/  VIADD R6, R8, 0x22840 ;  /* 0x0002284008067836 */ /* 0x000fe20000000000 */
[----:B------:R-:W0:Y:S01]  /*9c60*/  MUFU.EX2 R30, R39 ;  /* 0x00000027001e7308 */ /* 0x000e220000000800 */
[----:B-1----:R-:W-:Y:S01]  /*9c70*/  FADD.FTZ R40, R28, R7 ;  /* 0x000000071c287221 */ /* 0x002fe20000010000 */
[----:B------:R-:W-:Y:S01]  /*9c80*/  FADD.FTZ R44, R158, R27 ;  /* 0x0000001b9e2c7221 */ /* 0x000fe20000010000 */
[C---:B------:R-:W-:Y:S02]  /*9c90*/  F2FP.BF16.F32.PACK_AB R158, R71.reuse, R158 ;  /* 0x0000009e479e723e */ /* 0x040fe400000010ff */
[----:B------:R-:W-:Y:S01]  /*9ca0*/  PRMT R6, R72, 0x654, R6 ;  /* 0x0000065448067816 */ /* 0x000fe20000000006 */
[----:B------:R-:W-:Y:S01]  /*9cb0*/  FADD.FTZ R27, R71, R44 ;  /* 0x0000002c471b7221 */ /* 0x000fe20000010000 */
[----:B------:R-:W-:Y:S01]  /*9cc0*/  F2FP.BF16.F32.PACK_AB R153, R28, R29 ;  /* 0x0000001d1c99723e */ /* 0x000fe200000010ff */
[----:B------:R-:W1:Y:S01]  /*9cd0*/  MUFU.EX2 R37, R37 ;  /* 0x0000002500257308 */ /* 0x000e620000000800 */
[----:B--2---:R-:W-:Y:S01]  /*9ce0*/  FADD.FTZ R7, R33, R40 ;  /* 0x0000002821077221 */ /* 0x004fe20000010000 */
[----:B------:R2:W-:Y:S06]  /*9cf0*/  SYNCS.ARRIVE.TRANS64.RED.A1T0 RZ, [R6+URZ], RZ ;  /* 0x000000ff06ff79a7 */ /* 0x0005ec000810043f */
[----:B------:R-:W2:Y:S01]  /*9d00*/  MUFU.EX2 R32, R43 ;  /* 0x0000002b00207308 */ /* 0x000ea20000000800 */
[C---:B0-----:R-:W-:Y:S01]  /*9d10*/  FADD.FTZ R42, R30.reuse, R7 ;  /* 0x000000071e2a7221 */ /* 0x041fe20000010000 */
[----:B------:R-:W-:-:S06]  /*9d20*/  F2FP.BF16.F32.PACK_AB R155, R30, R33 ;  /* 0x000000211e9b723e */ /* 0x000fcc00000010ff */
[----:B------:R-:W0:Y:S01]  /*9d30*/  MUFU.EX2 R41, R41 ;  /* 0x0000002900297308 */ /* 0x000e220000000800 */
[----:B-1----:R-:W-:Y:S01]  /*9d40*/  FADD.FTZ R7, R37, R42 ;  /* 0x0000002a25077221 */ /* 0x002fe20000010000 */
[----:B------:R-:W-:Y:S01]  /*9d50*/  FADD.FTZ R42, R160, R27 ;  /* 0x0000001ba02a7221 */ /* 0x000fe20000010000 */
[----:B------:R-:W-:-:S03]  /*9d60*/  F2FP.BF16.F32.PACK_AB R160, R85, R160 ;  /* 0x000000a055a0723e */ /* 0x000fc600000010ff */
[----:B------:R-:W-:Y:S02]  /*9d70*/  FADD.FTZ R27, R85, R42 ;  /* 0x0000002a551b7221 */ /* 0x000fe40000010000 */
[----:B------:R-:W1:Y:S01]  /*9d80*/  MUFU.EX2 R34, R47 ;  /* 0x0000002f00227308 */ /* 0x000e620000000800 */
[----:B--2---:R-:W-:Y:S01]  /*9d90*/  FADD.FTZ R6, R32, R7 ;  /* 0x0000000720067221 */ /* 0x004fe20000010000 */
[----:B------:R-:W-:Y:S01]  /*9da0*/  FADD.FTZ R44, R162, R27 ;  /* 0x0000001ba22c7221 */ /* 0x000fe20000010000 */
[C---:B------:R-:W-:Y:S02]  /*9db0*/  F2FP.BF16.F32.PACK_AB R162, R87.reuse, R162 ;  /* 0x000000a257a2723e */ /* 0x040fe400000010ff */
[----:B------:R-:W-:Y:S01]  /*9dc0*/  F2FP.BF16.F32.PACK_AB R157, R32, R37 ;  /* 0x00000025209d723e */ /* 0x000fe200000010ff */
[----:B------:R-:W-:Y:S02]  /*9dd0*/  FADD.FTZ R27, R87, R44 ;  /* 0x0000002c571b7221 */ /* 0x000fe40000010000 */
[----:B------:R-:W2:Y:S01]  /*9de0*/  MUFU.EX2 R45, R45 ;  /* 0x0000002d002d7308 */ /* 0x000ea20000000800 */
[----:B0-----:R-:W-:Y:S01]  /*9df0*/  FADD.FTZ R7, R41, R6 ;  /* 0x0000000629077221 */ /* 0x001fe20000010000 */
[----:B------:R-:W-:Y:S01]  /*9e00*/  FADD.FTZ R24, R164, R27 ;  /* 0x0000001ba4187221 */ /* 0x000fe20000010000 */
[----:B------:R-:W-:-:S03]  /*9e10*/  F2FP.BF16.F32.PACK_AB R164, R89, R164 ;  /* 0x000000a459a4723e */ /* 0x000fc600000010ff */
[----:B------:R-:W-:Y:S02]  /*9e20*/  FADD.FTZ R27, R89, R24 ;  /* 0x00000018591b7221 */ /* 0x000fe40000010000 */
[----:B------:R-:W0:Y:S01]  /*9e30*/  MUFU.EX2 R36, R51 ;  /* 0x0000003300247308 */ /* 0x000e220000000800 */
[C---:B-1----:R-:W-:Y:S01]  /*9e40*/  FADD.FTZ R6, R34.reuse, R7 ;  /* 0x0000000722067221 */ /* 0x042fe20000010000 */
[----:B------:R-:W-:-:S06]  /*9e50*/  F2FP.BF16.F32.PACK_AB R159, R34, R41 ;  /* 0x00000029229f723e */ /* 0x000fcc00000010ff */
        /* <DEDUP_REMOVED lines=45> */
.L_x_9780:
[----:B------:R0:W1:Y:S01]  /*a130*/  SYNCS.PHASECHK.TRANS64.TRYWAIT P1, [R8+URZ+0x22850], R73 ;  /* 0x02285049080075a7 */ /* 0x000062000802017f */
[----:B------:R-:W-:Y:S05]  /*a140*/  @!P0 BRA `(.L_x_9781) ;  /* 0x0000000000048947 */ /* 0x000fea0003800000 */
[----:B------:R-:W-:Y:S01]  /*a150*/  BPT.TRAP 0x1 ;  /* 0x000000040000795c */ /* 0x000fe20000300000 */
.L_x_9781:
[----:B------:R-:W-:Y:S04]  /*a160*/  BSSY B0, `(.L_x_9782) ;  /* 0x0000004000007945 */ /* 0x000fe80003800000 */
[----:B-1----:R-:W-:Y:S05]  /*a170*/  @P1 BRA `(.L_x_9783) ;  /* 0x0000000000081947 */ /* 0x002fea0003800000 */
[----:B------:R-:W1:Y:S02]  /*a180*/  SYNCS.PHASECHK.TRANS64.TRYWAIT P1, [R8+URZ+0x22850], R73 ;  /* 0x02285049080075a7 */ /* 0x000e64000802017f */
[----:B-1----:R-:W-:Y:S05]  /*a190*/  @!P1 BRA `(.L_x_9784) ;  /* 0x000000d400109947 */ /* 0x002fea0003800000 */
.L_x_9783:
[----:B------:R-:W-:Y:S05]  /*a1a0*/  BSYNC B0 ;  /* 0x0000000000007941 */ /* 0x000fea0003800000 */
.L_x_9782:
[----:B------:R-:W-:Y:S05]  /*a1b0*/  WARPSYNC.ALL ;  /* 0x0000000000007948 */ /* 0x000fea0003800000 */
[----:B------:R-:W-:Y:S01]  /*a1c0*/  VIADD R10, R19, 0x400 ;  /* 0x00000400130a7836 */ /* 0x000fe20000000000 */
[----:B------:R2:W-:Y:S01]  /*a1d0*/  BAR.SYNC.DEFER_BLOCKING R9, 0x100 ;  /* 0x000400090000751d */ /* 0x0005e20000010000 */
[----:B------:R-:W-:Y:S01]  /*a1e0*/  IMAD.MOV.U32 R25, RZ, RZ, 0x40000040 ;  /* 0x40000040ff197424 */ /* 0x000fe200078e00ff */
[----:B------:R-:W-:Y:S01]  /*a1f0*/  MOV R27, 0x40000040 ;  /* 0x40000040001b7802 */ /* 0x000fe20000000f00 */
[----:B------:R-:W-:Y:S01]  /*a200*/  IMAD.MOV.U32 R29, RZ, RZ, 0x40000040 ;  /* 0x40000040ff1d7424 */ /* 0x000fe200078e00ff */
[----:B------:R-:W-:Y:S01]  /*a210*/  SHF.R.U32.HI R10, RZ, 0x4, R10 ;  /* 0x00000004ff0a7819 */ /* 0x000fe2000001160a */
[----:B------:R-:W-:Y:S01]  /*a220*/  IMAD.MOV.U32 R31, RZ, RZ, 0x40000040 ;  /* 0x40000040ff1f7424 */ /* 0x000fe200078e00ff */
[----:B------:R-:W-:-:S02]  /*a230*/  R2UR UR7, R25 ;  /* 0x00000000190772ca */ /* 0x000fc400000e0000 */
[----:B------:R-:W-:Y:S02]  /*a240*/  LOP3.LUT R10, R10, 0x3fff, RZ, 0xc0, !PT ;  /* 0x00003fff0a0a7812 */ /* 0x000fe400078ec0ff */
[----:B------:R-:W-:Y:S02]  /*a250*/  R2UR UR11, R27 ;  /* 0x000000001b0b72ca */ /* 0x000fe400000e0000 */
[----:B------:R-:W-:Y:S02]  /*a260*/  LOP3.LUT R228, R10, 0x3000000, RZ, 0xfc, !PT ;  /* 0x030000000ae47812 */ /* 0x000fe400078efcff */
[----:B------:R-:W-:Y:S02]  /*a270*/  R2UR UR15, R29 ;  /* 0x000000001d0f72ca */ /* 0x000fe400000e0000 */
[----:B------:R-:W-:Y:S01]  /*a280*/  R2UR UR19, R27 ;  /* 0x000000001b1372ca */ /* 0x000fe200000e0000 */
[----:B------:R-:W-:Y:S01]  /*a290*/  IMAD R24, R206, 0xc00, R228 ;  /* 0x00000c00ce187824 */ /* 0x000fe200078e02e4 */
[----:B------:R-:W-:-:S02]  /*a2a0*/  R2UR UR23, R31 ;  /* 0x000000001f1772ca */ /* 0x000fc400000e0000 */
[----:B------:R-:W-:Y:S01]  /*a2b0*/  R2UR UR27, R25 ;  /* 0x00000000191b72ca */ /* 0x000fe200000e0000 */
[C---:B------:R-:W-:Y:S01]  /*a2c0*/  VIADD R26, R24.reuse, 0x80 ;  /* 0x00000080181a7836 */ /* 0x040fe20000000000 */
[C---:B------:R-:W-:Y:S01]  /*a2d0*/  R2UR UR6, R24.reuse ;  /* 0x00000000180672ca */ /* 0x040fe200000e0000 */
[C---:B------:R-:W-:Y:S02]  /*a2e0*/  VIADD R28, R24.reuse, 0x100 ;  /* 0x00000100181c7836 */ /* 0x040fe40000000000 */
[----:B------:R-:W-:Y:S01]  /*a2f0*/  VIADD R30, R24, 0x200 ;  /* 0x00000200181e7836 */ /* 0x000fe20000000000 */
[----:B------:R-:W-:Y:S01]  /*a300*/  R2UR UR10, R26 ;  /* 0x000000001a0a72ca */ /* 0x000fe200000e0000 */
[----:B------:R-:W-:Y:S01]  /*a310*/  VIADD R26, R24, 0x180 ;  /* 0x00000180181a7836 */ /* 0x000fe20000000000 */
[----:B------:R-:W-:Y:S01]  /*a320*/  R2UR UR14, R28 ;  /* 0x000000001c0e72ca */ /* 0x000fe200000e0000 */
[----:B------:R-:W-:Y:S01]  /*a330*/  VIADD R24, R24, 0x280 ;  /* 0x0000028018187836 */ /* 0x000fe20000000000 */
[----:B------:R-:W-:-:S02]  /*a340*/  R2UR UR22, R30 ;  /* 0x000000001e1672ca */ /* 0x000fc400000e0000 */
[----:B------:R-:W-:Y:S02]  /*a350*/  R2UR UR18, R26 ;  /* 0x000000001a1272ca */ /* 0x000fe400000e0000 */
[----:B------:R-:W-:Y:S02]  /*a360*/  R2UR UR26, R24 ;  /* 0x00000000181a72ca */ /* 0x000fe400000e0000 */
[----:B01----:R-:W-:-:S06]  /*a370*/  WARPGROUP.ARRIVE ;  /* 0x00000000000079c5 */ /* 0x003fcc0000000000 */
        /* <DEDUP_REMOVED lines=22> */
[----:B--2---:R-:W-:Y:S05]  /*a4e0*/  @!P0 BRA `(.L_x_9785) ;  /* 0x0000000000048947 */ /* 0x004fea0003800000 */
[----:B------:R-:W-:Y:S01]  /*a4f0*/  BPT.TRAP 0x1 ;  /* 0x000000040000795c */ /* 0x000fe20000300000 */
.L_x_9785:
[----:B------:R-:W0:Y:S01]  /*a500*/  S2R R9, SR_CgaCtaId ;  /* 0x0000000000097919 */ /* 0x000e220000008800 */
[----:B------:R-:W-:Y:S01]  /*a510*/  ISETP.GE.AND P1, PT, R177, 0x61, PT ;  /* 0x00000061b100780c */ /* 0x000fe20003f26270 */
[----:B------:R-:W-:-:S05]  /*a520*/  VIADD R8, R8, 0x22860 ;  /* 0x0002286008087836 */ /* 0x000fca0000000000 */
[----:B0-----:R-:W-:-:S04]  /*a530*/  PRMT R8, R9, 0x654, R8 ;  /* 0x0000065409087816 */ /* 0x001fc80000000008 */
[----:B------:R0:W-:Y:S03]  /*a540*/  SYNCS.ARRIVE.TRANS64.RED.A1T0 RZ, [R8+URZ], RZ ;  /* 0x000000ff08ff79a7 */ /* 0x0001e6000810043f */
[----:B------:R-:W-:Y:S05]  /*a550*/  @!P1 BRA `(.L_x_9786) ;  /* 0x0000001c00d09947 */ /* 0x000fea0003800000 */
[----:B0-----:R-:W-:Y:S02]  /*a560*/  VIADD R8, R178, 0xfffffffe ;  /* 0xfffffffeb2087836 */ /* 0x001fe40000000000 */
[----:B------:R-:W-:Y:S02]  /*a570*/  IMAD.MOV.U32 R201, RZ, RZ, R173 ;  /* 0x000000ffffc97224 */ /* 0x000fe400078e00ad */
[----:B------:R-:W-:-:S07]  /*a580*/  IMAD.MOV.U32 R200, RZ, RZ, R3 ;  /* 0x000000ffffc87224 */ /* 0x000fce00078e0003 */
.L_x_9798:
[----:B------:R-:W-:Y:S01]  /*a590*/  VIADD R206, R206, 0x1 ;  /* 0x00000001cece7836 */ /* 0x000fe20000000000 */
[----:B------:R-:W-:Y:S05]  /*a5a0*/  YIELD ;  /* 0x0000000000007946 */ /* 0x000fea0003800000 */
[----:B------:R-:W-:Y:S02]  /*a5b0*/  ISETP.NE.AND P2, PT, R206, 0x2, PT ;  /* 0x00000002ce00780c */ /* 0x000fe40003f45270 */
[C---:B------:R-:W-:Y:S01]  /*a5c0*/  ISETP.GT.AND P1, PT, R8.reuse, RZ, PT ;  /* 0x000000ff0800720c */ /* 0x040fe20003f24270 */
[----:B------:R-:W-:Y:S01]  /*a5d0*/  VIADD R8, R8, 0xffffffff ;  /* 0xffffffff08087836 */ /* 0x000fe20000000000 */
[----:B------:R-:W-:-:S02]  /*a5e0*/  SEL R3, RZ, 0x1, P2 ;  /* 0x00000001ff037807 */ /* 0x000fc40001000000 */
[----:B------:R-:W-:Y:S02]  /*a5f0*/  SEL R206, R206, RZ, P2 ;  /* 0x000000ffcece7207 */ /* 0x000fe40001000000 */
[----:B------:R-:W-:Y:S01]  /*a600*/  LOP3.LUT R216, R216, R3, RZ, 0x3c, !PT ;  /* 0x00000003d8d87212 */ /* 0x000fe200078e3cff */
[----:B-12---:R-:W-:Y:S06]  /*a610*/  @!P0 BRA `(.L_x_9787) ;  /* 0x0000000000048947 */ /* 0x006fec0003800000 */
[----:B------:R-:W-:Y:S01]  /*a620*/  BPT.TRAP 0x1 ;  /* 0x000000040000795c */ /* 0x000fe20000300000 */
.L_x_9787:
[----:B------:R-:W-:Y:S01]  /*a630*/  IMAD R9, R206, 0x8, R19 ;  /* 0x00000008ce097824 */ /* 0x000fe200078e0213 */
[----:B------:R-:W-:-:S04]  /*a640*/  SHF.L.U32 R10, R216, 0x1f, RZ ;  /* 0x0000001fd80a7819 */ /* 0x000fc800000006ff */
[----:B------:R0:W1:Y:S01]  /*a650*/  SYNCS.PHASECHK.TRANS64.TRYWAIT P2, [R9+URZ+0x22830], R10 ;  /* 0x0228300a090075a7 */ /* 0x000062000804017f */
[----:B------:R-:W-:Y:S05]  /*a660*/  @!P0 BRA `(.L_x_9788) ;  /* 0x0000000000048947 */ /* 0x000fea0003800000 */
[----:B------:R-:W-:Y:S01]  /*a670*/  BPT.TRAP 0x1 ;  /* 0x000000040000795c */ /* 0x000fe20000300000 */
.L_x_9788:
[----:B------:R-:W2:Y:S01]  /*a680*/  LDL R0, [R1] ;  /* 0x0000000001007983 */ /* 0x000ea20000100800 */
[----:B------:R-:W-:Y:S02]  /*a690*/  IMAD.MOV.U32 R157, RZ, RZ, 0x40000040 ;  /* 0x40000040ff9d7424 */ /* 0x000fe400078e00ff */
[----:B--2---:R-:W-:Y:S01]  /*a6a0*/  IMAD R156, R206, 0x300, R0 ;  /* 0x00000300ce9c7824 */ /* 0x004fe200078e0200 */
[----:B-1----:R-:W-:Y:S06]  /*a6b0*/  @P2 BRA `(.L_x_9789) ;  /* 0x0000000000082947 */ /* 0x002fec0003800000 */
[----:B------:R-:W1:Y:S02]  /*a6c0*/  SYNCS.PHASECHK.TRANS64.TRYWAIT P2, [R9+URZ+0x22830], R10 ;  /* 0x0228300a090075a7 */ /* 0x000e64000804017f */
[----:B-1----:R-:W-:Y:S05]  /*a6d0*/  @!P2 BRA `(.L_x_9790) ;  /* 0x000000cc00d4a947 */ /* 0x002fea0003800000 */
.L_x_9789:
[----:B------:R-:W-:Y:S05]  /*a6e0*/  WARPSYNC.ALL ;  /* 0x0000000000007948 */ /* 0x000fea0003800000 */
        /* <DEDUP_REMOVED lines=12> */
[----:B------:R-:W-:Y:S01]  /*a7b0*/  R2UR UR11, R155 ;  /* 0x000000009b0b72ca */ /* 0x000fe200000e0000 */
[----:B------:R-:W2:Y:S01]  /*a7c0*/  S2R R0, SR_TID.X ;  /* 0x0000000000007919 */ /* 0x000ea20000002100 */
[----:B------:R-:W-:-:S02]  /*a7d0*/  R2UR UR15, R153 ;  /* 0x00000000990f72ca */ /* 0x000fc400000e0000 */
[----:B------:R-:W-:Y:S02]  /*a7e0*/  R2UR UR18, R156 ;  /* 0x000000009c1272ca */ /* 0x000fe400000e0000 */
[----:B------:R-:W-:Y:S02]  /*a7f0*/  R2UR UR19, R157 ;  /* 0x000000009d1372ca */ /* 0x000fe400000e0000 */
[----:B------:R-:W-:Y:S01]  /*a800*/  WARPGROUP.ARRIVE ;  /* 0x00000000000079c5 */ /* 0x000fe20000000000 */
[----:B------:R-:W-:Y:S02]  /*a810*/  R2UR UR8, R20 ;  /* 0x00000000140872ca */ /* 0x000fe400000e0000 */
[----:B------:R-:W-:Y:S02]  /*a820*/  R2UR UR9, R21 ;  /* 0x00000000150972ca */ /* 0x000fe400000e0000 */
[----:B------:R-:W-:Y:S01]  /*a830*/  R2UR UR12, R14 ;  /* 0x000000000e0c72ca */ /* 0x000fe200000e0000 */
[----:B------:R-:W-:Y:S01]  /*a840*/  HGMMA.64x96x16.F32.BF16 R152, gdesc[UR4], RZ, !UPT, gsb0 ;  /* 0x01600000049879f0 */ /* 0x000fe2000c0018ff */
[----:B------:R-:W-:-:S02]  /*a850*/  R2UR UR13, R15 ;  /* 0x000000000f0d72ca */ /* 0x000fc400000e0000 */
[----:B------:R-:W-:Y:S02]  /*a860*/  R2UR UR16, R12 ;  /* 0x000000000c1072ca */ /* 0x000fe400000e0000 */
[----:B------:R-:W-:Y:S02]  /*a870*/  R2UR UR17, R13 ;  /* 0x000000000d1172ca */ /* 0x000fe400000e0000 */
        /* <DEDUP_REMOVED lines=15> */
.L_x_9791:
        /* <DEDUP_REMOVED lines=25> */
[----:B---3--:R-:W-:-:S05]  /*ab00*/  FMNMX.FTZ R3, R0, R3, !PT ;  /* 0x0000000300037209 */ /* 0x008fca0007810000 */
[----:B------:R-:W3:Y:S02]  /*ab10*/  SHFL.BFLY PT, R0, R3, 0x1, 0x1f ;  /* 0x0c201f0003007f89 */ /* 0x000ee400000e0000 */
[----:B---3--:R-:W-:Y:S02]  /*ab20*/  FMNMX.FTZ R3, R3, R0, !PT ;  /* 0x0000000003037209 */ /* 0x008fe40007810000 */
[----:B------:R-:W3:Y:S03]  /*ab30*/  LDC R0, c[0x0][0x988] ;  /* 0x00026200ff007b82 */ /* 0x000ee60000000800 */
[C---:B------:R-:W-:Y:S01]  /*ab40*/  FADD.FTZ R200, -R3.reuse, R200 ;  /* 0x000000c803c87221 */ /* 0x040fe20000010100 */
[----:B---3--:R-:W-:-:S04]  /*ab50*/  FMUL.FTZ R203, R3, R0 ;  /* 0x0000000003cb7220 */ /* 0x008fc80000410000 */
        /* <DEDUP_REMOVED lines=24> */
[-CC-:B------:R-:W-:Y:S01]  /*ace0*/  FFMA.FTZ R192, R192, R0.reuse, -R203.reuse ;  /* 0x00000000c0c07223 */ /* 0x180fe200000108cb */
[-CC-:B------:R-:W-:Y:S01]  /*acf0*/  FFMA.FTZ R193, R193, R0.reuse, -R203.reuse ;  /* 0x00000000c1c17223 */ /* 0x180fe200000108cb */
[-CC-:B------:R-:W-:Y:S01]  /*ad00*/  FFMA.FTZ R196, R196, R0.reuse, -R203.reuse ;  /* 0x00000000c4c47223 */ /* 0x180fe200000108cb */
[----:B------:R-:W-:-:S02]  /*ad10*/  FFMA.FTZ R197, R197, R0, -R203 ;  /* 0x00000000c5c57223 */ /* 0x000fc400000108cb */
[----:B------:R-:W5:Y:S02]  /*ad20*/  S2R R203, SR_CgaCtaId ;  /* 0x0000000000cb7919 */ /* 0x000f640000008800 */
[----:B------:R-:W0:Y:S01]  /*ad30*/  MUFU.EX2 R156, R156 ;  /* 0x0000009c009c7308 */ /* 0x000e220000000800 */
[----:B---3--:R-:W-:Y:S01]  /*ad40*/  FFMA.FTZ R6, R172, R6, R152 ;  /* 0x00000006ac067223 */ /* 0x008fe20000010098 */
        /* <DEDUP_REMOVED lines=10> */
[----:B------:R-:W-:Y:S01]  /*adf0*/  FMNMX.FTZ R153, R154, R201, !PT ;  /* 0x000000c99a997209 */ /* 0x000fe20007810000 */
[-C--:B------:R-:W-:Y:S01]  /*ae00*/  FMUL.FTZ R37, R37, R172.reuse ;  /* 0x000000ac25257220 */ /* 0x080fe20000410000 */
[-C--:B------:R-:W-:Y:S01]  /*ae10*/  FMUL.FTZ R40, R40, R172.reuse ;  /* 0x000000ac28287220 */ /* 0x080fe20000410000 */
[-C--:B------:R-:W-:Y:S01]  /*ae20*/  FMUL.FTZ R41, R41, R172.reuse ;  /* 0x000000ac29297220 */ /* 0x080fe20000410000 */
[----:B------:R-:W-:Y:S01]  /*ae30*/  FMNMX.FTZ R153, R155, R153, !PT ;  /* 0x000000999b997209 */ /* 0x000fe20007810000 */
[----:B0-----:R-:W-:Y:S01]  /*ae40*/  FADD.FTZ R6, R156, R6 ;  /* 0x000000069c067221 */ /* 0x001fe20000010000 */
[----:B------:R-:W0:Y:S01]  /*ae50*/  MUFU.EX2 R152, R160 ;  /* 0x000000a000987308 */ /* 0x000e220000000800 */
[-C--:B------:R-:W-:Y:S01]  /*ae60*/  FMUL.FTZ R44, R44, R172.reuse ;  /* 0x000000ac2c2c7220 */ /* 0x080fe20000410000 */
[----:B------:R-:W-:Y:S01]  /*ae70*/  FMNMX.FTZ R153, R158, R153, !PT ;  /* 0x000000999e997209 */ /* 0x000fe20007810000 */
[-C--:B------:R-:W-:Y:S01]  /*ae80*/  FMUL.FTZ R45, R45, R172.reuse ;  /* 0x000000ac2d2d7220 */ /* 0x080fe20000410000 */
[-C--:B------:R-:W-:Y:S01]  /*ae90*/  FMUL.FTZ R48, R48, R172.reuse ;  /* 0x000000ac30307220 */ /* 0x080fe20000410000 */
[----:B------:R-:W-:Y:S01]  /*aea0*/  FMUL.FTZ R49, R49, R172 ;  /* 0x000000ac31317220 */ /* 0x000fe20000410000 */
[----:B------:R-:W-:Y:S01]  /*aeb0*/  FMNMX.FTZ R153, R159, R153, !PT ;  /* 0x000000999f997209 */ /* 0x000fe20007810000 */
[C---:B---3--:R-:W-:Y:S01]  /*aec0*/  FADD.FTZ R6, R157.reuse, R6 ;  /* 0x000000069d067221 */ /* 0x048fe20000010000 */
[----:B------:R-:W-:Y:S01]  /*aed0*/  F2FP.BF16.F32.PACK_AB R202, R157, R156 ;  /* 0x0000009c9dca723e */ /* 0x000fe200000010ff */
[----:B------:R-:W3:Y:S01]  /*aee0*/  MUFU.EX2 R161, R161 ;  /* 0x000000a100a17308 */ /* 0x000ee20000000800 */
        /* <DEDUP_REMOVED lines=8> */
[----:B------:R-:W-:Y:S01]  /*af70*/  FMNMX.FTZ R153, R166, R153, !PT ;  /* 0x00000099a6997209 */ /* 0x000fe20007810000 */
[----:B0-----:R-:W-:Y:S01]  /*af80*/  FADD.FTZ R6, R152, R6 ;  /* 0x0000000698067221 */ /* 0x001fe20000010000 */
        /* <DEDUP_REMOVED lines=12> */
[-C--:B------:R-:W-:Y:S01]  /*b050*/  FMUL.FTZ R73, R73, R172.reuse ;  /* 0x000000ac49497220 */ /* 0x080fe20000410000 */
[----:B------:R-:W0:Y:S01]  /*b060*/  MUFU.EX2 R226, R164 ;  /* 0x000000a400e27308 */ /* 0x000e220000000800 */
[----:B------:R-:W-:Y:S01]  /*b070*/  FMNMX.FTZ R153, R174, R153, !PT ;  /* 0x00000099ae997209 */ /* 0x000fe20007810000 */
[-C--:B------:R-:W-:Y:S01]  /*b080*/  FMUL.FTZ R76, R76, R172.reuse ;  /* 0x000000ac4c4c7220 */ /* 0x080fe20000410000 */
[-C--:B------:R-:W-:Y:S01]  /*b090*/  FMUL.FTZ R77, R77, R172.reuse ;  /* 0x000000ac4d4d7220 */ /* 0x080fe20000410000 */
[-C--:B------:R-:W-:Y:S01]  /*b0a0*/  FMUL.FTZ R80, R80, R172.reuse ;  /* 0x000000ac50507220 */ /* 0x080fe20000410000 */
[----:B------:R-:W-:Y:S01]  /*b0b0*/  FMNMX.FTZ R153, R175, R153, !PT ;  /* 0x00000099af997209 */ /* 0x000fe20007810000 */
[-C--:B------:R-:W-:Y:S01]  /*b0c0*/  FMUL.FTZ R81, R81, R172.reuse ;  /* 0x000000ac51517220 */ /* 0x080fe20000410000 */
[-C--:B------:R-:W-:Y:S01]  /*b0d0*/  FMUL.FTZ R84, R84, R172.reuse ;  /* 0x000000ac54547220 */ /* 0x080fe20000410000 */
        /* <DEDUP_REMOVED lines=21> */
[----:B------:R-:W-:Y:S01]  /*b230*/  FMNMX.FTZ R153, R187, R153, !PT ;  /* 0x00000099bb997209 */ /* 0x000fe20007810000 */
[-C--:B------:R-:W-:Y:S01]  /*b240*/  FMUL.FTZ R108, R108, R172.reuse ;  /* 0x000000ac6c6c7220 */ /* 0x080fe20000410000 */
[-C--:B------:R-:W-:Y:S01]  /*b250*/  FMUL.FTZ R109, R109, R172.reuse ;  /* 0x000000ac6d6d7220 */ /* 0x080fe20000410000 */
[----:B------:R-:W3:Y:S01]  /*b260*/  MUFU.EX2 R176, R176 ;  /* 0x000000b000b07308 */ /* 0x000ee20000000800 */
[----:B------:R-:W-:Y:S01]  /*b270*/  FMNMX.FTZ R153, R190, R153, !PT ;  /* 0x00000099be997209 */ /* 0x000fe20007810000 */
[----:B----4-:R-:W-:Y:S01]  /*b280*/  FADD.FTZ R6, R225, R6 ;  /* 0x00000006e1067221 */ /* 0x010fe20000010000 */
[-C--:B------:R-:W-:Y:S01]  /*b290*/  FMUL.FTZ R112, R112, R172.reuse ;  /* 0x000000ac70707220 */ /* 0x080fe20000410000 */
[-C--:B------:R-:W-:Y:S01]  /*b2a0*/  FMUL.FTZ R113, R113, R172.reuse ;  /* 0x000000ac71717220 */ /* 0x080fe20000410000 */
[----:B------:R-:W-:Y:S01]  /*b2b0*/  FMNMX.FTZ R153, R191, R153, !PT ;  /* 0x00000099bf997209 */ /* 0x000fe20007810000 */
[C---:B------:R-:W-:Y:S01]  /*b2c0*/  FADD.FTZ R6, R156.reuse, R6 ;  /* 0x000000069c067221 */ /* 0x040fe20000010000 */
[----:B------:R-:W-:Y:S01]  /*b2d0*/  F2FP.BF16.F32.PACK_AB R156, R156, R225 ;  /* 0x000000e19c9c723e */ /* 0x000fe200000010ff */
[----:B------:R-:W4:Y:S01]  /*b2e0*/  MUFU.EX2 R177, R177 ;  /* 0x000000b100b17308 */ /* 0x000f220000000800 */
[----:B------:R-:W-:Y:S01]  /*b2f0*/  FMNMX.FTZ R153, R194, R153, !PT ;  /* 0x00000099c2997209 */ /* 0x000fe20007810000 */
[----:B0-----:R-:W-:Y:S01]  /*b300*/  FADD.FTZ R6, R224, R6 ;  /* 0x00000006e0067221 */ /* 0x001fe20000010000 */
[-C--:B------:R-:W-:Y:S01]  /*b310*/  FMUL.FTZ R116, R116, R172.reuse ;  /* 0x000000ac74747220 */ /* 0x080fe20000410000 */
[-C--:B------:R-:W-:Y:S01]  /*b320*/  FMUL.FTZ R117, R117, R172.reuse ;  /* 0x000000ac75757220 */ /* 0x080fe20000410000 */
[----:B------:R-:W-:Y:S01]  /*b330*/  FMNMX.FTZ R153, R195, R153, !PT ;  /* 0x00000099c3997209 */ /* 0x000fe20007810000 */
[----:B------:R-:W-:Y:S01]  /*b340*/  FADD.FTZ R6, R160, R6 ;  /* 0x00000006a0067221 */ /* 0x000fe20000010000 */
        /* <DEDUP_REMOVED lines=10> */
[----:B----4-:R-:W-:Y:S01]  /*b3f0*/  FADD.FTZ R6, R177, R6 ;  /* 0x00000006b1067221 */ /* 0x010fe20000010000 */
[----:B------:R-:W4:Y:S01]  /*b400*/  SHFL.BFLY PT, R153, R157, 0x2, 0x1f ;  /* 0x0c401f009d997f89 */ /* 0x000f2200000e0000 */
[-C--:B------:R-:W-:Y:S01]  /*b410*/  FMUL.FTZ R129, R129, R172.reuse ;  /* 0x000000ac81817220 */ /* 0x080fe20000410000 */
[-C--:B------:R-:W-:Y:S01]  /*b420*/  FMUL.FTZ R132, R132, R172.reuse ;  /* 0x000000ac84847220 */ /* 0x080fe20000410000 */
[-C--:B------:R-:W-:Y:S01]  /*b430*/  FMUL.FTZ R133, R133, R172.reuse ;  /* 0x000000ac85857220 */ /* 0x080fe20000410000 */
[-C--:B------:R-:W-:Y:S01]  /*b440*/  FMUL.FTZ R136, R136, R172.reuse ;  /* 0x000000ac88887220 */ /* 0x080fe20000410000 */
[-C--:B------:R-:W-:Y:S01]  /*b450*/  FMUL.FTZ R137, R137, R172.reuse ;  /* 0x000000ac89897220 */ /* 0x080fe20000410000 */
[----:B------:R-:W1:Y:S01]  /*b460*/  MUFU.EX2 R184, R184 ;  /* 0x000000b800b87308 */ /* 0x000e620000000800 */
        /* <DEDUP_REMOVED lines=8> */
[----:B---3--:R-:W-:-:S07]  /*b4f0*/  FADD.FTZ R6, R181, R6 ;  /* 0x00000006b5067221 */ /* 0x008fce0000010000 */
[----:B------:R-:W3:Y:S01]  /*b500*/  MUFU.EX2 R188, R188 ;  /* 0x000000bc00bc7308 */ /* 0x000ee20000000800 */
[----:B-1----:R-:W-:Y:S01]  /*b510*/  FADD.FTZ R6, R184, R6 ;  /* 0x00000006b8067221 */ /* 0x002fe20000010000 */
[----:B----4-:R-:W-:-:S05]  /*b520*/  FMNMX.FTZ R157, R157, R153, !PT ;  /* 0x000000999d9d7209 */ /* 0x010fca0007810000 */
[----:B------:R-:W1:Y:S01]  /*b530*/  SHFL.BFLY PT, R153, R157, 0x1, 0x1f ;  /* 0x0c201f009d997f89 */ /* 0x000e6200000e0000 */
[----:B------:R-:W4:Y:S01]  /*b540*/  MUFU.EX2 R189, R189 ;  /* 0x000000bd00bd7308 */ /* 0x000f220000000800 */
[C---:B0-----:R-:W-:Y:S01]  /*b550*/  FADD.FTZ R6, R164.reuse, R6 ;  /* 0x00000006a4067221 */ /* 0x041fe20000010000 */
[----:B------:R-:W-:-:S06]  /*b560*/  F2FP.BF16.F32.PACK_AB R164, R164, R184 ;  /* 0x000000b8a4a4723e */ /* 0x000fcc00000010ff */
[----:B------:R-:W0:Y:S01]  /*b570*/  MUFU.EX2 R168, R192 ;  /* 0x000000c000a87308 */ /* 0x000e220000000800 */
[----:B---3--:R-:W-:-:S07]  /*b580*/  FADD.FTZ R6, R188, R6 ;  /* 0x00000006bc067221 */ /* 0x008fce0000010000 */
[----:B------:R-:W-:Y:S01]  /*b590*/  MUFU.EX2 R193, R193 ;  /* 0x000000c100c17308 */ /* 0x000fe20000000800 */
[----:B----4-:R-:W-:Y:S01]  /*b5a0*/  FADD.FTZ R6, R189, R6 ;  /* 0x00000006bd067221 */ /* 0x010fe20000010000 */
[----:B-1----:R-:W-:-:S06]  /*b5b0*/  FMNMX.FTZ R173, R157, R153, !PT ;  /* 0x000000999dad7209 */ /* 0x002fcc0007810000 */
[----:B------:R-:W-:Y:S01]  /*b5c0*/  MUFU.EX2 R196, R196 ;  /* 0x000000c400c47308 */ /* 0x000fe20000000800 */
[----:B0-----:R-:W-:Y:S01]  /*b5d0*/  FADD.FTZ R6, R168, R6 ;  /* 0x00000006a8067221 */ /* 0x001fe20000010000 */
[C---:B------:R-:W-:Y:S01]  /*b5e0*/  FMUL.FTZ R153, R173.reuse, R0 ;  /* 0x00000000ad997220 */ /* 0x040fe20000410000 */
[----:B------:R-:W-:-:S03]  /*b5f0*/  FADD.FTZ R157, -R173, R201 ;  /* 0x000000c9ad9d7221 */ /* 0x000fc60000010100 */
[-CC-:B------:R-:W-:Y:S01]  /*b600*/  FFMA.FTZ R154, R154, R0.reuse, -R153.reuse ;  /* 0x000000009a9a7223 */ /* 0x180fe20000010899 */
[-C--:B------:R-:W-:Y:S01]  /*b610*/  FMUL.FTZ R157, R157, R0.reuse ;  /* 0x000000009d9d7220 */ /* 0x080fe20000410000 */
        /* <DEDUP_REMOVED lines=25> */
[----:B------:R-:W-:Y:S01]  /*b7b0*/  FFMA.FTZ R199, R199, R0, -R153 ;  /* 0x00000000c7c77223 */ /* 0x000fe20000010899 */
[----:B0-----:R-:W-:Y:S01]  /*b7c0*/  VIADD R157, R9, 0x22840 ;  /* 0x00022840099d7836 */ /* 0x001fe20000000000 */
[----:B------:R-:W0:Y:S01]  /*b7d0*/  MUFU.EX2 R158, R158 ;  /* 0x0000009e009e7308 */ /* 0x000e220000000800 */
[----:B-1----:R-:W-:Y:S01]  /*b7e0*/  FFMA.FTZ R7, R174, R7, R154 ;  /* 0x00000007ae077223 */ /* 0x002fe2000001009a */
[C---:B------:R-:W-:Y:S01]  /*b7f0*/  FADD.FTZ R6, R193.reuse, R6 ;  /* 0x00000006c1067221 */ /* 0x040fe20000010000 */
[----:B------:R-:W-:Y:S01]  /*b800*/  F2FP.BF16.F32.PACK_AB R168, R193, R168 ;  /* 0x000000a8c1a8723e */ /* 0x000fe200000010ff */
[-C--:B------:R-:W-:Y:S01]  /*b810*/  FMUL.FTZ R26, R26, R174.reuse ;  /* 0x000000ae1a1a7220 */ /* 0x080fe20000410000 */
[----:B-----5:R-:W-:Y:S01]  /*b820*/  PRMT R157, R203, 0x654, R157 ;  /* 0x00000654cb9d7816 */ /* 0x020fe2000000009d */
[----:B------:R-:W-:Y:S01]  /*b830*/  FADD.FTZ R6, R196, R6 ;  /* 0x00000006c4067221 */ /* 0x000fe20000010000 */
[----:B------:R-:W-:Y:S01]  /*b840*/  FMUL.FTZ R27, R27, R174 ;  /* 0x000000ae1b1b7220 */ /* 0x000fe20000410000 */
[----:B------:R-:W1:Y:S01]  /*b850*/  MUFU.EX2 R159, R159 ;  /* 0x0000009f009f7308 */ /* 0x000e620000000800 */
[C---:B---3--:R-:W-:Y:S01]  /*b860*/  FADD.FTZ R7, R155.reuse, R7 ;  /* 0x000000079b077221 */ /* 0x048fe20000010000 */
[----:B------:R3:W-:Y:S01]  /*b870*/  SYNCS.ARRIVE.TRANS64.RED.A1T0 RZ, [R157+URZ], RZ ;  /* 0x000000ff9dff79a7 */ /* 0x0007e2000810043f */
[----:B------:R-:W-:Y:S01]  /*b880*/  F2FP.BF16.F32.PACK_AB R201, R155, R154 ;  /* 0x0000009a9bc9723e */ /* 0x000fe200000010ff */
[----:B------:R-:W-:Y:S01]  /*b890*/  FMUL.FTZ R30, R30, R174 ;  /* 0x000000ae1e1e7220 */ /* 0x000fe20000410000 */
[----:B------:R-:W-:Y:S01]  /*b8a0*/  F2FP.BF16.F32.PACK_AB R154, R165, R226 ;  /* 0x000000e2a59a723e */ /* 0x000fe200000010ff */
[-C--:B------:R-:W-:Y:S01]  /*b8b0*/  FMUL.FTZ R31, R31, R174.reuse ;  /* 0x000000ae1f1f7220 */ /* 0x080fe20000410000 */
[-C--:B------:R-:W-:Y:S01]  /*b8c0*/  FMUL.FTZ R34, R34, R174.reuse ;  /* 0x000000ae22227220 */ /* 0x080fe20000410000 */
[----:B------:R-:W4:Y:S01]  /*b8d0*/  MUFU.EX2 R153, R162 ;  /* 0x000000a200997308 */ /* 0x000f220000000800 */
        /* <DEDUP_REMOVED lines=10> */
[----:B------:R-:W-:Y:S01]  /*b980*/  FMUL.FTZ R47, R47, R174 ;  /* 0x000000ae2f2f7220 */ /* 0x000fe20000410000 */
[----:B------:R-:W-:Y:S01]  /*b990*/  F2FP.BF16.F32.PACK_AB R158, R160, R224 ;  /* 0x000000e0a09e723e */ /* 0x000fe200000010ff */
[----:B------:R-:W-:Y:S01]  /*b9a0*/  FMUL.FTZ R50, R50, R174 ;  /* 0x000000ae32327220 */ /* 0x000fe20000410000 */
[----:B------:R-:W-:Y:S01]  /*b9b0*/  F2FP.BF16.F32.PACK_AB R160, R177, R176 ;  /* 0x000000b0b1a0723e */ /* 0x000fe200000010ff */
[----:B------:R-:W-:Y:S01]  /*b9c0*/  FMUL.FTZ R51, R51, R174 ;  /* 0x000000ae33337220 */ /* 0x000fe20000410000 */
[----:B------:R-:W1:Y:S01]  /*b9d0*/  MUFU.EX2 R166, R166 ;  /* 0x000000a600a67308 */ /* 0x000e620000000800 */
[----:B----4-:R-:W-:Y:S01]  /*b9e0*/  FADD.FTZ R7, R153, R7 ;  /* 0x0000000799077221 */ /* 0x010fe20000010000 */
[----:B------:R-:W-:Y:S01]  /*b9f0*/  F2FP.BF16.F32.PACK_AB R162, R181, R180 ;  /* 0x000000b4b5a2723e */ /* 0x000fe200000010ff */
[-C--:B------:R-:W-:Y:S01]  /*ba00*/  FMUL.FTZ R54, R54, R174.reuse ;  /* 0x000000ae36367220 */ /* 0x080fe20000410000 */
[-C--:B------:R-:W-:Y:S01]  /*ba10*/  FMUL.FTZ R55, R55, R174.reuse ;  /* 0x000000ae37377220 */ /* 0x080fe20000410000 */
[-C--:B------:R-:W-:Y:S01]  /*ba20*/  FMUL.FTZ R58, R58, R174.reuse ;  /* 0x000000ae3a3a7220 */ /* 0x080fe20000410000 */
[-C--:B------:R-:W-:Y:S01]  /*ba30*/  FMUL.FTZ R59, R59, R174.reuse ;  /* 0x000000ae3b3b7220 */ /* 0x080fe20000410000 */
[-C--:B------:R-:W-:Y:S01]  /*ba40*/  FMUL.FTZ R62, R62, R174.reuse ;  /* 0x000000ae3e3e7220 */ /* 0x080fe20000410000 */
        /* <DEDUP_REMOVED lines=8> */
[----:B---3--:R-:W0:Y:S01]  /*bad0*/  MUFU.EX2 R157, R169 ;  /* 0x000000a9009d7308 */ /* 0x008e220000000800 */
        /* <DEDUP_REMOVED lines=8> */
[C---:B----4-:R-:W-:Y:S01]  /*bb60*/  FADD.FTZ R7, R167.reuse, R7 ;  /* 0x00000007a7077221 */ /* 0x050fe20000010000 */
[----:B------:R-:W-:Y:S01]  /*bb70*/  F2FP.BF16.F32.PACK_AB R155, R167, R166 ;  /* 0x000000a6a79b723e */ /* 0x000fe200000010ff */
[----:B------:R-:W-:Y:S01]  /*bb80*/  FMUL.FTZ R86, R86, R174 ;  /* 0x000000ae56567220 */ /* 0x000fe20000410000 */
[----:B------:R-:W-:Y:S01]  /*bb90*/  F2FP.BF16.F32.PACK_AB R166, R189, R188 ;  /* 0x000000bcbda6723e */ /* 0x000fe200000010ff */
        /* <DEDUP_REMOVED lines=46> */
[-C--:B------:R-:W-:Y:S01]  /*be80*/  FMUL.FTZ R150, R150, R174.reuse ;  /* 0x000000ae96967220 */ /* 0x080fe20000410000 */
[----:B------:R-:W-:-:S04]  /*be90*/  FMUL.FTZ R151, R151, R174 ;  /* 0x000000ae97977220 */ /* 0x000fc80000410000 */
[----:B------:R-:W3:Y:S01]  /*bea0*/  MUFU.EX2 R165, R186 ;  /* 0x000000ba00a57308 */ /* 0x000ee20000000800 */
[----:B0-----:R-:W-:-:S07]  /*beb0*/  FADD.FTZ R7, R163, R7 ;  /* 0x00000007a3077221 */ /* 0x001fce0000010000 */
[----:B------:R-:W0:Y:S01]  /*bec0*/  MUFU.EX2 R187, R187 ;  /* 0x000000bb00bb7308 */ /* 0x000e220000000800 */
[C---:B-1----:R-:W-:Y:S01]  /*bed0*/  FADD.FTZ R7, R183.reuse, R7 ;  /* 0x00000007b7077221 */ /* 0x042fe20000010000 */
[----:B------:R-:W-:-:S06]  /*bee0*/  F2FP.BF16.F32.PACK_AB R163, R183, R163 ;  /* 0x000000a3b7a3723e */ /* 0x000fcc00000010ff */
[----:B------:R-:W1:Y:S01]  /*bef0*/  MUFU.EX2 R167, R190 ;  /* 0x000000be00a77308 */ /* 0x000e620000000800 */
[----:B---3--:R-:W-:-:S07]  /*bf00*/  FADD.FTZ R7, R165, R7 ;  /* 0x00000007a5077221 */ /* 0x008fce0000010000 */
[----:B------:R-:W3:Y:S01]  /*bf10*/  MUFU.EX2 R191, R191 ;  /* 0x000000bf00bf7308 */ /* 0x000ee20000000800 */
[C---:B0-----:R-:W-:Y:S01]  /*bf20*/  FADD.FTZ R7, R187.reuse, R7 ;  /* 0x00000007bb077221 */ /* 0x041fe20000010000 */
[----:B------:R-:W-:-:S06]  /*bf30*/  F2FP.BF16.F32.PACK_AB R165, R187, R165 ;  /* 0x000000a5bba5723e */ /* 0x000fcc00000010ff */
[----:B------:R-:W0:Y:S01]  /*bf40*/  MUFU.EX2 R169, R194 ;  /* 0x000000c200a97308 */ /* 0x000e220000000800 */
[----:B-1----:R-:W-:-:S07]  /*bf50*/  FADD.FTZ R7, R167, R7 ;  /* 0x00000007a7077221 */ /* 0x002fce0000010000 */
[----:B------:R-:W1:Y:S01]  /*bf60*/  MUFU.EX2 R195, R195 ;  /* 0x000000c300c37308 */ /* 0x000e620000000800 */
[C---:B---3--:R-:W-:Y:S01]  /*bf70*/  FADD.FTZ R7, R191.reuse, R7 ;  /* 0x00000007bf077221 */ /* 0x048fe20000010000 */
[----:B------:R-:W-:-:S06]  /*bf80*/  F2FP.BF16.F32.PACK_AB R167, R191, R167 ;  /* 0x000000a7bfa7723e */ /* 0x000fcc00000010ff */
[----:B------:R-:W3:Y:S01]  /*bf90*/  MUFU.EX2 R171, R198 ;  /* 0x000000c600ab7308 */ /* 0x000ee20000000800 */
[----:B0-----:R-:W-:-:S07]  /*bfa0*/  FADD.FTZ R7, R169, R7 ;  /* 0x00000007a9077221 */ /* 0x001fce0000010000 */
[----:B------:R-:W0:Y:S01]  /*bfb0*/  MUFU.EX2 R170, R197 ;  /* 0x000000c500aa7308 */ /* 0x000e220000000800 */
[C---:B-1----:R-:W-:Y:S01]  /*bfc0*/  FADD.FTZ R7, R195.reuse, R7 ;  /* 0x00000007c3077221 */ /* 0x042fe20000010000 */
[----:B------:R-:W-:-:S06]  /*bfd0*/  F2FP.BF16.F32.PACK_AB R169, R195, R169 ;  /* 0x000000a9c3a9723e */ /* 0x000fcc00000010ff */
        /* <DEDUP_REMOVED lines=8> */
.L_x_9792:
[----:B------:R0:W1:Y:S01]  /*c060*/  SYNCS.PHASECHK.TRANS64.TRYWAIT P2, [R9+URZ+0x22850], R10 ;  /* 0x0228500a090075a7 */ /* 0x000062000804017f */
[----:B------:R-:W-:Y:S05]  /*c070*/  @!P0 BRA `(.L_x_9793) ;  /* 0x0000000000048947 */ /* 0x000fea0003800000 */
[----:B------:R-:W-:Y:S01]  /*c080*/  BPT.TRAP 0x1 ;  /* 0x000000040000795c */ /* 0x000fe20000300000 */
.L_x_9793:
[----:B------:R-:W-:Y:S04]  /*c090*/  BSSY B0, `(.L_x_9794) ;  /* 0x0000004000007945 */ /* 0x000fe80003800000 */
[----:B-1----:R-:W-:Y:S05]  /*c0a0*/  @P2 BRA `(.L_x_9795) ;  /* 0x0000000000082947 */ /* 0x002fea0003800000 */
[----:B------:R-:W1:Y:S02]  /*c0b0*/  SYNCS.PHASECHK.TRANS64.TRYWAIT P2, [R9+URZ+0x22850], R10 ;  /* 0x0228500a090075a7 */ /* 0x000e64000804017f */
[----:B-1----:R-:W-:Y:S05]  /*c0c0*/  @!P2 BRA `(.L_x_9796) ;  /* 0x000000b4006ca947 */ /* 0x002fea0003800000 */
.L_x_9795:
[----:B------:R-:W-:Y:S05]  /*c0d0*/  BSYNC B0 ;  /* 0x0000000000007941 */ /* 0x000fea0003800000 */
.L_x_9794:
[----:B------:R-:W3:Y:S01]  /*c0e0*/  S2R R172, SR_TID.X ;  /* 0x0000000000ac7919 */ /* 0x000ee20000002100 */
[----:B------:R-:W-:Y:S05]  /*c0f0*/  WARPSYNC.ALL ;  /* 0x0000000000007948 */ /* 0x000fea0003800000 */
[----:B------:R-:W-:Y:S02]  /*c100*/  IMAD R174, R206, 0xc00, R228 ;  /* 0x00000c00ceae7824 */ /* 0x000fe400078e02e4 */
[----:B------:R-:W-:Y:S02]  /*c110*/  IMAD.MOV.U32 R175, RZ, RZ, 0x40000040 ;  /* 0x40000040ffaf7424 */ /* 0x000fe400078e00ff */
[C---:B------:R-:W-:Y:S01]  /*c120*/  VIADD R176, R174.reuse, 0x80 ;  /* 0x00000080aeb07836 */ /* 0x040fe20000000000 */
[----:B------:R-:W-:Y:S01]  /*c130*/  R2UR UR6, R174 ;  /* 0x00000000ae0672ca */ /* 0x000fe200000e0000 */
[----:B------:R-:W-:Y:S01]  /*c140*/  IMAD.MOV.U32 R177, RZ, RZ, 0x40000040 ;  /* 0x40000040ffb17424 */ /* 0x000fe200078e00ff */
[----:B------:R-:W-:Y:S01]  /*c150*/  R2UR UR7, R175 ;  /* 0x00000000af0772ca */ /* 0x000fe200000e0000 */
[----:B------:R-:W-:Y:S01]  /*c160*/  IMAD.MOV.U32 R175, RZ, RZ, 0x40000040 ;  /* 0x40000040ffaf7424 */ /* 0x000fe200078e00ff */
[----:B---3--:R-:W-:-:S05]  /*c170*/  SHF.R.U32.HI R172, RZ, 0x7, R172 ;  /* 0x00000007ffac7819 */ /* 0x008fca00000116ac */
[----:B01----:R-:W-:-:S05]  /*c180*/  VIADD R10, R172, 0x8 ;  /* 0x00000008ac0a7836 */ /* 0x003fca0000000000 */
[----:B------:R0:W-:Y:S06]  /*c190*/  BAR.SYNC.DEFER_BLOCKING R10, 0x100 ;  /* 0x0004000a0000751d */ /* 0x0001ec0000010000 */
[----:B------:R-:W-:-:S06]  /*c1a0*/  WARPGROUP.ARRIVE ;  /* 0x00000000000079c5 */ /* 0x000fcc0000000000 */
        /* <DEDUP_REMOVED lines=8> */
[----:B------:R-:W-:Y:S01]  /*c230*/  VIADD R152, R174, 0x100 ;  /* 0x00000100ae987836 */ /* 0x000fe20000000000 */
[----:B------:R-:W-:Y:S01]  /*c240*/  WARPGROUP.ARRIVE ;  /* 0x00000000000079c5 */ /* 0x000fe20000000000 */
[----:B------:R-:W-:-:S03]  /*c250*/  IMAD.MOV.U32 R153, RZ, RZ, 0x40000040 ;  /* 0x40000040ff997424 */ /* 0x000fc600078e00ff */
[----:B------:R-:W-:Y:S01]  /*c260*/  R2UR UR6, R152 ;  /* 0x00000000980672ca */ /* 0x000fe200000e0000 */
[----:B------:R-:W-:Y:S01]  /*c270*/  VIADD R152, R174, 0x180 ;  /* 0x00000180ae987836 */ /* 0x000fe20000000000 */
[----:B------:R-:W-:Y:S01]  /*c280*/  R2UR UR7, R153 ;  /* 0x00000000990772ca */ /* 0x000fe200000e0000 */
[----:B------:R-:W-:-:S15]  /*c290*/  IMAD.MOV.U32 R153, RZ, RZ, 0x40000040 ;  /* 0x40000040ff997424 */ /* 0x000fde00078e00ff */
[----:B------:R-:W-:Y:S01]  /*c2a0*/  HGMMA.64x256x16.F32.BF16 R24, R156, gdesc[UR4].tnspB, R24, gsb0 ;  /* 0x43e000049c187df0 */ /* 0x000fe20008001818 */
[----:B------:R-:W-:Y:S01]  /*c2b0*/  R2UR UR6, R152 ;  /* 0x00000000980672ca */ /* 0x000fe200000e0000 */
[C---:B------:R-:W-:Y:S01]  /*c2c0*/  VIADD R152, R174.reuse, 0x200 ;  /* 0x00000200ae987836 */ /* 0x040fe20000000000 */
[----:B------:R-:W-:Y:S01]  /*c2d0*/  R2UR UR7, R153 ;  /* 0x00000000990772ca */ /* 0x000fe200000e0000 */
[----:B------:R-:W-:Y:S02]  /*c2e0*/  IMAD.MOV.U32 R153, RZ, RZ, 0x40000040 ;  /* 0x40000040ff997424 */ /* 0x000fe400078e00ff */
[----:B------:R-:W-:Y:S01]  /*c2f0*/  VIADD R174, R174, 0x280 ;  /* 0x00000280aeae7836 */ /* 0x000fe20000000000 */
[----:B------:R-:W-:Y:S02]  /*c300*/  WARPGROUP.DEPBAR.LE gsb0, 0x0 ;  /* 0x00008000000079c5 */ /* 0x000fe40000010000 */
[----:B------:R-:W-:-:S15]  /*c310*/  WARPGROUP.ARRIVE ;  /* 0x00000000000079c5 */ /* 0x000fde0000000000 */
[----:B------:R-:W-:-:S04]  /*c320*/  NOP ;  /* 0x0000000000007918 */ /* 0x000fc80000000000 */
        /* <DEDUP_REMOVED lines=14> */
[----:B0-----:R-:W-:Y:S05]  /*c410*/  @!P0 BRA `(.L_x_9797) ;  /* 0x0000000000048947 */ /* 0x001fea0003800000 */
[----:B------:R-:W-:Y:S01]  /*c420*/  BPT.TRAP 0x1 ;  /* 0x000000040000795c */ /* 0x000fe20000300000 */
.L_x_9797:
[----:B------:R-:W0:Y:S01]  /*c430*/  S2R R10, SR_CgaCtaId ;  /* 0x00000000000a7919 */ /* 0x000e220000008800 */
[----:B------:R-:W-:Y:S02]  /*c440*/  VIADD R9, R9, 0x22860 ;  /* 0x0002286009097836 */ /* 0x000fe40000000000 */
[----:B------:R-:W-:Y:S02]  /*c450*/  IMAD.MOV.U32 R201, RZ, RZ, R173 ;  /* 0x000000ffffc97224 */ /* 0x000fe400078e00ad */
[----:B------:R-:W-:Y:S01]  /*c460*/  IMAD.MOV.U32 R200, RZ, RZ, R3 ;  /* 0x000000ffffc87224 */ /* 0x000fe200078e0003 */
[----:B0-----:R-:W-:-:S04]  /*c470*/  PRMT R9, R10, 0x654, R9 ;  /* 0x000006540a097816 */ /* 0x001fc80000000009 */
[----:B------:R1:W-:Y:S01]  /*c480*/  SYNCS.ARRIVE.TRANS64.RED.A1T0 RZ, [R9+URZ], RZ ;  /* 0x000000ff09ff79a7 */ /* 0x0003e2000810043f */
[----:B------:R-:W-:Y:S05]  /*c490*/  @P1 BRA `(.L_x_9798) ;  /* 0xffffffe0003c1947 */ /* 0x000fea000383ffff */
.L_x_9786:
[----:B------:R-:W3:Y:S01]  /*c4a0*/  LDL.LU R177, [R1+0x28] ;  /* 0x0000280001b17983 */ /* 0x000ee20000300800 */
[----:B------:R-:W-:Y:S05]  /*c4b0*/  WARPSYNC.ALL ;  /* 0x0000000000007948 */ /* 0x000fea0003800000 */
[----:B------:R-:W4:Y:S01]  /*c4c0*/  SHFL.BFLY PT, R5, R6, 0x2, 0x1f ;  /* 0x0c401f0006057f89 */ /* 0x000f2200000e0000 */
[----:B-1----:R-:W-:Y:S01]  /*c4d0*/  IMAD.MOV.U32 R9, RZ, RZ, RZ ;  /* 0x000000ffff097224 */ /* 0x002fe200078e00ff */
[----:B------:R2:W-:Y:S06]  /*c4e0*/  BAR.ARV R11, 0x100 ;  /* 0x0004000b0000751d */ /* 0x0005ec0000002000 */
[----:B------:R-:W-:-:S02]  /*c4f0*/  VIADD R206, R206, 0x1 ;  /* 0x00000001cece7836 */ /* 0x000fc40000000000 */
[----:B------:R-:W-:Y:S06]  /*c500*/  BAR.ARV 0x8, 0x180 ;  /* 0x0206000000007b1d */ /* 0x000fec0000002000 */
[C---:B------:R-:W-:Y:S01]  /*c510*/  ISETP.NE.AND P0, PT, R206.reuse, 0x2, PT ;  /* 0x00000002ce00780c */ /* 0x040fe20003f05270 */
[----:B------:R-:W-:Y:S01]  /*c520*/  IMAD.MOV.U32 R21, RZ, RZ, -0x800000 ;  /* 0xff800000ff157424 */ /* 0x000fe200078e00ff */
[----:B0-----:R-:W0:Y:S01]  /*c530*/  SHFL.BFLY PT, R8, R7, 0x2, 0x1f ;  /* 0x0c401f0007087f89 */ /* 0x001e2200000e0000 */
[----:B------:R-:W-:Y:S01]  /*c540*/  IMAD.MOV.U32 R20, RZ, RZ, -0x800000 ;  /* 0xff800000ff147424 */ /* 0x000fe200078e00ff */
[----:B------:R-:W-:Y:S01]  /*c550*/  PLOP3.LUT P1, PT, PT, PT, PT, 0x8, 0x0 ;  /* 0x000000000000781c */ /* 0x000fe20003f2e170 */
[----:B----4-:R-:W-:Y:S01]  /*c560*/  FADD.FTZ R5, R5, R6 ;  /* 0x0000000605057221 */ /* 0x010fe20000010000 */
[----:B------:R-:W-:Y:S01]  /*c570*/  IMAD.MOV.U32 R6, RZ, RZ, RZ ;  /* 0x000000ffff067224 */ /* 0x000fe200078e00ff */
[----:B------:R-:W-:-:S03]  /*c580*/  SEL R206, R206, RZ, P0 ;  /* 0x000000ffcece7207 */ /* 0x000fc60000000000 */
[----:B------:R-:W1:Y:S01]  /*c590*/  SHFL.BFLY PT, R4, R5, 0x1, 0x1f ;  /* 0x0c201f0005047f89 */ /* 0x000e6200000e0000 */
[----:B0-----:R-:W-:-:S05]  /*c5a0*/  FADD.FTZ R10, R8, R7 ;  /* 0x00000007080a7221 */ /* 0x001fca0000010000 */
[----:B------:R-:W0:Y:S01]  /*c5b0*/  SHFL.BFLY PT, R13, R10, 0x1, 0x1f ;  /* 0x0c201f000a0d7f89 */ /* 0x000e2200000e0000 */
[----:B-1----:R-:W-:Y:S01]  /*c5c0*/  FADD.FTZ R7, R5, R4 ;  /* 0x0000000405077221 */ /* 0x002fe20000010000 */
[----:B------:R-:W-:-:S04]  /*c5d0*/  SEL R5, RZ, 0x1, P0 ;  /* 0x00000001ff057807 */ /* 0x000fc80000000000 */
[----:B------:R-:W-:Y:S02]  /*c5e0*/  FSETP.NE.FTZ.AND P2, PT, R7, RZ, PT ;  /* 0x000000ff0700720b */ /* 0x000fe40003f55000 */
[----:B------:R-:W-:-:S11]  /*c5f0*/  LOP3.LUT R216, R216, R5, RZ, 0x3c, !PT ;  /* 0x00000005d8d87212 */ /* 0x000fd600078e3cff */
[----:B------:R-:W1:Y:S01]  /*c600*/  @P2 MUFU.RCP R9, R7 ;  /* 0x0000000700092308 */ /* 0x000e620000001000 */
[----:B0-----:R-:W-:-:S05]  /*c610*/  FADD.FTZ R8, R10, R13 ;  /* 0x0000000d0a087221 */ /* 0x001fca0000010000 */
[----:B------:R-:W-:Y:S01]  /*c620*/  FSETP.NE.FTZ.AND P3, PT, R8, RZ, PT ;  /* 0x000000ff0800720b */ /* 0x000fe20003f75000 */
[-C--:B-1----:R-:W-:Y:S01]  /*c630*/  FMUL.FTZ R4, R28, R9.reuse ;  /* 0x000000091c047220 */ /* 0x082fe20000410000 */
[-C--:B------:R-:W-:Y:S01]  /*c640*/  FMUL.FTZ R152, R32, R9.reuse ;  /* 0x0000000920987220 */ /* 0x080fe20000410000 */
[----:B------:R-:W0:Y:S01]  /*c650*/  @P2 MUFU.LG2 R28, R7 ;  /* 0x00000007001c2308 */ /* 0x000e220000000c00 */
[----:B------:R-:W-:Y:S01]  /*c660*/  FMUL.FTZ R5, R33, R9 ;  /* 0x0000000921057220 */ /* 0x000fe20000410000 */
[----:B------:R-:W-:-:S08]  /*c670*/  @P2 FMUL.FTZ R33, R0, 0.69314718246459960938 ;  /* 0x3f31721800212820 */ /* 0x000fd00000410000 */
[----:B------:R-:W-:Y:S01]  /*c680*/  @P3 FMUL.FTZ R32, R0, 0.69314718246459960938 ;  /* 0x3f31721800203820 */ /* 0x000fe20000410000 */
[-C--:B------:R-:W-:Y:S01]  /*c690*/  FMUL.FTZ R166, R88, R9.reuse ;  /* 0x0000000958a67220 */ /* 0x080fe20000410000 */
[-C--:B------:R-:W-:Y:S01]  /*c6a0*/  FMUL.FTZ R167, R92, R9.reuse ;  /* 0x000000095ca77220 */ /* 0x080fe20000410000 */
[-C--:B------:R-:W-:Y:S01]  /*c6b0*/  FMUL.FTZ R168, R96, R9.reuse ;  /* 0x0000000960a87220 */ /* 0x080fe20000410000 */
[-C--:B------:R-:W-:Y:S01]  /*c6c0*/  FMUL.FTZ R169, R100, R9.reuse ;  /* 0x0000000964a97220 */ /* 0x080fe20000410000 */
[----:B------:R-:W1:Y:S01]  /*c6d0*/  @P3 MUFU.LG2 R19, R8 ;  /* 0x0000000800133308 */ /* 0x000e620000000c00 */
[-C--:B------:R-:W-:Y:S01]  /*c6e0*/  FMUL.FTZ R170, R104, R9.reuse ;  /* 0x0000000968aa7220 */ /* 0x080fe20000410000 */
[-C--:B------:R-:W-:Y:S01]  /*c6f0*/  FMUL.FTZ R24, R24, R9.reuse ;  /* 0x0000000918187220 */ /* 0x080fe20000410000 */
[-C--:B------:R-:W-:Y:S01]  /*c700*/  FMUL.FTZ R25, R25, R9.reuse ;  /* 0x0000000919197220 */ /* 0x080fe20000410000 */
[-C--:B------:R-:W-:Y:S01]  /*c710*/  FMUL.FTZ R29, R29, R9.reuse ;  /* 0x000000091d1d7220 */ /* 0x080fe20000410000 */
[-C--:B------:R-:W-:Y:S01]  /*c720*/  FMUL.FTZ R153, R36, R9.reuse ;  /* 0x0000000924997220 */ /* 0x080fe20000410000 */
[-C--:B------:R-:W-:Y:S01]  /*c730*/  FMUL.FTZ R37, R37, R9.reuse ;  /* 0x0000000925257220 */ /* 0x080fe20000410000 */
[-C--:B------:R-:W-:Y:S01]  /*c740*/  FMUL.FTZ R154, R40, R9.reuse ;  /* 0x00000009289a7220 */ /* 0x080fe20000410000 */
[----:B------:R-:W4:Y:S01]  /*c750*/  @P3 MUFU.RCP R6, R8 ;  /* 0x0000000800063308 */ /* 0x000f220000001000 */
        /* <DEDUP_REMOVED lines=8> */
[----:B-1----:R-:W-:Y:S01]  /*c7e0*/  @P3 FMUL.FTZ R19, R19, 0.69314718246459960938 ;  /* 0x3f31721813133820 */ /* 0x002fe20000410000 */
        /* <DEDUP_REMOVED lines=43> */
[-C--:B----4-:R-:W-:Y:S01]  /*caa0*/  FMUL.FTZ R7, R38, R6.reuse ;  /* 0x0000000626077220 */ /* 0x090fe20000410000 */
        /* <DEDUP_REMOVED lines=65> */
[----:B---3--:R-:W-:-:S05]  /*cec0*/  VIADD R177, R177, 0x1 ;  /* 0x00000001b1b17836 */ /* 0x008fca0000000000 */
[----:B------:R0:W-:Y:S02]  /*ced0*/  STL [R1+0x28], R177 ;  /* 0x000028b101007387 */ /* 0x0001e40000100800 */
.L_x_9743:
[----:B------:R-:W-:Y:S05]  /*cee0*/  WARPSYNC.ALL ;  /* 0x0000000000007948 */ /* 0x000fea0003800000 */
[----:B------:R-:W1:Y:S01]  /*cef0*/  S2R R3, SR_CgaCtaId ;  /* 0x0000000000037919 */ /* 0x000e620000008800 */
[----:B------:R-:W-:Y:S01]  /*cf00*/  MOV R19, 0x400 ;  /* 0x0000040000137802 */ /* 0x000fe20000000f00 */
[----:B------:R-:W-:Y:S01]  /*cf10*/  BSSY B0, `(.L_x_9799) ;  /* 0x000031c000007945 */ /* 0x000fe20003800000 */
[----:B------:R-:W-:Y:S02]  /*cf20*/  BAR.SYNC.DEFER_BLOCKING 0x5, 0x180 ;  /* 0x0146000000007b1d */ /* 0x000fe40000010000 */
[----:B-1----:R-:W-:-:S05]  /*cf30*/  LEA R19, R3, R19, 0x18 ;  /* 0x0000001303137211 */ /* 0x002fca00078ec0ff */
[----:B------:R1:W2:Y:S01]  /*cf40*/  LDS.128 R32, [R19+0x228d0] ;  /* 0x0228d00013207984 */ /* 0x0002a20000000c00 */
[----:B------:R-:W-:Y:S06]  /*cf50*/  BAR.ARV 0x4, 0x180 ;  /* 0x0106000000007b1d */ /* 0x000fec0000002000 */
[----:B------:R-:W-:Y:S05]  /*cf60*/  @P1 BRA `(.L_x_9800) ;  /* 0x00000020002c1947 */ /* 0x000fea0003800000 */
[----:B------:R-:W3:Y:S01]  /*cf70*/  LDL R3, [R1+0x54] ;  /* 0x0000540001037983 */ /* 0x000ee20000100800 */
[----:B------:R-:W4:Y:S01]  /*cf80*/  S2R R6, SR_SWINHI ;  /* 0x0000000000067919 */ /* 0x000f220000002f00 */
[----:B------:R-:W-:Y:S05]  /*cf90*/  WARPSYNC.ALL ;  /* 0x0000000000007948 */ /* 0x000fea0003800000 */
[----:B------:R-:W3:Y:S01]  /*cfa0*/  LDL.LU R179, [R1+0x1c] ;  /* 0x00001c0001b37983 */ /* 0x000ee20000300800 */
[----:B------:R-:W-:Y:S01]  /*cfb0*/  F2FP.BF16.F32.PACK_AB R24, R25, R24 ;  /* 0x000000181918723e */ /* 0x000fe200000010ff */
[----:B------:R-:W-:Y:S01]  /*cfc0*/  ULDC.64 UR4, c[0x0][0xc00] ;  /* 0x0003000000047ab9 */ /* 0x000fe20000000a00 */
[----:B------:R-:W-:Y:S01]  /*cfd0*/  F2FP.BF16.F32.PACK_AB R7, R39, R7 ;  /* 0x000000072707723e */ /* 0x000fe200000010ff */
[----:B------:R-:W3:Y:S01]  /*cfe0*/  LDL.LU R178, [R1+0x20] ;  /* 0x0000200001b27983 */ /* 0x000ee20000300800 */
[----:B------:R-:W-:Y:S01]  /*cff0*/  F2FP.BF16.F32.PACK_AB R9, R43, R9 ;  /* 0x000000092b09723e */ /* 0x000fe200000010ff */
[----:B--2---:R-:W2:Y:S01]  /*d000*/  LDC R32, c[0x0][0xbe8] ;  /* 0x0002fa00ff207b82 */ /* 0x004ea20000000800 */
[----:B------:R-:W-:-:S02]  /*d010*/  MOV R94, R19 ;  /* 0x00000013005e7202 */ /* 0x000fc40000000f00 */
[----:B----4-:R-:W-:Y:S01]  /*d020*/  MOV R95, R6 ;  /* 0x00000006005f7202 */ /* 0x010fe20000000f00 */
[----:B0-----:R-:W4:Y:S01]  /*d030*/  LDL R177, [R1+0x50] ;  /* 0x0000500001b17983 */ /* 0x001f220000100800 */
[----:B------:R-:W-:Y:S02]  /*d040*/  F2FP.BF16.F32.PACK_AB R25, R40, R12 ;  /* 0x0000000c2819723e */ /* 0x000fe400000010ff */
[----:B------:R-:W-:Y:S01]  /*d050*/  F2FP.BF16.F32.PACK_AB R6, R37, R153 ;  /* 0x000000992506723e */ /* 0x000fe200000010ff */
[----:B------:R-:W4:Y:S01]  /*d060*/  LDL R173, [R1+0x2c] ;  /* 0x00002c0001ad7983 */ /* 0x000f220000100800 */
        /* <DEDUP_REMOVED lines=21> */
[C---:B------:R-:W-:Y:S02]  /*d1c0*/  LOP3.LUT R27, R116.reuse, 0x380, RZ, 0xc0, !PT ;  /* 0x00000380741b7812 */ /* 0x040fe400078ec0ff */
[C---:B------:R-:W-:Y:S02]  /*d1d0*/  IADD3 R3, P2, R116.reuse, 0x40, RZ ;  /* 0x0000004074037810 */ /* 0x040fe40007f5e0ff */
[----:B------:R-:W-:Y:S02]  /*d1e0*/  IADD3 R115, P3, R116, 0x60, RZ ;  /* 0x0000006074737810 */ /* 0x000fe40007f7e0ff */
[----:B------:R-:W-:Y:S02]  /*d1f0*/  SHF.R.U64 R27, R27, 0x3, RZ ;  /* 0x000000031b1b7819 */ /* 0x000fe400000012ff */
[----:B-----5:R-:W-:Y:S02]  /*d200*/  LOP3.LUT R28, R3, 0x380, RZ, 0xc0, !PT ;  /* 0x00000380031c7812 */ /* 0x020fe400078ec0ff */
[----:B------:R-:W-:-:S02]  /*d210*/  LOP3.LUT R114, R115, 0x380, RZ, 0xc0, !PT ;  /* 0x0000038073727812 */ /* 0x000fc400078ec0ff */
[----:B------:R-:W-:Y:S01]  /*d220*/  LOP3.LUT R26, R27, R116, RZ, 0x3c, !PT ;  /* 0x000000741b1a7212 */ /* 0x000fe200078e3cff */
[--C-:B------:R-:W-:Y:S01]  /*d230*/  IMAD.MOV.U32 R27, RZ, RZ, R117.reuse ;  /* 0x000000ffff1b7224 */ /* 0x100fe200078e0075 */
[----:B------:R-:W-:Y:S02]  /*d240*/  SHF.R.U64 R28, R28, 0x3, RZ ;  /* 0x000000031c1c7819 */ /* 0x000fe400000012ff */
[----:B------:R-:W-:Y:S02]  /*d250*/  SHF.R.U64 R114, R114, 0x3, RZ ;  /* 0x0000000372727819 */ /* 0x000fe400000012ff */
[----:B------:R-:W-:Y:S02]  /*d260*/  LOP3.LUT R28, R28, R3, RZ, 0x3c, !PT ;  /* 0x000000031c1c7212 */ /* 0x000fe400078e3cff */
[----:B------:R-:W-:Y:S02]  /*d270*/  MOV R3, R26 ;  /* 0x0000001a00037202 */ /* 0x000fe40000000f00 */
[----:B------:R-:W-:Y:S01]  /*d280*/  LOP3.LUT R114, R114, R115, RZ, 0x3c, !PT ;  /* 0x0000007372727212 */ /* 0x000fe200078e3cff */
[--C-:B------:R-:W-:Y:S01]  /*d290*/  IMAD.X R115, RZ, RZ, R117.reuse, P3 ;  /* 0x000000ffff737224 */ /* 0x100fe200018e0675 */
[----:B------:R-:W-:Y:S01]  /*d2a0*/  F2FP.BF16.F32.PACK_AB R26, R29, R4 ;  /* 0x000000041d1a723e */ /* 0x000fe200000010ff */
[----:B------:R-:W-:Y:S01]  /*d2b0*/  IMAD.X R29, RZ, RZ, R117, P2 ;  /* 0x000000ffff1d7224 */ /* 0x000fe200010e0675 */
[----:B------:R-:W-:-:S02]  /*d2c0*/  IADD3 R119, P2, R116, 0x8000, RZ ;  /* 0x0000800074777810 */ /* 0x000fc40007f5e0ff */
[C---:B------:R-:W-:Y:S02]  /*d2d0*/  IADD3 R121, P3, R116.reuse, 0x8020, RZ ;  /* 0x0000802074797810 */ /* 0x040fe40007f7e0ff */
[C---:B------:R-:W-:Y:S02]  /*d2e0*/  IADD3 R31, P1, R116.reuse, 0x20, RZ ;  /* 0x00000020741f7810 */ /* 0x040fe40007f3e0ff */
[----:B------:R-:W-:Y:S02]  /*d2f0*/  LOP3.LUT R118, R119, 0x380, RZ, 0xc0, !PT ;  /* 0x0000038077767812 */ /* 0x000fe400078ec0ff */
[----:B------:R-:W-:Y:S02]  /*d300*/  LOP3.LUT R120, R121, 0x380, RZ, 0xc0, !PT ;  /* 0x0000038079787812 */ /* 0x000fe400078ec0ff */
[----:B------:R-:W-:Y:S02]  /*d310*/  LOP3.LUT R30, R31, 0x380, RZ, 0xc0, !PT ;  /* 0x000003801f1e7812 */ /* 0x000fe400078ec0ff */
[----:B------:R-:W-:-:S02]  /*d320*/  IADD3 R103, P4, R116, 0x4000, RZ ;  /* 0x0000400074677810 */ /* 0x000fc40007f9e0ff */
[----:B------:R-:W-:Y:S02]  /*d330*/  F2FP.BF16.F32.PACK_AB R27, R14, R10 ;  /* 0x0000000a0e1b723e */ /* 0x000fe400000010ff */
[----:B------:R-:W-:Y:S02]  /*d340*/  SHF.R.U64 R118, R118, 0x3, RZ ;  /* 0x0000000376767819 */ /* 0x000fe400000012ff */
[----:B------:R-:W-:Y:S02]  /*d350*/  SHF.R.U64 R120, R120, 0x3, RZ ;  /* 0x0000000378787819 */ /* 0x000fe400000012ff */
[----:B------:R-:W-:Y:S01]  /*d360*/  SHF.R.U64 R30, R30, 0x3, RZ ;  /* 0x000000031e1e7819 */ /* 0x000fe200000012ff */
[----:B------:R0:W-:Y:S01]  /*d370*/  STSM.16.M88.4 [R3], R24 ;  /* 0x0000001803007844 */ /* 0x0001e20000000200 */
[----:B------:R-:W-:Y:S02]  /*d380*/  LOP3.LUT R102, R103, 0x380, RZ, 0xc0, !PT ;  /* 0x0000038067667812 */ /* 0x000fe400078ec0ff */
        /* <DEDUP_REMOVED lines=9> */
[C---:B0-----:R-:W-:Y:S02]  /*d420*/  IADD3 R25, P2, R116.reuse, 0xc040, RZ ;  /* 0x0000c04074197810 */ /* 0x041fe40007f5e0ff */
[----:B------:R-:W-:Y:S02]  /*d430*/  IADD3 R27, P3, R116, 0xc060, RZ ;  /* 0x0000c060741b7810 */ /* 0x000fe40007f7e0ff */
[----:B------:R-:W-:Y:S02]  /*d440*/  SHF.R.U64 R102, R102, 0x3, RZ ;  /* 0x0000000366667819 */ /* 0x000fe400000012ff */
[----:B------:R-:W-:-:S02]  /*d450*/  LOP3.LUT R112, R113, 0x380, RZ, 0xc0, !PT ;  /* 0x0000038071707812 */ /* 0x000fc400078ec0ff */
[----:B------:R-:W-:Y:S02]  /*d460*/  LOP3.LUT R110, R111, 0x380, RZ, 0xc0, !PT ;  /* 0x000003806f6e7812 */ /* 0x000fe400078ec0ff */
[----:B------:R-:W-:Y:S02]  /*d470*/  LOP3.LUT R24, R25, 0x380, RZ, 0xc0, !PT ;  /* 0x0000038019187812 */ /* 0x000fe400078ec0ff */
[----:B------:R-:W-:Y:S02]  /*d480*/  LOP3.LUT R26, R27, 0x380, RZ, 0xc0, !PT ;  /* 0x000003801b1a7812 */ /* 0x000fe400078ec0ff */
[----:B------:R-:W-:Y:S02]  /*d490*/  LOP3.LUT R106, R107, 0x380, RZ, 0xc0, !PT ;  /* 0x000003806b6a7812 */ /* 0x000fe400078ec0ff */
[----:B------:R-:W-:Y:S01]  /*d4a0*/  LOP3.LUT R102, R102, R103, RZ, 0x3c, !PT ;  /* 0x0000006766667212 */ /* 0x000fe200078e3cff */
[----:B------:R-:W-:Y:S01]  /*d4b0*/  IMAD.X R103, RZ, RZ, R117, P4 ;  /* 0x000000ffff677224 */ /* 0x000fe200020e0675 */
[----:B------:R-:W-:-:S02]  /*d4c0*/  SHF.R.U64 R112, R112, 0x3, RZ ;  /* 0x0000000370707819 */ /* 0x000fc400000012ff */
[----:B------:R-:W-:Y:S02]  /*d4d0*/  SHF.R.U64 R110, R110, 0x3, RZ ;  /* 0x000000036e6e7819 */ /* 0x000fe400000012ff */
[----:B------:R-:W-:Y:S02]  /*d4e0*/  IADD3 R123, P4, R116, 0x8040, RZ ;  /* 0x00008040747b7810 */ /* 0x000fe40007f9e0ff */
[----:B------:R-:W-:Y:S02]  /*d4f0*/  SHF.R.U64 R24, R24, 0x3, RZ ;  /* 0x0000000318187819 */ /* 0x000fe400000012ff */
[----:B------:R-:W-:Y:S02]  /*d500*/  SHF.R.U64 R26, R26, 0x3, RZ ;  /* 0x000000031a1a7819 */ /* 0x000fe400000012ff */
[----:B------:R-:W-:Y:S02]  /*d510*/  SHF.R.U64 R106, R106, 0x3, RZ ;  /* 0x000000036a6a7819 */ /* 0x000fe400000012ff */
[----:B------:R-:W-:Y:S01]  /*d520*/  LOP3.LUT R112, R112, R113, RZ, 0x3c, !PT ;  /* 0x0000007170707212 */ /* 0x000fe200078e3cff */
[--C-:B------:R-:W-:Y:S01]  /*d530*/  IMAD.X R113, RZ, RZ, R117.reuse, P5 ;  /* 0x000000ffff717224 */ /* 0x100fe200028e0675 */
[----:B------:R-:W-:Y:S01]  /*d540*/  LOP3.LUT R110, R110, R111, RZ, 0x3c, !PT ;  /* 0x0000006f6e6e7212 */ /* 0x000fe200078e3cff */
[----:B------:R-:W-:Y:S01]  /*d550*/  IMAD.X R111, RZ, RZ, R117, P0 ;  /* 0x000000ffff6f7224 */ /* 0x000fe200000e0675 */
[----:B------:R-:W-:-:S02]  /*d560*/  LOP3.LUT R122, R123, 0x380, RZ, 0xc0, !PT ;  /* 0x000003807b7a7812 */ /* 0x000fc400078ec0ff */
[----:B------:R-:W-:Y:S01]  /*d570*/  LOP3.LUT R24, R24, R25, RZ, 0x3c, !PT ;  /* 0x0000001918187212 */ /* 0x000fe200078e3cff */
[--C-:B------:R-:W-:Y:S01]  /*d580*/  IMAD.X R25, RZ, RZ, R117.reuse, P2 ;  /* 0x000000ffff197224 */ /* 0x100fe200010e0675 */
[----:B------:R-:W-:Y:S01]  /*d590*/  LOP3.LUT R26, R26, R27, RZ, 0x3c, !PT ;  /* 0x0000001b1a1a7212 */ /* 0x000fe200078e3cff */
[--C-:B------:R-:W-:Y:S01]  /*d5a0*/  IMAD.X R27, RZ, RZ, R117.reuse, P3 ;  /* 0x000000ffff1b7224 */ /* 0x100fe200018e0675 */
[----:B------:R-:W-:Y:S01]  /*d5b0*/  LOP3.LUT R106, R106, R107, RZ, 0x3c, !PT ;  /* 0x0000006b6a6a7212 */ /* 0x000fe200078e3cff */
[----:B------:R-:W-:Y:S01]  /*d5c0*/  IMAD.X R107, RZ, RZ, R117, P1 ;  /* 0x000000ffff6b7224 */ /* 0x000fe200008e0675 */
[C---:B------:R-:W-:Y:S02]  /*d5d0*/  IADD3 R125, P5, R116.reuse, 0x8060, RZ ;  /* 0x00008060747d7810 */ /* 0x040fe40007fbe0ff */
[----:B------:R-:W-:Y:S02]  /*d5e0*/  F2FP.BF16.F32.PACK_AB R4, R5, R152 ;  /* 0x000000980504723e */ /* 0x000fe400000010ff */
[----:B------:R-:W-:-:S02]  /*d5f0*/  IADD3 R127, P0, R116, 0xc000, RZ ;  /* 0x0000c000747f7810 */ /* 0x000fc40007f1e0ff */
[----:B------:R-:W-:Y:S02]  /*d600*/  MOV R30, R30 ;  /* 0x0000001e001e7202 */ /* 0x000fe40000000f00 */
[----:B------:R-:W-:Y:S02]  /*d610*/  F2FP.BF16.F32.PACK_AB R5, R8, R0 ;  /* 0x000000000805723e */ /* 0x000fe400000010ff */
[----:B------:R-:W-:Y:S02]  /*d620*/  IADD3 R129, P1, R116, 0xc020, RZ ;  /* 0x0000c02074817810 */ /* 0x000fe40007f3e0ff */
[----:B------:R-:W-:Y:S02]  /*d630*/  SHF.R.U64 R122, R122, 0x3, RZ ;  /* 0x000000037a7a7819 */ /* 0x000fe400000012ff */
[----:B------:R-:W-:Y:S02]  /*d640*/  MOV R28, R28 ;  /* 0x0000001c001c7202 */ /* 0x000fe40000000f00 */
[----:B------:R-:W-:-:S02]  /*d650*/  F2FP.BF16.F32.PACK_AB R8, R41, R154 ;  /* 0x0000009a2908723e */ /* 0x000fc400000010ff */
[----:B------:R-:W-:Y:S02]  /*d660*/  F2FP.BF16.F32.PACK_AB R10, R45, R155 ;  /* 0x0000009b2d0a723e */ /* 0x000fe400000010ff */
[----:B------:R-:W-:Y:S01]  /*d670*/  LOP3.LUT R124, R125, 0x380, RZ, 0xc0, !PT ;  /* 0x000003807d7c7812 */ /* 0x000fe200078ec0ff */
[----:B------:R0:W-:Y:S01]  /*d680*/  STSM.16.M88.4 [R30], R4 ;  /* 0x000000041e007844 */ /* 0x0001e20000000200 */
[----:B------:R-:W-:Y:S02]  /*d690*/  LOP3.LUT R126, R127, 0x380, RZ, 0xc0, !PT ;  /* 0x000003807f7e7812 */ /* 0x000fe400078ec0ff */
[----:B------:R-:W-:Y:S02]  /*d6a0*/  MOV R114, R114 ;  /* 0x0000007200727202 */ /* 0x000fe40000000f00 */
[----:B------:R-:W-:Y:S02]  /*d6b0*/  MOV R0, R24 ;  /* 0x0000001800007202 */ /* 0x000fe40000000f00 */
[----:B------:R-:W-:-:S02]  /*d6c0*/  MOV R3, R26 ;  /* 0x0000001a00037202 */ /* 0x000fc40000000f00 */
[----:B------:R-:W-:Y:S02]  /*d6d0*/  F2FP.BF16.F32.PACK_AB R14, R53, R157 ;  /* 0x0000009d350e723e */ /* 0x000fe400000010ff */
[----:B------:R-:W-:Y:S02]  /*d6e0*/  LOP3.LUT R128, R129, 0x380, RZ, 0xc0, !PT ;  /* 0x0000038081807812 */ /* 0x000fe400078ec0ff */
[----:B------:R-:W-:Y:S02]  /*d6f0*/  MOV R102, R102 ;  /* 0x0000006600667202 */ /* 0x000fe40000000f00 */
[----:B------:R-:W-:Y:S02]  /*d700*/  F2FP.BF16.F32.PACK_AB R24, R57, R158 ;  /* 0x0000009e3918723e */ /* 0x000fe400000010ff */
[----:B------:R-:W-:Y:S02]  /*d710*/  F2FP.BF16.F32.PACK_AB R25, R59, R58 ;  /* 0x0000003a3b19723e */ /* 0x000fe400000010ff */
[----:B------:R-:W-:-:S02]  /*d720*/  F2FP.BF16.F32.PACK_AB R26, R61, R159 ;  /* 0x0000009f3d1a723e */ /* 0x000fc400000010ff */
[----:B------:R-:W-:Y:S01]  /*d730*/  F2FP.BF16.F32.PACK_AB R27, R63, R62 ;  /* 0x0000003e3f1b723e */ /* 0x000fe200000010ff */
[----:B------:R3:W-:Y:S01]  /*d740*/  STSM.16.M88.4 [R28], R8 ;  /* 0x000000081c007844 */ /* 0x0007e20000000200 */
[----:B------:R-:W-:Y:S01]  /*d750*/  LOP3.LUT R122, R122, R123, RZ, 0x3c, !PT ;  /* 0x0000007b7a7a7212 */ /* 0x000fe200078e3cff */
[----:B------:R-:W-:Y:S01]  /*d760*/  IMAD.X R123, RZ, RZ, R117, P4 ;  /* 0x000000ffff7b7224 */ /* 0x000fe200020e0675 */
[----:B------:R-:W-:Y:S02]  /*d770*/  MOV R112, R112 ;  /* 0x0000007000707202 */ /* 0x000fe40000000f00 */
[----:B0-----:R-:W-:Y:S02]  /*d780*/  F2FP.BF16.F32.PACK_AB R4, R65, R160 ;  /* 0x000000a04104723e */ /* 0x001fe400000010ff */
[----:B------:R-:W-:Y:S02]  /*d790*/  F2FP.BF16.F32.PACK_AB R5, R67, R66 ;  /* 0x000000424305723e */ /* 0x000fe400000010ff */
[----:B------:R-:W-:-:S02]  /*d7a0*/  F2FP.BF16.F32.PACK_AB R6, R69, R161 ;  /* 0x000000a14506723e */ /* 0x000fc400000010ff */
[----:B------:R-:W-:Y:S02]  /*d7b0*/  F2FP.BF16.F32.PACK_AB R7, R71, R70 ;  /* 0x000000464707723e */ /* 0x000fe400000010ff */
[----:B------:R-:W-:Y:S01]  /*d7c0*/  SHF.R.U64 R124, R124, 0x3, RZ ;  /* 0x000000037c7c7819 */ /* 0x000fe200000012ff */
[----:B------:R-:W-:Y:S01]  /*d7d0*/  STSM.16.M88.4 [R114], R12 ;  /* 0x0000000c72007844 */ /* 0x000fe20000000200 */
[----:B------:R-:W-:Y:S02]  /*d7e0*/  SHF.R.U64 R126, R126, 0x3, RZ ;  /* 0x000000037e7e7819 */ /* 0x000fe400000012ff */
[----:B------:R-:W-:Y:S02]  /*d7f0*/  MOV R110, R110 ;  /* 0x0000006e006e7202 */ /* 0x000fe40000000f00 */
[----:B---3--:R-:W-:Y:S02]  /*d800*/  F2FP.BF16.F32.PACK_AB R8, R73, R162 ;  /* 0x000000a24908723e */ /* 0x008fe400000010ff */
        /* <DEDUP_REMOVED lines=9> */
[----:B------:R-:W-:Y:S01]  /*d8a0*/  F2FP.BF16.F32.PACK_AB R31, R87, R86 ;  /* 0x00000056571f723e */ /* 0x000fe200000010ff */
[----:B------:R0:W-:Y:S01]  /*d8b0*/  STSM.16.M88.4 [R112], R4 ;  /* 0x0000000470007844 */ /* 0x0001e20000000200 */
[----:B------:R-:W-:Y:S02]  /*d8c0*/  MOV R118, R118 ;  /* 0x0000007600767202 */ /* 0x000fe40000000f00 */
[----:B------:R-:W-:Y:S02]  /*d8d0*/  F2FP.BF16.F32.PACK_AB R41, R91, R90 ;  /* 0x0000005a5b29723e */ /* 0x000fe400000010ff */
[----:B------:R-:W-:Y:S01]  /*d8e0*/  LOP3.LUT R124, R124, R125, RZ, 0x3c, !PT ;  /* 0x0000007d7c7c7212 */ /* 0x000fe200078e3cff */
[--C-:B------:R-:W-:Y:S01]  /*d8f0*/  IMAD.X R125, RZ, RZ, R117.reuse, P5 ;  /* 0x000000ffff7d7224 */ /* 0x100fe200028e0675 */
[----:B------:R-:W-:Y:S01]  /*d900*/  MOV R120, R120 ;  /* 0x0000007800787202 */ /* 0x000fe20000000f00 */
[----:B------:R3:W-:Y:S01]  /*d910*/  STSM.16.M88.4 [R110], R8 ;  /* 0x000000086e007844 */ /* 0x0007e20000000200 */
[----:B------:R-:W-:Y:S01]  /*d920*/  LOP3.LUT R126, R126, R127, RZ, 0x3c, !PT ;  /* 0x0000007f7e7e7212 */ /* 0x000fe200078e3cff */
[--C-:B------:R-:W-:Y:S01]  /*d930*/  IMAD.X R127, RZ, RZ, R117.reuse, P0 ;  /* 0x000000ffff7f7224 */ /* 0x100fe200000e0675 */
[----:B------:R-:W-:Y:S01]  /*d940*/  MOV R122, R122 ;  /* 0x0000007a007a7202 */ /* 0x000fe20000000f00 */
[----:B------:R-:W-:Y:S01]  /*d950*/  STSM.16.M88.4 [R106], R28 ;  /* 0x0000001c6a007844 */ /* 0x000fe20000000200 */
[----:B------:R-:W-:Y:S01]  /*d960*/  LOP3.LUT R128, R128, R129, RZ, 0x3c, !PT ;  /* 0x0000008180807212 */ /* 0x000fe200078e3cff */
[----:B------:R-:W-:Y:S01]  /*d970*/  IMAD.X R129, RZ, RZ, R117, P1 ;  /* 0x000000ffff817224 */ /* 0x000fe200008e0675 */
[----:B0-----:R-:W-:-:S02]  /*d980*/  F2FP.BF16.F32.PACK_AB R4, R105, R170 ;  /* 0x000000aa6904723e */ /* 0x001fc400000010ff */
[----:B------:R-:W-:Y:S02]  /*d990*/  F2FP.BF16.F32.PACK_AB R5, R50, R48 ;  /* 0x000000303205723e */ /* 0x000fe400000010ff */
[----:B------:R-:W-:Y:S02]  /*d9a0*/  F2FP.BF16.F32.PACK_AB R6, R109, R108 ;  /* 0x0000006c6d06723e */ /* 0x000fe400000010ff */
[----:B------:R-:W-:Y:S01]  /*d9b0*/  F2FP.BF16.F32.PACK_AB R7, R54, R52 ;  /* 0x000000343607723e */ /* 0x000fe200000010ff */
[----:B------:R-:W-:Y:S01]  /*d9c0*/  STSM.16.M88.4 [R118], R40 ;  /* 0x0000002876007844 */ /* 0x000fe20000000200 */
[----:B------:R-:W-:Y:S02]  /*d9d0*/  MOV R124, R124 ;  /* 0x0000007c007c7202 */ /* 0x000fe40000000f00 */
[----:B---3--:R-:W-:Y:S01]  /*d9e0*/  F2FP.BF16.F32.PACK_AB R8, R88, R171 ;  /* 0x000000ab5808723e */ /* 0x008fe200000010ff */
[----:B------:R-:W-:Y:S01]  /*d9f0*/  STSM.16.M88.4 [R120], R36 ;  /* 0x0000002478007844 */ /* 0x000fe20000000200 */
[----:B------:R-:W-:-:S02]  /*da00*/  F2FP.BF16.F32.PACK_AB R9, R60, R56 ;  /* 0x000000383c09723e */ /* 0x000fc400000010ff */
[----:B------:R-:W-:Y:S01]  /*da10*/  F2FP.BF16.F32.PACK_AB R10, R92, R172 ;  /* 0x000000ac5c0a723e */ /* 0x000fe200000010ff */
[----:B------:R0:W-:Y:S01]  /*da20*/  STSM.16.M88.4 [R122], R4 ;  /* 0x000000047a007844 */ /* 0x0001e20000000200 */
[----:B------:R-:W-:Y:S02]  /*da30*/  F2FP.BF16.F32.PACK_AB R11, R68, R64 ;  /* 0x00000040440b723e */ /* 0x000fe400000010ff */
[----:B------:R-:W-:Y:S02]  /*da40*/  MOV R126, R126 ;  /* 0x0000007e007e7202 */ /* 0x000fe40000000f00 */
[----:B------:R-:W-:Y:S02]  /*da50*/  F2FP.BF16.F32.PACK_AB R12, R96, R174 ;  /* 0x000000ae600c723e */ /* 0x000fe400000010ff */
[----:B------:R-:W-:Y:S02]  /*da60*/  F2FP.BF16.F32.PACK_AB R13, R76, R72 ;  /* 0x000000484c0d723e */ /* 0x000fe400000010ff */
[----:B------:R-:W-:-:S02]  /*da70*/  F2FP.BF16.F32.PACK_AB R14, R100, R175 ;  /* 0x000000af640e723e */ /* 0x000fc400000010ff */
[----:B------:R-:W-:Y:S02]  /*da80*/  F2FP.BF16.F32.PACK_AB R15, R84, R80 ;  /* 0x00000050540f723e */ /* 0x000fe400000010ff */
[----:B------:R-:W-:Y:S02]  /*da90*/  ISETP.NE.U32.AND P0, PT, RZ, UR4, PT ;  /* 0x00000004ff007c0c */ /* 0x000fe4000bf05070 */
[----:B------:R-:W-:Y:S02]  /*daa0*/  MOV R128, R128 ;  /* 0x0000008000807202 */ /* 0x000fe40000000f00 */
[----:B0-----:R-:W-:Y:S02]  /*dab0*/  IADD3 R6, P1, R179, UR4, RZ ;  /* 0x00000004b3067c10 */ /* 0x001fe4000ff3e0ff */
[----:B------:R-:W-:Y:S02]  /*dac0*/  F2FP.BF16.F32.PACK_AB R24, R104, R176 ;  /* 0x000000b06818723e */ /* 0x000fe400000010ff */
[----:B------:R-:W-:-:S02]  /*dad0*/  F2FP.BF16.F32.PACK_AB R25, R131, R130 ;  /* 0x000000828319723e */ /* 0x000fc400000010ff */
[----:B------:R-:W-:Y:S02]  /*dae0*/  F2FP.BF16.F32.PACK_AB R26, R133, R132 ;  /* 0x00000084851a723e */ /* 0x000fe400000010ff */
[----:B------:R-:W-:Y:S01]  /*daf0*/  F2FP.BF16.F32.PACK_AB R27, R135, R134 ;  /* 0x00000086871b723e */ /* 0x000fe200000010ff */
[----:B------:R0:W-:Y:S01]  /*db00*/  STSM.16.M88.4 [R124], R8 ;  /* 0x000000087c007844 */ /* 0x0001e20000000200 */
[----:B------:R-:W-:Y:S02]  /*db10*/  ISETP.NE.AND.EX P0, PT, RZ, UR5, PT, P0 ;  /* 0x00000005ff007c0c */ /* 0x000fe4000bf05300 */
[----:B------:R-:W-:Y:S01]  /*db20*/  IADD3.X R7, R178, UR5, RZ, P1, !PT ;  /* 0x00000005b2077c10 */ /* 0x000fe20008ffe4ff */
[----:B------:R-:W-:Y:S01]  /*db30*/  STSM.16.M88.4 [R126], R12 ;  /* 0x0000000c7e007844 */ /* 0x000fe20000000200 */
[----:B------:R-:W-:Y:S02]  /*db40*/  ULDC.64 UR4, c[0x0][0xc08] ;  /* 0x0003020000047ab9 */ /* 0x000fe40000000a00 */
[----:B------:R-:W-:Y:S01]  /*db50*/  ISETP.NE.U32.AND P2, PT, RZ, UR4, PT ;  /* 0x00000004ff007c0c */ /* 0x000fe2000bf45070 */
[----:B------:R4:W-:Y:S04]  /*db60*/  STSM.16.M88.4 [R128], R24 ;  /* 0x0000001880007844 */ /* 0x0009e80000000200 */
[----:B------:R3:W-:Y:S01]  /*db70*/  STSM.16.M88.4 [R0], R136 ;  /* 0x0000008800007844 */ /* 0x0007e20000000200 */
[----:B------:R-:W-:-:S03]  /*db80*/  ISETP.NE.AND.EX P2, PT, RZ, UR5, PT, P2 ;  /* 0x00000005ff007c0c */ /* 0x000fc6000bf45320 */
[----:B------:R3:W-:Y:S01]  /*db90*/  STSM.16.M88.4 [R3], R144 ;  /* 0x0000009003007844 */ /* 0x0007e20000000200 */
[----:B------:R-:W-:Y:S01]  /*dba0*/  IMAD.MOV.U32 R80, RZ, RZ, RZ ;  /* 0x000000ffff507224 */ /* 0x000fe200078e00ff */
[----:B------:R-:W-:Y:S08]  /*dbb0*/  BAR.SYNC.DEFER_BLOCKING 0x1, 0x100 ;  /* 0x0044000000007b1d */ /* 0x000ff00000010000 */
[----:B------:R-:W-:Y:S01]  /*dbc0*/  @P2 IADD3 R4, P3, R179, UR4, RZ ;  /* 0x00000004b3042c10 */ /* 0x000fe2000ff7e0ff */
[----:B------:R-:W-:-:S02]  /*dbd0*/  ULDC UR4, c[0x0][0xa88] ;  /* 0x0002a20000047ab9 */ /* 0x000fc40000000800 */
[----:B0-----:R-:W-:Y:S01]  /*dbe0*/  IMAD.U32 R11, RZ, RZ, UR4 ;  /* 0x00000004ff0b7e24 */ /* 0x001fe2000f8e00ff */
[----:B------:R-:W-:Y:S01]  /*dbf0*/  @P2 IADD3.X R5, R178, UR5, RZ, P3, !PT ;  /* 0x00000005b2052c10 */ /* 0x000fe20009ffe4ff */
[----:B------:R3:W5:Y:S04]  /*dc00*/  @P0 LDG.E R80, desc[UR40][R6.64] ;  /* 0x0000002806500981 */ /* 0x000768000c1e1900 */
[----:B------:R3:W5:Y:S01]  /*dc10*/  @P2 LDG.E R11, desc[UR40][R4.64] ;  /* 0x00000028040b2981 */ /* 0x000762000c1e1900 */
[----:B--2---:R-:W-:-:S13]  /*dc20*/  ISETP.NE.AND P1, PT, R32, 0x1, PT ;  /* 0x000000012000780c */ /* 0x004fda0003f25270 */
[----:B------:R-:W0:Y:S08]  /*dc30*/  @P1 LDC R8, c[0x0][0xbec] ;  /* 0x0002fb00ff081b82 */ /* 0x000e300000000800 */
[----:B------:R-:W2:Y:S01]  /*dc40*/  @P1 LDC R9, c[0x0][0xbf0] ;  /* 0x0002fc00ff091b82 */ /* 0x000ea20000000800 */
[----:B----4-:R-:W-:Y:S01]  /*dc50*/  IMAD R25, R173, 0x80, R177 ;  /* 0x00000080ad197824 */ /* 0x010fe200078e02b1 */
[----:B---3--:R-:W-:Y:S06]  /*dc60*/  @P2 BRA `(.L_x_9801) ;  /* 0x0000000000102947 */ /* 0x008fec0003800000 */
[----:B------:R-:W-:Y:S05]  /*dc70*/  @!P0 BRA `(.L_x_9801) ;  /* 0x00000000000c8947 */ /* 0x000fea0003800000 */
[----:B------:R-:W3:Y:S04]  /*dc80*/  LDG.E R0, desc[UR40][R6.64] ;  /* 0x0000002806007981 */ /* 0x000ee8000c1e1900 */
[----:B-----5:R-:W3:Y:S02]  /*dc90*/  LDG.E R11, desc[UR40][R6.64+0x4] ;  /* 0x00000428060b7981 */ /* 0x020ee4000c1e1900 */
[----:B---3--:R-:W-:-:S07]  /*dca0*/  IMAD.IADD R11, R11, 0x1, -R0 ;  /* 0x000000010b0b7824 */ /* 0x008fce00078e0a00 */
.L_x_9801:
[----:B------:R-:W3:Y:S01]  /*dcb0*/  LDL.LU R10, [R1+0x38] ;  /* 0x00003800010a7983 */ /* 0x000ee20000300800 */
[----:B0-----:R-:W-:Y:S01]  /*dcc0*/  @P1 IMAD.HI.U32 R0, R25, R8, RZ ;  /* 0x0000000819001227 */ /* 0x001fe200078e00ff */
[----:B------:R-:W-:-:S03]  /*dcd0*/  ULDC.64 UR4, c[0x0][0xb90] ;  /* 0x0002e40000047ab9 */ /* 0x000fc60000000a00 */
[----:B------:R-:W-:Y:S01]  /*dce0*/  IMAD.MOV.U32 R7, RZ, RZ, R25 ;  /* 0x000000ffff077224 */ /* 0x000fe200078e0019 */
[----:B------:R-:W4:Y:S01]  /*dcf0*/  LDL.LU R6, [R1+0x24] ;  /* 0x0000240001067983 */ /* 0x000f220000300800 */
[----:B-----5:R-:W-:Y:S01]  /*dd00*/  SHF.R.S32.HI R81, RZ, 0x1f, R80 ;  /* 0x0000001fff517819 */ /* 0x020fe20000011450 */
[----:B------:R-:W0:Y:S02]  /*dd10*/  @P1 LDC R85, c[0x0][0xbec] ;  /* 0x0002fb00ff551b82 */ /* 0x000e240000000800 */
[----:B------:R-:W3:Y:S01]  /*dd20*/  LDL.LU R88, [R1+0x18] ;  /* 0x0000180001587983 */ /* 0x000ee20000300800 */
[----:B--2---:R-:W-:Y:S01]  /*dd30*/  @P1 SHF.R.U32.HI R7, RZ, R9, R0 ;  /* 0x00000009ff071219 */ /* 0x004fe20000011600 */
[----:B------:R-:W2:Y:S04]  /*dd40*/  S2R R87, SR_TID.X ;  /* 0x0000000000577919 */ /* 0x000ea80000002100 */
[----:B------:R-:W-:Y:S01]  /*dd50*/  IMAD.MOV R15, RZ, RZ, -R7 ;  /* 0x000000ffff0f7224 */ /* 0x000fe200078e0a07 */
[----:B------:R-:W1:Y:S01]  /*dd60*/  S2R R26, SR_TID.X ;  /* 0x00000000001a7919 */ /* 0x000e620000002100 */
[----:B--2---:R-:W-:-:S05]  /*dd70*/  VIADD R87, R87, 0xffffff80 ;  /* 0xffffff8057577836 */ /* 0x004fca0000000000 */
[----:B------:R-:W-:-:S04]  /*dd80*/  SHF.R.S32.HI R86, RZ, 0x1f, R87 ;  /* 0x0000001fff567819 */ /* 0x000fc80000011457 */
[----:B------:R-:W-:-:S04]  /*dd90*/  LEA.HI R86, R86, R87, RZ, 0x3 ;  /* 0x0000005756567211 */ /* 0x000fc800078f18ff */
[----:B------:R-:W-:-:S05]  /*dda0*/  SHF.R.S32.HI R86, RZ, 0x3, R86 ;  /* 0x00000003ff567819 */ /* 0x000fca0000011456 */
[----:B------:R-:W-:Y:S02]  /*ddb0*/  IMAD R13, R86, 0x40, R217 ;  /* 0x00000040560d7824 */ /* 0x000fe400078e02d9 */
[C---:B------:R-:W-:Y:S02]  /*ddc0*/  VIADD R90, R217.reuse, 0xc0 ;  /* 0x000000c0d95a7836 */ /* 0x040fe40000000000 */
[C---:B------:R-:W-:Y:S01]  /*ddd0*/  VIADD R92, R217.reuse, 0x80 ;  /* 0x00000080d95c7836 */ /* 0x040fe20000000000 */
[----:B------:R-:W-:Y:S01]  /*dde0*/  BSSY B1, `(.L_x_9802) ;  /* 0x00000df000017945 */ /* 0x000fe20003800000 */
[C---:B------:R-:W-:Y:S02]  /*ddf0*/  VIADD R89, R217.reuse, 0xc0 ;  /* 0x000000c0d9597836 */ /* 0x040fe40000000000 */
[C---:B------:R-:W-:Y:S02]  /*de00*/  VIADD R91, R217.reuse, 0x80 ;  /* 0x00000080d95b7836 */ /* 0x040fe40000000000 */
[----:B------:R-:W-:Y:S01]  /*de10*/  VIADD R93, R217, 0x40 ;  /* 0x00000040d95d7836 */ /* 0x000fe20000000000 */
[----:B----4-:R-:W-:-:S02]  /*de20*/  SEL R82, R6, RZ, !P0 ;  /* 0x000000ff06527207 */ /* 0x010fc40004000000 */
[----:B---3--:R-:W-:Y:S01]  /*de30*/  SHF.R.S32.HI R83, RZ, 0x1f, R88 ;  /* 0x0000001fff537819 */ /* 0x008fe20000011458 */
[----:B------:R-:W-:-:S04]  /*de40*/  IMAD.WIDE.U32 R4, R88, UR4, R80 ;  /* 0x0000000458047c25 */ /* 0x000fc8000f8e0050 */
[----:B------:R-:W-:-:S04]  /*de50*/  IMAD R3, R83, UR4, RZ ;  /* 0x0000000453037c24 */ /* 0x000fc8000f8e02ff */
[----:B------:R-:W-:Y:S01]  /*de60*/  IMAD R9, R88, UR5, R3 ;  /* 0x0000000558097c24 */ /* 0x000fe2000f8e0203 */
[----:B------:R-:W-:Y:S01]  /*de70*/  SEL R3, R10, RZ, !P0 ;  /* 0x000000ff0a037207 */ /* 0x000fe20004000000 */
[----:B------:R-:W-:Y:S01]  /*de80*/  ULDC.64 UR4, c[0x0][0xb98] ;  /* 0x0002e60000047ab9 */ /* 0x000fe20000000a00 */
[----:B------:R-:W2:Y:S01]  /*de90*/  LDL R10, [R1+0x48] ;  /* 0x00004800010a7983 */ /* 0x000ea20000100800 */
[----:B------:R-:W-:Y:S02]  /*dea0*/  IMAD.IADD R5, R5, 0x1, R9 ;  /* 0x0000000105057824 */ /* 0x000fe400078e0209 */
[----:B------:R-:W-:Y:S02]  /*deb0*/  IMAD R9, R32, R15, R25 ;  /* 0x0000000f20097224 */ /* 0x000fe400078e0219 */
[----:B------:R-:W-:Y:S02]  /*dec0*/  IMAD R15, R3, UR4, RZ ;  /* 0x00000004030f7c24 */ /* 0x000fe4000f8e02ff */
[----:B------:R-:W-:Y:S01]  /*ded0*/  IMAD.WIDE.U32 R4, R82, UR4, R4 ;  /* 0x0000000452047c25 */ /* 0x000fe2000f8e0004 */
[----:B------:R-:W-:-:S03]  /*dee0*/  SHF.R.S32.HI R0, RZ, 0x1f, R9 ;  /* 0x0000001fff007819 */ /* 0x000fc60000011409 */
[----:B------:R-:W-:Y:S01]  /*def0*/  IMAD.WIDE R94, R13, 0x2, R94 ;  /* 0x000000020d5e7825 */ /* 0x000fe200078e025e */
[----:B------:R-:W-:Y:S02]  /*df00*/  SHF.R.S32.HI R13, RZ, 0x1f, R7 ;  /* 0x0000001fff0d7819 */ /* 0x000fe40000011407 */
[----:B------:R-:W-:Y:S01]  /*df10*/  IADD3 R4, P0, R7, R4, RZ ;  /* 0x0000000407047210 */ /* 0x000fe20007f1e0ff */
[----:B------:R-:W-:Y:S01]  /*df20*/  IMAD R15, R82, UR5, R15 ;  /* 0x00000005520f7c24 */ /* 0x000fe2000f8e020f */
[----:B------:R-:W-:Y:S02]  /*df30*/  ULDC.64 UR4, c[0x0][0xb88] ;  /* 0x0002e20000047ab9 */ /* 0x000fe40000000a00 */
[----:B------:R-:W-:Y:S02]  /*df40*/  IMAD R0, R0, UR4, RZ ;  /* 0x0000000400007c24 */ /* 0x000fe4000f8e02ff */
[----:B------:R-:W-:Y:S02]  /*df50*/  IADD3.X R5, R13, R5, R15, P0, !PT ;  /* 0x000000050d057210 */ /* 0x000fe400007fe40f */
[----:B------:R-:W-:-:S02]  /*df60*/  IMAD R13, R9, UR5, R0 ;  /* 0x00000005090d7c24 */ /* 0x000fc4000f8e0200 */
[----:B------:R-:W-:Y:S01]  /*df70*/  IMAD.WIDE.U32 R4, R9, UR4, R4 ;  /* 0x0000000409047c25 */ /* 0x000fe2000f8e0004 */
[----:B------:R-:W-:-:S03]  /*df80*/  ULDC.64 UR4, c[0x0][0xb50] ;  /* 0x0002d40000047ab9 */ /* 0x000fc60000000a00 */
[----:B------:R-:W-:Y:S01]  /*df90*/  IMAD.IADD R5, R5, 0x1, R13 ;  /* 0x0000000105057824 */ /* 0x000fe200078e020d */
[----:B------:R-:W-:Y:S02]  /*dfa0*/  LEA R6, P0, R4, UR4, 0x2 ;  /* 0x0000000404067c11 */ /* 0x000fe4000f8010ff */
[----:B------:R-:W-:Y:S02]  /*dfb0*/  IADD3 R7, P2, R94, 0x1000, RZ ;  /* 0x000010005e077810 */ /* 0x000fe40007f5e0ff */
[----:B------:R-:W-:Y:S01]  /*dfc0*/  LEA.HI.X R4, R4, UR5, R5, 0x2, P0 ;  /* 0x0000000504047c11 */ /* 0x000fe200080f1405 */
[----:B-1----:R-:W-:Y:S01]  /*dfd0*/  VIADD R26, R26, 0xffffff80 ;  /* 0xffffff801a1a7836 */ /* 0x002fe20000000000 */
[C---:B------:R-:W-:Y:S01]  /*dfe0*/  IADD3 R29, P0, R94.reuse, 0x4000, RZ ;  /* 0x000040005e1d7810 */ /* 0x040fe20007f1e0ff */
[----:B------:R-:W-:Y:S01]  /*dff0*/  IMAD.X R9, RZ, RZ, R95, P2 ;  /* 0x000000ffff097224 */ /* 0x000fe200010e065f */
[C---:B------:R-:W-:Y:S02]  /*e000*/  IADD3 R41, P2, R94.reuse, 0x6000, RZ ;  /* 0x000060005e297810 */ /* 0x040fe40007f5e0ff */
[----:B------:R-:W-:Y:S01]  /*e010*/  IADD3 R13, P3, R94, 0x2000, RZ ;  /* 0x000020005e0d7810 */ /* 0x000fe20007f7e0ff */
[----:B------:R-:W-:Y:S01]  /*e020*/  SHFL.IDX PT, R54, R6, RZ, 0x1c1f ;  /* 0x001c1fff06367589 */ /* 0x000fe200000e0000 */
[----:B------:R-:W-:Y:S01]  /*e030*/  LOP3.LUT R28, R29, 0x380, RZ, 0xc0, !PT ;  /* 0x000003801d1c7812 */ /* 0x000fe200078ec0ff */
[----:B------:R-:W-:Y:S01]  /*e040*/  IMAD R0, R11, R32, RZ ;  /* 0x000000200b007224 */ /* 0x000fe200078e02ff */
[----:B------:R-:W-:Y:S01]  /*e050*/  LOP3.LUT R40, R41, 0x380, RZ, 0xc0, !PT ;  /* 0x0000038029287812 */ /* 0x000fe200078ec0ff */
[----:B------:R-:W-:Y:S01]  /*e060*/  SHFL.IDX PT, R58, R6, 0x1, 0x1c1f ;  /* 0x003c1f00063a7f89 */ /* 0x000fe200000e0000 */
[----:B------:R-:W-:Y:S01]  /*e070*/  SHF.R.U64 R28, R28, 0x3, RZ ;  /* 0x000000031c1c7819 */ /* 0x000fe200000012ff */
[----:B------:R-:W-:Y:S01]  /*e080*/  ULDC.64 UR4, c[0x0][0xaa0] ;  /* 0x0002a80000047ab9 */ /* 0x000fe20000000a00 */
[----:B------:R-:W-:-:S02]  /*e090*/  SHF.R.S32.HI R14, RZ, 0x1f, R26 ;  /* 0x0000001fff0e7819 */ /* 0x000fc4000001141a */
[----:B------:R-:W-:Y:S01]  /*e0a0*/  LOP3.LUT R28, R28, R29, RZ, 0x3c, !PT ;  /* 0x0000001d1c1c7212 */ /* 0x000fe200078e3cff */
[--C-:B------:R-:W-:Y:S01]  /*e0b0*/  IMAD.X R29, RZ, RZ, R95.reuse, P0 ;  /* 0x000000ffff1d7224 */ /* 0x100fe200000e065f */
[----:B------:R-:W-:Y:S02]  /*e0c0*/  SHF.R.U64 R40, R40, 0x3, RZ ;  /* 0x0000000328287819 */ /* 0x000fe400000012ff */
[----:B------:R-:W-:Y:S02]  /*e0d0*/  IADD3 R53, P0, R94, 0x9000, RZ ;  /* 0x000090005e357810 */ /* 0x000fe40007f1e0ff */
[----:B------:R-:W-:Y:S02]  /*e0e0*/  LEA.HI R14, R14, R26, RZ, 0x7 ;  /* 0x0000001a0e0e7211 */ /* 0x000fe400078f38ff */
[----:B------:R-:W-:Y:S01]  /*e0f0*/  LOP3.LUT R40, R40, R41, RZ, 0x3c, !PT ;  /* 0x0000002928287212 */ /* 0x000fe200078e3cff */
[----:B------:R-:W-:Y:S01]  /*e100*/  IMAD.X R41, RZ, RZ, R95, P2 ;  /* 0x000000ffff297224 */ /* 0x000fe200010e065f */
[----:B------:R-:W-:-:S02]  /*e110*/  LOP3.LUT R52, R53, 0x380, RZ, 0xc0, !PT ;  /* 0x0000038035347812 */ /* 0x000fc400078ec0ff */
[----:B------:R-:W-:Y:S02]  /*e120*/  IADD3 R61, P2, R94, 0xb000, RZ ;  /* 0x0000b0005e3d7810 */ /* 0x000fe40007f5e0ff */
[----:B------:R-:W-:Y:S01]  /*e130*/  LOP3.LUT R14, R14, 0xffffff80, RZ, 0xc0, !PT ;  /* 0xffffff800e0e7812 */ /* 0x000fe200078ec0ff */
[----:B------:R-:W1:Y:S01]  /*e140*/  SHFL.IDX PT, R55, R4, RZ, 0x1c1f ;  /* 0x001c1fff04377589 */ /* 0x000e6200000e0000 */
[----:B------:R-:W-:Y:S02]  /*e150*/  SHF.R.U64 R52, R52, 0x3, RZ ;  /* 0x0000000334347819 */ /* 0x000fe400000012ff */
[----:B------:R-:W-:Y:S01]  /*e160*/  LOP3.LUT R60, R61, 0x380, RZ, 0xc0, !PT ;  /* 0x000003803d3c7812 */ /* 0x000fe200078ec0ff */
[----:B------:R-:W-:Y:S01]  /*e170*/  IMAD.IADD R14, R26, 0x1, -R14 ;  /* 0x000000011a0e7824 */ /* 0x000fe200078e0a0e */
[----:B------:R-:W-:Y:S01]  /*e180*/  LOP3.LUT R12, R13, 0x380, RZ, 0xc0, !PT ;  /* 0x000003800d0c7812 */ /* 0x000fe200078ec0ff */
[----:B------:R3:W4:Y:S01]  /*e190*/  SHFL.IDX PT, R59, R4, 0x1, 0x1c1f ;  /* 0x003c1f00043b7f89 */ /* 0x00072200000e0000 */
[----:B------:R-:W-:Y:S01]  /*e1a0*/  LOP3.LUT R52, R52, R53, RZ, 0x3c, !PT ;  /* 0x0000003534347212 */ /* 0x000fe200078e3cff */
[----:B------:R-:W-:Y:S01]  /*e1b0*/  IMAD.X R53, RZ, RZ, R95, P0 ;  /* 0x000000ffff357224 */ /* 0x000fe200000e065f */
[----:B------:R-:W-:-:S02]  /*e1c0*/  SHF.R.U64 R60, R60, 0x3, RZ ;  /* 0x000000033c3c7819 */ /* 0x000fc400000012ff */
[----:B------:R-:W-:Y:S02]  /*e1d0*/  SHF.R.U64 R12, R12, 0x3, RZ ;  /* 0x000000030c0c7819 */ /* 0x000fe400000012ff */
[----:B------:R-:W-:Y:S02]  /*e1e0*/  LOP3.LUT P0, RZ, R14, 0x3, RZ, 0xc0, !PT ;  /* 0x000000030eff7812 */ /* 0x000fe4000780c0ff */
[----:B------:R-:W-:Y:S02]  /*e1f0*/  SHF.R.S32.HI R84, RZ, 0x1f, R87 ;  /* 0x0000001fff547819 */ /* 0x000fe40000011457 */
[----:B------:R-:W-:Y:S01]  /*e200*/  LOP3.LUT R60, R60, R61, RZ, 0x3c, !PT ;  /* 0x0000003d3c3c7212 */ /* 0x000fe200078e3cff */
[--C-:B------:R-:W-:Y:S01]  /*e210*/  IMAD.X R61, RZ, RZ, R95.reuse, P2 ;  /* 0x000000ffff3d7224 */ /* 0x100fe200010e065f */
[----:B------:R-:W-:Y:S01]  /*e220*/  LOP3.LUT R12, R12, R13, RZ, 0x3c, !PT ;  /* 0x0000000d0c0c7212 */ /* 0x000fe200078e3cff */
[----:B------:R-:W-:Y:S01]  /*e230*/  IMAD.X R13, RZ, RZ, R95, P3 ;  /* 0x000000ffff0d7224 */ /* 0x000fe200018e065f */
[----:B------:R-:W-:-:S02]  /*e240*/  IADD3 R25, P5, R94, 0x3000, RZ ;  /* 0x000030005e197810 */ /* 0x000fc40007fbe0ff */
[----:B------:R-:W-:Y:S02]  /*e250*/  IADD3 R37, P4, R94, 0x5000, RZ ;  /* 0x000050005e257810 */ /* 0x000fe40007f9e0ff */
[----:B------:R-:W-:Y:S02]  /*e260*/  LEA.HI R84, R84, R87, RZ, 0x3 ;  /* 0x0000005754547211 */ /* 0x000fe400078f18ff */
[----:B------:R-:W-:Y:S02]  /*e270*/  IADD3 R45, P3, R94, 0x7000, RZ ;  /* 0x000070005e2d7810 */ /* 0x000fe40007f7e0ff */
[----:B------:R-:W-:Y:S02]  /*e280*/  LOP3.LUT R24, R25, 0x380, RZ, 0xc0, !PT ;  /* 0x0000038019187812 */ /* 0x000fe400078ec0ff */
[----:B------:R-:W-:Y:S02]  /*e290*/  LOP3.LUT R36, R37, 0x380, RZ, 0xc0, !PT ;  /* 0x0000038025247812 */ /* 0x000fe400078ec0ff */
[----:B------:R-:W-:-:S02]  /*e2a0*/  LOP3.LUT R84, R84, 0xfffffff8, RZ, 0xc0, !PT ;  /* 0xfffffff854547812 */ /* 0x000fc400078ec0ff */
[----:B------:R-:W-:Y:S02]  /*e2b0*/  LOP3.LUT R44, R45, 0x380, RZ, 0xc0, !PT ;  /* 0x000003802d2c7812 */ /* 0x000fe400078ec0ff */
[----:B------:R-:W-:Y:S01]  /*e2c0*/  SHF.R.U64 R24, R24, 0x3, RZ ;  /* 0x0000000318187819 */ /* 0x000fe200000012ff */
[----:B------:R-:W-:Y:S01]  /*e2d0*/  IMAD.IADD R84, R87, 0x1, -R84 ;  /* 0x0000000157547824 */ /* 0x000fe200078e0a54 */
[----:B------:R-:W-:Y:S01]  /*e2e0*/  SHF.R.U64 R36, R36, 0x3, RZ ;  /* 0x0000000324247819 */ /* 0x000fe200000012ff */
[----:B------:R-:W0:Y:S01]  /*e2f0*/  @P1 LDC R87, c[0x0][0xbf0] ;  /* 0x0002fc00ff571b82 */ /* 0x000e220000000800 */
[----:B------:R-:W-:Y:S02]  /*e300*/  SHF.R.U64 R44, R44, 0x3, RZ ;  /* 0x000000032c2c7819 */ /* 0x000fe400000012ff */
        /* <DEDUP_REMOVED lines=8> */
[----:B------:R-:W-:Y:S02]  /*e390*/  IADD3 R65, P3, R94, 0xc000, RZ ;  /* 0x0000c0005e417810 */ /* 0x000fe40007f7e0ff */
        /* <DEDUP_REMOVED lines=15> */
[C---:B------:R-:W-:Y:S02]  /*e490*/  IADD3 R69, P5, R94.reuse, 0xd000, RZ ;  /* 0x0000d0005e457810 */ /* 0x040fe40007fbe0ff */
[C---:B------:R-:W-:Y:S02]  /*e4a0*/  IADD3 R73, P4, R94.reuse, 0xe000, RZ ;  /* 0x0000e0005e497810 */ /* 0x040fe40007f9e0ff */
[----:B------:R-:W-:Y:S02]  /*e4b0*/  IADD3 R7, P3, R94, 0xf000, RZ ;  /* 0x0000f0005e077810 */ /* 0x000fe40007f7e0ff */
[----:B------:R-:W-:Y:S02]  /*e4c0*/  LOP3.LUT R68, R69, 0x380, RZ, 0xc0, !PT ;  /* 0x0000038045447812 */ /* 0x000fe400078ec0ff */
[----:B------:R-:W-:Y:S02]  /*e4d0*/  LOP3.LUT R72, R73, 0x380, RZ, 0xc0, !PT ;  /* 0x0000038049487812 */ /* 0x000fe400078ec0ff */
[----:B---3--:R-:W-:-:S02]  /*e4e0*/  LOP3.LUT R4, R7, 0x380, RZ, 0xc0, !PT ;  /* 0x0000038007047812 */ /* 0x008fc400078ec0ff */
[----:B------:R-:W-:Y:S02]  /*e4f0*/  LOP3.LUT R11, R94, 0x380, RZ, 0xc0, !PT ;  /* 0x000003805e0b7812 */ /* 0x000fe400078ec0ff */
[----:B------:R-:W-:Y:S02]  /*e500*/  SHF.R.U64 R68, R68, 0x3, RZ ;  /* 0x0000000344447819 */ /* 0x000fe400000012ff */
[----:B------:R-:W-:Y:S02]  /*e510*/  SHF.R.U64 R72, R72, 0x3, RZ ;  /* 0x0000000348487819 */ /* 0x000fe400000012ff */
[----:B------:R-:W-:Y:S02]  /*e520*/  SHF.R.U64 R4, R4, 0x3, RZ ;  /* 0x0000000304047819 */ /* 0x000fe400000012ff */
[----:B------:R-:W-:Y:S01]  /*e530*/  SHF.R.U64 R11, R11, 0x3, RZ ;  /* 0x000000030b0b7819 */ /* 0x000fe200000012ff */
        /* <DEDUP_REMOVED lines=8> */
[----:B------:R-:W-:Y:S01]  /*e5c0*/  SHF.R.S32.HI R92, RZ, 0x1f, R92 ;  /* 0x0000001fff5c7819 */ /* 0x000fe2000001145c */
[----:B--2---:R-:W-:-:S05]  /*e5d0*/  IMAD R5, R173, 0x80, R10 ;  /* 0x00000080ad057824 */ /* 0x004fca00078e020a */
[C---:B------:R-:W-:Y:S01]  /*e5e0*/  ISETP.GE.OR P2, PT, R5.reuse, R0, P0 ;  /* 0x000000000500720c */ /* 0x040fe20000746670 */
[----:B------:R-:W-:-:S05]  /*e5f0*/  VIADD R5, R5, 0x8 ;  /* 0x0000000805057836 */ /* 0x000fca0000000000 */
[----:B------:R-:W-:-:S07]  /*e600*/  ISETP.GE.OR P0, PT, R5, R0, P0 ;  /* 0x000000000500720c */ /* 0x000fce0000706670 */
[----:B-1----:R1:W-:Y:S06]  /*e610*/  @!P2 ST.E desc[UR40][R54.64], R21 ;  /* 0x000000153600a985 */ /* 0x0023ec000c101928 */
[----:B----4-:R2:W-:Y:S04]  /*e620*/  @!P0 ST.E desc[UR40][R58.64], R20 ;  /* 0x000000143a008985 */ /* 0x0105e8000c101928 */
[----:B------:R3:W5:Y:S01]  /*e630*/  LD.E.128 R4, desc[UR40][R94.64] ;  /* 0x000000285e047980 */ /* 0x000762000c101d00 */
[----:B-1----:R-:W-:-:S03]  /*e640*/  IMAD R21, R81, UR4, RZ ;  /* 0x0000000451157c24 */ /* 0x002fc6000f8e02ff */
[----:B------:R-:W5:Y:S01]  /*e650*/  LD.E.128 R8, desc[UR40][R8.64] ;  /* 0x0000002808087980 */ /* 0x000f62000c101d00 */
[C---:B------:R-:W-:Y:S02]  /*e660*/  IMAD R81, R80.reuse, UR5, R21 ;  /* 0x0000000550517c24 */ /* 0x040fe4000f8e0215 */
[----:B--2---:R-:W-:Y:S01]  /*e670*/  IMAD.WIDE.U32 R20, R80, UR4, RZ ;  /* 0x0000000450147c25 */ /* 0x004fe2000f8e00ff */
[----:B------:R-:W-:Y:S01]  /*e680*/  ULDC.64 UR4, c[0x0][0xae8] ;  /* 0x0002ba0000047ab9 */ /* 0x000fe20000000a00 */
[----:B------:R-:W5:Y:S02]  /*e690*/  LD.E.128 R12, desc[UR40][R12.64] ;  /* 0x000000280c0c7980 */ /* 0x000f64000c101d00 */
[----:B------:R-:W-:Y:S02]  /*e6a0*/  IMAD R80, R84, 0x20, R86 ;  /* 0x0000002054507824 */ /* 0x000fe400078e0256 */
[----:B------:R-:W-:Y:S01]  /*e6b0*/  IMAD.IADD R21, R21, 0x1, R81 ;  /* 0x0000000115157824 */ /* 0x000fe200078e0251 */
[----:B------:R-:W5:Y:S01]  /*e6c0*/  LD.E.128 R24, desc[UR40][R24.64] ;  /* 0x0000002818187980 */ /* 0x000f62000c101d00 */
[----:B------:R-:W-:-:S02]  /*e6d0*/  IMAD R84, R173, 0x80, R80 ;  /* 0x00000080ad547824 */ /* 0x000fc400078e0250 */
[----:B------:R-:W-:Y:S01]  /*e6e0*/  IMAD R83, R83, UR4, RZ ;  /* 0x0000000453537c24 */ /* 0x000fe2000f8e02ff */
[----:B------:R-:W5:Y:S01]  /*e6f0*/  LD.E.128 R28, desc[UR40][R28.64] ;  /* 0x000000281c1c7980 */ /* 0x000f62000c101d00 */
[----:B0-----:R-:W-:-:S03]  /*e700*/  @P1 IMAD.HI.U32 R80, R84, R85, RZ ;  /* 0x0000005554501227 */ /* 0x001fc600078e00ff */
[----:B------:R-:W5:Y:S01]  /*e710*/  LD.E.128 R36, desc[UR40][R36.64] ;  /* 0x0000002824247980 */ /* 0x000f62000c101d00 */
[C---:B------:R-:W-:Y:S02]  /*e720*/  IMAD R83, R88.reuse, UR5, R83 ;  /* 0x0000000558537c24 */ /* 0x040fe4000f8e0253 */
[----:B------:R-:W-:Y:S01]  /*e730*/  IMAD.WIDE.U32 R20, R88, UR4, R20 ;  /* 0x0000000458147c25 */ /* 0x000fe2000f8e0014 */
[----:B------:R-:W-:Y:S01]  /*e740*/  ULDC.64 UR4, c[0x0][0xaf0] ;  /* 0x0002bc0000047ab9 */ /* 0x000fe20000000a00 */
[----:B------:R-:W5:Y:S02]  /*e750*/  LD.E.128 R40, desc[UR40][R40.64] ;  /* 0x0000002828287980 */ /* 0x000f64000c101d00 */
[----:B------:R-:W-:Y:S01]  /*e760*/  IMAD.MOV.U32 R81, RZ, RZ, R84 ;  /* 0x000000ffff517224 */ /* 0x000fe200078e0054 */
[----:B------:R-:W-:Y:S01]  /*e770*/  @P1 SHF.R.U32.HI R81, RZ, R87, R80 ;  /* 0x00000057ff511219 */ /* 0x000fe20000011650 */
[----:B------:R-:W-:Y:S01]  /*e780*/  IMAD R3, R3, UR4, RZ ;  /* 0x0000000403037c24 */ /* 0x000fe2000f8e02ff */
[----:B------:R-:W5:Y:S01]  /*e790*/  LD.E.128 R44, desc[UR40][R44.64] ;  /* 0x000000282c2c7980 */ /* 0x000f62000c101d00 */
[----:B------:R-:W-:-:S02]  /*e7a0*/  IMAD.IADD R21, R21, 0x1, R83 ;  /* 0x0000000115157824 */ /* 0x000fc400078e0253 */
[C---:B------:R-:W-:Y:S01]  /*e7b0*/  IMAD R85, R82.reuse, UR5, R3 ;  /* 0x0000000552557c24 */ /* 0x040fe2000f8e0203 */
[----:B------:R-:W-:Y:S01]  /*e7c0*/  SHF.R.S32.HI R3, RZ, 0x1f, R81 ;  /* 0x0000001fff037819 */ /* 0x000fe20000011451 */
[----:B------:R-:W-:Y:S01]  /*e7d0*/  IMAD.WIDE.U32 R82, R82, UR4, R20 ;  /* 0x0000000452527c25 */ /* 0x000fe2000f8e0014 */
[----:B------:R-:W-:Y:S01]  /*e7e0*/  ULDC.64 UR4, c[0x0][0xae0] ;  /* 0x0002b80000047ab9 */ /* 0x000fe20000000a00 */
[----:B------:R-:W5:Y:S02]  /*e7f0*/  LD.E.128 R48, desc[UR40][R48.64] ;  /* 0x0000002830307980 */ /* 0x000f64000c101d00 */
[----:B------:R-:W-:Y:S02]  /*e800*/  IMAD.MOV R21, RZ, RZ, -R81 ;  /* 0x000000ffff157224 */ /* 0x000fe400078e0a51 */
[----:B------:R-:W-:Y:S01]  /*e810*/  IMAD R20, R3, UR4, RZ ;  /* 0x0000000403147c24 */ /* 0x000fe2000f8e02ff */
[----:B------:R-:W5:Y:S01]  /*e820*/  LD.E.128 R52, desc[UR40][R52.64] ;  /* 0x0000002834347980 */ /* 0x000f62000c101d00 */
[----:B------:R-:W-:-:S02]  /*e830*/  IMAD R3, R32, R21, R84 ;  /* 0x0000001520037224 */ /* 0x000fc400078e0254 */
[----:B------:R-:W-:Y:S01]  /*e840*/  IMAD.IADD R83, R83, 0x1, R85 ;  /* 0x0000000153537824 */ /* 0x000fe200078e0255 */
[----:B------:R-:W5:Y:S01]  /*e850*/  LD.E.128 R56, desc[UR40][R56.64] ;  /* 0x0000002838387980 */ /* 0x000f62000c101d00 */
[C---:B------:R-:W-:Y:S01]  /*e860*/  IMAD R85, R81.reuse, UR5, R20 ;  /* 0x0000000551557c24 */ /* 0x040fe2000f8e0214 */
[----:B------:R-:W-:Y:S02]  /*e870*/  SHF.R.S32.HI R32, RZ, 0x1f, R3 ;  /* 0x0000001fff207819 */ /* 0x000fe40000011403 */
[----:B------:R-:W5:Y:S01]  /*e880*/  LD.E.128 R60, desc[UR40][R60.64] ;  /* 0x000000283c3c7980 */ /* 0x000f62000c101d00 */
[----:B------:R-:W-:Y:S01]  /*e890*/  IMAD.WIDE.U32 R20, R81, UR4, R82 ;  /* 0x0000000451147c25 */ /* 0x000fe2000f8e0052 */
[----:B------:R-:W-:Y:S02]  /*e8a0*/  ULDC.64 UR4, c[0x0][0xad8] ;  /* 0x0002b60000047ab9 */ /* 0x000fe40000000a00 */
        /* <DEDUP_REMOVED lines=10> */
[----:B------:R-:W-:-:S02]  /*e950*/  IMAD.IADD R21, R21, 0x1, R85 ;  /* 0x0000000115157824 */ /* 0x000fc400078e0255 */
[----:B------:R-:W-:Y:S02]  /*e960*/  IMAD R32, R32, UR4, RZ ;  /* 0x0000000420207c24 */ /* 0x000fe4000f8e02ff */
[----:B------:R-:W-:Y:S02]  /*e970*/  IMAD R87, R173, 0x80, R86 ;  /* 0x00000080ad577824 */ /* 0x000fe400078e0256 */
[C---:B------:R-:W-:Y:S02]  /*e980*/  IMAD R83, R3.reuse, UR5, R32 ;  /* 0x0000000503537c24 */ /* 0x040fe4000f8e0220 */
[----:B------:R-:W-:Y:S01]  /*e990*/  IMAD.WIDE.U32 R20, R3, UR4, R20 ;  /* 0x0000000403147c25 */ /* 0x000fe2000f8e0014 */
[----:B------:R-:W-:Y:S01]  /*e9a0*/  ISETP.GE.AND P2, PT, R87, R0, PT ;  /* 0x000000005700720c */ /* 0x000fe20003f46270 */
[----:B------:R-:W-:Y:S02]  /*e9b0*/  ULDC.64 UR4, c[0x0][0xa80] ;  /* 0x0002a00000047ab9 */ /* 0x000fe40000000a00 */
[----:B------:R-:W-:Y:S01]  /*e9c0*/  IMAD.IADD R21, R21, 0x1, R83 ;  /* 0x0000000115157824 */ /* 0x000fe200078e0253 */
[----:B------:R-:W-:Y:S01]  /*e9d0*/  LEA R32, P3, R20, UR4, 0x1 ;  /* 0x0000000414207c11 */ /* 0x000fe2000f8608ff */
[----:B------:R-:W-:-:S02]  /*e9e0*/  VIADD R3, R19, 0x22820 ;  /* 0x0002282013037836 */ /* 0x000fc40000000000 */
[----:B------:R-:W-:Y:S01]  /*e9f0*/  VIADD R81, R87, 0x20 ;  /* 0x0000002057517836 */ /* 0x000fe20000000000 */
[----:B------:R-:W-:Y:S02]  /*ea00*/  LEA.HI.X R86, R20, UR5, R21, 0x1, P3 ;  /* 0x0000000514567c11 */ /* 0x000fe400098f0c15 */
[----:B------:R-:W-:Y:S01]  /*ea10*/  PRMT R3, RZ, 0x654, R3 ;  /* 0x00000654ff037816 */ /* 0x000fe20000000003 */
[----:B---3--:R-:W-:Y:S01]  /*ea20*/  VIADD R94, R217, 0x40 ;  /* 0x00000040d95e7836 */ /* 0x008fe20000000000 */
[----:B------:R-:W-:Y:S01]  /*ea30*/  ISETP.GE.AND P1, PT, R81, R0, PT ;  /* 0x000000005100720c */ /* 0x000fe20003f26270 */
[----:B------:R-:W-:Y:S01]  /*ea40*/  VIADD R81, R87, 0x40 ;  /* 0x0000004057517836 */ /* 0x000fe20000000000 */
[----:B0-----:R0:W-:Y:S01]  /*ea50*/  SYNCS.ARRIVE.TRANS64.RED.A1T0 RZ, [R3+URZ], RZ ;  /* 0x000000ff03ff79a7 */ /* 0x0011e2000810043f */
[----:B------:R0:W1:Y:S01]  /*ea60*/  SHFL.IDX PT, R84, R32, RZ, 0x181f ;  /* 0x00181fff20547589 */ /* 0x00006200000e0000 */
[----:B------:R-:W-:-:S03]  /*ea70*/  SHF.R.S32.HI R94, RZ, 0x1f, R94 ;  /* 0x0000001fff5e7819 */ /* 0x000fc6000001145e */
[----:B------:R0:W2:Y:S01]  /*ea80*/  SHFL.IDX PT, R88, R86, RZ, 0x181f ;  /* 0x00181fff56587589 */ /* 0x0000a200000e0000 */
[----:B------:R-:W-:Y:S02]  /*ea90*/  ISETP.GE.AND P0, PT, R81, R0, PT ;  /* 0x000000005100720c */ /* 0x000fe40003f06270 */
[----:B------:R-:W-:Y:S01]  /*eaa0*/  SHF.R.S32.HI R95, RZ, 0x1f, R217 ;  /* 0x0000001fff5f7819 */ /* 0x000fe200000114d9 */
[----:B------:R-:W-:Y:S10]  /*eab0*/  @P2 BRA `(.L_x_9803) ;  /* 0x0000000000442947 */ /* 0x000ff40003800000 */
[----:B------:R-:W-:Y:S02]  /*eac0*/  ULDC UR4, c[0x0][0xac8] ;  /* 0x0002b20000047ab9 */ /* 0x000fe40000000800 */
[----:B------:R-:W-:Y:S02]  /*ead0*/  ISETP.GE.AND P2, PT, R217, UR4, PT ;  /* 0x00000004d9007c0c */ /* 0x000fe4000bf46270 */
[----:B------:R-:W-:Y:S02]  /*eae0*/  ISETP.GE.AND P3, PT, R93, UR4, PT ;  /* 0x000000045d007c0c */ /* 0x000fe4000bf66270 */
[----:B------:R-:W-:-:S09]  /*eaf0*/  ISETP.GE.AND P4, PT, R91, UR4, PT ;  /* 0x000000045b007c0c */ /* 0x000fd2000bf86270 */
[----:B-1----:R-:W-:-:S04]  /*eb00*/  @!P2 LEA R20, P5, R217, R84, 0x1 ;  /* 0x00000054d914a211 */ /* 0x002fc800078a08ff */
[----:B--2---:R-:W-:Y:S02]  /*eb10*/  @!P2 LEA.HI.X R21, R217, R88, R95, 0x1, P5 ;  /* 0x00000058d915a211 */ /* 0x004fe400028f0c5f */
[----:B------:R-:W-:-:S03]  /*eb20*/  ISETP.GE.AND P5, PT, R89, UR4, PT ;  /* 0x0000000459007c0c */ /* 0x000fc6000bfa6270 */
[----:B-----5:R3:W-:Y:S01]  /*eb30*/  @!P2 ST.E.128 desc[UR40][R20.64], R4 ;  /* 0x000000041400a985 */ /* 0x0207e2000c101d28 */
[----:B------:R-:W-:-:S04]  /*eb40*/  @!P3 LEA R80, P2, R93, R84, 0x1 ;  /* 0x000000545d50b211 */ /* 0x000fc800078408ff */
        /* <DEDUP_REMOVED lines=8> */
.L_x_9803:
[----:B------:R-:W-:Y:S05]  /*ebd0*/  BSYNC B1 ;  /* 0x0000000000017941 */ /* 0x000fea0003800000 */
.L_x_9802:
        /* <DEDUP_REMOVED lines=9> */
[----:B0-----:R-:W-:-:S04]  /*ec70*/  @!P4 LEA R4, P5, R217, R28, 0x1 ;  /* 0x0000001cd904c211 */ /* 0x001fc800078a08ff */
[----:B----4-:R-:W-:Y:S02]  /*ec80*/  @!P4 LEA.HI.X R5, R217, R30, R95, 0x1, P5 ;  /* 0x0000001ed905c211 */ /* 0x010fe400028f0c5f */
[----:B------:R-:W-:-:S03]  /*ec90*/  @!P3 LEA R6, P5, R93, R28, 0x1 ;  /* 0x0000001c5d06b211 */ /* 0x000fc600078a08ff */
[----:B------:R0:W-:Y:S01]  /*eca0*/  @!P4 ST.E.128 desc[UR40][R4.64], R8 ;  /* 0x000000080400c985 */ /* 0x0001e2000c101d28 */
        /* <DEDUP_REMOVED lines=8> */
.L_x_9805:
[----:B------:R-:W-:Y:S05]  /*ed30*/  BSYNC B1 ;  /* 0x0000000000017941 */ /* 0x000fea0003800000 */
.L_x_9804:
[----:B0-----:R0:W0:Y:S01]  /*ed40*/  SHFL.IDX PT, R20, R86, 0x2, 0x181f ;  /* 0x00581f0056147f89 */ /* 0x00102200000e0000 */
        /* <DEDUP_REMOVED lines=8> */
[-C--:B0-----:R-:W-:Y:S02]  /*edd0*/  @!P3 LEA R4, P5, R217, R10.reuse, 0x1 ;  /* 0x0000000ad904b211 */ /* 0x081fe400078a08ff */
[----:B------:R-:W-:Y:S02]  /*ede0*/  @!P2 LEA R6, P4, R93, R10, 0x1 ;  /* 0x0000000a5d06a211 */ /* 0x000fe400078808ff */
[----:B------:R-:W-:Y:S02]  /*edf0*/  @!P3 LEA.HI.X R5, R217, R20, R95, 0x1, P5 ;  /* 0x00000014d905b211 */ /* 0x000fe400028f0c5f */
        /* <DEDUP_REMOVED lines=9> */
.L_x_9807:
[----:B------:R-:W-:Y:S05]  /*ee90*/  BSYNC B1 ;  /* 0x0000000000017941 */ /* 0x000fea0003800000 */
.L_x_9806:
[----:B------:R-:W-:Y:S01]  /*eea0*/  VIADD R3, R87, 0x60 ;  /* 0x0000006057037836 */ /* 0x000fe20000000000 */
[----:B0--3--:R-:W3:Y:S04]  /*eeb0*/  SHFL.IDX PT, R86, R86, 0x3, 0x181f ;  /* 0x00781f0056567f89 */ /* 0x009ee800000e0000 */
[----:B------:R-:W-:Y:S01]  /*eec0*/  ISETP.GE.AND P0, PT, R3, R0, PT ;  /* 0x000000000300720c */ /* 0x000fe20003f06270 */
[----:B------:R-:W0:-:S12]  /*eed0*/  SHFL.IDX PT, R32, R32, 0x3, 0x181f ;  /* 0x00781f0020207f89 */ /* 0x000e1800000e0000 */
[----:B------:R-:W-:Y:S05]  /*eee0*/  @P0 BRA `(.L_x_9808) ;  /* 0x0000001000780947 */ /* 0x000fea0003800000 */
[----:B------:R-:W-:Y:S02]  /*eef0*/  ULDC UR4, c[0x0][0xac8] ;  /* 0x0002b20000047ab9 */ /* 0x000fe40000000800 */
[----:B------:R-:W-:Y:S02]  /*ef00*/  ISETP.GE.AND P3, PT, R217, UR4, PT ;  /* 0x00000004d9007c0c */ /* 0x000fe4000bf66270 */
[----:B------:R-:W-:Y:S02]  /*ef10*/  ISETP.GE.AND P4, PT, R93, UR4, PT ;  /* 0x000000045d007c0c */ /* 0x000fe4000bf86270 */
[----:B------:R-:W-:-:S09]  /*ef20*/  ISETP.GE.AND P5, PT, R91, UR4, PT ;  /* 0x000000045b007c0c */ /* 0x000fd2000bfa6270 */
[-C--:B0-----:R-:W-:Y:S02]  /*ef30*/  @!P3 LEA R4, P0, R217, R32.reuse, 0x1 ;  /* 0x00000020d904b211 */ /* 0x081fe400078008ff */
[-C--:B------:R-:W-:Y:S02]  /*ef40*/  @!P4 LEA R6, P1, R93, R32.reuse, 0x1 ;  /* 0x000000205d06c211 */ /* 0x080fe400078208ff */
[----:B------:R-:W-:Y:S02]  /*ef50*/  @!P5 LEA R8, P2, R91, R32, 0x1 ;  /* 0x000000205b08d211 */ /* 0x000fe400078408ff */
[-C--:B---3--:R-:W-:Y:S02]  /*ef60*/  @!P3 LEA.HI.X R5, R217, R86.reuse, R95, 0x1, P0 ;  /* 0x00000056d905b211 */ /* 0x088fe400000f0c5f */
        /* <DEDUP_REMOVED lines=11> */
.L_x_9800:
        /* <DEDUP_REMOVED lines=12> */
[----:B------:R-:W-:-:S13]  /*f0e0*/  ISETP.NE.AND.EX P1, PT, RZ, UR5, PT, P1 ;  /* 0x00000005ff007c0c */ /* 0x000fda000bf25310 */
[----:B------:R-:W-:Y:S01]  /*f0f0*/  @P1 IADD3 R6, P2, R6, UR4, RZ ;  /* 0x0000000406061c10 */ /* 0x000fe2000ff5e0ff */
[----:B------:R-:W-:Y:S02]  /*f100*/  ULDC UR4, c[0x0][0xa88] ;  /* 0x0002a20000047ab9 */ /* 0x000fe40000000800 */
[----:B------:R-:W-:Y:S01]  /*f110*/  IMAD.U32 R8, RZ, RZ, UR4 ;  /* 0x00000004ff087e24 */ /* 0x000fe2000f8e00ff */
[----:B------:R-:W-:-:S05]  /*f120*/  @P1 IADD3.X R7, R3, UR5, RZ, P2, !PT ;  /* 0x0000000503071c10 */ /* 0x000fca00097fe4ff */
[----:B------:R2:W5:Y:S01]  /*f130*/  @P1 LDG.E R8, desc[UR40][R6.64] ;  /* 0x0000002806081981 */ /* 0x000562000c1e1900 */
[----:B----4-:R-:W-:Y:S01]  /*f140*/  ISETP.NE.AND P2, PT, R21, 0x1, PT ;  /* 0x000000011500780c */ /* 0x010fe20003f45270 */
[----:B-----5:R-:W3:-:S12]  /*f150*/  S2R R28, SR_TID.X ;  /* 0x00000000001c7919 */ /* 0x020ed80000002100 */
[----:B------:R-:W4:Y:S08]  /*f160*/  @P2 LDC R20, c[0x0][0xbec] ;  /* 0x0002fb00ff142b82 */ /* 0x000f300000000800 */
[----:B------:R-:W0:Y:S01]  /*f170*/  @P2 LDC R25, c[0x0][0xbf0] ;  /* 0x0002fc00ff192b82 */ /* 0x000e220000000800 */
[----:B---3--:R-:W-:-:S05]  /*f180*/  VIADD R28, R28, 0xffffff80 ;  /* 0xffffff801c1c7836 */ /* 0x008fca0000000000 */
[----:B------:R-:W-:Y:S01]  /*f190*/  ISETP.GE.AND P3, PT, R28, 0x80, PT ;  /* 0x000000801c00780c */ /* 0x000fe20003f66270 */
[----:B--2---:R-:W-:-:S12]  /*f1a0*/  @P1 BRA `(.L_x_9809) ;  /* 0x0000000000101947 */ /* 0x004fd80003800000 */
[----:B------:R-:W-:Y:S05]  /*f1b0*/  @!P0 BRA `(.L_x_9809) ;  /* 0x00000000000c8947 */ /* 0x000fea0003800000 */
[----:B------:R-:W2:Y:S04]  /*f1c0*/  LDG.E R3, desc[UR40][R4.64] ;  /* 0x0000002804037981 */ /* 0x000ea8000c1e1900 */
[----:B------:R-:W2:Y:S02]  /*f1d0*/  LDG.E R8, desc[UR40][R4.64+0x4] ;  /* 0x0000042804087981 */ /* 0x000ea4000c1e1900 */
[----:B--2---:R-:W-:-:S07]  /*f1e0*/  IMAD.IADD R8, R8, 0x1, -R3 ;  /* 0x0000000108087824 */ /* 0x004fce00078e0a03 */
.L_x_9809:
[----:B------:R-:W2:Y:S04]  /*f1f0*/  LDL.LU R4, [R1+0x24] ;  /* 0x0000240001047983 */ /* 0x000ea80000300800 */
[----:B------:R-:W3:Y:S04]  /*f200*/  LDL.LU R3, [R1+0x38] ;  /* 0x0000380001037983 */ /* 0x000ee80000300800 */
[----:B------:R-:W4:Y:S04]  /*f210*/  LDL R27, [R1+0x18] ;  /* 0x00001800011b7983 */ /* 0x000f280000100800 */
[----:B------:R0:W5:Y:S01]  /*f220*/  LDL R24, [R1+0x2c] ;  /* 0x00002c0001187983 */ /* 0x0001620000100800 */
[----:B------:R-:W-:Y:S01]  /*f230*/  BSSY B1, `(.L_x_9810) ;  /* 0x000002e000017945 */ /* 0x000fe20003800000 */
[----:B------:R-:W-:-:S02]  /*f240*/  SHF.R.S32.HI R11, RZ, 0x1f, R0 ;  /* 0x0000001fff0b7819 */ /* 0x000fc40000011400 */
[----:B--2---:R-:W-:Y:S02]  /*f250*/  SEL R13, R4, RZ, !P0 ;  /* 0x000000ff040d7207 */ /* 0x004fe40004000000 */
[----:B---3--:R-:W-:Y:S02]  /*f260*/  SEL R12, R3, RZ, !P0 ;  /* 0x000000ff030c7207 */ /* 0x008fe40004000000 */
[----:B----4-:R-:W-:Y:S01]  /*f270*/  SHF.R.S32.HI R10, RZ, 0x1f, R27 ;  /* 0x0000001fff0a7819 */ /* 0x010fe2000001141b */
[----:B0-----:R-:W-:Y:S06]  /*f280*/  @P3 BRA `(.L_x_9811) ;  /* 0x0000000000a03947 */ /* 0x001fec0003800000 */
[----:B------:R-:W0:Y:S01]  /*f290*/  S2R R3, SR_TID.X ;  /* 0x0000000000037919 */ /* 0x000e220000002100 */
[----:B------:R-:W2:Y:S02]  /*f2a0*/  LDC R14, c[0x0][0xbe8] ;  /* 0x0002fa00ff0e7b82 */ /* 0x000ea40000000800 */
[----:B--2---:R-:W-:Y:S02]  /*f2b0*/  IMAD R4, R8, R14, RZ ;  /* 0x0000000e08047224 */ /* 0x004fe400078e02ff */
[----:B0----5:R-:W-:-:S04]  /*f2c0*/  IMAD R3, R24, 0x80, R3 ;  /* 0x0000008018037824 */ /* 0x021fc800078e0203 */
        /* <DEDUP_REMOVED lines=36> */
.L_x_9811:
[----:B------:R-:W-:Y:S05]  /*f510*/  BSYNC B1 ;  /* 0x0000000000017941 */ /* 0x000fea0003800000 */
.L_x_9810:
[--C-:B0-----:R-:W-:Y:S01]  /*f520*/  SHF.R.S32.HI R6, RZ, 0x1f, R28.reuse ;  /* 0x0000001fff067819 */ /* 0x101fe2000001141c */
[----:B------:R-:W-:Y:S01]  /*f530*/  ULDC.64 UR4, c[0x0][0xaa0] ;  /* 0x0002a80000047ab9 */ /* 0x000fe20000000a00 */
[----:B------:R-:W-:Y:S01]  /*f540*/  SHF.R.S32.HI R26, RZ, 0x1f, R28 ;  /* 0x0000001fff1a7819 */ /* 0x000fe2000001141c */
[----:B------:R-:W-:Y:S01]  /*f550*/  IMAD R3, R11, UR4, RZ ;  /* 0x000000040b037c24 */ /* 0x000fe2000f8e02ff */
[-C--:B------:R-:W-:Y:S01]  /*f560*/  LEA.HI R6, R6, R28.reuse, RZ, 0x3 ;  /* 0x0000001c06067211 */ /* 0x080fe200078f18ff */
[----:B------:R-:W-:Y:S01]  /*f570*/  IMAD.WIDE.U32 R4, R0, UR4, RZ ;  /* 0x0000000400047c25 */ /* 0x000fe2000f8e00ff */
[----:B------:R-:W-:Y:S02]  /*f580*/  LEA.HI R26, R26, R28, RZ, 0x3 ;  /* 0x0000001c1a1a7211 */ /* 0x000fe400078f18ff */
[----:B------:R-:W-:Y:S01]  /*f590*/  LOP3.LUT R6, R6, 0xfffffff8, RZ, 0xc0, !PT ;  /* 0xfffffff806067812 */ /* 0x000fe200078ec0ff */
[----:B------:R-:W-:Y:S01]  /*f5a0*/  IMAD R3, R0, UR5, R3 ;  /* 0x0000000500037c24 */ /* 0x000fe2000f8e0203 */
[----:B------:R-:W-:Y:S01]  /*f5b0*/  SHF.R.S32.HI R26, RZ, 0x3, R26 ;  /* 0x00000003ff1a7819 */ /* 0x000fe2000001141a */
[----:B------:R-:W-:-:S02]  /*f5c0*/  ULDC.64 UR4, c[0x0][0xae8] ;  /* 0x0002ba0000047ab9 */ /* 0x000fc40000000a00 */
[----:B------:R-:W-:Y:S02]  /*f5d0*/  IMAD.IADD R6, R28, 0x1, -R6 ;  /* 0x000000011c067824 */ /* 0x000fe400078e0a06 */
[----:B------:R-:W-:Y:S02]  /*f5e0*/  IMAD.IADD R5, R5, 0x1, R3 ;  /* 0x0000000105057824 */ /* 0x000fe400078e0203 */
[----:B------:R-:W-:Y:S02]  /*f5f0*/  IMAD R0, R6, 0x20, R26 ;  /* 0x0000002006007824 */ /* 0x000fe400078e021a */
[----:B------:R-:W-:Y:S02]  /*f600*/  IMAD R6, R10, UR4, RZ ;  /* 0x000000040a067c24 */ /* 0x000fe4000f8e02ff */
[----:B-----5:R-:W-:Y:S02]  /*f610*/  IMAD R9, R24, 0x80, R0 ;  /* 0x0000008018097824 */ /* 0x020fe400078e0200 */
[----:B------:R-:W-:-:S02]  /*f620*/  IMAD R7, R27, UR5, R6 ;  /* 0x000000051b077c24 */ /* 0x000fc4000f8e0206 */
[----:B------:R-:W-:-:S04]  /*f630*/  @P2 IMAD.HI.U32 R0, R9, R20, RZ ;  /* 0x0000001409002227 */ /* 0x000fc800078e00ff */
        /* <DEDUP_REMOVED lines=30> */
.L_x_9990:
[----:B------:R-:W-:Y:S01]  /*f820*/  IMAD R8, R8, R21, RZ ;  /* 0x0000001508087224 */ /* 0x000fe200078e02ff */
[----:B------:R-:W-:Y:S01]  /*f830*/  BSSY B1, `(.L_x_9813) ;  /* 0x000001f000017945 */ /* 0x000fe20003800000 */
[----:B------:R-:W-:-:S05]  /*f840*/  IMAD R7, R24, 0x80, R26 ;  /* 0x0000008018077824 */ /* 0x000fca00078e021a */
[----:B------:R-:W-:-:S13]  /*f850*/  ISETP.GE.AND P0, PT, R7, R8, PT ;  /* 0x000000080700720c */ /* 0x000fda0003f06270 */
[----:B------:R-:W-:Y:S05]  /*f860*/  @P0 BRA `(.L_x_9814) ;  /* 0x00000000006c0947 */ /* 0x000fea0003800000 */
[----:B------:R-:W-:Y:S01]  /*f870*/  ULDC UR4, c[0x0][0xac8] ;  /* 0x0002b20000047ab9 */ /* 0x000fe20000000800 */
[C---:B------:R-:W-:Y:S01]  /*f880*/  VIADD R15, R217.reuse, 0x40 ;  /* 0x00000040d90f7836 */ /* 0x040fe20000000000 */
[C---:B------:R-:W-:Y:S01]  /*f890*/  ISETP.GE.AND P3, PT, R217.reuse, UR4, PT ;  /* 0x00000004d9007c0c */ /* 0x040fe2000bf66270 */
[C---:B------:R-:W-:Y:S01]  /*f8a0*/  VIADD R9, R217.reuse, 0x80 ;  /* 0x00000080d9097836 */ /* 0x040fe20000000000 */
[----:B------:R-:W-:Y:S01]  /*f8b0*/  SHF.R.S32.HI R6, RZ, 0x1f, R217 ;  /* 0x0000001fff067819 */ /* 0x000fe200000114d9 */
[----:B------:R-:W-:Y:S01]  /*f8c0*/  VIADD R5, R217, 0xc0 ;  /* 0x000000c0d9057836 */ /* 0x000fe20000000000 */
[----:B------:R-:W-:Y:S01]  /*f8d0*/  ISETP.GE.AND P2, PT, R15, UR4, PT ;  /* 0x000000040f007c0c */ /* 0x000fe2000bf46270 */
[----:B------:R-:W-:Y:S01]  /*f8e0*/  VIADD R25, R217, 0x40 ;  /* 0x00000040d9197836 */ /* 0x000fe20000000000 */
[----:B------:R-:W-:Y:S01]  /*f8f0*/  ISETP.GE.AND P1, PT, R9, UR4, PT ;  /* 0x0000000409007c0c */ /* 0x000fe2000bf26270 */
[----:B------:R-:W-:Y:S01]  /*f900*/  VIADD R24, R217, 0x80 ;  /* 0x00000080d9187836 */ /* 0x000fe20000000000 */
[----:B------:R-:W-:-:S02]  /*f910*/  ISETP.GE.AND P0, PT, R5, UR4, PT ;  /* 0x0000000405007c0c */ /* 0x000fc4000bf06270 */
[----:B------:R-:W-:Y:S02]  /*f920*/  SHF.R.S32.HI R25, RZ, 0x1f, R25 ;  /* 0x0000001fff197819 */ /* 0x000fe40000011419 */
[----:B------:R-:W-:Y:S02]  /*f930*/  SHF.R.S32.HI R24, RZ, 0x1f, R24 ;  /* 0x0000001fff187819 */ /* 0x000fe40000011418 */
[----:B---3--:R-:W-:-:S03]  /*f940*/  @!P3 LEA R10, P5, R217, R14, 0x1 ;  /* 0x0000000ed90ab211 */ /* 0x008fc600078a08ff */
[----:B------:R-:W-:Y:S02]  /*f950*/  @!P2 LEA R12, P4, R15, R14, 0x1 ;  /* 0x0000000e0f0ca211 */ /* 0x000fe400078808ff */
[C---:B--2---:R-:W-:Y:S01]  /*f960*/  @!P3 LEA.HI.X R11, R217.reuse, R0, R6, 0x1, P5 ;  /* 0x00000000d90bb211 */ /* 0x044fe200028f0c06 */
[----:B------:R-:W-:Y:S01]  /*f970*/  VIADD R6, R217, 0xc0 ;  /* 0x000000c0d9067836 */ /* 0x000fe20000000000 */
[----:B------:R-:W-:Y:S02]  /*f980*/  @!P1 LEA R20, P5, R9, R14, 0x1 ;  /* 0x0000000e09149211 */ /* 0x000fe400078a08ff */
[----:B------:R-:W-:Y:S01]  /*f990*/  @!P2 LEA.HI.X R13, R15, R0, R25, 0x1, P4 ;  /* 0x000000000f0da211 */ /* 0x000fe200020f0c19 */
[----:B------:R4:W-:Y:S01]  /*f9a0*/  @!P3 ST.E.128 desc[UR40][R10.64], RZ ;  /* 0x000000ff0a00b985 */ /* 0x0009e2000c101d28 */
[----:B------:R-:W-:Y:S02]  /*f9b0*/  SHF.R.S32.HI R6, RZ, 0x1f, R6 ;  /* 0x0000001fff067819 */ /* 0x000fe40000011406 */
[----:B------:R-:W-:Y:S01]  /*f9c0*/  @!P0 LEA R14, P4, R5, R14, 0x1 ;  /* 0x0000000e050e8211 */ /* 0x000fe200078808ff */
[----:B------:R4:W-:Y:S01]  /*f9d0*/  @!P2 ST.E.128 desc[UR40][R12.64], RZ ;  /* 0x000000ff0c00a985 */ /* 0x0009e2000c101d28 */
[----:B------:R-:W-:-:S02]  /*f9e0*/  @!P1 LEA.HI.X R21, R9, R0, R24, 0x1, P5 ;  /* 0x0000000009159211 */ /* 0x000fc400028f0c18 */
[----:B------:R-:W-:-:S03]  /*f9f0*/  @!P0 LEA.HI.X R15, R5, R0, R6, 0x1, P4 ;  /* 0x00000000050f8211 */ /* 0x000fc600020f0c06 */
[----:B------:R4:W-:Y:S04]  /*fa00*/  @!P1 ST.E.128 desc[UR40][R20.64], RZ ;  /* 0x000000ff14009985 */ /* 0x0009e8000c101d28 */
[----:B------:R4:W-:Y:S02]  /*fa10*/  @!P0 ST.E.128 desc[UR40][R14.64], RZ ;  /* 0x000000ff0e008985 */ /* 0x0009e4000c101d28 */
.L_x_9814:
[----:B------:R-:W-:Y:S05]  /*fa20*/  BSYNC B1 ;  /* 0x0000000000017941 */ /* 0x000fea0003800000 */
.L_x_9813:
[----:B------:R-:W-:-:S03]  /*fa30*/  UMOV UR4, 0xffffffff ;  /* 0xffffffff00047882 */ /* 0x000fc60000000000 */
[----:B------:R-:W-:Y:S05]  /*fa40*/  BRA.DIV UR4, `(.L_x_9815) ;  /* 0x0000007e04547947 */ /* 0x000fea000b800000 */
[----:B--2---:R2:W0:Y:S04]  /*fa50*/  SHFL.IDX PT, R0, R4, 0x1, 0x181f ;  /* 0x00381f0004007f89 */ /* 0x00442800000e0000 */
[----:B---34-:R2:W3:Y:S02]  /*fa60*/  SHFL.IDX PT, R14, R3, 0x1, 0x181f ;  /* 0x00381f00030e7f89 */ /* 0x0184e400000e0000 */
.L_x_9994:
[----:B------:R-:W-:Y:S01]  /*fa70*/  VIADD R5, R7, 0x20 ;  /* 0x0000002007057836 */ /* 0x000fe20000000000 */
[----:B------:R-:W-:Y:S04]  /*fa80*/  BSSY B1, `(.L_x_9816) ;  /* 0x000001e000017945 */ /* 0x000fe80003800000 */
        /* <DEDUP_REMOVED lines=9> */
[C---:B------:R-:W-:Y:S01]  /*fb20*/  VIADD R26, R217.reuse, 0x40 ;  /* 0x00000040d91a7836 */ /* 0x040fe20000000000 */
[----:B------:R-:W-:Y:S01]  /*fb30*/  ISETP.GE.AND P1, PT, R24, UR4, PT ;  /* 0x0000000418007c0c */ /* 0x000fe2000bf26270 */
[----:B------:R-:W-:Y:S01]  /*fb40*/  VIADD R25, R217, 0x80 ;  /* 0x00000080d9197836 */ /* 0x000fe20000000000 */
[----:B------:R-:W-:-:S02]  /*fb50*/  ISETP.GE.AND P0, PT, R6, UR4, PT ;  /* 0x0000000406007c0c */ /* 0x000fc4000bf06270 */
[----:B------:R-:W-:Y:S02]  /*fb60*/  SHF.R.S32.HI R26, RZ, 0x1f, R26 ;  /* 0x0000001fff1a7819 */ /* 0x000fe4000001141a */
[----:B------:R-:W-:Y:S02]  /*fb70*/  SHF.R.S32.HI R25, RZ, 0x1f, R25 ;  /* 0x0000001fff197819 */ /* 0x000fe40000011419 */
[----:B---3--:R-:W-:-:S03]  /*fb80*/  @!P3 LEA R10, P5, R217, R14, 0x1 ;  /* 0x0000000ed90ab211 */ /* 0x008fc600078a08ff */
[----:B------:R-:W-:Y:S02]  /*fb90*/  @!P2 LEA R12, P4, R15, R14, 0x1 ;  /* 0x0000000e0f0ca211 */ /* 0x000fe400078808ff */
[C---:B0-----:R-:W-:Y:S01]  /*fba0*/  @!P3 LEA.HI.X R11, R217.reuse, R0, R9, 0x1, P5 ;  /* 0x00000000d90bb211 */ /* 0x041fe200028f0c09 */
        /* <DEDUP_REMOVED lines=11> */
.L_x_9817:
[----:B------:R-:W-:Y:S05]  /*fc60*/  BSYNC B1 ;  /* 0x0000000000017941 */ /* 0x000fea0003800000 */
.L_x_9816:
[----:B------:R-:W-:-:S03]  /*fc70*/  UMOV UR4, 0xffffffff ;  /* 0xffffffff00047882 */ /* 0x000fc60000000000 */
[----:B------:R-:W-:Y:S05]  /*fc80*/  BRA.DIV UR4, `(.L_x_9818) ;  /* 0x0000007e040c7947 */ /* 0x000fea000b800000 */
[----:B0-----:R0:W0:Y:S04]  /*fc90*/  SHFL.IDX PT, R0, R4, 0x2, 0x181f ;  /* 0x00581f0004007f89 */ /* 0x00102800000e0000 */
[----:B---34-:R3:W4:Y:S02]  /*fca0*/  SHFL.IDX PT, R14, R3, 0x2, 0x181f ;  /* 0x00581f00030e7f89 */ /* 0x01872400000e0000 */
.L_x_9998:
        /* <DEDUP_REMOVED lines=17> */
[----:B----4-:R-:W-:-:S03]  /*fdc0*/  @!P3 LEA R10, P5, R217, R14, 0x1 ;  /* 0x0000000ed90ab211 */ /* 0x010fc600078a08ff */
        /* <DEDUP_REMOVED lines=13> */
.L_x_9820:
[----:B------:R-:W-:Y:S05]  /*fea0*/  BSYNC B1 ;  /* 0x0000000000017941 */ /* 0x000fea0003800000 */
.L_x_9819:
[----:B------:R-:W-:-:S03]  /*feb0*/  UMOV UR4, 0xffffffff ;  /* 0xffffffff00047882 */ /* 0x000fc60000000000 */
[----:B------:R-:W-:Y:S05]  /*fec0*/  BRA.DIV UR4, `(.L_x_9821) ;  /* 0x0000007a04c47947 */ /* 0x000fea000b800000 */
[----:B0-----:R0:W0:Y:S04]  /*fed0*/  SHFL.IDX PT, R0, R4, 0x3, 0x181f ;  /* 0x00781f0004007f89 */ /* 0x00102800000e0000 */
[----:B----4-:R4:W0:Y:S02]  /*fee0*/  SHFL.IDX PT, R14, R3, 0x3, 0x181f ;  /* 0x00781f00030e7f89 */ /* 0x01082400000e0000 */
.L_x_10002:
[----:B--234-:R-:W-:-:S05]  /*fef0*/  VIADD R3, R7, 0x60 ;  /* 0x0000006007037836 */ /* 0x01cfca0000000000 */
[----:B------:R-:W-:-:S13]  /*ff00*/  ISETP.GE.AND P0, PT, R3, R8, PT ;  /* 0x000000080300720c */ /* 0x000fda0003f06270 */
[----:B------:R-:W-:Y:S05]  /*ff10*/  @P0 BRA `(.L_x_9808) ;  /* 0x00000000006c0947 */ /* 0x000fea0003800000 */
[C---:B------:R-:W-:Y:S01]  /*ff20*/  VIADD R15, R217.reuse, 0x40 ;  /* 0x00000040d90f7836 */ /* 0x040fe20000000000 */
[----:B------:R-:W-:Y:S01]  /*ff30*/  ULDC UR4, c[0x0][0xac8] ;  /* 0x0002b20000047ab9 */ /* 0x000fe20000000800 */
[C---:B------:R-:W-:Y:S01]  /*ff40*/  VIADD R12, R217.reuse, 0x80 ;  /* 0x00000080d90c7836 */ /* 0x040fe20000000000 */
[C---:B------:R-:W-:Y:S01]  /*ff50*/  ISETP.GE.AND P3, PT, R217.reuse, UR4, PT ;  /* 0x00000004d9007c0c */ /* 0x040fe2000bf66270 */
[----:B------:R-:W-:Y:S01]  /*ff60*/  VIADD R10, R217, 0xc0 ;  /* 0x000000c0d90a7836 */ /* 0x000fe20000000000 */
[----:B------:R-:W-:Y:S01]  /*ff70*/  ISETP.GE.AND P2, PT, R15, UR4, PT ;  /* 0x000000040f007c0c */ /* 0x000fe2000bf46270 */
[C---:B------:R-:W-:Y:S01]  /*ff80*/  VIADD R20, R217.reuse, 0x40 ;  /* 0x00000040d9147836 */ /* 0x040fe20000000000 */
[----:B------:R-:W-:Y:S01]  /*ff90*/  ISETP.GE.AND P1, PT, R12, UR4, PT ;  /* 0x000000040c007c0c */ /* 0x000fe2000bf26270 */
[C---:B------:R-:W-:Y:S01]  /*ffa0*/  VIADD R13, R217.reuse, 0x80 ;  /* 0x00000080d90d7836 */ /* 0x040fe20000000000 */
[----:B------:R-:W-:Y:S01]  /*ffb0*/  ISETP.GE.AND P0, PT, R10, UR4, PT ;  /* 0x000000040a007c0c */ /* 0x000fe2000bf06270 */
[----:B------:R-:W-:Y:S01]  /*ffc0*/  VIADD R11, R217, 0xc0 ;  /* 0x000000c0d90b7836 */ /* 0x000fe20000000000 */
[----:B------:R-:W-:-:S02]  /*ffd0*/  SHF.R.S32.HI R9, RZ, 0x1f, R217 ;  /* 0x0000001fff097819 */ /* 0x000fc400000114d9 */
[----:B------:R-:W-:Y:S02]  /*ffe0*/  SHF.R.S32.HI R20, RZ, 0x1f, R20 ;  /* 0x0000001fff147819 */ /* 0x000fe40000011414 */
[----:B------:R-:W-:Y:S02]  /*fff0*/  SHF.R.S32.HI R13, RZ, 0x1f, R13 ;  /* 0x0000001fff0d7819 */ /* 0x000fe4000001140d */
[-C--:B0-----:R-:W-:Y:S02]  /*10000*/  @!P3 LEA R4, P5, R217, R14.reuse, 0x1 ;  /* 0x0000000ed904b211 */ /* 0x081fe400078a08ff */
[----:B------:R-:W-:Y:S02]  /*10010*/  @!P2 LEA R6, P4, R15, R14, 0x1 ;  /* 0x0000000e0f06a211 */ /* 0x000fe400078808ff */
[----:B------:R-:W-:Y:S02]  /*10020*/  @!P3 LEA.HI.X R5, R217, R0, R9, 0x1, P5 ;  /* 0x00000000d905b211 */ /* 0x000fe400028f0c09 */
[----:B------:R-:W-:-:S02]  /*10030*/  @!P1 LEA R8, P5, R12, R14, 0x1 ;  /* 0x0000000e0c089211 */ /* 0x000fc400078a08ff */
[----:B------:R-:W-:Y:S01]  /*10040*/  @!P2 LEA.HI.X R7, R15, R0, R20, 0x1, P4 ;  /* 0x000000000f07a211 */ /* 0x000fe200020f0c14 */
[----:B------:R2:W-:Y:S01]  /*10050*/  @!P3 ST.E.128 desc[UR40][R4.64], RZ ;  /* 0x000000ff0400b985 */ /* 0x0005e2000c101d28 */
[----:B------:R-:W-:Y:S02]  /*10060*/  SHF.R.S32.HI R11, RZ, 0x1f, R11 ;  /* 0x0000001fff0b7819 */ /* 0x000fe4000001140b */
[----:B------:R-:W-:Y:S01]  /*10070*/  @!P0 LEA R14, P4, R10, R14, 0x1 ;  /* 0x0000000e0a0e8211 */ /* 0x000fe200078808ff */
[----:B------:R2:W-:Y:S01]  /*10080*/  @!P2 ST.E.128 desc[UR40][R6.64], RZ ;  /* 0x000000ff0600a985 */ /* 0x0005e2000c101d28 */
[-C--:B------:R-:W-:Y:S02]  /*10090*/  @!P1 LEA.HI.X R9, R12, R0.reuse, R13, 0x1, P5 ;  /* 0x000000000c099211 */ /* 0x080fe400028f0c0d */
[----:B------:R-:W-:-:S03]  /*100a0*/  @!P0 LEA.HI.X R15, R10, R0, R11, 0x1, P4 ;  /* 0x000000000a0f8211 */ /* 0x000fc600020f0c0b */
[----:B------:R2:W-:Y:S04]  /*100b0*/  @!P1 ST.E.128 desc[UR40][R8.64], RZ ;  /* 0x000000ff08009985 */ /* 0x0005e8000c101d28 */
[----:B------:R2:W-:Y:S02]  /*100c0*/  @!P0 ST.E.128 desc[UR40][R14.64], RZ ;  /* 0x000000ff0e008985 */ /* 0x0005e4000c101d28 */
.L_x_9808:
[----:B------:R-:W-:Y:S05]  /*100d0*/  BSYNC B0 ;  /* 0x0000000000007941 */ /* 0x000fea0003800000 */
.L_x_9799:
[----:B------:R-:W-:Y:S02]  /*100e0*/  ULDC UR4, c[0x0][0xc3c] ;  /* 0x00030f0000047ab9 */ /* 0x000fe40000000800 */
[----:B------:R-:W-:-:S13]  /*100f0*/  ISETP.GE.AND P0, PT, R35, UR4, PT ;  /* 0x0000000423007c0c */ /* 0x000fda000bf06270 */
[----:B------:R-:W-:Y:S05]  /*10100*/  @!P0 BRA `(.L_x_9822) ;  /* 0xffffff1000008947 */ /* 0x000fea000383ffff */
[----:B------:R-:W-:Y:S05]  /*10110*/  BRA `(.L_x_9679) ;  /* 0x0000006400c07947 */ /* 0x000fea0003800000 */
.L_x_9677:
[----:B------:R-:W-:-:S08]  /*10120*/  NOP ;  /* 0x0000000000007918 */ /* 0x000fd00000000000 */
[----:B--2---:R-:W0:-:S00]  /*10130*/  USETMAXREG.DEALLOC.CTAPOOL 0x28 ;  /* 0x00000028000079c8 */ /* 0x004e0000080e0500 */
        /* <DEDUP_REMOVED lines=14> */
.L_x_9823:
        /* <DEDUP_REMOVED lines=41> */
.L_x_9829:
        /* <DEDUP_REMOVED lines=12> */
.L_x_9828:
[----:B------:R-:W-:Y:S05]  /*10570*/  BSYNC B0 ;  /* 0x0000000000007941 */ /* 0x000fea0003800000 */
.L_x_9827:
        /* <DEDUP_REMOVED lines=21> */
.L_x_9825:
        /* <DEDUP_REMOVED lines=15> */
.L_x_9830:
        /* <DEDUP_REMOVED lines=28> */
.L_x_9826:
[----:B------:R-:W-:Y:S02]  /*10980*/  IMAD.MOV.U32 R17, RZ, RZ, RZ ;  /* 0x000000ffff117224 */ /* 0x000fe400078e00ff */
[----:B------:R-:W-:Y:S02]  /*10990*/  IMAD.U32 R16, RZ, RZ, UR6 ;  /* 0x00000006ff107e24 */ /* 0x000fe4000f8e00ff */
[----:B------:R-:W-:-:S07]  /*109a0*/  IMAD.MOV.U32 R18, RZ, RZ, RZ ;  /* 0x000000ffff127224 */ /* 0x000fce00078e00ff */
.L_x_9831:
[----:B------:R-:W-:-:S13]  /*109b0*/  ISETP.NE.AND P0, PT, R5, RZ, PT ;  /* 0x000000ff0500720c */ /* 0x000fda0003f05270 */
[----:B------:R-:W0:Y:S01]  /*109c0*/  @!P0 S2R R3, SR_CgaCtaId ;  /* 0x0000000000038919 */ /* 0x000e220000008800 */
[----:B------:R-:W-:-:S04]  /*109d0*/  @!P0 MOV R2, 0x400 ;  /* 0x0000040000028802 */ /* 0x000fc80000000f00 */
[----:B0-----:R-:W-:-:S05]  /*109e0*/  @!P0 LEA R2, R3, R2, 0x18 ;  /* 0x0000000203028211 */ /* 0x001fca00078ec0ff */
[----:B------:R1:W-:Y:S01]  /*109f0*/  @!P0 STS.128 [R2+0x228d0], R16 ;  /* 0x0228d01002008388 */ /* 0x0003e20000000c00 */
[----:B------:R-:W-:Y:S06]  /*10a00*/  BAR.ARV 0x5, 0x180 ;  /* 0x0146000000007b1d */ /* 0x000fec0000002000 */
.L_x_9824:
[----:B------:R2:W-:Y:S01]  /*10a10*/  STL [R1+0x28], RZ ;  /* 0x000028ff01007387 */ /* 0x0005e20000100800 */
[----:B------:R-:W-:Y:S01]  /*10a20*/  ULDC UR4, c[0x0][0xc3c] ;  /* 0x00030f0000047ab9 */ /* 0x000fe20000000800 */
[----:B------:R-:W-:Y:S01]  /*10a30*/  IMAD.MOV.U32 R26, RZ, RZ, 0x1 ;  /* 0x00000001ff1a7424 */ /* 0x000fe200078e00ff */
[----:B0-----:R-:W-:Y:S01]  /*10a40*/  ISETP.GE.AND P0, PT, R19, UR4, PT ;  /* 0x0000000413007c0c */ /* 0x001fe2000bf06270 */
[----:B------:R-:W-:-:S12]  /*10a50*/  IMAD.MOV.U32 R25, RZ, RZ, RZ ;  /* 0x000000ffff197224 */ /* 0x000fd800078e00ff */
[----:B--2---:R-:W-:Y:S05]  /*10a60*/  @P0 BRA `(.L_x_9832) ;  /* 0x0000005800900947 */ /* 0x004fea0003800000 */
[----:B------:R-:W2:Y:S01]  /*10a70*/  LDL R4, [R1] ;  /* 0x0000000001047983 */ /* 0x000ea20000100800 */
        /* <DEDUP_REMOVED lines=21> */
[----:B------:R-:W-:-:S03]  /*10bd0*/  LOP3.LUT R2, R2, 0xc0, RZ, 0xfc, !PT ;  /* 0x000000c002027812 */ /* 0x000fc600078efcff */
[----:B------:R-:W-:-:S04]  /*10be0*/  IMAD.U32 R22, RZ, RZ, UR4 ;  /* 0x00000004ff167e24 */ /* 0x000fc8000f8e00ff */
[----:B------:R-:W-:Y:S01]  /*10bf0*/  IMAD R0, R30, 0x2, R22 ;  /* 0x000000021e007824 */ /* 0x000fe200078e0216 */
[----:B--2---:R-:W-:-:S05]  /*10c00*/  LOP3.LUT R4, R4, 0x2, RZ, 0xfc, !PT ;  /* 0x0000000204047812 */ /* 0x004fca00078efcff */
[----:B------:R0:W-:Y:S04]  /*10c10*/  STL [R1+0x3c], R4 ;  /* 0x00003c0401007387 */ /* 0x0001e80000100800 */
[----:B------:R0:W-:Y:S04]  /*10c20*/  STL [R1+0x28], RZ ;  /* 0x000028ff01007387 */ /* 0x0001e80000100800 */
[----:B------:R0:W-:Y:S02]  /*10c30*/  STL [R1+0x8], R0 ;  /* 0x0000080001007387 */ /* 0x0001e40000100800 */
.L_x_9931:
[----:B-1----:R-:W1:Y:S02]  /*10c40*/  LDC.64 R2, c[0x0][0xc88] ;  /* 0x00032200ff027b82 */ /* 0x002e640000000a00 */
[----:B-1----:R-:W-:-:S05]  /*10c50*/  IMAD.WIDE R2, R19, 0x4, R2 ;  /* 0x0000000413027825 */ /* 0x002fca00078e0202 */
[----:B------:R-:W0:Y:S01]  /*10c60*/  LDG.E R35, desc[UR40][R2.64] ;  /* 0x0000002802237981 */ /* 0x000e22000c1e1900 */
[----:B------:R-:W-:Y:S05]  /*10c70*/  YIELD ;  /* 0x0000000000007946 */ /* 0x000fea0003800000 */
[----:B------:R-:W-:Y:S01]  /*10c80*/  ULDC.64 UR4, c[0x0][0xa28] ;  /* 0x00028a0000047ab9 */ /* 0x000fe20000000a00 */
[----:B------:R-:W-:Y:S01]  /*10c90*/  IMAD.MOV.U32 R31, RZ, RZ, RZ ;  /* 0x000000ffff1f7224 */ /* 0x000fe200078e00ff */
[----:B------:R-:W-:Y:S01]  /*10ca0*/  ISETP.NE.U32.AND P0, PT, RZ, UR4, PT ;  /* 0x00000004ff007c0c */ /* 0x000fe2000bf05070 */
[----:B------:R-:W-:Y:S01]  /*10cb0*/  IMAD.MOV.U32 R6, RZ, RZ, RZ ;  /* 0x000000ffff067224 */ /* 0x000fe200078e00ff */
[----:B------:R-:W-:Y:S01]  /*10cc0*/  ULDC.64 UR8, c[0x0][0xa18] ;  /* 0x0002860000087ab9 */ /* 0x000fe20000000a00 */
        /* <DEDUP_REMOVED lines=19> */
[----:B--23--:R-:W-:-:S03]  /*10e00*/  IADD3 R4, P4, R28, UR6, RZ ;  /* 0x000000061c047c10 */ /* 0x00cfc6000ff9e0ff */
        /* <DEDUP_REMOVED lines=20> */
[----:B----4-:R-:W-:Y:S05]  /*10f50*/  @P2 BRA `(.L_x_9833) ;  /* 0x0000000000142947 */ /* 0x010fea0003800000 */
[----:B------:R-:W-:Y:S05]  /*10f60*/  @!P0 BRA `(.L_x_9833) ;  /* 0x0000000000108947 */ /* 0x000fea0003800000 */
[----:B0-----:R-:W2:Y:S04]  /*10f70*/  LDG.E R8, desc[UR40][R2.64] ;  /* 0x0000002802087981 */ /* 0x001ea8000c1e1900 */
[----:B------:R-:W2:Y:S02]  /*10f80*/  LDG.E R9, desc[UR40][R2.64+0x4] ;  /* 0x0000042802097981 */ /* 0x000ea4000c1e1900 */
[----:B--2---:R-:W-:-:S05]  /*10f90*/  IMAD.IADD R2, R9, 0x1, -R8 ;  /* 0x0000000109027824 */ /* 0x004fca00078e0a08 */
[----:B------:R1:W-:Y:S02]  /*10fa0*/  STL [R1+0x20], R2 ;  /* 0x0000200201007387 */ /* 0x0003e40000100800 */
.L_x_9833:
        /* <DEDUP_REMOVED lines=9> */
.L_x_9834:
        /* <DEDUP_REMOVED lines=9> */
.L_x_9835:
[----:B-12---:R-:W2:Y:S04]  /*110d0*/  @P1 LDG.E R2, desc[UR40][R4.64] ;  /* 0x0000002804021981 */ /* 0x006ea8000c1e1900 */
[----:B------:R-:W2:Y:S01]  /*110e0*/  @P1 LDG.E R3, desc[UR40][R4.64+0x4] ;  /* 0x0000042804031981 */ /* 0x000ea2000c1e1900 */
[----:B-----5:R-:W-:Y:S01]  /*110f0*/  IMAD.IADD R7, R7, 0x1, -R31 ;  /* 0x0000000107077824 */ /* 0x020fe200078e0a1f */
[----:B------:R-:W-:Y:S01]  /*11100*/  BSSY B0, `(.L_x_9836) ;  /* 0x0000138000007945 */ /* 0x000fe20003800000 */
[----:B--2---:R-:W-:-:S04]  /*11110*/  @P1 IMAD.IADD R6, R3, 0x1, -R2 ;  /* 0x0000000103061824 */ /* 0x004fc800078e0a02 */
[----:B0-----:R-:W-:-:S04]  /*11120*/  IMAD.IADD R8, R7, 0x1, R6 ;  /* 0x0000000107087824 */ /* 0x001fc800078e0206 */
[----:B------:R-:W-:Y:S01]  /*11130*/  VIADD R2, R8, 0x5f ;  /* 0x0000005f08027836 */ /* 0x000fe20000000000 */
[----:B------:R-:W-:Y:S03]  /*11140*/  STL [R1+0x4], R8 ;  /* 0x0000040801007387 */ /* 0x000fe60000100800 */
[----:B------:R-:W-:-:S05]  /*11150*/  IMAD.HI R2, R2, 0x2aaaaaab, RZ ;  /* 0x2aaaaaab02027827 */ /* 0x000fca00078e02ff */
[----:B------:R-:W-:-:S04]  /*11160*/  SHF.R.U32.HI R3, RZ, 0x1f, R2 ;  /* 0x0000001fff037819 */ /* 0x000fc80000011602 */
[----:B------:R-:W-:-:S05]  /*11170*/  LEA.HI.SX32 R4, R2, R3, 0x1c ;  /* 0x0000000302047211 */ /* 0x000fca00078fe2ff */
[--C-:B------:R-:W-:Y:S01]  /*11180*/  IMAD R2, R4, 0x60, -R7.reuse ;  /* 0x0000006004027824 */ /* 0x100fe200078e0a07 */
[----:B------:R0:W-:Y:S01]  /*11190*/  STL [R1+0x2c], R4 ;  /* 0x00002c0401007387 */ /* 0x0001e20000100800 */
[----:B------:R-:W-:-:S03]  /*111a0*/  IMAD.MOV R7, RZ, RZ, -R7 ;  /* 0x000000ffff077224 */ /* 0x000fc600078e0a07 */
[----:B------:R-:W-:Y:S02]  /*111b0*/  VIMNMX R2, R2, R6, PT ;  /* 0x0000000602027248 */ /* 0x000fe40003fe0100 */
[----:B------:R-:W-:-:S04]  /*111c0*/  VIMNMX R7, RZ, R7, !PT ;  /* 0x00000007ff077248 */ /* 0x000fc80007fe0100 */
[----:B------:R-:W-:-:S13]  /*111d0*/  ISETP.GT.AND P0, PT, R2, R7, PT ;  /* 0x000000070200720c */ /* 0x000fda0003f04270 */
[----:B0-----:R-:W-:Y:S02]  /*111e0*/  @P0 VIADD R4, R2, 0x5f ;  /* 0x0000005f02040836 */ /* 0x001fe40000000000 */
        /* <DEDUP_REMOVED lines=16> */
.L_x_10005:
[----:B-1----:R-:W-:Y:S02]  /*112f0*/  ISETP.NE.AND P0, PT, R14, RZ, PT ;  /* 0x000000ff0e00720c */ /* 0x002fe40003f05270 */
[----:B------:R-:W-:-:S11]  /*11300*/  PLOP3.LUT P6, PT, PT, PT, PT, 0x8, 0x0 ;  /* 0x000000000000781c */ /* 0x000fd60003fce170 */
[----:B------:R-:W-:Y:S05]  /*11310*/  @P0 BRA `(.L_x_9839) ;  /* 0x00000000000c0947 */ /* 0x000fea0003800000 */
[----:B------:R-:W-:-:S03]  /*11320*/  UMOV UR4, 0xffffffff ;  /* 0xffffffff00047882 */ /* 0x000fc60000000000 */
[----:B------:R-:W-:Y:S05]  /*11330*/  BRA.DIV UR4, `(.L_x_9840) ;  /* 0x0000006a04247947 */ /* 0x000fea000b800000 */
[----:B------:R-:W-:-:S13]  /*11340*/  ELECT P6, URZ, PT ;  /* 0x00000000003f782f */ /* 0x000fda00038c0000 */
.L_x_9839:
        /* <DEDUP_REMOVED lines=9> */
.L_x_10008:
[----:B------:R-:W-:Y:S05]  /*113e0*/  BSYNC B1 ;  /* 0x0000000000017941 */ /* 0x000fea0003800000 */
.L_x_9841:
[----:B------:R-:W-:Y:S04]  /*113f0*/  BSSY B1, `(.L_x_9843) ;  /* 0x000007b000017945 */ /* 0x000fe80003800000 */
[----:B------:R-:W-:Y:S05]  /*11400*/  @!P6 BRA `(.L_x_9844) ;  /* 0x0000000400e4e947 */ /* 0x000fea0003800000 */
[----:B0-----:R-:W-:Y:S01]  /*11410*/  IMAD R3, R24, 0x8, R22 ;  /* 0x0000000818037824 */ /* 0x001fe200078e0216 */
[----:B------:R-:W-:Y:S01]  /*11420*/  SHF.L.U32 R6, R27, 0x1f, RZ ;  /* 0x0000001f1b067819 */ /* 0x000fe200000006ff */
[----:B------:R-:W0:Y:S01]  /*11430*/  S2R R7, SR_TID.X ;  /* 0x0000000000077919 */ /* 0x000e220000002100 */
[----:B------:R-:W-:Y:S02]  /*11440*/  BSSY B2, `(.L_x_9845) ;  /* 0x0000005000027945 */ /* 0x000fe40003800000 */
[----:B------:R-:W1:Y:S01]  /*11450*/  SYNCS.PHASECHK.TRANS64.TRYWAIT P0, [R3+URZ+0x228a0], R6 ;  /* 0x0228a006030075a7 */ /* 0x000e62000800017f */
[----:B0-----:R-:W-:-:S04]  /*11460*/  LOP3.LUT R7, R7, 0x7f, RZ, 0xc0, !PT ;  /* 0x0000007f07077812 */ /* 0x001fc800078ec0ff */
[----:B------:R-:W-:Y:S01]  /*11470*/  ISETP.NE.AND P1, PT, R7, RZ, PT ;  /* 0x000000ff0700720c */ /* 0x000fe20003f25270 */
[----:B-1----:R-:W-:-:S12]  /*11480*/  @!P0 BRA `(.L_x_9846) ;  /* 0x0000006800048947 */ /* 0x002fd80003800000 */
.L_x_10009:
[----:B------:R-:W-:Y:S05]  /*11490*/  BSYNC B2 ;  /* 0x0000000000027941 */ /* 0x000fea0003800000 */
.L_x_9845:
        /* <DEDUP_REMOVED lines=9> */
.L_x_9848:
[----:B------:R-:W-:Y:S05]  /*11530*/  BSYNC B2 ;  /* 0x0000000000027941 */ /* 0x000fea0003800000 */
.L_x_9847:
        /* <DEDUP_REMOVED lines=12> */
.L_x_9849:
        /* <DEDUP_REMOVED lines=13> */
.L_x_10010:
[----:B------:R-:W-:Y:S05]  /*116d0*/  BSYNC B2 ;  /* 0x0000000000027941 */ /* 0x000fea0003800000 */
.L_x_9850:
        /* <DEDUP_REMOVED lines=11> */
.L_x_9853:
[----:B------:R-:W-:Y:S05]  /*11790*/  BSYNC B2 ;  /* 0x0000000000027941 */ /* 0x000fea0003800000 */
.L_x_9852:
        /* <DEDUP_REMOVED lines=9> */
.L_x_9854:
        /* <DEDUP_REMOVED lines=15> */
.L_x_9855:
        /* <DEDUP_REMOVED lines=15> */
.L_x_9856:
        /* <DEDUP_REMOVED lines=15> */
.L_x_9857:
        /* <DEDUP_REMOVED lines=10> */
.L_x_9844:
[----:B------:R-:W-:Y:S05]  /*11ba0*/  BSYNC B1 ;  /* 0x0000000000017941 */ /* 0x000fea0003800000 */
.L_x_9843:
        /* <DEDUP_REMOVED lines=9> */
.L_x_9873:
[----:B------:R-:W-:Y:S05]  /*11c40*/  YIELD ;  /* 0x0000000000007946 */ /* 0x000fea0003800000 */
[----:B------:R-:W-:Y:S04]  /*11c50*/  BSSY B1, `(.L_x_9858) ;  /* 0x000007a000017945 */ /* 0x000fe80003800000 */
[----:B------:R-:W-:Y:S05]  /*11c60*/  @!P6 BRA `(.L_x_9859) ;  /* 0x0000000400e0e947 */ /* 0x000fea0003800000 */
[----:B------:R-:W-:Y:S01]  /*11c70*/  IMAD R6, R24, 0x8, R22 ;  /* 0x0000000818067824 */ /* 0x000fe200078e0216 */
[----:B------:R-:W-:Y:S01]  /*11c80*/  SHF.L.U32 R2, R27, 0x1f, RZ ;  /* 0x0000001f1b027819 */ /* 0x000fe200000006ff */
[----:B0-----:R-:W0:Y:S01]  /*11c90*/  S2R R3, SR_TID.X ;  /* 0x0000000000037919 */ /* 0x001e220000002100 */
[----:B------:R-:W-:Y:S02]  /*11ca0*/  BSSY B2, `(.L_x_9860) ;  /* 0x0000005000027945 */ /* 0x000fe40003800000 */
[----:B------:R-:W1:Y:S01]  /*11cb0*/  SYNCS.PHASECHK.TRANS64.TRYWAIT P1, [R6+URZ+0x228a0], R2 ;  /* 0x0228a002060075a7 */ /* 0x000e62000802017f */
[----:B0-----:R-:W-:-:S04]  /*11cc0*/  LOP3.LUT R3, R3, 0x7f, RZ, 0xc0, !PT ;  /* 0x0000007f03037812 */ /* 0x001fc800078ec0ff */
[----:B------:R-:W-:Y:S01]  /*11cd0*/  ISETP.NE.AND P2, PT, R3, RZ, PT ;  /* 0x000000ff0300720c */ /* 0x000fe20003f45270 */
[----:B-1----:R-:W-:-:S12]  /*11ce0*/  @!P1 BRA `(.L_x_9861) ;  /* 0x0000006000149947 */ /* 0x002fd80003800000 */
.L_x_10011:
[----:B------:R-:W-:Y:S05]  /*11cf0*/  BSYNC B2 ;  /* 0x0000000000027941 */ /* 0x000fea0003800000 */
.L_x_9860:
        /* <DEDUP_REMOVED lines=9> */
.L_x_9863:
[----:B------:R-:W-:Y:S05]  /*11d90*/  BSYNC B2 ;  /* 0x0000000000027941 */ /* 0x000fea0003800000 */
.L_x_9862:
        /* <DEDUP_REMOVED lines=11> */
.L_x_9864:
        /* <DEDUP_REMOVED lines=13> */
.L_x_10012:
[----:B------:R-:W-:Y:S05]  /*11f20*/  BSYNC B2 ;  /* 0x0000000000027941 */ /* 0x000fea0003800000 */
.L_x_9865:
        /* <DEDUP_REMOVED lines=11> */
.L_x_9868:
[----:B------:R-:W-:Y:S05]  /*11fe0*/  BSYNC B2 ;  /* 0x0000000000027941 */ /* 0x000fea0003800000 */
.L_x_9867:
        /* <DEDUP_REMOVED lines=9> */
.L_x_9869:
        /* <DEDUP_REMOVED lines=15> */
.L_x_9870:
        /* <DEDUP_REMOVED lines=15> */
.L_x_9871:
        /* <DEDUP_REMOVED lines=15> */
.L_x_9872:
        /* <DEDUP_REMOVED lines=10> */
.L_x_9859:
[----:B------:R-:W-:Y:S05]  /*123f0*/  BSYNC B1 ;  /* 0x0000000000017941 */ /* 0x000fea0003800000 */
.L_x_9858:
        /* <DEDUP_REMOVED lines=8> */
.L_x_9837:
[----:B------:R-:W-:Y:S05]  /*12480*/  BSYNC B0 ;  /* 0x0000000000007941 */ /* 0x000fea0003800000 */
.L_x_9836:
[----:B------:R-:W2:Y:S01]  /*12490*/  LDL R34, [R1+0x4] ;  /* 0x0000040001227983 */ /* 0x000ea20000100800 */
        /* <DEDUP_REMOVED lines=22> */
.L_x_9875:
        /* <DEDUP_REMOVED lines=9> */
[----:B0-----:R-:W0:Y:S01]  /*12690*/  LDC.64 R2, c[0x4][R2] ;  /* 0x0100000002027b82 */ /* 0x001e220000000a00 */
        /* <DEDUP_REMOVED lines=10> */
.L_x_9878:
[----:B------:R-:W-:Y:S05]  /*12740*/  BSYNC B6 ;  /* 0x0000000000067941 */ /* 0x000fea0003800000 */
.L_x_9877:
        /* <DEDUP_REMOVED lines=20> */
.L_x_9881:
        /* <DEDUP_REMOVED lines=15> */
.L_x_9880:
[----:B------:R-:W-:Y:S05]  /*12980*/  BSYNC B6 ;  /* 0x0000000000067941 */ /* 0x000fea0003800000 */
.L_x_9879:
[----:B------:R-:W2:Y:S01]  /*12990*/  LDL R21, [R1+0x2c] ;  /* 0x00002c0001157983 */ /* 0x000ea20000100800 */
[----:B------:R-:W-:Y:S01]  /*129a0*/  ULDC.64 UR4, c[0x0][0x9f8] ;  /* 0x00027e0000047ab9 */ /* 0x000fe20000000a00 */
[----:B------:R-:W1:Y:S01]  /*129b0*/  LDC R9, c[0x0][0x430] ;  /* 0x00010c00ff097b82 */ /* 0x000e620000000800 */
[----:B------:R-:W-:Y:S01]  /*129c0*/  ISETP.NE.U32.AND P0, PT, RZ, UR4, PT ;  /* 0x00000004ff007c0c */ /* 0x000fe2000bf05070 */
[----:B------:R-:W3:Y:S03]  /*129d0*/  S2R R20, SR_TID.X ;  /* 0x0000000000147919 */ /* 0x000ee60000002100 */
[----:B------:R-:W-:-:S13]  /*129e0*/  ISETP.NE.AND.EX P0, PT, RZ, UR5, PT, P0 ;  /* 0x00000005ff007c0c */ /* 0x000fda000bf05300 */
[----:B------:R-:W-:Y:S01]  /*129f0*/  @P0 IADD3 R2, P1, R28, UR4, RZ ;  /* 0x000000041c020c10 */ /* 0x000fe2000ff3e0ff */
[----:B------:R-:W-:Y:S01]  /*12a00*/  IMAD.MOV.U32 R36, RZ, RZ, RZ ;  /* 0x000000ffff247224 */ /* 0x000fe200078e00ff */
[----:B------:R-:W4:Y:S01]  /*12a10*/  S2R R10, SR_TID.X ;  /* 0x00000000000a7919 */ /* 0x000f220000002100 */
[----:B------:R-:W-:Y:S01]  /*12a20*/  ULDC UR4, c[0x0][0x2f4] ;  /* 0x0000bd0000047ab9 */ /* 0x000fe20000000800 */
[----:B0-----:R-:W-:Y:S01]  /*12a30*/  @P0 IADD3.X R3, R32, UR5, RZ, P1, !PT ;  /* 0x0000000520030c10 */ /* 0x001fe20008ffe4ff */
[----:B------:R-:W-:-:S04]  /*12a40*/  ULDC UR5, c[0x0][0x320] ;  /* 0x0000c80000057ab9 */ /* 0x000fc80000000800 */
[----:B------:R0:W2:Y:S01]  /*12a50*/  @P0 LDG.E R29, desc[UR40][R2.64] ;  /* 0x00000028021d0981 */ /* 0x0000a2000c1e1900 */
[----:B---3--:R-:W-:-:S04]  /*12a60*/  LOP3.LUT R20, R20, 0x7f, RZ, 0xc0, !PT ;  /* 0x0000007f14147812 */ /* 0x008fc800078ec0ff */
[----:B------:R-:W-:Y:S02]  /*12a70*/  SHF.R.U32.HI R33, RZ, 0x3, R20 ;  /* 0x00000003ff217819 */ /* 0x000fe40000011614 */
[----:B------:R-:W3:Y:S01]  /*12a80*/  S2R R20, SR_TID.X ;  /* 0x0000000000147919 */ /* 0x000ee20000002100 */
[----:B-1----:R-:W-:-:S13]  /*12a90*/  ISETP.NE.AND P1, PT, R9, 0x1, PT ;  /* 0x000000010900780c */ /* 0x002fda0003f25270 */
[----:B------:R-:W1:Y:S08]  /*12aa0*/  @P1 LDC R0, c[0x0][0x434] ;  /* 0x00010d00ff001b82 */ /* 0x000e700000000800 */
[----:B0-----:R-:W0:Y:S01]  /*12ab0*/  @P1 LDC R2, c[0x0][0x438] ;  /* 0x00010e00ff021b82 */ /* 0x001e220000000800 */
[----:B---3--:R-:W-:-:S05]  /*12ac0*/  IMAD.SHL.U32 R20, R20, 0x10, RZ ;  /* 0x0000001014147824 */ /* 0x008fca00078e00ff */
[----:B------:R-:W-:Y:S01]  /*12ad0*/  LOP3.LUT R20, R33, 0x70, R20, 0xf8, !PT ;  /* 0x0000007021147812 */ /* 0x000fe200078ef814 */
[----:B----4-:R-:W-:-:S05]  /*12ae0*/  IMAD.SHL.U32 R10, R10, 0x8, RZ ;  /* 0x000000080a0a7824 */ /* 0x010fca00078e00ff */
[----:B------:R-:W-:Y:S02]  /*12af0*/  LOP3.LUT R10, R10, 0x38, RZ, 0xc0, !PT ;  /* 0x000000380a0a7812 */ /* 0x000fe400078ec0ff */
[----:B------:R-:W-:Y:S01]  /*12b00*/  LOP3.LUT R23, R23, 0xffffffdf, RZ, 0xc0, !PT ;  /* 0xffffffdf17177812 */ /* 0x000fe200078ec0ff */
[----:B------:R-:W-:Y:S01]  /*12b10*/  UMOV UR6, 0xffffffff ;  /* 0xffffffff00067882 */ /* 0x000fe20000000000 */
[----:B--2---:R-:W-:-:S04]  /*12b20*/  VIADD R8, R21, 0xffffffff ;  /* 0xffffffff15087836 */ /* 0x004fc80000000000 */
[----:B------:R-:W-:-:S05]  /*12b30*/  IMAD R4, R8, 0x60, R20 ;  /* 0x0000006008047824 */ /* 0x000fca00078e0214 */
[C---:B------:R-:W-:Y:S02]  /*12b40*/  ISETP.GE.AND P0, PT, R4.reuse, R34, PT ;  /* 0x000000220400720c */ /* 0x040fe40003f06270 */
[----:B------:R-:W-:Y:S02]  /*12b50*/  IADD3 R37, R4, R31, RZ ;  /* 0x0000001f04257210 */ /* 0x000fe40007ffe0ff */
[----:B------:R-:W-:-:S03]  /*12b60*/  ISETP.GT.U32.OR P0, PT, R20, 0x5f, P0 ;  /* 0x0000005f1400780c */ /* 0x000fc60000704470 */
[----:B-1----:R-:W-:-:S04]  /*12b70*/  @P1 IMAD.HI.U32 R3, R37, R0, RZ ;  /* 0x0000000025031227 */ /* 0x002fc800078e00ff */
[----:B------:R-:W-:Y:S01]  /*12b80*/  IMAD.MOV.U32 R0, RZ, RZ, R37 ;  /* 0x000000ffff007224 */ /* 0x000fe200078e0025 */
[----:B0-----:R-:W-:-:S05]  /*12b90*/  @P1 SHF.R.U32.HI R0, RZ, R2, R3 ;  /* 0x00000002ff001219 */ /* 0x001fca0000011603 */
[----:B------:R-:W0:Y:S08]  /*12ba0*/  @!P0 LDC.64 R2, c[0x0][0x428] ;  /* 0x00010a00ff028b82 */ /* 0x000e300000000a00 */
[----:B------:R-:W1:Y:S01]  /*12bb0*/  @!P0 LDC.64 R4, c[0x0][0x418] ;  /* 0x00010600ff048b82 */ /* 0x000e620000000a00 */
[--C-:B------:R-:W-:Y:S01]  /*12bc0*/  @!P0 SHF.R.S32.HI R7, RZ, 0x1f, R0.reuse ;  /* 0x0000001fff078819 */ /* 0x100fe20000011400 */
[----:B------:R-:W-:Y:S01]  /*12bd0*/  @!P0 IMAD.MOV.U32 R6, RZ, RZ, R0 ;  /* 0x000000ffff068224 */ /* 0x000fe200078e0000 */
[----:B------:R-:W-:-:S03]  /*12be0*/  SHF.R.S32.HI R34, RZ, 0x1f, R29 ;  /* 0x0000001fff227819 */ /* 0x000fc6000001141d */
[----:B0-----:R-:W-:-:S04]  /*12bf0*/  @!P0 IMAD.WIDE.U32 R6, R29, R2, R6 ;  /* 0x000000021d068225 */ /* 0x001fc800078e0006 */
[----:B------:R-:W-:-:S04]  /*12c00*/  @!P0 IMAD R2, R34, R2, RZ ;  /* 0x0000000222028224 */ /* 0x000fc800078e02ff */
[----:B------:R-:W-:Y:S01]  /*12c10*/  @!P0 IMAD R3, R29, R3, R2 ;  /* 0x000000031d038224 */ /* 0x000fe200078e0202 */
[----:B-1----:R-:W-:-:S03]  /*12c20*/  @!P0 LEA R4, P1, R6, R4, 0x2 ;  /* 0x0000000406048211 */ /* 0x002fc600078210ff */
[----:B------:R-:W-:-:S05]  /*12c30*/  @!P0 IMAD.IADD R3, R7, 0x1, R3 ;  /* 0x0000000107038824 */ /* 0x000fca00078e0203 */
[----:B------:R-:W-:-:S05]  /*12c40*/  @!P0 LEA.HI.X R5, R6, R5, R3, 0x2, P1 ;  /* 0x0000000506058211 */ /* 0x000fca00008f1403 */
[----:B------:R0:W5:Y:S01]  /*12c50*/  @!P0 LDG.E R36, desc[UR40][R4.64] ;  /* 0x0000002804248981 */ /* 0x000162000c1e1900 */
[----:B------:R-:W-:Y:S02]  /*12c60*/  ISETP.GT.U32.AND P0, PT, R20, 0x5f, PT ;  /* 0x0000005f1400780c */ /* 0x000fe40003f04070 */
[----:B------:R-:W1:Y:S01]  /*12c70*/  S2R R20, SR_TID.X ;  /* 0x0000000000147919 */ /* 0x000e620000002100 */
[----:B------:R-:W-:-:S10]  /*12c80*/  ISETP.GE.AND P1, PT, R10, UR4, PT ;  /* 0x000000040a007c0c */ /* 0x000fd4000bf26270 */
[----:B------:R-:W-:-:S04]  /*12c90*/  @P0 LOP3.LUT R23, R23, 0x20, RZ, 0xfc, !PT ;  /* 0x0000002017170812 */ /* 0x000fc800078efcff */
[----:B------:R-:W-:Y:S01]  /*12ca0*/  LOP3.LUT R23, R23, 0xfffffffe, RZ, 0xc0, !PT ;  /* 0xfffffffe17177812 */ /* 0x000fe200078ec0ff */
[----:B-1----:R-:W-:-:S05]  /*12cb0*/  IMAD.SHL.U32 R20, R20, 0x8, RZ ;  /* 0x0000000814147824 */ /* 0x002fca00078e00ff */
[----:B------:R-:W-:-:S04]  /*12cc0*/  LOP3.LUT R20, R20, 0x38, RZ, 0xc0, !PT ;  /* 0x0000003814147812 */ /* 0x000fc800078ec0ff */
[----:B------:R-:W-:-:S04]  /*12cd0*/  LOP3.LUT R11, R20, 0x40, RZ, 0xfc, !PT ;  /* 0x00000040140b7812 */ /* 0x000fc800078efcff */
[----:B------:R-:W-:Y:S02]  /*12ce0*/  ISETP.GE.AND P3, PT, R11, UR5, PT ;  /* 0x000000050b007c0c */ /* 0x000fe4000bf66270 */
[----:B------:R-:W-:Y:S02]  /*12cf0*/  @P1 LOP3.LUT R23, R23, 0x1, RZ, 0xfc, !PT ;  /* 0x0000000117171812 */ /* 0x000fe400078efcff */
[C---:B------:R-:W-:Y:S02]  /*12d00*/  LOP3.LUT R11, R10.reuse, 0x80, RZ, 0xfc, !PT ;  /* 0x000000800a0b7812 */ /* 0x040fe400078efcff */
[----:B------:R-:W-:Y:S02]  /*12d10*/  LOP3.LUT R23, R23, 0xfffffff7, RZ, 0xc0, !PT ;  /* 0xfffffff717177812 */ /* 0x000fe400078ec0ff */
[----:B------:R-:W-:Y:S02]  /*12d20*/  ISETP.GE.AND P2, PT, R11, UR5, PT ;  /* 0x000000050b007c0c */ /* 0x000fe4000bf46270 */
[----:B------:R-:W-:-:S03]  /*12d30*/  ISETP.GE.AND P0, PT, R10, UR5, PT ;  /* 0x000000050a007c0c */ /* 0x000fc6000bf06270 */
[----:B------:R-:W-:-:S04]  /*12d40*/  @P3 LOP3.LUT R23, R23, 0x8, RZ, 0xfc, !PT ;  /* 0x0000000817173812 */ /* 0x000fc800078efcff */
[----:B------:R-:W-:Y:S02]  /*12d50*/  LOP3.LUT R23, R23, 0xffffffef, RZ, 0xc0, !PT ;  /* 0xffffffef17177812 */ /* 0x000fe400078ec0ff */
[----:B------:R-:W-:Y:S02]  /*12d60*/  LOP3.LUT R10, R10, 0xc0, RZ, 0xfc, !PT ;  /* 0x000000c00a0a7812 */ /* 0x000fe400078efcff */
[----:B------:R-:W-:Y:S02]  /*12d70*/  LOP3.LUT R23, R23, 0xfffffffb, RZ, 0xc0, !PT ;  /* 0xfffffffb17177812 */ /* 0x000fe400078ec0ff */
[----:B------:R-:W-:Y:S02]  /*12d80*/  ISETP.GE.AND P1, PT, R10, UR5, PT ;  /* 0x000000050a007c0c */ /* 0x000fe4000bf26270 */
[----:B------:R-:W-:-:S04]  /*12d90*/  @P2 LOP3.LUT R23, R23, 0x4, RZ, 0xfc, !PT ;  /* 0x0000000417172812 */ /* 0x000fc800078efcff */
[----:B------:R-:W-:Y:S01]  /*12da0*/  @P0 LOP3.LUT R23, R23, 0x10, RZ, 0xfc, !PT ;  /* 0x0000001017170812 */ /* 0x000fe200078efcff */
[----:B------:R-:W-:-:S03]  /*12db0*/  IMAD.MOV R0, RZ, RZ, -R0 ;  /* 0x000000ffff007224 */ /* 0x000fc600078e0a00 */
[----:B------:R-:W-:Y:S01]  /*12dc0*/  LOP3.LUT R23, R23, 0xfffffffd, RZ, 0xc0, !PT ;  /* 0xfffffffd17177812 */ /* 0x000fe200078ec0ff */
[----:B------:R-:W-:-:S03]  /*12dd0*/  IMAD R37, R9, R0, R37 ;  /* 0x0000000009257224 */ /* 0x000fc600078e0225 */
[----:B------:R-:W-:Y:S01]  /*12de0*/  @P1 LOP3.LUT R23, R23, 0x2, RZ, 0xfc, !PT ;  /* 0x0000000217171812 */ /* 0x000fe200078efcff */
[----:B0-----:R-:W-:Y:S06]  /*12df0*/  BRA.DIV UR6, `(.L_x_9882) ;  /* 0x0000004e06f87947 */ /* 0x001fec000b800000 */
.L_x_10015:
[----:B------:R-:W2:Y:S01]  /*12e00*/  LDL R0, [R1+0x3c] ;  /* 0x00003c0001007983 */ /* 0x000ea20000100800 */
[----:B------:R-:W-:Y:S02]  /*12e10*/  SEL R7, RZ, 0x1, P0 ;  /* 0x00000001ff077807 */ /* 0x000fe40000000000 */
[----:B------:R-:W-:Y:S02]  /*12e20*/  LOP3.LUT R23, R23, 0xffffffbf, RZ, 0xc0, !PT ;  /* 0xffffffbf17177812 */ /* 0x000fe400078ec0ff */
[----:B------:R-:W-:Y:S02]  /*12e30*/  SHF.R.S32.HI R28, RZ, 0x1f, R18 ;  /* 0x0000001fff1c7819 */ /* 0x000fe40000011412 */
[----:B--2---:R-:W-:-:S13]  /*12e40*/  ISETP.NE.AND P0, PT, R0, 0x3, PT ;  /* 0x000000030000780c */ /* 0x004fda0003f05270 */
[----:B------:R-:W-:Y:S01]  /*12e50*/  @P0 LOP3.LUT R23, R23, 0x40, RZ, 0xfc, !PT ;  /* 0x0000004017170812 */ /* 0x000fe200078efcff */
[----:B------:R-:W-:Y:S06]  /*12e60*/  @!P0 BRA `(.L_x_9883) ;  /* 0x0000000000048947 */ /* 0x000fec0003800000 */
[----:B------:R-:W-:Y:S01]  /*12e70*/  BPT.TRAP 0x1 ;  /* 0x000000040000795c */ /* 0x000fe20000300000 */
.L_x_9883:
[----:B------:R-:W-:Y:S01]  /*12e80*/  IMAD R32, R25, 0x8, R22 ;  /* 0x0000000819207824 */ /* 0x000fe200078e0216 */
[----:B------:R-:W-:Y:S01]  /*12e90*/  SHF.L.U32 R0, R26, 0x1f, RZ ;  /* 0x0000001f1a007819 */ /* 0x000fe200000006ff */
[----:B------:R-:W-:Y:S03]  /*12ea0*/  BSSY B0, `(.L_x_9884) ;  /* 0x0000003000007945 */ /* 0x000fe60003800000 */
[----:B------:R-:W0:Y:S02]  /*12eb0*/  SYNCS.PHASECHK.TRANS64.TRYWAIT P0, [R32+URZ+0x22840], R0 ;  /* 0x02284000200075a7 */ /* 0x000e24000800017f */
[----:B0-----:R-:W-:Y:S05]  /*12ec0*/  @!P0 BRA `(.L_x_9885) ;  /* 0x0000004c00f88947 */ /* 0x001fea0003800000 */
.L_x_10016:
[----:B------:R-:W-:Y:S05]  /*12ed0*/  BSYNC B0 ;  /* 0x0000000000007941 */ /* 0x000fea0003800000 */
.L_x_9884:
[----:B------:R-:W2:Y:S01]  /*12ee0*/  LDL R6, [R1+0x4] ;  /* 0x0000040001067983 */ /* 0x000ea20000100800 */
[----:B0-----:R-:W-:Y:S01]  /*12ef0*/  SHF.R.S32.HI R0, RZ, 0x1f, R37 ;  /* 0x0000001fff007819 */ /* 0x001fe20000011425 */
[----:B------:R-:W-:Y:S01]  /*12f00*/  ULDC.64 UR4, c[0x0][0x300] ;  /* 0x0000c00000047ab9 */ /* 0x000fe20000000a00 */
[----:B-----5:R-:W-:Y:S01]  /*12f10*/  SHF.R.S32.HI R4, RZ, 0x1f, R36 ;  /* 0x0000001fff047819 */ /* 0x020fe20000011424 */
[----:B------:R-:W0:Y:S01]  /*12f20*/  S2R R5, SR_TID.X ;  /* 0x0000000000057919 */ /* 0x000e220000002100 */
[----:B------:R-:W-:Y:S01]  /*12f30*/  IMAD.WIDE.U32 R2, R37, UR4, RZ ;  /* 0x0000000425027c25 */ /* 0x000fe2000f8e00ff */
[----:B------:R-:W-:Y:S01]  /*12f40*/  LOP3.LUT P2, RZ, R23, 0x1, RZ, 0xc0, !PT ;  /* 0x0000000117ff7812 */ /* 0x000fe2000784c0ff */
[----:B------:R-:W1:Y:S01]  /*12f50*/  S2R R9, SR_TID.X ;  /* 0x0000000000097919 */ /* 0x000e620000002100 */
[----:B------:R3:W-:Y:S04]  /*12f60*/  STL [R1+0x30], R0 ;  /* 0x0000300001007387 */ /* 0x0007e80000100800 */
[----:B------:R4:W-:Y:S01]  /*12f70*/  STL [R1+0x34], R4 ;  /* 0x0000340401007387 */ /* 0x0009e20000100800 */
[----:B---3--:R-:W-:-:S04]  /*12f80*/  IMAD R0, R0, UR4, RZ ;  /* 0x0000000400007c24 */ /* 0x008fc8000f8e02ff */
[----:B------:R-:W-:Y:S01]  /*12f90*/  IMAD R0, R37, UR5, R0 ;  /* 0x0000000525007c24 */ /* 0x000fe2000f8e0200 */
[----:B------:R-:W-:-:S03]  /*12fa0*/  ULDC.64 UR4, c[0x0][0x310] ;  /* 0x0000c40000047ab9 */ /* 0x000fc60000000a00 */
[----:B------:R-:W-:Y:S02]  /*12fb0*/  IMAD.IADD R3, R3, 0x1, R0 ;  /* 0x0000000103037824 */ /* 0x000fe400078e0200 */
[----:B------:R-:W-:Y:S02]  /*12fc0*/  IMAD R0, R4, UR4, RZ ;  /* 0x0000000404007c24 */ /* 0x000fe4000f8e02ff */
[----:B------:R-:W-:Y:S01]  /*12fd0*/  IMAD.WIDE.U32 R2, R36, UR4, R2 ;  /* 0x0000000424027c25 */ /* 0x000fe2000f8e0002 */
[----:B0-----:R-:W-:-:S03]  /*12fe0*/  LOP3.LUT R5, R5, 0x7f, RZ, 0xc0, !PT ;  /* 0x0000007f05057812 */ /* 0x001fc600078ec0ff */
[----:B------:R-:W-:Y:S01]  /*12ff0*/  IMAD R0, R36, UR5, R0 ;  /* 0x0000000524007c24 */ /* 0x000fe2000f8e0200 */
[----:B------:R-:W-:Y:S01]  /*13000*/  ULDC.64 UR4, c[0x0][0x308] ;  /* 0x0000c20000047ab9 */ /* 0x000fe20000000a00 */
[----:B------:R-:W-:Y:S01]  /*13010*/  SHF.R.U32.HI R5, RZ, 0x3, R5 ;  /* 0x00000003ff057819 */ /* 0x000fe20000011605 */
[----:B-1----:R-:W-:Y:S02]  /*13020*/  IMAD.SHL.U32 R9, R9, 0x8, RZ ;  /* 0x0000000809097824 */ /* 0x002fe400078e00ff */
[----:B------:R-:W-:Y:S02]  /*13030*/  IMAD.IADD R3, R3, 0x1, R0 ;  /* 0x0000000103037824 */ /* 0x000fe400078e0200 */
[----:B------:R-:W-:Y:S01]  /*13040*/  IMAD R0, R28, UR4, RZ ;  /* 0x000000041c007c24 */ /* 0x000fe2000f8e02ff */
[----:B------:R-:W-:Y:S01]  /*13050*/  LOP3.LUT R9, R9, 0x38, RZ, 0xc0, !PT ;  /* 0x0000003809097812 */ /* 0x000fe200078ec0ff */
[----:B------:R-:W-:-:S04]  /*13060*/  IMAD.WIDE.U32 R2, R18, UR4, R2 ;  /* 0x0000000412027c25 */ /* 0x000fc8000f8e0002 */
[----:B------:R-:W-:Y:S01]  /*13070*/  IMAD R0, R18, UR5, R0 ;  /* 0x0000000512007c24 */ /* 0x000fe2000f8e0200 */
[----:B------:R-:W-:-:S03]  /*13080*/  ULDC.64 UR4, c[0x0][0x2e8] ;  /* 0x0000ba0000047ab9 */ /* 0x000fc60000000a00 */
[----:B----4-:R-:W-:Y:S01]  /*13090*/  IMAD.IADD R4, R3, 0x1, R0 ;  /* 0x0000000103047824 */ /* 0x010fe200078e0200 */
[----:B------:R-:W-:Y:S01]  /*130a0*/  LEA R0, P0, R2, UR4, 0x1 ;  /* 0x0000000402007c11 */ /* 0x000fe2000f8008ff */
[----:B------:R-:W-:-:S03]  /*130b0*/  UMOV UR4, 0xffffffff ;  /* 0xffffffff00047882 */ /* 0x000fc60000000000 */
[----:B------:R-:W-:Y:S01]  /*130c0*/  LEA.HI.X R4, R2, UR5, R4, 0x1, P0 ;  /* 0x0000000502047c11 */ /* 0x000fe200080f0c04 */
[----:B--2---:R-:W-:-:S04]  /*130d0*/  IMAD R33, R8, -0x60, R6 ;  /* 0xffffffa008217824 */ /* 0x004fc800078e0206 */
[----:B------:R-:W-:Y:S02]  /*130e0*/  IMAD.IADD R33, R33, 0x1, -R5 ;  /* 0x0000000121217824 */ /* 0x000fe400078e0a05 */
[----:B------:R-:W-:-:S03]  /*130f0*/  IMAD R5, R25, 0x1800, R30 ;  /* 0x0000180019057824 */ /* 0x000fc600078e021e */
        /* <DEDUP_REMOVED lines=54> */
.L_x_10030:
        /* <DEDUP_REMOVED lines=10> */
.L_x_9887:
        /* <DEDUP_REMOVED lines=11> */
.L_x_9888:
[----:B------:R1:W5:Y:S01]  /*135b0*/  LDL.LU R4, [R1+0x10] ;  /* 0x0000100001047983 */ /* 0x0003620000300800 */
[----:B------:R-:W-:Y:S01]  /*135c0*/  LOP3.LUT P0, RZ, R23, 0x4, RZ, 0xc0, !PT ;  /* 0x0000000417ff7812 */ /* 0x000fe2000780c0ff */
[----:B------:R1:W-:Y:S02]  /*135d0*/  SYNCS.ARRIVE.TRANS64.A1T0 RZ, [R32+URZ+0x22830], RZ ;  /* 0x022830ff20ff79a7 */ /* 0x0003e4000810003f */
[----:B0-----:R1:W5:Y:S10]  /*135e0*/  LDL.LU R3, [R1+0xc] ;  /* 0x00000c0001037983 */ /* 0x0013740000300800 */
[----:B------:R-:W-:Y:S05]  /*135f0*/  WARPSYNC.ALL ;  /* 0x0000000000007948 */ /* 0x000fea0003800000 */
[----:B------:R-:W-:Y:S01]  /*13600*/  ULDC.64 UR4, c[0x0][0xa00] ;  /* 0x0002800000047ab9 */ /* 0x000fe20000000a00 */
[----:B------:R-:W-:Y:S01]  /*13610*/  SEL R2, RZ, 0x4, P0 ;  /* 0x00000004ff027807 */ /* 0x000fe20000000000 */
[----:B------:R-:W-:Y:S01]  /*13620*/  BSSY B6, `(.L_x_9889) ;  /* 0x0000029000067945 */ /* 0x000fe20003800000 */
[----:B------:R-:W-:Y:S01]  /*13630*/  BAR.SYNC.DEFER_BLOCKING 0x8, 0x180 ;  /* 0x0206000000007b1d */ /* 0x000fe20000010000 */
[----:B------:R-:W-:Y:S02]  /*13640*/  ISETP.NE.U32.AND P0, PT, RZ, UR4, PT ;  /* 0x00000004ff007c0c */ /* 0x000fe4000bf05070 */
[----:B------:R-:W-:-:S02]  /*13650*/  LOP3.LUT P2, RZ, R23, 0x8, RZ, 0xc0, !PT ;  /* 0x0000000817ff7812 */ /* 0x000fc4000784c0ff */
[----:B------:R-:W-:Y:S01]  /*13660*/  ISETP.NE.AND.EX P0, PT, RZ, UR5, PT, P0 ;  /* 0x00000005ff007c0c */ /* 0x000fe2000bf05300 */
[----:B------:R-:W-:Y:S01]  /*13670*/  ULDC.64 UR4, c[0x0][0x298] ;  /* 0x0000a60000047ab9 */ /* 0x000fe20000000a00 */
[----:B------:R-:W-:Y:S02]  /*13680*/  LOP3.LUT P1, RZ, R23, 0x2, RZ, 0xc0, !PT ;  /* 0x0000000217ff7812 */ /* 0x000fe4000782c0ff */
[----:B------:R-:W-:Y:S02]  /*13690*/  SEL R0, RZ, 0x2, P2 ;  /* 0x00000002ff007807 */ /* 0x000fe40001000000 */
[----:B------:R-:W-:Y:S02]  /*136a0*/  SEL R5, R35, RZ, !P0 ;  /* 0x000000ff23057207 */ /* 0x000fe40004000000 */
[----:B------:R-:W-:Y:S02]  /*136b0*/  IADD3 R0, R2, R0, R7 ;  /* 0x0000000002007210 */ /* 0x000fe40007ffe007 */
[----:B------:R-:W-:Y:S01]  /*136c0*/  SEL R35, RZ, 0x8, P1 ;  /* 0x00000008ff237807 */ /* 0x000fe20000800000 */
[----:B------:R0:W-:Y:S04]  /*136d0*/  STL [R1+0x24], R5 ;  /* 0x0000240501007387 */ /* 0x0001e80000100800 */
[----:B------:R-:W-:Y:S01]  /*136e0*/  IMAD.IADD R35, R0, 0x1, R35 ;  /* 0x0000000100237824 */ /* 0x000fe200078e0223 */
[----:B-----5:R-:W-:-:S02]  /*136f0*/  SEL R2, R4, RZ, !P0 ;  /* 0x000000ff04027207 */ /* 0x020fc40004000000 */
[----:B------:R-:W-:Y:S01]  /*13700*/  SHF.R.S32.HI R0, RZ, 0x1f, R3 ;  /* 0x0000001fff007819 */ /* 0x000fe20000011403 */
[C---:B0-----:R-:W-:Y:S02]  /*13710*/  IMAD.WIDE.U32 R4, R3.reuse, UR4, RZ ;  /* 0x0000000403047c25 */ /* 0x041fe4000f8e00ff */
[----:B------:R0:W-:Y:S02]  /*13720*/  STL [R1+0x10], R2 ;  /* 0x0000100201007387 */ /* 0x0001e40000100800 */
[----:B------:R-:W-:Y:S02]  /*13730*/  IMAD R0, R0, UR4, RZ ;  /* 0x0000000400007c24 */ /* 0x000fe4000f8e02ff */
[----:B------:R2:W-:Y:S02]  /*13740*/  STL.64 [R1+0x18], R4 ;  /* 0x0000180401007387 */ /* 0x0005e40000100a00 */
[----:B------:R-:W-:Y:S02]  /*13750*/  IMAD R0, R3, UR5, R0 ;  /* 0x0000000503007c24 */ /* 0x000fe4000f8e0200 */
        /* <DEDUP_REMOVED lines=21> */
.L_x_9890:
[----:B------:R-:W-:Y:S05]  /*138b0*/  BSYNC B6 ;  /* 0x0000000000067941 */ /* 0x000fea0003800000 */
.L_x_9889:
[----:B------:R-:W2:Y:S01]  /*138c0*/  LDL.LU R0, [R1+0xc] ;  /* 0x00000c0001007983 */ /* 0x000ea20000300800 */
[----:B------:R-:W-:Y:S01]  /*138d0*/  ULDC.64 UR4, c[0x0][0x2d8] ;  /* 0x0000b60000047ab9 */ /* 0x000fe20000000a00 */
[----:B------:R-:W0:Y:S02]  /*138e0*/  LDC R7, c[0x0][0x448] ;  /* 0x00011200ff077b82 */ /* 0x000e240000000800 */
[----:B------:R-:W2:Y:S04]  /*138f0*/  LDL.LU.64 R2, [R1+0x18] ;  /* 0x0000180001027983 */ /* 0x000ea80000300a00 */
[----:B------:R-:W3:Y:S04]  /*13900*/  LDL.LU R21, [R1+0x10] ;  /* 0x0000100001157983 */ /* 0x000ee80000300800 */
[----:B------:R-:W4:Y:S01]  /*13910*/  LDL.LU R20, [R1+0x24] ;  /* 0x0000240001147983 */ /* 0x000f220000300800 */
[----:B------:R-:W-:-:S03]  /*13920*/  IMAD.SHL.U32 R17, R17, 0x80, RZ ;  /* 0x0000008011117824 */ /* 0x000fc600078e00ff */
        /* <DEDUP_REMOVED lines=11> */
[----:B----4-:R-:W-:-:S04]  /*139e0*/  IMAD.WIDE.U32 R2, R20, UR4, R2 ;  /* 0x0000000414027c25 */ /* 0x010fc8000f8e0002 */
[----:B------:R-:W-:Y:S01]  /*139f0*/  IMAD R0, R20, UR5, R0 ;  /* 0x0000000514007c24 */ /* 0x000fe2000f8e0200 */
[----:B------:R-:W2:Y:S01]  /*13a00*/  S2R R9, SR_TID.X ;  /* 0x0000000000097919 */ /* 0x000ea20000002100 */
[----:B------:R-:W-:Y:S02]  /*13a10*/  ULDC.64 UR4, c[0x0][0x2d0] ;  /* 0x0000b40000047ab9 */ /* 0x000fe40000000a00 */
[----:B------:R-:W-:Y:S01]  /*13a20*/  IMAD.IADD R3, R3, 0x1, R0 ;  /* 0x0000000103037824 */ /* 0x000fe200078e0200 */
[----:B------:R-:W3:Y:S02]  /*13a30*/  S2R R20, SR_TID.X ;  /* 0x0000000000147919 */ /* 0x000ee40000002100 */
[----:B---3--:R-:W-:-:S04]  /*13a40*/  LOP3.LUT R20, R20, 0x7f, RZ, 0xc0, !PT ;  /* 0x0000007f14147812 */ /* 0x008fc800078ec0ff */
[----:B------:R-:W-:Y:S02]  /*13a50*/  SHF.R.U32.HI R21, RZ, 0x3, R20 ;  /* 0x00000003ff157819 */ /* 0x000fe40000011614 */
[----:B------:R-:W3:Y:S02]  /*13a60*/  S2R R20, SR_TID.X ;  /* 0x0000000000147919 */ /* 0x000ee40000002100 */
[----:B---3--:R-:W-:-:S05]  /*13a70*/  IMAD.SHL.U32 R20, R20, 0x10, RZ ;  /* 0x0000001014147824 */ /* 0x008fca00078e00ff */
[----:B------:R-:W-:-:S04]  /*13a80*/  LOP3.LUT R20, R21, 0x70, R20, 0xf8, !PT ;  /* 0x0000007015147812 */ /* 0x000fc800078ef814 */
[----:B------:R-:W-:Y:S02]  /*13a90*/  LOP3.LUT R0, R20, R17, RZ, 0xfc, !PT ;  /* 0x0000001114007212 */ /* 0x000fe400078efcff */
[----:B------:R3:W5:Y:S03]  /*13aa0*/  LDL R20, [R1+0x20] ;  /* 0x0000200001147983 */ /* 0x0007660000100800 */
        /* <DEDUP_REMOVED lines=17> */
[----:B--2---:R-:W-:Y:S01]  /*13bc0*/  IMAD.SHL.U32 R9, R9, 0x8, RZ ;  /* 0x0000000809097824 */ /* 0x004fe200078e00ff */
        /* <DEDUP_REMOVED lines=9> */
[----:B---3--:R-:W-:Y:S10]  /*13c60*/  BRA.DIV UR5, `(.L_x_9891) ;  /* 0x0000004a05a47947 */ /* 0x008ff4000b800000 */
[----:B------:R-:W0:Y:S01]  /*13c70*/  SHFL.IDX PT, R5, R0, RZ, 0x181f ;  /* 0x00181fff00057589 */ /* 0x000e2200000e0000 */
[----:B-----5:R-:W-:Y:S02]  /*13c80*/  IMAD R3, R20, R7, RZ ;  /* 0x0000000714037224 */ /* 0x020fe400078e02ff */
[----:B------:R-:W-:Y:S01]  /*13c90*/  IMAD.IADD R17, R10, 0x1, R17 ;  /* 0x000000010a117824 */ /* 0x000fe200078e0211 */
[----:B------:R-:W1:Y:S03]  /*13ca0*/  SHFL.IDX PT, R4, R2, RZ, 0x181f ;  /* 0x00181fff02047589 */ /* 0x000e6600000e0000 */
[C---:B------:R-:W-:Y:S01]  /*13cb0*/  VIADD R6, R17.reuse, 0x10 ;  /* 0x0000001011067836 */ /* 0x040fe20000000000 */
[----:B------:R-:W-:-:S13]  /*13cc0*/  ISETP.GE.AND P0, PT, R17, R3, PT ;  /* 0x000000031100720c */ /* 0x000fda0003f06270 */
[----:B0-----:R-:W-:-:S05]  /*13cd0*/  @!P0 LEA R5, P2, R9, R5, 0x1 ;  /* 0x0000000509058211 */ /* 0x001fca00078408ff */
[----:B-1----:R-:W-:-:S05]  /*13ce0*/  @!P0 IMAD.X R4, RZ, RZ, R4, P2 ;  /* 0x000000ffff048224 */ /* 0x002fca00010e0604 */
        /* <DEDUP_REMOVED lines=8> */
[----:B------:R-:W1:Y:S06]  /*13d70*/  SHFL.IDX PT, R4, R2, 0x1, 0x181f ;  /* 0x00381f0002047f89 */ /* 0x000e6c00000e0000 */
[----:B0-----:R-:W-:-:S05]  /*13d80*/  @!P0 LEA R5, P2, R9, R5, 0x1 ;  /* 0x0000000509058211 */ /* 0x001fca00078408ff */
[----:B-1----:R-:W-:-:S05]  /*13d90*/  @!P0 IMAD.X R4, RZ, RZ, R4, P2 ;  /* 0x000000ffff048224 */ /* 0x002fca00010e0604 */
[----:B------:R-:W-:-:S04]  /*13da0*/  @!P0 LOP3.LUT R5, R5, R4, RZ, 0x3c, !PT ;  /* 0x0000000405058212 */ /* 0x000fc800078e3cff */
[----:B------:R-:W-:-:S04]  /*13db0*/  @!P0 LOP3.LUT R4, R5, R4, RZ, 0x3c, !PT ;  /* 0x0000000405048212 */ /* 0x000fc800078e3cff */
[----:B------:R-:W-:-:S05]  /*13dc0*/  @!P0 LOP3.LUT R5, R5, R4, RZ, 0x3c, !PT ;  /* 0x0000000405058212 */ /* 0x000fca00078e3cff */
        /* <DEDUP_REMOVED lines=51> */
[----:B0-2---:R0:W1:Y:S02]  /*14100*/  SHFL.IDX PT, R4, R2, 0x7, 0x181f ;  /* 0x00f81f0002047f89 */ /* 0x00506400000e0000 */
.L_x_10047:
        /* <DEDUP_REMOVED lines=10> */
.L_x_9892:
        /* <DEDUP_REMOVED lines=18> */
.L_x_10048:
[----:B------:R-:W-:Y:S05]  /*142d0*/  BSYNC B0 ;  /* 0x0000000000007941 */ /* 0x000fea0003800000 */
.L_x_9893:
[----:B------:R-:W2:Y:S02]  /*142e0*/  LDL R0, [R1+0x3c] ;  /* 0x00003c0001007983 */ /* 0x000ea40000100800 */
[----:B--2---:R-:W-:-:S13]  /*142f0*/  ISETP.NE.AND P0, PT, R0, 0x3, PT ;  /* 0x000000030000780c */ /* 0x004fda0003f05270 */
[----:B------:R-:W-:Y:S05]  /*14300*/  @!P0 BRA `(.L_x_9895) ;  /* 0x0000000000048947 */ /* 0x000fea0003800000 */
[----:B------:R-:W-:Y:S01]  /*14310*/  BPT.TRAP 0x1 ;  /* 0x000000040000795c */ /* 0x000fe20000300000 */
.L_x_9895:
[----:B0-----:R-:W-:Y:S01]  /*14320*/  SHF.L.U32 R3, R26, 0x1f, RZ ;  /* 0x0000001f1a037819 */ /* 0x001fe200000006ff */
[----:B------:R-:W-:Y:S03]  /*14330*/  BSSY B0, `(.L_x_9896) ;  /* 0x0000003000007945 */ /* 0x000fe60003800000 */
[----:B------:R-:W0:Y:S02]  /*14340*/  SYNCS.PHASECHK.TRANS64.TRYWAIT P0, [R32+URZ+0x22860], R3 ;  /* 0x02286003200075a7 */ /* 0x000e24000800017f */
[----:B0-----:R-:W-:Y:S05]  /*14350*/  @!P0 BRA `(.L_x_9897) ;  /* 0x0000004c00a08947 */ /* 0x001fea0003800000 */
.L_x_10049:
[----:B------:R-:W-:Y:S05]  /*14360*/  BSYNC B0 ;  /* 0x0000000000007941 */ /* 0x000fea0003800000 */
.L_x_9896:
[----:B------:R-:W2:Y:S01]  /*14370*/  LDL.LU R0, [R1+0x30] ;  /* 0x0000300001007983 */ /* 0x000ea20000300800 */
[----:B------:R-:W-:-:S03]  /*14380*/  ULDC.64 UR4, c[0x0][0x328] ;  /* 0x0000ca0000047ab9 */ /* 0x000fc60000000a00 */
[----:B------:R-:W3:Y:S01]  /*14390*/  LDL.LU R4, [R1+0x34] ;  /* 0x0000340001047983 */ /* 0x000ee20000300800 */
[----:B0-----:R-:W-:-:S04]  /*143a0*/  IMAD.WIDE.U32 R2, R37, UR4, RZ ;  /* 0x0000000425027c25 */ /* 0x001fc8000f8e00ff */
[----:B--2---:R-:W-:-:S04]  /*143b0*/  IMAD R0, R0, UR4, RZ ;  /* 0x0000000400007c24 */ /* 0x004fc8000f8e02ff */
        /* <DEDUP_REMOVED lines=19> */
[----:B------:R-:W-:Y:S01]  /*144f0*/  IMAD R4, R4, 0x2, R22 ;  /* 0x0000000204047824 */ /* 0x000fe200078e0216 */
[C---:B------:R-:W-:Y:S01]  /*14500*/  LOP3.LUT P2, RZ, R35.reuse, 0x2, RZ, 0xc0, !PT ;  /* 0x0000000223ff7812 */ /* 0x040fe2000784c0ff */
[----:B------:R-:W1:Y:S01]  /*14510*/  SHFL.IDX PT, R2, R5, RZ, 0x181f ;  /* 0x00181fff05027589 */ /* 0x000e6200000e0000 */
[----:B------:R-:W-:-:S03]  /*14520*/  LOP3.LUT P1, RZ, R35, 0x4, RZ, 0xc0, !PT ;  /* 0x0000000423ff7812 */ /* 0x000fc6000782c0ff */
[----:B------:R-:W2:Y:S01]  /*14530*/  SHFL.IDX PT, R3, R6, RZ, 0x181f ;  /* 0x00181fff06037589 */ /* 0x000ea200000e0000 */
[----:B------:R-:W-:-:S03]  /*14540*/  ISETP.LT.OR P4, PT, R33, 0x1, !P1 ;  /* 0x000000012100780c */ /* 0x000fc60004f81670 */
[----:B------:R-:W3:Y:S01]  /*14550*/  SHFL.IDX PT, R14, R5, 0x1, 0x181f ;  /* 0x00381f00050e7f89 */ /* 0x000ee200000e0000 */
[----:B0-----:R-:W-:-:S05]  /*14560*/  IMAD.SHL.U32 R7, R7, 0x8, RZ ;  /* 0x0000000807077824 */ /* 0x001fca00078e00ff */
[----:B------:R-:W-:-:S05]  /*14570*/  LOP3.LUT R7, R7, 0x38, RZ, 0xc0, !PT ;  /* 0x0000003807077812 */ /* 0x000fca00078ec0ff */
[----:B------:R-:W-:Y:S01]  /*14580*/  IMAD.SHL.U32 R0, R7, 0x2, RZ ;  /* 0x0000000207007824 */ /* 0x000fe200078e00ff */
[----:B------:R-:W-:-:S04]  /*14590*/  LOP3.LUT R7, R35, 0x1, RZ, 0xc0, !PT ;  /* 0x0000000123077812 */ /* 0x000fc800078ec0ff */
[----:B-1----:R-:W-:Y:S02]  /*145a0*/  IADD3 R2, P0, R2, R0, RZ ;  /* 0x0000000002027210 */ /* 0x002fe40007f1e0ff */
[----:B------:R-:W-:-:S03]  /*145b0*/  ISETP.NE.U32.AND P3, PT, R7, 0x1, PT ;  /* 0x000000010700780c */ /* 0x000fc60003f65070 */
[----:B--2---:R-:W-:Y:S01]  /*145c0*/  IMAD.X R3, RZ, RZ, R3, P0 ;  /* 0x000000ffff037224 */ /* 0x004fe200000e0603 */
[----:B------:R-:W-:-:S13]  /*145d0*/  ISETP.LT.OR P0, PT, R33, 0x1, P3 ;  /* 0x000000012100780c */ /* 0x000fda0001f01670 */
[----:B------:R-:W-:Y:S01]  /*145e0*/  LDGSTS.E.BYPASS.LTC128B.128 [R4+0x400], desc[UR40][R2.64], !P0 ;  /* 0x0040000002047fae */ /* 0x000fe2000c101d68 */
[----:B------:R-:W-:-:S13]  /*145f0*/  ISETP.LT.OR P0, PT, R33, 0x1, !P2 ;  /* 0x000000012100780c */ /* 0x000fda0005701670 */
[----:B------:R-:W-:Y:S01]  /*14600*/  LDGSTS.E.BYPASS.LTC128B.128 [R4+0x3400], desc[UR40][R2.64+0x80], !P0 ;  /* 0x0340008002047fae */ /* 0x000fe2000c101d68 */
[----:B------:R-:W-:-:S03]  /*14610*/  LOP3.LUT P0, RZ, R35, 0x8, RZ, 0xc0, !PT ;  /* 0x0000000823ff7812 */ /* 0x000fc6000780c0ff */
[----:B------:R-:W-:Y:S01]  /*14620*/  LDGSTS.E.BYPASS.LTC128B.128 [R4+0x6400], desc[UR40][R2.64+0x100], !P4 ;  /* 0x0640010002047fae */ /* 0x000fe2000e101d68 */
[----:B------:R-:W-:-:S13]  /*14630*/  ISETP.LT.OR P4, PT, R33, 0x1, !P0 ;  /* 0x000000012100780c */ /* 0x000fda0004781670 */
[----:B------:R0:W-:Y:S01]  /*14640*/  LDGSTS.E.BYPASS.LTC128B.128 [R4+0x9400], desc[UR40][R2.64+0x180], !P4 ;  /* 0x0940018002047fae */ /* 0x0001e2000e101d68 */
[----:B---3--:R-:W-:-:S03]  /*14650*/  IADD3 R8, P4, R14, R0, RZ ;  /* 0x000000000e087210 */ /* 0x008fc60007f9e0ff */
[----:B------:R-:W-:Y:S04]  /*14660*/  SHFL.IDX PT, R14, R5, 0x2, 0x181f ;  /* 0x00581f00050e7f89 */ /* 0x000fe800000e0000 */
[----:B0-----:R-:W0:Y:S02]  /*14670*/  SHFL.IDX PT, R3, R6, 0x1, 0x181f ;  /* 0x00381f0006037f89 */ /* 0x001e2400000e0000 */
        /* <DEDUP_REMOVED lines=9> */
[----:B------:R1:W-:Y:S01]  /*14710*/  LDGSTS.E.BYPASS.LTC128B.128 [R4+0x9c00], desc[UR40][R8.64+0x180], !P4 ;  /* 0x09c0018008047fae */ /* 0x0003e2000e101d68 */
[----:B------:R-:W-:-:S03]  /*14720*/  IADD3 R2, P4, R14, R0, RZ ;  /* 0x000000000e027210 */ /* 0x000fc60007f9e0ff */
[----:B------:R-:W1:Y:S02]  /*14730*/  SHFL.IDX PT, R14, R5, 0x3, 0x181f ;  /* 0x00781f00050e7f89 */ /* 0x000e6400000e0000 */
        /* <DEDUP_REMOVED lines=9> */
[----:B-1----:R-:W-:-:S03]  /*147d0*/  IADD3 R8, P4, R14, R0, RZ ;  /* 0x000000000e087210 */ /* 0x002fc60007f9e0ff */
[----:B------:R-:W-:Y:S04]  /*147e0*/  SHFL.IDX PT, R14, R5, 0x4, 0x181f ;  /* 0x00981f00050e7f89 */ /* 0x000fe800000e0000 */
[----:B0-----:R-:W0:Y:S02]  /*147f0*/  SHFL.IDX PT, R3, R6, 0x3, 0x181f ;  /* 0x00781f0006037f89 */ /* 0x001e2400000e0000 */
[----:B0-----:R-:W-:Y:S01]  /*14800*/  IMAD.X R9, RZ, RZ, R3, P4 ;  /* 0x000000ffff097224 */ /* 0x001fe200020e0603 */
[C---:B------:R-:W-:Y:S01]  /*14810*/  ISETP.LT.OR P4, PT, R33.reuse, 0x31, P3 ;  /* 0x000000312100780c */ /* 0x040fe20001f81670 */
[----:B------:R-:W0:Y:S04]  /*14820*/  SHFL.IDX PT, R3, R6, 0x4, 0x181f ;  /* 0x00981f0006037f89 */ /* 0x000e2800000e0000 */
[----:B------:R-:W1:Y:S08]  /*14830*/  SHFL.IDX PT, R6, R6, 0x5, 0x181f ;  /* 0x00b81f0006067f89 */ /* 0x000e7000000e0000 */
[----:B------:R2:W-:Y:S01]  /*14840*/  LDGSTS.E.BYPASS.LTC128B.128 [R4+0x1c00], desc[UR40][R8.64], !P4 ;  /* 0x01c0000008047fae */ /* 0x0005e2000e101d68 */
[----:B------:R-:W-:-:S13]  /*14850*/  ISETP.LT.OR P4, PT, R33, 0x31, !P2 ;  /* 0x000000312100780c */ /* 0x000fda0005781670 */
[----:B------:R2:W-:Y:S01]  /*14860*/  LDGSTS.E.BYPASS.LTC128B.128 [R4+0x4c00], desc[UR40][R8.64+0x80], !P4 ;  /* 0x04c0008008047fae */ /* 0x0005e2000e101d68 */
[----:B------:R-:W-:-:S13]  /*14870*/  ISETP.LT.OR P4, PT, R33, 0x31, !P1 ;  /* 0x000000312100780c */ /* 0x000fda0004f81670 */
[----:B------:R2:W-:Y:S01]  /*14880*/  LDGSTS.E.BYPASS.LTC128B.128 [R4+0x7c00], desc[UR40][R8.64+0x100], !P4 ;  /* 0x07c0010008047fae */ /* 0x0005e2000e101d68 */
[----:B------:R-:W-:-:S13]  /*14890*/  ISETP.LT.OR P4, PT, R33, 0x31, !P0 ;  /* 0x000000312100780c */ /* 0x000fda0004781670 */
[----:B------:R2:W-:Y:S01]  /*148a0*/  LDGSTS.E.BYPASS.LTC128B.128 [R4+0xac00], desc[UR40][R8.64+0x180], !P4 ;  /* 0x0ac0018008047fae */ /* 0x0005e2000e101d68 */
[----:B------:R-:W-:-:S03]  /*148b0*/  IADD3 R2, P4, R14, R0, RZ ;  /* 0x000000000e027210 */ /* 0x000fc60007f9e0ff */
[----:B------:R2:W3:Y:S02]  /*148c0*/  SHFL.IDX PT, R14, R5, 0x5, 0x181f ;  /* 0x00b81f00050e7f89 */ /* 0x0004e400000e0000 */
        /* <DEDUP_REMOVED lines=8> */
[----:B-1-3--:R2:W-:Y:S02]  /*14950*/  LDGSTS.E.BYPASS.LTC128B.128 [R4+0xb400], desc[UR40][R2.64+0x180], !P4 ;  /* 0x0b40018002047fae */ /* 0x00a5e4000e101d68 */
.L_x_10063:
[C---:B------:R-:W-:Y:S02]  /*14960*/  ISETP.LT.OR P3, PT, R33.reuse, 0x51, P3 ;  /* 0x000000512100780c */ /* 0x040fe40001f61670 */
[C---:B------:R-:W-:Y:S02]  /*14970*/  ISETP.LT.OR P2, PT, R33.reuse, 0x51, !P2 ;  /* 0x000000512100780c */ /* 0x040fe40005741670 */
[C---:B------:R-:W-:Y:S02]  /*14980*/  ISETP.LT.OR P1, PT, R33.reuse, 0x51, !P1 ;  /* 0x000000512100780c */ /* 0x040fe40004f21670 */
[----:B0-2---:R-:W-:Y:S02]  /*14990*/  IADD3 R2, P4, R14, R0, RZ ;  /* 0x000000000e027210 */ /* 0x005fe40007f9e0ff */
        /* <DEDUP_REMOVED lines=11> */
.L_x_9899:
        /* <DEDUP_REMOVED lines=11> */
.L_x_9900:
[----:B------:R-:W2:Y:S01]  /*14b00*/  LDL.LU R2, [R1+0x4] ;  /* 0x0000040001027983 */ /* 0x000ea20000300800 */
[----:B------:R0:W-:Y:S01]  /*14b10*/  SYNCS.ARRIVE.TRANS64.A1T0 RZ, [R32+URZ+0x22850], RZ ;  /* 0x022850ff20ff79a7 */ /* 0x0001e2000810003f */
[----:B------:R-:W-:Y:S01]  /*14b20*/  BSSY B0, `(.L_x_9901) ;  /* 0x00000e1000007945 */ /* 0x000fe20003800000 */
[----:B--2---:R-:W-:-:S13]  /*14b30*/  ISETP.GE.AND P0, PT, R2, 0x61, PT ;  /* 0x000000610200780c */ /* 0x004fda0003f06270 */
[----:B0-----:R-:W-:Y:S05]  /*14b40*/  @!P0 BRA `(.L_x_9902) ;  /* 0x0000000c00788947 */ /* 0x001fea0003800000 */
[----:B------:R-:W2:Y:S02]  /*14b50*/  LDL.LU R2, [R1+0x2c] ;  /* 0x00002c0001027983 */ /* 0x000ea40000300800 */
[----:B--2---:R-:W-:-:S07]  /*14b60*/  VIADD R10, R2, 0xfffffffe ;  /* 0xfffffffe020a7836 */ /* 0x004fce0000000000 */
.L_x_9915:
[----:B--2---:R-:W2:Y:S01]  /*14b70*/  LDL R12, [R1+0x3c] ;  /* 0x00003c00010c7983 */ /* 0x004ea20000100800 */
[----:B0-----:R-:W0:Y:S01]  /*14b80*/  LDC R6, c[0x0][0x430] ;  /* 0x00010c00ff067b82 */ /* 0x001e220000000800 */
[----:B------:R-:W1:Y:S01]  /*14b90*/  S2R R2, SR_TID.X ;  /* 0x0000000000027919 */ /* 0x000e620000002100 */
        /* <DEDUP_REMOVED lines=12> */
[----:B------:R-:W-:-:S07]  /*14c60*/  IMAD.MOV.U32 R11, RZ, RZ, R7 ;  /* 0x000000ffff0b7224 */ /* 0x000fce00078e0007 */
[----:B------:R-:W4:Y:S01]  /*14c70*/  @!P1 LDC.64 R8, c[0x0][0x418] ;  /* 0x00010600ff089b82 */ /* 0x000f220000000a00 */
[----:B-1----:R-:W-:-:S05]  /*14c80*/  @P0 IMAD.HI.U32 R2, R7, R2, RZ ;  /* 0x0000000207020227 */ /* 0x002fca00078e00ff */
[----:B0-----:R-:W-:-:S04]  /*14c90*/  @P0 SHF.R.U32.HI R11, RZ, R3, R2 ;  /* 0x00000003ff0b0219 */ /* 0x001fc80000011602 */
[--C-:B------:R-:W-:Y:S01]  /*14ca0*/  @!P1 SHF.R.S32.HI R3, RZ, 0x1f, R11.reuse ;  /* 0x0000001fff039819 */ /* 0x100fe2000001140b */
[----:B------:R-:W-:-:S04]  /*14cb0*/  @!P1 IMAD.MOV.U32 R2, RZ, RZ, R11 ;  /* 0x000000ffff029224 */ /* 0x000fc800078e000b */
[----:B---3--:R-:W-:-:S04]  /*14cc0*/  @!P1 IMAD.WIDE.U32 R2, R29, R4, R2 ;  /* 0x000000041d029225 */ /* 0x008fc800078e0002 */
[----:B------:R-:W-:-:S04]  /*14cd0*/  @!P1 IMAD R4, R34, R4, RZ ;  /* 0x0000000422049224 */ /* 0x000fc800078e02ff */
[----:B------:R-:W-:Y:S01]  /*14ce0*/  @!P1 IMAD R5, R29, R5, R4 ;  /* 0x000000051d059224 */ /* 0x000fe200078e0204 */
[----:B----4-:R-:W-:-:S03]  /*14cf0*/  @!P1 LEA R8, P0, R2, R8, 0x2 ;  /* 0x0000000802089211 */ /* 0x010fc600078010ff */
[----:B------:R-:W-:Y:S02]  /*14d00*/  @!P1 IMAD.IADD R3, R5, 0x1, R3 ;  /* 0x0000000105039824 */ /* 0x000fe400078e0203 */
[----:B------:R-:W-:-:S03]  /*14d10*/  IMAD.MOV.U32 R5, RZ, RZ, RZ ;  /* 0x000000ffff057224 */ /* 0x000fc600078e00ff */
[----:B------:R-:W-:Y:S01]  /*14d20*/  @!P1 LEA.HI.X R9, R2, R9, R3, 0x2, P0 ;  /* 0x0000000902099211 */ /* 0x000fe200000f1403 */
[----:B------:R-:W-:-:S04]  /*14d30*/  VIADD R25, R25, 0x1 ;  /* 0x0000000119197836 */ /* 0x000fc80000000000 */
[----:B------:R0:W5:Y:S01]  /*14d40*/  @!P1 LDG.E R5, desc[UR40][R8.64] ;  /* 0x0000002808059981 */ /* 0x000162000c1e1900 */
[----:B------:R-:W-:Y:S01]  /*14d50*/  IMAD.MOV R2, RZ, RZ, -R11 ;  /* 0x000000ffff027224 */ /* 0x000fe200078e0a0b */
[----:B------:R-:W-:-:S03]  /*14d60*/  ISETP.NE.AND P0, PT, R25, 0x2, PT ;  /* 0x000000021900780c */ /* 0x000fc60003f05270 */
[----:B------:R-:W-:Y:S01]  /*14d70*/  IMAD R6, R6, R2, R7 ;  /* 0x0000000206067224 */ /* 0x000fe200078e0207 */
[----:B------:R-:W-:Y:S01]  /*14d80*/  SEL R3, RZ, 0x1, P0 ;  /* 0x00000001ff037807 */ /* 0x000fe20000000000 */
[----:B------:R-:W-:Y:S01]  /*14d90*/  IMAD.MOV.U32 R2, RZ, RZ, R10 ;  /* 0x000000ffff027224 */ /* 0x000fe200078e000a */
[----:B------:R-:W-:Y:S05]  /*14da0*/  YIELD ;  /* 0x0000000000007946 */ /* 0x000fea0003800000 */
[----:B------:R-:W-:Y:S01]  /*14db0*/  SEL R25, R25, RZ, P0 ;  /* 0x000000ff19197207 */ /* 0x000fe20000000000 */
[----:B------:R-:W-:Y:S01]  /*14dc0*/  VIADD R10, R10, 0xffffffff ;  /* 0xffffffff0a0a7836 */ /* 0x000fe20000000000 */
[----:B------:R-:W-:-:S02]  /*14dd0*/  LOP3.LUT R26, R26, R3, RZ, 0x3c, !PT ;  /* 0x000000031a1a7212 */ /* 0x000fc400078e3cff */
[----:B------:R-:W-:Y:S02]  /*14de0*/  ISETP.GT.AND P2, PT, R2, RZ, PT ;  /* 0x000000ff0200720c */ /* 0x000fe40003f44270 */
[----:B--2---:R-:W-:-:S13]  /*14df0*/  ISETP.NE.AND P1, PT, R12, 0x3, PT ;  /* 0x000000030c00780c */ /* 0x004fda0003f25270 */
[----:B0-----:R-:W-:Y:S05]  /*14e00*/  @!P1 BRA `(.L_x_9903) ;  /* 0x0000000000049947 */ /* 0x001fea0003800000 */
[----:B------:R-:W-:Y:S01]  /*14e10*/  BPT.TRAP 0x1 ;  /* 0x000000040000795c */ /* 0x000fe20000300000 */
.L_x_9903:
[----:B------:R-:W-:Y:S01]  /*14e20*/  IMAD R4, R25, 0x8, R22 ;  /* 0x0000000819047824 */ /* 0x000fe200078e0216 */
[----:B------:R-:W-:Y:S01]  /*14e30*/  SHF.L.U32 R21, R26, 0x1f, RZ ;  /* 0x0000001f1a157819 */ /* 0x000fe200000006ff */
[----:B------:R-:W-:Y:S01]  /*14e40*/  BSSY B1, `(.L_x_9904) ;  /* 0x0000004000017945 */ /* 0x000fe20003800000 */
[----:B------:R-:W-:Y:S02]  /*14e50*/  SHF.R.S32.HI R17, RZ, 0x1f, R6 ;  /* 0x0000001fff117819 */ /* 0x000fe40000011406 */
[----:B------:R-:W0:Y:S02]  /*14e60*/  SYNCS.PHASECHK.TRANS64.TRYWAIT P0, [R4+URZ+0x22840], R21 ;  /* 0x02284015040075a7 */ /* 0x000e24000800017f */
[----:B0-----:R-:W-:Y:S05]  /*14e70*/  @!P0 BRA `(.L_x_9905) ;  /* 0x0000004c00388947 */ /* 0x001fea0003800000 */
.L_x_10064:
[----:B------:R-:W-:Y:S05]  /*14e80*/  BSYNC B1 ;  /* 0x0000000000017941 */ /* 0x000fea0003800000 */
.L_x_9904:
        /* <DEDUP_REMOVED lines=52> */
.L_x_10078:
        /* <DEDUP_REMOVED lines=8> */
.L_x_9907:
        /* <DEDUP_REMOVED lines=11> */
.L_x_9908:
[----:B------:R2:W-:Y:S01]  /*15300*/  SYNCS.ARRIVE.TRANS64.A1T0 RZ, [R4+URZ+0x22830], RZ ;  /* 0x022830ff04ff79a7 */ /* 0x0005e2000810003f */
[----:B------:R-:W-:Y:S05]  /*15310*/  @!P3 BRA `(.L_x_9909) ;  /* 0x000000000004b947 */ /* 0x000fea0003800000 */
[----:B------:R-:W-:Y:S01]  /*15320*/  BPT.TRAP 0x1 ;  /* 0x000000040000795c */ /* 0x000fe20000300000 */
.L_x_9909:
[----:B------:R-:W3:Y:S01]  /*15330*/  SYNCS.PHASECHK.TRANS64.TRYWAIT P0, [R4+URZ+0x22860], R21 ;  /* 0x02286015040075a7 */ /* 0x000ee2000800017f */
[----:B------:R-:W-:Y:S04]  /*15340*/  BSSY B1, `(.L_x_9910) ;  /* 0x0000002000017945 */ /* 0x000fe80003800000 */
[----:B---3--:R-:W-:Y:S05]  /*15350*/  @!P0 BRA `(.L_x_9911) ;  /* 0x0000004c00b88947 */ /* 0x008fea0003800000 */
.L_x_10079:
[----:B------:R-:W-:Y:S05]  /*15360*/  BSYNC B1 ;  /* 0x0000000000017941 */ /* 0x000fea0003800000 */
.L_x_9910:
[----:B------:R-:W-:Y:S01]  /*15370*/  ULDC.64 UR4, c[0x0][0x328] ;  /* 0x0000ca0000047ab9 */ /* 0x000fe20000000a00 */
[----:B------:R-:W-:Y:S01]  /*15380*/  LOP3.LUT P5, RZ, R23, 0x10, RZ, 0xc0, !PT ;  /* 0x0000001017ff7812 */ /* 0x000fe200078ac0ff */
[----:B------:R-:W-:Y:S01]  /*15390*/  IMAD R17, R17, UR4, RZ ;  /* 0x0000000411117c24 */ /* 0x000fe2000f8e02ff */
[C---:B------:R-:W-:Y:S01]  /*153a0*/  LOP3.LUT P4, RZ, R23.reuse, 0x8, RZ, 0xc0, !PT ;  /* 0x0000000817ff7812 */ /* 0x040fe2000788c0ff */
[C---:B------:R-:W-:Y:S01]  /*153b0*/  IMAD.WIDE.U32 R2, R6.reuse, UR4, RZ ;  /* 0x0000000406027c25 */ /* 0x040fe2000f8e00ff */
[C---:B------:R-:W-:Y:S02]  /*153c0*/  LOP3.LUT P3, RZ, R23.reuse, 0x4, RZ, 0xc0, !PT ;  /* 0x0000000417ff7812 */ /* 0x040fe4000786c0ff */
[----:B------:R-:W-:Y:S01]  /*153d0*/  LOP3.LUT P1, RZ, R23, 0x2, RZ, 0xc0, !PT ;  /* 0x0000000217ff7812 */ /* 0x000fe2000782c0ff */
[----:B------:R-:W-:Y:S01]  /*153e0*/  IMAD R17, R6, UR5, R17 ;  /* 0x0000000506117c24 */ /* 0x000fe2000f8e0211 */
[----:B------:R-:W-:Y:S02]  /*153f0*/  ULDC.64 UR4, c[0x0][0x338] ;  /* 0x0000ce0000047ab9 */ /* 0x000fe40000000a00 */
[----:B------:R-:W-:-:S02]  /*15400*/  IMAD R20, R20, UR4, RZ ;  /* 0x0000000414147c24 */ /* 0x000fc4000f8e02ff */
        /* <DEDUP_REMOVED lines=12> */
[----:B------:R-:W-:-:S03]  /*154d0*/  IMAD R5, R25, 0x6000, R30 ;  /* 0x0000600019057824 */ /* 0x000fc600078e021e */
[----:B------:R-:W-:Y:S01]  /*154e0*/  LEA.HI.X R7, R2, UR5, R7, 0x1, P0 ;  /* 0x0000000502077c11 */ /* 0x000fe200080f0c07 */
[----:B------:R-:W-:Y:S06]  /*154f0*/  BRA.DIV UR4, `(.L_x_9912) ;  /* 0x0000004e04647947 */ /* 0x000fec000b800000 */
[----:B------:R-:W4:Y:S01]  /*15500*/  SHFL.IDX PT, R14, R6, RZ, 0x181f ;  /* 0x00181fff060e7589 */ /* 0x000f2200000e0000 */
[----:B------:R-:W-:-:S03]  /*15510*/  IMAD R5, R5, 0x2, R22 ;  /* 0x0000000205057824 */ /* 0x000fc600078e0216 */
[----:B------:R-:W5:Y:S04]  /*15520*/  SHFL.IDX PT, R3, R7, RZ, 0x181f ;  /* 0x00181fff07037589 */ /* 0x000f6800000e0000 */
[----:B-1----:R-:W-:Y:S01]  /*15530*/  SHFL.IDX PT, R8, R7, 0x1, 0x181f ;  /* 0x00381f0007087f89 */ /* 0x002fe200000e0000 */
[----:B----4-:R-:W-:-:S03]  /*15540*/  IADD3 R2, P0, R14, R0, RZ ;  /* 0x000000000e027210 */ /* 0x010fc60007f1e0ff */
[----:B------:R-:W1:Y:S02]  /*15550*/  SHFL.IDX PT, R14, R6, 0x1, 0x181f ;  /* 0x00381f00060e7f89 */ /* 0x000e6400000e0000 */
[----:B-----5:R-:W-:-:S05]  /*15560*/  IMAD.X R3, RZ, RZ, R3, P0 ;  /* 0x000000ffff037224 */ /* 0x020fca00000e0603 */
[----:B------:R-:W-:Y:S04]  /*15570*/  LDGSTS.E.BYPASS.LTC128B.128 [R5+0x400], desc[UR40][R2.64], !P5 ;  /* 0x0040000002057fae */ /* 0x000fe8000e901d68 */
[----:B------:R-:W-:Y:S04]  /*15580*/  LDGSTS.E.BYPASS.LTC128B.128 [R5+0x3400], desc[UR40][R2.64+0x80], !P4 ;  /* 0x0340008002057fae */ /* 0x000fe8000e101d68 */
[----:B------:R-:W-:Y:S04]  /*15590*/  LDGSTS.E.BYPASS.LTC128B.128 [R5+0x6400], desc[UR40][R2.64+0x100], !P3 ;  /* 0x0640010002057fae */ /* 0x000fe8000d901d68 */
[----:B------:R1:W-:Y:S02]  /*155a0*/  LDGSTS.E.BYPASS.LTC128B.128 [R5+0x9400], desc[UR40][R2.64+0x180], !P1 ;  /* 0x0940018002057fae */ /* 0x0003e4000c901d68 */
[----:B-1----:R-:W-:-:S02]  /*155b0*/  IADD3 R2, P0, R14, R0, RZ ;  /* 0x000000000e027210 */ /* 0x002fc40007f1e0ff */
[----:B------:R-:W1:Y:S03]  /*155c0*/  SHFL.IDX PT, R14, R6, 0x2, 0x181f ;  /* 0x00581f00060e7f89 */ /* 0x000e6600000e0000 */
[----:B------:R-:W-:Y:S02]  /*155d0*/  IMAD.X R3, RZ, RZ, R8, P0 ;  /* 0x000000ffff037224 */ /* 0x000fe400000e0608 */
[----:B------:R-:W4:Y:S04]  /*155e0*/  SHFL.IDX PT, R8, R7, 0x2, 0x181f ;  /* 0x00581f0007087f89 */ /* 0x000f2800000e0000 */
[----:B------:R-:W-:Y:S04]  /*155f0*/  LDGSTS.E.BYPASS.LTC128B.128 [R5+0xc00], desc[UR40][R2.64], !P5 ;  /* 0x00c0000002057fae */ /* 0x000fe8000e901d68 */
[----:B------:R-:W-:Y:S04]  /*15600*/  LDGSTS.E.BYPASS.LTC128B.128 [R5+0x3c00], desc[UR40][R2.64+0x80], !P4 ;  /* 0x03c0008002057fae */ /* 0x000fe8000e101d68 */
[----:B------:R-:W-:Y:S04]  /*15610*/  LDGSTS.E.BYPASS.LTC128B.128 [R5+0x6c00], desc[UR40][R2.64+0x100], !P3 ;  /* 0x06c0010002057fae */ /* 0x000fe8000d901d68 */
[----:B------:R1:W-:Y:S02]  /*15620*/  LDGSTS.E.BYPASS.LTC128B.128 [R5+0x9c00], desc[UR40][R2.64+0x180], !P1 ;  /* 0x09c0018002057fae */ /* 0x0003e4000c901d68 */
[----:B-1----:R-:W-:-:S02]  /*15630*/  IADD3 R2, P0, R14, R0, RZ ;  /* 0x000000000e027210 */ /* 0x002fc40007f1e0ff */
[----:B------:R-:W1:Y:S03]  /*15640*/  SHFL.IDX PT, R14, R6, 0x3, 0x181f ;  /* 0x00781f00060e7f89 */ /* 0x000e6600000e0000 */
[----:B----4-:R-:W-:Y:S02]  /*15650*/  IMAD.X R3, RZ, RZ, R8, P0 ;  /* 0x000000ffff037224 */ /* 0x010fe400000e0608 */
        /* <DEDUP_REMOVED lines=14> */
[----:B------:R1:W0:Y:S03]  /*15740*/  SHFL.IDX PT, R14, R6, 0x5, 0x181f ;  /* 0x00b81f00060e7f89 */ /* 0x00022600000e0000 */
[----:B----4-:R-:W-:Y:S02]  /*15750*/  IMAD.X R3, RZ, RZ, R8, P0 ;  /* 0x000000ffff037224 */ /* 0x010fe400000e0608 */
[----:B------:R1:W4:Y:S04]  /*15760*/  SHFL.IDX PT, R8, R7, 0x5, 0x181f ;  /* 0x00b81f0007087f89 */ /* 0x00032800000e0000 */
[----:B------:R1:W-:Y:S04]  /*15770*/  LDGSTS.E.BYPASS.LTC128B.128 [R5+0x2400], desc[UR40][R2.64], !P5 ;  /* 0x0240000002057fae */ /* 0x0003e8000e901d68 */
[----:B------:R1:W-:Y:S04]  /*15780*/  LDGSTS.E.BYPASS.LTC128B.128 [R5+0x5400], desc[UR40][R2.64+0x80], !P4 ;  /* 0x0540008002057fae */ /* 0x0003e8000e101d68 */
[----:B------:R1:W-:Y:S04]  /*15790*/  LDGSTS.E.BYPASS.LTC128B.128 [R5+0x8400], desc[UR40][R2.64+0x100], !P3 ;  /* 0x0840010002057fae */ /* 0x0003e8000d901d68 */
[----:B------:R1:W-:Y:S02]  /*157a0*/  LDGSTS.E.BYPASS.LTC128B.128 [R5+0xb400], desc[UR40][R2.64+0x180], !P1 ;  /* 0x0b40018002057fae */ /* 0x0003e4000c901d68 */
.L_x_10093:
[----:B01----:R-:W-:-:S05]  /*157b0*/  IADD3 R2, P0, R14, R0, RZ ;  /* 0x000000000e027210 */ /* 0x003fca0007f1e0ff */
        /* <DEDUP_REMOVED lines=10> */
.L_x_9913:
        /* <DEDUP_REMOVED lines=11> */
.L_x_9914:
[----:B------:R0:W-:Y:S01]  /*15910*/  SYNCS.ARRIVE.TRANS64.A1T0 RZ, [R4+URZ+0x22850], RZ ;  /* 0x022850ff04ff79a7 */ /* 0x0001e2000810003f */
[----:B------:R-:W-:Y:S05]  /*15920*/  @P2 BRA `(.L_x_9915) ;  /* 0xfffffff000902947 */ /* 0x000fea000383ffff */
.L_x_9902:
[----:B------:R-:W-:Y:S05]  /*15930*/  BSYNC B0 ;  /* 0x0000000000007941 */ /* 0x000fea0003800000 */
.L_x_9901:
[----:B------:R-:W1:Y:S01]  /*15940*/  S2R R2, SR_TID.X ;  /* 0x0000000000027919 */ /* 0x000e620000002100 */
[----:B------:R-:W-:Y:S01]  /*15950*/  VIADD R25, R25, 0x1 ;  /* 0x0000000119197836 */ /* 0x000fe20000000000 */
[----:B------:R-:W-:Y:S04]  /*15960*/  BSSY B0, `(.L_x_9916) ;  /* 0x0000013000007945 */ /* 0x000fe80003800000 */
[----:B------:R-:W-:-:S04]  /*15970*/  ISETP.NE.AND P0, PT, R25, 0x2, PT ;  /* 0x000000021900780c */ /* 0x000fc80003f05270 */
[----:B------:R-:W-:-:S04]  /*15980*/  SEL R3, RZ, 0x1, P0 ;  /* 0x00000001ff037807 */ /* 0x000fc80000000000 */
[----:B------:R-:W-:Y:S02]  /*15990*/  LOP3.LUT R26, R26, R3, RZ, 0x3c, !PT ;  /* 0x000000031a1a7212 */ /* 0x000fe400078e3cff */
[----:B-1----:R-:W-:-:S04]  /*159a0*/  LOP3.LUT R2, R2, 0x7f, RZ, 0xc0, !PT ;  /* 0x0000007f02027812 */ /* 0x002fc800078ec0ff */
[----:B------:R-:W-:-:S13]  /*159b0*/  ISETP.NE.AND P1, PT, R2, RZ, PT ;  /* 0x000000ff0200720c */ /* 0x000fda0003f25270 */
[----:B------:R-:W-:Y:S05]  /*159c0*/  @P1 BRA `(.L_x_9917) ;  /* 0x0000000000301947 */ /* 0x000fea0003800000 */
[----:B------:R-:W1:Y:S01]  /*159d0*/  S2R R5, SR_LANEID ;  /* 0x0000000000057919 */ /* 0x000e620000000000 */
[----:B------:R-:W-:Y:S01]  /*159e0*/  VOTEU.ANY UR4, UPT, PT ;  /* 0x0000000000047886 */ /* 0x000fe200038e0100 */
[----:B------:R-:W4:Y:S01]  /*159f0*/  LDC.64 R2, c[0x0][0xc60] ;  /* 0x00031800ff027b82 */ /* 0x000f220000000a00 */
[----:B------:R-:W1:Y:S02]  /*15a00*/  FLO.U32 R0, UR4 ;  /* 0x0000000400007d00 */ /* 0x000e6400080e0000 */
[----:B-1----:R-:W-:-:S06]  /*15a10*/  ISETP.EQ.U32.AND P1, PT, R0, R5, PT ;  /* 0x000000050000720c */ /* 0x002fcc0003f22070 */
[----:B------:R-:W4:Y:S07]  /*15a20*/  POPC R5, UR4 ;  /* 0x0000000400057d09 */ /* 0x000f2e0008000000 */
[----:B----4-:R-:W4:Y:S01]  /*15a30*/  @P1 ATOMG.E.ADD.STRONG.GPU PT, R3, desc[UR40][R2.64], R5 ;  /* 0x00000005020319a8 */ /* 0x010f2200081ee1e8 */
[----:B0-23--:R-:W0:Y:S02]  /*15a40*/  S2R R4, SR_LTMASK ;  /* 0x0000000000047919 */ /* 0x00de240000003900 */
[----:B0-----:R-:W-:-:S04]  /*15a50*/  LOP3.LUT R4, R4, UR4, RZ, 0xc0, !PT ;  /* 0x0000000404047c12 */ /* 0x001fc8000f8ec0ff */
[----:B------:R-:W0:Y:S01]  /*15a60*/  POPC R7, R4 ;  /* 0x0000000400077309 */ /* 0x000e220000000000 */
[----:B----4-:R-:W0:Y:S02]  /*15a70*/  SHFL.IDX PT, R0, R3, R0, 0x1f ;  /* 0x00001f0003007589 */ /* 0x010e2400000e0000 */
[----:B0-----:R-:W-:-:S07]  /*15a80*/  IADD3 R16, R0, UR36, R7 ;  /* 0x0000002400107c10 */ /* 0x001fce000fffe007 */
.L_x_9917:
[----:B------:R-:W-:Y:S05]  /*15a90*/  BSYNC B0 ;  /* 0x0000000000007941 */ /* 0x000fea0003800000 */
.L_x_9916:
[----:B------:R-:W-:-:S07]  /*15aa0*/  SEL R25, R25, RZ, P0 ;  /* 0x000000ff19197207 */ /* 0x000fce0000000000 */
.L_x_9876:
[----:B------:R-:W-:Y:S05]  /*15ab0*/  BSYNC B7 ;  /* 0x0000000000077941 */ /* 0x000fea0003800000 */
.L_x_9874:
        /* <DEDUP_REMOVED lines=8> */
[----:B------:R4:W0:Y:S01]  /*15b40*/  LDS.128 R16, [R22+0x228d0] ;  /* 0x0228d00016107984 */ /* 0x0008220000000c00 */
[----:B------:R-:W-:Y:S06]  /*15b50*/  BAR.ARV 0x4, 0x180 ;  /* 0x0106000000007b1d */ /* 0x000fec0000002000 */
[----:B------:R-:W-:Y:S05]  /*15b60*/  BRA `(.L_x_9919) ;  /* 0x0000000800407947 */ /* 0x000fea0003800000 */
.L_x_9918:
        /* <DEDUP_REMOVED lines=17> */
[----:B--23--:R-:W-:Y:S01]  /*15c80*/  SHFL.IDX PT, R4, R16, 0x1, 0x1f ;  /* 0x00201f0010047f89 */ /* 0x00cfe200000e0000 */
        /* <DEDUP_REMOVED lines=18> */
.L_x_10103:
[----:B------:R-:W-:Y:S02]  /*15db0*/  ULDC UR4, c[0x0][0xc38] ;  /* 0x00030e0000047ab9 */ /* 0x000fe40000000800 */
[----:B------:R-:W-:-:S04]  /*15dc0*/  IMAD.U32 R7, RZ, RZ, UR4 ;  /* 0x00000004ff077e24 */ /* 0x000fc8000f8e00ff */
[----:B-1----:R-:W-:-:S04]  /*15dd0*/  IMAD R14, R14, R7, RZ ;  /* 0x000000070e0e7224 */ /* 0x002fc800078e02ff */
[----:B------:R-:W-:-:S05]  /*15de0*/  IMAD.IADD R9, R4, 0x1, R14 ;  /* 0x0000000104097824 */ /* 0x000fca00078e020e */
[----:B------:R-:W-:-:S13]  /*15df0*/  ISETP.GT.AND P6, PT, R9, R0, PT ;  /* 0x000000000900720c */ /* 0x000fda0003fc4270 */
[----:B------:R-:W-:Y:S05]  /*15e00*/  @P6 BRA `(.L_x_9921) ;  /* 0x00000000009c6947 */ /* 0x000fea0003800000 */
.L_x_9926:
        /* <DEDUP_REMOVED lines=14> */
.L_x_9924:
[----:B------:R-:W-:Y:S05]  /*15ef0*/  BSYNC B0 ;  /* 0x0000000000007941 */ /* 0x000fea0003800000 */
.L_x_9923:
        /* <DEDUP_REMOVED lines=18> */
.L_x_10111:
[----:B------:R-:W-:Y:S02]  /*16020*/  ULDC UR4, c[0x0][0xc38] ;  /* 0x00030e0000047ab9 */ /* 0x000fe40000000800 */
[----:B------:R-:W-:-:S04]  /*16030*/  IMAD.U32 R7, RZ, RZ, UR4 ;  /* 0x00000004ff077e24 */ /* 0x000fc8000f8e00ff */
[----:B-1----:R-:W-:-:S04]  /*16040*/  IMAD R14, R14, R7, RZ ;  /* 0x000000070e0e7224 */ /* 0x002fc800078e02ff */
[----:B------:R-:W-:-:S05]  /*16050*/  IMAD.IADD R9, R14, 0x1, R9 ;  /* 0x000000010e097824 */ /* 0x000fca00078e0209 */
[----:B------:R-:W-:-:S13]  /*16060*/  ISETP.GT.AND P6, PT, R9, R0, PT ;  /* 0x000000000900720c */ /* 0x000fda0003fc4270 */
[----:B------:R-:W-:Y:S05]  /*16070*/  @!P6 BRA `(.L_x_9926) ;  /* 0xfffffffc0064e947 */ /* 0x000fea000383ffff */
.L_x_9921:
        /* <DEDUP_REMOVED lines=8> */
.L_x_10115:
[----:B------:R-:W-:Y:S01]  /*16100*/  ISETP.NE.AND P0, PT, R3, RZ, PT ;  /* 0x000000ff0300720c */ /* 0x000fe20003f05270 */
[----:B------:R-:W-:-:S12]  /*16110*/  IMAD.MOV.U32 R14, RZ, RZ, RZ ;  /* 0x000000ffff0e7224 */ /* 0x000fd800078e00ff */
[----:B------:R-:W-:Y:S05]  /*16120*/  @!P0 BRA `(.L_x_9928) ;  /* 0x0000000000108947 */ /* 0x000fea0003800000 */
[----:B------:R-:W-:Y:S01]  /*16130*/  UMOV UR4, 0xffffffff ;  /* 0xffffffff00047882 */ /* 0x000fe20000000000 */
[----:B------:R-:W-:Y:S02]  /*16140*/  VIADD R12, R4, 0xffffffff ;  /* 0xffffffff040c7836 */ /* 0x000fe40000000000 */
[----:B------:R-:W-:Y:S05]  /*16150*/  BRA.DIV UR4, `(.L_x_9929) ;  /* 0x00000052043c7947 */ /* 0x000fea000b800000 */
[----:B------:R3:W4:Y:S02]  /*16160*/  SHFL.IDX PT, R14, R2, R12, 0x1f ;  /* 0x00001f0c020e7589 */ /* 0x00072400000e0000 */
.L_x_9928:
[----:B--2---:R-:W-:Y:S01]  /*16170*/  IABS R6, R5 ;  /* 0x0000000500067213 */ /* 0x004fe20000000000 */
[----:B----4-:R-:W-:Y:S02]  /*16180*/  IMAD R16, R14, R7, R16 ;  /* 0x000000070e107224 */ /* 0x010fe400078e0210 */
[----:B------:R-:W-:Y:S01]  /*16190*/  IMAD.IADD R19, R4, 0x1, R19 ;  /* 0x0000000104137824 */ /* 0x000fe200078e0213 */
[----:B------:R-:W2:Y:S01]  /*161a0*/  I2F.RP R8, R6 ;  /* 0x0000000600087306 */ /* 0x000ea20000209400 */
[----:B------:R-:W-:-:S05]  /*161b0*/  IMAD.IADD R10, R0, 0x1, -R16 ;  /* 0x00000001000a7824 */ /* 0x000fca00078e0a10 */
[----:B------:R-:W-:Y:S02]  /*161c0*/  IABS R0, R10 ;  /* 0x0000000a00007213 */ /* 0x000fe40000000000 */
[----:B--2---:R-:W0:Y:S02]  /*161d0*/  MUFU.RCP R8, R8 ;  /* 0x0000000800087308 */ /* 0x004e240000001000 */
[----:B0--3--:R-:W-:-:S06]  /*161e0*/  VIADD R2, R8, 0xffffffe ;  /* 0x0ffffffe08027836 */ /* 0x009fcc0000000000 */
[----:B------:R0:W2:Y:S02]  /*161f0*/  F2I.FTZ.U32.TRUNC.NTZ R3, R2 ;  /* 0x0000000200037305 */ /* 0x0000a4000021f000 */
[----:B0-----:R-:W-:Y:S02]  /*16200*/  IMAD.MOV.U32 R2, RZ, RZ, RZ ;  /* 0x000000ffff027224 */ /* 0x001fe400078e00ff */
[----:B--2---:R-:W-:-:S04]  /*16210*/  IMAD.MOV R7, RZ, RZ, -R3 ;  /* 0x000000ffff077224 */ /* 0x004fc800078e0a03 */
        /* <DEDUP_REMOVED lines=20> */
.L_x_9922:
[----:B------:R-:W-:Y:S01]  /*16360*/  UMOV UR4, URZ ;  /* 0x0000003f00047c82 */ /* 0x000fe20008000000 */
[----:B------:R-:W-:Y:S01]  /*16370*/  UMOV UR5, URZ ;  /* 0x0000003f00057c82 */ /* 0x000fe20008000000 */
[----:B------:R-:W-:Y:S01]  /*16380*/  ULDC UR6, c[0x0][0xc3c] ;  /* 0x00030f0000067ab9 */ /* 0x000fe20000000800 */
[----:B------:R-:W-:Y:S02]  /*16390*/  IMAD.MOV.U32 R16, RZ, RZ, R0 ;  /* 0x000000ffff107224 */ /* 0x000fe400078e0000 */
[----:B------:R-:W-:Y:S02]  /*163a0*/  IMAD.U32 R17, RZ, RZ, UR4 ;  /* 0x00000004ff117e24 */ /* 0x000fe4000f8e00ff */
[----:B------:R-:W-:Y:S02]  /*163b0*/  IMAD.U32 R18, RZ, RZ, UR5 ;  /* 0x00000005ff127e24 */ /* 0x000fe4000f8e00ff */
[----:B------:R-:W-:-:S07]  /*163c0*/  IMAD.U32 R19, RZ, RZ, UR6 ;  /* 0x00000006ff137e24 */ /* 0x000fce000f8e00ff */
.L_x_9930:
        /* <DEDUP_REMOVED lines=10> */
.L_x_9919:
[----:B------:R-:W-:Y:S02]  /*16470*/  ULDC UR4, c[0x0][0xc3c] ;  /* 0x00030f0000047ab9 */ /* 0x000fe40000000800 */
[----:B0-----:R-:W-:-:S13]  /*16480*/  ISETP.GE.AND P0, PT, R19, UR4, PT ;  /* 0x0000000413007c0c */ /* 0x001fda000bf06270 */
[----:B------:R-:W-:Y:S05]  /*16490*/  @!P0 BRA `(.L_x_9931) ;  /* 0xffffffa400e88947 */ /* 0x000fea000383ffff */
[----:B------:R-:W-:Y:S05]  /*164a0*/  BSYNC B8 ;  /* 0x0000000000087941 */ /* 0x000fea0003800000 */
.L_x_9832:
[----:B------:R-:W5:Y:S01]  /*164b0*/  LDL.LU R0, [R1+0x28] ;  /* 0x0000280001007983 */ /* 0x000f620000300800 */
[----:B------:R-:W-:Y:S01]  /*164c0*/  BSSY B0, `(.L_x_9932) ;  /* 0x000000b000007945 */ /* 0x000fe20003800000 */
[----:B------:R-:W2:Y:S01]  /*164d0*/  S2R R5, SR_CgaCtaId ;  /* 0x0000000000057919 */ /* 0x000ea20000008800 */
[----:B-----5:R-:W-:-:S05]  /*164e0*/  VIADD R0, R0, 0x1 ;  /* 0x0000000100007836 */ /* 0x020fca0000000000 */
[----:B-1----:R-:W-:-:S04]  /*164f0*/  LEA.HI R2, R0, R0, RZ, 0x1 ;  /* 0x0000000000027211 */ /* 0x002fc800078f08ff */
[----:B------:R-:W-:Y:S02]  /*16500*/  LOP3.LUT R3, R2, 0xfffffffe, RZ, 0xc0, !PT ;  /* 0xfffffffe02037812 */ /* 0x000fe400078ec0ff */
[----:B------:R-:W-:-:S03]  /*16510*/  MOV R2, 0x400 ;  /* 0x0000040000027802 */ /* 0x000fc60000000f00 */
[----:B------:R-:W-:Y:S01]  /*16520*/  IMAD.IADD R0, R0, 0x1, -R3 ;  /* 0x0000000100007824 */ /* 0x000fe200078e0a03 */
[----:B--23--:R-:W-:-:S04]  /*16530*/  LEA R4, R5, R2, 0x18 ;  /* 0x0000000205047211 */ /* 0x00cfc800078ec0ff */
[----:B------:R-:W-:-:S04]  /*16540*/  SHF.L.U32 R0, R0, 0x1f, RZ ;  /* 0x0000001f00007819 */ /* 0x000fc800000006ff */
[----:B------:R-:W0:Y:S02]  /*16550*/  SYNCS.PHASECHK.TRANS64.TRYWAIT P0, [R4+URZ+0x22820], R0 ;  /* 0x02282000040075a7 */ /* 0x000e24000800017f */
[----:B0-----:R-:W-:Y:S05]  /*16560*/  @!P0 BRA `(.L_x_9933) ;  /* 0x0000004c005c8947 */ /* 0x001fea0003800000 */
.L_x_10118:
[----:B------:R-:W-:Y:S05]  /*16570*/  BSYNC B0 ;  /* 0x0000000000007941 */ /* 0x000fea0003800000 */
.L_x_9932:
[----:B------:R-:W-:-:S03]  /*16580*/  UMOV UR4, 0xffffffff ;  /* 0xffffffff00047882 */ /* 0x000fc60000000000 */
[----:B------:R-:W-:Y:S05]  /*16590*/  BRA.DIV UR4, `(.L_x_9934) ;  /* 0x0000004e04647947 */ /* 0x000fea000b800000 */
[----:B0-----:R-:W0:Y:S02]  /*165a0*/  S2R R0, SR_TID.X ;  /* 0x0000000000007919 */ /* 0x001e240000002100 */
[----:B0-----:R-:W-:-:S04]  /*165b0*/  SHF.R.U32.HI R0, RZ, 0x5, R0 ;  /* 0x00000005ff007819 */ /* 0x001fc80000011600 */
[----:B------:R-:W-:-:S05]  /*165c0*/  LOP3.LUT R0, R0, 0x3, RZ, 0xc0, !PT ;  /* 0x0000000300007812 */ /* 0x000fca00078ec0ff */
[----:B------:R0:W1:Y:S02]  /*165d0*/  SHFL.IDX PT, R14, R0, RZ, 0x1f ;  /* 0x00001fff000e7589 */ /* 0x00006400000e0000 */
.L_x_10121:
[----:B-1----:R-:W-:-:S13]  /*165e0*/  ISETP.NE.AND P0, PT, R14, RZ, PT ;  /* 0x000000ff0e00720c */ /* 0x002fda0003f05270 */
[----:B------:R-:W-:Y:S05]  /*165f0*/  @P0 BRA `(.L_x_9679) ;  /* 0x0000000000880947 */ /* 0x000fea0003800000 */
[----:B------:R-:W-:-:S03]  /*16600*/  UMOV UR4, 0xffffffff ;  /* 0xffffffff00047882 */ /* 0x000fc60000000000 */
[----:B------:R-:W-:Y:S05]  /*16610*/  BRA.DIV UR4, `(.L_x_9935) ;  /* 0x0000004e04787947 */ /* 0x000fea000b800000 */
[----:B------:R-:W-:-:S13]  /*16620*/  ELECT P6, URZ, PT ;  /* 0x00000000003f782f */ /* 0x000fda00038c0000 */
.L_x_10124:
[----:B------:R-:W-:Y:S05]  /*16630*/  @!P6 BRA `(.L_x_9679) ;  /* 0x000000000078e947 */ /* 0x000fea0003800000 */
[----:B0-----:R-:W2:Y:S02]  /*16640*/  LDL.LU R0, [R1] ;  /* 0x0000000001007983 */ /* 0x001ea40000300800 */
[----:B--2---:R-:W-:-:S04]  /*16650*/  LOP3.LUT R0, R0, 0x2, RZ, 0xfc, !PT ;  /* 0x0000000200007812 */ /* 0x004fc800078efcff */
[----:B------:R-:W-:-:S13]  /*16660*/  ISETP.NE.AND P0, PT, R0, 0x3, PT ;  /* 0x000000030000780c */ /* 0x000fda0003f05270 */
[----:B------:R-:W-:Y:S05]  /*16670*/  @!P0 BRA `(.L_x_9936) ;  /* 0x0000000000048947 */ /* 0x000fea0003800000 */
[----:B------:R-:W-:Y:S01]  /*16680*/  BPT.TRAP 0x1 ;  /* 0x000000040000795c */ /* 0x000fe20000300000 */
.L_x_9936:
[C---:B------:R-:W-:Y:S01]  /*16690*/  IMAD R5, R25.reuse, 0x8, R4 ;  /* 0x0000000819057824 */ /* 0x040fe200078e0204 */
[----:B------:R-:W-:Y:S01]  /*166a0*/  SHF.L.U32 R0, R26, 0x1f, RZ ;  /* 0x0000001f1a007819 */ /* 0x000fe200000006ff */
[----:B------:R-:W-:-:S03]  /*166b0*/  VIADD R25, R25, 0x1 ;  /* 0x0000000119197836 */ /* 0x000fc60000000000 */
[----:B------:R-:W0:Y:S02]  /*166c0*/  SYNCS.PHASECHK.TRANS64.TRYWAIT P1, [R5+URZ+0x22840], R0 ;  /* 0x02284000050075a7 */ /* 0x000e24000802017f */
[----:B------:R-:W-:-:S04]  /*166d0*/  ISETP.NE.AND P2, PT, R25, 0x2, PT ;  /* 0x000000021900780c */ /* 0x000fc80003f45270 */
[----:B------:R-:W-:Y:S01]  /*166e0*/  SEL R3, RZ, 0x1, P2 ;  /* 0x00000001ff037807 */ /* 0x000fe20001000000 */
[----:B0-----:R-:W-:Y:S08]  /*166f0*/  @!P1 BRA `(.L_x_9937) ;  /* 0x0000004c00609947 */ /* 0x001ff00003800000 */
.L_x_10125:
[----:B------:R-:W-:Y:S02]  /*16700*/  SEL R25, R25, RZ, P2 ;  /* 0x000000ff19197207 */ /* 0x000fe40001000000 */
[----:B------:R-:W-:Y:S01]  /*16710*/  LOP3.LUT R2, R26, R3, RZ, 0x3c, !PT ;  /* 0x000000031a027212 */ /* 0x000fe200078e3cff */
[----:B------:R-:W-:Y:S06]  /*16720*/  @!P0 BRA `(.L_x_9938) ;  /* 0x0000000000048947 */ /* 0x000fec0003800000 */
[----:B------:R-:W-:Y:S01]  /*16730*/  BPT.TRAP 0x1 ;  /* 0x000000040000795c */ /* 0x000fe20000300000 */
.L_x_9938:
[----:B------:R-:W-:Y:S01]  /*16740*/  IMAD R25, R25, 0x8, R4 ;  /* 0x0000000819197824 */ /* 0x000fe200078e0204 */
[----:B------:R-:W-:-:S04]  /*16750*/  SHF.L.U32 R2, R2, 0x1f, RZ ;  /* 0x0000001f02027819 */ /* 0x000fc800000006ff */
[----:B------:R-:W1:Y:S02]  /*16760*/  SYNCS.PHASECHK.TRANS64.TRYWAIT P1, [R25+URZ+0x22840], R2 ;  /* 0x02284002190075a7 */ /* 0x000e64000802017f */
[----:B-1----:R-:W-:Y:S05]  /*16770*/  @!P1 BRA `(.L_x_9939) ;  /* 0x0000004c00549947 */ /* 0x002fea0003800000 */
.L_x_10126:
[----:B------:R-:W-:Y:S05]  /*16780*/  @!P0 BRA `(.L_x_9940) ;  /* 0x0000000000048947 */ /* 0x000fea0003800000 */
[----:B------:R-:W-:Y:S01]  /*16790*/  BPT.TRAP 0x1 ;  /* 0x000000040000795c */ /* 0x000fe20000300000 */
.L_x_9940:
[----:B------:R-:W2:Y:S02]  /*167a0*/  SYNCS.PHASECHK.TRANS64.TRYWAIT P1, [R5+URZ+0x22860], R0 ;  /* 0x02286000050075a7 */ /* 0x000ea4000802017f */
[----:B--2---:R-:W-:Y:S05]  /*167b0*/  @!P1 BRA `(.L_x_9941) ;  /* 0x0000004c00589947 */ /* 0x004fea0003800000 */
.L_x_10127:
[----:B------:R-:W-:Y:S05]  /*167c0*/  @!P0 BRA `(.L_x_9942) ;  /* 0x0000000000048947 */ /* 0x000fea0003800000 */
[----:B------:R-:W-:Y:S01]  /*167d0*/  BPT.TRAP 0x1 ;  /* 0x000000040000795c */ /* 0x000fe20000300000 */
.L_x_9942:
[----:B---3--:R3:W0:Y:S02]  /*167e0*/  SYNCS.PHASECHK.TRANS64.TRYWAIT P0, [R25+URZ+0x22860], R2 ;  /* 0x02286002190075a7 */ /* 0x008624000800017f */
[----:B0-----:R-:W-:Y:S05]  /*167f0*/  @!P0 NANOSLEEP.SYNCS 0x989680 ;  /* 0x009896800000895d */ /* 0x001fea0003900000 */
[----:B------:R-:W0:Y:S02]  /*16800*/  @!P0 SYNCS.PHASECHK.TRANS64 P0, [R25+URZ+0x22860], R2 ;  /* 0x02286002190085a7 */ /* 0x000e24000800007f */
[----:B0-----:R-:W-:Y:S05]  /*16810*/  @!P0 BRA `(.L_x_9942) ;  /* 0xfffffffc00f08947 */ /* 0x001fea000383ffff */
.L_x_9679:
[----:B------:R-:W-:Y:S05]  /*16820*/  BSYNC B9 ;  /* 0x0000000000097941 */ /* 0x000fea0003800000 */
.L_x_9676:
[----:B------:R-:W-:Y:S05]  /*16830*/  EXIT ;  /* 0x000000000000794d */ /* 0x000fea0003800000 */
.L_x_9697:
[----:B0-----:R0:W1:Y:S02]  /*16840*/  SYNCS.PHASECHK.TRANS64.TRYWAIT P5, [R89+URZ+0x22890], R101 ;  /* 0x02289065590075a7 */ /* 0x00106400080a017f */
[----:B-1----:R-:W-:Y:S05]  /*16850*/  @!P5 NANOSLEEP.SYNCS 0x989680 ;  /* 0x009896800000d95d */ /* 0x002fea0003900000 */
[----:B------:R-:W1:Y:S02]  /*16860*/  @!P5 SYNCS.PHASECHK.TRANS64 P5, [R89+URZ+0x22890], R101 ;  /* 0x022890655900d5a7 */ /* 0x000e6400080a007f */
[----:B-1----:R-:W-:Y:S05]  /*16870*/  @!P5 BRA `(.L_x_9697) ;  /* 0xfffffffc00f0d947 */ /* 0x002fea000383ffff */
[----:B------:R-:W-:Y:S05]  /*16880*/  BRA `(.L_x_9943) ;  /* 0xfffffec400047947 */ /* 0x000fea000383ffff */
.L_x_9698:
        /* <DEDUP_REMOVED lines=8> */
.L_x_9945:
[----:B------:R-:W-:Y:S05]  /*16910*/  BSYNC B1 ;  /* 0x0000000000017941 */ /* 0x000fea0003800000 */
.L_x_9944:
        /* <DEDUP_REMOVED lines=8> */
.L_x_9946:
[----:B------:R-:W-:Y:S01]  /*169a0*/  IMAD.MOV.U32 R93, RZ, RZ, R14 ;  /* 0x000000ffff5d7224 */ /* 0x000fe200078e000e */
[----:B------:R-:W-:Y:S06]  /*169b0*/  BRA `(.L_x_9947) ;  /* 0xfffffec000cc7947 */ /* 0x000fec000383ffff */
.L_x_9707:
[----:B------:R-:W-:Y:S01]  /*169c0*/  BSSY B1, `(.L_x_9948) ;  /* 0x0000008000017945 */ /* 0x000fe20003800000 */
[----:B0---4-:R-:W-:Y:S02]  /*169d0*/  IMAD.MOV.U32 R13, RZ, RZ, R103 ;  /* 0x000000ffff0d7224 */ /* 0x011fe400078e0067 */
[----:B------:R-:W-:Y:S02]  /*169e0*/  IMAD.MOV.U32 R12, RZ, RZ, 0x1 ;  /* 0x00000001ff0c7424 */ /* 0x000fe400078e00ff */
[----:B------:R-:W-:Y:S02]  /*169f0*/  IMAD.MOV.U32 R11, RZ, RZ, 0x1c1f ;  /* 0x00001c1fff0b7424 */ /* 0x000fe400078e00ff */
[----:B------:R-:W-:-:S07]  /*16a00*/  IMAD.MOV.U32 R15, RZ, RZ, -0x1 ;  /* 0xffffffffff0f7424 */ /* 0x000fce00078e00ff */
[----:B-123--:R-:W-:Y:S05]  /*16a10*/  WARPSYNC.COLLECTIVE R15, `(.L_x_9949) ;  /* 0x000000000f087348 */ /* 0x00efea0003c00000 */
[----:B------:R0:W4:Y:S02]  /*16a20*/  SHFL.IDX P6, R14, R13, R12, R11 ;  /* 0x0000000c0d0e7389 */ /* 0x00012400000c000b */
[----:B01234-:R-:W-:Y:S01]  /*16a30*/  ENDCOLLECTIVE ;  /* 0x000000000000791b */ /* 0x01ffe20003800000 */
.L_x_9949:
[----:B------:R-:W-:Y:S05]  /*16a40*/  BSYNC B1 ;  /* 0x0000000000017941 */ /* 0x000fea0003800000 */
.L_x_9948:
        /* <DEDUP_REMOVED lines=8> */
.L_x_9950:
[----:B------:R-:W-:Y:S01]  /*16ad0*/  IMAD.MOV.U32 R47, RZ, RZ, R14 ;  /* 0x000000ffff2f7224 */ /* 0x000fe200078e000e */
[----:B------:R-:W-:Y:S06]  /*16ae0*/  BRA `(.L_x_9951) ;  /* 0xfffffec800607947 */ /* 0x000fec000383ffff */
.L_x_9717:
[----:B-1----:R1:W2:Y:S02]  /*16af0*/  SYNCS.PHASECHK.TRANS64.TRYWAIT P4, [R89+URZ+0x22890], R101 ;  /* 0x02289065590075a7 */ /* 0x0022a4000808017f */
[----:B--2---:R-:W-:Y:S05]  /*16b00*/  @!P4 NANOSLEEP.SYNCS 0x989680 ;  /* 0x009896800000c95d */ /* 0x004fea0003900000 */
[----:B------:R-:W2:Y:S02]  /*16b10*/  @!P4 SYNCS.PHASECHK.TRANS64 P4, [R89+URZ+0x22890], R101 ;  /* 0x022890655900c5a7 */ /* 0x000ea4000808007f */
[----:B--2---:R-:W-:Y:S05]  /*16b20*/  @!P4 BRA `(.L_x_9717) ;  /* 0xfffffffc00f0c947 */ /* 0x004fea000383ffff */
[----:B------:R-:W-:Y:S05]  /*16b30*/  BRA `(.L_x_9952) ;  /* 0xfffffed400547947 */ /* 0x000fea000383ffff */
.L_x_9718:
        /* <DEDUP_REMOVED lines=8> */
.L_x_9954:
[----:B------:R-:W-:Y:S05]  /*16bc0*/  BSYNC B1 ;  /* 0x0000000000017941 */ /* 0x000fea0003800000 */
.L_x_9953:
        /* <DEDUP_REMOVED lines=8> */
.L_x_9955:
[----:B------:R-:W-:Y:S01]  /*16c50*/  IMAD.MOV.U32 R94, RZ, RZ, R14 ;  /* 0x000000ffff5e7224 */ /* 0x000fe200078e000e */
[----:B------:R-:W-:Y:S06]  /*16c60*/  BRA `(.L_x_9956) ;  /* 0xfffffed400207947 */ /* 0x000fec000383ffff */
.L_x_9723:
        /* <DEDUP_REMOVED lines=8> */
.L_x_9958:
[----:B------:R-:W-:Y:S05]  /*16cf0*/  BSYNC B1 ;  /* 0x0000000000017941 */ /* 0x000fea0003800000 */
.L_x_9957:
        /* <DEDUP_REMOVED lines=8> */
.L_x_9959:
[----:B------:R-:W-:Y:S01]  /*16d80*/  IMAD.MOV.U32 R102, RZ, RZ, R14 ;  /* 0x000000ffff667224 */ /* 0x000fe200078e000e */
[----:B------:R-:W-:Y:S06]  /*16d90*/  BRA `(.L_x_9960) ;  /* 0xfffffed800bc7947 */ /* 0x000fec000383ffff */
.L_x_9728:
[----:B0-----:R0:W1:Y:S02]  /*16da0*/  SYNCS.PHASECHK.TRANS64.TRYWAIT P2, [R89+URZ+0x22890], R101 ;  /* 0x02289065590075a7 */ /* 0x001064000804017f */
[----:B-1----:R-:W-:Y:S05]  /*16db0*/  @!P2 NANOSLEEP.SYNCS 0x989680 ;  /* 0x009896800000a95d */ /* 0x002fea0003900000 */
[----:B------:R-:W1:Y:S02]  /*16dc0*/  @!P2 SYNCS.PHASECHK.TRANS64 P2, [R89+URZ+0x22890], R101 ;  /* 0x022890655900a5a7 */ /* 0x000e64000804007f */
[----:B-1----:R-:W-:Y:S05]  /*16dd0*/  @!P2 BRA `(.L_x_9728) ;  /* 0xfffffffc00f0a947 */ /* 0x002fea000383ffff */
[----:B------:R-:W-:Y:S05]  /*16de0*/  BRA `(.L_x_9961) ;  /* 0xfffffee000b87947 */ /* 0x000fea000383ffff */
.L_x_9729:
        /* <DEDUP_REMOVED lines=8> */
.L_x_9963:
[----:B------:R-:W-:Y:S05]  /*16e70*/  BSYNC B1 ;  /* 0x0000000000017941 */ /* 0x000fea0003800000 */
.L_x_9962:
        /* <DEDUP_REMOVED lines=8> */
.L_x_9964:
[----:B------:R-:W-:Y:S05]  /*16f00*/  BRA `(.L_x_9965) ;  /* 0xfffffee000e07947 */ /* 0x000fea000383ffff */
.L_x_9732:
[----:B------:R-:W-:Y:S01]  /*16f10*/  BSSY B1, `(.L_x_9966) ;  /* 0x0000008000017945 */ /* 0x000fe20003800000 */
[----:B----4-:R-:W-:Y:S02]  /*16f20*/  IMAD.MOV.U32 R13, RZ, RZ, R41 ;  /* 0x000000ffff0d7224 */ /* 0x010fe400078e0029 */
[----:B------:R-:W-:Y:S02]  /*16f30*/  IMAD.MOV.U32 R12, RZ, RZ, 0x1 ;  /* 0x00000001ff0c7424 */ /* 0x000fe400078e00ff */
[----:B------:R-:W-:Y:S02]  /*16f40*/  IMAD.MOV.U32 R11, RZ, RZ, 0x1c1f ;  /* 0x00001c1fff0b7424 */ /* 0x000fe400078e00ff */
[----:B------:R-:W-:-:S07]  /*16f50*/  IMAD.MOV.U32 R15, RZ, RZ, -0x1 ;  /* 0xffffffffff0f7424 */ /* 0x000fce00078e00ff */
[----:B0123--:R-:W-:Y:S05]  /*16f60*/  WARPSYNC.COLLECTIVE R15, `(.L_x_9967) ;  /* 0x000000000f087348 */ /* 0x00ffea0003c00000 */
[----:B---3--:R3:W4:Y:S02]  /*16f70*/  SHFL.IDX P6, R14, R13, R12, R11 ;  /* 0x0000000c0d0e7389 */ /* 0x00872400000c000b */
[----:B01234-:R-:W-:Y:S01]  /*16f80*/  ENDCOLLECTIVE ;  /* 0x000000000000791b */ /* 0x01ffe20003800000 */
.L_x_9967:
[----:B------:R-:W-:Y:S05]  /*16f90*/  BSYNC B1 ;  /* 0x0000000000017941 */ /* 0x000fea0003800000 */
.L_x_9966:
        /* <DEDUP_REMOVED lines=8> */
.L_x_9968:
[----:B------:R-:W-:Y:S05]  /*17020*/  BRA `(.L_x_9969) ;  /* 0xfffffee000e07947 */ /* 0x000fea000383ffff */
.L_x_9736:
[----:B------:R0:W0:Y:S02]  /*17030*/  SYNCS.PHASECHK.TRANS64.TRYWAIT P3, [R89+URZ+0x228b0], R101 ;  /* 0x0228b065590075a7 */ /* 0x000024000806017f */
[----:B0-----:R-:W-:Y:S05]  /*17040*/  @!P3 NANOSLEEP.SYNCS 0x989680 ;  /* 0x009896800000b95d */ /* 0x001fea0003900000 */
[----:B------:R-:W0:Y:S02]  /*17050*/  @!P3 SYNCS.PHASECHK.TRANS64 P3, [R89+URZ+0x228b0], R101 ;  /* 0x0228b0655900b5a7 */ /* 0x000e24000806007f */
[----:B0-----:R-:W-:Y:S05]  /*17060*/  @!P3 BRA `(.L_x_9736) ;  /* 0xfffffffc00f0b947 */ /* 0x001fea000383ffff */
[----:B------:R-:W-:Y:S05]  /*17070*/  BRA `(.L_x_9970) ;  /* 0xfffffee400587947 */ /* 0x000fea000383ffff */
.L_x_9744:
[----:B------:R-:W0:Y:S01]  /*17080*/  S2R R6, SR_TID.X ;  /* 0x0000000000067919 */ /* 0x000e220000002100 */
[----:B------:R-:W-:Y:S01]  /*17090*/  BSSY B0, `(.L_x_9971) ;  /* 0x000000c000007945 */ /* 0x000fe20003800000 */
[----:B------:R-:W-:Y:S02]  /*170a0*/  IMAD.MOV.U32 R12, RZ, RZ, RZ ;  /* 0x000000ffff0c7224 */ /* 0x000fe400078e00ff */
[----:B------:R-:W-:Y:S02]  /*170b0*/  IMAD.MOV.U32 R11, RZ, RZ, 0x1f ;  /* 0x0000001fff0b7424 */ /* 0x000fe400078e00ff */
[----:B------:R-:W-:Y:S02]  /*170c0*/  IMAD.MOV.U32 R15, RZ, RZ, -0x1 ;  /* 0xffffffffff0f7424 */ /* 0x000fe400078e00ff */
[----:B0-----:R-:W-:-:S05]  /*170d0*/  VIADD R6, R6, 0xffffff80 ;  /* 0xffffff8006067836 */ /* 0x001fca0000000000 */
[----:B------:R-:W-:-:S04]  /*170e0*/  SHF.R.S32.HI R3, RZ, 0x1f, R6 ;  /* 0x0000001fff037819 */ /* 0x000fc80000011406 */
[----:B------:R-:W-:-:S04]  /*170f0*/  LEA.HI R3, R3, R6, RZ, 0x7 ;  /* 0x0000000603037211 */ /* 0x000fc800078f38ff */
[----:B------:R-:W-:-:S05]  /*17100*/  SHF.R.S32.HI R3, RZ, 0x7, R3 ;  /* 0x00000007ff037819 */ /* 0x000fca0000011403 */
[----:B------:R-:W-:-:S07]  /*17110*/  IMAD.MOV.U32 R13, RZ, RZ, R3 ;  /* 0x000000ffff0d7224 */ /* 0x000fce00078e0003 */
[----:B-----5:R-:W-:Y:S05]  /*17120*/  WARPSYNC.COLLECTIVE R15, `(.L_x_9972) ;  /* 0x000000000f087348 */ /* 0x020fea0003c00000 */
[----:B------:R0:W1:Y:S02]  /*17130*/  SHFL.IDX P6, R14, R13, R12, R11 ;  /* 0x0000000c0d0e7389 */ /* 0x00006400000c000b */
[----:B01---5:R-:W-:Y:S01]  /*17140*/  ENDCOLLECTIVE ;  /* 0x000000000000791b */ /* 0x023fe20003800000 */
.L_x_9972:
[----:B------:R-:W-:Y:S05]  /*17150*/  BSYNC B0 ;  /* 0x0000000000007941 */ /* 0x000fea0003800000 */
.L_x_9971:
[----:B------:R-:W-:Y:S05]  /*17160*/  BRA `(.L_x_9973) ;  /* 0xfffffef000987947 */ /* 0x000fea000383ffff */
.L_x_9756:
        /* <DEDUP_REMOVED lines=8> */
.L_x_9975:
[----:B------:R-:W-:Y:S05]  /*171f0*/  BSYNC B1 ;  /* 0x0000000000017941 */ /* 0x000fea0003800000 */
.L_x_9974:
        /* <DEDUP_REMOVED lines=8> */
.L_x_9976:
[----:B------:R-:W-:Y:S02]  /*17280*/  IMAD.MOV.U32 R13, RZ, RZ, R27 ;  /* 0x000000ffff0d7224 */ /* 0x000fe400078e001b */
[----:B------:R-:W-:-:S07]  /*17290*/  IMAD.MOV.U32 R0, RZ, RZ, R14 ;  /* 0x000000ffff007224 */ /* 0x000fce00078e000e */
[----:B------:R-:W-:Y:S05]  /*172a0*/  WARPSYNC.COLLECTIVE R15, `(.L_x_9977) ;  /* 0x000000000f087348 */ /* 0x000fea0003c00000 */
[----:B------:R0:W1:Y:S02]  /*172b0*/  SHFL.IDX P6, R14, R13, R12, R11 ;  /* 0x0000000c0d0e7389 */ /* 0x00006400000c000b */
[----:B01----:R-:W-:Y:S01]  /*172c0*/  ENDCOLLECTIVE ;  /* 0x000000000000791b */ /* 0x003fe20003800000 */
.L_x_9977:
[----:B------:R-:W-:Y:S02]  /*172d0*/  IMAD.MOV.U32 R13, RZ, RZ, R26 ;  /* 0x000000ffff0d7224 */ /* 0x000fe400078e001a */
[----:B------:R-:W-:-:S07]  /*172e0*/  IMAD.MOV.U32 R5, RZ, RZ, R14 ;  /* 0x000000ffff057224 */ /* 0x000fce00078e000e */
[----:B------:R-:W-:Y:S05]  /*172f0*/  WARPSYNC.COLLECTIVE R15, `(.L_x_9978) ;  /* 0x000000000f087348 */ /* 0x000fea0003c00000 */
[----:B------:R0:W1:Y:S02]  /*17300*/  SHFL.IDX P6, R14, R13, R12, R11 ;  /* 0x0000000c0d0e7389 */ /* 0x00006400000c000b */
[----:B01----:R-:W-:Y:S01]  /*17310*/  ENDCOLLECTIVE ;  /* 0x000000000000791b */ /* 0x003fe20003800000 */
.L_x_9978:
[----:B------:R-:W-:Y:S05]  /*17320*/  BRA `(.L_x_9979) ;  /* 0xfffffef400a07947 */ /* 0x000fea000383ffff */
.L_x_9760:
[----:B0-----:R0:W1:Y:S02]  /*17330*/  SYNCS.PHASECHK.TRANS64.TRYWAIT P0, [R19+URZ+0x22800], R26 ;  /* 0x0228001a130075a7 */ /* 0x001064000800017f */
[----:B-1----:R-:W-:Y:S05]  /*17340*/  @!P0 NANOSLEEP.SYNCS 0x989680 ;  /* 0x009896800000895d */ /* 0x002fea0003900000 */
[----:B------:R-:W1:Y:S02]  /*17350*/  @!P0 SYNCS.PHASECHK.TRANS64 P0, [R19+URZ+0x22800], R26 ;  /* 0x0228001a130085a7 */ /* 0x000e64000800007f */
[----:B-1----:R-:W-:Y:S05]  /*17360*/  @!P0 BRA `(.L_x_9760) ;  /* 0xfffffffc00f08947 */ /* 0x002fea000383ffff */
[----:B------:R-:W-:Y:S05]  /*17370*/  BRA `(.L_x_9980) ;  /* 0xfffffef800b07947 */ /* 0x000fea000383ffff */
.L_x_9768:
        /* <DEDUP_REMOVED lines=8> */
.L_x_9982:
[----:B------:R-:W-:Y:S05]  /*17400*/  BSYNC B1 ;  /* 0x0000000000017941 */ /* 0x000fea0003800000 */
.L_x_9981:
        /* <DEDUP_REMOVED lines=8> */
.L_x_9983:
[----:B------:R-:W-:Y:S02]  /*17490*/  IMAD.MOV.U32 R13, RZ, RZ, R27 ;  /* 0x000000ffff0d7224 */ /* 0x000fe400078e001b */
[----:B------:R-:W-:-:S07]  /*174a0*/  IMAD.MOV.U32 R3, RZ, RZ, R14 ;  /* 0x000000ffff037224 */ /* 0x000fce00078e000e */
[----:B------:R-:W-:Y:S05]  /*174b0*/  WARPSYNC.COLLECTIVE R15, `(.L_x_9984) ;  /* 0x000000000f087348 */ /* 0x000fea0003c00000 */
[----:B------:R0:W1:Y:S02]  /*174c0*/  SHFL.IDX P6, R14, R13, R12, R11 ;  /* 0x0000000c0d0e7389 */ /* 0x00006400000c000b */
[----:B01----:R-:W-:Y:S01]  /*174d0*/  ENDCOLLECTIVE ;  /* 0x000000000000791b */ /* 0x003fe20003800000 */
.L_x_9984:
[----:B------:R-:W-:Y:S02]  /*174e0*/  IMAD.MOV.U32 R13, RZ, RZ, R26 ;  /* 0x000000ffff0d7224 */ /* 0x000fe400078e001a */
[----:B------:R-:W-:-:S07]  /*174f0*/  IMAD.MOV.U32 R20, RZ, RZ, R14 ;  /* 0x000000ffff147224 */ /* 0x000fce00078e000e */
[----:B------:R-:W-:Y:S05]  /*17500*/  WARPSYNC.COLLECTIVE R15, `(.L_x_9985) ;  /* 0x000000000f087348 */ /* 0x000fea0003c00000 */
[----:B------:R0:W1:Y:S02]  /*17510*/  SHFL.IDX P6, R14, R13, R12, R11 ;  /* 0x0000000c0d0e7389 */ /* 0x00006400000c000b */
[----:B01----:R-:W-:Y:S01]  /*17520*/  ENDCOLLECTIVE ;  /* 0x000000000000791b */ /* 0x003fe20003800000 */
.L_x_9985:
[----:B------:R-:W-:Y:S05]  /*17530*/  BRA `(.L_x_9986) ;  /* 0xffffff0400207947 */ /* 0x000fea000383ffff */
.L_x_9772:
[----:B0-----:R0:W1:Y:S02]  /*17540*/  SYNCS.PHASECHK.TRANS64.TRYWAIT P1, [R19+URZ+0x22800], R24 ;  /* 0x02280018130075a7 */ /* 0x001064000802017f */
[----:B-1----:R-:W-:Y:S05]  /*17550*/  @!P1 NANOSLEEP.SYNCS 0x989680 ;  /* 0x009896800000995d */ /* 0x002fea0003900000 */
[----:B------:R-:W1:Y:S02]  /*17560*/  @!P1 SYNCS.PHASECHK.TRANS64 P1, [R19+URZ+0x22800], R24 ;  /* 0x02280018130095a7 */ /* 0x000e64000802007f */
[----:B-1----:R-:W-:Y:S05]  /*17570*/  @!P1 BRA `(.L_x_9772) ;  /* 0xfffffffc00f09947 */ /* 0x002fea000383ffff */
[----:B------:R-:W-:Y:S05]  /*17580*/  BRA `(.L_x_9987) ;  /* 0xffffff0800007947 */ /* 0x000fea000383ffff */
.L_x_9778:
[----:B--2---:R2:W4:Y:S02]  /*17590*/  SYNCS.PHASECHK.TRANS64.TRYWAIT P1, [R8+URZ+0x22830], R73 ;  /* 0x02283049080075a7 */ /* 0x004524000802017f */
[----:B----4-:R-:W-:Y:S05]  /*175a0*/  @!P1 NANOSLEEP.SYNCS 0x989680 ;  /* 0x009896800000995d */ /* 0x010fea0003900000 */
[----:B------:R-:W4:Y:S02]  /*175b0*/  @!P1 SYNCS.PHASECHK.TRANS64 P1, [R8+URZ+0x22830], R73 ;  /* 0x02283049080095a7 */ /* 0x000f24000802007f */
[----:B----4-:R-:W-:Y:S05]  /*175c0*/  @!P1 BRA `(.L_x_9778) ;  /* 0xfffffffc00f09947 */ /* 0x010fea000383ffff */
[----:B------:R-:W-:Y:S05]  /*175d0*/  BRA `(.L_x_9777) ;  /* 0xffffff1400347947 */ /* 0x000fea000383ffff */
.L_x_9784:
[----:B-1----:R1:W2:Y:S02]  /*175e0*/  SYNCS.PHASECHK.TRANS64.TRYWAIT P1, [R8+URZ+0x22850], R73 ;  /* 0x02285049080075a7 */ /* 0x0022a4000802017f */
[----:B--2---:R-:W-:Y:S05]  /*175f0*/  @!P1 NANOSLEEP.SYNCS 0x989680 ;  /* 0x009896800000995d */ /* 0x004fea0003900000 */
[----:B------:R-:W2:Y:S02]  /*17600*/  @!P1 SYNCS.PHASECHK.TRANS64 P1, [R8+URZ+0x22850], R73 ;  /* 0x02285049080095a7 */ /* 0x000ea4000802007f */
[----:B--2---:R-:W-:Y:S05]  /*17610*/  @!P1 BRA `(.L_x_9784) ;  /* 0xfffffffc00f09947 */ /* 0x004fea000383ffff */
[----:B------:R-:W-:Y:S05]  /*17620*/  BRA `(.L_x_9783) ;  /* 0xffffff2800dc7947 */ /* 0x000fea000383ffff */
.L_x_9790:
[----:B-1----:R1:W2:Y:S02]  /*17630*/  SYNCS.PHASECHK.TRANS64.TRYWAIT P2, [R9+URZ+0x22830], R10 ;  /* 0x0228300a090075a7 */ /* 0x0022a4000804017f */
[----:B--2---:R-:W-:Y:S05]  /*17640*/  @!P2 NANOSLEEP.SYNCS 0x989680 ;  /* 0x009896800000a95d */ /* 0x004fea0003900000 */
[----:B------:R-:W2:Y:S02]  /*17650*/  @!P2 SYNCS.PHASECHK.TRANS64 P2, [R9+URZ+0x22830], R10 ;  /* 0x0228300a0900a5a7 */ /* 0x000ea4000804007f */
[----:B--2---:R-:W-:Y:S05]  /*17660*/  @!P2 BRA `(.L_x_9790) ;  /* 0xfffffffc00f0a947 */ /* 0x004fea000383ffff */
[----:B------:R-:W-:Y:S05]  /*17670*/  BRA `(.L_x_9789) ;  /* 0xffffff3000187947 */ /* 0x000fea000383ffff */
.L_x_9796:
[----:B-1----:R1:W3:Y:S02]  /*17680*/  SYNCS.PHASECHK.TRANS64.TRYWAIT P2, [R9+URZ+0x22850], R10 ;  /* 0x0228500a090075a7 */ /* 0x0022e4000804017f */
[----:B---3--:R-:W-:Y:S05]  /*17690*/  @!P2 NANOSLEEP.SYNCS 0x989680 ;  /* 0x009896800000a95d */ /* 0x008fea0003900000 */
[----:B------:R-:W3:Y:S02]  /*176a0*/  @!P2 SYNCS.PHASECHK.TRANS64 P2, [R9+URZ+0x22850], R10 ;  /* 0x0228500a0900a5a7 */ /* 0x000ee4000804007f */
[----:B---3--:R-:W-:Y:S05]  /*176b0*/  @!P2 BRA `(.L_x_9796) ;  /* 0xfffffffc00f0a947 */ /* 0x008fea000383ffff */
[----:B------:R-:W-:Y:S05]  /*176c0*/  BRA `(.L_x_9795) ;  /* 0xffffff4800807947 */ /* 0x000fea000383ffff */
.L_x_9812:
[----:B------:R-:W-:Y:S02]  /*176d0*/  IMAD.MOV.U32 R13, RZ, RZ, R4 ;  /* 0x000000ffff0d7224 */ /* 0x000fe400078e0004 */
[----:B------:R-:W-:Y:S02]  /*176e0*/  IMAD.MOV.U32 R12, RZ, RZ, RZ ;  /* 0x000000ffff0c7224 */ /* 0x000fe400078e00ff */
[----:B------:R-:W-:Y:S02]  /*176f0*/  IMAD.MOV.U32 R11, RZ, RZ, 0x181f ;  /* 0x0000181fff0b7424 */ /* 0x000fe400078e00ff */
[----:B------:R-:W-:-:S07]  /*17700*/  IMAD.MOV.U32 R15, RZ, RZ, -0x1 ;  /* 0xffffffffff0f7424 */ /* 0x000fce00078e00ff */
[----:B-1----:R-:W-:Y:S05]  /*17710*/  WARPSYNC.COLLECTIVE R15, `(.L_x_9988) ;  /* 0x000000000f087348 */ /* 0x002fea0003c00000 */
[----:B------:R0:W2:Y:S02]  /*17720*/  SHFL.IDX P6, R14, R13, R12, R11 ;  /* 0x0000000c0d0e7389 */ /* 0x0000a400000c000b */
[----:B012---:R-:W-:Y:S01]  /*17730*/  ENDCOLLECTIVE ;  /* 0x000000000000791b */ /* 0x007fe20003800000 */
.L_x_9988:
[----:B------:R-:W-:Y:S02]  /*17740*/  IMAD.MOV.U32 R13, RZ, RZ, R3 ;  /* 0x000000ffff0d7224 */ /* 0x000fe400078e0003 */
[----:B------:R-:W-:-:S07]  /*17750*/  IMAD.MOV.U32 R0, RZ, RZ, R14 ;  /* 0x000000ffff007224 */ /* 0x000fce00078e000e */
[----:B------:R-:W-:Y:S05]  /*17760*/  WARPSYNC.COLLECTIVE R15, `(.L_x_9989) ;  /* 0x000000000f087348 */ /* 0x000fea0003c00000 */
[----:B------:R0:W1:Y:S02]  /*17770*/  SHFL.IDX P6, R14, R13, R12, R11 ;  /* 0x0000000c0d0e7389 */ /* 0x00006400000c000b */
[----:B01----:R-:W-:Y:S01]  /*17780*/  ENDCOLLECTIVE ;  /* 0x000000000000791b */ /* 0x003fe20003800000 */
.L_x_9989:
[----:B------:R-:W-:Y:S05]  /*17790*/  BRA `(.L_x_9990) ;  /* 0xffffff8000207947 */ /* 0x000fea000383ffff */
.L_x_9815:
        /* <DEDUP_REMOVED lines=8> */
.L_x_9992:
[----:B------:R-:W-:Y:S05]  /*17820*/  BSYNC B1 ;  /* 0x0000000000017941 */ /* 0x000fea0003800000 */
.L_x_9991:
        /* <DEDUP_REMOVED lines=8> */
.L_x_9993:
[----:B------:R-:W-:Y:S05]  /*178b0*/  BRA `(.L_x_9994) ;  /* 0xffffff80006c7947 */ /* 0x000fea000383ffff */
.L_x_9818:
        /* <DEDUP_REMOVED lines=8> */
.L_x_9996:
[----:B------:R-:W-:Y:S05]  /*17940*/  BSYNC B1 ;  /* 0x0000000000017941 */ /* 0x000fea0003800000 */
.L_x_9995:
        /* <DEDUP_REMOVED lines=8> */
.L_x_9997:
[----:B------:R-:W-:Y:S05]  /*179d0*/  BRA `(.L_x_9998) ;  /* 0xffffff8000b47947 */ /* 0x000fea000383ffff */
.L_x_9821:
[----:B------:R-:W-:Y:S01]  /*179e0*/  BSSY B1, `(.L_x_9999) ;  /* 0x0000008000017945 */ /* 0x000fe20003800000 */
[----:B0-----:R-:W-:Y:S02]  /*179f0*/  IMAD.MOV.U32 R13, RZ, RZ, R4 ;  /* 0x000000ffff0d7224 */ /* 0x001fe400078e0004 */
[----:B------:R-:W-:Y:S02]  /*17a00*/  IMAD.MOV.U32 R12, RZ, RZ, 0x3 ;  /* 0x00000003ff0c7424 */ /* 0x000fe400078e00ff */
[----:B------:R-:W-:Y:S02]  /*17a10*/  IMAD.MOV.U32 R11, RZ, RZ, 0x181f ;  /* 0x0000181fff0b7424 */ /* 0x000fe400078e00ff */
[----:B------:R-:W-:-:S07]  /*17a20*/  IMAD.MOV.U32 R15, RZ, RZ, -0x1 ;  /* 0xffffffffff0f7424 */ /* 0x000fce00078e00ff */
[----:B-1234-:R-:W-:Y:S05]  /*17a30*/  WARPSYNC.COLLECTIVE R15, `(.L_x_10000) ;  /* 0x000000000f087348 */ /* 0x01efea0003c00000 */
[----:B----4-:R0:W4:Y:S02]  /*17a40*/  SHFL.IDX P6, R14, R13, R12, R11 ;  /* 0x0000000c0d0e7389 */ /* 0x01012400000c000b */
[----:B01234-:R-:W-:Y:S01]  /*17a50*/  ENDCOLLECTIVE ;  /* 0x000000000000791b */ /* 0x01ffe20003800000 */
.L_x_10000:
[----:B------:R-:W-:Y:S05]  /*17a60*/  BSYNC B1 ;  /* 0x0000000000017941 */ /* 0x000fea0003800000 */
.L_x_9999:
        /* <DEDUP_REMOVED lines=8> */
.L_x_10001:
[----:B------:R-:W-:Y:S05]  /*17af0*/  BRA `(.L_x_10002) ;  /* 0xffffff8000fc7947 */ /* 0x000fea000383ffff */
.L_x_9838:
        /* <DEDUP_REMOVED lines=11> */
.L_x_10004:
[----:B------:R-:W-:Y:S05]  /*17bb0*/  BSYNC B1 ;  /* 0x0000000000017941 */ /* 0x000fea0003800000 */
.L_x_10003:
[----:B------:R-:W-:Y:S05]  /*17bc0*/  BRA `(.L_x_10005) ;  /* 0xffffff9400c87947 */ /* 0x000fea000383ffff */
.L_x_9840:
[----:B------:R-:W-:Y:S01]  /*17bd0*/  BSSY B1, `(.L_x_10006) ;  /* 0x0000006000017945 */ /* 0x000fe20003800000 */
[----:B------:R-:W-:-:S07]  /*17be0*/  IMAD.MOV.U32 R15, RZ, RZ, -0x1 ;  /* 0xffffffffff0f7424 */ /* 0x000fce00078e00ff */
[----:B0-----:R-:W-:Y:S05]  /*17bf0*/  WARPSYNC.COLLECTIVE R15, `(.L_x_10007) ;  /* 0x000000000f0c7348 */ /* 0x001fea0003c00000 */
[----:B------:R-:W-:Y:S02]  /*17c00*/  ELECT P6, UR62, PT ;  /* 0x00000000003e782f */ /* 0x000fe400038c0000 */
[----:B------:R-:W-:Y:S01]  /*17c10*/  MOV R14, UR62 ;  /* 0x0000003e000e7c02 */ /* 0x000fe20008000f00 */
[----:B0-----:R-:W-:Y:S10]  /*17c20*/  ENDCOLLECTIVE ;  /* 0x000000000000791b */ /* 0x001ff40003800000 */
.L_x_10007:
[----:B------:R-:W-:Y:S05]  /*17c30*/  BSYNC B1 ;  /* 0x0000000000017941 */ /* 0x000fea0003800000 */
.L_x_10006:
[----:B------:R-:W-:Y:S05]  /*17c40*/  BRA `(.L_x_9839) ;  /* 0xffffff9400c07947 */ /* 0x000fea000383ffff */
.L_x_9842:
[----:B0-----:R0:W1:Y:S02]  /*17c50*/  SYNCS.PHASECHK.TRANS64.TRYWAIT P0, [R22+URZ+0x22820], R3 ;  /* 0x02282003160075a7 */ /* 0x001064000800017f */
[----:B-1----:R-:W-:Y:S05]  /*17c60*/  @!P0 NANOSLEEP.SYNCS 0x989680 ;  /* 0x009896800000895d */ /* 0x002fea0003900000 */
[----:B------:R-:W1:Y:S02]  /*17c70*/  @!P0 SYNCS.PHASECHK.TRANS64 P0, [R22+URZ+0x22820], R3 ;  /* 0x02282003160085a7 */ /* 0x000e64000800007f */
[----:B-1----:R-:W-:Y:S05]  /*17c80*/  @!P0 BRA `(.L_x_9842) ;  /* 0xfffffffc00f08947 */ /* 0x002fea000383ffff */
[----:B------:R-:W-:Y:S05]  /*17c90*/  BRA `(.L_x_10008) ;  /* 0xffffff9400d07947 */ /* 0x000fea000383ffff */
.L_x_9846:
[----:B0-----:R0:W1:Y:S02]  /*17ca0*/  SYNCS.PHASECHK.TRANS64.TRYWAIT P0, [R3+URZ+0x228a0], R6 ;  /* 0x0228a006030075a7 */ /* 0x001064000800017f */
[----:B-1----:R-:W-:Y:S05]  /*17cb0*/  @!P0 NANOSLEEP.SYNCS 0x989680 ;  /* 0x009896800000895d */ /* 0x002fea0003900000 */
[----:B------:R-:W1:Y:S02]  /*17cc0*/  @!P0 SYNCS.PHASECHK.TRANS64 P0, [R3+URZ+0x228a0], R6 ;  /* 0x0228a006030085a7 */ /* 0x000e64000800007f */
[----:B-1----:R-:W-:Y:S05]  /*17cd0*/  @!P0 BRA `(.L_x_9846) ;  /* 0xfffffffc00f08947 */ /* 0x002fea000383ffff */
[----:B------:R-:W-:Y:S05]  /*17ce0*/  BRA `(.L_x_10009) ;  /* 0xffffff9400e87947 */ /* 0x000fea000383ffff */
.L_x_9851:
[----:B-1----:R1:W2:Y:S02]  /*17cf0*/  SYNCS.PHASECHK.TRANS64.TRYWAIT P0, [R3+URZ+0x228c0], R6 ;  /* 0x0228c006030075a7 */ /* 0x0022a4000800017f */
[----:B--2---:R-:W-:Y:S05]  /*17d00*/  @!P0 NANOSLEEP.SYNCS 0x989680 ;  /* 0x009896800000895d */ /* 0x004fea0003900000 */
[----:B------:R-:W2:Y:S02]  /*17d10*/  @!P0 SYNCS.PHASECHK.TRANS64 P0, [R3+URZ+0x228c0], R6 ;  /* 0x0228c006030085a7 */ /* 0x000ea4000800007f */
[----:B--2---:R-:W-:Y:S05]  /*17d20*/  @!P0 BRA `(.L_x_9851) ;  /* 0xfffffffc00f08947 */ /* 0x004fea000383ffff */
[----:B------:R-:W-:Y:S05]  /*17d30*/  BRA `(.L_x_10010) ;  /* 0xffffff9800647947 */ /* 0x000fea000383ffff */
.L_x_9861:
[----:B0-----:R0:W1:Y:S02]  /*17d40*/  SYNCS.PHASECHK.TRANS64.TRYWAIT P1, [R6+URZ+0x228a0], R2 ;  /* 0x0228a002060075a7 */ /* 0x001064000802017f */
[----:B-1----:R-:W-:Y:S05]  /*17d50*/  @!P1 NANOSLEEP.SYNCS 0x989680 ;  /* 0x009896800000995d */ /* 0x002fea0003900000 */
[----:B------:R-:W1:Y:S02]  /*17d60*/  @!P1 SYNCS.PHASECHK.TRANS64 P1, [R6+URZ+0x228a0], R2 ;  /* 0x0228a002060095a7 */ /* 0x000e64000802007f */
[----:B-1----:R-:W-:Y:S05]  /*17d70*/  @!P1 BRA `(.L_x_9861) ;  /* 0xfffffffc00f09947 */ /* 0x002fea000383ffff */
[----:B------:R-:W-:Y:S05]  /*17d80*/  BRA `(.L_x_10011) ;  /* 0xffffff9c00d87947 */ /* 0x000fea000383ffff */
.L_x_9866:
[----:B-1----:R1:W2:Y:S02]  /*17d90*/  SYNCS.PHASECHK.TRANS64.TRYWAIT P1, [R6+URZ+0x228c0], R2 ;  /* 0x0228c002060075a7 */ /* 0x0022a4000802017f */
[----:B--2---:R-:W-:Y:S05]  /*17da0*/  @!P1 NANOSLEEP.SYNCS 0x989680 ;  /* 0x009896800000995d */ /* 0x004fea0003900000 */
[----:B------:R-:W2:Y:S02]  /*17db0*/  @!P1 SYNCS.PHASECHK.TRANS64 P1, [R6+URZ+0x228c0], R2 ;  /* 0x0228c002060095a7 */ /* 0x000ea4000802007f */
[----:B--2---:R-:W-:Y:S05]  /*17dc0*/  @!P1 BRA `(.L_x_9866) ;  /* 0xfffffffc00f09947 */ /* 0x004fea000383ffff */
[----:B------:R-:W-:Y:S05]  /*17dd0*/  BRA `(.L_x_10012) ;  /* 0xffffffa000507947 */ /* 0x000fea000383ffff */
.L_x_9882:
[----:B------:R-:W0:Y:S01]  /*17de0*/  S2R R10, SR_TID.X ;  /* 0x00000000000a7919 */ /* 0x000e220000002100 */
[----:B------:R-:W-:Y:S01]  /*17df0*/  BSSY B0, `(.L_x_10013) ;  /* 0x000000a000007945 */ /* 0x000fe20003800000 */
[----:B------:R-:W-:Y:S01]  /*17e00*/  IMAD.MOV.U32 R12, RZ, RZ, RZ ;  /* 0x000000ffff0c7224 */ /* 0x000fe200078e00ff */
[----:B------:R-:W-:Y:S01]  /*17e10*/  MOV R11, 0x1f ;  /* 0x0000001f000b7802 */ /* 0x000fe20000000f00 */
[----:B------:R-:W-:Y:S01]  /*17e20*/  IMAD.MOV.U32 R15, RZ, RZ, -0x1 ;  /* 0xffffffffff0f7424 */ /* 0x000fe200078e00ff */
[----:B0-----:R-:W-:-:S04]  /*17e30*/  SHF.R.U32.HI R10, RZ, 0x5, R10 ;  /* 0x00000005ff0a7819 */ /* 0x001fc8000001160a */
[----:B------:R-:W-:-:S05]  /*17e40*/  LOP3.LUT R10, R10, 0x3, RZ, 0xc0, !PT ;  /* 0x000000030a0a7812 */ /* 0x000fca00078ec0ff */
[----:B------:R-:W-:-:S07]  /*17e50*/  IMAD.MOV.U32 R13, RZ, RZ, R10 ;  /* 0x000000ffff0d7224 */ /* 0x000fce00078e000a */
[----:B-----5:R-:W-:Y:S05]  /*17e60*/  WARPSYNC.COLLECTIVE R15, `(.L_x_10014) ;  /* 0x000000000f087348 */ /* 0x020fea0003c00000 */
[----:B------:R0:W1:Y:S02]  /*17e70*/  SHFL.IDX P6, R14, R13, R12, R11 ;  /* 0x0000000c0d0e7389 */ /* 0x00006400000c000b */
[----:B01---5:R-:W-:Y:S01]  /*17e80*/  ENDCOLLECTIVE ;  /* 0x000000000000791b */ /* 0x023fe20003800000 */
.L_x_10014:
[----:B------:R-:W-:Y:S05]  /*17e90*/  BSYNC B0 ;  /* 0x0000000000007941 */ /* 0x000fea0003800000 */
.L_x_10013:
[----:B------:R-:W-:Y:S05]  /*17ea0*/  BRA `(.L_x_10015) ;  /* 0xffffffac00d47947 */ /* 0x000fea000383ffff */
.L_x_9885:
[----:B0-----:R0:W1:Y:S02]  /*17eb0*/  SYNCS.PHASECHK.TRANS64.TRYWAIT P0, [R32+URZ+0x22840], R0 ;  /* 0x02284000200075a7 */ /* 0x001064000800017f */
[----:B-1----:R-:W-:Y:S05]  /*17ec0*/  @!P0 NANOSLEEP.SYNCS 0x989680 ;  /* 0x009896800000895d */ /* 0x002fea0003900000 */
[----:B------:R-:W1:Y:S02]  /*17ed0*/  @!P0 SYNCS.PHASECHK.TRANS64 P0, [R32+URZ+0x22840], R0 ;  /* 0x02284000200085a7 */ /* 0x000e64000800007f */
[----:B-1----:R-:W-:Y:S05]  /*17ee0*/  @!P0 BRA `(.L_x_9885) ;  /* 0xfffffffc00f08947 */ /* 0x002fea000383ffff */
[----:B------:R-:W-:Y:S05]  /*17ef0*/  BRA `(.L_x_10016) ;  /* 0xffffffac00f47947 */ /* 0x000fea000383ffff */
.L_x_9886:
        /* <DEDUP_REMOVED lines=8> */
.L_x_10018:
[----:B------:R-:W-:Y:S05]  /*17f80*/  BSYNC B0 ;  /* 0x0000000000007941 */ /* 0x000fea0003800000 */
.L_x_10017:
        /* <DEDUP_REMOVED lines=9> */
.L_x_10019:
[----:B------:R-:W-:Y:S02]  /*18020*/  IMAD.MOV.U32 R13, RZ, RZ, R4 ;  /* 0x000000ffff0d7224 */ /* 0x000fe400078e0004 */
[----:B------:R-:W-:Y:S02]  /*18030*/  IMAD.MOV.U32 R12, RZ, RZ, 0x1 ;  /* 0x00000001ff0c7424 */ /* 0x000fe400078e00ff */
[----:B------:R-:W-:-:S07]  /*18040*/  IMAD.MOV.U32 R3, RZ, RZ, R14 ;  /* 0x000000ffff037224 */ /* 0x000fce00078e000e */
[----:B------:R-:W-:Y:S05]  /*18050*/  WARPSYNC.COLLECTIVE R15, `(.L_x_10020) ;  /* 0x000000000f087348 */ /* 0x000fea0003c00000 */
[----:B------:R0:W1:Y:S02]  /*18060*/  SHFL.IDX P6, R14, R13, R12, R11 ;  /* 0x0000000c0d0e7389 */ /* 0x00006400000c000b */
[----:B01----:R-:W-:Y:S01]  /*18070*/  ENDCOLLECTIVE ;  /* 0x000000000000791b */ /* 0x003fe20003800000 */
.L_x_10020:
        /* <DEDUP_REMOVED lines=15> */
.L_x_10021:
[----:B------:R-:W-:Y:S02]  /*18170*/  @P0 IMAD R6, R5, 0x2, R22 ;  /* 0x0000000205060824 */ /* 0x000fe400078e0216 */
[----:B------:R-:W-:Y:S02]  /*18180*/  IMAD.MOV.U32 R13, RZ, RZ, R4 ;  /* 0x000000ffff0d7224 */ /* 0x000fe400078e0004 */
[----:B------:R-:W-:Y:S02]  /*18190*/  IMAD.MOV.U32 R12, RZ, RZ, 0x2 ;  /* 0x00000002ff0c7424 */ /* 0x000fe400078e00ff */
[----:B------:R-:W-:-:S07]  /*181a0*/  IMAD.MOV.U32 R3, RZ, RZ, R14 ;  /* 0x000000ffff037224 */ /* 0x000fce00078e000e */
[----:B------:R-:W-:Y:S05]  /*181b0*/  WARPSYNC.COLLECTIVE R15, `(.L_x_10022) ;  /* 0x000000000f087348 */ /* 0x000fea0003c00000 */
[----:B------:R0:W1:Y:S02]  /*181c0*/  SHFL.IDX P6, R14, R13, R12, R11 ;  /* 0x0000000c0d0e7389 */ /* 0x00006400000c000b */
[----:B01----:R-:W-:Y:S01]  /*181d0*/  ENDCOLLECTIVE ;  /* 0x000000000000791b */ /* 0x003fe20003800000 */
.L_x_10022:
        /* <DEDUP_REMOVED lines=15> */
.L_x_10023:
[----:B------:R-:W-:Y:S02]  /*182d0*/  @P0 IMAD R6, R5, 0x2, R22 ;  /* 0x0000000205060824 */ /* 0x000fe400078e0216 */
[----:B------:R-:W-:Y:S02]  /*182e0*/  IMAD.MOV.U32 R13, RZ, RZ, R4 ;  /* 0x000000ffff0d7224 */ /* 0x000fe400078e0004 */
[----:B------:R-:W-:Y:S02]  /*182f0*/  IMAD.MOV.U32 R12, RZ, RZ, 0x3 ;  /* 0x00000003ff0c7424 */ /* 0x000fe400078e00ff */
[----:B------:R-:W-:-:S07]  /*18300*/  IMAD.MOV.U32 R3, RZ, RZ, R14 ;  /* 0x000000ffff037224 */ /* 0x000fce00078e000e */
[----:B------:R-:W-:Y:S05]  /*18310*/  WARPSYNC.COLLECTIVE R15, `(.L_x_10024) ;  /* 0x000000000f087348 */ /* 0x000fea0003c00000 */
[----:B------:R0:W1:Y:S02]  /*18320*/  SHFL.IDX P6, R14, R13, R12, R11 ;  /* 0x0000000c0d0e7389 */ /* 0x00006400000c000b */
[----:B01----:R-:W-:Y:S01]  /*18330*/  ENDCOLLECTIVE ;  /* 0x000000000000791b */ /* 0x003fe20003800000 */
.L_x_10024:
        /* <DEDUP_REMOVED lines=15> */
.L_x_10025:
[----:B------:R-:W-:Y:S02]  /*18430*/  @P0 IMAD R6, R5, 0x2, R22 ;  /* 0x0000000205060824 */ /* 0x000fe400078e0216 */
[----:B------:R-:W-:Y:S02]  /*18440*/  IMAD.MOV.U32 R13, RZ, RZ, R4 ;  /* 0x000000ffff0d7224 */ /* 0x000fe400078e0004 */
[----:B------:R-:W-:Y:S02]  /*18450*/  IMAD.MOV.U32 R12, RZ, RZ, 0x4 ;  /* 0x00000004ff0c7424 */ /* 0x000fe400078e00ff */
[----:B------:R-:W-:-:S07]  /*18460*/  IMAD.MOV.U32 R3, RZ, RZ, R14 ;  /* 0x000000ffff037224 */ /* 0x000fce00078e000e */
[----:B------:R-:W-:Y:S05]  /*18470*/  WARPSYNC.COLLECTIVE R15, `(.L_x_10026) ;  /* 0x000000000f087348 */ /* 0x000fea0003c00000 */
[----:B------:R0:W1:Y:S02]  /*18480*/  SHFL.IDX P6, R14, R13, R12, R11 ;  /* 0x0000000c0d0e7389 */ /* 0x00006400000c000b */
[----:B01----:R-:W-:Y:S01]  /*18490*/  ENDCOLLECTIVE ;  /* 0x000000000000791b */ /* 0x003fe20003800000 */
.L_x_10026:
        /* <DEDUP_REMOVED lines=15> */
.L_x_10027:
[----:B------:R-:W-:Y:S02]  /*18590*/  @P0 IMAD R6, R5, 0x2, R22 ;  /* 0x0000000205060824 */ /* 0x000fe400078e0216 */
[----:B------:R-:W-:Y:S02]  /*185a0*/  IMAD.MOV.U32 R13, RZ, RZ, R4 ;  /* 0x000000ffff0d7224 */ /* 0x000fe400078e0004 */
[----:B------:R-:W-:Y:S02]  /*185b0*/  IMAD.MOV.U32 R12, RZ, RZ, 0x5 ;  /* 0x00000005ff0c7424 */ /* 0x000fe400078e00ff */
[----:B------:R-:W-:-:S07]  /*185c0*/  IMAD.MOV.U32 R3, RZ, RZ, R14 ;  /* 0x000000ffff037224 */ /* 0x000fce00078e000e */
[----:B------:R-:W-:Y:S05]  /*185d0*/  WARPSYNC.COLLECTIVE R15, `(.L_x_10028) ;  /* 0x000000000f087348 */ /* 0x000fea0003c00000 */
[----:B------:R0:W1:Y:S02]  /*185e0*/  SHFL.IDX P6, R14, R13, R12, R11 ;  /* 0x0000000c0d0e7389 */ /* 0x00006400000c000b */
[----:B01----:R-:W-:Y:S01]  /*185f0*/  ENDCOLLECTIVE ;  /* 0x000000000000791b */ /* 0x003fe20003800000 */
.L_x_10028:
        /* <DEDUP_REMOVED lines=10> */
.L_x_10029:
[----:B------:R-:W-:Y:S01]  /*186a0*/  @!PT LDS RZ, [RZ] ;  /* 0x00000000fffff984 */ /* 0x000fe20000000800 */
[----:B------:R-:W-:Y:S01]  /*186b0*/  @!PT LDS RZ, [RZ] ;  /* 0x00000000fffff984 */ /* 0x000fe20000000800 */
[----:B------:R-:W-:Y:S01]  /*186c0*/  @!PT LDS RZ, [RZ] ;  /* 0x00000000fffff984 */ /* 0x000fe20000000800 */
[----:B------:R1:W-:Y:S01]  /*186d0*/  @P0 LDGSTS.E.BYPASS.LTC128B.128 [R6+0x1e400], desc[UR40][R2.64], !P2 ;  /* 0x1e40000002060fae */ /* 0x0003e2000d101d68 */
[----:B------:R-:W-:Y:S01]  /*186e0*/  IMAD.MOV.U32 R0, RZ, RZ, R14 ;  /* 0x000000ffff007224 */ /* 0x000fe200078e000e */
[----:B------:R-:W-:Y:S06]  /*186f0*/  BRA `(.L_x_10030) ;  /* 0xffffffac00587947 */ /* 0x000fec000383ffff */
.L_x_9891:
        /* <DEDUP_REMOVED lines=9> */
.L_x_10031:
[C---:B------:R-:W-:Y:S01]  /*18790*/  VIADD R6, R17.reuse, 0x10 ;  /* 0x0000001011067836 */ /* 0x040fe20000000000 */
[----:B------:R-:W-:Y:S01]  /*187a0*/  ISETP.GE.AND P0, PT, R17, R3, PT ;  /* 0x000000031100720c */ /* 0x000fe20003f06270 */
[----:B------:R-:W-:Y:S02]  /*187b0*/  IMAD.MOV.U32 R13, RZ, RZ, R0 ;  /* 0x000000ffff0d7224 */ /* 0x000fe400078e0000 */
[----:B------:R-:W-:-:S10]  /*187c0*/  IMAD.MOV.U32 R4, RZ, RZ, R14 ;  /* 0x000000ffff047224 */ /* 0x000fd400078e000e */
[----:B------:R-:W-:Y:S05]  /*187d0*/  WARPSYNC.COLLECTIVE R15, `(.L_x_10032) ;  /* 0x000000000f087348 */ /* 0x000fea0003c00000 */
[----:B------:R0:W1:Y:S02]  /*187e0*/  SHFL.IDX P6, R14, R13, R12, R11 ;  /* 0x0000000c0d0e7389 */ /* 0x00006400000c000b */
[----:B01----:R-:W-:Y:S01]  /*187f0*/  ENDCOLLECTIVE ;  /* 0x000000000000791b */ /* 0x003fe20003800000 */
.L_x_10032:
[----:B------:R-:W-:Y:S02]  /*18800*/  IMAD.MOV.U32 R13, RZ, RZ, R2 ;  /* 0x000000ffff0d7224 */ /* 0x000fe400078e0002 */
[----:B------:R-:W-:Y:S02]  /*18810*/  IMAD.MOV.U32 R12, RZ, RZ, 0x1 ;  /* 0x00000001ff0c7424 */ /* 0x000fe400078e00ff */
[----:B------:R-:W-:-:S07]  /*18820*/  IMAD.MOV.U32 R5, RZ, RZ, R14 ;  /* 0x000000ffff057224 */ /* 0x000fce00078e000e */
[----:B------:R-:W-:Y:S05]  /*18830*/  WARPSYNC.COLLECTIVE R15, `(.L_x_10033) ;  /* 0x000000000f087348 */ /* 0x000fea0003c00000 */
[----:B------:R0:W1:Y:S02]  /*18840*/  SHFL.IDX P6, R14, R13, R12, R11 ;  /* 0x0000000c0d0e7389 */ /* 0x00006400000c000b */
[----:B01----:R-:W-:Y:S01]  /*18850*/  ENDCOLLECTIVE ;  /* 0x000000000000791b */ /* 0x003fe20003800000 */
.L_x_10033:
        /* <DEDUP_REMOVED lines=15> */
.L_x_10034:
[----:B------:R-:W-:Y:S02]  /*18950*/  IMAD.MOV.U32 R13, RZ, RZ, R2 ;  /* 0x000000ffff0d7224 */ /* 0x000fe400078e0002 */
[----:B------:R-:W-:Y:S02]  /*18960*/  IMAD.MOV.U32 R12, RZ, RZ, 0x2 ;  /* 0x00000002ff0c7424 */ /* 0x000fe400078e00ff */
[----:B------:R-:W-:-:S07]  /*18970*/  IMAD.MOV.U32 R5, RZ, RZ, R14 ;  /* 0x000000ffff057224 */ /* 0x000fce00078e000e */
[----:B------:R-:W-:Y:S05]  /*18980*/  WARPSYNC.COLLECTIVE R15, `(.L_x_10035) ;  /* 0x000000000f087348 */ /* 0x000fea0003c00000 */
[----:B------:R0:W1:Y:S02]  /*18990*/  SHFL.IDX P6, R14, R13, R12, R11 ;  /* 0x0000000c0d0e7389 */ /* 0x00006400000c000b */
[----:B01----:R-:W-:Y:S01]  /*189a0*/  ENDCOLLECTIVE ;  /* 0x000000000000791b */ /* 0x003fe20003800000 */
.L_x_10035:
        /* <DEDUP_REMOVED lines=16> */
.L_x_10036:
[----:B------:R-:W-:Y:S02]  /*18ab0*/  IMAD.MOV.U32 R13, RZ, RZ, R2 ;  /* 0x000000ffff0d7224 */ /* 0x000fe400078e0002 */
[----:B------:R-:W-:Y:S02]  /*18ac0*/  IMAD.MOV.U32 R12, RZ, RZ, 0x3 ;  /* 0x00000003ff0c7424 */ /* 0x000fe400078e00ff */
[----:B------:R-:W-:-:S07]  /*18ad0*/  IMAD.MOV.U32 R5, RZ, RZ, R14 ;  /* 0x000000ffff057224 */ /* 0x000fce00078e000e */
[----:B------:R-:W-:Y:S05]  /*18ae0*/  WARPSYNC.COLLECTIVE R15, `(.L_x_10037) ;  /* 0x000000000f087348 */ /* 0x000fea0003c00000 */
[----:B------:R0:W1:Y:S02]  /*18af0*/  SHFL.IDX P6, R14, R13, R12, R11 ;  /* 0x0000000c0d0e7389 */ /* 0x00006400000c000b */
[----:B01----:R-:W-:Y:S01]  /*18b00*/  ENDCOLLECTIVE ;  /* 0x000000000000791b */ /* 0x003fe20003800000 */
.L_x_10037:
        /* <DEDUP_REMOVED lines=16> */
.L_x_10038:
[----:B------:R-:W-:Y:S02]  /*18c10*/  IMAD.MOV.U32 R13, RZ, RZ, R2 ;  /* 0x000000ffff0d7224 */ /* 0x000fe400078e0002 */
[----:B------:R-:W-:Y:S02]  /*18c20*/  IMAD.MOV.U32 R12, RZ, RZ, 0x4 ;  /* 0x00000004ff0c7424 */ /* 0x000fe400078e00ff */
[----:B------:R-:W-:-:S07]  /*18c30*/  IMAD.MOV.U32 R5, RZ, RZ, R14 ;  /* 0x000000ffff057224 */ /* 0x000fce00078e000e */
[----:B------:R-:W-:Y:S05]  /*18c40*/  WARPSYNC.COLLECTIVE R15, `(.L_x_10039) ;  /* 0x000000000f087348 */ /* 0x000fea0003c00000 */
[----:B------:R0:W1:Y:S02]  /*18c50*/  SHFL.IDX P6, R14, R13, R12, R11 ;  /* 0x0000000c0d0e7389 */ /* 0x00006400000c000b */
[----:B01----:R-:W-:Y:S01]  /*18c60*/  ENDCOLLECTIVE ;  /* 0x000000000000791b */ /* 0x003fe20003800000 */
.L_x_10039:
        /* <DEDUP_REMOVED lines=16> */
.L_x_10040:
[----:B------:R-:W-:Y:S02]  /*18d70*/  IMAD.MOV.U32 R13, RZ, RZ, R2 ;  /* 0x000000ffff0d7224 */ /* 0x000fe400078e0002 */
[----:B------:R-:W-:Y:S02]  /*18d80*/  IMAD.MOV.U32 R12, RZ, RZ, 0x5 ;  /* 0x00000005ff0c7424 */ /* 0x000fe400078e00ff */
[----:B------:R-:W-:-:S07]  /*18d90*/  IMAD.MOV.U32 R5, RZ, RZ, R14 ;  /* 0x000000ffff057224 */ /* 0x000fce00078e000e */
[----:B------:R-:W-:Y:S05]  /*18da0*/  WARPSYNC.COLLECTIVE R15, `(.L_x_10041) ;  /* 0x000000000f087348 */ /* 0x000fea0003c00000 */
[----:B------:R0:W1:Y:S02]  /*18db0*/  SHFL.IDX P6, R14, R13, R12, R11 ;  /* 0x0000000c0d0e7389 */ /* 0x00006400000c000b */
[----:B01----:R-:W-:Y:S01]  /*18dc0*/  ENDCOLLECTIVE ;  /* 0x000000000000791b */ /* 0x003fe20003800000 */
.L_x_10041:
        /* <DEDUP_REMOVED lines=16> */
.L_x_10042:
[----:B------:R-:W-:Y:S02]  /*18ed0*/  IMAD.MOV.U32 R13, RZ, RZ, R2 ;  /* 0x000000ffff0d7224 */ /* 0x000fe400078e0002 */
[----:B------:R-:W-:Y:S02]  /*18ee0*/  IMAD.MOV.U32 R12, RZ, RZ, 0x6 ;  /* 0x00000006ff0c7424 */ /* 0x000fe400078e00ff */
[----:B------:R-:W-:-:S07]  /*18ef0*/  IMAD.MOV.U32 R5, RZ, RZ, R14 ;  /* 0x000000ffff057224 */ /* 0x000fce00078e000e */
[----:B------:R-:W-:Y:S05]  /*18f00*/  WARPSYNC.COLLECTIVE R15, `(.L_x_10043) ;  /* 0x000000000f087348 */ /* 0x000fea0003c00000 */
[----:B------:R0:W1:Y:S02]  /*18f10*/  SHFL.IDX P6, R14, R13, R12, R11 ;  /* 0x0000000c0d0e7389 */ /* 0x00006400000c000b */
[----:B01----:R-:W-:Y:S01]  /*18f20*/  ENDCOLLECTIVE ;  /* 0x000000000000791b */ /* 0x003fe20003800000 */
.L_x_10043:
        /* <DEDUP_REMOVED lines=16> */
.L_x_10044:
[----:B------:R-:W-:Y:S02]  /*19030*/  IMAD.MOV.U32 R13, RZ, RZ, R2 ;  /* 0x000000ffff0d7224 */ /* 0x000fe400078e0002 */
[----:B------:R-:W-:Y:S02]  /*19040*/  IMAD.MOV.U32 R12, RZ, RZ, 0x7 ;  /* 0x00000007ff0c7424 */ /* 0x000fe400078e00ff */
[----:B------:R-:W-:-:S07]  /*19050*/  IMAD.MOV.U32 R5, RZ, RZ, R14 ;  /* 0x000000ffff057224 */ /* 0x000fce00078e000e */
[----:B------:R-:W-:Y:S05]  /*19060*/  WARPSYNC.COLLECTIVE R15, `(.L_x_10045) ;  /* 0x000000000f087348 */ /* 0x000fea0003c00000 */
[----:B------:R0:W1:Y:S02]  /*19070*/  SHFL.IDX P6, R14, R13, R12, R11 ;  /* 0x0000000c0d0e7389 */ /* 0x00006400000c000b */
[----:B01----:R-:W-:Y:S01]  /*19080*/  ENDCOLLECTIVE ;  /* 0x000000000000791b */ /* 0x003fe20003800000 */
.L_x_10045:
        /* <DEDUP_REMOVED lines=14> */
.L_x_10046:
[----:B------:R-:W-:Y:S01]  /*19170*/  IMAD.MOV.U32 R0, RZ, RZ, R14 ;  /* 0x000000ffff007224 */ /* 0x000fe200078e000e */
[----:B------:R-:W-:Y:S06]  /*19180*/  BRA `(.L_x_10047) ;  /* 0xffffffac00e07947 */ /* 0x000fec000383ffff */
.L_x_9894:
[----:B0-----:R0:W1:Y:S02]  /*19190*/  SYNCS.PHASECHK.TRANS64.TRYWAIT P0, [R22+URZ+0x22820], R3 ;  /* 0x02282003160075a7 */ /* 0x001064000800017f */
[----:B-1----:R-:W-:Y:S05]  /*191a0*/  @!P0 NANOSLEEP.SYNCS 0x989680 ;  /* 0x009896800000895d */ /* 0x002fea0003900000 */
[----:B------:R-:W1:Y:S02]  /*191b0*/  @!P0 SYNCS.PHASECHK.TRANS64 P0, [R22+URZ+0x22820], R3 ;  /* 0x02282003160085a7 */ /* 0x000e64000800007f */
[----:B-1----:R-:W-:Y:S05]  /*191c0*/  @!P0 BRA `(.L_x_9894) ;  /* 0xfffffffc00f08947 */ /* 0x002fea000383ffff */
[----:B------:R-:W-:Y:S05]  /*191d0*/  BRA `(.L_x_10048) ;  /* 0xffffffb0003c7947 */ /* 0x000fea000383ffff */
.L_x_9897:
[----:B0-----:R0:W1:Y:S02]  /*191e0*/  SYNCS.PHASECHK.TRANS64.TRYWAIT P0, [R32+URZ+0x22860], R3 ;  /* 0x02286003200075a7 */ /* 0x001064000800017f */
[----:B-1----:R-:W-:Y:S05]  /*191f0*/  @!P0 NANOSLEEP.SYNCS 0x989680 ;  /* 0x009896800000895d */ /* 0x002fea0003900000 */
[----:B------:R-:W1:Y:S02]  /*19200*/  @!P0 SYNCS.PHASECHK.TRANS64 P0, [R32+URZ+0x22860], R3 ;  /* 0x02286003200085a7 */ /* 0x000e64000800007f */
[----:B-1----:R-:W-:Y:S05]  /*19210*/  @!P0 BRA `(.L_x_9897) ;  /* 0xfffffffc00f08947 */ /* 0x002fea000383ffff */
[----:B------:R-:W-:Y:S05]  /*19220*/  BRA `(.L_x_10049) ;  /* 0xffffffb0004c7947 */ /* 0x000fea000383ffff */
.L_x_9898:
        /* <DEDUP_REMOVED lines=8> */
.L_x_10051:
[----:B------:R-:W-:Y:S05]  /*192b0*/  BSYNC B0 ;  /* 0x0000000000007941 */ /* 0x000fea0003800000 */
.L_x_10050:
        /* <DEDUP_REMOVED lines=13> */
.L_x_10052:
        /* <DEDUP_REMOVED lines=8> */
.L_x_10053:
[----:B------:R-:W-:Y:S01]  /*19410*/  IMAD.SHL.U32 R0, R7, 0x2, RZ ;  /* 0x0000000207007824 */ /* 0x000fe200078e00ff */
[----:B------:R-:W-:-:S04]  /*19420*/  LOP3.LUT R7, R35, 0x1, RZ, 0xc0, !PT ;  /* 0x0000000123077812 */ /* 0x000fc800078ec0ff */
[----:B------:R-:W-:Y:S02]  /*19430*/  IADD3 R2, P0, R2, R0, RZ ;  /* 0x0000000002027210 */ /* 0x000fe40007f1e0ff */
[----:B------:R-:W-:-:S03]  /*19440*/  ISETP.NE.U32.AND P3, PT, R7, 0x1, PT ;  /* 0x000000010700780c */ /* 0x000fc60003f65070 */
        /* <DEDUP_REMOVED lines=17> */
.L_x_10054:
[----:B------:R-:W-:Y:S02]  /*19560*/  IMAD.MOV.U32 R13, RZ, RZ, R6 ;  /* 0x000000ffff0d7224 */ /* 0x000fe400078e0006 */
[----:B------:R-:W-:Y:S01]  /*19570*/  IMAD.MOV.U32 R12, RZ, RZ, 0x2 ;  /* 0x00000002ff0c7424 */ /* 0x000fe200078e00ff */
[----:B------:R-:W-:-:S13]  /*19580*/  IADD3 R2, P4, R14, R0, RZ ;  /* 0x000000000e027210 */ /* 0x000fda0007f9e0ff */
[----:B------:R-:W-:Y:S05]  /*19590*/  WARPSYNC.COLLECTIVE R15, `(.L_x_10055) ;  /* 0x000000000f087348 */ /* 0x000fea0003c00000 */
[----:B------:R0:W1:Y:S02]  /*195a0*/  SHFL.IDX P6, R14, R13, R12, R11 ;  /* 0x0000000c0d0e7389 */ /* 0x00006400000c000b */
[----:B01----:R-:W-:Y:S01]  /*195b0*/  ENDCOLLECTIVE ;  /* 0x000000000000791b */ /* 0x003fe20003800000 */
.L_x_10055:
        /* <DEDUP_REMOVED lines=17> */
.L_x_10056:
[----:B------:R-:W-:Y:S02]  /*196d0*/  IMAD.MOV.U32 R13, RZ, RZ, R6 ;  /* 0x000000ffff0d7224 */ /* 0x000fe400078e0006 */
[----:B------:R-:W-:Y:S01]  /*196e0*/  IMAD.MOV.U32 R12, RZ, RZ, 0x3 ;  /* 0x00000003ff0c7424 */ /* 0x000fe200078e00ff */
[----:B------:R-:W-:-:S13]  /*196f0*/  IADD3 R2, P4, R14, R0, RZ ;  /* 0x000000000e027210 */ /* 0x000fda0007f9e0ff */
[----:B------:R-:W-:Y:S05]  /*19700*/  WARPSYNC.COLLECTIVE R15, `(.L_x_10057) ;  /* 0x000000000f087348 */ /* 0x000fea0003c00000 */
[----:B------:R0:W1:Y:S02]  /*19710*/  SHFL.IDX P6, R14, R13, R12, R11 ;  /* 0x0000000c0d0e7389 */ /* 0x00006400000c000b */
[----:B01----:R-:W-:Y:S01]  /*19720*/  ENDCOLLECTIVE ;  /* 0x000000000000791b */ /* 0x003fe20003800000 */
.L_x_10057:
        /* <DEDUP_REMOVED lines=17> */
.L_x_10058:
[----:B------:R-:W-:Y:S02]  /*19840*/  IMAD.MOV.U32 R13, RZ, RZ, R6 ;  /* 0x000000ffff0d7224 */ /* 0x000fe400078e0006 */
[----:B------:R-:W-:Y:S01]  /*19850*/  IMAD.MOV.U32 R12, RZ, RZ, 0x4 ;  /* 0x00000004ff0c7424 */ /* 0x000fe200078e00ff */
[----:B------:R-:W-:-:S13]  /*19860*/  IADD3 R2, P4, R14, R0, RZ ;  /* 0x000000000e027210 */ /* 0x000fda0007f9e0ff */
[----:B------:R-:W-:Y:S05]  /*19870*/  WARPSYNC.COLLECTIVE R15, `(.L_x_10059) ;  /* 0x000000000f087348 */ /* 0x000fea0003c00000 */
[----:B------:R0:W1:Y:S02]  /*19880*/  SHFL.IDX P6, R14, R13, R12, R11 ;  /* 0x0000000c0d0e7389 */ /* 0x00006400000c000b */
[----:B01----:R-:W-:Y:S01]  /*19890*/  ENDCOLLECTIVE ;  /* 0x000000000000791b */ /* 0x003fe20003800000 */
.L_x_10059:
        /* <DEDUP_REMOVED lines=17> */
.L_x_10060:
[----:B------:R-:W-:Y:S02]  /*199b0*/  IMAD.MOV.U32 R13, RZ, RZ, R6 ;  /* 0x000000ffff0d7224 */ /* 0x000fe400078e0006 */
[----:B------:R-:W-:Y:S01]  /*199c0*/  IMAD.MOV.U32 R12, RZ, RZ, 0x5 ;  /* 0x00000005ff0c7424 */ /* 0x000fe200078e00ff */
[----:B------:R-:W-:-:S13]  /*199d0*/  IADD3 R2, P4, R14, R0, RZ ;  /* 0x000000000e027210 */ /* 0x000fda0007f9e0ff */
[----:B------:R-:W-:Y:S05]  /*199e0*/  WARPSYNC.COLLECTIVE R15, `(.L_x_10061) ;  /* 0x000000000f087348 */ /* 0x000fea0003c00000 */
[----:B------:R0:W1:Y:S02]  /*199f0*/  SHFL.IDX P6, R14, R13, R12, R11 ;  /* 0x0000000c0d0e7389 */ /* 0x00006400000c000b */
[----:B01----:R-:W-:Y:S01]  /*19a00*/  ENDCOLLECTIVE ;  /* 0x000000000000791b */ /* 0x003fe20003800000 */
.L_x_10061:
        /* <DEDUP_REMOVED lines=12> */
.L_x_10062:
        /* <DEDUP_REMOVED lines=9> */
.L_x_9905:
[----:B0-----:R0:W1:Y:S02]  /*19b60*/  SYNCS.PHASECHK.TRANS64.TRYWAIT P0, [R4+URZ+0x22840], R21 ;  /* 0x02284015040075a7 */ /* 0x001064000800017f */
[----:B-1----:R-:W-:Y:S05]  /*19b70*/  @!P0 NANOSLEEP.SYNCS 0x989680 ;  /* 0x009896800000895d */ /* 0x002fea0003900000 */
[----:B------:R-:W1:Y:S02]  /*19b80*/  @!P0 SYNCS.PHASECHK.TRANS64 P0, [R4+URZ+0x22840], R21 ;  /* 0x02284015040085a7 */ /* 0x000e64000800007f */
[----:B-1----:R-:W-:Y:S05]  /*19b90*/  @!P0 BRA `(.L_x_9905) ;  /* 0xfffffffc00f08947 */ /* 0x002fea000383ffff */
[----:B------:R-:W-:Y:S05]  /*19ba0*/  BRA `(.L_x_10064) ;  /* 0xffffffb000b47947 */ /* 0x000fea000383ffff */
.L_x_9906:
        /* <DEDUP_REMOVED lines=8> */
.L_x_10066:
[----:B------:R-:W-:Y:S05]  /*19c30*/  BSYNC B1 ;  /* 0x0000000000017941 */ /* 0x000fea0003800000 */
.L_x_10065:
        /* <DEDUP_REMOVED lines=9> */
.L_x_10067:
[----:B------:R-:W-:Y:S02]  /*19cd0*/  IMAD.MOV.U32 R13, RZ, RZ, R9 ;  /* 0x000000ffff0d7224 */ /* 0x000fe400078e0009 */
[----:B------:R-:W-:Y:S02]  /*19ce0*/  IMAD.MOV.U32 R12, RZ, RZ, 0x1 ;  /* 0x00000001ff0c7424 */ /* 0x000fe400078e00ff */
[----:B------:R-:W-:-:S07]  /*19cf0*/  IMAD.MOV.U32 R2, RZ, RZ, R14 ;  /* 0x000000ffff027224 */ /* 0x000fce00078e000e */
[----:B------:R-:W-:Y:S05]  /*19d00*/  WARPSYNC.COLLECTIVE R15, `(.L_x_10068) ;  /* 0x000000000f087348 */ /* 0x000fea0003c00000 */
[----:B------:R0:W1:Y:S02]  /*19d10*/  SHFL.IDX P6, R14, R13, R12, R11 ;  /* 0x0000000c0d0e7389 */ /* 0x00006400000c000b */
[----:B01----:R-:W-:Y:S01]  /*19d20*/  ENDCOLLECTIVE ;  /* 0x000000000000791b */ /* 0x003fe20003800000 */
.L_x_10068:
        /* <DEDUP_REMOVED lines=11> */
.L_x_10069:
[----:B------:R-:W-:Y:S02]  /*19de0*/  IMAD.MOV.U32 R13, RZ, RZ, R9 ;  /* 0x000000ffff0d7224 */ /* 0x000fe400078e0009 */
[----:B------:R-:W-:Y:S02]  /*19df0*/  IMAD.MOV.U32 R12, RZ, RZ, 0x2 ;  /* 0x00000002ff0c7424 */ /* 0x000fe400078e00ff */
[----:B------:R-:W-:-:S07]  /*19e00*/  IMAD.MOV.U32 R2, RZ, RZ, R14 ;  /* 0x000000ffff027224 */ /* 0x000fce00078e000e */
[----:B------:R-:W-:Y:S05]  /*19e10*/  WARPSYNC.COLLECTIVE R15, `(.L_x_10070) ;  /* 0x000000000f087348 */ /* 0x000fea0003c00000 */
[----:B------:R0:W1:Y:S02]  /*19e20*/  SHFL.IDX P6, R14, R13, R12, R11 ;  /* 0x0000000c0d0e7389 */ /* 0x00006400000c000b */
[----:B01----:R-:W-:Y:S01]  /*19e30*/  ENDCOLLECTIVE ;  /* 0x000000000000791b */ /* 0x003fe20003800000 */
.L_x_10070:
        /* <DEDUP_REMOVED lines=11> */
.L_x_10071:
[----:B------:R-:W-:Y:S02]  /*19ef0*/  IMAD.MOV.U32 R13, RZ, RZ, R9 ;  /* 0x000000ffff0d7224 */ /* 0x000fe400078e0009 */
[----:B------:R-:W-:Y:S02]  /*19f00*/  IMAD.MOV.U32 R12, RZ, RZ, 0x3 ;  /* 0x00000003ff0c7424 */ /* 0x000fe400078e00ff */
[----:B------:R-:W-:-:S07]  /*19f10*/  IMAD.MOV.U32 R2, RZ, RZ, R14 ;  /* 0x000000ffff027224 */ /* 0x000fce00078e000e */
[----:B------:R-:W-:Y:S05]  /*19f20*/  WARPSYNC.COLLECTIVE R15, `(.L_x_10072) ;  /* 0x000000000f087348 */ /* 0x000fea0003c00000 */
[----:B------:R0:W1:Y:S02]  /*19f30*/  SHFL.IDX P6, R14, R13, R12, R11 ;  /* 0x0000000c0d0e7389 */ /* 0x00006400000c000b */
[----:B01----:R-:W-:Y:S01]  /*19f40*/  ENDCOLLECTIVE ;  /* 0x000000000000791b */ /* 0x003fe20003800000 */
.L_x_10072:
        /* <DEDUP_REMOVED lines=11> */
.L_x_10073:
[----:B------:R-:W-:Y:S02]  /*1a000*/  IMAD.MOV.U32 R13, RZ, RZ, R9 ;  /* 0x000000ffff0d7224 */ /* 0x000fe400078e0009 */
[----:B------:R-:W-:Y:S02]  /*1a010*/  IMAD.MOV.U32 R12, RZ, RZ, 0x4 ;  /* 0x00000004ff0c7424 */ /* 0x000fe400078e00ff */
[----:B------:R-:W-:-:S07]  /*1a020*/  IMAD.MOV.U32 R2, RZ, RZ, R14 ;  /* 0x000000ffff027224 */ /* 0x000fce00078e000e */
[----:B------:R-:W-:Y:S05]  /*1a030*/  WARPSYNC.COLLECTIVE R15, `(.L_x_10074) ;  /* 0x000000000f087348 */ /* 0x000fea0003c00000 */
[----:B------:R0:W1:Y:S02]  /*1a040*/  SHFL.IDX P6, R14, R13, R12, R11 ;  /* 0x0000000c0d0e7389 */ /* 0x00006400000c000b */
[----:B01----:R-:W-:Y:S01]  /*1a050*/  ENDCOLLECTIVE ;  /* 0x000000000000791b */ /* 0x003fe20003800000 */
.L_x_10074:
        /* <DEDUP_REMOVED lines=11> */
.L_x_10075:
[----:B------:R-:W-:Y:S02]  /*1a110*/  IMAD.MOV.U32 R13, RZ, RZ, R9 ;  /* 0x000000ffff0d7224 */ /* 0x000fe400078e0009 */
[----:B------:R-:W-:Y:S02]  /*1a120*/  IMAD.MOV.U32 R12, RZ, RZ, 0x5 ;  /* 0x00000005ff0c7424 */ /* 0x000fe400078e00ff */
[----:B------:R-:W-:-:S07]  /*1a130*/  IMAD.MOV.U32 R2, RZ, RZ, R14 ;  /* 0x000000ffff027224 */ /* 0x000fce00078e000e */
[----:B------:R-:W-:Y:S05]  /*1a140*/  WARPSYNC.COLLECTIVE R15, `(.L_x_10076) ;  /* 0x000000000f087348 */ /* 0x000fea0003c00000 */
[----:B------:R0:W1:Y:S02]  /*1a150*/  SHFL.IDX P6, R14, R13, R12, R11 ;  /* 0x0000000c0d0e7389 */ /* 0x00006400000c000b */
[----:B01----:R-:W-:Y:S01]  /*1a160*/  ENDCOLLECTIVE ;  /* 0x000000000000791b */ /* 0x003fe20003800000 */
.L_x_10076:
        /* <DEDUP_REMOVED lines=11> */
.L_x_10077:
[----:B------:R-:W-:Y:S01]  /*1a220*/  IMAD.MOV.U32 R2, RZ, RZ, R14 ;  /* 0x000000ffff027224 */ /* 0x000fe200078e000e */
[----:B------:R-:W-:Y:S06]  /*1a230*/  BRA `(.L_x_10078) ;  /* 0xffffffac00e47947 */ /* 0x000fec000383ffff */
.L_x_9911:
[----:B---3--:R3:W4:Y:S02]  /*1a240*/  SYNCS.PHASECHK.TRANS64.TRYWAIT P0, [R4+URZ+0x22860], R21 ;  /* 0x02286015040075a7 */ /* 0x008724000800017f */
[----:B----4-:R-:W-:Y:S05]  /*1a250*/  @!P0 NANOSLEEP.SYNCS 0x989680 ;  /* 0x009896800000895d */ /* 0x010fea0003900000 */
[----:B------:R-:W4:Y:S02]  /*1a260*/  @!P0 SYNCS.PHASECHK.TRANS64 P0, [R4+URZ+0x22860], R21 ;  /* 0x02286015040085a7 */ /* 0x000f24000800007f */
[----:B----4-:R-:W-:Y:S05]  /*1a270*/  @!P0 BRA `(.L_x_9911) ;  /* 0xfffffffc00f08947 */ /* 0x010fea000383ffff */
[----:B------:R-:W-:Y:S05]  /*1a280*/  BRA `(.L_x_10079) ;  /* 0xffffffb000347947 */ /* 0x000fea000383ffff */
.L_x_9912:
        /* <DEDUP_REMOVED lines=8> */
.L_x_10081:
[----:B------:R-:W-:Y:S05]  /*1a310*/  BSYNC B1 ;  /* 0x0000000000017941 */ /* 0x000fea0003800000 */
.L_x_10080:
        /* <DEDUP_REMOVED lines=9> */
.L_x_10082:
[----:B------:R-:W-:Y:S02]  /*1a3b0*/  IMAD.MOV.U32 R13, RZ, RZ, R7 ;  /* 0x000000ffff0d7224 */ /* 0x000fe400078e0007 */
[----:B------:R-:W-:Y:S01]  /*1a3c0*/  IMAD.MOV.U32 R12, RZ, RZ, 0x1 ;  /* 0x00000001ff0c7424 */ /* 0x000fe200078e00ff */
[----:B------:R-:W-:-:S13]  /*1a3d0*/  IADD3 R2, P0, R14, R0, RZ ;  /* 0x000000000e027210 */ /* 0x000fda0007f1e0ff */
[----:B------:R-:W-:Y:S05]  /*1a3e0*/  WARPSYNC.COLLECTIVE R15, `(.L_x_10083) ;  /* 0x000000000f087348 */ /* 0x000fea0003c00000 */
[----:B------:R0:W1:Y:S02]  /*1a3f0*/  SHFL.IDX P6, R14, R13, R12, R11 ;  /* 0x0000000c0d0e7389 */ /* 0x00006400000c000b */
[----:B01----:R-:W-:Y:S01]  /*1a400*/  ENDCOLLECTIVE ;  /* 0x000000000000791b */ /* 0x003fe20003800000 */
.L_x_10083:
        /* <DEDUP_REMOVED lines=13> */
.L_x_10084:
[----:B------:R-:W-:Y:S02]  /*1a4e0*/  IMAD.MOV.U32 R13, RZ, RZ, R7 ;  /* 0x000000ffff0d7224 */ /* 0x000fe400078e0007 */
[----:B------:R-:W-:Y:S01]  /*1a4f0*/  IMAD.MOV.U32 R12, RZ, RZ, 0x2 ;  /* 0x00000002ff0c7424 */ /* 0x000fe200078e00ff */
[----:B------:R-:W-:-:S13]  /*1a500*/  IADD3 R2, P0, R14, R0, RZ ;  /* 0x000000000e027210 */ /* 0x000fda0007f1e0ff */
[----:B------:R-:W-:Y:S05]  /*1a510*/  WARPSYNC.COLLECTIVE R15, `(.L_x_10085) ;  /* 0x000000000f087348 */ /* 0x000fea0003c00000 */
[----:B------:R0:W1:Y:S02]  /*1a520*/  SHFL.IDX P6, R14, R13, R12, R11 ;  /* 0x0000000c0d0e7389 */ /* 0x00006400000c000b */
[----:B01----:R-:W-:Y:S01]  /*1a530*/  ENDCOLLECTIVE ;  /* 0x000000000000791b */ /* 0x003fe20003800000 */
.L_x_10085:
        /* <DEDUP_REMOVED lines=13> */
.L_x_10086:
[----:B------:R-:W-:Y:S02]  /*1a610*/  IMAD.MOV.U32 R13, RZ, RZ, R7 ;  /* 0x000000ffff0d7224 */ /* 0x000fe400078e0007 */
[----:B------:R-:W-:Y:S01]  /*1a620*/  IMAD.MOV.U32 R12, RZ, RZ, 0x3 ;  /* 0x00000003ff0c7424 */ /* 0x000fe200078e00ff */
[----:B------:R-:W-:-:S13]  /*1a630*/  IADD3 R2, P0, R14, R0, RZ ;  /* 0x000000000e027210 */ /* 0x000fda0007f1e0ff */
[----:B------:R-:W-:Y:S05]  /*1a640*/  WARPSYNC.COLLECTIVE R15, `(.L_x_10087) ;  /* 0x000000000f087348 */ /* 0x000fea0003c00000 */
[----:B------:R0:W1:Y:S02]  /*1a650*/  SHFL.IDX P6, R14, R13, R12, R11 ;  /* 0x0000000c0d0e7389 */ /* 0x00006400000c000b */
[----:B01----:R-:W-:Y:S01]  /*1a660*/  ENDCOLLECTIVE ;  /* 0x000000000000791b */ /* 0x003fe20003800000 */
.L_x_10087:
        /* <DEDUP_REMOVED lines=13> */
.L_x_10088:
[----:B------:R-:W-:Y:S02]  /*1a740*/  IMAD.MOV.U32 R13, RZ, RZ, R7 ;  /* 0x000000ffff0d7224 */ /* 0x000fe400078e0007 */
[----:B------:R-:W-:Y:S01]  /*1a750*/  IMAD.MOV.U32 R12, RZ, RZ, 0x4 ;  /* 0x00000004ff0c7424 */ /* 0x000fe200078e00ff */
[----:B------:R-:W-:-:S13]  /*1a760*/  IADD3 R2, P0, R14, R0, RZ ;  /* 0x000000000e027210 */ /* 0x000fda0007f1e0ff */
[----:B------:R-:W-:Y:S05]  /*1a770*/  WARPSYNC.COLLECTIVE R15, `(.L_x_10089) ;  /* 0x000000000f087348 */ /* 0x000fea0003c00000 */
[----:B------:R0:W1:Y:S02]  /*1a780*/  SHFL.IDX P6, R14, R13, R12, R11 ;  /* 0x0000000c0d0e7389 */ /* 0x00006400000c000b */
[----:B01----:R-:W-:Y:S01]  /*1a790*/  ENDCOLLECTIVE ;  /* 0x000000000000791b */ /* 0x003fe20003800000 */
.L_x_10089:
        /* <DEDUP_REMOVED lines=13> */
.L_x_10090:
[----:B------:R-:W-:Y:S02]  /*1a870*/  IMAD.MOV.U32 R13, RZ, RZ, R7 ;  /* 0x000000ffff0d7224 */ /* 0x000fe400078e0007 */
[----:B------:R-:W-:Y:S01]  /*1a880*/  IMAD.MOV.U32 R12, RZ, RZ, 0x5 ;  /* 0x00000005ff0c7424 */ /* 0x000fe200078e00ff */
[----:B------:R-:W-:-:S13]  /*1a890*/  IADD3 R2, P0, R14, R0, RZ ;  /* 0x000000000e027210 */ /* 0x000fda0007f1e0ff */
[----:B------:R-:W-:Y:S05]  /*1a8a0*/  WARPSYNC.COLLECTIVE R15, `(.L_x_10091) ;  /* 0x000000000f087348 */ /* 0x000fea0003c00000 */
[----:B------:R0:W1:Y:S02]  /*1a8b0*/  SHFL.IDX P6, R14, R13, R12, R11 ;  /* 0x0000000c0d0e7389 */ /* 0x00006400000c000b */
[----:B01----:R-:W-:Y:S01]  /*1a8c0*/  ENDCOLLECTIVE ;  /* 0x000000000000791b */ /* 0x003fe20003800000 */
.L_x_10091:
        /* <DEDUP_REMOVED lines=13> */
.L_x_10092:
[----:B------:R-:W-:Y:S05]  /*1a9a0*/  BRA `(.L_x_10093) ;  /* 0xffffffac00807947 */ /* 0x000fea000383ffff */
.L_x_9920:
        /* <DEDUP_REMOVED lines=8> */
.L_x_10095:
[----:B------:R-:W-:Y:S05]  /*1aa30*/  BSYNC B0 ;  /* 0x0000000000007941 */ /* 0x000fea0003800000 */
.L_x_10094:
        /* <DEDUP_REMOVED lines=9> */
.L_x_10096:
        /* <DEDUP_REMOVED lines=18> */
.L_x_10097:
[----:B------:R-:W-:Y:S01]  /*1abf0*/  IMAD.MOV.U32 R12, RZ, RZ, 0x2 ;  /* 0x00000002ff0c7424 */ /* 0x000fe200078e00ff */
[----:B------:R-:W-:-:S05]  /*1ac00*/  SEL R6, R14, RZ, P1 ;  /* 0x000000ff0e067207 */ /* 0x000fca0000800000 */
[----:B------:R-:W-:-:S04]  /*1ac10*/  IMAD.IADD R6, R5, 0x1, R6 ;  /* 0x0000000105067824 */ /* 0x000fc800078e0206 */
[----:B------:R-:W-:-:S07]  /*1ac20*/  IMAD.MOV.U32 R13, RZ, RZ, R6 ;  /* 0x000000ffff0d7224 */ /* 0x000fce00078e0006 */
[----:B------:R-:W-:Y:S05]  /*1ac30*/  WARPSYNC.COLLECTIVE R15, `(.L_x_10098) ;  /* 0x000000000f087348 */ /* 0x000fea0003c00000 */
[----:B------:R0:W1:Y:S02]  /*1ac40*/  SHFL.UP P6, R14, R13, R12, R11 ;  /* 0x0400000c0d0e7389 */ /* 0x00006400000c000b */
[----:B01----:R-:W-:Y:S01]  /*1ac50*/  ENDCOLLECTIVE ;  /* 0x000000000000791b */ /* 0x003fe20003800000 */
.L_x_10098:
[----:B------:R-:W-:Y:S01]  /*1ac60*/  IMAD.MOV.U32 R12, RZ, RZ, 0x4 ;  /* 0x00000004ff0c7424 */ /* 0x000fe200078e00ff */
[----:B------:R-:W-:-:S05]  /*1ac70*/  SEL R7, R14, RZ, P2 ;  /* 0x000000ff0e077207 */ /* 0x000fca0001000000 */
[----:B------:R-:W-:-:S04]  /*1ac80*/  IMAD.IADD R7, R6, 0x1, R7 ;  /* 0x0000000106077824 */ /* 0x000fc800078e0207 */
[----:B------:R-:W-:-:S07]  /*1ac90*/  IMAD.MOV.U32 R13, RZ, RZ, R7 ;  /* 0x000000ffff0d7224 */ /* 0x000fce00078e0007 */
[----:B------:R-:W-:Y:S05]  /*1aca0*/  WARPSYNC.COLLECTIVE R15, `(.L_x_10099) ;  /* 0x000000000f087348 */ /* 0x000fea0003c00000 */
[----:B------:R0:W1:Y:S02]  /*1acb0*/  SHFL.UP P6, R14, R13, R12, R11 ;  /* 0x0400000c0d0e7389 */ /* 0x00006400000c000b */
[----:B01----:R-:W-:Y:S01]  /*1acc0*/  ENDCOLLECTIVE ;  /* 0x000000000000791b */ /* 0x003fe20003800000 */
.L_x_10099:
[----:B------:R-:W-:Y:S01]  /*1acd0*/  IMAD.MOV.U32 R12, RZ, RZ, 0x8 ;  /* 0x00000008ff0c7424 */ /* 0x000fe200078e00ff */
[----:B------:R-:W-:-:S05]  /*1ace0*/  SEL R2, R14, RZ, P3 ;  /* 0x000000ff0e027207 */ /* 0x000fca0001800000 */
[----:B------:R-:W-:-:S04]  /*1acf0*/  IMAD.IADD R2, R7, 0x1, R2 ;  /* 0x0000000107027824 */ /* 0x000fc800078e0202 */
[----:B------:R-:W-:-:S07]  /*1ad00*/  IMAD.MOV.U32 R13, RZ, RZ, R2 ;  /* 0x000000ffff0d7224 */ /* 0x000fce00078e0002 */
[----:B------:R-:W-:Y:S05]  /*1ad10*/  WARPSYNC.COLLECTIVE R15, `(.L_x_10100) ;  /* 0x000000000f087348 */ /* 0x000fea0003c00000 */
[----:B------:R0:W1:Y:S02]  /*1ad20*/  SHFL.UP P6, R14, R13, R12, R11 ;  /* 0x0400000c0d0e7389 */ /* 0x00006400000c000b */
[----:B01----:R-:W-:Y:S01]  /*1ad30*/  ENDCOLLECTIVE ;  /* 0x000000000000791b */ /* 0x003fe20003800000 */
.L_x_10100:
[----:B------:R-:W-:Y:S01]  /*1ad40*/  IMAD.MOV.U32 R12, RZ, RZ, 0x10 ;  /* 0x00000010ff0c7424 */ /* 0x000fe200078e00ff */
[----:B------:R-:W-:-:S05]  /*1ad50*/  SEL R3, R14, RZ, P4 ;  /* 0x000000ff0e037207 */ /* 0x000fca0002000000 */
[----:B------:R-:W-:-:S04]  /*1ad60*/  IMAD.IADD R3, R2, 0x1, R3 ;  /* 0x0000000102037824 */ /* 0x000fc800078e0203 */
[----:B------:R-:W-:-:S07]  /*1ad70*/  IMAD.MOV.U32 R13, RZ, RZ, R3 ;  /* 0x000000ffff0d7224 */ /* 0x000fce00078e0003 */
[----:B------:R-:W-:Y:S05]  /*1ad80*/  WARPSYNC.COLLECTIVE R15, `(.L_x_10101) ;  /* 0x000000000f087348 */ /* 0x000fea0003c00000 */
[----:B------:R0:W1:Y:S02]  /*1ad90*/  SHFL.UP P6, R14, R13, R12, R11 ;  /* 0x0400000c0d0e7389 */ /* 0x00006400000c000b */
[----:B01----:R-:W-:Y:S01]  /*1ada0*/  ENDCOLLECTIVE ;  /* 0x000000000000791b */ /* 0x003fe20003800000 */
.L_x_10101:
        /* <DEDUP_REMOVED lines=8> */
.L_x_10102:
[----:B------:R-:W-:Y:S05]  /*1ae30*/  BRA `(.L_x_10103) ;  /* 0xffffffac00dc7947 */ /* 0x000fea000383ffff */
.L_x_9925:
        /* <DEDUP_REMOVED lines=8> */
.L_x_10105:
[----:B------:R-:W-:Y:S05]  /*1aec0*/  BSYNC B0 ;  /* 0x0000000000007941 */ /* 0x000fea0003800000 */
.L_x_10104:
        /* <DEDUP_REMOVED lines=8> */
.L_x_10106:
[----:B------:R-:W-:Y:S01]  /*1af50*/  IMAD.MOV.U32 R12, RZ, RZ, 0x4 ;  /* 0x00000004ff0c7424 */ /* 0x000fe200078e00ff */
[----:B------:R-:W-:-:S05]  /*1af60*/  SEL R2, R14, RZ, P2 ;  /* 0x000000ff0e027207 */ /* 0x000fca0001000000 */
[----:B------:R-:W-:-:S04]  /*1af70*/  IMAD.IADD R2, R13, 0x1, R2 ;  /* 0x000000010d027824 */ /* 0x000fc800078e0202 */
[----:B------:R-:W-:-:S07]  /*1af80*/  IMAD.MOV.U32 R13, RZ, RZ, R2 ;  /* 0x000000ffff0d7224 */ /* 0x000fce00078e0002 */
[----:B------:R-:W-:Y:S05]  /*1af90*/  WARPSYNC.COLLECTIVE R15, `(.L_x_10107) ;  /* 0x000000000f087348 */ /* 0x000fea0003c00000 */
[----:B------:R0:W1:Y:S02]  /*1afa0*/  SHFL.UP P6, R14, R13, R12, R11 ;  /* 0x0400000c0d0e7389 */ /* 0x00006400000c000b */
[----:B01----:R-:W-:Y:S01]  /*1afb0*/  ENDCOLLECTIVE ;  /* 0x000000000000791b */ /* 0x003fe20003800000 */
.L_x_10107:
[----:B------:R-:W-:Y:S01]  /*1afc0*/  IMAD.MOV.U32 R12, RZ, RZ, 0x8 ;  /* 0x00000008ff0c7424 */ /* 0x000fe200078e00ff */
[----:B------:R-:W-:-:S05]  /*1afd0*/  SEL R3, R14, RZ, P3 ;  /* 0x000000ff0e037207 */ /* 0x000fca0001800000 */
[----:B------:R-:W-:-:S04]  /*1afe0*/  IMAD.IADD R3, R2, 0x1, R3 ;  /* 0x0000000102037824 */ /* 0x000fc800078e0203 */
[----:B------:R-:W-:-:S07]  /*1aff0*/  IMAD.MOV.U32 R13, RZ, RZ, R3 ;  /* 0x000000ffff0d7224 */ /* 0x000fce00078e0003 */
[----:B------:R-:W-:Y:S05]  /*1b000*/  WARPSYNC.COLLECTIVE R15, `(.L_x_10108) ;  /* 0x000000000f087348 */ /* 0x000fea0003c00000 */
[----:B------:R0:W1:Y:S02]  /*1b010*/  SHFL.UP P6, R14, R13, R12, R11 ;  /* 0x0400000c0d0e7389 */ /* 0x00006400000c000b */
[----:B01----:R-:W-:Y:S01]  /*1b020*/  ENDCOLLECTIVE ;  /* 0x000000000000791b */ /* 0x003fe20003800000 */
.L_x_10108:
[----:B------:R-:W-:Y:S01]  /*1b030*/  IMAD.MOV.U32 R12, RZ, RZ, 0x10 ;  /* 0x00000010ff0c7424 */ /* 0x000fe200078e00ff */
[----:B------:R-:W-:-:S05]  /*1b040*/  SEL R4, R14, RZ, P4 ;  /* 0x000000ff0e047207 */ /* 0x000fca0002000000 */
[----:B------:R-:W-:-:S04]  /*1b050*/  IMAD.IADD R4, R3, 0x1, R4 ;  /* 0x0000000103047824 */ /* 0x000fc800078e0204 */
[----:B------:R-:W-:-:S07]  /*1b060*/  IMAD.MOV.U32 R13, RZ, RZ, R4 ;  /* 0x000000ffff0d7224 */ /* 0x000fce00078e0004 */
[----:B------:R-:W-:Y:S05]  /*1b070*/  WARPSYNC.COLLECTIVE R15, `(.L_x_10109) ;  /* 0x000000000f087348 */ /* 0x000fea0003c00000 */
[----:B------:R0:W1:Y:S02]  /*1b080*/  SHFL.UP P6, R14, R13, R12, R11 ;  /* 0x0400000c0d0e7389 */ /* 0x00006400000c000b */
[----:B01----:R-:W-:Y:S01]  /*1b090*/  ENDCOLLECTIVE ;  /* 0x000000000000791b */ /* 0x003fe20003800000 */
.L_x_10109:
        /* <DEDUP_REMOVED lines=8> */
.L_x_10110:
[----:B------:R-:W-:Y:S05]  /*1b120*/  BRA `(.L_x_10111) ;  /* 0xffffffac00bc7947 */ /* 0x000fea000383ffff */
.L_x_9927:
[----:B------:R-:W-:Y:S01]  /*1b130*/  BSSY B0, `(.L_x_10112) ;  /* 0x0000006000007945 */ /* 0x000fe20003800000 */
[----:B------:R-:W-:Y:S01]  /*1b140*/  PLOP3.LUT P6, PT, P6, PT, PT, 0x8, 0x0 ;  /* 0x000000000000781c */ /* 0x000fe200037ce170 */
[----:B------:R-:W-:-:S12]  /*1b150*/  IMAD.MOV.U32 R15, RZ, RZ, -0x1 ;  /* 0xffffffffff0f7424 */ /* 0x000fd800078e00ff */
[----:B0-----:R-:W-:Y:S05]  /*1b160*/  WARPSYNC.COLLECTIVE R15, `(.L_x_10113) ;  /* 0x000000000f087348 */ /* 0x001fea0003c00000 */
[----:B------:R-:W-:Y:S01]  /*1b170*/  VOTE.ANY R14, PT, P6 ;  /* 0x00000000000e7806 */ /* 0x000fe200030e0100 */
[----:B0-----:R-:W-:Y:S06]  /*1b180*/  ENDCOLLECTIVE ;  /* 0x000000000000791b */ /* 0x001fec0003800000 */
.L_x_10113:
[----:B------:R-:W-:Y:S05]  /*1b190*/  BSYNC B0 ;  /* 0x0000000000007941 */ /* 0x000fea0003800000 */
.L_x_10112:
        /* <DEDUP_REMOVED lines=9> */
.L_x_10114:
[----:B------:R-:W-:Y:S01]  /*1b230*/  IMAD.MOV.U32 R5, RZ, RZ, R14 ;  /* 0x000000ffff057224 */ /* 0x000fe200078e000e */
[----:B------:R-:W-:Y:S06]  /*1b240*/  BRA `(.L_x_10115) ;  /* 0xffffffac00ac7947 */ /* 0x000fec000383ffff */
.L_x_9929:
[----:B------:R-:W-:Y:S01]  /*1b250*/  BSSY B0, `(.L_x_10116) ;  /* 0x0000007000007945 */ /* 0x000fe20003800000 */
[----:B------:R-:W-:Y:S02]  /*1b260*/  IMAD.MOV.U32 R13, RZ, RZ, R2 ;  /* 0x000000ffff0d7224 */ /* 0x000fe400078e0002 */
[----:B------:R-:W-:Y:S02]  /*1b270*/  IMAD.MOV.U32 R11, RZ, RZ, 0x1f ;  /* 0x0000001fff0b7424 */ /* 0x000fe400078e00ff */
[----:B------:R-:W-:-:S07]  /*1b280*/  IMAD.MOV.U32 R15, RZ, RZ, -0x1 ;  /* 0xffffffffff0f7424 */ /* 0x000fce00078e00ff */
[----:B012---:R-:W-:Y:S05]  /*1b290*/  WARPSYNC.COLLECTIVE R15, `(.L_x_10117) ;  /* 0x000000000f087348 */ /* 0x007fea0003c00000 */
[----:B------:R3:W4:Y:S02]  /*1b2a0*/  SHFL.IDX P6, R14, R13, R12, R11 ;  /* 0x0000000c0d0e7389 */ /* 0x00072400000c000b */
[----:B01234-:R-:W-:Y:S01]  /*1b2b0*/  ENDCOLLECTIVE ;  /* 0x000000000000791b */ /* 0x01ffe20003800000 */
.L_x_10117:
[----:B------:R-:W-:Y:S05]  /*1b2c0*/  BSYNC B0 ;  /* 0x0000000000007941 */ /* 0x000fea0003800000 */
.L_x_10116:
[----:B------:R-:W-:Y:S05]  /*1b2d0*/  BRA `(.L_x_9928) ;  /* 0xffffffac00a47947 */ /* 0x000fea000383ffff */
.L_x_9933:
[----:B0-----:R0:W1:Y:S02]  /*1b2e0*/  SYNCS.PHASECHK.TRANS64.TRYWAIT P0, [R4+URZ+0x22820], R0 ;  /* 0x02282000040075a7 */ /* 0x001064000800017f */
[----:B-1----:R-:W-:Y:S05]  /*1b2f0*/  @!P0 NANOSLEEP.SYNCS 0x989680 ;  /* 0x009896800000895d */ /* 0x002fea0003900000 */
[----:B------:R-:W1:Y:S02]  /*1b300*/  @!P0 SYNCS.PHASECHK.TRANS64 P0, [R4+URZ+0x22820], R0 ;  /* 0x02282000040085a7 */ /* 0x000e64000800007f */
[----:B-1----:R-:W-:Y:S05]  /*1b310*/  @!P0 BRA `(.L_x_9933) ;  /* 0xfffffffc00f08947 */ /* 0x002fea000383ffff */
[----:B------:R-:W-:Y:S05]  /*1b320*/  BRA `(.L_x_10118) ;  /* 0xffffffb000907947 */ /* 0x000fea000383ffff */
.L_x_9934:
        /* <DEDUP_REMOVED lines=8> */
[----:B0---4-:R-:W-:Y:S05]  /*1b3b0*/  WARPSYNC.COLLECTIVE R15, `(.L_x_10120) ;  /* 0x000000000f087348 */ /* 0x011fea0003c00000 */
[----:B------:R1:W2:Y:S02]  /*1b3c0*/  SHFL.IDX P6, R14, R13, R12, R11 ;  /* 0x0000000c0d0e7389 */ /* 0x0002a400000c000b */
[----:B012-4-:R-:W-:Y:S01]  /*1b3d0*/  ENDCOLLECTIVE ;  /* 0x000000000000791b */ /* 0x017fe20003800000 */
.L_x_10120:
[----:B------:R-:W-:Y:S05]  /*1b3e0*/  BSYNC B0 ;  /* 0x0000000000007941 */ /* 0x000fea0003800000 */
.L_x_10119:
[----:B------:R-:W-:Y:S05]  /*1b3f0*/  BRA `(.L_x_10121) ;  /* 0xffffffb000787947 */ /* 0x000fea000383ffff */
.L_x_9935:
[----:B------:R-:W-:Y:S01]  /*1b400*/  BSSY B0, `(.L_x_10122) ;  /* 0x0000006000007945 */ /* 0x000fe20003800000 */
[----:B------:R-:W-:-:S07]  /*1b410*/  IMAD.MOV.U32 R15, RZ, RZ, -0x1 ;  /* 0xffffffffff0f7424 */ /* 0x000fce00078e00ff */
[----:B0---4-:R-:W-:Y:S05]  /*1b420*/  WARPSYNC.COLLECTIVE R15, `(.L_x_10123) ;  /* 0x000000000f0c7348 */ /* 0x011fea0003c00000 */
[----:B------:R-:W-:Y:S02]  /*1b430*/  ELECT P6, UR62, PT ;  /* 0x00000000003e782f */ /* 0x000fe400038c0000 */
[----:B------:R-:W-:Y:S01]  /*1b440*/  MOV R14, UR62 ;  /* 0x0000003e000e7c02 */ /* 0x000fe20008000f00 */
[----:B0---4-:R-:W-:Y:S10]  /*1b450*/  ENDCOLLECTIVE ;  /* 0x000000000000791b */ /* 0x011ff40003800000 */
.L_x_10123:
[----:B------:R-:W-:Y:S05]  /*1b460*/  BSYNC B0 ;  /* 0x0000000000007941 */ /* 0x000fea0003800000 */
.L_x_10122:
[----:B------:R-:W-:Y:S05]  /*1b470*/  BRA `(.L_x_10124) ;  /* 0xffffffb0006c7947 */ /* 0x000fea000383ffff */
.L_x_9937:
[----:B0-----:R0:W1:Y:S02]  /*1b480*/  SYNCS.PHASECHK.TRANS64.TRYWAIT P1, [R5+URZ+0x22840], R0 ;  /* 0x02284000050075a7 */ /* 0x001064000802017f */
[----:B-1----:R-:W-:Y:S05]  /*1b490*/  @!P1 NANOSLEEP.SYNCS 0x989680 ;  /* 0x009896800000995d */ /* 0x002fea0003900000 */
[----:B------:R-:W1:Y:S02]  /*1b4a0*/  @!P1 SYNCS.PHASECHK.TRANS64 P1, [R5+URZ+0x22840], R0 ;  /* 0x02284000050095a7 */ /* 0x000e64000802007f */
[----:B-1----:R-:W-:Y:S05]  /*1b4b0*/  @!P1 BRA `(.L_x_9937) ;  /* 0xfffffffc00f09947 */ /* 0x002fea000383ffff */
[----:B------:R-:W-:Y:S05]  /*1b4c0*/  BRA `(.L_x_10125) ;  /* 0xffffffb0008c7947 */ /* 0x000fea000383ffff */
.L_x_9939:
[----:B-1----:R1:W2:Y:S02]  /*1b4d0*/  SYNCS.PHASECHK.TRANS64.TRYWAIT P1, [R25+URZ+0x22840], R2 ;  /* 0x02284002190075a7 */ /* 0x0022a4000802017f */
[----:B--2---:R-:W-:Y:S05]  /*1b4e0*/  @!P1 NANOSLEEP.SYNCS 0x989680 ;  /* 0x009896800000995d */ /* 0x004fea0003900000 */
[----:B------:R-:W2:Y:S02]  /*1b4f0*/  @!P1 SYNCS.PHASECHK.TRANS64 P1, [R25+URZ+0x22840], R2 ;  /* 0x02284002190095a7 */ /* 0x000ea4000802007f */
[----:B--2---:R-:W-:Y:S05]  /*1b500*/  @!P1 BRA `(.L_x_9939) ;  /* 0xfffffffc00f09947 */ /* 0x004fea000383ffff */
[----:B------:R-:W-:Y:S05]  /*1b510*/  BRA `(.L_x_10126) ;  /* 0xffffffb000987947 */ /* 0x000fea000383ffff */
.L_x_9941:
[----:B--2---:R2:W3:Y:S02]  /*1b520*/  SYNCS.PHASECHK.TRANS64.TRYWAIT P1, [R5+URZ+0x22860], R0 ;  /* 0x02286000050075a7 */ /* 0x0044e4000802017f */
[----:B---3--:R-:W-:Y:S05]  /*1b530*/  @!P1 NANOSLEEP.SYNCS 0x989680 ;  /* 0x009896800000995d */ /* 0x008fea0003900000 */
[----:B------:R-:W3:Y:S02]  /*1b540*/  @!P1 SYNCS.PHASECHK.TRANS64 P1, [R5+URZ+0x22860], R0 ;  /* 0x02286000050095a7 */ /* 0x000ee4000802007f */
[----:B---3--:R-:W-:Y:S05]  /*1b550*/  @!P1 BRA `(.L_x_9941) ;  /* 0xfffffffc00f09947 */ /* 0x008fea000383ffff */
[----:B------:R-:W-:Y:S05]  /*1b560*/  BRA `(.L_x_10127) ;  /* 0xffffffb000947947 */ /* 0x000fea000383ffff */
.L_x_10128:
        /* <DEDUP_REMOVED lines=9> */
.L_x_15554:


//--------------------- .text._ZN7cutlass13device_kernelIN5flash11enable_sm90INS1_16FlashAttnFwdSm90INS1_25CollectiveMainloopFwdSm90ILi2EN4cute5tupleIJNS5_1CILi1EEES8_S8_EEENS6_IJNS7_ILi128EEENS7_ILi96EEENS7_ILi64EEEEEELi256ENS_10bfloat16_tEfNS_4arch4Sm90ELb0ELb0ELb0ELb1ELb1ELb0ELb1ELb1ELb0ELb1ELb0ELb0EEENS1_21CollectiveEpilogueFwdINS6_IJSA_NS7_ILi256EEESB_EEES9_SE_SG_Li256ELb1ELb1ELb0ELb0EEENS1_36VarlenDynamicPersistentTileSchedulerILi128ELi96ELi256ELi128ELb0ELb1ELb1ELb0ELb1ELb1EEEEEEEEEvNT_6ParamsE --------------------------
	.section	.text._ZN7cutlass13device_kernelIN5flash11enable_sm90INS1_16FlashAttnFwdSm90INS1_25CollectiveMainloopFwdSm90ILi2EN4cute5tupleIJNS5_1CILi1EEES8_S8_EEENS6_IJNS7_ILi128EEENS7_ILi96EEENS7_ILi64EEEEEELi256ENS_10bfloat16_tEfNS_4arch4Sm90ELb0ELb0ELb0ELb1ELb1ELb0ELb1ELb1ELb0ELb1ELb0ELb0EEENS1_21CollectiveEpilogueFwdINS6_IJSA_NS7_ILi256EEESB_EEES9_SE_SG_Li256ELb1ELb1ELb0ELb0EEENS1_36VarlenDynamicPersistentTileSchedulerILi128ELi96ELi256ELi128ELb0ELb1ELb1ELb0ELb1ELb1EEEEEEEEEvNT_6ParamsE,"ax",@progbits
	.align	128
.text._ZN7cutlass13device_kernelIN5flash11enable_sm90INS1_16FlashAttnFwdSm90INS1_25CollectiveMainloopFwdSm90ILi2EN4cute5tupleIJNS5_1CILi1EEES8_S8_EEENS6_IJNS7_ILi128EEENS7_ILi96EEENS7_ILi64EEEEEELi256ENS_10bfloat16_tEfNS_4arch4Sm90ELb0ELb0ELb0ELb1ELb1ELb0ELb1ELb1ELb0ELb1ELb0ELb0EEENS1_21CollectiveEpilogueFwdINS6_IJSA_NS7_ILi256EEESB_EEES9_SE_SG_Li256ELb1ELb1ELb0ELb0EEENS1_36VarlenDynamicPersistentTileSchedulerILi128ELi96ELi256ELi128ELb0ELb1ELb1ELb0ELb1ELb1EEEEEEEEEvNT_6ParamsE:
        .type           _ZN7cutlass13device_kernelIN5flash11enable_sm90INS1_16FlashAttnFwdSm90INS1_25CollectiveMainloopFwdSm90ILi2EN4cute5tupleIJNS5_1CILi1EEES8_S8_EEENS6_IJNS7_ILi128EEENS7_ILi96EEENS7_ILi64EEEEEELi256ENS_10bfloat16_tEfNS_4arch4Sm90ELb0ELb0ELb0ELb1ELb1ELb0ELb1ELb1ELb0ELb1ELb0ELb0EEENS1_21CollectiveEpilogueFwdINS6_IJSA_NS7_ILi256EEESB_EEES9_SE_SG_Li256ELb1ELb1ELb0ELb0EEENS1_36VarlenDynamicPersistentTileSchedulerILi128ELi96ELi256ELi128ELb0ELb1ELb1ELb0ELb1ELb1EEEEEEEEEvNT_6ParamsE,@function
        .size           _ZN7cutlass13device_kernelIN5flash11enable_sm90INS1_16FlashAttnFwdSm90INS1_25CollectiveMainloopFwdSm90ILi2EN4cute5tupleIJNS5_1CILi1EEES8_S8_EEENS6_IJNS7_ILi128EEENS7_ILi96EEENS7_ILi64EEEEEELi256ENS_10bfloat16_tEfNS_4arch4Sm90ELb0ELb0ELb0ELb1ELb1ELb0ELb1ELb1ELb0ELb1ELb0ELb0EEENS1_21CollectiveEpilogueFwdINS6_IJSA_NS7_ILi256EEESB_EEES9_SE_SG_Li256ELb1ELb1ELb0ELb0EEENS1_36VarlenDynamicPersistentTileSchedulerILi128ELi96ELi256ELi128ELb0ELb1ELb1ELb0ELb1ELb1EEEEEEEEEvNT_6ParamsE,(.L_x_15555 - _ZN7cutlass13device_kernelIN5flash11enable_sm90INS1_16FlashAttnFwdSm90INS1_25CollectiveMainloopFwdSm90ILi2EN4cute5tupleIJNS5_1CILi1EEES8_S8_EEENS6_IJNS7_ILi128EEENS7_ILi96EEENS7_ILi64EEEEEELi256ENS_10bfloat16_tEfNS_4arch4Sm90ELb0ELb0ELb0ELb1ELb1ELb0ELb1ELb1ELb0ELb1ELb0ELb0EEENS1_21CollectiveEpilogueFwdINS6_IJSA_NS7_ILi256EEESB_EEES9_SE_SG_Li256ELb1ELb1ELb0ELb0EEENS1_36VarlenDynamicPersistentTileSchedulerILi128ELi96ELi256ELi128ELb0ELb1ELb1ELb0ELb1ELb1EEEEEEEEEvNT_6ParamsE)
        .other          _ZN7cutlass13device_kernelIN5flash11enable_sm90INS1_16FlashAttnFwdSm90INS1_25CollectiveMainloopFwdSm90ILi2EN4cute5tupleIJNS5_1CILi1EEES8_S8_EEENS6_IJNS7_ILi128EEENS7_ILi96EEENS7_ILi64EEEEEELi256ENS_10bfloat16_tEfNS_4arch4Sm90ELb0ELb0ELb0ELb1ELb1ELb0ELb1ELb1ELb0ELb1ELb0ELb0EEENS1_21CollectiveEpilogueFwdINS6_IJSA_NS7_ILi256EEESB_EEES9_SE_SG_Li256ELb1ELb1ELb0ELb0EEENS1_36VarlenDynamicPersistentTileSchedulerILi128ELi96ELi256ELi128ELb0ELb1ELb1ELb0ELb1ELb1EEEEEEEEEvNT_6ParamsE,@"STO_CUDA_ENTRY STV_DEFAULT"
_ZN7cutlass13device_kernelIN5flash11enable_sm90INS1_16FlashAttnFwdSm90INS1_25CollectiveMainloopFwdSm90ILi2EN4cute5tupleIJNS5_1CILi1EEES8_S8_EEENS6_IJNS7_ILi128EEENS7_ILi96EEENS7_ILi64EEEEEELi256ENS_10bfloat16_tEfNS_4arch4Sm90ELb0ELb0ELb0ELb1ELb1ELb0ELb1ELb1ELb0ELb1ELb0ELb0EEENS1_21CollectiveEpilogueFwdINS6_IJSA_NS7_ILi256EEESB_EEES9_SE_SG_Li256ELb1ELb1ELb0ELb0EEENS1_36VarlenDynamicPersistentTileSchedulerILi128ELi96ELi256ELi128ELb0ELb1ELb1ELb0ELb1ELb1EEEEEEEEEvNT_6ParamsE:
        /* <DEDUP_REMOVED lines=47> */
.L_x_10129:
        /* <DEDUP_REMOVED lines=22> */
.L_x_10130:
        /* <DEDUP_REMOVED lines=18> */
.L_x_10131:
        /* <DEDUP_REMOVED lines=22> */
.L_x_10132:
        /* <DEDUP_REMOVED lines=23> */
.L_x_10133:
        /* <DEDUP_REMOVED lines=10> */
.L_x_10135:
[----:B------:R-:W-:-:S08]  /*08e0*/  NOP ;  /* 0x0000000000007918 */ /* 0x000fd00000000000 */
[----:B------:R-:W1:Y:S02]  /*08f0*/  USETMAXREG.TRY_ALLOC.CTAPOOL UP0, 0xe8 ;  /* 0x000000e8000079c8 */ /* 0x000e640008000600 */
[----:B-1----:R-:W-:-:S13]  /*0900*/  PLOP3.LUT P0, PT, PT, PT, UP0, 0x80, 0x0 ;  /* 0x000000000000781c */ /* 0x002fda0003f0f008 */
[----:B------:R-:W-:Y:S05]  /*0910*/  @!P0 BRA `(.L_x_10135) ;  /* 0xfffffffc00f08947 */ /* 0x000fea000383ffff */
[----:B------:R-:W1:Y:S01]  /*0920*/  S2R R0, SR_TID.X ;  /* 0x0000000000007919 */ /* 0x000e620000002100 */
[----:B------:R-:W2:Y:S01]  /*0930*/  S2UR UR5, SR_CgaCtaId ;  /* 0x00000000000579c3 */ /* 0x000ea20000008800 */
[----:B------:R-:W-:-:S07]  /*0940*/  UMOV UR4, 0x400 ;  /* 0x0000040000047882 */ /* 0x000fce0000000000 */
[----:B------:R-:W-:Y:S06]  /*0950*/  BAR.ARV 0x8, 0x180 ;  /* 0x0206000000007b1d */ /* 0x000fec0000002000 */
[----:B--2---:R-:W-:Y:S01]  /*0960*/  ULEA UR4, UR5, UR4, 0x18 ;  /* 0x0000000405047291 */ /* 0x004fe2000f8ec03f */
[----:B-1----:R-:W-:-:S04]  /*0970*/  SHF.R.U32.HI R0, RZ, 0x7, R0 ;  /* 0x00000007ff007819 */ /* 0x002fc80000011600 */
[----:B------:R-:W-:-:S13]  /*0980*/  ISETP.NE.AND P0, PT, R0, 0x1, PT ;  /* 0x000000010000780c */ /* 0x000fda0003f05270 */
[----:B------:R-:W-:Y:S08]  /*0990*/  @!P0 BAR.ARV 0x9, 0x100 ;  /* 0x0244000000008b1d */ /* 0x000ff00000002000 */
[----:B------:R-:W-:Y:S06]  /*09a0*/  BAR.SYNC.DEFER_BLOCKING 0x5, 0x180 ;  /* 0x0146000000007b1d */ /* 0x000fec0000010000 */
[----:B------:R-:W1:Y:S01]  /*09b0*/  LDS.128 R12, [UR4+0x324d0] ;  /* 0x0324d004ff0c7984 */ /* 0x000e620008000c00 */
[----:B------:R-:W-:Y:S01]  /*09c0*/  ULDC UR4, c[0x0][0xd3c] ;  /* 0x00034f0000047ab9 */ /* 0x000fe20000000800 */
[----:B------:R-:W-:Y:S06]  /*09d0*/  BAR.ARV 0x4, 0x180 ;  /* 0x0106000000007b1d */ /* 0x000fec0000002000 */
[----:B-1----:R-:W-:-:S13]  /*09e0*/  ISETP.GE.AND P0, PT, R15, UR4, PT ;  /* 0x000000040f007c0c */ /* 0x002fda000bf06270 */
[----:B------:R-:W-:Y:S05]  /*09f0*/  @P0 EXIT ;  /* 0x000000000000094d */ /* 0x000fea0003800000 */
[----:B0-----:R-:W2:Y:S01]  /*0a00*/  LDL R2, [R1+0x24] ;  /* 0x0000240001027983 */ /* 0x001ea20000100800 */
[----:B------:R-:W-:Y:S01]  /*0a10*/  R2UR UR5, R13 ;  /* 0x000000000d0572ca */ /* 0x000fe200000e0000 */
[----:B------:R-:W-:Y:S01]  /*0a20*/  UMOV UR39, URZ ;  /* 0x0000003f00277c82 */ /* 0x000fe20008000000 */
[----:B------:R-:W-:Y:S01]  /*0a30*/  R2UR UR6, R14 ;  /* 0x000000000e0672ca */ /* 0x000fe200000e0000 */
[----:B------:R-:W0:Y:S01]  /*0a40*/  S2R R0, SR_TID.X ;  /* 0x0000000000007919 */ /* 0x000e220000002100 */
[----:B------:R-:W-:Y:S01]  /*0a50*/  UMOV UR38, URZ ;  /* 0x0000003f00267c82 */ /* 0x000fe20008000000 */
[----:B0-----:R-:W-:-:S05]  /*0a60*/  VIADD R12, R0, 0xffffff80 ;  /* 0xffffff80000c7836 */ /* 0x001fca0000000000 */
[----:B------:R-:W-:-:S04]  /*0a70*/  SHF.R.S32.HI R0, RZ, 0x1f, R12 ;  /* 0x0000001fff007819 */ /* 0x000fc8000001140c */
[CC--:B------:R-:W-:Y:S02]  /*0a80*/  LEA.HI R4, R0.reuse, R12.reuse, RZ, 0x5 ;  /* 0x0000000c00047211 */ /* 0x0c0fe400078f28ff */
[CC--:B------:R-:W-:Y:S02]  /*0a90*/  LEA.HI R3, R0.reuse, R12.reuse, RZ, 0x4 ;  /* 0x0000000c00037211 */ /* 0x0c0fe400078f20ff */
[----:B------:R-:W-:Y:S01]  /*0aa0*/  LEA.HI R11, R0, R12, RZ, 0x2 ;  /* 0x0000000c000b7211 */ /* 0x000fe200078f10ff */
[----:B------:R-:W-:Y:S01]  /*0ab0*/  IMAD.SHL.U32 R5, R4, 0x20, RZ ;  /* 0x0000002004057824 */ /* 0x000fe200078e00ff */
[----:B------:R-:W-:Y:S02]  /*0ac0*/  SHF.R.S32.HI R6, RZ, 0x4, R3 ;  /* 0x00000004ff067819 */ /* 0x000fe40000011403 */
[----:B------:R-:W-:Y:S02]  /*0ad0*/  LOP3.LUT R4, R3, 0x3fffff0, RZ, 0xc0, !PT ;  /* 0x03fffff003047812 */ /* 0x000fe400078ec0ff */
[----:B------:R-:W-:-:S02]  /*0ae0*/  LOP3.LUT R11, R11, 0xfffffffc, RZ, 0xc0, !PT ;  /* 0xfffffffc0b0b7812 */ /* 0x000fc400078ec0ff */
[----:B------:R-:W-:Y:S01]  /*0af0*/  LEA.HI R3, R3, R6, RZ, 0x1 ;  /* 0x0000000603037211 */ /* 0x000fe200078f08ff */
[C---:B------:R-:W-:Y:S01]  /*0b00*/  IMAD.IADD R4, R12.reuse, 0x1, -R4 ;  /* 0x000000010c047824 */ /* 0x040fe200078e0a04 */
[----:B------:R-:W-:Y:S01]  /*0b10*/  LOP3.LUT R5, R5, 0xfffffc00, RZ, 0xc0, !PT ;  /* 0xfffffc0005057812 */ /* 0x000fe200078ec0ff */
[----:B------:R-:W-:Y:S01]  /*0b20*/  IMAD.IADD R11, R12, 0x1, -R11 ;  /* 0x000000010c0b7824 */ /* 0x000fe200078e0a0b */
[----:B------:R-:W-:-:S03]  /*0b30*/  LOP3.LUT R3, R3, 0x1ffffffe, RZ, 0xc0, !PT ;  /* 0x1ffffffe03037812 */ /* 0x000fc600078ec0ff */
[----:B------:R-:W-:Y:S01]  /*0b40*/  IMAD R4, R4, 0x40, R5 ;  /* 0x0000004004047824 */ /* 0x000fe200078e0205 */
[----:B------:R-:W-:Y:S01]  /*0b50*/  LEA.HI R5, R11, R11, RZ, 0x1 ;  /* 0x0000000b0b057211 */ /* 0x000fe200078f08ff */
[----:B------:R-:W-:-:S03]  /*0b60*/  IMAD.IADD R3, R6, 0x1, -R3 ;  /* 0x0000000106037824 */ /* 0x000fc600078e0a03 */
[----:B------:R-:W-:Y:S01]  /*0b70*/  LOP3.LUT R6, R5, 0x1ffffffe, RZ, 0xc0, !PT ;  /* 0x1ffffffe05067812 */ /* 0x000fe200078ec0ff */
[----:B------:R-:W-:-:S04]  /*0b80*/  IMAD R225, R3, 0x8, R4 ;  /* 0x0000000803e17824 */ /* 0x000fc800078e0204 */
[----:B------:R-:W-:Y:S01]  /*0b90*/  IMAD.IADD R11, R11, 0x1, -R6 ;  /* 0x000000010b0b7824 */ /* 0x000fe200078e0a06 */
[----:B--2---:R-:W-:Y:S02]  /*0ba0*/  R2UR UR4, R2 ;  /* 0x00000000020472ca */ /* 0x004fe400000e0000 */
[CC--:B------:R-:W-:Y:S02]  /*0bb0*/  LEA.HI R2, R0.reuse, R12.reuse, RZ, 0x7 ;  /* 0x0000000c00027211 */ /* 0x0c0fe400078f38ff */
[----:B------:R-:W-:Y:S02]  /*0bc0*/  LEA.HI R0, R0, R12, RZ, 0x3 ;  /* 0x0000000c00007211 */ /* 0x000fe400078f18ff */
[----:B------:R-:W-:Y:S02]  /*0bd0*/  LOP3.LUT R220, R2, 0xffffff80, RZ, 0xc0, !PT ;  /* 0xffffff8002dc7812 */ /* 0x000fe400078ec0ff */
[----:B------:R-:W-:Y:S02]  /*0be0*/  SHF.R.S32.HI R221, RZ, 0x7, R2 ;  /* 0x00000007ffdd7819 */ /* 0x000fe40000011402 */
[----:B------:R-:W-:Y:S01]  /*0bf0*/  LOP3.LUT R214, R0, 0xfffffff8, RZ, 0xc0, !PT ;  /* 0xfffffff800d67812 */ /* 0x000fe200078ec0ff */
[----:B------:R-:W-:Y:S01]  /*0c00*/  IMAD.IADD R220, R12, 0x1, -R220 ;  /* 0x000000010cdc7824 */ /* 0x000fe200078e0adc */
[----:B------:R-:W-:Y:S01]  /*0c10*/  LEA.HI R2, R2, R221, RZ, 0x1 ;  /* 0x000000dd02027211 */ /* 0x000fe200078f08ff */
[----:B------:R-:W-:Y:S01]  /*0c20*/  ULOP3.LUT UR4, UR4, 0x1, URZ, 0xfc, !UPT ;  /* 0x0000000104047892 */ /* 0x000fe2000f8efc3f */
[----:B------:R-:W-:Y:S01]  /*0c30*/  SHF.R.S32.HI R217, RZ, 0x3, R0 ;  /* 0x00000003ffd97819 */ /* 0x000fe20000011400 */
[----:B------:R-:W-:Y:S01]  /*0c40*/  IMAD.IADD R214, R12, 0x1, -R214 ;  /* 0x000000010cd67824 */ /* 0x000fe200078e0ad6 */
[----:B------:R-:W-:-:S02]  /*0c50*/  SHF.R.S32.HI R7, RZ, 0x1f, R220 ;  /* 0x0000001fff077819 */ /* 0x000fc400000114dc */
[----:B------:R-:W-:Y:S01]  /*0c60*/  LOP3.LUT R2, R2, 0x3fffffe, RZ, 0xc0, !PT ;  /* 0x03fffffe02027812 */ /* 0x000fe200078ec0ff */
[----:B------:R-:W-:Y:S01]  /*0c70*/  IMAD.U32 R226, RZ, RZ, UR4 ;  /* 0x00000004ffe27e24 */ /* 0x000fe2000f8e00ff */
[CC--:B------:R-:W-:Y:S01]  /*0c80*/  LEA.HI R8, R7.reuse, R220.reuse, RZ, 0x2 ;  /* 0x000000dc07087211 */ /* 0x0c0fe200078f10ff */
[----:B------:R-:W-:Y:S01]  /*0c90*/  UMOV UR4, URZ ;  /* 0x0000003f00047c82 */ /* 0x000fe20008000000 */
        /* <DEDUP_REMOVED lines=10> */
[----:B------:R-:W-:-:S04]  /*0d40*/  IMAD.IADD R10, R9, 0x1, -R10 ;  /* 0x00000001090a7824 */ /* 0x000fc800078e0a0a */
[----:B------:R-:W-:-:S04]  /*0d50*/  IMAD R7, R7, 0x10, R10 ;  /* 0x0000001007077824 */ /* 0x000fc800078e020a */
[----:B------:R-:W-:Y:S01]  /*0d60*/  IMAD R222, R2, 0x40, R7 ;  /* 0x0000004002de7824 */ /* 0x000fe200078e0207 */
[----:B------:R-:W-:Y:S01]  /*0d70*/  SHF.L.U32 R2, R214, 0x3, RZ ;  /* 0x00000003d6027819 */ /* 0x000fe200000006ff */
[----:B------:R-:W-:Y:S02]  /*0d80*/  IMAD.MOV.U32 R7, RZ, RZ, R15 ;  /* 0x000000ffff077224 */ /* 0x000fe400078e000f */
[----:B------:R-:W-:Y:S01]  /*0d90*/  IMAD R224, R11, 0x8, R222 ;  /* 0x000000080be07824 */ /* 0x000fe200078e02de */
[----:B------:R-:W-:Y:S01]  /*0da0*/  SHF.R.S32.HI R0, RZ, 0x1f, R2 ;  /* 0x0000001fff007819 */ /* 0x000fe20000011402 */
[C---:B------:R-:W-:Y:S02]  /*0db0*/  VIADD R212, R2.reuse, 0x40 ;  /* 0x0000004002d47836 */ /* 0x040fe40000000000 */
[C---:B------:R-:W-:Y:S02]  /*0dc0*/  VIADD R211, R2.reuse, 0x80 ;  /* 0x0000008002d37836 */ /* 0x040fe40000000000 */
[----:B------:R-:W-:Y:S01]  /*0dd0*/  VIADD R213, R2, 0xc0 ;  /* 0x000000c002d57836 */ /* 0x000fe20000000000 */
[----:B------:R-:W-:-:S02]  /*0de0*/  SHF.R.S32.HI R229, RZ, 0x1f, R212 ;  /* 0x0000001fffe57819 */ /* 0x000fc400000114d4 */
[----:B------:R-:W-:Y:S02]  /*0df0*/  SHF.R.S32.HI R228, RZ, 0x1f, R211 ;  /* 0x0000001fffe47819 */ /* 0x000fe400000114d3 */
[----:B------:R-:W-:-:S07]  /*0e00*/  SHF.R.S32.HI R227, RZ, 0x1f, R213 ;  /* 0x0000001fffe37819 */ /* 0x000fce00000114d5 */
.L_x_10182:
[----:B01----:R-:W0:Y:S01]  /*0e10*/  LDC.64 R4, c[0x0][0xd88] ;  /* 0x00036200ff047b82 */ /* 0x003e220000000a00 */
[----:B------:R-:W-:Y:S01]  /*0e20*/  ULDC.64 UR8, c[0x0][0xb20] ;  /* 0x0002c80000087ab9 */ /* 0x000fe20000000a00 */
[----:B------:R-:W-:Y:S01]  /*0e30*/  ULDC.64 UR10, c[0x0][0x418] ;  /* 0x00010600000a7ab9 */ /* 0x000fe20000000a00 */
[----:B------:R-:W-:Y:S01]  /*0e40*/  IMAD.MOV.U32 R0, RZ, RZ, RZ ;  /* 0x000000ffff007224 */ /* 0x000fe200078e00ff */
[----:B------:R-:W-:Y:S01]  /*0e50*/  ULDC UR4, c[0x0][0x424] ;  /* 0x0001090000047ab9 */ /* 0x000fe20000000800 */
[----:B------:R-:W-:Y:S01]  /*0e60*/  ULDC UR7, c[0x0][0x2f0] ;  /* 0x0000bc0000077ab9 */ /* 0x000fe20000000800 */
[----:B0-----:R-:W-:-:S06]  /*0e70*/  IMAD.WIDE R4, R7, 0x4, R4 ;  /* 0x0000000407047825 */ /* 0x001fcc00078e0204 */
[----:B--2---:R-:W2:Y:S01]  /*0e80*/  LDG.E R4, desc[UR36][R4.64] ;  /* 0x0000002404047981 */ /* 0x004ea2000c1e1900 */
[----:B------:R-:W-:-:S04]  /*0e90*/  UISETP.NE.U32.AND UP0, UPT, UR8, URZ, UPT ;  /* 0x0000003f0800728c */ /* 0x000fc8000bf05070 */
[----:B------:R-:W-:-:S06]  /*0ea0*/  UISETP.NE.AND.EX UP0, UPT, UR9, URZ, UPT, UP0 ;  /* 0x0000003f0900728c */ /* 0x000fcc000bf05300 */
[----:B------:R-:W-:Y:S02]  /*0eb0*/  PLOP3.LUT P0, PT, PT, PT, UP0, 0x80, 0x0 ;  /* 0x000000000000781c */ /* 0x000fe40003f0f008 */
[----:B--2---:R-:W-:-:S13]  /*0ec0*/  R2UR UR61, R4 ;  /* 0x00000000043d72ca */ /* 0x004fda00000e0000 */
[----:B------:R-:W-:Y:S02]  /*0ed0*/  USHF.R.S32.HI UR12, URZ, 0x1f, UR61 ;  /* 0x0000001f3f0c7899 */ /* 0x000fe4000801143d */
[----:B------:R-:W-:-:S04]  /*0ee0*/  @UP0 ULEA UR8, UP1, UR61, UR8, 0x2 ;  /* 0x000000083d080291 */ /* 0x000fc8000f82103f */
[----:B------:R-:W-:Y:S02]  /*0ef0*/  @UP0 ULEA.HI.X UR9, UR61, UR9, UR12, 0x2, UP1 ;  /* 0x000000093d090291 */ /* 0x000fe400088f140c */
[----:B------:R-:W-:Y:S02]  /*0f00*/  IMAD.U32 R218, RZ, RZ, UR12 ;  /* 0x0000000cffda7e24 */ /* 0x000fe4000f8e00ff */
[----:B----4-:R-:W-:Y:S02]  /*0f10*/  IMAD.U32 R6, RZ, RZ, UR8 ;  /* 0x00000008ff067e24 */ /* 0x010fe4000f8e00ff */
[----:B------:R-:W-:Y:S01]  /*0f20*/  IMAD.U32 R7, RZ, RZ, UR9 ;  /* 0x00000009ff077e24 */ /* 0x000fe2000f8e00ff */
[----:B------:R-:W-:Y:S02]  /*0f30*/  ULDC.64 UR8, c[0x0][0xb18] ;  /* 0x0002c60000087ab9 */ /* 0x000fe40000000a00 */
[----:B------:R-:W-:Y:S02]  /*0f40*/  UISETP.NE.U32.AND UP0, UPT, UR8, URZ, UPT ;  /* 0x0000003f0800728c */ /* 0x000fe4000bf05070 */
[----:B------:R-:W-:Y:S01]  /*0f50*/  UISETP.NE.U32.AND UP1, UPT, UR10, URZ, UPT ;  /* 0x0000003f0a00728c */ /* 0x000fe2000bf25070 */
[----:B------:R0:W5:Y:S01]  /*0f60*/  @P0 LDG.E R0, desc[UR36][R6.64] ;  /* 0x0000002406000981 */ /* 0x000162000c1e1900 */
[----:B------:R-:W-:-:S02]  /*0f70*/  UISETP.NE.AND.EX UP0, UPT, UR9, URZ, UPT, UP0 ;  /* 0x0000003f0900728c */ /* 0x000fc4000bf05300 */
[----:B------:R-:W-:-:S04]  /*0f80*/  UISETP.NE.AND.EX UP1, UPT, UR11, URZ, UPT, UP1 ;  /* 0x0000003f0b00728c */ /* 0x000fc8000bf25310 */
[----:B------:R-:W-:Y:S01]  /*0f90*/  USEL UR4, UR4, 0x1, UP1 ;  /* 0x0000000104047887 */ /* 0x000fe20008800000 */
[----:B------:R-:W-:-:S03]  /*0fa0*/  PLOP3.LUT P0, PT, PT, PT, UP0, 0x80, 0x0 ;  /* 0x000000000000781c */ /* 0x000fc60003f0f008 */
[----:B------:R-:W-:Y:S02]  /*0fb0*/  UIMAD UR4, UR4, UR7, URZ ;  /* 0x00000007040472a4 */ /* 0x000fe4000f8e023f */
[----:B------:R-:W-:-:S04]  /*0fc0*/  @UP0 ULEA UR8, UP1, UR61, UR8, 0x2 ;  /* 0x000000083d080291 */ /* 0x000fc8000f82103f */
[----:B------:R-:W-:Y:S01]  /*0fd0*/  @UP0 ULEA.HI.X UR9, UR61, UR9, UR12, 0x2, UP1 ;  /* 0x000000093d090291 */ /* 0x000fe200088f140c */
[----:B------:R-:W-:Y:S02]  /*0fe0*/  IMAD.U32 R23, RZ, RZ, UR4 ;  /* 0x00000004ff177e24 */ /* 0x000fe4000f8e00ff */
[----:B------:R-:W-:-:S03]  /*0ff0*/  IMAD.U32 R4, RZ, RZ, UR8 ;  /* 0x00000008ff047e24 */ /* 0x000fc6000f8e00ff */
[----:B------:R-:W-:-:S05]  /*1000*/  IMAD.U32 R5, RZ, RZ, UR9 ;  /* 0x00000009ff057e24 */ /* 0x000fca000f8e00ff */
[----:B------:R0:W5:Y:S01]  /*1010*/  @P0 LDG.E R23, desc[UR36][R4.64] ;  /* 0x0000002404170981 */ /* 0x000162000c1e1900 */
[----:B------:R-:W-:Y:S02]  /*1020*/  IMAD.U32 R215, RZ, RZ, UR5 ;  /* 0x00000005ffd77e24 */ /* 0x000fe4000f8e00ff */
[----:B------:R-:W-:Y:S01]  /*1030*/  IMAD.U32 R216, RZ, RZ, UR6 ;  /* 0x00000006ffd87e24 */ /* 0x000fe2000f8e00ff */
[----:B---3--:R-:W-:Y:S06]  /*1040*/  @P0 BRA `(.L_x_10136) ;  /* 0x00000000002c0947 */ /* 0x008fec0003800000 */
[----:B------:R-:W-:Y:S02]  /*1050*/  ULDC.64 UR4, c[0x0][0xb00] ;  /* 0x0002c00000047ab9 */ /* 0x000fe40000000a00 */
[----:B------:R-:W-:-:S04]  /*1060*/  ISETP.NE.U32.AND P0, PT, RZ, UR4, PT ;  /* 0x00000004ff007c0c */ /* 0x000fc8000bf05070 */
[----:B------:R-:W-:-:S13]  /*1070*/  ISETP.NE.AND.EX P0, PT, RZ, UR5, PT, P0 ;  /* 0x00000005ff007c0c */ /* 0x000fda000bf05300 */
[----:B------:R-:W-:Y:S05]  /*1080*/  @!P0 BRA `(.L_x_10136) ;  /* 0x00000000001c8947 */ /* 0x000fea0003800000 */
[----:B------:R-:W-:Y:S02]  /*1090*/  ULDC.64 UR4, c[0x0][0xb00] ;  /* 0x0002c00000047ab9 */ /* 0x000fe40000000a00 */
[----:B------:R-:W-:-:S06]  /*10a0*/  UIMAD.WIDE UR4, UR61, 0x4, UR4 ;  /* 0x000000043d0478a5 */ /* 0x000fcc000f8e0204 */
[----:B0-----:R-:W-:Y:S01]  /*10b0*/  MOV R4, UR4 ;  /* 0x0000000400047c02 */ /* 0x001fe20008000f00 */
[----:B------:R-:W-:-:S05]  /*10c0*/  IMAD.U32 R5, RZ, RZ, UR5 ;  /* 0x00000005ff057e24 */ /* 0x000fca000f8e00ff */
[----:B-----5:R-:W2:Y:S04]  /*10d0*/  LDG.E R23, desc[UR36][R4.64] ;  /* 0x0000002404177981 */ /* 0x020ea8000c1e1900 */
[----:B------:R-:W2:Y:S02]  /*10e0*/  LDG.E R6, desc[UR36][R4.64+0x4] ;  /* 0x0000042404067981 */ /* 0x000ea4000c1e1900 */
[----:B--2---:R-:W-:-:S07]  /*10f0*/  IMAD.IADD R23, R6, 0x1, -R23 ;  /* 0x0000000106177824 */ /* 0x004fce00078e0a17 */
.L_x_10136:
[----:B-----5:R-:W-:Y:S01]  /*1100*/  IMAD.IADD R23, R23, 0x1, -R0 ;  /* 0x0000000117177824 */ /* 0x020fe200078e0a00 */
[----:B------:R-:W-:Y:S02]  /*1110*/  PLOP3.LUT P0, PT, PT, PT, PT, 0x80, 0x0 ;  /* 0x000000000000781c */ /* 0x000fe40003f0f070 */
[----:B------:R-:W-:Y:S02]  /*1120*/  CS2R R8, SRZ ;  /* 0x0000000000087805 */ /* 0x000fe4000001ff00 */
[----:B------:R-:W-:Y:S01]  /*1130*/  CS2R R150, SRZ ;  /* 0x0000000000967805 */ /* 0x000fe2000001ff00 */
[C---:B------:R-:W-:Y:S01]  /*1140*/  VIADD R0, R23.reuse, 0x5f ;  /* 0x0000005f17007836 */ /* 0x040fe20000000000 */
[----:B------:R-:W-:Y:S02]  /*1150*/  ISETP.GE.AND P1, PT, R23, 0x1, PT ;  /* 0x000000011700780c */ /* 0x000fe40003f26270 */
[----:B------:R-:W-:Y:S02]  /*1160*/  CS2R R148, SRZ ;  /* 0x0000000000947805 */ /* 0x000fe4000001ff00 */
[----:B------:R-:W-:Y:S01]  /*1170*/  CS2R R146, SRZ ;  /* 0x0000000000927805 */ /* 0x000fe2000001ff00 */
[----:B------:R-:W-:Y:S01]  /*1180*/  IMAD.HI R208, R0, 0x2aaaaaab, RZ ;  /* 0x2aaaaaab00d07827 */ /* 0x000fe200078e02ff */
[----:B------:R-:W-:-:S02]  /*1190*/  CS2R R144, SRZ ;  /* 0x0000000000907805 */ /* 0x000fc4000001ff00 */
[----:B------:R-:W-:Y:S02]  /*11a0*/  CS2R R142, SRZ ;  /* 0x00000000008e7805 */ /* 0x000fe4000001ff00 */
[----:B------:R-:W-:Y:S01]  /*11b0*/  CS2R R140, SRZ ;  /* 0x00000000008c7805 */ /* 0x000fe2000001ff00 */
[----:B------:R-:W-:Y:S01]  /*11c0*/  IMAD.MOV.U32 R0, RZ, RZ, RZ ;  /* 0x000000ffff007224 */ /* 0x000fe200078e00ff */
[----:B------:R-:W-:Y:S02]  /*11d0*/  SHF.R.U32.HI R3, RZ, 0x1f, R208 ;  /* 0x0000001fff037819 */ /* 0x000fe400000116d0 */
[----:B------:R-:W-:Y:S02]  /*11e0*/  CS2R R138, SRZ ;  /* 0x00000000008a7805 */ /* 0x000fe4000001ff00 */
[----:B------:R-:W-:Y:S02]  /*11f0*/  CS2R R136, SRZ ;  /* 0x0000000000887805 */ /* 0x000fe4000001ff00 */
[----:B------:R-:W-:-:S02]  /*1200*/  CS2R R134, SRZ ;  /* 0x0000000000867805 */ /* 0x000fc4000001ff00 */
[----:B------:R-:W-:Y:S02]  /*1210*/  LEA.HI.SX32 R208, R208, R3, 0x1c ;  /* 0x00000003d0d07211 */ /* 0x000fe400078fe2ff */
        /* <DEDUP_REMOVED lines=56> */
[----:B------:R-:W-:Y:S01]  /*15a0*/  CS2R R24, SRZ ;  /* 0x0000000000187805 */ /* 0x000fe2000001ff00 */
[----:B------:R-:W-:Y:S06]  /*15b0*/  @!P1 BRA `(.L_x_10137) ;  /* 0x0000005000e89947 */ /* 0x000fec0003800000 */
[----:B------:R-:W1:Y:S01]  /*15c0*/  S2UR UR53, SR_CgaCtaId ;  /* 0x00000000003579c3 */ /* 0x000e620000008800 */
[----:B------:R-:W2:Y:S01]  /*15d0*/  SHFL.IDX PT, R0, R221, RZ, 0x1f ;  /* 0x00001fffdd007589 */ /* 0x000ea200000e0000 */
[----:B------:R-:W-:Y:S02]  /*15e0*/  UMOV UR40, 0x400 ;  /* 0x0000040000287882 */ /* 0x000fe40000000000 */
[----:B-1----:R-:W-:Y:S01]  /*15f0*/  ULEA UR40, UR53, UR40, 0x18 ;  /* 0x0000002835287291 */ /* 0x002fe2000f8ec03f */
[----:B--2---:R-:W-:-:S03]  /*1600*/  R2UR UR4, R0 ;  /* 0x00000000000472ca */ /* 0x004fc600000e0000 */
[----:B------:R-:W-:-:S04]  /*1610*/  UIADD3 UR6, UR40, 0x18400, URZ ;  /* 0x0001840028067890 */ /* 0x000fc8000fffe03f */
[----:B------:R-:W-:-:S06]  /*1620*/  ULOP3.LUT UP0, URZ, UR6, 0x1bf, URZ, 0xc0, !UPT ;  /* 0x000001bf063f7892 */ /* 0x000fcc000f80c03f */
[----:B------:R-:W-:Y:S01]  /*1630*/  PLOP3.LUT P0, PT, PT, PT, UP0, 0x80, 0x0 ;  /* 0x000000000000781c */ /* 0x000fe20003f0f008 */
[----:B------:R-:W-:-:S04]  /*1640*/  ULEA.HI UR5, UR4, UR4, URZ, 0x1 ;  /* 0x0000000404057291 */ /* 0x000fc8000f8f083f */
[----:B------:R-:W-:-:S04]  /*1650*/  ULOP3.LUT UR5, UR5, 0xffffe, URZ, 0xc0, !UPT ;  /* 0x000ffffe05057892 */ /* 0x000fc8000f8ec03f */
[----:B------:R-:W-:-:S04]  /*1660*/  UIADD3 UR41, UR4, -UR5, URZ ;  /* 0x8000000504297290 */ /* 0x000fc8000fffe03f */
[----:B------:R-:W-:Y:S08]  /*1670*/  @!P0 BRA `(.L_x_10138) ;  /* 0x0000000000408947 */ /* 0x000ff00003800000 */
[----:B------:R-:W-:Y:S01]  /*1680*/  MOV R0, 0x0 ;  /* 0x0000000000007802 */ /* 0x000fe20000000f00 */
[----:B------:R-:W-:Y:S01]  /*1690*/  ULDC.64 UR4, c[0x4][0xf0] ;  /* 0x01003c0000047ab9 */ /* 0x000fe20000000a00 */
[----:B------:R-:W-:Y:S01]  /*16a0*/  ULDC.64 UR6, c[0x4][0x38] ;  /* 0x01000e0000067ab9 */ /* 0x000fe20000000a00 */
[----:B0-----:R-:W-:Y:S01]  /*16b0*/  IMAD.U32 R4, RZ, RZ, UR4 ;  /* 0x00000004ff047e24 */ /* 0x001fe2000f8e00ff */
        /* <DEDUP_REMOVED lines=12> */
.L_x_10138:
[----:B------:R-:W-:Y:S01]  /*1780*/  R2UR UR5, R219 ;  /* 0x00000000db0572ca */ /* 0x000fe200000e0000 */
[----:B------:R-:W1:-:S12]  /*1790*/  S2R R16, SR_TID.X ;  /* 0x0000000000107919 */ /* 0x000e580000002100 */
[----:B------:R-:W-:-:S04]  /*17a0*/  ULEA.HI UR4, UR5, UR5, URZ, 0x1 ;  /* 0x0000000505047291 */ /* 0x000fc8000f8f083f */
[----:B------:R-:W-:-:S04]  /*17b0*/  ULOP3.LUT UR4, UR4, 0xfffffffe, URZ, 0xc0, !UPT ;  /* 0xfffffffe04047892 */ /* 0x000fc8000f8ec03f */
[----:B------:R-:W-:-:S06]  /*17c0*/  UIADD3 UR4, UR5, -UR4, URZ ;  /* 0x8000000405047290 */ /* 0x000fcc000fffe03f */
[----:B------:R-:W-:-:S05]  /*17d0*/  IMAD.U32 R0, RZ, RZ, UR4 ;  /* 0x00000004ff007e24 */ /* 0x000fca000f8e00ff */
[----:B------:R-:W-:Y:S02]  /*17e0*/  SHF.L.U32 R0, R0, 0x1f, RZ ;  /* 0x0000001f00007819 */ /* 0x000fe400000006ff */
[----:B-1----:R-:W-:Y:S02]  /*17f0*/  SHF.R.U32.HI R16, RZ, 0x7, R16 ;  /* 0x00000007ff107819 */ /* 0x002fe40000011610 */
[----:B------:R-:W1:Y:S03]  /*1800*/  SYNCS.PHASECHK.TRANS64.TRYWAIT P0, [UR40+0x32400], R0 ;  /* 0x03240000ff0075a7 */ /* 0x000e660008000168 */
[----:B------:R-:W-:Y:S01]  /*1810*/  VIADD R205, R16, 0x8 ;  /* 0x0000000810cd7836 */ /* 0x000fe20000000000 */
[----:B-1----:R-:W-:Y:S06]  /*1820*/  @!P0 BRA `(.L_x_10139) ;  /* 0x000000dc008c8947 */ /* 0x002fec0003800000 */
.L_x_10273:
[----:B------:R-:W-:Y:S05]  /*1830*/  WARPSYNC.ALL ;  /* 0x0000000000007948 */ /* 0x000fea0003800000 */
[----:B------:R-:W-:Y:S01]  /*1840*/  R2UR UR4, R226 ;  /* 0x00000000e20472ca */ /* 0x000fe200000e0000 */
[----:B------:R2:W-:-:S12]  /*1850*/  BAR.SYNC.DEFER_BLOCKING R205, 0x100 ;  /* 0x000400cd0000751d */ /* 0x0005d80000010000 */
[----:B-1----:R-:W-:-:S05]  /*1860*/  IMAD.U32 R3, RZ, RZ, UR4 ;  /* 0x00000004ff037e24 */ /* 0x002fca000f8e00ff */
[----:B------:R-:W-:-:S13]  /*1870*/  ISETP.NE.AND P0, PT, R3, 0x3, PT ;  /* 0x000000030300780c */ /* 0x000fda0003f05270 */
[----:B--2---:R-:W-:Y:S05]  /*1880*/  @!P0 BRA `(.L_x_10140) ;  /* 0x0000000000048947 */ /* 0x004fea0003800000 */
[----:B------:R-:W-:Y:S01]  /*1890*/  BPT.TRAP 0x1 ;  /* 0x000000040000795c */ /* 0x000fe20000300000 */
.L_x_10140:
[----:B------:R-:W-:Y:S01]  /*18a0*/  ULEA UR52, UR38, UR40, 0x3 ;  /* 0x0000002826347291 */ /* 0x000fe2000f8e183f */
[----:B------:R-:W-:-:S05]  /*18b0*/  IMAD.U32 R3, RZ, RZ, UR39 ;  /* 0x00000027ff037e24 */ /* 0x000fca000f8e00ff */
[----:B------:R-:W-:-:S04]  /*18c0*/  SHF.L.U32 R3, R3, 0x1f, RZ ;  /* 0x0000001f03037819 */ /* 0x000fc800000006ff */
[----:B------:R1:W2:Y:S01]  /*18d0*/  SYNCS.PHASECHK.TRANS64.TRYWAIT P1, [UR52+0x32430], R3 ;  /* 0x03243003ff0075a7 */ /* 0x0002a20008020174 */
[----:B------:R-:W-:Y:S05]  /*18e0*/  @!P0 BRA `(.L_x_10141) ;  /* 0x0000000000048947 */ /* 0x000fea0003800000 */
[----:B------:R-:W-:Y:S01]  /*18f0*/  BPT.TRAP 0x1 ;  /* 0x000000040000795c */ /* 0x000fe20000300000 */
.L_x_10141:
[----:B--2---:R-:W-:Y:S05]  /*1900*/  @P1 BRA `(.L_x_10142) ;  /* 0x0000000000081947 */ /* 0x004fea0003800000 */
[----:B------:R-:W2:Y:S02]  /*1910*/  SYNCS.PHASECHK.TRANS64.TRYWAIT P1, [UR52+0x32430], R3 ;  /* 0x03243003ff0075a7 */ /* 0x000ea40008020174 */
[----:B--2---:R-:W-:Y:S05]  /*1920*/  @!P1 BRA `(.L_x_10143) ;  /* 0x000000dc00649947 */ /* 0x004fea0003800000 */
.L_x_10142:
[----:B------:R-:W-:Y:S01]  /*1930*/  UIADD3 UR4, UR40, 0x1c400, URZ ;  /* 0x0001c40028047890 */ /* 0x000fe2000fffe03f */
[----:B------:R-:W-:Y:S01]  /*1940*/  WARPGROUP.ARRIVE ;  /* 0x00000000000079c5 */ /* 0x000fe20000000000 */
[----:B------:R-:W-:Y:S02]  /*1950*/  ULEA UR41, UR41, UR40, 0xd ;  /* 0x0000002829297291 */ /* 0x000fe4000f8e683f */
[----:B------:R-:W-:Y:S02]  /*1960*/  USHF.R.U32.HI UR4, URZ, 0x4, UR4 ;  /* 0x000000043f047899 */ /* 0x000fe40008011604 */
[----:B------:R-:W-:Y:S02]  /*1970*/  UIADD3 UR5, UR41, 0x18400, URZ ;  /* 0x0001840029057890 */ /* 0x000fe4000fffe03f */
[----:B------:R-:W-:Y:S02]  /*1980*/  ULOP3.LUT UR4, UR4, 0x3fff, URZ, 0xc0, !UPT ;  /* 0x00003fff04047892 */ /* 0x000fe4000f8ec03f */
[----:B------:R-:W-:-:S02]  /*1990*/  USHF.R.U32.HI UR5, URZ, 0x4, UR5 ;  /* 0x000000043f057899 */ /* 0x000fc40008011605 */
[----:B------:R-:W-:Y:S02]  /*19a0*/  ULOP3.LUT UR60, UR4, 0x10000, URZ, 0xfc, !UPT ;  /* 0x00010000043c7892 */ /* 0x000fe4000f8efc3f */
[----:B------:R-:W-:Y:S02]  /*19b0*/  ULOP3.LUT UR5, UR5, 0x3fff, URZ, 0xc0, !UPT ;  /* 0x00003fff05057892 */ /* 0x000fe4000f8ec03f */
[----:B------:R-:W-:Y:S02]  /*19c0*/  UIMAD UR4, UR38, 0x300, UR60 ;  /* 0x00000300260478a4 */ /* 0x000fe4000f8e023c */
[----:B------:R-:W-:Y:S01]  /*19d0*/  ULOP3.LUT UR7, UR5, 0x10000, URZ, 0xfc, !UPT ;  /* 0x0001000005077892 */ /* 0x000fe2000f8efc3f */
[----:B------:R-:W-:Y:S01]  /*19e0*/  UMOV UR11, 0x40000040 ;  /* 0x40000040000b7882 */ /* 0x000fe20000000000 */
[----:B------:R-:W-:Y:S02]  /*19f0*/  UMOV UR9, 0x40000040 ;  /* 0x4000004000097882 */ /* 0x000fe40000000000 */
[----:B------:R-:W-:Y:S01]  /*1a00*/  UIADD3 UR5, UR7, 0x2, URZ ;  /* 0x0000000207057890 */ /* 0x000fe2000fffe03f */
[----:B------:R-:W-:Y:S01]  /*1a10*/  IMAD.U32 R21, RZ, RZ, UR9 ;  /* 0x00000009ff157e24 */ /* 0x000fe2000f8e00ff */
[----:B------:R-:W-:Y:S01]  /*1a20*/  UMOV UR10, UR4 ;  /* 0x00000004000a7c82 */ /* 0x000fe20008000000 */
[----:B------:R-:W-:Y:S01]  /*1a30*/  UMOV UR8, UR7 ;  /* 0x0000000700087c82 */ /* 0x000fe20008000000 */
[----:B------:R-:W-:Y:S01]  /*1a40*/  UIADD3 UR6, UR4, 0x2, URZ ;  /* 0x0000000204067890 */ /* 0x000fe2000fffe03f */
[----:B------:R-:W-:Y:S01]  /*1a50*/  HGMMA.64x96x16.F32.BF16 R24, gdesc[UR8], RZ, !UPT, gsb0 ;  /* 0x01600000081879f0 */ /* 0x000fe2000c0018ff */
[----:B------:R-:W-:Y:S01]  /*1a60*/  IMAD.U32 R20, RZ, RZ, UR8 ;  /* 0x00000008ff147e24 */ /* 0x000fe2000f8e00ff */
[----:B------:R-:W-:Y:S01]  /*1a70*/  UMOV UR8, UR5 ;  /* 0x0000000500087c82 */ /* 0x000fe20008000000 */
[----:B------:R-:W-:Y:S01]  /*1a80*/  UMOV UR9, 0x40000040 ;  /* 0x4000004000097882 */ /* 0x000fe20000000000 */
[----:B------:R-:W-:Y:S01]  /*1a90*/  UMOV UR11, 0x40000040 ;  /* 0x40000040000b7882 */ /* 0x000fe20000000000 */
[----:B------:R-:W-:Y:S01]  /*1aa0*/  UIADD3 UR5, UR7, 0x4, URZ ;  /* 0x0000000407057890 */ /* 0x000fe2000fffe03f */
[----:B------:R-:W-:Y:S01]  /*1ab0*/  IMAD.U32 R18, RZ, RZ, UR8 ;  /* 0x00000008ff127e24 */ /* 0x000fe2000f8e00ff */
[----:B------:R-:W-:Y:S01]  /*1ac0*/  UMOV UR10, UR6 ;  /* 0x00000006000a7c82 */ /* 0x000fe20008000000 */
[----:B------:R-:W-:Y:S01]  /*1ad0*/  UIADD3 UR6, UR4, 0x4, URZ ;  /* 0x0000000404067890 */ /* 0x000fe2000fffe03f */
[----:B------:R-:W-:Y:S01]  /*1ae0*/  IMAD.U32 R19, RZ, RZ, UR9 ;  /* 0x00000009ff137e24 */ /* 0x000fe2000f8e00ff */
[----:B------:R-:W-:Y:S01]  /*1af0*/  UIADD3 UR4, UR4, 0x6, URZ ;  /* 0x0000000604047890 */ /* 0x000fe2000fffe03f */
[----:B------:R-:W-:-:S02]  /*1b00*/  WARPGROUP.DEPBAR.LE gsb0, 0x0 ;  /* 0x00008000000079c5 */ /* 0x000fc40000010000 */
[----:B------:R-:W-:-:S06]  /*1b10*/  WARPGROUP.ARRIVE ;  /* 0x00000000000079c5 */ /* 0x000fcc0000000000 */
[----:B------:R-:W-:Y:S01]  /*1b20*/  HGMMA.64x96x16.F32.BF16 R24, gdesc[UR8], R24, gsb0 ;  /* 0x01600000081879f0 */ /* 0x000fe20008001818 */
[----:B------:R-:W-:Y:S01]  /*1b30*/  UMOV UR8, UR5 ;  /* 0x0000000500087c82 */ /* 0x000fe20008000000 */
[----:B------:R-:W-:Y:S01]  /*1b40*/  UMOV UR9, 0x40000040 ;  /* 0x4000004000097882 */ /* 0x000fe20000000000 */
[----:B------:R-:W-:Y:S01]  /*1b50*/  UMOV UR10, UR6 ;  /* 0x00000006000a7c82 */ /* 0x000fe20008000000 */
[----:B------:R-:W-:Y:S01]  /*1b60*/  UMOV UR11, 0x40000040 ;  /* 0x40000040000b7882 */ /* 0x000fe20000000000 */
[----:B------:R-:W-:Y:S01]  /*1b70*/  UIADD3 UR5, UR7, 0x6, URZ ;  /* 0x0000000607057890 */ /* 0x000fe2000fffe03f */
[----:B------:R-:W-:Y:S02]  /*1b80*/  IMAD.U32 R16, RZ, RZ, UR8 ;  /* 0x00000008ff107e24 */ /* 0x000fe4000f8e00ff */
[----:B------:R-:W-:Y:S01]  /*1b90*/  IMAD.U32 R17, RZ, RZ, UR9 ;  /* 0x00000009ff117e24 */ /* 0x000fe2000f8e00ff */
[----:B------:R-:W-:Y:S02]  /*1ba0*/  WARPGROUP.DEPBAR.LE gsb0, 0x0 ;  /* 0x00008000000079c5 */ /* 0x000fe40000010000 */
[----:B------:R-:W-:-:S06]  /*1bb0*/  WARPGROUP.ARRIVE ;  /* 0x00000000000079c5 */ /* 0x000fcc0000000000 */
[----:B------:R-:W-:Y:S01]  /*1bc0*/  HGMMA.64x96x16.F32.BF16 R24, gdesc[UR8], R24, gsb0 ;  /* 0x01600000081879f0 */ /* 0x000fe20008001818 */
[----:B------:R-:W-:Y:S01]  /*1bd0*/  UMOV UR8, UR5 ;  /* 0x0000000500087c82 */ /* 0x000fe20008000000 */
[----:B------:R-:W-:Y:S01]  /*1be0*/  UMOV UR9, 0x40000040 ;  /* 0x4000004000097882 */ /* 0x000fe20000000000 */
[----:B------:R-:W-:Y:S01]  /*1bf0*/  UMOV UR10, UR4 ;  /* 0x00000004000a7c82 */ /* 0x000fe20008000000 */
[----:B------:R-:W-:Y:S01]  /*1c00*/  UMOV UR11, 0x40000040 ;  /* 0x40000040000b7882 */ /* 0x000fe20000000000 */
[----:B------:R-:W-:Y:S02]  /*1c10*/  IMAD.U32 R14, RZ, RZ, UR8 ;  /* 0x00000008ff0e7e24 */ /* 0x000fe4000f8e00ff */
[----:B------:R-:W-:Y:S01]  /*1c20*/  IMAD.U32 R15, RZ, RZ, UR9 ;  /* 0x00000009ff0f7e24 */ /* 0x000fe2000f8e00ff */
[----:B------:R-:W-:Y:S02]  /*1c30*/  WARPGROUP.DEPBAR.LE gsb0, 0x0 ;  /* 0x00008000000079c5 */ /* 0x000fe40000010000 */
[----:B------:R-:W-:-:S06]  /*1c40*/  WARPGROUP.ARRIVE ;  /* 0x00000000000079c5 */ /* 0x000fcc0000000000 */
[----:B------:R-:W-:Y:S03]  /*1c50*/  HGMMA.64x96x16.F32.BF16 R24, gdesc[UR8], R24, gsb0 ;  /* 0x01600000081879f0 */ /* 0x000fe60008001818 */
[----:B------:R-:W-:Y:S02]  /*1c60*/  WARPGROUP.DEPBAR.LE gsb0, 0x0 ;  /* 0x00008000000079c5 */ /* 0x000fe40000010000 */
[----:B------:R-:W2:Y:S02]  /*1c70*/  SYNCS.PHASECHK.TRANS64.TRYWAIT P1, [UR40+0x32410], R0 ;  /* 0x03241000ff0075a7 */ /* 0x000ea40008020168 */
[----:B--2---:R-:W-:Y:S05]  /*1c80*/  @!P1 BRA `(.L_x_10144) ;  /* 0x000000d800a49947 */ /* 0x004fea0003800000 */
.L_x_10274:
[----:B------:R-:W-:Y:S05]  /*1c90*/  @!P0 BRA `(.L_x_10145) ;  /* 0x0000000000048947 */ /* 0x000fea0003800000 */
[----:B------:R-:W-:Y:S01]  /*1ca0*/  BPT.TRAP 0x1 ;  /* 0x000000040000795c */ /* 0x000fe20000300000 */
.L_x_10145:
[----:B------:R2:W3:Y:S01]  /*1cb0*/  SYNCS.PHASECHK.TRANS64.TRYWAIT P1, [UR52+0x32450], R3 ;  /* 0x03245003ff0075a7 */ /* 0x0004e20008020174 */
[----:B------:R-:W-:Y:S05]  /*1cc0*/  @!P0 BRA `(.L_x_10146) ;  /* 0x0000000000048947 */ /* 0x000fea0003800000 */
[----:B------:R-:W-:Y:S01]  /*1cd0*/  BPT.TRAP 0x1 ;  /* 0x000000040000795c */ /* 0x000fe20000300000 */
.L_x_10146:
[----:B---3--:R-:W-:Y:S05]  /*1ce0*/  @P1 BRA `(.L_x_10147) ;  /* 0x0000000000081947 */ /* 0x008fea0003800000 */
[----:B------:R-:W3:Y:S02]  /*1cf0*/  SYNCS.PHASECHK.TRANS64.TRYWAIT P1, [UR52+0x32450], R3 ;  /* 0x03245003ff0075a7 */ /* 0x000ee40008020174 */
[----:B---3--:R-:W-:Y:S05]  /*1d00*/  @!P1 BRA `(.L_x_10148) ;  /* 0x000000d8009c9947 */ /* 0x008fea0003800000 */
.L_x_10147:
        /* <DEDUP_REMOVED lines=10> */
[----:B------:R-:W-:Y:S01]  /*1db0*/  UIMAD UR5, UR38, 0xc00, UR7 ;  /* 0x00000c00260578a4 */ /* 0x000fe2000f8e0207 */
[----:B------:R-:W-:Y:S01]  /*1dc0*/  UMOV UR9, 0x40000040 ;  /* 0x4000004000097882 */ /* 0x000fe20000000000 */
[----:B------:R-:W-:Y:S01]  /*1dd0*/  UMOV UR11, 0x40000040 ;  /* 0x40000040000b7882 */ /* 0x000fe20000000000 */
[----:B------:R-:W-:Y:S02]  /*1de0*/  IMAD.U32 R13, RZ, RZ, UR9 ;  /* 0x00000009ff0d7e24 */ /* 0x000fe4000f8e00ff */
[----:B------:R-:W-:Y:S01]  /*1df0*/  UMOV UR8, UR4 ;  /* 0x0000000400087c82 */ /* 0x000fe20008000000 */
[----:B------:R-:W-:Y:S01]  /*1e00*/  UMOV UR13, 0x40000040 ;  /* 0x40000040000d7882 */ /* 0x000fe20000000000 */
[----:B------:R-:W-:Y:S01]  /*1e10*/  UMOV UR10, UR5 ;  /* 0x00000005000a7c82 */ /* 0x000fe20008000000 */
[----:B------:R-:W-:Y:S01]  /*1e20*/  IMAD.U32 R12, RZ, RZ, UR8 ;  /* 0x00000008ff0c7e24 */ /* 0x000fe2000f8e00ff */
[----:B------:R-:W-:Y:S01]  /*1e30*/  HGMMA.64x96x16.F32.BF16 R24, gdesc[UR8], R24, gsb0 ;  /* 0x01600000081879f0 */ /* 0x000fe20008001818 */
[----:B------:R-:W-:Y:S01]  /*1e40*/  UIADD3 UR8, UR4, 0x2, URZ ;  /* 0x0000000204087890 */ /* 0x000fe2000fffe03f */
[----:B------:R-:W-:Y:S01]  /*1e50*/  IMAD.U32 R11, RZ, RZ, UR13 ;  /* 0x0000000dff0b7e24 */ /* 0x000fe2000f8e00ff */
[----:B------:R-:W-:Y:S01]  /*1e60*/  UIADD3 UR9, UR5, 0x2, URZ ;  /* 0x0000000205097890 */ /* 0x000fe2000fffe03f */
[----:B------:R-:W-:Y:S01]  /*1e70*/  UMOV UR15, 0x40000040 ;  /* 0x40000040000f7882 */ /* 0x000fe20000000000 */
[----:B------:R-:W-:-:S03]  /*1e80*/  UIADD3 UR10, UR5, 0x302, URZ ;  /* 0x00000302050a7890 */ /* 0x000fc6000fffe03f */
[----:B------:R-:W-:Y:S01]  /*1e90*/  UMOV UR12, UR8 ;  /* 0x00000008000c7c82 */ /* 0x000fe20008000000 */
[----:B------:R-:W-:Y:S01]  /*1ea0*/  UIADD3 UR8, UR4, 0x4, URZ ;  /* 0x0000000404087890 */ /* 0x000fe2000fffe03f */
[----:B------:R-:W-:Y:S01]  /*1eb0*/  MOV R10, UR12 ;  /* 0x0000000c000a7c02 */ /* 0x000fe20008000f00 */
[----:B------:R-:W-:Y:S01]  /*1ec0*/  UMOV UR14, UR9 ;  /* 0x00000009000e7c82 */ /* 0x000fe20008000000 */
[----:B------:R-:W-:Y:S01]  /*1ed0*/  UIADD3 UR9, UR5, 0x4, URZ ;  /* 0x0000000405097890 */ /* 0x000fe2000fffe03f */
[----:B0-----:R-:W-:Y:S01]  /*1ee0*/  SHF.R.U32.HI R0, RZ, 0x7, R0 ;  /* 0x00000007ff007819 */ /* 0x001fe20000011600 */
[----:B------:R-:W-:Y:S01]  /*1ef0*/  UMOV UR11, 0x40000040 ;  /* 0x40000040000b7882 */ /* 0x000fe20000000000 */
[----:B------:R-:W-:Y:S02]  /*1f00*/  UIADD3 UR16, UR4, 0x406, URZ ;  /* 0x0000040604107890 */ /* 0x000fe4000fffe03f */
[----:B------:R-:W-:Y:S01]  /*1f10*/  UIADD3 UR18, UR5, 0x306, URZ ;  /* 0x0000030605127890 */ /* 0x000fe2000fffe03f */
[----:B------:R-:W-:Y:S01]  /*1f20*/  IADD3 R0, -R0, 0xb, RZ ;  /* 0x0000000b00007810 */ /* 0x000fe20007ffe1ff */
        /* <DEDUP_REMOVED lines=36> */
[----:B------:R-:W-:Y:S01]  /*2170*/  HGMMA.64x96x16.F32.BF16 R24, gdesc[UR12], R24, gsb0 ;  /* 0x016000000c1879f0 */ /* 0x000fe20008001818 */
[----:B------:R-:W-:Y:S01]  /*2180*/  UMOV UR12, UR8 ;  /* 0x00000008000c7c82 */ /* 0x000fe20008000000 */
[----:B------:R-:W-:Y:S01]  /*2190*/  UMOV UR13, 0x40000040 ;  /* 0x40000040000d7882 */ /* 0x000fe20000000000 */
[----:B------:R-:W-:Y:S01]  /*21a0*/  UMOV UR14, UR9 ;  /* 0x00000009000e7c82 */ /* 0x000fe20008000000 */
[----:B------:R-:W-:Y:S01]  /*21b0*/  UMOV UR15, 0x40000040 ;  /* 0x40000040000f7882 */ /* 0x000fe20000000000 */
[----:B------:R-:W-:Y:S01]  /*21c0*/  UIADD3 UR8, UR4, 0x6, URZ ;  /* 0x0000000604087890 */ /* 0x000fe2000fffe03f */
[----:B------:R-:W-:Y:S01]  /*21d0*/  IMAD.U32 R8, RZ, RZ, UR12 ;  /* 0x0000000cff087e24 */ /* 0x000fe2000f8e00ff */
[----:B------:R-:W-:Y:S01]  /*21e0*/  UIADD3 UR9, UR5, 0x6, URZ ;  /* 0x0000000605097890 */ /* 0x000fe2000fffe03f */
        /* <DEDUP_REMOVED lines=21> */
[----:B------:R-:W-:Y:S01]  /*2340*/  UMOV UR9, 0x40000040 ;  /* 0x4000004000097882 */ /* 0x000fe20000000000 */
[----:B------:R-:W-:Y:S01]  /*2350*/  IMAD.U32 R5, RZ, RZ, UR13 ;  /* 0x0000000dff057e24 */ /* 0x000fe2000f8e00ff */
        /* <DEDUP_REMOVED lines=44> */
.L_x_10149:
[----:B-12---:R-:W-:Y:S01]  /*2620*/  IMAD R3, R208, -0x60, R23 ;  /* 0xffffffa0d0037824 */ /* 0x006fe200078e0217 */
[----:B------:R-:W-:Y:S01]  /*2630*/  ULDC UR4, c[0x0][0xa80] ;  /* 0x0002a00000047ab9 */ /* 0x000fe20000000800 */
[----:B------:R-:W-:Y:S02]  /*2640*/  UIADD3 UR5, UR52, 0x32440, URZ ;  /* 0x0003244034057890 */ /* 0x000fe4000fffe03f */
[----:B------:R-:W-:Y:S01]  /*2650*/  VIADD R22, R3, 0x60 ;  /* 0x0000006003167836 */ /* 0x000fe20000000000 */
[----:B------:R-:W-:Y:S02]  /*2660*/  ULOP3.LUT UR6, UR6, 0x3000000, URZ, 0xfc, !UPT ;  /* 0x0300000006067892 */ /* 0x000fe4000f8efc3f */
[----:B------:R-:W-:Y:S01]  /*2670*/  UPRMT UR5, UR53, 0x654, UR5 ;  /* 0x0000065435057896 */ /* 0x000fe20008000005 */
[----:B------:R-:W-:Y:S01]  /*2680*/  IMAD R22, R223, -0x2, R22 ;  /* 0xfffffffedf167824 */ /* 0x000fe200078e0216 */
[----:B------:R-:W-:-:S04]  /*2690*/  UMOV UR11, 0x40000040 ;  /* 0x40000040000b7882 */ /* 0x000fc80000000000 */
[C---:B------:R-:W-:Y:S02]  /*26a0*/  ISETP.GT.AND P2, PT, R22.reuse, RZ, PT ;  /* 0x000000ff1600720c */ /* 0x040fe40003f44270 */
[C---:B------:R-:W-:Y:S01]  /*26b0*/  ISETP.GT.AND P1, PT, R22.reuse, 0x1, PT ;  /* 0x000000011600780c */ /* 0x040fe20003f24270 */
[----:B------:R-:W-:Y:S01]  /*26c0*/  SYNCS.ARRIVE.TRANS64.RED.A1T0 RZ, [UR5], RZ ;  /* 0x000000ffffff79a7 */ /* 0x000fe20008100405 */
[----:B------:R1:W-:Y:S01]  /*26d0*/  BAR.SYNC.DEFER_BLOCKING R205, 0x100 ;  /* 0x000400cd0000751d */ /* 0x0003e20000010000 */
[C---:B------:R-:W-:Y:S02]  /*26e0*/  ISETP.GT.AND P4, PT, R22.reuse, 0x10, PT ;  /* 0x000000101600780c */ /* 0x040fe40003f84270 */
[----:B------:R-:W-:Y:S02]  /*26f0*/  ISETP.GT.AND P6, PT, R22, 0x8, PT ;  /* 0x000000081600780c */ /* 0x000fe40003fc4270 */
[----:B------:R-:W-:Y:S02]  /*2700*/  FSEL R73, R24, -INF , P2 ;  /* 0xff80000018497808 */ /* 0x000fe40001000000 */
[----:B------:R-:W-:-:S02]  /*2710*/  FSEL R25, R25, -INF , P1 ;  /* 0xff80000019197808 */ /* 0x000fc40000800000 */
[----:B------:R-:W-:Y:S02]  /*2720*/  FSEL R24, R27, -INF , P1 ;  /* 0xff8000001b187808 */ /* 0x000fe40000800000 */
[----:B------:R-:W-:Y:S02]  /*2730*/  FSEL R157, R32, -INF , P4 ;  /* 0xff800000209d7808 */ /* 0x000fe40002000000 */
[----:B------:R-:W-:Y:S02]  /*2740*/  ISETP.GT.AND P5, PT, R22, 0x9, PT ;  /* 0x000000091600780c */ /* 0x000fe40003fa4270 */
[----:B------:R-:W-:Y:S02]  /*2750*/  FSEL R27, R28, -INF , P6 ;  /* 0xff8000001c1b7808 */ /* 0x000fe40003000000 */
[----:B------:R-:W-:Y:S02]  /*2760*/  FMNMX.FTZ R32, R73, R25, !PT ;  /* 0x0000001949207209 */ /* 0x000fe40007810000 */
[----:B------:R-:W-:-:S02]  /*2770*/  FSEL R29, R29, -INF , P5 ;  /* 0xff8000001d1d7808 */ /* 0x000fc40002800000 */
[----:B------:R-:W-:Y:S02]  /*2780*/  FMNMX.FTZ R32, R27, R32, !PT ;  /* 0x000000201b207209 */ /* 0x000fe40007810000 */
[----:B------:R-:W-:Y:S02]  /*2790*/  ISETP.GT.AND P3, PT, R22, 0x11, PT ;  /* 0x000000111600780c */ /* 0x000fe40003f64270 */
[----:B------:R-:W-:Y:S02]  /*27a0*/  FMNMX.FTZ R32, R29, R32, !PT ;  /* 0x000000201d207209 */ /* 0x000fe40007810000 */
[----:B------:R-:W-:Y:S02]  /*27b0*/  FSEL R26, R26, -INF , P2 ;  /* 0xff8000001a1a7808 */ /* 0x000fe40001000000 */
        /* <DEDUP_REMOVED lines=51> */
[----:B------:R-:W-:Y:S02]  /*2af0*/  FMNMX.FTZ R32, R167, R32, !PT ;  /* 0x00000020a7207209 */ /* 0x000fe40007810000 */
[----:B------:R-:W-:Y:S02]  /*2b00*/  FMNMX.FTZ R34, R180, R3, !PT ;  /* 0x00000003b4227209 */ /* 0x000fe40007810000 */
[----:B------:R-:W-:Y:S02]  /*2b10*/  FSEL R168, R50, -INF , P2 ;  /* 0xff80000032a87808 */ /* 0x000fe40001000000 */
[----:B------:R-:W-:Y:S02]  /*2b20*/  FMNMX.FTZ R3, R171, R32, !PT ;  /* 0x00000020ab037209 */ /* 0x000fe40007810000 */
[----:B------:R-:W-:-:S02]  /*2b30*/  FSEL R172, R51, -INF , P1 ;  /* 0xff80000033ac7808 */ /* 0x000fc40000800000 */
[----:B------:R-:W-:Y:S02]  /*2b40*/  FMNMX.FTZ R3, R168, R3, !PT ;  /* 0x00000003a8037209 */ /* 0x000fe40007810000 */
[----:B------:R-:W-:Y:S02]  /*2b50*/  ISETP.GT.AND P4, PT, R22, 0x40, PT ;  /* 0x000000401600780c */ /* 0x000fe40003f84270 */
[----:B------:R-:W-:Y:S02]  /*2b60*/  FSEL R176, R54, -INF , P6 ;  /* 0xff80000036b07808 */ /* 0x000fe40003000000 */
        /* <DEDUP_REMOVED lines=39> */
[----:B------:R-:W-:Y:S02]  /*2de0*/  FMNMX.FTZ R32, R187, R32, !PT ;  /* 0x00000020bb207209 */ /* 0x000fe40007810000 */
[----:B------:R-:W-:Y:S02]  /*2df0*/  FSEL R204, R71, -INF , P3 ;  /* 0xff80000047cc7808 */ /* 0x000fe40001800000 */
[----:B------:R-:W-:Y:S01]  /*2e00*/  FMNMX.FTZ R3, R200, R3, !PT ;  /* 0x00000003c8037209 */ /* 0x000fe20007810000 */
[----:B------:R-:W2:Y:S03]  /*2e10*/  SHFL.BFLY PT, R33, R32, 0x2, 0x1f ;  /* 0x0c401f0020217f89 */ /* 0x000ea600000e0000 */
[----:B------:R-:W-:Y:S01]  /*2e20*/  FMNMX.FTZ R31, R204, R3, !PT ;  /* 0x00000003cc1f7209 */ /* 0x000fe20007810000 */
[----:B------:R-:W-:Y:S01]  /*2e30*/  IMAD.U32 R3, RZ, RZ, UR4 ;  /* 0x00000004ff037e24 */ /* 0x000fe2000f8e00ff */
[----:B------:R-:W-:-:S03]  /*2e40*/  UIMAD UR4, UR38, 0xc00, UR6 ;  /* 0x00000c00260478a4 */ /* 0x000fc6000f8e0206 */
[----:B------:R-:W3:Y:S04]  /*2e50*/  SHFL.BFLY PT, R34, R31, 0x2, 0x1f ;  /* 0x0c401f001f227f89 */ /* 0x000ee800000e0000 */
[----:B------:R-:W-:Y:S01]  /*2e60*/  UMOV UR10, UR4 ;  /* 0x00000004000a7c82 */ /* 0x000fe20008000000 */
[----:B--2---:R-:W-:-:S05]  /*2e70*/  FMNMX.FTZ R33, R32, R33, !PT ;  /* 0x0000002120217209 */ /* 0x004fca0007810000 */
[----:B------:R-:W2:Y:S01]  /*2e80*/  SHFL.BFLY PT, R22, R33, 0x1, 0x1f ;  /* 0x0c201f0021167f89 */ /* 0x000ea200000e0000 */
[----:B---3--:R-:W-:-:S05]  /*2e90*/  FMNMX.FTZ R34, R31, R34, !PT ;  /* 0x000000221f227209 */ /* 0x008fca0007810000 */
[----:B------:R-:W3:Y:S01]  /*2ea0*/  SHFL.BFLY PT, R35, R34, 0x1, 0x1f ;  /* 0x0c201f0022237f89 */ /* 0x000ee200000e0000 */
[----:B--2---:R-:W-:-:S04]  /*2eb0*/  FMNMX.FTZ R22, R33, R22, !PT ;  /* 0x0000001621167209 */ /* 0x004fc80007810000 */
[C---:B------:R-:W-:Y:S01]  /*2ec0*/  FSETP.NEU.FTZ.AND P1, PT, R22.reuse, -INF , PT ;  /* 0xff8000001600780b */ /* 0x040fe20003f3d000 */
[----:B------:R-:W-:Y:S01]  /*2ed0*/  FMUL.FTZ R202, R22, R3 ;  /* 0x0000000316ca7220 */ /* 0x000fe20000410000 */
[----:B---3--:R-:W-:-:S04]  /*2ee0*/  FMNMX.FTZ R156, R34, R35, !PT ;  /* 0x00000023229c7209 */ /* 0x008fc80007810000 */
[----:B------:R-:W-:Y:S02]  /*2ef0*/  FSEL R202, R202, RZ, P1 ;  /* 0x000000ffcaca7208 */ /* 0x000fe40000800000 */
[C---:B------:R-:W-:Y:S01]  /*2f00*/  FSETP.NEU.FTZ.AND P1, PT, R156.reuse, -INF , PT ;  /* 0xff8000009c00780b */ /* 0x040fe20003f3d000 */
[-C--:B------:R-:W-:Y:S02]  /*2f10*/  FMUL.FTZ R203, R156, R3.reuse ;  /* 0x000000039ccb7220 */ /* 0x080fe40000410000 */
[-CC-:B------:R-:W-:Y:S01]  /*2f20*/  FFMA.FTZ R189, R73, R3.reuse, -R202.reuse ;  /* 0x0000000349bd7223 */ /* 0x180fe200000108ca */
[-CC-:B------:R-:W-:Y:S01]  /*2f30*/  FFMA.FTZ R190, R25, R3.reuse, -R202.reuse ;  /* 0x0000000319be7223 */ /* 0x180fe200000108ca */
[-CC-:B------:R-:W-:Y:S01]  /*2f40*/  FFMA.FTZ R191, R27, R3.reuse, -R202.reuse ;  /* 0x000000031bbf7223 */ /* 0x180fe200000108ca */
[----:B------:R-:W-:Y:S01]  /*2f50*/  FSEL R203, R203, RZ, P1 ;  /* 0x000000ffcbcb7208 */ /* 0x000fe20000800000 */
[-CC-:B------:R-:W-:Y:S01]  /*2f60*/  FFMA.FTZ R192, R29, R3.reuse, -R202.reuse ;  /* 0x000000031dc07223 */ /* 0x180fe200000108ca */
[-CC-:B-1----:R-:W-:Y:S01]  /*2f70*/  FFMA.FTZ R205, R165, R3.reuse, -R202.reuse ;  /* 0x00000003a5cd7223 */ /* 0x182fe200000108ca */
        /* <DEDUP_REMOVED lines=24> */
[----:B------:R-:W2:Y:S01]  /*3100*/  MUFU.EX2 R192, R192 ;  /* 0x000000c000c07308 */ /* 0x000ea20000000800 */
[----:B-1----:R-:W-:Y:S01]  /*3110*/  F2FP.BF16.F32.PACK_AB R152, R190, R189 ;  /* 0x000000bdbe98723e */ /* 0x002fe200000010ff */
        /* <DEDUP_REMOVED lines=15> */
[----:B--2---:R-:W-:Y:S01]  /*3210*/  F2FP.BF16.F32.PACK_AB R154, R192, R191 ;  /* 0x000000bfc09a723e */ /* 0x004fe200000010ff */
        /* <DEDUP_REMOVED lines=8> */
[-C--:B------:R-:W-:Y:S01]  /*32a0*/  FFMA.FTZ R187, R187, R3.reuse, -R202 ;  /* 0x00000003bbbb7223 */ /* 0x080fe200000108ca */
[----:B------:R-:W-:Y:S01]  /*32b0*/  FFMA.FTZ R203, R204, R3, -R203 ;  /* 0x00000003cccb7223 */ /* 0x000fe200000108cb */
[----:B------:R-:W-:-:S04]  /*32c0*/  FADD.FTZ R190, R189, R190 ;  /* 0x000000bebdbe7221 */ /* 0x000fc80000010000 */
[----:B------:R-:W2:Y:S01]  /*32d0*/  MUFU.EX2 R196, R196 ;  /* 0x000000c400c47308 */ /* 0x000ea20000000800 */
[----:B-1----:R-:W-:Y:S01]  /*32e0*/  F2FP.BF16.F32.PACK_AB R153, R194, R193 ;  /* 0x000000c1c299723e */ /* 0x002fe200000010ff */
[----:B------:R-:W-:Y:S01]  /*32f0*/  FADD.FTZ R194, R193, R194 ;  /* 0x000000c2c1c27221 */ /* 0x000fe20000010000 */
[----:B------:R-:W-:-:S04]  /*3300*/  FADD.FTZ R191, R191, R190 ;  /* 0x000000bebfbf7221 */ /* 0x000fc80000010000 */
[----:B------:R-:W-:Y:S01]  /*3310*/  FADD.FTZ R192, R192, R191 ;  /* 0x000000bfc0c07221 */ /* 0x000fe20000010000 */
[----:B------:R-:W1:Y:S08]  /*3320*/  MUFU.EX2 R157, R157 ;  /* 0x0000009d009d7308 */ /* 0x000e700000000800 */
[----:B------:R-:W3:Y:S01]  /*3330*/  MUFU.EX2 R159, R159 ;  /* 0x0000009f009f7308 */ /* 0x000ee20000000800 */
[----:B--2---:R-:W-:Y:S01]  /*3340*/  F2FP.BF16.F32.PACK_AB R155, R196, R195 ;  /* 0x000000c3c49b723e */ /* 0x004fe200000010ff */
[----:B------:R-:W-:-:S03]  /*3350*/  FADD.FTZ R195, R195, R194 ;  /* 0x000000c2c3c37221 */ /* 0x000fc60000010000 */
[----:B------:R-:W-:Y:S01]  /*3360*/  WARPGROUP.ARRIVE ;  /* 0x00000000000079c5 */ /* 0x000fe20000000000 */
[----:B------:R-:W-:Y:S02]  /*3370*/  FADD.FTZ R196, R196, R195 ;  /* 0x000000c3c4c47221 */ /* 0x000fe40000010000 */
[----:B------:R-:W2:Y:S01]  /*3380*/  MUFU.EX2 R161, R161 ;  /* 0x000000a100a17308 */ /* 0x000ea20000000800 */
[----:B-1----:R-:W-:Y:S02]  /*3390*/  FADD.FTZ R192, R157, R192 ;  /* 0x000000c09dc07221 */ /* 0x002fe40000010000 */
[----:B------:R-:W-:Y:S01]  /*33a0*/  HGMMA.64x256x16.F32.BF16 R24, R152, gdesc[UR8].tnspB, RZ, !UPT, gsb0 ;  /* 0x43e0000898187df0 */ /* 0x000fe2000c0018ff */
[----:B------:R-:W-:Y:S01]  /*33b0*/  UIADD3 UR10, UR4, 0x80, URZ ;  /* 0x00000080040a7890 */ /* 0x000fe2000fffe03f */
[----:B------:R-:W-:-:S03]  /*33c0*/  UMOV UR11, 0x40000040 ;  /* 0x40000040000b7882 */ /* 0x000fc60000000000 */
[----:B------:R-:W-:Y:S01]  /*33d0*/  MUFU.EX2 R205, R205 ;  /* 0x000000cd00cd7308 */ /* 0x000fe20000000800 */
[----:B---3--:R-:W-:-:S07]  /*33e0*/  FADD.FTZ R192, R159, R192 ;  /* 0x000000c09fc07221 */ /* 0x008fce0000010000 */
[----:B------:R-:W-:Y:S01]  /*33f0*/  MUFU.EX2 R165, R165 ;  /* 0x000000a500a57308 */ /* 0x000fe20000000800 */
[----:B--2---:R-:W-:-:S07]  /*3400*/  FADD.FTZ R192, R161, R192 ;  /* 0x000000c0a1c07221 */ /* 0x004fce0000010000 */
[----:B------:R-:W1:Y:S08]  /*3410*/  MUFU.EX2 R158, R158 ;  /* 0x0000009e009e7308 */ /* 0x000e700000000800 */
[----:B------:R-:W-:Y:S08]  /*3420*/  MUFU.EX2 R160, R160 ;  /* 0x000000a000a07308 */ /* 0x000ff00000000800 */
[----:B------:R-:W2:Y:S08]  /*3430*/  MUFU.EX2 R163, R163 ;  /* 0x000000a300a37308 */ /* 0x000eb00000000800 */
[----:B------:R-:W3:Y:S08]  /*3440*/  MUFU.EX2 R162, R162 ;  /* 0x000000a200a27308 */ /* 0x000ef00000000800 */
[----:B------:R-:W-:Y:S08]  /*3450*/  MUFU.EX2 R166, R166 ;  /* 0x000000a600a67308 */ /* 0x000ff00000000800 */
[----:B------:R-:W-:Y:S08]  /*3460*/  MUFU.EX2 R169, R169 ;  /* 0x000000a900a97308 */ /* 0x000ff00000000800 */
[----:B------:R-:W-:Y:S08]  /*3470*/  MUFU.EX2 R173, R173 ;  /* 0x000000ad00ad7308 */ /* 0x000ff00000000800 */
[----:B------:R-:W4:Y:S08]  /*3480*/  MUFU.EX2 R206, R206 ;  /* 0x000000ce00ce7308 */ /* 0x000f300000000800 */
[----:B------:R-:W5:Y:S08]  /*3490*/  MUFU.EX2 R164, R164 ;  /* 0x000000a400a47308 */ /* 0x000f700000000800 */
[----:B------:R-:W-:Y:S08]  /*34a0*/  MUFU.EX2 R167, R167 ;  /* 0x000000a700a77308 */ /* 0x000ff00000000800 */
[----:B------:R-:W0:Y:S08]  /*34b0*/  MUFU.EX2 R171, R171 ;  /* 0x000000ab00ab7308 */ /* 0x000e300000000800 */
[----:B------:R-:W0:Y:S08]  /*34c0*/  MUFU.EX2 R170, R170 ;  /* 0x000000aa00aa7308 */ /* 0x000e300000000800 */
[----:B------:R-:W-:Y:S08]  /*34d0*/  MUFU.EX2 R174, R174 ;  /* 0x000000ae00ae7308 */ /* 0x000ff00000000800 */
[----:B------:R-:W-:Y:S08]  /*34e0*/  MUFU.EX2 R177, R177 ;  /* 0x000000b100b17308 */ /* 0x000ff00000000800 */
[----:B------:R-:W-:Y:S08]  /*34f0*/  MUFU.EX2 R180, R180 ;  /* 0x000000b400b47308 */ /* 0x000ff00000000800 */
[----:B------:R-:W0:Y:S08]  /*3500*/  MUFU.EX2 R168, R168 ;  /* 0x000000a800a87308 */ /* 0x000e300000000800 */
[----:B------:R-:W0:Y:S08]  /*3510*/  MUFU.EX2 R172, R172 ;  /* 0x000000ac00ac7308 */ /* 0x000e300000000800 */
[----:B------:R-:W0:Y:S08]  /*3520*/  MUFU.EX2 R176, R176 ;  /* 0x000000b000b07308 */ /* 0x000e300000000800 */
[----:B------:R-:W0:Y:S08]  /*3530*/  MUFU.EX2 R184, R184 ;  /* 0x000000b800b87308 */ /* 0x000e300000000800 */
[----:B------:R-:W-:Y:S08]  /*3540*/  MUFU.EX2 R175, R175 ;  /* 0x000000af00af7308 */ /* 0x000ff00000000800 */
[----:B------:R-:W-:Y:S08]  /*3550*/  MUFU.EX2 R178, R178 ;  /* 0x000000b200b27308 */ /* 0x000ff00000000800 */
[----:B------:R-:W-:Y:S08]  /*3560*/  MUFU.EX2 R181, R181 ;  /* 0x000000b500b57308 */ /* 0x000ff00000000800 */
[----:B------:R-:W-:Y:S08]  /*3570*/  MUFU.EX2 R185, R185 ;  /* 0x000000b900b97308 */ /* 0x000ff00000000800 */
[----:B------:R-:W0:Y:S08]  /*3580*/  MUFU.EX2 R182, R182 ;  /* 0x000000b600b67308 */ /* 0x000e300000000800 */
[----:B------:R-:W0:Y:S08]  /*3590*/  MUFU.EX2 R188, R188 ;  /* 0x000000bc00bc7308 */ /* 0x000e300000000800 */
[----:B------:R-:W-:Y:S08]  /*35a0*/  MUFU.EX2 R198, R198 ;  /* 0x000000c600c67308 */ /* 0x000ff00000000800 */
[----:B------:R-:W0:Y:S08]  /*35b0*/  MUFU.EX2 R201, R201 ;  /* 0x000000c900c97308 */ /* 0x000e300000000800 */
[----:B------:R-:W-:Y:S08]  /*35c0*/  MUFU.EX2 R179, R179 ;  /* 0x000000b300b37308 */ /* 0x000ff00000000800 */
[----:B------:R-:W-:Y:S08]  /*35d0*/  MUFU.EX2 R183, R183 ;  /* 0x000000b700b77308 */ /* 0x000ff00000000800 */
[----:B------:R-:W-:Y:S08]  /*35e0*/  MUFU.EX2 R186, R186 ;  /* 0x000000ba00ba7308 */ /* 0x000ff00000000800 */
[----:B------:R-:W-:Y:S08]  /*35f0*/  MUFU.EX2 R187, R187 ;  /* 0x000000bb00bb7308 */ /* 0x000ff00000000800 */
[----:B------:R-:W0:Y:S01]  /*3600*/  MUFU.EX2 R197, R197 ;  /* 0x000000c500c57308 */ /* 0x000e220000000800 */
[----:B------:R-:W-:-:S02]  /*3610*/  WARPGROUP.DEPBAR.LE gsb0, 0x0 ;  /* 0x00008000000079c5 */ /* 0x000fc40000010000 */
[----:B------:R-:W-:Y:S02]  /*3620*/  F2FP.BF16.F32.PACK_AB R152, R159, R157 ;  /* 0x0000009d9f98723e */ /* 0x000fe400000010ff */
[C---:B-1----:R-:W-:Y:S01]  /*3630*/  F2FP.BF16.F32.PACK_AB R153, R158.reuse, R165 ;  /* 0x000000a59e99723e */ /* 0x042fe200000010ff */
[----:B------:R-:W-:Y:S01]  /*3640*/  FADD.FTZ R165, R165, R196 ;  /* 0x000000c4a5a57221 */ /* 0x000fe20000010000 */
[----:B------:R-:W-:Y:S01]  /*3650*/  F2FP.BF16.F32.PACK_AB R154, R205, R161 ;  /* 0x000000a1cd9a723e */ /* 0x000fe200000010ff */
[----:B------:R-:W1:Y:S01]  /*3660*/  MUFU.EX2 R199, R199 ;  /* 0x000000c700c77308 */ /* 0x000e620000000800 */
[----:B--2---:R-:W-:Y:S01]  /*3670*/  F2FP.BF16.F32.PACK_AB R155, R163, R160 ;  /* 0x000000a0a39b723e */ /* 0x004fe200000010ff */
[----:B------:R-:W-:Y:S01]  /*3680*/  FADD.FTZ R165, R158, R165 ;  /* 0x000000a59ea57221 */ /* 0x000fe20000010000 */
[----:B------:R-:W-:Y:S02]  /*3690*/  FADD.FTZ R205, R205, R192 ;  /* 0x000000c0cdcd7221 */ /* 0x000fe40000010000 */
[----:B------:R-:W-:Y:S01]  /*36a0*/  WARPGROUP.ARRIVE ;  /* 0x00000000000079c5 */ /* 0x000fe20000000000 */
[----:B------:R-:W-:Y:S01]  /*36b0*/  FADD.FTZ R160, R160, R165 ;  /* 0x000000a5a0a07221 */ /* 0x000fe20000010000 */
[----:B---3--:R-:W-:Y:S01]  /*36c0*/  FADD.FTZ R205, R162, R205 ;  /* 0x000000cda2cd7221 */ /* 0x008fe20000010000 */
[----:B------:R-:W-:Y:S02]  /*36d0*/  MUFU.EX2 R200, R200 ;  /* 0x000000c800c87308 */ /* 0x000fe40000000800 */
[----:B------:R-:W-:Y:S01]  /*36e0*/  FADD.FTZ R163, R163, R160 ;  /* 0x000000a0a3a37221 */ /* 0x000fe20000010000 */
[----:B------:R-:W-:Y:S01]  /*36f0*/  HGMMA.64x256x16.F32.BF16 R24, R152, gdesc[UR8].tnspB, R24, gsb0 ;  /* 0x43e0000898187df0 */ /* 0x000fe20008001818 */
[----:B------:R-:W-:Y:S01]  /*3700*/  UIADD3 UR10, UR4, 0x100, URZ ;  /* 0x00000100040a7890 */ /* 0x000fe2000fffe03f */
[----:B------:R-:W-:Y:S01]  /*3710*/  UMOV UR11, 0x40000040 ;  /* 0x40000040000b7882 */ /* 0x000fe20000000000 */
[----:B----4-:R-:W-:-:S02]  /*3720*/  FADD.FTZ R163, R206, R163 ;  /* 0x000000a3cea37221 */ /* 0x010fc40000010000 */
[----:B------:R-:W2:Y:S01]  /*3730*/  MUFU.EX2 R203, R203 ;  /* 0x000000cb00cb7308 */ /* 0x000ea20000000800 */
[----:B------:R-:W-:Y:S02]  /*3740*/  WARPGROUP.DEPBAR.LE gsb0, 0x0 ;  /* 0x00008000000079c5 */ /* 0x000fe40000010000 */
[C---:B------:R-:W-:Y:S01]  /*3750*/  F2FP.BF16.F32.PACK_AB R152, R166.reuse, R162 ;  /* 0x000000a2a698723e */ /* 0x040fe200000010ff */
[----:B------:R-:W-:Y:S01]  /*3760*/  FADD.FTZ R166, R166, R205 ;  /* 0x000000cda6a67221 */ /* 0x000fe20000010000 */
[C---:B-----5:R-:W-:Y:S01]  /*3770*/  F2FP.BF16.F32.PACK_AB R153, R164.reuse, R206 ;  /* 0x000000cea499723e */ /* 0x060fe200000010ff */
        /* <DEDUP_REMOVED lines=13> */
[----:B------:R-:W-:-:S04]  /*3850*/  FADD.FTZ R171, R172, R171 ;  /* 0x000000abacab7221 */ /* 0x000fc80000010000 */
[----:B------:R-:W-:-:S04]  /*3860*/  FADD.FTZ R171, R176, R171 ;  /* 0x000000abb0ab7221 */ /* 0x000fc80000010000 */
[----:B------:R-:W-:-:S04]  /*3870*/  FADD.FTZ R171, R184, R171 ;  /* 0x000000abb8ab7221 */ /* 0x000fc80000010000 */
[----:B------:R-:W-:-:S04]  /*3880*/  FADD.FTZ R171, R182, R171 ;  /* 0x000000abb6ab7221 */ /* 0x000fc80000010000 */
[----:B------:R-:W-:Y:S01]  /*3890*/  FADD.FTZ R171, R188, R171 ;  /* 0x000000abbcab7221 */ /* 0x000fe20000010000 */
[----:B------:R-:W-:Y:S02]  /*38a0*/  WARPGROUP.DEPBAR.LE gsb0, 0x0 ;  /* 0x00008000000079c5 */ /* 0x000fe40000010000 */
[C---:B------:R-:W-:Y:S01]  /*38b0*/  F2FP.BF16.F32.PACK_AB R152, R174.reuse, R170 ;  /* 0x000000aaae98723e */ /* 0x040fe200000010ff */
[----:B------:R-:W-:Y:S01]  /*38c0*/  FADD.FTZ R174, R174, R173 ;  /* 0x000000adaeae7221 */ /* 0x000fe20000010000 */
[----:B------:R-:W-:Y:S02]  /*38d0*/  F2FP.BF16.F32.PACK_AB R153, R172, R168 ;  /* 0x000000a8ac99723e */ /* 0x000fe400000010ff */
[----:B------:R-:W-:Y:S01]  /*38e0*/  F2FP.BF16.F32.PACK_AB R154, R180, R177 ;  /* 0x000000b1b49a723e */ /* 0x000fe200000010ff */
[----:B------:R-:W-:Y:S01]  /*38f0*/  FADD.FTZ R177, R177, R174 ;  /* 0x000000aeb1b17221 */ /* 0x000fe20000010000 */
[----:B------:R-:W-:-:S03]  /*3900*/  F2FP.BF16.F32.PACK_AB R155, R184, R176 ;  /* 0x000000b0b89b723e */ /* 0x000fc600000010ff */
[----:B------:R-:W-:Y:S01]  /*3910*/  FADD.FTZ R180, R180, R177 ;  /* 0x000000b1b4b47221 */ /* 0x000fe20000010000 */
[----:B------:R-:W-:-:S06]  /*3920*/  WARPGROUP.ARRIVE ;  /* 0x00000000000079c5 */ /* 0x000fcc0000000000 */
[----:B------:R-:W-:Y:S01]  /*3930*/  HGMMA.64x256x16.F32.BF16 R24, R152, gdesc[UR8].tnspB, R24, gsb0 ;  /* 0x43e0000898187df0 */ /* 0x000fe20008001818 */
[----:B------:R-:W-:Y:S01]  /*3940*/  UIADD3 UR10, UR4, 0x200, URZ ;  /* 0x00000200040a7890 */ /* 0x000fe2000fffe03f */
[----:B------:R-:W-:Y:S01]  /*3950*/  UMOV UR11, 0x40000040 ;  /* 0x40000040000b7882 */ /* 0x000fe20000000000 */
[----:B------:R-:W-:Y:S02]  /*3960*/  WARPGROUP.DEPBAR.LE gsb0, 0x0 ;  /* 0x00008000000079c5 */ /* 0x000fe40000010000 */
[----:B------:R-:W-:Y:S01]  /*3970*/  F2FP.BF16.F32.PACK_AB R152, R178, R175 ;  /* 0x000000afb298723e */ /* 0x000fe200000010ff */
[----:B------:R-:W-:Y:S01]  /*3980*/  FADD.FTZ R175, R175, R180 ;  /* 0x000000b4afaf7221 */ /* 0x000fe20000010000 */
[----:B------:R-:W-:Y:S02]  /*3990*/  F2FP.BF16.F32.PACK_AB R153, R188, R182 ;  /* 0x000000b6bc99723e */ /* 0x000fe400000010ff */
        /* <DEDUP_REMOVED lines=11> */
[----:B------:R-:W-:Y:S01]  /*3a50*/  FADD.FTZ R178, R179, R178 ;  /* 0x000000b2b3b27221 */ /* 0x000fe20000010000 */
[----:B------:R-:W-:Y:S01]  /*3a60*/  UMOV UR11, 0x40000040 ;  /* 0x40000040000b7882 */ /* 0x000fe20000000000 */
[----:B------:R-:W-:Y:S02]  /*3a70*/  WARPGROUP.DEPBAR.LE gsb0, 0x0 ;  /* 0x00008000000079c5 */ /* 0x000fe40000010000 */
[C---:B------:R-:W-:Y:S01]  /*3a80*/  F2FP.BF16.F32.PACK_AB R152, R183.reuse, R179 ;  /* 0x000000b3b798723e */ /* 0x040fe200000010ff */
[----:B------:R-:W-:Y:S01]  /*3a90*/  FADD.FTZ R183, R183, R178 ;  /* 0x000000b2b7b77221 */ /* 0x000fe20000010000 */
[C---:B-1----:R-:W-:Y:S01]  /*3aa0*/  F2FP.BF16.F32.PACK_AB R153, R199.reuse, R197 ;  /* 0x000000c5c799723e */ /* 0x042fe200000010ff */
[----:B------:R-:W-:Y:S01]  /*3ab0*/  FADD.FTZ R199, R199, R198 ;  /* 0x000000c6c7c77221 */ /* 0x000fe20000010000 */
[----:B------:R-:W-:Y:S01]  /*3ac0*/  F2FP.BF16.F32.PACK_AB R154, R187, R186 ;  /* 0x000000babb9a723e */ /* 0x000fe200000010ff */
[----:B------:R-:W-:Y:S01]  /*3ad0*/  FADD.FTZ R186, R186, R183 ;  /* 0x000000b7baba7221 */ /* 0x000fe20000010000 */
[----:B--2---:R-:W-:Y:S01]  /*3ae0*/  F2FP.BF16.F32.PACK_AB R155, R203, R200 ;  /* 0x000000c8cb9b723e */ /* 0x004fe200000010ff */
[----:B------:R-:W-:-:S02]  /*3af0*/  FADD.FTZ R200, R200, R199 ;  /* 0x000000c7c8c87221 */ /* 0x000fc40000010000 */
[----:B------:R-:W-:Y:S01]  /*3b00*/  FADD.FTZ R205, R187, R186 ;  /* 0x000000babbcd7221 */ /* 0x000fe20000010000 */
[----:B------:R-:W-:Y:S01]  /*3b10*/  WARPGROUP.ARRIVE ;  /* 0x00000000000079c5 */ /* 0x000fe20000000000 */
[----:B------:R-:W-:-:S11]  /*3b20*/  FADD.FTZ R203, R203, R200 ;  /* 0x000000c8cbcb7221 */ /* 0x000fd60000010000 */
[----:B------:R-:W-:Y:S03]  /*3b30*/  HGMMA.64x256x16.F32.BF16 R24, R152, gdesc[UR8].tnspB, R24, gsb0 ;  /* 0x43e0000898187df0 */ /* 0x000fe60008001818 */
[----:B------:R-:W-:Y:S02]  /*3b40*/  WARPGROUP.DEPBAR.LE gsb0, 0x0 ;  /* 0x00008000000079c5 */ /* 0x000fe40000010000 */
[----:B------:R-:W-:Y:S05]  /*3b50*/  @!P0 BRA `(.L_x_10150) ;  /* 0x0000000000048947 */ /* 0x000fea0003800000 */
[----:B------:R-:W-:Y:S01]  /*3b60*/  BPT.TRAP 0x1 ;  /* 0x000000040000795c */ /* 0x000fe20000300000 */
.L_x_10150:
[----:B------:R-:W-:Y:S01]  /*3b70*/  UIADD3 UR52, UR52, 0x32460, URZ ;  /* 0x0003246034347890 */ /* 0x000fe2000fffe03f */
[----:B------:R-:W-:-:S03]  /*3b80*/  ISETP.GE.AND P1, PT, R23, 0x61, PT ;  /* 0x000000611700780c */ /* 0x000fc60003f26270 */
[----:B------:R-:W-:-:S09]  /*3b90*/  UPRMT UR52, UR53, 0x654, UR52 ;  /* 0x0000065435347896 */ /* 0x000fd20008000034 */
[----:B------:R-:W-:Y:S01]  /*3ba0*/  SYNCS.ARRIVE.TRANS64.RED.A1T0 RZ, [UR52], RZ ;  /* 0x000000ffffff79a7 */ /* 0x000fe20008100434 */
[----:B------:R-:W-:Y:S05]  /*3bb0*/  @!P1 BRA `(.L_x_10151) ;  /* 0x0000002000dc9947 */ /* 0x000fea0003800000 */
[----:B------:R-:W-:Y:S02]  /*3bc0*/  VIADD R23, R208, 0xfffffffe ;  /* 0xfffffffed0177836 */ /* 0x000fe40000000000 */
[----:B------:R-:W-:Y:S02]  /*3bd0*/  IMAD.MOV.U32 R207, RZ, RZ, R156 ;  /* 0x000000ffffcf7224 */ /* 0x000fe400078e009c */
[----:B------:R-:W-:-:S07]  /*3be0*/  IMAD.MOV.U32 R200, RZ, RZ, R22 ;  /* 0x000000ffffc87224 */ /* 0x000fce00078e0016 */
.L_x_10162:
[----:B------:R-:W-:Y:S01]  /*3bf0*/  UIADD3 UR38, UR38, 0x1, URZ ;  /* 0x0000000126267890 */ /* 0x000fe2000fffe03f */
[C---:B------:R-:W-:Y:S01]  /*3c00*/  ISETP.GT.AND P1, PT, R23.reuse, RZ, PT ;  /* 0x000000ff1700720c */ /* 0x040fe20003f24270 */
[----:B------:R-:W-:Y:S02]  /*3c10*/  VIADD R23, R23, 0xffffffff ;  /* 0xffffffff17177836 */ /* 0x000fe40000000000 */
[----:B------:R-:W-:-:S04]  /*3c20*/  UISETP.NE.AND UP0, UPT, UR38, 0x2, UPT ;  /* 0x000000022600788c */ /* 0x000fc8000bf05270 */
[----:B------:R-:W-:Y:S02]  /*3c30*/  USEL UR4, URZ, 0x1, UP0 ;  /* 0x000000013f047887 */ /* 0x000fe40008000000 */
[----:B------:R-:W-:Y:S02]  /*3c40*/  USEL UR38, UR38, URZ, UP0 ;  /* 0x0000003f26267287 */ /* 0x000fe40008000000 */
[----:B------:R-:W-:Y:S01]  /*3c50*/  ULOP3.LUT UR39, UR39, UR4, URZ, 0x3c, !UPT ;  /* 0x0000000427277292 */ /* 0x000fe2000f8e3c3f */
[----:B------:R-:W-:Y:S11]  /*3c60*/  @!P0 BRA `(.L_x_10152) ;  /* 0x0000000000048947 */ /* 0x000ff60003800000 */
[----:B------:R-:W-:Y:S01]  /*3c70*/  BPT.TRAP 0x1 ;  /* 0x000000040000795c */ /* 0x000fe20000300000 */
.L_x_10152:
        /* <DEDUP_REMOVED lines=9> */
.L_x_10153:
[----:B-1----:R-:W-:Y:S05]  /*3d10*/  @P2 BRA `(.L_x_10154) ;  /* 0x0000000000082947 */ /* 0x002fea0003800000 */
[----:B------:R-:W1:Y:S02]  /*3d20*/  SYNCS.PHASECHK.TRANS64.TRYWAIT P2, [UR4+0x32430], R0 ;  /* 0x03243000ff0075a7 */ /* 0x000e640008040144 */
[----:B-1----:R-:W-:Y:S05]  /*3d30*/  @!P2 BRA `(.L_x_10155) ;  /* 0x000000b800a8a947 */ /* 0x002fea0003800000 */
.L_x_10154:
[----:B------:R-:W-:Y:S01]  /*3d40*/  R2UR UR52, R20 ;  /* 0x00000000143472ca */ /* 0x000fe200000e0000 */
[----:B------:R-:W-:Y:S01]  /*3d50*/  UIMAD UR5, UR38, 0x300, UR60 ;  /* 0x00000300260578a4 */ /* 0x000fe2000f8e023c */
[----:B------:R-:W-:Y:S01]  /*3d60*/  R2UR UR53, R21 ;  /* 0x00000000153572ca */ /* 0x000fe200000e0000 */
[----:B------:R-:W-:Y:S01]  /*3d70*/  WARPGROUP.ARRIVE ;  /* 0x00000000000079c5 */ /* 0x000fe20000000000 */
[----:B------:R-:W-:-:S04]  /*3d80*/  UMOV UR55, 0x40000040 ;  /* 0x4000004000377882 */ /* 0x000fc80000000000 */
[----:B------:R-:W-:-:S07]  /*3d90*/  UMOV UR54, UR5 ;  /* 0x0000000500367c82 */ /* 0x000fce0008000000 */
[----:B------:R-:W-:Y:S01]  /*3da0*/  HGMMA.64x96x16.F32.BF16 R152, gdesc[UR52], RZ, !UPT, gsb0 ;  /* 0x01600000349879f0 */ /* 0x000fe2000c0018ff */
[----:B------:R-:W-:Y:S01]  /*3db0*/  R2UR UR52, R18 ;  /* 0x00000000123472ca */ /* 0x000fe200000e0000 */
[----:B------:R-:W-:Y:S01]  /*3dc0*/  UIADD3 UR54, UR5, 0x2, URZ ;  /* 0x0000000205367890 */ /* 0x000fe2000fffe03f */
[----:B------:R-:W-:Y:S01]  /*3dd0*/  R2UR UR53, R19 ;  /* 0x00000000133572ca */ /* 0x000fe200000e0000 */
[----:B------:R-:W-:Y:S01]  /*3de0*/  UMOV UR55, 0x40000040 ;  /* 0x4000004000377882 */ /* 0x000fe20000000000 */
[----:B------:R-:W-:Y:S02]  /*3df0*/  WARPGROUP.DEPBAR.LE gsb0, 0x0 ;  /* 0x00008000000079c5 */ /* 0x000fe40000010000 */
[----:B------:R-:W-:-:S09]  /*3e00*/  WARPGROUP.ARRIVE ;  /* 0x00000000000079c5 */ /* 0x000fd20000000000 */
[----:B------:R-:W-:Y:S01]  /*3e10*/  HGMMA.64x96x16.F32.BF16 R152, gdesc[UR52], R152, gsb0 ;  /* 0x01600000349879f0 */ /* 0x000fe20008001898 */
        /* <DEDUP_REMOVED lines=13> */
[----:B------:R-:W-:Y:S03]  /*3ef0*/  HGMMA.64x96x16.F32.BF16 R152, gdesc[UR52], R152, gsb0 ;  /* 0x01600000349879f0 */ /* 0x000fe60008001898 */
[----:B------:R-:W-:Y:S02]  /*3f00*/  WARPGROUP.DEPBAR.LE gsb0, 0x0 ;  /* 0x00008000000079c5 */ /* 0x000fe40000010000 */
[----:B------:R-:W-:Y:S05]  /*3f10*/  @!P0 BRA `(.L_x_10156) ;  /* 0x0000000000048947 */ /* 0x000fea0003800000 */
[----:B------:R-:W-:Y:S01]  /*3f20*/  BPT.TRAP 0x1 ;  /* 0x000000040000795c */ /* 0x000fe20000300000 */
.L_x_10156:
[----:B------:R2:W3:Y:S01]  /*3f30*/  SYNCS.PHASECHK.TRANS64.TRYWAIT P2, [UR4+0x32450], R0 ;  /* 0x03245000ff0075a7 */ /* 0x0004e20008040144 */
[----:B------:R-:W-:Y:S05]  /*3f40*/  @!P0 BRA `(.L_x_10157) ;  /* 0x0000000000048947 */ /* 0x000fea0003800000 */
[----:B------:R-:W-:Y:S01]  /*3f50*/  BPT.TRAP 0x1 ;  /* 0x000000040000795c */ /* 0x000fe20000300000 */
.L_x_10157:
[----:B---3--:R-:W-:Y:S05]  /*3f60*/  @P2 BRA `(.L_x_10158) ;  /* 0x0000000000082947 */ /* 0x008fea0003800000 */
[----:B------:R-:W3:Y:S02]  /*3f70*/  SYNCS.PHASECHK.TRANS64.TRYWAIT P2, [UR4+0x32450], R0 ;  /* 0x03245000ff0075a7 */ /* 0x000ee40008040144 */
[----:B---3--:R-:W-:Y:S05]  /*3f80*/  @!P2 BRA `(.L_x_10159) ;  /* 0x000000b8002ca947 */ /* 0x008fea0003800000 */
.L_x_10158:
[----:B------:R-:W-:Y:S01]  /*3f90*/  R2UR UR52, R12 ;  /* 0x000000000c3472ca */ /* 0x000fe200000e0000 */
[----:B------:R-:W-:Y:S01]  /*3fa0*/  UIMAD UR5, UR38, 0xc00, UR7 ;  /* 0x00000c00260578a4 */ /* 0x000fe2000f8e0207 */
[----:B------:R-:W-:Y:S01]  /*3fb0*/  R2UR UR53, R13 ;  /* 0x000000000d3572ca */ /* 0x000fe200000e0000 */
[----:B------:R-:W-:Y:S01]  /*3fc0*/  WARPGROUP.ARRIVE ;  /* 0x00000000000079c5 */ /* 0x000fe20000000000 */
[----:B------:R-:W-:Y:S01]  /*3fd0*/  UMOV UR55, 0x40000040 ;  /* 0x4000004000377882 */ /* 0x000fe20000000000 */
[----:B------:R-:W-:-:S04]  /*3fe0*/  UIADD3 UR10, UR5, 0x302, URZ ;  /* 0x00000302050a7890 */ /* 0x000fc8000fffe03f */
[----:B-1----:R-:W1:Y:S01]  /*3ff0*/  S2R R3, SR_TID.X ;  /* 0x0000000000037919 */ /* 0x002e620000002100 */
[----:B------:R-:W-:Y:S01]  /*4000*/  UMOV UR11, 0x40000040 ;  /* 0x40000040000b7882 */ /* 0x000fe20000000000 */
[----:B------:R-:W-:Y:S01]  /*4010*/  UMOV UR54, UR5 ;  /* 0x0000000500367c82 */ /* 0x000fe20008000000 */
[----:B------:R-:W-:Y:S01]  /*4020*/  UIADD3 UR14, UR5, 0x304, URZ ;  /* 0x00000304050e7890 */ /* 0x000fe2000fffe03f */
[----:B------:R-:W-:Y:S01]  /*4030*/  UMOV UR15, 0x40000040 ;  /* 0x40000040000f7882 */ /* 0x000fe20000000000 */
[----:B------:R-:W-:Y:S01]  /*4040*/  UIADD3 UR18, UR5, 0x306, URZ ;  /* 0x0000030605127890 */ /* 0x000fe2000fffe03f */
[----:B------:R-:W-:Y:S01]  /*4050*/  UMOV UR19, 0x40000040 ;  /* 0x4000004000137882 */ /* 0x000fe20000000000 */
[----:B------:R-:W-:Y:S01]  /*4060*/  HGMMA.64x96x16.F32.BF16 R152, gdesc[UR52], R152, gsb0 ;  /* 0x01600000349879f0 */ /* 0x000fe20008001898 */
[----:B------:R-:W-:Y:S01]  /*4070*/  R2UR UR52, R10 ;  /* 0x000000000a3472ca */ /* 0x000fe200000e0000 */
[----:B------:R-:W-:Y:S01]  /*4080*/  UIADD3 UR54, UR5, 0x2, URZ ;  /* 0x0000000205367890 */ /* 0x000fe2000fffe03f */
[----:B------:R-:W-:Y:S01]  /*4090*/  R2UR UR53, R11 ;  /* 0x000000000b3572ca */ /* 0x000fe200000e0000 */
[----:B------:R-:W-:Y:S01]  /*40a0*/  UMOV UR55, 0x40000040 ;  /* 0x4000004000377882 */ /* 0x000fe20000000000 */
[----:B------:R-:W-:Y:S01]  /*40b0*/  UIADD3 UR22, UR5, 0x600, URZ ;  /* 0x0000060005167890 */ /* 0x000fe2000fffe03f */
        /* <DEDUP_REMOVED lines=12> */
[----:B-1----:R-:W-:Y:S01]  /*4180*/  SHF.R.U32.HI R3, RZ, 0x7, R3 ;  /* 0x00000007ff037819 */ /* 0x002fe20000011603 */
[----:B------:R-:W-:-:S03]  /*4190*/  UMOV UR51, 0x40000040 ;  /* 0x4000004000337882 */ /* 0x000fc60000000000 */
[----:B0-2---:R-:W-:Y:S01]  /*41a0*/  IADD3 R0, -R3, 0xb, RZ ;  /* 0x0000000b03007810 */ /* 0x005fe20007ffe1ff */
[----:B------:R-:W-:Y:S02]  /*41b0*/  WARPGROUP.DEPBAR.LE gsb0, 0x0 ;  /* 0x00008000000079c5 */ /* 0x000fe40000010000 */
[----:B------:R-:W-:-:S06]  /*41c0*/  WARPGROUP.ARRIVE ;  /* 0x00000000000079c5 */ /* 0x000fcc0000000000 */
        /* <DEDUP_REMOVED lines=22> */
[----:B------:R-:W-:Y:S01]  /*4330*/  UIADD3 UR54, UR5, 0x906, URZ ;  /* 0x0000090605367890 */ /* 0x000fe2000fffe03f */
[----:B------:R-:W-:Y:S01]  /*4340*/  UMOV UR55, 0x40000040 ;  /* 0x4000004000377882 */ /* 0x000fe20000000000 */
[----:B------:R-:W-:Y:S01]  /*4350*/  UMOV UR52, UR56 ;  /* 0x0000003800347c82 */ /* 0x000fe20008000000 */
[----:B------:R-:W-:Y:S01]  /*4360*/  UMOV UR53, UR57 ;  /* 0x0000003900357c82 */ /* 0x000fe20008000000 */
        /* <DEDUP_REMOVED lines=37> */
.L_x_10160:
[----:B------:R-:W-:Y:S01]  /*45c0*/  FMNMX.FTZ R22, R152, R200, !PT ;  /* 0x000000c898167209 */ /* 0x000fe20007810000 */
[----:B------:R-:W-:Y:S01]  /*45d0*/  UIADD3 UR5, UR4, 0x32440, URZ ;  /* 0x0003244004057890 */ /* 0x000fe2000fffe03f */
[----:B------:R-:W-:Y:S02]  /*45e0*/  UMOV UR11, 0x40000040 ;  /* 0x40000040000b7882 */ /* 0x000fe40000000000 */
[----:B------:R-:W-:Y:S01]  /*45f0*/  FMNMX.FTZ R3, R153, R22, !PT ;  /* 0x0000001699037209 */ /* 0x000fe20007810000 */
[----:B------:R-:W-:-:S03]  /*4600*/  UPRMT UR5, UR58, 0x654, UR5 ;  /* 0x000006543a057896 */ /* 0x000fc60008000005 */
[----:B------:R-:W-:-:S04]  /*4610*/  FMNMX.FTZ R22, R156, R3, !PT ;  /* 0x000000039c167209 */ /* 0x000fc80007810000 */
[----:B------:R-:W-:Y:S02]  /*4620*/  FMNMX.FTZ R3, R157, R22, !PT ;  /* 0x000000169d037209 */ /* 0x000fe40007810000 */
[----:B------:R-:W-:Y:S01]  /*4630*/  SYNCS.ARRIVE.TRANS64.RED.A1T0 RZ, [UR5], RZ ;  /* 0x000000ffffff79a7 */ /* 0x000fe20008100405 */
[----:B------:R-:W-:Y:S01]  /*4640*/  UIMAD UR5, UR38, 0xc00, UR6 ;  /* 0x00000c00260578a4 */ /* 0x000fe2000f8e0206 */
[----:B------:R-:W-:-:S04]  /*4650*/  FMNMX.FTZ R22, R160, R3, !PT ;  /* 0x00000003a0167209 */ /* 0x000fc80007810000 */
[----:B------:R-:W-:Y:S02]  /*4660*/  FMNMX.FTZ R3, R161, R22, !PT ;  /* 0x00000016a1037209 */ /* 0x000fe40007810000 */
[----:B------:R-:W-:Y:S01]  /*4670*/  FMNMX.FTZ R22, R154, R207, !PT ;  /* 0x000000cf9a167209 */ /* 0x000fe20007810000 */
[----:B------:R-:W-:Y:S01]  /*4680*/  UMOV UR10, UR5 ;  /* 0x00000005000a7c82 */ /* 0x000fe20008000000 */
        /* <DEDUP_REMOVED lines=41> */
[----:B------:R-:W-:-:S05]  /*4920*/  FMNMX.FTZ R201, R199, R22, !PT ;  /* 0x00000016c7c97209 */ /* 0x000fca0007810000 */
[----:B------:R-:W2:Y:S01]  /*4930*/  SHFL.BFLY PT, R204, R201, 0x2, 0x1f ;  /* 0x0c401f00c9cc7f89 */ /* 0x000ea200000e0000 */
[----:B-1----:R-:W-:Y:S02]  /*4940*/  FMNMX.FTZ R22, R206, R3, !PT ;  /* 0x00000003ce167209 */ /* 0x002fe40007810000 */
[----:B------:R-:W1:Y:S03]  /*4950*/  LDC R3, c[0x0][0xa80] ;  /* 0x0002a000ff037b82 */ /* 0x000e660000000800 */
[----:B------:R-:W3:Y:S01]  /*4960*/  SHFL.BFLY PT, R202, R22, 0x1, 0x1f ;  /* 0x0c201f0016ca7f89 */ /* 0x000ee200000e0000 */
[----:B--2---:R-:W-:-:S05]  /*4970*/  FMNMX.FTZ R201, R201, R204, !PT ;  /* 0x000000ccc9c97209 */ /* 0x004fca0007810000 */
[----:B------:R-:W2:Y:S01]  /*4980*/  SHFL.BFLY PT, R208, R201, 0x1, 0x1f ;  /* 0x0c201f00c9d07f89 */ /* 0x000ea200000e0000 */
[----:B---3--:R-:W-:-:S05]  /*4990*/  FMNMX.FTZ R22, R22, R202, !PT ;  /* 0x000000ca16167209 */ /* 0x008fca0007810000 */
[C---:B-1----:R-:W-:Y:S01]  /*49a0*/  FMUL.FTZ R202, R22.reuse, R3 ;  /* 0x0000000316ca7220 */ /* 0x042fe20000410000 */
[----:B------:R-:W-:-:S03]  /*49b0*/  FADD.FTZ R204, -R22, R200 ;  /* 0x000000c816cc7221 */ /* 0x000fc60000010100 */
[-CC-:B------:R-:W-:Y:S01]  /*49c0*/  FFMA.FTZ R200, R153, R3.reuse, -R202.reuse ;  /* 0x0000000399c87223 */ /* 0x180fe200000108ca */
[-CC-:B------:R-:W-:Y:S01]  /*49d0*/  FFMA.FTZ R206, R152, R3.reuse, -R202.reuse ;  /* 0x0000000398ce7223 */ /* 0x180fe200000108ca */
[----:B------:R-:W1:Y:S01]  /*49e0*/  S2R R153, SR_TID.X ;  /* 0x0000000000997919 */ /* 0x000e620000002100 */
[-CC-:B------:R-:W-:Y:S01]  /*49f0*/  FFMA.FTZ R152, R156, R3.reuse, -R202.reuse ;  /* 0x000000039c987223 */ /* 0x180fe200000108ca */
[-C--:B------:R-:W-:Y:S01]  /*4a00*/  FMUL.FTZ R204, R204, R3.reuse ;  /* 0x00000003cccc7220 */ /* 0x080fe20000410000 */
        /* <DEDUP_REMOVED lines=8> */
[----:B--2---:R-:W-:Y:S01]  /*4a90*/  FMNMX.FTZ R156, R201, R208, !PT ;  /* 0x000000d0c99c7209 */ /* 0x004fe20007810000 */
[----:B------:R-:W2:Y:S01]  /*4aa0*/  MUFU.EX2 R204, R204 ;  /* 0x000000cc00cc7308 */ /* 0x000ea20000000800 */
[-CC-:B------:R-:W-:Y:S01]  /*4ab0*/  FFMA.FTZ R172, R172, R3.reuse, -R202.reuse ;  /* 0x00000003acac7223 */ /* 0x180fe200000108ca */
[-CC-:B------:R-:W-:Y:S01]  /*4ac0*/  FFMA.FTZ R173, R173, R3.reuse, -R202.reuse ;  /* 0x00000003adad7223 */ /* 0x180fe200000108ca */
[-CC-:B------:R-:W-:Y:S01]  /*4ad0*/  FFMA.FTZ R176, R176, R3.reuse, -R202.reuse ;  /* 0x00000003b0b07223 */ /* 0x180fe200000108ca */
[-C--:B------:R-:W-:Y:S01]  /*4ae0*/  FMUL.FTZ R208, R156, R3.reuse ;  /* 0x000000039cd07220 */ /* 0x080fe20000410000 */
[-CC-:B------:R-:W-:Y:S01]  /*4af0*/  FFMA.FTZ R177, R177, R3.reuse, -R202.reuse ;  /* 0x00000003b1b17223 */ /* 0x180fe200000108ca */
[-CC-:B------:R-:W-:Y:S01]  /*4b00*/  FFMA.FTZ R180, R180, R3.reuse, -R202.reuse ;  /* 0x00000003b4b47223 */ /* 0x180fe200000108ca */
[-C--:B------:R-:W-:Y:S01]  /*4b10*/  FFMA.FTZ R181, R181, R3.reuse, -R202 ;  /* 0x00000003b5b57223 */ /* 0x080fe200000108ca */
        /* <DEDUP_REMOVED lines=9> */
[----:B---3--:R-:W-:Y:S01]  /*4bb0*/  FADD.FTZ R152, -R156, R207 ;  /* 0x000000cf9c987221 */ /* 0x008fe20000010100 */
[-C--:B------:R-:W-:Y:S01]  /*4bc0*/  FFMA.FTZ R207, R155, R3.reuse, -R208 ;  /* 0x000000039bcf7223 */ /* 0x080fe200000108d0 */
[-C--:B--2---:R-:W-:Y:S01]  /*4bd0*/  FMUL.FTZ R24, R24, R204.reuse ;  /* 0x000000cc18187220 */ /* 0x084fe20000410000 */
[----:B-1----:R-:W-:Y:S01]  /*4be0*/  SHF.R.U32.HI R153, RZ, 0x7, R153 ;  /* 0x00000007ff997819 */ /* 0x002fe20000011699 */
[----:B------:R-:W-:Y:S01]  /*4bf0*/  FMUL.FTZ R152, R152, R3 ;  /* 0x0000000398987220 */ /* 0x000fe20000410000 */
        /* <DEDUP_REMOVED lines=10> */
[----:B------:R1:W2:Y:S01]  /*4ca0*/  MUFU.EX2 R209, R152 ;  /* 0x0000009800d17308 */ /* 0x0002a20000000800 */
        /* <DEDUP_REMOVED lines=8> */
[----:B-1----:R-:W-:-:S02]  /*4d30*/  VIADD R152, R153, 0x8 ;  /* 0x0000000899987836 */ /* 0x002fc40000000000 */
[-C--:B------:R-:W-:Y:S01]  /*4d40*/  FMUL.FTZ R57, R57, R204.reuse ;  /* 0x000000cc39397220 */ /* 0x080fe20000410000 */
[-C--:B------:R-:W-:Y:S01]  /*4d50*/  FMUL.FTZ R60, R60, R204.reuse ;  /* 0x000000cc3c3c7220 */ /* 0x080fe20000410000 */
[-C--:B------:R-:W-:Y:S01]  /*4d60*/  FMUL.FTZ R61, R61, R204.reuse ;  /* 0x000000cc3d3d7220 */ /* 0x080fe20000410000 */
[-C--:B------:R-:W-:Y:S01]  /*4d70*/  FMUL.FTZ R64, R64, R204.reuse ;  /* 0x000000cc40407220 */ /* 0x080fe20000410000 */
[----:B------:R1:W-:Y:S01]  /*4d80*/  BAR.SYNC.DEFER_BLOCKING R152, 0x100 ;  /* 0x000400980000751d */ /* 0x0003e20000010000 */
        /* <DEDUP_REMOVED lines=110> */
[----:B-1----:R-:W-:Y:S01]  /*5470*/  F2FP.BF16.F32.PACK_AB R152, R200, R206 ;  /* 0x000000cec898723e */ /* 0x002fe200000010ff */
[----:B------:R-:W-:Y:S01]  /*5480*/  MUFU.EX2 R160, R160 ;  /* 0x000000a000a07308 */ /* 0x000fe20000000800 */
[----:B------:R-:W-:Y:S01]  /*5490*/  F2FP.BF16.F32.PACK_AB R154, R157, R201 ;  /* 0x000000c99d9a723e */ /* 0x000fe200000010ff */
[-CC-:B------:R-:W-:Y:S01]  /*54a0*/  FFMA.FTZ R170, R170, R3.reuse, -R208.reuse ;  /* 0x00000003aaaa7223 */ /* 0x180fe200000108d0 */
[----:B---3--:R-:W-:Y:S01]  /*54b0*/  F2FP.BF16.F32.PACK_AB R153, R207, R210 ;  /* 0x000000d2cf99723e */ /* 0x008fe200000010ff */
[-CC-:B------:R-:W-:Y:S01]  /*54c0*/  FFMA.FTZ R171, R171, R3.reuse, -R208.reuse ;  /* 0x00000003abab7223 */ /* 0x180fe200000108d0 */
[----:B----4-:R-:W-:Y:S01]  /*54d0*/  F2FP.BF16.F32.PACK_AB R155, R159, R158 ;  /* 0x0000009e9f9b723e */ /* 0x010fe200000010ff */
[-CC-:B------:R-:W-:Y:S01]  /*54e0*/  FFMA.FTZ R174, R174, R3.reuse, -R208.reuse ;  /* 0x00000003aeae7223 */ /* 0x180fe200000108d0 */
[-CC-:B------:R-:W-:Y:S01]  /*54f0*/  FFMA.FTZ R175, R175, R3.reuse, -R208.reuse ;  /* 0x00000003afaf7223 */ /* 0x180fe200000108d0 */
[----:B------:R-:W1:Y:S01]  /*5500*/  MUFU.EX2 R161, R161 ;  /* 0x000000a100a17308 */ /* 0x000e620000000800 */
[----:B------:R-:W-:Y:S01]  /*5510*/  WARPGROUP.ARRIVE ;  /* 0x00000000000079c5 */ /* 0x000fe20000000000 */
[-CC-:B------:R-:W-:Y:S01]  /*5520*/  FFMA.FTZ R178, R178, R3.reuse, -R208.reuse ;  /* 0x00000003b2b27223 */ /* 0x180fe200000108d0 */
[-CC-:B------:R-:W-:Y:S01]  /*5530*/  FFMA.FTZ R179, R179, R3.reuse, -R208.reuse ;  /* 0x00000003b3b37223 */ /* 0x180fe200000108d0 */
[-CC-:B------:R-:W-:Y:S01]  /*5540*/  FFMA.FTZ R182, R182, R3.reuse, -R208.reuse ;  /* 0x00000003b6b67223 */ /* 0x180fe200000108d0 */
[-C--:B------:R-:W-:Y:S01]  /*5550*/  FFMA.FTZ R183, R183, R3.reuse, -R208 ;  /* 0x00000003b7b77223 */ /* 0x080fe200000108d0 */
[-CC-:B------:R-:W-:Y:S01]  /*5560*/  FFMA.FTZ R184, R184, R3.reuse, -R202.reuse ;  /* 0x00000003b8b87223 */ /* 0x180fe200000108ca */
[----:B------:R-:W-:Y:S01]  /*5570*/  HGMMA.64x256x16.F32.BF16 R24, R152, gdesc[UR8].tnspB, R24, gsb0 ;  /* 0x43e0000898187df0 */ /* 0x000fe20008001818 */
[----:B------:R-:W-:Y:S01]  /*5580*/  MUFU.EX2 R164, R164 ;  /* 0x000000a400a47308 */ /* 0x000fe20000000800 */
[----:B------:R-:W-:Y:S01]  /*5590*/  UIADD3 UR10, UR5, 0x80, URZ ;  /* 0x00000080050a7890 */ /* 0x000fe2000fffe03f */
[-CC-:B------:R-:W-:Y:S01]  /*55a0*/  FFMA.FTZ R185, R185, R3.reuse, -R202.reuse ;  /* 0x00000003b9b97223 */ /* 0x180fe200000108ca */
[----:B------:R-:W-:Y:S01]  /*55b0*/  UMOV UR11, 0x40000040 ;  /* 0x40000040000b7882 */ /* 0x000fe20000000000 */
[-CC-:B------:R-:W-:Y:S01]  /*55c0*/  FFMA.FTZ R188, R188, R3.reuse, -R202.reuse ;  /* 0x00000003bcbc7223 */ /* 0x180fe200000108ca */
[-C--:B------:R-:W-:Y:S01]  /*55d0*/  FFMA.FTZ R189, R189, R3.reuse, -R202 ;  /* 0x00000003bdbd7223 */ /* 0x080fe200000108ca */
[-CC-:B------:R-:W-:Y:S01]  /*55e0*/  FFMA.FTZ R186, R186, R3.reuse, -R208.reuse ;  /* 0x00000003baba7223 */ /* 0x180fe200000108d0 */
[-CC-:B------:R-:W-:Y:S01]  /*55f0*/  FFMA.FTZ R187, R187, R3.reuse, -R208.reuse ;  /* 0x00000003bbbb7223 */ /* 0x180fe200000108d0 */
[----:B------:R-:W-:Y:S01]  /*5600*/  MUFU.EX2 R165, R165 ;  /* 0x000000a500a57308 */ /* 0x000fe20000000800 */
[-CC-:B------:R-:W-:Y:S01]  /*5610*/  FFMA.FTZ R190, R190, R3.reuse, -R208.reuse ;  /* 0x00000003bebe7223 */ /* 0x180fe200000108d0 */
[-C--:B------:R-:W-:Y:S01]  /*5620*/  FFMA.FTZ R191, R191, R3.reuse, -R208 ;  /* 0x00000003bfbf7223 */ /* 0x080fe200000108d0 */
        /* <DEDUP_REMOVED lines=8> */
[----:B------:R-:W-:Y:S01]  /*56b0*/  FFMA.FTZ R199, R199, R3, -R208 ;  /* 0x00000003c7c77223 */ /* 0x000fe200000108d0 */
[----:B------:R-:W-:Y:S01]  /*56c0*/  FFMA.FTZ R204, R204, R205, R206 ;  /* 0x000000cdcccc7223 */ /* 0x000fe200000100ce */
[----:B------:R-:W-:-:S03]  /*56d0*/  FFMA.FTZ R210, R209, R203, R210 ;  /* 0x000000cbd1d27223 */ /* 0x000fc600000100d2 */
[----:B------:R-:W2:Y:S01]  /*56e0*/  MUFU.EX2 R163, R163 ;  /* 0x000000a300a37308 */ /* 0x000ea20000000800 */
[----:B------:R-:W-:Y:S01]  /*56f0*/  FADD.FTZ R204, R200, R204 ;  /* 0x000000ccc8cc7221 */ /* 0x000fe20000010000 */
[----:B------:R-:W-:-:S03]  /*5700*/  FADD.FTZ R207, R207, R210 ;  /* 0x000000d2cfcf7221 */ /* 0x000fc60000010000 */
[----:B------:R-:W-:Y:S01]  /*5710*/  FADD.FTZ R204, R201, R204 ;  /* 0x000000ccc9cc7221 */ /* 0x000fe20000010000 */
[----:B------:R-:W-:Y:S02]  /*5720*/  FADD.FTZ R158, R158, R207 ;  /* 0x000000cf9e9e7221 */ /* 0x000fe40000010000 */
[----:B------:R-:W-:Y:S01]  /*5730*/  MUFU.EX2 R166, R166 ;  /* 0x000000a600a67308 */ /* 0x000fe20000000800 */
[----:B------:R-:W-:Y:S01]  /*5740*/  FADD.FTZ R157, R157, R204 ;  /* 0x000000cc9d9d7221 */ /* 0x000fe20000010000 */
[----:B------:R-:W-:-:S06]  /*5750*/  FADD.FTZ R159, R159, R158 ;  /* 0x0000009e9f9f7221 */ /* 0x000fcc0000010000 */
        /* <DEDUP_REMOVED lines=28> */
[----:B------:R-:W-:Y:S01]  /*5920*/  MUFU.EX2 R197, R197 ;  /* 0x000000c500c57308 */ /* 0x000fe20000000800 */
[----:B------:R-:W-:-:S02]  /*5930*/  WARPGROUP.DEPBAR.LE gsb0, 0x0 ;  /* 0x00008000000079c5 */ /* 0x000fc40000010000 */
[----:B-1----:R-:W-:-:S05]  /*5940*/  F2FP.BF16.F32.PACK_AB R152, R161, R160 ;  /* 0x000000a0a198723e */ /* 0x002fca00000010ff */
[----:B------:R-:W-:Y:S01]  /*5950*/  MUFU.EX2 R194, R194 ;  /* 0x000000c200c27308 */ /* 0x000fe20000000800 */
[----:B--2---:R-:W-:Y:S01]  /*5960*/  F2FP.BF16.F32.PACK_AB R153, R163, R162 ;  /* 0x000000a2a399723e */ /* 0x004fe200000010ff */
[----:B------:R-:W-:Y:S01]  /*5970*/  FADD.FTZ R160, R160, R157 ;  /* 0x0000009da0a07221 */ /* 0x000fe20000010000 */
[----:B------:R-:W-:Y:S01]  /*5980*/  F2FP.BF16.F32.PACK_AB R154, R165, R164 ;  /* 0x000000a4a59a723e */ /* 0x000fe200000010ff */
[----:B------:R-:W-:Y:S01]  /*5990*/  FADD.FTZ R162, R162, R159 ;  /* 0x0000009fa2a27221 */ /* 0x000fe20000010000 */
[----:B---3--:R-:W-:Y:S01]  /*59a0*/  F2FP.BF16.F32.PACK_AB R155, R167, R166 ;  /* 0x000000a6a79b723e */ /* 0x008fe200000010ff */
[----:B------:R-:W-:Y:S02]  /*59b0*/  FADD.FTZ R161, R161, R160 ;  /* 0x000000a0a1a17221 */ /* 0x000fe40000010000 */
[----:B------:R-:W1:Y:S01]  /*59c0*/  MUFU.EX2 R195, R195 ;  /* 0x000000c300c37308 */ /* 0x000e620000000800 */
[----:B------:R-:W-:Y:S01]  /*59d0*/  WARPGROUP.ARRIVE ;  /* 0x00000000000079c5 */ /* 0x000fe20000000000 */
[----:B------:R-:W-:Y:S01]  /*59e0*/  FADD.FTZ R163, R163, R162 ;  /* 0x000000a2a3a37221 */ /* 0x000fe20000010000 */
[----:B------:R-:W-:-:S03]  /*59f0*/  FADD.FTZ R164, R164, R161 ;  /* 0x000000a1a4a47221 */ /* 0x000fc60000010000 */
[----:B------:R-:W-:Y:S01]  /*5a00*/  FADD.FTZ R166, R166, R163 ;  /* 0x000000a3a6a67221 */ /* 0x000fe20000010000 */
[----:B------:R-:W-:Y:S01]  /*5a10*/  HGMMA.64x256x16.F32.BF16 R24, R152, gdesc[UR8].tnspB, R24, gsb0 ;  /* 0x43e0000898187df0 */ /* 0x000fe20008001818 */
[----:B------:R-:W-:Y:S01]  /*5a20*/  UIADD3 UR10, UR5, 0x100, URZ ;  /* 0x00000100050a7890 */ /* 0x000fe2000fffe03f */
[----:B------:R-:W-:Y:S01]  /*5a30*/  MUFU.EX2 R198, R198 ;  /* 0x000000c600c67308 */ /* 0x000fe20000000800 */
[----:B------:R-:W-:Y:S01]  /*5a40*/  UMOV UR11, 0x40000040 ;  /* 0x40000040000b7882 */ /* 0x000fe20000000000 */
[----:B------:R-:W-:Y:S01]  /*5a50*/  FADD.FTZ R165, R165, R164 ;  /* 0x000000a4a5a57221 */ /* 0x000fe20000010000 */
[----:B------:R-:W-:-:S05]  /*5a60*/  FADD.FTZ R167, R167, R166 ;  /* 0x000000a6a7a77221 */ /* 0x000fca0000010000 */
        /* <DEDUP_REMOVED lines=70> */
.L_x_10161:
[----:B------:R-:W-:Y:S01]  /*5ed0*/  UIADD3 UR4, UR4, 0x32460, URZ ;  /* 0x0003246004047890 */ /* 0x000fe2000fffe03f */
[----:B------:R-:W-:Y:S01]  /*5ee0*/  IMAD.MOV.U32 R207, RZ, RZ, R156 ;  /* 0x000000ffffcf7224 */ /* 0x000fe200078e009c */
[----:B------:R-:W-:Y:S02]  /*5ef0*/  MOV R200, R22 ;  /* 0x0000001600c87202 */ /* 0x000fe40000000f00 */
[----:B------:R-:W-:-:S09]  /*5f00*/  UPRMT UR4, UR58, 0x654, UR4 ;  /* 0x000006543a047896 */ /* 0x000fd20008000004 */
[----:B------:R-:W-:Y:S01]  /*5f10*/  SYNCS.ARRIVE.TRANS64.RED.A1T0 RZ, [UR4], RZ ;  /* 0x000000ffffff79a7 */ /* 0x000fe20008100404 */
[----:B------:R-:W-:Y:S05]  /*5f20*/  @P1 BRA `(.L_x_10162) ;  /* 0xffffffdc00301947 */ /* 0x000fea000383ffff */
.L_x_10151:
[----:B------:R-:W0:Y:S01]  /*5f30*/  SHFL.BFLY PT, R4, R205, 0x2, 0x1f ;  /* 0x0c401f00cd047f89 */ /* 0x000e2200000e0000 */
[----:B------:R-:W-:Y:S01]  /*5f40*/  IMAD.MOV.U32 R8, RZ, RZ, RZ ;  /* 0x000000ffff087224 */ /* 0x000fe200078e00ff */
[----:B------:R-:W-:Y:S01]  /*5f50*/  R2UR UR4, R219 ;  /* 0x00000000db0472ca */ /* 0x000fe200000e0000 */
[----:B------:R-:W-:Y:S01]  /*5f60*/  UIADD3 UR38, UR38, 0x1, URZ ;  /* 0x0000000126267890 */ /* 0x000fe2000fffe03f */
[----:B------:R-:W1:Y:S01]  /*5f70*/  SHFL.BFLY PT, R6, R203, 0x2, 0x1f ;  /* 0x0c401f00cb067f89 */ /* 0x000e6200000e0000 */
[----:B------:R2:W-:Y:S06]  /*5f80*/  BAR.ARV R0, 0x100 ;  /* 0x000400000000751d */ /* 0x0005ec0000002000 */
[----:B------:R-:W-:-:S02]  /*5f90*/  UISETP.NE.AND UP0, UPT, UR38, 0x2, UPT ;  /* 0x000000022600788c */ /* 0x000fc4000bf05270 */
[----:B------:R-:W-:Y:S06]  /*5fa0*/  BAR.ARV 0x8, 0x180 ;  /* 0x0206000000007b1d */ /* 0x000fec0000002000 */
[----:B------:R-:W-:Y:S01]  /*5fb0*/  UIADD3 UR4, UR4, 0x1, URZ ;  /* 0x0000000104047890 */ /* 0x000fe2000fffe03f */
[----:B--2---:R-:W-:Y:S02]  /*5fc0*/  IMAD.MOV.U32 R0, RZ, RZ, -0x800000 ;  /* 0xff800000ff007424 */ /* 0x004fe400078e00ff */
[----:B0-----:R-:W-:Y:S01]  /*5fd0*/  FADD.FTZ R5, R4, R205 ;  /* 0x000000cd04057221 */ /* 0x001fe20000010000 */
[----:B------:R-:W-:Y:S01]  /*5fe0*/  PLOP3.LUT P0, PT, PT, PT, PT, 0x8, 0x0 ;  /* 0x000000000000781c */ /* 0x000fe20003f0e170 */
[----:B------:R-:W-:Y:S01]  /*5ff0*/  USEL UR38, UR38, URZ, UP0 ;  /* 0x0000003f26267287 */ /* 0x000fe20008000000 */
[----:B-1----:R-:W-:-:S02]  /*6000*/  FADD.FTZ R7, R6, R203 ;  /* 0x000000cb06077221 */ /* 0x002fc40000010000 */
[----:B------:R-:W0:Y:S01]  /*6010*/  SHFL.BFLY PT, R4, R5, 0x1, 0x1f ;  /* 0x0c201f0005047f89 */ /* 0x000e2200000e0000 */
[----:B------:R-:W-:Y:S01]  /*6020*/  IMAD.U32 R219, RZ, RZ, UR4 ;  /* 0x00000004ffdb7e24 */ /* 0x000fe2000f8e00ff */
[----:B------:R-:W-:Y:S02]  /*6030*/  USEL UR4, URZ, 0x1, UP0 ;  /* 0x000000013f047887 */ /* 0x000fe40008000000 */
[----:B------:R-:W1:Y:S02]  /*6040*/  SHFL.BFLY PT, R6, R7, 0x1, 0x1f ;  /* 0x0c201f0007067f89 */ /* 0x000e6400000e0000 */
[----:B------:R-:W-:Y:S01]  /*6050*/  ULOP3.LUT UR39, UR39, UR4, URZ, 0x3c, !UPT ;  /* 0x0000000427277292 */ /* 0x000fe2000f8e3c3f */
[----:B0-----:R-:W-:Y:S01]  /*6060*/  FADD.FTZ R9, R5, R4 ;  /* 0x0000000405097221 */ /* 0x001fe20000010000 */
[----:B------:R-:W-:Y:S02]  /*6070*/  IMAD.MOV.U32 R4, RZ, RZ, RZ ;  /* 0x000000ffff047224 */ /* 0x000fe400078e00ff */
[----:B-1----:R-:W-:-:S02]  /*6080*/  FADD.FTZ R6, R7, R6 ;  /* 0x0000000607067221 */ /* 0x002fc40000010000 */
[----:B------:R-:W-:-:S03]  /*6090*/  FSETP.NE.FTZ.AND P1, PT, R9, RZ, PT ;  /* 0x000000ff0900720b */ /* 0x000fc60003f35000 */
[----:B------:R-:W-:-:S10]  /*60a0*/  FSETP.NE.FTZ.AND P2, PT, R6, RZ, PT ;  /* 0x000000ff0600720b */ /* 0x000fd40003f55000 */
[----:B------:R-:W-:Y:S01]  /*60b0*/  @P1 MUFU.LG2 R7, R9 ;  /* 0x0000000900071308 */ /* 0x000fe20000000c00 */
[C---:B------:R-:W-:Y:S02]  /*60c0*/  @P1 FMUL.FTZ R5, R3.reuse, 0.69314718246459960938 ;  /* 0x3f31721803051820 */ /* 0x040fe40000410000 */
[----:B------:R-:W-:-:S05]  /*60d0*/  @P2 FMUL.FTZ R14, R3, 0.69314718246459960938 ;  /* 0x3f317218030e2820 */ /* 0x000fca0000410000 */
[----:B------:R-:W0:Y:S08]  /*60e0*/  @P2 MUFU.LG2 R11, R6 ;  /* 0x00000006000b2308 */ /* 0x000e300000000c00 */
[----:B------:R-:W1:Y:S08]  /*60f0*/  @P1 MUFU.RCP R8, R9 ;  /* 0x0000000900081308 */ /* 0x000e700000001000 */
[----:B------:R2:W3:Y:S01]  /*6100*/  @P2 MUFU.RCP R4, R6 ;  /* 0x0000000600042308 */ /* 0x0004e20000001000 */
[----:B0-----:R-:W-:-:S04]  /*6110*/  @P2 FMUL.FTZ R11, R11, 0.69314718246459960938 ;  /* 0x3f3172180b0b2820 */ /* 0x001fc80000410000 */
[----:B------:R-:W-:Y:S01]  /*6120*/  @P2 FFMA.FTZ R0, R14, R156, R11 ;  /* 0x0000009c0e002223 */ /* 0x000fe2000001000b */
[----:B--2---:R-:W-:Y:S01]  /*6130*/  @P1 FMUL.FTZ R6, R7, 0.69314718246459960938 ;  /* 0x3f31721807061820 */ /* 0x004fe20000410000 */
        /* <DEDUP_REMOVED lines=64> */
[----:B---3--:R-:W-:Y:S01]  /*6540*/  FMUL.FTZ R3, R75, R4 ;  /* 0x000000044b037220 */ /* 0x008fe20000410000 */
        /* <DEDUP_REMOVED lines=65> */
.L_x_10137:
[----:B0-----:R-:W0:Y:S01]  /*6960*/  S2R R5, SR_CgaCtaId ;  /* 0x0000000000057919 */ /* 0x001e220000008800 */
        /* <DEDUP_REMOVED lines=61> */
[----:B------:R-:W-:Y:S01]  /*6d40*/  SHF.R.U64 R14, R14, 0x3, RZ ;  /* 0x000000030e0e7819 */ /* 0x000fe200000012ff */
[--C-:B------:R-:W-:Y:S01]  /*6d50*/  IMAD.X R99, RZ, RZ, R103.reuse, P5 ;  /* 0x000000ffff637224 */ /* 0x100fe200028e0667 */
[----:B------:R-:W-:Y:S02]  /*6d60*/  IADD3 R54, P0, R102, 0x8020, RZ ;  /* 0x0000802066367810 */ /* 0x000fe40007f1e0ff */
[----:B------:R-:W-:Y:S02]  /*6d70*/  SHF.R.U64 R16, R16, 0x3, RZ ;  /* 0x0000000310107819 */ /* 0x000fe400000012ff */
[----:B------:R-:W-:Y:S01]  /*6d80*/  LOP3.LUT R22, R177, 0x380, RZ, 0xc0, !PT ;  /* 0x00000380b1167812 */ /* 0x000fe200078ec0ff */
[----:B------:R-:W-:Y:S01]  /*6d90*/  IMAD.X R55, RZ, RZ, R103, P0 ;  /* 0x000000ffff377224 */ /* 0x000fe200000e0667 */
[----:B------:R-:W-:-:S02]  /*6da0*/  IADD3 R62, P4, R102, 0x8040, RZ ;  /* 0x00008040663e7810 */ /* 0x000fc40007f9e0ff */
[----:B------:R-:W-:Y:S02]  /*6db0*/  SHF.R.U64 R18, R18, 0x3, RZ ;  /* 0x0000000312127819 */ /* 0x000fe400000012ff */
[----:B------:R-:W-:Y:S01]  /*6dc0*/  LOP3.LUT R30, R179, 0x380, RZ, 0xc0, !PT ;  /* 0x00000380b31e7812 */ /* 0x000fe200078ec0ff */
[--C-:B------:R-:W-:Y:S01]  /*6dd0*/  IMAD.X R63, RZ, RZ, R103.reuse, P4 ;  /* 0x000000ffff3f7224 */ /* 0x100fe200020e0667 */
[C---:B------:R-:W-:Y:S02]  /*6de0*/  IADD3 R70, P3, R102.reuse, 0x8060, RZ ;  /* 0x0000806066467810 */ /* 0x040fe40007f7e0ff */
[C---:B------:R-:W-:Y:S02]  /*6df0*/  IADD3 R94, P6, R102.reuse, 0xc000, RZ ;  /* 0x0000c000665e7810 */ /* 0x040fe40007fde0ff */
[C---:B------:R-:W-:Y:S01]  /*6e00*/  IADD3 R168, P2, R102.reuse, 0xc040, RZ ;  /* 0x0000c04066a87810 */ /* 0x040fe20007f5e0ff */
[----:B------:R-:W-:Y:S01]  /*6e10*/  IMAD.X R71, RZ, RZ, R103, P3 ;  /* 0x000000ffff477224 */ /* 0x000fe200018e0667 */
[----:B------:R-:W-:-:S02]  /*6e20*/  IADD3 R167, P1, R102, 0xc060, RZ ;  /* 0x0000c06066a77810 */ /* 0x000fc40007f3e0ff */
[----:B------:R-:W-:Y:S02]  /*6e30*/  SHF.R.U64 R20, R20, 0x3, RZ ;  /* 0x0000000314147819 */ /* 0x000fe400000012ff */
[----:B------:R-:W-:Y:S01]  /*6e40*/  LOP3.LUT R38, R181, 0x380, RZ, 0xc0, !PT ;  /* 0x00000380b5267812 */ /* 0x000fe200078ec0ff */
[--C-:B------:R-:W-:Y:S01]  /*6e50*/  IMAD.X R13, RZ, RZ, R103.reuse, P1 ;  /* 0x000000ffff0d7224 */ /* 0x100fe200008e0667 */
[----:B------:R-:W-:Y:S01]  /*6e60*/  LOP3.LUT R102, R11, R102, RZ, 0x3c, !PT ;  /* 0x000000660b667212 */ /* 0x000fe200078e3cff */
[----:B------:R-:W-:Y:S01]  /*6e70*/  IMAD.X R11, RZ, RZ, R103, P2 ;  /* 0x000000ffff0b7224 */ /* 0x000fe200010e0667 */
[----:B------:R-:W-:Y:S02]  /*6e80*/  LOP3.LUT R14, R14, R169, RZ, 0x3c, !PT ;  /* 0x000000a90e0e7212 */ /* 0x000fe400078e3cff */
[----:B------:R-:W-:Y:S02]  /*6e90*/  LOP3.LUT R46, R183, 0x380, RZ, 0xc0, !PT ;  /* 0x00000380b72e7812 */ /* 0x000fe400078ec0ff */
        /* <DEDUP_REMOVED lines=12> */
[----:B------:R-:W-:-:S02]  /*6f60*/  LOP3.LUT R175, R94, 0x380, RZ, 0xc0, !PT ;  /* 0x000003805eaf7812 */ /* 0x000fc400078ec0ff */
[----:B------:R-:W-:Y:S01]  /*6f70*/  MOV R102, R102 ;  /* 0x0000006600667202 */ /* 0x000fe20000000f00 */
[----:B------:R-:W-:Y:S01]  /*6f80*/  BAR.SYNC.DEFER_BLOCKING 0x1, 0x100 ;  /* 0x0044000000007b1d */ /* 0x000fe20000010000 */
[----:B------:R-:W-:Y:S02]  /*6f90*/  SHF.R.U64 R29, R12, 0x3, RZ ;  /* 0x000000030c1d7819 */ /* 0x000fe400000012ff */
[----:B------:R-:W-:Y:S02]  /*6fa0*/  IADD3.X R95, RZ, R103, RZ, P6, !PT ;  /* 0x00000067ff5f7210 */ /* 0x000fe400037fe4ff */
[----:B------:R-:W-:Y:S02]  /*6fb0*/  LOP3.LUT R22, R22, R177, RZ, 0x3c, !PT ;  /* 0x000000b116167212 */ /* 0x000fe400078e3cff */
[----:B------:R-:W-:Y:S02]  /*6fc0*/  SHF.R.U64 R169, R169, 0x3, RZ ;  /* 0x00000003a9a97819 */ /* 0x000fe400000012ff */
[----:B------:R-:W-:-:S02]  /*6fd0*/  MOV R15, R14 ;  /* 0x0000000e000f7202 */ /* 0x000fc40000000f00 */
[----:B------:R-:W-:Y:S02]  /*6fe0*/  LOP3.LUT R30, R30, R179, RZ, 0x3c, !PT ;  /* 0x000000b31e1e7212 */ /* 0x000fe400078e3cff */
[----:B------:R-:W-:Y:S02]  /*6ff0*/  SHF.R.U64 R171, R171, 0x3, RZ ;  /* 0x00000003abab7819 */ /* 0x000fe400000012ff */
[----:B------:R-:W-:Y:S02]  /*7000*/  LOP3.LUT R103, R168, 0x380, RZ, 0xc0, !PT ;  /* 0x00000380a8677812 */ /* 0x000fe400078ec0ff */
[----:B------:R-:W-:Y:S02]  /*7010*/  MOV R16, R16 ;  /* 0x0000001000107202 */ /* 0x000fe40000000f00 */
[----:B------:R-:W-:Y:S02]  /*7020*/  LOP3.LUT R38, R38, R181, RZ, 0x3c, !PT ;  /* 0x000000b526267212 */ /* 0x000fe400078e3cff */
[----:B------:R-:W-:-:S02]  /*7030*/  SHF.R.U64 R173, R173, 0x3, RZ ;  /* 0x00000003adad7819 */ /* 0x000fc400000012ff */
[----:B------:R-:W-:Y:S01]  /*7040*/  SHF.R.U64 R12, R98, 0x3, RZ ;  /* 0x00000003620c7819 */ /* 0x000fe200000012ff */
[----:B------:R-:W-:Y:S01]  /*7050*/  STSM.16.M88.4 [R102], R24 ;  /* 0x0000001866007844 */ /* 0x000fe20000000200 */
[----:B------:R-:W-:Y:S02]  /*7060*/  MOV R18, R18 ;  /* 0x0000001200127202 */ /* 0x000fe40000000f00 */
[----:B------:R-:W-:Y:S01]  /*7070*/  LOP3.LUT R46, R46, R183, RZ, 0x3c, !PT ;  /* 0x000000b72e2e7212 */ /* 0x000fe200078e3cff */
[----:B------:R-:W-:Y:S01]  /*7080*/  STSM.16.M88.4 [R15], R32 ;  /* 0x000000200f007844 */ /* 0x000fe20000000200 */
[----:B------:R-:W-:Y:S02]  /*7090*/  SHF.R.U64 R175, R175, 0x3, RZ ;  /* 0x00000003afaf7819 */ /* 0x000fe400000012ff */
[----:B------:R-:W-:Y:S01]  /*70a0*/  LOP3.LUT R98, R29, R6, RZ, 0x3c, !PT ;  /* 0x000000061d627212 */ /* 0x000fe200078e3cff */
[----:B------:R-:W-:Y:S01]  /*70b0*/  STSM.16.M88.4 [R16], R40 ;  /* 0x0000002810007844 */ /* 0x000fe20000000200 */
[----:B------:R-:W-:-:S02]  /*70c0*/  MOV R20, R20 ;  /* 0x0000001400147202 */ /* 0x000fc40000000f00 */
[----:B------:R-:W-:Y:S01]  /*70d0*/  F2FP.BF16.F32.PACK_AB R59, R153, R59 ;  /* 0x0000003b993b723e */ /* 0x000fe200000010ff */
[----:B------:R-:W-:Y:S01]  /*70e0*/  STSM.16.M88.4 [R18], R48 ;  /* 0x0000003012007844 */ /* 0x000fe20000000200 */
[----:B------:R-:W-:Y:S02]  /*70f0*/  F2FP.BF16.F32.PACK_AB R65, R152, R66 ;  /* 0x000000429841723e */ /* 0x000fe400000010ff */
[----:B------:R-:W-:Y:S01]  /*7100*/  F2FP.BF16.F32.PACK_AB R72, R73, R72 ;  /* 0x000000484948723e */ /* 0x000fe200000010ff */
[----:B------:R-:W-:Y:S01]  /*7110*/  STSM.16.M88.4 [R20], R56 ;  /* 0x0000003814007844 */ /* 0x000fe20000000200 */
[----:B------:R-:W-:Y:S02]  /*7120*/  LOP3.LUT R54, R169, R54, RZ, 0x3c, !PT ;  /* 0x00000036a9367212 */ /* 0x000fe400078e3cff */
[----:B------:R-:W-:Y:S02]  /*7130*/  MOV R22, R22 ;  /* 0x0000001600167202 */ /* 0x000fe40000000f00 */
[----:B------:R-:W-:-:S02]  /*7140*/  F2FP.BF16.F32.PACK_AB R66, R69, R68 ;  /* 0x000000444542723e */ /* 0x000fc400000010ff */
[----:B------:R-:W-:Y:S02]  /*7150*/  F2FP.BF16.F32.PACK_AB R67, R9, R67 ;  /* 0x000000430943723e */ /* 0x000fe400000010ff */
[----:B------:R-:W-:Y:S02]  /*7160*/  F2FP.BF16.F32.PACK_AB R73, R3, R74 ;  /* 0x0000004a0349723e */ /* 0x000fe400000010ff */
[----:B------:R-:W-:Y:S01]  /*7170*/  F2FP.BF16.F32.PACK_AB R80, R81, R80 ;  /* 0x000000505150723e */ /* 0x000fe200000010ff */
[----:B------:R-:W-:Y:S01]  /*7180*/  STSM.16.M88.4 [R22], R64 ;  /* 0x0000004016007844 */ /* 0x000fe20000000200 */
[----:B------:R-:W-:Y:S02]  /*7190*/  LOP3.LUT R62, R171, R62, RZ, 0x3c, !PT ;  /* 0x0000003eab3e7212 */ /* 0x000fe400078e3cff */
[----:B------:R-:W-:Y:S02]  /*71a0*/  SHF.R.U64 R103, R103, 0x3, RZ ;  /* 0x0000000367677819 */ /* 0x000fe400000012ff */
[----:B------:R-:W-:-:S02]  /*71b0*/  MOV R30, R30 ;  /* 0x0000001e001e7202 */ /* 0x000fc40000000f00 */
[----:B------:R-:W-:Y:S02]  /*71c0*/  F2FP.BF16.F32.PACK_AB R74, R77, R76 ;  /* 0x0000004c4d4a723e */ /* 0x000fe400000010ff */
[----:B------:R-:W-:Y:S02]  /*71d0*/  F2FP.BF16.F32.PACK_AB R75, R75, R78 ;  /* 0x0000004e4b4b723e */ /* 0x000fe400000010ff */
[----:B------:R-:W-:Y:S02]  /*71e0*/  F2FP.BF16.F32.PACK_AB R81, R83, R82 ;  /* 0x000000525351723e */ /* 0x000fe400000010ff */
[----:B------:R-:W-:Y:S01]  /*71f0*/  LOP3.LUT R70, R173, R70, RZ, 0x3c, !PT ;  /* 0x00000046ad467212 */ /* 0x000fe200078e3cff */
[----:B------:R0:W-:Y:S01]  /*7200*/  STSM.16.M88.4 [R30], R72 ;  /* 0x000000481e007844 */ /* 0x0001e20000000200 */
[----:B------:R-:W-:Y:S02]  /*7210*/  MOV R38, R38 ;  /* 0x0000002600267202 */ /* 0x000fe40000000f00 */
[----:B------:R-:W-:-:S02]  /*7220*/  F2FP.BF16.F32.PACK_AB R82, R85, R84 ;  /* 0x000000545552723e */ /* 0x000fc400000010ff */
[----:B------:R-:W-:Y:S02]  /*7230*/  F2FP.BF16.F32.PACK_AB R83, R87, R86 ;  /* 0x000000565753723e */ /* 0x000fe400000010ff */
[----:B------:R-:W-:Y:S02]  /*7240*/  LOP3.LUT R94, R175, R94, RZ, 0x3c, !PT ;  /* 0x0000005eaf5e7212 */ /* 0x000fe400078e3cff */
[----:B------:R-:W-:Y:S01]  /*7250*/  MOV R46, R46 ;  /* 0x0000002e002e7202 */ /* 0x000fe20000000f00 */
[----:B------:R1:W-:Y:S01]  /*7260*/  STSM.16.M88.4 [R38], R80 ;  /* 0x0000005026007844 */ /* 0x0003e20000000200 */
[----:B------:R-:W-:Y:S02]  /*7270*/  MOV R6, R98 ;  /* 0x0000006200067202 */ /* 0x000fe40000000f00 */
        /* <DEDUP_REMOVED lines=10> */
[----:B------:R-:W-:Y:S01]  /*7320*/  R2UR UR4, R218 ;  /* 0x00000000da0472ca */ /* 0x000fe200000e0000 */
[----:B------:R-:W-:Y:S01]  /*7330*/  ULDC UR7, c[0x0][0xb88] ;  /* 0x0002e20000077ab9 */ /* 0x000fe20000000800 */
[----:B------:R-:W-:Y:S01]  /*7340*/  F2FP.BF16.F32.PACK_AB R78, R93, R92 ;  /* 0x0000005c5d4e723e */ /* 0x000fe200000010ff */
[----:B0-----:R-:W0:Y:S01]  /*7350*/  LDC R72, c[0x0][0xce8] ;  /* 0x00033a00ff487b82 */ /* 0x001e220000000800 */
[----:B------:R-:W-:Y:S02]  /*7360*/  MOV R54, R54 ;  /* 0x0000003600367202 */ /* 0x000fe40000000f00 */
[----:B------:R-:W-:Y:S01]  /*7370*/  F2FP.BF16.F32.PACK_AB R97, R164, R163 ;  /* 0x000000a3a461723e */ /* 0x000fe200000010ff */
[----:B------:R1:W-:Y:S01]  /*7380*/  STSM.16.M88.4 [R46], R76 ;  /* 0x0000004c2e007844 */ /* 0x0003e20000000200 */
[----:B------:R-:W-:-:S02]  /*7390*/  F2FP.BF16.F32.PACK_AB R98, R101, R100 ;  /* 0x000000646562723e */ /* 0x000fc400000010ff */
[----:B------:R-:W-:Y:S02]  /*73a0*/  F2FP.BF16.F32.PACK_AB R99, R166, R165 ;  /* 0x000000a5a663723e */ /* 0x000fe400000010ff */
[----:B------:R-:W-:Y:S02]  /*73b0*/  F2FP.BF16.F32.PACK_AB R105, R107, R106 ;  /* 0x0000006a6b69723e */ /* 0x000fe400000010ff */
[----:B------:R-:W-:Y:S01]  /*73c0*/  LOP3.LUT R10, R103, R168, RZ, 0x3c, !PT ;  /* 0x000000a8670a7212 */ /* 0x000fe200078e3cff */
[----:B------:R1:W-:Y:S01]  /*73d0*/  STSM.16.M88.4 [R54], R96 ;  /* 0x0000006036007844 */ /* 0x0003e20000000200 */
[----:B------:R-:W-:Y:S02]  /*73e0*/  MOV R62, R62 ;  /* 0x0000003e003e7202 */ /* 0x000fe40000000f00 */
[----:B------:R-:W-:Y:S02]  /*73f0*/  F2FP.BF16.F32.PACK_AB R106, R109, R108 ;  /* 0x0000006c6d6a723e */ /* 0x000fe400000010ff */
[----:B------:R-:W-:-:S02]  /*7400*/  F2FP.BF16.F32.PACK_AB R107, R111, R110 ;  /* 0x0000006e6f6b723e */ /* 0x000fc400000010ff */
[----:B------:R-:W-:Y:S02]  /*7410*/  F2FP.BF16.F32.PACK_AB R113, R115, R114 ;  /* 0x000000727371723e */ /* 0x000fe400000010ff */
[----:B------:R-:W-:Y:S01]  /*7420*/  LOP3.LUT R12, R12, R167, RZ, 0x3c, !PT ;  /* 0x000000a70c0c7212 */ /* 0x000fe200078e3cff */
[----:B------:R1:W-:Y:S01]  /*7430*/  STSM.16.M88.4 [R62], R104 ;  /* 0x000000683e007844 */ /* 0x0003e20000000200 */
[----:B------:R-:W-:Y:S02]  /*7440*/  MOV R70, R70 ;  /* 0x0000004600467202 */ /* 0x000fe40000000f00 */
[----:B------:R-:W-:Y:S02]  /*7450*/  F2FP.BF16.F32.PACK_AB R114, R117, R116 ;  /* 0x000000747572723e */ /* 0x000fe400000010ff */
[----:B------:R-:W-:Y:S02]  /*7460*/  F2FP.BF16.F32.PACK_AB R115, R119, R118 ;  /* 0x000000767773723e */ /* 0x000fe400000010ff */
[----:B------:R-:W-:-:S02]  /*7470*/  F2FP.BF16.F32.PACK_AB R121, R123, R122 ;  /* 0x0000007a7b79723e */ /* 0x000fc400000010ff */
[----:B------:R-:W-:Y:S01]  /*7480*/  MOV R94, R94 ;  /* 0x0000005e005e7202 */ /* 0x000fe20000000f00 */
        /* <DEDUP_REMOVED lines=8> */
[----:B------:R-:W-:Y:S01]  /*7510*/  MOV R14, R10 ;  /* 0x0000000a000e7202 */ /* 0x000fe20000000f00 */
[----:B------:R1:W-:Y:S01]  /*7520*/  STSM.16.M88.4 [R6], R128 ;  /* 0x0000008006007844 */ /* 0x0003e20000000200 */
[----:B------:R-:W-:Y:S01]  /*7530*/  F2FP.BF16.F32.PACK_AB R138, R141, R140 ;  /* 0x0000008c8d8a723e */ /* 0x000fe200000010ff */
[----:B------:R-:W-:Y:S01]  /*7540*/  IMAD.U32 R10, RZ, RZ, UR8 ;  /* 0x00000008ff0a7e24 */ /* 0x000fe2000f8e00ff */
[----:B------:R-:W-:Y:S01]  /*7550*/  F2FP.BF16.F32.PACK_AB R139, R143, R142 ;  /* 0x0000008e8f8b723e */ /* 0x000fe200000010ff */
[----:B------:R-:W-:Y:S01]  /*7560*/  IMAD.U32 R11, RZ, RZ, UR9 ;  /* 0x00000009ff0b7e24 */ /* 0x000fe2000f8e00ff */
[----:B------:R-:W-:Y:S01]  /*7570*/  F2FP.BF16.F32.PACK_AB R145, R147, R146 ;  /* 0x000000929391723e */ /* 0x000fe200000010ff */
[----:B------:R-:W-:Y:S01]  /*7580*/  ULDC.64 UR8, c[0x0][0xd08] ;  /* 0x0003420000087ab9 */ /* 0x000fe20000000a00 */
[----:B------:R-:W-:Y:S01]  /*7590*/  MOV R12, R12 ;  /* 0x0000000c000c7202 */ /* 0x000fe20000000f00 */
[----:B------:R1:W-:Y:S01]  /*75a0*/  STSM.16.M88.4 [R14], R136 ;  /* 0x000000880e007844 */ /* 0x0003e20000000200 */
[----:B------:R-:W-:-:S02]  /*75b0*/  F2FP.BF16.F32.PACK_AB R146, R149, R148 ;  /* 0x000000949592723e */ /* 0x000fc400000010ff */
[----:B------:R-:W-:Y:S02]  /*75c0*/  F2FP.BF16.F32.PACK_AB R147, R151, R150 ;  /* 0x000000969793723e */ /* 0x000fe400000010ff */
[----:B------:R-:W-:Y:S02]  /*75d0*/  PLOP3.LUT P0, PT, PT, PT, UP0, 0x80, 0x0 ;  /* 0x000000000000781c */ /* 0x000fe40003f0f008 */
[----:B------:R-:W-:Y:S01]  /*75e0*/  R2UR UR10, R215 ;  /* 0x00000000d70a72ca */ /* 0x000fe200000e0000 */
[----:B------:R1:W-:Y:S01]  /*75f0*/  STSM.16.M88.4 [R12], R144 ;  /* 0x000000900c007844 */ /* 0x0003e20000000200 */
[----:B------:R-:W-:Y:S09]  /*7600*/  BAR.SYNC.DEFER_BLOCKING 0x1, 0x100 ;  /* 0x0044000000007b1d */ /* 0x000ff20000010000 */
[----:B------:R-:W2:Y:S01]  /*7610*/  @P0 LDG.E R3, desc[UR36][R10.64] ;  /* 0x000000240a030981 */ /* 0x000ea2000c1e1900 */
[----:B------:R-:W-:Y:S01]  /*7620*/  UISETP.NE.U32.AND UP1, UPT, UR8, URZ, UPT ;  /* 0x0000003f0800728c */ /* 0x000fe2000bf25070 */
[----:B0-----:R-:W-:Y:S01]  /*7630*/  ISETP.NE.AND P1, PT, R72, 0x1, PT ;  /* 0x000000014800780c */ /* 0x001fe20003f25270 */
[----:B------:R-:W-:-:S02]  /*7640*/  IMAD.U32 R15, RZ, RZ, UR10 ;  /* 0x0000000aff0f7e24 */ /* 0x000fc4000f8e00ff */
[----:B------:R-:W-:-:S06]  /*7650*/  UISETP.NE.AND.EX UP1, UPT, UR9, URZ, UPT, UP1 ;  /* 0x0000003f0900728c */ /* 0x000fcc000bf25310 */
[----:B------:R-:W-:-:S04]  /*7660*/  PLOP3.LUT P2, PT, PT, PT, UP1, 0x80, 0x0 ;  /* 0x000000000000781c */ /* 0x000fc80003f4f018 */
[----:B------:R-:W0:Y:S01]  /*7670*/  @P1 LDC R9, c[0x0][0xcec] ;  /* 0x00033b00ff091b82 */ /* 0x000e220000000800 */
[----:B------:R-:W-:-:S04]  /*7680*/  @UP1 ULEA UR8, UP2, UR61, UR8, 0x2 ;  /* 0x000000083d081291 */ /* 0x000fc8000f84103f */
[----:B------:R-:W-:Y:S02]  /*7690*/  @UP1 ULEA.HI.X UR9, UR61, UR9, UR4, 0x2, UP2 ;  /* 0x000000093d091291 */ /* 0x000fe400090f1404 */
[----:B------:R-:W-:Y:S01]  /*76a0*/  IMAD.U32 R16, RZ, RZ, UR8 ;  /* 0x00000008ff107e24 */ /* 0x000fe2000f8e00ff */
[----:B------:R-:W-:Y:S01]  /*76b0*/  UMOV UR4, URZ ;  /* 0x0000003f00047c82 */ /* 0x000fe20008000000 */
[----:B------:R-:W3:Y:S02]  /*76c0*/  @P1 LDC R13, c[0x0][0xcf0] ;  /* 0x00033c00ff0d1b82 */ /* 0x000ee40000000800 */
[----:B------:R-:W-:Y:S01]  /*76d0*/  IMAD.U32 R17, RZ, RZ, UR9 ;  /* 0x00000009ff117e24 */ /* 0x000fe2000f8e00ff */
[----:B--2---:R-:W-:Y:S01]  /*76e0*/  @P0 R2UR UR4, R3 ;  /* 0x00000000030402ca */ /* 0x004fe200000e0000 */
[----:B------:R-:W-:-:S06]  /*76f0*/  IMAD.U32 R3, RZ, RZ, UR7 ;  /* 0x00000007ff037e24 */ /* 0x000fcc000f8e00ff */
[----:B------:R1:W5:Y:S01]  /*7700*/  @P2 LDG.E R3, desc[UR36][R16.64] ;  /* 0x0000002410032981 */ /* 0x000362000c1e1900 */
[----:B0--3--:R-:W-:Y:S07]  /*7710*/  @P2 BRA `(.L_x_10165) ;  /* 0x0000000000102947 */ /* 0x009fee0003800000 */
[----:B------:R-:W-:Y:S05]  /*7720*/  @!P0 BRA `(.L_x_10165) ;  /* 0x00000000000c8947 */ /* 0x000fea0003800000 */
[----:B-1----:R-:W2:Y:S04]  /*7730*/  LDG.E R6, desc[UR36][R10.64] ;  /* 0x000000240a067981 */ /* 0x002ea8000c1e1900 */
[----:B-----5:R-:W2:Y:S02]  /*7740*/  LDG.E R3, desc[UR36][R10.64+0x4] ;  /* 0x000004240a037981 */ /* 0x020ea4000c1e1900 */
[----:B--2---:R-:W-:-:S07]  /*7750*/  IMAD.IADD R3, R3, 0x1, -R6 ;  /* 0x0000000103037824 */ /* 0x004fce00078e0a06 */
.L_x_10165:
[----:B------:R-:W-:Y:S01]  /*7760*/  R2UR UR17, R216 ;  /* 0x00000000d81172ca */ /* 0x000fe200000e0000 */
[----:B------:R-:W-:Y:S01]  /*7770*/  ULDC.64 UR12, c[0x0][0xc90] ;  /* 0x00032400000c7ab9 */ /* 0x000fe20000000a00 */
[----:B------:R-:W-:Y:S01]  /*7780*/  R2UR UR15, R218 ;  /* 0x00000000da0f72ca */ /* 0x000fe200000e0000 */
[----:B------:R-:W-:Y:S01]  /*7790*/  USHF.R.S32.HI UR11, URZ, 0x1f, UR4 ;  /* 0x0000001f3f0b7899 */ /* 0x000fe20008011404 */
[----:B-1----:R-:W-:Y:S01]  /*77a0*/  IMAD R12, R15, 0x80, R224 ;  /* 0x000000800f0c7824 */ /* 0x002fe200078e02e0 */
[----:B------:R-:W-:Y:S01]  /*77b0*/  UMOV UR10, UR4 ;  /* 0x00000004000a7c82 */ /* 0x000fe20008000000 */
[----:B------:R-:W-:Y:S01]  /*77c0*/  USEL UR61, UR61, URZ, !UP0 ;  /* 0x0000003f3d3d7287 */ /* 0x000fe2000c000000 */
[----:B------:R-:W-:Y:S01]  /*77d0*/  R2UR UR16, R215 ;  /* 0x00000000d71072ca */ /* 0x000fe200000e0000 */
[----:B------:R-:W-:Y:S01]  /*77e0*/  @P1 IMAD.HI.U32 R6, R12, R9, RZ ;  /* 0x000000090c061227 */ /* 0x000fe200078e00ff */
[----:B------:R-:W0:Y:S03]  /*77f0*/  @P1 LDC R73, c[0x0][0xcf0] ;  /* 0x00033c00ff491b82 */ /* 0x000e260000000800 */
[----:B------:R-:W-:Y:S01]  /*7800*/  IMAD.MOV.U32 R10, RZ, RZ, R12 ;  /* 0x000000ffff0a7224 */ /* 0x000fe200078e000c */
[----:B------:R-:W-:Y:S01]  /*7810*/  USHF.R.S32.HI UR14, URZ, 0x1f, UR17 ;  /* 0x0000001f3f0e7899 */ /* 0x000fe20008011411 */
[----:B------:R-:W-:Y:S01]  /*7820*/  @P1 SHF.R.U32.HI R10, RZ, R13, R6 ;  /* 0x0000000dff0a1219 */ /* 0x000fe20000011606 */
[----:B------:R-:W-:Y:S01]  /*7830*/  UIMAD.WIDE.U32 UR8, UR17, UR12, UR10 ;  /* 0x0000000c110872a5 */ /* 0x000fe2000f8e000a */
[----:B------:R-:W-:Y:S01]  /*7840*/  IMAD R9, R217, 0x40, R2 ;  /* 0x00000040d9097824 */ /* 0x000fe200078e0202 */
[----:B------:R-:W-:Y:S01]  /*7850*/  UIMAD UR7, UR14, UR12, URZ ;  /* 0x0000000c0e0772a4 */ /* 0x000fe2000f8e023f */
[--C-:B------:R-:W-:Y:S01]  /*7860*/  SHF.R.S32.HI R6, RZ, 0x1f, R10.reuse ;  /* 0x0000001fff067819 */ /* 0x100fe2000001140a */
[----:B------:R-:W-:Y:S01]  /*7870*/  USEL UR15, UR15, URZ, !UP0 ;  /* 0x0000003f0f0f7287 */ /* 0x000fe2000c000000 */
[----:B------:R-:W-:Y:S01]  /*7880*/  IMAD.MOV R11, RZ, RZ, -R10 ;  /* 0x000000ffff0b7224 */ /* 0x000fe200078e0a0a */
[----:B------:R-:W-:Y:S01]  /*7890*/  UIMAD UR7, UR17, UR13, UR7 ;  /* 0x0000000d110772a4 */ /* 0x000fe2000f8e0207 */
[----:B------:R-:W-:-:S02]  /*78a0*/  IMAD.WIDE R4, R9, 0x2, R4 ;  /* 0x0000000209047825 */ /* 0x000fc400078e0204 */
[----:B------:R-:W-:Y:S01]  /*78b0*/  ULDC.64 UR12, c[0x0][0xc98] ;  /* 0x00032600000c7ab9 */ /* 0x000fe20000000a00 */
[----:B------:R-:W-:Y:S01]  /*78c0*/  UIADD3 UR9, UR9, UR7, URZ ;  /* 0x0000000709097290 */ /* 0x000fe2000fffe03f */
[----:B------:R-:W-:Y:S01]  /*78d0*/  IMAD R9, R72, R11, R12 ;  /* 0x0000000b48097224 */ /* 0x000fe200078e020c */
[----:B------:R-:W-:Y:S01]  /*78e0*/  UIMAD UR7, UR15, UR12, URZ ;  /* 0x0000000c0f0772a4 */ /* 0x000fe2000f8e023f */
[C---:B------:R-:W-:Y:S01]  /*78f0*/  IADD3 R33, P2, R4.reuse, 0x5000, RZ ;  /* 0x0000500004217810 */ /* 0x040fe20007f5e0ff */
[----:B------:R-:W-:Y:S01]  /*7900*/  UIMAD.WIDE.U32 UR8, UR61, UR12, UR8 ;  /* 0x0000000c3d0872a5 */ /* 0x000fe2000f8e0008 */
[C---:B------:R-:W-:Y:S01]  /*7910*/  IADD3 R17, P5, R4.reuse, 0x1000, RZ ;  /* 0x0000100004117810 */ /* 0x040fe20007fbe0ff */
[----:B------:R-:W-:Y:S01]  /*7920*/  UIMAD UR7, UR61, UR13, UR7 ;  /* 0x0000000d3d0772a4 */ /* 0x000fe2000f8e0207 */
[C---:B------:R-:W-:Y:S01]  /*7930*/  IADD3 R21, P4, R4.reuse, 0x2000, RZ ;  /* 0x0000200004157810 */ /* 0x040fe20007f9e0ff */
[----:B-----5:R-:W-:Y:S01]  /*7940*/  IMAD R79, R3, R72, RZ ;  /* 0x00000048034f7224 */ /* 0x020fe200078e02ff */
[----:B------:R-:W-:Y:S01]  /*7950*/  IADD3 R29, P3, R4, 0x4000, RZ ;  /* 0x00004000041d7810 */ /* 0x000fe20007f7e0ff */
[----:B------:R-:W-:Y:S01]  /*7960*/  ULDC.64 UR12, c[0x0][0xba0] ;  /* 0x0002e800000c7ab9 */ /* 0x000fe20000000a00 */
[----:B------:R-:W-:Y:S01]  /*7970*/  IADD3 R10, P0, R10, UR8, RZ ;  /* 0x000000080a0a7c10 */ /* 0x000fe2000ff1e0ff */
[----:B------:R-:W-:Y:S01]  /*7980*/  IMAD.U32 R11, RZ, RZ, UR7 ;  /* 0x00000007ff0b7e24 */ /* 0x000fe2000f8e00ff */
[----:B------:R-:W-:-:S02]  /*7990*/  LOP3.LUT R32, R33, 0x380, RZ, 0xc0, !PT ;  /* 0x0000038021207812 */ /* 0x000fc400078ec0ff */
[----:B------:R-:W-:Y:S02]  /*79a0*/  LOP3.LUT R16, R17, 0x380, RZ, 0xc0, !PT ;  /* 0x0000038011107812 */ /* 0x000fe400078ec0ff */
        /* <DEDUP_REMOVED lines=11> */
[----:B------:R-:W-:Y:S01]  /*7a60*/  ULDC.64 UR8, c[0x0][0xc50] ;  /* 0x0003140000087ab9 */ /* 0x000fe20000000a00 */
[----:B------:R-:W-:Y:S02]  /*7a70*/  SHF.R.U64 R32, R32, 0x3, RZ ;  /* 0x0000000320207819 */ /* 0x000fe400000012ff */
[----:B------:R-:W-:Y:S01]  /*7a80*/  IMAD.IADD R9, R11, 0x1, R13 ;  /* 0x000000010b097824 */ /* 0x000fe200078e020d */
[----:B------:R-:W-:Y:S02]  /*7a90*/  LEA R13, P6, R10, UR8, 0x2 ;  /* 0x000000080a0d7c11 */ /* 0x000fe4000f8c10ff */
[----:B------:R-:W-:Y:S01]  /*7aa0*/  LOP3.LUT R24, R24, R25, RZ, 0x3c, !PT ;  /* 0x0000001918187212 */ /* 0x000fe200078e3cff */
[----:B------:R-:W-:Y:S01]  /*7ab0*/  IMAD.X R25, RZ, RZ, R5, P0 ;  /* 0x000000ffff197224 */ /* 0x000fe200000e0605 */
[----:B------:R-:W-:Y:S01]  /*7ac0*/  SHF.R.U64 R16, R16, 0x3, RZ ;  /* 0x0000000310107819 */ /* 0x000fe200000012ff */
[----:B------:R-:W-:Y:S01]  /*7ad0*/  SHFL.IDX PT, R46, R13, RZ, 0x1c1f ;  /* 0x001c1fff0d2e7589 */ /* 0x000fe200000e0000 */
[----:B------:R-:W-:-:S02]  /*7ae0*/  SHF.R.U64 R20, R20, 0x3, RZ ;  /* 0x0000000314147819 */ /* 0x000fc400000012ff */
[----:B------:R-:W-:Y:S01]  /*7af0*/  SHF.R.U64 R28, R28, 0x3, RZ ;  /* 0x000000031c1c7819 */ /* 0x000fe200000012ff */
[----:B------:R-:W-:Y:S01]  /*7b00*/  SHFL.IDX PT, R50, R13, 0x1, 0x1c1f ;  /* 0x003c1f000d327f89 */ /* 0x000fe200000e0000 */
[----:B------:R-:W-:Y:S02]  /*7b10*/  IADD3 R11, P0, R4, 0x9000, RZ ;  /* 0x00009000040b7810 */ /* 0x000fe40007f1e0ff */
[----:B------:R-:W-:Y:S01]  /*7b20*/  LEA.HI.X R14, R10, UR9, R9, 0x2, P6 ;  /* 0x000000090a0e7c11 */ /* 0x000fe2000b0f1409 */
[----:B------:R-:W-:Y:S01]  /*7b30*/  IMAD.U32 R9, RZ, RZ, UR16 ;  /* 0x00000010ff097e24 */ /* 0x000fe2000f8e00ff */
[----:B------:R-:W-:Y:S01]  /*7b40*/  LOP3.LUT R32, R32, R33, RZ, 0x3c, !PT ;  /* 0x0000002120207212 */ /* 0x000fe200078e3cff */
[--C-:B------:R-:W-:Y:S01]  /*7b50*/  IMAD.X R33, RZ, RZ, R5.reuse, P2 ;  /* 0x000000ffff217224 */ /* 0x100fe200010e0605 */
[----:B------:R-:W-:Y:S01]  /*7b60*/  LOP3.LUT R16, R16, R17, RZ, 0x3c, !PT ;  /* 0x0000001110107212 */ /* 0x000fe200078e3cff */
[----:B------:R-:W1:Y:S01]  /*7b70*/  SHFL.IDX PT, R47, R14, RZ, 0x1c1f ;  /* 0x001c1fff0e2f7589 */ /* 0x000e6200000e0000 */
[----:B------:R-:W-:Y:S01]  /*7b80*/  LOP3.LUT R20, R20, R21, RZ, 0x3c, !PT ;  /* 0x0000001514147212 */ /* 0x000fe200078e3cff */
[--C-:B------:R-:W-:Y:S01]  /*7b90*/  IMAD.X R21, RZ, RZ, R5.reuse, P4 ;  /* 0x000000ffff157224 */ /* 0x100fe200020e0605 */
[----:B------:R-:W-:Y:S01]  /*7ba0*/  LOP3.LUT R28, R28, R29, RZ, 0x3c, !PT ;  /* 0x0000001d1c1c7212 */ /* 0x000fe200078e3cff */
[----:B------:R-:W-:Y:S01]  /*7bb0*/  IMAD.X R29, RZ, RZ, R5, P3 ;  /* 0x000000ffff1d7224 */ /* 0x000fe200018e0605 */
[----:B------:R-:W-:Y:S01]  /*7bc0*/  LOP3.LUT R10, R11, 0x380, RZ, 0xc0, !PT ;  /* 0x000003800b0a7812 */ /* 0x000fe200078ec0ff */
[----:B------:R-:W2:Y:S01]  /*7bd0*/  SHFL.IDX PT, R51, R14, 0x1, 0x1c1f ;  /* 0x003c1f000e337f89 */ /* 0x000ea200000e0000 */
[----:B------:R-:W-:Y:S01]  /*7be0*/  IADD3 R49, P2, R4, 0xb000, RZ ;  /* 0x0000b00004317810 */ /* 0x000fe20007f5e0ff */
[----:B------:R-:W-:Y:S01]  /*7bf0*/  IMAD R18, R9, 0x80, R222 ;  /* 0x0000008009127824 */ /* 0x000fe200078e02de */
[----:B------:R-:W-:-:S02]  /*7c00*/  IADD3.X R17, RZ, R5, RZ, P5, !PT ;  /* 0x00000005ff117210 */ /* 0x000fc40002ffe4ff */
[----:B------:R-:W-:Y:S01]  /*7c10*/  IADD3 R37, P6, R4, 0x6000, RZ ;  /* 0x0000600004257810 */ /* 0x000fe20007fde0ff */
[----:B------:R-:W-:Y:S01]  /*7c20*/  VIADD R6, R18, 0x8 ;  /* 0x0000000812067836 */ /* 0x000fe20000000000 */
[C---:B------:R-:W-:Y:S02]  /*7c30*/  IADD3 R41, P5, R4.reuse, 0x7000, RZ ;  /* 0x0000700004297810 */ /* 0x040fe40007fbe0ff */
[C---:B------:R-:W-:Y:S02]  /*7c40*/  IADD3 R61, P4, R4.reuse, 0x8000, RZ ;  /* 0x00008000043d7810 */ /* 0x040fe40007f9e0ff */
        /* <DEDUP_REMOVED lines=32> */
[----:B-1----:R-:W-:Y:S01]  /*7e50*/  @!P2 ST.E desc[UR36][R46.64], R8 ;  /* 0x000000082e00a985 */ /* 0x002fe2000c101924 */
[----:B------:R-:W-:-:S02]  /*7e60*/  LOP3.LUT R68, R69, 0x380, RZ, 0xc0, !PT ;  /* 0x0000038045447812 */ /* 0x000fc400078ec0ff */
[----:B------:R-:W-:Y:S01]  /*7e70*/  LOP3.LUT R64, R65, 0x380, RZ, 0xc0, !PT ;  /* 0x0000038041407812 */ /* 0x000fe200078ec0ff */
[----:B--2---:R1:W-:Y:S01]  /*7e80*/  @!P0 ST.E desc[UR36][R50.64], R0 ;  /* 0x0000000032008985 */ /* 0x0043e2000c101924 */
[----:B------:R-:W-:Y:S02]  /*7e90*/  LOP3.LUT R52, R53, 0x380, RZ, 0xc0, !PT ;  /* 0x0000038035347812 */ /* 0x000fe400078ec0ff */
[----:B------:R-:W-:Y:S01]  /*7ea0*/  SHF.R.U64 R9, R9, 0x3, RZ ;  /* 0x0000000309097819 */ /* 0x000fe200000012ff */
[----:B------:R-:W-:Y:S01]  /*7eb0*/  UIMAD UR7, UR11, UR12, URZ ;  /* 0x0000000c0b0772a4 */ /* 0x000fe2000f8e023f */
[----:B------:R-:W-:Y:S01]  /*7ec0*/  LOP3.LUT R3, R12, 0x380, RZ, 0xc0, !PT ;  /* 0x000003800c037812 */ /* 0x000fe200078ec0ff */
[----:B------:R-:W-:Y:S01]  /*7ed0*/  UIMAD.WIDE.U32 UR8, UR4, UR12, URZ ;  /* 0x0000000c040872a5 */ /* 0x000fe2000f8e003f */
[----:B------:R-:W-:Y:S01]  /*7ee0*/  SHF.R.U64 R68, R68, 0x3, RZ ;  /* 0x0000000344447819 */ /* 0x000fe200000012ff */
[----:B------:R-:W-:Y:S01]  /*7ef0*/  ULDC.64 UR10, c[0x0][0xbe8] ;  /* 0x0002fa00000a7ab9 */ /* 0x000fe20000000a00 */
[----:B------:R-:W-:Y:S01]  /*7f00*/  SHF.R.U64 R64, R64, 0x3, RZ ;  /* 0x0000000340407819 */ /* 0x000fe200000012ff */
[----:B------:R-:W5:Y:S01]  /*7f10*/  LD.E.128 R16, desc[UR36][R16.64] ;  /* 0x0000002410107980 */ /* 0x000f62000c101d00 */
[----:B------:R-:W-:-:S02]  /*7f20*/  SHF.R.U64 R52, R52, 0x3, RZ ;  /* 0x0000000334347819 */ /* 0x000fc400000012ff */
[----:B------:R-:W-:Y:S02]  /*7f30*/  LOP3.LUT R4, R9, R4, RZ, 0x3c, !PT ;  /* 0x0000000409047212 */ /* 0x000fe400078e3cff */
[----:B------:R-:W-:Y:S01]  /*7f40*/  IADD3.X R57, RZ, R5, RZ, P3, !PT ;  /* 0x00000005ff397210 */ /* 0x000fe20001ffe4ff */
[----:B------:R-:W-:Y:S01]  /*7f50*/  UIMAD UR7, UR4, UR13, UR7 ;  /* 0x0000000d040772a4 */ /* 0x000fe2000f8e0207 */
[----:B------:R-:W-:Y:S01]  /*7f60*/  SHF.R.U64 R3, R3, 0x3, RZ ;  /* 0x0000000303037819 */ /* 0x000fe200000012ff */
[----:B-1----:R-:W-:Y:S01]  /*7f70*/  IMAD R0, R214, 0x20, R217 ;  /* 0x00000020d6007824 */ /* 0x002fe200078e02d9 */
[----:B------:R-:W-:Y:S01]  /*7f80*/  LOP3.LUT R68, R68, R69, RZ, 0x3c, !PT ;  /* 0x0000004544447212 */ /* 0x000fe200078e3cff */
[--C-:B------:R-:W-:Y:S01]  /*7f90*/  IMAD.X R69, RZ, RZ, R5.reuse, P6 ;  /* 0x000000ffff457224 */ /* 0x100fe200030e0605 */
[----:B------:R-:W-:Y:S01]  /*7fa0*/  LOP3.LUT R64, R64, R65, RZ, 0x3c, !PT ;  /* 0x0000004140407212 */ /* 0x000fe200078e3cff */
[--C-:B------:R-:W-:Y:S01]  /*7fb0*/  IMAD.X R65, RZ, RZ, R5.reuse, P5 ;  /* 0x000000ffff417224 */ /* 0x100fe200028e0605 */
[----:B------:R-:W-:Y:S01]  /*7fc0*/  LOP3.LUT R52, R52, R53, RZ, 0x3c, !PT ;  /* 0x0000003534347212 */ /* 0x000fe200078e3cff */
[----:B------:R-:W-:Y:S01]  /*7fd0*/  IMAD.X R53, RZ, RZ, R5, P4 ;  /* 0x000000ffff357224 */ /* 0x000fe200020e0605 */
[----:B------:R-:W-:Y:S01]  /*7fe0*/  LOP3.LUT R56, R3, R12, RZ, 0x3c, !PT ;  /* 0x0000000c03387212 */ /* 0x000fe200078e3cff */
[----:B------:R-:W-:Y:S01]  /*7ff0*/  UIADD3 UR9, UR9, UR7, URZ ;  /* 0x0000000709097290 */ /* 0x000fe2000fffe03f */
[----:B------:R1:W5:Y:S01]  /*8000*/  LD.E.128 R12, desc[UR36][R4.64] ;  /* 0x00000024040c7980 */ /* 0x000362000c101d00 */
[----:B------:R-:W-:Y:S01]  /*8010*/  IMAD.U32 R3, RZ, RZ, UR16 ;  /* 0x00000010ff037e24 */ /* 0x000fe2000f8e00ff */
[----:B------:R-:W-:-:S02]  /*8020*/  UIMAD UR4, UR14, UR10, URZ ;  /* 0x0000000a0e0472a4 */ /* 0x000fc4000f8e023f */
[----:B------:R-:W5:Y:S04]  /*8030*/  LD.E.128 R20, desc[UR36][R20.64] ;  /* 0x0000002414147980 */ /* 0x000f68000c101d00 */
[----:B------:R-:W5:Y:S01]  /*8040*/  LD.E.128 R24, desc[UR36][R24.64] ;  /* 0x0000002418187980 */ /* 0x000f62000c101d00 */
[----:B-1----:R-:W1:Y:S01]  /*8050*/  @P1 LDC R5, c[0x0][0xcec] ;  /* 0x00033b00ff051b82 */ /* 0x002e620000000800 */
[----:B------:R-:W-:Y:S01]  /*8060*/  IMAD R6, R3, 0x80, R0 ;  /* 0x0000008003067824 */ /* 0x000fe200078e0200 */
[----:B------:R-:W-:Y:S01]  /*8070*/  UIMAD UR4, UR17, UR11, UR4 ;  /* 0x0000000b110472a4 */ /* 0x000fe2000f8e0204 */
[----:B------:R-:W5:Y:S01]  /*8080*/  LD.E.128 R28, desc[UR36][R28.64] ;  /* 0x000000241c1c7980 */ /* 0x000f62000c101d00 */
[----:B------:R-:W-:-:S03]  /*8090*/  UIMAD.WIDE.U32 UR8, UR17, UR10, UR8 ;  /* 0x0000000a110872a5 */ /* 0x000fc6000f8e0008 */
        /* <DEDUP_REMOVED lines=8> */
[----:B------:R-:W5:Y:S04]  /*8120*/  LD.E.128 R40, desc[UR36][R40.64] ;  /* 0x0000002428287980 */ /* 0x000f68000c101d00 */
[----:B------:R-:W5:Y:S01]  /*8130*/  LD.E.128 R60, desc[UR36][R60.64] ;  /* 0x000000243c3c7980 */ /* 0x000f62000c101d00 */
[----:B-1----:R-:W-:-:S03]  /*8140*/  @P1 IMAD.HI.U32 R0, R6, R5, RZ ;  /* 0x0000000506001227 */ /* 0x002fc600078e00ff */
[----:B------:R-:W5:Y:S02]  /*8150*/  LD.E.128 R8, desc[UR36][R10.64] ;  /* 0x000000240a087980 */ /* 0x000f64000c101d00 */
        /* <DEDUP_REMOVED lines=13> */
[C---:B------:R-:W-:Y:S01]  /*8230*/  IMAD R75, R3.reuse, UR9, R0 ;  /* 0x00000009034b7c24 */ /* 0x040fe2000f8e0200 */
[----:B------:R-:W-:Y:S02]  /*8240*/  SHF.R.S32.HI R0, RZ, 0x1f, R73 ;  /* 0x0000001fff007819 */ /* 0x000fe40000011449 */
[----:B------:R-:W5:Y:S01]  /*8250*/  LD.E.128 R64, desc[UR36][R64.64] ;  /* 0x0000002440407980 */ /* 0x000f62000c101d00 */
[----:B------:R-:W-:Y:S01]  /*8260*/  IMAD.WIDE.U32 R4, R3, UR8, R4 ;  /* 0x0000000803047c25 */ /* 0x000fe2000f8e0004 */
[----:B------:R-:W-:Y:S02]  /*8270*/  ULDC.64 UR8, c[0x0][0xbd8] ;  /* 0x0002f60000087ab9 */ /* 0x000fe40000000a00 */
[----:B------:R-:W5:Y:S04]  /*8280*/  LD.E.128 R52, desc[UR36][R52.64] ;  /* 0x0000002434347980 */ /* 0x000f68000c101d00 */
[----:B------:R-:W5:Y:S01]  /*8290*/  LD.E.128 R56, desc[UR36][R56.64] ;  /* 0x0000002438387980 */ /* 0x000f62000c101d00 */
[----:B------:R-:W-:Y:S01]  /*82a0*/  IMAD.U32 R78, RZ, RZ, UR16 ;  /* 0x00000010ff4e7e24 */ /* 0x000fe2000f8e00ff */
        /* <DEDUP_REMOVED lines=11> */
[C---:B------:R-:W-:Y:S01]  /*8360*/  ISETP.GE.AND P2, PT, R78.reuse, R79, PT ;  /* 0x0000004f4e00720c */ /* 0x040fe20003f46270 */
[----:B------:R-:W-:Y:S02]  /*8370*/  ULDC.64 UR8, c[0x0][0xb80] ;  /* 0x0002e00000087ab9 */ /* 0x000fe40000000a00 */
[----:B------:R-:W-:Y:S01]  /*8380*/  VIADD R0, R78, 0x20 ;  /* 0x000000204e007836 */ /* 0x000fe20000000000 */
[----:B------:R-:W-:Y:S01]  /*8390*/  LEA R6, P3, R4, UR8, 0x1 ;  /* 0x0000000804067c11 */ /* 0x000fe2000f8608ff */
[----:B------:R-:W-:-:S02]  /*83a0*/  IMAD.IADD R3, R5, 0x1, R3 ;  /* 0x0000000105037824 */ /* 0x000fc400078e0203 */
[----:B------:R-:W-:Y:S01]  /*83b0*/  VIADD R156, R156, 0x32420 ;  /* 0x000324209c9c7836 */ /* 0x000fe20000000000 */
[-C--:B------:R-:W-:Y:S01]  /*83c0*/  ISETP.GE.AND P1, PT, R0, R79.reuse, PT ;  /* 0x0000004f0000720c */ /* 0x080fe20003f26270 */
[----:B------:R-:W-:Y:S01]  /*83d0*/  VIADD R0, R78, 0x40 ;  /* 0x000000404e007836 */ /* 0x000fe20000000000 */
[----:B------:R-:W-:Y:S02]  /*83e0*/  LEA.HI.X R3, R4, UR9, R3, 0x1, P3 ;  /* 0x0000000904037c11 */ /* 0x000fe400098f0c03 */
[----:B------:R-:W-:Y:S01]  /*83f0*/  PRMT R156, RZ, 0x654, R156 ;  /* 0x00000654ff9c7816 */ /* 0x000fe2000000009c */
[----:B0-----:R0:W1:Y:S01]  /*8400*/  SHFL.IDX PT, R76, R6, RZ, 0x181f ;  /* 0x00181fff064c7589 */ /* 0x00106200000e0000 */
[----:B------:R-:W-:Y:S01]  /*8410*/  ISETP.GE.AND P0, PT, R0, R79, PT ;  /* 0x0000004f0000720c */ /* 0x000fe20003f06270 */
[----:B------:R-:W-:Y:S01]  /*8420*/  BSSY B1, `(.L_x_10166) ;  /* 0x0000016000017945 */ /* 0x000fe20003800000 */
[----:B------:R0:W-:Y:S01]  /*8430*/  SYNCS.ARRIVE.TRANS64.RED.A1T0 RZ, [R156+URZ], RZ ;  /* 0x000000ff9cff79a7 */ /* 0x0001e2000810043f */
[----:B------:R0:W2:Y:S01]  /*8440*/  SHFL.IDX PT, R0, R3, RZ, 0x181f ;  /* 0x00181fff03007589 */ /* 0x0000a200000e0000 */
[----:B------:R-:W-:Y:S01]  /*8450*/  SHF.R.S32.HI R80, RZ, 0x1f, R2 ;  /* 0x0000001fff507819 */ /* 0x000fe20000011402 */
[----:B------:R-:W-:Y:S08]  /*8460*/  @P2 BRA `(.L_x_10167) ;  /* 0x0000000000442947 */ /* 0x000ff00003800000 */
        /* <DEDUP_REMOVED lines=17> */
.L_x_10167:
[----:B------:R-:W-:Y:S05]  /*8580*/  BSYNC B1 ;  /* 0x0000000000017941 */ /* 0x000fea0003800000 */
.L_x_10166:
[----:B--2---:R2:W4:Y:S01]  /*8590*/  SHFL.IDX PT, R0, R3, 0x1, 0x181f ;  /* 0x00381f0003007f89 */ /* 0x00452200000e0000 */
[----:B------:R-:W-:Y:S03]  /*85a0*/  BSSY B1, `(.L_x_10168) ;  /* 0x0000014000017945 */ /* 0x000fe60003800000 */
[----:B---3-5:R2:W3:Y:S01]  /*85b0*/  SHFL.IDX PT, R28, R6, 0x1, 0x181f ;  /* 0x00381f00061c7f89 */ /* 0x0284e200000e0000 */
[----:B------:R-:W-:Y:S05]  /*85c0*/  @P1 BRA `(.L_x_10169) ;  /* 0x0000000000441947 */ /* 0x000fea0003800000 */
[----:B------:R-:W-:Y:S02]  /*85d0*/  ULDC UR4, c[0x0][0xbc8] ;  /* 0x0002f20000047ab9 */ /* 0x000fe40000000800 */
[----:B------:R-:W-:Y:S02]  /*85e0*/  ISETP.GE.AND P4, PT, R2, UR4, PT ;  /* 0x0000000402007c0c */ /* 0x000fe4000bf86270 */
[----:B------:R-:W-:Y:S02]  /*85f0*/  ISETP.GE.AND P3, PT, R212, UR4, PT ;  /* 0x00000004d4007c0c */ /* 0x000fe4000bf66270 */
[----:B------:R-:W-:Y:S02]  /*8600*/  ISETP.GE.AND P2, PT, R211, UR4, PT ;  /* 0x00000004d3007c0c */ /* 0x000fe4000bf46270 */
[----:B------:R-:W-:-:S07]  /*8610*/  ISETP.GE.AND P1, PT, R213, UR4, PT ;  /* 0x00000004d5007c0c */ /* 0x000fce000bf26270 */
[-C--:B---3--:R-:W-:Y:S02]  /*8620*/  @!P4 LEA R4, P6, R2, R28.reuse, 0x1 ;  /* 0x0000001c0204c211 */ /* 0x088fe400078c08ff */
[----:B------:R-:W-:Y:S02]  /*8630*/  @!P3 LEA R12, P5, R212, R28, 0x1 ;  /* 0x0000001cd40cb211 */ /* 0x000fe400078a08ff */
        /* <DEDUP_REMOVED lines=10> */
.L_x_10169:
[----:B------:R-:W-:Y:S05]  /*86e0*/  BSYNC B1 ;  /* 0x0000000000017941 */ /* 0x000fea0003800000 */
.L_x_10168:
        /* <DEDUP_REMOVED lines=10> */
[-C--:B------:R-:W-:Y:S02]  /*8790*/  @!P2 LEA R8, P5, R212, R12.reuse, 0x1 ;  /* 0x0000000cd408a211 */ /* 0x080fe400078a08ff */
        /* <DEDUP_REMOVED lines=10> */
.L_x_10171:
[----:B------:R-:W-:Y:S05]  /*8840*/  BSYNC B1 ;  /* 0x0000000000017941 */ /* 0x000fea0003800000 */
.L_x_10170:
[----:B0-----:R-:W-:Y:S01]  /*8850*/  VIADD R0, R78, 0x60 ;  /* 0x000000604e007836 */ /* 0x001fe20000000000 */
[----:B---3--:R0:W3:Y:S04]  /*8860*/  SHFL.IDX PT, R12, R3, 0x3, 0x181f ;  /* 0x00781f00030c7f89 */ /* 0x0080e800000e0000 */
[----:B------:R-:W-:Y:S01]  /*8870*/  ISETP.GE.AND P0, PT, R0, R79, PT ;  /* 0x0000004f0000720c */ /* 0x000fe20003f06270 */
[----:B--2-4-:R-:W2:-:S12]  /*8880*/  SHFL.IDX PT, R6, R6, 0x3, 0x181f ;  /* 0x00781f0006067f89 */ /* 0x014e9800000e0000 */
[----:B0-----:R-:W-:Y:S05]  /*8890*/  @P0 BRA `(.L_x_10172) ;  /* 0x0000000c00e40947 */ /* 0x001fea0003800000 */
[----:B------:R-:W-:Y:S02]  /*88a0*/  ULDC UR4, c[0x0][0xbc8] ;  /* 0x0002f20000047ab9 */ /* 0x000fe40000000800 */
[----:B------:R-:W-:Y:S02]  /*88b0*/  ISETP.GE.AND P3, PT, R2, UR4, PT ;  /* 0x0000000402007c0c */ /* 0x000fe4000bf66270 */
[----:B------:R-:W-:Y:S02]  /*88c0*/  ISETP.GE.AND P4, PT, R212, UR4, PT ;  /* 0x00000004d4007c0c */ /* 0x000fe4000bf86270 */
[----:B------:R-:W-:-:S09]  /*88d0*/  ISETP.GE.AND P5, PT, R211, UR4, PT ;  /* 0x00000004d3007c0c */ /* 0x000fd2000bfa6270 */
[-C--:B--2---:R-:W-:Y:S02]  /*88e0*/  @!P3 LEA R4, P0, R2, R6.reuse, 0x1 ;  /* 0x000000060204b211 */ /* 0x084fe400078008ff */
[-C--:B------:R-:W-:Y:S02]  /*88f0*/  @!P4 LEA R8, P1, R212, R6.reuse, 0x1 ;  /* 0x00000006d408c211 */ /* 0x080fe400078208ff */
[C---:B------:R-:W-:Y:S02]  /*8900*/  @!P5 LEA R10, P2, R211.reuse, R6, 0x1 ;  /* 0x00000006d30ad211 */ /* 0x040fe400078408ff */
        /* <DEDUP_REMOVED lines=12> */
.L_x_10164:
[----:B------:R-:W-:Y:S01]  /*89d0*/  R2UR UR4, R218 ;  /* 0x00000000da0472ca */ /* 0x000fe200000e0000 */
[----:B------:R-:W-:Y:S01]  /*89e0*/  ULDC.64 UR10, c[0x0][0xd00] ;  /* 0x00034000000a7ab9 */ /* 0x000fe20000000a00 */
[----:B------:R-:W-:Y:S01]  /*89f0*/  USHF.L.U32 UR8, UR61, 0x2, URZ ;  /* 0x000000023d087899 */ /* 0x000fe2000800063f */
[----:B------:R-:W0:Y:S01]  /*8a00*/  LDC R13, c[0x0][0xce8] ;  /* 0x00033a00ff0d7b82 */ /* 0x000e220000000800 */
[----:B------:R-:W-:Y:S01]  /*8a10*/  UISETP.NE.U32.AND UP0, UPT, UR10, URZ, UPT ;  /* 0x0000003f0a00728c */ /* 0x000fe2000bf05070 */
[----:B------:R-:W-:-:S03]  /*8a20*/  R2UR UR12, R216 ;  /* 0x00000000d80c72ca */ /* 0x000fc600000e0000 */
[----:B------:R-:W-:-:S05]  /*8a30*/  UISETP.NE.AND.EX UP0, UPT, UR11, URZ, UPT, UP0 ;  /* 0x0000003f0b00728c */ /* 0x000fca000bf05300 */
[----:B------:R-:W-:Y:S01]  /*8a40*/  USHF.L.U64.HI UR9, UR61, 0x2, UR4 ;  /* 0x000000023d097899 */ /* 0x000fe20008010204 */
[----:B------:R-:W-:Y:S01]  /*8a50*/  PLOP3.LUT P2, PT, PT, PT, UP0, 0x80, 0x0 ;  /* 0x000000000000781c */ /* 0x000fe20003f4f008 */
[----:B------:R-:W-:-:S04]  /*8a60*/  UIADD3 UR4, UP1, UR8, UR10, URZ ;  /* 0x0000000a08047290 */ /* 0x000fc8000ff3e03f */
[----:B------:R-:W-:Y:S02]  /*8a70*/  UIADD3.X UR7, UR9, UR11, URZ, UP1, !UPT ;  /* 0x0000000b09077290 */ /* 0x000fe40008ffe43f */
[----:B------:R-:W-:Y:S01]  /*8a80*/  MOV R4, UR4 ;  /* 0x0000000400047c02 */ /* 0x000fe20008000f00 */
[----:B------:R-:W-:Y:S02]  /*8a90*/  ULDC.64 UR10, c[0x0][0xd08] ;  /* 0x00034200000a7ab9 */ /* 0x000fe40000000a00 */
[----:B------:R-:W-:Y:S01]  /*8aa0*/  UISETP.NE.U32.AND UP1, UPT, UR10, URZ, UPT ;  /* 0x0000003f0a00728c */ /* 0x000fe2000bf25070 */
[----:B------:R-:W-:-:S03]  /*8ab0*/  IMAD.U32 R5, RZ, RZ, UR7 ;  /* 0x00000007ff057e24 */ /* 0x000fc6000f8e00ff */
[----:B------:R-:W-:Y:S02]  /*8ac0*/  UISETP.NE.AND.EX UP1, UPT, UR11, URZ, UPT, UP1 ;  /* 0x0000003f0b00728c */ /* 0x000fe4000bf25310 */
[----:B------:R-:W2:Y:S01]  /*8ad0*/  @P2 LDG.E R3, desc[UR36][R4.64] ;  /* 0x0000002404032981 */ /* 0x000ea2000c1e1900 */
[----:B------:R-:W-:Y:S02]  /*8ae0*/  ULDC UR4, c[0x0][0xb88] ;  /* 0x0002e20000047ab9 */ /* 0x000fe40000000800 */
[----:B------:R-:W-:Y:S01]  /*8af0*/  IMAD.U32 R0, RZ, RZ, UR4 ;  /* 0x00000004ff007e24 */ /* 0x000fe2000f8e00ff */
[----:B------:R-:W-:-:S05]  /*8b00*/  PLOP3.LUT P3, PT, PT, PT, UP1, 0x80, 0x0 ;  /* 0x000000000000781c */ /* 0x000fca0003f6f018 */
        /* <DEDUP_REMOVED lines=8> */
[----:B------:R-:W0:Y:S10]  /*8b90*/  S2R R6, SR_TID.X ;  /* 0x0000000000067919 */ /* 0x000e340000002100 */
[----:B------:R-:W3:Y:S01]  /*8ba0*/  @P0 LDC R11, c[0x0][0xcec] ;  /* 0x00033b00ff0b0b82 */ /* 0x000ee20000000800 */
[----:B0-----:R-:W-:-:S05]  /*8bb0*/  VIADD R6, R6, 0xffffff80 ;  /* 0xffffff8006067836 */ /* 0x001fca0000000000 */
[----:B------:R-:W-:Y:S02]  /*8bc0*/  ISETP.GE.AND P1, PT, R6, 0x80, PT ;  /* 0x000000800600780c */ /* 0x000fe40003f26270 */
[----:B--2---:R-:W-:-:S13]  /*8bd0*/  @P2 R2UR UR4, R3 ;  /* 0x00000000030422ca */ /* 0x004fda00000e0000 */
[----:B------:R-:W-:Y:S01]  /*8be0*/  USHF.R.S32.HI UR10, URZ, 0x1f, UR4 ;  /* 0x0000001f3f0a7899 */ /* 0x000fe20008011404 */
[----:B-1-3--:R-:W-:Y:S11]  /*8bf0*/  @P3 BRA `(.L_x_10173) ;  /* 0x0000000000103947 */ /* 0x00aff60003800000 */
[----:B------:R-:W-:Y:S05]  /*8c00*/  @!P2 BRA `(.L_x_10173) ;  /* 0x00000000000ca947 */ /* 0x000fea0003800000 */
[----:B------:R-:W2:Y:S04]  /*8c10*/  LDG.E R3, desc[UR36][R4.64] ;  /* 0x0000002404037981 */ /* 0x000ea8000c1e1900 */
[----:B-----5:R-:W2:Y:S02]  /*8c20*/  LDG.E R0, desc[UR36][R4.64+0x4] ;  /* 0x0000042404007981 */ /* 0x020ea4000c1e1900 */
[----:B--2---:R-:W-:-:S07]  /*8c30*/  IMAD.IADD R0, R0, 0x1, -R3 ;  /* 0x0000000100007824 */ /* 0x004fce00078e0a03 */
.L_x_10173:
[----:B------:R-:W-:Y:S01]  /*8c40*/  R2UR UR7, R218 ;  /* 0x00000000da0772ca */ /* 0x000fe200000e0000 */
[----:B------:R-:W-:Y:S01]  /*8c50*/  USEL UR61, UR61, URZ, !UP0 ;  /* 0x0000003f3d3d7287 */ /* 0x000fe2000c000000 */
[----:B------:R-:W-:Y:S11]  /*8c60*/  BSSY B1, `(.L_x_10174) ;  /* 0x000002f000017945 */ /* 0x000ff60003800000 */
[----:B------:R-:W-:Y:S01]  /*8c70*/  USEL UR12, UR7, URZ, !UP0 ;  /* 0x0000003f070c7287 */ /* 0x000fe2000c000000 */
[----:B------:R-:W-:Y:S11]  /*8c80*/  @P1 BRA `(.L_x_10175) ;  /* 0x0000000000b01947 */ /* 0x000ff60003800000 */
[----:B------:R-:W0:Y:S01]  /*8c90*/  S2R R4, SR_TID.X ;  /* 0x0000000000047919 */ /* 0x000e220000002100 */
[----:B------:R-:W1:Y:S01]  /*8ca0*/  LDC R6, c[0x0][0xce8] ;  /* 0x00033a00ff067b82 */ /* 0x000e620000000800 */
[----:B------:R-:W-:-:S13]  /*8cb0*/  R2UR UR7, R215 ;  /* 0x00000000d70772ca */ /* 0x000fda00000e0000 */
        /* <DEDUP_REMOVED lines=8> */
[----:B------:R-:W-:Y:S01]  /*8d40*/  R2UR UR13, R216 ;  /* 0x00000000d80d72ca */ /* 0x000fe200000e0000 */
[----:B------:R-:W-:Y:S01]  /*8d50*/  UIMAD UR7, UR11, UR14, URZ ;  /* 0x0000000e0b0772a4 */ /* 0x000fe2000f8e023f */
[----:B------:R-:W-:Y:S01]  /*8d60*/  UMOV UR8, UR4 ;  /* 0x0000000400087c82 */ /* 0x000fe20008000000 */
[----:B------:R-:W-:-:S08]  /*8d70*/  UMOV UR9, UR10 ;  /* 0x0000000a00097c82 */ /* 0x000fd00008000000 */
[----:B------:R-:W0:Y:S02]  /*8d80*/  @P1 LDC R4, c[0x0][0xcec] ;  /* 0x00033b00ff041b82 */ /* 0x000e240000000800 */
[----:B------:R-:W-:Y:S02]  /*8d90*/  UIMAD.WIDE.U32 UR8, UR13, UR14, UR8 ;  /* 0x0000000e0d0872a5 */ /* 0x000fe4000f8e0008 */
[----:B------:R-:W-:-:S03]  /*8da0*/  UIMAD UR7, UR13, UR15, UR7 ;  /* 0x0000000f0d0772a4 */ /* 0x000fc6000f8e0207 */
[----:B------:R-:W-:Y:S01]  /*8db0*/  ULDC.64 UR14, c[0x0][0xc98] ;  /* 0x00032600000e7ab9 */ /* 0x000fe20000000a00 */
[----:B------:R-:W1:Y:S01]  /*8dc0*/  @P1 LDC R8, c[0x0][0xcf0] ;  /* 0x00033c00ff081b82 */ /* 0x000e620000000800 */
[----:B------:R-:W-:Y:S02]  /*8dd0*/  UIADD3 UR9, UR9, UR7, URZ ;  /* 0x0000000709097290 */ /* 0x000fe4000fffe03f */
[----:B------:R-:W-:Y:S02]  /*8de0*/  UIMAD UR7, UR12, UR14, URZ ;  /* 0x0000000e0c0772a4 */ /* 0x000fe4000f8e023f */
[----:B------:R-:W-:Y:S02]  /*8df0*/  UIMAD.WIDE.U32 UR8, UR61, UR14, UR8 ;  /* 0x0000000e3d0872a5 */ /* 0x000fe4000f8e0008 */
[----:B------:R-:W-:-:S03]  /*8e00*/  UIMAD UR7, UR61, UR15, UR7 ;  /* 0x0000000f3d0772a4 */ /* 0x000fc6000f8e0207 */
        /* <DEDUP_REMOVED lines=20> */
.L_x_10175:
[----:B------:R-:W-:Y:S05]  /*8f50*/  BSYNC B1 ;  /* 0x0000000000017941 */ /* 0x000fea0003800000 */
.L_x_10174:
[----:B------:R-:W-:Y:S01]  /*8f60*/  R2UR UR13, R215 ;  /* 0x00000000d70d72ca */ /* 0x000fe200000e0000 */
[----:B------:R-:W1:Y:S01]  /*8f70*/  @P0 LDC R5, c[0x0][0xcf0] ;  /* 0x00033c00ff050b82 */ /* 0x000e620000000800 */
[----:B------:R-:W-:Y:S01]  /*8f80*/  ULDC.64 UR14, c[0x0][0xba0] ;  /* 0x0002e800000e7ab9 */ /* 0x000fe20000000a00 */
[----:B------:R-:W-:Y:S01]  /*8f90*/  R2UR UR16, R216 ;  /* 0x00000000d81072ca */ /* 0x000fe200000e0000 */
[----:B------:R-:W-:Y:S01]  /*8fa0*/  UIMAD UR7, UR10, UR14, URZ ;  /* 0x0000000e0a0772a4 */ /* 0x000fe2000f8e023f */
[----:B0-----:R-:W-:Y:S01]  /*8fb0*/  IMAD R3, R214, 0x20, R217 ;  /* 0x00000020d6037824 */ /* 0x001fe200078e02d9 */
[----:B------:R-:W-:Y:S01]  /*8fc0*/  UIMAD.WIDE.U32 UR8, UR4, UR14, URZ ;  /* 0x0000000e040872a5 */ /* 0x000fe2000f8e003f */
[----:B------:R-:W-:Y:S01]  /*8fd0*/  BSSY B1, `(.L_x_10176) ;  /* 0x0000043000017945 */ /* 0x000fe20003800000 */
[----:B------:R-:W-:Y:S01]  /*8fe0*/  UIMAD UR7, UR4, UR15, UR7 ;  /* 0x0000000f040772a4 */ /* 0x000fe2000f8e0207 */
[----:B------:R-:W-:Y:S02]  /*8ff0*/  SHF.R.S32.HI R18, RZ, 0x1f, R2 ;  /* 0x0000001fff127819 */ /* 0x000fe40000011402 */
[----:B------:R-:W-:Y:S01]  /*9000*/  ULDC.64 UR14, c[0x0][0xbe8] ;  /* 0x0002fa00000e7ab9 */ /* 0x000fe20000000a00 */
[----:B------:R-:W-:Y:S01]  /*9010*/  UIADD3 UR9, UR9, UR7, URZ ;  /* 0x0000000709097290 */ /* 0x000fe2000fffe03f */
[----:B------:R-:W-:Y:S01]  /*9020*/  IMAD.U32 R8, RZ, RZ, UR13 ;  /* 0x0000000dff087e24 */ /* 0x000fe2000f8e00ff */
[----:B------:R-:W-:Y:S01]  /*9030*/  UIMAD UR4, UR11, UR14, URZ ;  /* 0x0000000e0b0472a4 */ /* 0x000fe2000f8e023f */
[----:B------:R-:W-:Y:S01]  /*9040*/  IMAD.U32 R10, RZ, RZ, UR13 ;  /* 0x0000000dff0a7e24 */ /* 0x000fe2000f8e00ff */
[----:B------:R-:W-:-:S02]  /*9050*/  UIMAD.WIDE.U32 UR8, UR16, UR14, UR8 ;  /* 0x0000000e100872a5 */ /* 0x000fc4000f8e0008 */
[----:B------:R-:W-:Y:S01]  /*9060*/  LEA R8, R8, R3, 0x7 ;  /* 0x0000000308087211 */ /* 0x000fe200078e38ff */
[----:B------:R-:W-:Y:S01]  /*9070*/  UIMAD UR4, UR16, UR15, UR4 ;  /* 0x0000000f100472a4 */ /* 0x000fe2000f8e0204 */
[----:B------:R-:W-:Y:S01]  /*9080*/  IMAD R10, R10, 0x80, R217 ;  /* 0x000000800a0a7824 */ /* 0x000fe200078e02d9 */
[----:B------:R-:W-:Y:S02]  /*9090*/  ULDC.64 UR10, c[0x0][0xbf0] ;  /* 0x0002fc00000a7ab9 */ /* 0x000fe40000000a00 */
[----:B------:R-:W-:Y:S01]  /*90a0*/  @P0 IMAD.HI.U32 R4, R8, R11, RZ ;  /* 0x0000000b08040227 */ /* 0x000fe200078e00ff */
[----:B------:R-:W-:Y:S02]  /*90b0*/  UIADD3 UR9, UR9, UR4, URZ ;  /* 0x0000000409097290 */ /* 0x000fe4000fffe03f */
[----:B------:R-:W-:Y:S01]  /*90c0*/  UIMAD UR4, UR12, UR10, URZ ;  /* 0x0000000a0c0472a4 */ /* 0x000fe2000f8e023f */
[----:B------:R-:W-:Y:S01]  /*90d0*/  IMAD.MOV.U32 R3, RZ, RZ, R8 ;  /* 0x000000ffff037224 */ /* 0x000fe200078e0008 */
[----:B-1----:R-:W-:Y:S01]  /*90e0*/  @P0 SHF.R.U32.HI R3, RZ, R5, R4 ;  /* 0x00000005ff030219 */ /* 0x002fe20000011604 */
[----:B------:R-:W-:-:S02]  /*90f0*/  UIMAD.WIDE.U32 UR8, UR61, UR10, UR8 ;  /* 0x0000000a3d0872a5 */ /* 0x000fc4000f8e0008 */
[----:B------:R-:W-:Y:S01]  /*9100*/  UIMAD UR4, UR61, UR11, UR4 ;  /* 0x0000000b3d0472a4 */ /* 0x000fe2000f8e0204 */
[--C-:B------:R-:W-:Y:S01]  /*9110*/  SHF.R.S32.HI R4, RZ, 0x1f, R3.reuse ;  /* 0x0000001fff047819 */ /* 0x100fe20000011403 */
[----:B------:R-:W-:Y:S01]  /*9120*/  IMAD.MOV R9, RZ, RZ, -R3 ;  /* 0x000000ffff097224 */ /* 0x000fe200078e0a03 */
[----:B------:R-:W-:Y:S01]  /*9130*/  ULDC.64 UR10, c[0x0][0xbe0] ;  /* 0x0002f800000a7ab9 */ /* 0x000fe20000000a00 */
[----:B------:R-:W-:Y:S02]  /*9140*/  UIADD3 UR4, UR9, UR4, URZ ;  /* 0x0000000409047290 */ /* 0x000fe4000fffe03f */
[----:B------:R-:W-:Y:S02]  /*9150*/  IMAD.U32 R5, RZ, RZ, UR9 ;  /* 0x00000009ff057e24 */ /* 0x000fe4000f8e00ff */
[----:B------:R-:W-:Y:S02]  /*9160*/  IMAD R6, R4, UR10, RZ ;  /* 0x0000000a04067c24 */ /* 0x000fe4000f8e02ff */
[----:B------:R-:W-:Y:S01]  /*9170*/  IMAD.U32 R4, RZ, RZ, UR8 ;  /* 0x00000008ff047e24 */ /* 0x000fe2000f8e00ff */
[----:B------:R-:W-:Y:S01]  /*9180*/  ULDC.64 UR8, c[0x0][0xbd8] ;  /* 0x0002f60000087ab9 */ /* 0x000fe20000000a00 */
[----:B------:R-:W-:-:S02]  /*9190*/  IMAD.U32 R5, RZ, RZ, UR4 ;  /* 0x00000004ff057e24 */ /* 0x000fc4000f8e00ff */
[----:B------:R-:W-:Y:S02]  /*91a0*/  IMAD R9, R13, R9, R8 ;  /* 0x000000090d097224 */ /* 0x000fe400078e0208 */
[C---:B------:R-:W-:Y:S02]  /*91b0*/  IMAD R11, R3.reuse, UR11, R6 ;  /* 0x0000000b030b7c24 */ /* 0x040fe4000f8e0206 */
[----:B------:R-:W-:Y:S01]  /*91c0*/  IMAD.WIDE.U32 R4, R3, UR10, R4 ;  /* 0x0000000a03047c25 */ /* 0x000fe2000f8e0004 */
[----:B------:R-:W-:-:S03]  /*91d0*/  SHF.R.S32.HI R3, RZ, 0x1f, R9 ;  /* 0x0000001fff037819 */ /* 0x000fc60000011409 */
[----:B------:R-:W-:Y:S02]  /*91e0*/  IMAD.IADD R5, R5, 0x1, R11 ;  /* 0x0000000105057824 */ /* 0x000fe400078e020b */
[----:B------:R-:W-:Y:S02]  /*91f0*/  IMAD R6, R3, UR8, RZ ;  /* 0x0000000803067c24 */ /* 0x000fe4000f8e02ff */
[----:B-----5:R-:W-:Y:S02]  /*9200*/  IMAD R13, R0, R13, RZ ;  /* 0x0000000d000d7224 */ /* 0x020fe400078e02ff */
        /* <DEDUP_REMOVED lines=10> */
[----:B------:R0:W1:Y:S02]  /*92b0*/  SHFL.IDX PT, R4, R6, RZ, 0x181f ;  /* 0x00181fff06047589 */ /* 0x00006400000e0000 */
[----:B------:R-:W-:Y:S02]  /*92c0*/  ISETP.GE.AND P0, PT, R0, R13, PT ;  /* 0x0000000d0000720c */ /* 0x000fe40003f06270 */
[----:B------:R0:W2:Y:S01]  /*92d0*/  SHFL.IDX PT, R0, R3, RZ, 0x181f ;  /* 0x00181fff03007589 */ /* 0x0000a200000e0000 */
[----:B------:R-:W-:Y:S10]  /*92e0*/  @P2 BRA `(.L_x_10177) ;  /* 0x0000000000442947 */ /* 0x000ff40003800000 */
        /* <DEDUP_REMOVED lines=17> */
.L_x_10177:
[----:B------:R-:W-:Y:S05]  /*9400*/  BSYNC B1 ;  /* 0x0000000000017941 */ /* 0x000fea0003800000 */
.L_x_10176:
[----:B--2---:R2:W4:Y:S01]  /*9410*/  SHFL.IDX PT, R0, R3, 0x1, 0x181f ;  /* 0x00381f0003007f89 */ /* 0x00452200000e0000 */
[----:B------:R-:W-:Y:S03]  /*9420*/  BSSY B1, `(.L_x_10178) ;  /* 0x0000014000017945 */ /* 0x000fe60003800000 */
[----:B-1-3--:R2:W1:Y:S01]  /*9430*/  SHFL.IDX PT, R4, R6, 0x1, 0x181f ;  /* 0x00381f0006047f89 */ /* 0x00a46200000e0000 */
[----:B------:R-:W-:Y:S05]  /*9440*/  @P1 BRA `(.L_x_10179) ;  /* 0x0000000000441947 */ /* 0x000fea0003800000 */
[----:B------:R-:W-:Y:S02]  /*9450*/  ULDC UR4, c[0x0][0xbc8] ;  /* 0x0002f20000047ab9 */ /* 0x000fe40000000800 */
[----:B------:R-:W-:Y:S02]  /*9460*/  ISETP.GE.AND P4, PT, R2, UR4, PT ;  /* 0x0000000402007c0c */ /* 0x000fe4000bf86270 */
[----:B------:R-:W-:Y:S02]  /*9470*/  ISETP.GE.AND P3, PT, R212, UR4, PT ;  /* 0x00000004d4007c0c */ /* 0x000fe4000bf66270 */
[----:B------:R-:W-:Y:S02]  /*9480*/  ISETP.GE.AND P2, PT, R211, UR4, PT ;  /* 0x00000004d3007c0c */ /* 0x000fe4000bf46270 */
[----:B------:R-:W-:-:S07]  /*9490*/  ISETP.GE.AND P1, PT, R213, UR4, PT ;  /* 0x00000004d5007c0c */ /* 0x000fce000bf26270 */
[-C--:B-1----:R-:W-:Y:S02]  /*94a0*/  @!P4 LEA R8, P6, R2, R4.reuse, 0x1 ;  /* 0x000000040208c211 */ /* 0x082fe400078c08ff */
[----:B------:R-:W-:Y:S02]  /*94b0*/  @!P3 LEA R14, P5, R212, R4, 0x1 ;  /* 0x00000004d40eb211 */ /* 0x000fe400078a08ff */
[----:B----4-:R-:W-:Y:S02]  /*94c0*/  @!P4 LEA.HI.X R9, R2, R0, R18, 0x1, P6 ;  /* 0x000000000209c211 */ /* 0x010fe400030f0c12 */
        /* <DEDUP_REMOVED lines=9> */
.L_x_10179:
[----:B------:R-:W-:Y:S05]  /*9560*/  BSYNC B1 ;  /* 0x0000000000017941 */ /* 0x000fea0003800000 */
.L_x_10178:
[----:B----4-:R4:W0:Y:S01]  /*9570*/  SHFL.IDX PT, R0, R3, 0x2, 0x181f ;  /* 0x00581f0003007f89 */ /* 0x01082200000e0000 */
        /* <DEDUP_REMOVED lines=9> */
[-C--:B------:R-:W-:Y:S02]  /*9610*/  @!P2 LEA R14, P5, R212, R4.reuse, 0x1 ;  /* 0x00000004d40ea211 */ /* 0x080fe400078a08ff */
        /* <DEDUP_REMOVED lines=10> */
.L_x_10181:
[----:B------:R-:W-:Y:S05]  /*96c0*/  BSYNC B1 ;  /* 0x0000000000017941 */ /* 0x000fea0003800000 */
.L_x_10180:
[----:B0-----:R-:W-:Y:S01]  /*96d0*/  VIADD R0, R10, 0x60 ;  /* 0x000000600a007836 */ /* 0x001fe20000000000 */
[----:B---3--:R0:W3:Y:S04]  /*96e0*/  SHFL.IDX PT, R8, R3, 0x3, 0x181f ;  /* 0x00781f0003087f89 */ /* 0x0080e800000e0000 */
[----:B------:R-:W-:Y:S01]  /*96f0*/  ISETP.GE.AND P0, PT, R0, R13, PT ;  /* 0x0000000d0000720c */ /* 0x000fe20003f06270 */
[----:B-1----:R0:W1:-:S12]  /*9700*/  SHFL.IDX PT, R4, R6, 0x3, 0x181f ;  /* 0x00781f0006047f89 */ /* 0x00205800000e0000 */
[----:B0-----:R-:W-:Y:S05]  /*9710*/  @P0 BRA `(.L_x_10172) ;  /* 0x0000000000440947 */ /* 0x001fea0003800000 */
        /* <DEDUP_REMOVED lines=8> */
[----:B---3--:R-:W-:Y:S02]  /*97a0*/  @!P3 LEA.HI.X R11, R2, R8, R18, 0x1, P6 ;  /* 0x00000008020bb211 */ /* 0x008fe400030f0c12 */
        /* <DEDUP_REMOVED lines=8> */
.L_x_10172:
[----:B------:R-:W-:Y:S05]  /*9830*/  BSYNC B0 ;  /* 0x0000000000007941 */ /* 0x000fea0003800000 */
.L_x_10163:
[----:B------:R-:W-:Y:S02]  /*9840*/  ULDC UR4, c[0x0][0xd3c] ;  /* 0x00034f0000047ab9 */ /* 0x000fe40000000800 */
[----:B------:R-:W-:-:S13]  /*9850*/  ISETP.GE.AND P0, PT, R7, UR4, PT ;  /* 0x0000000407007c0c */ /* 0x000fda000bf06270 */
[----:B------:R-:W-:Y:S05]  /*9860*/  @!P0 BRA `(.L_x_10182) ;  /* 0xffffff7400688947 */ /* 0x000fea000383ffff */
[----:B------:R-:W-:Y:S05]  /*9870*/  EXIT ;  /* 0x000000000000794d */ /* 0x000fea0003800000 */
.L_x_10134:
        /* <DEDUP_REMOVED lines=16> */
.L_x_10183:
        /* <DEDUP_REMOVED lines=40> */
.L_x_10189:
        /* <DEDUP_REMOVED lines=12> */
.L_x_10188:
[----:B------:R-:W-:Y:S05]  /*9cc0*/  BSYNC B0 ;  /* 0x0000000000007941 */ /* 0x000fea0003800000 */
.L_x_10187:
        /* <DEDUP_REMOVED lines=21> */
.L_x_10185:
        /* <DEDUP_REMOVED lines=15> */
.L_x_10190:
[----:B---3--:R-:W-:Y:S01]  /*9f10*/  IMAD R16, R16, UR5, R8 ;  /* 0x0000000510107c24 */ /* 0x008fe2000f8e0208 */
[----:B0-----:R-:W-:Y:S01]  /*9f20*/  IABS R2, R10 ;  /* 0x0000000a00027213 */ /* 0x001fe20000000000 */
[----:B------:R-:W-:Y:S01]  /*9f30*/  VIADD R19, R19, UR4 ;  /* 0x0000000413137c36 */ /* 0x000fe20008000000 */
[----:B-1----:R-:W-:Y:S02]  /*9f40*/  IADD3 R0, RZ, -R3, RZ ;  /* 0x80000003ff007210 */ /* 0x002fe40007ffe0ff */
        /* <DEDUP_REMOVED lines=24> */
.L_x_10186:
[----:B------:R-:W-:Y:S01]  /*a0d0*/  ULDC UR4, c[0x0][0xd3c] ;  /* 0x00034f0000047ab9 */ /* 0x000fe20000000800 */
[----:B------:R-:W-:Y:S02]  /*a0e0*/  IMAD.MOV.U32 R17, RZ, RZ, RZ ;  /* 0x000000ffff117224 */ /* 0x000fe400078e00ff */
[----:B------:R-:W-:Y:S02]  /*a0f0*/  IMAD.U32 R16, RZ, RZ, UR6 ;  /* 0x00000006ff107e24 */ /* 0x000fe4000f8e00ff */
[----:B------:R-:W-:Y:S02]  /*a100*/  IMAD.MOV.U32 R18, RZ, RZ, RZ ;  /* 0x000000ffff127224 */ /* 0x000fe400078e00ff */
[----:B------:R-:W-:-:S07]  /*a110*/  IMAD.U32 R19, RZ, RZ, UR4 ;  /* 0x00000004ff137e24 */ /* 0x000fce000f8e00ff */
.L_x_10191:
[----:B------:R-:W-:-:S13]  /*a120*/  ISETP.NE.AND P0, PT, R5, RZ, PT ;  /* 0x000000ff0500720c */ /* 0x000fda0003f05270 */
[----:B------:R-:W0:Y:S01]  /*a130*/  @!P0 S2R R3, SR_CgaCtaId ;  /* 0x0000000000038919 */ /* 0x000e220000008800 */
[----:B------:R-:W-:-:S04]  /*a140*/  @!P0 MOV R0, 0x400 ;  /* 0x0000040000008802 */ /* 0x000fc80000000f00 */
[----:B0-----:R-:W-:-:S05]  /*a150*/  @!P0 LEA R0, R3, R0, 0x18 ;  /* 0x0000000003008211 */ /* 0x001fca00078ec0ff */
[----:B------:R1:W-:Y:S01]  /*a160*/  @!P0 STS.128 [R0+0x324d0], R16 ;  /* 0x0324d01000008388 */ /* 0x0003e20000000c00 */
[----:B------:R-:W-:Y:S06]  /*a170*/  BAR.ARV 0x5, 0x180 ;  /* 0x0146000000007b1d */ /* 0x000fec0000002000 */
.L_x_10184:
[----:B------:R2:W-:Y:S01]  /*a180*/  STL [R1+0x18], RZ ;  /* 0x000018ff01007387 */ /* 0x0005e20000100800 */
[----:B------:R-:W-:Y:S01]  /*a190*/  ULDC UR4, c[0x0][0xd3c] ;  /* 0x00034f0000047ab9 */ /* 0x000fe20000000800 */
[----:B------:R-:W-:Y:S01]  /*a1a0*/  IMAD.MOV.U32 R27, RZ, RZ, 0x1 ;  /* 0x00000001ff1b7424 */ /* 0x000fe200078e00ff */
[----:B0-----:R-:W-:Y:S02]  /*a1b0*/  ISETP.GE.AND P0, PT, R19, UR4, PT ;  /* 0x0000000413007c0c */ /* 0x001fe4000bf06270 */
[----:B------:R-:W-:-:S11]  /*a1c0*/  MOV R24, RZ ;  /* 0x000000ff00187202 */ /* 0x000fd60000000f00 */
        /* <DEDUP_REMOVED lines=9> */
[C---:B-1----:R-:W-:Y:S02]  /*a260*/  LOP3.LUT R4, R5.reuse, 0x7f, RZ, 0xc0, !PT ;  /* 0x0000007f05047812 */ /* 0x042fe400078ec0ff */
[----:B--2---:R-:W-:Y:S01]  /*a270*/  R2UR UR4, R0 ;  /* 0x00000000000472ca */ /* 0x004fe200000e0000 */
[----:B------:R-:W-:-:S05]  /*a280*/  IMAD.SHL.U32 R0, R5, 0x8, RZ ;  /* 0x0000000805007824 */ /* 0x000fca00078e00ff */
        /* <DEDUP_REMOVED lines=11> */
[C---:B------:R-:W-:Y:S01]  /*a340*/  LOP3.LUT R2, R4.reuse, 0x80, RZ, 0xfc, !PT ;  /* 0x0000008004027812 */ /* 0x040fe200078efcff */
[----:B------:R-:W-:Y:S01]  /*a350*/  IMAD.U32 R22, RZ, RZ, UR4 ;  /* 0x00000004ff167e24 */ /* 0x000fe2000f8e00ff */
[----:B------:R-:W-:-:S03]  /*a360*/  LOP3.LUT R0, R4, 0xc0, RZ, 0xfc, !PT ;  /* 0x000000c004007812 */ /* 0x000fc600078efcff */
[----:B---3--:R-:W-:-:S07]  /*a370*/  IMAD R26, R30, 0x2, R22 ;  /* 0x000000021e1a7824 */ /* 0x008fce00078e0216 */
.L_x_10259:
[----:B0-----:R-:W0:Y:S02]  /*a380*/  LDC.64 R34, c[0x0][0xd88] ;  /* 0x00036200ff227b82 */ /* 0x001e240000000a00 */
[----:B0-----:R-:W-:-:S06]  /*a390*/  IMAD.WIDE R34, R19, 0x4, R34 ;  /* 0x0000000413227825 */ /* 0x001fcc00078e0222 */
[----:B--2---:R0:W2:Y:S01]  /*a3a0*/  LDG.E R34, desc[UR36][R34.64] ;  /* 0x0000002422227981 */ /* 0x0040a2000c1e1900 */
[----:B------:R-:W-:Y:S05]  /*a3b0*/  YIELD ;  /* 0x0000000000007946 */ /* 0x000fea0003800000 */
[----:B------:R-:W-:Y:S01]  /*a3c0*/  ULDC.64 UR4, c[0x0][0xb20] ;  /* 0x0002c80000047ab9 */ /* 0x000fe20000000a00 */
[----:B------:R-:W-:Y:S01]  /*a3d0*/  IMAD.MOV.U32 R32, RZ, RZ, RZ ;  /* 0x000000ffff207224 */ /* 0x000fe200078e00ff */
[----:B------:R-:W-:Y:S01]  /*a3e0*/  ISETP.NE.U32.AND P0, PT, RZ, UR4, PT ;  /* 0x00000004ff007c0c */ /* 0x000fe2000bf05070 */
[----:B------:R-:W-:-:S03]  /*a3f0*/  ULDC.64 UR6, c[0x0][0xb10] ;  /* 0x0002c40000067ab9 */ /* 0x000fc60000000a00 */
[----:B------:R-:W-:Y:S01]  /*a400*/  ISETP.NE.AND.EX P0, PT, RZ, UR5, PT, P0 ;  /* 0x00000005ff007c0c */ /* 0x000fe2000bf05300 */
[----:B0-----:R-:W-:Y:S01]  /*a410*/  IMAD.MOV.U32 R35, RZ, RZ, RZ ;  /* 0x000000ffff237224 */ /* 0x001fe200078e00ff */
        /* <DEDUP_REMOVED lines=38> */
.L_x_10193:
        /* <DEDUP_REMOVED lines=9> */
.L_x_10194:
        /* <DEDUP_REMOVED lines=9> */
.L_x_10195:
[----:B-----5:R-:W-:Y:S01]  /*a7a0*/  IMAD.IADD R33, R7, 0x1, -R32 ;  /* 0x0000000107217824 */ /* 0x020fe200078e0a20 */
[----:B------:R-:W-:Y:S03]  /*a7b0*/  BSSY B7, `(.L_x_10196) ;  /* 0x000040f000077945 */ /* 0x000fe60003800000 */
[C---:B012---:R-:W-:Y:S01]  /*a7c0*/  VIADD R0, R33.reuse, 0x5f ;  /* 0x0000005f21007836 */ /* 0x047fe20000000000 */
[----:B------:R0:W-:Y:S01]  /*a7d0*/  STL [R1], R33 ;  /* 0x0000002101007387 */ /* 0x0001e20000100800 */
[----:B------:R-:W-:Y:S02]  /*a7e0*/  ISETP.GT.AND P0, PT, R33, RZ, PT ;  /* 0x000000ff2100720c */ /* 0x000fe40003f04270 */
[----:B------:R-:W-:-:S05]  /*a7f0*/  IMAD.HI R0, R0, 0x2aaaaaab, RZ ;  /* 0x2aaaaaab00007827 */ /* 0x000fca00078e02ff */
[----:B------:R-:W-:-:S04]  /*a800*/  SHF.R.U32.HI R3, RZ, 0x1f, R0 ;  /* 0x0000001fff037819 */ /* 0x000fc80000011600 */
        /* <DEDUP_REMOVED lines=20> */
.L_x_10197:
[----:B0-----:R-:W-:Y:S01]  /*a950*/  IADD3 R0, R22, 0x1c400, RZ ;  /* 0x0001c40016007810 */ /* 0x001fe20007ffe0ff */
        /* <DEDUP_REMOVED lines=19> */
.L_x_10200:
[----:B------:R-:W-:Y:S05]  /*aa90*/  BSYNC B6 ;  /* 0x0000000000067941 */ /* 0x000fea0003800000 */
.L_x_10199:
        /* <DEDUP_REMOVED lines=10> */
[----:B------:R-:W-:Y:S01]  /*ab40*/  MOV R8, 0x70 ;  /* 0x0000007000087802 */ /* 0x000fe20000000f00 */
[----:B------:R-:W-:Y:S02]  /*ab50*/  IMAD.U32 R5, RZ, RZ, UR7 ;  /* 0x00000007ff057e24 */ /* 0x000fe4000f8e00ff */
[----:B------:R-:W-:Y:S02]  /*ab60*/  IMAD.U32 R6, RZ, RZ, UR8 ;  /* 0x00000008ff067e24 */ /* 0x000fe4000f8e00ff */
[----:B------:R-:W-:-:S02]  /*ab70*/  IMAD.U32 R7, RZ, RZ, UR9 ;  /* 0x00000009ff077e24 */ /* 0x000fc4000f8e00ff */
[----:B------:R-:W-:Y:S02]  /*ab80*/  IMAD.U32 R10, RZ, RZ, UR4 ;  /* 0x00000004ff0a7e24 */ /* 0x000fe4000f8e00ff */
[----:B------:R-:W-:Y:S02]  /*ab90*/  IMAD.U32 R11, RZ, RZ, UR5 ;  /* 0x00000005ff0b7e24 */ /* 0x000fe4000f8e00ff */
[----:B------:R-:W-:Y:S02]  /*aba0*/  IMAD.MOV.U32 R12, RZ, RZ, 0x1 ;  /* 0x00000001ff0c7424 */ /* 0x000fe400078e00ff */
[----:B0-----:R-:W-:-:S07]  /*abb0*/  IMAD.MOV.U32 R13, RZ, RZ, RZ ;  /* 0x000000ffff0d7224 */ /* 0x001fce00078e00ff */
[----:B------:R-:W-:-:S07]  /*abc0*/  LEPC R20, `(.L_x_10203) ;  /* 0x000000001014794e */ /* 0x000fce0000000000 */
[----:B-1----:R-:W-:Y:S05]  /*abd0*/  CALL.ABS.NOINC R2 ;  /* 0x0000000002007343 */ /* 0x002fea0003c00000 */
.L_x_10203:
        /* <DEDUP_REMOVED lines=15> */
.L_x_10202:
[----:B------:R-:W-:Y:S05]  /*acd0*/  BSYNC B6 ;  /* 0x0000000000067941 */ /* 0x000fea0003800000 */
.L_x_10201:
[----:B------:R-:W2:Y:S01]  /*ace0*/  LDL R31, [R1+0x1c] ;  /* 0x00001c00011f7983 */ /* 0x000ea20000100800 */
[----:B------:R-:W-:Y:S01]  /*acf0*/  ULDC.64 UR4, c[0x0][0xaf0] ;  /* 0x0002bc0000047ab9 */ /* 0x000fe20000000a00 */
[----:B------:R-:W0:Y:S01]  /*ad00*/  LDC R9, c[0x0][0x430] ;  /* 0x00010c00ff097b82 */ /* 0x000e220000000800 */
[----:B------:R-:W-:Y:S01]  /*ad10*/  ISETP.NE.U32.AND P0, PT, RZ, UR4, PT ;  /* 0x00000004ff007c0c */ /* 0x000fe2000bf05070 */
[----:B------:R-:W1:Y:S03]  /*ad20*/  S2R R20, SR_TID.X ;  /* 0x0000000000147919 */ /* 0x000e660000002100 */
[----:B------:R-:W-:-:S13]  /*ad30*/  ISETP.NE.AND.EX P0, PT, RZ, UR5, PT, P0 ;  /* 0x00000005ff007c0c */ /* 0x000fda000bf05300 */
[----:B------:R-:W-:Y:S01]  /*ad40*/  @P0 IADD3 R2, P1, R25, UR4, RZ ;  /* 0x0000000419020c10 */ /* 0x000fe2000ff3e0ff */
[----:B------:R-:W3:Y:S01]  /*ad50*/  S2R R21, SR_TID.X ;  /* 0x0000000000157919 */ /* 0x000ee20000002100 */
[----:B------:R-:W-:Y:S02]  /*ad60*/  ULDC UR4, c[0x0][0x320] ;  /* 0x0000c80000047ab9 */ /* 0x000fe40000000800 */
[----:B------:R-:W-:-:S05]  /*ad70*/  @P0 IADD3.X R3, R28, UR5, RZ, P1, !PT ;  /* 0x000000051c030c10 */ /* 0x000fca0008ffe4ff */
[----:B------:R4:W4:Y:S01]  /*ad80*/  @P0 LDG.E R29, desc[UR36][R2.64] ;  /* 0x00000024021d0981 */ /* 0x000922000c1e1900 */
[----:B0-----:R-:W-:Y:S01]  /*ad90*/  ISETP.NE.AND P2, PT, R9, 0x1, PT ;  /* 0x000000010900780c */ /* 0x001fe20003f45270 */
[----:B------:R-:W-:Y:S01]  /*ada0*/  IMAD.MOV.U32 R36, RZ, RZ, RZ ;  /* 0x000000ffff247224 */ /* 0x000fe200078e00ff */
[----:B------:R-:W-:Y:S02]  /*adb0*/  LOP3.LUT R23, R23, 0xffff7fff, RZ, 0xc0, !PT ;  /* 0xffff7fff17177812 */ /* 0x000fe400078ec0ff */
[----:B-1----:R-:W-:-:S04]  /*adc0*/  LOP3.LUT R20, R20, 0x7f, RZ, 0xc0, !PT ;  /* 0x0000007f14147812 */ /* 0x002fc800078ec0ff */
[----:B------:R-:W-:-:S05]  /*add0*/  SHF.R.U32.HI R0, RZ, 0x3, R20 ;  /* 0x00000003ff007819 */ /* 0x000fca0000011614 */
[----:B------:R-:W0:Y:S01]  /*ade0*/  @P2 LDC R4, c[0x0][0x434] ;  /* 0x00010d00ff042b82 */ /* 0x000e220000000800 */
[----:B------:R-:W-:-:S07]  /*adf0*/  @P2 LOP3.LUT R23, R23, 0x8000, RZ, 0xfc, !PT ;  /* 0x0000800017172812 */ /* 0x000fce00078efcff */
[----:B------:R-:W1:Y:S01]  /*ae00*/  @P2 LDC R5, c[0x0][0x438] ;  /* 0x00010e00ff052b82 */ /* 0x000e620000000800 */
[----:B---3--:R-:W-:-:S05]  /*ae10*/  IMAD.SHL.U32 R20, R21, 0x10, RZ ;  /* 0x0000001015147824 */ /* 0x008fca00078e00ff */
[----:B------:R-:W-:Y:S02]  /*ae20*/  LOP3.LUT R20, R0, 0x70, R20, 0xf8, !PT ;  /* 0x0000007000147812 */ /* 0x000fe400078ef814 */
[----:B------:R-:W-:Y:S01]  /*ae30*/  LOP3.LUT R23, R23, 0xffffffef, RZ, 0xc0, !PT ;  /* 0xffffffef17177812 */ /* 0x000fe200078ec0ff */
[----:B------:R-:W-:Y:S01]  /*ae40*/  UMOV UR5, 0xffffffff ;  /* 0xffffffff00057882 */ /* 0x000fe20000000000 */
[----:B--2---:R-:W-:Y:S02]  /*ae50*/  VIADD R8, R31, 0xffffffff ;  /* 0xffffffff1f087836 */ /* 0x004fe40000000000 */
[----:B------:R-:W2:Y:S02]  /*ae60*/  S2R R31, SR_TID.X ;  /* 0x00000000001f7919 */ /* 0x000ea40000002100 */
[----:B------:R-:W-:-:S05]  /*ae70*/  IMAD R37, R8, 0x60, R20 ;  /* 0x0000006008257824 */ /* 0x000fca00078e0214 */
[C---:B------:R-:W-:Y:S01]  /*ae80*/  ISETP.GE.AND P0, PT, R37.reuse, R33, PT ;  /* 0x000000212500720c */ /* 0x040fe20003f06270 */
[----:B------:R-:W-:-:S03]  /*ae90*/  IMAD.IADD R37, R37, 0x1, R32 ;  /* 0x0000000125257824 */ /* 0x000fc600078e0220 */
[----:B------:R-:W-:Y:S01]  /*aea0*/  ISETP.GT.U32.OR P0, PT, R20, 0x5f, P0 ;  /* 0x0000005f1400780c */ /* 0x000fe20000704470 */
[----:B0-----:R-:W-:-:S04]  /*aeb0*/  @P2 IMAD.HI.U32 R4, R37, R4, RZ ;  /* 0x0000000425042227 */ /* 0x001fc800078e00ff */
[----:B------:R-:W-:Y:S01]  /*aec0*/  IMAD.MOV.U32 R0, RZ, RZ, R37 ;  /* 0x000000ffff007224 */ /* 0x000fe200078e0025 */
[----:B-1----:R-:W-:-:S07]  /*aed0*/  @P2 SHF.R.U32.HI R0, RZ, R5, R4 ;  /* 0x00000005ff002219 */ /* 0x002fce0000011604 */
[----:B------:R-:W0:Y:S01]  /*aee0*/  @!P0 LDC.64 R4, c[0x0][0x428] ;  /* 0x00010a00ff048b82 */ /* 0x000e220000000a00 */
[--C-:B----4-:R-:W-:Y:S01]  /*aef0*/  @!P0 SHF.R.S32.HI R3, RZ, 0x1f, R0.reuse ;  /* 0x0000001fff038819 */ /* 0x110fe20000011400 */
[----:B------:R-:W-:Y:S01]  /*af00*/  @!P0 IMAD.MOV.U32 R2, RZ, RZ, R0 ;  /* 0x000000ffff028224 */ /* 0x000fe200078e0000 */
[----:B------:R-:W-:-:S05]  /*af10*/  SHF.R.S32.HI R33, RZ, 0x1f, R29 ;  /* 0x0000001fff217819 */ /* 0x000fca000001141d */
[----:B------:R-:W1:Y:S01]  /*af20*/  @!P0 LDC.64 R6, c[0x0][0x418] ;  /* 0x00010600ff068b82 */ /* 0x000e620000000a00 */
[----:B--2---:R-:W-:-:S05]  /*af30*/  IMAD.SHL.U32 R31, R31, 0x8, RZ ;  /* 0x000000081f1f7824 */ /* 0x004fca00078e00ff */
[----:B------:R-:W-:-:S04]  /*af40*/  LOP3.LUT R31, R31, 0x38, RZ, 0xc0, !PT ;  /* 0x000000381f1f7812 */ /* 0x000fc800078ec0ff */
[----:B------:R-:W-:Y:S01]  /*af50*/  LOP3.LUT R11, R31, 0x40, RZ, 0xfc, !PT ;  /* 0x000000401f0b7812 */ /* 0x000fe200078efcff */
[----:B0-----:R-:W-:-:S03]  /*af60*/  @!P0 IMAD.WIDE.U32 R2, R29, R4, R2 ;  /* 0x000000041d028225 */ /* 0x001fc600078e0002 */
[----:B------:R-:W-:Y:S01]  /*af70*/  ISETP.GE.AND P3, PT, R11, UR4, PT ;  /* 0x000000040b007c0c */ /* 0x000fe2000bf66270 */
[----:B------:R-:W-:-:S04]  /*af80*/  @!P0 IMAD R4, R33, R4, RZ ;  /* 0x0000000421048224 */ /* 0x000fc800078e02ff */
[----:B------:R-:W-:Y:S01]  /*af90*/  @!P0 IMAD R5, R29, R5, R4 ;  /* 0x000000051d058224 */ /* 0x000fe200078e0204 */
[----:B-1----:R-:W-:Y:S02]  /*afa0*/  @!P0 LEA R6, P1, R2, R6, 0x2 ;  /* 0x0000000602068211 */ /* 0x002fe400078210ff */
[----:B------:R-:W-:Y:S02]  /*afb0*/  LOP3.LUT R10, R31, 0x80, RZ, 0xfc, !PT ;  /* 0x000000801f0a7812 */ /* 0x000fe400078efcff */
[----:B------:R-:W-:-:S03]  /*afc0*/  @!P0 IADD3 R5, R3, R5, RZ ;  /* 0x0000000503058210 */ /* 0x000fc60007ffe0ff */
[----:B------:R-:W-:Y:S02]  /*afd0*/  @P3 LOP3.LUT R23, R23, 0x10, RZ, 0xfc, !PT ;  /* 0x0000001017173812 */ /* 0x000fe400078efcff */
[----:B------:R-:W-:Y:S02]  /*afe0*/  @!P0 LEA.HI.X R7, R2, R7, R5, 0x2, P1 ;  /* 0x0000000702078211 */ /* 0x000fe400008f1405 */
[----:B------:R-:W-:Y:S01]  /*aff0*/  ISETP.GE.AND P1, PT, R10, UR4, PT ;  /* 0x000000040a007c0c */ /* 0x000fe2000bf26270 */
[----:B------:R-:W-:Y:S01]  /*b000*/  IMAD.MOV R0, RZ, RZ, -R0 ;  /* 0x000000ffff007224 */ /* 0x000fe200078e0a00 */
[----:B------:R-:W-:Y:S01]  /*b010*/  ISETP.GE.AND P2, PT, R31, UR4, PT ;  /* 0x000000041f007c0c */ /* 0x000fe2000bf46270 */
[----:B------:R0:W5:Y:S01]  /*b020*/  @!P0 LDG.E R36, desc[UR36][R6.64] ;  /* 0x0000002406248981 */ /* 0x000162000c1e1900 */
[----:B------:R-:W-:Y:S01]  /*b030*/  LOP3.LUT R23, R23, 0xfffffffe, RZ, 0xc0, !PT ;  /* 0xfffffffe17177812 */ /* 0x000fe200078ec0ff */
[----:B------:R-:W-:Y:S01]  /*b040*/  IMAD R37, R9, R0, R37 ;  /* 0x0000000009257224 */ /* 0x000fe200078e0225 */
[----:B------:R-:W-:-:S02]  /*b050*/  LOP3.LUT R9, R31, 0xc0, RZ, 0xfc, !PT ;  /* 0x000000c01f097812 */ /* 0x000fc400078efcff */
[----:B------:R-:W-:Y:S02]  /*b060*/  LOP3.LUT R23, R23, 0xfffffff7, RZ, 0xc0, !PT ;  /* 0xfffffff717177812 */ /* 0x000fe400078ec0ff */
[----:B------:R-:W-:-:S03]  /*b070*/  ISETP.GE.AND P0, PT, R9, UR4, PT ;  /* 0x0000000409007c0c */ /* 0x000fc6000bf06270 */
[----:B------:R-:W-:-:S04]  /*b080*/  @P1 LOP3.LUT R23, R23, 0x8, RZ, 0xfc, !PT ;  /* 0x0000000817171812 */ /* 0x000fc800078efcff */
[----:B------:R-:W-:-:S04]  /*b090*/  @P2 LOP3.LUT R23, R23, 0x1, RZ, 0xfc, !PT ;  /* 0x0000000117172812 */ /* 0x000fc800078efcff */
[----:B------:R-:W-:-:S04]  /*b0a0*/  LOP3.LUT R23, R23, 0xfffffffb, RZ, 0xc0, !PT ;  /* 0xfffffffb17177812 */ /* 0x000fc800078ec0ff */
[----:B------:R-:W-:Y:S01]  /*b0b0*/  @P0 LOP3.LUT R23, R23, 0x4, RZ, 0xfc, !PT ;  /* 0x0000000417170812 */ /* 0x000fe200078efcff */
[----:B0-----:R-:W-:Y:S06]  /*b0c0*/  BRA.DIV UR5, `(.L_x_10204) ;  /* 0x0000004605f47947 */ /* 0x001fec000b800000 */
.L_x_10277:
[----:B------:R-:W-:Y:S01]  /*b0d0*/  IMAD.U32 R0, RZ, RZ, UR38 ;  /* 0x00000026ff007e24 */ /* 0x000fe2000f8e00ff */
[----:B------:R-:W-:Y:S02]  /*b0e0*/  SEL R2, RZ, 0x1, P2 ;  /* 0x00000001ff027807 */ /* 0x000fe40001000000 */
        /* <DEDUP_REMOVED lines=10> */
.L_x_10205:
[----:B------:R-:W-:Y:S01]  /*b190*/  IMAD R25, R24, 0x8, R22 ;  /* 0x0000000818197824 */ /* 0x000fe200078e0216 */
[----:B------:R-:W-:Y:S01]  /*b1a0*/  SHF.L.U32 R0, R27, 0x1f, RZ ;  /* 0x0000001f1b007819 */ /* 0x000fe200000006ff */
[----:B------:R-:W-:Y:S03]  /*b1b0*/  BSSY B0, `(.L_x_10206) ;  /* 0x0000003000007945 */ /* 0x000fe60003800000 */
[----:B------:R-:W0:Y:S02]  /*b1c0*/  SYNCS.PHASECHK.TRANS64.TRYWAIT P0, [R25+URZ+0x32440], R0 ;  /* 0x03244000190075a7 */ /* 0x000e24000800017f */
[----:B0-----:R-:W-:Y:S05]  /*b1d0*/  @!P0 BRA `(.L_x_10207) ;  /* 0x0000004400e08947 */ /* 0x001fea0003800000 */
.L_x_10278:
[----:B------:R-:W-:Y:S05]  /*b1e0*/  BSYNC B0 ;  /* 0x0000000000007941 */ /* 0x000fea0003800000 */
.L_x_10206:
[----:B------:R-:W2:Y:S01]  /*b1f0*/  LDL R7, [R1] ;  /* 0x0000000001077983 */ /* 0x000ea20000100800 */
        /* <DEDUP_REMOVED lines=29> */
[----:B--2---:R-:W-:-:S02]  /*b3d0*/  IMAD R31, R8, -0x60, R7 ;  /* 0xffffffa0081f7824 */ /* 0x004fc400078e0207 */
[----:B0-----:R-:W-:Y:S02]  /*b3e0*/  IMAD.SHL.U32 R7, R5, 0x8, RZ ;  /* 0x0000000805077824 */ /* 0x001fe400078e00ff */
[----:B------:R-:W-:Y:S02]  /*b3f0*/  IMAD.IADD R31, R31, 0x1, -R6 ;  /* 0x000000011f1f7824 */ /* 0x000fe400078e0a06 */
[----:B------:R-:W-:Y:S01]  /*b400*/  IMAD R5, R24, 0x1800, R30 ;  /* 0x0000180018057824 */ /* 0x000fe200078e021e */
[----:B------:R-:W-:Y:S02]  /*b410*/  LOP3.LUT R7, R7, 0x38, RZ, 0xc0, !PT ;  /* 0x0000003807077812 */ /* 0x000fe400078ec0ff */
[----:B------:R-:W-:Y:S02]  /*b420*/  ISETP.GE.AND P0, PT, R31, 0x1, PT ;  /* 0x000000011f00780c */ /* 0x000fe40003f06270 */
        /* <DEDUP_REMOVED lines=55> */
.L_x_10292:
        /* <DEDUP_REMOVED lines=10> */
.L_x_10209:
        /* <DEDUP_REMOVED lines=10> */
.L_x_10210:
[----:B------:R1:W5:Y:S01]  /*b8e0*/  LDL.LU R0, [R1+0x4] ;  /* 0x0000040001007983 */ /* 0x0003620000300800 */
[----:B------:R-:W-:Y:S01]  /*b8f0*/  LOP3.LUT P0, RZ, R23, 0x40, RZ, 0xc0, !PT ;  /* 0x0000004017ff7812 */ /* 0x000fe2000780c0ff */
[----:B------:R1:W-:-:S12]  /*b900*/  SYNCS.ARRIVE.TRANS64.A1T0 RZ, [R25+URZ+0x32430], RZ ;  /* 0x032430ff19ff79a7 */ /* 0x0003d8000810003f */
[----:B------:R-:W-:Y:S05]  /*b910*/  WARPSYNC.ALL ;  /* 0x0000000000007948 */ /* 0x000fea0003800000 */
[----:B------:R-:W-:Y:S01]  /*b920*/  SEL R34, R34, RZ, !P0 ;  /* 0x000000ff22227207 */ /* 0x000fe20004000000 */
[----:B------:R-:W-:Y:S01]  /*b930*/  BSSY B6, `(.L_x_10211) ;  /* 0x0000019000067945 */ /* 0x000fe20003800000 */
[----:B------:R-:W-:Y:S01]  /*b940*/  BAR.SYNC.DEFER_BLOCKING 0x8, 0x180 ;  /* 0x0206000000007b1d */ /* 0x000fe20000010000 */
[----:B-----5:R-:W-:-:S05]  /*b950*/  SEL R0, R0, RZ, !P0 ;  /* 0x000000ff00007207 */ /* 0x020fca0004000000 */
[----:B------:R2:W-:Y:S02]  /*b960*/  STL [R1+0xc], R0 ;  /* 0x00000c0001007387 */ /* 0x0005e40000100800 */
[----:B--2---:R-:W-:-:S05]  /*b970*/  VIADD R0, R22, 0x18400 ;  /* 0x0001840016007836 */ /* 0x004fca0000000000 */
        /* <DEDUP_REMOVED lines=20> */
.L_x_10212:
[----:B------:R-:W-:Y:S05]  /*bac0*/  BSYNC B6 ;  /* 0x0000000000067941 */ /* 0x000fea0003800000 */
.L_x_10211:
[----:B------:R-:W3:Y:S01]  /*bad0*/  LDL R21, [R1+0x4] ;  /* 0x0000040001157983 */ /* 0x000ee20000100800 */
[----:B------:R-:W4:Y:S03]  /*bae0*/  LDC R7, c[0x0][0x448] ;  /* 0x00011200ff077b82 */ /* 0x000f260000000800 */
[----:B------:R-:W5:Y:S01]  /*baf0*/  LDL R20, [R1+0xc] ;  /* 0x00000c0001147983 */ /* 0x000f620000100800 */
[----:B------:R-:W-:Y:S01]  /*bb00*/  SHF.L.U32 R4, R17, 0x7, RZ ;  /* 0x0000000711047819 */ /* 0x000fe200000006ff */
[----:B------:R-:W-:Y:S01]  /*bb10*/  ULDC.64 UR4, c[0x0][0x298] ;  /* 0x0000a60000047ab9 */ /* 0x000fe20000000a00 */
[----:B------:R-:W-:Y:S01]  /*bb20*/  LOP3.LUT R23, R23, 0xfffeffff, RZ, 0xc0, !PT ;  /* 0xfffeffff17177812 */ /* 0x000fe200078ec0ff */
[----:B0-----:R-:W0:Y:S01]  /*bb30*/  S2R R2, SR_TID.X ;  /* 0x0000000000027919 */ /* 0x001e220000002100 */
[----:B--2---:R-:W2:Y:S01]  /*bb40*/  S2R R0, SR_TID.X ;  /* 0x0000000000007919 */ /* 0x004ea20000002100 */
[----:B------:R-:W1:Y:S01]  /*bb50*/  S2R R6, SR_TID.X ;  /* 0x0000000000067919 */ /* 0x000e620000002100 */
[----:B----4-:R-:W-:-:S13]  /*bb60*/  ISETP.NE.AND P0, PT, R7, 0x1, PT ;  /* 0x000000010700780c */ /* 0x010fda0003f05270 */
[----:B------:R-:W-:Y:S02]  /*bb70*/  @P0 LOP3.LUT R23, R23, 0x10000, RZ, 0xfc, !PT ;  /* 0x0001000017170812 */ /* 0x000fe400078efcff */
[----:B0-----:R-:W-:-:S04]  /*bb80*/  LOP3.LUT R2, R2, 0x7f, RZ, 0xc0, !PT ;  /* 0x0000007f02027812 */ /* 0x001fc800078ec0ff */
[----:B------:R-:W-:Y:S01]  /*bb90*/  SHF.R.U32.HI R2, RZ, 0x3, R2 ;  /* 0x00000003ff027819 */ /* 0x000fe20000011602 */
[----:B--2---:R-:W-:Y:S02]  /*bba0*/  IMAD.SHL.U32 R3, R0, 0x10, RZ ;  /* 0x0000001000037824 */ /* 0x004fe400078e00ff */
[----:B------:R-:W0:Y:S03]  /*bbb0*/  @P0 LDC R0, c[0x0][0x44c] ;  /* 0x00011300ff000b82 */ /* 0x000e260000000800 */
[----:B------:R-:W-:-:S04]  /*bbc0*/  LOP3.LUT R3, R2, 0x70, R3, 0xf8, !PT ;  /* 0x0000007002037812 */ /* 0x000fc800078ef803 */
[----:B------:R-:W-:Y:S01]  /*bbd0*/  LOP3.LUT R17, R3, R4, RZ, 0xfc, !PT ;  /* 0x0000000403117212 */ /* 0x000fe200078efcff */
[----:B------:R-:W2:Y:S04]  /*bbe0*/  @P0 LDC R2, c[0x0][0x450] ;  /* 0x00011400ff020b82 */ /* 0x000ea80000000800 */
[----:B0-----:R-:W-:-:S04]  /*bbf0*/  @P0 IMAD.HI.U32 R3, R17, R0, RZ ;  /* 0x0000000011030227 */ /* 0x001fc800078e00ff */
[----:B------:R-:W-:Y:S01]  /*bc00*/  IMAD.MOV.U32 R0, RZ, RZ, R17 ;  /* 0x000000ffff007224 */ /* 0x000fe200078e0011 */
[----:B--2---:R-:W-:Y:S01]  /*bc10*/  @P0 SHF.R.U32.HI R0, RZ, R2, R3 ;  /* 0x00000002ff000219 */ /* 0x004fe20000011603 */
[----:B------:R-:W-:-:S04]  /*bc20*/  IMAD.WIDE.U32 R2, R35, UR4, RZ ;  /* 0x0000000423027c25 */ /* 0x000fc8000f8e00ff */
[----:B---3--:R-:W-:Y:S01]  /*bc30*/  IMAD R5, R21, UR4, RZ ;  /* 0x0000000415057c24 */ /* 0x008fe2000f8e02ff */
[----:B-1----:R-:W-:-:S03]  /*bc40*/  LOP3.LUT R21, R6, 0x7f, RZ, 0xc0, !PT ;  /* 0x0000007f06157812 */ /* 0x002fc600078ec0ff */
[----:B------:R-:W-:Y:S01]  /*bc50*/  IMAD R5, R35, UR5, R5 ;  /* 0x0000000523057c24 */ /* 0x000fe2000f8e0205 */
[----:B------:R-:W-:Y:S01]  /*bc60*/  ULDC.64 UR4, c[0x0][0x2d8] ;  /* 0x0000b60000047ab9 */ /* 0x000fe20000000a00 */
[----:B------:R-:W-:Y:S02]  /*bc70*/  SHF.R.U32.HI R21, RZ, 0x3, R21 ;  /* 0x00000003ff157819 */ /* 0x000fe40000011615 */
[----:B------:R-:W-:Y:S02]  /*bc80*/  IMAD.IADD R3, R3, 0x1, R5 ;  /* 0x0000000103037824 */ /* 0x000fe400078e0205 */
[----:B------:R-:W-:Y:S02]  /*bc90*/  IMAD R5, R28, UR4, RZ ;  /* 0x000000041c057c24 */ /* 0x000fe4000f8e02ff */
[----:B------:R-:W-:-:S04]  /*bca0*/  IMAD.WIDE.U32 R2, R18, UR4, R2 ;  /* 0x0000000412027c25 */ /* 0x000fc8000f8e0002 */
[----:B------:R-:W-:Y:S01]  /*bcb0*/  IMAD R5, R18, UR5, R5 ;  /* 0x0000000512057c24 */ /* 0x000fe2000f8e0205 */
[----:B------:R-:W-:-:S03]  /*bcc0*/  ULDC.64 UR4, c[0x0][0x2e0] ;  /* 0x0000b80000047ab9 */ /* 0x000fc60000000a00 */
[----:B------:R-:W-:Y:S02]  /*bcd0*/  IMAD.IADD R3, R3, 0x1, R5 ;  /* 0x0000000103037824 */ /* 0x000fe400078e0205 */
[----:B-----5:R-:W-:Y:S02]  /*bce0*/  IMAD R5, R20, UR4, RZ ;  /* 0x0000000414057c24 */ /* 0x020fe4000f8e02ff */
[----:B------:R-:W-:-:S04]  /*bcf0*/  IMAD.WIDE.U32 R2, R34, UR4, R2 ;  /* 0x0000000422027c25 */ /* 0x000fc8000f8e0002 */
[----:B------:R-:W-:Y:S01]  /*bd00*/  IMAD R5, R34, UR5, R5 ;  /* 0x0000000522057c24 */ /* 0x000fe2000f8e0205 */
[----:B------:R-:W-:Y:S01]  /*bd10*/  ULDC.64 UR4, c[0x0][0x2d0] ;  /* 0x0000b40000047ab9 */ /* 0x000fe20000000a00 */
[----:B------:R-:W-:Y:S02]  /*bd20*/  IMAD.SHL.U32 R20, R6, 0x8, RZ ;  /* 0x0000000806147824 */ /* 0x000fe400078e00ff */
[----:B------:R-:W-:Y:S01]  /*bd30*/  IMAD.IADD R3, R3, 0x1, R5 ;  /* 0x0000000103037824 */ /* 0x000fe200078e0205 */
[----:B------:R-:W-:Y:S02]  /*bd40*/  SHF.R.S32.HI R5, RZ, 0x1f, R0 ;  /* 0x0000001fff057819 */ /* 0x000fe40000011400 */
[----:B------:R-:W-:Y:S01]  /*bd50*/  LOP3.LUT R20, R20, 0x38, RZ, 0xc0, !PT ;  /* 0x0000003814147812 */ /* 0x000fe200078ec0ff */
[----:B------:R-:W-:-:S04]  /*bd60*/  IMAD.WIDE.U32 R2, R0, UR4, R2 ;  /* 0x0000000400027c25 */ /* 0x000fc8000f8e0002 */
[----:B------:R-:W-:-:S04]  /*bd70*/  IMAD R5, R5, UR4, RZ ;  /* 0x0000000405057c24 */ /* 0x000fc8000f8e02ff */
[----:B------:R-:W-:Y:S01]  /*bd80*/  IMAD R5, R0, UR5, R5 ;  /* 0x0000000500057c24 */ /* 0x000fe2000f8e0205 */
[----:B------:R-:W-:Y:S01]  /*bd90*/  ULDC.64 UR4, c[0x0][0x2c8] ;  /* 0x0000b20000047ab9 */ /* 0x000fe20000000a00 */
[----:B------:R-:W-:Y:S02]  /*bda0*/  IMAD.MOV R0, RZ, RZ, -R0 ;  /* 0x000000ffff007224 */ /* 0x000fe400078e0a00 */
[----:B------:R-:W-:Y:S02]  /*bdb0*/  IMAD.IADD R3, R3, 0x1, R5 ;  /* 0x0000000103037824 */ /* 0x000fe400078e0205 */
[----:B------:R-:W-:-:S04]  /*bdc0*/  IMAD R0, R7, R0, R17 ;  /* 0x0000000007007224 */ /* 0x000fc800078e0211 */
[----:B------:R-:W-:Y:S01]  /*bdd0*/  IMAD.WIDE.U32 R2, R0, UR4, R2 ;  /* 0x0000000400027c25 */ /* 0x000fe2000f8e0002 */
[----:B------:R-:W-:-:S05]  /*bde0*/  SHF.R.S32.HI R5, RZ, 0x1f, R0 ;  /* 0x0000001fff057819 */ /* 0x000fca0000011400 */
[----:B------:R-:W-:-:S04]  /*bdf0*/  IMAD R5, R5, UR4, RZ ;  /* 0x0000000405057c24 */ /* 0x000fc8000f8e02ff */
        /* <DEDUP_REMOVED lines=9> */
[----:B------:R-:W2:Y:S01]  /*be90*/  LDL.LU R2, [R1+0x8] ;  /* 0x0000080001027983 */ /* 0x000ea20000300800 */
[----:B------:R-:W2:Y:S03]  /*bea0*/  LDC R3, c[0x0][0x448] ;  /* 0x00011200ff037b82 */ /* 0x000ea60000000800 */
[----:B------:R-:W0:Y:S01]  /*beb0*/  SHFL.IDX PT, R10, R0, RZ, 0x181f ;  /* 0x00181fff000a7589 */ /* 0x000e2200000e0000 */
[----:B------:R-:W-:-:S03]  /*bec0*/  IMAD.IADD R4, R21, 0x1, R4 ;  /* 0x0000000115047824 */ /* 0x000fc600078e0204 */
[----:B------:R-:W-:Y:S01]  /*bed0*/  SHFL.IDX PT, R7, R0, 0x1, 0x181f ;  /* 0x00381f0000077f89 */ /* 0x000fe200000e0000 */
[----:B------:R-:W-:-:S03]  /*bee0*/  VIADD R8, R4, 0x10 ;  /* 0x0000001004087836 */ /* 0x000fc60000000000 */
[----:B------:R-:W-:Y:S04]  /*bef0*/  SHFL.IDX PT, R11, R0, 0x2, 0x181f ;  /* 0x00581f00000b7f89 */ /* 0x000fe800000e0000 */
[----:B------:R-:W-:Y:S01]  /*bf00*/  SHFL.IDX PT, R12, R0, 0x3, 0x181f ;  /* 0x00781f00000c7f89 */ /* 0x000fe200000e0000 */
[----:B------:R-:W-:Y:S01]  /*bf10*/  LOP3.LUT R23, R23, 0xffffdfff, RZ, 0xc0, !PT ;  /* 0xffffdfff17177812 */ /* 0x000fe200078ec0ff */
[----:B--2---:R-:W-:Y:S02]  /*bf20*/  IMAD R6, R2, R3, RZ ;  /* 0x0000000302067224 */ /* 0x004fe400078e02ff */
[----:B------:R-:W1:Y:S03]  /*bf30*/  SHFL.IDX PT, R3, R5, RZ, 0x181f ;  /* 0x00181fff05037589 */ /* 0x000e6600000e0000 */
[-C--:B------:R-:W-:Y:S01]  /*bf40*/  ISETP.GE.AND P6, PT, R4, R6.reuse, PT ;  /* 0x000000060400720c */ /* 0x080fe20003fc6270 */
[----:B------:R-:W2:Y:S01]  /*bf50*/  SHFL.IDX PT, R2, R5, 0x1, 0x181f ;  /* 0x00381f0005027f89 */ /* 0x000ea200000e0000 */
[----:B------:R-:W-:-:S11]  /*bf60*/  ISETP.GE.AND P5, PT, R8, R6, PT ;  /* 0x000000060800720c */ /* 0x000fd60003fa6270 */
[----:B0-----:R-:W-:-:S05]  /*bf70*/  @!P6 LEA R10, P1, R20, R10, 0x1 ;  /* 0x0000000a140ae211 */ /* 0x001fca00078208ff */
[----:B-1----:R-:W-:Y:S01]  /*bf80*/  @!P6 IMAD.X R3, RZ, RZ, R3, P1 ;  /* 0x000000ffff03e224 */ /* 0x002fe200008e0603 */
[----:B------:R-:W-:Y:S01]  /*bf90*/  @!P5 LEA R7, P1, R20, R7, 0x1 ;  /* 0x000000071407d211 */ /* 0x000fe200078208ff */
[----:B------:R-:W-:-:S04]  /*bfa0*/  VIADD R8, R4, 0x20 ;  /* 0x0000002004087836 */ /* 0x000fc80000000000 */
[----:B--2---:R-:W-:Y:S02]  /*bfb0*/  @!P5 IMAD.X R9, RZ, RZ, R2, P1 ;  /* 0x000000ffff09d224 */ /* 0x004fe400008e0602 */
[----:B------:R-:W0:Y:S01]  /*bfc0*/  SHFL.IDX PT, R2, R5, 0x2, 0x181f ;  /* 0x00581f0005027f89 */ /* 0x000e2200000e0000 */
[----:B------:R-:W-:-:S13]  /*bfd0*/  ISETP.GE.AND P3, PT, R8, R6, PT ;  /* 0x000000060800720c */ /* 0x000fda0003f66270 */
[----:B------:R-:W-:-:S05]  /*bfe0*/  @!P3 LEA R11, P1, R20, R11, 0x1 ;  /* 0x0000000b140bb211 */ /* 0x000fca00078208ff */
[----:B0-----:R-:W-:Y:S02]  /*bff0*/  @!P3 IMAD.X R8, RZ, RZ, R2, P1 ;  /* 0x000000ffff08b224 */ /* 0x001fe400008e0602 */
[----:B------:R-:W-:-:S05]  /*c000*/  VIADD R2, R4, 0x30 ;  /* 0x0000003004027836 */ /* 0x000fca0000000000 */
[----:B------:R-:W-:Y:S01]  /*c010*/  ISETP.GE.AND P2, PT, R2, R6, PT ;  /* 0x000000060200720c */ /* 0x000fe20003f46270 */
[----:B------:R-:W-:-:S05]  /*c020*/  VIADD R2, R4, 0x40 ;  /* 0x0000004004027836 */ /* 0x000fca0000000000 */
[----:B------:R-:W-:Y:S02]  /*c030*/  ISETP.GE.AND P4, PT, R2, R6, PT ;  /* 0x000000060200720c */ /* 0x000fe40003f86270 */
[----:B------:R-:W0:Y:S05]  /*c040*/  SHFL.IDX PT, R2, R5, 0x3, 0x181f ;  /* 0x00781f0005027f89 */ /* 0x000e2a00000e0000 */
[----:B------:R-:W-:Y:S02]  /*c050*/  @!P2 LEA R14, P1, R20, R12, 0x1 ;  /* 0x0000000c140ea211 */ /* 0x000fe400078208ff */
[----:B------:R-:W1:Y:S02]  /*c060*/  SHFL.IDX PT, R12, R0, 0x4, 0x181f ;  /* 0x00981f00000c7f89 */ /* 0x000e6400000e0000 */
[----:B0-----:R-:W-:-:S02]  /*c070*/  @!P2 IADD3.X R13, RZ, R2, RZ, P1, !PT ;  /* 0x00000002ff0da210 */ /* 0x001fc40000ffe4ff */
[----:B------:R-:W0:Y:S01]  /*c080*/  SHFL.IDX PT, R2, R5, 0x4, 0x181f ;  /* 0x00981f0005027f89 */ /* 0x000e2200000e0000 */
[----:B-1----:R-:W-:Y:S02]  /*c090*/  @!P4 LEA R15, P1, R20, R12, 0x1 ;  /* 0x0000000c140fc211 */ /* 0x002fe400078208ff */
[----:B------:R-:W-:-:S04]  /*c0a0*/  @P6 LOP3.LUT R23, R23, 0x2000, RZ, 0xfc, !PT ;  /* 0x0000200017176812 */ /* 0x000fc800078efcff */
[----:B------:R-:W-:Y:S01]  /*c0b0*/  LOP3.LUT R23, R23, 0xffffefff, RZ, 0xc0, !PT ;  /* 0xffffefff17177812 */ /* 0x000fe200078ec0ff */
[----:B0-----:R-:W-:Y:S02]  /*c0c0*/  @!P4 IMAD.X R12, RZ, RZ, R2, P1 ;  /* 0x000000ffff0cc224 */ /* 0x001fe400008e0602 */
[----:B------:R-:W-:-:S05]  /*c0d0*/  @!P6 IMAD.MOV.U32 R2, RZ, RZ, R10 ;  /* 0x000000ffff02e224 */ /* 0x000fca00078e000a */
[----:B------:R0:W-:Y:S01]  /*c0e0*/  @!P6 LDGSTS.E.BYPASS.LTC128B.128 [R26+0x18400], desc[UR36][R2.64], !P0 ;  /* 0x18400000021aefae */ /* 0x0001e2000c101d64 */
[----:B------:R-:W-:Y:S01]  /*c0f0*/  @P5 LOP3.LUT R23, R23, 0x1000, RZ, 0xfc, !PT ;  /* 0x0000100017175812 */ /* 0x000fe200078efcff */
[----:B0-----:R-:W-:Y:S02]  /*c100*/  @!P5 IMAD.MOV.U32 R2, RZ, RZ, R7 ;  /* 0x000000ffff02d224 */ /* 0x001fe400078e0007 */
[----:B------:R-:W-:-:S05]  /*c110*/  @!P5 IMAD.MOV.U32 R3, RZ, RZ, R9 ;  /* 0x000000ffff03d224 */ /* 0x000fca00078e0009 */
[----:B------:R0:W-:Y:S01]  /*c120*/  @!P5 LDGSTS.E.BYPASS.LTC128B.128 [R26+0x18c00], desc[UR36][R2.64], !P0 ;  /* 0x18c00000021adfae */ /* 0x0001e2000c101d64 */
[----:B------:R-:W-:-:S03]  /*c130*/  LOP3.LUT R23, R23, 0xfffff7ff, RZ, 0xc0, !PT ;  /* 0xfffff7ff17177812 */ /* 0x000fc600078ec0ff */
[----:B------:R-:W1:Y:S01]  /*c140*/  SHFL.IDX PT, R9, R0, 0x5, 0x181f ;  /* 0x00b81f0000097f89 */ /* 0x000e6200000e0000 */
[----:B0-----:R-:W-:Y:S02]  /*c150*/  @!P3 IMAD.MOV.U32 R2, RZ, RZ, R11 ;  /* 0x000000ffff02b224 */ /* 0x001fe400078e000b */
[----:B------:R-:W-:-:S05]  /*c160*/  @!P3 IMAD.MOV.U32 R3, RZ, RZ, R8 ;  /* 0x000000ffff03b224 */ /* 0x000fca00078e0008 */
[----:B------:R0:W-:Y:S01]  /*c170*/  @!P3 LDGSTS.E.BYPASS.LTC128B.128 [R26+0x19400], desc[UR36][R2.64], !P0 ;  /* 0x19400000021abfae */ /* 0x0001e2000c101d64 */
[----:B------:R-:W-:-:S03]  /*c180*/  @P3 LOP3.LUT R23, R23, 0x800, RZ, 0xfc, !PT ;  /* 0x0000080017173812 */ /* 0x000fc600078efcff */
[----:B------:R-:W2:Y:S01]  /*c190*/  SHFL.IDX PT, R8, R5, 0x5, 0x181f ;  /* 0x00b81f0005087f89 */ /* 0x000ea200000e0000 */
[----:B0-----:R-:W-:-:S03]  /*c1a0*/  VIADD R2, R4, 0x50 ;  /* 0x0000005004027836 */ /* 0x001fc60000000000 */
[----:B------:R-:W0:Y:S01]  /*c1b0*/  SHFL.IDX PT, R7, R0, 0x6, 0x181f ;  /* 0x00d81f0000077f89 */ /* 0x000e2200000e0000 */
[----:B------:R-:W-:Y:S01]  /*c1c0*/  @!P2 IMAD.MOV.U32 R3, RZ, RZ, R13 ;  /* 0x000000ffff03a224 */ /* 0x000fe200078e000d */
[----:B------:R-:W-:Y:S01]  /*c1d0*/  ISETP.GE.AND P3, PT, R2, R6, PT ;  /* 0x000000060200720c */ /* 0x000fe20003f66270 */
[----:B------:R-:W-:Y:S01]  /*c1e0*/  @!P2 IMAD.MOV.U32 R2, RZ, RZ, R14 ;  /* 0x000000ffff02a224 */ /* 0x000fe200078e000e */
[----:B------:R-:W-:-:S04]  /*c1f0*/  LOP3.LUT R23, R23, 0xfffffdff, RZ, 0xc0, !PT ;  /* 0xfffffdff17177812 */ /* 0x000fc800078ec0ff */
[----:B------:R3:W-:Y:S01]  /*c200*/  @!P2 LDGSTS.E.BYPASS.LTC128B.128 [R26+0x19c00], desc[UR36][R2.64], !P0 ;  /* 0x19c00000021aafae */ /* 0x0007e2000c101d64 */
[----:B------:R-:W-:-:S03]  /*c210*/  @P2 LOP3.LUT R23, R23, 0x200, RZ, 0xfc, !PT ;  /* 0x0000020017172812 */ /* 0x000fc600078efcff */
[----:B---3--:R-:W3:Y:S01]  /*c220*/  SHFL.IDX PT, R2, R5, 0x6, 0x181f ;  /* 0x00d81f0005027f89 */ /* 0x008ee200000e0000 */
[----:B------:R-:W-:-:S05]  /*c230*/  VIADD R3, R4, 0x60 ;  /* 0x0000006004037836 */ /* 0x000fca0000000000 */
[----:B------:R-:W-:Y:S02]  /*c240*/  ISETP.GE.AND P2, PT, R3, R6, PT ;  /* 0x000000060300720c */ /* 0x000fe40003f46270 */
[----:B-1----:R-:W-:-:S05]  /*c250*/  @!P3 LEA R9, P1, R20, R9, 0x1 ;  /* 0x000000091409b211 */ /* 0x002fca00078208ff */
[----:B--2---:R-:W-:-:S06]  /*c260*/  @!P3 IMAD.X R8, RZ, RZ, R8, P1 ;  /* 0x000000ffff08b224 */ /* 0x004fcc00008e0608 */
[----:B0-----:R-:W-:Y:S01]  /*c270*/  @!P2 LEA R7, P1, R20, R7, 0x1 ;  /* 0x000000071407a211 */ /* 0x001fe200078208ff */
[----:B------:R-:W-:-:S04]  /*c280*/  @!P4 IMAD.MOV.U32 R3, RZ, RZ, R12 ;  /* 0x000000ffff03c224 */ /* 0x000fc800078e000c */
[----:B---3--:R-:W-:Y:S02]  /*c290*/  @!P2 IMAD.X R10, RZ, RZ, R2, P1 ;  /* 0x000000ffff0aa224 */ /* 0x008fe400008e0602 */
[----:B------:R-:W-:-:S05]  /*c2a0*/  @!P4 IMAD.MOV.U32 R2, RZ, RZ, R15 ;  /* 0x000000ffff02c224 */ /* 0x000fca00078e000f */
[----:B------:R0:W-:Y:S01]  /*c2b0*/  @!P4 LDGSTS.E.BYPASS.LTC128B.128 [R26+0x1a400], desc[UR36][R2.64], !P0 ;  /* 0x1a400000021acfae */ /* 0x0001e2000c101d64 */
[----:B------:R-:W-:Y:S01]  /*c2c0*/  LOP3.LUT R23, R23, 0xfffffeff, RZ, 0xc0, !PT ;  /* 0xfffffeff17177812 */ /* 0x000fe200078ec0ff */
[----:B0-----:R-:W-:Y:S02]  /*c2d0*/  @!P3 IMAD.MOV.U32 R2, RZ, RZ, R9 ;  /* 0x000000ffff02b224 */ /* 0x001fe400078e0009 */
[----:B------:R-:W-:-:S05]  /*c2e0*/  @!P3 IMAD.MOV.U32 R3, RZ, RZ, R8 ;  /* 0x000000ffff03b224 */ /* 0x000fca00078e0008 */
[----:B------:R0:W-:Y:S04]  /*c2f0*/  @!P3 LDGSTS.E.BYPASS.LTC128B.128 [R26+0x1ac00], desc[UR36][R2.64], !P0 ;  /* 0x1ac00000021abfae */ /* 0x0001e8000c101d64 */
[----:B------:R-:W1:Y:S01]  /*c300*/  SHFL.IDX PT, R5, R5, 0x7, 0x181f ;  /* 0x00f81f0005057f89 */ /* 0x000e6200000e0000 */
[----:B0-----:R-:W-:Y:S01]  /*c310*/  @!P2 MOV R2, R7 ;  /* 0x000000070002a202 */ /* 0x001fe20000000f00 */
[----:B------:R-:W-:Y:S02]  /*c320*/  @!P2 IMAD.MOV.U32 R3, RZ, RZ, R10 ;  /* 0x000000ffff03a224 */ /* 0x000fe400078e000a */
[----:B------:R-:W0:Y:S04]  /*c330*/  SHFL.IDX PT, R0, R0, 0x7, 0x181f ;  /* 0x00f81f0000007f89 */ /* 0x000e2800000e0000 */
[----:B------:R2:W-:Y:S01]  /*c340*/  @!P2 LDGSTS.E.BYPASS.LTC128B.128 [R26+0x1b400], desc[UR36][R2.64], !P0 ;  /* 0x1b400000021aafae */ /* 0x0005e2000c101d64 */
[----:B------:R-:W-:-:S04]  /*c350*/  @P4 LOP3.LUT R23, R23, 0x100, RZ, 0xfc, !PT ;  /* 0x0000010017174812 */ /* 0x000fc800078efcff */
[----:B------:R-:W-:-:S04]  /*c360*/  LOP3.LUT R23, R23, 0xffffff7f, RZ, 0xc0, !PT ;  /* 0xffffff7f17177812 */ /* 0x000fc800078ec0ff */
[----:B------:R-:W-:-:S04]  /*c370*/  @P3 LOP3.LUT R23, R23, 0x80, RZ, 0xfc, !PT ;  /* 0x0000008017173812 */ /* 0x000fc800078efcff */
[----:B------:R-:W-:-:S04]  /*c380*/  LOP3.LUT R23, R23, 0xffffffbf, RZ, 0xc0, !PT ;  /* 0xffffffbf17177812 */ /* 0x000fc800078ec0ff */
[----:B-12---:R-:W-:-:S07]  /*c390*/  @P2 LOP3.LUT R23, R23, 0x40, RZ, 0xfc, !PT ;  /* 0x0000004017172812 */ /* 0x006fce00078efcff */
.L_x_10309:
[----:B------:R-:W-:Y:S01]  /*c3a0*/  VIADD R4, R4, 0x70 ;  /* 0x0000007004047836 */ /* 0x000fe20000000000 */
[----:B------:R-:W-:-:S04]  /*c3b0*/  LOP3.LUT R23, R23, 0xffffbfff, RZ, 0xc0, !PT ;  /* 0xffffbfff17177812 */ /* 0x000fc800078ec0ff */
[----:B------:R-:W-:-:S13]  /*c3c0*/  ISETP.GE.AND P2, PT, R4, R6, PT ;  /* 0x000000060400720c */ /* 0x000fda0003f46270 */
[----:B0-----:R-:W-:Y:S02]  /*c3d0*/  @!P2 LEA R2, P1, R20, R0, 0x1 ;  /* 0x000000001402a211 */ /* 0x001fe400078208ff */
[----:B------:R-:W-:-:S03]  /*c3e0*/  @P2 LOP3.LUT R23, R23, 0x4000, RZ, 0xfc, !PT ;  /* 0x0000400017172812 */ /* 0x000fc600078efcff */
[----:B------:R-:W-:-:S05]  /*c3f0*/  @!P2 IMAD.X R3, RZ, RZ, R5, P1 ;  /* 0x000000ffff03a224 */ /* 0x000fca00008e0605 */
[----:B------:R-:W-:Y:S01]  /*c400*/  @!PT LDS RZ, [RZ] ;  /* 0x00000000fffff984 */ /* 0x000fe20000000800 */
[----:B------:R-:W-:Y:S01]  /*c410*/  @!PT LDS RZ, [RZ] ;  /* 0x00000000fffff984 */ /* 0x000fe20000000800 */
[----:B------:R-:W-:Y:S01]  /*c420*/  @!PT LDS RZ, [RZ] ;  /* 0x00000000fffff984 */ /* 0x000fe20000000800 */
[----:B------:R0:W-:Y:S01]  /*c430*/  @!P2 LDGSTS.E.BYPASS.LTC128B.128 [R26+0x1bc00], desc[UR36][R2.64], !P0 ;  /* 0x1bc00000021aafae */ /* 0x0001e2000c101d64 */
[----:B------:R-:W-:Y:S01]  /*c440*/  PLOP3.LUT P0, PT, PT, PT, PT, 0x80, 0x0 ;  /* 0x000000000000781c */ /* 0x000fe20003f0f070 */
[----:B------:R-:W-:-:S12]  /*c450*/  NOP ;  /* 0x0000000000007918 */ /* 0x000fd80000000000 */
.L_x_10214:
        /* <DEDUP_REMOVED lines=28> */
.L_x_10216:
[----:B------:R-:W-:Y:S05]  /*c620*/  BSYNC B6 ;  /* 0x0000000000067941 */ /* 0x000fea0003800000 */
.L_x_10215:
[----:B------:R-:W2:Y:S01]  /*c630*/  LDL.LU R21, [R1+0x4] ;  /* 0x0000040001157983 */ /* 0x000ea20000300800 */
[----:B0-----:R-:W0:Y:S01]  /*c640*/  LDC R2, c[0x0][0x448] ;  /* 0x00011200ff027b82 */ /* 0x001e220000000800 */
[----:B------:R-:W-:Y:S02]  /*c650*/  ULDC.64 UR4, c[0x0][0x398] ;  /* 0x0000e60000047ab9 */ /* 0x000fe40000000a00 */
[----:B------:R-:W3:Y:S01]  /*c660*/  LDL.LU R20, [R1+0xc] ;  /* 0x00000c0001147983 */ /* 0x000ee20000300800 */
[----:B0-----:R-:W-:-:S13]  /*c670*/  ISETP.NE.AND P6, PT, R2, 0x1, PT ;  /* 0x000000010200780c */ /* 0x001fda0003fc5270 */
[----:B------:R-:W0:Y:S08]  /*c680*/  @P6 LDC R3, c[0x0][0x44c] ;  /* 0x00011300ff036b82 */ /* 0x000e300000000800 */
[----:B------:R-:W1:Y:S01]  /*c690*/  @P6 LDC R2, c[0x0][0x450] ;  /* 0x00011400ff026b82 */ /* 0x000e620000000800 */
[----:B------:R-:W-:Y:S02]  /*c6a0*/  IMAD.MOV.U32 R0, RZ, RZ, R17 ;  /* 0x000000ffff007224 */ /* 0x000fe400078e0011 */
[----:B0-----:R-:W-:-:S05]  /*c6b0*/  @P6 IMAD.HI.U32 R3, R17, R3, RZ ;  /* 0x0000000311036227 */ /* 0x001fca00078e00ff */
[----:B-1----:R-:W-:Y:S01]  /*c6c0*/  @P6 SHF.R.U32.HI R0, RZ, R2, R3 ;  /* 0x00000002ff006219 */ /* 0x002fe20000011603 */
[----:B------:R-:W-:Y:S01]  /*c6d0*/  IMAD.WIDE.U32 R2, R35, UR4, RZ ;  /* 0x0000000423027c25 */ /* 0x000fe2000f8e00ff */
[----:B------:R-:W0:Y:S02]  /*c6e0*/  S2R R7, SR_TID.X ;  /* 0x0000000000077919 */ /* 0x000e240000002100 */
[----:B------:R-:W-:Y:S01]  /*c6f0*/  SHF.R.S32.HI R5, RZ, 0x1f, R0 ;  /* 0x0000001fff057819 */ /* 0x000fe20000011400 */
        /* <DEDUP_REMOVED lines=12> */
[----:B------:R-:W-:Y:S01]  /*c7c0*/  IMAD.WIDE.U32 R2, R34, UR4, R2 ;  /* 0x0000000422027c25 */ /* 0x000fe2000f8e0002 */
[----:B------:R-:W-:-:S03]  /*c7d0*/  ULDC UR4, c[0x0][0x448] ;  /* 0x0001120000047ab9 */ /* 0x000fc60000000800 */
[----:B------:R-:W-:-:S05]  /*c7e0*/  IMAD R4, R34, UR5, R4 ;  /* 0x0000000522047c24 */ /* 0x000fca000f8e0204 */
[----:B------:R-:W-:Y:S01]  /*c7f0*/  IADD3 R3, R3, R4, RZ ;  /* 0x0000000403037210 */ /* 0x000fe20007ffe0ff */
        /* <DEDUP_REMOVED lines=18> */
[C---:B------:R-:W-:Y:S02]  /*c920*/  LOP3.LUT R9, R20.reuse, 0x40, RZ, 0xfc, !PT ;  /* 0x0000004014097812 */ /* 0x040fe400078efcff */
[C---:B------:R-:W-:Y:S02]  /*c930*/  LOP3.LUT R8, R20.reuse, 0x80, RZ, 0xfc, !PT ;  /* 0x0000008014087812 */ /* 0x040fe400078efcff */
[----:B------:R-:W-:-:S02]  /*c940*/  LOP3.LUT R7, R20, 0xc0, RZ, 0xfc, !PT ;  /* 0x000000c014077812 */ /* 0x000fc400078efcff */
[----:B------:R-:W-:Y:S01]  /*c950*/  LEA.HI.X R4, R2, UR5, R4, 0x1, P0 ;  /* 0x0000000502047c11 */ /* 0x000fe200080f0c04 */
[----:B------:R-:W-:Y:S01]  /*c960*/  UMOV UR5, 0xffffffff ;  /* 0xffffffff00057882 */ /* 0x000fe20000000000 */
[----:B------:R-:W-:Y:S02]  /*c970*/  ISETP.GE.AND P4, PT, R6, UR4, PT ;  /* 0x0000000406007c0c */ /* 0x000fe4000bf86270 */
[----:B------:R-:W-:Y:S02]  /*c980*/  ISETP.GE.AND P3, PT, R9, UR4, PT ;  /* 0x0000000409007c0c */ /* 0x000fe4000bf66270 */
[----:B------:R-:W-:Y:S02]  /*c990*/  ISETP.GE.AND P2, PT, R8, UR4, PT ;  /* 0x0000000408007c0c */ /* 0x000fe4000bf46270 */
[----:B------:R-:W-:Y:S01]  /*c9a0*/  ISETP.GE.AND P1, PT, R7, UR4, PT ;  /* 0x0000000407007c0c */ /* 0x000fe2000bf26270 */
[----:B------:R-:W-:-:S12]  /*c9b0*/  BRA.DIV UR5, `(.L_x_10217) ;  /* 0x0000004205c47947 */ /* 0x000fd8000b800000 */
[----:B------:R-:W0:Y:S01]  /*c9c0*/  SHFL.IDX PT, R3, R0, RZ, 0x181f ;  /* 0x00181fff00037589 */ /* 0x000e2200000e0000 */
[C---:B------:R-:W-:Y:S02]  /*c9d0*/  LOP3.LUT P6, RZ, R23.reuse, 0x2000, RZ, 0xc0, !PT ;  /* 0x0000200017ff7812 */ /* 0x040fe400078cc0ff */
[----:B------:R-:W-:Y:S01]  /*c9e0*/  LOP3.LUT P5, RZ, R23, 0x1000, RZ, 0xc0, !PT ;  /* 0x0000100017ff7812 */ /* 0x000fe200078ac0ff */
[----:B------:R-:W1:Y:S04]  /*c9f0*/  SHFL.IDX PT, R2, R4, RZ, 0x181f ;  /* 0x00181fff04027589 */ /* 0x000e6800000e0000 */
[----:B------:R-:W-:Y:S04]  /*ca00*/  SHFL.IDX PT, R5, R4, 0x1, 0x181f ;  /* 0x00381f0004057f89 */ /* 0x000fe800000e0000 */
[----:B------:R-:W-:Y:S02]  /*ca10*/  SHFL.IDX PT, R14, R0, 0x7, 0x181f ;  /* 0x00f81f00000e7f89 */ /* 0x000fe400000e0000 */
[----:B0-----:R-:W-:-:S05]  /*ca20*/  @!P6 LEA R3, P0, R6, R3, 0x1 ;  /* 0x000000030603e211 */ /* 0x001fca00078008ff */
[----:B-1----:R-:W-:-:S05]  /*ca30*/  @!P6 IMAD.X R2, RZ, RZ, R2, P0 ;  /* 0x000000ffff02e224 */ /* 0x002fca00000e0602 */
[----:B------:R-:W-:-:S04]  /*ca40*/  @!P6 LOP3.LUT R3, R3, R2, RZ, 0x3c, !PT ;  /* 0x000000020303e212 */ /* 0x000fc800078e3cff */
[----:B------:R-:W-:-:S04]  /*ca50*/  @!P6 LOP3.LUT R2, R3, R2, RZ, 0x3c, !PT ;  /* 0x000000020302e212 */ /* 0x000fc800078e3cff */
[----:B------:R-:W-:-:S05]  /*ca60*/  @!P6 LOP3.LUT R3, R3, R2, RZ, 0x3c, !PT ;  /* 0x000000020303e212 */ /* 0x000fca00078e3cff */
[----:B------:R-:W-:Y:S04]  /*ca70*/  @!P6 LDGSTS.E.BYPASS.LTC128B.128 [R26+0x22400], desc[UR36][R2.64], !P4 ;  /* 0x22400000021aefae */ /* 0x000fe8000e101d64 */
[----:B------:R-:W-:Y:S04]  /*ca80*/  @!P6 LDGSTS.E.BYPASS.LTC128B.128 [R26+0x26400], desc[UR36][R2.64+0x80], !P3 ;  /* 0x26400080021aefae */ /* 0x000fe8000d901d64 */
[----:B------:R-:W-:Y:S04]  /*ca90*/  @!P6 LDGSTS.E.BYPASS.LTC128B.128 [R26+0x2a400], desc[UR36][R2.64+0x100], !P2 ;  /* 0x2a400100021aefae */ /* 0x000fe8000d101d64 */
[----:B------:R0:W-:Y:S01]  /*caa0*/  @!P6 LDGSTS.E.BYPASS.LTC128B.128 [R26+0x2e400], desc[UR36][R2.64+0x180], !P1 ;  /* 0x2e400180021aefae */ /* 0x0001e2000c901d64 */
[----:B------:R-:W-:-:S02]  /*cab0*/  LOP3.LUT P6, RZ, R23, 0x80, RZ, 0xc0, !PT ;  /* 0x0000008017ff7812 */ /* 0x000fc400078cc0ff */
[----:B------:R-:W-:Y:S01]  /*cac0*/  LOP3.LUT R23, R23, 0xfff7ffff, RZ, 0xc0, !PT ;  /* 0xfff7ffff17177812 */ /* 0x000fe200078ec0ff */
[----:B0-----:R-:W0:Y:S10]  /*cad0*/  SHFL.IDX PT, R2, R0, 0x1, 0x181f ;  /* 0x00381f0000027f89 */ /* 0x001e3400000e0000 */
[----:B------:R-:W-:-:S04]  /*cae0*/  @P6 LOP3.LUT R23, R23, 0x80000, RZ, 0xfc, !PT ;  /* 0x0008000017176812 */ /* 0x000fc800078efcff */
[----:B------:R-:W-:Y:S02]  /*caf0*/  LOP3.LUT P6, RZ, R23, 0x200, RZ, 0xc0, !PT ;  /* 0x0000020017ff7812 */ /* 0x000fe400078cc0ff */
[----:B0-----:R-:W-:-:S05]  /*cb00*/  @!P5 LEA R2, P0, R6, R2, 0x1 ;  /* 0x000000020602d211 */ /* 0x001fca00078008ff */
[----:B------:R-:W-:Y:S02]  /*cb10*/  @!P5 IMAD.X R3, RZ, RZ, R5, P0 ;  /* 0x000000ffff03d224 */ /* 0x000fe400000e0605 */
[----:B------:R-:W-:Y:S04]  /*cb20*/  SHFL.IDX PT, R5, R4, 0x2, 0x181f ;  /* 0x00581f0004057f89 */ /* 0x000fe800000e0000 */
        /* <DEDUP_REMOVED lines=8> */
[C---:B------:R-:W-:Y:S02]  /*cbb0*/  LOP3.LUT P5, RZ, R23.reuse, 0x100, RZ, 0xc0, !PT ;  /* 0x0000010017ff7812 */ /* 0x040fe400078ac0ff */
[----:B------:R-:W-:-:S11]  /*cbc0*/  LOP3.LUT R23, R23, 0xffefffff, RZ, 0xc0, !PT ;  /* 0xffefffff17177812 */ /* 0x000fd600078ec0ff */
[----:B------:R-:W-:-:S04]  /*cbd0*/  @P5 LOP3.LUT R23, R23, 0x100000, RZ, 0xfc, !PT ;  /* 0x0010000017175812 */ /* 0x000fc800078efcff */
[----:B------:R-:W-:-:S13]  /*cbe0*/  LOP3.LUT P5, RZ, R23, 0x800, RZ, 0xc0, !PT ;  /* 0x0000080017ff7812 */ /* 0x000fda00078ac0ff */
[----:B0-----:R-:W-:-:S05]  /*cbf0*/  @!P5 LEA R2, P0, R6, R2, 0x1 ;  /* 0x000000020602d211 */ /* 0x001fca00078008ff */
[----:B------:R-:W-:Y:S02]  /*cc00*/  @!P5 IMAD.X R3, RZ, RZ, R5, P0 ;  /* 0x000000ffff03d224 */ /* 0x000fe400000e0605 */
[----:B------:R-:W-:Y:S04]  /*cc10*/  SHFL.IDX PT, R5, R4, 0x3, 0x181f ;  /* 0x00781f0004057f89 */ /* 0x000fe800000e0000 */
[----:B------:R-:W-:Y:S04]  /*cc20*/  @!P5 LDGSTS.E.BYPASS.LTC128B.128 [R26+0x23400], desc[UR36][R2.64], !P4 ;  /* 0x23400000021adfae */ /* 0x000fe8000e101d64 */
[----:B------:R-:W-:Y:S04]  /*cc30*/  @!P5 LDGSTS.E.BYPASS.LTC128B.128 [R26+0x27400], desc[UR36][R2.64+0x80], !P3 ;  /* 0x27400080021adfae */ /* 0x000fe8000d901d64 */
[----:B------:R-:W-:Y:S04]  /*cc40*/  @!P5 LDGSTS.E.BYPASS.LTC128B.128 [R26+0x2b400], desc[UR36][R2.64+0x100], !P2 ;  /* 0x2b400100021adfae */ /* 0x000fe8000d101d64 */
[----:B------:R0:W-:Y:S01]  /*cc50*/  @!P5 LDGSTS.E.BYPASS.LTC128B.128 [R26+0x2f400], desc[UR36][R2.64+0x180], !P1 ;  /* 0x2f400180021adfae */ /* 0x0001e2000c901d64 */
[----:B------:R-:W-:-:S03]  /*cc60*/  LOP3.LUT P5, RZ, R23, 0x100000, RZ, 0xc0, !PT ;  /* 0x0010000017ff7812 */ /* 0x000fc600078ac0ff */
[----:B0-----:R-:W0:Y:S02]  /*cc70*/  SHFL.IDX PT, R2, R0, 0x3, 0x181f ;  /* 0x00781f0000027f89 */ /* 0x001e2400000e0000 */
        /* <DEDUP_REMOVED lines=24> */
[----:B------:R0:W-:Y:S04]  /*ce00*/  @!P6 LDGSTS.E.BYPASS.LTC128B.128 [R26+0x30c00], desc[UR36][R2.64+0x180], !P1 ;  /* 0x30c00180021aefae */ /* 0x0001e8000c901d64 */
[----:B0-----:R-:W0:Y:S02]  /*ce10*/  SHFL.IDX PT, R2, R0, 0x6, 0x181f ;  /* 0x00d81f0000027f89 */ /* 0x001e2400000e0000 */
[----:B0-----:R-:W-:-:S05]  /*ce20*/  @!P5 LEA R2, P0, R6, R2, 0x1 ;  /* 0x000000020602d211 */ /* 0x001fca00078008ff */
[----:B------:R-:W-:Y:S02]  /*ce30*/  @!P5 IMAD.X R3, RZ, RZ, R5, P0 ;  /* 0x000000ffff03d224 */ /* 0x000fe400000e0605 */
[----:B------:R0:W1:Y:S04]  /*ce40*/  SHFL.IDX PT, R5, R4, 0x7, 0x181f ;  /* 0x00f81f0004057f89 */ /* 0x00006800000e0000 */
[----:B------:R0:W-:Y:S04]  /*ce50*/  @!P5 LDGSTS.E.BYPASS.LTC128B.128 [R26+0x25400], desc[UR36][R2.64], !P4 ;  /* 0x25400000021adfae */ /* 0x0001e8000e101d64 */
[----:B------:R0:W-:Y:S04]  /*ce60*/  @!P5 LDGSTS.E.BYPASS.LTC128B.128 [R26+0x29400], desc[UR36][R2.64+0x80], !P3 ;  /* 0x29400080021adfae */ /* 0x0001e8000d901d64 */
[----:B------:R0:W-:Y:S04]  /*ce70*/  @!P5 LDGSTS.E.BYPASS.LTC128B.128 [R26+0x2d400], desc[UR36][R2.64+0x100], !P2 ;  /* 0x2d400100021adfae */ /* 0x0001e8000d101d64 */
[----:B------:R0:W-:Y:S02]  /*ce80*/  @!P5 LDGSTS.E.BYPASS.LTC128B.128 [R26+0x31400], desc[UR36][R2.64+0x180], !P1 ;  /* 0x31400180021adfae */ /* 0x0001e4000c901d64 */
.L_x_10327:
[----:B------:R-:W-:Y:S01]  /*ce90*/  LOP3.LUT P0, RZ, R23, 0x4000, RZ, 0xc0, !PT ;  /* 0x0000400017ff7812 */ /* 0x000fe2000780c0ff */
[----:B------:R-:W-:-:S12]  /*cea0*/  BSSY B0, `(.L_x_10218) ;  /* 0x000000b000007945 */ /* 0x000fd80003800000 */
[----:B------:R-:W-:Y:S05]  /*ceb0*/  @P0 BRA `(.L_x_10219) ;  /* 0x0000000000240947 */ /* 0x000fea0003800000 */
[----:B0-----:R-:W-:-:S05]  /*cec0*/  LEA R2, P0, R6, R14, 0x1 ;  /* 0x0000000e06027211 */ /* 0x001fca00078008ff */
[----:B-1----:R-:W-:-:S05]  /*ced0*/  IMAD.X R3, RZ, RZ, R5, P0 ;  /* 0x000000ffff037224 */ /* 0x002fca00000e0605 */
[----:B------:R-:W-:Y:S01]  /*cee0*/  @!PT LDS RZ, [RZ] ;  /* 0x00000000fffff984 */ /* 0x000fe20000000800 */
[----:B------:R-:W-:Y:S01]  /*cef0*/  @!PT LDS RZ, [RZ] ;  /* 0x00000000fffff984 */ /* 0x000fe20000000800 */
[----:B------:R-:W-:Y:S01]  /*cf00*/  @!PT LDS RZ, [RZ] ;  /* 0x00000000fffff984 */ /* 0x000fe20000000800 */
[----:B------:R2:W-:Y:S04]  /*cf10*/  LDGSTS.E.BYPASS.LTC128B.128 [R26+0x25c00], desc[UR36][R2.64], !P4 ;  /* 0x25c00000021a7fae */ /* 0x0005e8000e101d64 */
[----:B------:R2:W-:Y:S04]  /*cf20*/  LDGSTS.E.BYPASS.LTC128B.128 [R26+0x29c00], desc[UR36][R2.64+0x80], !P3 ;  /* 0x29c00080021a7fae */ /* 0x0005e8000d901d64 */
[----:B------:R2:W-:Y:S04]  /*cf30*/  LDGSTS.E.BYPASS.LTC128B.128 [R26+0x2dc00], desc[UR36][R2.64+0x100], !P2 ;  /* 0x2dc00100021a7fae */ /* 0x0005e8000d101d64 */
[----:B------:R2:W-:Y:S02]  /*cf40*/  LDGSTS.E.BYPASS.LTC128B.128 [R26+0x31c00], desc[UR36][R2.64+0x180], !P1 ;  /* 0x31c00180021a7fae */ /* 0x0005e4000c901d64 */
.L_x_10219:
[----:B------:R-:W-:Y:S05]  /*cf50*/  BSYNC B0 ;  /* 0x0000000000007941 */ /* 0x000fea0003800000 */
.L_x_10218:
[----:B------:R-:W-:Y:S01]  /*cf60*/  NOP ;  /* 0x0000000000007918 */ /* 0x000fe20000000000 */
[----:B------:R-:W-:-:S13]  /*cf70*/  PLOP3.LUT P0, PT, PT, PT, PT, 0x80, 0x0 ;  /* 0x000000000000781c */ /* 0x000fda0003f0f070 */
.L_x_10220:
[----:B------:R-:W-:Y:S02]  /*cf80*/  PLOP3.LUT P1, PT, P1, P0, PT, 0xa2, 0x0 ;  /* 0x000000000000781c */ /* 0x000fe40000f21472 */
[----:B------:R-:W-:-:S08]  /*cf90*/  @P0 R2UR P1, UR4, R22 ;  /* 0x00000000160402ca */ /* 0x000fd00000020000 */
[----:B------:R-:W-:-:S05]  /*cfa0*/  @P0 PLOP3.LUT P0, PT, P1, PT, PT, 0x80, 0x0 ;  /* 0x000000000000081c */ /* 0x000fca0000f0f070 */
[----:B------:R-:W-:Y:S01]  /*cfb0*/  @!P1 SYNCS.ARRIVE.TRANS64.RED.A0T1 RZ, [UR4+0x32410], RZ ;  /* 0x032410ffffff99a7 */ /* 0x000fe20008200404 */
[----:B------:R-:W-:Y:S07]  /*cfc0*/  @!P1 ARRIVES.LDGSTSBAR.64.TRANSCNT [UR4+0x32410] ;  /* 0x03241000ff0099b0 */ /* 0x000fee0008000a84 */
[----:B------:R-:W-:Y:S05]  /*cfd0*/  @P0 BRA.U.ANY `(.L_x_10220) ;  /* 0xfffffffd00e80947 */ /* 0x000fea000393ffff */
[----:B0-2---:R-:W2:Y:S02]  /*cfe0*/  LDL.LU R2, [R1+0x18] ;  /* 0x0000180001027983 */ /* 0x005ea40000300800 */
        /* <DEDUP_REMOVED lines=11> */
.L_x_10328:
[----:B------:R-:W-:Y:S05]  /*d0a0*/  BSYNC B0 ;  /* 0x0000000000007941 */ /* 0x000fea0003800000 */
.L_x_10221:
[----:B------:R-:W-:-:S13]  /*d0b0*/  LOP3.LUT P0, RZ, R23, 0x400, RZ, 0xc0, !PT ;  /* 0x0000040017ff7812 */ /* 0x000fda000780c0ff */
[----:B------:R-:W-:Y:S05]  /*d0c0*/  @!P0 BRA `(.L_x_10223) ;  /* 0x0000000000048947 */ /* 0x000fea0003800000 */
[----:B------:R-:W-:Y:S01]  /*d0d0*/  BPT.TRAP 0x1 ;  /* 0x000000040000795c */ /* 0x000fe20000300000 */
.L_x_10223:
[----:B------:R-:W-:Y:S01]  /*d0e0*/  SHF.L.U32 R0, R27, 0x1f, RZ ;  /* 0x0000001f1b007819 */ /* 0x000fe200000006ff */
[----:B------:R-:W-:Y:S03]  /*d0f0*/  BSSY B0, `(.L_x_10224) ;  /* 0x0000003000007945 */ /* 0x000fe60003800000 */
[----:B------:R-:W2:Y:S02]  /*d100*/  SYNCS.PHASECHK.TRANS64.TRYWAIT P0, [R25+URZ+0x32460], R0 ;  /* 0x03246000190075a7 */ /* 0x000ea4000800017f */
[----:B--2---:R-:W-:Y:S05]  /*d110*/  @!P0 BRA `(.L_x_10225) ;  /* 0x0000004400948947 */ /* 0x004fea0003800000 */
.L_x_10329:
[----:B------:R-:W-:Y:S05]  /*d120*/  BSYNC B0 ;  /* 0x0000000000007941 */ /* 0x000fea0003800000 */
.L_x_10224:
[----:B------:R-:W2:Y:S01]  /*d130*/  LDL.LU R2, [R1+0x10] ;  /* 0x0000100001027983 */ /* 0x000ea20000300800 */
[----:B------:R-:W-:-:S03]  /*d140*/  ULDC.64 UR4, c[0x0][0x328] ;  /* 0x0000ca0000047ab9 */ /* 0x000fc60000000a00 */
[----:B------:R-:W3:Y:S04]  /*d150*/  LDL.LU R6, [R1+0x14] ;  /* 0x0000140001067983 */ /* 0x000ee80000300800 */
[----:B------:R-:W4:Y:S01]  /*d160*/  LDL.LU R4, [R1+0x20] ;  /* 0x0000200001047983 */ /* 0x000f220000300800 */
[C---:B------:R-:W-:Y:S02]  /*d170*/  LOP3.LUT P3, RZ, R23.reuse, 0x10, RZ, 0xc0, !PT ;  /* 0x0000001017ff7812 */ /* 0x040fe4000786c0ff */
[C---:B------:R-:W-:Y:S02]  /*d180*/  LOP3.LUT P2, RZ, R23.reuse, 0x8, RZ, 0xc0, !PT ;  /* 0x0000000817ff7812 */ /* 0x040fe4000784c0ff */
[C---:B------:R-:W-:Y:S02]  /*d190*/  LOP3.LUT P1, RZ, R23.reuse, 0x4, RZ, 0xc0, !PT ;  /* 0x0000000417ff7812 */ /* 0x040fe4000782c0ff */
[----:B------:R-:W-:-:S02]  /*d1a0*/  LOP3.LUT P4, RZ, R23, 0x1, RZ, 0xc0, !PT ;  /* 0x0000000117ff7812 */ /* 0x000fc4000788c0ff */
[----:B------:R-:W-:Y:S01]  /*d1b0*/  SEL R7, RZ, 0x8, P1 ;  /* 0x00000008ff077807 */ /* 0x000fe20000800000 */
[----:B--2---:R-:W-:Y:S02]  /*d1c0*/  IMAD R0, R2, UR4, RZ ;  /* 0x0000000402007c24 */ /* 0x004fe4000f8e02ff */
[----:B0-----:R-:W-:-:S04]  /*d1d0*/  IMAD.WIDE.U32 R2, R37, UR4, RZ ;  /* 0x0000000425027c25 */ /* 0x001fc8000f8e00ff */
[----:B-1----:R-:W-:Y:S01]  /*d1e0*/  IMAD R5, R37, UR5, R0 ;  /* 0x0000000525057c24 */ /* 0x002fe2000f8e0200 */
[----:B------:R-:W-:Y:S01]  /*d1f0*/  ULDC.64 UR4, c[0x0][0x338] ;  /* 0x0000ce0000047ab9 */ /* 0x000fe20000000a00 */
[----:B------:R-:W-:Y:S02]  /*d200*/  SEL R0, RZ, 0x2, P3 ;  /* 0x00000002ff007807 */ /* 0x000fe40001800000 */
[----:B------:R-:W-:Y:S02]  /*d210*/  IMAD.IADD R3, R3, 0x1, R5 ;  /* 0x0000000103037824 */ /* 0x000fe400078e0205 */
[----:B---3--:R-:W-:Y:S02]  /*d220*/  IMAD R5, R6, UR4, RZ ;  /* 0x0000000406057c24 */ /* 0x008fe4000f8e02ff */
        /* <DEDUP_REMOVED lines=10> */
[----:B------:R-:W-:-:S03]  /*d2d0*/  UMOV UR4, 0xffffffff ;  /* 0xffffffff00047882 */ /* 0x000fc60000000000 */
[----:B------:R-:W-:Y:S02]  /*d2e0*/  LEA.HI.X R6, R2, UR5, R3, 0x1, P0 ;  /* 0x0000000502067c11 */ /* 0x000fe400080f0c03 */
[----:B------:R-:W-:-:S04]  /*d2f0*/  SEL R3, RZ, 0x4, P2 ;  /* 0x00000004ff037807 */ /* 0x000fc80001000000 */
[----:B----4-:R-:W-:Y:S01]  /*d300*/  IADD3 R0, R3, R0, R4 ;  /* 0x0000000003007210 */ /* 0x010fe20007ffe004 */
[----:B------:R-:W-:-:S04]  /*d310*/  IMAD R4, R24, 0x6000, R30 ;  /* 0x0000600018047824 */ /* 0x000fc800078e021e */
[----:B------:R-:W-:Y:S01]  /*d320*/  IMAD.IADD R7, R0, 0x1, R7 ;  /* 0x0000000100077824 */ /* 0x000fe200078e0207 */
[----:B------:R-:W-:Y:S06]  /*d330*/  BRA.DIV UR4, `(.L_x_10226) ;  /* 0x0000004604207947 */ /* 0x000fec000b800000 */
[----:B------:R-:W0:Y:S01]  /*d340*/  S2R R2, SR_TID.X ;  /* 0x0000000000027919 */ /* 0x000e220000002100 */
[----:B------:R-:W-:Y:S01]  /*d350*/  IMAD R4, R4, 0x2, R22 ;  /* 0x0000000204047824 */ /* 0x000fe200078e0216 */
[C---:B------:R-:W-:Y:S01]  /*d360*/  LOP3.LUT P2, RZ, R7.reuse, 0x2, RZ, 0xc0, !PT ;  /* 0x0000000207ff7812 */ /* 0x040fe2000784c0ff */
[----:B------:R-:W1:Y:S01]  /*d370*/  SHFL.IDX PT, R14, R5, RZ, 0x181f ;  /* 0x00181fff050e7589 */ /* 0x000e6200000e0000 */
[----:B------:R-:W-:-:S03]  /*d380*/  LOP3.LUT P1, RZ, R7, 0x4, RZ, 0xc0, !PT ;  /* 0x0000000407ff7812 */ /* 0x000fc6000782c0ff */
[----:B------:R-:W2:Y:S01]  /*d390*/  SHFL.IDX PT, R3, R6, RZ, 0x181f ;  /* 0x00181fff06037589 */ /* 0x000ea200000e0000 */
[----:B0-----:R-:W-:-:S05]  /*d3a0*/  IMAD.SHL.U32 R2, R2, 0x8, RZ ;  /* 0x0000000802027824 */ /* 0x001fca00078e00ff */
[----:B------:R-:W-:-:S05]  /*d3b0*/  LOP3.LUT R2, R2, 0x38, RZ, 0xc0, !PT ;  /* 0x0000003802027812 */ /* 0x000fca00078ec0ff */
[----:B------:R-:W-:-:S05]  /*d3c0*/  IMAD.SHL.U32 R0, R2, 0x2, RZ ;  /* 0x0000000202007824 */ /* 0x000fca00078e00ff */
[----:B-1----:R-:W-:Y:S02]  /*d3d0*/  IADD3 R2, P0, R14, R0, RZ ;  /* 0x000000000e027210 */ /* 0x002fe40007f1e0ff */
[----:B------:R-:W0:Y:S03]  /*d3e0*/  SHFL.IDX PT, R14, R5, 0x1, 0x181f ;  /* 0x00381f00050e7f89 */ /* 0x000e2600000e0000 */
[----:B--2---:R-:W-:Y:S01]  /*d3f0*/  IMAD.X R3, RZ, RZ, R3, P0 ;  /* 0x000000ffff037224 */ /* 0x004fe200000e0603 */
        /* <DEDUP_REMOVED lines=8> */
[----:B------:R1:W-:Y:S01]  /*d480*/  LDGSTS.E.BYPASS.LTC128B.128 [R4+0x9400], desc[UR36][R2.64+0x180], !P3 ;  /* 0x0940018002047fae */ /* 0x0003e2000d901d64 */
[----:B0-----:R-:W-:-:S03]  /*d490*/  IADD3 R8, P3, R14, R0, RZ ;  /* 0x000000000e087210 */ /* 0x001fc60007f7e0ff */
[----:B------:R-:W-:Y:S04]  /*d4a0*/  SHFL.IDX PT, R14, R5, 0x2, 0x181f ;  /* 0x00581f00050e7f89 */ /* 0x000fe800000e0000 */
[----:B-1----:R-:W0:Y:S02]  /*d4b0*/  SHFL.IDX PT, R3, R6, 0x1, 0x181f ;  /* 0x00381f0006037f89 */ /* 0x002e2400000e0000 */
        /* <DEDUP_REMOVED lines=46> */
.L_x_10343:
[----:B0-2---:R-:W-:Y:S02]  /*d7a0*/  IADD3 R2, P3, R14, R0, RZ ;  /* 0x000000000e027210 */ /* 0x005fe40007f7e0ff */
[C---:B------:R-:W-:Y:S02]  /*d7b0*/  ISETP.LT.OR P2, PT, R31.reuse, 0x51, !P2 ;  /* 0x000000511f00780c */ /* 0x040fe40005741670 */
[C---:B------:R-:W-:Y:S01]  /*d7c0*/  ISETP.LT.OR P1, PT, R31.reuse, 0x51, !P1 ;  /* 0x000000511f00780c */ /* 0x040fe20004f21670 */
[----:B------:R-:W-:Y:S01]  /*d7d0*/  IMAD.X R3, RZ, RZ, R6, P3 ;  /* 0x000000ffff037224 */ /* 0x000fe200018e0606 */
[C---:B------:R-:W-:Y:S02]  /*d7e0*/  ISETP.LT.OR P3, PT, R31.reuse, 0x51, P4 ;  /* 0x000000511f00780c */ /* 0x040fe40002761670 */
[----:B------:R-:W-:-:S11]  /*d7f0*/  ISETP.LT.OR P0, PT, R31, 0x51, !P0 ;  /* 0x000000511f00780c */ /* 0x000fd60004701670 */
        /* <DEDUP_REMOVED lines=9> */
.L_x_10227:
        /* <DEDUP_REMOVED lines=10> */
.L_x_10228:
[----:B0-----:R-:W2:Y:S01]  /*d930*/  LDL.LU R2, [R1] ;  /* 0x0000000001027983 */ /* 0x001ea20000300800 */
[----:B------:R0:W-:Y:S01]  /*d940*/  SYNCS.ARRIVE.TRANS64.A1T0 RZ, [R25+URZ+0x32450], RZ ;  /* 0x032450ff19ff79a7 */ /* 0x0001e2000810003f */
[----:B------:R-:W-:Y:S01]  /*d950*/  BSSY B0, `(.L_x_10229) ;  /* 0x00000dd000007945 */ /* 0x000fe20003800000 */
[----:B--2---:R-:W-:-:S13]  /*d960*/  ISETP.GE.AND P0, PT, R2, 0x61, PT ;  /* 0x000000610200780c */ /* 0x004fda0003f06270 */
[----:B0-----:R-:W-:Y:S05]  /*d970*/  @!P0 BRA `(.L_x_10230) ;  /* 0x0000000c00688947 */ /* 0x001fea0003800000 */
[----:B------:R-:W2:Y:S02]  /*d980*/  LDL.LU R2, [R1+0x1c] ;  /* 0x00001c0001027983 */ /* 0x000ea40000300800 */
[----:B--2---:R-:W-:-:S07]  /*d990*/  VIADD R21, R2, 0xfffffffe ;  /* 0xfffffffe02157836 */ /* 0x004fce0000000000 */
.L_x_10243:
[----:B0-----:R-:W0:Y:S01]  /*d9a0*/  S2R R2, SR_TID.X ;  /* 0x0000000000027919 */ /* 0x001e220000002100 */
[----:B------:R-:W-:Y:S01]  /*d9b0*/  IMAD R8, R21, 0x60, R32 ;  /* 0x0000006015087824 */ /* 0x000fe200078e0220 */
        /* <DEDUP_REMOVED lines=10> */
[----:B-1----:R-:W1:Y:S01]  /*da60*/  @!P2 LDC.64 R4, c[0x0][0x428] ;  /* 0x00010a00ff04ab82 */ /* 0x002e620000000a00 */
[----:B0-----:R-:W-:-:S13]  /*da70*/  ISETP.NE.AND P0, PT, R3, 0x1, PT ;  /* 0x000000010300780c */ /* 0x001fda0003f05270 */
[----:B------:R-:W0:Y:S08]  /*da80*/  @P0 LDC R3, c[0x0][0x434] ;  /* 0x00010d00ff030b82 */ /* 0x000e300000000800 */
[----:B--2---:R-:W2:Y:S01]  /*da90*/  @P0 LDC R7, c[0x0][0x438] ;  /* 0x00010e00ff070b82 */ /* 0x004ea20000000800 */
[----:B0-----:R-:W-:-:S05]  /*daa0*/  @P0 IMAD.HI.U32 R2, R8, R3, RZ ;  /* 0x0000000308020227 */ /* 0x001fca00078e00ff */
[----:B--2---:R-:W-:Y:S01]  /*dab0*/  @P0 SHF.R.U32.HI R9, RZ, R7, R2 ;  /* 0x00000007ff090219 */ /* 0x004fe20000011602 */
[----:B-1----:R-:W-:Y:S01]  /*dac0*/  @!P2 IMAD R2, R33, R4, RZ ;  /* 0x000000042102a224 */ /* 0x002fe200078e02ff */
[----:B------:R-:W0:Y:S02]  /*dad0*/  @!P2 LDC.64 R6, c[0x0][0x418] ;  /* 0x00010600ff06ab82 */ /* 0x000e240000000a00 */
[--C-:B------:R-:W-:Y:S01]  /*dae0*/  @!P2 SHF.R.S32.HI R3, RZ, 0x1f, R9.reuse ;  /* 0x0000001fff03a819 */ /* 0x100fe20000011409 */
[----:B------:R-:W-:Y:S02]  /*daf0*/  @!P2 IMAD R5, R29, R5, R2 ;  /* 0x000000051d05a224 */ /* 0x000fe400078e0202 */
[----:B------:R-:W-:-:S04]  /*db00*/  @!P2 IMAD.MOV.U32 R2, RZ, RZ, R9 ;  /* 0x000000ffff02a224 */ /* 0x000fc800078e0009 */
[----:B------:R-:W-:Y:S01]  /*db10*/  @!P2 IMAD.WIDE.U32 R2, R29, R4, R2 ;  /* 0x000000041d02a225 */ /* 0x000fe200078e0002 */
[----:B------:R-:W-:Y:S05]  /*db20*/  YIELD ;  /* 0x0000000000007946 */ /* 0x000fea0003800000 */
[----:B------:R-:W-:Y:S01]  /*db30*/  @!P2 IADD3 R3, R5, R3, RZ ;  /* 0x000000030503a210 */ /* 0x000fe20007ffe0ff */
[----:B------:R-:W-:Y:S01]  /*db40*/  IMAD.MOV.U32 R4, RZ, RZ, RZ ;  /* 0x000000ffff047224 */ /* 0x000fe200078e00ff */
[----:B------:R-:W-:Y:S01]  /*db50*/  ULDC UR4, c[0x0][0x430] ;  /* 0x00010c0000047ab9 */ /* 0x000fe20000000800 */
[----:B0-----:R-:W-:-:S04]  /*db60*/  @!P2 LEA R6, P0, R2, R6, 0x2 ;  /* 0x000000060206a211 */ /* 0x001fc800078010ff */
[----:B------:R-:W-:Y:S02]  /*db70*/  @!P2 LEA.HI.X R7, R2, R7, R3, 0x2, P0 ;  /* 0x000000070207a211 */ /* 0x000fe400000f1403 */
[C---:B------:R-:W-:Y:S01]  /*db80*/  ISETP.NE.AND P0, PT, R24.reuse, 0x2, PT ;  /* 0x000000021800780c */ /* 0x040fe20003f05270 */
[----:B------:R-:W-:Y:S02]  /*db90*/  IMAD.MOV R5, RZ, RZ, -R9 ;  /* 0x000000ffff057224 */ /* 0x000fe400078e0a09 */
[----:B------:R0:W5:Y:S01]  /*dba0*/  @!P2 LDG.E R4, desc[UR36][R6.64] ;  /* 0x000000240604a981 */ /* 0x000162000c1e1900 */
[----:B------:R-:W-:Y:S01]  /*dbb0*/  SEL R2, RZ, 0x1, P0 ;  /* 0x00000001ff027807 */ /* 0x000fe20000000000 */
[----:B------:R-:W-:Y:S01]  /*dbc0*/  IMAD R5, R5, UR4, R8 ;  /* 0x0000000405057c24 */ /* 0x000fe2000f8e0208 */
[----:B------:R-:W-:Y:S02]  /*dbd0*/  SEL R24, R24, RZ, P0 ;  /* 0x000000ff18187207 */ /* 0x000fe40000000000 */
[----:B------:R-:W-:Y:S01]  /*dbe0*/  LOP3.LUT R27, R27, R2, RZ, 0x3c, !PT ;  /* 0x000000021b1b7212 */ /* 0x000fe200078e3cff */
[----:B------:R-:W-:-:S02]  /*dbf0*/  IMAD.MOV.U32 R2, RZ, RZ, R21 ;  /* 0x000000ffff027224 */ /* 0x000fc400078e0015 */
[----:B------:R-:W-:-:S03]  /*dc00*/  VIADD R21, R21, 0xffffffff ;  /* 0xffffffff15157836 */ /* 0x000fc60000000000 */
[----:B------:R-:W-:Y:S01]  /*dc10*/  ISETP.GT.AND P2, PT, R2, RZ, PT ;  /* 0x000000ff0200720c */ /* 0x000fe20003f44270 */
[----:B0-----:R-:W-:-:S12]  /*dc20*/  @!P1 BRA `(.L_x_10231) ;  /* 0x0000000000049947 */ /* 0x001fd80003800000 */
[----:B------:R-:W-:Y:S01]  /*dc30*/  BPT.TRAP 0x1 ;  /* 0x000000040000795c */ /* 0x000fe20000300000 */
.L_x_10231:
[----:B------:R-:W-:Y:S01]  /*dc40*/  IMAD R10, R24, 0x8, R22 ;  /* 0x00000008180a7824 */ /* 0x000fe200078e0216 */
[----:B------:R-:W-:Y:S01]  /*dc50*/  SHF.L.U32 R20, R27, 0x1f, RZ ;  /* 0x0000001f1b147819 */ /* 0x000fe200000006ff */
[----:B------:R-:W-:Y:S01]  /*dc60*/  BSSY B1, `(.L_x_10232) ;  /* 0x0000004000017945 */ /* 0x000fe20003800000 */
[----:B------:R-:W-:Y:S02]  /*dc70*/  SHF.R.S32.HI R9, RZ, 0x1f, R5 ;  /* 0x0000001fff097819 */ /* 0x000fe40000011405 */
[----:B------:R-:W0:Y:S02]  /*dc80*/  SYNCS.PHASECHK.TRANS64.TRYWAIT P0, [R10+URZ+0x32440], R20 ;  /* 0x032440140a0075a7 */ /* 0x000e24000800017f */
[----:B0-----:R-:W-:Y:S05]  /*dc90*/  @!P0 BRA `(.L_x_10233) ;  /* 0x0000004400088947 */ /* 0x001fea0003800000 */
.L_x_10344:
[----:B------:R-:W-:Y:S05]  /*dca0*/  BSYNC B1 ;  /* 0x0000000000017941 */ /* 0x000fea0003800000 */
.L_x_10232:
        /* <DEDUP_REMOVED lines=25> */
[----:B------:R-:W2:Y:S04]  /*de40*/  SHFL.IDX PT, R3, R8, RZ, 0x181f ;  /* 0x00181fff08037589 */ /* 0x000ea800000e0000 */
[----:B------:R-:W-:Y:S01]  /*de50*/  SHFL.IDX PT, R14, R6, 0x5, 0x181f ;  /* 0x00b81f00060e7f89 */ /* 0x000fe200000e0000 */
        /* <DEDUP_REMOVED lines=24> */
.L_x_10358:
        /* <DEDUP_REMOVED lines=8> */
.L_x_10235:
        /* <DEDUP_REMOVED lines=10> */
.L_x_10236:
[----:B------:R2:W-:Y:S01]  /*e100*/  SYNCS.ARRIVE.TRANS64.A1T0 RZ, [R10+URZ+0x32430], RZ ;  /* 0x032430ff0aff79a7 */ /* 0x0005e2000810003f */
[----:B------:R-:W-:Y:S05]  /*e110*/  @!P3 BRA `(.L_x_10237) ;  /* 0x000000000004b947 */ /* 0x000fea0003800000 */
[----:B------:R-:W-:Y:S01]  /*e120*/  BPT.TRAP 0x1 ;  /* 0x000000040000795c */ /* 0x000fe20000300000 */
.L_x_10237:
[----:B------:R-:W3:Y:S01]  /*e130*/  SYNCS.PHASECHK.TRANS64.TRYWAIT P0, [R10+URZ+0x32460], R20 ;  /* 0x032460140a0075a7 */ /* 0x000ee2000800017f */
[----:B------:R-:W-:Y:S04]  /*e140*/  BSSY B1, `(.L_x_10238) ;  /* 0x0000002000017945 */ /* 0x000fe80003800000 */
[----:B---3--:R-:W-:Y:S05]  /*e150*/  @!P0 BRA `(.L_x_10239) ;  /* 0x00000044008c8947 */ /* 0x008fea0003800000 */
.L_x_10359:
[----:B------:R-:W-:Y:S05]  /*e160*/  BSYNC B1 ;  /* 0x0000000000017941 */ /* 0x000fea0003800000 */
.L_x_10238:
[----:B------:R-:W-:Y:S01]  /*e170*/  ULDC.64 UR4, c[0x0][0x328] ;  /* 0x0000ca0000047ab9 */ /* 0x000fe20000000a00 */
[----:B------:R-:W-:Y:S01]  /*e180*/  LOP3.LUT P5, RZ, R23, 0x1, RZ, 0xc0, !PT ;  /* 0x0000000117ff7812 */ /* 0x000fe200078ac0ff */
[----:B-1----:R-:W-:Y:S01]  /*e190*/  IMAD R2, R9, UR4, RZ ;  /* 0x0000000409027c24 */ /* 0x002fe2000f8e02ff */
[C---:B------:R-:W-:Y:S01]  /*e1a0*/  LOP3.LUT P4, RZ, R23.reuse, 0x10, RZ, 0xc0, !PT ;  /* 0x0000001017ff7812 */ /* 0x040fe2000788c0ff */
[----:B0--3--:R-:W-:Y:S01]  /*e1b0*/  IMAD R20, R24, 0x6000, R30 ;  /* 0x0000600018147824 */ /* 0x009fe200078e021e */
[----:B------:R-:W-:Y:S01]  /*e1c0*/  LOP3.LUT P3, RZ, R23, 0x8, RZ, 0xc0, !PT ;  /* 0x0000000817ff7812 */ /* 0x000fe2000786c0ff */
[----:B------:R-:W-:Y:S01]  /*e1d0*/  IMAD R7, R5, UR5, R2 ;  /* 0x0000000505077c24 */ /* 0x000fe2000f8e0202 */
[----:B------:R-:W-:Y:S01]  /*e1e0*/  LOP3.LUT P1, RZ, R23, 0x4, RZ, 0xc0, !PT ;  /* 0x0000000417ff7812 */ /* 0x000fe2000782c0ff */
        /* <DEDUP_REMOVED lines=19> */
[----:B------:R-:W1:Y:S04]  /*e320*/  SHFL.IDX PT, R3, R25, RZ, 0x181f ;  /* 0x00181fff19037589 */ /* 0x000e6800000e0000 */
[----:B------:R-:W-:Y:S04]  /*e330*/  SHFL.IDX PT, R4, R25, 0x1, 0x181f ;  /* 0x00381f0019047f89 */ /* 0x000fe800000e0000 */
[----:B------:R-:W-:Y:S04]  /*e340*/  SHFL.IDX PT, R8, R17, 0x2, 0x181f ;  /* 0x00581f0011087f89 */ /* 0x000fe800000e0000 */
[----:B------:R-:W-:Y:S01]  /*e350*/  SHFL.IDX PT, R5, R25, 0x3, 0x181f ;  /* 0x00781f0019057f89 */ /* 0x000fe200000e0000 */
[----:B0-----:R-:W-:-:S03]  /*e360*/  IADD3 R2, P0, R14, R0, RZ ;  /* 0x000000000e027210 */ /* 0x001fc60007f1e0ff */
[----:B------:R-:W0:Y:S02]  /*e370*/  SHFL.IDX PT, R14, R17, 0x1, 0x181f ;  /* 0x00381f00110e7f89 */ /* 0x000e2400000e0000 */
[----:B-1----:R-:W-:-:S05]  /*e380*/  IMAD.X R3, RZ, RZ, R3, P0 ;  /* 0x000000ffff037224 */ /* 0x002fca00000e0603 */
        /* <DEDUP_REMOVED lines=9> */
[----:B-1----:R-:W-:Y:S04]  /*e420*/  SHFL.IDX PT, R3, R25, 0x4, 0x181f ;  /* 0x00981f0019037f89 */ /* 0x002fe800000e0000 */
        /* <DEDUP_REMOVED lines=24> */
.L_x_10373:
[----:B01----:R-:W-:-:S05]  /*e5b0*/  IADD3 R2, P0, R14, R0, RZ ;  /* 0x000000000e027210 */ /* 0x003fca0007f1e0ff */
        /* <DEDUP_REMOVED lines=10> */
.L_x_10241:
        /* <DEDUP_REMOVED lines=10> */
.L_x_10242:
[----:B------:R1:W-:Y:S01]  /*e700*/  SYNCS.ARRIVE.TRANS64.A1T0 RZ, [R10+URZ+0x32450], RZ ;  /* 0x032450ff0aff79a7 */ /* 0x0003e2000810003f */
[----:B------:R-:W-:Y:S05]  /*e710*/  @P2 BRA `(.L_x_10243) ;  /* 0xfffffff000a02947 */ /* 0x000fea000383ffff */
.L_x_10230:
[----:B------:R-:W-:Y:S05]  /*e720*/  BSYNC B0 ;  /* 0x0000000000007941 */ /* 0x000fea0003800000 */
.L_x_10229:
[----:B0-----:R-:W0:Y:S01]  /*e730*/  S2R R2, SR_TID.X ;  /* 0x0000000000027919 */ /* 0x001e220000002100 */
[----:B------:R-:W-:Y:S01]  /*e740*/  VIADD R24, R24, 0x1 ;  /* 0x0000000118187836 */ /* 0x000fe20000000000 */
[----:B------:R-:W-:Y:S04]  /*e750*/  BSSY B0, `(.L_x_10244) ;  /* 0x0000012000007945 */ /* 0x000fe80003800000 */
[----:B------:R-:W-:-:S04]  /*e760*/  ISETP.NE.AND P0, PT, R24, 0x2, PT ;  /* 0x000000021800780c */ /* 0x000fc80003f05270 */
[----:B------:R-:W-:Y:S02]  /*e770*/  SEL R0, RZ, 0x1, P0 ;  /* 0x00000001ff007807 */ /* 0x000fe40000000000 */
[----:B0-----:R-:W-:-:S04]  /*e780*/  LOP3.LUT R2, R2, 0x7f, RZ, 0xc0, !PT ;  /* 0x0000007f02027812 */ /* 0x001fc800078ec0ff */
[----:B------:R-:W-:-:S13]  /*e790*/  ISETP.NE.AND P1, PT, R2, RZ, PT ;  /* 0x000000ff0200720c */ /* 0x000fda0003f25270 */
[----:B------:R-:W-:Y:S05]  /*e7a0*/  @P1 BRA `(.L_x_10245) ;  /* 0x0000000000301947 */ /* 0x000fea0003800000 */
[----:B------:R-:W0:Y:S01]  /*e7b0*/  S2R R5, SR_LANEID ;  /* 0x0000000000057919 */ /* 0x000e220000000000 */
[----:B------:R-:W-:Y:S01]  /*e7c0*/  VOTEU.ANY UR4, UPT, PT ;  /* 0x0000000000047886 */ /* 0x000fe200038e0100 */
[----:B------:R-:W3:Y:S01]  /*e7d0*/  LDC.64 R2, c[0x0][0xd60] ;  /* 0x00035800ff027b82 */ /* 0x000ee20000000a00 */
[----:B------:R-:W0:Y:S02]  /*e7e0*/  FLO.U32 R4, UR4 ;  /* 0x0000000400047d00 */ /* 0x000e2400080e0000 */
[----:B0-----:R-:W-:-:S06]  /*e7f0*/  ISETP.EQ.U32.AND P1, PT, R4, R5, PT ;  /* 0x000000050400720c */ /* 0x001fcc0003f22070 */
[----:B------:R-:W3:Y:S07]  /*e800*/  POPC R5, UR4 ;  /* 0x0000000400057d09 */ /* 0x000eee0008000000 */
[----:B---3--:R-:W3:Y:S01]  /*e810*/  @P1 ATOMG.E.ADD.STRONG.GPU PT, R3, desc[UR36][R2.64], R5 ;  /* 0x00000005020319a8 */ /* 0x008ee200081ee1e4 */
[----:B------:R-:W0:Y:S02]  /*e820*/  S2R R6, SR_LTMASK ;  /* 0x0000000000067919 */ /* 0x000e240000003900 */
[----:B0-----:R-:W-:-:S04]  /*e830*/  LOP3.LUT R6, R6, UR4, RZ, 0xc0, !PT ;  /* 0x0000000406067c12 */ /* 0x001fc8000f8ec0ff */
[----:B------:R-:W0:Y:S01]  /*e840*/  POPC R7, R6 ;  /* 0x0000000600077309 */ /* 0x000e220000000000 */
[----:B---3--:R-:W0:Y:S02]  /*e850*/  SHFL.IDX PT, R4, R3, R4, 0x1f ;  /* 0x00001f0403047589 */ /* 0x008e2400000e0000 */
[----:B0-----:R-:W-:-:S07]  /*e860*/  IADD3 R16, R4, UR39, R7 ;  /* 0x0000002704107c10 */ /* 0x001fce000fffe007 */
.L_x_10245:
[----:B------:R-:W-:Y:S05]  /*e870*/  BSYNC B0 ;  /* 0x0000000000007941 */ /* 0x000fea0003800000 */
.L_x_10244:
[----:B------:R-:W-:Y:S02]  /*e880*/  SEL R24, R24, RZ, P0 ;  /* 0x000000ff18187207 */ /* 0x000fe40000000000 */
[----:B------:R-:W-:-:S07]  /*e890*/  LOP3.LUT R27, R27, R0, RZ, 0x3c, !PT ;  /* 0x000000001b1b7212 */ /* 0x000fce00078e3cff */
.L_x_10198:
[----:B------:R-:W-:Y:S05]  /*e8a0*/  BSYNC B7 ;  /* 0x0000000000077941 */ /* 0x000fea0003800000 */
.L_x_10196:
        /* <DEDUP_REMOVED lines=11> */
.L_x_10246:
        /* <DEDUP_REMOVED lines=35> */
[----:B------:R0:W3:Y:S02]  /*eb90*/  SHFL.IDX PT, R14, R6, 0x1f, 0x1f ;  /* 0x03e01f00060e7f89 */ /* 0x0000e400000e0000 */
.L_x_10383:
[----:B------:R-:W-:Y:S02]  /*eba0*/  ULDC UR4, c[0x0][0xd38] ;  /* 0x00034e0000047ab9 */ /* 0x000fe40000000800 */
[----:B------:R-:W-:-:S04]  /*ebb0*/  IMAD.U32 R7, RZ, RZ, UR4 ;  /* 0x00000004ff077e24 */ /* 0x000fc8000f8e00ff */
[----:B---3--:R-:W-:-:S04]  /*ebc0*/  IMAD R3, R14, R7, RZ ;  /* 0x000000070e037224 */ /* 0x008fc800078e02ff */
[----:B------:R-:W-:-:S05]  /*ebd0*/  IMAD.IADD R8, R0, 0x1, R3 ;  /* 0x0000000100087824 */ /* 0x000fca00078e0203 */
[----:B------:R-:W-:-:S13]  /*ebe0*/  ISETP.GT.AND P6, PT, R8, R5, PT ;  /* 0x000000050800720c */ /* 0x000fda0003fc4270 */
[----:B------:R-:W-:Y:S05]  /*ebf0*/  @P6 BRA `(.L_x_10249) ;  /* 0x00000000009c6947 */ /* 0x000fea0003800000 */
.L_x_10254:
[----:B------:R-:W3:Y:S01]  /*ec00*/  LDC R0, c[0x0][0xd3c] ;  /* 0x00034f00ff007b82 */ /* 0x000ee20000000800 */
[----:B------:R-:W-:-:S05]  /*ec10*/  VIADD R19, R19, 0x1f ;  /* 0x0000001f13137836 */ /* 0x000fca0000000000 */
[----:B---3--:R-:W-:-:S13]  /*ec20*/  ISETP.GE.AND P6, PT, R19, R0, PT ;  /* 0x000000001300720c */ /* 0x008fda0003fc6270 */
[----:B------:R-:W-:Y:S05]  /*ec30*/  @P6 BRA `(.L_x_10250) ;  /* 0x0000000400446947 */ /* 0x000fea0003800000 */
[----:B------:R-:W3:Y:S01]  /*ec40*/  S2R R2, SR_TID.X ;  /* 0x0000000000027919 */ /* 0x000ee20000002100 */
[----:B------:R-:W-:Y:S01]  /*ec50*/  BSSY B0, `(.L_x_10251) ;  /* 0x0000009000007945 */ /* 0x000fe20003800000 */
[----:B------:R-:W-:Y:S01]  /*ec60*/  IMAD.MOV.U32 R4, RZ, RZ, RZ ;  /* 0x000000ffff047224 */ /* 0x000fe200078e00ff */
[----:B---3--:R-:W-:-:S05]  /*ec70*/  LOP3.LUT R2, R2, 0x1f, RZ, 0xc0, !PT ;  /* 0x0000001f02027812 */ /* 0x008fca00078ec0ff */
[----:B------:R-:W-:-:S05]  /*ec80*/  IMAD.IADD R7, R19, 0x1, R2 ;  /* 0x0000000113077824 */ /* 0x000fca00078e0202 */
[----:B------:R-:W-:-:S13]  /*ec90*/  ISETP.GE.OR P6, PT, R7, R0, !P0 ;  /* 0x000000000700720c */ /* 0x000fda00047c6670 */
[----:B------:R-:W-:Y:S05]  /*eca0*/  @P6 BRA `(.L_x_10252) ;  /* 0x00000000000c6947 */ /* 0x000fea0003800000 */
[----:B------:R-:W3:Y:S02]  /*ecb0*/  LDC.64 R2, c[0x0][0xd80] ;  /* 0x00036000ff027b82 */ /* 0x000ee40000000a00 */
[----:B---3--:R-:W-:-:S05]  /*ecc0*/  IMAD.WIDE R2, R7, 0x4, R2 ;  /* 0x0000000407027825 */ /* 0x008fca00078e0202 */
[----:B------:R3:W5:Y:S02]  /*ecd0*/  LDG.E R4, desc[UR36][R2.64] ;  /* 0x0000002402047981 */ /* 0x000764000c1e1900 */
.L_x_10252:
[----:B------:R-:W-:Y:S05]  /*ece0*/  BSYNC B0 ;  /* 0x0000000000007941 */ /* 0x000fea0003800000 */
.L_x_10251:
[----:B------:R-:W-:-:S03]  /*ecf0*/  UMOV UR4, 0xffffffff ;  /* 0xffffffff00047882 */ /* 0x000fc60000000000 */
[----:B------:R-:W-:Y:S05]  /*ed00*/  BRA.DIV UR4, `(.L_x_10253) ;  /* 0x0000004604a47947 */ /* 0x000fea000b800000 */
[----:B-----5:R-:W4:Y:S02]  /*ed10*/  SHFL.UP PT, R14, R4, 0x1, RZ ;  /* 0x04200000040e7989 */ /* 0x020f2400000e00ff */
[----:B----4-:R-:W-:-:S05]  /*ed20*/  SEL R13, R14, RZ, P1 ;  /* 0x000000ff0e0d7207 */ /* 0x010fca0000800000 */
[----:B------:R-:W-:-:S05]  /*ed30*/  IMAD.IADD R13, R4, 0x1, R13 ;  /* 0x00000001040d7824 */ /* 0x000fca00078e020d */
[----:B------:R-:W4:Y:S02]  /*ed40*/  SHFL.UP PT, R14, R13, 0x2, RZ ;  /* 0x044000000d0e7989 */ /* 0x000f2400000e00ff */
[----:B----4-:R-:W-:-:S05]  /*ed50*/  SEL R0, R14, RZ, P2 ;  /* 0x000000ff0e007207 */ /* 0x010fca0001000000 */
[----:B------:R-:W-:-:S05]  /*ed60*/  IMAD.IADD R0, R13, 0x1, R0 ;  /* 0x000000010d007824 */ /* 0x000fca00078e0200 */
[----:B------:R-:W3:Y:S02]  /*ed70*/  SHFL.UP PT, R14, R0, 0x4, RZ ;  /* 0x04800000000e7989 */ /* 0x000ee400000e00ff */
[----:B---3--:R-:W-:-:S05]  /*ed80*/  SEL R3, R14, RZ, P3 ;  /* 0x000000ff0e037207 */ /* 0x008fca0001800000 */
[----:B------:R-:W-:-:S05]  /*ed90*/  IMAD.IADD R2, R0, 0x1, R3 ;  /* 0x0000000100027824 */ /* 0x000fca00078e0203 */
[----:B------:R-:W3:Y:S02]  /*eda0*/  SHFL.UP PT, R14, R2, 0x8, RZ ;  /* 0x05000000020e7989 */ /* 0x000ee400000e00ff */
[----:B---3--:R-:W-:-:S05]  /*edb0*/  SEL R3, R14, RZ, P4 ;  /* 0x000000ff0e037207 */ /* 0x008fca0002000000 */
[----:B------:R-:W-:-:S05]  /*edc0*/  IMAD.IADD R3, R2, 0x1, R3 ;  /* 0x0000000102037824 */ /* 0x000fca00078e0203 */
[----:B------:R-:W0:Y:S02]  /*edd0*/  SHFL.UP PT, R14, R3, 0x10, RZ ;  /* 0x06000000030e7989 */ /* 0x000e2400000e00ff */
[----:B0-----:R-:W-:-:S05]  /*ede0*/  SEL R6, R14, RZ, P5 ;  /* 0x000000ff0e067207 */ /* 0x001fca0002800000 */
[----:B------:R-:W-:-:S05]  /*edf0*/  IMAD.IADD R6, R3, 0x1, R6 ;  /* 0x0000000103067824 */ /* 0x000fca00078e0206 */
[----:B------:R0:W3:Y:S02]  /*ee00*/  SHFL.IDX PT, R14, R6, 0x1f, 0x1f ;  /* 0x03e01f00060e7f89 */ /* 0x0000e400000e0000 */
.L_x_10391:
[----:B------:R-:W-:Y:S02]  /*ee10*/  ULDC UR4, c[0x0][0xd38] ;  /* 0x00034e0000047ab9 */ /* 0x000fe40000000800 */
[----:B------:R-:W-:-:S04]  /*ee20*/  IMAD.U32 R7, RZ, RZ, UR4 ;  /* 0x00000004ff077e24 */ /* 0x000fc8000f8e00ff */
[----:B---3--:R-:W-:-:S04]  /*ee30*/  IMAD R3, R14, R7, RZ ;  /* 0x000000070e037224 */ /* 0x008fc800078e02ff */
[----:B------:R-:W-:-:S05]  /*ee40*/  IMAD.IADD R8, R3, 0x1, R8 ;  /* 0x0000000103087824 */ /* 0x000fca00078e0208 */
[----:B------:R-:W-:-:S13]  /*ee50*/  ISETP.GT.AND P6, PT, R8, R5, PT ;  /* 0x000000050800720c */ /* 0x000fda0003fc4270 */
[----:B------:R-:W-:Y:S05]  /*ee60*/  @!P6 BRA `(.L_x_10254) ;  /* 0xfffffffc0064e947 */ /* 0x000fea000383ffff */
.L_x_10249:
[----:B------:R-:W-:Y:S01]  /*ee70*/  IMAD.IADD R8, R8, 0x1, -R3 ;  /* 0x0000000108087824 */ /* 0x000fe200078e0a03 */
[----:B------:R-:W-:-:S03]  /*ee80*/  UMOV UR4, 0xffffffff ;  /* 0xffffffff00047882 */ /* 0x000fc60000000000 */
[----:B------:R-:W-:-:S05]  /*ee90*/  IMAD R0, R6, R7, R8 ;  /* 0x0000000706007224 */ /* 0x000fca00078e0208 */
[----:B------:R-:W-:Y:S01]  /*eea0*/  ISETP.GT.AND P6, PT, R0, R5, PT ;  /* 0x000000050000720c */ /* 0x000fe20003fc4270 */
[----:B------:R-:W-:-:S12]  /*eeb0*/  BRA.DIV UR4, `(.L_x_10255) ;  /* 0x0000004604f47947 */ /* 0x000fd8000b800000 */
[----:B------:R-:W-:-:S04]  /*eec0*/  VOTE.ANY R2, PT, !P6 ;  /* 0x0000000000027806 */ /* 0x000fc800070e0100 */
[----:B------:R-:W3:Y:S02]  /*eed0*/  POPC R0, R2 ;  /* 0x0000000200007309 */ /* 0x000ee40000000000 */
[----:B---3--:R3:W4:Y:S02]  /*eee0*/  SHFL.IDX PT, R4, R4, R0, 0x1f ;  /* 0x00001f0004047589 */ /* 0x00872400000e0000 */
.L_x_10395:
[----:B------:R-:W-:Y:S01]  /*eef0*/  ISETP.NE.AND P0, PT, R2, RZ, PT ;  /* 0x000000ff0200720c */ /* 0x000fe20003f05270 */
[----:B------:R-:W-:-:S12]  /*ef00*/  IMAD.MOV.U32 R14, RZ, RZ, RZ ;  /* 0x000000ffff0e7224 */ /* 0x000fd800078e00ff */
[----:B------:R-:W-:Y:S05]  /*ef10*/  @!P0 BRA `(.L_x_10256) ;  /* 0x0000000000108947 */ /* 0x000fea0003800000 */
[----:B------:R-:W-:Y:S01]  /*ef20*/  UMOV UR4, 0xffffffff ;  /* 0xffffffff00047882 */ /* 0x000fe20000000000 */
[----:B------:R-:W-:Y:S02]  /*ef30*/  IADD3 R12, R0, -0x1, RZ ;  /* 0xffffffff000c7810 */ /* 0x000fe40007ffe0ff */
[----:B------:R-:W-:Y:S05]  /*ef40*/  BRA.DIV UR4, `(.L_x_10257) ;  /* 0x0000004a04187947 */ /* 0x000fea000b800000 */
[----:B------:R0:W0:Y:S02]  /*ef50*/  SHFL.IDX PT, R14, R6, R12, 0x1f ;  /* 0x00001f0c060e7589 */ /* 0x00002400000e0000 */
.L_x_10256:
[----:B0---4-:R-:W-:Y:S01]  /*ef60*/  IABS R6, R4 ;  /* 0x0000000400067213 */ /* 0x011fe20000000000 */
[----:B------:R-:W-:Y:S02]  /*ef70*/  IMAD R16, R14, R7, R8 ;  /* 0x000000070e107224 */ /* 0x000fe400078e0208 */
[----:B------:R-:W-:Y:S01]  /*ef80*/  IMAD.IADD R19, R0, 0x1, R19 ;  /* 0x0000000100137824 */ /* 0x000fe200078e0213 */
[----:B------:R-:W0:Y:S08]  /*ef90*/  I2F.RP R9, R6 ;  /* 0x0000000600097306 */ /* 0x000e300000209400 */
[----:B0-----:R-:W0:Y:S02]  /*efa0*/  MUFU.RCP R9, R9 ;  /* 0x0000000900097308 */ /* 0x001e240000001000 */
[----:B0-----:R-:W-:-:S06]  /*efb0*/  VIADD R2, R9, 0xffffffe ;  /* 0x0ffffffe09027836 */ /* 0x001fcc0000000000 */
[----:B------:R0:W4:Y:S02]  /*efc0*/  F2I.FTZ.U32.TRUNC.NTZ R3, R2 ;  /* 0x0000000200037305 */ /* 0x000124000021f000 */
[----:B0-----:R-:W-:Y:S02]  /*efd0*/  IMAD.MOV.U32 R2, RZ, RZ, RZ ;  /* 0x000000ffff027224 */ /* 0x001fe400078e00ff */
[----:B----4-:R-:W-:-:S04]  /*efe0*/  IMAD.MOV R7, RZ, RZ, -R3 ;  /* 0x000000ffff077224 */ /* 0x010fc800078e0a03 */
        /* <DEDUP_REMOVED lines=22> */
.L_x_10250:
[----:B------:R-:W-:Y:S01]  /*f150*/  UMOV UR4, URZ ;  /* 0x0000003f00047c82 */ /* 0x000fe20008000000 */
[----:B------:R-:W-:Y:S01]  /*f160*/  UMOV UR5, URZ ;  /* 0x0000003f00057c82 */ /* 0x000fe20008000000 */
[----:B------:R-:W-:Y:S01]  /*f170*/  ULDC UR6, c[0x0][0xd3c] ;  /* 0x00034f0000067ab9 */ /* 0x000fe20000000800 */
[----:B------:R-:W-:Y:S02]  /*f180*/  IMAD.MOV.U32 R16, RZ, RZ, R5 ;  /* 0x000000ffff107224 */ /* 0x000fe400078e0005 */
[----:B------:R-:W-:Y:S02]  /*f190*/  IMAD.U32 R17, RZ, RZ, UR4 ;  /* 0x00000004ff117e24 */ /* 0x000fe4000f8e00ff */
[----:B------:R-:W-:Y:S02]  /*f1a0*/  IMAD.U32 R18, RZ, RZ, UR5 ;  /* 0x00000005ff127e24 */ /* 0x000fe4000f8e00ff */
[----:B------:R-:W-:-:S07]  /*f1b0*/  IMAD.U32 R19, RZ, RZ, UR6 ;  /* 0x00000006ff137e24 */ /* 0x000fce000f8e00ff */
.L_x_10258:
[----:B---3--:R-:W3:Y:S01]  /*f1c0*/  S2R R0, SR_TID.X ;  /* 0x0000000000007919 */ /* 0x008ee20000002100 */
[----:B------:R-:W-:Y:S05]  /*f1d0*/  WARPSYNC.ALL ;  /* 0x0000000000007948 */ /* 0x000fea0003800000 */
[----:B------:R-:W-:Y:S01]  /*f1e0*/  BAR.SYNC.DEFER_BLOCKING 0x4, 0x180 ;  /* 0x0106000000007b1d */ /* 0x000fe20000010000 */
[----:B---3--:R-:W-:-:S04]  /*f1f0*/  LOP3.LUT R0, R0, 0x1f, RZ, 0xc0, !PT ;  /* 0x0000001f00007812 */ /* 0x008fc800078ec0ff */
[----:B------:R-:W-:-:S13]  /*f200*/  ISETP.NE.AND P0, PT, R0, RZ, PT ;  /* 0x000000ff0000720c */ /* 0x000fda0003f05270 */
[----:B------:R-:W3:Y:S01]  /*f210*/  @!P0 S2R R3, SR_CgaCtaId ;  /* 0x0000000000038919 */ /* 0x000ee20000008800 */
[----:B------:R-:W-:-:S04]  /*f220*/  @!P0 MOV R0, 0x400 ;  /* 0x0000040000008802 */ /* 0x000fc80000000f00 */
[----:B---3--:R-:W-:-:S05]  /*f230*/  @!P0 LEA R22, R3, R0, 0x18 ;  /* 0x0000000003168211 */ /* 0x008fca00078ec0ff */
[----:B------:R3:W-:Y:S01]  /*f240*/  @!P0 STS.128 [R22+0x324d0], R16 ;  /* 0x0324d01016008388 */ /* 0x0007e20000000c00 */
[----:B------:R-:W-:Y:S06]  /*f250*/  BAR.ARV 0x5, 0x180 ;  /* 0x0146000000007b1d */ /* 0x000fec0000002000 */
.L_x_10247:
[----:B------:R-:W-:Y:S02]  /*f260*/  ULDC UR4, c[0x0][0xd3c] ;  /* 0x00034f0000047ab9 */ /* 0x000fe40000000800 */
[----:B----4-:R-:W-:-:S13]  /*f270*/  ISETP.GE.AND P0, PT, R19, UR4, PT ;  /* 0x0000000413007c0c */ /* 0x010fda000bf06270 */
[----:B------:R-:W-:Y:S05]  /*f280*/  @!P0 BRA `(.L_x_10259) ;  /* 0xffffffb0003c8947 */ /* 0x000fea000383ffff */
[----:B------:R-:W-:Y:S05]  /*f290*/  BSYNC B8 ;  /* 0x0000000000087941 */ /* 0x000fea0003800000 */
.L_x_10192:
[----:B01----:R-:W4:Y:S01]  /*f2a0*/  LDL.LU R0, [R1+0x18] ;  /* 0x0000180001007983 */ /* 0x003f220000300800 */
        /* <DEDUP_REMOVED lines=11> */
.L_x_10398:
[----:B------:R-:W-:Y:S05]  /*f360*/  BSYNC B0 ;  /* 0x0000000000007941 */ /* 0x000fea0003800000 */
.L_x_10260:
[----:B------:R-:W-:-:S03]  /*f370*/  UMOV UR4, 0xffffffff ;  /* 0xffffffff00047882 */ /* 0x000fc60000000000 */
[----:B------:R-:W-:Y:S05]  /*f380*/  BRA.DIV UR4, `(.L_x_10262) ;  /* 0x0000004604407947 */ /* 0x000fea000b800000 */
[----:B0-----:R-:W0:Y:S02]  /*f390*/  S2R R0, SR_TID.X ;  /* 0x0000000000007919 */ /* 0x001e240000002100 */
[----:B0-----:R-:W-:-:S04]  /*f3a0*/  SHF.R.U32.HI R0, RZ, 0x5, R0 ;  /* 0x00000005ff007819 */ /* 0x001fc80000011600 */
[----:B------:R-:W-:-:S05]  /*f3b0*/  LOP3.LUT R0, R0, 0x3, RZ, 0xc0, !PT ;  /* 0x0000000300007812 */ /* 0x000fca00078ec0ff */
[----:B------:R0:W1:Y:S02]  /*f3c0*/  SHFL.IDX PT, R14, R0, RZ, 0x1f ;  /* 0x00001fff000e7589 */ /* 0x00006400000e0000 */
.L_x_10401:
[----:B-1----:R-:W-:Y:S01]  /*f3d0*/  ISETP.NE.AND P0, PT, R14, RZ, PT ;  /* 0x000000ff0e00720c */ /* 0x002fe20003f05270 */
[----:B------:R-:W-:-:S12]  /*f3e0*/  BSSY B0, `(.L_x_10263) ;  /* 0x0000026000007945 */ /* 0x000fd80003800000 */
[----:B------:R-:W-:Y:S05]  /*f3f0*/  @P0 BRA `(.L_x_10264) ;  /* 0x0000000000900947 */ /* 0x000fea0003800000 */
[----:B------:R-:W-:-:S03]  /*f400*/  UMOV UR4, 0xffffffff ;  /* 0xffffffff00047882 */ /* 0x000fc60000000000 */
[----:B------:R-:W-:Y:S05]  /*f410*/  BRA.DIV UR4, `(.L_x_10265) ;  /* 0x0000004604507947 */ /* 0x000fea000b800000 */
[----:B------:R-:W-:-:S13]  /*f420*/  ELECT P6, URZ, PT ;  /* 0x00000000003f782f */ /* 0x000fda00038c0000 */
.L_x_10404:
[----:B------:R-:W-:Y:S05]  /*f430*/  @!P6 BRA `(.L_x_10264) ;  /* 0x000000000080e947 */ /* 0x000fea0003800000 */
[----:B0-----:R-:W4:Y:S02]  /*f440*/  LDL R0, [R1+0x24] ;  /* 0x0000240001007983 */ /* 0x001f240000100800 */
[----:B----4-:R-:W-:-:S13]  /*f450*/  R2UR UR4, R0 ;  /* 0x00000000000472ca */ /* 0x010fda00000e0000 */
[----:B------:R-:W-:-:S06]  /*f460*/  ULOP3.LUT UR4, UR4, 0x2, URZ, 0xfc, !UPT ;  /* 0x0000000204047892 */ /* 0x000fcc000f8efc3f */
[----:B------:R-:W-:-:S05]  /*f470*/  IMAD.U32 R0, RZ, RZ, UR4 ;  /* 0x00000004ff007e24 */ /* 0x000fca000f8e00ff */
[----:B------:R-:W-:-:S13]  /*f480*/  ISETP.NE.AND P0, PT, R0, 0x3, PT ;  /* 0x000000030000780c */ /* 0x000fda0003f05270 */
[----:B------:R-:W-:Y:S05]  /*f490*/  @!P0 BRA `(.L_x_10266) ;  /* 0x0000000000048947 */ /* 0x000fea0003800000 */
[----:B------:R-:W-:Y:S01]  /*f4a0*/  BPT.TRAP 0x1 ;  /* 0x000000040000795c */ /* 0x000fe20000300000 */
.L_x_10266:
[C---:B------:R-:W-:Y:S01]  /*f4b0*/  IMAD R3, R24.reuse, 0x8, R5 ;  /* 0x0000000818037824 */ /* 0x040fe200078e0205 */
[----:B------:R-:W-:Y:S01]  /*f4c0*/  SHF.L.U32 R2, R27, 0x1f, RZ ;  /* 0x0000001f1b027819 */ /* 0x000fe200000006ff */
[----:B------:R-:W-:-:S03]  /*f4d0*/  VIADD R24, R24, 0x1 ;  /* 0x0000000118187836 */ /* 0x000fc60000000000 */
[----:B------:R-:W0:Y:S02]  /*f4e0*/  SYNCS.PHASECHK.TRANS64.TRYWAIT P1, [R3+URZ+0x32440], R2 ;  /* 0x03244002030075a7 */ /* 0x000e24000802017f */
[----:B------:R-:W-:-:S04]  /*f4f0*/  ISETP.NE.AND P2, PT, R24, 0x2, PT ;  /* 0x000000021800780c */ /* 0x000fc80003f45270 */
[----:B------:R-:W-:Y:S01]  /*f500*/  SEL R0, RZ, 0x1, P2 ;  /* 0x00000001ff007807 */ /* 0x000fe20001000000 */
[----:B0-----:R-:W-:Y:S08]  /*f510*/  @!P1 BRA `(.L_x_10267) ;  /* 0x0000004400309947 */ /* 0x001ff00003800000 */
.L_x_10405:
[----:B------:R-:W-:Y:S02]  /*f520*/  SEL R24, R24, RZ, P2 ;  /* 0x000000ff18187207 */ /* 0x000fe40001000000 */
[----:B------:R-:W-:Y:S01]  /*f530*/  LOP3.LUT R0, R27, R0, RZ, 0x3c, !PT ;  /* 0x000000001b007212 */ /* 0x000fe200078e3cff */
[----:B------:R-:W-:Y:S06]  /*f540*/  @!P0 BRA `(.L_x_10268) ;  /* 0x0000000000048947 */ /* 0x000fec0003800000 */
[----:B------:R-:W-:Y:S01]  /*f550*/  BPT.TRAP 0x1 ;  /* 0x000000040000795c */ /* 0x000fe20000300000 */
.L_x_10268:
[----:B------:R-:W-:Y:S01]  /*f560*/  IMAD R5, R24, 0x8, R5 ;  /* 0x0000000818057824 */ /* 0x000fe200078e0205 */
[----:B------:R-:W-:-:S04]  /*f570*/  SHF.L.U32 R0, R0, 0x1f, RZ ;  /* 0x0000001f00007819 */ /* 0x000fc800000006ff */
[----:B------:R-:W1:Y:S02]  /*f580*/  SYNCS.PHASECHK.TRANS64.TRYWAIT P1, [R5+URZ+0x32440], R0 ;  /* 0x03244000050075a7 */ /* 0x000e64000802017f */
[----:B-1----:R-:W-:Y:S05]  /*f590*/  @!P1 BRA `(.L_x_10269) ;  /* 0x0000004400249947 */ /* 0x002fea0003800000 */
.L_x_10406:
[----:B------:R-:W-:Y:S05]  /*f5a0*/  @!P0 BRA `(.L_x_10270) ;  /* 0x0000000000048947 */ /* 0x000fea0003800000 */
[----:B------:R-:W-:Y:S01]  /*f5b0*/  BPT.TRAP 0x1 ;  /* 0x000000040000795c */ /* 0x000fe20000300000 */
.L_x_10270:
[----:B------:R-:W4:Y:S02]  /*f5c0*/  SYNCS.PHASECHK.TRANS64.TRYWAIT P1, [R3+URZ+0x32460], R2 ;  /* 0x03246002030075a7 */ /* 0x000f24000802017f */
[----:B----4-:R-:W-:Y:S05]  /*f5d0*/  @!P1 BRA `(.L_x_10271) ;  /* 0x0000004400289947 */ /* 0x010fea0003800000 */
.L_x_10407:
[----:B------:R-:W-:Y:S05]  /*f5e0*/  @!P0 BRA `(.L_x_10272) ;  /* 0x0000000000048947 */ /* 0x000fea0003800000 */
[----:B------:R-:W-:Y:S01]  /*f5f0*/  BPT.TRAP 0x1 ;  /* 0x000000040000795c */ /* 0x000fe20000300000 */
.L_x_10272:
[----:B------:R0:W0:Y:S02]  /*f600*/  SYNCS.PHASECHK.TRANS64.TRYWAIT P0, [R5+URZ+0x32460], R0 ;  /* 0x03246000050075a7 */ /* 0x000024000800017f */
[----:B0-----:R-:W-:Y:S05]  /*f610*/  @!P0 NANOSLEEP.SYNCS 0x989680 ;  /* 0x009896800000895d */ /* 0x001fea0003900000 */
[----:B------:R-:W0:Y:S02]  /*f620*/  @!P0 SYNCS.PHASECHK.TRANS64 P0, [R5+URZ+0x32460], R0 ;  /* 0x03246000050085a7 */ /* 0x000e24000800007f */
[----:B0-----:R-:W-:Y:S05]  /*f630*/  @!P0 BRA `(.L_x_10272) ;  /* 0xfffffffc00f08947 */ /* 0x001fea000383ffff */
.L_x_10264:
[----:B------:R-:W-:Y:S05]  /*f640*/  BSYNC B0 ;  /* 0x0000000000007941 */ /* 0x000fea0003800000 */
.L_x_10263:
[----:B------:R-:W-:Y:S05]  /*f650*/  EXIT ;  /* 0x000000000000794d */ /* 0x000fea0003800000 */
.L_x_10139:
[----:B-1----:R-:W-:-:S04]  /*f660*/  IMAD.U32 R3, RZ, RZ, UR40 ;  /* 0x00000028ff037e24 */ /* 0x002fc8000f8e00ff */
[----:B------:R1:W2:Y:S03]  /*f670*/  SYNCS.PHASECHK.TRANS64.TRYWAIT P0, [R3+URZ+0x32400], R0 ;  /* 0x03240000030075a7 */ /* 0x0002a6000800017f */
[----:B--2---:R-:W-:Y:S05]  /*f680*/  @!P0 NANOSLEEP.SYNCS 0x989680 ;  /* 0x009896800000895d */ /* 0x004fea0003900000 */
[----:B------:R-:W2:Y:S02]  /*f690*/  @!P0 SYNCS.PHASECHK.TRANS64 P0, [R3+URZ+0x32400], R0 ;  /* 0x03240000030085a7 */ /* 0x000ea4000800007f */
[----:B--2---:R-:W-:Y:S05]  /*f6a0*/  @!P0 BRA `(.L_x_10139) ;  /* 0xfffffffc00ec8947 */ /* 0x004fea000383ffff */
[----:B------:R-:W-:Y:S05]  /*f6b0*/  BRA `(.L_x_10273) ;  /* 0xffffff20005c7947 */ /* 0x000fea000383ffff */
.L_x_10143:
[----:B0-----:R-:W-:-:S04]  /*f6c0*/  IMAD.U32 R4, RZ, RZ, UR52 ;  /* 0x00000034ff047e24 */ /* 0x001fc8000f8e00ff */
[----:B------:R0:W2:Y:S03]  /*f6d0*/  SYNCS.PHASECHK.TRANS64.TRYWAIT P1, [R4+URZ+0x32430], R3 ;  /* 0x03243003040075a7 */ /* 0x0000a6000802017f */
[----:B--2---:R-:W-:Y:S05]  /*f6e0*/  @!P1 NANOSLEEP.SYNCS 0x989680 ;  /* 0x009896800000995d */ /* 0x004fea0003900000 */
[----:B------:R-:W2:Y:S02]  /*f6f0*/  @!P1 SYNCS.PHASECHK.TRANS64 P1, [R4+URZ+0x32430], R3 ;  /* 0x03243003040095a7 */ /* 0x000ea4000802007f */
[----:B--2---:R-:W-:Y:S05]  /*f700*/  @!P1 BRA `(.L_x_10143) ;  /* 0xfffffffc00ec9947 */ /* 0x004fea000383ffff */
[----:B------:R-:W-:Y:S05]  /*f710*/  BRA `(.L_x_10142) ;  /* 0xffffff2000847947 */ /* 0x000fea000383ffff */
.L_x_10144:
[----:B0-----:R-:W-:-:S04]  /*f720*/  IMAD.U32 R5, RZ, RZ, UR40 ;  /* 0x00000028ff057e24 */ /* 0x001fc8000f8e00ff */
[----:B------:R0:W2:Y:S03]  /*f730*/  SYNCS.PHASECHK.TRANS64.TRYWAIT P1, [R5+URZ+0x32410], R0 ;  /* 0x03241000050075a7 */ /* 0x0000a6000802017f */
[----:B--2---:R-:W-:Y:S05]  /*f740*/  @!P1 NANOSLEEP.SYNCS 0x989680 ;  /* 0x009896800000995d */ /* 0x004fea0003900000 */
[----:B------:R-:W2:Y:S02]  /*f750*/  @!P1 SYNCS.PHASECHK.TRANS64 P1, [R5+URZ+0x32410], R0 ;  /* 0x03241000050095a7 */ /* 0x000ea4000802007f */
[----:B--2---:R-:W-:Y:S05]  /*f760*/  @!P1 BRA `(.L_x_10144) ;  /* 0xfffffffc00ec9947 */ /* 0x004fea000383ffff */
[----:B------:R-:W-:Y:S05]  /*f770*/  BRA `(.L_x_10274) ;  /* 0xffffff2400447947 */ /* 0x000fea000383ffff */
.L_x_10148:
[----:B0-----:R-:W-:-:S04]  /*f780*/  IMAD.U32 R0, RZ, RZ, UR52 ;  /* 0x00000034ff007e24 */ /* 0x001fc8000f8e00ff */
[----:B------:R0:W3:Y:S03]  /*f790*/  SYNCS.PHASECHK.TRANS64.TRYWAIT P1, [R0+URZ+0x32450], R3 ;  /* 0x03245003000075a7 */ /* 0x0000e6000802017f */
[----:B---3--:R-:W-:Y:S05]  /*f7a0*/  @!P1 NANOSLEEP.SYNCS 0x989680 ;  /* 0x009896800000995d */ /* 0x008fea0003900000 */
[----:B------:R-:W3:Y:S02]  /*f7b0*/  @!P1 SYNCS.PHASECHK.TRANS64 P1, [R0+URZ+0x32450], R3 ;  /* 0x03245003000095a7 */ /* 0x000ee4000802007f */
[----:B---3--:R-:W-:Y:S05]  /*f7c0*/  @!P1 BRA `(.L_x_10148) ;  /* 0xfffffffc00ec9947 */ /* 0x008fea000383ffff */
[----:B------:R-:W-:Y:S05]  /*f7d0*/  BRA `(.L_x_10147) ;  /* 0xffffff24004c7947 */ /* 0x000fea000383ffff */
.L_x_10155:
[----:B-1----:R-:W-:-:S04]  /*f7e0*/  IMAD.U32 R3, RZ, RZ, UR4 ;  /* 0x00000004ff037e24 */ /* 0x002fc8000f8e00ff */
[----:B------:R1:W2:Y:S03]  /*f7f0*/  SYNCS.PHASECHK.TRANS64.TRYWAIT P2, [R3+URZ+0x32430], R0 ;  /* 0x03243000030075a7 */ /* 0x0002a6000804017f */
[----:B--2---:R-:W-:Y:S05]  /*f800*/  @!P2 NANOSLEEP.SYNCS 0x989680 ;  /* 0x009896800000a95d */ /* 0x004fea0003900000 */
[----:B------:R-:W2:Y:S02]  /*f810*/  @!P2 SYNCS.PHASECHK.TRANS64 P2, [R3+URZ+0x32430], R0 ;  /* 0x032430000300a5a7 */ /* 0x000ea4000804007f */
[----:B--2---:R-:W-:Y:S05]  /*f820*/  @!P2 BRA `(.L_x_10155) ;  /* 0xfffffffc00eca947 */ /* 0x004fea000383ffff */
[----:B------:R-:W-:Y:S05]  /*f830*/  BRA `(.L_x_10154) ;  /* 0xffffff4400407947 */ /* 0x000fea000383ffff */
.L_x_10159:
[----:B-1----:R-:W-:-:S04]  /*f840*/  IMAD.U32 R3, RZ, RZ, UR4 ;  /* 0x00000004ff037e24 */ /* 0x002fc8000f8e00ff */
[----:B------:R1:W3:Y:S03]  /*f850*/  SYNCS.PHASECHK.TRANS64.TRYWAIT P2, [R3+URZ+0x32450], R0 ;  /* 0x03245000030075a7 */ /* 0x0002e6000804017f */
[----:B---3--:R-:W-:Y:S05]  /*f860*/  @!P2 NANOSLEEP.SYNCS 0x989680 ;  /* 0x009896800000a95d */ /* 0x008fea0003900000 */
[----:B------:R-:W3:Y:S02]  /*f870*/  @!P2 SYNCS.PHASECHK.TRANS64 P2, [R3+URZ+0x32450], R0 ;  /* 0x032450000300a5a7 */ /* 0x000ee4000804007f */
[----:B---3--:R-:W-:Y:S05]  /*f880*/  @!P2 BRA `(.L_x_10159) ;  /* 0xfffffffc00eca947 */ /* 0x008fea000383ffff */
[----:B------:R-:W-:Y:S05]  /*f890*/  BRA `(.L_x_10158) ;  /* 0xffffff4400bc7947 */ /* 0x000fea000383ffff */
.L_x_10204:
        /* <DEDUP_REMOVED lines=10> */
.L_x_10276:
[----:B------:R-:W-:Y:S05]  /*f940*/  BSYNC B0 ;  /* 0x0000000000007941 */ /* 0x000fea0003800000 */
.L_x_10275:
[----:B------:R-:W-:Y:S05]  /*f950*/  BRA `(.L_x_10277) ;  /* 0xffffffb400dc7947 */ /* 0x000fea000383ffff */
.L_x_10207:
[----:B0-----:R0:W1:Y:S02]  /*f960*/  SYNCS.PHASECHK.TRANS64.TRYWAIT P0, [R25+URZ+0x32440], R0 ;  /* 0x03244000190075a7 */ /* 0x001064000800017f */
[----:B-1----:R-:W-:Y:S05]  /*f970*/  @!P0 NANOSLEEP.SYNCS 0x989680 ;  /* 0x009896800000895d */ /* 0x002fea0003900000 */
[----:B------:R-:W1:Y:S02]  /*f980*/  @!P0 SYNCS.PHASECHK.TRANS64 P0, [R25+URZ+0x32440], R0 ;  /* 0x03244000190085a7 */ /* 0x000e64000800007f */
[----:B-1----:R-:W-:Y:S05]  /*f990*/  @!P0 BRA `(.L_x_10207) ;  /* 0xfffffffc00f08947 */ /* 0x002fea000383ffff */
[----:B------:R-:W-:Y:S05]  /*f9a0*/  BRA `(.L_x_10278) ;  /* 0xffffffb8000c7947 */ /* 0x000fea000383ffff */
.L_x_10208:
        /* <DEDUP_REMOVED lines=8> */
.L_x_10280:
[----:B------:R-:W-:Y:S05]  /*fa30*/  BSYNC B0 ;  /* 0x0000000000007941 */ /* 0x000fea0003800000 */
.L_x_10279:
        /* <DEDUP_REMOVED lines=9> */
.L_x_10281:
[----:B------:R-:W-:Y:S02]  /*fad0*/  IMAD.MOV.U32 R13, RZ, RZ, R4 ;  /* 0x000000ffff0d7224 */ /* 0x000fe400078e0004 */
[----:B------:R-:W-:Y:S02]  /*fae0*/  IMAD.MOV.U32 R12, RZ, RZ, 0x1 ;  /* 0x00000001ff0c7424 */ /* 0x000fe400078e00ff */
[----:B------:R-:W-:-:S07]  /*faf0*/  IMAD.MOV.U32 R3, RZ, RZ, R14 ;  /* 0x000000ffff037224 */ /* 0x000fce00078e000e */
[----:B------:R-:W-:Y:S05]  /*fb00*/  WARPSYNC.COLLECTIVE R15, `(.L_x_10282) ;  /* 0x000000000f087348 */ /* 0x000fea0003c00000 */
[----:B------:R0:W1:Y:S02]  /*fb10*/  SHFL.IDX P6, R14, R13, R12, R11 ;  /* 0x0000000c0d0e7389 */ /* 0x00006400000c000b */
[----:B01----:R-:W-:Y:S01]  /*fb20*/  ENDCOLLECTIVE ;  /* 0x000000000000791b */ /* 0x003fe20003800000 */
.L_x_10282:
        /* <DEDUP_REMOVED lines=15> */
.L_x_10283:
[----:B------:R-:W-:Y:S01]  /*fc20*/  @P0 LEA R6, R5, R22, 0x1 ;  /* 0x0000001605060211 */ /* 0x000fe200078e08ff */
[----:B------:R-:W-:Y:S02]  /*fc30*/  IMAD.MOV.U32 R13, RZ, RZ, R4 ;  /* 0x000000ffff0d7224 */ /* 0x000fe400078e0004 */
[----:B------:R-:W-:Y:S02]  /*fc40*/  IMAD.MOV.U32 R12, RZ, RZ, 0x2 ;  /* 0x00000002ff0c7424 */ /* 0x000fe400078e00ff */
[----:B------:R-:W-:-:S07]  /*fc50*/  IMAD.MOV.U32 R3, RZ, RZ, R14 ;  /* 0x000000ffff037224 */ /* 0x000fce00078e000e */
[----:B------:R-:W-:Y:S05]  /*fc60*/  WARPSYNC.COLLECTIVE R15, `(.L_x_10284) ;  /* 0x000000000f087348 */ /* 0x000fea0003c00000 */
[----:B------:R0:W1:Y:S02]  /*fc70*/  SHFL.IDX P6, R14, R13, R12, R11 ;  /* 0x0000000c0d0e7389 */ /* 0x00006400000c000b */
[----:B01----:R-:W-:Y:S01]  /*fc80*/  ENDCOLLECTIVE ;  /* 0x000000000000791b */ /* 0x003fe20003800000 */
.L_x_10284:
        /* <DEDUP_REMOVED lines=15> */
.L_x_10285:
[----:B------:R-:W-:Y:S02]  /*fd80*/  @P0 IMAD R6, R5, 0x2, R22 ;  /* 0x0000000205060824 */ /* 0x000fe400078e0216 */
[----:B------:R-:W-:Y:S02]  /*fd90*/  IMAD.MOV.U32 R13, RZ, RZ, R4 ;  /* 0x000000ffff0d7224 */ /* 0x000fe400078e0004 */
[----:B------:R-:W-:Y:S02]  /*fda0*/  IMAD.MOV.U32 R12, RZ, RZ, 0x3 ;  /* 0x00000003ff0c7424 */ /* 0x000fe400078e00ff */
[----:B------:R-:W-:-:S07]  /*fdb0*/  IMAD.MOV.U32 R3, RZ, RZ, R14 ;  /* 0x000000ffff037224 */ /* 0x000fce00078e000e */
[----:B------:R-:W-:Y:S05]  /*fdc0*/  WARPSYNC.COLLECTIVE R15, `(.L_x_10286) ;  /* 0x000000000f087348 */ /* 0x000fea0003c00000 */
[----:B------:R0:W1:Y:S02]  /*fdd0*/  SHFL.IDX P6, R14, R13, R12, R11 ;  /* 0x0000000c0d0e7389 */ /* 0x00006400000c000b */
[----:B01----:R-:W-:Y:S01]  /*fde0*/  ENDCOLLECTIVE ;  /* 0x000000000000791b */ /* 0x003fe20003800000 */
.L_x_10286:
        /* <DEDUP_REMOVED lines=15> */
.L_x_10287:
[----:B------:R-:W-:Y:S02]  /*fee0*/  @P0 IMAD R6, R5, 0x2, R22 ;  /* 0x0000000205060824 */ /* 0x000fe400078e0216 */
[----:B------:R-:W-:Y:S02]  /*fef0*/  IMAD.MOV.U32 R13, RZ, RZ, R4 ;  /* 0x000000ffff0d7224 */ /* 0x000fe400078e0004 */
[----:B------:R-:W-:Y:S02]  /*ff00*/  IMAD.MOV.U32 R12, RZ, RZ, 0x4 ;  /* 0x00000004ff0c7424 */ /* 0x000fe400078e00ff */
[----:B------:R-:W-:-:S07]  /*ff10*/  IMAD.MOV.U32 R3, RZ, RZ, R14 ;  /* 0x000000ffff037224 */ /* 0x000fce00078e000e */
[----:B------:R-:W-:Y:S05]  /*ff20*/  WARPSYNC.COLLECTIVE R15, `(.L_x_10288) ;  /* 0x000000000f087348 */ /* 0x000fea0003c00000 */
[----:B------:R0:W1:Y:S02]  /*ff30*/  SHFL.IDX P6, R14, R13, R12, R11 ;  /* 0x0000000c0d0e7389 */ /* 0x00006400000c000b */
[----:B01----:R-:W-:Y:S01]  /*ff40*/  ENDCOLLECTIVE ;  /* 0x000000000000791b */ /* 0x003fe20003800000 */
.L_x_10288:
        /* <DEDUP_REMOVED lines=10> */
[----:B------:R-:W-:Y:S02]  /*fff0*/  ISETP.GE.AND P0, PT, R31, 0x41, PT ;  /* 0x000000411f00780c */ /* 0x000fe40003f06270 */
[----:B0-----:R-:W-:-:S11]  /*10000*/  MOV R2, R14 ;  /* 0x0000000e00027202 */ /* 0x001fd60000000f00 */
[----:B------:R-:W-:Y:S05]  /*10010*/  WARPSYNC.COLLECTIVE R15, `(.L_x_10289) ;  /* 0x000000000f087348 */ /* 0x000fea0003c00000 */
[----:B------:R0:W1:Y:S02]  /*10020*/  SHFL.IDX P6, R14, R13, R12, R11 ;  /* 0x0000000c0d0e7389 */ /* 0x00006400000c000b */
[----:B01----:R-:W-:Y:S01]  /*10030*/  ENDCOLLECTIVE ;  /* 0x000000000000791b */ /* 0x003fe20003800000 */
.L_x_10289:
[----:B------:R-:W-:Y:S02]  /*10040*/  @P0 IMAD R6, R5, 0x2, R22 ;  /* 0x0000000205060824 */ /* 0x000fe400078e0216 */
[----:B------:R-:W-:Y:S02]  /*10050*/  IMAD.MOV.U32 R13, RZ, RZ, R4 ;  /* 0x000000ffff0d7224 */ /* 0x000fe400078e0004 */
[----:B------:R-:W-:Y:S02]  /*10060*/  IMAD.MOV.U32 R12, RZ, RZ, 0x5 ;  /* 0x00000005ff0c7424 */ /* 0x000fe400078e00ff */
[----:B------:R-:W-:-:S07]  /*10070*/  IMAD.MOV.U32 R3, RZ, RZ, R14 ;  /* 0x000000ffff037224 */ /* 0x000fce00078e000e */
[----:B------:R-:W-:Y:S05]  /*10080*/  WARPSYNC.COLLECTIVE R15, `(.L_x_10290) ;  /* 0x000000000f087348 */ /* 0x000fea0003c00000 */
[----:B------:R0:W1:Y:S02]  /*10090*/  SHFL.IDX P6, R14, R13, R12, R11 ;  /* 0x0000000c0d0e7389 */ /* 0x00006400000c000b */
[----:B01----:R-:W-:Y:S01]  /*100a0*/  ENDCOLLECTIVE ;  /* 0x000000000000791b */ /* 0x003fe20003800000 */
.L_x_10290:
        /* <DEDUP_REMOVED lines=10> */
.L_x_10291:
[----:B------:R-:W-:Y:S01]  /*10150*/  @!PT LDS RZ, [RZ] ;  /* 0x00000000fffff984 */ /* 0x000fe20000000800 */
[----:B------:R-:W-:Y:S01]  /*10160*/  @!PT LDS RZ, [RZ] ;  /* 0x00000000fffff984 */ /* 0x000fe20000000800 */
[----:B------:R-:W-:Y:S01]  /*10170*/  @!PT LDS RZ, [RZ] ;  /* 0x00000000fffff984 */ /* 0x000fe20000000800 */
[----:B------:R0:W-:Y:S01]  /*10180*/  @P0 LDGSTS.E.BYPASS.LTC128B.128 [R6+0x1e400], desc[UR36][R2.64], !P2 ;  /* 0x1e40000002060fae */ /* 0x0001e2000d101d64 */
[----:B------:R-:W-:Y:S01]  /*10190*/  IMAD.MOV.U32 R0, RZ, RZ, R14 ;  /* 0x000000ffff007224 */ /* 0x000fe200078e000e */
[----:B------:R-:W-:Y:S06]  /*101a0*/  BRA `(.L_x_10292) ;  /* 0xffffffb4007c7947 */ /* 0x000fec000383ffff */
.L_x_10213:
[----:B------:R0:W5:Y:S01]  /*101b0*/  LDL.LU R6, [R1+0x8] ;  /* 0x0000080001067983 */ /* 0x0001620000300800 */
[----:B------:R-:W-:Y:S01]  /*101c0*/  IMAD.MOV.U32 R13, RZ, RZ, R5 ;  /* 0x000000ffff0d7224 */ /* 0x000fe200078e0005 */
[----:B------:R-:W-:Y:S01]  /*101d0*/  IADD3 R4, R21, R4, RZ ;  /* 0x0000000415047210 */ /* 0x000fe20007ffe0ff */
[----:B------:R-:W-:Y:S01]  /*101e0*/  IMAD.MOV.U32 R12, RZ, RZ, RZ ;  /* 0x000000ffff0c7224 */ /* 0x000fe200078e00ff */
[----:B------:R-:W-:Y:S01]  /*101f0*/  LOP3.LUT R23, R23, 0xffffdfff, RZ, 0xc0, !PT ;  /* 0xffffdfff17177812 */ /* 0x000fe200078ec0ff */
[----:B------:R-:W-:Y:S02]  /*10200*/  IMAD.MOV.U32 R11, RZ, RZ, 0x181f ;  /* 0x0000181fff0b7424 */ /* 0x000fe400078e00ff */
[----:B------:R-:W-:-:S07]  /*10210*/  IMAD.MOV.U32 R15, RZ, RZ, -0x1 ;  /* 0xffffffffff0f7424 */ /* 0x000fce00078e00ff */
[----:B0----5:R-:W-:Y:S05]  /*10220*/  WARPSYNC.COLLECTIVE R15, `(.L_x_10293) ;  /* 0x000000000f087348 */ /* 0x021fea0003c00000 */
[----:B------:R1:W2:Y:S02]  /*10230*/  SHFL.IDX P6, R14, R13, R12, R11 ;  /* 0x0000000c0d0e7389 */ /* 0x0002a400000c000b */
[----:B012--5:R-:W-:Y:S01]  /*10240*/  ENDCOLLECTIVE ;  /* 0x000000000000791b */ /* 0x027fe20003800000 */
.L_x_10293:
[----:B------:R-:W-:Y:S02]  /*10250*/  IMAD.MOV.U32 R13, RZ, RZ, R0 ;  /* 0x000000ffff0d7224 */ /* 0x000fe400078e0000 */
[----:B------:R-:W-:-:S07]  /*10260*/  IMAD.MOV.U32 R3, RZ, RZ, R14 ;  /* 0x000000ffff037224 */ /* 0x000fce00078e000e */
[----:B------:R-:W-:Y:S05]  /*10270*/  WARPSYNC.COLLECTIVE R15, `(.L_x_10294) ;  /* 0x000000000f087348 */ /* 0x000fea0003c00000 */
[----:B------:R0:W1:Y:S02]  /*10280*/  SHFL.IDX P6, R14, R13, R12, R11 ;  /* 0x0000000c0d0e7389 */ /* 0x00006400000c000b */
[----:B01----:R-:W-:Y:S01]  /*10290*/  ENDCOLLECTIVE ;  /* 0x000000000000791b */ /* 0x003fe20003800000 */
.L_x_10294:
[----:B------:R-:W-:Y:S02]  /*102a0*/  IMAD.MOV.U32 R13, RZ, RZ, R5 ;  /* 0x000000ffff0d7224 */ /* 0x000fe400078e0005 */
[----:B------:R-:W-:Y:S02]  /*102b0*/  IMAD.MOV.U32 R12, RZ, RZ, 0x1 ;  /* 0x00000001ff0c7424 */ /* 0x000fe400078e00ff */
[----:B------:R-:W-:-:S07]  /*102c0*/  IMAD.MOV.U32 R10, RZ, RZ, R14 ;  /* 0x000000ffff0a7224 */ /* 0x000fce00078e000e */
[----:B------:R-:W-:Y:S05]  /*102d0*/  WARPSYNC.COLLECTIVE R15, `(.L_x_10295) ;  /* 0x000000000f087348 */ /* 0x000fea0003c00000 */
[----:B------:R0:W1:Y:S02]  /*102e0*/  SHFL.IDX P6, R14, R13, R12, R11 ;  /* 0x0000000c0d0e7389 */ /* 0x00006400000c000b */
[----:B01----:R-:W-:Y:S01]  /*102f0*/  ENDCOLLECTIVE ;  /* 0x000000000000791b */ /* 0x003fe20003800000 */
.L_x_10295:
[----:B------:R-:W-:Y:S02]  /*10300*/  IMAD.MOV.U32 R13, RZ, RZ, R0 ;  /* 0x000000ffff0d7224 */ /* 0x000fe400078e0000 */
[----:B------:R-:W-:-:S05]  /*10310*/  IMAD R6, R6, R7, RZ ;  /* 0x0000000706067224 */ /* 0x000fca00078e02ff */
[----:B------:R-:W-:-:S13]  /*10320*/  ISETP.GE.AND P2, PT, R4, R6, PT ;  /* 0x000000060400720c */ /* 0x000fda0003f46270 */
[----:B------:R-:W-:Y:S02]  /*10330*/  @!P2 LEA R10, P1, R20, R10, 0x1 ;  /* 0x0000000a140aa211 */ /* 0x000fe400078208ff */
[----:B------:R-:W-:-:S03]  /*10340*/  @P2 LOP3.LUT R23, R23, 0x2000, RZ, 0xfc, !PT ;  /* 0x0000200017172812 */ /* 0x000fc600078efcff */
[----:B------:R-:W-:Y:S01]  /*10350*/  @!P2 IMAD.X R3, RZ, RZ, R3, P1 ;  /* 0x000000ffff03a224 */ /* 0x000fe200008e0603 */
[----:B------:R-:W-:Y:S01]  /*10360*/  LOP3.LUT R23, R23, 0xffffefff, RZ, 0xc0, !PT ;  /* 0xffffefff17177812 */ /* 0x000fe200078ec0ff */
[----:B------:R-:W-:-:S05]  /*10370*/  @!P2 IMAD.MOV.U32 R2, RZ, RZ, R10 ;  /* 0x000000ffff02a224 */ /* 0x000fca00078e000a */
        /* <DEDUP_REMOVED lines=10> */
.L_x_10296:
[----:B------:R-:W-:Y:S01]  /*10420*/  @P2 LOP3.LUT R23, R23, 0x1000, RZ, 0xfc, !PT ;  /* 0x0000100017172812 */ /* 0x000fe200078efcff */
[----:B------:R-:W-:-:S03]  /*10430*/  IMAD.MOV.U32 R13, RZ, RZ, R5 ;  /* 0x000000ffff0d7224 */ /* 0x000fc600078e0005 */
[----:B------:R-:W-:Y:S01]  /*10440*/  LOP3.LUT R23, R23, 0xfffff7ff, RZ, 0xc0, !PT ;  /* 0xfffff7ff17177812 */ /* 0x000fe200078ec0ff */
[----:B------:R-:W-:Y:S02]  /*10450*/  IMAD.MOV.U32 R12, RZ, RZ, 0x2 ;  /* 0x00000002ff0c7424 */ /* 0x000fe400078e00ff */
[----:B------:R-:W-:-:S07]  /*10460*/  IMAD.MOV.U32 R7, RZ, RZ, R14 ;  /* 0x000000ffff077224 */ /* 0x000fce00078e000e */
[----:B------:R-:W-:Y:S05]  /*10470*/  WARPSYNC.COLLECTIVE R15, `(.L_x_10297) ;  /* 0x000000000f087348 */ /* 0x000fea0003c00000 */
[----:B------:R0:W1:Y:S02]  /*10480*/  SHFL.IDX P6, R14, R13, R12, R11 ;  /* 0x0000000c0d0e7389 */ /* 0x00006400000c000b */
[----:B01----:R-:W-:Y:S01]  /*10490*/  ENDCOLLECTIVE ;  /* 0x000000000000791b */ /* 0x003fe20003800000 */
.L_x_10297:
        /* <DEDUP_REMOVED lines=15> */
.L_x_10298:
[----:B------:R-:W-:Y:S01]  /*10590*/  @P2 LOP3.LUT R23, R23, 0x800, RZ, 0xfc, !PT ;  /* 0x0000080017172812 */ /* 0x000fe200078efcff */
[----:B------:R-:W-:-:S03]  /*105a0*/  IMAD.MOV.U32 R13, RZ, RZ, R5 ;  /* 0x000000ffff0d7224 */ /* 0x000fc600078e0005 */
[----:B------:R-:W-:Y:S01]  /*105b0*/  LOP3.LUT R23, R23, 0xfffffdff, RZ, 0xc0, !PT ;  /* 0xfffffdff17177812 */ /* 0x000fe200078ec0ff */
[----:B------:R-:W-:Y:S01]  /*105c0*/  IMAD.MOV.U32 R12, RZ, RZ, 0x3 ;  /* 0x00000003ff0c7424 */ /* 0x000fe200078e00ff */
[----:B------:R-:W-:-:S04]  /*105d0*/  MOV R11, R14 ;  /* 0x0000000e000b7202 */ /* 0x000fc80000000f00 */
[----:B------:R-:W-:-:S05]  /*105e0*/  @!P2 LEA R11, P1, R20, R11, 0x1 ;  /* 0x0000000b140ba211 */ /* 0x000fca00078208ff */
[----:B------:R-:W-:Y:S02]  /*105f0*/  @!P2 IMAD.X R8, RZ, RZ, R2, P1 ;  /* 0x000000ffff08a224 */ /* 0x000fe400008e0602 */
[----:B------:R-:W-:Y:S02]  /*10600*/  @!P2 IMAD.MOV.U32 R2, RZ, RZ, R11 ;  /* 0x000000ffff02a224 */ /* 0x000fe400078e000b */
[----:B------:R-:W-:Y:S02]  /*10610*/  IMAD.MOV.U32 R11, RZ, RZ, 0x181f ;  /* 0x0000181fff0b7424 */ /* 0x000fe400078e00ff */
[----:B------:R-:W-:-:S07]  /*10620*/  @!P2 IMAD.MOV.U32 R3, RZ, RZ, R8 ;  /* 0x000000ffff03a224 */ /* 0x000fce00078e0008 */
[----:B------:R-:W-:Y:S05]  /*10630*/  WARPSYNC.COLLECTIVE R15, `(.L_x_10299) ;  /* 0x000000000f087348 */ /* 0x000fea0003c00000 */
[----:B------:R0:W1:Y:S02]  /*10640*/  SHFL.IDX P6, R14, R13, R12, R11 ;  /* 0x0000000c0d0e7389 */ /* 0x00006400000c000b */
[----:B01----:R-:W-:Y:S01]  /*10650*/  ENDCOLLECTIVE ;  /* 0x000000000000791b */ /* 0x003fe20003800000 */
.L_x_10299:
[----:B------:R-:W-:Y:S01]  /*10660*/  @!PT LDS RZ, [RZ] ;  /* 0x00000000fffff984 */ /* 0x000fe20000000800 */
[----:B------:R-:W-:Y:S01]  /*10670*/  @!PT LDS RZ, [RZ] ;  /* 0x00000000fffff984 */ /* 0x000fe20000000800 */
[----:B------:R-:W-:Y:S01]  /*10680*/  @!PT LDS RZ, [RZ] ;  /* 0x00000000fffff984 */ /* 0x000fe20000000800 */
[----:B------:R0:W-:Y:S01]  /*10690*/  @!P2 LDGSTS.E.BYPASS.LTC128B.128 [R26+0x19400], desc[UR36][R2.64], !P0 ;  /* 0x19400000021aafae */ /* 0x0001e2000c101d64 */
[----:B------:R-:W-:Y:S02]  /*106a0*/  IMAD.MOV.U32 R13, RZ, RZ, R0 ;  /* 0x000000ffff0d7224 */ /* 0x000fe400078e0000 */
[----:B0-----:R-:W-:-:S05]  /*106b0*/  VIADD R2, R4, 0x30 ;  /* 0x0000003004027836 */ /* 0x001fca0000000000 */
[----:B------:R-:W-:Y:S01]  /*106c0*/  ISETP.GE.AND P2, PT, R2, R6, PT ;  /* 0x000000060200720c */ /* 0x000fe20003f46270 */
[----:B------:R-:W-:-:S12]  /*106d0*/  IMAD.MOV.U32 R2, RZ, RZ, R14 ;  /* 0x000000ffff027224 */ /* 0x000fd800078e000e */
[----:B------:R-:W-:Y:S05]  /*106e0*/  WARPSYNC.COLLECTIVE R15, `(.L_x_10300) ;  /* 0x000000000f087348 */ /* 0x000fea0003c00000 */
[----:B------:R0:W1:Y:S02]  /*106f0*/  SHFL.IDX P6, R14, R13, R12, R11 ;  /* 0x0000000c0d0e7389 */ /* 0x00006400000c000b */
[----:B01----:R-:W-:Y:S01]  /*10700*/  ENDCOLLECTIVE ;  /* 0x000000000000791b */ /* 0x003fe20003800000 */
.L_x_10300:
[----:B------:R-:W-:-:S04]  /*10710*/  @P2 LOP3.LUT R23, R23, 0x200, RZ, 0xfc, !PT ;  /* 0x0000020017172812 */ /* 0x000fc800078efcff */
[----:B------:R-:W-:Y:S01]  /*10720*/  LOP3.LUT R23, R23, 0xfffffeff, RZ, 0xc0, !PT ;  /* 0xfffffeff17177812 */ /* 0x000fe200078ec0ff */
[----:B------:R-:W-:-:S05]  /*10730*/  IMAD.MOV.U32 R12, RZ, RZ, R14 ;  /* 0x000000ffff0c7224 */ /* 0x000fca00078e000e */
[----:B------:R-:W-:Y:S01]  /*10740*/  @!P2 LEA R14, P1, R20, R12, 0x1 ;  /* 0x0000000c140ea211 */ /* 0x000fe200078208ff */
[----:B------:R-:W-:-:S04]  /*10750*/  IMAD.MOV.U32 R12, RZ, RZ, 0x4 ;  /* 0x00000004ff0c7424 */ /* 0x000fc800078e00ff */
        /* <DEDUP_REMOVED lines=8> */
[----:B0-----:R-:W-:Y:S05]  /*107e0*/  WARPSYNC.COLLECTIVE R15, `(.L_x_10301) ;  /* 0x000000000f087348 */ /* 0x001fea0003c00000 */
[----:B------:R1:W2:Y:S02]  /*107f0*/  SHFL.IDX P6, R14, R13, R12, R11 ;  /* 0x0000000c0d0e7389 */ /* 0x0002a400000c000b */
[----:B012---:R-:W-:Y:S01]  /*10800*/  ENDCOLLECTIVE ;  /* 0x000000000000791b */ /* 0x007fe20003800000 */
.L_x_10301:
[----:B------:R-:W-:-:S05]  /*10810*/  VIADD R2, R4, 0x40 ;  /* 0x0000004004027836 */ /* 0x000fca0000000000 */
[----:B------:R-:W-:Y:S01]  /*10820*/  ISETP.GE.AND P2, PT, R2, R6, PT ;  /* 0x000000060200720c */ /* 0x000fe20003f46270 */
[----:B------:R-:W-:Y:S01]  /*10830*/  IMAD.MOV.U32 R13, RZ, RZ, R0 ;  /* 0x000000ffff0d7224 */ /* 0x000fe200078e0000 */
[----:B------:R-:W-:-:S11]  /*10840*/  MOV R2, R14 ;  /* 0x0000000e00027202 */ /* 0x000fd60000000f00 */
[----:B------:R-:W-:Y:S05]  /*10850*/  WARPSYNC.COLLECTIVE R15, `(.L_x_10302) ;  /* 0x000000000f087348 */ /* 0x000fea0003c00000 */
[----:B------:R0:W1:Y:S02]  /*10860*/  SHFL.IDX P6, R14, R13, R12, R11 ;  /* 0x0000000c0d0e7389 */ /* 0x00006400000c000b */
[----:B01----:R-:W-:Y:S01]  /*10870*/  ENDCOLLECTIVE ;  /* 0x000000000000791b */ /* 0x003fe20003800000 */
.L_x_10302:
[----:B------:R-:W-:-:S04]  /*10880*/  @P2 LOP3.LUT R23, R23, 0x100, RZ, 0xfc, !PT ;  /* 0x0000010017172812 */ /* 0x000fc800078efcff */
[----:B------:R-:W-:Y:S01]  /*10890*/  LOP3.LUT R23, R23, 0xffffff7f, RZ, 0xc0, !PT ;  /* 0xffffff7f17177812 */ /* 0x000fe200078ec0ff */
[----:B------:R-:W-:Y:S02]  /*108a0*/  IMAD.MOV.U32 R13, RZ, RZ, R5 ;  /* 0x000000ffff0d7224 */ /* 0x000fe400078e0005 */
[----:B------:R-:W-:-:S05]  /*108b0*/  IMAD.MOV.U32 R12, RZ, RZ, R14 ;  /* 0x000000ffff0c7224 */ /* 0x000fca00078e000e */
[----:B------:R-:W-:-:S05]  /*108c0*/  @!P2 LEA R15, P1, R20, R12, 0x1 ;  /* 0x0000000c140fa211 */ /* 0x000fca00078208ff */
[----:B------:R-:W-:Y:S02]  /*108d0*/  @!P2 IMAD.X R12, RZ, RZ, R2, P1 ;  /* 0x000000ffff0ca224 */ /* 0x000fe400008e0602 */
[----:B------:R-:W-:Y:S02]  /*108e0*/  @!P2 IMAD.MOV.U32 R2, RZ, RZ, R15 ;  /* 0x000000ffff02a224 */ /* 0x000fe400078e000f */
[----:B------:R-:W-:Y:S02]  /*108f0*/  @!P2 IMAD.MOV.U32 R3, RZ, RZ, R12 ;  /* 0x000000ffff03a224 */ /* 0x000fe400078e000c */
[----:B------:R-:W-:Y:S02]  /*10900*/  IMAD.MOV.U32 R12, RZ, RZ, 0x5 ;  /* 0x00000005ff0c7424 */ /* 0x000fe400078e00ff */
[----:B------:R-:W-:Y:S01]  /*10910*/  IMAD.MOV.U32 R15, RZ, RZ, -0x1 ;  /* 0xffffffffff0f7424 */ /* 0x000fe200078e00ff */
[----:B------:R-:W-:Y:S01]  /*10920*/  @!PT LDS RZ, [RZ] ;  /* 0x00000000fffff984 */ /* 0x000fe20000000800 */
[----:B------:R-:W-:Y:S01]  /*10930*/  @!PT LDS RZ, [RZ] ;  /* 0x00000000fffff984 */ /* 0x000fe20000000800 */
[----:B------:R-:W-:Y:S01]  /*10940*/  @!PT LDS RZ, [RZ] ;  /* 0x00000000fffff984 */ /* 0x000fe20000000800 */
[----:B------:R0:W-:Y:S06]  /*10950*/  @!P2 LDGSTS.E.BYPASS.LTC128B.128 [R26+0x1a400], desc[UR36][R2.64], !P0 ;  /* 0x1a400000021aafae */ /* 0x0001ec000c101d64 */
[----:B0-----:R-:W-:Y:S05]  /*10960*/  WARPSYNC.COLLECTIVE R15, `(.L_x_10303) ;  /* 0x000000000f087348 */ /* 0x001fea0003c00000 */
[----:B------:R1:W2:Y:S02]  /*10970*/  SHFL.IDX P6, R14, R13, R12, R11 ;  /* 0x0000000c0d0e7389 */ /* 0x0002a400000c000b */
[----:B012---:R-:W-:Y:S01]  /*10980*/  ENDCOLLECTIVE ;  /* 0x000000000000791b */ /* 0x007fe20003800000 */
.L_x_10303:
[----:B------:R-:W-:-:S05]  /*10990*/  VIADD R2, R4, 0x50 ;  /* 0x0000005004027836 */ /* 0x000fca0000000000 */
[----:B------:R-:W-:Y:S01]  /*109a0*/  ISETP.GE.AND P2, PT, R2, R6, PT ;  /* 0x000000060200720c */ /* 0x000fe20003f46270 */
[----:B------:R-:W-:Y:S02]  /*109b0*/  IMAD.MOV.U32 R13, RZ, RZ, R0 ;  /* 0x000000ffff0d7224 */ /* 0x000fe400078e0000 */
[----:B------:R-:W-:-:S10]  /*109c0*/  IMAD.MOV.U32 R8, RZ, RZ, R14 ;  /* 0x000000ffff087224 */ /* 0x000fd400078e000e */
[----:B------:R-:W-:Y:S05]  /*109d0*/  WARPSYNC.COLLECTIVE R15, `(.L_x_10304) ;  /* 0x000000000f087348 */ /* 0x000fea0003c00000 */
[----:B------:R0:W1:Y:S02]  /*109e0*/  SHFL.IDX P6, R14, R13, R12, R11 ;  /* 0x0000000c0d0e7389 */ /* 0x00006400000c000b */
[----:B01----:R-:W-:Y:S01]  /*109f0*/  ENDCOLLECTIVE ;  /* 0x000000000000791b */ /* 0x003fe20003800000 */
.L_x_10304:
[----:B------:R-:W-:-:S04]  /*10a00*/  @P2 LOP3.LUT R23, R23, 0x80, RZ, 0xfc, !PT ;  /* 0x0000008017172812 */ /* 0x000fc800078efcff */
[----:B------:R-:W-:Y:S01]  /*10a10*/  LOP3.LUT R23, R23, 0xffffffbf, RZ, 0xc0, !PT ;  /* 0xffffffbf17177812 */ /* 0x000fe200078ec0ff */
[----:B------:R-:W-:Y:S01]  /*10a20*/  IMAD.MOV.U32 R13, RZ, RZ, R5 ;  /* 0x000000ffff0d7224 */ /* 0x000fe200078e0005 */
[----:B------:R-:W-:Y:S01]  /*10a30*/  MOV R12, 0x6 ;  /* 0x00000006000c7802 */ /* 0x000fe20000000f00 */
[----:B------:R-:W-:-:S07]  /*10a40*/  IMAD.MOV.U32 R9, RZ, RZ, R14 ;  /* 0x000000ffff097224 */ /* 0x000fce00078e000e */
[----:B------:R-:W-:Y:S05]  /*10a50*/  WARPSYNC.COLLECTIVE R15, `(.L_x_10305) ;  /* 0x000000000f087348 */ /* 0x000fea0003c00000 */
[----:B------:R0:W1:Y:S02]  /*10a60*/  SHFL.IDX P6, R14, R13, R12, R11 ;  /* 0x0000000c0d0e7389 */ /* 0x00006400000c000b */
[----:B01----:R-:W-:Y:S01]  /*10a70*/  ENDCOLLECTIVE ;  /* 0x000000000000791b */ /* 0x003fe20003800000 */
.L_x_10305:
        /* <DEDUP_REMOVED lines=13> */
.L_x_10306:
[----:B------:R-:W-:-:S05]  /*10b50*/  VIADD R3, R4, 0x60 ;  /* 0x0000006004037836 */ /* 0x000fca0000000000 */
[----:B------:R-:W-:Y:S01]  /*10b60*/  ISETP.GE.AND P2, PT, R3, R6, PT ;  /* 0x000000060300720c */ /* 0x000fe20003f46270 */
[----:B------:R-:W-:Y:S02]  /*10b70*/  IMAD.MOV.U32 R13, RZ, RZ, R5 ;  /* 0x000000ffff0d7224 */ /* 0x000fe400078e0005 */
[----:B------:R-:W-:-:S10]  /*10b80*/  IMAD.MOV.U32 R12, RZ, RZ, 0x7 ;  /* 0x00000007ff0c7424 */ /* 0x000fd400078e00ff */
[----:B------:R-:W-:Y:S01]  /*10b90*/  @P2 LOP3.LUT R23, R23, 0x40, RZ, 0xfc, !PT ;  /* 0x0000004017172812 */ /* 0x000fe200078efcff */
[----:B------:R-:W-:-:S07]  /*10ba0*/  IMAD.MOV.U32 R7, RZ, RZ, R14 ;  /* 0x000000ffff077224 */ /* 0x000fce00078e000e */
[----:B------:R-:W-:Y:S05]  /*10bb0*/  WARPSYNC.COLLECTIVE R15, `(.L_x_10307) ;  /* 0x000000000f087348 */ /* 0x000fea0003c00000 */
[----:B------:R0:W1:Y:S02]  /*10bc0*/  SHFL.IDX P6, R14, R13, R12, R11 ;  /* 0x0000000c0d0e7389 */ /* 0x00006400000c000b */
[----:B01----:R-:W-:Y:S01]  /*10bd0*/  ENDCOLLECTIVE ;  /* 0x000000000000791b */ /* 0x003fe20003800000 */
.L_x_10307:
        /* <DEDUP_REMOVED lines=13> */
.L_x_10308:
[----:B------:R-:W-:Y:S01]  /*10cb0*/  IMAD.MOV.U32 R0, RZ, RZ, R14 ;  /* 0x000000ffff007224 */ /* 0x000fe200078e000e */
[----:B------:R-:W-:Y:S06]  /*10cc0*/  BRA `(.L_x_10309) ;  /* 0xffffffb400b47947 */ /* 0x000fec000383ffff */
.L_x_10217:
        /* <DEDUP_REMOVED lines=8> */
.L_x_10311:
[----:B------:R-:W-:Y:S05]  /*10d50*/  BSYNC B0 ;  /* 0x0000000000007941 */ /* 0x000fea0003800000 */
.L_x_10310:
[----:B------:R-:W-:Y:S01]  /*10d60*/  IMAD.MOV.U32 R13, RZ, RZ, R0 ;  /* 0x000000ffff0d7224 */ /* 0x000fe200078e0000 */
[----:B------:R-:W-:Y:S01]  /*10d70*/  MOV R2, R14 ;  /* 0x0000000e00027202 */ /* 0x000fe20000000f00 */
[----:B------:R-:W-:Y:S01]  /*10d80*/  IMAD.MOV.U32 R12, RZ, RZ, RZ ;  /* 0x000000ffff0c7224 */ /* 0x000fe200078e00ff */
[----:B------:R-:W-:Y:S01]  /*10d90*/  LOP3.LUT P5, RZ, R23, 0x2000, RZ, 0xc0, !PT ;  /* 0x0000200017ff7812 */ /* 0x000fe200078ac0ff */
[----:B------:R-:W-:Y:S02]  /*10da0*/  IMAD.MOV.U32 R11, RZ, RZ, 0x181f ;  /* 0x0000181fff0b7424 */ /* 0x000fe400078e00ff */
[----:B------:R-:W-:-:S10]  /*10db0*/  IMAD.MOV.U32 R15, RZ, RZ, -0x1 ;  /* 0xffffffffff0f7424 */ /* 0x000fd400078e00ff */
[----:B------:R-:W-:Y:S05]  /*10dc0*/  WARPSYNC.COLLECTIVE R15, `(.L_x_10312) ;  /* 0x000000000f087348 */ /* 0x000fea0003c00000 */
[----:B------:R0:W1:Y:S02]  /*10dd0*/  SHFL.IDX P6, R14, R13, R12, R11 ;  /* 0x0000000c0d0e7389 */ /* 0x00006400000c000b */
[----:B01----:R-:W-:Y:S01]  /*10de0*/  ENDCOLLECTIVE ;  /* 0x000000000000791b */ /* 0x003fe20003800000 */
.L_x_10312:
[----:B------:R-:W-:Y:S02]  /*10df0*/  IMAD.MOV.U32 R13, RZ, RZ, R4 ;  /* 0x000000ffff0d7224 */ /* 0x000fe400078e0004 */
[----:B------:R-:W-:Y:S02]  /*10e00*/  IMAD.MOV.U32 R12, RZ, RZ, 0x1 ;  /* 0x00000001ff0c7424 */ /* 0x000fe400078e00ff */
[----:B------:R-:W-:-:S07]  /*10e10*/  IMAD.MOV.U32 R3, RZ, RZ, R14 ;  /* 0x000000ffff037224 */ /* 0x000fce00078e000e */
[----:B------:R-:W-:Y:S05]  /*10e20*/  WARPSYNC.COLLECTIVE R15, `(.L_x_10313) ;  /* 0x000000000f087348 */ /* 0x000fea0003c00000 */
[----:B------:R0:W1:Y:S02]  /*10e30*/  SHFL.IDX P6, R14, R13, R12, R11 ;  /* 0x0000000c0d0e7389 */ /* 0x00006400000c000b */
[----:B01----:R-:W-:Y:S01]  /*10e40*/  ENDCOLLECTIVE ;  /* 0x000000000000791b */ /* 0x003fe20003800000 */
.L_x_10313:
        /* <DEDUP_REMOVED lines=10> */
.L_x_10314:
[----:B------:R-:W-:Y:S01]  /*10ef0*/  @!PT LDS RZ, [RZ] ;  /* 0x00000000fffff984 */ /* 0x000fe20000000800 */
[----:B------:R-:W-:Y:S01]  /*10f00*/  @!PT LDS RZ, [RZ] ;  /* 0x00000000fffff984 */ /* 0x000fe20000000800 */
[----:B------:R-:W-:Y:S01]  /*10f10*/  @!PT LDS RZ, [RZ] ;  /* 0x00000000fffff984 */ /* 0x000fe20000000800 */
[----:B------:R-:W-:Y:S04]  /*10f20*/  @!P5 LDGSTS.E.BYPASS.LTC128B.128 [R26+0x22400], desc[UR36][R2.64], !P4 ;  /* 0x22400000021adfae */ /* 0x000fe8000e101d64 */
[----:B------:R-:W-:Y:S04]  /*10f30*/  @!P5 LDGSTS.E.BYPASS.LTC128B.128 [R26+0x26400], desc[UR36][R2.64+0x80], !P3 ;  /* 0x26400080021adfae */ /* 0x000fe8000d901d64 */
[----:B------:R-:W-:Y:S01]  /*10f40*/  @!P5 LDGSTS.E.BYPASS.LTC128B.128 [R26+0x2a400], desc[UR36][R2.64+0x100], !P2 ;  /* 0x2a400100021adfae */ /* 0x000fe2000d101d64 */
[----:B------:R-:W-:-:S03]  /*10f50*/  IMAD.MOV.U32 R13, RZ, RZ, R4 ;  /* 0x000000ffff0d7224 */ /* 0x000fc600078e0004 */
[----:B------:R0:W-:Y:S01]  /*10f60*/  @!P5 LDGSTS.E.BYPASS.LTC128B.128 [R26+0x2e400], desc[UR36][R2.64+0x180], !P1 ;  /* 0x2e400180021adfae */ /* 0x0001e2000c901d64 */
[----:B------:R-:W-:Y:S01]  /*10f70*/  IMAD.MOV.U32 R12, RZ, RZ, 0x2 ;  /* 0x00000002ff0c7424 */ /* 0x000fe200078e00ff */
[C---:B------:R-:W-:Y:S02]  /*10f80*/  LOP3.LUT P5, RZ, R23.reuse, 0x800, RZ, 0xc0, !PT ;  /* 0x0000080017ff7812 */ /* 0x040fe400078ac0ff */
[----:B------:R-:W-:Y:S01]  /*10f90*/  LOP3.LUT P6, RZ, R23, 0x1000, RZ, 0xc0, !PT ;  /* 0x0000100017ff7812 */ /* 0x000fe200078cc0ff */
[----:B0-----:R-:W-:-:S12]  /*10fa0*/  IMAD.MOV.U32 R2, RZ, RZ, R14 ;  /* 0x000000ffff027224 */ /* 0x001fd800078e000e */
[----:B------:R-:W-:-:S05]  /*10fb0*/  @!P6 LEA R2, P0, R6, R2, 0x1 ;  /* 0x000000020602e211 */ /* 0x000fca00078008ff */
[----:B------:R-:W-:-:S05]  /*10fc0*/  @!P6 IMAD.X R3, RZ, RZ, R5, P0 ;  /* 0x000000ffff03e224 */ /* 0x000fca00000e0605 */
[----:B------:R0:W-:Y:S04]  /*10fd0*/  @!P6 LDGSTS.E.BYPASS.LTC128B.128 [R26+0x22c00], desc[UR36][R2.64], !P4 ;  /* 0x22c00000021aefae */ /* 0x0001e8000e101d64 */
[----:B------:R0:W-:Y:S04]  /*10fe0*/  @!P6 LDGSTS.E.BYPASS.LTC128B.128 [R26+0x26c00], desc[UR36][R2.64+0x80], !P3 ;  /* 0x26c00080021aefae */ /* 0x0001e8000d901d64 */
[----:B------:R0:W-:Y:S04]  /*10ff0*/  @!P6 LDGSTS.E.BYPASS.LTC128B.128 [R26+0x2ac00], desc[UR36][R2.64+0x100], !P2 ;  /* 0x2ac00100021aefae */ /* 0x0001e8000d101d64 */
[----:B------:R0:W-:Y:S02]  /*11000*/  @!P6 LDGSTS.E.BYPASS.LTC128B.128 [R26+0x2ec00], desc[UR36][R2.64+0x180], !P1 ;  /* 0x2ec00180021aefae */ /* 0x0001e4000c901d64 */
[----:B0-----:R-:W-:Y:S05]  /*11010*/  WARPSYNC.COLLECTIVE R15, `(.L_x_10315) ;  /* 0x000000000f087348 */ /* 0x001fea0003c00000 */
[----:B------:R1:W2:Y:S02]  /*11020*/  SHFL.IDX P6, R14, R13, R12, R11 ;  /* 0x0000000c0d0e7389 */ /* 0x0002a400000c000b */
[----:B012---:R-:W-:Y:S01]  /*11030*/  ENDCOLLECTIVE ;  /* 0x000000000000791b */ /* 0x007fe20003800000 */
.L_x_10315:
[----:B------:R-:W-:Y:S02]  /*11040*/  IMAD.MOV.U32 R13, RZ, RZ, R0 ;  /* 0x000000ffff0d7224 */ /* 0x000fe400078e0000 */
[----:B------:R-:W-:-:S07]  /*11050*/  IMAD.MOV.U32 R5, RZ, RZ, R14 ;  /* 0x000000ffff057224 */ /* 0x000fce00078e000e */
[----:B------:R-:W-:Y:S05]  /*11060*/  WARPSYNC.COLLECTIVE R15, `(.L_x_10316) ;  /* 0x000000000f087348 */ /* 0x000fea0003c00000 */
[----:B------:R0:W1:Y:S02]  /*11070*/  SHFL.IDX P6, R14, R13, R12, R11 ;  /* 0x0000000c0d0e7389 */ /* 0x00006400000c000b */
[----:B01----:R-:W-:Y:S01]  /*11080*/  ENDCOLLECTIVE ;  /* 0x000000000000791b */ /* 0x003fe20003800000 */
.L_x_10316:
[----:B------:R-:W-:Y:S02]  /*11090*/  IMAD.MOV.U32 R13, RZ, RZ, R4 ;  /* 0x000000ffff0d7224 */ /* 0x000fe400078e0004 */
[----:B------:R-:W-:Y:S01]  /*110a0*/  IMAD.MOV.U32 R12, RZ, RZ, 0x3 ;  /* 0x00000003ff0c7424 */ /* 0x000fe200078e00ff */
[----:B------:R-:W-:-:S07]  /*110b0*/  MOV R2, R14 ;  /* 0x0000000e00027202 */ /* 0x000fce0000000f00 */
[----:B------:R-:W-:Y:S05]  /*110c0*/  WARPSYNC.COLLECTIVE R15, `(.L_x_10317) ;  /* 0x000000000f087348 */ /* 0x000fea0003c00000 */
[----:B------:R0:W1:Y:S02]  /*110d0*/  SHFL.IDX P6, R14, R13, R12, R11 ;  /* 0x0000000c0d0e7389 */ /* 0x00006400000c000b */
[----:B01----:R-:W-:Y:S01]  /*110e0*/  ENDCOLLECTIVE ;  /* 0x000000000000791b */ /* 0x003fe20003800000 */
.L_x_10317:
[----:B------:R-:W-:-:S05]  /*110f0*/  @!P5 LEA R2, P0, R6, R2, 0x1 ;  /* 0x000000020602d211 */ /* 0x000fca00078008ff */
[----:B------:R-:W-:-:S05]  /*11100*/  @!P5 IMAD.X R3, RZ, RZ, R5, P0 ;  /* 0x000000ffff03d224 */ /* 0x000fca00000e0605 */
[----:B------:R-:W-:Y:S01]  /*11110*/  @!PT LDS RZ, [RZ] ;  /* 0x00000000fffff984 */ /* 0x000fe20000000800 */
[----:B------:R-:W-:Y:S01]  /*11120*/  @!PT LDS RZ, [RZ] ;  /* 0x00000000fffff984 */ /* 0x000fe20000000800 */
[----:B------:R-:W-:Y:S01]  /*11130*/  @!PT LDS RZ, [RZ] ;  /* 0x00000000fffff984 */ /* 0x000fe20000000800 */
[----:B------:R0:W-:Y:S01]  /*11140*/  @!P5 LDGSTS.E.BYPASS.LTC128B.128 [R26+0x23400], desc[UR36][R2.64], !P4 ;  /* 0x23400000021adfae */ /* 0x0001e2000e101d64 */
[----:B------:R-:W-:-:S03]  /*11150*/  IMAD.MOV.U32 R13, RZ, RZ, R0 ;  /* 0x000000ffff0d7224 */ /* 0x000fc600078e0000 */
[----:B------:R0:W-:Y:S04]  /*11160*/  @!P5 LDGSTS.E.BYPASS.LTC128B.128 [R26+0x27400], desc[UR36][R2.64+0x80], !P3 ;  /* 0x27400080021adfae */ /* 0x0001e8000d901d64 */
[----:B------:R0:W-:Y:S01]  /*11170*/  @!P5 LDGSTS.E.BYPASS.LTC128B.128 [R26+0x2b400], desc[UR36][R2.64+0x100], !P2 ;  /* 0x2b400100021adfae */ /* 0x0001e2000d101d64 */
[----:B------:R-:W-:-:S03]  /*11180*/  IMAD.MOV.U32 R5, RZ, RZ, R14 ;  /* 0x000000ffff057224 */ /* 0x000fc600078e000e */
[----:B------:R0:W-:Y:S01]  /*11190*/  @!P5 LDGSTS.E.BYPASS.LTC128B.128 [R26+0x2f400], desc[UR36][R2.64+0x180], !P1 ;  /* 0x2f400180021adfae */ /* 0x0001e2000c901d64 */
[----:B------:R-:W-:-:S13]  /*111a0*/  LOP3.LUT P5, RZ, R23, 0x100, RZ, 0xc0, !PT ;  /* 0x0000010017ff7812 */ /* 0x000fda00078ac0ff */
[----:B0-----:R-:W-:Y:S05]  /*111b0*/  WARPSYNC.COLLECTIVE R15, `(.L_x_10318) ;  /* 0x000000000f087348 */ /* 0x001fea0003c00000 */
[----:B------:R1:W2:Y:S02]  /*111c0*/  SHFL.IDX P6, R14, R13, R12, R11 ;  /* 0x0000000c0d0e7389 */ /* 0x0002a400000c000b */
[----:B012---:R-:W-:Y:S01]  /*111d0*/  ENDCOLLECTIVE ;  /* 0x000000000000791b */ /* 0x007fe20003800000 */
.L_x_10318:
[----:B------:R-:W-:Y:S02]  /*111e0*/  IMAD.MOV.U32 R13, RZ, RZ, R4 ;  /* 0x000000ffff0d7224 */ /* 0x000fe400078e0004 */
[----:B------:R-:W-:Y:S01]  /*111f0*/  IMAD.MOV.U32 R12, RZ, RZ, 0x4 ;  /* 0x00000004ff0c7424 */ /* 0x000fe200078e00ff */
[----:B------:R-:W-:Y:S01]  /*11200*/  LOP3.LUT P6, RZ, R23, 0x200, RZ, 0xc0, !PT ;  /* 0x0000020017ff7812 */ /* 0x000fe200078cc0ff */
[----:B------:R-:W-:-:S12]  /*11210*/  IMAD.MOV.U32 R2, RZ, RZ, R14 ;  /* 0x000000ffff027224 */ /* 0x000fd800078e000e */
[----:B------:R-:W-:-:S05]  /*11220*/  @!P6 LEA R2, P0, R6, R2, 0x1 ;  /* 0x000000020602e211 */ /* 0x000fca00078008ff */
[----:B------:R-:W-:-:S05]  /*11230*/  @!P6 IMAD.X R3, RZ, RZ, R5, P0 ;  /* 0x000000ffff03e224 */ /* 0x000fca00000e0605 */
        /* <DEDUP_REMOVED lines=10> */
.L_x_10319:
[----:B------:R-:W-:Y:S02]  /*112e0*/  IMAD.MOV.U32 R13, RZ, RZ, R0 ;  /* 0x000000ffff0d7224 */ /* 0x000fe400078e0000 */
[----:B------:R-:W-:-:S07]  /*112f0*/  IMAD.MOV.U32 R5, RZ, RZ, R14 ;  /* 0x000000ffff057224 */ /* 0x000fce00078e000e */
[----:B------:R-:W-:Y:S05]  /*11300*/  WARPSYNC.COLLECTIVE R15, `(.L_x_10320) ;  /* 0x000000000f087348 */ /* 0x000fea0003c00000 */
[----:B------:R0:W1:Y:S02]  /*11310*/  SHFL.IDX P6, R14, R13, R12, R11 ;  /* 0x0000000c0d0e7389 */ /* 0x00006400000c000b */
[----:B01----:R-:W-:Y:S01]  /*11320*/  ENDCOLLECTIVE ;  /* 0x000000000000791b */ /* 0x003fe20003800000 */
.L_x_10320:
[----:B------:R-:W-:Y:S02]  /*11330*/  IMAD.MOV.U32 R13, RZ, RZ, R4 ;  /* 0x000000ffff0d7224 */ /* 0x000fe400078e0004 */
[----:B------:R-:W-:Y:S02]  /*11340*/  IMAD.MOV.U32 R12, RZ, RZ, 0x5 ;  /* 0x00000005ff0c7424 */ /* 0x000fe400078e00ff */
[----:B------:R-:W-:-:S07]  /*11350*/  IMAD.MOV.U32 R2, RZ, RZ, R14 ;  /* 0x000000ffff027224 */ /* 0x000fce00078e000e */
[----:B------:R-:W-:Y:S05]  /*11360*/  WARPSYNC.COLLECTIVE R15, `(.L_x_10321) ;  /* 0x000000000f087348 */ /* 0x000fea0003c00000 */
[----:B------:R0:W1:Y:S02]  /*11370*/  SHFL.IDX P6, R14, R13, R12, R11 ;  /* 0x0000000c0d0e7389 */ /* 0x00006400000c000b */
[----:B01----:R-:W-:Y:S01]  /*11380*/  ENDCOLLECTIVE ;  /* 0x000000000000791b */ /* 0x003fe20003800000 */
.L_x_10321:
[----:B------:R-:W-:-:S05]  /*11390*/  @!P5 LEA R2, P0, R6, R2, 0x1 ;  /* 0x000000020602d211 */ /* 0x000fca00078008ff */
[----:B------:R-:W-:-:S05]  /*113a0*/  @!P5 IMAD.X R3, RZ, RZ, R5, P0 ;  /* 0x000000ffff03d224 */ /* 0x000fca00000e0605 */
[----:B------:R-:W-:Y:S01]  /*113b0*/  @!PT LDS RZ, [RZ] ;  /* 0x00000000fffff984 */ /* 0x000fe20000000800 */
[----:B------:R-:W-:Y:S01]  /*113c0*/  @!PT LDS RZ, [RZ] ;  /* 0x00000000fffff984 */ /* 0x000fe20000000800 */
[----:B------:R-:W-:Y:S01]  /*113d0*/  @!PT LDS RZ, [RZ] ;  /* 0x00000000fffff984 */ /* 0x000fe20000000800 */
[----:B------:R0:W-:Y:S01]  /*113e0*/  @!P5 LDGSTS.E.BYPASS.LTC128B.128 [R26+0x24400], desc[UR36][R2.64], !P4 ;  /* 0x24400000021adfae */ /* 0x0001e2000e101d64 */
[----:B------:R-:W-:-:S03]  /*113f0*/  MOV R13, R0 ;  /* 0x00000000000d7202 */ /* 0x000fc60000000f00 */
        /* <DEDUP_REMOVED lines=8> */
.L_x_10322:
        /* <DEDUP_REMOVED lines=16> */
.L_x_10323:
[----:B------:R-:W-:Y:S02]  /*11580*/  IMAD.MOV.U32 R13, RZ, RZ, R0 ;  /* 0x000000ffff0d7224 */ /* 0x000fe400078e0000 */
[----:B------:R-:W-:-:S07]  /*11590*/  IMAD.MOV.U32 R5, RZ, RZ, R14 ;  /* 0x000000ffff057224 */ /* 0x000fce00078e000e */
[----:B------:R-:W-:Y:S05]  /*115a0*/  WARPSYNC.COLLECTIVE R15, `(.L_x_10324) ;  /* 0x000000000f087348 */ /* 0x000fea0003c00000 */
[----:B------:R0:W1:Y:S02]  /*115b0*/  SHFL.IDX P6, R14, R13, R12, R11 ;  /* 0x0000000c0d0e7389 */ /* 0x00006400000c000b */
[----:B01----:R-:W-:Y:S01]  /*115c0*/  ENDCOLLECTIVE ;  /* 0x000000000000791b */ /* 0x003fe20003800000 */
.L_x_10324:
[----:B------:R-:W-:Y:S02]  /*115d0*/  IMAD.MOV.U32 R13, RZ, RZ, R4 ;  /* 0x000000ffff0d7224 */ /* 0x000fe400078e0004 */
[----:B------:R-:W-:Y:S02]  /*115e0*/  IMAD.MOV.U32 R12, RZ, RZ, 0x7 ;  /* 0x00000007ff0c7424 */ /* 0x000fe400078e00ff */
[----:B------:R-:W-:-:S07]  /*115f0*/  IMAD.MOV.U32 R2, RZ, RZ, R14 ;  /* 0x000000ffff027224 */ /* 0x000fce00078e000e */
[----:B------:R-:W-:Y:S05]  /*11600*/  WARPSYNC.COLLECTIVE R15, `(.L_x_10325) ;  /* 0x000000000f087348 */ /* 0x000fea0003c00000 */
[----:B------:R0:W1:Y:S02]  /*11610*/  SHFL.IDX P6, R14, R13, R12, R11 ;  /* 0x0000000c0d0e7389 */ /* 0x00006400000c000b */
[----:B01----:R-:W-:Y:S01]  /*11620*/  ENDCOLLECTIVE ;  /* 0x000000000000791b */ /* 0x003fe20003800000 */
.L_x_10325:
        /* <DEDUP_REMOVED lines=10> */
[----:B------:R0:W-:Y:S04]  /*116d0*/  @!P5 LDGSTS.E.BYPASS.LTC128B.128 [R26+0x31400], desc[UR36][R2.64+0x180], !P1 ;  /* 0x31400180021adfae */ /* 0x0001e8000c901d64 */
[----:B0-----:R-:W-:Y:S05]  /*116e0*/  WARPSYNC.COLLECTIVE R15, `(.L_x_10326) ;  /* 0x000000000f087348 */ /* 0x001fea0003c00000 */
[----:B------:R1:W2:Y:S02]  /*116f0*/  SHFL.IDX P6, R14, R13, R12, R11 ;  /* 0x0000000c0d0e7389 */ /* 0x0002a400000c000b */
[----:B012---:R-:W-:Y:S01]  /*11700*/  ENDCOLLECTIVE ;  /* 0x000000000000791b */ /* 0x007fe20003800000 */
.L_x_10326:
[----:B------:R-:W-:Y:S05]  /*11710*/  BRA `(.L_x_10327) ;  /* 0xffffffb400dc7947 */ /* 0x000fea000383ffff */
.L_x_10222:
[----:B0-----:R0:W2:Y:S02]  /*11720*/  SYNCS.PHASECHK.TRANS64.TRYWAIT P0, [R22+URZ+0x32420], R3 ;  /* 0x03242003160075a7 */ /* 0x0010a4000800017f */
[----:B--2---:R-:W-:Y:S05]  /*11730*/  @!P0 NANOSLEEP.SYNCS 0x989680 ;  /* 0x009896800000895d */ /* 0x004fea0003900000 */
[----:B------:R-:W2:Y:S02]  /*11740*/  @!P0 SYNCS.PHASECHK.TRANS64 P0, [R22+URZ+0x32420], R3 ;  /* 0x03242003160085a7 */ /* 0x000ea4000800007f */
[----:B--2---:R-:W-:Y:S05]  /*11750*/  @!P0 BRA `(.L_x_10222) ;  /* 0xfffffffc00f08947 */ /* 0x004fea000383ffff */
[----:B------:R-:W-:Y:S05]  /*11760*/  BRA `(.L_x_10328) ;  /* 0xffffffb8004c7947 */ /* 0x000fea000383ffff */
.L_x_10225:
[----:B--2---:R2:W3:Y:S02]  /*11770*/  SYNCS.PHASECHK.TRANS64.TRYWAIT P0, [R25+URZ+0x32460], R0 ;  /* 0x03246000190075a7 */ /* 0x0044e4000800017f */
[----:B---3--:R-:W-:Y:S05]  /*11780*/  @!P0 NANOSLEEP.SYNCS 0x989680 ;  /* 0x009896800000895d */ /* 0x008fea0003900000 */
[----:B------:R-:W3:Y:S02]  /*11790*/  @!P0 SYNCS.PHASECHK.TRANS64 P0, [R25+URZ+0x32460], R0 ;  /* 0x03246000190085a7 */ /* 0x000ee4000800007f */
[----:B---3--:R-:W-:Y:S05]  /*117a0*/  @!P0 BRA `(.L_x_10225) ;  /* 0xfffffffc00f08947 */ /* 0x008fea000383ffff */
[----:B------:R-:W-:Y:S05]  /*117b0*/  BRA `(.L_x_10329) ;  /* 0xffffffb800587947 */ /* 0x000fea000383ffff */
.L_x_10226:
        /* <DEDUP_REMOVED lines=8> */
.L_x_10331:
[----:B------:R-:W-:Y:S05]  /*11840*/  BSYNC B0 ;  /* 0x0000000000007941 */ /* 0x000fea0003800000 */
.L_x_10330:
[----:B------:R-:W0:Y:S01]  /*11850*/  S2R R8, SR_TID.X ;  /* 0x0000000000087919 */ /* 0x000e220000002100 */
[----:B------:R-:W-:Y:S01]  /*11860*/  IMAD.MOV.U32 R13, RZ, RZ, R5 ;  /* 0x000000ffff0d7224 */ /* 0x000fe200078e0005 */
[----:B------:R-:W-:Y:S01]  /*11870*/  MOV R3, R14 ;  /* 0x0000000e00037202 */ /* 0x000fe20000000f00 */
[----:B------:R-:W-:Y:S01]  /*11880*/  IMAD.MOV.U32 R12, RZ, RZ, RZ ;  /* 0x000000ffff0c7224 */ /* 0x000fe200078e00ff */
[C---:B------:R-:W-:Y:S01]  /*11890*/  LOP3.LUT P2, RZ, R7.reuse, 0x2, RZ, 0xc0, !PT ;  /* 0x0000000207ff7812 */ /* 0x040fe2000784c0ff */
[----:B------:R-:W-:Y:S01]  /*118a0*/  IMAD.MOV.U32 R11, RZ, RZ, 0x181f ;  /* 0x0000181fff0b7424 */ /* 0x000fe200078e00ff */
[----:B------:R-:W-:Y:S01]  /*118b0*/  LOP3.LUT P1, RZ, R7, 0x4, RZ, 0xc0, !PT ;  /* 0x0000000407ff7812 */ /* 0x000fe2000782c0ff */
[----:B------:R-:W-:Y:S02]  /*118c0*/  IMAD.MOV.U32 R15, RZ, RZ, -0x1 ;  /* 0xffffffffff0f7424 */ /* 0x000fe400078e00ff */
[----:B------:R-:W-:Y:S01]  /*118d0*/  IMAD R4, R4, 0x2, R22 ;  /* 0x0000000204047824 */ /* 0x000fe200078e0216 */
[----:B------:R-:W-:-:S13]  /*118e0*/  ISETP.LT.OR P3, PT, R31, 0x1, !P1 ;  /* 0x000000011f00780c */ /* 0x000fda0004f61670 */
[----:B0-----:R-:W-:Y:S05]  /*118f0*/  WARPSYNC.COLLECTIVE R15, `(.L_x_10332) ;  /* 0x000000000f087348 */ /* 0x001fea0003c00000 */
[----:B------:R1:W2:Y:S02]  /*11900*/  SHFL.IDX P6, R14, R13, R12, R11 ;  /* 0x0000000c0d0e7389 */ /* 0x0002a400000c000b */
[----:B012---:R-:W-:Y:S01]  /*11910*/  ENDCOLLECTIVE ;  /* 0x000000000000791b */ /* 0x007fe20003800000 */
.L_x_10332:
        /* <DEDUP_REMOVED lines=9> */
.L_x_10333:
        /* <DEDUP_REMOVED lines=17> */
.L_x_10334:
[----:B------:R-:W-:Y:S02]  /*11ac0*/  IMAD.MOV.U32 R13, RZ, RZ, R6 ;  /* 0x000000ffff0d7224 */ /* 0x000fe400078e0006 */
[----:B------:R-:W-:Y:S01]  /*11ad0*/  IMAD.MOV.U32 R12, RZ, RZ, 0x2 ;  /* 0x00000002ff0c7424 */ /* 0x000fe200078e00ff */
[----:B------:R-:W-:-:S13]  /*11ae0*/  IADD3 R2, P3, R14, R0, RZ ;  /* 0x000000000e027210 */ /* 0x000fda0007f7e0ff */
[----:B------:R-:W-:Y:S05]  /*11af0*/  WARPSYNC.COLLECTIVE R15, `(.L_x_10335) ;  /* 0x000000000f087348 */ /* 0x000fea0003c00000 */
[----:B------:R0:W1:Y:S02]  /*11b00*/  SHFL.IDX P6, R14, R13, R12, R11 ;  /* 0x0000000c0d0e7389 */ /* 0x00006400000c000b */
[----:B01----:R-:W-:Y:S01]  /*11b10*/  ENDCOLLECTIVE ;  /* 0x000000000000791b */ /* 0x003fe20003800000 */
.L_x_10335:
        /* <DEDUP_REMOVED lines=17> */
.L_x_10336:
[----:B------:R-:W-:Y:S02]  /*11c30*/  IMAD.MOV.U32 R13, RZ, RZ, R6 ;  /* 0x000000ffff0d7224 */ /* 0x000fe400078e0006 */
[----:B------:R-:W-:Y:S01]  /*11c40*/  IMAD.MOV.U32 R12, RZ, RZ, 0x3 ;  /* 0x00000003ff0c7424 */ /* 0x000fe200078e00ff */
[----:B------:R-:W-:-:S13]  /*11c50*/  IADD3 R2, P3, R14, R0, RZ ;  /* 0x000000000e027210 */ /* 0x000fda0007f7e0ff */
[----:B------:R-:W-:Y:S05]  /*11c60*/  WARPSYNC.COLLECTIVE R15, `(.L_x_10337) ;  /* 0x000000000f087348 */ /* 0x000fea0003c00000 */
[----:B------:R0:W1:Y:S02]  /*11c70*/  SHFL.IDX P6, R14, R13, R12, R11 ;  /* 0x0000000c0d0e7389 */ /* 0x00006400000c000b */
[----:B01----:R-:W-:Y:S01]  /*11c80*/  ENDCOLLECTIVE ;  /* 0x000000000000791b */ /* 0x003fe20003800000 */
.L_x_10337:
        /* <DEDUP_REMOVED lines=17> */
.L_x_10338:
[----:B------:R-:W-:Y:S02]  /*11da0*/  IMAD.MOV.U32 R13, RZ, RZ, R6 ;  /* 0x000000ffff0d7224 */ /* 0x000fe400078e0006 */
[----:B------:R-:W-:Y:S01]  /*11db0*/  IMAD.MOV.U32 R12, RZ, RZ, 0x4 ;  /* 0x00000004ff0c7424 */ /* 0x000fe200078e00ff */
[----:B------:R-:W-:-:S13]  /*11dc0*/  IADD3 R2, P3, R14, R0, RZ ;  /* 0x000000000e027210 */ /* 0x000fda0007f7e0ff */
[----:B------:R-:W-:Y:S05]  /*11dd0*/  WARPSYNC.COLLECTIVE R15, `(.L_x_10339) ;  /* 0x000000000f087348 */ /* 0x000fea0003c00000 */
[----:B------:R0:W1:Y:S02]  /*11de0*/  SHFL.IDX P6, R14, R13, R12, R11 ;  /* 0x0000000c0d0e7389 */ /* 0x00006400000c000b */
[----:B01----:R-:W-:Y:S01]  /*11df0*/  ENDCOLLECTIVE ;  /* 0x000000000000791b */ /* 0x003fe20003800000 */
.L_x_10339:
        /* <DEDUP_REMOVED lines=17> */
.L_x_10340:
[----:B------:R-:W-:Y:S02]  /*11f10*/  IMAD.MOV.U32 R13, RZ, RZ, R6 ;  /* 0x000000ffff0d7224 */ /* 0x000fe400078e0006 */
[----:B------:R-:W-:Y:S01]  /*11f20*/  IMAD.MOV.U32 R12, RZ, RZ, 0x5 ;  /* 0x00000005ff0c7424 */ /* 0x000fe200078e00ff */
[----:B------:R-:W-:-:S13]  /*11f30*/  IADD3 R2, P3, R14, R0, RZ ;  /* 0x000000000e027210 */ /* 0x000fda0007f7e0ff */
[----:B------:R-:W-:Y:S05]  /*11f40*/  WARPSYNC.COLLECTIVE R15, `(.L_x_10341) ;  /* 0x000000000f087348 */ /* 0x000fea0003c00000 */
[----:B------:R0:W1:Y:S02]  /*11f50*/  SHFL.IDX P6, R14, R13, R12, R11 ;  /* 0x0000000c0d0e7389 */ /* 0x00006400000c000b */
[----:B01----:R-:W-:Y:S01]  /*11f60*/  ENDCOLLECTIVE ;  /* 0x000000000000791b */ /* 0x003fe20003800000 */
.L_x_10341:
        /* <DEDUP_REMOVED lines=12> */
.L_x_10342:
        /* <DEDUP_REMOVED lines=9> */
.L_x_10233:
[----:B0-----:R0:W1:Y:S02]  /*120c0*/  SYNCS.PHASECHK.TRANS64.TRYWAIT P0, [R10+URZ+0x32440], R20 ;  /* 0x032440140a0075a7 */ /* 0x001064000800017f */
[----:B-1----:R-:W-:Y:S05]  /*120d0*/  @!P0 NANOSLEEP.SYNCS 0x989680 ;  /* 0x009896800000895d */ /* 0x002fea0003900000 */
[----:B------:R-:W1:Y:S02]  /*120e0*/  @!P0 SYNCS.PHASECHK.TRANS64 P0, [R10+URZ+0x32440], R20 ;  /* 0x032440140a0085a7 */ /* 0x000e64000800007f */
[----:B-1----:R-:W-:Y:S05]  /*120f0*/  @!P0 BRA `(.L_x_10233) ;  /* 0xfffffffc00f08947 */ /* 0x002fea000383ffff */
[----:B------:R-:W-:Y:S05]  /*12100*/  BRA `(.L_x_10344) ;  /* 0xffffffb800e47947 */ /* 0x000fea000383ffff */
.L_x_10234:
        /* <DEDUP_REMOVED lines=8> */
.L_x_10346:
[----:B------:R-:W-:Y:S05]  /*12190*/  BSYNC B1 ;  /* 0x0000000000017941 */ /* 0x000fea0003800000 */
.L_x_10345:
        /* <DEDUP_REMOVED lines=9> */
.L_x_10347:
[----:B------:R-:W-:Y:S02]  /*12230*/  IMAD.MOV.U32 R13, RZ, RZ, R8 ;  /* 0x000000ffff0d7224 */ /* 0x000fe400078e0008 */
[----:B------:R-:W-:Y:S02]  /*12240*/  IMAD.MOV.U32 R12, RZ, RZ, 0x1 ;  /* 0x00000001ff0c7424 */ /* 0x000fe400078e00ff */
[----:B------:R-:W-:-:S07]  /*12250*/  IMAD.MOV.U32 R2, RZ, RZ, R14 ;  /* 0x000000ffff027224 */ /* 0x000fce00078e000e */
[----:B------:R-:W-:Y:S05]  /*12260*/  WARPSYNC.COLLECTIVE R15, `(.L_x_10348) ;  /* 0x000000000f087348 */ /* 0x000fea0003c00000 */
[----:B------:R0:W1:Y:S02]  /*12270*/  SHFL.IDX P6, R14, R13, R12, R11 ;  /* 0x0000000c0d0e7389 */ /* 0x00006400000c000b */
[----:B01----:R-:W-:Y:S01]  /*12280*/  ENDCOLLECTIVE ;  /* 0x000000000000791b */ /* 0x003fe20003800000 */
.L_x_10348:
        /* <DEDUP_REMOVED lines=11> */
.L_x_10349:
[----:B------:R-:W-:Y:S02]  /*12340*/  IMAD.MOV.U32 R13, RZ, RZ, R8 ;  /* 0x000000ffff0d7224 */ /* 0x000fe400078e0008 */
[----:B------:R-:W-:Y:S01]  /*12350*/  IMAD.MOV.U32 R12, RZ, RZ, 0x2 ;  /* 0x00000002ff0c7424 */ /* 0x000fe200078e00ff */
[----:B------:R-:W-:-:S07]  /*12360*/  MOV R2, R14 ;  /* 0x0000000e00027202 */ /* 0x000fce0000000f00 */
[----:B------:R-:W-:Y:S05]  /*12370*/  WARPSYNC.COLLECTIVE R15, `(.L_x_10350) ;  /* 0x000000000f087348 */ /* 0x000fea0003c00000 */
[----:B------:R0:W1:Y:S02]  /*12380*/  SHFL.IDX P6, R14, R13, R12, R11 ;  /* 0x0000000c0d0e7389 */ /* 0x00006400000c000b */
[----:B01----:R-:W-:Y:S01]  /*12390*/  ENDCOLLECTIVE ;  /* 0x000000000000791b */ /* 0x003fe20003800000 */
.L_x_10350:
        /* <DEDUP_REMOVED lines=11> */
.L_x_10351:
[----:B------:R-:W-:Y:S02]  /*12450*/  IMAD.MOV.U32 R13, RZ, RZ, R8 ;  /* 0x000000ffff0d7224 */ /* 0x000fe400078e0008 */
[----:B------:R-:W-:Y:S02]  /*12460*/  IMAD.MOV.U32 R12, RZ, RZ, 0x3 ;  /* 0x00000003ff0c7424 */ /* 0x000fe400078e00ff */
[----:B------:R-:W-:-:S07]  /*12470*/  IMAD.MOV.U32 R2, RZ, RZ, R14 ;  /* 0x000000ffff027224 */ /* 0x000fce00078e000e */
[----:B------:R-:W-:Y:S05]  /*12480*/  WARPSYNC.COLLECTIVE R15, `(.L_x_10352) ;  /* 0x000000000f087348 */ /* 0x000fea0003c00000 */
[----:B------:R0:W1:Y:S02]  /*12490*/  SHFL.IDX P6, R14, R13, R12, R11 ;  /* 0x0000000c0d0e7389 */ /* 0x00006400000c000b */
[----:B01----:R-:W-:Y:S01]  /*124a0*/  ENDCOLLECTIVE ;  /* 0x000000000000791b */ /* 0x003fe20003800000 */
.L_x_10352:
        /* <DEDUP_REMOVED lines=11> */
.L_x_10353:
[----:B------:R-:W-:Y:S02]  /*12560*/  IMAD.MOV.U32 R13, RZ, RZ, R8 ;  /* 0x000000ffff0d7224 */ /* 0x000fe400078e0008 */
[----:B------:R-:W-:Y:S02]  /*12570*/  IMAD.MOV.U32 R12, RZ, RZ, 0x4 ;  /* 0x00000004ff0c7424 */ /* 0x000fe400078e00ff */
[----:B------:R-:W-:-:S07]  /*12580*/  IMAD.MOV.U32 R2, RZ, RZ, R14 ;  /* 0x000000ffff027224 */ /* 0x000fce00078e000e */
[----:B------:R-:W-:Y:S05]  /*12590*/  WARPSYNC.COLLECTIVE R15, `(.L_x_10354) ;  /* 0x000000000f087348 */ /* 0x000fea0003c00000 */
[----:B------:R0:W1:Y:S02]  /*125a0*/  SHFL.IDX P6, R14, R13, R12, R11 ;  /* 0x0000000c0d0e7389 */ /* 0x00006400000c000b */
[----:B01----:R-:W-:Y:S01]  /*125b0*/  ENDCOLLECTIVE ;  /* 0x000000000000791b */ /* 0x003fe20003800000 */
.L_x_10354:
[----:B------:R-:W-:-:S05]  /*125c0*/  IADD3 R2, P0, R2, R0, RZ ;  /* 0x0000000002027210 */ /* 0x000fca0007f1e0ff */
[----:B------:R-:W-:-:S05]  /*125d0*/  IMAD.X R3, RZ, RZ, R3, P0 ;  /* 0x000000ffff037224 */ /* 0x000fca00000e0603 */
[----:B------:R-:W-:Y:S01]  /*125e0*/  @!PT LDS RZ, [RZ] ;  /* 0x00000000fffff984 */ /* 0x000fe20000000800 */
[----:B------:R-:W-:Y:S01]  /*125f0*/  @!PT LDS RZ, [RZ] ;  /* 0x00000000fffff984 */ /* 0x000fe20000000800 */
[----:B------:R-:W-:Y:S01]  /*12600*/  @!PT LDS RZ, [RZ] ;  /* 0x00000000fffff984 */ /* 0x000fe20000000800 */
[----:B------:R0:W-:Y:S01]  /*12610*/  LDGSTS.E.BYPASS.LTC128B.128 [R7+0x1dc00], desc[UR36][R2.64], !P1 ;  /* 0x1dc0000002077fae */ /* 0x0001e2000c901d64 */
[----:B------:R-:W-:Y:S01]  /*12620*/  IMAD.MOV.U32 R13, RZ, RZ, R6 ;  /* 0x000000ffff0d7224 */ /* 0x000fe200078e0006 */
[----:B0-----:R-:W-:-:S07]  /*12630*/  MOV R3, R14 ;  /* 0x0000000e00037202 */ /* 0x001fce0000000f00 */
[----:B------:R-:W-:Y:S05]  /*12640*/  WARPSYNC.COLLECTIVE R15, `(.L_x_10355) ;  /* 0x000000000f087348 */ /* 0x000fea0003c00000 */
[----:B------:R0:W1:Y:S02]  /*12650*/  SHFL.IDX P6, R14, R13, R12, R11 ;  /* 0x0000000c0d0e7389 */ /* 0x00006400000c000b */
[----:B01----:R-:W-:Y:S01]  /*12660*/  ENDCOLLECTIVE ;  /* 0x000000000000791b */ /* 0x003fe20003800000 */
.L_x_10355:
[----:B------:R-:W-:Y:S02]  /*12670*/  IMAD.MOV.U32 R13, RZ, RZ, R8 ;  /* 0x000000ffff0d7224 */ /* 0x000fe400078e0008 */
[----:B------:R-:W-:Y:S02]  /*12680*/  IMAD.MOV.U32 R12, RZ, RZ, 0x5 ;  /* 0x00000005ff0c7424 */ /* 0x000fe400078e00ff */
[----:B------:R-:W-:-:S07]  /*12690*/  IMAD.MOV.U32 R2, RZ, RZ, R14 ;  /* 0x000000ffff027224 */ /* 0x000fce00078e000e */
[----:B------:R-:W-:Y:S05]  /*126a0*/  WARPSYNC.COLLECTIVE R15, `(.L_x_10356) ;  /* 0x000000000f087348 */ /* 0x000fea0003c00000 */
[----:B------:R0:W1:Y:S02]  /*126b0*/  SHFL.IDX P6, R14, R13, R12, R11 ;  /* 0x0000000c0d0e7389 */ /* 0x00006400000c000b */
[----:B01----:R-:W-:Y:S01]  /*126c0*/  ENDCOLLECTIVE ;  /* 0x000000000000791b */ /* 0x003fe20003800000 */
.L_x_10356:
        /* <DEDUP_REMOVED lines=11> */
.L_x_10357:
[----:B------:R-:W-:Y:S05]  /*12780*/  BRA `(.L_x_10358) ;  /* 0xffffffb800147947 */ /* 0x000fea000383ffff */
.L_x_10239:
[----:B---3--:R3:W4:Y:S02]  /*12790*/  SYNCS.PHASECHK.TRANS64.TRYWAIT P0, [R10+URZ+0x32460], R20 ;  /* 0x032460140a0075a7 */ /* 0x008724000800017f */
[----:B----4-:R-:W-:Y:S05]  /*127a0*/  @!P0 NANOSLEEP.SYNCS 0x989680 ;  /* 0x009896800000895d */ /* 0x010fea0003900000 */
[----:B------:R-:W4:Y:S02]  /*127b0*/  @!P0 SYNCS.PHASECHK.TRANS64 P0, [R10+URZ+0x32460], R20 ;  /* 0x032460140a0085a7 */ /* 0x000f24000800007f */
[----:B----4-:R-:W-:Y:S05]  /*127c0*/  @!P0 BRA `(.L_x_10239) ;  /* 0xfffffffc00f08947 */ /* 0x010fea000383ffff */
[----:B------:R-:W-:Y:S05]  /*127d0*/  BRA `(.L_x_10359) ;  /* 0xffffffb800607947 */ /* 0x000fea000383ffff */
.L_x_10240:
        /* <DEDUP_REMOVED lines=8> */
.L_x_10361:
[----:B------:R-:W-:Y:S05]  /*12860*/  BSYNC B1 ;  /* 0x0000000000017941 */ /* 0x000fea0003800000 */
.L_x_10360:
        /* <DEDUP_REMOVED lines=9> */
.L_x_10362:
[----:B------:R-:W-:Y:S02]  /*12900*/  IMAD.MOV.U32 R13, RZ, RZ, R25 ;  /* 0x000000ffff0d7224 */ /* 0x000fe400078e0019 */
[----:B------:R-:W-:Y:S01]  /*12910*/  IMAD.MOV.U32 R12, RZ, RZ, 0x1 ;  /* 0x00000001ff0c7424 */ /* 0x000fe200078e00ff */
[----:B------:R-:W-:-:S13]  /*12920*/  IADD3 R2, P0, R14, R0, RZ ;  /* 0x000000000e027210 */ /* 0x000fda0007f1e0ff */
[----:B------:R-:W-:Y:S05]  /*12930*/  WARPSYNC.COLLECTIVE R15, `(.L_x_10363) ;  /* 0x000000000f087348 */ /* 0x000fea0003c00000 */
[----:B------:R0:W1:Y:S02]  /*12940*/  SHFL.IDX P6, R14, R13, R12, R11 ;  /* 0x0000000c0d0e7389 */ /* 0x00006400000c000b */
[----:B01----:R-:W-:Y:S01]  /*12950*/  ENDCOLLECTIVE ;  /* 0x000000000000791b */ /* 0x003fe20003800000 */
.L_x_10363:
        /* <DEDUP_REMOVED lines=13> */
.L_x_10364:
[----:B------:R-:W-:Y:S02]  /*12a30*/  IMAD.MOV.U32 R13, RZ, RZ, R25 ;  /* 0x000000ffff0d7224 */ /* 0x000fe400078e0019 */
[----:B------:R-:W-:Y:S01]  /*12a40*/  IMAD.MOV.U32 R12, RZ, RZ, 0x2 ;  /* 0x00000002ff0c7424 */ /* 0x000fe200078e00ff */
[----:B------:R-:W-:-:S13]  /*12a50*/  IADD3 R2, P0, R14, R0, RZ ;  /* 0x000000000e027210 */ /* 0x000fda0007f1e0ff */
[----:B------:R-:W-:Y:S05]  /*12a60*/  WARPSYNC.COLLECTIVE R15, `(.L_x_10365) ;  /* 0x000000000f087348 */ /* 0x000fea0003c00000 */
[----:B------:R0:W1:Y:S02]  /*12a70*/  SHFL.IDX P6, R14, R13, R12, R11 ;  /* 0x0000000c0d0e7389 */ /* 0x00006400000c000b */
[----:B01----:R-:W-:Y:S01]  /*12a80*/  ENDCOLLECTIVE ;  /* 0x000000000000791b */ /* 0x003fe20003800000 */
.L_x_10365:
        /* <DEDUP_REMOVED lines=13> */
.L_x_10366:
[----:B------:R-:W-:Y:S02]  /*12b60*/  IMAD.MOV.U32 R13, RZ, RZ, R25 ;  /* 0x000000ffff0d7224 */ /* 0x000fe400078e0019 */
[----:B------:R-:W-:Y:S02]  /*12b70*/  IMAD.MOV.U32 R12, RZ, RZ, 0x3 ;  /* 0x00000003ff0c7424 */ /* 0x000fe400078e00ff */
[----:B------:R-:W-:-:S07]  /*12b80*/  IMAD.MOV.U32 R8, RZ, RZ, R14 ;  /* 0x000000ffff087224 */ /* 0x000fce00078e000e */
[----:B------:R-:W-:Y:S05]  /*12b90*/  WARPSYNC.COLLECTIVE R15, `(.L_x_10367) ;  /* 0x000000000f087348 */ /* 0x000fea0003c00000 */
[----:B------:R0:W1:Y:S02]  /*12ba0*/  SHFL.IDX P6, R14, R13, R12, R11 ;  /* 0x0000000c0d0e7389 */ /* 0x00006400000c000b */
[----:B01----:R-:W-:Y:S01]  /*12bb0*/  ENDCOLLECTIVE ;  /* 0x000000000000791b */ /* 0x003fe20003800000 */
.L_x_10367:
        /* <DEDUP_REMOVED lines=9> */
[----:B------:R-:W-:-:S03]  /*12c50*/  MOV R5, R14 ;  /* 0x0000000e00057202 */ /* 0x000fc60000000f00 */
[----:B------:R0:W-:Y:S04]  /*12c60*/  LDGSTS.E.BYPASS.LTC128B.128 [R20+0xa400], desc[UR36][R2.64+0x180], !P1 ;  /* 0x0a40018002147fae */ /* 0x0001e8000c901d64 */
[----:B0-----:R-:W-:Y:S05]  /*12c70*/  WARPSYNC.COLLECTIVE R15, `(.L_x_10368) ;  /* 0x000000000f087348 */ /* 0x001fea0003c00000 */
[----:B------:R1:W2:Y:S02]  /*12c80*/  SHFL.IDX P6, R14, R13, R12, R11 ;  /* 0x0000000c0d0e7389 */ /* 0x0002a400000c000b */
[----:B012---:R-:W-:Y:S01]  /*12c90*/  ENDCOLLECTIVE ;  /* 0x000000000000791b */ /* 0x007fe20003800000 */
.L_x_10368:
[----:B------:R-:W-:Y:S02]  /*12ca0*/  IMAD.MOV.U32 R13, RZ, RZ, R25 ;  /* 0x000000ffff0d7224 */ /* 0x000fe400078e0019 */
[----:B------:R-:W-:Y:S01]  /*12cb0*/  IMAD.MOV.U32 R12, RZ, RZ, 0x4 ;  /* 0x00000004ff0c7424 */ /* 0x000fe200078e00ff */
[----:B------:R-:W-:-:S13]  /*12cc0*/  IADD3 R2, P0, R14, R0, RZ ;  /* 0x000000000e027210 */ /* 0x000fda0007f1e0ff */
[----:B------:R-:W-:Y:S05]  /*12cd0*/  WARPSYNC.COLLECTIVE R15, `(.L_x_10369) ;  /* 0x000000000f087348 */ /* 0x000fea0003c00000 */
[----:B------:R0:W1:Y:S02]  /*12ce0*/  SHFL.IDX P6, R14, R13, R12, R11 ;  /* 0x0000000c0d0e7389 */ /* 0x00006400000c000b */
[----:B01----:R-:W-:Y:S01]  /*12cf0*/  ENDCOLLECTIVE ;  /* 0x000000000000791b */ /* 0x003fe20003800000 */
.L_x_10369:
        /* <DEDUP_REMOVED lines=13> */
.L_x_10370:
[----:B------:R-:W-:Y:S02]  /*12dd0*/  IMAD.MOV.U32 R13, RZ, RZ, R25 ;  /* 0x000000ffff0d7224 */ /* 0x000fe400078e0019 */
[----:B------:R-:W-:Y:S01]  /*12de0*/  IMAD.MOV.U32 R12, RZ, RZ, 0x5 ;  /* 0x00000005ff0c7424 */ /* 0x000fe200078e00ff */
[----:B------:R-:W-:-:S13]  /*12df0*/  IADD3 R2, P0, R14, R0, RZ ;  /* 0x000000000e027210 */ /* 0x000fda0007f1e0ff */
[----:B------:R-:W-:Y:S05]  /*12e00*/  WARPSYNC.COLLECTIVE R15, `(.L_x_10371) ;  /* 0x000000000f087348 */ /* 0x000fea0003c00000 */
[----:B------:R0:W1:Y:S02]  /*12e10*/  SHFL.IDX P6, R14, R13, R12, R11 ;  /* 0x0000000c0d0e7389 */ /* 0x00006400000c000b */
[----:B01----:R-:W-:Y:S01]  /*12e20*/  ENDCOLLECTIVE ;  /* 0x000000000000791b */ /* 0x003fe20003800000 */
.L_x_10371:
        /* <DEDUP_REMOVED lines=13> */
.L_x_10372:
[----:B------:R-:W-:Y:S05]  /*12f00*/  BRA `(.L_x_10373) ;  /* 0xffffffb400a87947 */ /* 0x000fea000383ffff */
.L_x_10248:
        /* <DEDUP_REMOVED lines=8> */
.L_x_10375:
[----:B------:R-:W-:Y:S05]  /*12f90*/  BSYNC B0 ;  /* 0x0000000000007941 */ /* 0x000fea0003800000 */
.L_x_10374:
        /* <DEDUP_REMOVED lines=9> */
.L_x_10376:
        /* <DEDUP_REMOVED lines=18> */
.L_x_10377:
[----:B------:R-:W-:Y:S01]  /*13150*/  IMAD.MOV.U32 R12, RZ, RZ, 0x2 ;  /* 0x00000002ff0c7424 */ /* 0x000fe200078e00ff */
[----:B------:R-:W-:-:S05]  /*13160*/  SEL R7, R14, RZ, P1 ;  /* 0x000000ff0e077207 */ /* 0x000fca0000800000 */
[----:B------:R-:W-:-:S04]  /*13170*/  IMAD.IADD R6, R4, 0x1, R7 ;  /* 0x0000000104067824 */ /* 0x000fc800078e0207 */
[----:B------:R-:W-:-:S07]  /*13180*/  IMAD.MOV.U32 R13, RZ, RZ, R6 ;  /* 0x000000ffff0d7224 */ /* 0x000fce00078e0006 */
[----:B------:R-:W-:Y:S05]  /*13190*/  WARPSYNC.COLLECTIVE R15, `(.L_x_10378) ;  /* 0x000000000f087348 */ /* 0x000fea0003c00000 */
[----:B------:R0:W1:Y:S02]  /*131a0*/  SHFL.UP P6, R14, R13, R12, R11 ;  /* 0x0400000c0d0e7389 */ /* 0x00006400000c000b */
[----:B01----:R-:W-:Y:S01]  /*131b0*/  ENDCOLLECTIVE ;  /* 0x000000000000791b */ /* 0x003fe20003800000 */
.L_x_10378:
[----:B------:R-:W-:Y:S02]  /*131c0*/  MOV R12, 0x4 ;  /* 0x00000004000c7802 */ /* 0x000fe40000000f00 */
[----:B------:R-:W-:-:S05]  /*131d0*/  SEL R7, R14, RZ, P2 ;  /* 0x000000ff0e077207 */ /* 0x000fca0001000000 */
[----:B------:R-:W-:-:S04]  /*131e0*/  IMAD.IADD R7, R6, 0x1, R7 ;  /* 0x0000000106077824 */ /* 0x000fc800078e0207 */
[----:B------:R-:W-:-:S07]  /*131f0*/  IMAD.MOV.U32 R13, RZ, RZ, R7 ;  /* 0x000000ffff0d7224 */ /* 0x000fce00078e0007 */
[----:B------:R-:W-:Y:S05]  /*13200*/  WARPSYNC.COLLECTIVE R15, `(.L_x_10379) ;  /* 0x000000000f087348 */ /* 0x000fea0003c00000 */
[----:B------:R0:W1:Y:S02]  /*13210*/  SHFL.UP P6, R14, R13, R12, R11 ;  /* 0x0400000c0d0e7389 */ /* 0x00006400000c000b */
[----:B01----:R-:W-:Y:S01]  /*13220*/  ENDCOLLECTIVE ;  /* 0x000000000000791b */ /* 0x003fe20003800000 */
.L_x_10379:
[----:B------:R-:W-:Y:S01]  /*13230*/  IMAD.MOV.U32 R12, RZ, RZ, 0x8 ;  /* 0x00000008ff0c7424 */ /* 0x000fe200078e00ff */
[----:B------:R-:W-:-:S05]  /*13240*/  SEL R2, R14, RZ, P3 ;  /* 0x000000ff0e027207 */ /* 0x000fca0001800000 */
[----:B------:R-:W-:-:S04]  /*13250*/  IMAD.IADD R2, R7, 0x1, R2 ;  /* 0x0000000107027824 */ /* 0x000fc800078e0202 */
[----:B------:R-:W-:-:S07]  /*13260*/  IMAD.MOV.U32 R13, RZ, RZ, R2 ;  /* 0x000000ffff0d7224 */ /* 0x000fce00078e0002 */
[----:B------:R-:W-:Y:S05]  /*13270*/  WARPSYNC.COLLECTIVE R15, `(.L_x_10380) ;  /* 0x000000000f087348 */ /* 0x000fea0003c00000 */
[----:B------:R0:W1:Y:S02]  /*13280*/  SHFL.UP P6, R14, R13, R12, R11 ;  /* 0x0400000c0d0e7389 */ /* 0x00006400000c000b */
[----:B01----:R-:W-:Y:S01]  /*13290*/  ENDCOLLECTIVE ;  /* 0x000000000000791b */ /* 0x003fe20003800000 */
.L_x_10380:
[----:B------:R-:W-:Y:S01]  /*132a0*/  IMAD.MOV.U32 R12, RZ, RZ, 0x10 ;  /* 0x00000010ff0c7424 */ /* 0x000fe200078e00ff */
[----:B------:R-:W-:-:S05]  /*132b0*/  SEL R3, R14, RZ, P4 ;  /* 0x000000ff0e037207 */ /* 0x000fca0002000000 */
[----:B------:R-:W-:-:S04]  /*132c0*/  IMAD.IADD R3, R2, 0x1, R3 ;  /* 0x0000000102037824 */ /* 0x000fc800078e0203 */
[----:B------:R-:W-:-:S07]  /*132d0*/  IMAD.MOV.U32 R13, RZ, RZ, R3 ;  /* 0x000000ffff0d7224 */ /* 0x000fce00078e0003 */
[----:B------:R-:W-:Y:S05]  /*132e0*/  WARPSYNC.COLLECTIVE R15, `(.L_x_10381) ;  /* 0x000000000f087348 */ /* 0x000fea0003c00000 */
[----:B------:R0:W1:Y:S02]  /*132f0*/  SHFL.UP P6, R14, R13, R12, R11 ;  /* 0x0400000c0d0e7389 */ /* 0x00006400000c000b */
[----:B01----:R-:W-:Y:S01]  /*13300*/  ENDCOLLECTIVE ;  /* 0x000000000000791b */ /* 0x003fe20003800000 */
.L_x_10381:
        /* <DEDUP_REMOVED lines=8> */
.L_x_10382:
[----:B------:R-:W-:Y:S05]  /*13390*/  BRA `(.L_x_10383) ;  /* 0xffffffb800007947 */ /* 0x000fea000383ffff */
.L_x_10253:
[----:B------:R-:W-:Y:S01]  /*133a0*/  BSSY B0, `(.L_x_10384) ;  /* 0x0000008000007945 */ /* 0x000fe20003800000 */
[----:B-----5:R-:W-:Y:S02]  /*133b0*/  IMAD.MOV.U32 R13, RZ, RZ, R4 ;  /* 0x000000ffff0d7224 */ /* 0x020fe400078e0004 */
[----:B------:R-:W-:Y:S02]  /*133c0*/  IMAD.MOV.U32 R12, RZ, RZ, 0x1 ;  /* 0x00000001ff0c7424 */ /* 0x000fe400078e00ff */
[----:B------:R-:W-:Y:S02]  /*133d0*/  IMAD.MOV.U32 R11, RZ, RZ, RZ ;  /* 0x000000ffff0b7224 */ /* 0x000fe400078e00ff */
[----:B------:R-:W-:-:S07]  /*133e0*/  IMAD.MOV.U32 R15, RZ, RZ, -0x1 ;  /* 0xffffffffff0f7424 */ /* 0x000fce00078e00ff */
[----:B0123--:R-:W-:Y:S05]  /*133f0*/  WARPSYNC.COLLECTIVE R15, `(.L_x_10385) ;  /* 0x000000000f087348 */ /* 0x00ffea0003c00000 */
[----:B------:R4:W0:Y:S02]  /*13400*/  SHFL.UP P6, R14, R13, R12, R11 ;  /* 0x0400000c0d0e7389 */ /* 0x00082400000c000b */
[----:B01234-:R-:W-:Y:S01]  /*13410*/  ENDCOLLECTIVE ;  /* 0x000000000000791b */ /* 0x01ffe20003800000 */
.L_x_10385:
[----:B------:R-:W-:Y:S05]  /*13420*/  BSYNC B0 ;  /* 0x0000000000007941 */ /* 0x000fea0003800000 */
.L_x_10384:
        /* <DEDUP_REMOVED lines=8> */
.L_x_10386:
[----:B------:R-:W-:Y:S01]  /*134b0*/  IMAD.MOV.U32 R12, RZ, RZ, 0x4 ;  /* 0x00000004ff0c7424 */ /* 0x000fe200078e00ff */
[----:B------:R-:W-:-:S05]  /*134c0*/  SEL R0, R14, RZ, P2 ;  /* 0x000000ff0e007207 */ /* 0x000fca0001000000 */
[----:B------:R-:W-:-:S04]  /*134d0*/  IMAD.IADD R0, R13, 0x1, R0 ;  /* 0x000000010d007824 */ /* 0x000fc800078e0200 */
[----:B------:R-:W-:-:S07]  /*134e0*/  IMAD.MOV.U32 R13, RZ, RZ, R0 ;  /* 0x000000ffff0d7224 */ /* 0x000fce00078e0000 */
[----:B------:R-:W-:Y:S05]  /*134f0*/  WARPSYNC.COLLECTIVE R15, `(.L_x_10387) ;  /* 0x000000000f087348 */ /* 0x000fea0003c00000 */
[----:B------:R0:W1:Y:S02]  /*13500*/  SHFL.UP P6, R14, R13, R12, R11 ;  /* 0x0400000c0d0e7389 */ /* 0x00006400000c000b */
[----:B01----:R-:W-:Y:S01]  /*13510*/  ENDCOLLECTIVE ;  /* 0x000000000000791b */ /* 0x003fe20003800000 */
.L_x_10387:
[----:B------:R-:W-:Y:S01]  /*13520*/  IMAD.MOV.U32 R12, RZ, RZ, 0x8 ;  /* 0x00000008ff0c7424 */ /* 0x000fe200078e00ff */
[----:B------:R-:W-:-:S05]  /*13530*/  SEL R3, R14, RZ, P3 ;  /* 0x000000ff0e037207 */ /* 0x000fca0001800000 */
[----:B------:R-:W-:-:S04]  /*13540*/  IMAD.IADD R2, R0, 0x1, R3 ;  /* 0x0000000100027824 */ /* 0x000fc800078e0203 */
[----:B------:R-:W-:-:S07]  /*13550*/  IMAD.MOV.U32 R13, RZ, RZ, R2 ;  /* 0x000000ffff0d7224 */ /* 0x000fce00078e0002 */
[----:B------:R-:W-:Y:S05]  /*13560*/  WARPSYNC.COLLECTIVE R15, `(.L_x_10388) ;  /* 0x000000000f087348 */ /* 0x000fea0003c00000 */
[----:B------:R0:W1:Y:S02]  /*13570*/  SHFL.UP P6, R14, R13, R12, R11 ;  /* 0x0400000c0d0e7389 */ /* 0x00006400000c000b */
[----:B01----:R-:W-:Y:S01]  /*13580*/  ENDCOLLECTIVE ;  /* 0x000000000000791b */ /* 0x003fe20003800000 */
.L_x_10388:
[----:B------:R-:W-:Y:S01]  /*13590*/  IMAD.MOV.U32 R12, RZ, RZ, 0x10 ;  /* 0x00000010ff0c7424 */ /* 0x000fe200078e00ff */
[----:B------:R-:W-:-:S05]  /*135a0*/  SEL R3, R14, RZ, P4 ;  /* 0x000000ff0e037207 */ /* 0x000fca0002000000 */
[----:B------:R-:W-:-:S04]  /*135b0*/  IMAD.IADD R3, R2, 0x1, R3 ;  /* 0x0000000102037824 */ /* 0x000fc800078e0203 */
[----:B------:R-:W-:-:S07]  /*135c0*/  IMAD.MOV.U32 R13, RZ, RZ, R3 ;  /* 0x000000ffff0d7224 */ /* 0x000fce00078e0003 */
[----:B------:R-:W-:Y:S05]  /*135d0*/  WARPSYNC.COLLECTIVE R15, `(.L_x_10389) ;  /* 0x000000000f087348 */ /* 0x000fea0003c00000 */
[----:B------:R0:W1:Y:S02]  /*135e0*/  SHFL.UP P6, R14, R13, R12, R11 ;  /* 0x0400000c0d0e7389 */ /* 0x00006400000c000b */
[----:B01----:R-:W-:Y:S01]  /*135f0*/  ENDCOLLECTIVE ;  /* 0x000000000000791b */ /* 0x003fe20003800000 */
.L_x_10389:
        /* <DEDUP_REMOVED lines=8> */
.L_x_10390:
[----:B------:R-:W-:Y:S05]  /*13680*/  BRA `(.L_x_10391) ;  /* 0xffffffb400e07947 */ /* 0x000fea000383ffff */
.L_x_10255:
[----:B------:R-:W-:Y:S01]  /*13690*/  BSSY B0, `(.L_x_10392) ;  /* 0x0000006000007945 */ /* 0x000fe20003800000 */
[----:B------:R-:W-:Y:S02]  /*136a0*/  PLOP3.LUT P6, PT, P6, PT, PT, 0x8, 0x0 ;  /* 0x000000000000781c */ /* 0x000fe400037ce170 */
[----:B------:R-:W-:-:S11]  /*136b0*/  MOV R15, 0xffffffff ;  /* 0xffffffff000f7802 */ /* 0x000fd60000000f00 */
[----:B012---:R-:W-:Y:S05]  /*136c0*/  WARPSYNC.COLLECTIVE R15, `(.L_x_10393) ;  /* 0x000000000f087348 */ /* 0x007fea0003c00000 */
[----:B------:R-:W-:Y:S01]  /*136d0*/  VOTE.ANY R14, PT, P6 ;  /* 0x00000000000e7806 */ /* 0x000fe200030e0100 */
[----:B012---:R-:W-:Y:S06]  /*136e0*/  ENDCOLLECTIVE ;  /* 0x000000000000791b */ /* 0x007fec0003800000 */
.L_x_10393:
[----:B------:R-:W-:Y:S05]  /*136f0*/  BSYNC B0 ;  /* 0x0000000000007941 */ /* 0x000fea0003800000 */
.L_x_10392:
        /* <DEDUP_REMOVED lines=9> */
.L_x_10394:
[----:B------:R-:W-:Y:S01]  /*13790*/  IMAD.MOV.U32 R4, RZ, RZ, R14 ;  /* 0x000000ffff047224 */ /* 0x000fe200078e000e */
[----:B------:R-:W-:Y:S06]  /*137a0*/  BRA `(.L_x_10395) ;  /* 0xffffffb400d07947 */ /* 0x000fec000383ffff */
.L_x_10257:
[----:B------:R-:W-:Y:S01]  /*137b0*/  BSSY B0, `(.L_x_10396) ;  /* 0x0000007000007945 */ /* 0x000fe20003800000 */
[----:B------:R-:W-:Y:S02]  /*137c0*/  IMAD.MOV.U32 R13, RZ, RZ, R6 ;  /* 0x000000ffff0d7224 */ /* 0x000fe400078e0006 */
[----:B------:R-:W-:Y:S02]  /*137d0*/  IMAD.MOV.U32 R11, RZ, RZ, 0x1f ;  /* 0x0000001fff0b7424 */ /* 0x000fe400078e00ff */
[----:B------:R-:W-:-:S07]  /*137e0*/  IMAD.MOV.U32 R15, RZ, RZ, -0x1 ;  /* 0xffffffffff0f7424 */ /* 0x000fce00078e00ff */
[----:B01234-:R-:W-:Y:S05]  /*137f0*/  WARPSYNC.COLLECTIVE R15, `(.L_x_10397) ;  /* 0x000000000f087348 */ /* 0x01ffea0003c00000 */
[----:B------:R0:W0:Y:S02]  /*13800*/  SHFL.IDX P6, R14, R13, R12, R11 ;  /* 0x0000000c0d0e7389 */ /* 0x00002400000c000b */
[----:B01234-:R-:W-:Y:S01]  /*13810*/  ENDCOLLECTIVE ;  /* 0x000000000000791b */ /* 0x01ffe20003800000 */
.L_x_10397:
[----:B------:R-:W-:Y:S05]  /*13820*/  BSYNC B0 ;  /* 0x0000000000007941 */ /* 0x000fea0003800000 */
.L_x_10396:
[----:B------:R-:W-:Y:S05]  /*13830*/  BRA `(.L_x_10256) ;  /* 0xffffffb400c87947 */ /* 0x000fea000383ffff */
.L_x_10261:
[----:B0-----:R0:W1:Y:S02]  /*13840*/  SYNCS.PHASECHK.TRANS64.TRYWAIT P0, [R5+URZ+0x32420], R0 ;  /* 0x03242000050075a7 */ /* 0x001064000800017f */
[----:B-1----:R-:W-:Y:S05]  /*13850*/  @!P0 NANOSLEEP.SYNCS 0x989680 ;  /* 0x009896800000895d */ /* 0x002fea0003900000 */
[----:B------:R-:W1:Y:S02]  /*13860*/  @!P0 SYNCS.PHASECHK.TRANS64 P0, [R5+URZ+0x32420], R0 ;  /* 0x03242000050085a7 */ /* 0x000e64000800007f */
[----:B-1----:R-:W-:Y:S05]  /*13870*/  @!P0 BRA `(.L_x_10261) ;  /* 0xfffffffc00f08947 */ /* 0x002fea000383ffff */
[----:B------:R-:W-:Y:S05]  /*13880*/  BRA `(.L_x_10398) ;  /* 0xffffffb800b47947 */ /* 0x000fea000383ffff */
.L_x_10262:
        /* <DEDUP_REMOVED lines=11> */
.L_x_10400:
[----:B------:R-:W-:Y:S05]  /*13940*/  BSYNC B0 ;  /* 0x0000000000007941 */ /* 0x000fea0003800000 */
.L_x_10399:
[----:B------:R-:W-:Y:S05]  /*13950*/  BRA `(.L_x_10401) ;  /* 0xffffffb8009c7947 */ /* 0x000fea000383ffff */
.L_x_10265:
[----:B------:R-:W-:Y:S01]  /*13960*/  BSSY B1, `(.L_x_10402) ;  /* 0x0000006000017945 */ /* 0x000fe20003800000 */
[----:B------:R-:W-:-:S07]  /*13970*/  IMAD.MOV.U32 R15, RZ, RZ, -0x1 ;  /* 0xffffffffff0f7424 */ /* 0x000fce00078e00ff */
[----:B0-23--:R-:W-:Y:S05]  /*13980*/  WARPSYNC.COLLECTIVE R15, `(.L_x_10403) ;  /* 0x000000000f0c7348 */ /* 0x00dfea0003c00000 */
[----:B------:R-:W-:Y:S02]  /*13990*/  ELECT P6, UR62, PT ;  /* 0x00000000003e782f */ /* 0x000fe400038c0000 */
[----:B------:R-:W-:Y:S01]  /*139a0*/  MOV R14, UR62 ;  /* 0x0000003e000e7c02 */ /* 0x000fe20008000f00 */
[----:B0-23--:R-:W-:Y:S10]  /*139b0*/  ENDCOLLECTIVE ;  /* 0x000000000000791b */ /* 0x00dff40003800000 */
.L_x_10403:
[----:B------:R-:W-:Y:S05]  /*139c0*/  BSYNC B1 ;  /* 0x0000000000017941 */ /* 0x000fea0003800000 */
.L_x_10402:
[----:B------:R-:W-:Y:S05]  /*139d0*/  BRA `(.L_x_10404) ;  /* 0xffffffb800947947 */ /* 0x000fea000383ffff */
.L_x_10267:
[----:B0-----:R0:W1:Y:S02]  /*139e0*/  SYNCS.PHASECHK.TRANS64.TRYWAIT P1, [R3+URZ+0x32440], R2 ;  /* 0x03244002030075a7 */ /* 0x001064000802017f */
[----:B-1----:R-:W-:Y:S05]  /*139f0*/  @!P1 NANOSLEEP.SYNCS 0x989680 ;  /* 0x009896800000995d */ /* 0x002fea0003900000 */
[----:B------:R-:W1:Y:S02]  /*13a00*/  @!P1 SYNCS.PHASECHK.TRANS64 P1, [R3+URZ+0x32440], R2 ;  /* 0x03244002030095a7 */ /* 0x000e64000802007f */
[----:B-1----:R-:W-:Y:S05]  /*13a10*/  @!P1 BRA `(.L_x_10267) ;  /* 0xfffffffc00f09947 */ /* 0x002fea000383ffff */
[----:B------:R-:W-:Y:S05]  /*13a20*/  BRA `(.L_x_10405) ;  /* 0xffffffb800bc7947 */ /* 0x000fea000383ffff */
.L_x_10269:
[----:B-1----:R1:W4:Y:S02]  /*13a30*/  SYNCS.PHASECHK.TRANS64.TRYWAIT P1, [R5+URZ+0x32440], R0 ;  /* 0x03244000050075a7 */ /* 0x002324000802017f */
[----:B----4-:R-:W-:Y:S05]  /*13a40*/  @!P1 NANOSLEEP.SYNCS 0x989680 ;  /* 0x009896800000995d */ /* 0x010fea0003900000 */
[----:B------:R-:W4:Y:S02]  /*13a50*/  @!P1 SYNCS.PHASECHK.TRANS64 P1, [R5+URZ+0x32440], R0 ;  /* 0x03244000050095a7 */ /* 0x000f24000802007f */
[----:B----4-:R-:W-:Y:S05]  /*13a60*/  @!P1 BRA `(.L_x_10269) ;  /* 0xfffffffc00f09947 */ /* 0x010fea000383ffff */
[----:B------:R-:W-:Y:S05]  /*13a70*/  BRA `(.L_x_10406) ;  /* 0xffffffb800c87947 */ /* 0x000fea000383ffff */
.L_x_10271:
[----:B----4-:R4:W0:Y:S02]  /*13a80*/  SYNCS.PHASECHK.TRANS64.TRYWAIT P1, [R3+URZ+0x32460], R2 ;  /* 0x03246002030075a7 */ /* 0x010824000802017f */
[----:B0-----:R-:W-:Y:S05]  /*13a90*/  @!P1 NANOSLEEP.SYNCS 0x989680 ;  /* 0x009896800000995d */ /* 0x001fea0003900000 */
[----:B------:R-:W0:Y:S02]  /*13aa0*/  @!P1 SYNCS.PHASECHK.TRANS64 P1, [R3+URZ+0x32460], R2 ;  /* 0x03246002030095a7 */ /* 0x000e24000802007f */
[----:B0-----:R-:W-:Y:S05]  /*13ab0*/  @!P1 BRA `(.L_x_10271) ;  /* 0xfffffffc00f09947 */ /* 0x001fea000383ffff */
[----:B------:R-:W-:Y:S05]  /*13ac0*/  BRA `(.L_x_10407) ;  /* 0xffffffb800c47947 */ /* 0x000fea000383ffff */
.L_x_10408:
        /* <DEDUP_REMOVED lines=11> */
.L_x_15555:


//--------------------- .text._ZN7cutlass13device_kernelIN5flash11enable_sm90INS1_16FlashAttnFwdSm90INS1_25CollectiveMainloopFwdSm90ILi2EN4cute5tupleIJNS5_1CILi1EEES8_S8_EEENS6_IJNS7_ILi128EEENS7_ILi96EEENS7_ILi64EEEEEELi256ENS_10bfloat16_tEfNS_4arch4Sm90ELb0ELb0ELb0ELb1ELb1ELb1ELb1ELb1ELb0ELb1ELb0ELb0EEENS1_21CollectiveEpilogueFwdINS6_IJSA_NS7_ILi256EEESB_EEES9_SE_SG_Li256ELb1ELb1ELb0ELb0EEENS1_36VarlenDynamicPersistentTileSchedulerILi128ELi96ELi256ELi128ELb0ELb1ELb1ELb0ELb1ELb1EEEEEEEEEvNT_6ParamsE --------------------------
	.section	.text._ZN7cutlass13device_kernelIN5flash11enable_sm90INS1_16FlashAttnFwdSm90INS1_25CollectiveMainloopFwdSm90ILi2EN4cute5tupleIJNS5_1CILi1EEES8_S8_EEENS6_IJNS7_ILi128EEENS7_ILi96EEENS7_ILi64EEEEEELi256ENS_10bfloat16_tEfNS_4arch4Sm90ELb0ELb0ELb0ELb1ELb1ELb1ELb1ELb1ELb0ELb1ELb0ELb0EEENS1_21CollectiveEpilogueFwdINS6_IJSA_NS7_ILi256EEESB_EEES9_SE_SG_Li256ELb1ELb1ELb0ELb0EEENS1_36VarlenDynamicPersistentTileSchedulerILi128ELi96ELi256ELi128ELb0ELb1ELb1ELb0ELb1ELb1EEEEEEEEEvNT_6ParamsE,"ax",@progbits
	.align	128
.text._ZN7cutlass13device_kernelIN5flash11enable_sm90INS1_16FlashAttnFwdSm90INS1_25CollectiveMainloopFwdSm90ILi2EN4cute5tupleIJNS5_1CILi1EEES8_S8_EEENS6_IJNS7_ILi128EEENS7_ILi96EEENS7_ILi64EEEEEELi256ENS_10bfloat16_tEfNS_4arch4Sm90ELb0ELb0ELb0ELb1ELb1ELb1ELb1ELb1ELb0ELb1ELb0ELb0EEENS1_21CollectiveEpilogueFwdINS6_IJSA_NS7_ILi256EEESB_EEES9_SE_SG_Li256ELb1ELb1ELb0ELb0EEENS1_36VarlenDynamicPersistentTileSchedulerILi128ELi96ELi256ELi128ELb0ELb1ELb1ELb0ELb1ELb1EEEEEEEEEvNT_6ParamsE:
        .type           _ZN7cutlass13device_kernelIN5flash11enable_sm90INS1_16FlashAttnFwdSm90INS1_25CollectiveMainloopFwdSm90ILi2EN4cute5tupleIJNS5_1CILi1EEES8_S8_EEENS6_IJNS7_ILi128EEENS7_ILi96EEENS7_ILi64EEEEEELi256ENS_10bfloat16_tEfNS_4arch4Sm90ELb0ELb0ELb0ELb1ELb1ELb1ELb1ELb1ELb0ELb1ELb0ELb0EEENS1_21CollectiveEpilogueFwdINS6_IJSA_NS7_ILi256EEESB_EEES9_SE_SG_Li256ELb1ELb1ELb0ELb0EEENS1_36VarlenDynamicPersistentTileSchedulerILi128ELi96ELi256ELi128ELb0ELb1ELb1ELb0ELb1ELb1EEEEEEEEEvNT_6ParamsE,@function
        .size           _ZN7cutlass13device_kernelIN5flash11enable_sm90INS1_16FlashAttnFwdSm90INS1_25CollectiveMainloopFwdSm90ILi2EN4cute5tupleIJNS5_1CILi1EEES8_S8_EEENS6_IJNS7_ILi128EEENS7_ILi96EEENS7_ILi64EEEEEELi256ENS_10bfloat16_tEfNS_4arch4Sm90ELb0ELb0ELb0ELb1ELb1ELb1ELb1ELb1ELb0ELb1ELb0ELb0EEENS1_21CollectiveEpilogueFwdINS6_IJSA_NS7_ILi256EEESB_EEES9_SE_SG_Li256ELb1ELb1ELb0ELb0EEENS1_36VarlenDynamicPersistentTileSchedulerILi128ELi96ELi256ELi128ELb0ELb1ELb1ELb0ELb1ELb1EEEEEEEEEvNT_6ParamsE,(.L_x_15556 - _ZN7cutlass13device_kernelIN5flash11enable_sm90INS1_16FlashAttnFwdSm90INS1_25CollectiveMainloopFwdSm90ILi2EN4cute5tupleIJNS5_1CILi1EEES8_S8_EEENS6_IJNS7_ILi128EEENS7_ILi96EEENS7_ILi64EEEEEELi256ENS_10bfloat16_tEfNS_4arch4Sm90ELb0ELb0ELb0ELb1ELb1ELb1ELb1ELb1ELb0ELb1ELb0ELb0EEENS1_21CollectiveEpilogueFwdINS6_IJSA_NS7_ILi256EEESB_EEES9_SE_SG_Li256ELb1ELb1ELb0ELb0EEENS1_36VarlenDynamicPersistentTileSchedulerILi128ELi96ELi256ELi128ELb0ELb1ELb1ELb0ELb1ELb1EEEEEEEEEvNT_6ParamsE)
        .other          _ZN7cutlass13device_kernelIN5flash11enable_sm90INS1_16FlashAttnFwdSm90INS1_25CollectiveMainloopFwdSm90ILi2EN4cute5tupleIJNS5_1CILi1EEES8_S8_EEENS6_IJNS7_ILi128EEENS7_ILi96EEENS7_ILi64EEEEEELi256ENS_10bfloat16_tEfNS_4arch4Sm90ELb0ELb0ELb0ELb1ELb1ELb1ELb1ELb1ELb0ELb1ELb0ELb0EEENS1_21CollectiveEpilogueFwdINS6_IJSA_NS7_ILi256EEESB_EEES9_SE_SG_Li256ELb1ELb1ELb0ELb0EEENS1_36VarlenDynamicPersistentTileSchedulerILi128ELi96ELi256ELi128ELb0ELb1ELb1ELb0ELb1ELb1EEEEEEEEEvNT_6ParamsE,@"STO_CUDA_ENTRY STV_DEFAULT"
_ZN7cutlass13device_kernelIN5flash11enable_sm90INS1_16FlashAttnFwdSm90INS1_25CollectiveMainloopFwdSm90ILi2EN4cute5tupleIJNS5_1CILi1EEES8_S8_EEENS6_IJNS7_ILi128EEENS7_ILi96EEENS7_ILi64EEEEEELi256ENS_10bfloat16_tEfNS_4arch4Sm90ELb0ELb0ELb0ELb1ELb1ELb1ELb1ELb1ELb0ELb1ELb0ELb0EEENS1_21CollectiveEpilogueFwdINS6_IJSA_NS7_ILi256EEESB_EEES9_SE_SG_Li256ELb1ELb1ELb0ELb0EEENS1_36VarlenDynamicPersistentTileSchedulerILi128ELi96ELi256ELi128ELb0ELb1ELb1ELb0ELb1ELb1EEEEEEEEEvNT_6ParamsE:
        /* <DEDUP_REMOVED lines=17> */
.L_x_10410:
[----:B------:R-:W-:Y:S05]  /*0110*/  BSYNC B0 ;  /* 0x0000000000007941 */ /* 0x000fea0003800000 */
.L_x_10409:
[----:B------:R-:W-:Y:S01]  /*0120*/  VOTEU.ANY UP0, P0 ;  /* 0x00000000003f7886 */ /* 0x000fe20000000100 */
[----:B------:R-:W0:Y:S01]  /*0130*/  SHFL.IDX PT, R2, R0, RZ, 0x1f ;  /* 0x00001fff00027589 */ /* 0x000e2200000e0000 */
[----:B------:R-:W-:Y:S01]  /*0140*/  UMOV UR4, 0x80 ;  /* 0x0000008000047882 */ /* 0x000fe20000000000 */
[----:B------:R-:W-:Y:S01]  /*0150*/  UMOV UR7, 0x100 ;  /* 0x0000010000077882 */ /* 0x000fe20000000000 */
[----:B------:R-:W-:Y:S01]  /*0160*/  VOTEU.ANY UP1, P0 ;  /* 0x00000000003f7886 */ /* 0x000fe20000020100 */
[----:B------:R-:W1:Y:S01]  /*0170*/  @UP0 S2UR UR8, SR_CgaCtaId ;  /* 0x00000000000809c3 */ /* 0x000e620000008800 */
[----:B------:R-:W-:Y:S01]  /*0180*/  @UP0 UMOV UR6, 0x400 ;  /* 0x0000040000060882 */ /* 0x000fe20000000000 */
[----:B------:R-:W-:-:S04]  /*0190*/  @UP0 UIADD3 UR4, -UR4, 0x100000, URZ ;  /* 0x0010000004040890 */ /* 0x000fc8000fffe13f */
[----:B------:R-:W-:Y:S02]  /*01a0*/  @UP0 USHF.L.U32 UR5, UR4, 0xb, URZ ;  /* 0x0000000b04050899 */ /* 0x000fe4000800063f */
[----:B------:R-:W-:Y:S01]  /*01b0*/  @UP0 USHF.L.U32 UR4, UR4, 0x1, URZ ;  /* 0x0000000104040899 */ /* 0x000fe2000800063f */
[----:B------:R-:W-:Y:S01]  /*01c0*/  SHF.R.U32.HI R3, RZ, 0x7, R3 ;  /* 0x00000007ff037819 */ /* 0x000fe20000011603 */
[----:B------:R-:W-:Y:S01]  /*01d0*/  VOTEU.ANY UP2, P0 ;  /* 0x00000000003f7886 */ /* 0x000fe20000040100 */
[----:B0-----:R-:W-:-:S03]  /*01e0*/  ISETP.NE.AND P1, PT, R2, RZ, PT ;  /* 0x000000ff0200720c */ /* 0x001fc60003f25270 */
[----:B------:R0:W2:Y:S01]  /*01f0*/  SHFL.IDX PT, R2, R3, RZ, 0x1f ;  /* 0x00001fff03027589 */ /* 0x0000a200000e0000 */
[----:B-1----:R-:W-:Y:S02]  /*0200*/  @UP0 ULEA UR8, UR8, UR6, 0x18 ;  /* 0x0000000608080291 */ /* 0x002fe4000f8ec03f */
[----:B------:R-:W-:-:S04]  /*0210*/  @UP0 UIADD3 UR6, -UR7, 0x100000, URZ ;  /* 0x0010000007060890 */ /* 0x000fc8000fffe13f */
[----:B------:R-:W-:Y:S02]  /*0220*/  @UP0 USHF.L.U32 UR7, UR6, 0xb, URZ ;  /* 0x0000000b06070899 */ /* 0x000fe4000800063f */
[----:B------:R-:W-:Y:S01]  /*0230*/  @UP0 USHF.L.U32 UR6, UR6, 0x1, URZ ;  /* 0x0000000106060899 */ /* 0x000fe2000800063f */
[----:B------:R-:W-:Y:S01]  /*0240*/  VOTEU.ANY UP0, P0 ;  /* 0x00000000003f7886 */ /* 0x000fe20000000100 */
[----:B------:R-:W1:Y:S04]  /*0250*/  FENCE.VIEW.ASYNC.S ;  /* 0x00000000000073c6 */ /* 0x000e680000000000 */
[----:B-1----:R0:W1:Y:S01]  /*0260*/  @UP0 SYNCS.EXCH.64 URZ, [UR8+0x32400], UR4 ;  /* 0x03240004083f05b2 */ /* 0x0020620008000100 */
[----:B------:R0:W3:Y:S05]  /*0270*/  @UP1 SYNCS.EXCH.64 URZ, [UR8+0x32410], UR4 ;  /* 0x03241004083f15b2 */ /* 0x0000ea0008000100 */
[----:B------:R0:W4:Y:S02]  /*0280*/  @UP2 SYNCS.EXCH.64 URZ, [UR8+0x32420], UR6 ;  /* 0x03242006083f25b2 */ /* 0x0001240008000100 */
        /* <DEDUP_REMOVED lines=19> */
.L_x_10411:
        /* <DEDUP_REMOVED lines=22> */
.L_x_10412:
        /* <DEDUP_REMOVED lines=18> */
.L_x_10413:
        /* <DEDUP_REMOVED lines=22> */
.L_x_10414:
        /* <DEDUP_REMOVED lines=22> */
.L_x_10415:
[----:B--2---:R-:W-:Y:S01]  /*0900*/  ISETP.NE.AND P0, PT, R2, RZ, PT ;  /* 0x000000ff0200720c */ /* 0x004fe20003f05270 */
[----:B------:R-:W-:Y:S01]  /*0910*/  IMAD.MOV.U32 R2, RZ, RZ, 0x1 ;  /* 0x00000001ff027424 */ /* 0x000fe200078e00ff */
[----:B------:R-:W-:Y:S01]  /*0920*/  NOP ;  /* 0x0000000000007918 */ /* 0x000fe20000000000 */
[----:B------:R-:W-:Y:S01]  /*0930*/  ULDC.64 UR60, c[0x0][0x208] ;  /* 0x00008200003c7ab9 */ /* 0x000fe20000000a00 */
[----:B------:R-:W-:Y:S02]  /*0940*/  BSSY B9, `(.L_x_10416) ;  /* 0x00017e7000097945 */ /* 0x000fe40003800000 */
[----:B------:R-:W-:-:S05]  /*0950*/  SEL R2, R2, 0x2, !P0 ;  /* 0x0000000202027807 */ /* 0x000fca0004000000 */
[----:B------:R2:W-:Y:S01]  /*0960*/  STL [R1+0x8], R2 ;  /* 0x0000080201007387 */ /* 0x0005e20000100800 */
[----:B01-34-:R-:W-:Y:S06]  /*0970*/  BAR.SYNC.DEFER_BLOCKING 0x0 ;  /* 0x0000000000007b1d */ /* 0x01bfec0000010000 */
[----:B------:R-:W-:Y:S05]  /*0980*/  @!P0 BRA `(.L_x_10417) ;  /* 0x0000010800dc8947 */ /* 0x000fea0003800000 */
.L_x_10418:
[----:B------:R-:W-:-:S08]  /*0990*/  NOP ;  /* 0x0000000000007918 */ /* 0x000fd00000000000 */
[----:B------:R-:W0:Y:S02]  /*09a0*/  USETMAXREG.TRY_ALLOC.CTAPOOL UP0, 0xe8 ;  /* 0x000000e8000079c8 */ /* 0x000e240008000600 */
[----:B0-----:R-:W-:-:S13]  /*09b0*/  PLOP3.LUT P0, PT, PT, PT, UP0, 0x80, 0x0 ;  /* 0x000000000000781c */ /* 0x001fda0003f0f008 */
[----:B------:R-:W-:Y:S05]  /*09c0*/  @!P0 BRA `(.L_x_10418) ;  /* 0xfffffffc00f08947 */ /* 0x000fea000383ffff */
[----:B------:R-:W2:Y:S01]  /*09d0*/  S2R R0, SR_TID.X ;  /* 0x0000000000007919 */ /* 0x000ea20000002100 */
[----:B------:R-:W-:Y:S01]  /*09e0*/  MOV R19, 0x400 ;  /* 0x0000040000137802 */ /* 0x000fe20000000f00 */
[----:B------:R-:W-:Y:S01]  /*09f0*/  ULDC UR4, c[0x0][0xd3c] ;  /* 0x00034f0000047ab9 */ /* 0x000fe20000000800 */
[----:B--2---:R-:W-:Y:S02]  /*0a00*/  SHF.R.U32.HI R2, RZ, 0x7, R0 ;  /* 0x00000007ff027819 */ /* 0x004fe40000011600 */
[----:B------:R-:W0:Y:S01]  /*0a10*/  S2R R0, SR_CgaCtaId ;  /* 0x0000000000007919 */ /* 0x000e220000008800 */
        /* <DEDUP_REMOVED lines=9> */
[----:B------:R-:W2:Y:S01]  /*0ab0*/  LDL.LU R13, [R1+0x8] ;  /* 0x00000800010d7983 */ /* 0x000ea20000300800 */
[----:B------:R-:W0:Y:S02]  /*0ac0*/  S2R R0, SR_TID.X ;  /* 0x0000000000007919 */ /* 0x000e240000002100 */
[----:B0-----:R-:W-:-:S05]  /*0ad0*/  VIADD R12, R0, 0xffffff80 ;  /* 0xffffff80000c7836 */ /* 0x001fca0000000000 */
[----:B------:R-:W-:-:S04]  /*0ae0*/  SHF.R.S32.HI R0, RZ, 0x1f, R12 ;  /* 0x0000001fff007819 */ /* 0x000fc8000001140c */
[----:B------:R-:W-:-:S04]  /*0af0*/  LEA.HI R2, R0, R12, RZ, 0x7 ;  /* 0x0000000c00027211 */ /* 0x000fc800078f38ff */
[----:B------:R-:W-:-:S05]  /*0b00*/  LOP3.LUT R3, R2, 0xffffff80, RZ, 0xc0, !PT ;  /* 0xffffff8002037812 */ /* 0x000fca00078ec0ff */
[----:B------:R-:W-:-:S05]  /*0b10*/  IMAD.IADD R11, R12, 0x1, -R3 ;  /* 0x000000010c0b7824 */ /* 0x000fca00078e0a03 */
[----:B------:R-:W-:-:S04]  /*0b20*/  SHF.R.S32.HI R7, RZ, 0x1f, R11 ;  /* 0x0000001fff077819 */ /* 0x000fc8000001140b */
[----:B------:R-:W-:-:S04]  /*0b30*/  LEA.HI R8, R7, R11, RZ, 0x2 ;  /* 0x0000000b07087211 */ /* 0x000fc800078f10ff */
[--C-:B------:R-:W-:Y:S02]  /*0b40*/  SHF.R.S32.HI R4, RZ, 0x2, R8.reuse ;  /* 0x00000002ff047819 */ /* 0x100fe40000011408 */
[----:B------:R-:W-:-:S04]  /*0b50*/  SHF.R.S32.HI R3, RZ, 0x1f, R8 ;  /* 0x0000001fff037819 */ /* 0x000fc80000011408 */
[----:B------:R-:W-:Y:S02]  /*0b60*/  LEA.HI R5, R3, R4, RZ, 0x3 ;  /* 0x0000000403057211 */ /* 0x000fe400078f18ff */
[----:B------:R-:W-:Y:S02]  /*0b70*/  LEA.HI R3, R0, R12, RZ, 0x4 ;  /* 0x0000000c00037211 */ /* 0x000fe400078f20ff */
[----:B------:R-:W-:Y:S02]  /*0b80*/  LOP3.LUT R9, R5, 0xfffffff8, RZ, 0xc0, !PT ;  /* 0xfffffff805097812 */ /* 0x000fe400078ec0ff */
[----:B------:R-:W-:Y:S02]  /*0b90*/  SHF.R.S32.HI R14, RZ, 0x7, R2 ;  /* 0x00000007ff0e7819 */ /* 0x000fe40000011402 */
[----:B------:R-:W-:Y:S01]  /*0ba0*/  SHF.R.S32.HI R6, RZ, 0x4, R3 ;  /* 0x00000004ff067819 */ /* 0x000fe20000011403 */
[----:B------:R-:W-:Y:S01]  /*0bb0*/  IMAD.IADD R10, R4, 0x1, -R9 ;  /* 0x00000001040a7824 */ /* 0x000fe200078e0a09 */
[----:B------:R-:W-:-:S02]  /*0bc0*/  LEA.HI R7, R7, R11, RZ, 0x5 ;  /* 0x0000000b07077211 */ /* 0x000fc400078f28ff */
[----:B------:R-:W-:Y:S02]  /*0bd0*/  LEA.HI R2, R2, R14, RZ, 0x1 ;  /* 0x0000000e02027211 */ /* 0x000fe400078f08ff */
[C---:B------:R-:W-:Y:S02]  /*0be0*/  LOP3.LUT R4, R3.reuse, 0x3fffff0, RZ, 0xc0, !PT ;  /* 0x03fffff003047812 */ /* 0x040fe400078ec0ff */
[----:B------:R-:W-:Y:S02]  /*0bf0*/  LEA.HI R3, R3, R6, RZ, 0x1 ;  /* 0x0000000603037211 */ /* 0x000fe400078f08ff */
[----:B------:R-:W-:Y:S02]  /*0c00*/  SHF.R.S32.HI R7, RZ, 0x5, R7 ;  /* 0x00000005ff077819 */ /* 0x000fe40000011407 */
[----:B------:R-:W-:Y:S02]  /*0c10*/  LOP3.LUT R2, R2, 0x3fffffe, RZ, 0xc0, !PT ;  /* 0x03fffffe02027812 */ /* 0x000fe400078ec0ff */
[----:B------:R-:W-:Y:S01]  /*0c20*/  LOP3.LUT R3, R3, 0x1ffffffe, RZ, 0xc0, !PT ;  /* 0x1ffffffe03037812 */ /* 0x000fe200078ec0ff */
[----:B------:R-:W-:Y:S01]  /*0c30*/  IMAD R7, R7, 0x10, R10 ;  /* 0x0000001007077824 */ /* 0x000fe200078e020a */
[----:B------:R-:W-:Y:S01]  /*0c40*/  LEA.HI R5, R0, R12, RZ, 0x5 ;  /* 0x0000000c00057211 */ /* 0x000fe200078f28ff */
[----:B------:R-:W-:-:S02]  /*0c50*/  IMAD.IADD R2, R14, 0x1, -R2 ;  /* 0x000000010e027824 */ /* 0x000fc400078e0a02 */
[----:B------:R-:W-:Y:S01]  /*0c60*/  IMAD.IADD R3, R6, 0x1, -R3 ;  /* 0x0000000106037824 */ /* 0x000fe200078e0a03 */
[----:B------:R-:W-:Y:S01]  /*0c70*/  SHF.R.S32.HI R15, RZ, 0x5, R5 ;  /* 0x00000005ff0f7819 */ /* 0x000fe20000011405 */
[----:B------:R-:W-:Y:S02]  /*0c80*/  IMAD.IADD R4, R12, 0x1, -R4 ;  /* 0x000000010c047824 */ /* 0x000fe400078e0a04 */
[----:B------:R-:W-:Y:S01]  /*0c90*/  IMAD R6, R2, 0x40, R7 ;  /* 0x0000004002067824 */ /* 0x000fe200078e0207 */
[----:B------:R-:W-:Y:S01]  /*0ca0*/  LEA.HI R2, R0, R12, RZ, 0x2 ;  /* 0x0000000c00027211 */ /* 0x000fe200078f10ff */
[----:B------:R-:W-:-:S03]  /*0cb0*/  IMAD R4, R15, 0x10, R4 ;  /* 0x000000100f047824 */ /* 0x000fc600078e0204 */
[--C-:B------:R-:W-:Y:S01]  /*0cc0*/  SHF.R.S32.HI R204, RZ, 0x2, R2.reuse ;  /* 0x00000002ffcc7819 */ /* 0x100fe20000011402 */
[----:B------:R-:W-:Y:S01]  /*0cd0*/  IMAD R5, R4, 0x8, R3 ;  /* 0x0000000804057824 */ /* 0x000fe200078e0203 */
[----:B------:R-:W-:Y:S02]  /*0ce0*/  LEA.HI R0, R0, R12, RZ, 0x3 ;  /* 0x0000000c00007211 */ /* 0x000fe400078f18ff */
[----:B------:R-:W-:Y:S01]  /*0cf0*/  SHF.R.S32.HI R3, RZ, 0x1f, R2 ;  /* 0x0000001fff037819 */ /* 0x000fe20000011402 */
[----:B------:R-:W-:Y:S01]  /*0d00*/  VIADD R9, R204, 0x40 ;  /* 0x00000040cc097836 */ /* 0x000fe20000000000 */
[----:B------:R-:W-:Y:S02]  /*0d10*/  LOP3.LUT R2, R2, 0xfffffffc, RZ, 0xc0, !PT ;  /* 0xfffffffc02027812 */ /* 0x000fe400078ec0ff */
[----:B------:R-:W-:Y:S02]  /*0d20*/  SHF.R.S32.HI R4, RZ, 0x3, R0 ;  /* 0x00000003ff047819 */ /* 0x000fe40000011400 */
[----:B------:R-:W-:Y:S01]  /*0d30*/  LOP3.LUT R0, R0, 0xfffffff8, RZ, 0xc0, !PT ;  /* 0xfffffff800007812 */ /* 0x000fe200078ec0ff */
[----:B------:R-:W-:Y:S01]  /*0d40*/  IMAD.IADD R7, R12, 0x1, -R2 ;  /* 0x000000010c077824 */ /* 0x000fe200078e0a02 */
[----:B------:R-:W-:-:S02]  /*0d50*/  SHF.R.S32.HI R4, RZ, 0x1f, R9 ;  /* 0x0000001fff047819 */ /* 0x000fc40000011409 */
[----:B------:R-:W-:Y:S01]  /*0d60*/  LEA.HI R3, R3, R204, RZ, 0x3 ;  /* 0x000000cc03037211 */ /* 0x000fe200078f18ff */
[----:B------:R-:W-:Y:S01]  /*0d70*/  IMAD.IADD R0, R12, 0x1, -R0 ;  /* 0x000000010c007824 */ /* 0x000fe200078e0a00 */
[----:B------:R-:W-:Y:S01]  /*0d80*/  LEA.HI R4, R4, R9, RZ, 0x3 ;  /* 0x0000000904047211 */ /* 0x000fe200078f18ff */
[----:B------:R-:W-:Y:S01]  /*0d90*/  IMAD.SHL.U32 R2, R9, 0x40, RZ ;  /* 0x0000004009027824 */ /* 0x000fe200078e00ff */
[----:B------:R-:W-:Y:S02]  /*0da0*/  LOP3.LUT R3, R3, 0xfffffff8, RZ, 0xc0, !PT ;  /* 0xfffffff803037812 */ /* 0x000fe400078ec0ff */
[C---:B------:R-:W-:Y:S01]  /*0db0*/  LEA.HI R0, R7.reuse, R7, RZ, 0x1 ;  /* 0x0000000707007211 */ /* 0x040fe200078f08ff */
[----:B------:R-:W-:Y:S02]  /*0dc0*/  IMAD.SHL.U32 R4, R4, 0x40, RZ ;  /* 0x0000004004047824 */ /* 0x000fe400078e00ff */
[----:B------:R-:W-:Y:S01]  /*0dd0*/  IMAD.IADD R10, R204, 0x1, -R3 ;  /* 0x00000001cc0a7824 */ /* 0x000fe200078e0a03 */
[----:B------:R-:W-:Y:S01]  /*0de0*/  LOP3.LUT R0, R0, 0x1ffffffe, RZ, 0xc0, !PT ;  /* 0x1ffffffe00007812 */ /* 0x000fe200078ec0ff */
[C---:B------:R-:W-:Y:S01]  /*0df0*/  IMAD.SHL.U32 R16, R7.reuse, 0x8, RZ ;  /* 0x0000000807107824 */ /* 0x040fe200078e00ff */
[----:B------:R-:W-:Y:S01]  /*0e00*/  LOP3.LUT R3, R2, 0x1c0, RZ, 0xc0, !PT ;  /* 0x000001c002037812 */ /* 0x000fe200078ec0ff */
[C---:B------:R-:W-:Y:S01]  /*0e10*/  IMAD.SHL.U32 R22, R7.reuse, 0x4, RZ ;  /* 0x0000000407167824 */ /* 0x040fe200078e00ff */
[----:B------:R-:W-:Y:S01]  /*0e20*/  LOP3.LUT R4, R4, 0xfffffe00, RZ, 0xc0, !PT ;  /* 0xfffffe0004047812 */ /* 0x000fe200078ec0ff */
[----:B------:R-:W-:Y:S01]  /*0e30*/  IMAD.IADD R0, R7, 0x1, -R0 ;  /* 0x0000000107007824 */ /* 0x000fe200078e0a00 */
[----:B------:R-:W-:Y:S01]  /*0e40*/  SHF.R.U32.HI R7, RZ, 0x3, R3 ;  /* 0x00000003ff077819 */ /* 0x000fe20000011603 */
[----:B------:R-:W-:Y:S01]  /*0e50*/  STL [R1+0x78], R6 ;  /* 0x0000780601007387 */ /* 0x000fe20000100800 */
[----:B------:R-:W-:-:S02]  /*0e60*/  LOP3.LUT R3, R3, 0x38, R16, 0xf8, !PT ;  /* 0x0000003803037812 */ /* 0x000fc400078ef810 */
[----:B------:R-:W-:Y:S01]  /*0e70*/  LOP3.LUT R8, R8, 0x7ffffffc, RZ, 0xc0, !PT ;  /* 0x7ffffffc08087812 */ /* 0x000fe200078ec0ff */
[----:B------:R-:W-:Y:S04]  /*0e80*/  STL [R1+0x68], RZ ;  /* 0x000068ff01007387 */ /* 0x000fe80000100800 */
[----:B------:R-:W-:Y:S04]  /*0e90*/  STL [R1+0x70], R10 ;  /* 0x0000700a01007387 */ /* 0x000fe80000100800 */
[----:B------:R0:W-:Y:S01]  /*0ea0*/  STL [R1+0x58], R4 ;  /* 0x0000580401007387 */ /* 0x0001e20000100800 */
[----:B------:R-:W-:-:S02]  /*0eb0*/  IMAD.SHL.U32 R5, R5, 0x8, RZ ;  /* 0x0000000805057824 */ /* 0x000fc400078e00ff */
[----:B------:R-:W-:Y:S01]  /*0ec0*/  IMAD R0, R0, 0x8, R6 ;  /* 0x0000000800007824 */ /* 0x000fe200078e0206 */
[----:B0-----:R-:W-:Y:S01]  /*0ed0*/  LOP3.LUT R4, R4, R3, R7, 0xf6, !PT ;  /* 0x0000000304047212 */ /* 0x001fe200078ef607 */
[----:B------:R-:W-:-:S04]  /*0ee0*/  IMAD.IADD R7, R11, 0x1, -R8 ;  /* 0x000000010b077824 */ /* 0x000fc800078e0a08 */
[----:B------:R-:W-:Y:S01]  /*0ef0*/  IMAD R3, R4, 0x2, R19 ;  /* 0x0000000204037824 */ /* 0x000fe200078e0213 */
[----:B------:R0:W-:Y:S04]  /*0f00*/  STL [R1+0x7c], R7 ;  /* 0x00007c0701007387 */ /* 0x0001e80000100800 */
[----:B------:R0:W-:Y:S04]  /*0f10*/  STL [R1+0x84], R5 ;  /* 0x0000840501007387 */ /* 0x0001e80000100800 */
[----:B------:R0:W-:Y:S04]  /*0f20*/  STL [R1+0x80], R0 ;  /* 0x0000800001007387 */ /* 0x0001e80000100800 */
[----:B------:R0:W-:Y:S01]  /*0f30*/  STL [R1+0x74], R3 ;  /* 0x0000740301007387 */ /* 0x0001e20000100800 */
[----:B------:R-:W-:-:S02]  /*0f40*/  VIADD R2, R16, 0x20 ;  /* 0x0000002010027836 */ /* 0x000fc40000000000 */
[C---:B------:R-:W-:Y:S02]  /*0f50*/  VIADD R213, R16.reuse, 0x40 ;  /* 0x0000004010d57836 */ /* 0x040fe40000000000 */
[C---:B------:R-:W-:Y:S02]  /*0f60*/  VIADD R212, R16.reuse, 0x60 ;  /* 0x0000006010d47836 */ /* 0x040fe40000000000 */
[C---:B------:R-:W-:Y:S02]  /*0f70*/  VIADD R211, R16.reuse, 0x80 ;  /* 0x0000008010d37836 */ /* 0x040fe40000000000 */
[C---:B------:R-:W-:Y:S02]  /*0f80*/  VIADD R210, R16.reuse, 0xa0 ;  /* 0x000000a010d27836 */ /* 0x040fe40000000000 */
[C---:B------:R-:W-:Y:S02]  /*0f90*/  VIADD R215, R16.reuse, 0xc0 ;  /* 0x000000c010d77836 */ /* 0x040fe40000000000 */
[----:B------:R-:W-:Y:S01]  /*0fa0*/  VIADD R214, R16, 0xe0 ;  /* 0x000000e010d67836 */ /* 0x000fe20000000000 */
[----:B------:R-:W-:Y:S01]  /*0fb0*/  SHF.R.S32.HI R17, RZ, 0x1f, R16 ;  /* 0x0000001fff117819 */ /* 0x000fe20000011410 */
[----:B------:R-:W-:Y:S01]  /*0fc0*/  IMAD.MOV.U32 R18, RZ, RZ, RZ ;  /* 0x000000ffff127224 */ /* 0x000fe200078e00ff */
[----:B------:R-:W-:Y:S01]  /*0fd0*/  SHF.R.S32.HI R206, RZ, 0x1f, R2 ;  /* 0x0000001fffce7819 */ /* 0x000fe20000011402 */
[----:B------:R-:W-:Y:S01]  /*0fe0*/  IMAD.MOV.U32 R207, RZ, RZ, RZ ;  /* 0x000000ffffcf7224 */ /* 0x000fe200078e00ff */
[----:B------:R-:W-:Y:S01]  /*0ff0*/  SHF.R.S32.HI R222, RZ, 0x1f, R213 ;  /* 0x0000001fffde7819 */ /* 0x000fe200000114d5 */
[----:B------:R-:W-:Y:S01]  /*1000*/  IMAD.MOV.U32 R216, RZ, RZ, RZ ;  /* 0x000000ffffd87224 */ /* 0x000fe200078e00ff */
[----:B------:R-:W-:Y:S01]  /*1010*/  SHF.R.S32.HI R221, RZ, 0x1f, R212 ;  /* 0x0000001fffdd7819 */ /* 0x000fe200000114d4 */
[----:B------:R-:W-:Y:S01]  /*1020*/  IMAD.MOV.U32 R205, RZ, RZ, RZ ;  /* 0x000000ffffcd7224 */ /* 0x000fe200078e00ff */
[----:B------:R-:W-:Y:S01]  /*1030*/  SHF.R.S32.HI R220, RZ, 0x1f, R211 ;  /* 0x0000001fffdc7819 */ /* 0x000fe200000114d3 */
[----:B------:R-:W-:Y:S01]  /*1040*/  VIADD R208, R22, 0x10 ;  /* 0x0000001016d07836 */ /* 0x000fe20000000000 */
[----:B------:R-:W-:-:S02]  /*1050*/  SHF.R.S32.HI R219, RZ, 0x1f, R210 ;  /* 0x0000001fffdb7819 */ /* 0x000fc400000114d2 */
[----:B------:R-:W-:Y:S02]  /*1060*/  SHF.R.S32.HI R218, RZ, 0x1f, R215 ;  /* 0x0000001fffda7819 */ /* 0x000fe400000114d7 */
[----:B------:R-:W-:Y:S02]  /*1070*/  SHF.R.S32.HI R217, RZ, 0x1f, R214 ;  /* 0x0000001fffd97819 */ /* 0x000fe400000114d6 */
[----:B0-2---:R-:W-:-:S07]  /*1080*/  LOP3.LUT R209, R13, 0x1, RZ, 0xfc, !PT ;  /* 0x000000010dd17812 */ /* 0x005fce00078efcff */
.L_x_10562:
[----:B0-----:R-:W0:Y:S02]  /*1090*/  LDC.64 R4, c[0x0][0xd88] ;  /* 0x00036200ff047b82 */ /* 0x001e240000000a00 */
[----:B0-----:R-:W-:-:S05]  /*10a0*/  IMAD.WIDE R4, R35, 0x4, R4 ;  /* 0x0000000423047825 */ /* 0x001fca00078e0204 */
[----:B--2---:R-:W2:Y:S01]  /*10b0*/  LDG.E R3, desc[UR60][R4.64] ;  /* 0x0000003c04037981 */ /* 0x004ea2000c1e1900 */
        /* <DEDUP_REMOVED lines=10> */
[----:B---3--:R-:W-:-:S08]  /*1160*/  IMAD.SHL.U32 R32, R3, 0x4, RZ ;  /* 0x0000000403207824 */ /* 0x008fd000078e00ff */
[C---:B------:R-:W-:Y:S01]  /*1170*/  @P1 LEA R6, P2, R3.reuse, UR4, 0x2 ;  /* 0x0000000403061c11 */ /* 0x040fe2000f8410ff */
[----:B------:R0:W-:Y:S01]  /*1180*/  STL [R1+0x5c], R3 ;  /* 0x00005c0301007387 */ /* 0x0001e20000100800 */
[C-C-:B------:R-:W-:Y:S02]  /*1190*/  SHF.L.U64.HI R35, R3.reuse, 0x2, R0.reuse ;  /* 0x0000000203237819 */ /* 0x140fe40000010200 */
[----:B------:R-:W-:Y:S01]  /*11a0*/  @P1 LEA.HI.X R7, R3, UR5, R0, 0x2, P2 ;  /* 0x0000000503071c11 */ /* 0x000fe200090f1400 */
[----:B------:R-:W-:Y:S01]  /*11b0*/  IMAD.MOV.U32 R0, RZ, RZ, RZ ;  /* 0x000000ffff007224 */ /* 0x000fe200078e00ff */
[----:B------:R-:W-:Y:S02]  /*11c0*/  ISETP.NE.U32.AND P2, PT, RZ, UR8, PT ;  /* 0x00000008ff007c0c */ /* 0x000fe4000bf45070 */
[----:B------:R-:W-:Y:S02]  /*11d0*/  IADD3 R8, P3, R32, UR6, RZ ;  /* 0x0000000620087c10 */ /* 0x000fe4000ff7e0ff */
[----:B------:R-:W-:Y:S01]  /*11e0*/  ISETP.NE.AND.EX P2, PT, RZ, UR9, PT, P2 ;  /* 0x00000009ff007c0c */ /* 0x000fe2000bf45320 */
[----:B------:R0:W5:Y:S01]  /*11f0*/  @P1 LDG.E R0, desc[UR60][R6.64] ;  /* 0x0000003c06001981 */ /* 0x000162000c1e1900 */
[----:B------:R-:W-:Y:S01]  /*1200*/  ULDC UR4, c[0x0][0x288] ;  /* 0x0000a20000047ab9 */ /* 0x000fe20000000800 */
[----:B------:R-:W-:Y:S01]  /*1210*/  IADD3.X R9, R35, UR7, RZ, P3, !PT ;  /* 0x0000000723097c10 */ /* 0x000fe20009ffe4ff */
[----:B------:R-:W-:Y:S01]  /*1220*/  IMAD.U32 R90, RZ, RZ, UR4 ;  /* 0x00000004ff5a7e24 */ /* 0x000fe2000f8e00ff */
[----:B------:R-:W-:-:S03]  /*1230*/  ULDC.64 UR4, c[0x0][0x418] ;  /* 0x0001060000047ab9 */ /* 0x000fc60000000a00 */
[----:B------:R0:W5:Y:S05]  /*1240*/  @P0 LDG.E R88, desc[UR60][R8.64] ;  /* 0x0000003c08580981 */ /* 0x00016a000c1e1900 */
[----:B------:R-:W-:-:S04]  /*1250*/  @P2 IADD3 R4, P1, R32, UR8, RZ ;  /* 0x0000000820042c10 */ /* 0x000fc8000ff3e0ff */
[----:B------:R-:W-:-:S05]  /*1260*/  @P2 IADD3.X R5, R35, UR9, RZ, P1, !PT ;  /* 0x0000000923052c10 */ /* 0x000fca0008ffe4ff */
[----:B------:R0:W5:Y:S01]  /*1270*/  @P2 LDG.E R90, desc[UR60][R4.64] ;  /* 0x0000003c045a2981 */ /* 0x000162000c1e1900 */
[----:B------:R-:W-:-:S03]  /*1280*/  UISETP.NE.U32.AND UP0, UPT, UR4, URZ, UPT ;  /* 0x0000003f0400728c */ /* 0x000fc6000bf05070 */
[----:B------:R-:W-:Y:S01]  /*1290*/  ULDC UR4, c[0x0][0x424] ;  /* 0x0001090000047ab9 */ /* 0x000fe20000000800 */
[----:B------:R-:W-:-:S03]  /*12a0*/  UISETP.NE.AND.EX UP0, UPT, UR5, URZ, UPT, UP0 ;  /* 0x0000003f0500728c */ /* 0x000fc6000bf05300 */
[----:B------:R-:W-:Y:S01]  /*12b0*/  ULDC UR5, c[0x0][0x2f0] ;  /* 0x0000bc0000057ab9 */ /* 0x000fe20000000800 */
[----:B------:R-:W-:-:S04]  /*12c0*/  USEL UR4, UR4, 0x1, UP0 ;  /* 0x0000000104047887 */ /* 0x000fc80008000000 */
[----:B------:R-:W-:-:S03]  /*12d0*/  UIMAD UR4, UR4, UR5, URZ ;  /* 0x00000005040472a4 */ /* 0x000fc6000f8e023f */
[----:B------:R-:W-:Y:S02]  /*12e0*/  ULDC UR5, c[0x0][0x348] ;  /* 0x0000d20000057ab9 */ /* 0x000fe40000000800 */
[----:B----4-:R-:W-:Y:S02]  /*12f0*/  IMAD.U32 R30, RZ, RZ, UR5 ;  /* 0x00000005ff1e7e24 */ /* 0x010fe4000f8e00ff */
[----:B------:R-:W-:Y:S02]  /*1300*/  IMAD.U32 R31, RZ, RZ, UR4 ;  /* 0x00000004ff1f7e24 */ /* 0x000fe4000f8e00ff */
[----:B------:R-:W-:Y:S01]  /*1310*/  IMAD.MOV.U32 R29, RZ, RZ, R3 ;  /* 0x000000ffff1d7224 */ /* 0x000fe200078e0003 */
[----:B01----:R-:W-:Y:S06]  /*1320*/  @P2 BRA `(.L_x_10420) ;  /* 0x0000000000242947 */ /* 0x003fec0003800000 */
        /* <DEDUP_REMOVED lines=9> */
.L_x_10420:
        /* <DEDUP_REMOVED lines=10> */
.L_x_10421:
[----:B------:R-:W-:Y:S05]  /*1460*/  @!P0 BRA `(.L_x_10422) ;  /* 0x00000000000c8947 */ /* 0x000fea0003800000 */
[----:B------:R-:W2:Y:S04]  /*1470*/  LDG.E R4, desc[UR60][R8.64] ;  /* 0x0000003c08047981 */ /* 0x000ea8000c1e1900 */
[----:B------:R-:W2:Y:S02]  /*1480*/  LDG.E R31, desc[UR60][R8.64+0x4] ;  /* 0x0000043c081f7981 */ /* 0x000ea4000c1e1900 */
[----:B--2---:R-:W-:-:S07]  /*1490*/  IMAD.IADD R31, R31, 0x1, -R4 ;  /* 0x000000011f1f7824 */ /* 0x004fce00078e0a04 */
.L_x_10422:
        /* <DEDUP_REMOVED lines=56> */
.L_x_10425:
[----:B------:R-:W-:Y:S05]  /*1820*/  BSYNC B6 ;  /* 0x0000000000067941 */ /* 0x000fea0003800000 */
.L_x_10424:
        /* <DEDUP_REMOVED lines=20> */
.L_x_10427:
[----:B------:R-:W-:Y:S05]  /*1970*/  BSYNC B6 ;  /* 0x0000000000067941 */ /* 0x000fea0003800000 */
.L_x_10426:
[----:B------:R-:W-:Y:S01]  /*1980*/  ULDC.64 UR4, c[0x0][0xaf0] ;  /* 0x0002bc0000047ab9 */ /* 0x000fe20000000a00 */
[----:B------:R-:W2:Y:S01]  /*1990*/  LDL R36, [R1+0x70] ;  /* 0x0000700001247983 */ /* 0x000ea20000100800 */
[----:B------:R-:W-:Y:S01]  /*19a0*/  ISETP.NE.U32.AND P0, PT, RZ, UR4, PT ;  /* 0x00000004ff007c0c */ /* 0x000fe2000bf05070 */
[----:B------:R-:W0:Y:S03]  /*19b0*/  LDC.64 R66, c[0x0][0x408] ;  /* 0x00010200ff427b82 */ /* 0x000e260000000a00 */
[----:B------:R-:W-:-:S05]  /*19c0*/  ISETP.NE.AND.EX P0, PT, RZ, UR5, PT, P0 ;  /* 0x00000005ff007c0c */ /* 0x000fca000bf05300 */
[----:B------:R-:W1:Y:S08]  /*19d0*/  LDC.64 R60, c[0x0][0x3f8] ;  /* 0x0000fe00ff3c7b82 */ /* 0x000e700000000a00 */
[----:B------:R-:W-:Y:S01]  /*19e0*/  @P0 IADD3 R4, P1, R32, UR4, RZ ;  /* 0x0000000420040c10 */ /* 0x000fe2000ff3e0ff */
[----:B------:R-:W-:Y:S01]  /*19f0*/  ULDC UR4, c[0x0][0x320] ;  /* 0x0000c80000047ab9 */ /* 0x000fe20000000800 */
[----:B------:R-:W3:Y:S02]  /*1a00*/  LDC R89, c[0x0][0x3f4] ;  /* 0x0000fd00ff597b82 */ /* 0x000ee40000000800 */
[----:B------:R-:W-:-:S02]  /*1a10*/  @P0 IADD3.X R5, R35, UR5, RZ, P1, !PT ;  /* 0x0000000523050c10 */ /* 0x000fc40008ffe4ff */
[----:B------:R-:W-:-:S03]  /*1a20*/  ISETP.GE.AND P1, PT, R2, UR4, PT ;  /* 0x0000000402007c0c */ /* 0x000fc6000bf26270 */
[----:B------:R4:W2:Y:S01]  /*1a30*/  @P0 LDG.E R29, desc[UR60][R4.64] ;  /* 0x0000003c041d0981 */ /* 0x0008a2000c1e1900 */
[----:B------:R-:W-:Y:S01]  /*1a40*/  SEL R3, RZ, 0xffffffff, P1 ;  /* 0xffffffffff037807 */ /* 0x000fe20000800000 */
[--C-:B0-----:R-:W-:Y:S01]  /*1a50*/  IMAD.WIDE.U32 R10, R204, R66, R16.reuse ;  /* 0x00000042cc0a7225 */ /* 0x101fe200078e0010 */
[----:B------:R-:W-:Y:S01]  /*1a60*/  ISETP.GE.AND P0, PT, R16, UR4, PT ;  /* 0x0000000410007c0c */ /* 0x000fe2000bf06270 */
[----:B------:R-:W0:Y:S01]  /*1a70*/  S2R R21, SR_TID.X ;  /* 0x0000000000157919 */ /* 0x000e220000002100 */
[----:B------:R-:W-:Y:S01]  /*1a80*/  ISETP.GE.AND P1, PT, R212, UR4, PT ;  /* 0x00000004d4007c0c */ /* 0x000fe2000bf26270 */
[----:B------:R-:W-:Y:S01]  /*1a90*/  IMAD.SHL.U32 R3, R3, 0x2, RZ ;  /* 0x0000000203037824 */ /* 0x000fe200078e00ff */
[----:B------:R-:W-:Y:S01]  /*1aa0*/  SEL R0, RZ, 0x1, P0 ;  /* 0x00000001ff007807 */ /* 0x000fe20000000000 */
[----:B------:R-:W3:Y:S01]  /*1ab0*/  S2R R20, SR_TID.X ;  /* 0x0000000000147919 */ /* 0x000ee20000002100 */
[----:B------:R-:W-:Y:S01]  /*1ac0*/  ISETP.GE.AND P0, PT, R213, UR4, PT ;  /* 0x00000004d5007c0c */ /* 0x000fe2000bf06270 */
[----:B-1----:R-:W-:Y:S01]  /*1ad0*/  IMAD.WIDE.U32 R8, R204, R60, R16 ;  /* 0x0000003ccc087225 */ /* 0x002fe200078e0010 */
[----:B------:R-:W-:-:S02]  /*1ae0*/  LOP3.LUT R0, R3, 0x2, R0, 0xe2, !PT ;  /* 0x0000000203007812 */ /* 0x000fc400078ee200 */
[----:B------:R-:W-:Y:S02]  /*1af0*/  SEL R3, RZ, 0x4, P0 ;  /* 0x00000004ff037807 */ /* 0x000fe40000000000 */
[----:B------:R-:W-:Y:S02]  /*1b00*/  SHF.R.S32.HI R7, RZ, 0x1f, R204 ;  /* 0x0000001fff077819 */ /* 0x000fe400000114cc */
[----:B------:R-:W-:Y:S01]  /*1b10*/  SHF.R.S32.HI R23, RZ, 0x1f, R22 ;  /* 0x0000001fff177819 */ /* 0x000fe20000011416 */
[----:B------:R-:W-:Y:S01]  /*1b20*/  IMAD.MOV.U32 R78, RZ, RZ, 0x20 ;  /* 0x00000020ff4e7424 */ /* 0x000fe200078e00ff */
[----:B----4-:R-:W-:Y:S01]  /*1b30*/  SEL R4, RZ, 0x8, P1 ;  /* 0x00000008ff047807 */ /* 0x010fe20000800000 */
[----:B------:R-:W-:Y:S01]  /*1b40*/  IMAD.IADD R88, R88, 0x1, R31 ;  /* 0x0000000158587824 */ /* 0x000fe200078e021f */
[----:B------:R-:W-:Y:S01]  /*1b50*/  ISETP.GE.AND P0, PT, R211, UR4, PT ;  /* 0x00000004d3007c0c */ /* 0x000fe2000bf06270 */
[----:B------:R-:W-:Y:S01]  /*1b60*/  IMAD.SHL.U32 R83, R66, 0x40, RZ ;  /* 0x0000004042537824 */ /* 0x000fe200078e00ff */
[----:B------:R-:W-:Y:S01]  /*1b70*/  ISETP.GE.AND P1, PT, R210, UR4, PT ;  /* 0x00000004d2007c0c */ /* 0x000fe2000bf26270 */
[----:B------:R-:W-:Y:S01]  /*1b80*/  IMAD R77, R61, 0x60, RZ ;  /* 0x000000603d4d7824 */ /* 0x000fe200078e02ff */
[----:B------:R-:W-:Y:S01]  /*1b90*/  LOP3.LUT R0, R4, R0, R3, 0xfe, !PT ;  /* 0x0000000004007212 */ /* 0x000fe200078efe03 */
[----:B------:R-:W-:Y:S01]  /*1ba0*/  IMAD.SHL.U32 R85, R60, 0x40, RZ ;  /* 0x000000403c557824 */ /* 0x000fe200078e00ff */
[----:B------:R-:W-:-:S02]  /*1bb0*/  SEL R3, RZ, 0x10, P0 ;  /* 0x00000010ff037807 */ /* 0x000fc40000000000 */
[----:B------:R-:W-:Y:S02]  /*1bc0*/  SEL R4, RZ, 0x20, P1 ;  /* 0x00000020ff047807 */ /* 0x000fe40000800000 */
[----:B------:R-:W-:Y:S02]  /*1bd0*/  ISETP.GE.AND P0, PT, R215, UR4, PT ;  /* 0x00000004d7007c0c */ /* 0x000fe4000bf06270 */
[----:B------:R-:W-:Y:S02]  /*1be0*/  ISETP.GE.AND P1, PT, R214, UR4, PT ;  /* 0x00000004d6007c0c */ /* 0x000fe4000bf26270 */
[----:B------:R-:W-:Y:S01]  /*1bf0*/  LOP3.LUT R0, R4, R0, R3, 0xfe, !PT ;  /* 0x0000000004007212 */ /* 0x000fe200078efe03 */
[----:B------:R-:W-:Y:S01]  /*1c00*/  IMAD R4, R7, R60, RZ ;  /* 0x0000003c07047224 */ /* 0x000fe200078e02ff */
[----:B------:R-:W-:Y:S02]  /*1c10*/  SEL R87, RZ, 0x40, P0 ;  /* 0x00000040ff577807 */ /* 0x000fe40000000000 */
[----:B------:R-:W-:Y:S01]  /*1c20*/  SEL R3, RZ, 0x7fff80, P1 ;  /* 0x007fff80ff037807 */ /* 0x000fe20000800000 */
[----:B0-----:R-:W-:Y:S01]  /*1c30*/  VIADD R37, R21, 0xffffff80 ;  /* 0xffffff8015257836 */ /* 0x001fe20000000000 */
[----:B---3--:R-:W-:Y:S01]  /*1c40*/  ISETP.GE.AND P0, PT, R16, R89, PT ;  /* 0x000000591000720c */ /* 0x008fe20003f06270 */
[C---:B------:R-:W-:Y:S01]  /*1c50*/  IMAD R13, R204.reuse, R61, R4 ;  /* 0x0000003dcc0d7224 */ /* 0x040fe200078e0204 */
[----:B------:R-:W-:Y:S01]  /*1c60*/  LOP3.LUT R87, R3, R0, R87, 0xfe, !PT ;  /* 0x0000000003577212 */ /* 0x000fe200078efe57 */
[-C--:B------:R-:W-:Y:S01]  /*1c70*/  IMAD R0, R7, R66.reuse, RZ ;  /* 0x0000004207007224 */ /* 0x080fe200078e02ff */
[----:B------:R-:W-:Y:S01]  /*1c80*/  SHF.R.U32.HI R21, RZ, 0x7, R20 ;  /* 0x00000007ff157819 */ /* 0x000fe20000011614 */
[----:B------:R-:W-:Y:S01]  /*1c90*/  IMAD.WIDE.U32 R6, R204, R66, R22 ;  /* 0x00000042cc067225 */ /* 0x000fe200078e0016 */
[----:B------:R-:W-:-:S02]  /*1ca0*/  SEL R3, R89, RZ, P0 ;  /* 0x000000ff59037207 */ /* 0x000fc40000000000 */
[----:B------:R-:W-:Y:S01]  /*1cb0*/  SHF.L.U64.HI R84, R66, 0x6, R67 ;  /* 0x0000000642547819 */ /* 0x000fe20000010243 */
[C---:B------:R-:W-:Y:S01]  /*1cc0*/  IMAD R15, R204.reuse, R67, R0 ;  /* 0x00000043cc0f7224 */ /* 0x040fe200078e0200 */
[----:B------:R-:W-:Y:S01]  /*1cd0*/  ISETP.NE.AND P6, PT, R21, 0x1, PT ;  /* 0x000000011500780c */ /* 0x000fe20003fc5270 */
[----:B------:R-:W-:Y:S01]  /*1ce0*/  IMAD.WIDE.U32 R4, R204, R60, R22 ;  /* 0x0000003ccc047225 */ /* 0x000fe200078e0016 */
[----:B------:R-:W-:-:S03]  /*1cf0*/  SHF.L.U64.HI R86, R60, 0x6, R61 ;  /* 0x000000063c567819 */ /* 0x000fc6000001023d */
[----:B------:R-:W-:Y:S02]  /*1d00*/  IMAD.IADD R7, R7, 0x1, R15 ;  /* 0x0000000107077824 */ /* 0x000fe400078e020f */
[----:B------:R-:W-:Y:S02]  /*1d10*/  IMAD.IADD R5, R5, 0x1, R13 ;  /* 0x0000000105057824 */ /* 0x000fe400078e020d */
[----:B-----5:R-:W-:Y:S02]  /*1d20*/  IMAD.WIDE.U32 R62, R28, R66, R6 ;  /* 0x000000421c3e7225 */ /* 0x020fe400078e0006 */
[----:B------:R-:W3:Y:S02]  /*1d30*/  LDL R6, [R1+0x58] ;  /* 0x0000580001067983 */ /* 0x000ee40000100800 */
[----:B------:R-:W-:Y:S02]  /*1d40*/  VIADD R91, R21, 0x8 ;  /* 0x00000008155b7836 */ /* 0x000fe40000000000 */
[----:B------:R-:W-:-:S02]  /*1d50*/  IMAD.IADD R3, R16, 0x1, R3 ;  /* 0x0000000110037824 */ /* 0x000fc400078e0203 */
[C---:B------:R-:W-:Y:S02]  /*1d60*/  VIADD R21, R204.reuse, 0x40 ;  /* 0x00000040cc157836 */ /* 0x040fe40000000000 */
[----:B------:R-:W-:Y:S01]  /*1d70*/  VIADD R7, R204, 0x40 ;  /* 0x00000040cc077836 */ /* 0x000fe20000000000 */
[----:B------:R-:W-:Y:S05]  /*1d80*/  @!P6 WARPSYNC.ALL ;  /* 0x000000000000e948 */ /* 0x000fea0003800000 */
[----:B------:R-:W-:Y:S01]  /*1d90*/  IMAD.WIDE.U32 R52, R28, R60, R4 ;  /* 0x0000003c1c347225 */ /* 0x000fe200078e0004 */
[----:B------:R-:W-:Y:S01]  /*1da0*/  SHF.R.S32.HI R0, RZ, 0x1f, R3 ;  /* 0x0000001fff007819 */ /* 0x000fe20000011403 */
[----:B------:R-:W-:-:S02]  /*1db0*/  ULDC UR4, c[0x0][0x2f4] ;  /* 0x0000bd0000047ab9 */ /* 0x000fc40000000800 */
[----:B------:R-:W-:Y:S01]  /*1dc0*/  IMAD.SHL.U32 R21, R21, 0x40, RZ ;  /* 0x0000004015157824 */ /* 0x000fe200078e00ff */
[----:B------:R-:W-:Y:S01]  /*1dd0*/  LEA.HI R3, R0, R3, RZ, 0x3 ;  /* 0x0000000300037211 */ /* 0x000fe200078f18ff */
[----:B------:R-:W-:Y:S02]  /*1de0*/  IMAD.SHL.U32 R7, R7, 0x40, RZ ;  /* 0x0000004007077824 */ /* 0x000fe400078e00ff */
[----:B------:R-:W-:Y:S01]  /*1df0*/  IMAD.IADD R9, R13, 0x1, R9 ;  /* 0x000000010d097824 */ /* 0x000fe200078e0209 */
[----:B------:R-:W-:Y:S01]  /*1e00*/  SHF.R.S32.HI R13, RZ, 0x1f, R28 ;  /* 0x0000001fff0d7819 */ /* 0x000fe2000001141c */
[----:B------:R-:W-:Y:S01]  /*1e10*/  IMAD.IADD R11, R15, 0x1, R11 ;  /* 0x000000010f0b7824 */ /* 0x000fe200078e020b */
[----:B------:R-:W-:Y:S01]  /*1e20*/  LOP3.LUT R21, R21, 0x1c0, RZ, 0xc0, !PT ;  /* 0x000001c015157812 */ /* 0x000fe200078ec0ff */
[-C--:B------:R-:W-:Y:S01]  /*1e30*/  IMAD.WIDE.U32 R54, R28, R60.reuse, R8 ;  /* 0x0000003c1c367225 */ /* 0x080fe200078e0008 */
[----:B------:R-:W-:Y:S02]  /*1e40*/  LOP3.LUT R7, R7, 0x1c0, RZ, 0xc0, !PT ;  /* 0x000001c007077812 */ /* 0x000fe400078ec0ff */
[----:B------:R-:W-:Y:S01]  /*1e50*/  LOP3.LUT R0, R21, 0x38, R3, 0xf8, !PT ;  /* 0x0000003815007812 */ /* 0x000fe200078ef803 */
[C---:B------:R-:W-:Y:S01]  /*1e60*/  IMAD R12, R13.reuse, R60, RZ ;  /* 0x0000003c0d0c7224 */ /* 0x040fe200078e02ff */
[----:B------:R-:W-:Y:S01]  /*1e70*/  SHF.R.U32.HI R7, RZ, 0x3, R7 ;  /* 0x00000003ff077819 */ /* 0x000fe20000011607 */
[----:B------:R-:W-:Y:S01]  /*1e80*/  IMAD R13, R13, R66, RZ ;  /* 0x000000420d0d7224 */ /* 0x000fe200078e02ff */
[----:B------:R-:W-:Y:S01]  /*1e90*/  PRMT R4, R87, 0x8880, RZ ;  /* 0x0000888057047816 */ /* 0x000fe200000000ff */
[----:B------:R-:W-:Y:S01]  /*1ea0*/  IMAD R9, R67, 0x60, RZ ;  /* 0x0000006043097824 */ /* 0x000fe200078e02ff */
[----:B------:R-:W-:Y:S01]  /*1eb0*/  LOP3.LUT R0, R0, R7, RZ, 0x3c, !PT ;  /* 0x0000000700007212 */ /* 0x000fe200078e3cff */
[----:B------:R-:W-:-:S02]  /*1ec0*/  IMAD R13, R28, R67, R13 ;  /* 0x000000431c0d7224 */ /* 0x000fc400078e020d */
[----:B------:R-:W-:Y:S01]  /*1ed0*/  IMAD.WIDE.U32 R64, R28, R66, R10 ;  /* 0x000000421c407225 */ /* 0x000fe200078e000a */
[----:B------:R-:W-:-:S03]  /*1ee0*/  LOP3.LUT R68, R3, 0xfffffff8, RZ, 0xc0, !PT ;  /* 0xfffffff803447812 */ /* 0x000fc600078ec0ff */
[----:B------:R-:W-:Y:S01]  /*1ef0*/  IMAD.WIDE.U32 R66, R66, 0x60, RZ ;  /* 0x0000006042427825 */ /* 0x000fe200078e00ff */
[----:B------:R-:W-:-:S03]  /*1f00*/  ISETP.GE.AND P2, PT, R2, UR4, PT ;  /* 0x0000000402007c0c */ /* 0x000fc6000bf46270 */
[----:B------:R-:W-:Y:S02]  /*1f10*/  IMAD R15, R28, R61, R12 ;  /* 0x0000003d1c0f7224 */ /* 0x000fe400078e020c */
[----:B------:R-:W-:Y:S01]  /*1f20*/  IMAD.WIDE.U32 R60, R60, 0x60, RZ ;  /* 0x000000603c3c7825 */ /* 0x000fe200078e00ff */
[----:B------:R-:W-:-:S03]  /*1f30*/  SHF.R.S32.HI R69, RZ, 0x3, R3 ;  /* 0x00000003ff457819 */ /* 0x000fc60000011403 */
[----:B------:R-:W-:Y:S01]  /*1f40*/  IMAD.IADD R76, R67, 0x1, R9 ;  /* 0x00000001434c7824 */ /* 0x000fe200078e0209 */
[----:B------:R-:W-:Y:S01]  /*1f50*/  SHF.R.S32.HI R81, RZ, 0x1f, R34 ;  /* 0x0000001fff517819 */ /* 0x000fe20000011422 */
[----:B------:R-:W-:Y:S01]  /*1f60*/  IMAD.SHL.U32 R89, R89, 0x2, RZ ;  /* 0x0000000259597824 */ /* 0x000fe200078e00ff */
[----:B------:R-:W-:Y:S01]  /*1f70*/  SHF.R.S32.HI R32, RZ, 0x1f, R68 ;  /* 0x0000001fff207819 */ /* 0x000fe20000011444 */
[----:B------:R-:W-:Y:S02]  /*1f80*/  IMAD.IADD R77, R61, 0x1, R77 ;  /* 0x000000013d4d7824 */ /* 0x000fe400078e024d */
[----:B------:R-:W-:Y:S02]  /*1f90*/  IMAD.IADD R73, R53, 0x1, R15 ;  /* 0x0000000135497824 */ /* 0x000fe400078e020f */
[----:B------:R-:W-:Y:S02]  /*1fa0*/  IMAD.IADD R72, R15, 0x1, R55 ;  /* 0x000000010f487824 */ /* 0x000fe400078e0237 */
[----:B------:R-:W-:-:S02]  /*1fb0*/  IMAD.IADD R71, R63, 0x1, R13 ;  /* 0x000000013f477824 */ /* 0x000fc400078e020d */
[----:B------:R-:W-:Y:S02]  /*1fc0*/  IMAD.IADD R70, R13, 0x1, R65 ;  /* 0x000000010d467824 */ /* 0x000fe400078e0241 */
[C---:B--2---:R-:W-:Y:S01]  /*1fd0*/  IMAD.SHL.U32 R82, R36.reuse, 0x40, RZ ;  /* 0x0000004024527824 */ /* 0x044fe200078e00ff */
[----:B------:R-:W-:Y:S01]  /*1fe0*/  @!P6 BAR.SYNC.DEFER_BLOCKING 0x9, 0x100 ;  /* 0x024400000000eb1d */ /* 0x000fe20000010000 */
[----:B------:R-:W-:Y:S02]  /*1ff0*/  LOP3.LUT P1, RZ, R36, 0x4, RZ, 0xc0, !PT ;  /* 0x0000000424ff7812 */ /* 0x000fe4000782c0ff */
[----:B------:R-:W-:Y:S02]  /*2000*/  SHF.R.S32.HI R36, RZ, 0x1f, R37 ;  /* 0x0000001fff247819 */ /* 0x000fe40000011425 */
[----:B------:R-:W-:Y:S02]  /*2010*/  LOP3.LUT R82, R82, 0x1c0, RZ, 0xc0, !PT ;  /* 0x000001c052527812 */ /* 0x000fe400078ec0ff */
[----:B------:R-:W-:-:S04]  /*2020*/  LEA.HI R36, R36, R37, RZ, 0x2 ;  /* 0x0000002524247211 */ /* 0x000fc800078f10ff */
[----:B------:R-:W-:-:S05]  /*2030*/  LOP3.LUT R36, R36, 0xfffffffc, RZ, 0xc0, !PT ;  /* 0xfffffffc24247812 */ /* 0x000fca00078ec0ff */
[----:B------:R-:W-:-:S04]  /*2040*/  IMAD.IADD R36, R37, 0x1, -R36 ;  /* 0x0000000125247824 */ /* 0x000fc800078e0a24 */
[----:B------:R-:W-:Y:S02]  /*2050*/  IMAD R79, R36, 0x40, R204 ;  /* 0x00000040244f7824 */ /* 0x000fe400078e02cc */
[----:B------:R-:W-:Y:S01]  /*2060*/  VIADD R36, R20, 0xffffff80 ;  /* 0xffffff8014247836 */ /* 0x000fe20000000000 */
[----:B------:R-:W-:-:S04]  /*2070*/  SHF.R.U32.HI R80, RZ, 0x3, R82 ;  /* 0x00000003ff507819 */ /* 0x000fc80000011652 */
[----:B------:R-:W-:Y:S02]  /*2080*/  SHF.R.S32.HI R20, RZ, 0x1f, R36 ;  /* 0x0000001fff147819 */ /* 0x000fe40000011424 */
[----:B------:R-:W-:Y:S02]  /*2090*/  LOP3.LUT R5, R82, 0x18, R16, 0xf8, !PT ;  /* 0x0000001852057812 */ /* 0x000fe400078ef810 */
[----:B------:R-:W-:Y:S02]  /*20a0*/  LEA.HI R20, R20, R36, RZ, 0x5 ;  /* 0x0000002414147211 */ /* 0x000fe400078f28ff */
[----:B------:R-:W-:Y:S02]  /*20b0*/  LOP3.LUT R5, R5, R80, RZ, 0x3c, !PT ;  /* 0x0000005005057212 */ /* 0x000fe400078e3cff */
[----:B------:R-:W-:-:S05]  /*20c0*/  SHF.R.S32.HI R20, RZ, 0x5, R20 ;  /* 0x00000005ff147819 */ /* 0x000fca0000011414 */
[----:B------:R-:W-:Y:S01]  /*20d0*/  IMAD R75, R20, 0x200, R5 ;  /* 0x00000200144b7824 */ /* 0x000fe200078e0205 */
[----:B------:R-:W-:Y:S02]  /*20e0*/  LOP3.LUT R5, R82, 0x38, R3, 0xf8, !PT ;  /* 0x0000003852057812 */ /* 0x000fe400078ef803 */
[----:B------:R-:W-:Y:S02]  /*20f0*/  SEL R78, R78, 0xffffffe0, !P1 ;  /* 0xffffffe04e4e7807 */ /* 0x000fe40004800000 */
[----:B------:R-:W-:Y:S02]  /*2100*/  LOP3.LUT R31, R5, R80, RZ, 0x3c, !PT ;  /* 0x00000050051f7212 */ /* 0x000fe400078e3cff */
[----:B------:R-:W-:Y:S01]  /*2110*/  PRMT R5, R4, 0x7710, RZ ;  /* 0x0000771004057816 */ /* 0x000fe200000000ff */
[----:B------:R-:W-:Y:S02]  /*2120*/  IMAD.IADD R74, R78, 0x1, R75 ;  /* 0x000000014e4a7824 */ /* 0x000fe400078e024b */
[----:B------:R-:W-:Y:S01]  /*2130*/  IMAD R31, R20, 0x200, R31 ;  /* 0x00000200141f7824 */ /* 0x000fe200078e021f */
[----:B------:R-:W-:-:S02]  /*2140*/  LOP3.LUT R20, R5, 0x1, RZ, 0xc0, !PT ;  /* 0x0000000105147812 */ /* 0x000fc400078ec0ff */
[C---:B------:R-:W-:Y:S02]  /*2150*/  LOP3.LUT R10, R5.reuse, 0x2, RZ, 0xc0, !PT ;  /* 0x00000002050a7812 */ /* 0x040fe400078ec0ff */
[C---:B------:R-:W-:Y:S02]  /*2160*/  LOP3.LUT R9, R5.reuse, 0x4, RZ, 0xc0, !PT ;  /* 0x0000000405097812 */ /* 0x040fe400078ec0ff */
[C---:B------:R-:W-:Y:S02]  /*2170*/  LOP3.LUT R8, R5.reuse, 0x8, RZ, 0xc0, !PT ;  /* 0x0000000805087812 */ /* 0x040fe400078ec0ff */
[----:B------:R-:W-:Y:S02]  /*2180*/  LOP3.LUT R7, R5, 0x10, RZ, 0xc0, !PT ;  /* 0x0000001005077812 */ /* 0x000fe400078ec0ff */
[----:B------:R-:W-:Y:S02]  /*2190*/  ISETP.GE.AND P1, PT, R16, UR4, PT ;  /* 0x0000000410007c0c */ /* 0x000fe4000bf26270 */
[----:B------:R-:W-:-:S02]  /*21a0*/  SHF.R.S32.HI R35, RZ, 0x1f, R29 ;  /* 0x0000001fff237819 */ /* 0x000fc4000001141d */
[----:B------:R-:W-:Y:S01]  /*21b0*/  P2R R3, PR, RZ, 0x4 ;  /* 0x00000004ff037803 */ /* 0x000fe20000000000 */
[----:B---3--:R-:W-:Y:S01]  /*21c0*/  IMAD.IADD R21, R6, 0x1, R0 ;  /* 0x0000000106157824 */ /* 0x008fe200078e0200 */
[C---:B------:R-:W-:Y:S02]  /*21d0*/  LOP3.LUT R6, R5.reuse, 0x20, RZ, 0xc0, !PT ;  /* 0x0000002005067812 */ /* 0x040fe400078ec0ff */
[----:B------:R-:W-:-:S07]  /*21e0*/  LOP3.LUT R5, R5, 0x40, RZ, 0xc0, !PT ;  /* 0x0000004005057812 */ /* 0x000fce00078ec0ff */
.L_x_10481:
        /* <DEDUP_REMOVED lines=58> */
[----:B------:R-:W-:Y:S01]  /*2590*/  IMAD R39, R11, R60, R4 ;  /* 0x0000003c0b277224 */ /* 0x000fe200078e0204 */
[----:B------:R-:W-:Y:S01]  /*25a0*/  LEA R102, P3, R36, UR4, 0x1 ;  /* 0x0000000424667c11 */ /* 0x000fe2000f8608ff */
[----:B------:R-:W-:Y:S02]  /*25b0*/  IMAD.IADD R103, R37, 0x1, R15 ;  /* 0x0000000125677824 */ /* 0x000fe400078e020f */
        /* <DEDUP_REMOVED lines=20> */
[----:B------:R-:W-:Y:S02]  /*2700*/  CS2R R50, SRZ ;  /* 0x0000000000327805 */ /* 0x000fe4000001ff00 */
[----:B------:R-:W-:Y:S02]  /*2710*/  IADD3.X R11, R57, R73, RZ, P3, !PT ;  /* 0x00000049390b7210 */ /* 0x000fe40001ffe4ff */
        /* <DEDUP_REMOVED lines=15> */
.L_x_10432:
[----:B------:R-:W-:Y:S05]  /*2810*/  BSYNC B1 ;  /* 0x0000000000017941 */ /* 0x000fea0003800000 */
.L_x_10431:
        /* <DEDUP_REMOVED lines=29> */
.L_x_10434:
[----:B------:R-:W-:Y:S05]  /*29f0*/  BSYNC B1 ;  /* 0x0000000000017941 */ /* 0x000fea0003800000 */
.L_x_10433:
[----:B------:R-:W-:Y:S01]  /*2a00*/  IMAD.MOV.U32 R4, RZ, RZ, R48 ;  /* 0x000000ffff047224 */ /* 0x000fe200078e0030 */
[----:B------:R-:W-:Y:S01]  /*2a10*/  PRMT R121, R11, 0x7610, R121 ;  /* 0x000076100b797816 */ /* 0x000fe20000000079 */
[----:B0-----:R-:W-:Y:S01]  /*2a20*/  IMAD.MOV.U32 R12, RZ, RZ, R49 ;  /* 0x000000ffff0c7224 */ /* 0x001fe200078e0031 */
[----:B------:R-:W-:Y:S01]  /*2a30*/  ISETP.NE.AND P3, PT, R209, 0x3, PT ;  /* 0x00000003d100780c */ /* 0x000fe20003f65270 */
        /* <DEDUP_REMOVED lines=29> */
.L_x_10435:
[----:B------:R-:W-:Y:S01]  /*2c10*/  IMAD R4, R18, 0x8, R19 ;  /* 0x0000000812047824 */ /* 0x000fe200078e0213 */
[----:B------:R-:W-:Y:S01]  /*2c20*/  SHF.L.U32 R101, R207, 0x1f, RZ ;  /* 0x0000001fcf657819 */ /* 0x000fe200000006ff */
[----:B------:R-:W-:Y:S03]  /*2c30*/  BSSY B1, `(.L_x_10436) ;  /* 0x0000003000017945 */ /* 0x000fe60003800000 */
[----:B------:R-:W0:Y:S02]  /*2c40*/  SYNCS.PHASECHK.TRANS64.TRYWAIT P5, [R4+URZ+0x32490], R101 ;  /* 0x03249065040075a7 */ /* 0x000e2400080a017f */
[----:B0-----:R-:W-:Y:S05]  /*2c50*/  @!P5 BRA `(.L_x_10437) ;  /* 0x0000015800dcd947 */ /* 0x001fea0003800000 */
.L_x_10689:
[----:B------:R-:W-:Y:S05]  /*2c60*/  BSYNC B1 ;  /* 0x0000000000017941 */ /* 0x000fea0003800000 */
.L_x_10436:
[----:B------:R-:W-:-:S03]  /*2c70*/  UMOV UR4, 0xffffffff ;  /* 0xffffffff00047882 */ /* 0x000fc60000000000 */
[----:B------:R-:W-:Y:S05]  /*2c80*/  BRA.DIV UR4, `(.L_x_10438) ;  /* 0x0000015a04e47947 */ /* 0x000fea000b800000 */
[----:B------:R1:W2:Y:S04]  /*2c90*/  SHFL.IDX PT, R93, R103, RZ, 0x1c1f ;  /* 0x001c1fff675d7589 */ /* 0x0002a800000e0000 */
[----:B------:R1:W3:Y:S02]  /*2ca0*/  SHFL.IDX PT, R95, R102, RZ, 0x1c1f ;  /* 0x001c1fff665f7589 */ /* 0x0002e400000e0000 */
.L_x_10693:
        /* <DEDUP_REMOVED lines=20> */
[C---:B------:R-:W-:Y:S01]  /*2df0*/  IMAD.U32 R14, R13.reuse, 0x10000, RZ ;  /* 0x000100000d0e7824 */ /* 0x040fe200078e00ff */
        /* <DEDUP_REMOVED lines=35> */
.L_x_10444:
[----:B------:R-:W-:Y:S05]  /*3030*/  BSYNC B3 ;  /* 0x0000000000037941 */ /* 0x000fea0003800000 */
.L_x_10443:
[----:B0-----:R4:W-:Y:S02]  /*3040*/  ST.E.128 desc[UR60][R56.64], R12 ;  /* 0x0000000c38007985 */ /* 0x0019e4000c101d3c */
.L_x_10442:
[----:B------:R-:W-:Y:S05]  /*3050*/  BSYNC B2 ;  /* 0x0000000000027941 */ /* 0x000fea0003800000 */
.L_x_10441:
        /* <DEDUP_REMOVED lines=54> */
.L_x_10446:
[----:B------:R-:W-:Y:S05]  /*33c0*/  BSYNC B2 ;  /* 0x0000000000027941 */ /* 0x000fea0003800000 */
.L_x_10445:
[----:B0-----:R0:W-:Y:S02]  /*33d0*/  ST.E.128 desc[UR60][R48.64], R12 ;  /* 0x0000000c30007985 */ /* 0x0011e4000c101d3c */
.L_x_10440:
[----:B------:R-:W-:Y:S05]  /*33e0*/  BSYNC B1 ;  /* 0x0000000000017941 */ /* 0x000fea0003800000 */
.L_x_10439:
[----:B------:R-:W-:-:S03]  /*33f0*/  UMOV UR4, 0xffffffff ;  /* 0xffffffff00047882 */ /* 0x000fc60000000000 */
[----:B------:R-:W-:Y:S05]  /*3400*/  BRA.DIV UR4, `(.L_x_10447) ;  /* 0x0000015604507947 */ /* 0x000fea000b800000 */
[----:B-1----:R-:W1:Y:S04]  /*3410*/  SHFL.IDX PT, R103, R103, 0x1, 0x1c1f ;  /* 0x003c1f0067677f89 */ /* 0x002e6800000e0000 */
[----:B------:R0:W0:Y:S02]  /*3420*/  SHFL.IDX PT, R47, R102, 0x1, 0x1c1f ;  /* 0x003c1f00662f7f89 */ /* 0x00002400000e0000 */
.L_x_10697:
        /* <DEDUP_REMOVED lines=55> */
.L_x_10452:
[----:B------:R-:W-:Y:S05]  /*37a0*/  BSYNC B2 ;  /* 0x0000000000027941 */ /* 0x000fea0003800000 */
.L_x_10451:
[----:B----4-:R0:W-:Y:S02]  /*37b0*/  ST.E.128 desc[UR60][R44.64], R12 ;  /* 0x0000000c2c007985 */ /* 0x0101e4000c101d3c */
.L_x_10450:
[----:B------:R-:W-:Y:S05]  /*37c0*/  BSYNC B1 ;  /* 0x0000000000017941 */ /* 0x000fea0003800000 */
.L_x_10449:
        /* <DEDUP_REMOVED lines=22> */
[C---:B------:R-:W-:Y:S01]  /*3930*/  LOP3.LUT R43, R105.reuse, 0xffff0000, RZ, 0xc0, !PT ;  /* 0xffff0000692b7812 */ /* 0x040fe200078ec0ff */
        /* <DEDUP_REMOVED lines=31> */
.L_x_10454:
[----:B------:R-:W-:Y:S05]  /*3b30*/  BSYNC B1 ;  /* 0x0000000000017941 */ /* 0x000fea0003800000 */
.L_x_10453:
[----:B----4-:R0:W-:Y:S01]  /*3b40*/  ST.E.128 desc[UR60][R40.64], R12 ;  /* 0x0000000c28007985 */ /* 0x0101e2000c101d3c */
[----:B------:R-:W-:Y:S05]  /*3b50*/  BRA `(.L_x_10448) ;  /* 0x0000001800687947 */ /* 0x000fea0003800000 */
.L_x_10430:
[----:B------:R-:W-:Y:S01]  /*3b60*/  VIADD R11, R204, 0x40 ;  /* 0x00000040cc0b7836 */ /* 0x000fe20000000000 */
[----:B------:R-:W-:Y:S02]  /*3b70*/  CS2R R38, SRZ ;  /* 0x0000000000267805 */ /* 0x000fe4000001ff00 */
[----:B------:R-:W-:Y:S02]  /*3b80*/  CS2R R36, SRZ ;  /* 0x0000000000247805 */ /* 0x000fe4000001ff00 */
[----:B------:R-:W-:Y:S02]  /*3b90*/  CS2R R42, SRZ ;  /* 0x00000000002a7805 */ /* 0x000fe4000001ff00 */
[----:B------:R-:W-:Y:S02]  /*3ba0*/  CS2R R40, SRZ ;  /* 0x0000000000287805 */ /* 0x000fe4000001ff00 */
[----:B------:R-:W-:-:S04]  /*3bb0*/  ISETP.GE.AND P2, PT, R11, R100, PT ;  /* 0x000000640b00720c */ /* 0x000fc80003f46270 */
[----:B------:R-:W-:-:S13]  /*3bc0*/  ISETP.GE.OR P2, PT, R16, R58, P2 ;  /* 0x0000003a1000720c */ /* 0x000fda0001746670 */
[----:B------:R-:W-:-:S04]  /*3bd0*/  @!P2 IADD3 R48, P3, P4, R54, R12, R85 ;  /* 0x0000000c3630a210 */ /* 0x000fc80007c7e055 */
[----:B------:R-:W-:Y:S02]  /*3be0*/  @!P2 IADD3.X R49, R72, R57, R86, P3, P4 ;  /* 0x000000394831a210 */ /* 0x000fe40001fe8456 */
[----:B------:R-:W-:-:S04]  /*3bf0*/  @!P2 IADD3 R4, P3, P4, R64, R14, R83 ;  /* 0x0000000e4004a210 */ /* 0x000fc80007c7e053 */
[----:B------:R-:W-:Y:S02]  /*3c00*/  @!P2 IADD3.X R11, R70, R93, R84, P3, P4 ;  /* 0x0000005d460ba210 */ /* 0x000fe40001fe8454 */
[----:B------:R-:W-:-:S04]  /*3c10*/  ISETP.GE.AND P3, PT, R204, R100, PT ;  /* 0x00000064cc00720c */ /* 0x000fc80003f66270 */
[----:B------:R-:W-:-:S13]  /*3c20*/  ISETP.GE.OR P3, PT, R16, R58, P3 ;  /* 0x0000003a1000720c */ /* 0x000fda0001f66670 */
[----:B------:R-:W0:Y:S01]  /*3c30*/  @!P3 LDC.64 R44, c[0x0][0x3e8] ;  /* 0x0000fa00ff2cbb82 */ /* 0x000e220000000a00 */
[----:B------:R-:W-:-:S05]  /*3c40*/  @!P3 IADD3 R12, P4, R54, R12, RZ ;  /* 0x0000000c360cb210 */ /* 0x000fca0007f9e0ff */
[----:B------:R-:W-:Y:S02]  /*3c50*/  @!P3 IMAD.X R13, R57, 0x1, R72, P4 ;  /* 0x00000001390db824 */ /* 0x000fe400020e0648 */
[----:B------:R-:W1:Y:S01]  /*3c60*/  @!P3 LDC.64 R46, c[0x0][0x400] ;  /* 0x00010000ff2ebb82 */ /* 0x000e620000000a00 */
[----:B0-----:R-:W-:-:S04]  /*3c70*/  @!P3 LEA R44, P4, R12, R44, 0x1 ;  /* 0x0000002c0c2cb211 */ /* 0x001fc800078808ff */
[----:B------:R-:W-:Y:S02]  /*3c80*/  @!P3 LEA.HI.X R45, R12, R45, R13, 0x1, P4 ;  /* 0x0000002d0c2db211 */ /* 0x000fe400020f0c0d */
[----:B------:R-:W-:-:S03]  /*3c90*/  @!P3 IADD3 R14, P4, R64, R14, RZ ;  /* 0x0000000e400eb210 */ /* 0x000fc60007f9e0ff */
[----:B------:R0:W2:Y:S02]  /*3ca0*/  @!P3 LDG.E.128 R36, desc[UR60][R44.64] ;  /* 0x0000003c2c24b981 */ /* 0x0000a4000c1e1d00 */
[----:B------:R-:W-:Y:S01]  /*3cb0*/  @!P3 IMAD.X R12, R93, 0x1, R70, P4 ;  /* 0x000000015d0cb824 */ /* 0x000fe200020e0646 */
[----:B-1----:R-:W-:-:S04]  /*3cc0*/  @!P3 LEA R46, P4, R14, R46, 0x1 ;  /* 0x0000002e0e2eb211 */ /* 0x002fc800078808ff */
[----:B------:R-:W-:Y:S02]  /*3cd0*/  @!P3 LEA.HI.X R47, R14, R47, R12, 0x1, P4 ;  /* 0x0000002f0e2fb211 */ /* 0x000fe400020f0c0c */
[----:B------:R-:W1:Y:S03]  /*3ce0*/  @!P2 LDC.64 R14, c[0x0][0x3e8] ;  /* 0x0000fa00ff0eab82 */ /* 0x000e660000000a00 */
[----:B------:R3:W4:Y:S05]  /*3cf0*/  @!P3 LDG.E.128 R40, desc[UR60][R46.64] ;  /* 0x0000003c2e28b981 */ /* 0x00072a000c1e1d00 */
[----:B------:R-:W5:Y:S01]  /*3d00*/  @!P2 LDC.64 R12, c[0x0][0x400] ;  /* 0x00010000ff0cab82 */ /* 0x000f620000000a00 */
[----:B0-----:R-:W-:-:S02]  /*3d10*/  CS2R R44, SRZ ;  /* 0x00000000002c7805 */ /* 0x001fc4000001ff00 */
[----:B---3--:R-:W-:Y:S02]  /*3d20*/  CS2R R46, SRZ ;  /* 0x00000000002e7805 */ /* 0x008fe4000001ff00 */
[----:B------:R-:W-:Y:S02]  /*3d30*/  CS2R R50, SRZ ;  /* 0x0000000000327805 */ /* 0x000fe4000001ff00 */
[----:B-1----:R-:W-:-:S04]  /*3d40*/  @!P2 LEA R14, P3, R48, R14, 0x1 ;  /* 0x0000000e300ea211 */ /* 0x002fc800078608ff */
[----:B------:R-:W-:Y:S02]  /*3d50*/  @!P2 LEA.HI.X R15, R48, R15, R49, 0x1, P3 ;  /* 0x0000000f300fa211 */ /* 0x000fe400018f0c31 */
[----:B------:R-:W-:Y:S02]  /*3d60*/  CS2R R48, SRZ ;  /* 0x0000000000307805 */ /* 0x000fe4000001ff00 */
[C---:B-----5:R-:W-:Y:S01]  /*3d70*/  @!P2 LEA R12, P3, R4.reuse, R12, 0x1 ;  /* 0x0000000c040ca211 */ /* 0x060fe200078608ff */
[----:B------:R-:W3:Y:S03]  /*3d80*/  @!P2 LDG.E.128 R44, desc[UR60][R14.64] ;  /* 0x0000003c0e2ca981 */ /* 0x000ee6000c1e1d00 */
[----:B------:R-:W-:-:S05]  /*3d90*/  @!P2 LEA.HI.X R13, R4, R13, R11, 0x1, P3 ;  /* 0x0000000d040da211 */ /* 0x000fca00018f0c0b */
[----:B------:R0:W5:Y:S01]  /*3da0*/  @!P2 LDG.E.128 R48, desc[UR60][R12.64] ;  /* 0x0000003c0c30a981 */ /* 0x000162000c1e1d00 */
[----:B------:R-:W-:Y:S02]  /*3db0*/  ISETP.NE.AND P3, PT, R209, 0x3, PT ;  /* 0x00000003d100780c */ /* 0x000fe40003f65270 */
[----:B------:R-:W-:Y:S01]  /*3dc0*/  ISETP.GE.AND P2, PT, R16, R58, PT ;  /* 0x0000003a1000720c */ /* 0x000fe20003f46270 */
[----:B--2---:R-:W-:Y:S02]  /*3dd0*/  IMAD.MOV.U32 R4, RZ, RZ, R38 ;  /* 0x000000ffff047224 */ /* 0x004fe400078e0026 */
[----:B------:R-:W-:-:S03]  /*3de0*/  IMAD.MOV.U32 R11, RZ, RZ, R39 ;  /* 0x000000ffff0b7224 */ /* 0x000fc600078e0027 */
[----:B------:R-:W-:Y:S02]  /*3df0*/  PRMT R105, R105, 0x5410, R4 ;  /* 0x0000541069697816 */ /* 0x000fe40000000004 */
[----:B------:R-:W-:Y:S01]  /*3e00*/  PRMT R107, R107, 0x5410, R11 ;  /* 0x000054106b6b7816 */ /* 0x000fe2000000000b */
[----:B------:R-:W-:Y:S02]  /*3e10*/  IMAD.MOV.U32 R57, RZ, RZ, R37 ;  /* 0x000000ffff397224 */ /* 0x000fe400078e0025 */
[----:B----4-:R-:W-:Y:S02]  /*3e20*/  IMAD.MOV.U32 R4, RZ, RZ, R42 ;  /* 0x000000ffff047224 */ /* 0x010fe400078e002a */
[----:B------:R-:W-:Y:S02]  /*3e30*/  IMAD.MOV.U32 R11, RZ, RZ, R43 ;  /* 0x000000ffff0b7224 */ /* 0x000fe400078e002b */
[----:B0-----:R-:W-:Y:S02]  /*3e40*/  IMAD.MOV.U32 R12, RZ, RZ, R40 ;  /* 0x000000ffff0c7224 */ /* 0x001fe400078e0028 */
[----:B------:R-:W-:Y:S01]  /*3e50*/  IMAD.MOV.U32 R13, RZ, RZ, R41 ;  /* 0x000000ffff0d7224 */ /* 0x000fe200078e0029 */
[----:B------:R-:W-:-:S02]  /*3e60*/  PRMT R126, R4, 0x7610, R126 ;  /* 0x00007610047e7816 */ /* 0x000fc4000000007e */
[----:B------:R-:W-:Y:S02]  /*3e70*/  PRMT R109, R109, 0x5410, R11 ;  /* 0x000054106d6d7816 */ /* 0x000fe4000000000b */
[----:B------:R-:W-:Y:S02]  /*3e80*/  PRMT R127, R12, 0x7610, R127 ;  /* 0x000076100c7f7816 */ /* 0x000fe4000000007f */
[----:B------:R-:W-:Y:S02]  /*3e90*/  PRMT R128, R13, 0x7610, R128 ;  /* 0x000076100d807816 */ /* 0x000fe40000000080 */
[----:B------:R-:W-:Y:S01]  /*3ea0*/  PRMT R108, R108, 0x5410, R57 ;  /* 0x000054106c6c7816 */ /* 0x000fe20000000039 */
[----:B------:R-:W-:Y:S02]  /*3eb0*/  IMAD.MOV.U32 R56, RZ, RZ, R36 ;  /* 0x000000ffff387224 */ /* 0x000fe400078e0024 */
[----:B---3--:R-:W-:Y:S02]  /*3ec0*/  IMAD.MOV.U32 R4, RZ, RZ, R46 ;  /* 0x000000ffff047224 */ /* 0x008fe400078e002e */
[----:B------:R-:W-:-:S02]  /*3ed0*/  IMAD.MOV.U32 R11, RZ, RZ, R47 ;  /* 0x000000ffff0b7224 */ /* 0x000fc400078e002f */
[----:B------:R-:W-:Y:S02]  /*3ee0*/  IMAD.MOV.U32 R12, RZ, RZ, R44 ;  /* 0x000000ffff0c7224 */ /* 0x000fe400078e002c */
        /* <DEDUP_REMOVED lines=12> */
[----:B------:R-:W-:Y:S02]  /*3fb0*/  PRMT R112, R12, 0x7610, R112 ;  /* 0x000076100c707816 */ /* 0x000fe40000000070 */
[----:B------:R-:W-:Y:S01]  /*3fc0*/  PRMT R113, R13, 0x7610, R113 ;  /* 0x000076100d717816 */ /* 0x000fe20000000071 */
[----:B------:R-:W-:Y:S06]  /*3fd0*/  @!P3 BRA `(.L_x_10455) ;  /* 0x000000000004b947 */ /* 0x000fec0003800000 */
[----:B------:R-:W-:Y:S01]  /*3fe0*/  BPT.TRAP 0x1 ;  /* 0x000000040000795c */ /* 0x000fe20000300000 */
.L_x_10455:
[----:B------:R-:W-:Y:S01]  /*3ff0*/  IMAD R4, R18, 0x8, R19 ;  /* 0x0000000812047824 */ /* 0x000fe200078e0213 */
[----:B------:R-:W-:Y:S01]  /*4000*/  SHF.L.U32 R101, R207, 0x1f, RZ ;  /* 0x0000001fcf657819 */ /* 0x000fe200000006ff */
[----:B------:R-:W0:Y:S01]  /*4010*/  LDC R104, c[0x0][0x2f4] ;  /* 0x0000bd00ff687b82 */ /* 0x000e220000000800 */
[----:B------:R-:W-:Y:S02]  /*4020*/  BSSY B1, `(.L_x_10456) ;  /* 0x0000003000017945 */ /* 0x000fe40003800000 */
[----:B------:R-:W1:Y:S02]  /*4030*/  SYNCS.PHASECHK.TRANS64.TRYWAIT P4, [R4+URZ+0x32490], R101 ;  /* 0x03249065040075a7 */ /* 0x000e64000808017f */
[----:B-1----:R-:W-:Y:S05]  /*4040*/  @!P4 BRA `(.L_x_10457) ;  /* 0x00000148008cc947 */ /* 0x002fea0003800000 */
.L_x_10698:
[----:B------:R-:W-:Y:S05]  /*4050*/  BSYNC B1 ;  /* 0x0000000000017941 */ /* 0x000fea0003800000 */
.L_x_10456:
[----:B------:R-:W-:Y:S01]  /*4060*/  UMOV UR4, 0xffffffff ;  /* 0xffffffff00047882 */ /* 0x000fe20000000000 */
[----:B0-----:R-:W-:Y:S02]  /*4070*/  IMAD.IADD R106, R104, 0x1, -R89 ;  /* 0x00000001686a7824 */ /* 0x001fe400078e0a59 */
[----:B------:R-:W-:Y:S05]  /*4080*/  BRA.DIV UR4, `(.L_x_10458) ;  /* 0x0000014a04907947 */ /* 0x000fea000b800000 */
[----:B------:R0:W2:Y:S04]  /*4090*/  SHFL.IDX PT, R95, R103, RZ, 0x1c1f ;  /* 0x001c1fff675f7589 */ /* 0x0000a800000e0000 */
[----:B------:R0:W3:Y:S02]  /*40a0*/  SHFL.IDX PT, R94, R102, RZ, 0x1c1f ;  /* 0x001c1fff665e7589 */ /* 0x0000e400000e0000 */
.L_x_10702:
[----:B------:R-:W-:Y:S01]  /*40b0*/  ISETP.GE.OR P4, PT, R204, R100, P1 ;  /* 0x00000064cc00720c */ /* 0x000fe20000f86670 */
[----:B------:R-:W-:-:S12]  /*40c0*/  BSSY B1, `(.L_x_10459) ;  /* 0x000007a000017945 */ /* 0x000fd80003800000 */
[----:B------:R-:W-:Y:S05]  /*40d0*/  @P4 BRA `(.L_x_10460) ;  /* 0x0000000400e04947 */ /* 0x000fea0003800000 */
[----:B------:R-:W4:Y:S01]  /*40e0*/  S2R R12, SR_TID.X ;  /* 0x00000000000c7919 */ /* 0x000f220000002100 */
[----:B------:R-:W-:Y:S01]  /*40f0*/  SEL R11, R89, R106, !P0 ;  /* 0x0000006a590b7207 */ /* 0x000fe20004000000 */
[----:B------:R-:W-:Y:S01]  /*4100*/  BSSY B2, `(.L_x_10461) ;  /* 0x0000071000027945 */ /* 0x000fe20003800000 */
[----:B---3--:R-:W-:-:S04]  /*4110*/  LEA R92, P4, R68, R94, 0x1 ;  /* 0x0000005e445c7211 */ /* 0x008fc800078808ff */
[----:B--2---:R-:W-:Y:S01]  /*4120*/  LEA.HI.X R93, R68, R95, R32, 0x1, P4 ;  /* 0x0000005f445d7211 */ /* 0x004fe200020f0c20 */
[----:B----4-:R-:W-:Y:S01]  /*4130*/  VIADD R13, R12, 0xffffff80 ;  /* 0xffffff800c0d7836 */ /* 0x010fe20000000000 */
[----:B------:R-:W-:-:S04]  /*4140*/  SHF.R.S32.HI R12, RZ, 0x1f, R11 ;  /* 0x0000001fff0c7819 */ /* 0x000fc8000001140b */
[----:B------:R-:W-:Y:S02]  /*4150*/  LEA.HI R12, R12, R11, RZ, 0x4 ;  /* 0x0000000b0c0c7211 */ /* 0x000fe400078f20ff */
[----:B------:R-:W-:Y:S02]  /*4160*/  SHF.R.S32.HI R14, RZ, 0x1f, R13 ;  /* 0x0000001fff0e7819 */ /* 0x000fe4000001140d */
[----:B------:R-:W-:Y:S01]  /*4170*/  LEA.HI.SX32 R11, R12, R69, 0x1c ;  /* 0x000000450c0b7211 */ /* 0x000fe200078fe2ff */
[----:B------:R-:W-:Y:S01]  /*4180*/  IMAD R12, R18, 0x1800, R31 ;  /* 0x00001800120c7824 */ /* 0x000fe200078e021f */
[----:B------:R-:W-:-:S03]  /*4190*/  LEA.HI R14, R14, R13, RZ, 0x5 ;  /* 0x0000000d0e0e7211 */ /* 0x000fc600078f28ff */
[----:B------:R-:W-:Y:S01]  /*41a0*/  IMAD.SHL.U32 R11, R11, 0x8, RZ ;  /* 0x000000080b0b7824 */ /* 0x000fe200078e00ff */
[----:B------:R-:W-:Y:S01]  /*41b0*/  SHF.R.S32.HI R14, RZ, 0x5, R14 ;  /* 0x00000005ff0e7819 */ /* 0x000fe2000001140e */
[----:B------:R-:W-:-:S03]  /*41c0*/  IMAD R12, R12, 0x2, R19 ;  /* 0x000000020c0c7824 */ /* 0x000fc600078e0213 */
[----:B------:R-:W-:-:S04]  /*41d0*/  LOP3.LUT R13, R82, 0x38, R11, 0xf8, !PT ;  /* 0x00000038520d7812 */ /* 0x000fc800078ef80b */
[----:B------:R-:W-:-:S05]  /*41e0*/  LOP3.LUT R13, R13, R80, RZ, 0x3c, !PT ;  /* 0x000000500d0d7212 */ /* 0x000fca00078e3cff */
[----:B------:R-:W-:-:S04]  /*41f0*/  IMAD R13, R14, 0x200, R13 ;  /* 0x000002000e0d7824 */ /* 0x000fc800078e020d */
[----:B------:R-:W-:-:S04]  /*4200*/  IMAD R14, R18, 0x1800, R13 ;  /* 0x00001800120e7824 */ /* 0x000fc800078e020d */
[----:B------:R-:W-:Y:S02]  /*4210*/  IMAD R56, R14, 0x2, R19 ;  /* 0x000000020e387824 */ /* 0x000fe400078e0213 */
[----:B------:R-:W2:Y:S04]  /*4220*/  LDS.128 R12, [R12+0x1c400] ;  /* 0x01c400000c0c7984 */ /* 0x000ea80000000c00 */
[----:B------:R-:W3:Y:S01]  /*4230*/  LDS.128 R56, [R56+0x1c400] ;  /* 0x01c4000038387984 */ /* 0x000ee20000000c00 */
[----:B------:R-:W-:Y:S05]  /*4240*/  @P2 BRA `(.L_x_10462) ;  /* 0x0000000400702947 */ /* 0x000fea0003800000 */
[----:B------:R-:W-:Y:S01]  /*4250*/  SHF.R.U32.HI R119, RZ, 0x10, R41 ;  /* 0x00000010ff777819 */ /* 0x000fe20000011629 */
[----:B--2---:R-:W-:Y:S01]  /*4260*/  IMAD.U32 R115, R15, 0x10000, RZ ;  /* 0x000100000f737824 */ /* 0x004fe200078e00ff */
[----:B------:R-:W-:Y:S01]  /*4270*/  SHF.R.U32.HI R118, RZ, 0x10, R37 ;  /* 0x00000010ff767819 */ /* 0x000fe20000011625 */
[----:B---3--:R-:W-:Y:S01]  /*4280*/  IMAD.U32 R117, R59, 0x10000, RZ ;  /* 0x000100003b757824 */ /* 0x008fe200078e00ff */
[----:B------:R-:W-:Y:S01]  /*4290*/  SHF.R.U64 R122, R38, 0x10, R39 ;  /* 0x00000010267a7819 */ /* 0x000fe20000001227 */
[----:B------:R-:W-:Y:S01]  /*42a0*/  IMAD.U32 R38, R12, 0x10000, RZ ;  /* 0x000100000c267824 */ /* 0x000fe200078e00ff */
[----:B------:R-:W-:Y:S02]  /*42b0*/  PRMT R119, R128, 0x5410, R119 ;  /* 0x0000541080777816 */ /* 0x000fe40000000077 */
[----:B------:R-:W-:Y:S02]  /*42c0*/  SHF.R.U32.HI R120, RZ, 0x10, R39 ;  /* 0x00000010ff787819 */ /* 0x000fe40000011627 */
[----:B------:R-:W-:Y:S01]  /*42d0*/  SHF.R.U64 R121, R40, 0x10, R41 ;  /* 0x0000001028797819 */ /* 0x000fe20000001229 */
[----:B------:R-:W-:Y:S01]  /*42e0*/  IMAD.U32 R40, R57, 0x10000, RZ ;  /* 0x0001000039287824 */ /* 0x000fe200078e00ff */
[----:B------:R-:W-:-:S02]  /*42f0*/  PRMT R118, R108, 0x5432, R118 ;  /* 0x000054326c767816 */ /* 0x000fc40000000076 */
[--C-:B------:R-:W-:Y:S01]  /*4300*/  SHF.R.U64 R41, R42, 0x10, R43.reuse ;  /* 0x000000102a297819 */ /* 0x100fe2000000122b */
[----:B------:R-:W-:Y:S01]  /*4310*/  IMAD.U32 R42, R56, 0x10000, RZ ;  /* 0x00010000382a7824 */ /* 0x000fe200078e00ff */
[----:B------:R-:W-:Y:S01]  /*4320*/  PRMT R39, R105, 0x5432, R122 ;  /* 0x0000543269277816 */ /* 0x000fe2000000007a */
[----:B------:R-:W-:Y:S01]  /*4330*/  IMAD.U32 R122, R119, 0x10000, RZ ;  /* 0x00010000777a7824 */ /* 0x000fe200078e00ff */
[----:B------:R-:W-:Y:S02]  /*4340*/  SHF.R.U32.HI R124, RZ, 0x10, R43 ;  /* 0x00000010ff7c7819 */ /* 0x000fe4000001162b */
[----:B------:R-:W-:Y:S01]  /*4350*/  SHF.R.U64 R123, R36, 0x10, R37 ;  /* 0x00000010247b7819 */ /* 0x000fe20000001225 */
[----:B------:R-:W-:Y:S01]  /*4360*/  IMAD.U32 R37, R13, 0x10000, RZ ;  /* 0x000100000d257824 */ /* 0x000fe200078e00ff */
[----:B------:R-:W-:Y:S01]  /*4370*/  LOP3.LUT R43, R15, 0xffff0000, RZ, 0xc0, !PT ;  /* 0xffff00000f2b7812 */ /* 0x000fe200078ec0ff */
[----:B------:R-:W-:Y:S01]  /*4380*/  IMAD.U32 R15, R118, 0x10000, RZ ;  /* 0x00010000760f7824 */ /* 0x000fe200078e00ff */
[----:B------:R-:W-:Y:S01]  /*4390*/  LOP3.LUT R116, R57, 0xffff0000, RZ, 0xc0, !PT ;  /* 0xffff000039747812 */ /* 0x000fe200078ec0ff */
[----:B------:R-:W-:Y:S01]  /*43a0*/  IMAD.U32 R36, R58, 0x10000, RZ ;  /* 0x000100003a247824 */ /* 0x000fe200078e00ff */
[----:B------:R-:W-:Y:S01]  /*43b0*/  PRMT R41, R126, 0x5410, R41 ;  /* 0x000054107e297816 */ /* 0x000fe20000000029 */
[CC--:B------:R-:W-:Y:S01]  /*43c0*/  FMUL.FTZ R126, R40.reuse, R122.reuse ;  /* 0x0000007a287e7220 */ /* 0x0c0fe20000410000 */
[----:B------:R-:W-:Y:S01]  /*43d0*/  LOP3.LUT R57, R59, 0xffff0000, RZ, 0xc0, !PT ;  /* 0xffff00003b397812 */ /* 0x000fe200078ec0ff */
[-C--:B------:R-:W-:Y:S01]  /*43e0*/  FMUL.FTZ R40, R40, R15.reuse ;  /* 0x0000000f28287220 */ /* 0x080fe20000410000 */
[----:B------:R-:W-:Y:S01]  /*43f0*/  PRMT R124, R109, 0x5432, R124 ;  /* 0x000054326d7c7816 */ /* 0x000fe2000000007c */
[----:B------:R-:W-:Y:S01]  /*4400*/  FFMA.FTZ R15, R37, R15, -R126 ;  /* 0x0000000f250f7223 */ /* 0x000fe2000001087e */
[----:B------:R-:W-:Y:S01]  /*4410*/  PRMT R59, R125, 0x5410, R123 ;  /* 0x000054107d3b7816 */ /* 0x000fe2000000007b */
[----:B------:R-:W-:Y:S01]  /*4420*/  FFMA.FTZ R37, R37, R122, R40 ;  /* 0x0000007a25257223 */ /* 0x000fe20000010028 */
[----:B------:R-:W-:Y:S01]  /*4430*/  PRMT R120, R107, 0x5432, R120 ;  /* 0x000054326b787816 */ /* 0x000fe20000000078 */
[----:B------:R-:W-:Y:S01]  /*4440*/  IMAD.U32 R126, R124, 0x10000, RZ ;  /* 0x000100007c7e7824 */ /* 0x000fe200078e00ff */
[----:B------:R-:W-:-:S02]  /*4450*/  LOP3.LUT R123, R119, 0xffff0000, RZ, 0xc0, !PT ;  /* 0xffff0000777b7812 */ /* 0x000fc400078ec0ff */
[----:B------:R-:W-:Y:S01]  /*4460*/  LOP3.LUT R119, R118, 0xffff0000, RZ, 0xc0, !PT ;  /* 0xffff000076777812 */ /* 0x000fe200078ec0ff */
[----:B------:R-:W-:Y:S01]  /*4470*/  IMAD.U32 R118, R120, 0x10000, RZ ;  /* 0x0001000078767824 */ /* 0x000fe200078e00ff */
[----:B------:R-:W-:Y:S01]  /*4480*/  PRMT R121, R127, 0x5410, R121 ;  /* 0x000054107f797816 */ /* 0x000fe20000000079 */
[----:B------:R-:W-:Y:S01]  /*4490*/  FMUL.FTZ R125, R116, R123 ;  /* 0x0000007b747d7220 */ /* 0x000fe20000410000 */
[----:B------:R-:W-:Y:S01]  /*44a0*/  LOP3.LUT R124, R124, 0xffff0000, RZ, 0xc0, !PT ;  /* 0xffff00007c7c7812 */ /* 0x000fe200078ec0ff */
[----:B------:R-:W-:Y:S01]  /*44b0*/  FMUL.FTZ R127, R116, R119 ;  /* 0x00000077747f7220 */ /* 0x000fe20000410000 */
[C---:B------:R-:W-:Y:S01]  /*44c0*/  FMUL.FTZ R116, R117.reuse, R126 ;  /* 0x0000007e75747220 */ /* 0x040fe20000410000 */
[-C--:B------:R-:W-:Y:S01]  /*44d0*/  FMUL.FTZ R117, R117, R118.reuse ;  /* 0x0000007675757220 */ /* 0x080fe20000410000 */
[----:B------:R-:W-:Y:S02]  /*44e0*/  LOP3.LUT R120, R120, 0xffff0000, RZ, 0xc0, !PT ;  /* 0xffff000078787812 */ /* 0x000fe400078ec0ff */
[C---:B------:R-:W-:Y:S01]  /*44f0*/  FFMA.FTZ R118, R115.reuse, R118, -R116 ;  /* 0x0000007673767223 */ /* 0x040fe20000010874 */
[----:B------:R-:W-:Y:S01]  /*4500*/  FFMA.FTZ R126, R115, R126, R117 ;  /* 0x0000007e737e7223 */ /* 0x000fe20000010075 */
[----:B------:R-:W-:Y:S01]  /*4510*/  IMAD.U32 R117, R121, 0x10000, RZ ;  /* 0x0001000079757824 */ /* 0x000fe200078e00ff */
[----:B------:R-:W-:Y:S01]  /*4520*/  LOP3.LUT R114, R13, 0xffff0000, RZ, 0xc0, !PT ;  /* 0xffff00000d727812 */ /* 0x000fe200078ec0ff */
[----:B------:R-:W-:-:S02]  /*4530*/  IMAD.U32 R115, R59, 0x10000, RZ ;  /* 0x000100003b737824 */ /* 0x000fc400078e00ff */
[C---:B------:R-:W-:Y:S01]  /*4540*/  FMUL.FTZ R116, R57.reuse, R124 ;  /* 0x0000007c39747220 */ /* 0x040fe20000410000 */
[-C--:B------:R-:W-:Y:S01]  /*4550*/  FMUL.FTZ R122, R57, R120.reuse ;  /* 0x00000078397a7220 */ /* 0x080fe20000410000 */
[C---:B------:R-:W-:Y:S01]  /*4560*/  FMUL.FTZ R57, R42.reuse, R117 ;  /* 0x000000752a397220 */ /* 0x040fe20000410000 */
[----:B------:R-:W-:Y:S01]  /*4570*/  FMUL.FTZ R42, R42, R115 ;  /* 0x000000732a2a7220 */ /* 0x000fe20000410000 */
[----:B------:R-:W-:Y:S01]  /*4580*/  LOP3.LUT R56, R56, 0xffff0000, RZ, 0xc0, !PT ;  /* 0xffff000038387812 */ /* 0x000fe200078ec0ff */
[C---:B------:R-:W-:Y:S01]  /*4590*/  FFMA.FTZ R40, R114.reuse, R119, -R125 ;  /* 0x0000007772287223 */ /* 0x040fe2000001087d */
[----:B------:R-:W-:Y:S01]  /*45a0*/  LOP3.LUT R121, R121, 0xffff0000, RZ, 0xc0, !PT ;  /* 0xffff000079797812 */ /* 0x000fe200078ec0ff */
[----:B------:R-:W-:Y:S01]  /*45b0*/  FFMA.FTZ R114, R114, R123, R127 ;  /* 0x0000007b72727223 */ /* 0x000fe2000001007f */
[----:B------:R-:W-:Y:S01]  /*45c0*/  LOP3.LUT R59, R59, 0xffff0000, RZ, 0xc0, !PT ;  /* 0xffff00003b3b7812 */ /* 0x000fe200078ec0ff */
[----:B------:R-:W-:Y:S01]  /*45d0*/  FFMA.FTZ R117, R38, R117, R42 ;  /* 0x0000007526757223 */ /* 0x000fe2000001002a */
[----:B------:R-:W-:Y:S01]  /*45e0*/  LOP3.LUT R12, R12, 0xffff0000, RZ, 0xc0, !PT ;  /* 0xffff00000c0c7812 */ /* 0x000fe200078ec0ff */
[C---:B------:R-:W-:Y:S01]  /*45f0*/  FFMA.FTZ R119, R43.reuse, R120, -R116 ;  /* 0x000000782b777223 */ /* 0x040fe20000010874 */
[----:B------:R-:W-:Y:S01]  /*4600*/  FFMA.FTZ R123, R43, R124, R122 ;  /* 0x0000007c2b7b7223 */ /* 0x000fe2000001007a */
[----:B------:R-:W-:Y:S01]  /*4610*/  FFMA.FTZ R57, R38, R115, -R57 ;  /* 0x0000007326397223 */ /* 0x000fe20000010839 */
[----:B------:R-:W-:Y:S01]  /*4620*/  IMAD.U32 R42, R41, 0x10000, RZ ;  /* 0x00010000292a7824 */ /* 0x000fe200078e00ff */
[----:B------:R-:W-:Y:S01]  /*4630*/  LOP3.LUT R58, R58, 0xffff0000, RZ, 0xc0, !PT ;  /* 0xffff00003a3a7812 */ /* 0x000fe200078ec0ff */
[C---:B------:R-:W-:Y:S01]  /*4640*/  FMUL.FTZ R43, R56.reuse, R121 ;  /* 0x00000079382b7220 */ /* 0x040fe20000410000 */
[----:B------:R-:W-:Y:S01]  /*4650*/  IMAD.U32 R38, R39, 0x10000, RZ ;  /* 0x0001000027267824 */ /* 0x000fe200078e00ff */
[----:B------:R-:W-:Y:S01]  /*4660*/  LOP3.LUT R41, R41, 0xffff0000, RZ, 0xc0, !PT ;  /* 0xffff000029297812 */ /* 0x000fe200078ec0ff */
[-C--:B------:R-:W-:Y:S01]  /*4670*/  FMUL.FTZ R115, R56, R59.reuse ;  /* 0x0000003b38737220 */ /* 0x080fe20000410000 */
[----:B------:R-:W-:Y:S01]  /*4680*/  LOP3.LUT R39, R39, 0xffff0000, RZ, 0xc0, !PT ;  /* 0xffff000027277812 */ /* 0x000fe200078ec0ff */
[C---:B------:R-:W-:Y:S01]  /*4690*/  IMAD.U32 R13, R14.reuse, 0x10000, RZ ;  /* 0x000100000e0d7824 */ /* 0x040fe200078e00ff */
[----:B------:R-:W-:Y:S01]  /*46a0*/  LOP3.LUT R14, R14, 0xffff0000, RZ, 0xc0, !PT ;  /* 0xffff00000e0e7812 */ /* 0x000fe200078ec0ff */
[C---:B------:R-:W-:Y:S01]  /*46b0*/  FFMA.FTZ R56, R12.reuse, R59, -R43 ;  /* 0x0000003b0c387223 */ /* 0x040fe2000001082b */
[----:B------:R-:W-:Y:S01]  /*46c0*/  FFMA.FTZ R12, R12, R121, R115 ;  /* 0x000000790c0c7223 */ /* 0x000fe20000010073 */
[----:B------:R-:W-:Y:S01]  /*46d0*/  FMUL.FTZ R116, R36, R42 ;  /* 0x0000002a24747220 */ /* 0x000fe20000410000 */
[----:B------:R-:W-:Y:S01]  /*46e0*/  FMUL.FTZ R59, R58, R41 ;  /* 0x000000293a3b7220 */ /* 0x000fe20000410000 */
[-C--:B------:R-:W-:Y:S01]  /*46f0*/  FMUL.FTZ R43, R36, R38.reuse ;  /* 0x00000026242b7220 */ /* 0x080fe20000410000 */
[-C--:B------:R-:W-:Y:S01]  /*4700*/  FMUL.FTZ R58, R58, R39.reuse ;  /* 0x000000273a3a7220 */ /* 0x080fe20000410000 */
[C---:B------:R-:W-:Y:S01]  /*4710*/  FFMA.FTZ R116, R13.reuse, R38, -R116 ;  /* 0x000000260d747223 */ /* 0x040fe20000010874 */
[----:B------:R-:W-:Y:S01]  /*4720*/  FFMA.FTZ R59, R14, R39, -R59 ;  /* 0x000000270e3b7223 */ /* 0x000fe2000001083b */
        /* <DEDUP_REMOVED lines=14> */
.L_x_10462:
[----:B------:R-:W-:Y:S05]  /*4810*/  BSYNC B2 ;  /* 0x0000000000027941 */ /* 0x000fea0003800000 */
.L_x_10461:
[----:B------:R-:W-:Y:S01]  /*4820*/  ISETP.GE.AND P4, PT, R11, R104, PT ;  /* 0x000000680b00720c */ /* 0x000fe20003f86270 */
[----:B--2---:R4:W-:-:S12]  /*4830*/  ST.E.128 desc[UR60][R92.64], R12 ;  /* 0x0000000c5c007985 */ /* 0x0049d8000c101d3c */
[----:B------:R-:W-:-:S05]  /*4840*/  @!P4 IMAD.WIDE R94, R11, 0x2, R94 ;  /* 0x000000020b5ec825 */ /* 0x000fca00078e025e */
[----:B---3--:R4:W-:Y:S02]  /*4850*/  @!P4 ST.E.128 desc[UR60][R94.64], R56 ;  /* 0x000000385e00c985 */ /* 0x0089e4000c101d3c */
.L_x_10460:
[----:B------:R-:W-:Y:S05]  /*4860*/  BSYNC B1 ;  /* 0x0000000000017941 */ /* 0x000fea0003800000 */
.L_x_10459:
[----:B------:R-:W-:-:S03]  /*4870*/  UMOV UR4, 0xffffffff ;  /* 0xffffffff00047882 */ /* 0x000fc60000000000 */
[----:B------:R-:W-:Y:S05]  /*4880*/  BRA.DIV UR4, `(.L_x_10463) ;  /* 0x0000014204dc7947 */ /* 0x000fea000b800000 */
[----:B0-----:R-:W0:Y:S04]  /*4890*/  SHFL.IDX PT, R103, R103, 0x1, 0x1c1f ;  /* 0x003c1f0067677f89 */ /* 0x001e2800000e0000 */
[----:B------:R-:W0:Y:S02]  /*48a0*/  SHFL.IDX PT, R102, R102, 0x1, 0x1c1f ;  /* 0x003c1f0066667f89 */ /* 0x000e2400000e0000 */
.L_x_10706:
[----:B------:R-:W-:-:S05]  /*48b0*/  VIADD R11, R204, 0x40 ;  /* 0x00000040cc0b7836 */ /* 0x000fca0000000000 */
[----:B------:R-:W-:-:S13]  /*48c0*/  ISETP.GE.OR P4, PT, R11, R100, P1 ;  /* 0x000000640b00720c */ /* 0x000fda0000f86670 */
[----:B------:R-:W-:Y:S05]  /*48d0*/  @P4 BRA `(.L_x_10448) ;  /* 0x0000000c00084947 */ /* 0x000fea0003800000 */
[----:B----4-:R-:W4:Y:S01]  /*48e0*/  LDL R13, [R1+0x58] ;  /* 0x00005800010d7983 */ /* 0x010f220000100800 */
[----:B------:R-:W-:Y:S01]  /*48f0*/  SEL R106, R89, R106, !P0 ;  /* 0x0000006a596a7207 */ /* 0x000fe20004000000 */
[----:B------:R-:W-:Y:S01]  /*4900*/  VIADD R14, R204, 0x40 ;  /* 0x00000040cc0e7836 */ /* 0x000fe20000000000 */
[----:B0-----:R-:W-:Y:S01]  /*4910*/  LEA R40, P4, R68, R102, 0x1 ;  /* 0x0000006644287211 */ /* 0x001fe200078808ff */
[----:B------:R-:W-:Y:S01]  /*4920*/  VIADD R12, R204, 0x40 ;  /* 0x00000040cc0c7836 */ /* 0x000fe20000000000 */
[----:B------:R-:W-:Y:S01]  /*4930*/  SHF.R.S32.HI R11, RZ, 0x1f, R106 ;  /* 0x0000001fff0b7819 */ /* 0x000fe2000001146a */
[----:B------:R-:W-:Y:S01]  /*4940*/  IMAD.SHL.U32 R14, R14, 0x40, RZ ;  /* 0x000000400e0e7824 */ /* 0x000fe200078e00ff */
[----:B------:R-:W-:Y:S01]  /*4950*/  BSSY B1, `(.L_x_10464) ;  /* 0x000006e000017945 */ /* 0x000fe20003800000 */
[----:B------:R-:W-:Y:S01]  /*4960*/  IMAD.SHL.U32 R12, R12, 0x40, RZ ;  /* 0x000000400c0c7824 */ /* 0x000fe200078e00ff */
[----:B------:R-:W-:Y:S02]  /*4970*/  LEA.HI R106, R11, R106, RZ, 0x4 ;  /* 0x0000006a0b6a7211 */ /* 0x000fe400078f20ff */
[----:B------:R-:W-:-:S02]  /*4980*/  LOP3.LUT R14, R14, 0x1c0, RZ, 0xc0, !PT ;  /* 0x000001c00e0e7812 */ /* 0x000fc400078ec0ff */
[----:B------:R-:W-:Y:S02]  /*4990*/  LEA.HI.SX32 R11, R106, R69, 0x1c ;  /* 0x000000456a0b7211 */ /* 0x000fe400078fe2ff */
[----:B------:R-:W-:Y:S02]  /*49a0*/  LOP3.LUT R12, R12, 0x1c0, RZ, 0xc0, !PT ;  /* 0x000001c00c0c7812 */ /* 0x000fe400078ec0ff */
[----:B------:R-:W-:Y:S01]  /*49b0*/  SHF.R.U32.HI R14, RZ, 0x3, R14 ;  /* 0x00000003ff0e7819 */ /* 0x000fe2000001160e */
[----:B------:R-:W-:Y:S01]  /*49c0*/  IMAD.SHL.U32 R11, R11, 0x8, RZ ;  /* 0x000000080b0b7824 */ /* 0x000fe200078e00ff */
[----:B------:R-:W-:-:S04]  /*49d0*/  LEA.HI.X R41, R68, R103, R32, 0x1, P4 ;  /* 0x0000006744297211 */ /* 0x000fc800020f0c20 */
        /* <DEDUP_REMOVED lines=8> */
[----:B------:R-:W4:Y:S01]  /*4a60*/  LDS.128 R36, [R36+0x1c400] ;  /* 0x01c4000024247984 */ /* 0x000f220000000c00 */
[----:B------:R-:W-:Y:S05]  /*4a70*/  @P2 BRA `(.L_x_10465) ;  /* 0x00000004006c2947 */ /* 0x000fea0003800000 */
[----:B------:R-:W-:Y:S01]  /*4a80*/  SHF.R.U32.HI R106, RZ, 0x10, R45 ;  /* 0x00000010ff6a7819 */ /* 0x000fe2000001162d */
[----:B0-----:R-:W-:Y:S01]  /*4a90*/  IMAD.U32 R43, R13, 0x10000, RZ ;  /* 0x000100000d2b7824 */ /* 0x001fe200078e00ff */
[----:B------:R-:W-:Y:S02]  /*4aa0*/  SHF.R.U32.HI R56, RZ, 0x10, R49 ;  /* 0x00000010ff387819 */ /* 0x000fe40000011631 */
[----:B------:R-:W-:Y:S02]  /*4ab0*/  PRMT R109, R109, 0x5410, R106 ;  /* 0x000054106d6d7816 */ /* 0x000fe4000000006a */
[----:B------:R-:W-:Y:S02]  /*4ac0*/  PRMT R113, R113, 0x5410, R56 ;  /* 0x0000541071717816 */ /* 0x000fe40000000038 */
[----:B------:R-:W-:Y:S02]  /*4ad0*/  SHF.R.U32.HI R92, RZ, 0x10, R51 ;  /* 0x00000010ff5c7819 */ /* 0x000fe40000011633 */
[--C-:B---3--:R-:W-:Y:S01]  /*4ae0*/  SHF.R.U64 R94, R46, 0x10, R47.reuse ;  /* 0x000000102e5e7819 */ /* 0x108fe2000000122f */
[----:B------:R-:W-:Y:S01]  /*4af0*/  IMAD.U32 R56, R113, 0x10000, RZ ;  /* 0x0001000071387824 */ /* 0x000fe200078e00ff */
[----:B------:R-:W-:Y:S01]  /*4b00*/  SHF.R.U32.HI R58, RZ, 0x10, R47 ;  /* 0x00000010ff3a7819 */ /* 0x000fe2000001162f */
[----:B----4-:R-:W-:Y:S01]  /*4b10*/  IMAD.U32 R47, R37, 0x10000, RZ ;  /* 0x00010000252f7824 */ /* 0x010fe200078e00ff */
[----:B------:R-:W-:Y:S01]  /*4b20*/  SHF.R.U64 R57, R50, 0x10, R51 ;  /* 0x0000001032397819 */ /* 0x000fe20000001233 */
[----:B------:R-:W-:Y:S01]  /*4b30*/  IMAD.U32 R50, R109, 0x10000, RZ ;  /* 0x000100006d327824 */ /* 0x000fe200078e00ff */
[----:B------:R-:W-:-:S02]  /*4b40*/  PRMT R111, R111, 0x5410, R92 ;  /* 0x000054106f6f7816 */ /* 0x000fc4000000005c */
[----:B------:R-:W-:Y:S01]  /*4b50*/  SHF.R.U64 R59, R48, 0x10, R49 ;  /* 0x00000010303b7819 */ /* 0x000fe20000001231 */
[----:B------:R-:W-:Y:S01]  /*4b60*/  FMUL.FTZ R92, R47, R50 ;  /* 0x000000322f5c7220 */ /* 0x000fe20000410000 */
[----:B------:R-:W-:Y:S01]  /*4b70*/  LOP3.LUT R48, R37, 0xffff0000, RZ, 0xc0, !PT ;  /* 0xffff000025307812 */ /* 0x000fe200078ec0ff */
[----:B------:R-:W-:Y:S01]  /*4b80*/  IMAD.U32 R49, R39, 0x10000, RZ ;  /* 0x0001000027317824 */ /* 0x000fe200078e00ff */
[----:B------:R-:W-:Y:S01]  /*4b90*/  PRMT R107, R107, 0x5410, R58 ;  /* 0x000054106b6b7816 */ /* 0x000fe2000000003a */
[----:B------:R-:W-:Y:S01]  /*4ba0*/  FMUL.FTZ R58, R47, R56 ;  /* 0x000000382f3a7220 */ /* 0x000fe20000410000 */
[----:B------:R-:W-:Y:S01]  /*4bb0*/  LOP3.LUT R113, R113, 0xffff0000, RZ, 0xc0, !PT ;  /* 0xffff000071717812 */ /* 0x000fe200078ec0ff */
[----:B------:R-:W-:Y:S01]  /*4bc0*/  IMAD.U32 R47, R111, 0x10000, RZ ;  /* 0x000100006f2f7824 */ /* 0x000fe200078e00ff */
[----:B------:R-:W-:Y:S01]  /*4bd0*/  LOP3.LUT R109, R109, 0xffff0000, RZ, 0xc0, !PT ;  /* 0xffff00006d6d7812 */ /* 0x000fe200078ec0ff */
[----:B------:R-:W-:Y:S01]  /*4be0*/  FFMA.FTZ R58, R43, R50, -R58 ;  /* 0x000000322b3a7223 */ /* 0x000fe2000001083a */
[----:B------:R-:W-:Y:S01]  /*4bf0*/  SHF.R.U64 R93, R44, 0x10, R45 ;  /* 0x000000102c5d7819 */ /* 0x000fe2000000122d */
[----:B------:R-:W-:Y:S01]  /*4c00*/  FMUL.FTZ R51, R48, R113 ;  /* 0x0000007130337220 */ /* 0x000fe20000410000 */
[----:B------:R-:W-:Y:S01]  /*4c10*/  LOP3.LUT R44, R13, 0xffff0000, RZ, 0xc0, !PT ;  /* 0xffff00000d2c7812 */ /* 0x000fe200078ec0ff */
[----:B------:R-:W-:Y:S01]  /*4c20*/  FFMA.FTZ R92, R43, R56, R92 ;  /* 0x000000382b5c7223 */ /* 0x000fe2000001005c */
[----:B------:R-:W-:Y:S01]  /*4c30*/  PRMT R110, R110, 0x5410, R57 ;  /* 0x000054106e6e7816 */ /* 0x000fe20000000039 */
[----:B------:R-:W-:Y:S01]  /*4c40*/  FMUL.FTZ R57, R48, R109 ;  /* 0x0000006d30397220 */ /* 0x000fe20000410000 */
[C---:B------:R-:W-:Y:S01]  /*4c50*/  IMAD.U32 R45, R36.reuse, 0x10000, RZ ;  /* 0x00010000242d7824 */ /* 0x040fe200078e00ff */
[----:B------:R-:W-:Y:S01]  /*4c60*/  LOP3.LUT R46, R36, 0xffff0000, RZ, 0xc0, !PT ;  /* 0xffff0000242e7812 */ /* 0x000fe200078ec0ff */
[----:B------:R-:W-:Y:S01]  /*4c70*/  IMAD.U32 R43, R107, 0x10000, RZ ;  /* 0x000100006b2b7824 */ /* 0x000fe200078e00ff */
[----:B------:R-:W-:Y:S01]  /*4c80*/  PRMT R112, R112, 0x5410, R59 ;  /* 0x0000541070707816 */ /* 0x000fe2000000003b */
[----:B------:R-:W-:-:S02]  /*4c90*/  IMAD.U32 R36, R15, 0x10000, RZ ;  /* 0x000100000f247824 */ /* 0x000fc400078e00ff */
[----:B------:R-:W-:Y:S01]  /*4ca0*/  FMUL.FTZ R59, R49, R47 ;  /* 0x0000002f313b7220 */ /* 0x000fe20000410000 */
        /* <DEDUP_REMOVED lines=8> */
[----:B------:R-:W-:Y:S01]  /*4d30*/  PRMT R108, R108, 0x5410, R93 ;  /* 0x000054106c6c7816 */ /* 0x000fe2000000005d */
[----:B------:R-:W-:Y:S01]  /*4d40*/  FFMA.FTZ R47, R36, R47, R50 ;  /* 0x0000002f242f7223 */ /* 0x000fe20000010032 */
[----:B------:R-:W-:Y:S01]  /*4d50*/  LOP3.LUT R37, R15, 0xffff0000, RZ, 0xc0, !PT ;  /* 0xffff00000f257812 */ /* 0x000fe200078ec0ff */
[----:B------:R-:W-:Y:S01]  /*4d60*/  FMUL.FTZ R50, R39, R48 ;  /* 0x0000003027327220 */ /* 0x000fe20000410000 */
[----:B------:R-:W-:Y:S01]  /*4d70*/  PRMT R105, R105, 0x5410, R94 ;  /* 0x0000541069697816 */ /* 0x000fe2000000005e */
[----:B------:R-:W-:Y:S01]  /*4d80*/  FMUL.FTZ R94, R39, R44 ;  /* 0x0000002c275e7220 */ /* 0x000fe20000410000 */
[----:B------:R-:W-:Y:S01]  /*4d90*/  SHF.L.U32 R42, R12, 0x10, RZ ;  /* 0x000000100c2a7819 */ /* 0x000fe200000006ff */
[----:B------:R-:W-:-:S02]  /*4da0*/  IMAD.U32 R36, R108, 0x10000, RZ ;  /* 0x000100006c247824 */ /* 0x000fc400078e00ff */
[-C--:B------:R-:W-:Y:S01]  /*4db0*/  FMUL.FTZ R39, R45, R43.reuse ;  /* 0x0000002b2d277220 */ /* 0x080fe20000410000 */
[----:B------:R-:W-:Y:S01]  /*4dc0*/  LOP3.LUT R112, R112, 0xffff0000, RZ, 0xc0, !PT ;  /* 0xffff000070707812 */ /* 0x000fe200078ec0ff */
[----:B------:R-:W-:Y:S01]  /*4dd0*/  FFMA.FTZ R56, R37, R44, -R50 ;  /* 0x0000002c25387223 */ /* 0x000fe20000010832 */
[----:B------:R-:W-:Y:S02]  /*4de0*/  IMAD.U32 R15, R38, 0x10000, RZ ;  /* 0x00010000260f7824 */ /* 0x000fe400078e00ff */
[----:B------:R-:W-:Y:S01]  /*4df0*/  FMUL.FTZ R50, R45, R36 ;  /* 0x000000242d327220 */ /* 0x000fe20000410000 */
[----:B------:R-:W-:Y:S01]  /*4e00*/  FFMA.FTZ R94, R37, R48, R94 ;  /* 0x00000030255e7223 */ /* 0x000fe2000001005e */
[----:B------:R-:W-:Y:S01]  /*4e10*/  FFMA.FTZ R44, R42, R36, -R39 ;  /* 0x000000242a2c7223 */ /* 0x000fe20000010827 */
[----:B------:R-:W-:Y:S01]  /*4e20*/  LOP3.LUT R38, R38, 0xffff0000, RZ, 0xc0, !PT ;  /* 0xffff000026267812 */ /* 0x000fe200078ec0ff */
[C---:B------:R-:W-:Y:S01]  /*4e30*/  IMAD.U32 R37, R110.reuse, 0x10000, RZ ;  /* 0x000100006e257824 */ /* 0x040fe200078e00ff */
[----:B------:R-:W-:Y:S01]  /*4e40*/  LOP3.LUT R39, R110, 0xffff0000, RZ, 0xc0, !PT ;  /* 0xffff00006e277812 */ /* 0x000fe200078ec0ff */
[C---:B------:R-:W-:Y:S01]  /*4e50*/  IMAD.U32 R36, R105.reuse, 0x10000, RZ ;  /* 0x0001000069247824 */ /* 0x040fe200078e00ff */
[----:B------:R-:W-:Y:S01]  /*4e60*/  LOP3.LUT R13, R12, 0xffff0000, RZ, 0xc0, !PT ;  /* 0xffff00000c0d7812 */ /* 0x000fe200078ec0ff */
[----:B------:R-:W-:Y:S01]  /*4e70*/  FMUL.FTZ R48, R46, R112 ;  /* 0x000000702e307220 */ /* 0x000fe20000410000 */
[----:B------:R-:W-:Y:S01]  /*4e80*/  LOP3.LUT R108, R108, 0xffff0000, RZ, 0xc0, !PT ;  /* 0xffff00006c6c7812 */ /* 0x000fe200078ec0ff */
[----:B------:R-:W-:Y:S01]  /*4e90*/  FFMA.FTZ R50, R42, R43, R50 ;  /* 0x0000002b2a327223 */ /* 0x000fe20000010032 */
[----:B------:R-:W-:Y:S01]  /*4ea0*/  LOP3.LUT R105, R105, 0xffff0000, RZ, 0xc0, !PT ;  /* 0xffff000069697812 */ /* 0x000fe200078ec0ff */
[----:B------:R-:W-:-:S02]  /*4eb0*/  IMAD.U32 R12, R14, 0x10000, RZ ;  /* 0x000100000e0c7824 */ /* 0x000fc400078e00ff */
[C---:B------:R-:W-:Y:S01]  /*4ec0*/  FMUL.FTZ R45, R15.reuse, R37 ;  /* 0x000000250f2d7220 */ /* 0x040fe20000410000 */
[----:B------:R-:W-:Y:S01]  /*4ed0*/  FMUL.FTZ R42, R15, R36 ;  /* 0x000000240f2a7220 */ /* 0x000fe20000410000 */
[----:B------:R-:W-:Y:S01]  /*4ee0*/  LOP3.LUT R14, R14, 0xffff0000, RZ, 0xc0, !PT ;  /* 0xffff00000e0e7812 */ /* 0x000fe200078ec0ff */
[----:B------:R-:W-:Y:S01]  /*4ef0*/  FMUL.FTZ R15, R38, R39 ;  /* 0x00000027260f7220 */ /* 0x000fe20000410000 */
[-C--:B------:R-:W-:Y:S01]  /*4f00*/  FMUL.FTZ R46, R46, R108.reuse ;  /* 0x0000006c2e2e7220 */ /* 0x080fe20000410000 */
[C---:B------:R-:W-:Y:S01]  /*4f10*/  FFMA.FTZ R43, R13.reuse, R108, -R48 ;  /* 0x0000006c0d2b7223 */ /* 0x040fe20000010830 */
[----:B------:R-:W-:Y:S01]  /*4f20*/  FMUL.FTZ R38, R38, R105 ;  /* 0x0000006926267220 */ /* 0x000fe20000410000 */
[C---:B------:R-:W-:Y:S01]  /*4f30*/  FFMA.FTZ R45, R12.reuse, R36, -R45 ;  /* 0x000000240c2d7223 */ /* 0x040fe2000001082d */
[----:B------:R-:W-:Y:S01]  /*4f40*/  FFMA.FTZ R42, R12, R37, R42 ;  /* 0x000000250c2a7223 */ /* 0x000fe2000001002a */
[----:B------:R-:W-:Y:S01]  /*4f50*/  FFMA.FTZ R13, R13, R112, R46 ;  /* 0x000000700d0d7223 */ /* 0x000fe2000001002e */
[C---:B------:R-:W-:Y:S01]  /*4f60*/  FFMA.FTZ R12, R14.reuse, R105, -R15 ;  /* 0x000000690e0c7223 */ /* 0x040fe2000001080f */
        /* <DEDUP_REMOVED lines=12> */
.L_x_10465:
[----:B------:R-:W-:Y:S05]  /*5030*/  BSYNC B1 ;  /* 0x0000000000017941 */ /* 0x000fea0003800000 */
.L_x_10464:
[----:B------:R-:W-:Y:S01]  /*5040*/  ISETP.GE.AND P2, PT, R11, R104, PT ;  /* 0x000000680b00720c */ /* 0x000fe20003f46270 */
[----:B0-----:R0:W-:Y:S02]  /*5050*/  ST.E.128 desc[UR60][R40.64], R12 ;  /* 0x0000000c28007985 */ /* 0x0011e4000c101d3c */
[----:B0-----:R-:W-:Y:S02]  /*5060*/  IMAD.MOV.U32 R12, RZ, RZ, R102 ;  /* 0x000000ffff0c7224 */ /* 0x001fe400078e0066 */
[----:B------:R-:W-:-:S08]  /*5070*/  IMAD.MOV.U32 R13, RZ, RZ, R103 ;  /* 0x000000ffff0d7224 */ /* 0x000fd000078e0067 */
[----:B------:R-:W-:Y:S05]  /*5080*/  @P2 BRA `(.L_x_10448) ;  /* 0x00000004001c2947 */ /* 0x000fea0003800000 */
[----:B------:R-:W-:-:S05]  /*5090*/  IMAD.WIDE R12, R11, 0x2, R12 ;  /* 0x000000020b0c7825 */ /* 0x000fca00078e020c */
[----:B----4-:R0:W-:Y:S01]  /*50a0*/  ST.E.128 desc[UR60][R12.64], R36 ;  /* 0x000000240c007985 */ /* 0x0101e2000c101d3c */
[----:B------:R-:W-:Y:S05]  /*50b0*/  BRA `(.L_x_10448) ;  /* 0x0000000400107947 */ /* 0x000fea0003800000 */
.L_x_10429:
[----:B------:R-:W-:-:S13]  /*50c0*/  ISETP.NE.AND P3, PT, R209, 0x3, PT ;  /* 0x00000003d100780c */ /* 0x000fda0003f65270 */
[----:B------:R-:W-:Y:S05]  /*50d0*/  @!P3 BRA `(.L_x_10466) ;  /* 0x000000000004b947 */ /* 0x000fea0003800000 */
[----:B------:R-:W-:Y:S01]  /*50e0*/  BPT.TRAP 0x1 ;  /* 0x000000040000795c */ /* 0x000fe20000300000 */
.L_x_10466:
[----:B------:R-:W-:Y:S01]  /*50f0*/  IMAD R4, R18, 0x8, R19 ;  /* 0x0000000812047824 */ /* 0x000fe200078e0213 */
[----:B------:R-:W-:Y:S01]  /*5100*/  SHF.L.U32 R101, R207, 0x1f, RZ ;  /* 0x0000001fcf657819 */ /* 0x000fe200000006ff */
[----:B------:R-:W-:Y:S01]  /*5110*/  BSSY B1, `(.L_x_10467) ;  /* 0x0000004000017945 */ /* 0x000fe20003800000 */
[----:B------:R-:W-:Y:S02]  /*5120*/  SHF.R.S32.HI R98, RZ, 0x1f, R97 ;  /* 0x0000001fff627819 */ /* 0x000fe40000011461 */
[----:B------:R-:W0:Y:S02]  /*5130*/  SYNCS.PHASECHK.TRANS64.TRYWAIT P2, [R4+URZ+0x32490], R101 ;  /* 0x03249065040075a7 */ /* 0x000e24000804017f */
[----:B0-----:R-:W-:Y:S05]  /*5140*/  @!P2 BRA `(.L_x_10468) ;  /* 0x0000013800f8a947 */ /* 0x001fea0003800000 */
.L_x_10707:
[----:B------:R-:W-:Y:S05]  /*5150*/  BSYNC B1 ;  /* 0x0000000000017941 */ /* 0x000fea0003800000 */
.L_x_10467:
        /* <DEDUP_REMOVED lines=27> */
.L_x_10711:
        /* <DEDUP_REMOVED lines=13> */
.L_x_10471:
[----:B------:R-:W-:Y:S05]  /*53e0*/  BSYNC B1 ;  /* 0x0000000000017941 */ /* 0x000fea0003800000 */
.L_x_10470:
[----:B------:R-:W-:-:S03]  /*53f0*/  UMOV UR4, 0xffffffff ;  /* 0xffffffff00047882 */ /* 0x000fc60000000000 */
[----:B------:R-:W-:Y:S05]  /*5400*/  BRA.DIV UR4, `(.L_x_10472) ;  /* 0x0000013a04a47947 */ /* 0x000fea000b800000 */
[----:B--2-4-:R2:W4:Y:S04]  /*5410*/  SHFL.IDX PT, R37, R41, 0x1, 0x1c1f ;  /* 0x003c1f0029257f89 */ /* 0x01452800000e0000 */
[----:B---3--:R2:W3:Y:S02]  /*5420*/  SHFL.IDX PT, R14, R40, 0x1, 0x1c1f ;  /* 0x003c1f00280e7f89 */ /* 0x0084e400000e0000 */
.L_x_10715:
        /* <DEDUP_REMOVED lines=13> */
.L_x_10448:
[----:B------:R-:W-:Y:S05]  /*5500*/  BSYNC B0 ;  /* 0x0000000000007941 */ /* 0x000fea0003800000 */
.L_x_10428:
        /* <DEDUP_REMOVED lines=9> */
[----:B--2---:R2:W-:Y:S01]  /*55a0*/  BAR.SYNC.DEFER_BLOCKING R91, 0x80 ;  /* 0x0002005b0000751d */ /* 0x0045e20000010000 */
[----:B-----5:R-:W-:-:S13]  /*55b0*/  LOP3.LUT P2, RZ, R11, 0x7f, RZ, 0xc0, !PT ;  /* 0x0000007f0bff7812 */ /* 0x020fda000784c0ff */
[----:B------:R-:W-:-:S05]  /*55c0*/  @!P2 VIADD R11, R4, 0x324a0 ;  /* 0x000324a0040ba836 */ /* 0x000fca0000000000 */
[----:B------:R-:W-:-:S04]  /*55d0*/  @!P2 PRMT R11, RZ, 0x654, R11 ;  /* 0x00000654ff0ba816 */ /* 0x000fc8000000000b */
[----:B------:R2:W-:Y:S01]  /*55e0*/  @!P2 SYNCS.ARRIVE.TRANS64.RED.A1T0 RZ, [R11+URZ], RZ ;  /* 0x000000ff0bffa9a7 */ /* 0x0005e2000810043f */
[----:B------:R-:W-:Y:S05]  /*55f0*/  @!P3 BRA `(.L_x_10474) ;  /* 0x000000000004b947 */ /* 0x000fea0003800000 */
[----:B------:R-:W-:Y:S01]  /*5600*/  BPT.TRAP 0x1 ;  /* 0x000000040000795c */ /* 0x000fe20000300000 */
.L_x_10474:
[----:B------:R-:W-:Y:S05]  /*5610*/  BSYNC B0 ;  /* 0x0000000000007941 */ /* 0x000fea0003800000 */
.L_x_10473:
[----:B------:R-:W5:Y:S01]  /*5620*/  SYNCS.PHASECHK.TRANS64.TRYWAIT P3, [R4+URZ+0x324b0], R101 ;  /* 0x0324b065040075a7 */ /* 0x000f62000806017f */
[----:B------:R-:W-:Y:S04]  /*5630*/  BSSY B0, `(.L_x_10475) ;  /* 0x0000002000007945 */ /* 0x000fe80003800000 */
[----:B-----5:R-:W-:Y:S05]  /*5640*/  @!P3 BRA `(.L_x_10476) ;  /* 0x00000138005cb947 */ /* 0x020fea0003800000 */
.L_x_10716:
[----:B------:R-:W-:Y:S05]  /*5650*/  BSYNC B0 ;  /* 0x0000000000007941 */ /* 0x000fea0003800000 */
.L_x_10475:
        /* <DEDUP_REMOVED lines=18> */
[----:B------:R-:W-:Y:S01]  /*5780*/  LEA R44, P3, R12, UR4, 0x1 ;  /* 0x000000040c2c7c11 */ /* 0x000fe2000f8608ff */
[----:B------:R-:W-:-:S03]  /*5790*/  IMAD R11, R18, 0x6000, R75 ;  /* 0x00006000120b7824 */ /* 0x000fc600078e024b */
[----:B------:R-:W-:Y:S01]  /*57a0*/  LEA.HI.X R45, R12, UR5, R13, 0x1, P3 ;  /* 0x000000050c2d7c11 */ /* 0x000fe200098f0c0d */
[----:B------:R-:W-:Y:S01]  /*57b0*/  IMAD.IADD R13, R78, 0x1, R11 ;  /* 0x000000014e0d7824 */ /* 0x000fe200078e020b */
[----:B------:R-:W-:Y:S01]  /*57c0*/  ISETP.GE.AND P3, PT, R100, 0x1, PT ;  /* 0x000000016400780c */ /* 0x000fe20003f66270 */
[----:B------:R0:W2:Y:S01]  /*57d0*/  SHFL.IDX PT, R49, R44, RZ, 0x1c1f ;  /* 0x001c1fff2c317589 */ /* 0x0000a200000e0000 */
[--C-:B------:R-:W-:Y:S02]  /*57e0*/  IMAD R42, R11, 0x2, R24.reuse ;  /* 0x000000020b2a7824 */ /* 0x100fe400078e0218 */
[----:B------:R-:W-:Y:S01]  /*57f0*/  IMAD R11, R13, 0x2, R24 ;  /* 0x000000020d0b7824 */ /* 0x000fe200078e0218 */
[----:B------:R0:W3:Y:S08]  /*5800*/  SHFL.IDX PT, R47, R45, RZ, 0x1c1f ;  /* 0x001c1fff2d2f7589 */ /* 0x0000f000000e0000 */
[----:B0-----:R-:W-:Y:S05]  /*5810*/  @!P3 BRA `(.L_x_10478) ;  /* 0x0000000000a4b947 */ /* 0x001fea0003800000 */
[----:B------:R-:W-:Y:S02]  /*5820*/  ISETP.NE.AND P5, PT, R20, RZ, PT ;  /* 0x000000ff1400720c */ /* 0x000fe40003fa5270 */
[----:B------:R-:W-:Y:S02]  /*5830*/  ISETP.NE.AND P4, PT, R10, RZ, PT ;  /* 0x000000ff0a00720c */ /* 0x000fe40003f85270 */
[----:B------:R-:W-:-:S09]  /*5840*/  PRMT R43, R87, 0x8880, RZ ;  /* 0x00008880572b7816 */ /* 0x000fd200000000ff */
[----:B------:R-:W0:Y:S01]  /*5850*/  @P5 LDS.128 R12, [R42] ;  /* 0x000000002a0c5984 */ /* 0x000e220000000c00 */
[----:B-12---:R-:W-:-:S04]  /*5860*/  @P5 LEA R40, P3, R16, R49, 0x1 ;  /* 0x0000003110285211 */ /* 0x006fc800078608ff */
        /* <DEDUP_REMOVED lines=36> */
.L_x_10478:
[----:B------:R-:W-:Y:S05]  /*5ab0*/  BSYNC B0 ;  /* 0x0000000000007941 */ /* 0x000fea0003800000 */
.L_x_10477:
[----:B------:R-:W-:Y:S01]  /*5ac0*/  ISETP.GE.AND P3, PT, R100, 0x41, PT ;  /* 0x000000416400780c */ /* 0x000fe20003f66270 */
[----:B------:R-:W4:Y:S01]  /*5ad0*/  SHFL.IDX PT, R45, R45, 0x1, 0x1c1f ;  /* 0x003c1f002d2d7f89 */ /* 0x000f2200000e0000 */
[----:B------:R-:W-:Y:S03]  /*5ae0*/  BSSY B0, `(.L_x_10479) ;  /* 0x000002c000007945 */ /* 0x000fe60003800000 */
[----:B------:R0:W0:Y:S08]  /*5af0*/  SHFL.IDX PT, R43, R44, 0x1, 0x1c1f ;  /* 0x003c1f002c2b7f89 */ /* 0x00003000000e0000 */
[----:B------:R-:W-:Y:S05]  /*5b00*/  @!P3 BRA `(.L_x_10480) ;  /* 0x0000000000a4b947 */ /* 0x000fea0003800000 */
[----:B------:R-:W-:Y:S02]  /*5b10*/  ISETP.NE.AND P5, PT, R20, RZ, PT ;  /* 0x000000ff1400720c */ /* 0x000fe40003fa5270 */
[----:B------:R-:W-:Y:S02]  /*5b20*/  ISETP.NE.AND P4, PT, R10, RZ, PT ;  /* 0x000000ff0a00720c */ /* 0x000fe40003f85270 */
[----:B0-----:R-:W-:-:S09]  /*5b30*/  PRMT R44, R87, 0x8880, RZ ;  /* 0x00008880572c7816 */ /* 0x001fd200000000ff */
[----:B------:R-:W0:Y:S01]  /*5b40*/  @P5 LDS.128 R12, [R42+0x2000] ;  /* 0x002000002a0c5984 */ /* 0x000e220000000c00 */
[----:B-1----:R-:W-:-:S04]  /*5b50*/  @P5 LEA R40, P3, R16, R43, 0x1 ;  /* 0x0000002b10285211 */ /* 0x002fc800078608ff */
[----:B----4-:R-:W-:Y:S02]  /*5b60*/  @P5 LEA.HI.X R41, R16, R45, R17, 0x1, P3 ;  /* 0x0000002d10295211 */ /* 0x010fe400018f0c11 */
[----:B------:R-:W-:-:S04]  /*5b70*/  @P4 LEA R38, P3, R2, R43, 0x1 ;  /* 0x0000002b02264211 */ /* 0x000fc800078608ff */
[----:B------:R-:W-:Y:S02]  /*5b80*/  @P4 LEA.HI.X R39, R2, R45, R206, 0x1, P3 ;  /* 0x0000002d02274211 */ /* 0x000fe400018f0cce */
[----:B------:R-:W-:-:S13]  /*5b90*/  ISETP.NE.AND P3, PT, R9, RZ, PT ;  /* 0x000000ff0900720c */ /* 0x000fda0003f65270 */
[----:B------:R-:W-:-:S04]  /*5ba0*/  @P3 LEA R36, P6, R213, R43, 0x1 ;  /* 0x0000002bd5243211 */ /* 0x000fc800078c08ff */
[----:B------:R-:W-:Y:S01]  /*5bb0*/  @P3 LEA.HI.X R37, R213, R45, R222, 0x1, P6 ;  /* 0x0000002dd5253211 */ /* 0x000fe200030f0cde */
[----:B0-----:R0:W-:Y:S01]  /*5bc0*/  @P5 ST.E.128 desc[UR60][R40.64], R12 ;  /* 0x0000000c28005985 */ /* 0x0011e2000c101d3c */
        /* <DEDUP_REMOVED lines=29> */
.L_x_10480:
[----:B------:R-:W-:Y:S05]  /*5da0*/  BSYNC B0 ;  /* 0x0000000000007941 */ /* 0x000fea0003800000 */
.L_x_10479:
[----:B------:R-:W-:Y:S01]  /*5db0*/  @!PT LDS RZ, [RZ] ;  /* 0x00000000fffff984 */ /* 0x000fe20000000800 */
[----:B------:R-:W-:Y:S01]  /*5dc0*/  @!PT LDS RZ, [RZ] ;  /* 0x00000000fffff984 */ /* 0x000fe20000000800 */
[----:B------:R-:W-:Y:S01]  /*5dd0*/  @!PT LDS RZ, [RZ] ;  /* 0x00000000fffff984 */ /* 0x000fe20000000800 */
[----:B------:R-:W-:Y:S01]  /*5de0*/  @!PT LDS RZ, [RZ] ;  /* 0x00000000fffff984 */ /* 0x000fe20000000800 */
[----:B------:R5:W-:Y:S06]  /*5df0*/  MEMBAR.ALL.CTA ;  /* 0x0000000000007992 */ /* 0x000bec0000008000 */
[----:B-----5:R-:W5:Y:S01]  /*5e00*/  FENCE.VIEW.ASYNC.S ;  /* 0x00000000000073c6 */ /* 0x020f620000000000 */
[----:B-1----:R-:W-:Y:S01]  /*5e10*/  @!P2 VIADD R4, R4, 0x324c0 ;  /* 0x000324c00404a836 */ /* 0x002fe20000000000 */
[----:B-----5:R1:W-:Y:S01]  /*5e20*/  BAR.SYNC.DEFER_BLOCKING R91, 0x80 ;  /* 0x0002005b0000751d */ /* 0x0203e20000010000 */
[----:B------:R-:W-:Y:S01]  /*5e30*/  ISETP.NE.AND P3, PT, R0, RZ, PT ;  /* 0x000000ff0000720c */ /* 0x000fe20003f65270 */
[----:B------:R-:W-:-:S02]  /*5e40*/  VIADD R18, R18, 0x1 ;  /* 0x0000000112127836 */ /* 0x000fc40000000000 */
[----:B------:R-:W-:-:S04]  /*5e50*/  @!P2 PRMT R4, RZ, 0x654, R4 ;  /* 0x00000654ff04a816 */ /* 0x000fc80000000004 */
[----:B------:R1:W-:Y:S01]  /*5e60*/  @!P2 SYNCS.ARRIVE.TRANS64.RED.A1T0 RZ, [R4+URZ], RZ ;  /* 0x000000ff04ffa9a7 */ /* 0x0003e2000810043f */
[----:B------:R-:W-:-:S04]  /*5e70*/  ISETP.NE.AND P2, PT, R18, 0x2, PT ;  /* 0x000000021200780c */ /* 0x000fc80003f45270 */
[----:B------:R-:W-:Y:S02]  /*5e80*/  SEL R0, RZ, 0x1, P2 ;  /* 0x00000001ff007807 */ /* 0x000fe40001000000 */
[----:B------:R-:W-:Y:S02]  /*5e90*/  SEL R18, R18, RZ, P2 ;  /* 0x000000ff12127207 */ /* 0x000fe40001000000 */
[----:B------:R-:W-:Y:S01]  /*5ea0*/  LOP3.LUT R207, R207, R0, RZ, 0x3c, !PT ;  /* 0x00000000cfcf7212 */ /* 0x000fe200078e3cff */
[----:B-1----:R-:W-:Y:S06]  /*5eb0*/  @P3 BRA `(.L_x_10481) ;  /* 0xffffffc000cc3947 */ /* 0x002fec000383ffff */
[----:B------:R-:W1:Y:S01]  /*5ec0*/  S2R R11, SR_TID.X ;  /* 0x00000000000b7919 */ /* 0x000e620000002100 */
[----:B------:R-:W-:Y:S02]  /*5ed0*/  PLOP3.LUT P0, PT, PT, PT, PT, 0x8, 0x0 ;  /* 0x000000000000781c */ /* 0x000fe40003f0e170 */
[----:B-1----:R-:W-:-:S04]  /*5ee0*/  SHF.R.U32.HI R11, RZ, 0x7, R11 ;  /* 0x00000007ff0b7819 */ /* 0x002fc8000001160b */
[----:B------:R-:W-:-:S13]  /*5ef0*/  ISETP.NE.AND P3, PT, R11, 0x1, PT ;  /* 0x000000010b00780c */ /* 0x000fda0003f65270 */
[----:B------:R-:W-:Y:S06]  /*5f00*/  @!P3 BAR.ARV 0x9, 0x100 ;  /* 0x024400000000bb1d */ /* 0x000fec0000002000 */
.L_x_10423:
[----:B------:R-:W-:Y:S02]  /*5f10*/  ISETP.GE.AND P2, PT, R188, 0x1, PT ;  /* 0x00000001bc00780c */ /* 0x000fe40003f46270 */
[----:B------:R-:W-:Y:S02]  /*5f20*/  CS2R R4, SRZ ;  /* 0x0000000000047805 */ /* 0x000fe4000001ff00 */
[----:B------:R-:W-:Y:S01]  /*5f30*/  PLOP3.LUT P1, PT, PT, PT, PT, 0x80, 0x0 ;  /* 0x000000000000781c */ /* 0x000fe20003f2f070 */
        /* <DEDUP_REMOVED lines=61> */
[----:B0-----:R-:W-:Y:S01]  /*6310*/  CS2R R14, SRZ ;  /* 0x00000000000e7805 */ /* 0x001fe2000001ff00 */
[----:B------:R-:W-:Y:S01]  /*6320*/  IMAD.MOV.U32 R46, RZ, RZ, RZ ;  /* 0x000000ffff2e7224 */ /* 0x000fe200078e00ff */
        /* <DEDUP_REMOVED lines=8> */
[----:B------:R-:W-:Y:S06]  /*63b0*/  @P0 BRA `(.L_x_10482) ;  /* 0x00000000000c0947 */ /* 0x000fec0003800000 */
[----:B------:R-:W0:Y:S01]  /*63c0*/  FENCE.VIEW.ASYNC.G ;  /* 0x00000000000073c6 */ /* 0x000e220000000100 */
[----:B------:R-:W-:Y:S05]  /*63d0*/  WARPSYNC.ALL ;  /* 0x0000000000007948 */ /* 0x000fea0003800000 */
[----:B0-----:R-:W-:Y:S06]  /*63e0*/  BAR.ARV 0xc, 0x180 ;  /* 0x0306000000007b1d */ /* 0x001fec0000002000 */
.L_x_10482:
[----:B------:R-:W-:Y:S02]  /*63f0*/  IMAD.MOV.U32 R24, RZ, RZ, RZ ;  /* 0x000000ffff187224 */ /* 0x000fe400078e00ff */
[----:B------:R-:W-:Y:S01]  /*6400*/  IMAD.MOV.U32 R169, RZ, RZ, RZ ;  /* 0x000000ffffa97224 */ /* 0x000fe200078e00ff */
        /* <DEDUP_REMOVED lines=9> */
.L_x_10719:
[----:B------:R-:W-:Y:S01]  /*64a0*/  VIADD R24, R19, 0x18400 ;  /* 0x0001840013187836 */ /* 0x000fe20000000000 */
[----:B01----:R-:W-:Y:S01]  /*64b0*/  LEA.HI R0, R14, R14, RZ, 0x1 ;  /* 0x0000000e0e007211 */ /* 0x003fe200078f08ff */
[----:B------:R-:W-:Y:S03]  /*64c0*/  BSSY B6, `(.L_x_10485) ;  /* 0x0000015000067945 */ /* 0x000fe60003800000 */
[----:B------:R-:W-:Y:S02]  /*64d0*/  LOP3.LUT P0, RZ, R24, 0x1bf, RZ, 0xc0, !PT ;  /* 0x000001bf18ff7812 */ /* 0x000fe4000780c0ff */
[----:B------:R-:W-:-:S05]  /*64e0*/  LOP3.LUT R3, R0, 0xffffe, RZ, 0xc0, !PT ;  /* 0x000ffffe00037812 */ /* 0x000fca00078ec0ff */
[----:B------:R-:W-:-:S06]  /*64f0*/  IMAD.IADD R30, R14, 0x1, -R3 ;  /* 0x000000010e1e7824 */ /* 0x000fcc00078e0a03 */
        /* <DEDUP_REMOVED lines=16> */
[----:B-12345:R-:W-:Y:S05]  /*6600*/  CALL.ABS.NOINC R14 ;  /* 0x000000000e007343 */ /* 0x03efea0003c00000 */
.L_x_10486:
[----:B------:R-:W-:Y:S05]  /*6610*/  BSYNC B6 ;  /* 0x0000000000067941 */ /* 0x000fea0003800000 */
.L_x_10485:
        /* <DEDUP_REMOVED lines=13> */
.L_x_10490:
[----:B-1----:R1:W2:Y:S02]  /*66f0*/  SYNCS.PHASECHK.TRANS64.TRYWAIT P0, [R19+URZ+0x32400], R0 ;  /* 0x03240000130075a7 */ /* 0x0022a4000800017f */
[----:B--2---:R-:W-:Y:S05]  /*6700*/  @!P0 NANOSLEEP.SYNCS 0x989680 ;  /* 0x009896800000895d */ /* 0x004fea0003900000 */
[----:B------:R-:W2:Y:S02]  /*6710*/  @!P0 SYNCS.PHASECHK.TRANS64 P0, [R19+URZ+0x32400], R0 ;  /* 0x03240000130085a7 */ /* 0x000ea4000800007f */
[----:B--2---:R-:W-:Y:S05]  /*6720*/  @!P0 BRA `(.L_x_10490) ;  /* 0xfffffffc00f08947 */ /* 0x004fea000383ffff */
.L_x_10489:
[----:B------:R-:W-:Y:S05]  /*6730*/  BSYNC B0 ;  /* 0x0000000000007941 */ /* 0x000fea0003800000 */
.L_x_10488:
[----:B------:R-:W-:Y:S05]  /*6740*/  BRA `(.L_x_10491) ;  /* 0x0000002000e87947 */ /* 0x000fea0003800000 */
.L_x_10487:
        /* <DEDUP_REMOVED lines=35> */
[----:B-1234-:R-:W-:Y:S05]  /*6980*/  CALL.ABS.NOINC R14 ;  /* 0x000000000e007343 */ /* 0x01efea0003c00000 */
.L_x_10493:
[----:B------:R-:W-:Y:S05]  /*6990*/  BSYNC B6 ;  /* 0x0000000000067941 */ /* 0x000fea0003800000 */
.L_x_10492:
        /* <DEDUP_REMOVED lines=8> */
[----:B------:R0:W0:Y:S04]  /*6a20*/  SHFL.IDX PT, R0, R24, RZ, 0x1c1f ;  /* 0x001c1fff18007589 */ /* 0x00002800000e0000 */
[----:B------:R0:W0:Y:S04]  /*6a30*/  SHFL.IDX PT, R5, R27, RZ, 0x1c1f ;  /* 0x001c1fff1b057589 */ /* 0x00002800000e0000 */
[----:B------:R0:W0:Y:S02]  /*6a40*/  SHFL.IDX PT, R14, R26, RZ, 0x1c1f ;  /* 0x001c1fff1a0e7589 */ /* 0x00002400000e0000 */
.L_x_10725:
[----:B------:R-:W5:Y:S01]  /*6a50*/  LDL R10, [R1+0x68] ;  /* 0x00006800010a7983 */ /* 0x000f620000100800 */
[----:B------:R-:W-:-:S03]  /*6a60*/  ULDC UR4, c[0x0][0x448] ;  /* 0x0001120000047ab9 */ /* 0x000fc60000000800 */
[----:B------:R-:W2:Y:S01]  /*6a70*/  LDL R31, [R1+0x70] ;  /* 0x00007000011f7983 */ /* 0x000ea20000100800 */
[----:B------:R-:W-:Y:S01]  /*6a80*/  IMAD R90, R90, UR4, RZ ;  /* 0x000000045a5a7c24 */ /* 0x000fe2000f8e02ff */
[----:B------:R-:W-:Y:S01]  /*6a90*/  BSSY B1, `(.L_x_10497) ;  /* 0x0000022000017945 */ /* 0x000fe20003800000 */
[----:B------:R-:W-:Y:S02]  /*6aa0*/  CS2R R8, SRZ ;  /* 0x0000000000087805 */ /* 0x000fe4000001ff00 */
[----:B------:R-:W-:Y:S02]  /*6ab0*/  CS2R R12, SRZ ;  /* 0x00000000000c7805 */ /* 0x000fe4000001ff00 */
[----:B------:R-:W-:Y:S02]  /*6ac0*/  CS2R R20, SRZ ;  /* 0x0000000000147805 */ /* 0x000fe4000001ff00 */
[----:B------:R-:W-:Y:S02]  /*6ad0*/  ISETP.GE.AND P0, PT, R6, R90, PT ;  /* 0x0000005a0600720c */ /* 0x000fe40003f06270 */
[----:B-----5:R-:W-:-:S04]  /*6ae0*/  LEA.HI R4, R10, R10, RZ, 0x1 ;  /* 0x0000000a0a047211 */ /* 0x020fc800078f08ff */
[----:B------:R-:W-:Y:S01]  /*6af0*/  LOP3.LUT R4, R4, 0xfffffffe, RZ, 0xc0, !PT ;  /* 0xfffffffe04047812 */ /* 0x000fe200078ec0ff */
[----:B--2---:R-:W-:-:S04]  /*6b00*/  IMAD.SHL.U32 R7, R31, 0x40, RZ ;  /* 0x000000401f077824 */ /* 0x004fc800078e00ff */
[----:B------:R-:W-:Y:S01]  /*6b10*/  IMAD.IADD R6, R10, 0x1, -R4 ;  /* 0x000000010a067824 */ /* 0x000fe200078e0a04 */
[----:B------:R-:W-:Y:S02]  /*6b20*/  CS2R R10, SRZ ;  /* 0x00000000000a7805 */ /* 0x000fe4000001ff00 */
[----:B------:R-:W-:Y:S02]  /*6b30*/  LOP3.LUT R7, R7, 0x1c0, RZ, 0xc0, !PT ;  /* 0x000001c007077812 */ /* 0x000fe400078ec0ff */
[----:B------:R-:W-:Y:S01]  /*6b40*/  SHF.L.U32 R28, R6, 0x1f, RZ ;  /* 0x0000001f061c7819 */ /* 0x000fe200000006ff */
[----:B------:R-:W-:Y:S06]  /*6b50*/  @P0 BRA `(.L_x_10498) ;  /* 0x0000000000540947 */ /* 0x000fec0003800000 */
[----:B------:R-:W-:Y:S01]  /*6b60*/  ULDC UR4, c[0x0][0x3f4] ;  /* 0x0000fd0000047ab9 */ /* 0x000fe20000000800 */
[C---:B------:R-:W-:Y:S01]  /*6b70*/  IMAD.SHL.U32 R13, R208.reuse, 0x2, RZ ;  /* 0x00000002d00d7824 */ /* 0x040fe200078e00ff */
[----:B------:R-:W-:Y:S01]  /*6b80*/  ISETP.GE.AND P3, PT, R208, UR4, PT ;  /* 0x00000004d0007c0c */ /* 0x000fe2000bf66270 */
[----:B0-----:R-:W-:Y:S01]  /*6b90*/  IMAD.MOV.U32 R8, RZ, RZ, R0 ;  /* 0x000000ffff087224 */ /* 0x001fe200078e0000 */
[----:B------:R-:W-:Y:S01]  /*6ba0*/  ISETP.GE.AND P2, PT, R22, UR4, PT ;  /* 0x0000000416007c0c */ /* 0x000fe2000bf46270 */
[----:B-1----:R-:W-:Y:S01]  /*6bb0*/  IMAD.MOV.U32 R9, RZ, RZ, R3 ;  /* 0x000000ffff097224 */ /* 0x002fe200078e0003 */
[----:B------:R-:W-:-:S04]  /*6bc0*/  SHF.R.S32.HI R15, RZ, 0x1f, R208 ;  /* 0x0000001fff0f7819 */ /* 0x000fc800000114d0 */
[----:B------:R-:W-:Y:S01]  /*6bd0*/  SHF.L.U64.HI R12, R208, 0x1, R15 ;  /* 0x00000001d00c7819 */ /* 0x000fe2000001020f */
[----:B------:R-:W-:-:S04]  /*6be0*/  IMAD.MOV.U32 R15, RZ, RZ, R5 ;  /* 0x000000ffff0f7224 */ /* 0x000fc800078e0005 */
[-C--:B------:R-:W-:Y:S02]  /*6bf0*/  @!P3 IADD3 R26, P0, R0, R13.reuse, RZ ;  /* 0x0000000d001ab210 */ /* 0x080fe40007f1e0ff */
[----:B------:R-:W-:Y:S01]  /*6c00*/  @!P3 IADD3 R4, P1, R14, R13, RZ ;  /* 0x0000000d0e04b210 */ /* 0x000fe20007f3e0ff */
[----:B------:R-:W-:Y:S01]  /*6c10*/  @!P2 IMAD.WIDE R24, R22, 0x2, R8 ;  /* 0x000000021618a825 */ /* 0x000fe200078e0208 */
[----:B------:R-:W-:-:S03]  /*6c20*/  CS2R R8, SRZ ;  /* 0x0000000000087805 */ /* 0x000fc6000001ff00 */
[--C-:B------:R-:W-:Y:S01]  /*6c30*/  @!P3 IMAD.X R27, R3, 0x1, R12.reuse, P0 ;  /* 0x00000001031bb824 */ /* 0x100fe200000e060c */
[----:B------:R2:W5:Y:S01]  /*6c40*/  @!P2 LD.E.64 R10, desc[UR60][R24.64] ;  /* 0x0000003c180aa980 */ /* 0x000562000c101b00 */
[----:B------:R-:W-:Y:S01]  /*6c50*/  @!P3 IMAD.X R5, R5, 0x1, R12, P1 ;  /* 0x000000010505b824 */ /* 0x000fe200008e060c */
[----:B------:R-:W-:Y:S01]  /*6c60*/  CS2R R12, SRZ ;  /* 0x00000000000c7805 */ /* 0x000fe2000001ff00 */
[----:B------:R-:W-:Y:S01]  /*6c70*/  @!P2 IMAD.WIDE R14, R22, 0x2, R14 ;  /* 0x00000002160ea825 */ /* 0x000fe200078e020e */
[----:B------:R2:W5:Y:S04]  /*6c80*/  @!P3 LD.E.64 R8, desc[UR60][R26.64] ;  /* 0x0000003c1a08b980 */ /* 0x000568000c101b00 */
[----:B------:R2:W5:Y:S04]  /*6c90*/  @!P2 LD.E.64 R20, desc[UR60][R14.64] ;  /* 0x0000003c0e14a980 */ /* 0x000568000c101b00 */
[----:B------:R2:W5:Y:S02]  /*6ca0*/  @!P3 LD.E.64 R12, desc[UR60][R4.64] ;  /* 0x0000003c040cb980 */ /* 0x000564000c101b00 */
.L_x_10498:
[----:B------:R-:W-:Y:S05]  /*6cb0*/  BSYNC B1 ;  /* 0x0000000000017941 */ /* 0x000fea0003800000 */
.L_x_10497:
[----:B0-2---:R-:W0:Y:S01]  /*6cc0*/  S2R R14, SR_TID.X ;  /* 0x00000000000e7919 */ /* 0x005e220000002100 */
[----:B------:R-:W2:Y:S01]  /*6cd0*/  SYNCS.PHASECHK.TRANS64.TRYWAIT P0, [R19+URZ+0x32400], R28 ;  /* 0x0324001c130075a7 */ /* 0x000ea2000800017f */
[----:B-1----:R-:W-:Y:S01]  /*6ce0*/  LOP3.LUT R3, R7, 0x18, R16, 0xf8, !PT ;  /* 0x0000001807037812 */ /* 0x002fe200078ef810 */
[----:B------:R-:W-:Y:S01]  /*6cf0*/  IMAD R0, R33, -0x80, R90 ;  /* 0xffffff8021007824 */ /* 0x000fe200078e025a */
[----:B------:R-:W-:Y:S01]  /*6d00*/  SHF.R.U32.HI R4, RZ, 0x3, R7 ;  /* 0x00000003ff047819 */ /* 0x000fe20000011607 */
[--C-:B-----5:R-:W-:Y:S01]  /*6d10*/  IMAD.MOV.U32 R7, RZ, RZ, R11.reuse ;  /* 0x000000ffff077224 */ /* 0x120fe200078e000b */
[----:B------:R-:W-:Y:S01]  /*6d20*/  SHF.R.U64 R32, R10, 0x10, R11 ;  /* 0x000000100a207819 */ /* 0x000fe2000000120b */
[--C-:B------:R-:W-:Y:S01]  /*6d30*/  IMAD.MOV.U32 R5, RZ, RZ, R9.reuse ;  /* 0x000000ffff057224 */ /* 0x100fe200078e0009 */
[----:B------:R-:W-:Y:S01]  /*6d40*/  LOP3.LUT R29, R3, R4, RZ, 0x3c, !PT ;  /* 0x00000004031d7212 */ /* 0x000fe200078e3cff */
[----:B------:R-:W-:Y:S01]  /*6d50*/  IMAD.MOV.U32 R3, RZ, RZ, R10 ;  /* 0x000000ffff037224 */ /* 0x000fe200078e000a */
[----:B------:R-:W-:Y:S01]  /*6d60*/  VIMNMX R37, R0, 0x80, PT ;  /* 0x0000008000257848 */ /* 0x000fe20003fe0100 */
[----:B------:R-:W-:Y:S01]  /*6d70*/  IMAD.MOV.U32 R4, RZ, RZ, R8 ;  /* 0x000000ffff047224 */ /* 0x000fe200078e0008 */
[----:B------:R-:W-:Y:S01]  /*6d80*/  SHF.R.U64 R27, R8, 0x10, R9 ;  /* 0x00000010081b7819 */ /* 0x000fe20000001209 */
[----:B------:R-:W-:Y:S01]  /*6d90*/  IMAD.MOV.U32 R10, RZ, RZ, R20 ;  /* 0x000000ffff0a7224 */ /* 0x000fe200078e0014 */
[----:B------:R-:W-:Y:S01]  /*6da0*/  PRMT R32, R3, 0x5410, R32 ;  /* 0x0000541003207816 */ /* 0x000fe20000000020 */
[----:B------:R-:W-:Y:S01]  /*6db0*/  BSSY B1, `(.L_x_10499) ;  /* 0x0000019000017945 */ /* 0x000fe20003800000 */
[----:B------:R-:W-:Y:S01]  /*6dc0*/  SHF.R.U32.HI R26, RZ, 0x10, R11 ;  /* 0x00000010ff1a7819 */ /* 0x000fe2000001160b */
[----:B------:R-:W-:Y:S01]  /*6dd0*/  IMAD.MOV.U32 R8, RZ, RZ, R12 ;  /* 0x000000ffff087224 */ /* 0x000fe200078e000c */
[----:B------:R-:W-:Y:S01]  /*6de0*/  SHF.R.U32.HI R24, RZ, 0x10, R9 ;  /* 0x00000010ff187819 */ /* 0x000fe20000011609 */
[--C-:B------:R-:W-:Y:S01]  /*6df0*/  IMAD.MOV.U32 R11, RZ, RZ, R21.reuse ;  /* 0x000000ffff0b7224 */ /* 0x100fe200078e0015 */
[----:B------:R-:W-:Y:S01]  /*6e00*/  SHF.R.U64 R25, R20, 0x10, R21 ;  /* 0x0000001014197819 */ /* 0x000fe20000001215 */
[--C-:B------:R-:W-:Y:S01]  /*6e10*/  IMAD.MOV.U32 R9, RZ, RZ, R13.reuse ;  /* 0x000000ffff097224 */ /* 0x100fe200078e000d */
[----:B------:R-:W-:-:S02]  /*6e20*/  SHF.R.U64 R15, R12, 0x10, R13 ;  /* 0x000000100c0f7819 */ /* 0x000fc4000000120d */
[----:B------:R-:W-:Y:S02]  /*6e30*/  LOP3.LUT P2, RZ, R31, 0x4, RZ, 0xc0, !PT ;  /* 0x000000041fff7812 */ /* 0x000fe4000784c0ff */
[----:B------:R-:W-:Y:S02]  /*6e40*/  PRMT R27, R4, 0x5410, R27 ;  /* 0x00005410041b7816 */ /* 0x000fe4000000001b */
[----:B------:R-:W-:Y:S02]  /*6e50*/  SHF.R.U32.HI R12, RZ, 0x10, R13 ;  /* 0x00000010ff0c7819 */ /* 0x000fe4000001160d */
[----:B------:R-:W-:Y:S01]  /*6e60*/  ISETP.GE.AND P1, PT, R204, R37, PT ;  /* 0x00000025cc00720c */ /* 0x000fe20003f26270 */
[----:B0-----:R-:W-:Y:S01]  /*6e70*/  VIADD R35, R14, 0xffffff80 ;  /* 0xffffff800e237836 */ /* 0x001fe20000000000 */
[----:B------:R-:W-:Y:S02]  /*6e80*/  SHF.R.U32.HI R14, RZ, 0x10, R21 ;  /* 0x00000010ff0e7819 */ /* 0x000fe40000011615 */
[----:B------:R-:W-:-:S02]  /*6e90*/  PRMT R31, R5, 0x5410, R24 ;  /* 0x00005410051f7816 */ /* 0x000fc40000000018 */
[----:B------:R-:W-:Y:S02]  /*6ea0*/  SHF.R.S32.HI R34, RZ, 0x1f, R35 ;  /* 0x0000001fff227819 */ /* 0x000fe40000011423 */
[----:B------:R-:W-:Y:S02]  /*6eb0*/  PRMT R33, R10, 0x5410, R25 ;  /* 0x000054100a217816 */ /* 0x000fe40000000019 */
[----:B------:R-:W-:-:S04]  /*6ec0*/  LEA.HI R34, R34, R35, RZ, 0x5 ;  /* 0x0000002322227211 */ /* 0x000fc800078f28ff */
[----:B------:R-:W-:-:S05]  /*6ed0*/  SHF.R.S32.HI R34, RZ, 0x5, R34 ;  /* 0x00000005ff227819 */ /* 0x000fca0000011422 */
[----:B------:R-:W-:Y:S01]  /*6ee0*/  IMAD R0, R34, 0x200, R29 ;  /* 0x0000020022007824 */ /* 0x000fe200078e021d */
[----:B------:R-:W-:-:S03]  /*6ef0*/  PRMT R29, R7, 0x5410, R26 ;  /* 0x00005410071d7816 */ /* 0x000fc6000000001a */
[----:B------:R-:W-:-:S04]  /*6f00*/  IMAD R3, R0, 0x2, R19 ;  /* 0x0000000200037824 */ /* 0x000fc800078e0213 */
[C---:B------:R-:W-:Y:S02]  /*6f10*/  VIADD R4, R3.reuse, 0x18400 ;  /* 0x0001840003047836 */ /* 0x040fe40000000000 */
[----:B------:R-:W-:Y:S01]  /*6f20*/  VIADD R0, R3, 0x18440 ;  /* 0x0001844003007836 */ /* 0x000fe20000000000 */
[----:B--2---:R-:W-:Y:S06]  /*6f30*/  @!P0 BRA `(.L_x_10500) ;  /* 0x0000012000e08947 */ /* 0x004fec0003800000 */
.L_x_10726:
[----:B------:R-:W-:Y:S05]  /*6f40*/  BSYNC B1 ;  /* 0x0000000000017941 */ /* 0x000fea0003800000 */
.L_x_10499:
        /* <DEDUP_REMOVED lines=15> */
[----:B------:R-:W-:Y:S02]  /*7040*/  LOP3.LUT R14, R32, 0xffff0000, RZ, 0xc0, !PT ;  /* 0xffff0000200e7812 */ /* 0x000fe400078ec0ff */
[C---:B-1----:R-:W-:Y:S01]  /*7050*/  LOP3.LUT R5, R8.reuse, 0xffff0000, RZ, 0xc0, !PT ;  /* 0xffff000008057812 */ /* 0x042fe200078ec0ff */
[----:B------:R-:W-:Y:S01]  /*7060*/  IMAD.U32 R4, R8, 0x10000, RZ ;  /* 0x0001000008047824 */ /* 0x000fe200078e00ff */
[C---:B------:R-:W-:Y:S01]  /*7070*/  LOP3.LUT R8, R9.reuse, 0xffff0000, RZ, 0xc0, !PT ;  /* 0xffff000009087812 */ /* 0x040fe200078ec0ff */
[----:B------:R-:W-:Y:S02]  /*7080*/  IMAD.U32 R7, R9, 0x10000, RZ ;  /* 0x0001000009077824 */ /* 0x000fe400078e00ff */
[C---:B------:R-:W-:Y:S01]  /*7090*/  FMUL.FTZ R21, R5.reuse, R15 ;  /* 0x0000000f05157220 */ /* 0x040fe20000410000 */
[----:B------:R-:W-:Y:S01]  /*70a0*/  FMUL.FTZ R24, R5, R13 ;  /* 0x0000000d05187220 */ /* 0x000fe20000410000 */
[----:B------:R-:W-:-:S02]  /*70b0*/  IMAD.U32 R9, R10, 0x10000, RZ ;  /* 0x000100000a097824 */ /* 0x000fc400078e00ff */
[----:B------:R-:W-:Y:S01]  /*70c0*/  FMUL.FTZ R26, R8, R20 ;  /* 0x00000014081a7220 */ /* 0x000fe20000410000 */
[C---:B------:R-:W-:Y:S02]  /*70d0*/  IMAD.U32 R12, R11.reuse, 0x10000, RZ ;  /* 0x000100000b0c7824 */ /* 0x040fe400078e00ff */
[----:B------:R-:W-:Y:S01]  /*70e0*/  FFMA.FTZ R21, R4, R13, -R21 ;  /* 0x0000000d04157223 */ /* 0x000fe20000010815 */
[----:B------:R-:W-:Y:S01]  /*70f0*/  LOP3.LUT R10, R10, 0xffff0000, RZ, 0xc0, !PT ;  /* 0xffff00000a0a7812 */ /* 0x000fe200078ec0ff */
[----:B------:R-:W-:Y:S01]  /*7100*/  FFMA.FTZ R24, R4, R15, R24 ;  /* 0x0000000f04187223 */ /* 0x000fe20000010018 */
[----:B------:R-:W-:Y:S01]  /*7110*/  LOP3.LUT R11, R11, 0xffff0000, RZ, 0xc0, !PT ;  /* 0xffff00000b0b7812 */ /* 0x000fe200078ec0ff */
[----:B0-----:R-:W-:Y:S01]  /*7120*/  FMUL.FTZ R28, R8, R14 ;  /* 0x0000000e081c7220 */ /* 0x001fe20000410000 */
        /* <DEDUP_REMOVED lines=19> */
.L_x_10504:
[----:B------:R-:W-:Y:S05]  /*7260*/  BSYNC B2 ;  /* 0x0000000000027941 */ /* 0x000fea0003800000 */
.L_x_10503:
[----:B------:R-:W-:Y:S05]  /*7270*/  @P1 BRA `(.L_x_10502) ;  /* 0x0000000000981947 */ /* 0x000fea0003800000 */
[----:B-1----:R-:W1:Y:S01]  /*7280*/  LDS.128 R8, [R0] ;  /* 0x0000000000087984 */ /* 0x002e620000000c00 */
        /* <DEDUP_REMOVED lines=37> */
.L_x_10502:
[----:B------:R-:W-:Y:S05]  /*74e0*/  BSYNC B1 ;  /* 0x0000000000017941 */ /* 0x000fea0003800000 */
.L_x_10501:
[----:B------:R-:W-:-:S04]  /*74f0*/  IADD3 R4, R204, 0x40, RZ ;  /* 0x00000040cc047810 */ /* 0x000fc80007ffe0ff */
[----:B------:R-:W-:-:S13]  /*7500*/  ISETP.GE.AND P0, PT, R4, R37, PT ;  /* 0x000000250400720c */ /* 0x000fda0003f06270 */
[----:B------:R-:W-:Y:S05]  /*7510*/  @P0 BRA `(.L_x_10505) ;  /* 0x0000001400500947 */ /* 0x000fea0003800000 */
[----:B------:R-:W5:Y:S01]  /*7520*/  LDC R5, c[0x0][0x3f4] ;  /* 0x0000fd00ff057b82 */ /* 0x000f620000000800 */
[----:B------:R-:W-:Y:S01]  /*7530*/  BSSY B1, `(.L_x_10506) ;  /* 0x000002a000017945 */ /* 0x000fe20003800000 */
[-C--:B-----5:R-:W-:Y:S02]  /*7540*/  ISETP.GE.AND P0, PT, R22, R5.reuse, PT ;  /* 0x000000051600720c */ /* 0x0a0fe40003f06270 */
[----:B------:R-:W-:-:S11]  /*7550*/  ISETP.GE.AND P1, PT, R208, R5, PT ;  /* 0x00000005d000720c */ /* 0x000fd60003f26270 */
[----:B------:R-:W-:Y:S05]  /*7560*/  @P0 BRA `(.L_x_10507) ;  /* 0x0000000000980947 */ /* 0x000fea0003800000 */
[----:B-12---:R-:W1:Y:S01]  /*7570*/  LDS.128 R8, [R3+0x1a400] ;  /* 0x01a4000003087984 */ /* 0x006e620000000c00 */
[C---:B------:R-:W-:Y:S01]  /*7580*/  IMAD.U32 R24, R33.reuse, 0x10000, RZ ;  /* 0x0001000021187824 */ /* 0x040fe200078e00ff */
[----:B------:R-:W-:Y:S01]  /*7590*/  LOP3.LUT R33, R33, 0xffff0000, RZ, 0xc0, !PT ;  /* 0xffff000021217812 */ /* 0x000fe200078ec0ff */
[C---:B------:R-:W-:Y:S01]  /*75a0*/  IMAD.U32 R20, R32.reuse, 0x10000, RZ ;  /* 0x0001000020147824 */ /* 0x040fe200078e00ff */
[----:B------:R-:W-:Y:S01]  /*75b0*/  LOP3.LUT R15, R32, 0xffff0000, RZ, 0xc0, !PT ;  /* 0xffff0000200f7812 */ /* 0x000fe200078ec0ff */
[C---:B------:R-:W-:Y:S01]  /*75c0*/  IMAD.U32 R25, R34.reuse, 0x10000, RZ ;  /* 0x0001000022197824 */ /* 0x040fe200078e00ff */
[----:B------:R-:W-:Y:S02]  /*75d0*/  LOP3.LUT R34, R34, 0xffff0000, RZ, 0xc0, !PT ;  /* 0xffff000022227812 */ /* 0x000fe400078ec0ff */
[C---:B-1----:R-:W-:Y:S01]  /*75e0*/  LOP3.LUT R5, R8.reuse, 0xffff0000, RZ, 0xc0, !PT ;  /* 0xffff000008057812 */ /* 0x042fe200078ec0ff */
[----:B------:R-:W-:Y:S01]  /*75f0*/  IMAD.U32 R4, R8, 0x10000, RZ ;  /* 0x0001000008047824 */ /* 0x000fe200078e00ff */
[C---:B------:R-:W-:Y:S01]  /*7600*/  LOP3.LUT R8, R9.reuse, 0xffff0000, RZ, 0xc0, !PT ;  /* 0xffff000009087812 */ /* 0x040fe200078ec0ff */
[----:B------:R-:W-:-:S02]  /*7610*/  IMAD.U32 R7, R9, 0x10000, RZ ;  /* 0x0001000009077824 */ /* 0x000fc400078e00ff */
[-C--:B------:R-:W-:Y:S01]  /*7620*/  FMUL.FTZ R13, R24, R5.reuse ;  /* 0x00000005180d7220 */ /* 0x080fe20000410000 */
[----:B------:R-:W-:Y:S01]  /*7630*/  FMUL.FTZ R5, R20, R5 ;  /* 0x0000000514057220 */ /* 0x000fe20000410000 */
[----:B------:R-:W-:Y:S02]  /*7640*/  IMAD.U32 R9, R10, 0x10000, RZ ;  /* 0x000100000a097824 */ /* 0x000fe400078e00ff */
[----:B------:R-:W-:Y:S01]  /*7650*/  FMUL.FTZ R14, R33, R8 ;  /* 0x00000008210e7220 */ /* 0x000fe20000410000 */
[C---:B------:R-:W-:Y:S02]  /*7660*/  IMAD.U32 R12, R11.reuse, 0x10000, RZ ;  /* 0x000100000b0c7824 */ /* 0x040fe400078e00ff */
[-C--:B------:R-:W-:Y:S01]  /*7670*/  FFMA.FTZ R13, R20, R4.reuse, -R13 ;  /* 0x00000004140d7223 */ /* 0x080fe2000001080d */
[----:B------:R-:W-:Y:S01]  /*7680*/  LOP3.LUT R10, R10, 0xffff0000, RZ, 0xc0, !PT ;  /* 0xffff00000a0a7812 */ /* 0x000fe200078ec0ff */
[----:B------:R-:W-:Y:S01]  /*7690*/  FFMA.FTZ R4, R24, R4, R5 ;  /* 0x0000000418047223 */ /* 0x000fe20000010005 */
[----:B------:R-:W-:Y:S01]  /*76a0*/  LOP3.LUT R11, R11, 0xffff0000, RZ, 0xc0, !PT ;  /* 0xffff00000b0b7812 */ /* 0x000fe200078ec0ff */
[----:B------:R-:W-:Y:S01]  /*76b0*/  FMUL.FTZ R8, R15, R8 ;  /* 0x000000080f087220 */ /* 0x000fe20000410000 */
[C---:B------:R-:W-:Y:S01]  /*76c0*/  LOP3.LUT R24, R29.reuse, 0xffff0000, RZ, 0xc0, !PT ;  /* 0xffff00001d187812 */ /* 0x040fe200078ec0ff */
[----:B------:R-:W-:-:S02]  /*76d0*/  IMAD.U32 R5, R29, 0x10000, RZ ;  /* 0x000100001d057824 */ /* 0x000fc400078e00ff */
[-C--:B------:R-:W-:Y:S01]  /*76e0*/  FFMA.FTZ R14, R15, R7.reuse, -R14 ;  /* 0x000000070f0e7223 */ /* 0x080fe2000001080e */
[----:B------:R-:W-:Y:S01]  /*76f0*/  FFMA.FTZ R7, R33, R7, R8 ;  /* 0x0000000721077223 */ /* 0x000fe20000010008 */
        /* <DEDUP_REMOVED lines=13> */
.L_x_10507:
[----:B------:R-:W-:Y:S05]  /*77d0*/  BSYNC B1 ;  /* 0x0000000000017941 */ /* 0x000fea0003800000 */
.L_x_10506:
        /* <DEDUP_REMOVED lines=8> */
[----:B------:R-:W-:Y:S02]  /*7860*/  LOP3.LUT R20, R31, 0xffff0000, RZ, 0xc0, !PT ;  /* 0xffff00001f147812 */ /* 0x000fe400078ec0ff */
[C---:B-1----:R-:W-:Y:S01]  /*7870*/  LOP3.LUT R4, R8.reuse, 0xffff0000, RZ, 0xc0, !PT ;  /* 0xffff000008047812 */ /* 0x042fe200078ec0ff */
[----:B------:R-:W-:Y:S01]  /*7880*/  IMAD.U32 R3, R8, 0x10000, RZ ;  /* 0x0001000008037824 */ /* 0x000fe200078e00ff */
[C---:B------:R-:W-:Y:S01]  /*7890*/  LOP3.LUT R8, R9.reuse, 0xffff0000, RZ, 0xc0, !PT ;  /* 0xffff000009087812 */ /* 0x040fe200078ec0ff */
[----:B------:R-:W-:Y:S01]  /*78a0*/  IMAD.U32 R5, R9, 0x10000, RZ ;  /* 0x0001000009057824 */ /* 0x000fe200078e00ff */
[C---:B------:R-:W-:Y:S01]  /*78b0*/  LOP3.LUT R9, R10.reuse, 0xffff0000, RZ, 0xc0, !PT ;  /* 0xffff00000a097812 */ /* 0x040fe200078ec0ff */
[-C--:B------:R-:W-:Y:S01]  /*78c0*/  FMUL.FTZ R12, R15, R4.reuse ;  /* 0x000000040f0c7220 */ /* 0x080fe20000410000 */
[----:B------:R-:W-:Y:S01]  /*78d0*/  FMUL.FTZ R4, R13, R4 ;  /* 0x000000040d047220 */ /* 0x000fe20000410000 */
[----:B------:R-:W-:-:S02]  /*78e0*/  IMAD.U32 R7, R10, 0x10000, RZ ;  /* 0x000100000a077824 */ /* 0x000fc400078e00ff */
[-C--:B------:R-:W-:Y:S01]  /*78f0*/  FMUL.FTZ R14, R35, R8.reuse ;  /* 0x00000008230e7220 */ /* 0x080fe20000410000 */
[-C--:B------:R-:W-:Y:S01]  /*7900*/  FFMA.FTZ R12, R13, R3.reuse, -R12 ;  /* 0x000000030d0c7223 */ /* 0x080fe2000001080c */
[----:B------:R-:W-:Y:S02]  /*7910*/  IMAD.U32 R10, R11, 0x10000, RZ ;  /* 0x000100000b0a7824 */ /* 0x000fe400078e00ff */
[----:B------:R-:W-:Y:S01]  /*7920*/  FFMA.FTZ R3, R15, R3, R4 ;  /* 0x000000030f037223 */ /* 0x000fe20000010004 */
[----:B------:R-:W-:Y:S01]  /*7930*/  FMUL.FTZ R8, R27, R8 ;  /* 0x000000081b087220 */ /* 0x000fe20000410000 */
[----:B------:R-:W-:Y:S01]  /*7940*/  LOP3.LUT R11, R11, 0xffff0000, RZ, 0xc0, !PT ;  /* 0xffff00000b0b7812 */ /* 0x000fe200078ec0ff */
[----:B------:R-:W-:Y:S02]  /*7950*/  IMAD.U32 R15, R31, 0x10000, RZ ;  /* 0x000100001f0f7824 */ /* 0x000fe400078e00ff */
[-C--:B------:R-:W-:Y:S01]  /*7960*/  FFMA.FTZ R14, R27, R5.reuse, -R14 ;  /* 0x000000051b0e7223 */ /* 0x080fe2000001080e */
[----:B------:R-:W-:Y:S01]  /*7970*/  FFMA.FTZ R5, R35, R5, R8 ;  /* 0x0000000523057223 */ /* 0x000fe20000010008 */
[-C--:B------:R-:W-:Y:S01]  /*7980*/  FMUL.FTZ R4, R21, R9.reuse ;  /* 0x0000000915047220 */ /* 0x080fe20000410000 */
[C---:B------:R-:W-:Y:S01]  /*7990*/  FMUL.FTZ R8, R15.reuse, R9 ;  /* 0x000000090f087220 */ /* 0x040fe20000410000 */
[-C--:B------:R-:W-:Y:S01]  /*79a0*/  FMUL.FTZ R9, R36, R11.reuse ;  /* 0x0000000b24097220 */ /* 0x080fe20000410000 */
[C---:B------:R-:W-:Y:S01]  /*79b0*/  FMUL.FTZ R13, R20.reuse, R11 ;  /* 0x0000000b140d7220 */ /* 0x040fe20000410000 */
        /* <DEDUP_REMOVED lines=10> */
.L_x_10495:
[----:B------:R-:W-:-:S03]  /*7a60*/  UMOV UR4, 0xffffffff ;  /* 0xffffffff00047882 */ /* 0x000fc60000000000 */
[----:B------:R-:W-:Y:S05]  /*7a70*/  BRA.DIV UR4, `(.L_x_10508) ;  /* 0x0000011a04247947 */ /* 0x000fea000b800000 */
[----:B------:R0:W1:Y:S04]  /*7a80*/  SHFL.IDX PT, R0, R25, RZ, 0x1c1f ;  /* 0x001c1fff19007589 */ /* 0x00006800000e0000 */
[----:B------:R0:W0:Y:S04]  /*7a90*/  SHFL.IDX PT, R3, R24, RZ, 0x1c1f ;  /* 0x001c1fff18037589 */ /* 0x00002800000e0000 */
[----:B------:R0:W0:Y:S04]  /*7aa0*/  SHFL.IDX PT, R4, R27, RZ, 0x1c1f ;  /* 0x001c1fff1b047589 */ /* 0x00002800000e0000 */
[----:B------:R0:W0:Y:S02]  /*7ab0*/  SHFL.IDX PT, R5, R26, RZ, 0x1c1f ;  /* 0x001c1fff1a057589 */ /* 0x00002400000e0000 */
.L_x_10732:
[----:B------:R-:W5:Y:S01]  /*7ac0*/  LDL R8, [R1+0x68] ;  /* 0x0000680001087983 */ /* 0x000f620000100800 */
[----:B------:R-:W-:Y:S01]  /*7ad0*/  ULDC UR4, c[0x0][0x448] ;  /* 0x0001120000047ab9 */ /* 0x000fe20000000800 */
[----:B----4-:R-:W4:Y:S01]  /*7ae0*/  LDC R45, c[0x0][0x3f4] ;  /* 0x0000fd00ff2d7b82 */ /* 0x010f220000000800 */
[----:B------:R-:W-:Y:S01]  /*7af0*/  IMAD R90, R90, UR4, RZ ;  /* 0x000000045a5a7c24 */ /* 0x000fe2000f8e02ff */
[----:B------:R-:W-:Y:S01]  /*7b00*/  BSSY B1, `(.L_x_10509) ;  /* 0x0000017000017945 */ /* 0x000fe20003800000 */
[----:B------:R-:W-:Y:S02]  /*7b10*/  CS2R R10, SRZ ;  /* 0x00000000000a7805 */ /* 0x000fe4000001ff00 */
[----:B------:R-:W-:Y:S02]  /*7b20*/  CS2R R12, SRZ ;  /* 0x00000000000c7805 */ /* 0x000fe4000001ff00 */
[----:B------:R-:W-:Y:S02]  /*7b30*/  CS2R R14, SRZ ;  /* 0x00000000000e7805 */ /* 0x000fe4000001ff00 */
[----:B------:R-:W-:-:S02]  /*7b40*/  ISETP.GE.AND P0, PT, R6, R90, PT ;  /* 0x0000005a0600720c */ /* 0x000fc40003f06270 */
[----:B-----5:R-:W-:-:S04]  /*7b50*/  LEA.HI R7, R8, R8, RZ, 0x1 ;  /* 0x0000000808077211 */ /* 0x020fc800078f08ff */
[----:B------:R-:W-:-:S05]  /*7b60*/  LOP3.LUT R7, R7, 0xfffffffe, RZ, 0xc0, !PT ;  /* 0xfffffffe07077812 */ /* 0x000fca00078ec0ff */
[----:B------:R-:W-:Y:S01]  /*7b70*/  IMAD.IADD R6, R8, 0x1, -R7 ;  /* 0x0000000108067824 */ /* 0x000fe200078e0a07 */
[----:B------:R-:W-:-:S04]  /*7b80*/  CS2R R8, SRZ ;  /* 0x0000000000087805 */ /* 0x000fc8000001ff00 */
[----:B0-----:R-:W-:Y:S01]  /*7b90*/  SHF.L.U32 R26, R6, 0x1f, RZ ;  /* 0x0000001f061a7819 */ /* 0x001fe200000006ff */
[----:B----4-:R-:W-:Y:S06]  /*7ba0*/  @P0 BRA `(.L_x_10510) ;  /* 0x0000000000300947 */ /* 0x010fec0003800000 */
[----:B------:R-:W-:Y:S01]  /*7bb0*/  ULDC UR4, c[0x0][0x3f4] ;  /* 0x0000fd0000047ab9 */ /* 0x000fe20000000800 */
[C---:B------:R-:W-:Y:S01]  /*7bc0*/  IMAD.SHL.U32 R24, R16.reuse, 0x2, RZ ;  /* 0x0000000210187824 */ /* 0x040fe200078e00ff */
[C---:B------:R-:W-:Y:S02]  /*7bd0*/  ISETP.GE.AND P2, PT, R16.reuse, UR4, PT ;  /* 0x0000000410007c0c */ /* 0x040fe4000bf46270 */
[----:B------:R-:W-:Y:S02]  /*7be0*/  CS2R R8, SRZ ;  /* 0x0000000000087805 */ /* 0x000fe4000001ff00 */
[----:B------:R-:W-:Y:S02]  /*7bf0*/  SHF.L.U64.HI R7, R16, 0x1, R17 ;  /* 0x0000000110077819 */ /* 0x000fe40000010211 */
[-C--:B------:R-:W-:Y:S02]  /*7c00*/  IADD3 R20, P0, R3, R24.reuse, RZ ;  /* 0x0000001803147210 */ /* 0x080fe40007f1e0ff */
[----:B------:R-:W-:-:S03]  /*7c10*/  IADD3 R24, P1, R5, R24, RZ ;  /* 0x0000001805187210 */ /* 0x000fc60007f3e0ff */
[--C-:B-1----:R-:W-:Y:S02]  /*7c20*/  IMAD.X R21, R0, 0x1, R7.reuse, P0 ;  /* 0x0000000100157824 */ /* 0x102fe400000e0607 */
[----:B------:R-:W-:Y:S01]  /*7c30*/  IMAD.X R25, R4, 0x1, R7, P1 ;  /* 0x0000000104197824 */ /* 0x000fe200008e0607 */
[----:B------:R-:W-:Y:S07]  /*7c40*/  @P2 BRA `(.L_x_10510) ;  /* 0x0000000000082947 */ /* 0x000fee0003800000 */
[----:B------:R0:W5:Y:S04]  /*7c50*/  LD.E.128 R8, desc[UR60][R20.64] ;  /* 0x0000003c14087980 */ /* 0x000168000c101d00 */
[----:B------:R0:W5:Y:S02]  /*7c60*/  LD.E.128 R12, desc[UR60][R24.64] ;  /* 0x0000003c180c7980 */ /* 0x000164000c101d00 */
.L_x_10510:
[----:B------:R-:W-:Y:S05]  /*7c70*/  BSYNC B1 ;  /* 0x0000000000017941 */ /* 0x000fea0003800000 */
.L_x_10509:
[----:B------:R-:W4:Y:S01]  /*7c80*/  SYNCS.PHASECHK.TRANS64.TRYWAIT P1, [R19+URZ+0x32400], R26 ;  /* 0x0324001a130075a7 */ /* 0x000f22000802017f */
[----:B-1----:R-:W-:Y:S01]  /*7c90*/  IMAD R0, R33, -0x80, R90 ;  /* 0xffffff8021007824 */ /* 0x002fe200078e025a */
[--C-:B-----5:R-:W-:Y:S01]  /*7ca0*/  SHF.R.U64 R32, R8, 0x10, R9.reuse ;  /* 0x0000001008207819 */ /* 0x120fe20000001209 */
[----:B------:R-:W-:Y:S01]  /*7cb0*/  IMAD.MOV.U32 R3, RZ, RZ, R8 ;  /* 0x000000ffff037224 */ /* 0x000fe200078e0008 */
[--C-:B0-----:R-:W-:Y:S01]  /*7cc0*/  SHF.R.U32.HI R25, RZ, 0x10, R9.reuse ;  /* 0x00000010ff197819 */ /* 0x101fe20000011609 */
[----:B------:R-:W-:Y:S01]  /*7cd0*/  IMAD.MOV.U32 R4, RZ, RZ, R9 ;  /* 0x000000ffff047224 */ /* 0x000fe200078e0009 */
[--C-:B------:R-:W-:Y:S01]  /*7ce0*/  SHF.R.U64 R28, R10, 0x10, R11.reuse ;  /* 0x000000100a1c7819 */ /* 0x100fe2000000120b */
[----:B------:R-:W-:Y:S01]  /*7cf0*/  IMAD.MOV.U32 R5, RZ, RZ, R10 ;  /* 0x000000ffff057224 */ /* 0x000fe200078e000a */
[--C-:B------:R-:W-:Y:S01]  /*7d00*/  SHF.R.U32.HI R24, RZ, 0x10, R11.reuse ;  /* 0x00000010ff187819 */ /* 0x100fe2000001160b */
[----:B------:R-:W-:Y:S01]  /*7d10*/  IMAD.MOV.U32 R7, RZ, RZ, R11 ;  /* 0x000000ffff077224 */ /* 0x000fe200078e000b */
[--C-:B------:R-:W-:Y:S01]  /*7d20*/  SHF.R.U64 R21, R12, 0x10, R13.reuse ;  /* 0x000000100c157819 */ /* 0x100fe2000000120d */
[----:B------:R-:W-:Y:S01]  /*7d30*/  IMAD.MOV.U32 R8, RZ, RZ, R12 ;  /* 0x000000ffff087224 */ /* 0x000fe200078e000c */
[--C-:B------:R-:W-:Y:S01]  /*7d40*/  SHF.R.U32.HI R20, RZ, 0x10, R13.reuse ;  /* 0x00000010ff147819 */ /* 0x100fe2000001160d */
        /* <DEDUP_REMOVED lines=19> */
[----:B----4-:R-:W-:Y:S06]  /*7e80*/  @!P1 BRA `(.L_x_10512) ;  /* 0x0000011400949947 */ /* 0x010fec0003800000 */
.L_x_10733:
[----:B------:R-:W-:Y:S05]  /*7e90*/  BSYNC B1 ;  /* 0x0000000000017941 */ /* 0x000fea0003800000 */
.L_x_10511:
[----:B------:R-:W-:Y:S04]  /*7ea0*/  BSSY B1, `(.L_x_10513) ;  /* 0x0000060000017945 */ /* 0x000fe80003800000 */
[----:B------:R-:W-:Y:S05]  /*7eb0*/  @P2 BRA `(.L_x_10514) ;  /* 0x0000000400782947 */ /* 0x000fea0003800000 */
[----:B------:R-:W4:Y:S01]  /*7ec0*/  LDL R4, [R1+0x70] ;  /* 0x0000700001047983 */ /* 0x000f220000100800 */
[C---:B------:R-:W-:Y:S01]  /*7ed0*/  IMAD.U32 R28, R41.reuse, 0x10000, RZ ;  /* 0x00010000291c7824 */ /* 0x040fe200078e00ff */
[----:B------:R-:W-:Y:S01]  /*7ee0*/  LOP3.LUT R29, R41, 0xffff0000, RZ, 0xc0, !PT ;  /* 0xffff0000291d7812 */ /* 0x000fe200078ec0ff */
[----:B------:R-:W-:Y:S01]  /*7ef0*/  IMAD.U32 R27, R39, 0x10000, RZ ;  /* 0x00010000271b7824 */ /* 0x000fe200078e00ff */
[----:B------:R-:W1:Y:S01]  /*7f00*/  S2R R5, SR_TID.X ;  /* 0x0000000000057919 */ /* 0x000e620000002100 */
[----:B------:R-:W-:Y:S02]  /*7f10*/  IMAD.U32 R32, R43, 0x10000, RZ ;  /* 0x000100002b207824 */ /* 0x000fe400078e00ff */
[----:B-1----:R-:W-:-:S05]  /*7f20*/  VIADD R5, R5, 0xffffff80 ;  /* 0xffffff8005057836 */ /* 0x002fca0000000000 */
[----:B------:R-:W-:-:S04]  /*7f30*/  SHF.R.S32.HI R9, RZ, 0x1f, R5 ;  /* 0x0000001fff097819 */ /* 0x000fc80000011405 */
[----:B------:R-:W-:Y:S01]  /*7f40*/  LEA.HI R9, R9, R5, RZ, 0x5 ;  /* 0x0000000509097211 */ /* 0x000fe200078f28ff */
[----:B------:R-:W-:-:S03]  /*7f50*/  IMAD.IADD R5, R16, 0x1, R45 ;  /* 0x0000000110057824 */ /* 0x000fc600078e022d */
[----:B------:R-:W-:Y:S01]  /*7f60*/  SHF.R.S32.HI R9, RZ, 0x5, R9 ;  /* 0x00000005ff097819 */ /* 0x000fe20000011409 */
[----:B----4-:R-:W-:-:S05]  /*7f70*/  IMAD.SHL.U32 R4, R4, 0x40, RZ ;  /* 0x0000004004047824 */ /* 0x010fca00078e00ff */
[----:B------:R-:W-:-:S04]  /*7f80*/  LOP3.LUT R7, R4, 0x1c0, RZ, 0xc0, !PT ;  /* 0x000001c004077812 */ /* 0x000fc800078ec0ff */
[C---:B------:R-:W-:Y:S02]  /*7f90*/  LOP3.LUT R4, R7.reuse, 0x38, R16, 0xf8, !PT ;  /* 0x0000003807047812 */ /* 0x040fe400078ef810 */
[----:B------:R-:W-:Y:S02]  /*7fa0*/  SHF.R.U32.HI R8, RZ, 0x3, R7 ;  /* 0x00000003ff087819 */ /* 0x000fe40000011607 */
[----:B------:R-:W-:Y:S02]  /*7fb0*/  LOP3.LUT R5, R7, 0x38, R5, 0xf8, !PT ;  /* 0x0000003807057812 */ /* 0x000fe400078ef805 */
[-C--:B------:R-:W-:Y:S02]  /*7fc0*/  LOP3.LUT R4, R4, R8.reuse, RZ, 0x3c, !PT ;  /* 0x0000000804047212 */ /* 0x080fe400078e3cff */
[----:B------:R-:W-:-:S03]  /*7fd0*/  LOP3.LUT R5, R5, R8, RZ, 0x3c, !PT ;  /* 0x0000000805057212 */ /* 0x000fc600078e3cff */
[----:B------:R-:W-:-:S04]  /*7fe0*/  IMAD R4, R9, 0x200, R4 ;  /* 0x0000020009047824 */ /* 0x000fc800078e0204 */
[----:B------:R-:W-:Y:S02]  /*7ff0*/  IMAD R37, R4, 0x2, R19 ;  /* 0x0000000204257824 */ /* 0x000fe400078e0213 */
[----:B------:R-:W-:-:S03]  /*8000*/  IMAD R4, R9, 0x200, R5 ;  /* 0x0000020009047824 */ /* 0x000fc600078e0205 */
[----:B------:R-:W1:Y:S01]  /*8010*/  LDS.128 R8, [R37+0x18400] ;  /* 0x0184000025087984 */ /* 0x000e620000000c00 */
[----:B------:R-:W-:-:S05]  /*8020*/  IMAD R38, R4, 0x2, R19 ;  /* 0x0000000204267824 */ /* 0x000fca00078e0213 */
[----:B------:R-:W4:Y:S01]  /*8030*/  LDS.128 R12, [R38+0x18400] ;  /* 0x01840000260c7984 */ /* 0x000f220000000c00 */
[C---:B-1----:R-:W-:Y:S01]  /*8040*/  IMAD.U32 R4, R8.reuse, 0x10000, RZ ;  /* 0x0001000008047824 */ /* 0x042fe200078e00ff */
[----:B------:R-:W-:Y:S01]  /*8050*/  LOP3.LUT R5, R8, 0xffff0000, RZ, 0xc0, !PT ;  /* 0xffff000008057812 */ /* 0x000fe200078ec0ff */
[C---:B------:R-:W-:Y:S01]  /*8060*/  IMAD.U32 R7, R9.reuse, 0x10000, RZ ;  /* 0x0001000009077824 */ /* 0x040fe200078e00ff */
[----:B------:R-:W-:Y:S01]  /*8070*/  LOP3.LUT R8, R9, 0xffff0000, RZ, 0xc0, !PT ;  /* 0xffff000009087812 */ /* 0x000fe200078ec0ff */
[C---:B------:R-:W-:Y:S01]  /*8080*/  IMAD.U32 R9, R10.reuse, 0x10000, RZ ;  /* 0x000100000a097824 */ /* 0x040fe200078e00ff */
[----:B------:R-:W-:Y:S01]  /*8090*/  LOP3.LUT R10, R10, 0xffff0000, RZ, 0xc0, !PT ;  /* 0xffff00000a0a7812 */ /* 0x000fe200078ec0ff */
[C---:B----4-:R-:W-:Y:S01]  /*80a0*/  IMAD.U32 R21, R12.reuse, 0x10000, RZ ;  /* 0x000100000c157824 */ /* 0x050fe200078e00ff */
[----:B------:R-:W-:Y:S01]  /*80b0*/  LOP3.LUT R12, R12, 0xffff0000, RZ, 0xc0, !PT ;  /* 0xffff00000c0c7812 */ /* 0x000fe200078ec0ff */
[C---:B------:R-:W-:Y:S01]  /*80c0*/  IMAD.U32 R25, R14.reuse, 0x10000, RZ ;  /* 0x000100000e197824 */ /* 0x040fe200078e00ff */
[----:B------:R-:W-:Y:S01]  /*80d0*/  LOP3.LUT R14, R14, 0xffff0000, RZ, 0xc0, !PT ;  /* 0xffff00000e0e7812 */ /* 0x000fe200078ec0ff */
[CC--:B------:R-:W-:Y:S01]  /*80e0*/  FMUL.FTZ R31, R21.reuse, R28.reuse ;  /* 0x0000001c151f7220 */ /* 0x0c0fe20000410000 */
[----:B------:R-:W-:Y:S01]  /*80f0*/  FMUL.FTZ R33, R21, R27 ;  /* 0x0000001b15217220 */ /* 0x000fe20000410000 */
        /* <DEDUP_REMOVED lines=8> */
[----:B------:R-:W-:Y:S01]  /*8180*/  LOP3.LUT R21, R43, 0xffff0000, RZ, 0xc0, !PT ;  /* 0xffff00002b157812 */ /* 0x000fe200078ec0ff */
[-C--:B------:R-:W-:Y:S01]  /*8190*/  FMUL.FTZ R25, R25, R4.reuse ;  /* 0x0000000419197220 */ /* 0x080fe20000410000 */
[----:B------:R-:W-:Y:S01]  /*81a0*/  FFMA.FTZ R28, R5, R29, R12 ;  /* 0x0000001d051c7223 */ /* 0x000fe2000001000c */
[----:B------:R-:W-:Y:S01]  /*81b0*/  LOP3.LUT R5, R40, 0xffff0000, RZ, 0xc0, !PT ;  /* 0xffff000028057812 */ /* 0x000fe200078ec0ff */
[C---:B------:R-:W-:Y:S01]  /*81c0*/  FFMA.FTZ R36, R9.reuse, R4, -R36 ;  /* 0x0000000409247223 */ /* 0x040fe20000010824 */
[----:B------:R-:W-:Y:S01]  /*81d0*/  FFMA.FTZ R32, R9, R32, R25 ;  /* 0x0000002009207223 */ /* 0x000fe20000010019 */
[----:B------:R-:W-:Y:S01]  /*81e0*/  FMUL.FTZ R25, R14, R21 ;  /* 0x000000150e197220 */ /* 0x000fe20000410000 */
[----:B------:R-:W-:-:S02]  /*81f0*/  IMAD.U32 R24, R13, 0x10000, RZ ;  /* 0x000100000d187824 */ /* 0x000fc400078e00ff */
[-C--:B------:R-:W-:Y:S01]  /*8200*/  FMUL.FTZ R29, R14, R5.reuse ;  /* 0x000000050e1d7220 */ /* 0x080fe20000410000 */
[----:B------:R-:W-:Y:S02]  /*8210*/  IMAD.U32 R9, R42, 0x10000, RZ ;  /* 0x000100002a097824 */ /* 0x000fe400078e00ff */
[----:B------:R-:W-:Y:S01]  /*8220*/  FFMA.FTZ R27, R10, R5, -R25 ;  /* 0x000000050a1b7223 */ /* 0x000fe20000010819 */
[----:B------:R-:W-:Y:S02]  /*8230*/  IMAD.U32 R4, R0, 0x10000, RZ ;  /* 0x0001000000047824 */ /* 0x000fe400078e00ff */
[----:B------:R-:W-:Y:S01]  /*8240*/  FFMA.FTZ R29, R10, R21, R29 ;  /* 0x000000150a1d7223 */ /* 0x000fe2000001001d */
[----:B0-----:R-:W-:Y:S02]  /*8250*/  IMAD.U32 R26, R15, 0x10000, RZ ;  /* 0x000100000f1a7824 */ /* 0x001fe400078e00ff */
[----:B------:R-:W-:Y:S01]  /*8260*/  FMUL.FTZ R12, R24, R9 ;  /* 0x00000009180c7220 */ /* 0x000fe20000410000 */
[----:B------:R-:W-:-:S02]  /*8270*/  IMAD.U32 R25, R44, 0x10000, RZ ;  /* 0x000100002c197824 */ /* 0x000fc400078e00ff */
[-C--:B------:R-:W-:Y:S01]  /*8280*/  FMUL.FTZ R24, R24, R4.reuse ;  /* 0x0000000418187220 */ /* 0x080fe20000410000 */
[----:B------:R-:W-:Y:S02]  /*8290*/  IMAD.U32 R20, R11, 0x10000, RZ ;  /* 0x000100000b147824 */ /* 0x000fe400078e00ff */
[----:B------:R-:W-:Y:S01]  /*82a0*/  FFMA.FTZ R21, R7, R4, -R12 ;  /* 0x0000000407157223 */ /* 0x000fe2000001080c */
[----:B------:R-:W-:Y:S02]  /*82b0*/  IMAD.U32 R5, R3, 0x10000, RZ ;  /* 0x0001000003057824 */ /* 0x000fe400078e00ff */
[C---:B------:R-:W-:Y:S01]  /*82c0*/  FMUL.FTZ R35, R26.reuse, R25 ;  /* 0x000000191a237220 */ /* 0x040fe20000410000 */
[----:B------:R-:W-:Y:S01]  /*82d0*/  FFMA.FTZ R24, R7, R9, R24 ;  /* 0x0000000907187223 */ /* 0x000fe20000010018 */
[----:B------:R-:W-:Y:S01]  /*82e0*/  LOP3.LUT R13, R13, 0xffff0000, RZ, 0xc0, !PT ;  /* 0xffff00000d0d7812 */ /* 0x000fe200078ec0ff */
[-C--:B------:R-:W-:Y:S01]  /*82f0*/  FMUL.FTZ R7, R26, R5.reuse ;  /* 0x000000051a077220 */ /* 0x080fe20000410000 */
[----:B------:R-:W-:Y:S01]  /*8300*/  FFMA.FTZ R35, R20, R5, -R35 ;  /* 0x0000000514237223 */ /* 0x000fe20000010823 */
[----:B------:R-:W-:-:S02]  /*8310*/  LOP3.LUT R15, R15, 0xffff0000, RZ, 0xc0, !PT ;  /* 0xffff00000f0f7812 */ /* 0x000fc400078ec0ff */
[----:B------:R-:W-:Y:S01]  /*8320*/  LOP3.LUT R5, R42, 0xffff0000, RZ, 0xc0, !PT ;  /* 0xffff00002a057812 */ /* 0x000fe200078ec0ff */
[----:B------:R-:W-:Y:S01]  /*8330*/  FFMA.FTZ R20, R20, R25, R7 ;  /* 0x0000001914147223 */ /* 0x000fe20000010007 */
[----:B------:R-:W-:Y:S02]  /*8340*/  LOP3.LUT R12, R44, 0xffff0000, RZ, 0xc0, !PT ;  /* 0xffff00002c0c7812 */ /* 0x000fe400078ec0ff */
[----:B------:R-:W-:Y:S01]  /*8350*/  LOP3.LUT R4, R0, 0xffff0000, RZ, 0xc0, !PT ;  /* 0xffff000000047812 */ /* 0x000fe200078ec0ff */
[----:B------:R-:W-:Y:S01]  /*8360*/  FMUL.FTZ R7, R13, R5 ;  /* 0x000000050d077220 */ /* 0x000fe20000410000 */
[----:B------:R-:W-:Y:S01]  /*8370*/  LOP3.LUT R10, R3, 0xffff0000, RZ, 0xc0, !PT ;  /* 0xffff0000030a7812 */ /* 0x000fe200078ec0ff */
[----:B------:R-:W-:Y:S01]  /*8380*/  FMUL.FTZ R26, R15, R12 ;  /* 0x0000000c0f1a7220 */ /* 0x000fe20000410000 */
[----:B------:R-:W-:Y:S01]  /*8390*/  LOP3.LUT R11, R11, 0xffff0000, RZ, 0xc0, !PT ;  /* 0xffff00000b0b7812 */ /* 0x000fe200078ec0ff */
[-C--:B------:R-:W-:Y:S01]  /*83a0*/  FMUL.FTZ R14, R13, R4.reuse ;  /* 0x000000040d0e7220 */ /* 0x080fe20000410000 */
[----:B------:R-:W-:Y:S01]  /*83b0*/  FFMA.FTZ R4, R8, R4, -R7 ;  /* 0x0000000408047223 */ /* 0x000fe20000010807 */
[----:B------:R-:W-:-:S02]  /*83c0*/  FMUL.FTZ R15, R15, R10 ;  /* 0x0000000a0f0f7220 */ /* 0x000fc40000410000 */
[C---:B------:R-:W-:Y:S01]  /*83d0*/  FFMA.FTZ R26, R11.reuse, R10, -R26 ;  /* 0x0000000a0b1a7223 */ /* 0x040fe2000001081a */
[----:B------:R-:W-:Y:S01]  /*83e0*/  FFMA.FTZ R13, R8, R5, R14 ;  /* 0x00000005080d7223 */ /* 0x000fe2000001000e */
[----:B------:R-:W-:Y:S01]  /*83f0*/  FFMA.FTZ R15, R11, R12, R15 ;  /* 0x0000000c0b0f7223 */ /* 0x000fe2000001000f */
[----:B------:R-:W-:Y:S02]  /*8400*/  F2FP.BF16.F32.PACK_AB R8, R34, R31 ;  /* 0x0000001f2208723e */ /* 0x000fe400000010ff */
[----:B------:R-:W-:Y:S02]  /*8410*/  F2FP.BF16.F32.PACK_AB R10, R27, R36 ;  /* 0x000000241b0a723e */ /* 0x000fe400000010ff */
[----:B------:R-:W-:Y:S02]  /*8420*/  F2FP.BF16.F32.PACK_AB R9, R4, R21 ;  /* 0x000000150409723e */ /* 0x000fe400000010ff */
[----:B------:R-:W-:Y:S02]  /*8430*/  F2FP.BF16.F32.PACK_AB R11, R26, R35 ;  /* 0x000000231a0b723e */ /* 0x000fe400000010ff */
[----:B------:R-:W-:-:S02]  /*8440*/  F2FP.BF16.F32.PACK_AB R12, R28, R33 ;  /* 0x000000211c0c723e */ /* 0x000fc400000010ff */
[----:B------:R-:W-:Y:S01]  /*8450*/  F2FP.BF16.F32.PACK_AB R14, R29, R32 ;  /* 0x000000201d0e723e */ /* 0x000fe200000010ff */
[----:B------:R1:W-:Y:S01]  /*8460*/  STS.128 [R37+0x18400], R8 ;  /* 0x0184000825007388 */ /* 0x0003e20000000c00 */
[----:B------:R-:W-:Y:S02]  /*8470*/  F2FP.BF16.F32.PACK_AB R13, R13, R24 ;  /* 0x000000180d0d723e */ /* 0x000fe400000010ff */
[----:B------:R-:W-:-:S05]  /*8480*/  F2FP.BF16.F32.PACK_AB R15, R15, R20 ;  /* 0x000000140f0f723e */ /* 0x000fca00000010ff */
[----:B------:R1:W-:Y:S02]  /*8490*/  STS.128 [R38+0x18400], R12 ;  /* 0x0184000c26007388 */ /* 0x0003e40000000c00 */
.L_x_10514:
[----:B------:R-:W-:Y:S05]  /*84a0*/  BSYNC B1 ;  /* 0x0000000000017941 */ /* 0x000fea0003800000 */
.L_x_10513:
[----:B------:R-:W-:Y:S05]  /*84b0*/  @P0 BRA `(.L_x_10505) ;  /* 0x0000000400680947 */ /* 0x000fea0003800000 */
[----:B------:R-:W4:Y:S01]  /*84c0*/  LDL R5, [R1+0x58] ;  /* 0x0000580001057983 */ /* 0x000f220000100800 */
[C---:B------:R-:W-:Y:S02]  /*84d0*/  VIADD R7, R204.reuse, 0x40 ;  /* 0x00000040cc077836 */ /* 0x040fe40000000000 */
[----:B-1----:R-:W-:Y:S01]  /*84e0*/  VIADD R8, R204, 0x40 ;  /* 0x00000040cc087836 */ /* 0x002fe20000000000 */
[----:B------:R-:W5:Y:S01]  /*84f0*/  LDL R38, [R1+0x74] ;  /* 0x0000740001267983 */ /* 0x000f620000100800 */
        /* <DEDUP_REMOVED lines=12> */
[----:B------:R-:W-:Y:S02]  /*85c0*/  IMAD.U32 R36, R42, 0x10000, RZ ;  /* 0x000100002a247824 */ /* 0x000fe400078e00ff */
[----:B------:R-:W-:Y:S01]  /*85d0*/  IMAD.U32 R34, R0, 0x10000, RZ ;  /* 0x0001000000227824 */ /* 0x000fe200078e00ff */
[----:B----4-:R-:W-:Y:S01]  /*85e0*/  IADD3 R4, R5, R4, RZ ;  /* 0x0000000405047210 */ /* 0x010fe20007ffe0ff */
[----:B-----5:R-:W1:Y:S04]  /*85f0*/  LDS.128 R8, [R38+0x18400] ;  /* 0x0184000026087984 */ /* 0x020e680000000c00 */
[----:B------:R-:W-:-:S05]  /*8600*/  IMAD R4, R4, 0x2, R19 ;  /* 0x0000000204047824 */ /* 0x000fca00078e0213 */
[----:B------:R-:W4:Y:S01]  /*8610*/  LDS.128 R12, [R4+0x18400] ;  /* 0x01840000040c7984 */ /* 0x000f220000000c00 */
[----:B-1----:R-:W-:Y:S02]  /*8620*/  IMAD.U32 R5, R8, 0x10000, RZ ;  /* 0x0001000008057824 */ /* 0x002fe400078e00ff */
[C---:B----4-:R-:W-:Y:S01]  /*8630*/  IMAD.U32 R24, R12.reuse, 0x10000, RZ ;  /* 0x000100000c187824 */ /* 0x050fe200078e00ff */
[----:B------:R-:W-:Y:S01]  /*8640*/  LOP3.LUT R12, R12, 0xffff0000, RZ, 0xc0, !PT ;  /* 0xffff00000c0c7812 */ /* 0x000fe200078ec0ff */
[----:B------:R-:W-:Y:S02]  /*8650*/  IMAD.U32 R25, R13, 0x10000, RZ ;  /* 0x000100000d197824 */ /* 0x000fe400078e00ff */
[-C--:B------:R-:W-:Y:S01]  /*8660*/  FMUL.FTZ R28, R31, R24.reuse ;  /* 0x000000181f1c7220 */ /* 0x080fe20000410000 */
[----:B------:R-:W-:Y:S01]  /*8670*/  LOP3.LUT R7, R8, 0xffff0000, RZ, 0xc0, !PT ;  /* 0xffff000008077812 */ /* 0x000fe200078ec0ff */
[----:B------:R-:W-:Y:S01]  /*8680*/  FMUL.FTZ R24, R29, R24 ;  /* 0x000000181d187220 */ /* 0x000fe20000410000 */
[-C--:B------:R-:W-:Y:S01]  /*8690*/  FMUL.FTZ R32, R41, R12.reuse ;  /* 0x0000000c29207220 */ /* 0x080fe20000410000 */
[----:B------:R-:W-:Y:S01]  /*86a0*/  FFMA.FTZ R28, R29, R5, -R28 ;  /* 0x000000051d1c7223 */ /* 0x000fe2000001081c */
[----:B------:R-:W-:Y:S01]  /*86b0*/  FMUL.FTZ R12, R39, R12 ;  /* 0x0000000c270c7220 */ /* 0x000fe20000410000 */
[----:B------:R-:W-:-:S02]  /*86c0*/  IMAD.U32 R8, R9, 0x10000, RZ ;  /* 0x0001000009087824 */ /* 0x000fc400078e00ff */
[----:B------:R-:W-:Y:S01]  /*86d0*/  FMUL.FTZ R29, R36, R25 ;  /* 0x00000019241d7220 */ /* 0x000fe20000410000 */
[----:B------:R-:W-:Y:S01]  /*86e0*/  FFMA.FTZ R24, R31, R5, R24 ;  /* 0x000000051f187223 */ /* 0x000fe20000010018 */
[-C--:B------:R-:W-:Y:S01]  /*86f0*/  FFMA.FTZ R5, R39, R7.reuse, -R32 ;  /* 0x0000000727057223 */ /* 0x080fe20000010820 */
[----:B------:R-:W-:Y:S01]  /*8700*/  FFMA.FTZ R7, R41, R7, R12 ;  /* 0x0000000729077223 */ /* 0x000fe2000001000c */
[----:B0-----:R-:W-:Y:S02]  /*8710*/  IMAD.U32 R26, R14, 0x10000, RZ ;  /* 0x000100000e1a7824 */ /* 0x001fe400078e00ff */
[C---:B------:R-:W-:Y:S01]  /*8720*/  FMUL.FTZ R25, R34.reuse, R25 ;  /* 0x0000001922197220 */ /* 0x040fe20000410000 */
[----:B------:R-:W-:Y:S01]  /*8730*/  FFMA.FTZ R29, R34, R8, -R29 ;  /* 0x00000008221d7223 */ /* 0x000fe2000001081d */
[----:B------:R-:W-:Y:S01]  /*8740*/  IMAD.U32 R12, R40, 0x10000, RZ ;  /* 0x00010000280c7824 */ /* 0x000fe200078e00ff */
[----:B------:R-:W-:Y:S01]  /*8750*/  LOP3.LUT R14, R14, 0xffff0000, RZ, 0xc0, !PT ;  /* 0xffff00000e0e7812 */ /* 0x000fe200078ec0ff */
[----:B------:R-:W-:Y:S01]  /*8760*/  IMAD.U32 R32, R43, 0x10000, RZ ;  /* 0x000100002b207824 */ /* 0x000fe200078e00ff */
[----:B------:R-:W-:-:S02]  /*8770*/  LOP3.LUT R40, R40, 0xffff0000, RZ, 0xc0, !PT ;  /* 0xffff000028287812 */ /* 0x000fc400078ec0ff */
[----:B------:R-:W-:Y:S01]  /*8780*/  LOP3.LUT R34, R43, 0xffff0000, RZ, 0xc0, !PT ;  /* 0xffff00002b227812 */ /* 0x000fe200078ec0ff */
[C---:B------:R-:W-:Y:S01]  /*8790*/  IMAD.U32 R20, R10.reuse, 0x10000, RZ ;  /* 0x000100000a147824 */ /* 0x040fe200078e00ff */
[----:B------:R-:W-:Y:S01]  /*87a0*/  LOP3.LUT R10, R10, 0xffff0000, RZ, 0xc0, !PT ;  /* 0xffff00000a0a7812 */ /* 0x000fe200078ec0ff */
[-C--:B------:R-:W-:Y:S01]  /*87b0*/  FMUL.FTZ R31, R32, R26.reuse ;  /* 0x0000001a201f7220 */ /* 0x080fe20000410000 */
[----:B------:R-:W-:Y:S02]  /*87c0*/  IMAD.U32 R27, R15, 0x10000, RZ ;  /* 0x000100000f1b7824 */ /* 0x000fe400078e00ff */
[----:B------:R-:W-:Y:S01]  /*87d0*/  FMUL.FTZ R33, R12, R26 ;  /* 0x0000001a0c217220 */ /* 0x000fe20000410000 */
[----:B------:R-:W-:Y:S02]  /*87e0*/  IMAD.U32 R41, R44, 0x10000, RZ ;  /* 0x000100002c297824 */ /* 0x000fe400078e00ff */
[-C--:B------:R-:W-:Y:S01]  /*87f0*/  FMUL.FTZ R35, R34, R14.reuse ;  /* 0x0000000e22237220 */ /* 0x080fe20000410000 */
[----:B------:R-:W-:Y:S01]  /*8800*/  FMUL.FTZ R37, R40, R14 ;  /* 0x0000000e28257220 */ /* 0x000fe20000410000 */
[----:B------:R-:W-:-:S02]  /*8810*/  IMAD.U32 R39, R3, 0x10000, RZ ;  /* 0x0001000003277824 */ /* 0x000fc400078e00ff */
[----:B------:R-:W-:Y:S01]  /*8820*/  FFMA.FTZ R25, R36, R8, R25 ;  /* 0x0000000824197223 */ /* 0x000fe20000010019 */
[-C--:B------:R-:W-:Y:S01]  /*8830*/  FFMA.FTZ R31, R12, R20.reuse, -R31 ;  /* 0x000000140c1f7223 */ /* 0x080fe2000001081f */
[----:B------:R-:W-:Y:S02]  /*8840*/  IMAD.U32 R21, R11, 0x10000, RZ ;  /* 0x000100000b157824 */ /* 0x000fe400078e00ff */
[----:B------:R-:W-:Y:S01]  /*8850*/  FFMA.FTZ R14, R32, R20, R33 ;  /* 0x00000014200e7223 */ /* 0x000fe20000010021 */
[-C--:B------:R-:W-:Y:S01]  /*8860*/  FMUL.FTZ R8, R41, R27.reuse ;  /* 0x0000001b29087220 */ /* 0x080fe20000410000 */
[-C--:B------:R-:W-:Y:S01]  /*8870*/  FFMA.FTZ R12, R40, R10.reuse, -R35 ;  /* 0x0000000a280c7223 */ /* 0x080fe20000010823 */
[----:B------:R-:W-:Y:S01]  /*8880*/  FFMA.FTZ R37, R34, R10, R37 ;  /* 0x0000000a22257223 */ /* 0x000fe20000010025 */
[----:B------:R-:W-:Y:S01]  /*8890*/  LOP3.LUT R13, R13, 0xffff0000, RZ, 0xc0, !PT ;  /* 0xffff00000d0d7812 */ /* 0x000fe200078ec0ff */
[----:B------:R-:W-:Y:S01]  /*88a0*/  FMUL.FTZ R10, R39, R27 ;  /* 0x0000001b270a7220 */ /* 0x000fe20000410000 */
[----:B------:R-:W-:-:S02]  /*88b0*/  LOP3.LUT R15, R15, 0xffff0000, RZ, 0xc0, !PT ;  /* 0xffff00000f0f7812 */ /* 0x000fc400078ec0ff */
[----:B------:R-:W-:Y:S02]  /*88c0*/  LOP3.LUT R33, R42, 0xffff0000, RZ, 0xc0, !PT ;  /* 0xffff00002a217812 */ /* 0x000fe400078ec0ff */
[----:B------:R-:W-:Y:S02]  /*88d0*/  LOP3.LUT R35, R44, 0xffff0000, RZ, 0xc0, !PT ;  /* 0xffff00002c237812 */ /* 0x000fe400078ec0ff */
[----:B------:R-:W-:Y:S02]  /*88e0*/  LOP3.LUT R27, R0, 0xffff0000, RZ, 0xc0, !PT ;  /* 0xffff0000001b7812 */ /* 0x000fe400078ec0ff */
        /* <DEDUP_REMOVED lines=23> */
.L_x_10505:
[----:B------:R-:W-:Y:S05]  /*8a60*/  BSYNC B0 ;  /* 0x0000000000007941 */ /* 0x000fea0003800000 */
.L_x_10494:
        /* <DEDUP_REMOVED lines=8> */
.L_x_10491:
[----:B012---:R-:W0:Y:S01]  /*8af0*/  S2R R0, SR_TID.X ;  /* 0x0000000000007919 */ /* 0x007e220000002100 */
[----:B------:R-:W-:Y:S01]  /*8b00*/  ISETP.NE.AND P0, PT, R209, 0x3, PT ;  /* 0x00000003d100780c */ /* 0x000fe20003f05270 */
[----:B------:R-:W-:Y:S05]  /*8b10*/  WARPSYNC.ALL ;  /* 0x0000000000007948 */ /* 0x000fea0003800000 */
[----:B0-----:R-:W-:-:S05]  /*8b20*/  SHF.R.U32.HI R0, RZ, 0x7, R0 ;  /* 0x00000007ff007819 */ /* 0x001fca0000011600 */
[----:B------:R-:W-:-:S05]  /*8b30*/  VIADD R72, R0, 0x8 ;  /* 0x0000000800487836 */ /* 0x000fca0000000000 */
[----:B------:R0:W-:Y:S06]  /*8b40*/  BAR.SYNC.DEFER_BLOCKING R72, 0x100 ;  /* 0x000400480000751d */ /* 0x0001ec0000010000 */
[----:B------:R-:W-:Y:S05]  /*8b50*/  @!P0 BRA `(.L_x_10515) ;  /* 0x0000000000048947 */ /* 0x000fea0003800000 */
[----:B------:R-:W-:Y:S01]  /*8b60*/  BPT.TRAP 0x1 ;  /* 0x000000040000795c */ /* 0x000fe20000300000 */
.L_x_10515:
[----:B------:R-:W-:Y:S01]  /*8b70*/  IMAD R3, R205, 0x8, R19 ;  /* 0x00000008cd037824 */ /* 0x000fe200078e0213 */
[----:B------:R-:W-:-:S04]  /*8b80*/  SHF.L.U32 R8, R216, 0x1f, RZ ;  /* 0x0000001fd8087819 */ /* 0x000fc800000006ff */
[----:B------:R1:W2:Y:S01]  /*8b90*/  SYNCS.PHASECHK.TRANS64.TRYWAIT P1, [R3+URZ+0x32430], R8 ;  /* 0x03243008030075a7 */ /* 0x0002a2000802017f */
[----:B------:R-:W-:Y:S05]  /*8ba0*/  @!P0 BRA `(.L_x_10516) ;  /* 0x0000000000048947 */ /* 0x000fea0003800000 */
[----:B------:R-:W-:Y:S01]  /*8bb0*/  BPT.TRAP 0x1 ;  /* 0x000000040000795c */ /* 0x000fe20000300000 */
.L_x_10516:
[----:B------:R-:W-:-:S05]  /*8bc0*/  VIADD R0, R19, 0x1c400 ;  /* 0x0001c40013007836 */ /* 0x000fca0000000000 */
[----:B------:R-:W-:-:S04]  /*8bd0*/  SHF.R.U32.HI R0, RZ, 0x4, R0 ;  /* 0x00000004ff007819 */ /* 0x000fc80000011600 */
[----:B------:R-:W-:Y:S01]  /*8be0*/  LOP3.LUT R0, R0, 0x3fff, RZ, 0xc0, !PT ;  /* 0x00003fff00007812 */ /* 0x000fe200078ec0ff */
[----:B--2---:R-:W-:Y:S06]  /*8bf0*/  @P1 BRA `(.L_x_10517) ;  /* 0x0000000000081947 */ /* 0x004fec0003800000 */
[----:B------:R-:W2:Y:S02]  /*8c00*/  SYNCS.PHASECHK.TRANS64.TRYWAIT P1, [R3+URZ+0x32430], R8 ;  /* 0x03243008030075a7 */ /* 0x000ea4000802017f */
[----:B--2---:R-:W-:Y:S05]  /*8c10*/  @!P1 BRA `(.L_x_10518) ;  /* 0x0000010800449947 */ /* 0x004fea0003800000 */
.L_x_10517:
[----:B------:R-:W-:Y:S05]  /*8c20*/  WARPSYNC.ALL ;  /* 0x0000000000007948 */ /* 0x000fea0003800000 */
[----:B------:R-:W-:Y:S01]  /*8c30*/  LOP3.LUT R21, R0, 0x10000, RZ, 0xfc, !PT ;  /* 0x0001000000157812 */ /* 0x000fe200078efcff */
[----:B------:R-:W-:Y:S01]  /*8c40*/  IMAD R30, R30, 0x2000, R19 ;  /* 0x000020001e1e7824 */ /* 0x000fe200078e0213 */
[----:B------:R-:W-:-:S03]  /*8c50*/  UMOV UR9, 0x40000040 ;  /* 0x4000004000097882 */ /* 0x000fc60000000000 */
[----:B------:R-:W-:Y:S01]  /*8c60*/  IMAD R4, R205, 0x300, R21 ;  /* 0x00000300cd047824 */ /* 0x000fe200078e0215 */
[----:B------:R-:W-:Y:S01]  /*8c70*/  SHF.L.U32 R6, R6, 0x1f, RZ ;  /* 0x0000001f06067819 */ /* 0x000fe200000006ff */
[----:B------:R-:W-:Y:S01]  /*8c80*/  IMAD.MOV.U32 R5, RZ, RZ, 0x40000040 ;  /* 0x40000040ff057424 */ /* 0x000fe200078e00ff */
[----:B------:R-:W-:Y:S01]  /*8c90*/  R2UR UR4, R30 ;  /* 0x000000001e0472ca */ /* 0x000fe200000e0000 */
[C---:B------:R-:W-:Y:S01]  /*8ca0*/  VIADD R10, R4.reuse, 0x2 ;  /* 0x00000002040a7836 */ /* 0x040fe20000000000 */
[----:B------:R-:W-:Y:S01]  /*8cb0*/  R2UR UR10, R4 ;  /* 0x00000000040a72ca */ /* 0x000fe200000e0000 */
[----:B---345:R-:W-:Y:S01]  /*8cc0*/  WARPGROUP.ARRIVE ;  /* 0x00000000000079c5 */ /* 0x038fe20000000000 */
[----:B------:R-:W-:Y:S01]  /*8cd0*/  R2UR UR11, R5 ;  /* 0x00000000050b72ca */ /* 0x000fe200000e0000 */
[----:B------:R-:W-:Y:S01]  /*8ce0*/  IMAD.MOV.U32 R11, RZ, RZ, 0x40000040 ;  /* 0x40000040ff0b7424 */ /* 0x000fe200078e00ff */
[----:B------:R-:W-:Y:S01]  /*8cf0*/  BSSY B0, `(.L_x_10519) ;  /* 0x0000032000007945 */ /* 0x000fe20003800000 */
[----:B------:R-:W-:-:S02]  /*8d00*/  IMAD.U32 R13, RZ, RZ, UR9 ;  /* 0x00000009ff0d7e24 */ /* 0x000fc4000f8e00ff */
[----:B------:R-:W-:-:S04]  /*8d10*/  IMAD.MOV.U32 R5, RZ, RZ, 0x40000040 ;  /* 0x40000040ff057424 */ /* 0x000fc800078e00ff */
[----:B------:R-:W-:-:S04]  /*8d20*/  UIADD3 UR5, UR4, 0x18400, URZ ;  /* 0x0001840004057890 */ /* 0x000fc8000fffe03f */
[----:B------:R-:W-:-:S04]  /*8d30*/  USHF.R.U32.HI UR5, URZ, 0x4, UR5 ;  /* 0x000000043f057899 */ /* 0x000fc80008011605 */
[----:B------:R-:W-:-:S04]  /*8d40*/  ULOP3.LUT UR5, UR5, 0x3fff, URZ, 0xc0, !UPT ;  /* 0x00003fff05057892 */ /* 0x000fc8000f8ec03f */
[----:B------:R-:W-:-:S04]  /*8d50*/  ULOP3.LUT UR6, UR5, 0x10000, URZ, 0xfc, !UPT ;  /* 0x0001000005067892 */ /* 0x000fc8000f8efc3f */
[----:B------:R-:W-:-:S03]  /*8d60*/  UIADD3 UR5, UR6, 0x2, URZ ;  /* 0x0000000206057890 */ /* 0x000fc6000fffe03f */
[----:B------:R-:W-:Y:S02]  /*8d70*/  UMOV UR8, UR6 ;  /* 0x0000000600087c82 */ /* 0x000fe40008000000 */
[----:B------:R-:W-:Y:S01]  /*8d80*/  HGMMA.64x96x16.F32.BF16 R24, gdesc[UR8], RZ, !UPT, gsb0 ;  /* 0x01600000081879f0 */ /* 0x000fe2000c0018ff */
[----:B------:R-:W-:Y:S01]  /*8d90*/  R2UR UR10, R10 ;  /* 0x000000000a0a72ca */ /* 0x000fe200000e0000 */
[----:B------:R-:W-:Y:S01]  /*8da0*/  IMAD.U32 R12, RZ, RZ, UR8 ;  /* 0x00000008ff0c7e24 */ /* 0x000fe2000f8e00ff */
[----:B------:R-:W-:Y:S01]  /*8db0*/  R2UR UR11, R11 ;  /* 0x000000000b0b72ca */ /* 0x000fe200000e0000 */
[----:B------:R-:W-:Y:S01]  /*8dc0*/  UMOV UR8, UR5 ;  /* 0x0000000500087c82 */ /* 0x000fe20008000000 */
[----:B------:R-:W-:Y:S01]  /*8dd0*/  UMOV UR9, 0x40000040 ;  /* 0x4000004000097882 */ /* 0x000fe20000000000 */
[C---:B------:R-:W-:Y:S01]  /*8de0*/  VIADD R10, R4.reuse, 0x4 ;  /* 0x00000004040a7836 */ /* 0x040fe20000000000 */
[----:B------:R-:W-:Y:S01]  /*8df0*/  UIADD3 UR5, UR6, 0x4, URZ ;  /* 0x0000000406057890 */ /* 0x000fe2000fffe03f */
[----:B------:R-:W-:Y:S01]  /*8e00*/  IMAD.MOV.U32 R11, RZ, RZ, 0x40000040 ;  /* 0x40000040ff0b7424 */ /* 0x000fe200078e00ff */
[----:B------:R3:W-:Y:S01]  /*8e10*/  STL.64 [R1+0x50], R12 ;  /* 0x0000500c01007387 */ /* 0x0007e20000100a00 */
[----:B------:R-:W-:-:S02]  /*8e20*/  VIADD R4, R4, 0x6 ;  /* 0x0000000604047836 */ /* 0x000fc40000000000 */
[----:B---3--:R-:W-:Y:S02]  /*8e30*/  IMAD.U32 R12, RZ, RZ, UR8 ;  /* 0x00000008ff0c7e24 */ /* 0x008fe4000f8e00ff */
        /* <DEDUP_REMOVED lines=9> */
[----:B------:R-:W-:Y:S01]  /*8ed0*/  UIADD3 UR5, UR6, 0x6, URZ ;  /* 0x0000000606057890 */ /* 0x000fe2000fffe03f */
[----:B------:R-:W-:Y:S02]  /*8ee0*/  IMAD.U32 R10, RZ, RZ, UR8 ;  /* 0x00000008ff0a7e24 */ /* 0x000fe4000f8e00ff */
        /* <DEDUP_REMOVED lines=9> */
[----:B------:R-:W-:Y:S02]  /*8f80*/  IMAD.U32 R4, RZ, RZ, UR8 ;  /* 0x00000008ff047e24 */ /* 0x000fe4000f8e00ff */
[----:B------:R-:W-:-:S05]  /*8f90*/  IMAD.U32 R5, RZ, RZ, UR9 ;  /* 0x00000009ff057e24 */ /* 0x000fca000f8e00ff */
[----:B------:R3:W-:Y:S01]  /*8fa0*/  STL.64 [R1+0x38], R4 ;  /* 0x0000380401007387 */ /* 0x0007e20000100a00 */
[----:B------:R-:W-:Y:S02]  /*8fb0*/  WARPGROUP.DEPBAR.LE gsb0, 0x0 ;  /* 0x00008000000079c5 */ /* 0x000fe40000010000 */
[----:B------:R-:W-:-:S06]  /*8fc0*/  WARPGROUP.ARRIVE ;  /* 0x00000000000079c5 */ /* 0x000fcc0000000000 */
[----:B------:R-:W-:Y:S03]  /*8fd0*/  HGMMA.64x96x16.F32.BF16 R24, gdesc[UR8], R24, gsb0 ;  /* 0x01600000081879f0 */ /* 0x000fe60008001818 */
[----:B------:R-:W-:Y:S02]  /*8fe0*/  WARPGROUP.DEPBAR.LE gsb0, 0x0 ;  /* 0x00008000000079c5 */ /* 0x000fe40000010000 */
[----:B------:R-:W4:Y:S02]  /*8ff0*/  SYNCS.PHASECHK.TRANS64.TRYWAIT P1, [R19+URZ+0x32410], R6 ;  /* 0x03241006130075a7 */ /* 0x000f24000802017f */
[----:B---34-:R-:W-:Y:S05]  /*9000*/  @!P1 BRA `(.L_x_10520) ;  /* 0x00000104005c9947 */ /* 0x018fea0003800000 */
.L_x_10734:
[----:B------:R-:W-:Y:S05]  /*9010*/  BSYNC B0 ;  /* 0x0000000000007941 */ /* 0x000fea0003800000 */
.L_x_10519:
[----:B------:R-:W-:Y:S05]  /*9020*/  @!P0 BRA `(.L_x_10521) ;  /* 0x0000000000048947 */ /* 0x000fea0003800000 */
[----:B------:R-:W-:Y:S01]  /*9030*/  BPT.TRAP 0x1 ;  /* 0x000000040000795c */ /* 0x000fe20000300000 */
.L_x_10521:
[----:B------:R4:W0:Y:S01]  /*9040*/  SYNCS.PHASECHK.TRANS64.TRYWAIT P1, [R3+URZ+0x32450], R8 ;  /* 0x03245008030075a7 */ /* 0x000822000802017f */
[----:B------:R-:W-:Y:S05]  /*9050*/  @!P0 BRA `(.L_x_10522) ;  /* 0x0000000000048947 */ /* 0x000fea0003800000 */
[----:B------:R-:W-:Y:S01]  /*9060*/  BPT.TRAP 0x1 ;  /* 0x000000040000795c */ /* 0x000fe20000300000 */
.L_x_10522:
[----:B0-----:R-:W-:Y:S05]  /*9070*/  @P1 BRA `(.L_x_10523) ;  /* 0x0000000000081947 */ /* 0x001fea0003800000 */
[----:B------:R-:W0:Y:S02]  /*9080*/  SYNCS.PHASECHK.TRANS64.TRYWAIT P1, [R3+URZ+0x32450], R8 ;  /* 0x03245008030075a7 */ /* 0x000e24000802017f */
[----:B0-----:R-:W-:Y:S05]  /*9090*/  @!P1 BRA `(.L_x_10524) ;  /* 0x00000104004c9947 */ /* 0x001fea0003800000 */
.L_x_10523:
[----:B------:R-:W-:Y:S05]  /*90a0*/  WARPSYNC.ALL ;  /* 0x0000000000007948 */ /* 0x000fea0003800000 */
[----:B------:R-:W-:Y:S01]  /*90b0*/  VIADD R20, R19, 0x400 ;  /* 0x0000040013147836 */ /* 0x000fe20000000000 */
[----:B------:R-:W-:Y:S01]  /*90c0*/  UIADD3 UR4, UR4, 0x22400, URZ ;  /* 0x0002240004047890 */ /* 0x000fe2000fffe03f */
[----:B------:R-:W-:Y:S01]  /*90d0*/  IMAD.MOV.U32 R5, RZ, RZ, 0x40000040 ;  /* 0x40000040ff057424 */ /* 0x000fe200078e00ff */
[----:B------:R-:W-:Y:S01]  /*90e0*/  WARPGROUP.ARRIVE ;  /* 0x00000000000079c5 */ /* 0x000fe20000000000 */
[----:B------:R-:W-:Y:S01]  /*90f0*/  UMOV UR9, 0x40000040 ;  /* 0x4000004000097882 */ /* 0x000fe20000000000 */
[----:B------:R-:W-:Y:S01]  /*9100*/  SHF.R.U32.HI R20, RZ, 0x4, R20 ;  /* 0x00000004ff147819 */ /* 0x000fe20000011614 */
[----:B------:R-:W-:Y:S01]  /*9110*/  USHF.R.U32.HI UR4, URZ, 0x4, UR4 ;  /* 0x000000043f047899 */ /* 0x000fe20008011604 */
[----:B------:R-:W-:Y:S01]  /*9120*/  R2UR UR11, R5 ;  /* 0x00000000050b72ca */ /* 0x000fe200000e0000 */
[----:B------:R-:W-:Y:S01]  /*9130*/  IMAD.MOV.U32 R7, RZ, RZ, 0x40000040 ;  /* 0x40000040ff077424 */ /* 0x000fe200078e00ff */
[----:B------:R-:W-:Y:S01]  /*9140*/  LOP3.LUT R20, R20, 0x3fff, RZ, 0xc0, !PT ;  /* 0x00003fff14147812 */ /* 0x000fe200078ec0ff */
[----:B------:R-:W-:Y:S01]  /*9150*/  ULOP3.LUT UR4, UR4, 0x3fff, URZ, 0xc0, !UPT ;  /* 0x00003fff04047892 */ /* 0x000fe2000f8ec03f */
[----:B------:R-:W-:Y:S01]  /*9160*/  IMAD.U32 R9, RZ, RZ, UR9 ;  /* 0x00000009ff097e24 */ /* 0x000fe2000f8e00ff */
        /* <DEDUP_REMOVED lines=10> */
[C---:B---3--:R-:W-:Y:S01]  /*9210*/  VIADD R6, R4.reuse, 0x2 ;  /* 0x0000000204067836 */ /* 0x048fe20000000000 */
[----:B------:R-:W-:Y:S01]  /*9220*/  R2UR UR10, R4 ;  /* 0x00000000040a72ca */ /* 0x000fe200000e0000 */
[----:B-12-4-:R-:W-:Y:S01]  /*9230*/  IMAD.U32 R8, RZ, RZ, UR8 ;  /* 0x00000008ff087e24 */ /* 0x016fe2000f8e00ff */
[----:B------:R-:W-:Y:S01]  /*9240*/  UIADD3 UR56, UR4, 0x804, URZ ;  /* 0x0000080404387890 */ /* 0x000fe2000fffe03f */
[----:B------:R-:W0:Y:S01]  /*9250*/  S2R R0, SR_TID.X ;  /* 0x0000000000007919 */ /* 0x000e220000002100 */
[----:B------:R-:W-:-:S02]  /*9260*/  UIADD3 UR52, UR4, 0x806, URZ ;  /* 0x0000080604347890 */ /* 0x000fc4000fffe03f */
[----:B------:R-:W-:Y:S01]  /*9270*/  UIADD3 UR48, UR4, 0xc00, URZ ;  /* 0x00000c0004307890 */ /* 0x000fe2000fffe03f */
[----:B------:R1:W-:Y:S01]  /*9280*/  STL.64 [R1+0x30], R8 ;  /* 0x0000300801007387 */ /* 0x0003e20000100a00 */
[----:B------:R-:W-:Y:S01]  /*9290*/  UIADD3 UR44, UR4, 0xc02, URZ ;  /* 0x00000c02042c7890 */ /* 0x000fe2000fffe03f */
[----:B------:R-:W-:Y:S01]  /*92a0*/  UMOV UR45, 0x40000040 ;  /* 0x40000040002d7882 */ /* 0x000fe20000000000 */
[----:B------:R-:W-:-:S03]  /*92b0*/  UIADD3 UR40, UR4, 0xc04, URZ ;  /* 0x00000c0404287890 */ /* 0x000fc6000fffe03f */
[----:B------:R-:W-:Y:S01]  /*92c0*/  HGMMA.64x96x16.F32.BF16 R24, gdesc[UR8], R24, gsb0 ;  /* 0x01600000081879f0 */ /* 0x000fe20008001818 */
[----:B------:R-:W-:Y:S01]  /*92d0*/  R2UR UR10, R6 ;  /* 0x00000000060a72ca */ /* 0x000fe200000e0000 */
[----:B------:R-:W-:Y:S01]  /*92e0*/  UMOV UR8, UR5 ;  /* 0x0000000500087c82 */ /* 0x000fe20008000000 */
[----:B------:R-:W-:Y:S01]  /*92f0*/  R2UR UR11, R7 ;  /* 0x00000000070b72ca */ /* 0x000fe200000e0000 */
[----:B------:R-:W-:Y:S01]  /*9300*/  UMOV UR9, 0x40000040 ;  /* 0x4000004000097882 */ /* 0x000fe20000000000 */
[----:B------:R-:W-:Y:S01]  /*9310*/  VIADD R6, R4, 0x4 ;  /* 0x0000000404067836 */ /* 0x000fe20000000000 */
[----:B------:R-:W-:Y:S01]  /*9320*/  UIADD3 UR5, UR4, 0x4, URZ ;  /* 0x0000000404057890 */ /* 0x000fe2000fffe03f */
[----:B------:R-:W-:Y:S01]  /*9330*/  IMAD.MOV.U32 R7, RZ, RZ, 0x40000040 ;  /* 0x40000040ff077424 */ /* 0x000fe200078e00ff */
[----:B------:R-:W-:Y:S01]  /*9340*/  UMOV UR41, 0x40000040 ;  /* 0x4000004000297882 */ /* 0x000fe20000000000 */
[----:B-1----:R-:W-:Y:S01]  /*9350*/  IMAD.U32 R8, RZ, RZ, UR8 ;  /* 0x00000008ff087e24 */ /* 0x002fe2000f8e00ff */
[----:B------:R-:W-:Y:S01]  /*9360*/  UIADD3 UR36, UR4, 0xc06, URZ ;  /* 0x00000c0604247890 */ /* 0x000fe2000fffe03f */
[----:B------:R-:W-:Y:S01]  /*9370*/  IMAD.U32 R9, RZ, RZ, UR9 ;  /* 0x00000009ff097e24 */ /* 0x000fe2000f8e00ff */
[----:B------:R-:W-:-:S04]  /*9380*/  UMOV UR37, 0x40000040 ;  /* 0x4000004000257882 */ /* 0x000fc80000000000 */
[----:B------:R1:W-:Y:S01]  /*9390*/  STL.64 [R1+0x28], R8 ;  /* 0x0000280801007387 */ /* 0x0003e20000100a00 */
[----:B0-----:R-:W-:-:S04]  /*93a0*/  SHF.R.U32.HI R0, RZ, 0x7, R0 ;  /* 0x00000007ff007819 */ /* 0x001fc80000011600 */
[----:B------:R-:W-:Y:S01]  /*93b0*/  IADD3 R0, -R0, 0xb, RZ ;  /* 0x0000000b00007810 */ /* 0x000fe20007ffe1ff */
        /* <DEDUP_REMOVED lines=10> */
[----:B-1----:R-:W-:Y:S02]  /*9460*/  IMAD.U32 R8, RZ, RZ, UR8 ;  /* 0x00000008ff087e24 */ /* 0x002fe4000f8e00ff */
        /* <DEDUP_REMOVED lines=53> */
[----:B------:R0:W-:Y:S01]  /*97c0*/  STL.64 [R1], R8 ;  /* 0x0000000801007387 */ /* 0x0001e20000100a00 */
        /* <DEDUP_REMOVED lines=10> */
[----:B------:R-:W-:Y:S02]  /*9870*/  IMAD.U32 R228, RZ, RZ, UR8 ;  /* 0x00000008ffe47e24 */ /* 0x000fe4000f8e00ff */
[----:B------:R-:W-:Y:S01]  /*9880*/  IMAD.U32 R229, RZ, RZ, UR9 ;  /* 0x00000009ffe57e24 */ /* 0x000fe2000f8e00ff */
[----:B------:R-:W-:-:S02]  /*9890*/  WARPGROUP.DEPBAR.LE gsb0, 0x0 ;  /* 0x00008000000079c5 */ /* 0x000fc40000010000 */
        /* <DEDUP_REMOVED lines=20> */
[----:B------:R-:W-:Y:S01]  /*99e0*/  IMAD.U32 R224, RZ, RZ, UR8 ;  /* 0x00000008ffe07e24 */ /* 0x000fe2000f8e00ff */
        /* <DEDUP_REMOVED lines=8> */
[----:B------:R-:W-:-:S03]  /*9a70*/  IMAD.MOV.U32 R7, RZ, RZ, 0x40000040 ;  /* 0x40000040ff077424 */ /* 0x000fc600078e00ff */
        /* <DEDUP_REMOVED lines=37> */
.L_x_10525:
[----:B------:R-:W2:Y:S01]  /*9cd0*/  LDL R5, [R1+0x7c] ;  /* 0x00007c0001057983 */ /* 0x000ea20000100800 */
[----:B------:R-:W-:Y:S01]  /*9ce0*/  IMAD R4, R189, -0x60, R188 ;  /* 0xffffffa0bd047824 */ /* 0x000fe200078e02bc */
[----:B------:R-:W-:Y:S01]  /*9cf0*/  ULDC UR4, c[0x0][0xa80] ;  /* 0x0002a00000047ab9 */ /* 0x000fe20000000800 */
[----:B------:R-:W-:Y:S01]  /*9d00*/  LOP3.LUT R20, R20, 0x3000000, RZ, 0xfc, !PT ;  /* 0x0300000014147812 */ /* 0x000fe200078efcff */
[----:B------:R-:W1:Y:S01]  /*9d10*/  S2R R190, SR_CgaCtaId ;  /* 0x0000000000be7919 */ /* 0x000e620000008800 */
[----:B------:R-:W-:-:S04]  /*9d20*/  VIADD R4, R4, 0x60 ;  /* 0x0000006004047836 */ /* 0x000fc80000000000 */
[----:B--2---:R-:W-:-:S05]  /*9d30*/  IMAD R5, R5, -0x2, R4 ;  /* 0xfffffffe05057824 */ /* 0x004fca00078e0204 */
[C---:B------:R-:W-:Y:S02]  /*9d40*/  ISETP.GT.AND P2, PT, R5.reuse, RZ, PT ;  /* 0x000000ff0500720c */ /* 0x040fe40003f44270 */
[C---:B------:R-:W-:Y:S02]  /*9d50*/  ISETP.GT.AND P3, PT, R5.reuse, 0x1, PT ;  /* 0x000000010500780c */ /* 0x040fe40003f64270 */
[----:B------:R-:W-:Y:S02]  /*9d60*/  ISETP.GT.AND P4, PT, R5, 0x8, PT ;  /* 0x000000080500780c */ /* 0x000fe40003f84270 */
[----:B------:R-:W-:Y:S02]  /*9d70*/  FSEL R24, R24, -INF , P2 ;  /* 0xff80000018187808 */ /* 0x000fe40001000000 */
[----:B0-----:R-:W-:Y:S02]  /*9d80*/  FSEL R8, R25, -INF , P3 ;  /* 0xff80000019087808 */ /* 0x001fe40001800000 */
[----:B------:R-:W-:-:S02]  /*9d90*/  ISETP.GT.AND P5, PT, R5, 0x9, PT ;  /* 0x000000090500780c */ /* 0x000fc40003fa4270 */
[----:B------:R-:W-:Y:S02]  /*9da0*/  FSEL R28, R28, -INF , P4 ;  /* 0xff8000001c1c7808 */ /* 0x000fe40002000000 */
[----:B------:R-:W-:Y:S02]  /*9db0*/  FMNMX.FTZ R7, R24, R8, !PT ;  /* 0x0000000818077209 */ /* 0x000fe40007810000 */
[----:B------:R-:W-:Y:S02]  /*9dc0*/  FSEL R9, R26, -INF , P2 ;  /* 0xff8000001a097808 */ /* 0x000fe40001000000 */
[----:B------:R-:W-:Y:S02]  /*9dd0*/  ISETP.GT.AND P1, PT, R5, 0x10, PT ;  /* 0x000000100500780c */ /* 0x000fe40003f24270 */
[----:B------:R-:W-:Y:S02]  /*9de0*/  FSEL R26, R29, -INF , P5 ;  /* 0xff8000001d1a7808 */ /* 0x000fe40002800000 */
[----:B------:R-:W-:-:S02]  /*9df0*/  FMNMX.FTZ R7, R28, R7, !PT ;  /* 0x000000071c077209 */ /* 0x000fc40007810000 */
[----:B------:R-:W-:Y:S02]  /*9e00*/  ISETP.GT.AND P2, PT, R5, 0x11, PT ;  /* 0x000000110500780c */ /* 0x000fe40003f44270 */
[----:B------:R-:W-:Y:S02]  /*9e10*/  FSEL R32, R32, -INF , P1 ;  /* 0xff80000020207808 */ /* 0x000fe40000800000 */
[----:B------:R-:W-:Y:S02]  /*9e20*/  FMNMX.FTZ R7, R26, R7, !PT ;  /* 0x000000071a077209 */ /* 0x000fe40007810000 */
        /* <DEDUP_REMOVED lines=9> */
[----:B------:R-:W-:Y:S02]  /*9ec0*/  FSEL R31, R34, -INF , P1 ;  /* 0xff800000221f7808 */ /* 0x000fe40000800000 */
[----:B------:R-:W-:Y:S02]  /*9ed0*/  ISETP.GT.AND P5, PT, R5, 0x20, PT ;  /* 0x000000200500780c */ /* 0x000fe40003fa4270 */
[----:B------:R-:W-:Y:S02]  /*9ee0*/  FSEL R34, R37, -INF , P4 ;  /* 0xff80000025227808 */ /* 0x000fe40002000000 */
[----:B------:R-:W-:Y:S02]  /*9ef0*/  FMNMX.FTZ R7, R36, R7, !PT ;  /* 0x0000000724077209 */ /* 0x000fe40007810000 */
        /* <DEDUP_REMOVED lines=11> */
[----:B------:R-:W-:Y:S02]  /*9fb0*/  FMNMX.FTZ R6, R9, R27, !PT ;  /* 0x0000001b09067209 */ /* 0x000fe40007810000 */
[----:B------:R-:W-:Y:S02]  /*9fc0*/  FSEL R39, R39, -INF , P4 ;  /* 0xff80000027277808 */ /* 0x000fe40002000000 */
[----:B------:R-:W-:-:S02]  /*9fd0*/  ISETP.GT.AND P4, PT, R5, 0x30, PT ;  /* 0x000000300500780c */ /* 0x000fc40003f84270 */
[----:B------:R-:W-:Y:S02]  /*9fe0*/  FSEL R10, R45, -INF , P3 ;  /* 0xff8000002d0a7808 */ /* 0x000fe40001800000 */
[----:B------:R-:W-:Y:S02]  /*9ff0*/  FMNMX.FTZ R7, R15, R4, !PT ;  /* 0x000000040f077209 */ /* 0x000fe40007810000 */
[----:B------:R-:W-:Y:S02]  /*a000*/  FMNMX.FTZ R6, R25, R6, !PT ;  /* 0x0000000619067209 */ /* 0x000fe40007810000 */
[----:B------:R-:W-:Y:S02]  /*a010*/  FSEL R166, R42, -INF , P5 ;  /* 0xff8000002aa67808 */ /* 0x000fe40002800000 */
[----:B------:R-:W-:Y:S02]  /*a020*/  ISETP.GT.AND P5, PT, R5, 0x31, PT ;  /* 0x000000310500780c */ /* 0x000fe40003fa4270 */
[----:B------:R-:W-:-:S02]  /*a030*/  FSEL R14, R48, -INF , P4 ;  /* 0xff800000300e7808 */ /* 0x000fc40002000000 */
[----:B------:R-:W-:Y:S02]  /*a040*/  FMNMX.FTZ R7, R10, R7, !PT ;  /* 0x000000070a077209 */ /* 0x000fe40007810000 */
[----:B------:R-:W-:Y:S02]  /*a050*/  FMNMX.FTZ R6, R73, R6, !PT ;  /* 0x0000000649067209 */ /* 0x000fe40007810000 */
[----:B------:R-:W-:Y:S02]  /*a060*/  FSEL R158, R43, -INF , P1 ;  /* 0xff8000002b9e7808 */ /* 0x000fe40000800000 */
[----:B------:R-:W-:Y:S02]  /*a070*/  ISETP.GT.AND P1, PT, R5, 0x38, PT ;  /* 0x000000380500780c */ /* 0x000fe40003f24270 */
[----:B------:R-:W-:Y:S02]  /*a080*/  FSEL R4, R49, -INF , P5 ;  /* 0xff80000031047808 */ /* 0x000fe40002800000 */
[----:B------:R-:W-:-:S02]  /*a090*/  FMNMX.FTZ R11, R14, R7, !PT ;  /* 0x000000070e0b7209 */ /* 0x000fc40007810000 */
[----:B------:R-:W-:Y:S02]  /*a0a0*/  FMNMX.FTZ R6, R31, R6, !PT ;  /* 0x000000061f067209 */ /* 0x000fe40007810000 */
[----:B------:R-:W-:Y:S02]  /*a0b0*/  FSEL R156, R46, -INF , P2 ;  /* 0xff8000002e9c7808 */ /* 0x000fe40001000000 */
[----:B------:R-:W-:Y:S02]  /*a0c0*/  ISETP.GT.AND P2, PT, R5, 0x39, PT ;  /* 0x000000390500780c */ /* 0x000fe40003f44270 */
[----:B------:R-:W-:Y:S02]  /*a0d0*/  FSEL R7, R52, -INF , P1 ;  /* 0xff80000034077808 */ /* 0x000fe40000800000 */
[----:B------:R-:W-:Y:S02]  /*a0e0*/  FMNMX.FTZ R38, R4, R11, !PT ;  /* 0x0000000b04267209 */ /* 0x000fe40007810000 */
[----:B------:R-:W-:-:S02]  /*a0f0*/  FMNMX.FTZ R6, R35, R6, !PT ;  /* 0x0000000623067209 */ /* 0x000fc40007810000 */
[----:B------:R-:W-:Y:S02]  /*a100*/  FSEL R12, R53, -INF , P2 ;  /* 0xff800000350c7808 */ /* 0x000fe40001000000 */
[----:B------:R-:W-:Y:S02]  /*a110*/  FMNMX.FTZ R11, R7, R38, !PT ;  /* 0x00000026070b7209 */ /* 0x000fe40007810000 */
[----:B------:R-:W-:Y:S02]  /*a120*/  FMNMX.FTZ R6, R29, R6, !PT ;  /* 0x000000061d067209 */ /* 0x000fe40007810000 */
[----:B------:R-:W-:Y:S02]  /*a130*/  FSEL R13, R47, -INF , P3 ;  /* 0xff8000002f0d7808 */ /* 0x000fe40001800000 */
[----:B------:R-:W-:Y:S02]  /*a140*/  ISETP.GT.AND P3, PT, R5, 0x40, PT ;  /* 0x000000400500780c */ /* 0x000fe40003f64270 */
[----:B------:R-:W-:-:S02]  /*a150*/  FMNMX.FTZ R38, R12, R11, !PT ;  /* 0x0000000b0c267209 */ /* 0x000fc40007810000 */
        /* <DEDUP_REMOVED lines=16> */
[----:B------:R-:W-:Y:S02]  /*a260*/  FSEL R171, R55, -INF , P2 ;  /* 0xff80000037ab7808 */ /* 0x000fe40001000000 */
[----:B------:R-:W-:-:S02]  /*a270*/  ISETP.GT.AND P3, PT, R5, 0x50, PT ;  /* 0x000000500500780c */ /* 0x000fc40003f64270 */
[----:B------:R-:W-:Y:S02]  /*a280*/  FSEL R183, R59, -INF , P4 ;  /* 0xff8000003bb77808 */ /* 0x000fe40002000000 */
[----:B------:R-:W-:Y:S02]  /*a290*/  FSEL R172, R61, -INF , P1 ;  /* 0xff8000003dac7808 */ /* 0x000fe40000800000 */
[----:B------:R-:W-:Y:S02]  /*a2a0*/  FMNMX.FTZ R33, R178, R33, !PT ;  /* 0x00000021b2217209 */ /* 0x000fe40007810000 */
[----:B------:R-:W-:Y:S02]  /*a2b0*/  FSEL R179, R62, -INF , P5 ;  /* 0xff8000003eb37808 */ /* 0x000fe40002800000 */
[C---:B------:R-:W-:Y:S02]  /*a2c0*/  ISETP.GT.AND P2, PT, R5.reuse, 0x51, PT ;  /* 0x000000510500780c */ /* 0x040fe40003f44270 */
[----:B------:R-:W-:-:S02]  /*a2d0*/  ISETP.GT.AND P4, PT, R5, 0x58, PT ;  /* 0x000000580500780c */ /* 0x000fc40003f84270 */
[----:B------:R-:W-:Y:S02]  /*a2e0*/  ISETP.GT.AND P5, PT, R5, 0x59, PT ;  /* 0x000000590500780c */ /* 0x000fe40003fa4270 */
[----:B------:R-:W-:Y:S02]  /*a2f0*/  FMNMX.FTZ R5, R13, R6, !PT ;  /* 0x000000060d057209 */ /* 0x000fe40007810000 */
[----:B------:R-:W-:Y:S02]  /*a300*/  FSEL R184, R64, -INF , P3 ;  /* 0xff80000040b87808 */ /* 0x000fe40001800000 */
[----:B------:R-:W-:Y:S02]  /*a310*/  FMNMX.FTZ R33, R172, R33, !PT ;  /* 0x00000021ac217209 */ /* 0x000fe40007810000 */
[----:B------:R-:W-:Y:S02]  /*a320*/  FMNMX.FTZ R6, R170, R5, !PT ;  /* 0x00000005aa067209 */ /* 0x000fe40007810000 */
[----:B------:R-:W-:-:S02]  /*a330*/  FSEL R182, R65, -INF , P2 ;  /* 0xff80000041b67808 */ /* 0x000fc40001000000 */
[----:B------:R-:W-:Y:S02]  /*a340*/  FMNMX.FTZ R33, R184, R33, !PT ;  /* 0x00000021b8217209 */ /* 0x000fe40007810000 */
[----:B------:R-:W-:Y:S02]  /*a350*/  FMNMX.FTZ R5, R169, R6, !PT ;  /* 0x00000006a9057209 */ /* 0x000fe40007810000 */
[----:B------:R-:W-:Y:S02]  /*a360*/  FSEL R177, R68, -INF , P4 ;  /* 0xff80000044b17808 */ /* 0x000fe40002000000 */
[----:B------:R-:W-:Y:S02]  /*a370*/  FMNMX.FTZ R38, R182, R33, !PT ;  /* 0x00000021b6267209 */ /* 0x000fe40007810000 */
        /* <DEDUP_REMOVED lines=16> */
[----:B------:R-:W-:-:S04]  /*a480*/  FMNMX.FTZ R6, R173, R6, !PT ;  /* 0x00000006ad067209 */ /* 0x000fc80007810000 */
[----:B------:R-:W-:Y:S02]  /*a490*/  FMNMX.FTZ R5, R159, R6, !PT ;  /* 0x000000069f057209 */ /* 0x000fe40007810000 */
[----:B0-----:R-:W-:Y:S02]  /*a4a0*/  FMNMX.FTZ R38, R11, R38, !PT ;  /* 0x000000260b267209 */ /* 0x001fe40007810000 */
[----:B------:R-:W-:Y:S01]  /*a4b0*/  FMNMX.FTZ R11, R160, R5, !PT ;  /* 0x00000005a00b7209 */ /* 0x000fe20007810000 */
[----:B------:R-:W-:Y:S02]  /*a4c0*/  IMAD.U32 R5, RZ, RZ, UR4 ;  /* 0x00000004ff057e24 */ /* 0x000fe4000f8e00ff */
[----:B------:R-:W0:Y:S04]  /*a4d0*/  SHFL.BFLY PT, R33, R38, 0x1, 0x1f ;  /* 0x0c201f0026217f89 */ /* 0x000e2800000e0000 */
[----:B------:R-:W2:Y:S01]  /*a4e0*/  SHFL.BFLY PT, R40, R11, 0x2, 0x1f ;  /* 0x0c401f000b287f89 */ /* 0x000ea200000e0000 */
[----:B0-----:R-:W-:-:S02]  /*a4f0*/  FMNMX.FTZ R6, R38, R33, !PT ;  /* 0x0000002126067209 */ /* 0x001fc40007810000 */
[----:B--2---:R-:W-:-:S03]  /*a500*/  FMNMX.FTZ R40, R11, R40, !PT ;  /* 0x000000280b287209 */ /* 0x004fc60007810000 */
[C---:B------:R-:W-:Y:S01]  /*a510*/  FMUL.FTZ R161, R6.reuse, R5 ;  /* 0x0000000506a17220 */ /* 0x040fe20000410000 */
[----:B------:R-:W-:Y:S01]  /*a520*/  FSETP.NEU.FTZ.AND P1, PT, R6, -INF , PT ;  /* 0xff8000000600780b */ /* 0x000fe20003f3d000 */
[----:B------:R-:W0:Y:S03]  /*a530*/  SHFL.BFLY PT, R33, R40, 0x1, 0x1f ;  /* 0x0c201f0028217f89 */ /* 0x000e2600000e0000 */
[----:B------:R-:W-:-:S05]  /*a540*/  FSEL R161, R161, RZ, P1 ;  /* 0x000000ffa1a17208 */ /* 0x000fca0000800000 */
        /* <DEDUP_REMOVED lines=12> */
[----:B------:R2:W3:Y:S01]  /*a610*/  MUFU.EX2 R37, R8 ;  /* 0x0000000800257308 */ /* 0x0004e20000000800 */
[-CC-:B------:R-:W-:Y:S01]  /*a620*/  FFMA.FTZ R15, R15, R5.reuse, -R161.reuse ;  /* 0x000000050f0f7223 */ /* 0x180fe200000108a1 */
[-CC-:B------:R-:W-:Y:S01]  /*a630*/  FFMA.FTZ R7, R7, R5.reuse, -R161.reuse ;  /* 0x0000000507077223 */ /* 0x180fe200000108a1 */
[-CC-:B------:R-:W-:Y:S01]  /*a640*/  FFMA.FTZ R12, R12, R5.reuse, -R161.reuse ;  /* 0x000000050c0c7223 */ /* 0x180fe200000108a1 */
[-CC-:B------:R-:W-:Y:S01]  /*a650*/  FFMA.FTZ R184, R184, R5.reuse, -R161.reuse ;  /* 0x00000005b8b87223 */ /* 0x180fe200000108a1 */
[--C-:B------:R-:W-:Y:S01]  /*a660*/  FFMA.FTZ R182, R182, R5, -R161.reuse ;  /* 0x00000005b6b67223 */ /* 0x100fe200000108a1 */
[----:B0-----:R-:W-:Y:S01]  /*a670*/  FMNMX.FTZ R11, R40, R33, !PT ;  /* 0x00000021280b7209 */ /* 0x001fe20007810000 */
[-C--:B------:R-:W-:Y:S01]  /*a680*/  FFMA.FTZ R177, R177, R5.reuse, -R161 ;  /* 0x00000005b1b17223 */ /* 0x080fe200000108a1 */
[----:B------:R-:W-:Y:S01]  /*a690*/  MUFU.EX2 R33, R30 ;  /* 0x0000001e00217308 */ /* 0x000fe20000000800 */
[----:B--2---:R-:W-:Y:S01]  /*a6a0*/  VIADD R8, R3, 0x32440 ;  /* 0x0003244003087836 */ /* 0x004fe20000000000 */
[C---:B------:R-:W-:Y:S01]  /*a6b0*/  FSETP.NEU.FTZ.AND P1, PT, R11.reuse, -INF , PT ;  /* 0xff8000000b00780b */ /* 0x040fe20003f3d000 */
[----:B------:R-:W-:-:S05]  /*a6c0*/  FMUL.FTZ R162, R11, R5 ;  /* 0x000000050ba27220 */ /* 0x000fca0000410000 */
[----:B------:R-:W-:Y:S01]  /*a6d0*/  FSEL R162, R162, RZ, P1 ;  /* 0x000000ffa2a27208 */ /* 0x000fe20000800000 */
[----:B------:R-:W0:Y:S04]  /*a6e0*/  MUFU.EX2 R28, R28 ;  /* 0x0000001c001c7308 */ /* 0x000e280000000800 */
[-CC-:B------:R-:W-:Y:S01]  /*a6f0*/  FFMA.FTZ R24, R9, R5.reuse, -R162.reuse ;  /* 0x0000000509187223 */ /* 0x180fe200000108a2 */
[-CC-:B------:R-:W-:Y:S01]  /*a700*/  FFMA.FTZ R27, R27, R5.reuse, -R162.reuse ;  /* 0x000000051b1b7223 */ /* 0x180fe200000108a2 */
[-CC-:B------:R-:W-:Y:S01]  /*a710*/  FFMA.FTZ R25, R25, R5.reuse, -R162.reuse ;  /* 0x0000000519197223 */ /* 0x180fe200000108a2 */
[-C--:B------:R-:W-:Y:S01]  /*a720*/  FFMA.FTZ R73, R73, R5.reuse, -R162 ;  /* 0x0000000549497223 */ /* 0x080fe200000108a2 */
[----:B------:R2:W-:Y:S01]  /*a730*/  MUFU.EX2 R201, R24 ;  /* 0x0000001800c97308 */ /* 0x0005e20000000800 */
[----:B-1----:R-:W-:Y:S01]  /*a740*/  PRMT R9, R190, 0x654, R8 ;  /* 0x00000654be097816 */ /* 0x002fe20000000008 */
[----:B------:R-:W-:Y:S01]  /*a750*/  FFMA.FTZ R31, R31, R5, -R162 ;  /* 0x000000051f1f7223 */ /* 0x000fe200000108a2 */
[----:B------:R-:W-:-:S02]  /*a760*/  IMAD R8, R205, 0xc00, R20 ;  /* 0x00000c00cd087824 */ /* 0x000fc400078e0214 */
[-CC-:B------:R-:W-:Y:S01]  /*a770*/  FFMA.FTZ R35, R35, R5.reuse, -R162.reuse ;  /* 0x0000000523237223 */ /* 0x180fe200000108a2 */
[----:B------:R1:W-:Y:S01]  /*a780*/  SYNCS.ARRIVE.TRANS64.RED.A1T0 RZ, [R9+URZ], RZ ;  /* 0x000000ff09ff79a7 */ /* 0x0003e2000810043f */
[-CC-:B------:R-:W-:Y:S01]  /*a790*/  FFMA.FTZ R29, R29, R5.reuse, -R162.reuse ;  /* 0x000000051d1d7223 */ /* 0x180fe200000108a2 */
[-CC-:B------:R-:W-:Y:S01]  /*a7a0*/  FFMA.FTZ R164, R39, R5.reuse, -R162.reuse ;  /* 0x0000000527a47223 */ /* 0x180fe200000108a2 */
[----:B------:R4:W5:Y:S01]  /*a7b0*/  MUFU.EX2 R30, R27 ;  /* 0x0000001b001e7308 */ /* 0x0009620000000800 */
[C---:B--2---:R-:W-:Y:S01]  /*a7c0*/  VIADD R24, R8.reuse, 0x100 ;  /* 0x0000010008187836 */ /* 0x044fe20000000000 */
[----:B------:R-:W-:Y:S01]  /*a7d0*/  R2UR UR6, R8 ;  /* 0x00000000080672ca */ /* 0x000fe200000e0000 */
[-CC-:B------:R-:W-:Y:S01]  /*a7e0*/  FFMA.FTZ R166, R166, R5.reuse, -R162.reuse ;  /* 0x00000005a6a67223 */ /* 0x180fe200000108a2 */
[-CC-:B------:R-:W-:Y:S01]  /*a7f0*/  FFMA.FTZ R158, R158, R5.reuse, -R162.reuse ;  /* 0x000000059e9e7223 */ /* 0x180fe200000108a2 */
[----:B-1----:R-:W-:Y:S01]  /*a800*/  IMAD.MOV.U32 R9, RZ, RZ, 0x40000040 ;  /* 0x40000040ff097424 */ /* 0x002fe200078e00ff */
[----:B------:R-:W-:Y:S01]  /*a810*/  R2UR UR14, R24 ;  /* 0x00000000180e72ca */ /* 0x000fe200000e0000 */
[----:B------:R-:W-:Y:S01]  /*a820*/  VIADD R24, R8, 0x200 ;  /* 0x0000020008187836 */ /* 0x000fe20000000000 */
[----:B------:R1:W2:Y:S01]  /*a830*/  MUFU.EX2 R203, R25 ;  /* 0x0000001900cb7308 */ /* 0x0002a20000000800 */
[----:B----4-:R-:W-:Y:S01]  /*a840*/  IMAD.MOV.U32 R27, RZ, RZ, 0x40000040 ;  /* 0x40000040ff1b7424 */ /* 0x010fe200078e00ff */
[----:B------:R-:W-:Y:S01]  /*a850*/  R2UR UR7, R9 ;  /* 0x00000000090772ca */ /* 0x000fe200000e0000 */
[----:B---3--:R-:W-:Y:S01]  /*a860*/  FADD.FTZ R9, R200, R37 ;  /* 0x00000025c8097221 */ /* 0x008fe20000010000 */
[----:B------:R-:W-:Y:S01]  /*a870*/  R2UR UR22, R24 ;  /* 0x00000000181672ca */ /* 0x000fe200000e0000 */
[-C--:B------:R-:W-:Y:S01]  /*a880*/  FFMA.FTZ R156, R156, R5.reuse, -R162 ;  /* 0x000000059c9c7223 */ /* 0x080fe200000108a2 */
[----:B------:R-:W-:Y:S01]  /*a890*/  R2UR UR11, R27 ;  /* 0x000000001b0b72ca */ /* 0x000fe200000e0000 */
[----:B0-----:R-:W-:Y:S01]  /*a8a0*/  FADD.FTZ R42, R28, R9 ;  /* 0x000000091c2a7221 */ /* 0x001fe20000010000 */
[----:B------:R0:W3:Y:S01]  /*a8b0*/  MUFU.EX2 R41, R26 ;  /* 0x0000001a00297308 */ /* 0x0000e20000000800 */
[----:B-----5:R-:W-:Y:S01]  /*a8c0*/  FADD.FTZ R40, R201, R30 ;  /* 0x0000001ec9287221 */ /* 0x020fe20000010000 */
[----:B------:R-:W-:Y:S01]  /*a8d0*/  R2UR UR19, R27 ;  /* 0x000000001b1372ca */ /* 0x000fe200000e0000 */
[----:B-1----:R-:W-:Y:S01]  /*a8e0*/  IMAD.MOV.U32 R25, RZ, RZ, 0x40000040 ;  /* 0x40000040ff197424 */ /* 0x002fe200078e00ff */
[----:B------:R-:W-:Y:S01]  /*a8f0*/  F2FP.BF16.F32.PACK_AB R200, R37, R200 ;  /* 0x000000c825c8723e */ /* 0x000fe200000010ff */
[----:B------:R-:W-:Y:S01]  /*a900*/  FFMA.FTZ R10, R13, R5, -R162 ;  /* 0x000000050d0a7223 */ /* 0x000fe200000108a2 */
[----:B------:R-:W-:Y:S01]  /*a910*/  F2FP.BF16.F32.PACK_AB R201, R30, R201 ;  /* 0x000000c91ec9723e */ /* 0x000fe200000010ff */
[----:B------:R-:W-:Y:S01]  /*a920*/  FFMA.FTZ R13, R14, R5, -R161 ;  /* 0x000000050e0d7223 */ /* 0x000fe200000108a1 */
[----:B------:R-:W1:Y:S01]  /*a930*/  MUFU.EX2 R34, R73 ;  /* 0x0000004900227308 */ /* 0x000e620000000800 */
[----:B0-----:R-:W-:-:S02]  /*a940*/  VIADD R26, R8, 0x80 ;  /* 0x00000080081a7836 */ /* 0x001fc40000000000 */
[----:B--2---:R-:W-:Y:S01]  /*a950*/  FADD.FTZ R9, R203, R40 ;  /* 0x00000028cb097221 */ /* 0x004fe20000010000 */
[C---:B------:R-:W-:Y:S01]  /*a960*/  R2UR UR15, R25.reuse ;  /* 0x00000000190f72ca */ /* 0x040fe200000e0000 */
[-C--:B------:R-:W-:Y:S01]  /*a970*/  FFMA.FTZ R14, R4, R5.reuse, -R161 ;  /* 0x00000005040e7223 */ /* 0x080fe200000108a1 */
[----:B------:R-:W-:Y:S01]  /*a980*/  R2UR UR23, R25 ;  /* 0x00000000191772ca */ /* 0x000fe200000e0000 */
[-C--:B------:R-:W-:Y:S01]  /*a990*/  FFMA.FTZ R170, R170, R5.reuse, -R162 ;  /* 0x00000005aaaa7223 */ /* 0x080fe200000108a2 */
[----:B------:R-:W-:Y:S01]  /*a9a0*/  R2UR UR10, R26 ;  /* 0x000000001a0a72ca */ /* 0x000fe200000e0000 */
[----:B------:R-:W0:Y:S01]  /*a9b0*/  MUFU.EX2 R32, R32 ;  /* 0x0000002000207308 */ /* 0x000e220000000800 */
[----:B------:R-:W-:Y:S02]  /*a9c0*/  VIADD R26, R8, 0x180 ;  /* 0x00000180081a7836 */ /* 0x000fe40000000000 */
[C---:B---3--:R-:W-:Y:S01]  /*a9d0*/  FADD.FTZ R27, R41.reuse, R42 ;  /* 0x0000002a291b7221 */ /* 0x048fe20000010000 */
[----:B------:R-:W-:Y:S01]  /*a9e0*/  F2FP.BF16.F32.PACK_AB R202, R41, R28 ;  /* 0x0000001c29ca723e */ /* 0x000fe200000010ff */
[-CC-:B------:R-:W-:Y:S01]  /*a9f0*/  FFMA.FTZ R169, R169, R5.reuse, -R162.reuse ;  /* 0x00000005a9a97223 */ /* 0x180fe200000108a2 */
[-CC-:B------:R-:W-:Y:S01]  /*aa00*/  FFMA.FTZ R168, R168, R5.reuse, -R162.reuse ;  /* 0x00000005a8a87223 */ /* 0x180fe200000108a2 */
[----:B------:R-:W-:Y:S01]  /*aa10*/  R2UR UR18, R26 ;  /* 0x000000001a1272ca */ /* 0x000fe200000e0000 */
[----:B------:R-:W-:Y:S01]  /*aa20*/  FFMA.FTZ R4, R171, R5, -R162 ;  /* 0x00000005ab047223 */ /* 0x000fe200000108a2 */
[----:B------:R-:W2:Y:S01]  /*aa30*/  MUFU.EX2 R31, R31 ;  /* 0x0000001f001f7308 */ /* 0x000ea20000000800 */
[C---:B-1----:R-:W-:Y:S01]  /*aa40*/  FADD.FTZ R24, R34.reuse, R9 ;  /* 0x0000000922187221 */ /* 0x042fe20000010000 */
[----:B------:R-:W-:Y:S01]  /*aa50*/  F2FP.BF16.F32.PACK_AB R203, R34, R203 ;  /* 0x000000cb22cb723e */ /* 0x000fe200000010ff */
[----:B------:R-:W-:-:S02]  /*aa60*/  VIADD R8, R8, 0x280 ;  /* 0x0000028008087836 */ /* 0x000fc40000000000 */
[-CC-:B------:R-:W-:Y:S01]  /*aa70*/  FFMA.FTZ R171, R183, R5.reuse, -R162.reuse ;  /* 0x00000005b7ab7223 */ /* 0x180fe200000108a2 */
[-CC-:B------:R-:W-:Y:S01]  /*aa80*/  FFMA.FTZ R175, R175, R5.reuse, -R162.reuse ;  /* 0x00000005afaf7223 */ /* 0x180fe200000108a2 */
[-CC-:B------:R-:W-:Y:S01]  /*aa90*/  FFMA.FTZ R174, R174, R5.reuse, -R162.reuse ;  /* 0x00000005aeae7223 */ /* 0x180fe200000108a2 */
[-CC-:B------:R-:W-:Y:S01]  /*aaa0*/  FFMA.FTZ R173, R173, R5.reuse, -R162.reuse ;  /* 0x00000005adad7223 */ /* 0x180fe200000108a2 */
[----:B------:R-:W1:Y:S01]  /*aab0*/  MUFU.EX2 R38, R35 ;  /* 0x0000002300267308 */ /* 0x000e620000000800 */
[----:B0-----:R-:W-:Y:S01]  /*aac0*/  FADD.FTZ R26, R32, R27 ;  /* 0x0000001b201a7221 */ /* 0x001fe20000010000 */
[----:B------:R-:W-:Y:S01]  /*aad0*/  F2FP.BF16.F32.PACK_AB R152, R33, R32 ;  /* 0x000000202198723e */ /* 0x000fe200000010ff */
[-CC-:B------:R-:W-:Y:S01]  /*aae0*/  FFMA.FTZ R159, R159, R5.reuse, -R162.reuse ;  /* 0x000000059f9f7223 */ /* 0x180fe200000108a2 */
[----:B------:R-:W-:Y:S01]  /*aaf0*/  FFMA.FTZ R160, R160, R5, -R162 ;  /* 0x00000005a0a07223 */ /* 0x000fe200000108a2 */
[----:B------:R-:W-:-:S03]  /*ab00*/  FADD.FTZ R25, R33, R26 ;  /* 0x0000001a21197221 */ /* 0x000fc60000010000 */
[----:B------:R-:W0:Y:S01]  /*ab10*/  MUFU.EX2 R36, R36 ;  /* 0x0000002400247308 */ /* 0x000e220000000800 */
[----:B--2---:R-:W-:-:S07]  /*ab20*/  FADD.FTZ R9, R31, R24 ;  /* 0x000000181f097221 */ /* 0x004fce0000010000 */
[----:B------:R-:W2:Y:S01]  /*ab30*/  MUFU.EX2 R165, R165 ;  /* 0x000000a500a57308 */ /* 0x000ea20000000800 */
[C---:B-1----:R-:W-:Y:S01]  /*ab40*/  FADD.FTZ R24, R38.reuse, R9 ;  /* 0x0000000926187221 */ /* 0x042fe20000010000 */
[----:B------:R-:W-:-:S06]  /*ab50*/  F2FP.BF16.F32.PACK_AB R153, R38, R31 ;  /* 0x0000001f2699723e */ /* 0x000fcc00000010ff */
[----:B------:R-:W1:Y:S01]  /*ab60*/  MUFU.EX2 R29, R29 ;  /* 0x0000001d001d7308 */ /* 0x000e620000000800 */
[----:B0-----:R-:W-:-:S07]  /*ab70*/  FADD.FTZ R9, R36, R25 ;  /* 0x0000001924097221 */ /* 0x001fce0000010000 */
[----:B------:R-:W0:Y:S01]  /*ab80*/  MUFU.EX2 R164, R164 ;  /* 0x000000a400a47308 */ /* 0x000e220000000800 */
[C---:B--2---:R-:W-:Y:S01]  /*ab90*/  F2FP.BF16.F32.PACK_AB R154, R165.reuse, R36 ;  /* 0x00000024a59a723e */ /* 0x044fe200000010ff */
[----:B------:R-:W-:Y:S01]  /*aba0*/  FADD.FTZ R165, R165, R9 ;  /* 0x00000009a5a57221 */ /* 0x000fe20000010000 */
[----:B------:R-:W-:-:S05]  /*abb0*/  IMAD.MOV.U32 R9, RZ, RZ, 0x40000040 ;  /* 0x40000040ff097424 */ /* 0x000fca00078e00ff */
[----:B------:R-:W2:Y:S01]  /*abc0*/  MUFU.EX2 R167, R167 ;  /* 0x000000a700a77308 */ /* 0x000ea20000000800 */
[----:B-1----:R-:W-:-:S07]  /*abd0*/  FADD.FTZ R187, R29, R24 ;  /* 0x000000181dbb7221 */ /* 0x002fce0000010000 */
[----:B------:R-:W1:Y:S01]  /*abe0*/  MUFU.EX2 R157, R157 ;  /* 0x0000009d009d7308 */ /* 0x000e620000000800 */
[C---:B0-----:R-:W-:Y:S01]  /*abf0*/  F2FP.BF16.F32.PACK_AB R155, R164.reuse, R29 ;  /* 0x0000001da49b723e */ /* 0x041fe200000010ff */
[----:B------:R-:W-:Y:S01]  /*ac00*/  FADD.FTZ R187, R164, R187 ;  /* 0x000000bba4bb7221 */ /* 0x000fe20000010000 */
[----:B------:R-:W-:-:S05]  /*ac10*/  FFMA.FTZ R164, R178, R5, -R161 ;  /* 0x00000005b2a47223 */ /* 0x000fca00000108a1 */
[----:B------:R-:W-:Y:S01]  /*ac20*/  MUFU.EX2 R15, R15 ;  /* 0x0000000f000f7308 */ /* 0x000fe20000000800 */
[----:B--2---:R-:W-:Y:S01]  /*ac30*/  FADD.FTZ R186, R167, R165 ;  /* 0x000000a5a7ba7221 */ /* 0x004fe20000010000 */
[-C--:B------:R-:W-:Y:S01]  /*ac40*/  FFMA.FTZ R165, R172, R5.reuse, -R161 ;  /* 0x00000005aca57223 */ /* 0x080fe200000108a1 */
[----:B------:R-:W-:-:S05]  /*ac50*/  FFMA.FTZ R172, R179, R5, -R162 ;  /* 0x00000005b3ac7223 */ /* 0x000fca00000108a2 */
[----:B------:R-:W-:Y:S08]  /*ac60*/  MUFU.EX2 R163, R163 ;  /* 0x000000a300a37308 */ /* 0x000ff00000000800 */
[----:B------:R-:W-:Y:S08]  /*ac70*/  MUFU.EX2 R166, R166 ;  /* 0x000000a600a67308 */ /* 0x000ff00000000800 */
[----:B------:R-:W0:Y:S08]  /*ac80*/  MUFU.EX2 R158, R158 ;  /* 0x0000009e009e7308 */ /* 0x000e300000000800 */
[----:B------:R-:W-:Y:S08]  /*ac90*/  MUFU.EX2 R156, R156 ;  /* 0x0000009c009c7308 */ /* 0x000ff00000000800 */
[----:B------:R-:W2:Y:S08]  /*aca0*/  MUFU.EX2 R10, R10 ;  /* 0x0000000a000a7308 */ /* 0x000eb00000000800 */
[----:B------:R-:W-:Y:S08]  /*acb0*/  MUFU.EX2 R13, R13 ;  /* 0x0000000d000d7308 */ /* 0x000ff00000000800 */
[----:B------:R-:W-:Y:S08]  /*acc0*/  MUFU.EX2 R14, R14 ;  /* 0x0000000e000e7308 */ /* 0x000ff00000000800 */
[----:B------:R-:W-:Y:S08]  /*acd0*/  MUFU.EX2 R7, R7 ;  /* 0x0000000700077308 */ /* 0x000ff00000000800 */
[----:B------:R-:W-:Y:S08]  /*ace0*/  MUFU.EX2 R12, R12 ;  /* 0x0000000c000c7308 */ /* 0x000ff00000000800 */
[----:B------:R-:W3:Y:S08]  /*acf0*/  MUFU.EX2 R170, R170 ;  /* 0x000000aa00aa7308 */ /* 0x000ef00000000800 */
[----:B------:R-:W4:Y:S08]  /*ad00*/  MUFU.EX2 R169, R169 ;  /* 0x000000a900a97308 */ /* 0x000f300000000800 */
[----:B------:R-:W-:Y:S08]  /*ad10*/  MUFU.EX2 R168, R168 ;  /* 0x000000a800a87308 */ /* 0x000ff00000000800 */
[----:B------:R-:W5:Y:S08]  /*ad20*/  MUFU.EX2 R4, R4 ;  /* 0x0000000400047308 */ /* 0x000f700000000800 */
[----:B------:R-:W-:Y:S08]  /*ad30*/  MUFU.EX2 R164, R164 ;  /* 0x000000a400a47308 */ /* 0x000ff00000000800 */
        /* <DEDUP_REMOVED lines=9> */
[----:B------:R-:W-:Y:S01]  /*add0*/  MUFU.EX2 R160, R160 ;  /* 0x000000a000a07308 */ /* 0x000fe20000000800 */
[----:B------:R1:W-:Y:S06]  /*ade0*/  BAR.SYNC.DEFER_BLOCKING R72, 0x100 ;  /* 0x000400480000751d */ /* 0x0003ec0000010000 */
[----:B-1----:R-:W-:-:S06]  /*adf0*/  WARPGROUP.ARRIVE ;  /* 0x00000000000079c5 */ /* 0x002fcc0000000000 */
[----:B------:R-:W-:Y:S01]  /*ae00*/  HGMMA.64x256x16.F32.BF16 R24, R200, gdesc[UR4].tnspB, RZ, !UPT, gsb0 ;  /* 0x43e00004c8187df0 */ /* 0x000fe2000c0018ff */
[----:B------:R-:W-:Y:S01]  /*ae10*/  R2UR UR6, R8 ;  /* 0x00000000080672ca */ /* 0x000fe200000e0000 */
[-CC-:B------:R-:W-:Y:S01]  /*ae20*/  FFMA.FTZ R8, R181, R5.reuse, -R161.reuse ;  /* 0x00000005b5087223 */ /* 0x180fe200000108a1 */
[----:B------:R-:W-:Y:S01]  /*ae30*/  R2UR UR7, R9 ;  /* 0x00000000090772ca */ /* 0x000fe200000e0000 */
[-CC-:B------:R-:W-:Y:S01]  /*ae40*/  FFMA.FTZ R9, R180, R5.reuse, -R161.reuse ;  /* 0x00000005b4097223 */ /* 0x180fe200000108a1 */
[----:B------:R-:W-:-:S03]  /*ae50*/  FFMA.FTZ R161, R176, R5, -R161 ;  /* 0x00000005b0a17223 */ /* 0x000fc600000108a1 */
[----:B------:R-:W-:Y:S08]  /*ae60*/  MUFU.EX2 R8, R8 ;  /* 0x0000000800087308 */ /* 0x000ff00000000800 */
[----:B------:R-:W-:Y:S08]  /*ae70*/  MUFU.EX2 R9, R9 ;  /* 0x0000000900097308 */ /* 0x000ff00000000800 */
[----:B------:R-:W-:Y:S01]  /*ae80*/  MUFU.EX2 R161, R161 ;  /* 0x000000a100a17308 */ /* 0x000fe20000000800 */
[----:B------:R-:W-:-:S02]  /*ae90*/  WARPGROUP.DEPBAR.LE gsb0, 0x0 ;  /* 0x00008000000079c5 */ /* 0x000fc40000010000 */
[----:B------:R-:W-:-:S06]  /*aea0*/  WARPGROUP.ARRIVE ;  /* 0x00000000000079c5 */ /* 0x000fcc0000000000 */
[----:B------:R-:W-:Y:S03]  /*aeb0*/  HGMMA.64x256x16.F32.BF16 R24, R152, gdesc[UR8].tnspB, R24, gsb0 ;  /* 0x43e0000898187df0 */ /* 0x000fe60008001818 */
[----:B------:R-:W-:Y:S02]  /*aec0*/  WARPGROUP.DEPBAR.LE gsb0, 0x0 ;  /* 0x00008000000079c5 */ /* 0x000fe40000010000 */
[----:B------:R-:W-:Y:S01]  /*aed0*/  F2FP.BF16.F32.PACK_AB R152, R157, R167 ;  /* 0x000000a79d98723e */ /* 0x000fe200000010ff */
[----:B------:R-:W-:Y:S01]  /*aee0*/  FFMA.FTZ R167, R185, R5, -R162 ;  /* 0x00000005b9a77223 */ /* 0x000fe200000108a2 */
[----:B0-----:R-:W-:Y:S01]  /*aef0*/  F2FP.BF16.F32.PACK_AB R153, R158, R166 ;  /* 0x000000a69e99723e */ /* 0x001fe200000010ff */
[----:B------:R-:W-:Y:S01]  /*af00*/  FADD.FTZ R166, R166, R187 ;  /* 0x000000bba6a67221 */ /* 0x000fe20000010000 */
[----:B------:R-:W-:Y:S02]  /*af10*/  F2FP.BF16.F32.PACK_AB R154, R163, R15 ;  /* 0x0000000fa39a723e */ /* 0x000fe400000010ff */
[----:B--2---:R-:W-:Y:S01]  /*af20*/  F2FP.BF16.F32.PACK_AB R155, R10, R156 ;  /* 0x0000009c0a9b723e */ /* 0x004fe200000010ff */
[----:B------:R-:W0:Y:S01]  /*af30*/  MUFU.EX2 R167, R167 ;  /* 0x000000a700a77308 */ /* 0x000e220000000800 */
[----:B------:R-:W-:-:S02]  /*af40*/  FADD.FTZ R166, R158, R166 ;  /* 0x000000a69ea67221 */ /* 0x000fc40000010000 */
[----:B------:R-:W-:Y:S02]  /*af50*/  WARPGROUP.ARRIVE ;  /* 0x00000000000079c5 */ /* 0x000fe40000000000 */
[----:B------:R-:W-:-:S11]  /*af60*/  FADD.FTZ R166, R156, R166 ;  /* 0x000000a69ca67221 */ /* 0x000fd60000010000 */
[----:B------:R-:W-:Y:S01]  /*af70*/  HGMMA.64x256x16.F32.BF16 R24, R152, gdesc[UR12].tnspB, R24, gsb0 ;  /* 0x43e0000c98187df0 */ /* 0x000fe20008001818 */
[----:B------:R-:W-:-:S04]  /*af80*/  FADD.FTZ R166, R10, R166 ;  /* 0x000000a60aa67221 */ /* 0x000fc80000010000 */
[----:B---3--:R-:W-:-:S04]  /*af90*/  FADD.FTZ R166, R170, R166 ;  /* 0x000000a6aaa67221 */ /* 0x008fc80000010000 */
[C---:B----4-:R-:W-:Y:S01]  /*afa0*/  FADD.FTZ R166, R169.reuse, R166 ;  /* 0x000000a6a9a67221 */ /* 0x050fe20000010000 */
[----:B------:R-:W-:Y:S02]  /*afb0*/  WARPGROUP.DEPBAR.LE gsb0, 0x0 ;  /* 0x00008000000079c5 */ /* 0x000fe40000010000 */
[----:B------:R-:W-:Y:S02]  /*afc0*/  F2FP.BF16.F32.PACK_AB R152, R14, R13 ;  /* 0x0000000d0e98723e */ /* 0x000fe400000010ff */
[----:B------:R-:W-:Y:S02]  /*afd0*/  F2FP.BF16.F32.PACK_AB R153, R169, R170 ;  /* 0x000000aaa999723e */ /* 0x000fe400000010ff */
[----:B------:R-:W-:Y:S02]  /*afe0*/  F2FP.BF16.F32.PACK_AB R154, R12, R7 ;  /* 0x000000070c9a723e */ /* 0x000fe400000010ff */
[----:B-----5:R-:W-:Y:S01]  /*aff0*/  F2FP.BF16.F32.PACK_AB R155, R4, R168 ;  /* 0x000000a8049b723e */ /* 0x020fe200000010ff */
[----:B------:R-:W-:-:S03]  /*b000*/  FADD.FTZ R168, R168, R166 ;  /* 0x000000a6a8a87221 */ /* 0x000fc60000010000 */
[----:B------:R-:W-:Y:S01]  /*b010*/  WARPGROUP.ARRIVE ;  /* 0x00000000000079c5 */ /* 0x000fe20000000000 */
[----:B------:R-:W-:-:S04]  /*b020*/  FADD.FTZ R168, R4, R168 ;  /* 0x000000a804a87221 */ /* 0x000fc80000010000 */
[----:B0-----:R-:W-:Y:S01]  /*b030*/  FADD.FTZ R168, R167, R168 ;  /* 0x000000a8a7a87221 */ /* 0x001fe20000010000 */
[----:B------:R-:W-:Y:S03]  /*b040*/  HGMMA.64x256x16.F32.BF16 R24, R152, gdesc[UR16].tnspB, R24, gsb0 ;  /* 0x43e0001098187df0 */ /* 0x000fe60008001818 */
[----:B------:R-:W-:-:S04]  /*b050*/  FADD.FTZ R168, R171, R168 ;  /* 0x000000a8aba87221 */ /* 0x000fc80000010000 */
[----:B------:R-:W-:Y:S01]  /*b060*/  FADD.FTZ R168, R172, R168 ;  /* 0x000000a8aca87221 */ /* 0x000fe20000010000 */
[----:B------:R-:W-:Y:S02]  /*b070*/  WARPGROUP.DEPBAR.LE gsb0, 0x0 ;  /* 0x00008000000079c5 */ /* 0x000fe40000010000 */
[----:B------:R-:W-:Y:S01]  /*b080*/  FADD.FTZ R152, R157, R186 ;  /* 0x000000ba9d987221 */ /* 0x000fe20000010000 */
[----:B------:R-:W-:Y:S01]  /*b090*/  F2FP.BF16.F32.PACK_AB R153, R171, R167 ;  /* 0x000000a7ab99723e */ /* 0x000fe200000010ff */
[----:B------:R-:W0:Y:S01]  /*b0a0*/  MUFU.EX2 R157, R175 ;  /* 0x000000af009d7308 */ /* 0x000e220000000800 */
[----:B------:R-:W-:Y:S01]  /*b0b0*/  F2FP.BF16.F32.PACK_AB R154, R165, R164 ;  /* 0x000000a4a59a723e */ /* 0x000fe200000010ff */
[----:B------:R-:W-:-:S04]  /*b0c0*/  FADD.FTZ R152, R15, R152 ;  /* 0x000000980f987221 */ /* 0x000fc80000010000 */
[----:B------:R-:W-:Y:S01]  /*b0d0*/  FADD.FTZ R163, R163, R152 ;  /* 0x00000098a3a37221 */ /* 0x000fe20000010000 */
[----:B------:R-:W-:-:S03]  /*b0e0*/  F2FP.BF16.F32.PACK_AB R152, R9, R8 ;  /* 0x000000080998723e */ /* 0x000fc600000010ff */
[----:B------:R-:W-:-:S04]  /*b0f0*/  FADD.FTZ R163, R13, R163 ;  /* 0x000000a30da37221 */ /* 0x000fc80000010000 */
[----:B------:R-:W-:Y:S01]  /*b100*/  FADD.FTZ R163, R14, R163 ;  /* 0x000000a30ea37221 */ /* 0x000fe20000010000 */
[----:B0-----:R-:W-:-:S03]  /*b110*/  F2FP.BF16.F32.PACK_AB R155, R157, R172 ;  /* 0x000000ac9d9b723e */ /* 0x001fc600000010ff */
[----:B------:R-:W-:Y:S01]  /*b120*/  FADD.FTZ R163, R7, R163 ;  /* 0x000000a307a37221 */ /* 0x000fe20000010000 */
[----:B------:R-:W-:Y:S01]  /*b130*/  FADD.FTZ R157, R157, R168 ;  /* 0x000000a89d9d7221 */ /* 0x000fe20000010000 */
[----:B------:R-:W-:Y:S02]  /*b140*/  WARPGROUP.ARRIVE ;  /* 0x00000000000079c5 */ /* 0x000fe40000000000 */
[----:B------:R-:W-:-:S04]  /*b150*/  FADD.FTZ R12, R12, R163 ;  /* 0x000000a30c0c7221 */ /* 0x000fc80000010000 */
[----:B------:R-:W-:Y:S01]  /*b160*/  FADD.FTZ R12, R8, R12 ;  /* 0x0000000c080c7221 */ /* 0x000fe20000010000 */
[----:B------:R-:W-:Y:S03]  /*b170*/  HGMMA.64x256x16.F32.BF16 R24, R152, gdesc[UR20].tnspB, R24, gsb0 ;  /* 0x43e0001498187df0 */ /* 0x000fe60008001818 */
[----:B------:R-:W-:-:S04]  /*b180*/  FADD.FTZ R12, R9, R12 ;  /* 0x0000000c090c7221 */ /* 0x000fc80000010000 */
[----:B------:R-:W-:-:S04]  /*b190*/  FADD.FTZ R12, R164, R12 ;  /* 0x0000000ca40c7221 */ /* 0x000fc80000010000 */
[----:B------:R-:W-:-:S04]  /*b1a0*/  FADD.FTZ R165, R165, R12 ;  /* 0x0000000ca5a57221 */ /* 0x000fc80000010000 */
[----:B------:R-:W-:Y:S01]  /*b1b0*/  FADD.FTZ R165, R184, R165 ;  /* 0x000000a5b8a57221 */ /* 0x000fe20000010000 */
[----:B------:R-:W-:Y:S02]  /*b1c0*/  WARPGROUP.DEPBAR.LE gsb0, 0x0 ;  /* 0x00008000000079c5 */ /* 0x000fe40000010000 */
[C---:B------:R-:W-:Y:S01]  /*b1d0*/  F2FP.BF16.F32.PACK_AB R152, R182.reuse, R184 ;  /* 0x000000b8b698723e */ /* 0x040fe200000010ff */
        /* <DEDUP_REMOVED lines=9> */
[----:B------:R-:W-:-:S04]  /*b270*/  FADD.FTZ R159, R159, R174 ;  /* 0x000000ae9f9f7221 */ /* 0x000fc80000010000 */
[----:B------:R-:W-:Y:S01]  /*b280*/  FADD.FTZ R8, R160, R159 ;  /* 0x0000009fa0087221 */ /* 0x000fe20000010000 */
[----:B------:R-:W-:Y:S03]  /*b290*/  HGMMA.64x256x16.F32.BF16 R24, R152, gdesc[UR4].tnspB, R24, gsb0 ;  /* 0x43e0000498187df0 */ /* 0x000fe60008001818 */
[----:B------:R-:W-:Y:S02]  /*b2a0*/  WARPGROUP.DEPBAR.LE gsb0, 0x0 ;  /* 0x00008000000079c5 */ /* 0x000fe40000010000 */
[----:B------:R-:W-:Y:S05]  /*b2b0*/  @!P0 BRA `(.L_x_10526) ;  /* 0x0000000000048947 */ /* 0x000fea0003800000 */
[----:B------:R-:W-:Y:S01]  /*b2c0*/  BPT.TRAP 0x1 ;  /* 0x000000040000795c */ /* 0x000fe20000300000 */
.L_x_10526:
[----:B------:R-:W-:Y:S01]  /*b2d0*/  ISETP.GE.AND P1, PT, R188, 0x61, PT ;  /* 0x00000061bc00780c */ /* 0x000fe20003f26270 */
[----:B------:R-:W-:-:S05]  /*b2e0*/  VIADD R3, R3, 0x32460 ;  /* 0x0003246003037836 */ /* 0x000fca0000000000 */
[----:B------:R-:W-:-:S04]  /*b2f0*/  PRMT R3, R190, 0x654, R3 ;  /* 0x00000654be037816 */ /* 0x000fc80000000003 */
[----:B------:R0:W-:Y:S03]  /*b300*/  SYNCS.ARRIVE.TRANS64.RED.A1T0 RZ, [R3+URZ], RZ ;  /* 0x000000ff03ff79a7 */ /* 0x0001e6000810043f */
[----:B------:R-:W-:Y:S05]  /*b310*/  @!P1 BRA `(.L_x_10527) ;  /* 0x0000002400ec9947 */ /* 0x000fea0003800000 */
[----:B------:R-:W-:Y:S02]  /*b320*/  VIADD R4, R189, 0xfffffffe ;  /* 0xfffffffebd047836 */ /* 0x000fe40000000000 */
[----:B------:R-:W-:Y:S02]  /*b330*/  IMAD.MOV.U32 R9, RZ, RZ, R11 ;  /* 0x000000ffff097224 */ /* 0x000fe400078e000b */
[----:B------:R-:W-:-:S07]  /*b340*/  IMAD.MOV.U32 R10, RZ, RZ, R6 ;  /* 0x000000ffff0a7224 */ /* 0x000fce00078e0006 */
.L_x_10538:
[----:B------:R-:W-:Y:S01]  /*b350*/  VIADD R205, R205, 0x1 ;  /* 0x00000001cdcd7836 */ /* 0x000fe20000000000 */
[----:B------:R-:W-:Y:S05]  /*b360*/  YIELD ;  /* 0x0000000000007946 */ /* 0x000fea0003800000 */
[----:B------:R-:W-:Y:S02]  /*b370*/  ISETP.NE.AND P2, PT, R205, 0x2, PT ;  /* 0x00000002cd00780c */ /* 0x000fe40003f45270 */
[C---:B------:R-:W-:Y:S01]  /*b380*/  ISETP.GT.AND P1, PT, R4.reuse, RZ, PT ;  /* 0x000000ff0400720c */ /* 0x040fe20003f24270 */
[----:B------:R-:W-:Y:S01]  /*b390*/  VIADD R4, R4, 0xffffffff ;  /* 0xffffffff04047836 */ /* 0x000fe20000000000 */
[----:B01----:R-:W-:-:S02]  /*b3a0*/  SEL R3, RZ, 0x1, P2 ;  /* 0x00000001ff037807 */ /* 0x003fc40001000000 */
[----:B------:R-:W-:Y:S02]  /*b3b0*/  SEL R205, R205, RZ, P2 ;  /* 0x000000ffcdcd7207 */ /* 0x000fe40001000000 */
[----:B------:R-:W-:Y:S01]  /*b3c0*/  LOP3.LUT R216, R216, R3, RZ, 0x3c, !PT ;  /* 0x00000003d8d87212 */ /* 0x000fe200078e3cff */
[----:B------:R-:W-:Y:S06]  /*b3d0*/  @!P0 BRA `(.L_x_10528) ;  /* 0x0000000000048947 */ /* 0x000fec0003800000 */
[----:B------:R-:W-:Y:S01]  /*b3e0*/  BPT.TRAP 0x1 ;  /* 0x000000040000795c */ /* 0x000fe20000300000 */
.L_x_10528:
[----:B------:R-:W-:Y:S01]  /*b3f0*/  IMAD R3, R205, 0x8, R19 ;  /* 0x00000008cd037824 */ /* 0x000fe200078e0213 */
[----:B------:R-:W-:-:S04]  /*b400*/  SHF.L.U32 R0, R216, 0x1f, RZ ;  /* 0x0000001fd8007819 */ /* 0x000fc800000006ff */
[----:B------:R0:W1:Y:S01]  /*b410*/  SYNCS.PHASECHK.TRANS64.TRYWAIT P2, [R3+URZ+0x32430], R0 ;  /* 0x03243000030075a7 */ /* 0x000062000804017f */
[----:B------:R-:W-:Y:S05]  /*b420*/  @!P0 BRA `(.L_x_10529) ;  /* 0x0000000000048947 */ /* 0x000fea0003800000 */
[----:B------:R-:W-:Y:S01]  /*b430*/  BPT.TRAP 0x1 ;  /* 0x000000040000795c */ /* 0x000fe20000300000 */
.L_x_10529:
[----:B------:R-:W-:Y:S02]  /*b440*/  IMAD R152, R205, 0x300, R21 ;  /* 0x00000300cd987824 */ /* 0x000fe400078e0215 */
[----:B------:R-:W-:Y:S01]  /*b450*/  IMAD.MOV.U32 R153, RZ, RZ, 0x40000040 ;  /* 0x40000040ff997424 */ /* 0x000fe200078e00ff */
[----:B-1----:R-:W-:Y:S06]  /*b460*/  @P2 BRA `(.L_x_10530) ;  /* 0x0000000000082947 */ /* 0x002fec0003800000 */
[----:B------:R-:W1:Y:S02]  /*b470*/  SYNCS.PHASECHK.TRANS64.TRYWAIT P2, [R3+URZ+0x32430], R0 ;  /* 0x03243000030075a7 */ /* 0x000e64000804017f */
[----:B-1----:R-:W-:Y:S05]  /*b480*/  @!P2 BRA `(.L_x_10531) ;  /* 0x000000e00064a947 */ /* 0x002fea0003800000 */
.L_x_10530:
[----:B------:R-:W2:Y:S01]  /*b490*/  LDL.64 R154, [R1+0x50] ;  /* 0x00005000019a7983 */ /* 0x000ea20000100a00 */
[----:B------:R-:W-:Y:S02]  /*b4a0*/  VIADD R14, R152, 0x2 ;  /* 0x00000002980e7836 */ /* 0x000fe40000000000 */
[----:B------:R-:W-:Y:S01]  /*b4b0*/  IMAD.MOV.U32 R15, RZ, RZ, 0x40000040 ;  /* 0x40000040ff0f7424 */ /* 0x000fe200078e00ff */
[----:B------:R-:W-:Y:S05]  /*b4c0*/  WARPSYNC.ALL ;  /* 0x0000000000007948 */ /* 0x000fea0003800000 */
[----:B------:R-:W-:Y:S01]  /*b4d0*/  R2UR UR14, R14 ;  /* 0x000000000e0e72ca */ /* 0x000fe200000e0000 */
[----:B------:R-:W3:Y:S01]  /*b4e0*/  LDL.64 R202, [R1+0x40] ;  /* 0x0000400001ca7983 */ /* 0x000ee20000100a00 */
[----:B------:R-:W-:-:S03]  /*b4f0*/  R2UR UR15, R15 ;  /* 0x000000000f0f72ca */ /* 0x000fc600000e0000 */
[----:B------:R-:W4:Y:S01]  /*b500*/  LDL.64 R14, [R1+0x48] ;  /* 0x00004800010e7983 */ /* 0x000f220000100a00 */
[----:B------:R-:W-:-:S03]  /*b510*/  R2UR UR18, R152 ;  /* 0x00000000981272ca */ /* 0x000fc600000e0000 */
[----:B------:R-:W5:Y:S01]  /*b520*/  LDL.64 R200, [R1+0x38] ;  /* 0x0000380001c87983 */ /* 0x000f620000100a00 */
[----:B------:R-:W-:Y:S01]  /*b530*/  R2UR UR19, R153 ;  /* 0x00000000991372ca */ /* 0x000fe200000e0000 */
[C---:B------:R-:W-:Y:S02]  /*b540*/  VIADD R12, R152.reuse, 0x4 ;  /* 0x00000004980c7836 */ /* 0x040fe40000000000 */
[----:B------:R-:W-:Y:S02]  /*b550*/  VIADD R152, R152, 0x6 ;  /* 0x0000000698987836 */ /* 0x000fe40000000000 */
[----:B------:R-:W-:-:S03]  /*b560*/  IMAD.MOV.U32 R153, RZ, RZ, 0x40000040 ;  /* 0x40000040ff997424 */ /* 0x000fc600078e00ff */
[----:B------:R-:W-:Y:S02]  /*b570*/  R2UR UR6, R152 ;  /* 0x00000000980672ca */ /* 0x000fe400000e0000 */
[----:B------:R-:W-:Y:S01]  /*b580*/  R2UR UR7, R153 ;  /* 0x00000000990772ca */ /* 0x000fe200000e0000 */
[----:B------:R-:W-:Y:S01]  /*b590*/  IMAD.MOV.U32 R13, RZ, RZ, 0x40000040 ;  /* 0x40000040ff0d7424 */ /* 0x000fe200078e00ff */
[----:B------:R-:W-:-:S04]  /*b5a0*/  R2UR UR10, R12 ;  /* 0x000000000c0a72ca */ /* 0x000fc800000e0000 */
[----:B------:R-:W-:Y:S02]  /*b5b0*/  R2UR UR11, R13 ;  /* 0x000000000d0b72ca */ /* 0x000fe400000e0000 */
[----:B--2---:R-:W-:Y:S02]  /*b5c0*/  R2UR UR16, R154 ;  /* 0x000000009a1072ca */ /* 0x004fe400000e0000 */
[----:B------:R-:W-:Y:S02]  /*b5d0*/  R2UR UR17, R155 ;  /* 0x000000009b1172ca */ /* 0x000fe400000e0000 */
[----:B------:R-:W-:-:S11]  /*b5e0*/  WARPGROUP.ARRIVE ;  /* 0x00000000000079c5 */ /* 0x000fd60000000000 */
[----:B------:R-:W-:Y:S01]  /*b5f0*/  HGMMA.64x96x16.F32.BF16 R152, gdesc[UR16], RZ, !UPT, gsb0 ;  /* 0x01600000109879f0 */ /* 0x000fe2000c0018ff */
[----:B----4-:R-:W-:Y:S02]  /*b600*/  R2UR UR12, R14 ;  /* 0x000000000e0c72ca */ /* 0x010fe400000e0000 */
[----:B------:R-:W-:Y:S02]  /*b610*/  R2UR UR13, R15 ;  /* 0x000000000f0d72ca */ /* 0x000fe400000e0000 */
[----:B---3--:R-:W-:Y:S02]  /*b620*/  R2UR UR8, R202 ;  /* 0x00000000ca0872ca */ /* 0x008fe400000e0000 */
[----:B------:R-:W-:Y:S01]  /*b630*/  R2UR UR9, R203 ;  /* 0x00000000cb0972ca */ /* 0x000fe200000e0000 */
[----:B------:R-:W-:Y:S02]  /*b640*/  WARPGROUP.DEPBAR.LE gsb0, 0x0 ;  /* 0x00008000000079c5 */ /* 0x000fe40000010000 */
[----:B------:R-:W-:-:S06]  /*b650*/  WARPGROUP.ARRIVE ;  /* 0x00000000000079c5 */ /* 0x000fcc0000000000 */
[----:B------:R-:W-:Y:S01]  /*b660*/  HGMMA.64x96x16.F32.BF16 R152, gdesc[UR12], R152, gsb0 ;  /* 0x016000000c9879f0 */ /* 0x000fe20008001898 */
[----:B-----5:R-:W-:Y:S02]  /*b670*/  R2UR UR4, R200 ;  /* 0x00000000c80472ca */ /* 0x020fe400000e0000 */
[----:B------:R-:W-:Y:S01]  /*b680*/  R2UR UR5, R201 ;  /* 0x00000000c90572ca */ /* 0x000fe200000e0000 */
        /* <DEDUP_REMOVED lines=9> */
.L_x_10532:
[----:B------:R2:W3:Y:S01]  /*b720*/  SYNCS.PHASECHK.TRANS64.TRYWAIT P2, [R3+URZ+0x32450], R0 ;  /* 0x03245000030075a7 */ /* 0x0004e2000804017f */
[----:B------:R-:W-:Y:S05]  /*b730*/  @!P0 BRA `(.L_x_10533) ;  /* 0x0000000000048947 */ /* 0x000fea0003800000 */
[----:B------:R-:W-:Y:S01]  /*b740*/  BPT.TRAP 0x1 ;  /* 0x000000040000795c */ /* 0x000fe20000300000 */
.L_x_10533:
[----:B---3--:R-:W-:Y:S05]  /*b750*/  @P2 BRA `(.L_x_10534) ;  /* 0x0000000000082947 */ /* 0x008fea0003800000 */
[----:B------:R-:W3:Y:S02]  /*b760*/  SYNCS.PHASECHK.TRANS64.TRYWAIT P2, [R3+URZ+0x32450], R0 ;  /* 0x03245000030075a7 */ /* 0x000ee4000804017f */
[----:B---3--:R-:W-:Y:S05]  /*b770*/  @!P2 BRA `(.L_x_10535) ;  /* 0x000000dc00bca947 */ /* 0x008fea0003800000 */
.L_x_10534:
[----:B------:R-:W4:Y:S04]  /*b780*/  LDL.64 R200, [R1+0x30] ;  /* 0x0000300001c87983 */ /* 0x000f280000100a00 */
[----:B------:R-:W4:Y:S04]  /*b790*/  LDL.64 R202, [R1+0x20] ;  /* 0x0000200001ca7983 */ /* 0x000f280000100a00 */
[----:B------:R0:W-:Y:S04]  /*b7a0*/  STL.64 [R1+0x88], R2 ;  /* 0x0000880201007387 */ /* 0x0001e80000100a00 */
[----:B0123--:R-:W2:Y:S01]  /*b7b0*/  LDL.64 R2, [R1+0x28] ;  /* 0x0000280001027983 */ /* 0x00fea20000100a00 */
[----:B------:R-:W-:Y:S05]  /*b7c0*/  WARPSYNC.ALL ;  /* 0x0000000000007948 */ /* 0x000fea0003800000 */
[----:B------:R-:W-:-:S02]  /*b7d0*/  IMAD R12, R205, 0xc00, R223 ;  /* 0x00000c00cd0c7824 */ /* 0x000fc400078e02df */
[----:B------:R-:W-:-:S03]  /*b7e0*/  IMAD.MOV.U32 R13, RZ, RZ, 0x40000040 ;  /* 0x40000040ff0d7424 */ /* 0x000fc600078e00ff */
[C---:B------:R-:W-:Y:S02]  /*b7f0*/  R2UR UR6, R12.reuse ;  /* 0x000000000c0672ca */ /* 0x040fe400000e0000 */
[----:B------:R-:W-:Y:S01]  /*b800*/  R2UR UR7, R13 ;  /* 0x000000000d0772ca */ /* 0x000fe200000e0000 */
[----:B------:R-:W-:Y:S01]  /*b810*/  WARPGROUP.ARRIVE ;  /* 0x00000000000079c5 */ /* 0x000fe20000000000 */
[----:B------:R-:W-:Y:S01]  /*b820*/  IMAD.MOV.U32 R15, RZ, RZ, 0x40000040 ;  /* 0x40000040ff0f7424 */ /* 0x000fe200078e00ff */
[----:B------:R-:W-:Y:S02]  /*b830*/  IADD3 R14, R12, 0x2, RZ ;  /* 0x000000020c0e7810 */ /* 0x000fe40007ffe0ff */
[----:B----4-:R-:W-:Y:S02]  /*b840*/  R2UR UR4, R200 ;  /* 0x00000000c80472ca */ /* 0x010fe400000e0000 */
[----:B------:R-:W-:Y:S02]  /*b850*/  R2UR UR5, R201 ;  /* 0x00000000c90572ca */ /* 0x000fe400000e0000 */
[----:B------:R-:W3:Y:S11]  /*b860*/  LDL.64 R200, [R1+0x18] ;  /* 0x0000180001c87983 */ /* 0x000ef60000100a00 */
[----:B------:R-:W-:Y:S01]  /*b870*/  HGMMA.64x96x16.F32.BF16 R152, gdesc[UR4], R152, gsb0 ;  /* 0x01600000049879f0 */ /* 0x000fe20008001898 */
[----:B------:R-:W-:-:S02]  /*b880*/  R2UR UR6, R14 ;  /* 0x000000000e0672ca */ /* 0x000fc400000e0000 */
[----:B------:R-:W-:Y:S02]  /*b890*/  R2UR UR7, R15 ;  /* 0x000000000f0772ca */ /* 0x000fe400000e0000 */
[----:B--2---:R-:W-:Y:S02]  /*b8a0*/  R2UR UR4, R2 ;  /* 0x00000000020472ca */ /* 0x004fe400000e0000 */
[----:B------:R-:W-:Y:S02]  /*b8b0*/  R2UR UR5, R3 ;  /* 0x00000000030572ca */ /* 0x000fe400000e0000 */
[----:B------:R-:W2:Y:S01]  /*b8c0*/  LDL.64 R2, [R1+0x10] ;  /* 0x0000100001027983 */ /* 0x000ea20000100a00 */
[----:B------:R-:W-:Y:S02]  /*b8d0*/  VIADD R14, R12, 0x4 ;  /* 0x000000040c0e7836 */ /* 0x000fe40000000000 */
[----:B------:R-:W-:Y:S01]  /*b8e0*/  IMAD.MOV.U32 R15, RZ, RZ, 0x40000040 ;  /* 0x40000040ff0f7424 */ /* 0x000fe200078e00ff */
[----:B------:R-:W-:-:S02]  /*b8f0*/  WARPGROUP.DEPBAR.LE gsb0, 0x0 ;  /* 0x00008000000079c5 */ /* 0x000fc40000010000 */
[----:B------:R-:W-:-:S06]  /*b900*/  WARPGROUP.ARRIVE ;  /* 0x00000000000079c5 */ /* 0x000fcc0000000000 */
[----:B------:R-:W-:Y:S01]  /*b910*/  HGMMA.64x96x16.F32.BF16 R152, gdesc[UR4], R152, gsb0 ;  /* 0x01600000049879f0 */ /* 0x000fe20008001898 */
[----:B------:R-:W-:Y:S02]  /*b920*/  R2UR UR4, R202 ;  /* 0x00000000ca0472ca */ /* 0x000fe400000e0000 */
[----:B------:R-:W-:Y:S02]  /*b930*/  R2UR UR5, R203 ;  /* 0x00000000cb0572ca */ /* 0x000fe400000e0000 */
[----:B------:R-:W4:Y:S01]  /*b940*/  LDL.64 R202, [R1+0x8] ;  /* 0x0000080001ca7983 */ /* 0x000f220000100a00 */
        /* <DEDUP_REMOVED lines=10> */
[----:B------:R-:W-:Y:S02]  /*b9f0*/  R2UR UR5, R201 ;  /* 0x00000000c90572ca */ /* 0x000fe400000e0000 */
[----:B------:R-:W3:Y:S01]  /*ba00*/  LDL.64 R200, [R1] ;  /* 0x0000000001c87983 */ /* 0x000ee20000100a00 */
[----:B------:R-:W-:-:S02]  /*ba10*/  WARPGROUP.DEPBAR.LE gsb0, 0x0 ;  /* 0x00008000000079c5 */ /* 0x000fc40000010000 */
[----:B------:R-:W-:-:S08]  /*ba20*/  WARPGROUP.ARRIVE ;  /* 0x00000000000079c5 */ /* 0x000fd00000000000 */
[----:B------:R-:W-:Y:S01]  /*ba30*/  HGMMA.64x96x16.F32.BF16 R152, gdesc[UR4], R152, gsb0 ;  /* 0x01600000049879f0 */ /* 0x000fe20008001898 */
[----:B------:R-:W-:Y:S02]  /*ba40*/  VIADD R14, R12, 0x300 ;  /* 0x000003000c0e7836 */ /* 0x000fe40000000000 */
[----:B------:R-:W-:Y:S01]  /*ba50*/  IMAD.MOV.U32 R15, RZ, RZ, 0x40000040 ;  /* 0x40000040ff0f7424 */ /* 0x000fe200078e00ff */
[----:B--2---:R-:W-:Y:S02]  /*ba60*/  R2UR UR4, R2 ;  /* 0x00000000020472ca */ /* 0x004fe400000e0000 */
        /* <DEDUP_REMOVED lines=22> */
[----:B------:R-:W-:Y:S02]  /*bbd0*/  WARPGROUP.DEPBAR.LE gsb0, 0x0 ;  /* 0x00008000000079c5 */ /* 0x000fe40000010000 */
[----:B------:R-:W-:-:S10]  /*bbe0*/  WARPGROUP.ARRIVE ;  /* 0x00000000000079c5 */ /* 0x000fd40000000000 */
[----:B------:R-:W-:Y:S01]  /*bbf0*/  HGMMA.64x96x16.F32.BF16 R152, gdesc[UR4], R152, gsb0 ;  /* 0x01600000049879f0 */ /* 0x000fe20008001898 */
[----:B------:R-:W-:Y:S02]  /*bc00*/  VIADD R14, R12, 0x306 ;  /* 0x000003060c0e7836 */ /* 0x000fe40000000000 */
[----:B------:R-:W-:Y:S01]  /*bc10*/  IMAD.MOV.U32 R15, RZ, RZ, 0x40000040 ;  /* 0x40000040ff0f7424 */ /* 0x000fe200078e00ff */
[----:B------:R-:W-:Y:S02]  /*bc20*/  R2UR UR4, R228 ;  /* 0x00000000e40472ca */ /* 0x000fe400000e0000 */
[----:B------:R-:W-:Y:S02]  /*bc30*/  R2UR UR6, R14 ;  /* 0x000000000e0672ca */ /* 0x000fe400000e0000 */
[----:B------:R-:W-:Y:S02]  /*bc40*/  R2UR UR7, R15 ;  /* 0x000000000f0772ca */ /* 0x000fe400000e0000 */
[----:B------:R-:W-:Y:S01]  /*bc50*/  R2UR UR5, R229 ;  /* 0x00000000e50572ca */ /* 0x000fe200000e0000 */
[----:B------:R-:W-:-:S02]  /*bc60*/  VIADD R14, R12, 0x600 ;  /* 0x000006000c0e7836 */ /* 0x000fc40000000000 */
[----:B------:R-:W-:Y:S01]  /*bc70*/  IMAD.MOV.U32 R15, RZ, RZ, 0x40000040 ;  /* 0x40000040ff0f7424 */ /* 0x000fe200078e00ff */
[----:B------:R-:W-:Y:S02]  /*bc80*/  WARPGROUP.DEPBAR.LE gsb0, 0x0 ;  /* 0x00008000000079c5 */ /* 0x000fe40000010000 */
        /* <DEDUP_REMOVED lines=22> */
[----:B------:R-:W-:Y:S02]  /*bdf0*/  VIADD R14, R12, 0x606 ;  /* 0x000006060c0e7836 */ /* 0x000fe40000000000 */
[----:B------:R-:W-:-:S03]  /*be00*/  IMAD.MOV.U32 R15, RZ, RZ, 0x40000040 ;  /* 0x40000040ff0f7424 */ /* 0x000fc600078e00ff */
[----:B------:R-:W-:Y:S01]  /*be10*/  R2UR UR54, R14 ;  /* 0x000000000e3672ca */ /* 0x000fe200000e0000 */
[----:B------:R-:W-:Y:S02]  /*be20*/  WARPGROUP.DEPBAR.LE gsb0, 0x0 ;  /* 0x00008000000079c5 */ /* 0x000fe40000010000 */
[----:B------:R-:W-:-:S06]  /*be30*/  WARPGROUP.ARRIVE ;  /* 0x00000000000079c5 */ /* 0x000fcc0000000000 */
[----:B------:R-:W-:Y:S01]  /*be40*/  HGMMA.64x96x16.F32.BF16 R152, gdesc[UR56], R152, gsb0 ;  /* 0x01600000389879f0 */ /* 0x000fe20008001898 */
[----:B------:R-:W-:Y:S01]  /*be50*/  R2UR UR55, R15 ;  /* 0x000000000f3772ca */ /* 0x000fe200000e0000 */
[----:B------:R-:W-:Y:S02]  /*be60*/  VIADD R14, R12, 0x900 ;  /* 0x000009000c0e7836 */ /* 0x000fe40000000000 */
[----:B------:R-:W-:-:S03]  /*be70*/  IMAD.MOV.U32 R15, RZ, RZ, 0x40000040 ;  /* 0x40000040ff0f7424 */ /* 0x000fc600078e00ff */
[----:B------:R-:W-:Y:S02]  /*be80*/  R2UR UR50, R14 ;  /* 0x000000000e3272ca */ /* 0x000fe400000e0000 */
[----:B------:R-:W-:Y:S01]  /*be90*/  R2UR UR51, R15 ;  /* 0x000000000f3372ca */ /* 0x000fe200000e0000 */
[----:B------:R-:W-:Y:S02]  /*bea0*/  WARPGROUP.DEPBAR.LE gsb0, 0x0 ;  /* 0x00008000000079c5 */ /* 0x000fe40000010000 */
[----:B------:R-:W-:-:S06]  /*beb0*/  WARPGROUP.ARRIVE ;  /* 0x00000000000079c5 */ /* 0x000fcc0000000000 */
[----:B------:R-:W-:Y:S01]  /*bec0*/  HGMMA.64x96x16.F32.BF16 R152, gdesc[UR52], R152, gsb0 ;  /* 0x01600000349879f0 */ /* 0x000fe20008001898 */
        /* <DEDUP_REMOVED lines=20> */
[----:B------:R-:W-:Y:S03]  /*c010*/  HGMMA.64x96x16.F32.BF16 R152, gdesc[UR40], R152, gsb0 ;  /* 0x01600000289879f0 */ /* 0x000fe60008001898 */
[----:B------:R-:W1:Y:S01]  /*c020*/  S2R R5, SR_TID.X ;  /* 0x0000000000057919 */ /* 0x000e620000002100 */
[----:B------:R-:W-:Y:S02]  /*c030*/  WARPGROUP.DEPBAR.LE gsb0, 0x0 ;  /* 0x00008000000079c5 */ /* 0x000fe40000010000 */
[----:B------:R-:W-:-:S06]  /*c040*/  WARPGROUP.ARRIVE ;  /* 0x00000000000079c5 */ /* 0x000fcc0000000000 */
[----:B------:R-:W-:Y:S01]  /*c050*/  HGMMA.64x96x16.F32.BF16 R152, gdesc[UR36], R152, gsb0 ;  /* 0x01600000249879f0 */ /* 0x000fe20008001898 */
[----:B-1----:R-:W-:-:S04]  /*c060*/  SHF.R.U32.HI R203, RZ, 0x7, R5 ;  /* 0x00000007ffcb7819 */ /* 0x002fc80000011605 */
[----:B------:R-:W-:Y:S01]  /*c070*/  IADD3 R0, -R203, 0xb, RZ ;  /* 0x0000000bcb007810 */ /* 0x000fe20007ffe1ff */
[----:B------:R-:W-:-:S04]  /*c080*/  WARPGROUP.DEPBAR.LE gsb0, 0x0 ;  /* 0x00008000000079c5 */ /* 0x000fc80000010000 */
[----:B------:R0:W-:Y:S06]  /*c090*/  BAR.ARV R0, 0x100 ;  /* 0x000400000000751d */ /* 0x0001ec0000002000 */
[----:B------:R-:W-:Y:S05]  /*c0a0*/  @!P0 BRA `(.L_x_10536) ;  /* 0x0000000000048947 */ /* 0x000fea0003800000 */
[----:B------:R-:W-:Y:S01]  /*c0b0*/  BPT.TRAP 0x1 ;  /* 0x000000040000795c */ /* 0x000fe20000300000 */
.L_x_10536:
[----:B------:R-:W-:Y:S01]  /*c0c0*/  FMNMX.FTZ R5, R152, R10, !PT ;  /* 0x0000000a98057209 */ /* 0x000fe20007810000 */
[----:B------:R-:W-:Y:S01]  /*c0d0*/  IMAD.MOV.U32 R15, RZ, RZ, 0x40000040 ;  /* 0x40000040ff0f7424 */ /* 0x000fe200078e00ff */
        /* <DEDUP_REMOVED lines=54> */
[----:B------:R-:W1:Y:S01]  /*c440*/  LDC R5, c[0x0][0xa80] ;  /* 0x0002a000ff057b82 */ /* 0x000e620000000800 */
[----:B--2---:R-:W-:Y:S02]  /*c450*/  FMNMX.FTZ R11, R11, R13, !PT ;  /* 0x0000000d0b0b7209 */ /* 0x004fe40007810000 */
[----:B------:R-:W-:-:S03]  /*c460*/  FADD.FTZ R10, -R6, R10 ;  /* 0x0000000a060a7221 */ /* 0x000fc60000010100 */
[----:B------:R-:W-:Y:S01]  /*c470*/  FADD.FTZ R9, -R11, R9 ;  /* 0x000000090b097221 */ /* 0x000fe20000010100 */
[----:B-1----:R-:W-:-:S03]  /*c480*/  FMUL.FTZ R12, R6, R5 ;  /* 0x00000005060c7220 */ /* 0x002fc60000410000 */
        /* <DEDUP_REMOVED lines=27> */
[----:B------:R1:W-:Y:S01]  /*c640*/  MUFU.EX2 R13, R9 ;  /* 0x00000009000d7308 */ /* 0x0003e20000000800 */
[----:B------:R-:W2:Y:S01]  /*c650*/  S2R R197, SR_CgaCtaId ;  /* 0x0000000000c57919 */ /* 0x000ea20000008800 */
[-CC-:B------:R-:W-:Y:S01]  /*c660*/  FFMA.FTZ R154, R154, R5.reuse, -R14.reuse ;  /* 0x000000059a9a7223 */ /* 0x180fe2000001080e */
[-CC-:B------:R-:W-:Y:S01]  /*c670*/  FFMA.FTZ R155, R155, R5.reuse, -R14.reuse ;  /* 0x000000059b9b7223 */ /* 0x180fe2000001080e */
[-CC-:B------:R-:W-:Y:S01]  /*c680*/  FFMA.FTZ R158, R158, R5.reuse, -R14.reuse ;  /* 0x000000059e9e7223 */ /* 0x180fe2000001080e */
[-CC-:B------:R-:W-:Y:S01]  /*c690*/  FFMA.FTZ R159, R159, R5.reuse, -R14.reuse ;  /* 0x000000059f9f7223 */ /* 0x180fe2000001080e */
[-CC-:B------:R-:W-:Y:S01]  /*c6a0*/  FFMA.FTZ R162, R162, R5.reuse, -R14.reuse ;  /* 0x00000005a2a27223 */ /* 0x180fe2000001080e */
[----:B------:R-:W-:Y:S01]  /*c6b0*/  FFMA.FTZ R163, R163, R5, -R14 ;  /* 0x00000005a3a37223 */ /* 0x000fe2000001080e */
[----:B------:R-:W3:Y:S01]  /*c6c0*/  MUFU.EX2 R154, R154 ;  /* 0x0000009a009a7308 */ /* 0x000ee20000000800 */
[----:B-1----:R-:W-:-:S02]  /*c6d0*/  IMAD.MOV.U32 R9, RZ, RZ, 0x40000040 ;  /* 0x40000040ff097424 */ /* 0x002fc400078e00ff */
[-CC-:B------:R-:W-:Y:S01]  /*c6e0*/  FFMA.FTZ R166, R166, R5.reuse, -R14.reuse ;  /* 0x00000005a6a67223 */ /* 0x180fe2000001080e */
[-CC-:B------:R-:W-:Y:S01]  /*c6f0*/  FFMA.FTZ R167, R167, R5.reuse, -R14.reuse ;  /* 0x00000005a7a77223 */ /* 0x180fe2000001080e */
[-CC-:B------:R-:W-:Y:S01]  /*c700*/  FFMA.FTZ R170, R170, R5.reuse, -R14.reuse ;  /* 0x00000005aaaa7223 */ /* 0x180fe2000001080e */
[-CC-:B------:R-:W-:Y:S01]  /*c710*/  FFMA.FTZ R171, R171, R5.reuse, -R14.reuse ;  /* 0x00000005abab7223 */ /* 0x180fe2000001080e */
[----:B------:R-:W-:Y:S01]  /*c720*/  R2UR UR7, R9 ;  /* 0x00000000090772ca */ /* 0x000fe200000e0000 */
[----:B-----5:R-:W-:Y:S01]  /*c730*/  VIADD R9, R3, 0x32440 ;  /* 0x0003244003097836 */ /* 0x020fe20000000000 */
        /* <DEDUP_REMOVED lines=16> */
[----:B------:R-:W4:Y:S01]  /*c840*/  MUFU.EX2 R153, R153 ;  /* 0x0000009900997308 */ /* 0x000f220000000800 */
[----:B--2---:R-:W-:Y:S01]  /*c850*/  PRMT R9, R197, 0x654, R9 ;  /* 0x00000654c5097816 */ /* 0x004fe20000000009 */
[----:B---3--:R-:W-:Y:S01]  /*c860*/  FFMA.FTZ R14, R13, R8, R154 ;  /* 0x000000080d0e7223 */ /* 0x008fe2000001009a */
[----:B------:R-:W-:-:S02]  /*c870*/  IMAD R8, R205, 0xc00, R20 ;  /* 0x00000c00cd087824 */ /* 0x000fc400078e0214 */
[-C--:B-1----:R-:W-:Y:S01]  /*c880*/  FMUL.FTZ R24, R24, R10.reuse ;  /* 0x0000000a18187220 */ /* 0x082fe20000410000 */
[----:B------:R1:W-:Y:S01]  /*c890*/  SYNCS.ARRIVE.TRANS64.RED.A1T0 RZ, [R9+URZ], RZ ;  /* 0x000000ff09ff79a7 */ /* 0x0003e2000810043f */
[-C--:B------:R-:W-:Y:S01]  /*c8a0*/  FMUL.FTZ R25, R25, R10.reuse ;  /* 0x0000000a19197220 */ /* 0x080fe20000410000 */
[-C--:B------:R-:W-:Y:S01]  /*c8b0*/  FMUL.FTZ R28, R28, R10.reuse ;  /* 0x0000000a1c1c7220 */ /* 0x080fe20000410000 */
[----:B------:R-:W-:Y:S01]  /*c8c0*/  MUFU.EX2 R156, R156 ;  /* 0x0000009c009c7308 */ /* 0x000fe20000000800 */
[----:B------:R-:W-:Y:S01]  /*c8d0*/  R2UR UR6, R8 ;  /* 0x00000000080672ca */ /* 0x000fe200000e0000 */
[-C--:B------:R-:W-:Y:S01]  /*c8e0*/  FMUL.FTZ R29, R29, R10.reuse ;  /* 0x0000000a1d1d7220 */ /* 0x080fe20000410000 */
[-C--:B------:R-:W-:Y:S01]  /*c8f0*/  FMUL.FTZ R32, R32, R10.reuse ;  /* 0x0000000a20207220 */ /* 0x080fe20000410000 */
[-C--:B------:R-:W-:Y:S01]  /*c900*/  FMUL.FTZ R33, R33, R10.reuse ;  /* 0x0000000a21217220 */ /* 0x080fe20000410000 */
[----:B-1----:R-:W-:Y:S02]  /*c910*/  VIADD R9, R203, 0x8 ;  /* 0x00000008cb097836 */ /* 0x002fe40000000000 */
        /* <DEDUP_REMOVED lines=126> */
[----:B----4-:R-:W-:Y:S01]  /*d100*/  F2FP.BF16.F32.PACK_AB R200, R153, R152 ;  /* 0x0000009899c8723e */ /* 0x010fe200000010ff */
[----:B------:R-:W-:Y:S01]  /*d110*/  FFMA.FTZ R7, R10, R7, R152 ;  /* 0x000000070a077223 */ /* 0x000fe20000010098 */
[----:B-1----:R-:W-:Y:S01]  /*d120*/  F2FP.BF16.F32.PACK_AB R202, R157, R156 ;  /* 0x0000009c9dca723e */ /* 0x002fe200000010ff */
[----:B------:R-:W1:Y:S01]  /*d130*/  MUFU.EX2 R152, R160 ;  /* 0x000000a000987308 */ /* 0x000e620000000800 */
[----:B--2---:R-:W-:Y:S01]  /*d140*/  F2FP.BF16.F32.PACK_AB R201, R155, R154 ;  /* 0x0000009a9bc9723e */ /* 0x004fe200000010ff */
[----:B------:R-:W-:Y:S01]  /*d150*/  FADD.FTZ R7, R153, R7 ;  /* 0x0000000799077221 */ /* 0x000fe20000010000 */
[----:B---3--:R-:W-:Y:S01]  /*d160*/  F2FP.BF16.F32.PACK_AB R203, R159, R158 ;  /* 0x0000009e9fcb723e */ /* 0x008fe200000010ff */
[----:B------:R2:W-:Y:S01]  /*d170*/  BAR.SYNC.DEFER_BLOCKING R9, 0x100 ;  /* 0x000400090000751d */ /* 0x0005e20000010000 */
[----:B------:R-:W-:Y:S01]  /*d180*/  FADD.FTZ R14, R155, R14 ;  /* 0x0000000e9b0e7221 */ /* 0x000fe20000010000 */
[----:B------:R-:W-:Y:S01]  /*d190*/  FADD.FTZ R7, R156, R7 ;  /* 0x000000079c077221 */ /* 0x000fe20000010000 */
[----:B------:R-:W-:-:S03]  /*d1a0*/  IMAD.MOV.U32 R13, RZ, RZ, 0x40000040 ;  /* 0x40000040ff0d7424 */ /* 0x000fc600078e00ff */
[----:B------:R-:W3:Y:S01]  /*d1b0*/  MUFU.EX2 R161, R161 ;  /* 0x000000a100a17308 */ /* 0x000ee20000000800 */
[----:B------:R-:W-:Y:S01]  /*d1c0*/  FADD.FTZ R7, R157, R7 ;  /* 0x000000079d077221 */ /* 0x000fe20000010000 */
[----:B--2---:R-:W-:Y:S01]  /*d1d0*/  FADD.FTZ R9, R158, R14 ;  /* 0x0000000e9e097221 */ /* 0x004fe20000010000 */
[----:B------:R-:W-:-:S03]  /*d1e0*/  VIADD R14, R8, 0x80 ;  /* 0x00000080080e7836 */ /* 0x000fc60000000000 */
[----:B------:R-:W-:Y:S01]  /*d1f0*/  FADD.FTZ R9, R159, R9 ;  /* 0x000000099f097221 */ /* 0x000fe20000010000 */
[----:B-1----:R-:W-:Y:S01]  /*d200*/  FADD.FTZ R7, R152, R7 ;  /* 0x0000000798077221 */ /* 0x002fe20000010000 */
[----:B------:R-:W1:Y:S08]  /*d210*/  MUFU.EX2 R154, R164 ;  /* 0x000000a4009a7308 */ /* 0x000e700000000800 */
[----:B------:R-:W2:Y:S01]  /*d220*/  MUFU.EX2 R165, R165 ;  /* 0x000000a500a57308 */ /* 0x000ea20000000800 */
[C---:B---3--:R-:W-:Y:S01]  /*d230*/  FADD.FTZ R7, R161.reuse, R7 ;  /* 0x00000007a1077221 */ /* 0x048fe20000010000 */
[----:B------:R-:W-:Y:S01]  /*d240*/  WARPGROUP.ARRIVE ;  /* 0x00000000000079c5 */ /* 0x000fe20000000000 */
[----:B------:R-:W-:-:S05]  /*d250*/  F2FP.BF16.F32.PACK_AB R152, R161, R152 ;  /* 0x00000098a198723e */ /* 0x000fca00000010ff */
[----:B------:R-:W-:Y:S01]  /*d260*/  HGMMA.64x256x16.F32.BF16 R24, R200, gdesc[UR4].tnspB, R24, gsb0 ;  /* 0x43e00004c8187df0 */ /* 0x000fe20008001818 */
[----:B------:R-:W3:Y:S01]  /*d270*/  MUFU.EX2 R162, R162 ;  /* 0x000000a200a27308 */ /* 0x000ee20000000800 */
[----:B------:R-:W-:Y:S01]  /*d280*/  R2UR UR6, R14 ;  /* 0x000000000e0672ca */ /* 0x000fe200000e0000 */
[----:B-1----:R-:W-:Y:S01]  /*d290*/  FADD.FTZ R7, R154, R7 ;  /* 0x000000079a077221 */ /* 0x002fe20000010000 */
[----:B------:R-:W-:Y:S01]  /*d2a0*/  R2UR UR7, R15 ;  /* 0x000000000f0772ca */ /* 0x000fe200000e0000 */
[----:B------:R-:W-:Y:S02]  /*d2b0*/  VIADD R14, R8, 0x100 ;  /* 0x00000100080e7836 */ /* 0x000fe40000000000 */
[----:B------:R-:W-:Y:S02]  /*d2c0*/  IMAD.MOV.U32 R15, RZ, RZ, 0x40000040 ;  /* 0x40000040ff0f7424 */ /* 0x000fe400078e00ff */
[----:B------:R-:W1:Y:S01]  /*d2d0*/  MUFU.EX2 R163, R163 ;  /* 0x000000a300a37308 */ /* 0x000e620000000800 */
[C---:B--2---:R-:W-:Y:S01]  /*d2e0*/  F2FP.BF16.F32.PACK_AB R154, R165.reuse, R154 ;  /* 0x0000009aa59a723e */ /* 0x044fe200000010ff */
[----:B------:R-:W-:-:S06]  /*d2f0*/  FADD.FTZ R7, R165, R7 ;  /* 0x00000007a5077221 */ /* 0x000fcc0000010000 */
[----:B------:R-:W2:Y:S01]  /*d300*/  MUFU.EX2 R166, R166 ;  /* 0x000000a600a67308 */ /* 0x000ea20000000800 */
[----:B---3--:R-:W-:-:S07]  /*d310*/  FADD.FTZ R9, R162, R9 ;  /* 0x00000009a2097221 */ /* 0x008fce0000010000 */
[----:B------:R-:W3:Y:S01]  /*d320*/  MUFU.EX2 R167, R167 ;  /* 0x000000a700a77308 */ /* 0x000ee20000000800 */
[C---:B-1----:R-:W-:Y:S01]  /*d330*/  F2FP.BF16.F32.PACK_AB R153, R163.reuse, R162 ;  /* 0x000000a2a399723e */ /* 0x042fe200000010ff */
[----:B------:R-:W-:-:S06]  /*d340*/  FADD.FTZ R9, R163, R9 ;  /* 0x00000009a3097221 */ /* 0x000fcc0000010000 */
[----:B------:R-:W-:Y:S01]  /*d350*/  MUFU.EX2 R169, R169 ;  /* 0x000000a900a97308 */ /* 0x000fe20000000800 */
[----:B--2---:R-:W-:-:S07]  /*d360*/  FADD.FTZ R9, R166, R9 ;  /* 0x00000009a6097221 */ /* 0x004fce0000010000 */
[----:B------:R-:W-:Y:S01]  /*d370*/  MUFU.EX2 R173, R173 ;  /* 0x000000ad00ad7308 */ /* 0x000fe20000000800 */
[C---:B---3--:R-:W-:Y:S01]  /*d380*/  F2FP.BF16.F32.PACK_AB R155, R167.reuse, R166 ;  /* 0x000000a6a79b723e */ /* 0x048fe200000010ff */
[----:B------:R-:W-:-:S06]  /*d390*/  FADD.FTZ R9, R167, R9 ;  /* 0x00000009a7097221 */ /* 0x000fcc0000010000 */
[----:B------:R-:W1:Y:S08]  /*d3a0*/  MUFU.EX2 R170, R170 ;  /* 0x000000aa00aa7308 */ /* 0x000e700000000800 */
[----:B------:R-:W2:Y:S08]  /*d3b0*/  MUFU.EX2 R171, R171 ;  /* 0x000000ab00ab7308 */ /* 0x000eb00000000800 */
[----:B------:R-:W3:Y:S01]  /*d3c0*/  MUFU.EX2 R174, R174 ;  /* 0x000000ae00ae7308 */ /* 0x000ee20000000800 */
[----:B-1----:R-:W-:-:S07]  /*d3d0*/  FADD.FTZ R9, R170, R9 ;  /* 0x00000009aa097221 */ /* 0x002fce0000010000 */
[----:B------:R-:W1:Y:S01]  /*d3e0*/  MUFU.EX2 R175, R175 ;  /* 0x000000af00af7308 */ /* 0x000e620000000800 */
[----:B--2---:R-:W-:-:S07]  /*d3f0*/  FADD.FTZ R9, R171, R9 ;  /* 0x00000009ab097221 */ /* 0x004fce0000010000 */
[----:B------:R-:W-:Y:S01]  /*d400*/  MUFU.EX2 R177, R177 ;  /* 0x000000b100b17308 */ /* 0x000fe20000000800 */
[----:B---3--:R-:W-:-:S07]  /*d410*/  FADD.FTZ R9, R174, R9 ;  /* 0x00000009ae097221 */ /* 0x008fce0000010000 */
[----:B------:R-:W-:Y:S01]  /*d420*/  MUFU.EX2 R181, R181 ;  /* 0x000000b500b57308 */ /* 0x000fe20000000800 */
[----:B-1----:R-:W-:-:S07]  /*d430*/  FADD.FTZ R9, R175, R9 ;  /* 0x00000009af097221 */ /* 0x002fce0000010000 */
        /* <DEDUP_REMOVED lines=11> */
[----:B------:R1:W-:Y:S08]  /*d4f0*/  MUFU.EX2 R10, R12 ;  /* 0x0000000c000a7308 */ /* 0x0003f00000000800 */
[----:B------:R-:W-:Y:S01]  /*d500*/  MUFU.EX2 R194, R194 ;  /* 0x000000c200c27308 */ /* 0x000fe20000000800 */
[----:B-1----:R-:W-:-:S07]  /*d510*/  VIADD R12, R8, 0x280 ;  /* 0x00000280080c7836 */ /* 0x002fce0000000000 */
[----:B------:R-:W-:Y:S08]  /*d520*/  MUFU.EX2 R195, R195 ;  /* 0x000000c300c37308 */ /* 0x000ff00000000800 */
[----:B------:R-:W-:Y:S08]  /*d530*/  MUFU.EX2 R198, R198 ;  /* 0x000000c600c67308 */ /* 0x000ff00000000800 */
[----:B------:R-:W-:Y:S01]  /*d540*/  MUFU.EX2 R199, R199 ;  /* 0x000000c700c77308 */ /* 0x000fe20000000800 */
[----:B------:R-:W-:-:S02]  /*d550*/  WARPGROUP.DEPBAR.LE gsb0, 0x0 ;  /* 0x00008000000079c5 */ /* 0x000fc40000010000 */
[----:B------:R-:W-:-:S06]  /*d560*/  WARPGROUP.ARRIVE ;  /* 0x00000000000079c5 */ /* 0x000fcc0000000000 */
[----:B------:R-:W-:Y:S01]  /*d570*/  HGMMA.64x256x16.F32.BF16 R24, R152, gdesc[UR4].tnspB, R24, gsb0 ;  /* 0x43e0000498187df0 */ /* 0x000fe20008001818 */
[----:B------:R-:W-:Y:S01]  /*d580*/  R2UR UR6, R14 ;  /* 0x000000000e0672ca */ /* 0x000fe200000e0000 */
[----:B------:R-:W-:Y:S01]  /*d590*/  VIADD R14, R8, 0x180 ;  /* 0x00000180080e7836 */ /* 0x000fe20000000000 */
[----:B------:R-:W-:Y:S01]  /*d5a0*/  R2UR UR7, R15 ;  /* 0x000000000f0772ca */ /* 0x000fe200000e0000 */
[----:B------:R-:W-:Y:S01]  /*d5b0*/  IMAD.MOV.U32 R15, RZ, RZ, 0x40000040 ;  /* 0x40000040ff0f7424 */ /* 0x000fe200078e00ff */
[----:B------:R-:W-:Y:S02]  /*d5c0*/  WARPGROUP.DEPBAR.LE gsb0, 0x0 ;  /* 0x00008000000079c5 */ /* 0x000fe40000010000 */
[----:B------:R-:W1:Y:S01]  /*d5d0*/  MUFU.EX2 R152, R168 ;  /* 0x000000a800987308 */ /* 0x000e620000000800 */
[----:B------:R-:W-:Y:S02]  /*d5e0*/  F2FP.BF16.F32.PACK_AB R153, R171, R170 ;  /* 0x000000aaab99723e */ /* 0x000fe400000010ff */
[----:B------:R-:W-:-:S05]  /*d5f0*/  F2FP.BF16.F32.PACK_AB R155, R175, R174 ;  /* 0x000000aeaf9b723e */ /* 0x000fca00000010ff */
[----:B------:R-:W2:Y:S01]  /*d600*/  MUFU.EX2 R154, R172 ;  /* 0x000000ac009a7308 */ /* 0x000ea20000000800 */
[----:B-1----:R-:W-:Y:S01]  /*d610*/  FADD.FTZ R7, R152, R7 ;  /* 0x0000000798077221 */ /* 0x002fe20000010000 */
[----:B------:R-:W-:-:S03]  /*d620*/  F2FP.BF16.F32.PACK_AB R152, R169, R152 ;  /* 0x00000098a998723e */ /* 0x000fc600000010ff */
[----:B------:R-:W-:-:S04]  /*d630*/  FADD.FTZ R7, R169, R7 ;  /* 0x00000007a9077221 */ /* 0x000fc80000010000 */
[----:B--2---:R-:W-:Y:S01]  /*d640*/  FADD.FTZ R7, R154, R7 ;  /* 0x000000079a077221 */ /* 0x004fe20000010000 */
[----:B------:R-:W-:-:S03]  /*d650*/  F2FP.BF16.F32.PACK_AB R154, R173, R154 ;  /* 0x0000009aad9a723e */ /* 0x000fc600000010ff */
[----:B------:R-:W-:Y:S01]  /*d660*/  FADD.FTZ R7, R173, R7 ;  /* 0x00000007ad077221 */ /* 0x000fe20000010000 */
        /* <DEDUP_REMOVED lines=8> */
[----:B------:R-:W-:Y:S01]  /*d6f0*/  F2FP.BF16.F32.PACK_AB R153, R179, R178 ;  /* 0x000000b2b399723e */ /* 0x000fe200000010ff */
[----:B------:R-:W-:Y:S01]  /*d700*/  FADD.FTZ R178, R178, R9 ;  /* 0x00000009b2b27221 */ /* 0x000fe20000010000 */
[----:B------:R-:W-:-:S03]  /*d710*/  F2FP.BF16.F32.PACK_AB R155, R183, R182 ;  /* 0x000000b6b79b723e */ /* 0x000fc600000010ff */
[----:B------:R-:W-:Y:S02]  /*d720*/  FADD.FTZ R179, R179, R178 ;  /* 0x000000b2b3b37221 */ /* 0x000fe40000010000 */
[----:B------:R-:W2:Y:S02]  /*d730*/  MUFU.EX2 R154, R180 ;  /* 0x000000b4009a7308 */ /* 0x000ea40000000800 */
[----:B------:R-:W-:-:S04]  /*d740*/  FADD.FTZ R182, R182, R179 ;  /* 0x000000b3b6b67221 */ /* 0x000fc80000010000 */
[----:B------:R-:W-:Y:S01]  /*d750*/  FADD.FTZ R183, R183, R182 ;  /* 0x000000b6b7b77221 */ /* 0x000fe20000010000 */
        /* <DEDUP_REMOVED lines=8> */
[----:B------:R-:W-:Y:S02]  /*d7e0*/  R2UR UR6, R14 ;  /* 0x000000000e0672ca */ /* 0x000fe400000e0000 */
[----:B------:R-:W-:Y:S01]  /*d7f0*/  R2UR UR7, R15 ;  /* 0x000000000f0772ca */ /* 0x000fe200000e0000 */
        /* <DEDUP_REMOVED lines=35> */
[----:B------:R-:W-:Y:S03]  /*da30*/  HGMMA.64x256x16.F32.BF16 R24, R152, gdesc[UR4].tnspB, R24, gsb0 ;  /* 0x43e0000498187df0 */ /* 0x000fe60008001818 */
[----:B------:R-:W-:Y:S02]  /*da40*/  WARPGROUP.DEPBAR.LE gsb0, 0x0 ;  /* 0x00008000000079c5 */ /* 0x000fe40000010000 */
[----:B------:R-:W-:Y:S05]  /*da50*/  @!P0 BRA `(.L_x_10537) ;  /* 0x0000000000048947 */ /* 0x000fea0003800000 */
[----:B------:R-:W-:Y:S01]  /*da60*/  BPT.TRAP 0x1 ;  /* 0x000000040000795c */ /* 0x000fe20000300000 */
.L_x_10537:
[----:B------:R-:W-:Y:S02]  /*da70*/  VIADD R3, R3, 0x32460 ;  /* 0x0003246003037836 */ /* 0x000fe40000000000 */
[----:B------:R-:W-:Y:S02]  /*da80*/  IMAD.MOV.U32 R9, RZ, RZ, R11 ;  /* 0x000000ffff097224 */ /* 0x000fe400078e000b */
[----:B------:R-:W-:Y:S01]  /*da90*/  IMAD.MOV.U32 R10, RZ, RZ, R6 ;  /* 0x000000ffff0a7224 */ /* 0x000fe200078e0006 */
[----:B------:R-:W-:-:S04]  /*daa0*/  PRMT R3, R197, 0x654, R3 ;  /* 0x00000654c5037816 */ /* 0x000fc80000000003 */
[----:B------:R1:W-:Y:S01]  /*dab0*/  SYNCS.ARRIVE.TRANS64.RED.A1T0 RZ, [R3+URZ], RZ ;  /* 0x000000ff03ff79a7 */ /* 0x0003e2000810043f */
[----:B------:R-:W-:Y:S05]  /*dac0*/  @P1 BRA `(.L_x_10538) ;  /* 0xffffffd800201947 */ /* 0x000fea000383ffff */
.L_x_10527:
[----:B------:R-:W2:Y:S01]  /*dad0*/  LDL.LU R187, [R1+0x68] ;  /* 0x0000680001bb7983 */ /* 0x000ea20000300800 */
[----:B------:R-:W-:Y:S05]  /*dae0*/  WARPSYNC.ALL ;  /* 0x0000000000007948 */ /* 0x000fea0003800000 */
[----:B------:R-:W3:Y:S01]  /*daf0*/  SHFL.BFLY PT, R9, R8, 0x2, 0x1f ;  /* 0x0c401f0008097f89 */ /* 0x000ee200000e0000 */
[----:B------:R-:W-:Y:S01]  /*db00*/  VIADD R205, R205, 0x1 ;  /* 0x00000001cdcd7836 */ /* 0x000fe20000000000 */
[----:B------:R0:W-:Y:S08]  /*db10*/  BAR.ARV R0, 0x100 ;  /* 0x000400000000751d */ /* 0x0001f00000002000 */
[----:B------:R-:W-:Y:S06]  /*db20*/  BAR.ARV 0x8, 0x180 ;  /* 0x0206000000007b1d */ /* 0x000fec0000002000 */
[----:B------:R-:W-:Y:S01]  /*db30*/  ISETP.NE.AND P0, PT, R205, 0x2, PT ;  /* 0x00000002cd00780c */ /* 0x000fe20003f05270 */
[----:B0-----:R-:W-:Y:S01]  /*db40*/  IMAD.MOV.U32 R0, RZ, RZ, -0x800000 ;  /* 0xff800000ff007424 */ /* 0x001fe200078e00ff */
[----:B------:R-:W1:Y:S01]  /*db50*/  SHFL.BFLY PT, R4, R7, 0x2, 0x1f ;  /* 0x0c401f0007047f89 */ /* 0x000e6200000e0000 */
[----:B------:R-:W-:-:S02]  /*db60*/  PLOP3.LUT P1, PT, PT, PT, PT, 0x8, 0x0 ;  /* 0x000000000000781c */ /* 0x000fc40003f2e170 */
[----:B------:R-:W-:Y:S01]  /*db70*/  SEL R13, RZ, 0x1, P0 ;  /* 0x00000001ff0d7807 */ /* 0x000fe20000000000 */
[----:B---3--:R-:W-:Y:S01]  /*db80*/  FADD.FTZ R9, R9, R8 ;  /* 0x0000000809097221 */ /* 0x008fe20000010000 */
[----:B------:R-:W-:Y:S02]  /*db90*/  SEL R205, R205, RZ, P0 ;  /* 0x000000ffcdcd7207 */ /* 0x000fe40000000000 */
[----:B------:R-:W-:Y:S02]  /*dba0*/  LOP3.LUT R216, R216, R13, RZ, 0x3c, !PT ;  /* 0x0000000dd8d87212 */ /* 0x000fe400078e3cff */
[----:B------:R-:W0:Y:S01]  /*dbb0*/  SHFL.BFLY PT, R10, R9, 0x1, 0x1f ;  /* 0x0c201f00090a7f89 */ /* 0x000e2200000e0000 */
[----:B-1----:R-:W-:-:S05]  /*dbc0*/  FADD.FTZ R3, R4, R7 ;  /* 0x0000000704037221 */ /* 0x002fca0000010000 */
[----:B------:R-:W1:Y:S01]  /*dbd0*/  SHFL.BFLY PT, R4, R3, 0x1, 0x1f ;  /* 0x0c201f0003047f89 */ /* 0x000e6200000e0000 */
[----:B0-----:R-:W-:-:S05]  /*dbe0*/  FADD.FTZ R8, R9, R10 ;  /* 0x0000000a09087221 */ /* 0x001fca0000010000 */
[----:B------:R-:W-:-:S13]  /*dbf0*/  FSETP.NE.FTZ.AND P3, PT, R8, RZ, PT ;  /* 0x000000ff0800720b */ /* 0x000fda0003f75000 */
[----:B------:R-:W-:Y:S01]  /*dc00*/  @P3 FMUL.FTZ R19, R5, 0.69314718246459960938 ;  /* 0x3f31721805133820 */ /* 0x000fe20000410000 */
[----:B-1----:R-:W-:Y:S01]  /*dc10*/  FADD.FTZ R7, R3, R4 ;  /* 0x0000000403077221 */ /* 0x002fe20000010000 */
[----:B------:R-:W-:Y:S02]  /*dc20*/  IMAD.MOV.U32 R3, RZ, RZ, RZ ;  /* 0x000000ffff037224 */ /* 0x000fe400078e00ff */
[----:B------:R-:W-:Y:S02]  /*dc30*/  IMAD.MOV.U32 R4, RZ, RZ, RZ ;  /* 0x000000ffff047224 */ /* 0x000fe400078e00ff */
[----:B------:R-:W-:Y:S02]  /*dc40*/  FSETP.NE.FTZ.AND P2, PT, R7, RZ, PT ;  /* 0x000000ff0700720b */ /* 0x000fe40003f55000 */
[----:B------:R-:W0:Y:S08]  /*dc50*/  @P3 MUFU.RCP R3, R8 ;  /* 0x0000000800033308 */ /* 0x000e300000001000 */
[----:B------:R-:W1:Y:S03]  /*dc60*/  @P3 MUFU.LG2 R8, R8 ;  /* 0x0000000800083308 */ /* 0x000e660000000c00 */
[----:B------:R-:W-:-:S05]  /*dc70*/  @P2 FMUL.FTZ R20, R5, 0.69314718246459960938 ;  /* 0x3f31721805142820 */ /* 0x000fca0000410000 */
        /* <DEDUP_REMOVED lines=8> */
[----:B------:R-:W0:Y:S01]  /*dd00*/  @P2 MUFU.RCP R4, R7 ;  /* 0x0000000700042308 */ /* 0x000e220000001000 */
        /* <DEDUP_REMOVED lines=126> */
[----:B--2---:R-:W-:-:S05]  /*e4f0*/  VIADD R187, R187, 0x1 ;  /* 0x00000001bbbb7836 */ /* 0x004fca0000000000 */
[----:B------:R0:W-:Y:S02]  /*e500*/  STL [R1+0x68], R187 ;  /* 0x000068bb01007387 */ /* 0x0001e40000100800 */
.L_x_10483:
[----:B------:R-:W-:Y:S05]  /*e510*/  WARPSYNC.ALL ;  /* 0x0000000000007948 */ /* 0x000fea0003800000 */
[----:B------:R-:W1:Y:S01]  /*e520*/  S2R R6, SR_CgaCtaId ;  /* 0x0000000000067919 */ /* 0x000e620000008800 */
[----:B------:R-:W-:Y:S01]  /*e530*/  MOV R19, 0x400 ;  /* 0x0000040000137802 */ /* 0x000fe20000000f00 */
[----:B------:R-:W-:Y:S01]  /*e540*/  BSSY B0, `(.L_x_10539) ;  /* 0x00002f7000007945 */ /* 0x000fe20003800000 */
[----:B------:R-:W-:Y:S02]  /*e550*/  BAR.SYNC.DEFER_BLOCKING 0x5, 0x180 ;  /* 0x0146000000007b1d */ /* 0x000fe40000010000 */
[----:B-1----:R-:W-:-:S05]  /*e560*/  LEA R19, R6, R19, 0x18 ;  /* 0x0000001306137211 */ /* 0x002fca00078ec0ff */
[----:B------:R1:W0:Y:S01]  /*e570*/  LDS.128 R32, [R19+0x324d0] ;  /* 0x0324d00013207984 */ /* 0x0002220000000c00 */
[----:B------:R-:W-:Y:S06]  /*e580*/  BAR.ARV 0x4, 0x180 ;  /* 0x0106000000007b1d */ /* 0x000fec0000002000 */
[----:B------:R-:W-:Y:S05]  /*e590*/  @P1 BRA `(.L_x_10540) ;  /* 0x00000020001c1947 */ /* 0x000fea0003800000 */
[----:B------:R-:W2:Y:S04]  /*e5a0*/  LDL R8, [R1+0x84] ;  /* 0x0000840001087983 */ /* 0x000ea80000100800 */
[----:B------:R-:W4:Y:S01]  /*e5b0*/  LDL R51, [R1+0x5c] ;  /* 0x00005c0001337983 */ /* 0x000f220000100800 */
[----:B------:R-:W3:Y:S01]  /*e5c0*/  S2R R6, SR_SWINHI ;  /* 0x0000000000067919 */ /* 0x000ee20000002f00 */
[----:B------:R-:W-:Y:S05]  /*e5d0*/  WARPSYNC.ALL ;  /* 0x0000000000007948 */ /* 0x000fea0003800000 */
[----:B------:R-:W-:Y:S01]  /*e5e0*/  F2FP.BF16.F32.PACK_AB R11, R14, R30 ;  /* 0x0000001e0e0b723e */ /* 0x000fe200000010ff */
[----:B------:R-:W-:Y:S01]  /*e5f0*/  ULDC.64 UR4, c[0x0][0xd00] ;  /* 0x0003400000047ab9 */ /* 0x000fe20000000a00 */
[----:B------:R-:W-:Y:S01]  /*e600*/  F2FP.BF16.F32.PACK_AB R13, R13, R42 ;  /* 0x0000002a0d0d723e */ /* 0x000fe200000010ff */
[----:B------:R-:W4:Y:S01]  /*e610*/  LDL R55, [R1+0x80] ;  /* 0x0000800001377983 */ /* 0x000f220000100800 */
[----:B------:R-:W-:Y:S01]  /*e620*/  F2FP.BF16.F32.PACK_AB R15, R15, R46 ;  /* 0x0000002e0f0f723e */ /* 0x000fe200000010ff */
[----:B0-----:R-:W0:Y:S02]  /*e630*/  LDC R32, c[0x0][0xce8] ;  /* 0x00033a00ff207b82 */ /* 0x001e240000000800 */
[----:B------:R-:W4:Y:S01]  /*e640*/  LDL R90, [R1+0x6c] ;  /* 0x00006c00015a7983 */ /* 0x000f220000100800 */
[----:B------:R-:W-:-:S02]  /*e650*/  MOV R20, R19 ;  /* 0x0000001300147202 */ /* 0x000fc40000000f00 */
[----:B---3--:R-:W-:Y:S02]  /*e660*/  MOV R21, R6 ;  /* 0x0000000600157202 */ /* 0x008fe40000000f00 */
[----:B------:R-:W-:Y:S02]  /*e670*/  F2FP.BF16.F32.PACK_AB R14, R156, R174 ;  /* 0x000000ae9c0e723e */ /* 0x000fe400000010ff */
[----:B------:R-:W-:Y:S02]  /*e680*/  F2FP.BF16.F32.PACK_AB R25, R25, R50 ;  /* 0x000000321919723e */ /* 0x000fe400000010ff */
[----:B------:R-:W-:Y:S02]  /*e690*/  F2FP.BF16.F32.PACK_AB R27, R27, R54 ;  /* 0x000000361b1b723e */ /* 0x000fe400000010ff */
[----:B-----5:R-:W-:Y:S02]  /*e6a0*/  F2FP.BF16.F32.PACK_AB R28, R159, R177 ;  /* 0x000000b19f1c723e */ /* 0x020fe400000010ff */
[----:B------:R-:W-:-:S02]  /*e6b0*/  F2FP.BF16.F32.PACK_AB R29, R29, R58 ;  /* 0x0000003a1d1d723e */ /* 0x000fc400000010ff */
[----:B------:R-:W-:Y:S02]  /*e6c0*/  F2FP.BF16.F32.PACK_AB R30, R160, R178 ;  /* 0x000000b2a01e723e */ /* 0x000fe400000010ff */
[----:B------:R-:W-:Y:S02]  /*e6d0*/  F2FP.BF16.F32.PACK_AB R31, R31, R62 ;  /* 0x0000003e1f1f723e */ /* 0x000fe400000010ff */
[----:B------:R-:W-:Y:S02]  /*e6e0*/  F2FP.BF16.F32.PACK_AB R42, R168, R186 ;  /* 0x000000baa82a723e */ /* 0x000fe400000010ff */
[----:B------:R-:W-:Y:S02]  /*e6f0*/  F2FP.BF16.F32.PACK_AB R43, R95, R94 ;  /* 0x0000005e5f2b723e */ /* 0x000fe400000010ff */
[----:B------:R-:W-:Y:S02]  /*e700*/  F2FP.BF16.F32.PACK_AB R46, R101, R100 ;  /* 0x00000064652e723e */ /* 0x000fe400000010ff */
[----:B------:R-:W-:Y:S01]  /*e710*/  F2FP.BF16.F32.PACK_AB R47, R103, R102 ;  /* 0x00000066672f723e */ /* 0x000fe200000010ff */
[----:B------:R-:W-:Y:S01]  /*e720*/  BAR.SYNC.DEFER_BLOCKING 0x1, 0x100 ;  /* 0x0044000000007b1d */ /* 0x000fe20000010000 */
[----:B--2---:R-:W-:-:S03]  /*e730*/  IMAD.WIDE R40, R8, 0x2, R20 ;  /* 0x0000000208287825 */ /* 0x004fc600078e0214 */
[----:B------:R-:W-:-:S04]  /*e740*/  IADD3 R52, P3, R40, 0x60, RZ ;  /* 0x0000006028347810 */ /* 0x000fc80007f7e0ff */
[----:B------:R-:W-:Y:S02]  /*e750*/  LOP3.LUT R53, R52, 0x380, RZ, 0xc0, !PT ;  /* 0x0000038034357812 */ /* 0x000fe400078ec0ff */
[C---:B----4-:R-:W-:Y:S02]  /*e760*/  IADD3 R45, P1, R40.reuse, 0x20, RZ ;  /* 0x00000020282d7810 */ /* 0x050fe40007f3e0ff */
[----:B------:R-:W-:Y:S02]  /*e770*/  IADD3 R48, P2, R40, 0x40, RZ ;  /* 0x0000004028307810 */ /* 0x000fe40007f5e0ff */
[----:B------:R-:W-:Y:S02]  /*e780*/  SHF.R.U64 R53, R53, 0x3, RZ ;  /* 0x0000000335357819 */ /* 0x000fe400000012ff */
[----:B------:R-:W-:Y:S02]  /*e790*/  LOP3.LUT R44, R45, 0x380, RZ, 0xc0, !PT ;  /* 0x000003802d2c7812 */ /* 0x000fe400078ec0ff */
[----:B------:R-:W-:-:S02]  /*e7a0*/  LOP3.LUT R49, R48, 0x380, RZ, 0xc0, !PT ;  /* 0x0000038030317812 */ /* 0x000fc400078ec0ff */
[----:B------:R-:W-:Y:S01]  /*e7b0*/  LOP3.LUT R52, R53, R52, RZ, 0x3c, !PT ;  /* 0x0000003435347212 */ /* 0x000fe200078e3cff */
[--C-:B------:R-:W-:Y:S01]  /*e7c0*/  IMAD.X R53, RZ, RZ, R41.reuse, P3 ;  /* 0x000000ffff357224 */ /* 0x100fe200018e0629 */
[----:B------:R-:W-:Y:S02]  /*e7d0*/  IADD3 R76, P3, R40, 0x8020, RZ ;  /* 0x00008020284c7810 */ /* 0x000fe40007f7e0ff */
[----:B------:R-:W-:Y:S02]  /*e7e0*/  SHF.R.U64 R44, R44, 0x3, RZ ;  /* 0x000000032c2c7819 */ /* 0x000fe400000012ff */
[----:B------:R-:W-:Y:S02]  /*e7f0*/  SHF.R.U64 R49, R49, 0x3, RZ ;  /* 0x0000000331317819 */ /* 0x000fe400000012ff */
[----:B------:R-:W-:Y:S02]  /*e800*/  LOP3.LUT R77, R76, 0x380, RZ, 0xc0, !PT ;  /* 0x000003804c4d7812 */ /* 0x000fe400078ec0ff */
        /* <DEDUP_REMOVED lines=17> */
[----:B------:R-:W-:-:S02]  /*e920*/  LOP3.LUT R8, R40, 0x380, RZ, 0xc0, !PT ;  /* 0x0000038028087812 */ /* 0x000fc400078ec0ff */
[----:B------:R-:W-:Y:S02]  /*e930*/  IADD3 R6, P3, R40, 0xc060, RZ ;  /* 0x0000c06028067810 */ /* 0x000fe40007f7e0ff */
[----:B------:R-:W-:Y:S02]  /*e940*/  SHF.R.U64 R57, R57, 0x3, RZ ;  /* 0x0000000339397819 */ /* 0x000fe400000012ff */
[----:B------:R-:W-:Y:S02]  /*e950*/  SHF.R.U64 R61, R61, 0x3, RZ ;  /* 0x000000033d3d7819 */ /* 0x000fe400000012ff */
[----:B------:R-:W-:Y:S02]  /*e960*/  SHF.R.U64 R65, R65, 0x3, RZ ;  /* 0x0000000341417819 */ /* 0x000fe400000012ff */
[----:B------:R-:W-:Y:S02]  /*e970*/  SHF.R.U64 R69, R69, 0x3, RZ ;  /* 0x0000000345457819 */ /* 0x000fe400000012ff */
[----:B------:R-:W-:-:S02]  /*e980*/  SHF.R.U64 R73, R73, 0x3, RZ ;  /* 0x0000000349497819 */ /* 0x000fc400000012ff */
[----:B------:R-:W-:Y:S02]  /*e990*/  SHF.R.U64 R8, R8, 0x3, RZ ;  /* 0x0000000308087819 */ /* 0x000fe400000012ff */
[----:B------:R-:W-:Y:S02]  /*e9a0*/  LOP3.LUT R9, R6, 0x380, RZ, 0xc0, !PT ;  /* 0x0000038006097812 */ /* 0x000fe400078ec0ff */
        /* <DEDUP_REMOVED lines=8> */
[----:B------:R-:W-:Y:S01]  /*ea30*/  IMAD.X R73, RZ, RZ, R41, P2 ;  /* 0x000000ffff497224 */ /* 0x000fe200010e0629 */
[----:B------:R-:W-:Y:S02]  /*ea40*/  IADD3.X R69, RZ, R41, RZ, P1, !PT ;  /* 0x00000029ff457210 */ /* 0x000fe40000ffe4ff */
[C---:B------:R-:W-:Y:S02]  /*ea50*/  IADD3 R80, P4, R40.reuse, 0x8040, RZ ;  /* 0x0000804028507810 */ /* 0x040fe40007f9e0ff */
[C---:B------:R-:W-:Y:S02]  /*ea60*/  IADD3 R84, P5, R40.reuse, 0x8060, RZ ;  /* 0x0000806028547810 */ /* 0x040fe40007fbe0ff */
[C---:B------:R-:W-:Y:S02]  /*ea70*/  IADD3 R88, P0, R40.reuse, 0xc000, RZ ;  /* 0x0000c00028587810 */ /* 0x040fe40007f1e0ff */
[----:B------:R-:W-:-:S02]  /*ea80*/  IADD3 R92, P1, R40, 0xc020, RZ ;  /* 0x0000c020285c7810 */ /* 0x000fc40007f3e0ff */
[----:B------:R-:W-:Y:S02]  /*ea90*/  IADD3 R36, P2, R40, 0xc040, RZ ;  /* 0x0000c04028247810 */ /* 0x000fe40007f5e0ff */
[----:B------:R-:W-:Y:S02]  /*eaa0*/  LOP3.LUT R8, R8, R40, RZ, 0x3c, !PT ;  /* 0x0000002808087212 */ /* 0x000fe400078e3cff */
[----:B------:R-:W-:Y:S01]  /*eab0*/  SHF.R.U64 R40, R9, 0x3, RZ ;  /* 0x0000000309287819 */ /* 0x000fe200000012ff */
[----:B------:R-:W-:-:S03]  /*eac0*/  IMAD.MOV.U32 R9, RZ, RZ, R41 ;  /* 0x000000ffff097224 */ /* 0x000fc600078e0029 */
[----:B------:R-:W-:Y:S02]  /*ead0*/  LOP3.LUT R40, R40, R6, RZ, 0x3c, !PT ;  /* 0x0000000628287212 */ /* 0x000fe400078e3cff */
[----:B------:R-:W-:Y:S02]  /*eae0*/  MOV R6, R8 ;  /* 0x0000000800067202 */ /* 0x000fe40000000f00 */
[----:B------:R-:W-:Y:S02]  /*eaf0*/  F2FP.BF16.F32.PACK_AB R9, R10, R26 ;  /* 0x0000001a0a09723e */ /* 0x000fe400000010ff */
        /* <DEDUP_REMOVED lines=13> */
[----:B------:R-:W-:Y:S02]  /*ebd0*/  MOV R44, R44 ;  /* 0x0000002c002c7202 */ /* 0x000fe40000000f00 */
[----:B------:R-:W-:Y:S02]  /*ebe0*/  MOV R48, R48 ;  /* 0x0000003000307202 */ /* 0x000fe40000000f00 */
[----:B------:R-:W-:Y:S01]  /*ebf0*/  LOP3.LUT R80, R81, R80, RZ, 0x3c, !PT ;  /* 0x0000005051507212 */ /* 0x000fe200078e3cff */
[----:B------:R-:W-:Y:S01]  /*ec00*/  IMAD.X R81, RZ, RZ, R41, P4 ;  /* 0x000000ffff517224 */ /* 0x000fe200020e0629 */
[----:B------:R-:W-:-:S02]  /*ec10*/  LOP3.LUT R84, R85, R84, RZ, 0x3c, !PT ;  /* 0x0000005455547212 */ /* 0x000fc400078e3cff */
[----:B--2---:R-:W-:Y:S02]  /*ec20*/  F2FP.BF16.F32.PACK_AB R8, R153, R171 ;  /* 0x000000ab9908723e */ /* 0x004fe400000010ff */
[----:B------:R-:W-:Y:S02]  /*ec30*/  F2FP.BF16.F32.PACK_AB R9, R12, R5 ;  /* 0x000000050c09723e */ /* 0x000fe400000010ff */
[----:B------:R-:W-:Y:S02]  /*ec40*/  F2FP.BF16.F32.PACK_AB R10, R154, R172 ;  /* 0x000000ac9a0a723e */ /* 0x000fe400000010ff */
[----:B------:R-:W-:Y:S02]  /*ec50*/  F2FP.BF16.F32.PACK_AB R11, R39, R38 ;  /* 0x00000026270b723e */ /* 0x000fe400000010ff */
[----:B------:R-:W-:Y:S01]  /*ec60*/  F2FP.BF16.F32.PACK_AB R12, R155, R173 ;  /* 0x000000ad9b0c723e */ /* 0x000fe200000010ff */
[--C-:B------:R-:W-:Y:S01]  /*ec70*/  IMAD.X R85, RZ, RZ, R41.reuse, P5 ;  /* 0x000000ffff557224 */ /* 0x100fe200028e0629 */
[----:B------:R-:W-:Y:S01]  /*ec80*/  LOP3.LUT R88, R89, R88, RZ, 0x3c, !PT ;  /* 0x0000005859587212 */ /* 0x000fe200078e3cff */
[--C-:B------:R-:W-:Y:S01]  /*ec90*/  IMAD.X R89, RZ, RZ, R41.reuse, P0 ;  /* 0x000000ffff597224 */ /* 0x100fe200000e0629 */
[----:B------:R-:W-:Y:S01]  /*eca0*/  LOP3.LUT R92, R93, R92, RZ, 0x3c, !PT ;  /* 0x0000005c5d5c7212 */ /* 0x000fe200078e3cff */
[--C-:B------:R-:W-:Y:S01]  /*ecb0*/  IMAD.X R93, RZ, RZ, R41.reuse, P1 ;  /* 0x000000ffff5d7224 */ /* 0x100fe200008e0629 */
[----:B------:R-:W-:Y:S01]  /*ecc0*/  LOP3.LUT R36, R37, R36, RZ, 0x3c, !PT ;  /* 0x0000002425247212 */ /* 0x000fe200078e3cff */
[--C-:B------:R-:W-:Y:S01]  /*ecd0*/  IMAD.X R37, RZ, RZ, R41.reuse, P2 ;  /* 0x000000ffff257224 */ /* 0x100fe200010e0629 */
[----:B------:R-:W-:Y:S01]  /*ece0*/  MOV R52, R52 ;  /* 0x0000003400347202 */ /* 0x000fe20000000f00 */
[----:B------:R-:W-:Y:S01]  /*ecf0*/  IMAD.X R41, RZ, RZ, R41, P3 ;  /* 0x000000ffff297224 */ /* 0x000fe200018e0629 */
[----:B------:R-:W-:Y:S01]  /*ed00*/  F2FP.BF16.F32.PACK_AB R24, R157, R175 ;  /* 0x000000af9d18723e */ /* 0x000fe200000010ff */
[----:B------:R2:W-:Y:S01]  /*ed10*/  STSM.16.M88.4 [R44], R8 ;  /* 0x000000082c007844 */ /* 0x0005e20000000200 */
[----:B------:R-:W-:-:S02]  /*ed20*/  F2FP.BF16.F32.PACK_AB R26, R158, R176 ;  /* 0x000000b09e1a723e */ /* 0x000fc400000010ff */
[----:B------:R-:W-:Y:S01]  /*ed30*/  MOV R56, R56 ;  /* 0x0000003800387202 */ /* 0x000fe20000000f00 */
[----:B------:R3:W-:Y:S01]  /*ed40*/  STSM.16.M88.4 [R48], R12 ;  /* 0x0000000c30007844 */ /* 0x0007e20000000200 */
[----:B------:R-:W-:Y:S02]  /*ed50*/  MOV R60, R60 ;  /* 0x0000003c003c7202 */ /* 0x000fe40000000f00 */
[----:B------:R-:W-:Y:S01]  /*ed60*/  MOV R64, R64 ;  /* 0x0000004000407202 */ /* 0x000fe20000000f00 */
[----:B------:R-:W-:Y:S01]  /*ed70*/  STSM.16.M88.4 [R52], R24 ;  /* 0x0000001834007844 */ /* 0x000fe20000000200 */
[----:B------:R-:W-:Y:S02]  /*ed80*/  MOV R5, R36 ;  /* 0x0000002400057202 */ /* 0x000fe40000000f00 */
[----:B------:R-:W-:Y:S01]  /*ed90*/  MOV R68, R68 ;  /* 0x0000004400447202 */ /* 0x000fe20000000f00 */
[----:B------:R-:W-:Y:S01]  /*eda0*/  STSM.16.M88.4 [R56], R28 ;  /* 0x0000001c38007844 */ /* 0x000fe20000000200 */
[----:B------:R-:W-:-:S02]  /*edb0*/  MOV R6, R40 ;  /* 0x0000002800067202 */ /* 0x000fc40000000f00 */
[----:B--2---:R-:W-:Y:S02]  /*edc0*/  F2FP.BF16.F32.PACK_AB R8, R161, R179 ;  /* 0x000000b3a108723e */ /* 0x004fe400000010ff */
[----:B------:R-:W-:Y:S02]  /*edd0*/  F2FP.BF16.F32.PACK_AB R9, R67, R66 ;  /* 0x000000424309723e */ /* 0x000fe400000010ff */
[----:B------:R-:W-:Y:S02]  /*ede0*/  F2FP.BF16.F32.PACK_AB R10, R162, R180 ;  /* 0x000000b4a20a723e */ /* 0x000fe400000010ff */
[----:B------:R-:W-:Y:S02]  /*edf0*/  F2FP.BF16.F32.PACK_AB R11, R71, R70 ;  /* 0x00000046470b723e */ /* 0x000fe400000010ff */
[----:B---3--:R-:W-:Y:S02]  /*ee00*/  F2FP.BF16.F32.PACK_AB R12, R163, R181 ;  /* 0x000000b5a30c723e */ /* 0x008fe400000010ff */
[----:B------:R-:W-:-:S02]  /*ee10*/  F2FP.BF16.F32.PACK_AB R13, R75, R74 ;  /* 0x0000004a4b0d723e */ /* 0x000fc400000010ff */
[----:B------:R-:W-:Y:S02]  /*ee20*/  F2FP.BF16.F32.PACK_AB R14, R164, R182 ;  /* 0x000000b6a40e723e */ /* 0x000fe400000010ff */
[----:B------:R-:W-:Y:S02]  /*ee30*/  F2FP.BF16.F32.PACK_AB R15, R79, R78 ;  /* 0x0000004e4f0f723e */ /* 0x000fe400000010ff */
[----:B------:R-:W-:Y:S02]  /*ee40*/  F2FP.BF16.F32.PACK_AB R36, R165, R183 ;  /* 0x000000b7a524723e */ /* 0x000fe400000010ff */
[----:B------:R-:W-:Y:S02]  /*ee50*/  F2FP.BF16.F32.PACK_AB R37, R83, R82 ;  /* 0x000000525325723e */ /* 0x000fe400000010ff */
[----:B------:R-:W-:Y:S02]  /*ee60*/  F2FP.BF16.F32.PACK_AB R38, R166, R184 ;  /* 0x000000b8a626723e */ /* 0x000fe400000010ff */
[----:B------:R-:W-:Y:S01]  /*ee70*/  F2FP.BF16.F32.PACK_AB R39, R87, R86 ;  /* 0x000000565727723e */ /* 0x000fe200000010ff */
[----:B------:R2:W-:Y:S01]  /*ee80*/  STSM.16.M88.4 [R60], R8 ;  /* 0x000000083c007844 */ /* 0x0005e20000000200 */
[----:B------:R-:W-:-:S02]  /*ee90*/  MOV R72, R72 ;  /* 0x0000004800487202 */ /* 0x000fc40000000f00 */
[----:B------:R-:W-:Y:S02]  /*eea0*/  F2FP.BF16.F32.PACK_AB R40, R167, R185 ;  /* 0x000000b9a728723e */ /* 0x000fe400000010ff */
[----:B------:R-:W-:Y:S01]  /*eeb0*/  F2FP.BF16.F32.PACK_AB R41, R91, R7 ;  /* 0x000000075b29723e */ /* 0x000fe200000010ff */
[----:B------:R3:W-:Y:S01]  /*eec0*/  STSM.16.M88.4 [R64], R12 ;  /* 0x0000000c40007844 */ /* 0x0007e20000000200 */
[----:B------:R-:W-:Y:S02]  /*eed0*/  MOV R76, R76 ;  /* 0x0000004c004c7202 */ /* 0x000fe40000000f00 */
[----:B------:R-:W-:Y:S02]  /*eee0*/  F2FP.BF16.F32.PACK_AB R44, R97, R96 ;  /* 0x00000060612c723e */ /* 0x000fe400000010ff */
[----:B------:R-:W-:Y:S02]  /*eef0*/  F2FP.BF16.F32.PACK_AB R45, R99, R98 ;  /* 0x00000062632d723e */ /* 0x000fe400000010ff */
        /* <DEDUP_REMOVED lines=10> */
[----:B------:R-:W-:Y:S01]  /*efa0*/  F2FP.BF16.F32.PACK_AB R15, R119, R118 ;  /* 0x00000076770f723e */ /* 0x000fe200000010ff */
[----:B------:R-:W-:Y:S04]  /*efb0*/  STSM.16.M88.4 [R72], R40 ;  /* 0x0000002848007844 */ /* 0x000fe80000000200 */
[----:B------:R-:W-:Y:S01]  /*efc0*/  STSM.16.M88.4 [R76], R44 ;  /* 0x0000002c4c007844 */ /* 0x000fe20000000200 */
[----:B------:R-:W-:-:S03]  /*efd0*/  SHF.R.S32.HI R82, RZ, 0x1f, R51 ;  /* 0x0000001fff527819 */ /* 0x000fc60000011433 */
[----:B------:R-:W-:Y:S04]  /*efe0*/  STSM.16.M88.4 [R80], R8 ;  /* 0x0000000850007844 */ /* 0x000fe80000000200 */
[----:B------:R2:W-:Y:S01]  /*eff0*/  STSM.16.M88.4 [R84], R12 ;  /* 0x0000000c54007844 */ /* 0x0005e20000000200 */
[----:B------:R-:W-:Y:S02]  /*f000*/  MOV R88, R88 ;  /* 0x0000005800587202 */ /* 0x000fe40000000f00 */
[----:B------:R-:W-:Y:S02]  /*f010*/  F2FP.BF16.F32.PACK_AB R24, R121, R120 ;  /* 0x000000787918723e */ /* 0x000fe400000010ff */
[----:B------:R-:W-:Y:S02]  /*f020*/  F2FP.BF16.F32.PACK_AB R25, R123, R122 ;  /* 0x0000007a7b19723e */ /* 0x000fe400000010ff */
[----:B------:R-:W-:-:S02]  /*f030*/  F2FP.BF16.F32.PACK_AB R26, R125, R124 ;  /* 0x0000007c7d1a723e */ /* 0x000fc400000010ff */
[----:B------:R-:W-:Y:S02]  /*f040*/  F2FP.BF16.F32.PACK_AB R27, R127, R126 ;  /* 0x0000007e7f1b723e */ /* 0x000fe400000010ff */
[----:B------:R-:W-:Y:S01]  /*f050*/  ISETP.NE.U32.AND P0, PT, RZ, UR4, PT ;  /* 0x00000004ff007c0c */ /* 0x000fe2000bf05070 */
[C---:B--2---:R-:W-:Y:S01]  /*f060*/  IMAD.SHL.U32 R12, R51.reuse, 0x4, RZ ;  /* 0x00000004330c7824 */ /* 0x044fe200078e00ff */
[----:B------:R-:W-:Y:S02]  /*f070*/  SHF.L.U64.HI R7, R51, 0x2, R82 ;  /* 0x0000000233077819 */ /* 0x000fe40000010252 */
[----:B------:R-:W-:Y:S02]  /*f080*/  MOV R92, R92 ;  /* 0x0000005c005c7202 */ /* 0x000fe40000000f00 */
[----:B------:R-:W-:Y:S02]  /*f090*/  IADD3 R14, P1, R12, UR4, RZ ;  /* 0x000000040c0e7c10 */ /* 0x000fe4000ff3e0ff */
        /* <DEDUP_REMOVED lines=18> */
[----:B------:R2:W-:Y:S01]  /*f1c0*/  STSM.16.M88.4 [R5], R36 ;  /* 0x0000002405007844 */ /* 0x0005e20000000200 */
[----:B------:R-:W-:-:S03]  /*f1d0*/  ISETP.NE.AND.EX P2, PT, RZ, UR5, PT, P2 ;  /* 0x00000005ff007c0c */ /* 0x000fc6000bf45320 */
[----:B------:R3:W-:Y:S01]  /*f1e0*/  STSM.16.M88.4 [R6], R8 ;  /* 0x0000000806007844 */ /* 0x0007e20000000200 */
[----:B------:R-:W-:Y:S01]  /*f1f0*/  IMAD.MOV.U32 R80, RZ, RZ, RZ ;  /* 0x000000ffff507224 */ /* 0x000fe200078e00ff */
[----:B------:R-:W-:Y:S08]  /*f200*/  BAR.SYNC.DEFER_BLOCKING 0x1, 0x100 ;  /* 0x0044000000007b1d */ /* 0x000ff00000010000 */
[----:B------:R-:W-:Y:S01]  /*f210*/  @P2 IADD3 R12, P3, R12, UR4, RZ ;  /* 0x000000040c0c2c10 */ /* 0x000fe2000ff7e0ff */
[----:B------:R-:W-:-:S02]  /*f220*/  ULDC UR4, c[0x0][0xb88] ;  /* 0x0002e20000047ab9 */ /* 0x000fc40000000800 */
[----:B--2---:R-:W-:Y:S01]  /*f230*/  IMAD.U32 R5, RZ, RZ, UR4 ;  /* 0x00000004ff057e24 */ /* 0x004fe2000f8e00ff */
[----:B------:R-:W-:Y:S01]  /*f240*/  @P2 IADD3.X R13, R7, UR5, RZ, P3, !PT ;  /* 0x00000005070d2c10 */ /* 0x000fe20009ffe4ff */
[----:B------:R2:W5:Y:S04]  /*f250*/  @P0 LDG.E R80, desc[UR60][R14.64] ;  /* 0x0000003c0e500981 */ /* 0x000568000c1e1900 */
[----:B------:R2:W5:Y:S01]  /*f260*/  @P2 LDG.E R5, desc[UR60][R12.64] ;  /* 0x0000003c0c052981 */ /* 0x000562000c1e1900 */
[----:B0-----:R-:W-:-:S13]  /*f270*/  ISETP.NE.AND P1, PT, R32, 0x1, PT ;  /* 0x000000012000780c */ /* 0x001fda0003f25270 */
[----:B------:R-:W0:Y:S08]  /*f280*/  @P1 LDC R3, c[0x0][0xcec] ;  /* 0x00033b00ff031b82 */ /* 0x000e300000000800 */
[----:B------:R-:W4:Y:S01]  /*f290*/  @P1 LDC R24, c[0x0][0xcf0] ;  /* 0x00033c00ff181b82 */ /* 0x000f220000000800 */
[----:B---3--:R-:W-:Y:S01]  /*f2a0*/  IMAD R8, R90, 0x80, R55 ;  /* 0x000000805a087824 */ /* 0x008fe200078e0237 */
[----:B--2---:R-:W-:Y:S06]  /*f2b0*/  @P2 BRA `(.L_x_10541) ;  /* 0x0000000000102947 */ /* 0x004fec0003800000 */
[----:B------:R-:W-:Y:S05]  /*f2c0*/  @!P0 BRA `(.L_x_10541) ;  /* 0x00000000000c8947 */ /* 0x000fea0003800000 */
[----:B------:R-:W2:Y:S04]  /*f2d0*/  LDG.E R6, desc[UR60][R14.64] ;  /* 0x0000003c0e067981 */ /* 0x000ea8000c1e1900 */
[----:B-----5:R-:W2:Y:S02]  /*f2e0*/  LDG.E R5, desc[UR60][R14.64+0x4] ;  /* 0x0000043c0e057981 */ /* 0x020ea4000c1e1900 */
[----:B--2---:R-:W-:-:S07]  /*f2f0*/  IMAD.IADD R5, R5, 0x1, -R6 ;  /* 0x0000000105057824 */ /* 0x004fce00078e0a06 */
.L_x_10541:
[----:B------:R-:W2:Y:S01]  /*f300*/  LDL.LU R89, [R1+0x64] ;  /* 0x0000640001597983 */ /* 0x000ea20000300800 */
[----:B------:R-:W3:Y:S01]  /*f310*/  S2R R6, SR_TID.X ;  /* 0x0000000000067919 */ /* 0x000ee20000002100 */
[----:B0-----:R-:W-:Y:S01]  /*f320*/  @P1 IMAD.HI.U32 R3, R8, R3, RZ ;  /* 0x0000000308031227 */ /* 0x001fe200078e00ff */
[----:B------:R-:W-:Y:S01]  /*f330*/  ULDC.64 UR4, c[0x0][0xc90] ;  /* 0x0003240000047ab9 */ /* 0x000fe20000000a00 */
[----:B-----5:R-:W-:Y:S01]  /*f340*/  SHF.R.S32.HI R81, RZ, 0x1f, R80 ;  /* 0x0000001fff517819 */ /* 0x020fe20000011450 */
[----:B------:R-:W2:Y:S01]  /*f350*/  LDL R26, [R1+0x78] ;  /* 0x00007800011a7983 */ /* 0x000ea20000100800 */
[----:B------:R-:W-:Y:S01]  /*f360*/  IMAD.MOV.U32 R11, RZ, RZ, R8 ;  /* 0x000000ffff0b7224 */ /* 0x000fe200078e0008 */
[----:B----4-:R-:W-:Y:S01]  /*f370*/  @P1 SHF.R.U32.HI R11, RZ, R24, R3 ;  /* 0x00000018ff0b1219 */ /* 0x010fe20000011603 */
[----:B------:R-:W0:Y:S01]  /*f380*/  @P1 LDC R85, c[0x0][0xcec] ;  /* 0x00033b00ff551b82 */ /* 0x000e220000000800 */
[----:B------:R-:W-:Y:S02]  /*f390*/  SEL R82, R82, RZ, !P0 ;  /* 0x000000ff52527207 */ /* 0x000fe40004000000 */
[----:B------:R-:W-:Y:S01]  /*f3a0*/  SEL R83, R51, RZ, !P0 ;  /* 0x000000ff33537207 */ /* 0x000fe20004000000 */
[----:B------:R-:W-:-:S04]  /*f3b0*/  IMAD.MOV R13, RZ, RZ, -R11 ;  /* 0x000000ffff0d7224 */ /* 0x000fc800078e0a0b */
[----:B------:R-:W4:Y:S01]  /*f3c0*/  @P1 LDC R87, c[0x0][0xcf0] ;  /* 0x00033c00ff571b82 */ /* 0x000f220000000800 */
[----:B---3--:R-:W-:-:S05]  /*f3d0*/  VIADD R30, R6, 0xffffff80 ;  /* 0xffffff80061e7836 */ /* 0x008fca0000000000 */
[----:B------:R-:W-:-:S04]  /*f3e0*/  SHF.R.S32.HI R86, RZ, 0x1f, R30 ;  /* 0x0000001fff567819 */ /* 0x000fc8000001141e */
[-C--:B------:R-:W-:Y:S02]  /*f3f0*/  LEA.HI R86, R86, R30.reuse, RZ, 0x3 ;  /* 0x0000001e56567211 */ /* 0x080fe400078f18ff */
[----:B------:R-:W-:Y:S02]  /*f400*/  SHF.R.S32.HI R88, RZ, 0x1f, R30 ;  /* 0x0000001fff587819 */ /* 0x000fe4000001141e */
[----:B------:R-:W-:Y:S02]  /*f410*/  LOP3.LUT R86, R86, 0xfffffff8, RZ, 0xc0, !PT ;  /* 0xfffffff856567812 */ /* 0x000fe400078ec0ff */
[----:B------:R-:W-:-:S03]  /*f420*/  LEA.HI R88, R88, R30, RZ, 0x3 ;  /* 0x0000001e58587211 */ /* 0x000fc600078f18ff */
[----:B------:R-:W-:Y:S01]  /*f430*/  IMAD.IADD R86, R30, 0x1, -R86 ;  /* 0x000000011e567824 */ /* 0x000fe200078e0a56 */
[----:B------:R-:W-:-:S03]  /*f440*/  SHF.R.S32.HI R88, RZ, 0x3, R88 ;  /* 0x00000003ff587819 */ /* 0x000fc60000011458 */
[----:B------:R-:W-:Y:S02]  /*f450*/  IMAD.SHL.U32 R3, R86, 0x8, RZ ;  /* 0x0000000856037824 */ /* 0x000fe400078e00ff */
[----:B------:R-:W-:Y:S02]  /*f460*/  IMAD R13, R32, R13, R8 ;  /* 0x0000000d200d7224 */ /* 0x000fe400078e0208 */
[----:B------:R-:W-:-:S03]  /*f470*/  IMAD R15, R88, 0x40, R3 ;  /* 0x00000040580f7824 */ /* 0x000fc600078e0203 */
[----:B------:R-:W-:Y:S02]  /*f480*/  SHF.R.S32.HI R12, RZ, 0x1f, R13 ;  /* 0x0000001fff0c7819 */ /* 0x000fe4000001140d */
[----:B------:R-:W-:-:S04]  /*f490*/  SHF.R.S32.HI R27, RZ, 0x1f, R30 ;  /* 0x0000001fff1b7819 */ /* 0x000fc8000001141e */
[----:B------:R-:W-:-:S04]  /*f4a0*/  LEA.HI R27, R27, R30, RZ, 0x7 ;  /* 0x0000001e1b1b7211 */ /* 0x000fc800078f38ff */
[----:B------:R-:W-:-:S05]  /*f4b0*/  LOP3.LUT R27, R27, 0xffffff80, RZ, 0xc0, !PT ;  /* 0xffffff801b1b7812 */ /* 0x000fca00078ec0ff */
[----:B------:R-:W-:Y:S02]  /*f4c0*/  IMAD.IADD R27, R30, 0x1, -R27 ;  /* 0x000000011e1b7824 */ /* 0x000fe400078e0a1b */
[C---:B------:R-:W-:Y:S02]  /*f4d0*/  VIADD R95, R3.reuse, 0x40 ;  /* 0x00000040035f7836 */ /* 0x040fe40000000000 */
[C---:B------:R-:W-:Y:S02]  /*f4e0*/  VIADD R91, R3.reuse, 0x80 ;  /* 0x00000080035b7836 */ /* 0x040fe40000000000 */
[----:B------:R-:W-:Y:S01]  /*f4f0*/  VIADD R93, R3, 0xc0 ;  /* 0x000000c0035d7836 */ /* 0x000fe20000000000 */
[----:B------:R-:W-:Y:S02]  /*f500*/  BSSY B1, `(.L_x_10542) ;  /* 0x00000cc000017945 */ /* 0x000fe40003800000 */
[----:B------:R-:W-:Y:S02]  /*f510*/  SHF.R.S32.HI R92, RZ, 0x1f, R91 ;  /* 0x0000001fff5c7819 */ /* 0x000fe4000001145b */
[----:B------:R-:W-:-:S02]  /*f520*/  SHF.R.S32.HI R94, RZ, 0x1f, R93 ;  /* 0x0000001fff5e7819 */ /* 0x000fc4000001145d */
[----:B--2---:R-:W-:-:S05]  /*f530*/  SHF.R.S32.HI R84, RZ, 0x1f, R89 ;  /* 0x0000001fff547819 */ /* 0x004fca0000011459 */
[----:B------:R-:W-:-:S04]  /*f540*/  IMAD R6, R84, UR4, RZ ;  /* 0x0000000454067c24 */ /* 0x000fc8000f8e02ff */
[C---:B------:R-:W-:Y:S02]  /*f550*/  IMAD R9, R89.reuse, UR5, R6 ;  /* 0x0000000559097c24 */ /* 0x040fe4000f8e0206 */
[----:B------:R-:W-:Y:S01]  /*f560*/  IMAD.WIDE.U32 R6, R89, UR4, R80 ;  /* 0x0000000459067c25 */ /* 0x000fe2000f8e0050 */
[----:B------:R-:W-:-:S03]  /*f570*/  ULDC.64 UR4, c[0x0][0xc98] ;  /* 0x0003260000047ab9 */ /* 0x000fc60000000a00 */
[----:B------:R-:W-:Y:S02]  /*f580*/  IMAD.IADD R7, R7, 0x1, R9 ;  /* 0x0000000107077824 */ /* 0x000fe400078e0209 */
[----:B------:R-:W-:Y:S02]  /*f590*/  IMAD R10, R82, UR4, RZ ;  /* 0x00000004520a7c24 */ /* 0x000fe4000f8e02ff */
[----:B------:R-:W-:-:S04]  /*f5a0*/  IMAD.WIDE.U32 R8, R83, UR4, R6 ;  /* 0x0000000453087c25 */ /* 0x000fc8000f8e0006 */
[----:B------:R-:W-:Y:S01]  /*f5b0*/  IMAD.WIDE R6, R15, 0x2, R20 ;  /* 0x000000020f067825 */ /* 0x000fe200078e0214 */
[----:B------:R-:W-:-:S03]  /*f5c0*/  SHF.R.S32.HI R15, RZ, 0x1f, R11 ;  /* 0x0000001fff0f7819 */ /* 0x000fc6000001140b */
[----:B------:R-:W-:Y:S01]  /*f5d0*/  IMAD R14, R83, UR5, R10 ;  /* 0x00000005530e7c24 */ /* 0x000fe2000f8e020a */
[----:B------:R-:W-:Y:S01]  /*f5e0*/  IADD3 R10, P0, R11, R8, RZ ;  /* 0x000000080b0a7210 */ /* 0x000fe20007f1e0ff */
[----:B------:R-:W-:Y:S02]  /*f5f0*/  ULDC.64 UR4, c[0x0][0xc88] ;  /* 0x0003220000047ab9 */ /* 0x000fe40000000a00 */
[----:B------:R-:W-:Y:S01]  /*f600*/  IMAD R12, R12, UR4, RZ ;  /* 0x000000040c0c7c24 */ /* 0x000fe2000f8e02ff */
[----:B------:R-:W-:-:S03]  /*f610*/  IADD3.X R11, R15, R9, R14, P0, !PT ;  /* 0x000000090f0b7210 */ /* 0x000fc600007fe40e */
[C---:B------:R-:W-:Y:S02]  /*f620*/  IMAD R9, R13.reuse, UR5, R12 ;  /* 0x000000050d097c24 */ /* 0x040fe4000f8e020c */
[----:B------:R-:W-:Y:S01]  /*f630*/  IMAD.WIDE.U32 R10, R13, UR4, R10 ;  /* 0x000000040d0a7c25 */ /* 0x000fe2000f8e000a */
[----:B------:R-:W-:-:S03]  /*f640*/  ULDC.64 UR4, c[0x0][0xc50] ;  /* 0x0003140000047ab9 */ /* 0x000fc60000000a00 */
[----:B------:R-:W-:Y:S01]  /*f650*/  IMAD.IADD R9, R11, 0x1, R9 ;  /* 0x000000010b097824 */ /* 0x000fe200078e0209 */
[----:B------:R-:W-:Y:S02]  /*f660*/  LEA R14, P0, R10, UR4, 0x2 ;  /* 0x000000040a0e7c11 */ /* 0x000fe4000f8010ff */
[----:B------:R-:W-:Y:S02]  /*f670*/  IADD3 R21, P2, R6, 0x1000, RZ ;  /* 0x0000100006157810 */ /* 0x000fe40007f5e0ff */
[----:B------:R-:W-:Y:S02]  /*f680*/  LEA.HI.X R15, R10, UR5, R9, 0x2, P0 ;  /* 0x000000050a0f7c11 */ /* 0x000fe400080f1409 */
[C---:B------:R-:W-:Y:S01]  /*f690*/  IADD3 R13, P3, R6.reuse, 0x2000, RZ ;  /* 0x00002000060d7810 */ /* 0x040fe20007f7e0ff */
[----:B------:R-:W-:Y:S01]  /*f6a0*/  SHFL.IDX PT, R54, R14, RZ, 0x1c1f ;  /* 0x001c1fff0e367589 */ /* 0x000fe200000e0000 */
[C---:B------:R-:W-:Y:S01]  /*f6b0*/  IADD3 R29, P0, R6.reuse, 0x4000, RZ ;  /* 0x00004000061d7810 */ /* 0x040fe20007f1e0ff */
[----:B------:R-:W-:Y:S01]  /*f6c0*/  IMAD.X R9, RZ, RZ, R7, P2 ;  /* 0x000000ffff097224 */ /* 0x000fe200010e0607 */
[----:B------:R-:W-:Y:S01]  /*f6d0*/  IADD3 R41, P2, R6, 0x6000, RZ ;  /* 0x0000600006297810 */ /* 0x000fe20007f5e0ff */
[----:B------:R-:W-:Y:S01]  /*f6e0*/  IMAD R11, R90, 0x80, R26 ;  /* 0x000000805a0b7824 */ /* 0x000fe200078e021a */
[----:B------:R-:W-:Y:S01]  /*f6f0*/  LOP3.LUT R28, R29, 0x380, RZ, 0xc0, !PT ;  /* 0x000003801d1c7812 */ /* 0x000fe200078ec0ff */
[----:B------:R-:W-:Y:S01]  /*f700*/  IMAD R20, R5, R32, RZ ;  /* 0x0000002005147224 */ /* 0x000fe200078e02ff */
[----:B------:R-:W-:Y:S01]  /*f710*/  LOP3.LUT R40, R41, 0x380, RZ, 0xc0, !PT ;  /* 0x0000038029287812 */ /* 0x000fe200078ec0ff */
[----:B------:R-:W-:Y:S01]  /*f720*/  ULDC.64 UR4, c[0x0][0xba0] ;  /* 0x0002e80000047ab9 */ /* 0x000fe20000000a00 */
[----:B------:R-:W-:-:S02]  /*f730*/  SHF.R.U64 R28, R28, 0x3, RZ ;  /* 0x000000031c1c7819 */ /* 0x000fc400000012ff */
[----:B------:R-:W-:Y:S02]  /*f740*/  SHF.R.U64 R40, R40, 0x3, RZ ;  /* 0x0000000328287819 */ /* 0x000fe400000012ff */
[----:B------:R-:W-:Y:S01]  /*f750*/  LOP3.LUT R28, R28, R29, RZ, 0x3c, !PT ;  /* 0x0000001d1c1c7212 */ /* 0x000fe200078e3cff */
[--C-:B------:R-:W-:Y:S01]  /*f760*/  IMAD.X R29, RZ, RZ, R7.reuse, P0 ;  /* 0x000000ffff1d7224 */ /* 0x100fe200000e0607 */
[----:B------:R-:W-:Y:S02]  /*f770*/  IADD3 R53, P0, R6, 0x9000, RZ ;  /* 0x0000900006357810 */ /* 0x000fe40007f1e0ff */
[----:B------:R-:W-:Y:S01]  /*f780*/  LOP3.LUT R40, R40, R41, RZ, 0x3c, !PT ;  /* 0x0000002928287212 */ /* 0x000fe200078e3cff */
[----:B------:R-:W-:Y:S01]  /*f790*/  IMAD.X R41, RZ, RZ, R7, P2 ;  /* 0x000000ffff297224 */ /* 0x000fe200010e0607 */
[----:B------:R-:W-:Y:S02]  /*f7a0*/  LOP3.LUT R52, R53, 0x380, RZ, 0xc0, !PT ;  /* 0x0000038035347812 */ /* 0x000fe400078ec0ff */
[----:B------:R-:W-:Y:S01]  /*f7b0*/  IADD3 R61, P2, R6, 0xb000, RZ ;  /* 0x0000b000063d7810 */ /* 0x000fe20007f5e0ff */
[----:B------:R-:W2:Y:S01]  /*f7c0*/  SHFL.IDX PT, R55, R15, RZ, 0x1c1f ;  /* 0x001c1fff0f377589 */ /* 0x000ea200000e0000 */
[----:B------:R-:W-:-:S02]  /*f7d0*/  LOP3.LUT R12, R13, 0x380, RZ, 0xc0, !PT ;  /* 0x000003800d0c7812 */ /* 0x000fc400078ec0ff */
[----:B------:R-:W-:Y:S02]  /*f7e0*/  SHF.R.U64 R52, R52, 0x3, RZ ;  /* 0x0000000334347819 */ /* 0x000fe400000012ff */
[----:B------:R-:W-:Y:S02]  /*f7f0*/  LOP3.LUT R60, R61, 0x380, RZ, 0xc0, !PT ;  /* 0x000003803d3c7812 */ /* 0x000fe400078ec0ff */
[----:B------:R-:W-:Y:S02]  /*f800*/  SHF.R.U64 R12, R12, 0x3, RZ ;  /* 0x000000030c0c7819 */ /* 0x000fe400000012ff */
[----:B------:R-:W-:Y:S01]  /*f810*/  LOP3.LUT R52, R52, R53, RZ, 0x3c, !PT ;  /* 0x0000003534347212 */ /* 0x000fe200078e3cff */
[----:B------:R-:W-:Y:S01]  /*f820*/  IMAD.X R53, RZ, RZ, R7, P0 ;  /* 0x000000ffff357224 */ /* 0x000fe200000e0607 */
[----:B------:R-:W-:Y:S02]  /*f830*/  SHF.R.U64 R60, R60, 0x3, RZ ;  /* 0x000000033c3c7819 */ /* 0x000fe400000012ff */
[----:B------:R-:W-:-:S02]  /*f840*/  LOP3.LUT P0, RZ, R27, 0x3, RZ, 0xc0, !PT ;  /* 0x000000031bff7812 */ /* 0x000fc4000780c0ff */
[----:B------:R-:W-:Y:S01]  /*f850*/  LOP3.LUT R12, R12, R13, RZ, 0x3c, !PT ;  /* 0x0000000d0c0c7212 */ /* 0x000fe200078e3cff */
[--C-:B------:R-:W-:Y:S01]  /*f860*/  IMAD.X R13, RZ, RZ, R7.reuse, P3 ;  /* 0x000000ffff0d7224 */ /* 0x100fe200018e0607 */
[----:B------:R-:W-:Y:S01]  /*f870*/  LOP3.LUT R60, R60, R61, RZ, 0x3c, !PT ;  /* 0x0000003d3c3c7212 */ /* 0x000fe200078e3cff */
[----:B------:R-:W-:Y:S01]  /*f880*/  IMAD.X R61, RZ, RZ, R7, P2 ;  /* 0x000000ffff3d7224 */ /* 0x000fe200010e0607 */
[----:B------:R-:W-:Y:S02]  /*f890*/  LOP3.LUT R8, R21, 0x380, RZ, 0xc0, !PT ;  /* 0x0000038015087812 */ /* 0x000fe400078ec0ff */
[C---:B------:R-:W-:Y:S02]  /*f8a0*/  IADD3 R25, P5, R6.reuse, 0x3000, RZ ;  /* 0x0000300006197810 */ /* 0x040fe40007fbe0ff */
[C---:B------:R-:W-:Y:S02]  /*f8b0*/  IADD3 R37, P4, R6.reuse, 0x5000, RZ ;  /* 0x0000500006257810 */ /* 0x040fe40007f9e0ff */
[----:B------:R-:W-:-:S02]  /*f8c0*/  IADD3 R45, P3, R6, 0x7000, RZ ;  /* 0x00007000062d7810 */ /* 0x000fc40007f7e0ff */
[----:B------:R-:W-:Y:S02]  /*f8d0*/  ISETP.GE.OR P2, PT, R11, R20, P0 ;  /* 0x000000140b00720c */ /* 0x000fe40000746670 */
[----:B------:R-:W-:Y:S02]  /*f8e0*/  SHF.R.U64 R8, R8, 0x3, RZ ;  /* 0x0000000308087819 */ /* 0x000fe400000012ff */
[----:B------:R-:W-:Y:S02]  /*f8f0*/  LOP3.LUT R24, R25, 0x380, RZ, 0xc0, !PT ;  /* 0x0000038019187812 */ /* 0x000fe400078ec0ff */
[----:B------:R-:W-:Y:S02]  /*f900*/  LOP3.LUT R36, R37, 0x380, RZ, 0xc0, !PT ;  /* 0x0000038025247812 */ /* 0x000fe400078ec0ff */
[----:B------:R-:W-:Y:S02]  /*f910*/  LOP3.LUT R44, R45, 0x380, RZ, 0xc0, !PT ;  /* 0x000003802d2c7812 */ /* 0x000fe400078ec0ff */
[----:B------:R-:W-:Y:S01]  /*f920*/  LOP3.LUT R8, R8, R21, RZ, 0x3c, !PT ;  /* 0x0000001508087212 */ /* 0x000fe200078e3cff */
[----:B------:R-:W-:Y:S01]  /*f930*/  IMAD R21, R81, UR4, RZ ;  /* 0x0000000451157c24 */ /* 0x000fe2000f8e02ff */
[----:B------:R-:W-:-:S02]  /*f940*/  SHF.R.U64 R24, R24, 0x3, RZ ;  /* 0x0000000318187819 */ /* 0x000fc400000012ff */
[----:B------:R-:W-:Y:S02]  /*f950*/  SHF.R.U64 R36, R36, 0x3, RZ ;  /* 0x0000000324247819 */ /* 0x000fe400000012ff */
[----:B------:R-:W-:Y:S01]  /*f960*/  SHF.R.U64 R44, R44, 0x3, RZ ;  /* 0x000000032c2c7819 */ /* 0x000fe200000012ff */
[----:B------:R-:W-:Y:S01]  /*f970*/  IMAD R21, R80, UR5, R21 ;  /* 0x0000000550157c24 */ /* 0x000fe2000f8e0215 */
[----:B------:R-:W-:Y:S01]  /*f980*/  LOP3.LUT R24, R24, R25, RZ, 0x3c, !PT ;  /* 0x0000001918187212 */ /* 0x000fe200078e3cff */
[--C-:B------:R-:W-:Y:S01]  /*f990*/  IMAD.X R25, RZ, RZ, R7.reuse, P5 ;  /* 0x000000ffff197224 */ /* 0x100fe200028e0607 */
[----:B------:R-:W-:Y:S01]  /*f9a0*/  LOP3.LUT R36, R36, R37, RZ, 0x3c, !PT ;  /* 0x0000002524247212 */ /* 0x000fe200078e3cff */
[--C-:B------:R-:W-:Y:S01]  /*f9b0*/  IMAD.X R37, RZ, RZ, R7.reuse, P4 ;  /* 0x000000ffff257224 */ /* 0x100fe200020e0607 */
[----:B------:R-:W-:Y:S01]  /*f9c0*/  LOP3.LUT R44, R44, R45, RZ, 0x3c, !PT ;  /* 0x0000002d2c2c7212 */ /* 0x000fe200078e3cff */
[----:B------:R-:W-:Y:S01]  /*f9d0*/  IMAD.X R45, RZ, RZ, R7, P3 ;  /* 0x000000ffff2d7224 */ /* 0x000fe200018e0607 */
[C---:B------:R-:W-:Y:S01]  /*f9e0*/  IADD3 R49, P5, R6.reuse, 0x8000, RZ ;  /* 0x0000800006317810 */ /* 0x040fe20007fbe0ff */
[----:B--2---:R2:W-:Y:S01]  /*f9f0*/  @!P2 ST.E desc[UR60][R54.64], R0 ;  /* 0x000000003600a985 */ /* 0x0045e2000c10193c */
[----:B------:R-:W-:Y:S01]  /*fa00*/  IADD3 R57, P4, R6, 0xa000, RZ ;  /* 0x0000a00006397810 */ /* 0x000fe20007f9e0ff */
[----:B------:R-:W-:Y:S01]  /*fa10*/  IMAD.WIDE.U32 R80, R80, UR4, RZ ;  /* 0x0000000450507c25 */ /* 0x000fe2000f8e00ff */
[----:B------:R-:W-:Y:S01]  /*fa20*/  IADD3 R65, P3, R6, 0xc000, RZ ;  /* 0x0000c00006417810 */ /* 0x000fe20007f7e0ff */
[----:B------:R-:W-:Y:S01]  /*fa30*/  ULDC.64 UR4, c[0x0][0xbe8] ;  /* 0x0002fa0000047ab9 */ /* 0x000fe20000000a00 */
[----:B------:R-:W-:Y:S01]  /*fa40*/  LOP3.LUT R48, R49, 0x380, RZ, 0xc0, !PT ;  /* 0x0000038031307812 */ /* 0x000fe200078ec0ff */
[----:B------:R-:W-:Y:S01]  /*fa50*/  IMAD.IADD R81, R81, 0x1, R21 ;  /* 0x0000000151517824 */ /* 0x000fe200078e0215 */
[----:B------:R-:W-:Y:S01]  /*fa60*/  LOP3.LUT R56, R57, 0x380, RZ, 0xc0, !PT ;  /* 0x0000038039387812 */ /* 0x000fe200078ec0ff */
[----:B------:R-:W-:-:S02]  /*fa70*/  IMAD R84, R84, UR4, RZ ;  /* 0x0000000454547c24 */ /* 0x000fc4000f8e02ff */
[----:B--2---:R-:W-:Y:S01]  /*fa80*/  IMAD R0, R86, 0x20, R88 ;  /* 0x0000002056007824 */ /* 0x004fe200078e0258 */
[----:B------:R-:W-:-:S03]  /*fa90*/  LOP3.LUT R64, R65, 0x380, RZ, 0xc0, !PT ;  /* 0x0000038041407812 */ /* 0x000fc600078ec0ff */
[----:B------:R-:W-:Y:S01]  /*faa0*/  IMAD R86, R90, 0x80, R0 ;  /* 0x000000805a567824 */ /* 0x000fe200078e0200 */
[----:B------:R-:W-:Y:S01]  /*fab0*/  SHF.R.U64 R48, R48, 0x3, RZ ;  /* 0x0000000330307819 */ /* 0x000fe200000012ff */
[----:B------:R-:W-:Y:S01]  /*fac0*/  SHFL.IDX PT, R58, R14, 0x1, 0x1c1f ;  /* 0x003c1f000e3a7f89 */ /* 0x000fe200000e0000 */
[----:B------:R-:W-:Y:S01]  /*fad0*/  SHF.R.U64 R56, R56, 0x3, RZ ;  /* 0x0000000338387819 */ /* 0x000fe200000012ff */
[C---:B------:R-:W-:Y:S01]  /*fae0*/  IMAD R21, R89.reuse, UR5, R84 ;  /* 0x0000000559157c24 */ /* 0x040fe2000f8e0254 */
[----:B------:R-:W-:Y:S01]  /*faf0*/  SHF.R.U64 R64, R64, 0x3, RZ ;  /* 0x0000000340407819 */ /* 0x000fe200000012ff */
[----:B------:R-:W2:Y:S01]  /*fb00*/  SHFL.IDX PT, R59, R15, 0x1, 0x1c1f ;  /* 0x003c1f000f3b7f89 */ /* 0x000ea200000e0000 */
[----:B------:R-:W-:Y:S01]  /*fb10*/  IMAD.WIDE.U32 R80, R89, UR4, R80 ;  /* 0x0000000459507c25 */ /* 0x000fe2000f8e0050 */
[----:B------:R-:W-:Y:S01]  /*fb20*/  LOP3.LUT R48, R48, R49, RZ, 0x3c, !PT ;  /* 0x0000003130307212 */ /* 0x000fe200078e3cff */
[----:B------:R-:W-:Y:S02]  /*fb30*/  ULDC.64 UR4, c[0x0][0xbf0] ;  /* 0x0002fc0000047ab9 */ /* 0x000fe40000000a00 */
[----:B0-----:R-:W-:Y:S01]  /*fb40*/  @P1 IMAD.HI.U32 R0, R86, R85, RZ ;  /* 0x0000005556001227 */ /* 0x001fe200078e00ff */
[----:B------:R-:W-:-:S02]  /*fb50*/  LOP3.LUT R56, R56, R57, RZ, 0x3c, !PT ;  /* 0x0000003938387212 */ /* 0x000fc400078e3cff */
[----:B------:R-:W-:Y:S01]  /*fb60*/  LOP3.LUT R64, R64, R65, RZ, 0x3c, !PT ;  /* 0x0000004140407212 */ /* 0x000fe200078e3cff */
[----:B------:R-:W-:Y:S02]  /*fb70*/  IMAD.IADD R81, R81, 0x1, R21 ;  /* 0x0000000151517824 */ /* 0x000fe400078e0215 */
[--C-:B------:R-:W-:Y:S01]  /*fb80*/  IMAD.X R49, RZ, RZ, R7.reuse, P5 ;  /* 0x000000ffff317224 */ /* 0x100fe200028e0607 */
[C---:B------:R-:W-:Y:S01]  /*fb90*/  IADD3 R69, P5, R6.reuse, 0xd000, RZ ;  /* 0x0000d00006457810 */ /* 0x040fe20007fbe0ff */
[--C-:B------:R-:W-:Y:S01]  /*fba0*/  IMAD.X R57, RZ, RZ, R7.reuse, P4 ;  /* 0x000000ffff397224 */ /* 0x100fe200020e0607 */
[C---:B------:R-:W-:Y:S01]  /*fbb0*/  IADD3 R73, P4, R6.reuse, 0xe000, RZ ;  /* 0x0000e00006497810 */ /* 0x040fe20007f9e0ff */
[----:B------:R-:W-:Y:S02]  /*fbc0*/  VIADD R5, R11, 0x8 ;  /* 0x000000080b057836 */ /* 0x000fe40000000000 */
[----:B------:R-:W-:Y:S01]  /*fbd0*/  IMAD.MOV.U32 R21, RZ, RZ, R86 ;  /* 0x000000ffff157224 */ /* 0x000fe200078e0056 */
[----:B----4-:R-:W-:Y:S01]  /*fbe0*/  @P1 SHF.R.U32.HI R21, RZ, R87, R0 ;  /* 0x00000057ff151219 */ /* 0x010fe20000011600 */
[----:B------:R-:W-:Y:S01]  /*fbf0*/  IMAD.X R65, RZ, RZ, R7, P3 ;  /* 0x000000ffff417224 */ /* 0x000fe200018e0607 */
[----:B------:R-:W-:Y:S01]  /*fc00*/  IADD3 R10, P3, R6, 0xf000, RZ ;  /* 0x0000f000060a7810 */ /* 0x000fe20007f7e0ff */
[----:B------:R-:W-:Y:S01]  /*fc10*/  IMAD R82, R82, UR4, RZ ;  /* 0x0000000452527c24 */ /* 0x000fe2000f8e02ff */
[----:B------:R-:W-:Y:S01]  /*fc20*/  LOP3.LUT R68, R69, 0x380, RZ, 0xc0, !PT ;  /* 0x0000038045447812 */ /* 0x000fe200078ec0ff */
[----:B------:R-:W-:Y:S01]  /*fc30*/  IMAD.WIDE.U32 R80, R83, UR4, R80 ;  /* 0x0000000453507c25 */ /* 0x000fe2000f8e0050 */
[----:B------:R-:W-:-:S02]  /*fc40*/  LOP3.LUT R72, R73, 0x380, RZ, 0xc0, !PT ;  /* 0x0000038049487812 */ /* 0x000fc400078ec0ff */
[----:B------:R-:W-:Y:S01]  /*fc50*/  ISETP.GE.OR P0, PT, R5, R20, P0 ;  /* 0x000000140500720c */ /* 0x000fe20000706670 */
[----:B------:R-:W-:Y:S01]  /*fc60*/  IMAD R85, R83, UR5, R82 ;  /* 0x0000000553557c24 */ /* 0x000fe2000f8e0252 */
[--C-:B------:R-:W-:Y:S01]  /*fc70*/  SHF.R.S32.HI R0, RZ, 0x1f, R21.reuse ;  /* 0x0000001fff007819 */ /* 0x100fe20000011415 */
[----:B------:R-:W-:Y:S01]  /*fc80*/  IMAD.MOV R83, RZ, RZ, -R21 ;  /* 0x000000ffff537224 */ /* 0x000fe200078e0a15 */
[----:B------:R-:W-:Y:S01]  /*fc90*/  LOP3.LUT R11, R6, 0x380, RZ, 0xc0, !PT ;  /* 0x00000380060b7812 */ /* 0x000fe200078ec0ff */
[----:B------:R-:W-:Y:S01]  /*fca0*/  ULDC.64 UR4, c[0x0][0xbe0] ;  /* 0x0002f80000047ab9 */ /* 0x000fe20000000a00 */
[----:B------:R-:W-:Y:S01]  /*fcb0*/  LOP3.LUT R5, R10, 0x380, RZ, 0xc0, !PT ;  /* 0x000003800a057812 */ /* 0x000fe200078ec0ff */
[----:B------:R-:W-:Y:S01]  /*fcc0*/  IMAD R0, R0, UR4, RZ ;  /* 0x0000000400007c24 */ /* 0x000fe2000f8e02ff */
[----:B------:R-:W-:Y:S01]  /*fcd0*/  SHF.R.U64 R68, R68, 0x3, RZ ;  /* 0x0000000344447819 */ /* 0x000fe200000012ff */
[----:B------:R-:W-:Y:S01]  /*fce0*/  IMAD R83, R32, R83, R86 ;  /* 0x0000005320537224 */ /* 0x000fe200078e0256 */
[----:B------:R-:W-:-:S02]  /*fcf0*/  SHF.R.U64 R72, R72, 0x3, RZ ;  /* 0x0000000348487819 */ /* 0x000fc400000012ff */
[----:B------:R-:W-:Y:S02]  /*fd00*/  SHF.R.U64 R11, R11, 0x3, RZ ;  /* 0x000000030b0b7819 */ /* 0x000fe400000012ff */
[----:B------:R-:W-:Y:S01]  /*fd10*/  SHF.R.U64 R5, R5, 0x3, RZ ;  /* 0x0000000305057819 */ /* 0x000fe200000012ff */
[----:B------:R-:W-:Y:S01]  /*fd20*/  IMAD.IADD R81, R81, 0x1, R85 ;  /* 0x0000000151517824 */ /* 0x000fe200078e0255 */
[----:B------:R-:W-:Y:S01]  /*fd30*/  LOP3.LUT R68, R68, R69, RZ, 0x3c, !PT ;  /* 0x0000004544447212 */ /* 0x000fe200078e3cff */
[--C-:B------:R-:W-:Y:S01]  /*fd40*/  IMAD.X R69, RZ, RZ, R7.reuse, P5 ;  /* 0x000000ffff457224 */ /* 0x100fe200028e0607 */
[----:B------:R-:W-:Y:S01]  /*fd50*/  LOP3.LUT R72, R72, R73, RZ, 0x3c, !PT ;  /* 0x0000004948487212 */ /* 0x000fe200078e3cff */
[--C-:B------:R-:W-:Y:S01]  /*fd60*/  IMAD.X R73, RZ, RZ, R7.reuse, P4 ;  /* 0x000000ffff497224 */ /* 0x100fe200020e0607 */
[----:B------:R-:W-:Y:S01]  /*fd70*/  LOP3.LUT R6, R11, R6, RZ, 0x3c, !PT ;  /* 0x000000060b067212 */ /* 0x000fe200078e3cff */
[----:B------:R-:W-:Y:S01]  /*fd80*/  IMAD.X R77, RZ, RZ, R7, P3 ;  /* 0x000000ffff4d7224 */ /* 0x000fe200018e0607 */
[----:B------:R-:W-:Y:S01]  /*fd90*/  LOP3.LUT R76, R5, R10, RZ, 0x3c, !PT ;  /* 0x0000000a054c7212 */ /* 0x000fe200078e3cff */
[C---:B------:R-:W-:Y:S01]  /*fda0*/  IMAD R85, R21.reuse, UR5, R0 ;  /* 0x0000000515557c24 */ /* 0x040fe2000f8e0200 */
[----:B------:R-:W-:Y:S01]  /*fdb0*/  SHF.R.S32.HI R0, RZ, 0x1f, R83 ;  /* 0x0000001fff007819 */ /* 0x000fe20000011453 */
[----:B------:R-:W-:Y:S01]  /*fdc0*/  IMAD.WIDE.U32 R80, R21, UR4, R80 ;  /* 0x0000000415507c25 */ /* 0x000fe2000f8e0050 */
[----:B------:R-:W-:Y:S01]  /*fdd0*/  ULDC.64 UR4, c[0x0][0xbd8] ;  /* 0x0002f60000047ab9 */ /* 0x000fe20000000a00 */
[----:B--2---:R0:W-:Y:S02]  /*fde0*/  @!P0 ST.E desc[UR60][R58.64], R4 ;  /* 0x000000043a008985 */ /* 0x0041e4000c10193c */
[----:B------:R-:W-:-:S02]  /*fdf0*/  IMAD.IADD R81, R81, 0x1, R85 ;  /* 0x0000000151517824 */ /* 0x000fc400078e0255 */
[----:B------:R-:W5:Y:S01]  /*fe00*/  LD.E.128 R8, desc[UR60][R8.64] ;  /* 0x0000003c08087980 */ /* 0x000f62000c101d00 */
[----:B------:R-:W-:-:S03]  /*fe10*/  IMAD R0, R0, UR4, RZ ;  /* 0x0000000400007c24 */ /* 0x000fc6000f8e02ff */
[----:B------:R-:W5:Y:S01]  /*fe20*/  LD.E.128 R12, desc[UR60][R12.64] ;  /* 0x0000003c0c0c7980 */ /* 0x000f62000c101d00 */
[----:B------:R-:W-:-:S03]  /*fe30*/  IMAD R89, R90, 0x80, R88 ;  /* 0x000000805a597824 */ /* 0x000fc600078e0258 */
[----:B0-----:R-:W5:Y:S04]  /*fe40*/  LD.E.128 R4, desc[UR60][R6.64] ;  /* 0x0000003c06047980 */ /* 0x001f68000c101d00 */
[----:B------:R-:W5:Y:S04]  /*fe50*/  LD.E.128 R24, desc[UR60][R24.64] ;  /* 0x0000003c18187980 */ /* 0x000f68000c101d00 */
        /* <DEDUP_REMOVED lines=11> */
[----:B------:R-:W5:Y:S01]  /*ff10*/  LD.E.128 R76, desc[UR60][R76.64] ;  /* 0x0000003c4c4c7980 */ /* 0x000f62000c101d00 */
[C---:B------:R-:W-:Y:S01]  /*ff20*/  IMAD R85, R83.reuse, UR5, R0 ;  /* 0x0000000553557c24 */ /* 0x040fe2000f8e0200 */
[----:B------:R-:W-:Y:S01]  /*ff30*/  @!PT LDS RZ, [RZ] ;  /* 0x00000000fffff984 */ /* 0x000fe20000000800 */
[----:B------:R-:W-:Y:S01]  /*ff40*/  @!PT LDS RZ, [RZ] ;  /* 0x00000000fffff984 */ /* 0x000fe20000000800 */
[----:B------:R-:W-:Y:S01]  /*ff50*/  @!PT LDS RZ, [RZ] ;  /* 0x00000000fffff984 */ /* 0x000fe20000000800 */
[----:B------:R-:W-:Y:S01]  /*ff60*/  @!PT LDS RZ, [RZ] ;  /* 0x00000000fffff984 */ /* 0x000fe20000000800 */
[----:B------:R0:W-:Y:S06]  /*ff70*/  MEMBAR.ALL.CTA ;  /* 0x0000000000007992 */ /* 0x0001ec0000008000 */
[----:B0-----:R-:W0:Y:S01]  /*ff80*/  FENCE.VIEW.ASYNC.S ;  /* 0x00000000000073c6 */ /* 0x001e220000000000 */
[----:B------:R-:W-:Y:S01]  /*ff90*/  IMAD.WIDE.U32 R80, R83, UR4, R80 ;  /* 0x0000000453507c25 */ /* 0x000fe2000f8e0050 */
[----:B------:R-:W-:-:S03]  /*ffa0*/  ULDC.64 UR4, c[0x0][0xb80] ;  /* 0x0002e00000047ab9 */ /* 0x000fc60000000a00 */
[----:B------:R-:W-:Y:S01]  /*ffb0*/  VIADD R21, R89, 0x20 ;  /* 0x0000002059157836 */ /* 0x000fe20000000000 */
[----:B------:R-:W-:Y:S01]  /*ffc0*/  LEA R32, P2, R80, UR4, 0x1 ;  /* 0x0000000450207c11 */ /* 0x000fe2000f8408ff */
[----:B------:R-:W-:-:S03]  /*ffd0*/  IMAD.IADD R81, R81, 0x1, R85 ;  /* 0x0000000151517824 */ /* 0x000fc600078e0255 */
[-C--:B------:R-:W-:Y:S02]  /*ffe0*/  ISETP.GE.AND P1, PT, R21, R20.reuse, PT ;  /* 0x000000141500720c */ /* 0x080fe40003f26270 */
[----:B------:R-:W-:Y:S01]  /*fff0*/  LEA.HI.X R21, R80, UR5, R81, 0x1, P2 ;  /* 0x0000000550157c11 */ /* 0x000fe200090f0c51 */
[----:B------:R-:W-:Y:S01]  /*10000*/  VIADD R0, R19, 0x32420 ;  /* 0x0003242013007836 */ /* 0x000fe20000000000 */
[----:B------:R-:W-:-:S04]  /*10010*/  ISETP.GE.AND P2, PT, R89, R20, PT ;  /* 0x000000145900720c */ /* 0x000fc80003f46270 */
[----:B------:R-:W-:Y:S01]  /*10020*/  PRMT R0, RZ, 0x654, R0 ;  /* 0x00000654ff007816 */ /* 0x000fe20000000000 */
[----:B------:R-:W-:Y:S01]  /*10030*/  VIADD R83, R89, 0x40 ;  /* 0x0000004059537836 */ /* 0x000fe20000000000 */
[----:B0-----:R0:W2:Y:S02]  /*10040*/  SHFL.IDX PT, R86, R32, RZ, 0x181f ;  /* 0x00181fff20567589 */ /* 0x0010a400000e0000 */
[----:B------:R3:W-:Y:S02]  /*10050*/  SYNCS.ARRIVE.TRANS64.RED.A1T0 RZ, [R0+URZ], RZ ;  /* 0x000000ff00ff79a7 */ /* 0x0007e4000810043f */
[----:B------:R-:W-:Y:S02]  /*10060*/  ISETP.GE.AND P0, PT, R83, R20, PT ;  /* 0x000000145300720c */ /* 0x000fe40003f06270 */
[----:B------:R-:W-:Y:S02]  /*10070*/  SHF.R.S32.HI R88, RZ, 0x1f, R3 ;  /* 0x0000001fff587819 */ /* 0x000fe40000011403 */
[----:B------:R-:W-:Y:S01]  /*10080*/  SHF.R.S32.HI R90, RZ, 0x1f, R95 ;  /* 0x0000001fff5a7819 */ /* 0x000fe2000001145f */
[----:B---3--:R0:W3:Y:S01]  /*10090*/  SHFL.IDX PT, R0, R21, RZ, 0x181f ;  /* 0x00181fff15007589 */ /* 0x0080e200000e0000 */
[----:B------:R-:W-:Y:S07]  /*100a0*/  @P2 BRA `(.L_x_10543) ;  /* 0x0000000000442947 */ /* 0x000fee0003800000 */
[----:B------:R-:W-:Y:S02]  /*100b0*/  ULDC UR4, c[0x0][0xbc8] ;  /* 0x0002f20000047ab9 */ /* 0x000fe40000000800 */
[----:B------:R-:W-:Y:S02]  /*100c0*/  ISETP.GE.AND P2, PT, R3, UR4, PT ;  /* 0x0000000403007c0c */ /* 0x000fe4000bf46270 */
[----:B------:R-:W-:Y:S02]  /*100d0*/  ISETP.GE.AND P3, PT, R95, UR4, PT ;  /* 0x000000045f007c0c */ /* 0x000fe4000bf66270 */
[----:B------:R-:W-:-:S09]  /*100e0*/  ISETP.GE.AND P4, PT, R91, UR4, PT ;  /* 0x000000045b007c0c */ /* 0x000fd2000bf86270 */
[----:B--2---:R-:W-:-:S04]  /*100f0*/  @!P2 LEA R80, P5, R3, R86, 0x1 ;  /* 0x000000560350a211 */ /* 0x004fc800078a08ff */
[----:B---3--:R-:W-:Y:S02]  /*10100*/  @!P2 LEA.HI.X R81, R3, R0, R88, 0x1, P5 ;  /* 0x000000000351a211 */ /* 0x008fe400028f0c58 */
        /* <DEDUP_REMOVED lines=11> */
.L_x_10543:
[----:B------:R-:W-:Y:S05]  /*101c0*/  BSYNC B1 ;  /* 0x0000000000017941 */ /* 0x000fea0003800000 */
.L_x_10542:
[----:B---3--:R3:W0:Y:S01]  /*101d0*/  SHFL.IDX PT, R0, R21, 0x1, 0x181f ;  /* 0x00381f0015007f89 */ /* 0x00862200000e0000 */
[----:B------:R-:W-:Y:S03]  /*101e0*/  BSSY B1, `(.L_x_10544) ;  /* 0x0000014000017945 */ /* 0x000fe60003800000 */
[----:B----45:R3:W4:Y:S01]  /*101f0*/  SHFL.IDX PT, R30, R32, 0x1, 0x181f ;  /* 0x00381f00201e7f89 */ /* 0x03072200000e0000 */
[----:B------:R-:W-:Y:S05]  /*10200*/  @P1 BRA `(.L_x_10545) ;  /* 0x0000000000441947 */ /* 0x000fea0003800000 */
[----:B------:R-:W-:Y:S02]  /*10210*/  ULDC UR4, c[0x0][0xbc8] ;  /* 0x0002f20000047ab9 */ /* 0x000fe40000000800 */
[----:B------:R-:W-:Y:S02]  /*10220*/  ISETP.GE.AND P4, PT, R3, UR4, PT ;  /* 0x0000000403007c0c */ /* 0x000fe4000bf86270 */
[----:B------:R-:W-:Y:S02]  /*10230*/  ISETP.GE.AND P3, PT, R95, UR4, PT ;  /* 0x000000045f007c0c */ /* 0x000fe4000bf66270 */
[----:B------:R-:W-:Y:S02]  /*10240*/  ISETP.GE.AND P2, PT, R91, UR4, PT ;  /* 0x000000045b007c0c */ /* 0x000fe4000bf46270 */
[----:B------:R-:W-:-:S07]  /*10250*/  ISETP.GE.AND P1, PT, R93, UR4, PT ;  /* 0x000000045d007c0c */ /* 0x000fce000bf26270 */
[----:B----4-:R-:W-:-:S04]  /*10260*/  @!P4 LEA R4, P5, R3, R30, 0x1 ;  /* 0x0000001e0304c211 */ /* 0x010fc800078a08ff */
[----:B0-----:R-:W-:Y:S02]  /*10270*/  @!P4 LEA.HI.X R5, R3, R0, R88, 0x1, P5 ;  /* 0x000000000305c211 */ /* 0x001fe400028f0c58 */
        /* <DEDUP_REMOVED lines=10> */
.L_x_10545:
[----:B------:R-:W-:Y:S05]  /*10320*/  BSYNC B1 ;  /* 0x0000000000017941 */ /* 0x000fea0003800000 */
.L_x_10544:
        /* <DEDUP_REMOVED lines=21> */
.L_x_10547:
[----:B------:R-:W-:Y:S05]  /*10480*/  BSYNC B1 ;  /* 0x0000000000017941 */ /* 0x000fea0003800000 */
.L_x_10546:
[----:B0-----:R-:W-:Y:S01]  /*10490*/  VIADD R5, R89, 0x60 ;  /* 0x0000006059057836 */ /* 0x001fe20000000000 */
[----:B------:R0:W0:Y:S04]  /*104a0*/  SHFL.IDX PT, R0, R21, 0x3, 0x181f ;  /* 0x00781f0015007f89 */ /* 0x00002800000e0000 */
[----:B------:R-:W-:Y:S01]  /*104b0*/  ISETP.GE.AND P0, PT, R5, R20, PT ;  /* 0x000000140500720c */ /* 0x000fe20003f06270 */
[----:B---3--:R-:W3:-:S12]  /*104c0*/  SHFL.IDX PT, R32, R32, 0x3, 0x181f ;  /* 0x00781f0020207f89 */ /* 0x008ed800000e0000 */
[----:B------:R-:W-:Y:S05]  /*104d0*/  @P0 BRA `(.L_x_10548) ;  /* 0x0000000c00f40947 */ /* 0x000fea0003800000 */
[----:B------:R-:W-:Y:S02]  /*104e0*/  ULDC UR4, c[0x0][0xbc8] ;  /* 0x0002f20000047ab9 */ /* 0x000fe40000000800 */
[----:B------:R-:W-:Y:S02]  /*104f0*/  ISETP.GE.AND P3, PT, R3, UR4, PT ;  /* 0x0000000403007c0c */ /* 0x000fe4000bf66270 */
[----:B------:R-:W-:Y:S02]  /*10500*/  ISETP.GE.AND P4, PT, R95, UR4, PT ;  /* 0x000000045f007c0c */ /* 0x000fe4000bf86270 */
[----:B------:R-:W-:-:S09]  /*10510*/  ISETP.GE.AND P5, PT, R91, UR4, PT ;  /* 0x000000045b007c0c */ /* 0x000fd2000bfa6270 */
[-C--:B---3--:R-:W-:Y:S02]  /*10520*/  @!P3 LEA R4, P0, R3, R32.reuse, 0x1 ;  /* 0x000000200304b211 */ /* 0x088fe400078008ff */
[-C--:B------:R-:W-:Y:S02]  /*10530*/  @!P4 LEA R6, P1, R95, R32.reuse, 0x1 ;  /* 0x000000205f06c211 */ /* 0x080fe400078208ff */
[----:B------:R-:W-:Y:S02]  /*10540*/  @!P5 LEA R8, P2, R91, R32, 0x1 ;  /* 0x000000205b08d211 */ /* 0x000fe400078408ff */
[-C--:B0-----:R-:W-:Y:S02]  /*10550*/  @!P3 LEA.HI.X R5, R3, R0.reuse, R88, 0x1, P0 ;  /* 0x000000000305b211 */ /* 0x081fe400000f0c58 */
        /* <DEDUP_REMOVED lines=11> */
.L_x_10540:
[----:B------:R-:W2:Y:S01]  /*10610*/  LDL R11, [R1+0x5c] ;  /* 0x00005c00010b7983 */ /* 0x000ea20000100800 */
[----:B------:R-:W-:Y:S01]  /*10620*/  ULDC.64 UR4, c[0x0][0xd00] ;  /* 0x0003400000047ab9 */ /* 0x000fe20000000a00 */
[----:B------:R-:W-:Y:S01]  /*10630*/  IMAD.MOV.U32 R0, RZ, RZ, RZ ;  /* 0x000000ffff007224 */ /* 0x000fe200078e00ff */
[----:B------:R-:W-:Y:S01]  /*10640*/  ISETP.NE.U32.AND P0, PT, RZ, UR4, PT ;  /* 0x00000004ff007c0c */ /* 0x000fe2000bf05070 */
[----:B------:R-:W3:Y:S03]  /*10650*/  LDC R21, c[0x0][0xce8] ;  /* 0x00033a00ff157b82 */ /* 0x000ee60000000800 */
[----:B------:R-:W-:Y:S02]  /*10660*/  ISETP.NE.AND.EX P0, PT, RZ, UR5, PT, P0 ;  /* 0x00000005ff007c0c */ /* 0x000fe4000bf05300 */
[----:B--2---:R-:W-:Y:S02]  /*10670*/  SHF.L.U32 R6, R11, 0x2, RZ ;  /* 0x000000020b067819 */ /* 0x004fe400000006ff */
[----:B------:R-:W-:-:S02]  /*10680*/  SHF.R.S32.HI R12, RZ, 0x1f, R11 ;  /* 0x0000001fff0c7819 */ /* 0x000fc4000001140b */
[----:B------:R-:W-:Y:S02]  /*10690*/  IADD3 R4, P1, R6, UR4, RZ ;  /* 0x0000000406047c10 */ /* 0x000fe4000ff3e0ff */
[----:B------:R-:W-:-:S04]  /*106a0*/  SHF.L.U64.HI R3, R11, 0x2, R12 ;  /* 0x000000020b037819 */ /* 0x000fc8000001020c */
[----:B------:R-:W-:Y:S01]  /*106b0*/  IADD3.X R5, R3, UR5, RZ, P1, !PT ;  /* 0x0000000503057c10 */ /* 0x000fe20008ffe4ff */
[----:B------:R-:W-:Y:S02]  /*106c0*/  ULDC.64 UR4, c[0x0][0xd08] ;  /* 0x0003420000047ab9 */ /* 0x000fe40000000a00 */
[----:B------:R-:W-:Y:S02]  /*106d0*/  ISETP.NE.U32.AND P1, PT, RZ, UR4, PT ;  /* 0x00000004ff007c0c */ /* 0x000fe4000bf25070 */
[----:B------:R2:W5:Y:S02]  /*106e0*/  @P0 LDG.E R0, desc[UR60][R4.64] ;  /* 0x0000003c04000981 */ /* 0x000564000c1e1900 */
[----:B------:R-:W-:Y:S01]  /*106f0*/  ISETP.NE.AND.EX P1, PT, RZ, UR5, PT, P1 ;  /* 0x00000005ff007c0c */ /* 0x000fe2000bf25310 */
[----:B------:R-:W4:-:S12]  /*10700*/  S2R R9, SR_TID.X ;  /* 0x0000000000097919 */ /* 0x000f180000002100 */
[----:B------:R-:W-:Y:S01]  /*10710*/  @P1 IADD3 R6, P2, R6, UR4, RZ ;  /* 0x0000000406061c10 */ /* 0x000fe2000ff5e0ff */
[----:B------:R-:W-:Y:S02]  /*10720*/  ULDC UR4, c[0x0][0xb88] ;  /* 0x0002e20000047ab9 */ /* 0x000fe40000000800 */
[----:B------:R-:W-:Y:S01]  /*10730*/  IMAD.U32 R8, RZ, RZ, UR4 ;  /* 0x00000004ff087e24 */ /* 0x000fe2000f8e00ff */
[----:B------:R-:W-:-:S05]  /*10740*/  @P1 IADD3.X R7, R3, UR5, RZ, P2, !PT ;  /* 0x0000000503071c10 */ /* 0x000fca00097fe4ff */
[----:B------:R2:W5:Y:S01]  /*10750*/  @P1 LDG.E R8, desc[UR60][R6.64] ;  /* 0x0000003c06081981 */ /* 0x000562000c1e1900 */
[----:B---3--:R-:W-:Y:S01]  /*10760*/  ISETP.NE.AND P2, PT, R21, 0x1, PT ;  /* 0x000000011500780c */ /* 0x008fe20003f45270 */
[----:B----4-:R-:W-:-:S12]  /*10770*/  VIADD R24, R9, 0xffffff80 ;  /* 0xffffff8009187836 */ /* 0x010fd80000000000 */
[----:B------:R-:W3:Y:S01]  /*10780*/  @P2 LDC R25, c[0x0][0xcec] ;  /* 0x00033b00ff192b82 */ /* 0x000ee20000000800 */
[----:B------:R-:W-:Y:S01]  /*10790*/  ISETP.GE.AND P3, PT, R24, 0x80, PT ;  /* 0x000000801800780c */ /* 0x000fe20003f66270 */
[----:B--2---:R-:W-:-:S12]  /*107a0*/  @P1 BRA `(.L_x_10549) ;  /* 0x0000000000101947 */ /* 0x004fd80003800000 */
[----:B------:R-:W-:Y:S05]  /*107b0*/  @!P0 BRA `(.L_x_10549) ;  /* 0x00000000000c8947 */ /* 0x000fea0003800000 */
[----:B------:R-:W2:Y:S04]  /*107c0*/  LDG.E R3, desc[UR60][R4.64] ;  /* 0x0000003c04037981 */ /* 0x000ea8000c1e1900 */
[----:B-----5:R-:W2:Y:S02]  /*107d0*/  LDG.E R8, desc[UR60][R4.64+0x4] ;  /* 0x0000043c04087981 */ /* 0x020ea4000c1e1900 */
[----:B--2---:R-:W-:-:S07]  /*107e0*/  IMAD.IADD R8, R8, 0x1, -R3 ;  /* 0x0000000108087824 */ /* 0x004fce00078e0a03 */
.L_x_10549:
[----:B------:R-:W2:Y:S04]  /*107f0*/  LDL R20, [R1+0x64] ;  /* 0x0000640001147983 */ /* 0x000ea80000100800 */
[----:B------:R4:W5:Y:S01]  /*10800*/  LDL R26, [R1+0x6c] ;  /* 0x00006c00011a7983 */ /* 0x0009620000100800 */
[----:B------:R-:W-:Y:S01]  /*10810*/  BSSY B1, `(.L_x_10550) ;  /* 0x000002d000017945 */ /* 0x000fe20003800000 */
[----:B------:R-:W-:Y:S02]  /*10820*/  SEL R13, R11, RZ, !P0 ;  /* 0x000000ff0b0d7207 */ /* 0x000fe40004000000 */
[----:B------:R-:W-:Y:S02]  /*10830*/  SEL R12, R12, RZ, !P0 ;  /* 0x000000ff0c0c7207 */ /* 0x000fe40004000000 */
[----:B-----5:R-:W-:-:S02]  /*10840*/  SHF.R.S32.HI R11, RZ, 0x1f, R0 ;  /* 0x0000001fff0b7819 */ /* 0x020fc40000011400 */
[----:B--2---:R-:W-:Y:S01]  /*10850*/  SHF.R.S32.HI R10, RZ, 0x1f, R20 ;  /* 0x0000001fff0a7819 */ /* 0x004fe20000011414 */
[----:B----4-:R-:W-:Y:S06]  /*10860*/  @P3 BRA `(.L_x_10551) ;  /* 0x00000000009c3947 */ /* 0x010fec0003800000 */
[----:B------:R-:W2:Y:S01]  /*10870*/  LDC R14, c[0x0][0xce8] ;  /* 0x00033a00ff0e7b82 */ /* 0x000ea20000000800 */
[----:B------:R-:W-:-:S04]  /*10880*/  IMAD R3, R26, 0x80, R9 ;  /* 0x000000801a037824 */ /* 0x000fc800078e0209 */
[----:B------:R-:W-:Y:S02]  /*10890*/  VIADD R9, R3, 0xffffff80 ;  /* 0xffffff8003097836 */ /* 0x000fe40000000000 */
        /* <DEDUP_REMOVED lines=36> */
.L_x_10551:
[----:B------:R-:W-:Y:S05]  /*10ae0*/  BSYNC B1 ;  /* 0x0000000000017941 */ /* 0x000fea0003800000 */
.L_x_10550:
[--C-:B------:R-:W-:Y:S01]  /*10af0*/  SHF.R.S32.HI R14, RZ, 0x1f, R24.reuse ;  /* 0x0000001fff0e7819 */ /* 0x100fe20000011418 */
[----:B------:R-:W4:Y:S01]  /*10b00*/  @P2 LDC R9, c[0x0][0xcf0] ;  /* 0x00033c00ff092b82 */ /* 0x000f220000000800 */
[----:B------:R-:W-:Y:S01]  /*10b10*/  SHF.R.S32.HI R28, RZ, 0x1f, R24 ;  /* 0x0000001fff1c7819 */ /* 0x000fe20000011418 */
[----:B------:R-:W-:Y:S01]  /*10b20*/  ULDC.64 UR4, c[0x0][0xba0] ;  /* 0x0002e80000047ab9 */ /* 0x000fe20000000a00 */
[-C--:B------:R-:W-:Y:S01]  /*10b30*/  LEA.HI R14, R14, R24.reuse, RZ, 0x3 ;  /* 0x000000180e0e7211 */ /* 0x080fe200078f18ff */
[----:B--2---:R-:W-:Y:S01]  /*10b40*/  IMAD R3, R11, UR4, RZ ;  /* 0x000000040b037c24 */ /* 0x004fe2000f8e02ff */
[----:B------:R-:W-:Y:S01]  /*10b50*/  LEA.HI R28, R28, R24, RZ, 0x3 ;  /* 0x000000181c1c7211 */ /* 0x000fe200078f18ff */
[----:B------:R-:W-:Y:S01]  /*10b60*/  IMAD.WIDE.U32 R4, R0, UR4, RZ ;  /* 0x0000000400047c25 */ /* 0x000fe2000f8e00ff */
[----:B------:R-:W-:Y:S02]  /*10b70*/  LOP3.LUT R14, R14, 0xfffffff8, RZ, 0xc0, !PT ;  /* 0xfffffff80e0e7812 */ /* 0x000fe400078ec0ff */
[----:B------:R-:W-:Y:S01]  /*10b80*/  SHF.R.S32.HI R28, RZ, 0x3, R28 ;  /* 0x00000003ff1c7819 */ /* 0x000fe2000001141c */
[----:B------:R-:W-:Y:S01]  /*10b90*/  IMAD R3, R0, UR5, R3 ;  /* 0x0000000500037c24 */ /* 0x000fe2000f8e0203 */
[----:B------:R-:W-:Y:S01]  /*10ba0*/  ULDC.64 UR4, c[0x0][0xbe8] ;  /* 0x0002fa0000047ab9 */ /* 0x000fe20000000a00 */
[----:B------:R-:W-:-:S02]  /*10bb0*/  IMAD.IADD R14, R24, 0x1, -R14 ;  /* 0x00000001180e7824 */ /* 0x000fc400078e0a0e */
[----:B------:R-:W-:Y:S02]  /*10bc0*/  IMAD R0, R10, UR4, RZ ;  /* 0x000000040a007c24 */ /* 0x000fe4000f8e02ff */
[----:B------:R-:W-:Y:S02]  /*10bd0*/  IMAD R6, R14, 0x20, R28 ;  /* 0x000000200e067824 */ /* 0x000fe400078e021c */
[----:B------:R-:W-:Y:S02]  /*10be0*/  IMAD R7, R20, UR5, R0 ;  /* 0x0000000514077c24 */ /* 0x000fe4000f8e0200 */
[----:B------:R-:W-:Y:S02]  /*10bf0*/  IMAD R10, R26, 0x80, R6 ;  /* 0x000000801a0a7824 */ /* 0x000fe400078e0206 */
[----:B------:R-:W-:Y:S02]  /*10c00*/  IMAD.IADD R5, R5, 0x1, R3 ;  /* 0x0000000105057824 */ /* 0x000fe400078e0203 */
[----:B---3--:R-:W-:-:S04]  /*10c10*/  @P2 IMAD.HI.U32 R0, R10, R25, RZ ;  /* 0x000000190a002227 */ /* 0x008fc800078e00ff */
[----:B------:R-:W-:Y:S01]  /*10c20*/  IMAD.WIDE.U32 R4, R20, UR4, R4 ;  /* 0x0000000414047c25 */ /* 0x000fe2000f8e0004 */
[----:B------:R-:W-:-:S03]  /*10c30*/  ULDC.64 UR4, c[0x0][0xbf0] ;  /* 0x0002fc0000047ab9 */ /* 0x000fc60000000a00 */
[----:B------:R-:W-:Y:S01]  /*10c40*/  IMAD.MOV.U32 R3, RZ, RZ, R10 ;  /* 0x000000ffff037224 */ /* 0x000fe200078e000a */
[----:B----4-:R-:W-:Y:S01]  /*10c50*/  @P2 SHF.R.U32.HI R3, RZ, R9, R0 ;  /* 0x00000009ff032219 */ /* 0x010fe20000011600 */
[----:B------:R-:W-:Y:S02]  /*10c60*/  IMAD.IADD R5, R5, 0x1, R7 ;  /* 0x0000000105057824 */ /* 0x000fe400078e0207 */
[----:B------:R-:W-:Y:S01]  /*10c70*/  IMAD R6, R12, UR4, RZ ;  /* 0x000000040c067c24 */ /* 0x000fe2000f8e02ff */
[--C-:B------:R-:W-:Y:S01]  /*10c80*/  SHF.R.S32.HI R0, RZ, 0x1f, R3.reuse ;  /* 0x0000001fff007819 */ /* 0x100fe20000011403 */
[----:B------:R-:W-:Y:S02]  /*10c90*/  IMAD.MOV R7, RZ, RZ, -R3 ;  /* 0x000000ffff077224 */ /* 0x000fe400078e0a03 */
[C---:B------:R-:W-:Y:S02]  /*10ca0*/  IMAD R9, R13.reuse, UR5, R6 ;  /* 0x000000050d097c24 */ /* 0x040fe4000f8e0206 */
[----:B------:R-:W-:Y:S01]  /*10cb0*/  IMAD.WIDE.U32 R4, R13, UR4, R4 ;  /* 0x000000040d047c25 */ /* 0x000fe2000f8e0004 */
[----:B------:R-:W-:-:S03]  /*10cc0*/  ULDC.64 UR4, c[0x0][0xbe0] ;  /* 0x0002f80000047ab9 */ /* 0x000fc60000000a00 */
[----:B------:R-:W-:Y:S02]  /*10cd0*/  IMAD R7, R21, R7, R10 ;  /* 0x0000000715077224 */ /* 0x000fe400078e020a */
[----:B------:R-:W-:Y:S02]  /*10ce0*/  IMAD R6, R0, UR4, RZ ;  /* 0x0000000400067c24 */ /* 0x000fe4000f8e02ff */
[----:B------:R-:W-:Y:S01]  /*10cf0*/  IMAD.IADD R5, R5, 0x1, R9 ;  /* 0x0000000105057824 */ /* 0x000fe200078e0209 */
[----:B------:R-:W-:Y:S01]  /*10d00*/  SHF.R.S32.HI R0, RZ, 0x1f, R7 ;  /* 0x0000001fff007819 */ /* 0x000fe20000011407 */
        /* <DEDUP_REMOVED lines=8> */
[----:B------:R-:W-:Y:S02]  /*10d90*/  IMAD.SHL.U32 R9, R14, 0x8, RZ ;  /* 0x000000080e097824 */ /* 0x000fe400078e00ff */
[----:B------:R-:W-:Y:S01]  /*10da0*/  IMAD.IADD R5, R5, 0x1, R3 ;  /* 0x0000000105057824 */ /* 0x000fe200078e0203 */
[C---:B------:R-:W-:Y:S01]  /*10db0*/  LEA R3, P0, R4.reuse, UR4, 0x1 ;  /* 0x0000000404037c11 */ /* 0x040fe2000f8008ff */
[C---:B------:R-:W-:Y:S01]  /*10dc0*/  VIADD R25, R9.reuse, 0x80 ;  /* 0x0000008009197836 */ /* 0x040fe20000000000 */
[----:B------:R-:W-:Y:S01]  /*10dd0*/  UMOV UR4, 0xffffffff ;  /* 0xffffffff00047882 */ /* 0x000fe20000000000 */
[C---:B------:R-:W-:Y:S01]  /*10de0*/  VIADD R27, R9.reuse, 0x40 ;  /* 0x00000040091b7836 */ /* 0x040fe20000000000 */
[----:B------:R-:W-:Y:S01]  /*10df0*/  LEA.HI.X R4, R4, UR5, R5, 0x1, P0 ;  /* 0x0000000504047c11 */ /* 0x000fe200080f0c05 */
[----:B------:R-:W-:Y:S01]  /*10e00*/  VIADD R29, R9, 0xc0 ;  /* 0x000000c0091d7836 */ /* 0x000fe20000000000 */
[----:B------:R-:W-:Y:S02]  /*10e10*/  SHF.R.S32.HI R10, RZ, 0x1f, R9 ;  /* 0x0000001fff0a7819 */ /* 0x000fe40000011409 */
[----:B------:R-:W-:-:S02]  /*10e20*/  SHF.R.S32.HI R6, RZ, 0x1f, R25 ;  /* 0x0000001fff067819 */ /* 0x000fc40000011419 */
[----:B------:R-:W-:Y:S02]  /*10e30*/  SHF.R.S32.HI R20, RZ, 0x1f, R27 ;  /* 0x0000001fff147819 */ /* 0x000fe4000001141b */
[----:B------:R-:W-:Y:S01]  /*10e40*/  SHF.R.S32.HI R24, RZ, 0x1f, R29 ;  /* 0x0000001fff187819 */ /* 0x000fe2000001141d */
[----:B------:R-:W-:Y:S06]  /*10e50*/  BRA.DIV UR4, `(.L_x_10552) ;  /* 0x0000008a04187947 */ /* 0x000fec000b800000 */
[----:B------:R2:W3:Y:S04]  /*10e60*/  SHFL.IDX PT, R0, R4, RZ, 0x181f ;  /* 0x00181fff04007589 */ /* 0x0004e800000e0000 */
[----:B------:R2:W4:Y:S02]  /*10e70*/  SHFL.IDX PT, R14, R3, RZ, 0x181f ;  /* 0x00181fff030e7589 */ /* 0x00052400000e0000 */
.L_x_10737:
[----:B------:R-:W-:Y:S01]  /*10e80*/  IMAD R8, R8, R21, RZ ;  /* 0x0000001508087224 */ /* 0x000fe200078e02ff */
[----:B------:R-:W-:Y:S01]  /*10e90*/  BSSY B1, `(.L_x_10553) ;  /* 0x0000015000017945 */ /* 0x000fe20003800000 */
[----:B------:R-:W-:-:S05]  /*10ea0*/  IMAD R7, R26, 0x80, R28 ;  /* 0x000000801a077824 */ /* 0x000fca00078e021c */
[----:B------:R-:W-:-:S13]  /*10eb0*/  ISETP.GE.AND P0, PT, R7, R8, PT ;  /* 0x000000080700720c */ /* 0x000fda0003f06270 */
[----:B------:R-:W-:Y:S05]  /*10ec0*/  @P0 BRA `(.L_x_10554) ;  /* 0x0000000000440947 */ /* 0x000fea0003800000 */
[----:B------:R-:W-:Y:S02]  /*10ed0*/  ULDC UR4, c[0x0][0xbc8] ;  /* 0x0002f20000047ab9 */ /* 0x000fe40000000800 */
[----:B------:R-:W-:Y:S02]  /*10ee0*/  ISETP.GE.AND P3, PT, R9, UR4, PT ;  /* 0x0000000409007c0c */ /* 0x000fe4000bf66270 */
[----:B------:R-:W-:Y:S02]  /*10ef0*/  ISETP.GE.AND P2, PT, R27, UR4, PT ;  /* 0x000000041b007c0c */ /* 0x000fe4000bf46270 */
[----:B------:R-:W-:Y:S02]  /*10f00*/  ISETP.GE.AND P1, PT, R25, UR4, PT ;  /* 0x0000000419007c0c */ /* 0x000fe4000bf26270 */
[----:B------:R-:W-:-:S07]  /*10f10*/  ISETP.GE.AND P0, PT, R29, UR4, PT ;  /* 0x000000041d007c0c */ /* 0x000fce000bf06270 */
[-C--:B----4-:R-:W-:Y:S02]  /*10f20*/  @!P3 LEA R12, P5, R9, R14.reuse, 0x1 ;  /* 0x0000000e090cb211 */ /* 0x090fe400078a08ff */
[----:B------:R-:W-:Y:S02]  /*10f30*/  @!P2 LEA R30, P4, R27, R14, 0x1 ;  /* 0x0000000e1b1ea211 */ /* 0x000fe400078808ff */
        /* <DEDUP_REMOVED lines=10> */
.L_x_10554:
[----:B------:R-:W-:Y:S05]  /*10fe0*/  BSYNC B1 ;  /* 0x0000000000017941 */ /* 0x000fea0003800000 */
.L_x_10553:
[----:B------:R-:W-:-:S03]  /*10ff0*/  UMOV UR4, 0xffffffff ;  /* 0xffffffff00047882 */ /* 0x000fc60000000000 */
[----:B------:R-:W-:Y:S05]  /*11000*/  BRA.DIV UR4, `(.L_x_10555) ;  /* 0x0000008604e07947 */ /* 0x000fea000b800000 */
[----:B---3--:R3:W0:Y:S04]  /*11010*/  SHFL.IDX PT, R0, R4, 0x1, 0x181f ;  /* 0x00381f0004007f89 */ /* 0x00862800000e0000 */
[----:B----4-:R3:W4:Y:S02]  /*11020*/  SHFL.IDX PT, R14, R3, 0x1, 0x181f ;  /* 0x00381f00030e7f89 */ /* 0x01072400000e0000 */
.L_x_10741:
[----:B------:R-:W-:Y:S01]  /*11030*/  VIADD R5, R7, 0x20 ;  /* 0x0000002007057836 */ /* 0x000fe20000000000 */
[----:B------:R-:W-:Y:S04]  /*11040*/  BSSY B1, `(.L_x_10556) ;  /* 0x0000014000017945 */ /* 0x000fe80003800000 */
        /* <DEDUP_REMOVED lines=9> */
[----:B0-----:R-:W-:Y:S02]  /*110e0*/  @!P3 LEA.HI.X R13, R9, R0, R10, 0x1, P5 ;  /* 0x00000000090db211 */ /* 0x001fe400028f0c0a */
        /* <DEDUP_REMOVED lines=9> */
.L_x_10557:
[----:B------:R-:W-:Y:S05]  /*11180*/  BSYNC B1 ;  /* 0x0000000000017941 */ /* 0x000fea0003800000 */
.L_x_10556:
[----:B------:R-:W-:-:S03]  /*11190*/  UMOV UR4, 0xffffffff ;  /* 0xffffffff00047882 */ /* 0x000fc60000000000 */
[----:B------:R-:W-:Y:S05]  /*111a0*/  BRA.DIV UR4, `(.L_x_10558) ;  /* 0x0000008604c07947 */ /* 0x000fea000b800000 */
[----:B0-----:R0:W0:Y:S04]  /*111b0*/  SHFL.IDX PT, R0, R4, 0x2, 0x181f ;  /* 0x00581f0004007f89 */ /* 0x00102800000e0000 */
[----:B----4-:R4:W0:Y:S02]  /*111c0*/  SHFL.IDX PT, R14, R3, 0x2, 0x181f ;  /* 0x00581f00030e7f89 */ /* 0x01082400000e0000 */
.L_x_10745:
        /* <DEDUP_REMOVED lines=21> */
.L_x_10560:
[----:B------:R-:W-:Y:S05]  /*11320*/  BSYNC B1 ;  /* 0x0000000000017941 */ /* 0x000fea0003800000 */
.L_x_10559:
[----:B------:R-:W-:-:S03]  /*11330*/  UMOV UR4, 0xffffffff ;  /* 0xffffffff00047882 */ /* 0x000fc60000000000 */
[----:B------:R-:W-:Y:S05]  /*11340*/  BRA.DIV UR4, `(.L_x_10561) ;  /* 0x0000008604a07947 */ /* 0x000fea000b800000 */
[----:B0-----:R0:W0:Y:S04]  /*11350*/  SHFL.IDX PT, R0, R4, 0x3, 0x181f ;  /* 0x00781f0004007f89 */ /* 0x00102800000e0000 */
[----:B------:R0:W0:Y:S02]  /*11360*/  SHFL.IDX PT, R14, R3, 0x3, 0x181f ;  /* 0x00781f00030e7f89 */ /* 0x00002400000e0000 */
.L_x_10749:
[----:B0-234-:R-:W-:-:S05]  /*11370*/  VIADD R3, R7, 0x60 ;  /* 0x0000006007037836 */ /* 0x01dfca0000000000 */
[----:B------:R-:W-:-:S13]  /*11380*/  ISETP.GE.AND P0, PT, R3, R8, PT ;  /* 0x000000080300720c */ /* 0x000fda0003f06270 */
[----:B------:R-:W-:Y:S05]  /*11390*/  @P0 BRA `(.L_x_10548) ;  /* 0x0000000000440947 */ /* 0x000fea0003800000 */
[----:B------:R-:W-:Y:S02]  /*113a0*/  ULDC UR4, c[0x0][0xbc8] ;  /* 0x0002f20000047ab9 */ /* 0x000fe40000000800 */
[----:B------:R-:W-:Y:S02]  /*113b0*/  ISETP.GE.AND P3, PT, R9, UR4, PT ;  /* 0x0000000409007c0c */ /* 0x000fe4000bf66270 */
[----:B------:R-:W-:Y:S02]  /*113c0*/  ISETP.GE.AND P2, PT, R27, UR4, PT ;  /* 0x000000041b007c0c */ /* 0x000fe4000bf46270 */
[----:B------:R-:W-:Y:S02]  /*113d0*/  ISETP.GE.AND P1, PT, R25, UR4, PT ;  /* 0x0000000419007c0c */ /* 0x000fe4000bf26270 */
[----:B------:R-:W-:-:S07]  /*113e0*/  ISETP.GE.AND P0, PT, R29, UR4, PT ;  /* 0x000000041d007c0c */ /* 0x000fce000bf06270 */
[-C--:B------:R-:W-:Y:S02]  /*113f0*/  @!P3 LEA R4, P4, R9, R14.reuse, 0x1 ;  /* 0x0000000e0904b211 */ /* 0x080fe400078808ff */
[----:B------:R-:W-:Y:S02]  /*11400*/  @!P2 LEA R8, P5, R27, R14, 0x1 ;  /* 0x0000000e1b08a211 */ /* 0x000fe400078a08ff */
[-C--:B------:R-:W-:Y:S02]  /*11410*/  @!P3 LEA.HI.X R5, R9, R0.reuse, R10, 0x1, P4 ;  /* 0x000000000905b211 */ /* 0x080fe400020f0c0a */
[----:B------:R-:W-:Y:S02]  /*11420*/  @!P2 LEA.HI.X R9, R27, R0, R20, 0x1, P5 ;  /* 0x000000001b09a211 */ /* 0x000fe400028f0c14 */
[-C--:B------:R-:W-:Y:S01]  /*11430*/  @!P1 LEA R10, P4, R25, R14.reuse, 0x1 ;  /* 0x0000000e190a9211 */ /* 0x080fe200078808ff */
[----:B------:R0:W-:Y:S01]  /*11440*/  @!P3 ST.E.128 desc[UR60][R4.64], RZ ;  /* 0x000000ff0400b985 */ /* 0x0001e2000c101d3c */
[----:B------:R-:W-:-:S02]  /*11450*/  @!P0 LEA R14, P5, R29, R14, 0x1 ;  /* 0x0000000e1d0e8211 */ /* 0x000fc400078a08ff */
[-C--:B------:R-:W-:Y:S01]  /*11460*/  @!P1 LEA.HI.X R11, R25, R0.reuse, R6, 0x1, P4 ;  /* 0x00000000190b9211 */ /* 0x080fe200020f0c06 */
[----:B------:R0:W-:Y:S01]  /*11470*/  @!P2 ST.E.128 desc[UR60][R8.64], RZ ;  /* 0x000000ff0800a985 */ /* 0x0001e2000c101d3c */
[----:B------:R-:W-:-:S03]  /*11480*/  @!P0 LEA.HI.X R15, R29, R0, R24, 0x1, P5 ;  /* 0x000000001d0f8211 */ /* 0x000fc600028f0c18 */
[----:B------:R0:W-:Y:S04]  /*11490*/  @!P1 ST.E.128 desc[UR60][R10.64], RZ ;  /* 0x000000ff0a009985 */ /* 0x0001e8000c101d3c */
[----:B------:R0:W-:Y:S02]  /*114a0*/  @!P0 ST.E.128 desc[UR60][R14.64], RZ ;  /* 0x000000ff0e008985 */ /* 0x0001e4000c101d3c */
.L_x_10548:
[----:B------:R-:W-:Y:S05]  /*114b0*/  BSYNC B0 ;  /* 0x0000000000007941 */ /* 0x000fea0003800000 */
.L_x_10539:
[----:B------:R-:W-:Y:S02]  /*114c0*/  ULDC UR4, c[0x0][0xd3c] ;  /* 0x00034f0000047ab9 */ /* 0x000fe40000000800 */
[----:B------:R-:W-:-:S13]  /*114d0*/  ISETP.GE.AND P0, PT, R35, UR4, PT ;  /* 0x0000000423007c0c */ /* 0x000fda000bf06270 */
[----:B------:R-:W-:Y:S05]  /*114e0*/  @!P0 BRA `(.L_x_10562) ;  /* 0xfffffef800e88947 */ /* 0x000fea000383ffff */
[----:B------:R-:W-:Y:S05]  /*114f0*/  BRA `(.L_x_10419) ;  /* 0x0000007000ac7947 */ /* 0x000fea0003800000 */
.L_x_10417:
[----:B------:R-:W-:-:S08]  /*11500*/  NOP ;  /* 0x0000000000007918 */ /* 0x000fd00000000000 */
[----:B--2---:R-:W0:-:S00]  /*11510*/  USETMAXREG.DEALLOC.CTAPOOL 0x28 ;  /* 0x00000028000079c8 */ /* 0x004e0000080e0500 */
        /* <DEDUP_REMOVED lines=14> */
.L_x_10563:
        /* <DEDUP_REMOVED lines=42> */
.L_x_10569:
        /* <DEDUP_REMOVED lines=12> */
.L_x_10568:
[----:B------:R-:W-:Y:S05]  /*11960*/  BSYNC B0 ;  /* 0x0000000000007941 */ /* 0x000fea0003800000 */
.L_x_10567:
        /* <DEDUP_REMOVED lines=21> */
.L_x_10565:
        /* <DEDUP_REMOVED lines=15> */
.L_x_10570:
        /* <DEDUP_REMOVED lines=28> */
.L_x_10566:
[----:B------:R-:W-:Y:S02]  /*11d70*/  IMAD.MOV.U32 R17, RZ, RZ, RZ ;  /* 0x000000ffff117224 */ /* 0x000fe400078e00ff */
[----:B------:R-:W-:Y:S02]  /*11d80*/  IMAD.U32 R16, RZ, RZ, UR6 ;  /* 0x00000006ff107e24 */ /* 0x000fe4000f8e00ff */
[----:B------:R-:W-:-:S07]  /*11d90*/  IMAD.MOV.U32 R18, RZ, RZ, RZ ;  /* 0x000000ffff127224 */ /* 0x000fce00078e00ff */
.L_x_10571:
[----:B------:R-:W-:-:S13]  /*11da0*/  ISETP.NE.AND P0, PT, R5, RZ, PT ;  /* 0x000000ff0500720c */ /* 0x000fda0003f05270 */
[----:B------:R-:W0:Y:S01]  /*11db0*/  @!P0 S2R R3, SR_CgaCtaId ;  /* 0x0000000000038919 */ /* 0x000e220000008800 */
[----:B------:R-:W-:-:S04]  /*11dc0*/  @!P0 MOV R0, 0x400 ;  /* 0x0000040000008802 */ /* 0x000fc80000000f00 */
[----:B0-----:R-:W-:-:S05]  /*11dd0*/  @!P0 LEA R0, R3, R0, 0x18 ;  /* 0x0000000003008211 */ /* 0x001fca00078ec0ff */
[----:B------:R1:W-:Y:S01]  /*11de0*/  @!P0 STS.128 [R0+0x324d0], R16 ;  /* 0x0324d01000008388 */ /* 0x0003e20000000c00 */
[----:B------:R-:W-:Y:S06]  /*11df0*/  BAR.ARV 0x5, 0x180 ;  /* 0x0146000000007b1d */ /* 0x000fec0000002000 */
.L_x_10564:
[----:B------:R2:W-:Y:S01]  /*11e00*/  STL [R1+0x40], RZ ;  /* 0x000040ff01007387 */ /* 0x0005e20000100800 */
[----:B------:R-:W-:Y:S01]  /*11e10*/  ULDC UR4, c[0x0][0xd3c] ;  /* 0x00034f0000047ab9 */ /* 0x000fe20000000800 */
[----:B------:R-:W-:Y:S01]  /*11e20*/  IMAD.MOV.U32 R27, RZ, RZ, 0x1 ;  /* 0x00000001ff1b7424 */ /* 0x000fe200078e00ff */
[----:B0-----:R-:W-:Y:S01]  /*11e30*/  ISETP.GE.AND P0, PT, R19, UR4, PT ;  /* 0x0000000413007c0c */ /* 0x001fe2000bf06270 */
[----:B------:R-:W-:-:S12]  /*11e40*/  IMAD.MOV.U32 R25, RZ, RZ, RZ ;  /* 0x000000ffff197224 */ /* 0x000fd800078e00ff */
[----:B--2---:R-:W-:Y:S05]  /*11e50*/  @P0 BRA `(.L_x_10572) ;  /* 0x0000006400780947 */ /* 0x004fea0003800000 */
[----:B------:R-:W2:Y:S01]  /*11e60*/  LDL R4, [R1+0x8] ;  /* 0x0000080001047983 */ /* 0x000ea20000100800 */
[----:B------:R-:W1:Y:S01]  /*11e70*/  S2R R5, SR_TID.X ;  /* 0x0000000000057919 */ /* 0x000e620000002100 */
[----:B------:R-:W0:Y:S01]  /*11e80*/  S2UR UR5, SR_CgaCtaId ;  /* 0x00000000000579c3 */ /* 0x000e220000008800 */
[----:B------:R-:W-:Y:S01]  /*11e90*/  UMOV UR4, 0x400 ;  /* 0x0000040000047882 */ /* 0x000fe20000000000 */
[----:B------:R-:W-:Y:S01]  /*11ea0*/  BSSY B8, `(.L_x_10572) ;  /* 0x0000659000087945 */ /* 0x000fe20003800000 */
[----:B------:R-:W-:Y:S01]  /*11eb0*/  IMAD.MOV.U32 R28, RZ, RZ, 0x1 ;  /* 0x00000001ff1c7424 */ /* 0x000fe200078e00ff */
[----:B------:R-:W-:Y:S01]  /*11ec0*/  CS2R R24, SRZ ;  /* 0x0000000000187805 */ /* 0x000fe2000001ff00 */
[----:B------:R-:W-:Y:S01]  /*11ed0*/  IMAD.MOV.U32 R27, RZ, RZ, 0x1 ;  /* 0x00000001ff1b7424 */ /* 0x000fe200078e00ff */
[----:B------:R-:W-:Y:S01]  /*11ee0*/  ULDC.64 UR38, c[0x0][0x198] ;  /* 0x0000660000267ab9 */ /* 0x000fe20000000a00 */
[----:B------:R-:W-:Y:S01]  /*11ef0*/  ULDC UR36, c[0x0][0xc] ;  /* 0x0000030000247ab9 */ /* 0x000fe20000000800 */
[C---:B-1----:R-:W-:Y:S01]  /*11f00*/  IMAD.SHL.U32 R0, R5.reuse, 0x8, RZ ;  /* 0x0000000805007824 */ /* 0x042fe200078e00ff */
[----:B------:R-:W-:-:S04]  /*11f10*/  LOP3.LUT R3, R5, 0x7f, RZ, 0xc0, !PT ;  /* 0x0000007f05037812 */ /* 0x000fc800078ec0ff */
[----:B------:R-:W-:Y:S01]  /*11f20*/  LOP3.LUT R2, R0, 0x1f8, RZ, 0xc0, !PT ;  /* 0x000001f800027812 */ /* 0x000fe200078ec0ff */
[----:B------:R-:W-:Y:S01]  /*11f30*/  IMAD.SHL.U32 R33, R3, 0x8, RZ ;  /* 0x0000000803217824 */ /* 0x000fe200078e00ff */
[----:B0-----:R-:W-:Y:S02]  /*11f40*/  ULEA UR4, UR5, UR4, 0x18 ;  /* 0x0000000405047291 */ /* 0x001fe4000f8ec03f */
[----:B------:R-:W-:Y:S02]  /*11f50*/  LOP3.LUT R2, R2, 0x38, R5, 0x78, !PT ;  /* 0x0000003802027812 */ /* 0x000fe400078e7805 */
[----:B------:R-:W-:Y:S02]  /*11f60*/  SHF.R.U32.HI R3, RZ, 0x3, R3 ;  /* 0x00000003ff037819 */ /* 0x000fe40000011603 */
[----:B------:R-:W-:Y:S01]  /*11f70*/  LOP3.LUT R33, R2, 0x200, R33, 0xf8, !PT ;  /* 0x0000020002217812 */ /* 0x000fe200078ef821 */
[----:B------:R-:W-:Y:S01]  /*11f80*/  IMAD.SHL.U32 R2, R5, 0x10, RZ ;  /* 0x0000001005027824 */ /* 0x000fe200078e00ff */
[----:B------:R-:W-:Y:S01]  /*11f90*/  LOP3.LUT R0, R0, 0x38, RZ, 0xc0, !PT ;  /* 0x0000003800007812 */ /* 0x000fe200078ec0ff */
[----:B------:R-:W-:-:S03]  /*11fa0*/  IMAD.U32 R23, RZ, RZ, UR4 ;  /* 0x00000004ff177e24 */ /* 0x000fc6000f8e00ff */
[----:B------:R-:W-:Y:S01]  /*11fb0*/  LOP3.LUT R2, R3, 0x70, R2, 0xf8, !PT ;  /* 0x0000007003027812 */ /* 0x000fe200078ef802 */
[----:B------:R-:W-:Y:S01]  /*11fc0*/  IMAD R26, R33, 0x2, R23 ;  /* 0x00000002211a7824 */ /* 0x000fe200078e0217 */
[C---:B------:R-:W-:Y:S02]  /*11fd0*/  LOP3.LUT R3, R0.reuse, 0x40, RZ, 0xfc, !PT ;  /* 0x0000004000037812 */ /* 0x040fe400078efcff */
[C---:B------:R-:W-:Y:S02]  /*11fe0*/  LOP3.LUT R2, R0.reuse, 0x80, RZ, 0xfc, !PT ;  /* 0x0000008000027812 */ /* 0x040fe400078efcff */
[----:B------:R-:W-:Y:S02]  /*11ff0*/  LOP3.LUT R0, R0, 0xc0, RZ, 0xfc, !PT ;  /* 0x000000c000007812 */ /* 0x000fe400078efcff */
[----:B--2---:R-:W-:-:S05]  /*12000*/  LOP3.LUT R4, R4, 0x2, RZ, 0xfc, !PT ;  /* 0x0000000204047812 */ /* 0x004fca00078efcff */
[----:B------:R0:W-:Y:S04]  /*12010*/  STL [R1+0x64], R4 ;  /* 0x0000640401007387 */ /* 0x0001e80000100800 */
[----:B------:R0:W-:Y:S02]  /*12020*/  STL [R1+0x40], RZ ;  /* 0x000040ff01007387 */ /* 0x0001e40000100800 */
.L_x_10677:
[----:B------:R-:W1:Y:S02]  /*12030*/  LDC.64 R36, c[0x0][0xd88] ;  /* 0x00036200ff247b82 */ /* 0x000e640000000a00 */
[----:B-1----:R-:W-:-:S06]  /*12040*/  IMAD.WIDE R36, R19, 0x4, R36 ;  /* 0x0000000413247825 */ /* 0x002fcc00078e0224 */
[----:B--2---:R1:W2:Y:S01]  /*12050*/  LDG.E R36, desc[UR60][R36.64] ;  /* 0x0000003c24247981 */ /* 0x0042a2000c1e1900 */
        /* <DEDUP_REMOVED lines=9> */
[----:B-1----:R-:W-:Y:S01]  /*120f0*/  IMAD.MOV.U32 R37, RZ, RZ, RZ ;  /* 0x000000ffff257224 */ /* 0x002fe200078e00ff */
[----:B--2---:R-:W-:-:S05]  /*12100*/  SHF.R.S32.HI R0, RZ, 0x1f, R36 ;  /* 0x0000001fff007819 */ /* 0x004fca0000011424 */
        /* <DEDUP_REMOVED lines=9> */
[----:B-1----:R-:W-:Y:S01]  /*121a0*/  IMAD.MOV.U32 R0, RZ, RZ, RZ ;  /* 0x000000ffff007224 */ /* 0x002fe200078e00ff */
[----:B------:R-:W-:Y:S02]  /*121b0*/  ISETP.NE.AND.EX P0, PT, RZ, UR5, PT, P0 ;  /* 0x00000005ff007c0c */ /* 0x000fe4000bf05300 */
[----:B------:R-:W-:Y:S02]  /*121c0*/  ISETP.NE.AND.EX P1, PT, RZ, UR7, PT, P1 ;  /* 0x00000007ff007c0c */ /* 0x000fe4000bf25310 */
[C---:B0--3--:R-:W-:Y:S02]  /*121d0*/  IADD3 R4, P4, R29.reuse, UR6, RZ ;  /* 0x000000061d047c10 */ /* 0x049fe4000ff9e0ff */
[----:B--2---:R-:W-:Y:S01]  /*121e0*/  IADD3 R2, P3, R29, UR4, RZ ;  /* 0x000000041d027c10 */ /* 0x004fe2000ff7e0ff */
        /* <DEDUP_REMOVED lines=26> */
.L_x_10573:
        /* <DEDUP_REMOVED lines=9> */
.L_x_10574:
        /* <DEDUP_REMOVED lines=9> */
.L_x_10575:
        /* <DEDUP_REMOVED lines=34> */
.L_x_10752:
[----:B-1----:R-:W-:Y:S02]  /*126d0*/  ISETP.NE.AND P0, PT, R14, RZ, PT ;  /* 0x000000ff0e00720c */ /* 0x002fe40003f05270 */
[----:B------:R-:W-:-:S11]  /*126e0*/  PLOP3.LUT P6, PT, PT, PT, PT, 0x8, 0x0 ;  /* 0x000000000000781c */ /* 0x000fd60003fce170 */
[----:B------:R-:W-:Y:S05]  /*126f0*/  @P0 BRA `(.L_x_10579) ;  /* 0x00000000000c0947 */ /* 0x000fea0003800000 */
[----:B------:R-:W-:-:S03]  /*12700*/  UMOV UR4, 0xffffffff ;  /* 0xffffffff00047882 */ /* 0x000fc60000000000 */
[----:B------:R-:W-:Y:S05]  /*12710*/  BRA.DIV UR4, `(.L_x_10580) ;  /* 0x0000007604287947 */ /* 0x000fea000b800000 */
[----:B------:R-:W-:-:S13]  /*12720*/  ELECT P6, URZ, PT ;  /* 0x00000000003f782f */ /* 0x000fda00038c0000 */
.L_x_10579:
        /* <DEDUP_REMOVED lines=9> */
.L_x_10755:
[----:B------:R-:W-:Y:S05]  /*127c0*/  BSYNC B1 ;  /* 0x0000000000017941 */ /* 0x000fea0003800000 */
.L_x_10581:
        /* <DEDUP_REMOVED lines=10> */
.L_x_10756:
[----:B------:R-:W-:Y:S05]  /*12870*/  BSYNC B2 ;  /* 0x0000000000027941 */ /* 0x000fea0003800000 */
.L_x_10585:
        /* <DEDUP_REMOVED lines=9> */
.L_x_10588:
[----:B------:R-:W-:Y:S05]  /*12910*/  BSYNC B2 ;  /* 0x0000000000027941 */ /* 0x000fea0003800000 */
.L_x_10587:
        /* <DEDUP_REMOVED lines=12> */
.L_x_10589:
        /* <DEDUP_REMOVED lines=13> */
.L_x_10757:
[----:B------:R-:W-:Y:S05]  /*12ab0*/  BSYNC B2 ;  /* 0x0000000000027941 */ /* 0x000fea0003800000 */
.L_x_10590:
        /* <DEDUP_REMOVED lines=11> */
.L_x_10593:
[----:B------:R-:W-:Y:S05]  /*12b70*/  BSYNC B2 ;  /* 0x0000000000027941 */ /* 0x000fea0003800000 */
.L_x_10592:
        /* <DEDUP_REMOVED lines=9> */
.L_x_10594:
        /* <DEDUP_REMOVED lines=15> */
.L_x_10595:
        /* <DEDUP_REMOVED lines=15> */
.L_x_10596:
        /* <DEDUP_REMOVED lines=15> */
.L_x_10597:
        /* <DEDUP_REMOVED lines=10> */
.L_x_10584:
[----:B------:R-:W-:Y:S05]  /*12f80*/  BSYNC B1 ;  /* 0x0000000000017941 */ /* 0x000fea0003800000 */
.L_x_10583:
        /* <DEDUP_REMOVED lines=9> */
.L_x_10613:
        /* <DEDUP_REMOVED lines=11> */
.L_x_10758:
[----:B------:R-:W-:Y:S05]  /*130d0*/  BSYNC B2 ;  /* 0x0000000000027941 */ /* 0x000fea0003800000 */
.L_x_10600:
        /* <DEDUP_REMOVED lines=9> */
.L_x_10603:
[----:B------:R-:W-:Y:S05]  /*13170*/  BSYNC B2 ;  /* 0x0000000000027941 */ /* 0x000fea0003800000 */
.L_x_10602:
[----:B------:R-:W-:Y:S01]  /*13180*/  IMAD.MOV.U32 R10, RZ, RZ, RZ ;  /* 0x000000ffff0a7224 */ /* 0x000fe200078e00ff */
[----:B------:R-:W-:Y:S01]  /*13190*/  UIADD3 UR4, UP0, UR38, 0x570, URZ ;  /* 0x0000057026047890 */ /* 0x000fe2000ff1e03f */
[----:B------:R-:W-:Y:S01]  /*131a0*/  IMAD R3, R24, 0x3000, R23 ;  /* 0x0000300018037824 */ /* 0x000fe200078e0217 */
[----:B------:R-:W-:Y:S01]  /*131b0*/  PLOP3.LUT P1, PT, PT, PT, PT, 0x80, 0x0 ;  /* 0x000000000000781c */ /* 0x000fe20003f2f070 */
[----:B------:R-:W-:Y:S01]  /*131c0*/  IMAD R8, R9, 0x60, R0 ;  /* 0x0000006009087824 */ /* 0x000fe200078e0200 */
[----:B------:R-:W-:Y:S01]  /*131d0*/  R2UR UR10, R10 ;  /* 0x000000000a0a72ca */ /* 0x000fe200000e0000 */
[----:B------:R-:W-:Y:S01]  /*131e0*/  VIADD R7, R6, 0x32490 ;  /* 0x0003249006077836 */ /* 0x000fe20000000000 */
[----:B------:R-:W-:Y:S01]  /*131f0*/  IADD3 R3, R3, 0x1c400, RZ ;  /* 0x0001c40003037810 */ /* 0x000fe20007ffe0ff */
[----:B------:R-:W-:Y:S01]  /*13200*/  UIADD3.X UR5, URZ, UR39, URZ, UP0, !UPT ;  /* 0x000000273f057290 */ /* 0x000fe200087fe43f */
[----:B------:R-:W-:Y:S01]  /*13210*/  UMOV UR6, 0x0 ;  /* 0x0000000000067882 */ /* 0x000fe20000000000 */
[----:B------:R-:W-:-:S10]  /*13220*/  UMOV UR7, 0x12f00000 ;  /* 0x12f0000000077882 */ /* 0x000fd40000000000 */
.L_x_10604:
        /* <DEDUP_REMOVED lines=13> */
.L_x_10759:
[----:B------:R-:W-:Y:S05]  /*13300*/  BSYNC B2 ;  /* 0x0000000000027941 */ /* 0x000fea0003800000 */
.L_x_10605:
        /* <DEDUP_REMOVED lines=11> */
.L_x_10608:
[----:B------:R-:W-:Y:S05]  /*133c0*/  BSYNC B2 ;  /* 0x0000000000027941 */ /* 0x000fea0003800000 */
.L_x_10607:
        /* <DEDUP_REMOVED lines=9> */
.L_x_10609:
        /* <DEDUP_REMOVED lines=15> */
.L_x_10610:
        /* <DEDUP_REMOVED lines=15> */
.L_x_10611:
        /* <DEDUP_REMOVED lines=15> */
.L_x_10612:
        /* <DEDUP_REMOVED lines=10> */
.L_x_10599:
[----:B------:R-:W-:Y:S05]  /*137d0*/  BSYNC B1 ;  /* 0x0000000000017941 */ /* 0x000fea0003800000 */
.L_x_10598:
        /* <DEDUP_REMOVED lines=8> */
.L_x_10577:
[----:B------:R-:W-:Y:S05]  /*13860*/  BSYNC B0 ;  /* 0x0000000000007941 */ /* 0x000fea0003800000 */
.L_x_10576:
        /* <DEDUP_REMOVED lines=23> */
.L_x_10615:
        /* <DEDUP_REMOVED lines=20> */
.L_x_10618:
[----:B------:R-:W-:Y:S05]  /*13b20*/  BSYNC B6 ;  /* 0x0000000000067941 */ /* 0x000fea0003800000 */
.L_x_10617:
        /* <DEDUP_REMOVED lines=20> */
.L_x_10621:
        /* <DEDUP_REMOVED lines=15> */
.L_x_10620:
[----:B------:R-:W-:Y:S05]  /*13d60*/  BSYNC B6 ;  /* 0x0000000000067941 */ /* 0x000fea0003800000 */
.L_x_10619:
        /* <DEDUP_REMOVED lines=8> */
[----:B------:R-:W-:Y:S02]  /*13df0*/  ULDC UR4, c[0x0][0x2f4] ;  /* 0x0000bd0000047ab9 */ /* 0x000fe40000000800 */
[----:B0-----:R-:W-:Y:S01]  /*13e00*/  @P0 IADD3.X R3, R30, UR5, RZ, P1, !PT ;  /* 0x000000051e030c10 */ /* 0x001fe20008ffe4ff */
[----:B------:R-:W-:-:S04]  /*13e10*/  ULDC UR5, c[0x0][0x320] ;  /* 0x0000c80000057ab9 */ /* 0x000fc80000000800 */
[----:B------:R0:W4:Y:S01]  /*13e20*/  @P0 LDG.E R32, desc[UR60][R2.64] ;  /* 0x0000003c02200981 */ /* 0x000122000c1e1900 */
[----:B-1----:R-:W-:Y:S02]  /*13e30*/  ISETP.NE.AND P1, PT, R10, 0x1, PT ;  /* 0x000000010a00780c */ /* 0x002fe40003f25270 */
[C---:B---3--:R-:W-:Y:S01]  /*13e40*/  LOP3.LUT R31, R21.reuse, 0x7f, RZ, 0xc0, !PT ;  /* 0x0000007f151f7812 */ /* 0x048fe200078ec0ff */
[----:B------:R-:W-:-:S03]  /*13e50*/  IMAD.SHL.U32 R21, R21, 0x10, RZ ;  /* 0x0000001015157824 */ /* 0x000fc600078e00ff */
[----:B------:R-:W-:-:S07]  /*13e60*/  SHF.R.U32.HI R31, RZ, 0x3, R31 ;  /* 0x00000003ff1f7819 */ /* 0x000fce000001161f */
[----:B------:R-:W1:Y:S01]  /*13e70*/  @P1 LDC R5, c[0x0][0x434] ;  /* 0x00010d00ff051b82 */ /* 0x000e620000000800 */
[----:B------:R-:W-:-:S07]  /*13e80*/  LOP3.LUT R21, R31, 0x70, R21, 0xf8, !PT ;  /* 0x000000701f157812 */ /* 0x000fce00078ef815 */
[----:B0-----:R-:W0:Y:S01]  /*13e90*/  @P1 LDC R2, c[0x0][0x438] ;  /* 0x00010e00ff021b82 */ /* 0x001e220000000800 */
[----:B--2---:R-:W-:-:S04]  /*13ea0*/  VIADD R8, R20, 0xffffffff ;  /* 0xffffffff14087836 */ /* 0x004fc80000000000 */
[----:B------:R-:W-:-:S05]  /*13eb0*/  IMAD R7, R8, 0x60, R21 ;  /* 0x0000006008077824 */ /* 0x000fca00078e0215 */
[C---:B------:R-:W-:Y:S01]  /*13ec0*/  ISETP.GE.AND P0, PT, R7.reuse, R35, PT ;  /* 0x000000230700720c */ /* 0x040fe20003f06270 */
[----:B------:R-:W-:-:S03]  /*13ed0*/  IMAD.IADD R0, R7, 0x1, R34 ;  /* 0x0000000107007824 */ /* 0x000fc600078e0222 */
[----:B------:R-:W-:Y:S01]  /*13ee0*/  ISETP.GT.U32.OR P0, PT, R21, 0x5f, P0 ;  /* 0x0000005f1500780c */ /* 0x000fe20000704470 */
[----:B-1----:R-:W-:-:S04]  /*13ef0*/  @P1 IMAD.HI.U32 R3, R0, R5, RZ ;  /* 0x0000000500031227 */ /* 0x002fc800078e00ff */
[----:B------:R-:W-:Y:S01]  /*13f00*/  IMAD.MOV.U32 R9, RZ, RZ, R0 ;  /* 0x000000ffff097224 */ /* 0x000fe200078e0000 */
[----:B0-----:R-:W-:-:S07]  /*13f10*/  @P1 SHF.R.U32.HI R9, RZ, R2, R3 ;  /* 0x00000002ff091219 */ /* 0x001fce0000011603 */
[----:B------:R-:W0:Y:S08]  /*13f20*/  @!P0 LDC.64 R2, c[0x0][0x428] ;  /* 0x00010a00ff028b82 */ /* 0x000e300000000a00 */
[----:B------:R-:W1:Y:S01]  /*13f30*/  @!P0 LDC.64 R4, c[0x0][0x418] ;  /* 0x00010600ff048b82 */ /* 0x000e620000000a00 */
[--C-:B------:R-:W-:Y:S01]  /*13f40*/  @!P0 SHF.R.S32.HI R7, RZ, 0x1f, R9.reuse ;  /* 0x0000001fff078819 */ /* 0x100fe20000011409 */
[----:B------:R-:W-:Y:S01]  /*13f50*/  @!P0 IMAD.MOV.U32 R6, RZ, RZ, R9 ;  /* 0x000000ffff068224 */ /* 0x000fe200078e0009 */
[----:B----4-:R-:W-:-:S03]  /*13f60*/  SHF.R.S32.HI R35, RZ, 0x1f, R32 ;  /* 0x0000001fff237819 */ /* 0x010fc60000011420 */
[----:B0-----:R-:W-:-:S04]  /*13f70*/  @!P0 IMAD.WIDE.U32 R6, R32, R2, R6 ;  /* 0x0000000220068225 */ /* 0x001fc800078e0006 */
[----:B------:R-:W-:-:S04]  /*13f80*/  @!P0 IMAD R2, R35, R2, RZ ;  /* 0x0000000223028224 */ /* 0x000fc800078e02ff */
[----:B------:R-:W-:Y:S01]  /*13f90*/  @!P0 IMAD R3, R32, R3, R2 ;  /* 0x0000000320038224 */ /* 0x000fe200078e0202 */
[----:B-1----:R-:W-:-:S03]  /*13fa0*/  @!P0 LEA R4, P1, R6, R4, 0x2 ;  /* 0x0000000406048211 */ /* 0x002fc600078210ff */
[----:B------:R-:W-:-:S05]  /*13fb0*/  @!P0 IMAD.IADD R3, R7, 0x1, R3 ;  /* 0x0000000107038824 */ /* 0x000fca00078e0203 */
[----:B------:R-:W-:-:S05]  /*13fc0*/  @!P0 LEA.HI.X R5, R6, R5, R3, 0x2, P1 ;  /* 0x0000000506058211 */ /* 0x000fca00008f1403 */
[----:B------:R-:W2:Y:S01]  /*13fd0*/  @!P0 LDG.E R11, desc[UR60][R4.64] ;  /* 0x0000003c040b8981 */ /* 0x000ea2000c1e1900 */
[----:B------:R-:W0:Y:S01]  /*13fe0*/  S2R R20, SR_TID.X ;  /* 0x0000000000147919 */ /* 0x000e220000002100 */
[----:B------:R-:W-:-:S04]  /*13ff0*/  IMAD.MOV R2, RZ, RZ, -R9 ;  /* 0x000000ffff027224 */ /* 0x000fc800078e0a09 */
[----:B------:R-:W-:Y:S01]  /*14000*/  IMAD R0, R10, R2, R0 ;  /* 0x000000020a007224 */ /* 0x000fe200078e0200 */
[----:B------:R-:W-:-:S04]  /*14010*/  ISETP.GT.U32.AND P0, PT, R21, 0x5f, PT ;  /* 0x0000005f1500780c */ /* 0x000fc80003f04070 */
[----:B------:R-:W-:Y:S01]  /*14020*/  STL [R1+0x4], R0 ;  /* 0x0000040001007387 */ /* 0x000fe20000100800 */
[----:B------:R-:W-:-:S08]  /*14030*/  LOP3.LUT R22, R22, 0xffffffdf, RZ, 0xc0, !PT ;  /* 0xffffffdf16167812 */ /* 0x000fd000078ec0ff */
[----:B------:R-:W-:-:S04]  /*14040*/  @P0 LOP3.LUT R22, R22, 0x20, RZ, 0xfc, !PT ;  /* 0x0000002016160812 */ /* 0x000fc800078efcff */
[----:B------:R-:W-:Y:S01]  /*14050*/  LOP3.LUT R22, R22, 0xfffffffd, RZ, 0xc0, !PT ;  /* 0xfffffffd16167812 */ /* 0x000fe200078ec0ff */
[----:B------:R-:W-:Y:S01]  /*14060*/  UMOV UR6, 0xffffffff ;  /* 0xffffffff00067882 */ /* 0x000fe20000000000 */
[----:B--2---:R0:W-:Y:S02]  /*14070*/  STL [R1], R11 ;  /* 0x0000000b01007387 */ /* 0x0041e40000100800 */
[C---:B0-----:R-:W-:Y:S02]  /*14080*/  IMAD.SHL.U32 R11, R20.reuse, 0x8, RZ ;  /* 0x00000008140b7824 */ /* 0x041fe400078e00ff */
[----:B------:R-:W-:-:S03]  /*14090*/  IMAD.SHL.U32 R20, R20, 0x8, RZ ;  /* 0x0000000814147824 */ /* 0x000fc600078e00ff */
[----:B------:R-:W-:Y:S02]  /*140a0*/  LOP3.LUT R11, R11, 0x38, RZ, 0xc0, !PT ;  /* 0x000000380b0b7812 */ /* 0x000fe400078ec0ff */
[----:B------:R-:W-:Y:S02]  /*140b0*/  LOP3.LUT R20, R20, 0x38, RZ, 0xc0, !PT ;  /* 0x0000003814147812 */ /* 0x000fe400078ec0ff */
[----:B------:R-:W-:Y:S02]  /*140c0*/  ISETP.GE.AND P1, PT, R11, UR4, PT ;  /* 0x000000040b007c0c */ /* 0x000fe4000bf26270 */
[----:B------:R-:W-:-:S04]  /*140d0*/  LOP3.LUT R12, R20, 0x40, RZ, 0xfc, !PT ;  /* 0x00000040140c7812 */ /* 0x000fc800078efcff */
[----:B------:R-:W-:Y:S02]  /*140e0*/  ISETP.GE.AND P3, PT, R12, UR5, PT ;  /* 0x000000050c007c0c */ /* 0x000fe4000bf66270 */
[----:B------:R-:W-:-:S05]  /*140f0*/  LOP3.LUT R12, R11, 0x80, RZ, 0xfc, !PT ;  /* 0x000000800b0c7812 */ /* 0x000fca00078efcff */
[----:B------:R-:W-:-:S04]  /*14100*/  @P1 LOP3.LUT R22, R22, 0x2, RZ, 0xfc, !PT ;  /* 0x0000000216161812 */ /* 0x000fc800078efcff */
[----:B------:R-:W-:Y:S02]  /*14110*/  LOP3.LUT R22, R22, 0xffffffef, RZ, 0xc0, !PT ;  /* 0xffffffef16167812 */ /* 0x000fe400078ec0ff */
[----:B------:R-:W-:Y:S02]  /*14120*/  ISETP.GE.AND P2, PT, R12, UR5, PT ;  /* 0x000000050c007c0c */ /* 0x000fe4000bf46270 */
[----:B------:R-:W-:Y:S02]  /*14130*/  @P3 LOP3.LUT R22, R22, 0x10, RZ, 0xfc, !PT ;  /* 0x0000001016163812 */ /* 0x000fe400078efcff */
[C---:B------:R-:W-:Y:S02]  /*14140*/  ISETP.GE.AND P0, PT, R11.reuse, UR5, PT ;  /* 0x000000050b007c0c */ /* 0x040fe4000bf06270 */
[----:B------:R-:W-:Y:S02]  /*14150*/  LOP3.LUT R22, R22, 0xfffffffe, RZ, 0xc0, !PT ;  /* 0xfffffffe16167812 */ /* 0x000fe400078ec0ff */
[----:B------:R-:W-:-:S02]  /*14160*/  LOP3.LUT R11, R11, 0xc0, RZ, 0xfc, !PT ;  /* 0x000000c00b0b7812 */ /* 0x000fc400078efcff */
[----:B------:R-:W-:Y:S02]  /*14170*/  LOP3.LUT R22, R22, 0xfffffff7, RZ, 0xc0, !PT ;  /* 0xfffffff716167812 */ /* 0x000fe400078ec0ff */
[----:B------:R-:W-:Y:S02]  /*14180*/  ISETP.GE.AND P1, PT, R11, UR5, PT ;  /* 0x000000050b007c0c */ /* 0x000fe4000bf26270 */
[----:B------:R-:W-:-:S04]  /*14190*/  @P2 LOP3.LUT R22, R22, 0x8, RZ, 0xfc, !PT ;  /* 0x0000000816162812 */ /* 0x000fc800078efcff */
[----:B------:R-:W-:-:S04]  /*141a0*/  @P0 LOP3.LUT R22, R22, 0x1, RZ, 0xfc, !PT ;  /* 0x0000000116160812 */ /* 0x000fc800078efcff */
[----:B------:R-:W-:-:S04]  /*141b0*/  LOP3.LUT R22, R22, 0xfffffffb, RZ, 0xc0, !PT ;  /* 0xfffffffb16167812 */ /* 0x000fc800078ec0ff */
[----:B------:R-:W-:Y:S01]  /*141c0*/  @P1 LOP3.LUT R22, R22, 0x4, RZ, 0xfc, !PT ;  /* 0x0000000416161812 */ /* 0x000fe200078efcff */
[----:B------:R-:W-:Y:S06]  /*141d0*/  BRA.DIV UR6, `(.L_x_10622) ;  /* 0x0000005a06fc7947 */ /* 0x000fec000b800000 */
.L_x_10762:
[----:B------:R-:W2:Y:S01]  /*141e0*/  LDL R0, [R1+0x64] ;  /* 0x0000640001007983 */ /* 0x000ea20000100800 */
[----:B------:R-:W-:Y:S02]  /*141f0*/  SEL R2, RZ, 0x1, P0 ;  /* 0x00000001ff027807 */ /* 0x000fe40000000000 */
[----:B------:R-:W-:Y:S02]  /*14200*/  LOP3.LUT R22, R22, 0xffffffbf, RZ, 0xc0, !PT ;  /* 0xffffffbf16167812 */ /* 0x000fe400078ec0ff */
[----:B------:R-:W-:Y:S01]  /*14210*/  SHF.R.S32.HI R29, RZ, 0x1f, R18 ;  /* 0x0000001fff1d7819 */ /* 0x000fe20000011412 */
[----:B------:R0:W-:Y:S01]  /*14220*/  STL [R1+0x60], R2 ;  /* 0x0000600201007387 */ /* 0x0001e20000100800 */
[----:B--2---:R-:W-:-:S13]  /*14230*/  ISETP.NE.AND P0, PT, R0, 0x3, PT ;  /* 0x000000030000780c */ /* 0x004fda0003f05270 */
[----:B------:R-:W-:Y:S01]  /*14240*/  @P0 LOP3.LUT R22, R22, 0x40, RZ, 0xfc, !PT ;  /* 0x0000004016160812 */ /* 0x000fe200078efcff */
[----:B0-----:R-:W-:Y:S06]  /*14250*/  @!P0 BRA `(.L_x_10623) ;  /* 0x0000000000048947 */ /* 0x001fec0003800000 */
[----:B------:R-:W-:Y:S01]  /*14260*/  BPT.TRAP 0x1 ;  /* 0x000000040000795c */ /* 0x000fe20000300000 */
.L_x_10623:
[----:B------:R-:W-:Y:S01]  /*14270*/  IMAD R30, R25, 0x8, R23 ;  /* 0x00000008191e7824 */ /* 0x000fe200078e0217 */
[----:B------:R-:W-:Y:S01]  /*14280*/  SHF.L.U32 R0, R27, 0x1f, RZ ;  /* 0x0000001f1b007819 */ /* 0x000fe200000006ff */
[----:B------:R-:W-:Y:S03]  /*14290*/  BSSY B0, `(.L_x_10624) ;  /* 0x0000003000007945 */ /* 0x000fe60003800000 */
[----:B------:R-:W0:Y:S02]  /*142a0*/  SYNCS.PHASECHK.TRANS64.TRYWAIT P0, [R30+URZ+0x32440], R0 ;  /* 0x032440001e0075a7 */ /* 0x000e24000800017f */
[----:B0-----:R-:W-:Y:S05]  /*142b0*/  @!P0 BRA `(.L_x_10625) ;  /* 0x0000005800f88947 */ /* 0x001fea0003800000 */
.L_x_10763:
[----:B------:R-:W-:Y:S05]  /*142c0*/  BSYNC B0 ;  /* 0x0000000000007941 */ /* 0x000fea0003800000 */
.L_x_10624:
[----:B------:R-:W0:Y:S01]  /*142d0*/  LDL R2, [R1+0x4] ;  /* 0x0000040001027983 */ /* 0x000e220000100800 */
[----:B------:R-:W-:-:S03]  /*142e0*/  ULDC.64 UR4, c[0x0][0x300] ;  /* 0x0000c00000047ab9 */ /* 0x000fc60000000a00 */
[----:B------:R-:W2:Y:S04]  /*142f0*/  LDL R4, [R1] ;  /* 0x0000000001047983 */ /* 0x000ea80000100800 */
[----:B------:R-:W3:Y:S01]  /*14300*/  LDL R6, [R1+0x14] ;  /* 0x0000140001067983 */ /* 0x000ee20000100800 */
[----:B------:R-:W-:Y:S02]  /*14310*/  LOP3.LUT P2, RZ, R22, 0x2, RZ, 0xc0, !PT ;  /* 0x0000000216ff7812 */ /* 0x000fe4000784c0ff */
[----:B0-----:R-:W-:Y:S02]  /*14320*/  SHF.R.S32.HI R0, RZ, 0x1f, R2 ;  /* 0x0000001fff007819 */ /* 0x001fe40000011402 */
[----:B--2---:R-:W-:-:S03]  /*14330*/  SHF.R.S32.HI R5, RZ, 0x1f, R4 ;  /* 0x0000001fff057819 */ /* 0x004fc60000011404 */
[----:B------:R0:W-:Y:S01]  /*14340*/  STL [R1+0x4c], R0 ;  /* 0x00004c0001007387 */ /* 0x0001e20000100800 */
[----:B---3--:R-:W-:-:S03]  /*14350*/  IMAD R31, R8, -0x60, R6 ;  /* 0xffffffa0081f7824 */ /* 0x008fc600078e0206 */
[----:B------:R1:W-:Y:S01]  /*14360*/  STL [R1+0x54], R5 ;  /* 0x0000540501007387 */ /* 0x0003e20000100800 */
[----:B------:R-:W2:Y:S01]  /*14370*/  S2R R6, SR_TID.X ;  /* 0x0000000000067919 */ /* 0x000ea20000002100 */
        /* <DEDUP_REMOVED lines=9> */
[----:B------:R-:W1:Y:S02]  /*14410*/  S2R R4, SR_TID.X ;  /* 0x0000000000047919 */ /* 0x000e640000002100 */
[----:B------:R-:W-:Y:S02]  /*14420*/  IMAD.IADD R3, R3, 0x1, R0 ;  /* 0x0000000103037824 */ /* 0x000fe400078e0200 */
[----:B------:R-:W-:Y:S02]  /*14430*/  IMAD R0, R29, UR4, RZ ;  /* 0x000000041d007c24 */ /* 0x000fe4000f8e02ff */
[----:B------:R-:W-:-:S04]  /*14440*/  IMAD.WIDE.U32 R2, R18, UR4, R2 ;  /* 0x0000000412027c25 */ /* 0x000fc8000f8e0002 */
[----:B------:R-:W-:Y:S01]  /*14450*/  IMAD R0, R18, UR5, R0 ;  /* 0x0000000512007c24 */ /* 0x000fe2000f8e0200 */
[----:B------:R-:W-:Y:S01]  /*14460*/  ULDC.64 UR4, c[0x0][0x2e8] ;  /* 0x0000ba0000047ab9 */ /* 0x000fe20000000a00 */
[----:B--2---:R-:W-:-:S05]  /*14470*/  IMAD.SHL.U32 R7, R6, 0x8, RZ ;  /* 0x0000000806077824 */ /* 0x004fca00078e00ff */
[----:B------:R-:W-:Y:S02]  /*14480*/  LOP3.LUT R7, R7, 0x38, RZ, 0xc0, !PT ;  /* 0x0000003807077812 */ /* 0x000fe400078ec0ff */
[----:B-1----:R-:W-:Y:S01]  /*14490*/  LOP3.LUT R5, R4, 0x7f, RZ, 0xc0, !PT ;  /* 0x0000007f04057812 */ /* 0x002fe200078ec0ff */
[----:B------:R-:W-:Y:S01]  /*144a0*/  IMAD.IADD R4, R3, 0x1, R0 ;  /* 0x0000000103047824 */ /* 0x000fe200078e0200 */
[C---:B------:R-:W-:Y:S01]  /*144b0*/  LEA R0, P0, R2.reuse, UR4, 0x1 ;  /* 0x0000000402007c11 */ /* 0x040fe2000f8008ff */
[----:B------:R-:W-:Y:S01]  /*144c0*/  UMOV UR4, 0xffffffff ;  /* 0xffffffff00047882 */ /* 0x000fe20000000000 */
[----:B------:R-:W-:Y:S02]  /*144d0*/  SHF.R.U32.HI R5, RZ, 0x3, R5 ;  /* 0x00000003ff057819 */ /* 0x000fe40000011605 */
[----:B------:R-:W-:-:S03]  /*144e0*/  LEA.HI.X R4, R2, UR5, R4, 0x1, P0 ;  /* 0x0000000502047c11 */ /* 0x000fc600080f0c04 */
[----:B------:R-:W-:Y:S02]  /*144f0*/  IMAD.IADD R31, R31, 0x1, -R5 ;  /* 0x000000011f1f7824 */ /* 0x000fe400078e0a05 */
[----:B------:R-:W-:-:S03]  /*14500*/  IMAD R5, R25, 0x1800, R33 ;  /* 0x0000180019057824 */ /* 0x000fc600078e0221 */
[----:B------:R-:W-:Y:S01]  /*14510*/  ISETP.GE.AND P0, PT, R31, 0x1, PT ;  /* 0x000000011f00780c */ /* 0x000fe20003f06270 */
[----:B------:R-:W-:-:S12]  /*14520*/  BRA.DIV UR4, `(.L_x_10626) ;  /* 0x0000005a04707947 */ /* 0x000fd8000b800000 */
[----:B------:R-:W0:Y:S01]  /*14530*/  SHFL.IDX PT, R3, R0, RZ, 0x181f ;  /* 0x00181fff00037589 */ /* 0x000e2200000e0000 */
[----:B------:R-:W-:-:S03]  /*14540*/  @P0 LEA R6, R5, R23, 0x1 ;  /* 0x0000001705060211 */ /* 0x000fc600078e08ff */
        /* <DEDUP_REMOVED lines=50> */
.L_x_10777:
        /* <DEDUP_REMOVED lines=10> */
.L_x_10627:
        /* <DEDUP_REMOVED lines=11> */
.L_x_10628:
[----:B------:R1:W5:Y:S01]  /*149c0*/  LDL.LU R0, [R1+0x20] ;  /* 0x0000200001007983 */ /* 0x0003620000300800 */
[----:B------:R1:W-:Y:S02]  /*149d0*/  SYNCS.ARRIVE.TRANS64.A1T0 RZ, [R30+URZ+0x32430], RZ ;  /* 0x032430ff1eff79a7 */ /* 0x0003e4000810003f */
[----:B------:R-:W-:Y:S05]  /*149e0*/  WARPSYNC.ALL ;  /* 0x0000000000007948 */ /* 0x000fea0003800000 */
[----:B------:R-:W-:Y:S01]  /*149f0*/  ULDC.64 UR4, c[0x0][0xaf8] ;  /* 0x0002be0000047ab9 */ /* 0x000fe20000000a00 */
[----:B------:R-:W-:Y:S01]  /*14a00*/  BSSY B6, `(.L_x_10629) ;  /* 0x000001d000067945 */ /* 0x000fe20003800000 */
[----:B------:R-:W-:Y:S01]  /*14a10*/  BAR.SYNC.DEFER_BLOCKING 0x8, 0x180 ;  /* 0x0206000000007b1d */ /* 0x000fe20000010000 */
[----:B------:R-:W-:-:S04]  /*14a20*/  ISETP.NE.U32.AND P0, PT, RZ, UR4, PT ;  /* 0x00000004ff007c0c */ /* 0x000fc8000bf05070 */
[----:B------:R-:W-:-:S04]  /*14a30*/  ISETP.NE.AND.EX P0, PT, RZ, UR5, PT, P0 ;  /* 0x00000005ff007c0c */ /* 0x000fc8000bf05300 */
[----:B0-----:R-:W-:-:S05]  /*14a40*/  SEL R3, R36, RZ, !P0 ;  /* 0x000000ff24037207 */ /* 0x001fca0004000000 */
        /* <DEDUP_REMOVED lines=24> */
.L_x_10630:
[----:B------:R-:W-:Y:S05]  /*14bd0*/  BSYNC B6 ;  /* 0x0000000000067941 */ /* 0x000fea0003800000 */
.L_x_10629:
[----:B0-----:R-:W2:Y:S01]  /*14be0*/  LDL R0, [R1+0x34] ;  /* 0x0000340001007983 */ /* 0x001ea20000100800 */
[----:B------:R-:W0:Y:S03]  /*14bf0*/  LDC R6, c[0x0][0x448] ;  /* 0x00011200ff067b82 */ /* 0x000e260000000800 */
[----:B------:R-:W3:Y:S04]  /*14c00*/  LDL R21, [R1+0x3c] ;  /* 0x00003c0001157983 */ /* 0x000ee80000100800 */
[----:B------:R-:W4:Y:S01]  /*14c10*/  LDL R20, [R1+0x10] ;  /* 0x0000100001147983 */ /* 0x000f220000100800 */
[----:B------:R-:W1:Y:S01]  /*14c20*/  S2R R2, SR_TID.X ;  /* 0x0000000000027919 */ /* 0x000e620000002100 */
[----:B------:R-:W-:Y:S01]  /*14c30*/  IMAD.SHL.U32 R17, R17, 0x80, RZ ;  /* 0x0000008011117824 */ /* 0x000fe200078e00ff */
[----:B------:R-:W-:Y:S01]  /*14c40*/  ULDC.64 UR4, c[0x0][0x298] ;  /* 0x0000a60000047ab9 */ /* 0x000fe20000000a00 */
[----:B------:R0:W5:Y:S02]  /*14c50*/  LDL R9, [R1+0x18] ;  /* 0x0000180001097983 */ /* 0x0001640000100800 */
[----:B0-----:R-:W-:-:S13]  /*14c60*/  ISETP.NE.AND P0, PT, R6, 0x1, PT ;  /* 0x000000010600780c */ /* 0x001fda0003f05270 */
[----:B------:R-:W0:Y:S01]  /*14c70*/  @P0 LDC R3, c[0x0][0x450] ;  /* 0x00011400ff030b82 */ /* 0x000e220000000800 */
[----:B-1----:R-:W-:-:S04]  /*14c80*/  LOP3.LUT R2, R2, 0x7f, RZ, 0xc0, !PT ;  /* 0x0000007f02027812 */ /* 0x002fc800078ec0ff */
[----:B------:R-:W-:Y:S01]  /*14c90*/  SHF.R.U32.HI R2, RZ, 0x3, R2 ;  /* 0x00000003ff027819 */ /* 0x000fe20000011602 */
[----:B------:R-:W1:Y:S02]  /*14ca0*/  S2R R5, SR_TID.X ;  /* 0x0000000000057919 */ /* 0x000e640000002100 */
[----:B-1----:R-:W-:-:S05]  /*14cb0*/  IMAD.SHL.U32 R7, R5, 0x8, RZ ;  /* 0x0000000805077824 */ /* 0x002fca00078e00ff */
[----:B------:R-:W-:Y:S01]  /*14cc0*/  LOP3.LUT R7, R7, 0x38, RZ, 0xc0, !PT ;  /* 0x0000003807077812 */ /* 0x000fe200078ec0ff */
[----:B--2---:R-:W-:Y:S02]  /*14cd0*/  IMAD.MOV.U32 R4, RZ, RZ, R0 ;  /* 0x000000ffff047224 */ /* 0x004fe400078e0000 */
[----:B------:R-:W1:Y:S02]  /*14ce0*/  S2R R0, SR_TID.X ;  /* 0x0000000000007919 */ /* 0x000e640000002100 */
[----:B-1----:R-:W-:-:S05]  /*14cf0*/  IMAD.SHL.U32 R0, R0, 0x10, RZ ;  /* 0x0000001000007824 */ /* 0x002fca00078e00ff */
[----:B------:R-:W-:Y:S02]  /*14d00*/  LOP3.LUT R0, R2, 0x70, R0, 0xf8, !PT ;  /* 0x0000007002007812 */ /* 0x000fe400078ef800 */
[----:B------:R-:W1:Y:S02]  /*14d10*/  @P0 LDC R2, c[0x0][0x44c] ;  /* 0x00011300ff020b82 */ /* 0x000e640000000800 */
[----:B------:R-:W-:Y:S01]  /*14d20*/  LOP3.LUT R36, R0, R17, RZ, 0xfc, !PT ;  /* 0x0000001100247212 */ /* 0x000fe200078efcff */
[----:B------:R-:W-:-:S04]  /*14d30*/  IMAD R4, R4, UR4, RZ ;  /* 0x0000000404047c24 */ /* 0x000fc8000f8e02ff */
[----:B------:R-:W-:Y:S02]  /*14d40*/  IMAD.MOV.U32 R0, RZ, RZ, R36 ;  /* 0x000000ffff007224 */ /* 0x000fe400078e0024 */
[----:B------:R-:W-:Y:S02]  /*14d50*/  IMAD R4, R37, UR5, R4 ;  /* 0x0000000525047c24 */ /* 0x000fe4000f8e0204 */
[----:B-1----:R-:W-:-:S05]  /*14d60*/  @P0 IMAD.HI.U32 R2, R36, R2, RZ ;  /* 0x0000000224020227 */ /* 0x002fca00078e00ff */
[----:B0-----:R-:W-:Y:S01]  /*14d70*/  @P0 SHF.R.U32.HI R0, RZ, R3, R2 ;  /* 0x00000003ff000219 */ /* 0x001fe20000011602 */
        /* <DEDUP_REMOVED lines=42> */
[----:B------:R2:W-:Y:S09]  /*15020*/  STL [R1+0x20], R6 ;  /* 0x0000200601007387 */ /* 0x0005f20000100800 */
        /* <DEDUP_REMOVED lines=8> */
[----:B--2---:R-:W-:-:S05]  /*150b0*/  VIADD R6, R17, 0x20 ;  /* 0x0000002011067836 */ /* 0x004fca0000000000 */
[----:B------:R-:W-:Y:S04]  /*150c0*/  STL [R1+0x24], R6 ;  /* 0x0000240601007387 */ /* 0x000fe80000100800 */
[----:B------:R-:W-:Y:S04]  /*150d0*/  STL [R1+0x28], R8 ;  /* 0x0000280801007387 */ /* 0x000fe80000100800 */
[----:B0-----:R-:W0:Y:S04]  /*150e0*/  SHFL.IDX PT, R5, R0, 0x1, 0x181f ;  /* 0x00381f0000057f89 */ /* 0x001e2800000e0000 */
[----:B------:R-:W1:Y:S01]  /*150f0*/  SHFL.IDX PT, R4, R3, 0x1, 0x181f ;  /* 0x00381f0003047f89 */ /* 0x000e6200000e0000 */
[----:B0-----:R-:W-:-:S05]  /*15100*/  @!P0 LEA R5, P2, R7, R5, 0x1 ;  /* 0x0000000507058211 */ /* 0x001fca00078408ff */
[----:B-1----:R-:W-:-:S05]  /*15110*/  @!P0 IMAD.X R4, RZ, RZ, R4, P2 ;  /* 0x000000ffff048224 */ /* 0x002fca00010e0604 */
[----:B------:R-:W-:-:S04]  /*15120*/  @!P0 LOP3.LUT R5, R5, R4, RZ, 0x3c, !PT ;  /* 0x0000000405058212 */ /* 0x000fc800078e3cff */
[----:B------:R-:W-:-:S04]  /*15130*/  @!P0 LOP3.LUT R4, R5, R4, RZ, 0x3c, !PT ;  /* 0x0000000405048212 */ /* 0x000fc800078e3cff */
[----:B------:R-:W-:-:S05]  /*15140*/  @!P0 LOP3.LUT R5, R5, R4, RZ, 0x3c, !PT ;  /* 0x0000000405058212 */ /* 0x000fca00078e3cff */
[----:B------:R0:W-:Y:S01]  /*15150*/  @!P0 LDGSTS.E.BYPASS.LTC128B.128 [R26+0x18c00], desc[UR60][R4.64], !P1 ;  /* 0x18c00000041a8fae */ /* 0x0001e2000c901d7c */
[----:B------:R-:W-:-:S03]  /*15160*/  ISETP.GE.AND P0, PT, R6, R2, PT ;  /* 0x000000020600720c */ /* 0x000fc60003f06270 */
[----:B------:R-:W-:Y:S04]  /*15170*/  SHFL.IDX PT, R6, R3, 0x3, 0x181f ;  /* 0x00781f0003067f89 */ /* 0x000fe800000e0000 */
[----:B0-----:R-:W0:Y:S04]  /*15180*/  SHFL.IDX PT, R5, R0, 0x2, 0x181f ;  /* 0x00581f0000057f89 */ /* 0x001e2800000e0000 */
[----:B------:R-:W1:Y:S02]  /*15190*/  SHFL.IDX PT, R4, R3, 0x2, 0x181f ;  /* 0x00581f0003047f89 */ /* 0x000e6400000e0000 */
[----:B0-----:R-:W-:-:S05]  /*151a0*/  @!P0 LEA R5, P2, R7, R5, 0x1 ;  /* 0x0000000507058211 */ /* 0x001fca00078408ff */
[----:B-1----:R-:W-:-:S05]  /*151b0*/  @!P0 IMAD.X R4, RZ, RZ, R4, P2 ;  /* 0x000000ffff048224 */ /* 0x002fca00010e0604 */
[----:B------:R-:W-:-:S04]  /*151c0*/  @!P0 LOP3.LUT R5, R5, R4, RZ, 0x3c, !PT ;  /* 0x0000000405058212 */ /* 0x000fc800078e3cff */
[----:B------:R-:W-:-:S04]  /*151d0*/  @!P0 LOP3.LUT R4, R5, R4, RZ, 0x3c, !PT ;  /* 0x0000000405048212 */ /* 0x000fc800078e3cff */
[----:B------:R-:W-:-:S05]  /*151e0*/  @!P0 LOP3.LUT R5, R5, R4, RZ, 0x3c, !PT ;  /* 0x0000000405058212 */ /* 0x000fca00078e3cff */
[----:B------:R0:W-:Y:S01]  /*151f0*/  @!P0 LDGSTS.E.BYPASS.LTC128B.128 [R26+0x19400], desc[UR60][R4.64], !P1 ;  /* 0x19400000041a8fae */ /* 0x0001e2000c901d7c */
[----:B------:R-:W-:Y:S01]  /*15200*/  ISETP.GE.AND P0, PT, R8, R2, PT ;  /* 0x000000020800720c */ /* 0x000fe20003f06270 */
[----:B------:R-:W-:-:S05]  /*15210*/  VIADD R8, R17, 0x40 ;  /* 0x0000004011087836 */ /* 0x000fca0000000000 */
[----:B------:R-:W-:Y:S04]  /*15220*/  STL [R1+0x2c], R8 ;  /* 0x00002c0801007387 */ /* 0x000fe80000100800 */
[----:B0-----:R-:W0:Y:S03]  /*15230*/  SHFL.IDX PT, R4, R0, 0x3, 0x181f ;  /* 0x00781f0000047f89 */ /* 0x001e2600000e0000 */
[----:B0-----:R-:W-:-:S05]  /*15240*/  @!P0 LEA R5, P2, R7, R4, 0x1 ;  /* 0x0000000407058211 */ /* 0x001fca00078408ff */
[----:B------:R-:W-:Y:S02]  /*15250*/  @!P0 IMAD.X R4, RZ, RZ, R6, P2 ;  /* 0x000000ffff048224 */ /* 0x000fe400010e0606 */
[----:B------:R-:W-:Y:S03]  /*15260*/  SHFL.IDX PT, R6, R3, 0x4, 0x181f ;  /* 0x00981f0003067f89 */ /* 0x000fe600000e0000 */
        /* <DEDUP_REMOVED lines=22> */
[-C--:B------:R-:W-:Y:S01]  /*153d0*/  @!P0 LOP3.LUT R5, R5, R4.reuse, RZ, 0x3c, !PT ;  /* 0x0000000405058212 */ /* 0x080fe200078e3cff */
[----:B------:R-:W-:Y:S03]  /*153e0*/  SHFL.IDX PT, R3, R3, 0x7, 0x181f ;  /* 0x00f81f0003037f89 */ /* 0x000fe600000e0000 */
        /* <DEDUP_REMOVED lines=12> */
.L_x_10794:
        /* <DEDUP_REMOVED lines=11> */
.L_x_10632:
        /* <DEDUP_REMOVED lines=28> */
.L_x_10634:
[----:B------:R-:W-:Y:S05]  /*15720*/  BSYNC B6 ;  /* 0x0000000000067941 */ /* 0x000fea0003800000 */
.L_x_10633:
[----:B0-----:R-:W2:Y:S01]  /*15730*/  LDL.LU R2, [R1+0x34] ;  /* 0x0000340001027983 */ /* 0x001ea20000300800 */
[----:B------:R-:W0:Y:S01]  /*15740*/  LDC R6, c[0x0][0x448] ;  /* 0x00011200ff067b82 */ /* 0x000e220000000800 */
[----:B------:R-:W-:Y:S02]  /*15750*/  ULDC.64 UR4, c[0x0][0x398] ;  /* 0x0000e60000047ab9 */ /* 0x000fe40000000a00 */
[----:B------:R-:W3:Y:S04]  /*15760*/  LDL.LU R21, [R1+0x3c] ;  /* 0x00003c0001157983 */ /* 0x000ee80000300800 */
[----:B------:R-:W4:Y:S01]  /*15770*/  LDL.LU R20, [R1+0x10] ;  /* 0x0000100001147983 */ /* 0x000f220000300800 */
[----:B------:R-:W-:Y:S01]  /*15780*/  IMAD.MOV.U32 R4, RZ, RZ, R36 ;  /* 0x000000ffff047224 */ /* 0x000fe200078e0024 */
[----:B------:R-:W1:Y:S01]  /*15790*/  S2R R8, SR_TID.X ;  /* 0x0000000000087919 */ /* 0x000e620000002100 */
[----:B0-----:R-:W-:-:S13]  /*157a0*/  ISETP.NE.AND P0, PT, R6, 0x1, PT ;  /* 0x000000010600780c */ /* 0x001fda0003f05270 */
[----:B------:R-:W0:Y:S01]  /*157b0*/  @P0 LDC R5, c[0x0][0x450] ;  /* 0x00011400ff050b82 */ /* 0x000e220000000800 */
[----:B-1----:R-:W-:-:S05]  /*157c0*/  IMAD.SHL.U32 R7, R8, 0x8, RZ ;  /* 0x0000000808077824 */ /* 0x002fca00078e00ff */
[----:B------:R-:W-:Y:S01]  /*157d0*/  LOP3.LUT R7, R7, 0x38, RZ, 0xc0, !PT ;  /* 0x0000003807077812 */ /* 0x000fe200078ec0ff */
[----:B--2---:R-:W-:Y:S02]  /*157e0*/  IMAD R0, R2, UR4, RZ ;  /* 0x0000000402007c24 */ /* 0x004fe4000f8e02ff */
        /* <DEDUP_REMOVED lines=9> */
[----:B---3--:R-:W-:Y:S02]  /*15880*/  IMAD R0, R21, UR4, RZ ;  /* 0x0000000415007c24 */ /* 0x008fe4000f8e02ff */
[----:B----4-:R-:W-:-:S04]  /*15890*/  IMAD.WIDE.U32 R2, R20, UR4, R2 ;  /* 0x0000000414027c25 */ /* 0x010fc8000f8e0002 */
[----:B------:R-:W-:Y:S01]  /*158a0*/  IMAD R0, R20, UR5, R0 ;  /* 0x0000000514007c24 */ /* 0x000fe2000f8e0200 */
[----:B------:R-:W-:Y:S01]  /*158b0*/  ULDC.64 UR4, c[0x0][0x3d0] ;  /* 0x0000f40000047ab9 */ /* 0x000fe20000000a00 */
[----:B------:R-:W-:Y:S02]  /*158c0*/  IMAD.SHL.U32 R20, R8, 0x8, RZ ;  /* 0x0000000808147824 */ /* 0x000fe400078e00ff */
[----:B------:R-:W-:Y:S02]  /*158d0*/  IMAD.IADD R3, R3, 0x1, R0 ;  /* 0x0000000103037824 */ /* 0x000fe400078e0200 */
[----:B------:R-:W1:Y:S01]  /*158e0*/  @P0 LDC R0, c[0x0][0x44c] ;  /* 0x00011300ff000b82 */ /* 0x000e620000000800 */
[----:B------:R-:W-:-:S04]  /*158f0*/  LOP3.LUT R20, R20, 0x38, RZ, 0xc0, !PT ;  /* 0x0000003814147812 */ /* 0x000fc800078ec0ff */
[C---:B------:R-:W-:Y:S02]  /*15900*/  LOP3.LUT R10, R20.reuse, 0x40, RZ, 0xfc, !PT ;  /* 0x00000040140a7812 */ /* 0x040fe400078efcff */
[C---:B------:R-:W-:Y:S02]  /*15910*/  LOP3.LUT R9, R20.reuse, 0x80, RZ, 0xfc, !PT ;  /* 0x0000008014097812 */ /* 0x040fe400078efcff */
[----:B------:R-:W-:Y:S01]  /*15920*/  LOP3.LUT R8, R20, 0xc0, RZ, 0xfc, !PT ;  /* 0x000000c014087812 */ /* 0x000fe200078efcff */
[----:B-1----:R-:W-:-:S05]  /*15930*/  @P0 IMAD.HI.U32 R0, R36, R0, RZ ;  /* 0x0000000024000227 */ /* 0x002fca00078e00ff */
[----:B0-----:R-:W-:-:S04]  /*15940*/  @P0 SHF.R.U32.HI R4, RZ, R5, R0 ;  /* 0x00000005ff040219 */ /* 0x001fc80000011600 */
[--C-:B------:R-:W-:Y:S01]  /*15950*/  SHF.R.S32.HI R5, RZ, 0x1f, R4.reuse ;  /* 0x0000001fff057819 */ /* 0x100fe20000011404 */
[----:B------:R-:W-:Y:S02]  /*15960*/  IMAD.MOV R0, RZ, RZ, -R4 ;  /* 0x000000ffff007224 */ /* 0x000fe400078e0a04 */
[----:B------:R-:W-:-:S04]  /*15970*/  IMAD.WIDE.U32 R2, R4, UR4, R2 ;  /* 0x0000000404027c25 */ /* 0x000fc8000f8e0002 */
        /* <DEDUP_REMOVED lines=18> */
[----:B------:R-:W-:Y:S01]  /*15aa0*/  ISETP.GE.AND P1, PT, R8, UR4, PT ;  /* 0x0000000408007c0c */ /* 0x000fe2000bf26270 */
[----:B------:R-:W-:-:S12]  /*15ab0*/  BRA.DIV UR5, `(.L_x_10635) ;  /* 0x0000005605c87947 */ /* 0x000fd8000b800000 */
[----:B------:R-:W2:Y:S04]  /*15ac0*/  LDL.LU R3, [R1+0x28] ;  /* 0x0000280001037983 */ /* 0x000ea80000300800 */
[----:B------:R-:W3:Y:S04]  /*15ad0*/  LDL.LU R10, [R1+0x20] ;  /* 0x00002000010a7983 */ /* 0x000ee80000300800 */
[----:B------:R-:W4:Y:S04]  /*15ae0*/  LDL.LU R9, [R1+0x2c] ;  /* 0x00002c0001097983 */ /* 0x000f280000300800 */
[----:B------:R-:W5:Y:S04]  /*15af0*/  LDL.LU R8, [R1+0x24] ;  /* 0x0000240001087983 */ /* 0x000f680000300800 */
[----:B------:R-:W2:Y:S04]  /*15b00*/  LDL.LU R11, [R1+0x18] ;  /* 0x00001800010b7983 */ /* 0x000ea80000300800 */
[----:B------:R-:W-:Y:S01]  /*15b10*/  SHFL.IDX PT, R2, R0, RZ, 0x181f ;  /* 0x00181fff00027589 */ /* 0x000fe200000e0000 */
[----:B--2---:R-:W-:-:S02]  /*15b20*/  IMAD R5, R11, R6, RZ ;  /* 0x000000060b057224 */ /* 0x004fc400078e02ff */
[----:B------:R-:W-:Y:S01]  /*15b30*/  IMAD.MOV.U32 R11, RZ, RZ, R3 ;  /* 0x000000ffff0b7224 */ /* 0x000fe200078e0003 */
[----:B------:R-:W-:Y:S02]  /*15b40*/  SHFL.IDX PT, R6, R0, 0x1, 0x181f ;  /* 0x00381f0000067f89 */ /* 0x000fe400000e0000 */
[----:B------:R-:W-:Y:S02]  /*15b50*/  ISETP.GE.AND P0, PT, R17, R5, PT ;  /* 0x000000051100720c */ /* 0x000fe40003f06270 */
[----:B------:R-:W0:Y:S11]  /*15b60*/  SHFL.IDX PT, R3, R4, RZ, 0x181f ;  /* 0x00181fff04037589 */ /* 0x000e3600000e0000 */
[----:B0-----:R-:W-:-:S05]  /*15b70*/  @!P0 LEA R3, P6, R7, R3, 0x1 ;  /* 0x0000000307038211 */ /* 0x001fca00078c08ff */
[----:B------:R-:W-:-:S05]  /*15b80*/  @!P0 IMAD.X R2, RZ, RZ, R2, P6 ;  /* 0x000000ffff028224 */ /* 0x000fca00030e0602 */
[----:B------:R-:W-:-:S04]  /*15b90*/  @!P0 LOP3.LUT R3, R3, R2, RZ, 0x3c, !PT ;  /* 0x0000000203038212 */ /* 0x000fc800078e3cff */
[----:B------:R-:W-:-:S04]  /*15ba0*/  @!P0 LOP3.LUT R2, R3, R2, RZ, 0x3c, !PT ;  /* 0x0000000203028212 */ /* 0x000fc800078e3cff */
[----:B------:R-:W-:-:S05]  /*15bb0*/  @!P0 LOP3.LUT R3, R3, R2, RZ, 0x3c, !PT ;  /* 0x0000000203038212 */ /* 0x000fca00078e3cff */
[----:B------:R-:W-:Y:S04]  /*15bc0*/  @!P0 LDGSTS.E.BYPASS.LTC128B.128 [R26+0x22400], desc[UR60][R2.64], !P4 ;  /* 0x22400000021a8fae */ /* 0x000fe8000e101d7c */
[----:B------:R-:W-:Y:S04]  /*15bd0*/  @!P0 LDGSTS.E.BYPASS.LTC128B.128 [R26+0x26400], desc[UR60][R2.64+0x80], !P3 ;  /* 0x26400080021a8fae */ /* 0x000fe8000d901d7c */
[----:B------:R-:W-:Y:S04]  /*15be0*/  @!P0 LDGSTS.E.BYPASS.LTC128B.128 [R26+0x2a400], desc[UR60][R2.64+0x100], !P2 ;  /* 0x2a400100021a8fae */ /* 0x000fe8000d101d7c */
[----:B------:R0:W-:Y:S01]  /*15bf0*/  @!P0 LDGSTS.E.BYPASS.LTC128B.128 [R26+0x2e400], desc[UR60][R2.64+0x180], !P1 ;  /* 0x2e400180021a8fae */ /* 0x0001e2000c901d7c */
[----:B---3--:R-:W-:Y:S01]  /*15c00*/  ISETP.GE.AND P0, PT, R10, R5, PT ;  /* 0x000000050a00720c */ /* 0x008fe20003f06270 */
[----:B----4-:R-:W-:-:S02]  /*15c10*/  IMAD.MOV.U32 R10, RZ, RZ, R9 ;  /* 0x000000ffff0a7224 */ /* 0x010fc400078e0009 */
[----:B------:R-:W2:Y:S04]  /*15c20*/  LDL.LU R9, [R1+0x30] ;  /* 0x0000300001097983 */ /* 0x000ea80000300800 */
[----:B0-----:R-:W0:Y:S06]  /*15c30*/  SHFL.IDX PT, R2, R4, 0x1, 0x181f ;  /* 0x00381f0004027f89 */ /* 0x001e2c00000e0000 */
[----:B0-----:R-:W-:-:S05]  /*15c40*/  @!P0 LEA R2, P6, R7, R2, 0x1 ;  /* 0x0000000207028211 */ /* 0x001fca00078c08ff */
[----:B------:R-:W-:Y:S02]  /*15c50*/  @!P0 IMAD.X R3, RZ, RZ, R6, P6 ;  /* 0x000000ffff038224 */ /* 0x000fe400030e0606 */
[----:B------:R-:W-:Y:S04]  /*15c60*/  SHFL.IDX PT, R6, R0, 0x2, 0x181f ;  /* 0x00581f0000067f89 */ /* 0x000fe800000e0000 */
[----:B------:R-:W-:Y:S04]  /*15c70*/  @!P0 LDGSTS.E.BYPASS.LTC128B.128 [R26+0x22c00], desc[UR60][R2.64], !P4 ;  /* 0x22c00000021a8fae */ /* 0x000fe8000e101d7c */
[----:B------:R-:W-:Y:S04]  /*15c80*/  @!P0 LDGSTS.E.BYPASS.LTC128B.128 [R26+0x26c00], desc[UR60][R2.64+0x80], !P3 ;  /* 0x26c00080021a8fae */ /* 0x000fe8000d901d7c */
[----:B------:R-:W-:Y:S04]  /*15c90*/  @!P0 LDGSTS.E.BYPASS.LTC128B.128 [R26+0x2ac00], desc[UR60][R2.64+0x100], !P2 ;  /* 0x2ac00100021a8fae */ /* 0x000fe8000d101d7c */
[----:B------:R0:W-:Y:S01]  /*15ca0*/  @!P0 LDGSTS.E.BYPASS.LTC128B.128 [R26+0x2ec00], desc[UR60][R2.64+0x180], !P1 ;  /* 0x2ec00180021a8fae */ /* 0x0001e2000c901d7c */
[----:B-----5:R-:W-:-:S03]  /*15cb0*/  ISETP.GE.AND P0, PT, R8, R5, PT ;  /* 0x000000050800720c */ /* 0x020fc60003f06270 */
[----:B------:R-:W3:Y:S04]  /*15cc0*/  LDL.LU R8, [R1+0x38] ;  /* 0x0000380001087983 */ /* 0x000ee80000300800 */
[----:B0-----:R-:W0:Y:S06]  /*15cd0*/  SHFL.IDX PT, R2, R4, 0x2, 0x181f ;  /* 0x00581f0004027f89 */ /* 0x001e2c00000e0000 */
[----:B0-----:R-:W-:-:S05]  /*15ce0*/  @!P0 LEA R2, P6, R7, R2, 0x1 ;  /* 0x0000000207028211 */ /* 0x001fca00078c08ff */
[----:B------:R-:W-:-:S05]  /*15cf0*/  @!P0 IMAD.X R3, RZ, RZ, R6, P6 ;  /* 0x000000ffff038224 */ /* 0x000fca00030e0606 */
[----:B------:R-:W-:Y:S04]  /*15d00*/  @!P0 LDGSTS.E.BYPASS.LTC128B.128 [R26+0x23400], desc[UR60][R2.64], !P4 ;  /* 0x23400000021a8fae */ /* 0x000fe8000e101d7c */
[----:B------:R-:W-:Y:S04]  /*15d10*/  @!P0 LDGSTS.E.BYPASS.LTC128B.128 [R26+0x27400], desc[UR60][R2.64+0x80], !P3 ;  /* 0x27400080021a8fae */ /* 0x000fe8000d901d7c */
[----:B------:R-:W-:Y:S04]  /*15d20*/  @!P0 LDGSTS.E.BYPASS.LTC128B.128 [R26+0x2b400], desc[UR60][R2.64+0x100], !P2 ;  /* 0x2b400100021a8fae */ /* 0x000fe8000d101d7c */
[----:B------:R0:W-:Y:S04]  /*15d30*/  @!P0 LDGSTS.E.BYPASS.LTC128B.128 [R26+0x2f400], desc[UR60][R2.64+0x180], !P1 ;  /* 0x2f400180021a8fae */ /* 0x0001e8000c901d7c */
[----:B------:R-:W-:Y:S04]  /*15d40*/  SHFL.IDX PT, R6, R0, 0x3, 0x181f ;  /* 0x00781f0000067f89 */ /* 0x000fe800000e0000 */
[----:B0-----:R-:W0:Y:S01]  /*15d50*/  SHFL.IDX PT, R2, R4, 0x3, 0x181f ;  /* 0x00781f0004027f89 */ /* 0x001e2200000e0000 */
[----:B------:R-:W-:-:S13]  /*15d60*/  ISETP.GE.AND P0, PT, R11, R5, PT ;  /* 0x000000050b00720c */ /* 0x000fda0003f06270 */
        /* <DEDUP_REMOVED lines=17> */
[----:B--2---:R-:W-:-:S13]  /*15e80*/  ISETP.GE.AND P0, PT, R9, R5, PT ;  /* 0x000000050900720c */ /* 0x004fda0003f06270 */
        /* <DEDUP_REMOVED lines=8> */
[----:B---3--:R-:W-:-:S13]  /*15f10*/  ISETP.GE.AND P0, PT, R8, R5, PT ;  /* 0x000000050800720c */ /* 0x008fda0003f06270 */
[----:B0-----:R-:W-:-:S05]  /*15f20*/  @!P0 LEA R2, P5, R7, R2, 0x1 ;  /* 0x0000000207028211 */ /* 0x001fca00078a08ff */
[----:B------:R-:W-:-:S05]  /*15f30*/  @!P0 IMAD.X R3, RZ, RZ, R6, P5 ;  /* 0x000000ffff038224 */ /* 0x000fca00028e0606 */
[----:B------:R-:W-:Y:S04]  /*15f40*/  @!P0 LDGSTS.E.BYPASS.LTC128B.128 [R26+0x25400], desc[UR60][R2.64], !P4 ;  /* 0x25400000021a8fae */ /* 0x000fe8000e101d7c */
[----:B------:R-:W-:Y:S04]  /*15f50*/  @!P0 LDGSTS.E.BYPASS.LTC128B.128 [R26+0x29400], desc[UR60][R2.64+0x80], !P3 ;  /* 0x29400080021a8fae */ /* 0x000fe8000d901d7c */
[----:B------:R-:W-:Y:S04]  /*15f60*/  @!P0 LDGSTS.E.BYPASS.LTC128B.128 [R26+0x2d400], desc[UR60][R2.64+0x100], !P2 ;  /* 0x2d400100021a8fae */ /* 0x000fe8000d101d7c */
[----:B------:R0:W-:Y:S04]  /*15f70*/  @!P0 LDGSTS.E.BYPASS.LTC128B.128 [R26+0x31400], desc[UR60][R2.64+0x180], !P1 ;  /* 0x31400180021a8fae */ /* 0x0001e8000c901d7c */
[----:B------:R1:W2:Y:S04]  /*15f80*/  SHFL.IDX PT, R6, R0, 0x7, 0x181f ;  /* 0x00f81f0000067f89 */ /* 0x0002a800000e0000 */
[----:B0-----:R1:W0:Y:S02]  /*15f90*/  SHFL.IDX PT, R2, R4, 0x7, 0x181f ;  /* 0x00f81f0004027f89 */ /* 0x00122400000e0000 */
.L_x_10812:
[----:B-1----:R-:W3:Y:S01]  /*15fa0*/  LDL.LU R0, [R1+0x44] ;  /* 0x0000440001007983 */ /* 0x002ee20000300800 */
[----:B------:R-:W-:Y:S01]  /*15fb0*/  BSSY B0, `(.L_x_10636) ;  /* 0x000000c000007945 */ /* 0x000fe20003800000 */
[----:B---3--:R-:W-:-:S13]  /*15fc0*/  ISETP.GE.AND P0, PT, R0, R5, PT ;  /* 0x000000050000720c */ /* 0x008fda0003f06270 */
[----:B------:R-:W-:Y:S05]  /*15fd0*/  @P0 BRA `(.L_x_10637) ;  /* 0x0000000000240947 */ /* 0x000fea0003800000 */
[----:B0-----:R-:W-:-:S05]  /*15fe0*/  LEA R2, P0, R7, R2, 0x1 ;  /* 0x0000000207027211 */ /* 0x001fca00078008ff */
[----:B--2---:R-:W-:-:S05]  /*15ff0*/  IMAD.X R3, RZ, RZ, R6, P0 ;  /* 0x000000ffff037224 */ /* 0x004fca00000e0606 */
[----:B------:R-:W-:Y:S01]  /*16000*/  @!PT LDS RZ, [RZ] ;  /* 0x00000000fffff984 */ /* 0x000fe20000000800 */
[----:B------:R-:W-:Y:S01]  /*16010*/  @!PT LDS RZ, [RZ] ;  /* 0x00000000fffff984 */ /* 0x000fe20000000800 */
[----:B------:R-:W-:Y:S01]  /*16020*/  @!PT LDS RZ, [RZ] ;  /* 0x00000000fffff984 */ /* 0x000fe20000000800 */
[----:B------:R1:W-:Y:S04]  /*16030*/  LDGSTS.E.BYPASS.LTC128B.128 [R26+0x25c00], desc[UR60][R2.64], !P4 ;  /* 0x25c00000021a7fae */ /* 0x0003e8000e101d7c */
[----:B------:R1:W-:Y:S04]  /*16040*/  LDGSTS.E.BYPASS.LTC128B.128 [R26+0x29c00], desc[UR60][R2.64+0x80], !P3 ;  /* 0x29c00080021a7fae */ /* 0x0003e8000d901d7c */
[----:B------:R1:W-:Y:S04]  /*16050*/  LDGSTS.E.BYPASS.LTC128B.128 [R26+0x2dc00], desc[UR60][R2.64+0x100], !P2 ;  /* 0x2dc00100021a7fae */ /* 0x0003e8000d101d7c */
[----:B------:R1:W-:Y:S02]  /*16060*/  LDGSTS.E.BYPASS.LTC128B.128 [R26+0x31c00], desc[UR60][R2.64+0x180], !P1 ;  /* 0x31c00180021a7fae */ /* 0x0003e4000c901d7c */
.L_x_10637:
[----:B------:R-:W-:Y:S05]  /*16070*/  BSYNC B0 ;  /* 0x0000000000007941 */ /* 0x000fea0003800000 */
.L_x_10636:
[----:B------:R-:W-:Y:S01]  /*16080*/  NOP ;  /* 0x0000000000007918 */ /* 0x000fe20000000000 */
[----:B------:R-:W-:-:S13]  /*16090*/  PLOP3.LUT P0, PT, PT, PT, PT, 0x80, 0x0 ;  /* 0x000000000000781c */ /* 0x000fda0003f0f070 */
.L_x_10638:
[----:B------:R-:W-:Y:S02]  /*160a0*/  PLOP3.LUT P1, PT, P1, P0, PT, 0xa2, 0x0 ;  /* 0x000000000000781c */ /* 0x000fe40000f21472 */
[----:B------:R-:W-:-:S08]  /*160b0*/  @P0 R2UR P1, UR4, R23 ;  /* 0x00000000170402ca */ /* 0x000fd00000020000 */
[----:B------:R-:W-:-:S05]  /*160c0*/  @P0 PLOP3.LUT P0, PT, P1, PT, PT, 0x80, 0x0 ;  /* 0x000000000000081c */ /* 0x000fca0000f0f070 */
[----:B------:R-:W-:Y:S01]  /*160d0*/  @!P1 SYNCS.ARRIVE.TRANS64.RED.A0T1 RZ, [UR4+0x32410], RZ ;  /* 0x032410ffffff99a7 */ /* 0x000fe20008200404 */
[----:B------:R-:W-:Y:S07]  /*160e0*/  @!P1 ARRIVES.LDGSTSBAR.64.TRANSCNT [UR4+0x32410] ;  /* 0x03241000ff0099b0 */ /* 0x000fee0008000a84 */
[----:B------:R-:W-:Y:S05]  /*160f0*/  @P0 BRA.U.ANY `(.L_x_10638) ;  /* 0xfffffffd00e80947 */ /* 0x000fea000393ffff */
[----:B01----:R-:W3:Y:S02]  /*16100*/  LDL.LU R2, [R1+0x40] ;  /* 0x0000400001027983 */ /* 0x003ee40000300800 */
        /* <DEDUP_REMOVED lines=11> */
.L_x_10813:
[----:B------:R-:W-:Y:S05]  /*161c0*/  BSYNC B0 ;  /* 0x0000000000007941 */ /* 0x000fea0003800000 */
.L_x_10639:
[----:B------:R-:W3:Y:S02]  /*161d0*/  LDL R2, [R1+0x64] ;  /* 0x0000640001027983 */ /* 0x000ee40000100800 */
[----:B---3--:R-:W-:-:S13]  /*161e0*/  ISETP.NE.AND P0, PT, R2, 0x3, PT ;  /* 0x000000030200780c */ /* 0x008fda0003f05270 */
[----:B------:R-:W-:Y:S05]  /*161f0*/  @!P0 BRA `(.L_x_10641) ;  /* 0x0000000000048947 */ /* 0x000fea0003800000 */
[----:B------:R-:W-:Y:S01]  /*16200*/  BPT.TRAP 0x1 ;  /* 0x000000040000795c */ /* 0x000fe20000300000 */
.L_x_10641:
[----:B------:R-:W3:Y:S01]  /*16210*/  LDL.LU R2, [R1+0x60] ;  /* 0x0000600001027983 */ /* 0x000ee20000300800 */
[C---:B------:R-:W-:Y:S01]  /*16220*/  LOP3.LUT P0, RZ, R22.reuse, 0x8, RZ, 0xc0, !PT ;  /* 0x0000000816ff7812 */ /* 0x040fe2000780c0ff */
[----:B------:R-:W-:Y:S01]  /*16230*/  BSSY B0, `(.L_x_10642) ;  /* 0x0000008000007945 */ /* 0x000fe20003800000 */
[----:B------:R-:W-:Y:S02]  /*16240*/  SHF.L.U32 R3, R27, 0x1f, RZ ;  /* 0x0000001f1b037819 */ /* 0x000fe400000006ff */
[----:B0-----:R-:W-:Y:S02]  /*16250*/  SEL R0, RZ, 0x4, P0 ;  /* 0x00000004ff007807 */ /* 0x001fe40000000000 */
[----:B------:R-:W-:-:S04]  /*16260*/  LOP3.LUT P1, RZ, R22, 0x10, RZ, 0xc0, !PT ;  /* 0x0000001016ff7812 */ /* 0x000fc8000782c0ff */
[----:B------:R-:W-:Y:S02]  /*16270*/  SEL R7, RZ, 0x2, P1 ;  /* 0x00000002ff077807 */ /* 0x000fe40000800000 */
[----:B------:R-:W0:Y:S02]  /*16280*/  SYNCS.PHASECHK.TRANS64.TRYWAIT P0, [R30+URZ+0x32460], R3 ;  /* 0x032460031e0075a7 */ /* 0x000e24000800017f */
[----:B---3--:R-:W-:Y:S01]  /*16290*/  IADD3 R7, R0, R7, R2 ;  /* 0x0000000700077210 */ /* 0x008fe20007ffe002 */
[----:B0-----:R-:W-:Y:S06]  /*162a0*/  @!P0 BRA `(.L_x_10643) ;  /* 0x0000005c00348947 */ /* 0x001fec0003800000 */
.L_x_10814:
[----:B------:R-:W-:Y:S05]  /*162b0*/  BSYNC B0 ;  /* 0x0000000000007941 */ /* 0x000fea0003800000 */
.L_x_10642:
[----:B------:R-:W3:Y:S01]  /*162c0*/  LDL.LU R0, [R1+0x4c] ;  /* 0x00004c0001007983 */ /* 0x000ee20000300800 */
[----:B------:R-:W-:-:S03]  /*162d0*/  ULDC.64 UR4, c[0x0][0x328] ;  /* 0x0000ca0000047ab9 */ /* 0x000fc60000000a00 */
[----:B------:R-:W4:Y:S04]  /*162e0*/  LDL.LU R2, [R1+0x4] ;  /* 0x0000040001027983 */ /* 0x000f280000300800 */
[----:B------:R-:W5:Y:S04]  /*162f0*/  LDL.LU R5, [R1+0x54] ;  /* 0x0000540001057983 */ /* 0x000f680000300800 */
[----:B------:R-:W2:Y:S01]  /*16300*/  LDL.LU R4, [R1] ;  /* 0x0000000001047983 */ /* 0x000ea20000300800 */
[C---:B------:R-:W-:Y:S02]  /*16310*/  LOP3.LUT P1, RZ, R22.reuse, 0x4, RZ, 0xc0, !PT ;  /* 0x0000000416ff7812 */ /* 0x040fe4000782c0ff */
[----:B------:R-:W-:Y:S01]  /*16320*/  LOP3.LUT P4, RZ, R22, 0x1, RZ, 0xc0, !PT ;  /* 0x0000000116ff7812 */ /* 0x000fe2000788c0ff */
[----:B---3--:R-:W-:-:S04]  /*16330*/  IMAD R0, R0, UR4, RZ ;  /* 0x0000000400007c24 */ /* 0x008fc8000f8e02ff */
[C---:B----4-:R-:W-:Y:S02]  /*16340*/  IMAD R0, R2.reuse, UR5, R0 ;  /* 0x0000000502007c24 */ /* 0x050fe4000f8e0200 */
[----:B0-----:R-:W-:Y:S01]  /*16350*/  IMAD.WIDE.U32 R2, R2, UR4, RZ ;  /* 0x0000000402027c25 */ /* 0x001fe2000f8e00ff */
[----:B------:R-:W-:-:S03]  /*16360*/  ULDC.64 UR4, c[0x0][0x338] ;  /* 0x0000ce0000047ab9 */ /* 0x000fc60000000a00 */
[----:B------:R-:W-:Y:S02]  /*16370*/  IMAD.IADD R3, R3, 0x1, R0 ;  /* 0x0000000103037824 */ /* 0x000fe400078e0200 */
[----:B-----5:R-:W-:Y:S02]  /*16380*/  IMAD R0, R5, UR4, RZ ;  /* 0x0000000405007c24 */ /* 0x020fe4000f8e02ff */
[----:B--2---:R-:W-:-:S04]  /*16390*/  IMAD.WIDE.U32 R2, R4, UR4, R2 ;  /* 0x0000000404027c25 */ /* 0x004fc8000f8e0002 */
[----:B------:R-:W-:Y:S01]  /*163a0*/  IMAD R5, R4, UR5, R0 ;  /* 0x0000000504057c24 */ /* 0x000fe2000f8e0200 */
[----:B------:R-:W-:Y:S01]  /*163b0*/  ULDC.64 UR4, c[0x0][0x330] ;  /* 0x0000cc0000047ab9 */ /* 0x000fe20000000a00 */
[----:B------:R-:W-:Y:S01]  /*163c0*/  SEL R0, RZ, 0x8, P1 ;  /* 0x00000008ff007807 */ /* 0x000fe20000800000 */
[----:B------:R-:W-:Y:S02]  /*163d0*/  IMAD R4, R25, 0x6000, R33 ;  /* 0x0000600019047824 */ /* 0x000fe400078e0221 */
[----:B------:R-:W-:Y:S02]  /*163e0*/  IMAD.IADD R3, R3, 0x1, R5 ;  /* 0x0000000103037824 */ /* 0x000fe400078e0205 */
[----:B------:R-:W-:Y:S02]  /*163f0*/  IMAD R5, R29, UR4, RZ ;  /* 0x000000041d057c24 */ /* 0x000fe4000f8e02ff */
[----:B------:R-:W-:-:S04]  /*16400*/  IMAD.WIDE.U32 R2, R18, UR4, R2 ;  /* 0x0000000412027c25 */ /* 0x000fc8000f8e0002 */
[----:B------:R-:W-:Y:S01]  /*16410*/  IMAD R5, R18, UR5, R5 ;  /* 0x0000000512057c24 */ /* 0x000fe2000f8e0205 */
[----:B------:R-:W-:Y:S01]  /*16420*/  ULDC.64 UR4, c[0x0][0x318] ;  /* 0x0000c60000047ab9 */ /* 0x000fe20000000a00 */
[----:B------:R-:W-:Y:S02]  /*16430*/  IMAD.IADD R7, R7, 0x1, R0 ;  /* 0x0000000107077824 */ /* 0x000fe400078e0200 */
        /* <DEDUP_REMOVED lines=8> */
[----:B------:R-:W-:Y:S01]  /*164c0*/  SHFL.IDX PT, R3, R6, RZ, 0x181f ;  /* 0x00181fff06037589 */ /* 0x000fe200000e0000 */
[----:B------:R-:W-:-:S03]  /*164d0*/  LOP3.LUT P1, RZ, R7, 0x4, RZ, 0xc0, !PT ;  /* 0x0000000407ff7812 */ /* 0x000fc6000782c0ff */
[----:B------:R-:W-:Y:S01]  /*164e0*/  SHFL.IDX PT, R14, R5, 0x1, 0x181f ;  /* 0x00381f00050e7f89 */ /* 0x000fe200000e0000 */
[----:B------:R-:W-:Y:S01]  /*164f0*/  ISETP.LT.OR P3, PT, R31, 0x1, !P1 ;  /* 0x000000011f00780c */ /* 0x000fe20004f61670 */
[----:B0-----:R-:W-:Y:S02]  /*16500*/  IMAD.SHL.U32 R8, R2, 0x8, RZ ;  /* 0x0000000802087824 */ /* 0x001fe400078e00ff */
[----:B------:R-:W0:Y:S03]  /*16510*/  SHFL.IDX PT, R2, R5, RZ, 0x181f ;  /* 0x00181fff05027589 */ /* 0x000e2600000e0000 */
[----:B------:R-:W-:-:S05]  /*16520*/  LOP3.LUT R8, R8, 0x38, RZ, 0xc0, !PT ;  /* 0x0000003808087812 */ /* 0x000fca00078ec0ff */
[----:B------:R-:W-:-:S05]  /*16530*/  IMAD.SHL.U32 R0, R8, 0x2, RZ ;  /* 0x0000000208007824 */ /* 0x000fca00078e00ff */
[----:B0-----:R-:W-:-:S05]  /*16540*/  IADD3 R2, P0, R2, R0, RZ ;  /* 0x0000000002027210 */ /* 0x001fca0007f1e0ff */
[----:B------:R-:W-:Y:S01]  /*16550*/  IMAD.X R3, RZ, RZ, R3, P0 ;  /* 0x000000ffff037224 */ /* 0x000fe200000e0603 */
        /* <DEDUP_REMOVED lines=8> */
[----:B------:R-:W-:-:S03]  /*165e0*/  IADD3 R8, P3, R14, R0, RZ ;  /* 0x000000000e087210 */ /* 0x000fc60007f7e0ff */
        /* <DEDUP_REMOVED lines=48> */
.L_x_10828:
        /* <DEDUP_REMOVED lines=15> */
.L_x_10645:
        /* <DEDUP_REMOVED lines=11> */
.L_x_10646:
[----:B------:R-:W2:Y:S01]  /*16a90*/  LDL.LU R2, [R1+0x14] ;  /* 0x0000140001027983 */ /* 0x000ea20000300800 */
[----:B------:R0:W-:Y:S01]  /*16aa0*/  SYNCS.ARRIVE.TRANS64.A1T0 RZ, [R30+URZ+0x32450], RZ ;  /* 0x032450ff1eff79a7 */ /* 0x0001e2000810003f */
[----:B------:R-:W-:Y:S01]  /*16ab0*/  BSSY B0, `(.L_x_10647) ;  /* 0x00000e1000007945 */ /* 0x000fe20003800000 */
[----:B--2---:R-:W-:-:S13]  /*16ac0*/  ISETP.GE.AND P0, PT, R2, 0x61, PT ;  /* 0x000000610200780c */ /* 0x004fda0003f06270 */
[----:B0-----:R-:W-:Y:S05]  /*16ad0*/  @!P0 BRA `(.L_x_10648) ;  /* 0x0000000c00788947 */ /* 0x001fea0003800000 */
[----:B------:R-:W2:Y:S02]  /*16ae0*/  LDL.LU R2, [R1+0x48] ;  /* 0x0000480001027983 */ /* 0x000ea40000300800 */
[----:B--2---:R-:W-:-:S07]  /*16af0*/  VIADD R10, R2, 0xfffffffe ;  /* 0xfffffffe020a7836 */ /* 0x004fce0000000000 */
.L_x_10661:
[----:B--2---:R-:W2:Y:S01]  /*16b00*/  LDL R12, [R1+0x64] ;  /* 0x00006400010c7983 */ /* 0x004ea20000100800 */
[----:B0-----:R-:W0:Y:S01]  /*16b10*/  LDC R6, c[0x0][0x430] ;  /* 0x00010c00ff067b82 */ /* 0x001e220000000800 */
[----:B------:R-:W1:Y:S01]  /*16b20*/  S2R R2, SR_TID.X ;  /* 0x0000000000027919 */ /* 0x000e620000002100 */
[----:B---3--:R-:W3:Y:S01]  /*16b30*/  S2R R3, SR_TID.X ;  /* 0x0000000000037919 */ /* 0x008ee20000002100 */
[----:B0-----:R-:W-:Y:S02]  /*16b40*/  ISETP.NE.AND P0, PT, R6, 0x1, PT ;  /* 0x000000010600780c */ /* 0x001fe40003f05270 */
[----:B-1----:R-:W-:Y:S01]  /*16b50*/  LOP3.LUT R2, R2, 0x7f, RZ, 0xc0, !PT ;  /* 0x0000007f02027812 */ /* 0x002fe200078ec0ff */
[----:B---3--:R-:W-:-:S03]  /*16b60*/  IMAD.SHL.U32 R4, R3, 0x10, RZ ;  /* 0x0000001003047824 */ /* 0x008fc600078e00ff */
[----:B------:R-:W-:-:S07]  /*16b70*/  SHF.R.U32.HI R2, RZ, 0x3, R2 ;  /* 0x00000003ff027819 */ /* 0x000fce0000011602 */
[----:B------:R-:W0:Y:S01]  /*16b80*/  @P0 LDC R3, c[0x0][0x438] ;  /* 0x00010e00ff030b82 */ /* 0x000e220000000800 */
[----:B------:R-:W-:-:S04]  /*16b90*/  LOP3.LUT R4, R2, 0x70, R4, 0xf8, !PT ;  /* 0x0000007002047812 */ /* 0x000fc800078ef804 */
[----:B------:R-:W-:-:S03]  /*16ba0*/  ISETP.GT.U32.AND P1, PT, R4, 0x5f, PT ;  /* 0x0000005f0400780c */ /* 0x000fc60003f24070 */
[----:B------:R-:W1:Y:S01]  /*16bb0*/  @P0 LDC R2, c[0x0][0x434] ;  /* 0x00010d00ff020b82 */ /* 0x000e620000000800 */
[----:B------:R-:W-:-:S04]  /*16bc0*/  IMAD R7, R10, 0x60, R34 ;  /* 0x000000600a077824 */ /* 0x000fc800078e0222 */
[----:B------:R-:W-:-:S05]  /*16bd0*/  IMAD.IADD R7, R4, 0x1, R7 ;  /* 0x0000000104077824 */ /* 0x000fca00078e0207 */
        /* <DEDUP_REMOVED lines=16> */
[----:B------:R-:W-:-:S04]  /*16ce0*/  ISETP.NE.AND P0, PT, R25, 0x2, PT ;  /* 0x000000021900780c */ /* 0x000fc80003f05270 */
[----:B------:R-:W-:Y:S01]  /*16cf0*/  SEL R2, RZ, 0x1, P0 ;  /* 0x00000001ff027807 */ /* 0x000fe20000000000 */
[----:B------:R-:W-:-:S03]  /*16d00*/  IMAD.MOV R3, RZ, RZ, -R11 ;  /* 0x000000ffff037224 */ /* 0x000fc600078e0a0b */
[----:B------:R-:W-:Y:S01]  /*16d10*/  LOP3.LUT R27, R27, R2, RZ, 0x3c, !PT ;  /* 0x000000021b1b7212 */ /* 0x000fe200078e3cff */
[----:B------:R-:W-:Y:S01]  /*16d20*/  IMAD.MOV.U32 R2, RZ, RZ, R10 ;  /* 0x000000ffff027224 */ /* 0x000fe200078e000a */
[----:B------:R-:W-:Y:S05]  /*16d30*/  YIELD ;  /* 0x0000000000007946 */ /* 0x000fea0003800000 */
[----:B------:R-:W-:Y:S01]  /*16d40*/  SEL R25, R25, RZ, P0 ;  /* 0x000000ff19197207 */ /* 0x000fe20000000000 */
[----:B------:R-:W-:Y:S01]  /*16d50*/  IMAD R6, R6, R3, R7 ;  /* 0x0000000306067224 */ /* 0x000fe200078e0207 */
[----:B------:R-:W-:Y:S01]  /*16d60*/  ISETP.GT.AND P2, PT, R2, RZ, PT ;  /* 0x000000ff0200720c */ /* 0x000fe20003f44270 */
[----:B------:R-:W-:Y:S01]  /*16d70*/  VIADD R10, R10, 0xffffffff ;  /* 0xffffffff0a0a7836 */ /* 0x000fe20000000000 */
[----:B--2---:R-:W-:-:S13]  /*16d80*/  ISETP.NE.AND P1, PT, R12, 0x3, PT ;  /* 0x000000030c00780c */ /* 0x004fda0003f25270 */
[----:B0-----:R-:W-:Y:S05]  /*16d90*/  @!P1 BRA `(.L_x_10649) ;  /* 0x0000000000049947 */ /* 0x001fea0003800000 */
[----:B------:R-:W-:Y:S01]  /*16da0*/  BPT.TRAP 0x1 ;  /* 0x000000040000795c */ /* 0x000fe20000300000 */
.L_x_10649:
[----:B------:R-:W-:Y:S01]  /*16db0*/  IMAD R4, R25, 0x8, R23 ;  /* 0x0000000819047824 */ /* 0x000fe200078e0217 */
[----:B------:R-:W-:Y:S01]  /*16dc0*/  SHF.L.U32 R21, R27, 0x1f, RZ ;  /* 0x0000001f1b157819 */ /* 0x000fe200000006ff */
[----:B------:R-:W-:Y:S01]  /*16dd0*/  BSSY B1, `(.L_x_10650) ;  /* 0x0000004000017945 */ /* 0x000fe20003800000 */
[----:B------:R-:W-:Y:S02]  /*16de0*/  SHF.R.S32.HI R17, RZ, 0x1f, R6 ;  /* 0x0000001fff117819 */ /* 0x000fe40000011406 */
[----:B------:R-:W0:Y:S02]  /*16df0*/  SYNCS.PHASECHK.TRANS64.TRYWAIT P0, [R4+URZ+0x32440], R21 ;  /* 0x03244015040075a7 */ /* 0x000e24000800017f */
[----:B0-----:R-:W-:Y:S05]  /*16e00*/  @!P0 BRA `(.L_x_10651) ;  /* 0x0000005800b48947 */ /* 0x001fea0003800000 */
.L_x_10829:
[----:B------:R-:W-:Y:S05]  /*16e10*/  BSYNC B1 ;  /* 0x0000000000017941 */ /* 0x000fea0003800000 */
.L_x_10650:
        /* <DEDUP_REMOVED lines=52> */
.L_x_10843:
        /* <DEDUP_REMOVED lines=8> */
.L_x_10653:
        /* <DEDUP_REMOVED lines=11> */
.L_x_10654:
[----:B------:R2:W-:Y:S01]  /*17290*/  SYNCS.ARRIVE.TRANS64.A1T0 RZ, [R4+URZ+0x32430], RZ ;  /* 0x032430ff04ff79a7 */ /* 0x0005e2000810003f */
[----:B------:R-:W-:Y:S05]  /*172a0*/  @!P3 BRA `(.L_x_10655) ;  /* 0x000000000004b947 */ /* 0x000fea0003800000 */
[----:B------:R-:W-:Y:S01]  /*172b0*/  BPT.TRAP 0x1 ;  /* 0x000000040000795c */ /* 0x000fe20000300000 */
.L_x_10655:
[----:B------:R-:W3:Y:S01]  /*172c0*/  SYNCS.PHASECHK.TRANS64.TRYWAIT P0, [R4+URZ+0x32460], R21 ;  /* 0x03246015040075a7 */ /* 0x000ee2000800017f */
[----:B------:R-:W-:Y:S04]  /*172d0*/  BSSY B1, `(.L_x_10656) ;  /* 0x0000002000017945 */ /* 0x000fe80003800000 */
[----:B---3--:R-:W-:Y:S05]  /*172e0*/  @!P0 BRA `(.L_x_10657) ;  /* 0x0000005c00348947 */ /* 0x008fea0003800000 */
.L_x_10844:
[----:B------:R-:W-:Y:S05]  /*172f0*/  BSYNC B1 ;  /* 0x0000000000017941 */ /* 0x000fea0003800000 */
.L_x_10656:
[----:B------:R-:W-:Y:S01]  /*17300*/  ULDC.64 UR4, c[0x0][0x328] ;  /* 0x0000ca0000047ab9 */ /* 0x000fe20000000a00 */
[C---:B------:R-:W-:Y:S01]  /*17310*/  LOP3.LUT P5, RZ, R22.reuse, 0x1, RZ, 0xc0, !PT ;  /* 0x0000000116ff7812 */ /* 0x040fe200078ac0ff */
[----:B------:R-:W-:Y:S01]  /*17320*/  IMAD R17, R17, UR4, RZ ;  /* 0x0000000411117c24 */ /* 0x000fe2000f8e02ff */
[----:B------:R-:W-:Y:S01]  /*17330*/  LOP3.LUT P4, RZ, R22, 0x10, RZ, 0xc0, !PT ;  /* 0x0000001016ff7812 */ /* 0x000fe2000788c0ff */
[----:B------:R-:W-:Y:S01]  /*17340*/  IMAD.WIDE.U32 R2, R6, UR4, RZ ;  /* 0x0000000406027c25 */ /* 0x000fe2000f8e00ff */
[C---:B------:R-:W-:Y:S02]  /*17350*/  LOP3.LUT P3, RZ, R22.reuse, 0x8, RZ, 0xc0, !PT ;  /* 0x0000000816ff7812 */ /* 0x040fe4000786c0ff */
[----:B------:R-:W-:Y:S01]  /*17360*/  LOP3.LUT P1, RZ, R22, 0x4, RZ, 0xc0, !PT ;  /* 0x0000000416ff7812 */ /* 0x000fe2000782c0ff */
[----:B------:R-:W-:Y:S01]  /*17370*/  IMAD R17, R6, UR5, R17 ;  /* 0x0000000506117c24 */ /* 0x000fe2000f8e0211 */
[----:B------:R-:W-:Y:S01]  /*17380*/  ULDC.64 UR4, c[0x0][0x338] ;  /* 0x0000ce0000047ab9 */ /* 0x000fe20000000a00 */
[----:B------:R-:W-:-:S02]  /*17390*/  IMAD R6, R25, 0x6000, R33 ;  /* 0x0000600019067824 */ /* 0x000fc400078e0221 */
        /* <DEDUP_REMOVED lines=10> */
[----:B------:R-:W-:Y:S02]  /*17440*/  IADD3 R7, R5, R3, RZ ;  /* 0x0000000305077210 */ /* 0x000fe40007ffe0ff */
[----:B------:R-:W-:Y:S01]  /*17450*/  LEA R5, P0, R2, UR4, 0x1 ;  /* 0x0000000402057c11 */ /* 0x000fe2000f8008ff */
[----:B------:R-:W-:-:S03]  /*17460*/  UMOV UR4, 0xffffffff ;  /* 0xffffffff00047882 */ /* 0x000fc60000000000 */
[----:B------:R-:W-:Y:S01]  /*17470*/  LEA.HI.X R7, R2, UR5, R7, 0x1, P0 ;  /* 0x0000000502077c11 */ /* 0x000fe200080f0c07 */
[----:B------:R-:W-:Y:S08]  /*17480*/  BRA.DIV UR4, `(.L_x_10658) ;  /* 0x0000005a04e07947 */ /* 0x000ff0000b800000 */
        /* <DEDUP_REMOVED lines=43> */
.L_x_10858:
        /* <DEDUP_REMOVED lines=11> */
.L_x_10659:
        /* <DEDUP_REMOVED lines=11> */
.L_x_10660:
[----:B------:R0:W-:Y:S01]  /*178a0*/  SYNCS.ARRIVE.TRANS64.A1T0 RZ, [R4+URZ+0x32450], RZ ;  /* 0x032450ff04ff79a7 */ /* 0x0001e2000810003f */
[----:B------:R-:W-:Y:S05]  /*178b0*/  @P2 BRA `(.L_x_10661) ;  /* 0xfffffff000902947 */ /* 0x000fea000383ffff */
.L_x_10648:
[----:B------:R-:W-:Y:S05]  /*178c0*/  BSYNC B0 ;  /* 0x0000000000007941 */ /* 0x000fea0003800000 */
.L_x_10647:
        /* <DEDUP_REMOVED lines=21> */
.L_x_10663:
[----:B------:R-:W-:Y:S05]  /*17a20*/  BSYNC B0 ;  /* 0x0000000000007941 */ /* 0x000fea0003800000 */
.L_x_10662:
[----:B------:R-:W-:-:S07]  /*17a30*/  SEL R25, R25, RZ, P0 ;  /* 0x000000ff19197207 */ /* 0x000fce0000000000 */
.L_x_10616:
[----:B------:R-:W-:Y:S05]  /*17a40*/  BSYNC B7 ;  /* 0x0000000000077941 */ /* 0x000fea0003800000 */
.L_x_10614:
        /* <DEDUP_REMOVED lines=8> */
[----:B------:R0:W1:Y:S01]  /*17ad0*/  LDS.128 R16, [R23+0x324d0] ;  /* 0x0324d00017107984 */ /* 0x0000620000000c00 */
[----:B------:R-:W-:Y:S06]  /*17ae0*/  BAR.ARV 0x4, 0x180 ;  /* 0x0106000000007b1d */ /* 0x000fec0000002000 */
[----:B------:R-:W-:Y:S05]  /*17af0*/  BRA `(.L_x_10665) ;  /* 0x0000000800407947 */ /* 0x000fea0003800000 */
.L_x_10664:
        /* <DEDUP_REMOVED lines=36> */
.L_x_10868:
[----:B------:R-:W-:Y:S02]  /*17d40*/  ULDC UR4, c[0x0][0xd38] ;  /* 0x00034e0000047ab9 */ /* 0x000fe40000000800 */
[----:B------:R-:W-:-:S04]  /*17d50*/  IMAD.U32 R7, RZ, RZ, UR4 ;  /* 0x00000004ff077e24 */ /* 0x000fc8000f8e00ff */
[----:B-1----:R-:W-:-:S04]  /*17d60*/  IMAD R14, R14, R7, RZ ;  /* 0x000000070e0e7224 */ /* 0x002fc800078e02ff */
[----:B------:R-:W-:-:S05]  /*17d70*/  IMAD.IADD R9, R4, 0x1, R14 ;  /* 0x0000000104097824 */ /* 0x000fca00078e020e */
[----:B------:R-:W-:-:S13]  /*17d80*/  ISETP.GT.AND P6, PT, R9, R0, PT ;  /* 0x000000000900720c */ /* 0x000fda0003fc4270 */
[----:B------:R-:W-:Y:S05]  /*17d90*/  @P6 BRA `(.L_x_10667) ;  /* 0x00000000009c6947 */ /* 0x000fea0003800000 */
.L_x_10672:
        /* <DEDUP_REMOVED lines=14> */
.L_x_10670:
[----:B------:R-:W-:Y:S05]  /*17e80*/  BSYNC B0 ;  /* 0x0000000000007941 */ /* 0x000fea0003800000 */
.L_x_10669:
        /* <DEDUP_REMOVED lines=18> */
.L_x_10876:
[----:B------:R-:W-:Y:S02]  /*17fb0*/  ULDC UR4, c[0x0][0xd38] ;  /* 0x00034e0000047ab9 */ /* 0x000fe40000000800 */
[----:B------:R-:W-:-:S04]  /*17fc0*/  IMAD.U32 R7, RZ, RZ, UR4 ;  /* 0x00000004ff077e24 */ /* 0x000fc8000f8e00ff */
[----:B-1----:R-:W-:-:S04]  /*17fd0*/  IMAD R14, R14, R7, RZ ;  /* 0x000000070e0e7224 */ /* 0x002fc800078e02ff */
[----:B------:R-:W-:-:S05]  /*17fe0*/  IMAD.IADD R9, R14, 0x1, R9 ;  /* 0x000000010e097824 */ /* 0x000fca00078e0209 */
[----:B------:R-:W-:-:S13]  /*17ff0*/  ISETP.GT.AND P6, PT, R9, R0, PT ;  /* 0x000000000900720c */ /* 0x000fda0003fc4270 */
[----:B------:R-:W-:Y:S05]  /*18000*/  @!P6 BRA `(.L_x_10672) ;  /* 0xfffffffc0064e947 */ /* 0x000fea000383ffff */
.L_x_10667:
        /* <DEDUP_REMOVED lines=8> */
.L_x_10880:
[----:B------:R-:W-:Y:S01]  /*18090*/  ISETP.NE.AND P0, PT, R3, RZ, PT ;  /* 0x000000ff0300720c */ /* 0x000fe20003f05270 */
[----:B------:R-:W-:-:S12]  /*180a0*/  IMAD.MOV.U32 R14, RZ, RZ, RZ ;  /* 0x000000ffff0e7224 */ /* 0x000fd800078e00ff */
[----:B------:R-:W-:Y:S05]  /*180b0*/  @!P0 BRA `(.L_x_10674) ;  /* 0x0000000000108947 */ /* 0x000fea0003800000 */
[----:B------:R-:W-:Y:S01]  /*180c0*/  UMOV UR4, 0xffffffff ;  /* 0xffffffff00047882 */ /* 0x000fe20000000000 */
[----:B------:R-:W-:Y:S02]  /*180d0*/  VIADD R12, R4, 0xffffffff ;  /* 0xffffffff040c7836 */ /* 0x000fe40000000000 */
[----:B------:R-:W-:Y:S05]  /*180e0*/  BRA.DIV UR4, `(.L_x_10675) ;  /* 0x0000005e04b87947 */ /* 0x000fea000b800000 */
[----:B------:R3:W4:Y:S02]  /*180f0*/  SHFL.IDX PT, R14, R2, R12, 0x1f ;  /* 0x00001f0c020e7589 */ /* 0x00072400000e0000 */
.L_x_10674:
        /* <DEDUP_REMOVED lines=31> */
.L_x_10668:
[----:B------:R-:W-:Y:S01]  /*182f0*/  UMOV UR4, URZ ;  /* 0x0000003f00047c82 */ /* 0x000fe20008000000 */
[----:B------:R-:W-:Y:S01]  /*18300*/  UMOV UR5, URZ ;  /* 0x0000003f00057c82 */ /* 0x000fe20008000000 */
[----:B------:R-:W-:Y:S01]  /*18310*/  ULDC UR6, c[0x0][0xd3c] ;  /* 0x00034f0000067ab9 */ /* 0x000fe20000000800 */
[----:B------:R-:W-:Y:S02]  /*18320*/  IMAD.MOV.U32 R16, RZ, RZ, R0 ;  /* 0x000000ffff107224 */ /* 0x000fe400078e0000 */
[----:B------:R-:W-:Y:S02]  /*18330*/  IMAD.U32 R17, RZ, RZ, UR4 ;  /* 0x00000004ff117e24 */ /* 0x000fe4000f8e00ff */
[----:B------:R-:W-:Y:S02]  /*18340*/  IMAD.U32 R18, RZ, RZ, UR5 ;  /* 0x00000005ff127e24 */ /* 0x000fe4000f8e00ff */
[----:B------:R-:W-:-:S07]  /*18350*/  IMAD.U32 R19, RZ, RZ, UR6 ;  /* 0x00000006ff137e24 */ /* 0x000fce000f8e00ff */
.L_x_10676:
        /* <DEDUP_REMOVED lines=10> */
.L_x_10665:
[----:B------:R-:W-:Y:S02]  /*18400*/  ULDC UR4, c[0x0][0xd3c] ;  /* 0x00034f0000047ab9 */ /* 0x000fe40000000800 */
[----:B-1----:R-:W-:-:S13]  /*18410*/  ISETP.GE.AND P0, PT, R19, UR4, PT ;  /* 0x0000000413007c0c */ /* 0x002fda000bf06270 */
[----:B------:R-:W-:Y:S05]  /*18420*/  @!P0 BRA `(.L_x_10677) ;  /* 0xffffff9c00008947 */ /* 0x000fea000383ffff */
[----:B------:R-:W-:Y:S05]  /*18430*/  BSYNC B8 ;  /* 0x0000000000087941 */ /* 0x000fea0003800000 */
.L_x_10572:
[----:B-1----:R-:W5:Y:S01]  /*18440*/  LDL.LU R0, [R1+0x40] ;  /* 0x0000400001007983 */ /* 0x002f620000300800 */
[----:B------:R-:W-:Y:S01]  /*18450*/  BSSY B0, `(.L_x_10678) ;  /* 0x000000b000007945 */ /* 0x000fe20003800000 */
[----:B------:R-:W1:Y:S01]  /*18460*/  S2R R5, SR_CgaCtaId ;  /* 0x0000000000057919 */ /* 0x000e620000008800 */
[----:B-----5:R-:W-:-:S05]  /*18470*/  VIADD R0, R0, 0x1 ;  /* 0x0000000100007836 */ /* 0x020fca0000000000 */
        /* <DEDUP_REMOVED lines=8> */
.L_x_10883:
[----:B------:R-:W-:Y:S05]  /*18500*/  BSYNC B0 ;  /* 0x0000000000007941 */ /* 0x000fea0003800000 */
.L_x_10678:
[----:B------:R-:W-:-:S03]  /*18510*/  UMOV UR4, 0xffffffff ;  /* 0xffffffff00047882 */ /* 0x000fc60000000000 */
[----:B------:R-:W-:Y:S05]  /*18520*/  BRA.DIV UR4, `(.L_x_10680) ;  /* 0x0000005a04e07947 */ /* 0x000fea000b800000 */
[----:B-1----:R-:W1:Y:S02]  /*18530*/  S2R R0, SR_TID.X ;  /* 0x0000000000007919 */ /* 0x002e640000002100 */
[----:B-1----:R-:W-:-:S04]  /*18540*/  SHF.R.U32.HI R0, RZ, 0x5, R0 ;  /* 0x00000005ff007819 */ /* 0x002fc80000011600 */
[----:B------:R-:W-:-:S05]  /*18550*/  LOP3.LUT R0, R0, 0x3, RZ, 0xc0, !PT ;  /* 0x0000000300007812 */ /* 0x000fca00078ec0ff */
[----:B------:R1:W0:Y:S02]  /*18560*/  SHFL.IDX PT, R14, R0, RZ, 0x1f ;  /* 0x00001fff000e7589 */ /* 0x00022400000e0000 */
.L_x_10886:
[----:B0-----:R-:W-:-:S13]  /*18570*/  ISETP.NE.AND P0, PT, R14, RZ, PT ;  /* 0x000000ff0e00720c */ /* 0x001fda0003f05270 */
[----:B------:R-:W-:Y:S05]  /*18580*/  @P0 BRA `(.L_x_10419) ;  /* 0x0000000000880947 */ /* 0x000fea0003800000 */
[----:B------:R-:W-:-:S03]  /*18590*/  UMOV UR4, 0xffffffff ;  /* 0xffffffff00047882 */ /* 0x000fc60000000000 */
[----:B------:R-:W-:Y:S05]  /*185a0*/  BRA.DIV UR4, `(.L_x_10681) ;  /* 0x0000005a04f47947 */ /* 0x000fea000b800000 */
[----:B------:R-:W-:-:S13]  /*185b0*/  ELECT P6, URZ, PT ;  /* 0x00000000003f782f */ /* 0x000fda00038c0000 */
.L_x_10889:
[----:B------:R-:W-:Y:S05]  /*185c0*/  @!P6 BRA `(.L_x_10419) ;  /* 0x000000000078e947 */ /* 0x000fea0003800000 */
[----:B-1----:R-:W5:Y:S02]  /*185d0*/  LDL.LU R0, [R1+0x8] ;  /* 0x0000080001007983 */ /* 0x002f640000300800 */
[----:B-----5:R-:W-:-:S04]  /*185e0*/  LOP3.LUT R0, R0, 0x2, RZ, 0xfc, !PT ;  /* 0x0000000200007812 */ /* 0x020fc800078efcff */
[----:B------:R-:W-:-:S13]  /*185f0*/  ISETP.NE.AND P0, PT, R0, 0x3, PT ;  /* 0x000000030000780c */ /* 0x000fda0003f05270 */
[----:B------:R-:W-:Y:S05]  /*18600*/  @!P0 BRA `(.L_x_10682) ;  /* 0x0000000000048947 */ /* 0x000fea0003800000 */
[----:B------:R-:W-:Y:S01]  /*18610*/  BPT.TRAP 0x1 ;  /* 0x000000040000795c */ /* 0x000fe20000300000 */
.L_x_10682:
[----:B------:R-:W-:Y:S01]  /*18620*/  IMAD R3, R25, 0x8, R5 ;  /* 0x0000000819037824 */ /* 0x000fe200078e0205 */
[----:B------:R-:W-:Y:S01]  /*18630*/  SHF.L.U32 R2, R27, 0x1f, RZ ;  /* 0x0000001f1b027819 */ /* 0x000fe200000006ff */
[----:B------:R-:W-:-:S03]  /*18640*/  VIADD R25, R25, 0x1 ;  /* 0x0000000119197836 */ /* 0x000fc60000000000 */
[----:B------:R-:W0:Y:S02]  /*18650*/  SYNCS.PHASECHK.TRANS64.TRYWAIT P1, [R3+URZ+0x32440], R2 ;  /* 0x03244002030075a7 */ /* 0x000e24000802017f */
[----:B------:R-:W-:-:S04]  /*18660*/  ISETP.NE.AND P2, PT, R25, 0x2, PT ;  /* 0x000000021900780c */ /* 0x000fc80003f45270 */
[----:B------:R-:W-:Y:S01]  /*18670*/  SEL R0, RZ, 0x1, P2 ;  /* 0x00000001ff007807 */ /* 0x000fe20001000000 */
[----:B0-----:R-:W-:Y:S08]  /*18680*/  @!P1 BRA `(.L_x_10683) ;  /* 0x0000005800dc9947 */ /* 0x001ff00003800000 */
.L_x_10890:
[----:B------:R-:W-:Y:S02]  /*18690*/  SEL R25, R25, RZ, P2 ;  /* 0x000000ff19197207 */ /* 0x000fe40001000000 */
[----:B------:R-:W-:Y:S01]  /*186a0*/  LOP3.LUT R0, R27, R0, RZ, 0x3c, !PT ;  /* 0x000000001b007212 */ /* 0x000fe200078e3cff */
[----:B------:R-:W-:Y:S06]  /*186b0*/  @!P0 BRA `(.L_x_10684) ;  /* 0x0000000000048947 */ /* 0x000fec0003800000 */
[----:B------:R-:W-:Y:S01]  /*186c0*/  BPT.TRAP 0x1 ;  /* 0x000000040000795c */ /* 0x000fe20000300000 */
.L_x_10684:
[----:B------:R-:W-:Y:S01]  /*186d0*/  IMAD R25, R25, 0x8, R5 ;  /* 0x0000000819197824 */ /* 0x000fe200078e0205 */
[----:B------:R-:W-:-:S04]  /*186e0*/  SHF.L.U32 R0, R0, 0x1f, RZ ;  /* 0x0000001f00007819 */ /* 0x000fc800000006ff */
[----:B------:R-:W1:Y:S02]  /*186f0*/  SYNCS.PHASECHK.TRANS64.TRYWAIT P1, [R25+URZ+0x32440], R0 ;  /* 0x03244000190075a7 */ /* 0x000e64000802017f */
[----:B-1----:R-:W-:Y:S05]  /*18700*/  @!P1 BRA `(.L_x_10685) ;  /* 0x0000005800d09947 */ /* 0x002fea0003800000 */
.L_x_10891:
[----:B------:R-:W-:Y:S05]  /*18710*/  @!P0 BRA `(.L_x_10686) ;  /* 0x0000000000048947 */ /* 0x000fea0003800000 */
[----:B------:R-:W-:Y:S01]  /*18720*/  BPT.TRAP 0x1 ;  /* 0x000000040000795c */ /* 0x000fe20000300000 */
.L_x_10686:
[----:B------:R-:W5:Y:S02]  /*18730*/  SYNCS.PHASECHK.TRANS64.TRYWAIT P1, [R3+URZ+0x32460], R2 ;  /* 0x03246002030075a7 */ /* 0x000f64000802017f */
[----:B-----5:R-:W-:Y:S05]  /*18740*/  @!P1 BRA `(.L_x_10687) ;  /* 0x0000005800d49947 */ /* 0x020fea0003800000 */
.L_x_10892:
[----:B------:R-:W-:Y:S05]  /*18750*/  @!P0 BRA `(.L_x_10688) ;  /* 0x0000000000048947 */ /* 0x000fea0003800000 */
[----:B------:R-:W-:Y:S01]  /*18760*/  BPT.TRAP 0x1 ;  /* 0x000000040000795c */ /* 0x000fe20000300000 */
.L_x_10688:
[----:B------:R0:W0:Y:S02]  /*18770*/  SYNCS.PHASECHK.TRANS64.TRYWAIT P0, [R25+URZ+0x32460], R0 ;  /* 0x03246000190075a7 */ /* 0x000024000800017f */
[----:B0-----:R-:W-:Y:S05]  /*18780*/  @!P0 NANOSLEEP.SYNCS 0x989680 ;  /* 0x009896800000895d */ /* 0x001fea0003900000 */
[----:B------:R-:W0:Y:S02]  /*18790*/  @!P0 SYNCS.PHASECHK.TRANS64 P0, [R25+URZ+0x32460], R0 ;  /* 0x03246000190085a7 */ /* 0x000e24000800007f */
[----:B0-----:R-:W-:Y:S05]  /*187a0*/  @!P0 BRA `(.L_x_10688) ;  /* 0xfffffffc00f08947 */ /* 0x001fea000383ffff */
.L_x_10419:
[----:B------:R-:W-:Y:S05]  /*187b0*/  BSYNC B9 ;  /* 0x0000000000097941 */ /* 0x000fea0003800000 */
.L_x_10416:
[----:B------:R-:W-:Y:S05]  /*187c0*/  EXIT ;  /* 0x000000000000794d */ /* 0x000fea0003800000 */
.L_x_10437:
[----:B0-----:R0:W1:Y:S02]  /*187d0*/  SYNCS.PHASECHK.TRANS64.TRYWAIT P5, [R4+URZ+0x32490], R101 ;  /* 0x03249065040075a7 */ /* 0x00106400080a017f */
[----:B-1----:R-:W-:Y:S05]  /*187e0*/  @!P5 NANOSLEEP.SYNCS 0x989680 ;  /* 0x009896800000d95d */ /* 0x002fea0003900000 */
[----:B------:R-:W1:Y:S02]  /*187f0*/  @!P5 SYNCS.PHASECHK.TRANS64 P5, [R4+URZ+0x32490], R101 ;  /* 0x032490650400d5a7 */ /* 0x000e6400080a007f */
[----:B-1----:R-:W-:Y:S05]  /*18800*/  @!P5 BRA `(.L_x_10437) ;  /* 0xfffffffc00f0d947 */ /* 0x002fea000383ffff */
[----:B------:R-:W-:Y:S05]  /*18810*/  BRA `(.L_x_10689) ;  /* 0xfffffea400107947 */ /* 0x000fea000383ffff */
.L_x_10438:
        /* <DEDUP_REMOVED lines=8> */
.L_x_10691:
[----:B------:R-:W-:Y:S05]  /*188a0*/  BSYNC B1 ;  /* 0x0000000000017941 */ /* 0x000fea0003800000 */
.L_x_10690:
[----:B------:R-:W-:Y:S01]  /*188b0*/  IMAD.MOV.U32 R13, RZ, RZ, R102 ;  /* 0x000000ffff0d7224 */ /* 0x000fe200078e0066 */
[----:B------:R-:W-:Y:S01]  /*188c0*/  MOV R93, R14 ;  /* 0x0000000e005d7202 */ /* 0x000fe20000000f00 */
[----:B------:R-:W-:Y:S02]  /*188d0*/  IMAD.MOV.U32 R12, RZ, RZ, RZ ;  /* 0x000000ffff0c7224 */ /* 0x000fe400078e00ff */
[----:B------:R-:W-:Y:S02]  /*188e0*/  IMAD.MOV.U32 R11, RZ, RZ, 0x1c1f ;  /* 0x00001c1fff0b7424 */ /* 0x000fe400078e00ff */
[----:B------:R-:W-:-:S07]  /*188f0*/  IMAD.MOV.U32 R15, RZ, RZ, -0x1 ;  /* 0xffffffffff0f7424 */ /* 0x000fce00078e00ff */
[----:B------:R-:W-:Y:S05]  /*18900*/  WARPSYNC.COLLECTIVE R15, `(.L_x_10692) ;  /* 0x000000000f087348 */ /* 0x000fea0003c00000 */
[----:B------:R0:W1:Y:S02]  /*18910*/  SHFL.IDX P6, R14, R13, R12, R11 ;  /* 0x0000000c0d0e7389 */ /* 0x00006400000c000b */
[----:B01----:R-:W-:Y:S01]  /*18920*/  ENDCOLLECTIVE ;  /* 0x000000000000791b */ /* 0x003fe20003800000 */
.L_x_10692:
[----:B------:R-:W-:Y:S01]  /*18930*/  IMAD.MOV.U32 R95, RZ, RZ, R14 ;  /* 0x000000ffff5f7224 */ /* 0x000fe200078e000e */
[----:B------:R-:W-:Y:S06]  /*18940*/  BRA `(.L_x_10693) ;  /* 0xfffffea000d87947 */ /* 0x000fec000383ffff */
.L_x_10447:
        /* <DEDUP_REMOVED lines=8> */
.L_x_10695:
[----:B------:R-:W-:Y:S05]  /*189d0*/  BSYNC B1 ;  /* 0x0000000000017941 */ /* 0x000fea0003800000 */
.L_x_10694:
        /* <DEDUP_REMOVED lines=8> */
.L_x_10696:
[----:B------:R-:W-:Y:S01]  /*18a60*/  IMAD.MOV.U32 R47, RZ, RZ, R14 ;  /* 0x000000ffff2f7224 */ /* 0x000fe200078e000e */
[----:B------:R-:W-:Y:S06]  /*18a70*/  BRA `(.L_x_10697) ;  /* 0xfffffea8006c7947 */ /* 0x000fec000383ffff */
.L_x_10457:
[----:B-1----:R1:W2:Y:S02]  /*18a80*/  SYNCS.PHASECHK.TRANS64.TRYWAIT P4, [R4+URZ+0x32490], R101 ;  /* 0x03249065040075a7 */ /* 0x0022a4000808017f */
[----:B--2---:R-:W-:Y:S05]  /*18a90*/  @!P4 NANOSLEEP.SYNCS 0x989680 ;  /* 0x009896800000c95d */ /* 0x004fea0003900000 */
[----:B------:R-:W2:Y:S02]  /*18aa0*/  @!P4 SYNCS.PHASECHK.TRANS64 P4, [R4+URZ+0x32490], R101 ;  /* 0x032490650400c5a7 */ /* 0x000ea4000808007f */
[----:B--2---:R-:W-:Y:S05]  /*18ab0*/  @!P4 BRA `(.L_x_10457) ;  /* 0xfffffffc00f0c947 */ /* 0x004fea000383ffff */
[----:B------:R-:W-:Y:S05]  /*18ac0*/  BRA `(.L_x_10698) ;  /* 0xfffffeb400607947 */ /* 0x000fea000383ffff */
.L_x_10458:
        /* <DEDUP_REMOVED lines=8> */
.L_x_10700:
[----:B------:R-:W-:Y:S05]  /*18b50*/  BSYNC B1 ;  /* 0x0000000000017941 */ /* 0x000fea0003800000 */
.L_x_10699:
        /* <DEDUP_REMOVED lines=8> */
.L_x_10701:
[----:B------:R-:W-:Y:S01]  /*18be0*/  IMAD.MOV.U32 R94, RZ, RZ, R14 ;  /* 0x000000ffff5e7224 */ /* 0x000fe200078e000e */
[----:B------:R-:W-:Y:S06]  /*18bf0*/  BRA `(.L_x_10702) ;  /* 0xfffffeb4002c7947 */ /* 0x000fec000383ffff */
.L_x_10463:
        /* <DEDUP_REMOVED lines=8> */
.L_x_10704:
[----:B------:R-:W-:Y:S05]  /*18c80*/  BSYNC B1 ;  /* 0x0000000000017941 */ /* 0x000fea0003800000 */
.L_x_10703:
        /* <DEDUP_REMOVED lines=8> */
.L_x_10705:
[----:B------:R-:W-:Y:S01]  /*18d10*/  IMAD.MOV.U32 R102, RZ, RZ, R14 ;  /* 0x000000ffff667224 */ /* 0x000fe200078e000e */
[----:B------:R-:W-:Y:S06]  /*18d20*/  BRA `(.L_x_10706) ;  /* 0xfffffeb800e07947 */ /* 0x000fec000383ffff */
.L_x_10468:
[----:B0-----:R0:W1:Y:S02]  /*18d30*/  SYNCS.PHASECHK.TRANS64.TRYWAIT P2, [R4+URZ+0x32490], R101 ;  /* 0x03249065040075a7 */ /* 0x001064000804017f */
[----:B-1----:R-:W-:Y:S05]  /*18d40*/  @!P2 NANOSLEEP.SYNCS 0x989680 ;  /* 0x009896800000a95d */ /* 0x002fea0003900000 */
[----:B------:R-:W1:Y:S02]  /*18d50*/  @!P2 SYNCS.PHASECHK.TRANS64 P2, [R4+URZ+0x32490], R101 ;  /* 0x032490650400a5a7 */ /* 0x000e64000804007f */
[----:B-1----:R-:W-:Y:S05]  /*18d60*/  @!P2 BRA `(.L_x_10468) ;  /* 0xfffffffc00f0a947 */ /* 0x002fea000383ffff */
[----:B------:R-:W-:Y:S05]  /*18d70*/  BRA `(.L_x_10707) ;  /* 0xfffffec000f47947 */ /* 0x000fea000383ffff */
.L_x_10469:
        /* <DEDUP_REMOVED lines=8> */
.L_x_10709:
[----:B------:R-:W-:Y:S05]  /*18e00*/  BSYNC B1 ;  /* 0x0000000000017941 */ /* 0x000fea0003800000 */
.L_x_10708:
        /* <DEDUP_REMOVED lines=8> */
.L_x_10710:
[----:B------:R-:W-:Y:S05]  /*18e90*/  BRA `(.L_x_10711) ;  /* 0xfffffec4001c7947 */ /* 0x000fea000383ffff */
.L_x_10472:
        /* <DEDUP_REMOVED lines=8> */
.L_x_10713:
[----:B------:R-:W-:Y:S05]  /*18f20*/  BSYNC B1 ;  /* 0x0000000000017941 */ /* 0x000fea0003800000 */
.L_x_10712:
        /* <DEDUP_REMOVED lines=8> */
.L_x_10714:
[----:B------:R-:W-:Y:S05]  /*18fb0*/  BRA `(.L_x_10715) ;  /* 0xfffffec4001c7947 */ /* 0x000fea000383ffff */
.L_x_10476:
[----:B------:R0:W0:Y:S02]  /*18fc0*/  SYNCS.PHASECHK.TRANS64.TRYWAIT P3, [R4+URZ+0x324b0], R101 ;  /* 0x0324b065040075a7 */ /* 0x000024000806017f */
[----:B0-----:R-:W-:Y:S05]  /*18fd0*/  @!P3 NANOSLEEP.SYNCS 0x989680 ;  /* 0x009896800000b95d */ /* 0x001fea0003900000 */
[----:B------:R-:W0:Y:S02]  /*18fe0*/  @!P3 SYNCS.PHASECHK.TRANS64 P3, [R4+URZ+0x324b0], R101 ;  /* 0x0324b0650400b5a7 */ /* 0x000e24000806007f */
[----:B0-----:R-:W-:Y:S05]  /*18ff0*/  @!P3 BRA `(.L_x_10476) ;  /* 0xfffffffc00f0b947 */ /* 0x001fea000383ffff */
[----:B------:R-:W-:Y:S05]  /*19000*/  BRA `(.L_x_10716) ;  /* 0xfffffec400907947 */ /* 0x000fea000383ffff */
.L_x_10484:
[----:B------:R-:W0:Y:S01]  /*19010*/  S2R R6, SR_TID.X ;  /* 0x0000000000067919 */ /* 0x000e220000002100 */
[----:B------:R-:W-:Y:S01]  /*19020*/  BSSY B0, `(.L_x_10717) ;  /* 0x000000c000007945 */ /* 0x000fe20003800000 */
[----:B------:R-:W-:Y:S01]  /*19030*/  IMAD.MOV.U32 R12, RZ, RZ, RZ ;  /* 0x000000ffff0c7224 */ /* 0x000fe200078e00ff */
[----:B------:R-:W-:Y:S01]  /*19040*/  MOV R15, 0xffffffff ;  /* 0xffffffff000f7802 */ /* 0x000fe20000000f00 */
[----:B------:R-:W-:Y:S02]  /*19050*/  IMAD.MOV.U32 R11, RZ, RZ, 0x1f ;  /* 0x0000001fff0b7424 */ /* 0x000fe400078e00ff */
[----:B0-----:R-:W-:-:S05]  /*19060*/  VIADD R8, R6, 0xffffff80 ;  /* 0xffffff8006087836 */ /* 0x001fca0000000000 */
[----:B------:R-:W-:-:S04]  /*19070*/  SHF.R.S32.HI R6, RZ, 0x1f, R8 ;  /* 0x0000001fff067819 */ /* 0x000fc80000011408 */
[----:B------:R-:W-:-:S04]  /*19080*/  LEA.HI R6, R6, R8, RZ, 0x7 ;  /* 0x0000000806067211 */ /* 0x000fc800078f38ff */
[----:B------:R-:W-:-:S05]  /*19090*/  SHF.R.S32.HI R6, RZ, 0x7, R6 ;  /* 0x00000007ff067819 */ /* 0x000fca0000011406 */
[----:B------:R-:W-:-:S07]  /*190a0*/  IMAD.MOV.U32 R13, RZ, RZ, R6 ;  /* 0x000000ffff0d7224 */ /* 0x000fce00078e0006 */
[----:B--2345:R-:W-:Y:S05]  /*190b0*/  WARPSYNC.COLLECTIVE R15, `(.L_x_10718) ;  /* 0x000000000f087348 */ /* 0x03cfea0003c00000 */
[----:B------:R0:W1:Y:S02]  /*190c0*/  SHFL.IDX P6, R14, R13, R12, R11 ;  /* 0x0000000c0d0e7389 */ /* 0x00006400000c000b */
[----:B012345:R-:W-:Y:S01]  /*190d0*/  ENDCOLLECTIVE ;  /* 0x000000000000791b */ /* 0x03ffe20003800000 */
.L_x_10718:
[----:B------:R-:W-:Y:S05]  /*190e0*/  BSYNC B0 ;  /* 0x0000000000007941 */ /* 0x000fea0003800000 */
.L_x_10717:
[----:B------:R-:W-:Y:S05]  /*190f0*/  BRA `(.L_x_10719) ;  /* 0xfffffed000e87947 */ /* 0x000fea000383ffff */
.L_x_10496:
[----:B------:R-:W-:Y:S01]  /*19100*/  BSSY B1, `(.L_x_10720) ;  /* 0x0000008000017945 */ /* 0x000fe20003800000 */
[----:B------:R-:W-:Y:S02]  /*19110*/  IMAD.MOV.U32 R13, RZ, RZ, R25 ;  /* 0x000000ffff0d7224 */ /* 0x000fe400078e0019 */
[----:B------:R-:W-:Y:S02]  /*19120*/  IMAD.MOV.U32 R12, RZ, RZ, RZ ;  /* 0x000000ffff0c7224 */ /* 0x000fe400078e00ff */
[----:B------:R-:W-:Y:S02]  /*19130*/  IMAD.MOV.U32 R11, RZ, RZ, 0x1c1f ;  /* 0x00001c1fff0b7424 */ /* 0x000fe400078e00ff */
[----:B------:R-:W-:-:S07]  /*19140*/  IMAD.MOV.U32 R15, RZ, RZ, -0x1 ;  /* 0xffffffffff0f7424 */ /* 0x000fce00078e00ff */
[----:B--234-:R-:W-:Y:S05]  /*19150*/  WARPSYNC.COLLECTIVE R15, `(.L_x_10721) ;  /* 0x000000000f087348 */ /* 0x01cfea0003c00000 */
[----:B------:R0:W1:Y:S02]  /*19160*/  SHFL.IDX P6, R14, R13, R12, R11 ;  /* 0x0000000c0d0e7389 */ /* 0x00006400000c000b */
[----:B01234-:R-:W-:Y:S01]  /*19170*/  ENDCOLLECTIVE ;  /* 0x000000000000791b */ /* 0x01ffe20003800000 */
.L_x_10721:
[----:B------:R-:W-:Y:S05]  /*19180*/  BSYNC B1 ;  /* 0x0000000000017941 */ /* 0x000fea0003800000 */
.L_x_10720:
        /* <DEDUP_REMOVED lines=8> */
.L_x_10722:
[----:B------:R-:W-:Y:S02]  /*19210*/  IMAD.MOV.U32 R13, RZ, RZ, R27 ;  /* 0x000000ffff0d7224 */ /* 0x000fe400078e001b */
[----:B------:R-:W-:-:S07]  /*19220*/  IMAD.MOV.U32 R0, RZ, RZ, R14 ;  /* 0x000000ffff007224 */ /* 0x000fce00078e000e */
[----:B------:R-:W-:Y:S05]  /*19230*/  WARPSYNC.COLLECTIVE R15, `(.L_x_10723) ;  /* 0x000000000f087348 */ /* 0x000fea0003c00000 */
[----:B------:R0:W1:Y:S02]  /*19240*/  SHFL.IDX P6, R14, R13, R12, R11 ;  /* 0x0000000c0d0e7389 */ /* 0x00006400000c000b */
[----:B01----:R-:W-:Y:S01]  /*19250*/  ENDCOLLECTIVE ;  /* 0x000000000000791b */ /* 0x003fe20003800000 */
.L_x_10723:
[----:B------:R-:W-:Y:S02]  /*19260*/  IMAD.MOV.U32 R13, RZ, RZ, R26 ;  /* 0x000000ffff0d7224 */ /* 0x000fe400078e001a */
[----:B------:R-:W-:-:S07]  /*19270*/  IMAD.MOV.U32 R5, RZ, RZ, R14 ;  /* 0x000000ffff057224 */ /* 0x000fce00078e000e */
[----:B------:R-:W-:Y:S05]  /*19280*/  WARPSYNC.COLLECTIVE R15, `(.L_x_10724) ;  /* 0x000000000f087348 */ /* 0x000fea0003c00000 */
[----:B------:R0:W1:Y:S02]  /*19290*/  SHFL.IDX P6, R14, R13, R12, R11 ;  /* 0x0000000c0d0e7389 */ /* 0x00006400000c000b */
[----:B01----:R-:W-:Y:S01]  /*192a0*/  ENDCOLLECTIVE ;  /* 0x000000000000791b */ /* 0x003fe20003800000 */
.L_x_10724:
[----:B------:R-:W-:Y:S05]  /*192b0*/  BRA `(.L_x_10725) ;  /* 0xfffffed400e47947 */ /* 0x000fea000383ffff */
.L_x_10500:
[----:B0-----:R0:W1:Y:S02]  /*192c0*/  SYNCS.PHASECHK.TRANS64.TRYWAIT P0, [R19+URZ+0x32400], R28 ;  /* 0x0324001c130075a7 */ /* 0x001064000800017f */
[----:B-1----:R-:W-:Y:S05]  /*192d0*/  @!P0 NANOSLEEP.SYNCS 0x989680 ;  /* 0x009896800000895d */ /* 0x002fea0003900000 */
[----:B------:R-:W1:Y:S02]  /*192e0*/  @!P0 SYNCS.PHASECHK.TRANS64 P0, [R19+URZ+0x32400], R28 ;  /* 0x0324001c130085a7 */ /* 0x000e64000800007f */
[----:B-1----:R-:W-:Y:S05]  /*192f0*/  @!P0 BRA `(.L_x_10500) ;  /* 0xfffffffc00f08947 */ /* 0x002fea000383ffff */
[----:B------:R-:W-:Y:S05]  /*19300*/  BRA `(.L_x_10726) ;  /* 0xfffffedc000c7947 */ /* 0x000fea000383ffff */
.L_x_10508:
        /* <DEDUP_REMOVED lines=8> */
.L_x_10728:
[----:B------:R-:W-:Y:S05]  /*19390*/  BSYNC B1 ;  /* 0x0000000000017941 */ /* 0x000fea0003800000 */
.L_x_10727:
        /* <DEDUP_REMOVED lines=8> */
.L_x_10729:
[----:B------:R-:W-:Y:S02]  /*19420*/  IMAD.MOV.U32 R13, RZ, RZ, R27 ;  /* 0x000000ffff0d7224 */ /* 0x000fe400078e001b */
[----:B------:R-:W-:-:S07]  /*19430*/  IMAD.MOV.U32 R3, RZ, RZ, R14 ;  /* 0x000000ffff037224 */ /* 0x000fce00078e000e */
[----:B------:R-:W-:Y:S05]  /*19440*/  WARPSYNC.COLLECTIVE R15, `(.L_x_10730) ;  /* 0x000000000f087348 */ /* 0x000fea0003c00000 */
[----:B------:R0:W1:Y:S02]  /*19450*/  SHFL.IDX P6, R14, R13, R12, R11 ;  /* 0x0000000c0d0e7389 */ /* 0x00006400000c000b */
[----:B01----:R-:W-:Y:S01]  /*19460*/  ENDCOLLECTIVE ;  /* 0x000000000000791b */ /* 0x003fe20003800000 */
.L_x_10730:
[----:B------:R-:W-:Y:S02]  /*19470*/  IMAD.MOV.U32 R13, RZ, RZ, R26 ;  /* 0x000000ffff0d7224 */ /* 0x000fe400078e001a */
[----:B------:R-:W-:-:S07]  /*19480*/  IMAD.MOV.U32 R4, RZ, RZ, R14 ;  /* 0x000000ffff047224 */ /* 0x000fce00078e000e */
[----:B------:R-:W-:Y:S05]  /*19490*/  WARPSYNC.COLLECTIVE R15, `(.L_x_10731) ;  /* 0x000000000f087348 */ /* 0x000fea0003c00000 */
[----:B------:R0:W1:Y:S02]  /*194a0*/  SHFL.IDX P6, R14, R13, R12, R11 ;  /* 0x0000000c0d0e7389 */ /* 0x00006400000c000b */
[----:B01----:R-:W-:Y:S01]  /*194b0*/  ENDCOLLECTIVE ;  /* 0x000000000000791b */ /* 0x003fe20003800000 */
.L_x_10731:
[----:B------:R-:W-:Y:S01]  /*194c0*/  IMAD.MOV.U32 R5, RZ, RZ, R14 ;  /* 0x000000ffff057224 */ /* 0x000fe200078e000e */
[----:B------:R-:W-:Y:S06]  /*194d0*/  BRA `(.L_x_10732) ;  /* 0xfffffee400787947 */ /* 0x000fec000383ffff */
.L_x_10512:
[----:B0-----:R0:W1:Y:S02]  /*194e0*/  SYNCS.PHASECHK.TRANS64.TRYWAIT P1, [R19+URZ+0x32400], R26 ;  /* 0x0324001a130075a7 */ /* 0x001064000802017f */
[----:B-1----:R-:W-:Y:S05]  /*194f0*/  @!P1 NANOSLEEP.SYNCS 0x989680 ;  /* 0x009896800000995d */ /* 0x002fea0003900000 */
[----:B------:R-:W1:Y:S02]  /*19500*/  @!P1 SYNCS.PHASECHK.TRANS64 P1, [R19+URZ+0x32400], R26 ;  /* 0x0324001a130095a7 */ /* 0x000e64000802007f */
[----:B-1----:R-:W-:Y:S05]  /*19510*/  @!P1 BRA `(.L_x_10512) ;  /* 0xfffffffc00f09947 */ /* 0x002fea000383ffff */
[----:B------:R-:W-:Y:S05]  /*19520*/  BRA `(.L_x_10733) ;  /* 0xfffffee800587947 */ /* 0x000fea000383ffff */
.L_x_10518:
[----:B--2---:R2:W0:Y:S02]  /*19530*/  SYNCS.PHASECHK.TRANS64.TRYWAIT P1, [R3+URZ+0x32430], R8 ;  /* 0x03243008030075a7 */ /* 0x004424000802017f */
[----:B0-----:R-:W-:Y:S05]  /*19540*/  @!P1 NANOSLEEP.SYNCS 0x989680 ;  /* 0x009896800000995d */ /* 0x001fea0003900000 */
[----:B------:R-:W0:Y:S02]  /*19550*/  @!P1 SYNCS.PHASECHK.TRANS64 P1, [R3+URZ+0x32430], R8 ;  /* 0x03243008030095a7 */ /* 0x000e24000802007f */
[----:B0-----:R-:W-:Y:S05]  /*19560*/  @!P1 BRA `(.L_x_10518) ;  /* 0xfffffffc00f09947 */ /* 0x001fea000383ffff */
[----:B------:R-:W-:Y:S05]  /*19570*/  BRA `(.L_x_10517) ;  /* 0xfffffef400a87947 */ /* 0x000fea000383ffff */
.L_x_10520:
[----:B---3--:R3:W4:Y:S02]  /*19580*/  SYNCS.PHASECHK.TRANS64.TRYWAIT P1, [R19+URZ+0x32410], R6 ;  /* 0x03241006130075a7 */ /* 0x008724000802017f */
[----:B----4-:R-:W-:Y:S05]  /*19590*/  @!P1 NANOSLEEP.SYNCS 0x989680 ;  /* 0x009896800000995d */ /* 0x010fea0003900000 */
[----:B------:R-:W4:Y:S02]  /*195a0*/  @!P1 SYNCS.PHASECHK.TRANS64 P1, [R19+URZ+0x32410], R6 ;  /* 0x03241006130095a7 */ /* 0x000f24000802007f */
[----:B----4-:R-:W-:Y:S05]  /*195b0*/  @!P1 BRA `(.L_x_10520) ;  /* 0xfffffffc00f09947 */ /* 0x010fea000383ffff */
[----:B------:R-:W-:Y:S05]  /*195c0*/  BRA `(.L_x_10734) ;  /* 0xfffffef800907947 */ /* 0x000fea000383ffff */
.L_x_10524:
[----:B------:R0:W0:Y:S02]  /*195d0*/  SYNCS.PHASECHK.TRANS64.TRYWAIT P1, [R3+URZ+0x32450], R8 ;  /* 0x03245008030075a7 */ /* 0x000024000802017f */
[----:B0-----:R-:W-:Y:S05]  /*195e0*/  @!P1 NANOSLEEP.SYNCS 0x989680 ;  /* 0x009896800000995d */ /* 0x001fea0003900000 */
[----:B------:R-:W0:Y:S02]  /*195f0*/  @!P1 SYNCS.PHASECHK.TRANS64 P1, [R3+URZ+0x32450], R8 ;  /* 0x03245008030095a7 */ /* 0x000e24000802007f */
[----:B0-----:R-:W-:Y:S05]  /*19600*/  @!P1 BRA `(.L_x_10524) ;  /* 0xfffffffc00f09947 */ /* 0x001fea000383ffff */
[----:B------:R-:W-:Y:S05]  /*19610*/  BRA `(.L_x_10523) ;  /* 0xfffffef800a07947 */ /* 0x000fea000383ffff */
.L_x_10531:
[----:B-1----:R1:W2:Y:S02]  /*19620*/  SYNCS.PHASECHK.TRANS64.TRYWAIT P2, [R3+URZ+0x32430], R0 ;  /* 0x03243000030075a7 */ /* 0x0022a4000804017f */
[----:B--2---:R-:W-:Y:S05]  /*19630*/  @!P2 NANOSLEEP.SYNCS 0x989680 ;  /* 0x009896800000a95d */ /* 0x004fea0003900000 */
[----:B------:R-:W2:Y:S02]  /*19640*/  @!P2 SYNCS.PHASECHK.TRANS64 P2, [R3+URZ+0x32430], R0 ;  /* 0x032430000300a5a7 */ /* 0x000ea4000804007f */
[----:B--2---:R-:W-:Y:S05]  /*19650*/  @!P2 BRA `(.L_x_10531) ;  /* 0xfffffffc00f0a947 */ /* 0x004fea000383ffff */
[----:B------:R-:W-:Y:S05]  /*19660*/  BRA `(.L_x_10530) ;  /* 0xffffff1c00887947 */ /* 0x000fea000383ffff */
.L_x_10535:
[----:B---3--:R3:W4:Y:S02]  /*19670*/  SYNCS.PHASECHK.TRANS64.TRYWAIT P2, [R3+URZ+0x32450], R0 ;  /* 0x03245000030075a7 */ /* 0x008724000804017f */
[----:B----4-:R-:W-:Y:S05]  /*19680*/  @!P2 NANOSLEEP.SYNCS 0x989680 ;  /* 0x009896800000a95d */ /* 0x010fea0003900000 */
[----:B------:R-:W4:Y:S02]  /*19690*/  @!P2 SYNCS.PHASECHK.TRANS64 P2, [R3+URZ+0x32450], R0 ;  /* 0x032450000300a5a7 */ /* 0x000f24000804007f */
[----:B----4-:R-:W-:Y:S05]  /*196a0*/  @!P2 BRA `(.L_x_10535) ;  /* 0xfffffffc00f0a947 */ /* 0x010fea000383ffff */
[----:B------:R-:W-:Y:S05]  /*196b0*/  BRA `(.L_x_10534) ;  /* 0xffffff2000307947 */ /* 0x000fea000383ffff */
.L_x_10552:
[----:B------:R-:W-:Y:S02]  /*196c0*/  IMAD.MOV.U32 R13, RZ, RZ, R4 ;  /* 0x000000ffff0d7224 */ /* 0x000fe400078e0004 */
[----:B------:R-:W-:Y:S02]  /*196d0*/  IMAD.MOV.U32 R12, RZ, RZ, RZ ;  /* 0x000000ffff0c7224 */ /* 0x000fe400078e00ff */
[----:B------:R-:W-:Y:S02]  /*196e0*/  IMAD.MOV.U32 R11, RZ, RZ, 0x181f ;  /* 0x0000181fff0b7424 */ /* 0x000fe400078e00ff */
[----:B------:R-:W-:-:S07]  /*196f0*/  IMAD.MOV.U32 R15, RZ, RZ, -0x1 ;  /* 0xffffffffff0f7424 */ /* 0x000fce00078e00ff */
[----:B01----:R-:W-:Y:S05]  /*19700*/  WARPSYNC.COLLECTIVE R15, `(.L_x_10735) ;  /* 0x000000000f087348 */ /* 0x003fea0003c00000 */
[----:B------:R2:W3:Y:S02]  /*19710*/  SHFL.IDX P6, R14, R13, R12, R11 ;  /* 0x0000000c0d0e7389 */ /* 0x0004e400000c000b */
[----:B0123--:R-:W-:Y:S01]  /*19720*/  ENDCOLLECTIVE ;  /* 0x000000000000791b */ /* 0x00ffe20003800000 */
.L_x_10735:
[----:B------:R-:W-:Y:S02]  /*19730*/  IMAD.MOV.U32 R13, RZ, RZ, R3 ;  /* 0x000000ffff0d7224 */ /* 0x000fe400078e0003 */
[----:B------:R-:W-:-:S07]  /*19740*/  IMAD.MOV.U32 R0, RZ, RZ, R14 ;  /* 0x000000ffff007224 */ /* 0x000fce00078e000e */
[----:B------:R-:W-:Y:S05]  /*19750*/  WARPSYNC.COLLECTIVE R15, `(.L_x_10736) ;  /* 0x000000000f087348 */ /* 0x000fea0003c00000 */
[----:B------:R0:W1:Y:S02]  /*19760*/  SHFL.IDX P6, R14, R13, R12, R11 ;  /* 0x0000000c0d0e7389 */ /* 0x00006400000c000b */
[----:B01----:R-:W-:Y:S01]  /*19770*/  ENDCOLLECTIVE ;  /* 0x000000000000791b */ /* 0x003fe20003800000 */
.L_x_10736:
[----:B------:R-:W-:Y:S05]  /*19780*/  BRA `(.L_x_10737) ;  /* 0xffffff7400bc7947 */ /* 0x000fea000383ffff */
.L_x_10555:
[----:B------:R-:W-:Y:S01]  /*19790*/  BSSY B1, `(.L_x_10738) ;  /* 0x0000008000017945 */ /* 0x000fe20003800000 */
[----:B---3--:R-:W-:Y:S02]  /*197a0*/  IMAD.MOV.U32 R13, RZ, RZ, R4 ;  /* 0x000000ffff0d7224 */ /* 0x008fe400078e0004 */
[----:B------:R-:W-:Y:S02]  /*197b0*/  IMAD.MOV.U32 R12, RZ, RZ, 0x1 ;  /* 0x00000001ff0c7424 */ /* 0x000fe400078e00ff */
[----:B------:R-:W-:Y:S02]  /*197c0*/  IMAD.MOV.U32 R11, RZ, RZ, 0x181f ;  /* 0x0000181fff0b7424 */ /* 0x000fe400078e00ff */
[----:B------:R-:W-:-:S07]  /*197d0*/  IMAD.MOV.U32 R15, RZ, RZ, -0x1 ;  /* 0xffffffffff0f7424 */ /* 0x000fce00078e00ff */
[----:B012-4-:R-:W-:Y:S05]  /*197e0*/  WARPSYNC.COLLECTIVE R15, `(.L_x_10739) ;  /* 0x000000000f087348 */ /* 0x017fea0003c00000 */
[----:B----4-:R3:W4:Y:S02]  /*197f0*/  SHFL.IDX P6, R14, R13, R12, R11 ;  /* 0x0000000c0d0e7389 */ /* 0x01072400000c000b */
[----:B01234-:R-:W-:Y:S01]  /*19800*/  ENDCOLLECTIVE ;  /* 0x000000000000791b */ /* 0x01ffe20003800000 */
.L_x_10739:
[----:B------:R-:W-:Y:S05]  /*19810*/  BSYNC B1 ;  /* 0x0000000000017941 */ /* 0x000fea0003800000 */
.L_x_10738:
        /* <DEDUP_REMOVED lines=8> */
.L_x_10740:
[----:B------:R-:W-:Y:S05]  /*198a0*/  BRA `(.L_x_10741) ;  /* 0xffffff7400e07947 */ /* 0x000fea000383ffff */
.L_x_10558:
        /* <DEDUP_REMOVED lines=8> */
.L_x_10743:
[----:B------:R-:W-:Y:S05]  /*19930*/  BSYNC B1 ;  /* 0x0000000000017941 */ /* 0x000fea0003800000 */
.L_x_10742:
        /* <DEDUP_REMOVED lines=8> */
.L_x_10744:
[----:B------:R-:W-:Y:S05]  /*199c0*/  BRA `(.L_x_10745) ;  /* 0xffffff7800007947 */ /* 0x000fea000383ffff */
.L_x_10561:
[----:B------:R-:W-:Y:S01]  /*199d0*/  BSSY B1, `(.L_x_10746) ;  /* 0x0000008000017945 */ /* 0x000fe20003800000 */
[----:B0-----:R-:W-:Y:S02]  /*199e0*/  IMAD.MOV.U32 R13, RZ, RZ, R4 ;  /* 0x000000ffff0d7224 */ /* 0x001fe400078e0004 */
[----:B------:R-:W-:Y:S02]  /*199f0*/  IMAD.MOV.U32 R12, RZ, RZ, 0x3 ;  /* 0x00000003ff0c7424 */ /* 0x000fe400078e00ff */
[----:B------:R-:W-:Y:S02]  /*19a00*/  IMAD.MOV.U32 R11, RZ, RZ, 0x181f ;  /* 0x0000181fff0b7424 */ /* 0x000fe400078e00ff */
[----:B------:R-:W-:-:S07]  /*19a10*/  IMAD.MOV.U32 R15, RZ, RZ, -0x1 ;  /* 0xffffffffff0f7424 */ /* 0x000fce00078e00ff */
[----:B-1234-:R-:W-:Y:S05]  /*19a20*/  WARPSYNC.COLLECTIVE R15, `(.L_x_10747) ;  /* 0x000000000f087348 */ /* 0x01efea0003c00000 */
[----:B------:R0:W0:Y:S02]  /*19a30*/  SHFL.IDX P6, R14, R13, R12, R11 ;  /* 0x0000000c0d0e7389 */ /* 0x00002400000c000b */
[----:B01234-:R-:W-:Y:S01]  /*19a40*/  ENDCOLLECTIVE ;  /* 0x000000000000791b */ /* 0x01ffe20003800000 */
.L_x_10747:
[----:B------:R-:W-:Y:S05]  /*19a50*/  BSYNC B1 ;  /* 0x0000000000017941 */ /* 0x000fea0003800000 */
.L_x_10746:
[----:B------:R-:W-:Y:S01]  /*19a60*/  IMAD.MOV.U32 R13, RZ, RZ, R3 ;  /* 0x000000ffff0d7224 */ /* 0x000fe200078e0003 */
[----:B------:R-:W-:Y:S01]  /*19a70*/  MOV R12, 0x3 ;  /* 0x00000003000c7802 */ /* 0x000fe20000000f00 */
[----:B------:R-:W-:Y:S02]  /*19a80*/  IMAD.MOV.U32 R11, RZ, RZ, 0x181f ;  /* 0x0000181fff0b7424 */ /* 0x000fe400078e00ff */
[----:B------:R-:W-:Y:S02]  /*19a90*/  IMAD.MOV.U32 R15, RZ, RZ, -0x1 ;  /* 0xffffffffff0f7424 */ /* 0x000fe400078e00ff */
[----:B------:R-:W-:-:S07]  /*19aa0*/  IMAD.MOV.U32 R0, RZ, RZ, R14 ;  /* 0x000000ffff007224 */ /* 0x000fce00078e000e */
[----:B------:R-:W-:Y:S05]  /*19ab0*/  WARPSYNC.COLLECTIVE R15, `(.L_x_10748) ;  /* 0x000000000f087348 */ /* 0x000fea0003c00000 */
[----:B------:R0:W1:Y:S02]  /*19ac0*/  SHFL.IDX P6, R14, R13, R12, R11 ;  /* 0x0000000c0d0e7389 */ /* 0x00006400000c000b */
[----:B01----:R-:W-:Y:S01]  /*19ad0*/  ENDCOLLECTIVE ;  /* 0x000000000000791b */ /* 0x003fe20003800000 */
.L_x_10748:
[----:B------:R-:W-:Y:S05]  /*19ae0*/  BRA `(.L_x_10749) ;  /* 0xffffff7800207947 */ /* 0x000fea000383ffff */
.L_x_10578:
        /* <DEDUP_REMOVED lines=11> */
.L_x_10751:
[----:B------:R-:W-:Y:S05]  /*19ba0*/  BSYNC B1 ;  /* 0x0000000000017941 */ /* 0x000fea0003800000 */
.L_x_10750:
[----:B------:R-:W-:Y:S05]  /*19bb0*/  BRA `(.L_x_10752) ;  /* 0xffffff8800c47947 */ /* 0x000fea000383ffff */
.L_x_10580:
[----:B------:R-:W-:Y:S01]  /*19bc0*/  BSSY B1, `(.L_x_10753) ;  /* 0x0000006000017945 */ /* 0x000fe20003800000 */
[----:B------:R-:W-:-:S07]  /*19bd0*/  IMAD.MOV.U32 R15, RZ, RZ, -0x1 ;  /* 0xffffffffff0f7424 */ /* 0x000fce00078e00ff */
[----:B0-----:R-:W-:Y:S05]  /*19be0*/  WARPSYNC.COLLECTIVE R15, `(.L_x_10754) ;  /* 0x000000000f0c7348 */ /* 0x001fea0003c00000 */
[----:B------:R-:W-:Y:S02]  /*19bf0*/  ELECT P6, UR62, PT ;  /* 0x00000000003e782f */ /* 0x000fe400038c0000 */
[----:B------:R-:W-:Y:S01]  /*19c00*/  MOV R14, UR62 ;  /* 0x0000003e000e7c02 */ /* 0x000fe20008000f00 */
[----:B0-----:R-:W-:Y:S10]  /*19c10*/  ENDCOLLECTIVE ;  /* 0x000000000000791b */ /* 0x001ff40003800000 */
.L_x_10754:
[----:B------:R-:W-:Y:S05]  /*19c20*/  BSYNC B1 ;  /* 0x0000000000017941 */ /* 0x000fea0003800000 */
.L_x_10753:
[----:B------:R-:W-:Y:S05]  /*19c30*/  BRA `(.L_x_10579) ;  /* 0xffffff8800bc7947 */ /* 0x000fea000383ffff */
.L_x_10582:
[----:B0-----:R0:W1:Y:S02]  /*19c40*/  SYNCS.PHASECHK.TRANS64.TRYWAIT P0, [R23+URZ+0x32420], R3 ;  /* 0x03242003170075a7 */ /* 0x001064000800017f */
[----:B-1----:R-:W-:Y:S05]  /*19c50*/  @!P0 NANOSLEEP.SYNCS 0x989680 ;  /* 0x009896800000895d */ /* 0x002fea0003900000 */
[----:B------:R-:W1:Y:S02]  /*19c60*/  @!P0 SYNCS.PHASECHK.TRANS64 P0, [R23+URZ+0x32420], R3 ;  /* 0x03242003170085a7 */ /* 0x000e64000800007f */
[----:B-1----:R-:W-:Y:S05]  /*19c70*/  @!P0 BRA `(.L_x_10582) ;  /* 0xfffffffc00f08947 */ /* 0x002fea000383ffff */
[----:B------:R-:W-:Y:S05]  /*19c80*/  BRA `(.L_x_10755) ;  /* 0xffffff8800cc7947 */ /* 0x000fea000383ffff */
.L_x_10586:
[----:B0-----:R0:W1:Y:S02]  /*19c90*/  SYNCS.PHASECHK.TRANS64.TRYWAIT P0, [R3+URZ+0x324a0], R6 ;  /* 0x0324a006030075a7 */ /* 0x001064000800017f */
[----:B-1----:R-:W-:Y:S05]  /*19ca0*/  @!P0 NANOSLEEP.SYNCS 0x989680 ;  /* 0x009896800000895d */ /* 0x002fea0003900000 */
[----:B------:R-:W1:Y:S02]  /*19cb0*/  @!P0 SYNCS.PHASECHK.TRANS64 P0, [R3+URZ+0x324a0], R6 ;  /* 0x0324a006030085a7 */ /* 0x000e64000800007f */
[----:B-1----:R-:W-:Y:S05]  /*19cc0*/  @!P0 BRA `(.L_x_10586) ;  /* 0xfffffffc00f08947 */ /* 0x002fea000383ffff */
[----:B------:R-:W-:Y:S05]  /*19cd0*/  BRA `(.L_x_10756) ;  /* 0xffffff8800e47947 */ /* 0x000fea000383ffff */
.L_x_10591:
[----:B-1----:R1:W2:Y:S02]  /*19ce0*/  SYNCS.PHASECHK.TRANS64.TRYWAIT P0, [R3+URZ+0x324c0], R6 ;  /* 0x0324c006030075a7 */ /* 0x0022a4000800017f */
[----:B--2---:R-:W-:Y:S05]  /*19cf0*/  @!P0 NANOSLEEP.SYNCS 0x989680 ;  /* 0x009896800000895d */ /* 0x004fea0003900000 */
[----:B------:R-:W2:Y:S02]  /*19d00*/  @!P0 SYNCS.PHASECHK.TRANS64 P0, [R3+URZ+0x324c0], R6 ;  /* 0x0324c006030085a7 */ /* 0x000ea4000800007f */
[----:B--2---:R-:W-:Y:S05]  /*19d10*/  @!P0 BRA `(.L_x_10591) ;  /* 0xfffffffc00f08947 */ /* 0x004fea000383ffff */
[----:B------:R-:W-:Y:S05]  /*19d20*/  BRA `(.L_x_10757) ;  /* 0xffffff8c00607947 */ /* 0x000fea000383ffff */
.L_x_10601:
[----:B0-----:R0:W1:Y:S02]  /*19d30*/  SYNCS.PHASECHK.TRANS64.TRYWAIT P1, [R6+URZ+0x324a0], R2 ;  /* 0x0324a002060075a7 */ /* 0x001064000802017f */
[----:B-1----:R-:W-:Y:S05]  /*19d40*/  @!P1 NANOSLEEP.SYNCS 0x989680 ;  /* 0x009896800000995d */ /* 0x002fea0003900000 */
[----:B------:R-:W1:Y:S02]  /*19d50*/  @!P1 SYNCS.PHASECHK.TRANS64 P1, [R6+URZ+0x324a0], R2 ;  /* 0x0324a002060095a7 */ /* 0x000e64000802007f */
[----:B-1----:R-:W-:Y:S05]  /*19d60*/  @!P1 BRA `(.L_x_10601) ;  /* 0xfffffffc00f09947 */ /* 0x002fea000383ffff */
[----:B------:R-:W-:Y:S05]  /*19d70*/  BRA `(.L_x_10758) ;  /* 0xffffff9000d47947 */ /* 0x000fea000383ffff */
.L_x_10606:
[----:B-1----:R1:W2:Y:S02]  /*19d80*/  SYNCS.PHASECHK.TRANS64.TRYWAIT P1, [R6+URZ+0x324c0], R2 ;  /* 0x0324c002060075a7 */ /* 0x0022a4000802017f */
[----:B--2---:R-:W-:Y:S05]  /*19d90*/  @!P1 NANOSLEEP.SYNCS 0x989680 ;  /* 0x009896800000995d */ /* 0x004fea0003900000 */
[----:B------:R-:W2:Y:S02]  /*19da0*/  @!P1 SYNCS.PHASECHK.TRANS64 P1, [R6+URZ+0x324c0], R2 ;  /* 0x0324c002060095a7 */ /* 0x000ea4000802007f */
[----:B--2---:R-:W-:Y:S05]  /*19db0*/  @!P1 BRA `(.L_x_10606) ;  /* 0xfffffffc00f09947 */ /* 0x004fea000383ffff */
[----:B------:R-:W-:Y:S05]  /*19dc0*/  BRA `(.L_x_10759) ;  /* 0xffffff94004c7947 */ /* 0x000fea000383ffff */
.L_x_10622:
        /* <DEDUP_REMOVED lines=11> */
.L_x_10761:
[----:B------:R-:W-:Y:S05]  /*19e80*/  BSYNC B0 ;  /* 0x0000000000007941 */ /* 0x000fea0003800000 */
.L_x_10760:
[----:B------:R-:W-:Y:S05]  /*19e90*/  BRA `(.L_x_10762) ;  /* 0xffffffa000d07947 */ /* 0x000fea000383ffff */
.L_x_10625:
[----:B0-----:R0:W1:Y:S02]  /*19ea0*/  SYNCS.PHASECHK.TRANS64.TRYWAIT P0, [R30+URZ+0x32440], R0 ;  /* 0x032440001e0075a7 */ /* 0x001064000800017f */
[----:B-1----:R-:W-:Y:S05]  /*19eb0*/  @!P0 NANOSLEEP.SYNCS 0x989680 ;  /* 0x009896800000895d */ /* 0x002fea0003900000 */
[----:B------:R-:W1:Y:S02]  /*19ec0*/  @!P0 SYNCS.PHASECHK.TRANS64 P0, [R30+URZ+0x32440], R0 ;  /* 0x032440001e0085a7 */ /* 0x000e64000800007f */
[----:B-1----:R-:W-:Y:S05]  /*19ed0*/  @!P0 BRA `(.L_x_10625) ;  /* 0xfffffffc00f08947 */ /* 0x002fea000383ffff */
[----:B------:R-:W-:Y:S05]  /*19ee0*/  BRA `(.L_x_10763) ;  /* 0xffffffa000f47947 */ /* 0x000fea000383ffff */
.L_x_10626:
        /* <DEDUP_REMOVED lines=8> */
.L_x_10765:
[----:B------:R-:W-:Y:S05]  /*19f70*/  BSYNC B0 ;  /* 0x0000000000007941 */ /* 0x000fea0003800000 */
.L_x_10764:
        /* <DEDUP_REMOVED lines=9> */
.L_x_10766:
[----:B------:R-:W-:Y:S02]  /*1a010*/  IMAD.MOV.U32 R13, RZ, RZ, R4 ;  /* 0x000000ffff0d7224 */ /* 0x000fe400078e0004 */
[----:B------:R-:W-:Y:S02]  /*1a020*/  IMAD.MOV.U32 R12, RZ, RZ, 0x1 ;  /* 0x00000001ff0c7424 */ /* 0x000fe400078e00ff */
[----:B------:R-:W-:-:S07]  /*1a030*/  IMAD.MOV.U32 R3, RZ, RZ, R14 ;  /* 0x000000ffff037224 */ /* 0x000fce00078e000e */
[----:B------:R-:W-:Y:S05]  /*1a040*/  WARPSYNC.COLLECTIVE R15, `(.L_x_10767) ;  /* 0x000000000f087348 */ /* 0x000fea0003c00000 */
[----:B------:R0:W1:Y:S02]  /*1a050*/  SHFL.IDX P6, R14, R13, R12, R11 ;  /* 0x0000000c0d0e7389 */ /* 0x00006400000c000b */
[----:B01----:R-:W-:Y:S01]  /*1a060*/  ENDCOLLECTIVE ;  /* 0x000000000000791b */ /* 0x003fe20003800000 */
.L_x_10767:
        /* <DEDUP_REMOVED lines=15> */
.L_x_10768:
[----:B------:R-:W-:Y:S02]  /*1a160*/  @P0 IMAD R6, R5, 0x2, R23 ;  /* 0x0000000205060824 */ /* 0x000fe400078e0217 */
[----:B------:R-:W-:Y:S02]  /*1a170*/  IMAD.MOV.U32 R13, RZ, RZ, R4 ;  /* 0x000000ffff0d7224 */ /* 0x000fe400078e0004 */
[----:B------:R-:W-:Y:S02]  /*1a180*/  IMAD.MOV.U32 R12, RZ, RZ, 0x2 ;  /* 0x00000002ff0c7424 */ /* 0x000fe400078e00ff */
[----:B------:R-:W-:-:S07]  /*1a190*/  IMAD.MOV.U32 R3, RZ, RZ, R14 ;  /* 0x000000ffff037224 */ /* 0x000fce00078e000e */
[----:B------:R-:W-:Y:S05]  /*1a1a0*/  WARPSYNC.COLLECTIVE R15, `(.L_x_10769) ;  /* 0x000000000f087348 */ /* 0x000fea0003c00000 */
[----:B------:R0:W1:Y:S02]  /*1a1b0*/  SHFL.IDX P6, R14, R13, R12, R11 ;  /* 0x0000000c0d0e7389 */ /* 0x00006400000c000b */
[----:B01----:R-:W-:Y:S01]  /*1a1c0*/  ENDCOLLECTIVE ;  /* 0x000000000000791b */ /* 0x003fe20003800000 */
.L_x_10769:
        /* <DEDUP_REMOVED lines=15> */
.L_x_10770:
[----:B------:R-:W-:Y:S02]  /*1a2c0*/  @P0 IMAD R6, R5, 0x2, R23 ;  /* 0x0000000205060824 */ /* 0x000fe400078e0217 */
[----:B------:R-:W-:Y:S02]  /*1a2d0*/  IMAD.MOV.U32 R13, RZ, RZ, R4 ;  /* 0x000000ffff0d7224 */ /* 0x000fe400078e0004 */
[----:B------:R-:W-:Y:S02]  /*1a2e0*/  IMAD.MOV.U32 R12, RZ, RZ, 0x3 ;  /* 0x00000003ff0c7424 */ /* 0x000fe400078e00ff */
[----:B------:R-:W-:-:S07]  /*1a2f0*/  IMAD.MOV.U32 R3, RZ, RZ, R14 ;  /* 0x000000ffff037224 */ /* 0x000fce00078e000e */
[----:B------:R-:W-:Y:S05]  /*1a300*/  WARPSYNC.COLLECTIVE R15, `(.L_x_10771) ;  /* 0x000000000f087348 */ /* 0x000fea0003c00000 */
[----:B------:R0:W1:Y:S02]  /*1a310*/  SHFL.IDX P6, R14, R13, R12, R11 ;  /* 0x0000000c0d0e7389 */ /* 0x00006400000c000b */
[----:B01----:R-:W-:Y:S01]  /*1a320*/  ENDCOLLECTIVE ;  /* 0x000000000000791b */ /* 0x003fe20003800000 */
.L_x_10771:
        /* <DEDUP_REMOVED lines=15> */
.L_x_10772:
[----:B------:R-:W-:Y:S02]  /*1a420*/  @P0 IMAD R6, R5, 0x2, R23 ;  /* 0x0000000205060824 */ /* 0x000fe400078e0217 */
[----:B------:R-:W-:Y:S02]  /*1a430*/  IMAD.MOV.U32 R13, RZ, RZ, R4 ;  /* 0x000000ffff0d7224 */ /* 0x000fe400078e0004 */
[----:B------:R-:W-:Y:S02]  /*1a440*/  IMAD.MOV.U32 R12, RZ, RZ, 0x4 ;  /* 0x00000004ff0c7424 */ /* 0x000fe400078e00ff */
[----:B------:R-:W-:-:S07]  /*1a450*/  IMAD.MOV.U32 R3, RZ, RZ, R14 ;  /* 0x000000ffff037224 */ /* 0x000fce00078e000e */
[----:B------:R-:W-:Y:S05]  /*1a460*/  WARPSYNC.COLLECTIVE R15, `(.L_x_10773) ;  /* 0x000000000f087348 */ /* 0x000fea0003c00000 */
[----:B------:R0:W1:Y:S02]  /*1a470*/  SHFL.IDX P6, R14, R13, R12, R11 ;  /* 0x0000000c0d0e7389 */ /* 0x00006400000c000b */
[----:B01----:R-:W-:Y:S01]  /*1a480*/  ENDCOLLECTIVE ;  /* 0x000000000000791b */ /* 0x003fe20003800000 */
.L_x_10773:
        /* <DEDUP_REMOVED lines=15> */
.L_x_10774:
[----:B------:R-:W-:Y:S02]  /*1a580*/  @P0 IMAD R6, R5, 0x2, R23 ;  /* 0x0000000205060824 */ /* 0x000fe400078e0217 */
[----:B------:R-:W-:Y:S02]  /*1a590*/  IMAD.MOV.U32 R13, RZ, RZ, R4 ;  /* 0x000000ffff0d7224 */ /* 0x000fe400078e0004 */
[----:B------:R-:W-:Y:S02]  /*1a5a0*/  IMAD.MOV.U32 R12, RZ, RZ, 0x5 ;  /* 0x00000005ff0c7424 */ /* 0x000fe400078e00ff */
[----:B------:R-:W-:-:S07]  /*1a5b0*/  IMAD.MOV.U32 R3, RZ, RZ, R14 ;  /* 0x000000ffff037224 */ /* 0x000fce00078e000e */
[----:B------:R-:W-:Y:S05]  /*1a5c0*/  WARPSYNC.COLLECTIVE R15, `(.L_x_10775) ;  /* 0x000000000f087348 */ /* 0x000fea0003c00000 */
[----:B------:R0:W1:Y:S02]  /*1a5d0*/  SHFL.IDX P6, R14, R13, R12, R11 ;  /* 0x0000000c0d0e7389 */ /* 0x00006400000c000b */
[----:B01----:R-:W-:Y:S01]  /*1a5e0*/  ENDCOLLECTIVE ;  /* 0x000000000000791b */ /* 0x003fe20003800000 */
.L_x_10775:
        /* <DEDUP_REMOVED lines=10> */
.L_x_10776:
[----:B------:R-:W-:Y:S01]  /*1a690*/  @!PT LDS RZ, [RZ] ;  /* 0x00000000fffff984 */ /* 0x000fe20000000800 */
[----:B------:R-:W-:Y:S01]  /*1a6a0*/  @!PT LDS RZ, [RZ] ;  /* 0x00000000fffff984 */ /* 0x000fe20000000800 */
[----:B------:R-:W-:Y:S01]  /*1a6b0*/  @!PT LDS RZ, [RZ] ;  /* 0x00000000fffff984 */ /* 0x000fe20000000800 */
[----:B------:R0:W-:Y:S01]  /*1a6c0*/  @P0 LDGSTS.E.BYPASS.LTC128B.128 [R6+0x1e400], desc[UR60][R2.64], !P2 ;  /* 0x1e40000002060fae */ /* 0x0001e2000d101d7c */
[----:B------:R-:W-:Y:S01]  /*1a6d0*/  IMAD.MOV.U32 R0, RZ, RZ, R14 ;  /* 0x000000ffff007224 */ /* 0x000fe200078e000e */
[----:B------:R-:W-:Y:S06]  /*1a6e0*/  BRA `(.L_x_10777) ;  /* 0xffffffa000607947 */ /* 0x000fec000383ffff */
.L_x_10631:
[----:B------:R-:W-:Y:S01]  /*1a6f0*/  IMAD.MOV.U32 R13, RZ, RZ, R3 ;  /* 0x000000ffff0d7224 */ /* 0x000fe200078e0003 */
[----:B------:R-:W-:Y:S01]  /*1a700*/  MOV R12, RZ ;  /* 0x000000ff000c7202 */ /* 0x000fe20000000f00 */
[----:B------:R-:W-:Y:S02]  /*1a710*/  IMAD.MOV.U32 R11, RZ, RZ, 0x181f ;  /* 0x0000181fff0b7424 */ /* 0x000fe400078e00ff */
[----:B------:R-:W-:Y:S02]  /*1a720*/  IMAD.MOV.U32 R15, RZ, RZ, -0x1 ;  /* 0xffffffffff0f7424 */ /* 0x000fe400078e00ff */
[----:B-----5:R-:W-:Y:S02]  /*1a730*/  IMAD R2, R9, R6, RZ ;  /* 0x0000000609027224 */ /* 0x020fe400078e02ff */
[----:B------:R-:W-:-:S07]  /*1a740*/  IMAD.IADD R17, R8, 0x1, R17 ;  /* 0x0000000108117824 */ /* 0x000fce00078e0211 */
[----:B------:R-:W-:Y:S05]  /*1a750*/  WARPSYNC.COLLECTIVE R15, `(.L_x_10778) ;  /* 0x000000000f087348 */ /* 0x000fea0003c00000 */
[----:B------:R0:W1:Y:S02]  /*1a760*/  SHFL.IDX P6, R14, R13, R12, R11 ;  /* 0x0000000c0d0e7389 */ /* 0x00006400000c000b */
[----:B01----:R-:W-:Y:S01]  /*1a770*/  ENDCOLLECTIVE ;  /* 0x000000000000791b */ /* 0x003fe20003800000 */
.L_x_10778:
[C---:B------:R-:W-:Y:S01]  /*1a780*/  VIADD R10, R17.reuse, 0x10 ;  /* 0x00000010110a7836 */ /* 0x040fe20000000000 */
[C---:B------:R-:W-:Y:S01]  /*1a790*/  ISETP.GE.AND P0, PT, R17.reuse, R2, PT ;  /* 0x000000021100720c */ /* 0x040fe20003f06270 */
[C---:B------:R-:W-:Y:S02]  /*1a7a0*/  VIADD R6, R17.reuse, 0x20 ;  /* 0x0000002011067836 */ /* 0x040fe40000000000 */
[----:B------:R-:W-:Y:S01]  /*1a7b0*/  VIADD R8, R17, 0x30 ;  /* 0x0000003011087836 */ /* 0x000fe20000000000 */
[----:B------:R0:W-:Y:S04]  /*1a7c0*/  STL [R1+0x20], R10 ;  /* 0x0000200a01007387 */ /* 0x0001e80000100800 */
[----:B------:R0:W-:Y:S01]  /*1a7d0*/  STL [R1+0x24], R6 ;  /* 0x0000240601007387 */ /* 0x0001e20000100800 */
[----:B------:R-:W-:-:S03]  /*1a7e0*/  IMAD.MOV.U32 R13, RZ, RZ, R0 ;  /* 0x000000ffff0d7224 */ /* 0x000fc600078e0000 */
[----:B------:R0:W-:Y:S01]  /*1a7f0*/  STL [R1+0x28], R8 ;  /* 0x0000280801007387 */ /* 0x0001e20000100800 */
[----:B------:R-:W-:-:S07]  /*1a800*/  IMAD.MOV.U32 R4, RZ, RZ, R14 ;  /* 0x000000ffff047224 */ /* 0x000fce00078e000e */
[----:B0-----:R-:W-:Y:S05]  /*1a810*/  WARPSYNC.COLLECTIVE R15, `(.L_x_10779) ;  /* 0x000000000f087348 */ /* 0x001fea0003c00000 */
[----:B------:R1:W2:Y:S02]  /*1a820*/  SHFL.IDX P6, R14, R13, R12, R11 ;  /* 0x0000000c0d0e7389 */ /* 0x0002a400000c000b */
[----:B012---:R-:W-:Y:S01]  /*1a830*/  ENDCOLLECTIVE ;  /* 0x000000000000791b */ /* 0x007fe20003800000 */
.L_x_10779:
[----:B------:R-:W-:Y:S02]  /*1a840*/  IMAD.MOV.U32 R13, RZ, RZ, R3 ;  /* 0x000000ffff0d7224 */ /* 0x000fe400078e0003 */
[----:B------:R-:W-:Y:S02]  /*1a850*/  IMAD.MOV.U32 R12, RZ, RZ, 0x1 ;  /* 0x00000001ff0c7424 */ /* 0x000fe400078e00ff */
[----:B------:R-:W-:-:S07]  /*1a860*/  IMAD.MOV.U32 R5, RZ, RZ, R14 ;  /* 0x000000ffff057224 */ /* 0x000fce00078e000e */
[----:B------:R-:W-:Y:S05]  /*1a870*/  WARPSYNC.COLLECTIVE R15, `(.L_x_10780) ;  /* 0x000000000f087348 */ /* 0x000fea0003c00000 */
[----:B------:R0:W1:Y:S02]  /*1a880*/  SHFL.IDX P6, R14, R13, R12, R11 ;  /* 0x0000000c0d0e7389 */ /* 0x00006400000c000b */
[----:B01----:R-:W-:Y:S01]  /*1a890*/  ENDCOLLECTIVE ;  /* 0x000000000000791b */ /* 0x003fe20003800000 */
.L_x_10780:
        /* <DEDUP_REMOVED lines=15> */
.L_x_10781:
[----:B------:R-:W-:Y:S02]  /*1a990*/  IMAD.MOV.U32 R13, RZ, RZ, R3 ;  /* 0x000000ffff0d7224 */ /* 0x000fe400078e0003 */
[----:B------:R-:W-:Y:S02]  /*1a9a0*/  IMAD.MOV.U32 R12, RZ, RZ, 0x2 ;  /* 0x00000002ff0c7424 */ /* 0x000fe400078e00ff */
[----:B------:R-:W-:-:S07]  /*1a9b0*/  IMAD.MOV.U32 R5, RZ, RZ, R14 ;  /* 0x000000ffff057224 */ /* 0x000fce00078e000e */
[----:B------:R-:W-:Y:S05]  /*1a9c0*/  WARPSYNC.COLLECTIVE R15, `(.L_x_10782) ;  /* 0x000000000f087348 */ /* 0x000fea0003c00000 */
[----:B------:R0:W1:Y:S02]  /*1a9d0*/  SHFL.IDX P6, R14, R13, R12, R11 ;  /* 0x0000000c0d0e7389 */ /* 0x00006400000c000b */
[----:B01----:R-:W-:Y:S01]  /*1a9e0*/  ENDCOLLECTIVE ;  /* 0x000000000000791b */ /* 0x003fe20003800000 */
.L_x_10782:
        /* <DEDUP_REMOVED lines=15> */
.L_x_10783:
[----:B------:R-:W-:Y:S02]  /*1aae0*/  IMAD.MOV.U32 R13, RZ, RZ, R3 ;  /* 0x000000ffff0d7224 */ /* 0x000fe400078e0003 */
[----:B------:R-:W-:Y:S02]  /*1aaf0*/  IMAD.MOV.U32 R12, RZ, RZ, 0x3 ;  /* 0x00000003ff0c7424 */ /* 0x000fe400078e00ff */
[----:B------:R-:W-:-:S07]  /*1ab00*/  IMAD.MOV.U32 R5, RZ, RZ, R14 ;  /* 0x000000ffff057224 */ /* 0x000fce00078e000e */
[----:B------:R-:W-:Y:S05]  /*1ab10*/  WARPSYNC.COLLECTIVE R15, `(.L_x_10784) ;  /* 0x000000000f087348 */ /* 0x000fea0003c00000 */
[----:B------:R0:W1:Y:S02]  /*1ab20*/  SHFL.IDX P6, R14, R13, R12, R11 ;  /* 0x0000000c0d0e7389 */ /* 0x00006400000c000b */
[----:B01----:R-:W-:Y:S01]  /*1ab30*/  ENDCOLLECTIVE ;  /* 0x000000000000791b */ /* 0x003fe20003800000 */
.L_x_10784:
        /* <DEDUP_REMOVED lines=10> */
.L_x_10785:
[----:B------:R-:W-:Y:S01]  /*1abe0*/  @!PT LDS RZ, [RZ] ;  /* 0x00000000fffff984 */ /* 0x000fe20000000800 */
[----:B------:R-:W-:Y:S01]  /*1abf0*/  @!PT LDS RZ, [RZ] ;  /* 0x00000000fffff984 */ /* 0x000fe20000000800 */
[----:B------:R-:W-:Y:S01]  /*1ac00*/  @!PT LDS RZ, [RZ] ;  /* 0x00000000fffff984 */ /* 0x000fe20000000800 */
[----:B------:R0:W-:Y:S01]  /*1ac10*/  @!P0 LDGSTS.E.BYPASS.LTC128B.128 [R26+0x19400], desc[UR60][R4.64], !P1 ;  /* 0x19400000041a8fae */ /* 0x0001e2000c901d7c */
[----:B------:R-:W-:Y:S01]  /*1ac20*/  ISETP.GE.AND P0, PT, R8, R2, PT ;  /* 0x000000020800720c */ /* 0x000fe20003f06270 */
[----:B------:R-:W-:-:S05]  /*1ac30*/  VIADD R8, R17, 0x40 ;  /* 0x0000004011087836 */ /* 0x000fca0000000000 */
[----:B------:R1:W-:Y:S01]  /*1ac40*/  STL [R1+0x2c], R8 ;  /* 0x00002c0801007387 */ /* 0x0003e20000100800 */
[----:B------:R-:W-:Y:S02]  /*1ac50*/  IMAD.MOV.U32 R13, RZ, RZ, R3 ;  /* 0x000000ffff0d7224 */ /* 0x000fe400078e0003 */
[----:B------:R-:W-:Y:S02]  /*1ac60*/  IMAD.MOV.U32 R12, RZ, RZ, 0x4 ;  /* 0x00000004ff0c7424 */ /* 0x000fe400078e00ff */
[----:B0-----:R-:W-:-:S07]  /*1ac70*/  IMAD.MOV.U32 R4, RZ, RZ, R14 ;  /* 0x000000ffff047224 */ /* 0x001fce00078e000e */
[----:B-1----:R-:W-:Y:S05]  /*1ac80*/  WARPSYNC.COLLECTIVE R15, `(.L_x_10786) ;  /* 0x000000000f087348 */ /* 0x002fea0003c00000 */
[----:B------:R0:W2:Y:S02]  /*1ac90*/  SHFL.IDX P6, R14, R13, R12, R11 ;  /* 0x0000000c0d0e7389 */ /* 0x0000a400000c000b */
[----:B012---:R-:W-:Y:S01]  /*1aca0*/  ENDCOLLECTIVE ;  /* 0x000000000000791b */ /* 0x007fe20003800000 */
.L_x_10786:
        /* <DEDUP_REMOVED lines=10> */
.L_x_10787:
        /* <DEDUP_REMOVED lines=13> */
.L_x_10788:
        /* <DEDUP_REMOVED lines=10> */
.L_x_10789:
        /* <DEDUP_REMOVED lines=13> */
.L_x_10790:
        /* <DEDUP_REMOVED lines=10> */
.L_x_10791:
        /* <DEDUP_REMOVED lines=11> */
.L_x_10792:
        /* <DEDUP_REMOVED lines=10> */
.L_x_10793:
[----:B------:R-:W-:Y:S01]  /*1b180*/  @!PT LDS RZ, [RZ] ;  /* 0x00000000fffff984 */ /* 0x000fe20000000800 */
[----:B------:R-:W-:Y:S01]  /*1b190*/  @!PT LDS RZ, [RZ] ;  /* 0x00000000fffff984 */ /* 0x000fe20000000800 */
[----:B------:R-:W-:Y:S01]  /*1b1a0*/  @!PT LDS RZ, [RZ] ;  /* 0x00000000fffff984 */ /* 0x000fe20000000800 */
[----:B------:R0:W-:Y:S01]  /*1b1b0*/  @!P0 LDGSTS.E.BYPASS.LTC128B.128 [R26+0x1b400], desc[UR60][R4.64], !P1 ;  /* 0x1b400000041a8fae */ /* 0x0001e2000c901d7c */
[----:B------:R-:W-:Y:S01]  /*1b1c0*/  IMAD.MOV.U32 R0, RZ, RZ, R14 ;  /* 0x000000ffff007224 */ /* 0x000fe200078e000e */
[----:B------:R-:W-:Y:S06]  /*1b1d0*/  BRA `(.L_x_10794) ;  /* 0xffffffa000b47947 */ /* 0x000fec000383ffff */
.L_x_10635:
[----:B------:R-:W2:Y:S04]  /*1b1e0*/  LDL.LU R14, [R1+0x18] ;  /* 0x00001800010e7983 */ /* 0x000ea80000300800 */
[----:B------:R-:W3:Y:S04]  /*1b1f0*/  LDL.LU R13, [R1+0x20] ;  /* 0x00002000010d7983 */ /* 0x000ee80000300800 */
[----:B------:R-:W4:Y:S04]  /*1b200*/  LDL.LU R12, [R1+0x24] ;  /* 0x00002400010c7983 */ /* 0x000f280000300800 */
[----:B------:R-:W5:Y:S04]  /*1b210*/  LDL.LU R11, [R1+0x28] ;  /* 0x00002800010b7983 */ /* 0x000f680000300800 */
[----:B------:R-:W5:Y:S04]  /*1b220*/  LDL.LU R10, [R1+0x2c] ;  /* 0x00002c00010a7983 */ /* 0x000f680000300800 */
[----:B------:R-:W5:Y:S04]  /*1b230*/  LDL.LU R9, [R1+0x30] ;  /* 0x0000300001097983 */ /* 0x000f680000300800 */
[----:B------:R-:W5:Y:S01]  /*1b240*/  LDL.LU R8, [R1+0x38] ;  /* 0x0000380001087983 */ /* 0x000f620000300800 */
[----:B------:R-:W-:Y:S01]  /*1b250*/  LOP3.LUT R22, R22, 0xfffff7ff, RZ, 0xc0, !PT ;  /* 0xfffff7ff16167812 */ /* 0x000fe200078ec0ff */
[----:B------:R-:W-:Y:S01]  /*1b260*/  BSSY B0, `(.L_x_10795) ;  /* 0x0000019000007945 */ /* 0x000fe20003800000 */
[----:B------:R-:W-:Y:S01]  /*1b270*/  MOV R15, 0xffffffff ;  /* 0xffffffff000f7802 */ /* 0x000fe20000000f00 */
[----:B--2---:R-:W-:-:S05]  /*1b280*/  IMAD R5, R14, R6, RZ ;  /* 0x000000060e057224 */ /* 0x004fca00078e02ff */
[-C--:B------:R-:W-:Y:S02]  /*1b290*/  ISETP.GE.AND P0, PT, R17, R5.reuse, PT ;  /* 0x000000051100720c */ /* 0x080fe40003f06270 */
[-C--:B---3--:R-:W-:Y:S01]  /*1b2a0*/  ISETP.GE.AND P6, PT, R13, R5.reuse, PT ;  /* 0x000000050d00720c */ /* 0x088fe20003fc6270 */
[----:B------:R-:W-:Y:S01]  /*1b2b0*/  IMAD.MOV.U32 R13, RZ, RZ, R0 ;  /* 0x000000ffff0d7224 */ /* 0x000fe200078e0000 */
[----:B----4-:R-:W-:Y:S01]  /*1b2c0*/  ISETP.GE.AND P5, PT, R12, R5, PT ;  /* 0x000000050c00720c */ /* 0x010fe20003fa6270 */
[----:B------:R-:W-:-:S08]  /*1b2d0*/  IMAD.MOV.U32 R12, RZ, RZ, RZ ;  /* 0x000000ffff0c7224 */ /* 0x000fd000078e00ff */
[----:B------:R-:W-:Y:S02]  /*1b2e0*/  @P0 LOP3.LUT R22, R22, 0x800, RZ, 0xfc, !PT ;  /* 0x0000080016160812 */ /* 0x000fe400078efcff */
[----:B-----5:R-:W-:Y:S01]  /*1b2f0*/  ISETP.GE.AND P0, PT, R11, R5, PT ;  /* 0x000000050b00720c */ /* 0x020fe20003f06270 */
[----:B------:R-:W-:Y:S01]  /*1b300*/  IMAD.MOV.U32 R11, RZ, RZ, 0x181f ;  /* 0x0000181fff0b7424 */ /* 0x000fe200078e00ff */
[----:B------:R-:W-:-:S04]  /*1b310*/  LOP3.LUT R22, R22, 0xfffffbff, RZ, 0xc0, !PT ;  /* 0xfffffbff16167812 */ /* 0x000fc800078ec0ff */
[----:B------:R-:W-:Y:S02]  /*1b320*/  @P6 LOP3.LUT R22, R22, 0x400, RZ, 0xfc, !PT ;  /* 0x0000040016166812 */ /* 0x000fe400078efcff */
[----:B------:R-:W-:Y:S02]  /*1b330*/  ISETP.GE.AND P6, PT, R10, R5, PT ;  /* 0x000000050a00720c */ /* 0x000fe40003fc6270 */
[----:B------:R-:W-:-:S04]  /*1b340*/  LOP3.LUT R22, R22, 0xfffffdff, RZ, 0xc0, !PT ;  /* 0xfffffdff16167812 */ /* 0x000fc800078ec0ff */
[----:B------:R-:W-:Y:S02]  /*1b350*/  @P5 LOP3.LUT R22, R22, 0x200, RZ, 0xfc, !PT ;  /* 0x0000020016165812 */ /* 0x000fe400078efcff */
[----:B------:R-:W-:Y:S02]  /*1b360*/  ISETP.GE.AND P5, PT, R9, R5, PT ;  /* 0x000000050900720c */ /* 0x000fe40003fa6270 */
[----:B------:R-:W-:-:S04]  /*1b370*/  LOP3.LUT R22, R22, 0xfffffeff, RZ, 0xc0, !PT ;  /* 0xfffffeff16167812 */ /* 0x000fc800078ec0ff */
[----:B------:R-:W-:Y:S02]  /*1b380*/  @P0 LOP3.LUT R22, R22, 0x100, RZ, 0xfc, !PT ;  /* 0x0000010016160812 */ /* 0x000fe400078efcff */
[----:B------:R-:W-:Y:S02]  /*1b390*/  ISETP.GE.AND P0, PT, R8, R5, PT ;  /* 0x000000050800720c */ /* 0x000fe40003f06270 */
[----:B------:R-:W-:-:S04]  /*1b3a0*/  LOP3.LUT R22, R22, 0xffffff7f, RZ, 0xc0, !PT ;  /* 0xffffff7f16167812 */ /* 0x000fc800078ec0ff */
[----:B------:R-:W-:-:S07]  /*1b3b0*/  @P6 LOP3.LUT R22, R22, 0x80, RZ, 0xfc, !PT ;  /* 0x0000008016166812 */ /* 0x000fce00078efcff */
[----:B------:R-:W-:Y:S05]  /*1b3c0*/  WARPSYNC.COLLECTIVE R15, `(.L_x_10796) ;  /* 0x000000000f087348 */ /* 0x000fea0003c00000 */
[----:B------:R0:W1:Y:S02]  /*1b3d0*/  SHFL.IDX P6, R14, R13, R12, R11 ;  /* 0x0000000c0d0e7389 */ /* 0x00006400000c000b */
[----:B01----:R-:W-:Y:S01]  /*1b3e0*/  ENDCOLLECTIVE ;  /* 0x000000000000791b */ /* 0x003fe20003800000 */
.L_x_10796:
[----:B------:R-:W-:Y:S05]  /*1b3f0*/  BSYNC B0 ;  /* 0x0000000000007941 */ /* 0x000fea0003800000 */
.L_x_10795:
        /* <DEDUP_REMOVED lines=11> */
.L_x_10797:
[----:B------:R-:W-:-:S04]  /*1b4b0*/  LOP3.LUT R22, R22, 0xffffdfff, RZ, 0xc0, !PT ;  /* 0xffffdfff16167812 */ /* 0x000fc800078ec0ff */
[----:B------:R-:W-:-:S04]  /*1b4c0*/  @P0 LOP3.LUT R22, R22, 0x2000, RZ, 0xfc, !PT ;  /* 0x0000200016160812 */ /* 0x000fc800078efcff */
[----:B------:R-:W-:Y:S01]  /*1b4d0*/  LOP3.LUT P0, RZ, R22, 0x800, RZ, 0xc0, !PT ;  /* 0x0000080016ff7812 */ /* 0x000fe2000780c0ff */
[----:B------:R-:W-:Y:S02]  /*1b4e0*/  IMAD.MOV.U32 R13, RZ, RZ, R0 ;  /* 0x000000ffff0d7224 */ /* 0x000fe400078e0000 */
[----:B------:R-:W-:Y:S02]  /*1b4f0*/  IMAD.MOV.U32 R12, RZ, RZ, 0x1 ;  /* 0x00000001ff0c7424 */ /* 0x000fe400078e00ff */
[----:B------:R-:W-:-:S08]  /*1b500*/  IMAD.MOV.U32 R3, RZ, RZ, R14 ;  /* 0x000000ffff037224 */ /* 0x000fd000078e000e */
[----:B------:R-:W-:-:S05]  /*1b510*/  @!P0 LEA R3, P6, R7, R3, 0x1 ;  /* 0x0000000307038211 */ /* 0x000fca00078c08ff */
[----:B------:R-:W-:-:S05]  /*1b520*/  @!P0 IMAD.X R2, RZ, RZ, R2, P6 ;  /* 0x000000ffff028224 */ /* 0x000fca00030e0602 */
[----:B------:R-:W-:-:S07]  /*1b530*/  @!P0 LOP3.LUT R3, R3, R2, RZ, 0x3c, !PT ;  /* 0x0000000203038212 */ /* 0x000fce00078e3cff */
[----:B------:R-:W-:Y:S05]  /*1b540*/  WARPSYNC.COLLECTIVE R15, `(.L_x_10798) ;  /* 0x000000000f087348 */ /* 0x000fea0003c00000 */
[----:B------:R0:W1:Y:S02]  /*1b550*/  SHFL.IDX P6, R14, R13, R12, R11 ;  /* 0x0000000c0d0e7389 */ /* 0x00006400000c000b */
[----:B01----:R-:W-:Y:S01]  /*1b560*/  ENDCOLLECTIVE ;  /* 0x000000000000791b */ /* 0x003fe20003800000 */
.L_x_10798:
[----:B------:R-:W-:-:S04]  /*1b570*/  @!P0 LOP3.LUT R2, R3, R2, RZ, 0x3c, !PT ;  /* 0x0000000203028212 */ /* 0x000fc800078e3cff */
[----:B------:R-:W-:-:S05]  /*1b580*/  @!P0 LOP3.LUT R3, R3, R2, RZ, 0x3c, !PT ;  /* 0x0000000203038212 */ /* 0x000fca00078e3cff */
        /* <DEDUP_REMOVED lines=13> */
.L_x_10799:
[----:B------:R-:W-:Y:S02]  /*1b660*/  IMAD.MOV.U32 R13, RZ, RZ, R0 ;  /* 0x000000ffff0d7224 */ /* 0x000fe400078e0000 */
[----:B------:R-:W-:Y:S02]  /*1b670*/  IMAD.MOV.U32 R12, RZ, RZ, 0x2 ;  /* 0x00000002ff0c7424 */ /* 0x000fe400078e00ff */
[----:B------:R-:W-:-:S05]  /*1b680*/  IMAD.MOV.U32 R2, RZ, RZ, R14 ;  /* 0x000000ffff027224 */ /* 0x000fca00078e000e */
[----:B------:R-:W-:-:S05]  /*1b690*/  @!P5 LEA R2, P6, R7, R2, 0x1 ;  /* 0x000000020702d211 */ /* 0x000fca00078c08ff */
[----:B------:R-:W-:-:S05]  /*1b6a0*/  @!P5 IMAD.X R3, RZ, RZ, R6, P6 ;  /* 0x000000ffff03d224 */ /* 0x000fca00030e0606 */
[----:B------:R-:W-:Y:S01]  /*1b6b0*/  @!PT LDS RZ, [RZ] ;  /* 0x00000000fffff984 */ /* 0x000fe20000000800 */
[----:B------:R-:W-:Y:S01]  /*1b6c0*/  @!PT LDS RZ, [RZ] ;  /* 0x00000000fffff984 */ /* 0x000fe20000000800 */
[----:B------:R-:W-:Y:S01]  /*1b6d0*/  @!PT LDS RZ, [RZ] ;  /* 0x00000000fffff984 */ /* 0x000fe20000000800 */
[----:B------:R0:W-:Y:S03]  /*1b6e0*/  @!P5 LDGSTS.E.BYPASS.LTC128B.128 [R26+0x22c00], desc[UR60][R2.64], !P4 ;  /* 0x22c00000021adfae */ /* 0x0001e6000e101d7c */
[----:B0-----:R-:W-:Y:S05]  /*1b6f0*/  WARPSYNC.COLLECTIVE R15, `(.L_x_10800) ;  /* 0x000000000f087348 */ /* 0x001fea0003c00000 */
[----:B------:R1:W2:Y:S02]  /*1b700*/  SHFL.IDX P6, R14, R13, R12, R11 ;  /* 0x0000000c0d0e7389 */ /* 0x0002a400000c000b */
[----:B012---:R-:W-:Y:S01]  /*1b710*/  ENDCOLLECTIVE ;  /* 0x000000000000791b */ /* 0x007fe20003800000 */
.L_x_10800:
[----:B------:R-:W-:Y:S01]  /*1b720*/  @!PT LDS RZ, [RZ] ;  /* 0x00000000fffff984 */ /* 0x000fe20000000800 */
[----:B------:R-:W-:Y:S01]  /*1b730*/  @!PT LDS RZ, [RZ] ;  /* 0x00000000fffff984 */ /* 0x000fe20000000800 */
[----:B------:R-:W-:Y:S01]  /*1b740*/  @!PT LDS RZ, [RZ] ;  /* 0x00000000fffff984 */ /* 0x000fe20000000800 */
[----:B------:R0:W-:Y:S04]  /*1b750*/  @!P5 LDGSTS.E.BYPASS.LTC128B.128 [R26+0x26c00], desc[UR60][R2.64+0x80], !P3 ;  /* 0x26c00080021adfae */ /* 0x0001e8000d901d7c */
[----:B------:R0:W-:Y:S04]  /*1b760*/  @!P5 LDGSTS.E.BYPASS.LTC128B.128 [R26+0x2ac00], desc[UR60][R2.64+0x100], !P2 ;  /* 0x2ac00100021adfae */ /* 0x0001e8000d101d7c */
[----:B------:R0:W-:Y:S01]  /*1b770*/  @!P5 LDGSTS.E.BYPASS.LTC128B.128 [R26+0x2ec00], desc[UR60][R2.64+0x180], !P1 ;  /* 0x2ec00180021adfae */ /* 0x0001e2000c901d7c */
[----:B------:R-:W-:Y:S01]  /*1b780*/  LOP3.LUT P5, RZ, R22, 0x100, RZ, 0xc0, !PT ;  /* 0x0000010016ff7812 */ /* 0x000fe200078ac0ff */
[----:B------:R-:W-:-:S02]  /*1b790*/  IMAD.MOV.U32 R13, RZ, RZ, R4 ;  /* 0x000000ffff0d7224 */ /* 0x000fc400078e0004 */
[----:B------:R-:W-:-:S10]  /*1b7a0*/  IMAD.MOV.U32 R6, RZ, RZ, R14 ;  /* 0x000000ffff067224 */ /* 0x000fd400078e000e */
[----:B0-----:R-:W-:Y:S05]  /*1b7b0*/  WARPSYNC.COLLECTIVE R15, `(.L_x_10801) ;  /* 0x000000000f087348 */ /* 0x001fea0003c00000 */
[----:B------:R1:W2:Y:S02]  /*1b7c0*/  SHFL.IDX P6, R14, R13, R12, R11 ;  /* 0x0000000c0d0e7389 */ /* 0x0002a400000c000b */
[----:B012---:R-:W-:Y:S01]  /*1b7d0*/  ENDCOLLECTIVE ;  /* 0x000000000000791b */ /* 0x007fe20003800000 */
.L_x_10801:
        /* <DEDUP_REMOVED lines=12> */
.L_x_10802:
        /* <DEDUP_REMOVED lines=12> */
.L_x_10803:
        /* <DEDUP_REMOVED lines=12> */
.L_x_10804:
        /* <DEDUP_REMOVED lines=12> */
.L_x_10805:
        /* <DEDUP_REMOVED lines=12> */
.L_x_10806:
        /* <DEDUP_REMOVED lines=12> */
.L_x_10807:
        /* <DEDUP_REMOVED lines=12> */
.L_x_10808:
[----:B------:R-:W-:Y:S01]  /*1bd20*/  @!PT LDS RZ, [RZ] ;  /* 0x00000000fffff984 */ /* 0x000fe20000000800 */
[----:B------:R-:W-:Y:S01]  /*1bd30*/  @!PT LDS RZ, [RZ] ;  /* 0x00000000fffff984 */ /* 0x000fe20000000800 */
[----:B------:R-:W-:Y:S01]  /*1bd40*/  @!PT LDS RZ, [RZ] ;  /* 0x00000000fffff984 */ /* 0x000fe20000000800 */
[----:B------:R0:W-:Y:S04]  /*1bd50*/  @!P5 LDGSTS.E.BYPASS.LTC128B.128 [R26+0x28c00], desc[UR60][R2.64+0x80], !P3 ;  /* 0x28c00080021adfae */ /* 0x0001e8000d901d7c */
[----:B------:R0:W-:Y:S04]  /*1bd60*/  @!P5 LDGSTS.E.BYPASS.LTC128B.128 [R26+0x2cc00], desc[UR60][R2.64+0x100], !P2 ;  /* 0x2cc00100021adfae */ /* 0x0001e8000d101d7c */
[----:B------:R0:W-:Y:S01]  /*1bd70*/  @!P5 LDGSTS.E.BYPASS.LTC128B.128 [R26+0x30c00], desc[UR60][R2.64+0x180], !P1 ;  /* 0x30c00180021adfae */ /* 0x0001e2000c901d7c */
[----:B------:R-:W-:Y:S02]  /*1bd80*/  IMAD.MOV.U32 R13, RZ, RZ, R4 ;  /* 0x000000ffff0d7224 */ /* 0x000fe400078e0004 */
[----:B------:R-:W-:-:S07]  /*1bd90*/  IMAD.MOV.U32 R6, RZ, RZ, R14 ;  /* 0x000000ffff067224 */ /* 0x000fce00078e000e */
[----:B0-----:R-:W-:Y:S05]  /*1bda0*/  WARPSYNC.COLLECTIVE R15, `(.L_x_10809) ;  /* 0x000000000f087348 */ /* 0x001fea0003c00000 */
[----:B------:R1:W2:Y:S02]  /*1bdb0*/  SHFL.IDX P6, R14, R13, R12, R11 ;  /* 0x0000000c0d0e7389 */ /* 0x0002a400000c000b */
[----:B012---:R-:W-:Y:S01]  /*1bdc0*/  ENDCOLLECTIVE ;  /* 0x000000000000791b */ /* 0x007fe20003800000 */
.L_x_10809:
[----:B------:R-:W-:Y:S02]  /*1bdd0*/  IMAD.MOV.U32 R13, RZ, RZ, R0 ;  /* 0x000000ffff0d7224 */ /* 0x000fe400078e0000 */
[----:B------:R-:W-:Y:S02]  /*1bde0*/  IMAD.MOV.U32 R12, RZ, RZ, 0x7 ;  /* 0x00000007ff0c7424 */ /* 0x000fe400078e00ff */
[----:B------:R-:W-:-:S07]  /*1bdf0*/  IMAD.MOV.U32 R2, RZ, RZ, R14 ;  /* 0x000000ffff027224 */ /* 0x000fce00078e000e */
[----:B------:R-:W-:Y:S05]  /*1be00*/  WARPSYNC.COLLECTIVE R15, `(.L_x_10810) ;  /* 0x000000000f087348 */ /* 0x000fea0003c00000 */
[----:B------:R0:W1:Y:S02]  /*1be10*/  SHFL.IDX P6, R14, R13, R12, R11 ;  /* 0x0000000c0d0e7389 */ /* 0x00006400000c000b */
[----:B01----:R-:W-:Y:S01]  /*1be20*/  ENDCOLLECTIVE ;  /* 0x000000000000791b */ /* 0x003fe20003800000 */
.L_x_10810:
        /* <DEDUP_REMOVED lines=14> */
.L_x_10811:
[----:B------:R-:W-:Y:S01]  /*1bf10*/  IMAD.MOV.U32 R2, RZ, RZ, R14 ;  /* 0x000000ffff027224 */ /* 0x000fe200078e000e */
[----:B------:R-:W-:Y:S06]  /*1bf20*/  BRA `(.L_x_10812) ;  /* 0xffffffa0001c7947 */ /* 0x000fec000383ffff */
.L_x_10640:
[----:B0-----:R0:W1:Y:S02]  /*1bf30*/  SYNCS.PHASECHK.TRANS64.TRYWAIT P0, [R23+URZ+0x32420], R0 ;  /* 0x03242000170075a7 */ /* 0x001064000800017f */
[----:B-1----:R-:W-:Y:S05]  /*1bf40*/  @!P0 NANOSLEEP.SYNCS 0x989680 ;  /* 0x009896800000895d */ /* 0x002fea0003900000 */
[----:B------:R-:W1:Y:S02]  /*1bf50*/  @!P0 SYNCS.PHASECHK.TRANS64 P0, [R23+URZ+0x32420], R0 ;  /* 0x03242000170085a7 */ /* 0x000e64000800007f */
[----:B-1----:R-:W-:Y:S05]  /*1bf60*/  @!P0 BRA `(.L_x_10640) ;  /* 0xfffffffc00f08947 */ /* 0x002fea000383ffff */
[----:B------:R-:W-:Y:S05]  /*1bf70*/  BRA `(.L_x_10813) ;  /* 0xffffffa000907947 */ /* 0x000fea000383ffff */
.L_x_10643:
[----:B0-----:R0:W1:Y:S02]  /*1bf80*/  SYNCS.PHASECHK.TRANS64.TRYWAIT P0, [R30+URZ+0x32460], R3 ;  /* 0x032460031e0075a7 */ /* 0x001064000800017f */
[----:B-1----:R-:W-:Y:S05]  /*1bf90*/  @!P0 NANOSLEEP.SYNCS 0x989680 ;  /* 0x009896800000895d */ /* 0x002fea0003900000 */
[----:B------:R-:W1:Y:S02]  /*1bfa0*/  @!P0 SYNCS.PHASECHK.TRANS64 P0, [R30+URZ+0x32460], R3 ;  /* 0x032460031e0085a7 */ /* 0x000e64000800007f */
[----:B-1----:R-:W-:Y:S05]  /*1bfb0*/  @!P0 BRA `(.L_x_10643) ;  /* 0xfffffffc00f08947 */ /* 0x002fea000383ffff */
[----:B------:R-:W-:Y:S05]  /*1bfc0*/  BRA `(.L_x_10814) ;  /* 0xffffffa000b87947 */ /* 0x000fea000383ffff */
.L_x_10644:
        /* <DEDUP_REMOVED lines=8> */
.L_x_10816:
[----:B------:R-:W-:Y:S05]  /*1c050*/  BSYNC B0 ;  /* 0x0000000000007941 */ /* 0x000fea0003800000 */
.L_x_10815:
[----:B------:R-:W0:Y:S01]  /*1c060*/  S2R R8, SR_TID.X ;  /* 0x0000000000087919 */ /* 0x000e220000002100 */
[----:B------:R-:W-:Y:S01]  /*1c070*/  IMAD.MOV.U32 R13, RZ, RZ, R5 ;  /* 0x000000ffff0d7224 */ /* 0x000fe200078e0005 */
[----:B------:R-:W-:Y:S01]  /*1c080*/  MOV R15, 0xffffffff ;  /* 0xffffffff000f7802 */ /* 0x000fe20000000f00 */
[----:B------:R-:W-:Y:S01]  /*1c090*/  IMAD.MOV.U32 R12, RZ, RZ, RZ ;  /* 0x000000ffff0c7224 */ /* 0x000fe200078e00ff */
[C---:B------:R-:W-:Y:S01]  /*1c0a0*/  LOP3.LUT P2, RZ, R7.reuse, 0x2, RZ, 0xc0, !PT ;  /* 0x0000000207ff7812 */ /* 0x040fe2000784c0ff */
[----:B------:R-:W-:Y:S01]  /*1c0b0*/  IMAD.MOV.U32 R11, RZ, RZ, 0x181f ;  /* 0x0000181fff0b7424 */ /* 0x000fe200078e00ff */
[----:B------:R-:W-:Y:S01]  /*1c0c0*/  LOP3.LUT P1, RZ, R7, 0x4, RZ, 0xc0, !PT ;  /* 0x0000000407ff7812 */ /* 0x000fe2000782c0ff */
[----:B------:R-:W-:Y:S02]  /*1c0d0*/  IMAD.MOV.U32 R3, RZ, RZ, R14 ;  /* 0x000000ffff037224 */ /* 0x000fe400078e000e */
[----:B------:R-:W-:-:S10]  /*1c0e0*/  IMAD R4, R4, 0x2, R23 ;  /* 0x0000000204047824 */ /* 0x000fd400078e0217 */
[----:B0-----:R-:W-:Y:S05]  /*1c0f0*/  WARPSYNC.COLLECTIVE R15, `(.L_x_10817) ;  /* 0x000000000f087348 */ /* 0x001fea0003c00000 */
[----:B------:R1:W2:Y:S02]  /*1c100*/  SHFL.IDX P6, R14, R13, R12, R11 ;  /* 0x0000000c0d0e7389 */ /* 0x0002a400000c000b */
[----:B012---:R-:W-:Y:S01]  /*1c110*/  ENDCOLLECTIVE ;  /* 0x000000000000791b */ /* 0x007fe20003800000 */
.L_x_10817:
[----:B------:R-:W-:Y:S01]  /*1c120*/  ISETP.LT.OR P3, PT, R31, 0x1, !P1 ;  /* 0x000000011f00780c */ /* 0x000fe20004f61670 */
[----:B------:R-:W-:Y:S02]  /*1c130*/  IMAD.MOV.U32 R13, RZ, RZ, R6 ;  /* 0x000000ffff0d7224 */ /* 0x000fe400078e0006 */
[----:B------:R-:W-:Y:S02]  /*1c140*/  IMAD.MOV.U32 R12, RZ, RZ, 0x1 ;  /* 0x00000001ff0c7424 */ /* 0x000fe400078e00ff */
[----:B------:R-:W-:Y:S02]  /*1c150*/  IMAD.SHL.U32 R8, R8, 0x8, RZ ;  /* 0x0000000808087824 */ /* 0x000fe400078e00ff */
[----:B------:R-:W-:-:S07]  /*1c160*/  IMAD.MOV.U32 R2, RZ, RZ, R14 ;  /* 0x000000ffff027224 */ /* 0x000fce00078e000e */
[----:B------:R-:W-:Y:S05]  /*1c170*/  WARPSYNC.COLLECTIVE R15, `(.L_x_10818) ;  /* 0x000000000f087348 */ /* 0x000fea0003c00000 */
[----:B------:R0:W1:Y:S02]  /*1c180*/  SHFL.IDX P6, R14, R13, R12, R11 ;  /* 0x0000000c0d0e7389 */ /* 0x00006400000c000b */
[----:B01----:R-:W-:Y:S01]  /*1c190*/  ENDCOLLECTIVE ;  /* 0x000000000000791b */ /* 0x003fe20003800000 */
.L_x_10818:
[----:B------:R-:W-:-:S05]  /*1c1a0*/  LOP3.LUT R8, R8, 0x38, RZ, 0xc0, !PT ;  /* 0x0000003808087812 */ /* 0x000fca00078ec0ff */
[----:B------:R-:W-:-:S05]  /*1c1b0*/  IMAD.SHL.U32 R0, R8, 0x2, RZ ;  /* 0x0000000208007824 */ /* 0x000fca00078e00ff */
[----:B------:R-:W-:Y:S01]  /*1c1c0*/  IADD3 R2, P0, R2, R0, RZ ;  /* 0x0000000002027210 */ /* 0x000fe20007f1e0ff */
[----:B------:R-:W-:-:S04]  /*1c1d0*/  IMAD.MOV.U32 R13, RZ, RZ, R5 ;  /* 0x000000ffff0d7224 */ /* 0x000fc800078e0005 */
[----:B------:R-:W-:Y:S01]  /*1c1e0*/  IMAD.X R3, RZ, RZ, R3, P0 ;  /* 0x000000ffff037224 */ /* 0x000fe200000e0603 */
[----:B------:R-:W-:-:S13]  /*1c1f0*/  ISETP.LT.OR P0, PT, R31, 0x1, P4 ;  /* 0x000000011f00780c */ /* 0x000fda0002701670 */
        /* <DEDUP_REMOVED lines=14> */
.L_x_10819:
[----:B------:R-:W-:Y:S02]  /*1c2e0*/  IMAD.MOV.U32 R13, RZ, RZ, R6 ;  /* 0x000000ffff0d7224 */ /* 0x000fe400078e0006 */
[----:B------:R-:W-:Y:S01]  /*1c2f0*/  IMAD.MOV.U32 R12, RZ, RZ, 0x2 ;  /* 0x00000002ff0c7424 */ /* 0x000fe200078e00ff */
[----:B------:R-:W-:-:S13]  /*1c300*/  IADD3 R2, P3, R14, R0, RZ ;  /* 0x000000000e027210 */ /* 0x000fda0007f7e0ff */
[----:B------:R-:W-:Y:S05]  /*1c310*/  WARPSYNC.COLLECTIVE R15, `(.L_x_10820) ;  /* 0x000000000f087348 */ /* 0x000fea0003c00000 */
[----:B------:R0:W1:Y:S02]  /*1c320*/  SHFL.IDX P6, R14, R13, R12, R11 ;  /* 0x0000000c0d0e7389 */ /* 0x00006400000c000b */
[----:B01----:R-:W-:Y:S01]  /*1c330*/  ENDCOLLECTIVE ;  /* 0x000000000000791b */ /* 0x003fe20003800000 */
.L_x_10820:
        /* <DEDUP_REMOVED lines=17> */
.L_x_10821:
[----:B------:R-:W-:Y:S02]  /*1c450*/  IMAD.MOV.U32 R13, RZ, RZ, R6 ;  /* 0x000000ffff0d7224 */ /* 0x000fe400078e0006 */
[----:B------:R-:W-:Y:S01]  /*1c460*/  IMAD.MOV.U32 R12, RZ, RZ, 0x3 ;  /* 0x00000003ff0c7424 */ /* 0x000fe200078e00ff */
[----:B------:R-:W-:-:S13]  /*1c470*/  IADD3 R2, P3, R14, R0, RZ ;  /* 0x000000000e027210 */ /* 0x000fda0007f7e0ff */
[----:B------:R-:W-:Y:S05]  /*1c480*/  WARPSYNC.COLLECTIVE R15, `(.L_x_10822) ;  /* 0x000000000f087348 */ /* 0x000fea0003c00000 */
[----:B------:R0:W1:Y:S02]  /*1c490*/  SHFL.IDX P6, R14, R13, R12, R11 ;  /* 0x0000000c0d0e7389 */ /* 0x00006400000c000b */
[----:B01----:R-:W-:Y:S01]  /*1c4a0*/  ENDCOLLECTIVE ;  /* 0x000000000000791b */ /* 0x003fe20003800000 */
.L_x_10822:
        /* <DEDUP_REMOVED lines=17> */
.L_x_10823:
[----:B------:R-:W-:Y:S02]  /*1c5c0*/  IMAD.MOV.U32 R13, RZ, RZ, R6 ;  /* 0x000000ffff0d7224 */ /* 0x000fe400078e0006 */
[----:B------:R-:W-:Y:S01]  /*1c5d0*/  IMAD.MOV.U32 R12, RZ, RZ, 0x4 ;  /* 0x00000004ff0c7424 */ /* 0x000fe200078e00ff */
[----:B------:R-:W-:-:S13]  /*1c5e0*/  IADD3 R2, P3, R14, R0, RZ ;  /* 0x000000000e027210 */ /* 0x000fda0007f7e0ff */
[----:B------:R-:W-:Y:S05]  /*1c5f0*/  WARPSYNC.COLLECTIVE R15, `(.L_x_10824) ;  /* 0x000000000f087348 */ /* 0x000fea0003c00000 */
[----:B------:R0:W1:Y:S02]  /*1c600*/  SHFL.IDX P6, R14, R13, R12, R11 ;  /* 0x0000000c0d0e7389 */ /* 0x00006400000c000b */
[----:B01----:R-:W-:Y:S01]  /*1c610*/  ENDCOLLECTIVE ;  /* 0x000000000000791b */ /* 0x003fe20003800000 */
.L_x_10824:
        /* <DEDUP_REMOVED lines=17> */
.L_x_10825:
[----:B------:R-:W-:Y:S02]  /*1c730*/  IMAD.MOV.U32 R13, RZ, RZ, R6 ;  /* 0x000000ffff0d7224 */ /* 0x000fe400078e0006 */
[----:B------:R-:W-:Y:S01]  /*1c740*/  IMAD.MOV.U32 R12, RZ, RZ, 0x5 ;  /* 0x00000005ff0c7424 */ /* 0x000fe200078e00ff */
[----:B------:R-:W-:-:S13]  /*1c750*/  IADD3 R2, P3, R14, R0, RZ ;  /* 0x000000000e027210 */ /* 0x000fda0007f7e0ff */
[----:B------:R-:W-:Y:S05]  /*1c760*/  WARPSYNC.COLLECTIVE R15, `(.L_x_10826) ;  /* 0x000000000f087348 */ /* 0x000fea0003c00000 */
[----:B------:R0:W1:Y:S02]  /*1c770*/  SHFL.IDX P6, R14, R13, R12, R11 ;  /* 0x0000000c0d0e7389 */ /* 0x00006400000c000b */
[----:B01----:R-:W-:Y:S01]  /*1c780*/  ENDCOLLECTIVE ;  /* 0x000000000000791b */ /* 0x003fe20003800000 */
.L_x_10826:
        /* <DEDUP_REMOVED lines=12> */
.L_x_10827:
        /* <DEDUP_REMOVED lines=9> */
.L_x_10651:
[----:B0-----:R0:W1:Y:S02]  /*1c8e0*/  SYNCS.PHASECHK.TRANS64.TRYWAIT P0, [R4+URZ+0x32440], R21 ;  /* 0x03244015040075a7 */ /* 0x001064000800017f */
[----:B-1----:R-:W-:Y:S05]  /*1c8f0*/  @!P0 NANOSLEEP.SYNCS 0x989680 ;  /* 0x009896800000895d */ /* 0x002fea0003900000 */
[----:B------:R-:W1:Y:S02]  /*1c900*/  @!P0 SYNCS.PHASECHK.TRANS64 P0, [R4+URZ+0x32440], R21 ;  /* 0x03244015040085a7 */ /* 0x000e64000800007f */
[----:B-1----:R-:W-:Y:S05]  /*1c910*/  @!P0 BRA `(.L_x_10651) ;  /* 0xfffffffc00f08947 */ /* 0x002fea000383ffff */
[----:B------:R-:W-:Y:S05]  /*1c920*/  BRA `(.L_x_10829) ;  /* 0xffffffa400387947 */ /* 0x000fea000383ffff */
.L_x_10652:
        /* <DEDUP_REMOVED lines=8> */
.L_x_10831:
[----:B------:R-:W-:Y:S05]  /*1c9b0*/  BSYNC B1 ;  /* 0x0000000000017941 */ /* 0x000fea0003800000 */
.L_x_10830:
        /* <DEDUP_REMOVED lines=9> */
.L_x_10832:
[----:B------:R-:W-:Y:S02]  /*1ca50*/  IMAD.MOV.U32 R13, RZ, RZ, R9 ;  /* 0x000000ffff0d7224 */ /* 0x000fe400078e0009 */
[----:B------:R-:W-:Y:S02]  /*1ca60*/  IMAD.MOV.U32 R12, RZ, RZ, 0x1 ;  /* 0x00000001ff0c7424 */ /* 0x000fe400078e00ff */
[----:B------:R-:W-:-:S07]  /*1ca70*/  IMAD.MOV.U32 R2, RZ, RZ, R14 ;  /* 0x000000ffff027224 */ /* 0x000fce00078e000e */
[----:B------:R-:W-:Y:S05]  /*1ca80*/  WARPSYNC.COLLECTIVE R15, `(.L_x_10833) ;  /* 0x000000000f087348 */ /* 0x000fea0003c00000 */
[----:B------:R0:W1:Y:S02]  /*1ca90*/  SHFL.IDX P6, R14, R13, R12, R11 ;  /* 0x0000000c0d0e7389 */ /* 0x00006400000c000b */
[----:B01----:R-:W-:Y:S01]  /*1caa0*/  ENDCOLLECTIVE ;  /* 0x000000000000791b */ /* 0x003fe20003800000 */
.L_x_10833:
        /* <DEDUP_REMOVED lines=11> */
.L_x_10834:
[----:B------:R-:W-:Y:S02]  /*1cb60*/  IMAD.MOV.U32 R13, RZ, RZ, R9 ;  /* 0x000000ffff0d7224 */ /* 0x000fe400078e0009 */
[----:B------:R-:W-:Y:S02]  /*1cb70*/  IMAD.MOV.U32 R12, RZ, RZ, 0x2 ;  /* 0x00000002ff0c7424 */ /* 0x000fe400078e00ff */
[----:B------:R-:W-:-:S07]  /*1cb80*/  IMAD.MOV.U32 R2, RZ, RZ, R14 ;  /* 0x000000ffff027224 */ /* 0x000fce00078e000e */
[----:B------:R-:W-:Y:S05]  /*1cb90*/  WARPSYNC.COLLECTIVE R15, `(.L_x_10835) ;  /* 0x000000000f087348 */ /* 0x000fea0003c00000 */
[----:B------:R0:W1:Y:S02]  /*1cba0*/  SHFL.IDX P6, R14, R13, R12, R11 ;  /* 0x0000000c0d0e7389 */ /* 0x00006400000c000b */
[----:B01----:R-:W-:Y:S01]  /*1cbb0*/  ENDCOLLECTIVE ;  /* 0x000000000000791b */ /* 0x003fe20003800000 */
.L_x_10835:
        /* <DEDUP_REMOVED lines=11> */
.L_x_10836:
[----:B------:R-:W-:Y:S02]  /*1cc70*/  IMAD.MOV.U32 R13, RZ, RZ, R9 ;  /* 0x000000ffff0d7224 */ /* 0x000fe400078e0009 */
[----:B------:R-:W-:Y:S02]  /*1cc80*/  IMAD.MOV.U32 R12, RZ, RZ, 0x3 ;  /* 0x00000003ff0c7424 */ /* 0x000fe400078e00ff */
[----:B------:R-:W-:-:S07]  /*1cc90*/  IMAD.MOV.U32 R2, RZ, RZ, R14 ;  /* 0x000000ffff027224 */ /* 0x000fce00078e000e */
[----:B------:R-:W-:Y:S05]  /*1cca0*/  WARPSYNC.COLLECTIVE R15, `(.L_x_10837) ;  /* 0x000000000f087348 */ /* 0x000fea0003c00000 */
[----:B------:R0:W1:Y:S02]  /*1ccb0*/  SHFL.IDX P6, R14, R13, R12, R11 ;  /* 0x0000000c0d0e7389 */ /* 0x00006400000c000b */
[----:B01----:R-:W-:Y:S01]  /*1ccc0*/  ENDCOLLECTIVE ;  /* 0x000000000000791b */ /* 0x003fe20003800000 */
.L_x_10837:
        /* <DEDUP_REMOVED lines=11> */
.L_x_10838:
[----:B------:R-:W-:Y:S02]  /*1cd80*/  IMAD.MOV.U32 R13, RZ, RZ, R9 ;  /* 0x000000ffff0d7224 */ /* 0x000fe400078e0009 */
[----:B------:R-:W-:Y:S02]  /*1cd90*/  IMAD.MOV.U32 R12, RZ, RZ, 0x4 ;  /* 0x00000004ff0c7424 */ /* 0x000fe400078e00ff */
[----:B------:R-:W-:-:S07]  /*1cda0*/  IMAD.MOV.U32 R2, RZ, RZ, R14 ;  /* 0x000000ffff027224 */ /* 0x000fce00078e000e */
[----:B------:R-:W-:Y:S05]  /*1cdb0*/  WARPSYNC.COLLECTIVE R15, `(.L_x_10839) ;  /* 0x000000000f087348 */ /* 0x000fea0003c00000 */
[----:B------:R0:W1:Y:S02]  /*1cdc0*/  SHFL.IDX P6, R14, R13, R12, R11 ;  /* 0x0000000c0d0e7389 */ /* 0x00006400000c000b */
[----:B01----:R-:W-:Y:S01]  /*1cdd0*/  ENDCOLLECTIVE ;  /* 0x000000000000791b */ /* 0x003fe20003800000 */
.L_x_10839:
[----:B------:R-:W-:-:S04]  /*1cde0*/  IADD3 R2, P0, R2, R0, RZ ;  /* 0x0000000002027210 */ /* 0x000fc80007f1e0ff */
[----:B------:R-:W-:-:S05]  /*1cdf0*/  IADD3.X R3, RZ, R3, RZ, P0, !PT ;  /* 0x00000003ff037210 */ /* 0x000fca00007fe4ff */
        /* <DEDUP_REMOVED lines=9> */
.L_x_10840:
[----:B------:R-:W-:Y:S02]  /*1ce90*/  IMAD.MOV.U32 R13, RZ, RZ, R9 ;  /* 0x000000ffff0d7224 */ /* 0x000fe400078e0009 */
[----:B------:R-:W-:Y:S02]  /*1cea0*/  IMAD.MOV.U32 R12, RZ, RZ, 0x5 ;  /* 0x00000005ff0c7424 */ /* 0x000fe400078e00ff */
[----:B------:R-:W-:-:S07]  /*1ceb0*/  IMAD.MOV.U32 R2, RZ, RZ, R14 ;  /* 0x000000ffff027224 */ /* 0x000fce00078e000e */
[----:B------:R-:W-:Y:S05]  /*1cec0*/  WARPSYNC.COLLECTIVE R15, `(.L_x_10841) ;  /* 0x000000000f087348 */ /* 0x000fea0003c00000 */
[----:B------:R0:W1:Y:S02]  /*1ced0*/  SHFL.IDX P6, R14, R13, R12, R11 ;  /* 0x0000000c0d0e7389 */ /* 0x00006400000c000b */
[----:B01----:R-:W-:Y:S01]  /*1cee0*/  ENDCOLLECTIVE ;  /* 0x000000000000791b */ /* 0x003fe20003800000 */
.L_x_10841:
        /* <DEDUP_REMOVED lines=11> */
.L_x_10842:
[----:B------:R-:W-:Y:S01]  /*1cfa0*/  IMAD.MOV.U32 R2, RZ, RZ, R14 ;  /* 0x000000ffff027224 */ /* 0x000fe200078e000e */
[----:B------:R-:W-:Y:S06]  /*1cfb0*/  BRA `(.L_x_10843) ;  /* 0xffffffa000687947 */ /* 0x000fec000383ffff */
.L_x_10657:
[----:B---3--:R3:W4:Y:S02]  /*1cfc0*/  SYNCS.PHASECHK.TRANS64.TRYWAIT P0, [R4+URZ+0x32460], R21 ;  /* 0x03246015040075a7 */ /* 0x008724000800017f */
[----:B----4-:R-:W-:Y:S05]  /*1cfd0*/  @!P0 NANOSLEEP.SYNCS 0x989680 ;  /* 0x009896800000895d */ /* 0x010fea0003900000 */
[----:B------:R-:W4:Y:S02]  /*1cfe0*/  @!P0 SYNCS.PHASECHK.TRANS64 P0, [R4+URZ+0x32460], R21 ;  /* 0x03246015040085a7 */ /* 0x000f24000800007f */
[----:B----4-:R-:W-:Y:S05]  /*1cff0*/  @!P0 BRA `(.L_x_10657) ;  /* 0xfffffffc00f08947 */ /* 0x010fea000383ffff */
[----:B------:R-:W-:Y:S05]  /*1d000*/  BRA `(.L_x_10844) ;  /* 0xffffffa000b87947 */ /* 0x000fea000383ffff */
.L_x_10658:
        /* <DEDUP_REMOVED lines=8> */
.L_x_10846:
[----:B------:R-:W-:Y:S05]  /*1d090*/  BSYNC B1 ;  /* 0x0000000000017941 */ /* 0x000fea0003800000 */
.L_x_10845:
        /* <DEDUP_REMOVED lines=9> */
.L_x_10847:
[----:B------:R-:W-:Y:S02]  /*1d130*/  IMAD.MOV.U32 R13, RZ, RZ, R7 ;  /* 0x000000ffff0d7224 */ /* 0x000fe400078e0007 */
[----:B------:R-:W-:Y:S01]  /*1d140*/  IMAD.MOV.U32 R12, RZ, RZ, 0x1 ;  /* 0x00000001ff0c7424 */ /* 0x000fe200078e00ff */
[----:B------:R-:W-:-:S13]  /*1d150*/  IADD3 R2, P0, R14, R0, RZ ;  /* 0x000000000e027210 */ /* 0x000fda0007f1e0ff */
[----:B------:R-:W-:Y:S05]  /*1d160*/  WARPSYNC.COLLECTIVE R15, `(.L_x_10848) ;  /* 0x000000000f087348 */ /* 0x000fea0003c00000 */
[----:B------:R0:W1:Y:S02]  /*1d170*/  SHFL.IDX P6, R14, R13, R12, R11 ;  /* 0x0000000c0d0e7389 */ /* 0x00006400000c000b */
[----:B01----:R-:W-:Y:S01]  /*1d180*/  ENDCOLLECTIVE ;  /* 0x000000000000791b */ /* 0x003fe20003800000 */
.L_x_10848:
        /* <DEDUP_REMOVED lines=13> */
.L_x_10849:
[----:B------:R-:W-:Y:S02]  /*1d260*/  IMAD.MOV.U32 R13, RZ, RZ, R7 ;  /* 0x000000ffff0d7224 */ /* 0x000fe400078e0007 */
[----:B------:R-:W-:Y:S01]  /*1d270*/  IMAD.MOV.U32 R12, RZ, RZ, 0x2 ;  /* 0x00000002ff0c7424 */ /* 0x000fe200078e00ff */
[----:B------:R-:W-:-:S13]  /*1d280*/  IADD3 R2, P0, R14, R0, RZ ;  /* 0x000000000e027210 */ /* 0x000fda0007f1e0ff */
[----:B------:R-:W-:Y:S05]  /*1d290*/  WARPSYNC.COLLECTIVE R15, `(.L_x_10850) ;  /* 0x000000000f087348 */ /* 0x000fea0003c00000 */
[----:B------:R0:W1:Y:S02]  /*1d2a0*/  SHFL.IDX P6, R14, R13, R12, R11 ;  /* 0x0000000c0d0e7389 */ /* 0x00006400000c000b */
[----:B01----:R-:W-:Y:S01]  /*1d2b0*/  ENDCOLLECTIVE ;  /* 0x000000000000791b */ /* 0x003fe20003800000 */
.L_x_10850:
        /* <DEDUP_REMOVED lines=13> */
.L_x_10851:
[----:B------:R-:W-:Y:S02]  /*1d390*/  IMAD.MOV.U32 R13, RZ, RZ, R7 ;  /* 0x000000ffff0d7224 */ /* 0x000fe400078e0007 */
[----:B------:R-:W-:Y:S01]  /*1d3a0*/  IMAD.MOV.U32 R12, RZ, RZ, 0x3 ;  /* 0x00000003ff0c7424 */ /* 0x000fe200078e00ff */
[----:B------:R-:W-:-:S13]  /*1d3b0*/  IADD3 R2, P0, R14, R0, RZ ;  /* 0x000000000e027210 */ /* 0x000fda0007f1e0ff */
[----:B------:R-:W-:Y:S05]  /*1d3c0*/  WARPSYNC.COLLECTIVE R15, `(.L_x_10852) ;  /* 0x000000000f087348 */ /* 0x000fea0003c00000 */
[----:B------:R0:W1:Y:S02]  /*1d3d0*/  SHFL.IDX P6, R14, R13, R12, R11 ;  /* 0x0000000c0d0e7389 */ /* 0x00006400000c000b */
[----:B01----:R-:W-:Y:S01]  /*1d3e0*/  ENDCOLLECTIVE ;  /* 0x000000000000791b */ /* 0x003fe20003800000 */
.L_x_10852:
        /* <DEDUP_REMOVED lines=13> */
.L_x_10853:
[----:B------:R-:W-:Y:S02]  /*1d4c0*/  IMAD.MOV.U32 R13, RZ, RZ, R7 ;  /* 0x000000ffff0d7224 */ /* 0x000fe400078e0007 */
[----:B------:R-:W-:Y:S01]  /*1d4d0*/  IMAD.MOV.U32 R12, RZ, RZ, 0x4 ;  /* 0x00000004ff0c7424 */ /* 0x000fe200078e00ff */
[----:B------:R-:W-:-:S13]  /*1d4e0*/  IADD3 R2, P0, R14, R0, RZ ;  /* 0x000000000e027210 */ /* 0x000fda0007f1e0ff */
[----:B------:R-:W-:Y:S05]  /*1d4f0*/  WARPSYNC.COLLECTIVE R15, `(.L_x_10854) ;  /* 0x000000000f087348 */ /* 0x000fea0003c00000 */
[----:B------:R0:W1:Y:S02]  /*1d500*/  SHFL.IDX P6, R14, R13, R12, R11 ;  /* 0x0000000c0d0e7389 */ /* 0x00006400000c000b */
[----:B01----:R-:W-:Y:S01]  /*1d510*/  ENDCOLLECTIVE ;  /* 0x000000000000791b */ /* 0x003fe20003800000 */
.L_x_10854:
        /* <DEDUP_REMOVED lines=13> */
.L_x_10855:
[----:B------:R-:W-:Y:S02]  /*1d5f0*/  IMAD.MOV.U32 R13, RZ, RZ, R7 ;  /* 0x000000ffff0d7224 */ /* 0x000fe400078e0007 */
[----:B------:R-:W-:Y:S01]  /*1d600*/  IMAD.MOV.U32 R12, RZ, RZ, 0x5 ;  /* 0x00000005ff0c7424 */ /* 0x000fe200078e00ff */
[----:B------:R-:W-:-:S13]  /*1d610*/  IADD3 R2, P0, R14, R0, RZ ;  /* 0x000000000e027210 */ /* 0x000fda0007f1e0ff */
[----:B------:R-:W-:Y:S05]  /*1d620*/  WARPSYNC.COLLECTIVE R15, `(.L_x_10856) ;  /* 0x000000000f087348 */ /* 0x000fea0003c00000 */
[----:B------:R0:W1:Y:S02]  /*1d630*/  SHFL.IDX P6, R14, R13, R12, R11 ;  /* 0x0000000c0d0e7389 */ /* 0x00006400000c000b */
[----:B01----:R-:W-:Y:S01]  /*1d640*/  ENDCOLLECTIVE ;  /* 0x000000000000791b */ /* 0x003fe20003800000 */
.L_x_10856:
        /* <DEDUP_REMOVED lines=13> */
.L_x_10857:
[----:B------:R-:W-:Y:S05]  /*1d720*/  BRA `(.L_x_10858) ;  /* 0xffffffa000047947 */ /* 0x000fea000383ffff */
.L_x_10666:
        /* <DEDUP_REMOVED lines=8> */
.L_x_10860:
[----:B------:R-:W-:Y:S05]  /*1d7b0*/  BSYNC B0 ;  /* 0x0000000000007941 */ /* 0x000fea0003800000 */
.L_x_10859:
        /* <DEDUP_REMOVED lines=9> */
.L_x_10861:
[----:B------:R-:W-:Y:S02]  /*1d850*/  ULDC UR4, c[0x0][0xd3c] ;  /* 0x00034f0000047ab9 */ /* 0x000fe40000000800 */
[----:B------:R-:W-:-:S13]  /*1d860*/  ISETP.GE.OR P1, PT, R5, UR4, !P0 ;  /* 0x0000000405007c0c */ /* 0x000fda000c726670 */
[----:B------:R-:W0:Y:S01]  /*1d870*/  @!P1 LDC.64 R2, c[0x0][0xd80] ;  /* 0x00036000ff029b82 */ /* 0x000e220000000a00 */
[----:B------:R-:W-:Y:S02]  /*1d880*/  IMAD.MOV.U32 R11, RZ, RZ, RZ ;  /* 0x000000ffff0b7224 */ /* 0x000fe400078e00ff */
[----:B------:R-:W-:Y:S02]  /*1d890*/  IMAD.MOV.U32 R4, RZ, RZ, R14 ;  /* 0x000000ffff047224 */ /* 0x000fe400078e000e */
[----:B0-----:R-:W-:-:S06]  /*1d8a0*/  @!P1 IMAD.WIDE R2, R5, 0x4, R2 ;  /* 0x0000000405029825 */ /* 0x001fcc00078e0202 */
[----:B------:R-:W2:Y:S01]  /*1d8b0*/  @!P1 LDG.E R2, desc[UR60][R2.64] ;  /* 0x0000003c02029981 */ /* 0x000ea2000c1e1900 */
[----:B------:R-:W-:Y:S02]  /*1d8c0*/  MOV R5, RZ ;  /* 0x000000ff00057202 */ /* 0x000fe40000000f00 */
        /* <DEDUP_REMOVED lines=10> */
.L_x_10862:
[----:B------:R-:W-:Y:S01]  /*1d970*/  IMAD.MOV.U32 R12, RZ, RZ, 0x2 ;  /* 0x00000002ff0c7424 */ /* 0x000fe200078e00ff */
[----:B------:R-:W-:-:S05]  /*1d980*/  SEL R6, R14, RZ, P1 ;  /* 0x000000ff0e067207 */ /* 0x000fca0000800000 */
[----:B------:R-:W-:-:S04]  /*1d990*/  IMAD.IADD R6, R5, 0x1, R6 ;  /* 0x0000000105067824 */ /* 0x000fc800078e0206 */
[----:B------:R-:W-:-:S07]  /*1d9a0*/  IMAD.MOV.U32 R13, RZ, RZ, R6 ;  /* 0x000000ffff0d7224 */ /* 0x000fce00078e0006 */
[----:B------:R-:W-:Y:S05]  /*1d9b0*/  WARPSYNC.COLLECTIVE R15, `(.L_x_10863) ;  /* 0x000000000f087348 */ /* 0x000fea0003c00000 */
[----:B------:R0:W1:Y:S02]  /*1d9c0*/  SHFL.UP P6, R14, R13, R12, R11 ;  /* 0x0400000c0d0e7389 */ /* 0x00006400000c000b */
[----:B01----:R-:W-:Y:S01]  /*1d9d0*/  ENDCOLLECTIVE ;  /* 0x000000000000791b */ /* 0x003fe20003800000 */
.L_x_10863:
[----:B------:R-:W-:Y:S01]  /*1d9e0*/  IMAD.MOV.U32 R12, RZ, RZ, 0x4 ;  /* 0x00000004ff0c7424 */ /* 0x000fe200078e00ff */
[----:B------:R-:W-:-:S05]  /*1d9f0*/  SEL R7, R14, RZ, P2 ;  /* 0x000000ff0e077207 */ /* 0x000fca0001000000 */
[----:B------:R-:W-:-:S04]  /*1da00*/  IMAD.IADD R7, R6, 0x1, R7 ;  /* 0x0000000106077824 */ /* 0x000fc800078e0207 */
[----:B------:R-:W-:-:S07]  /*1da10*/  IMAD.MOV.U32 R13, RZ, RZ, R7 ;  /* 0x000000ffff0d7224 */ /* 0x000fce00078e0007 */
[----:B------:R-:W-:Y:S05]  /*1da20*/  WARPSYNC.COLLECTIVE R15, `(.L_x_10864) ;  /* 0x000000000f087348 */ /* 0x000fea0003c00000 */
[----:B------:R0:W1:Y:S02]  /*1da30*/  SHFL.UP P6, R14, R13, R12, R11 ;  /* 0x0400000c0d0e7389 */ /* 0x00006400000c000b */
[----:B01----:R-:W-:Y:S01]  /*1da40*/  ENDCOLLECTIVE ;  /* 0x000000000000791b */ /* 0x003fe20003800000 */
.L_x_10864:
[----:B------:R-:W-:Y:S01]  /*1da50*/  IMAD.MOV.U32 R12, RZ, RZ, 0x8 ;  /* 0x00000008ff0c7424 */ /* 0x000fe200078e00ff */
[----:B------:R-:W-:-:S05]  /*1da60*/  SEL R2, R14, RZ, P3 ;  /* 0x000000ff0e027207 */ /* 0x000fca0001800000 */
[----:B------:R-:W-:-:S04]  /*1da70*/  IMAD.IADD R2, R7, 0x1, R2 ;  /* 0x0000000107027824 */ /* 0x000fc800078e0202 */
[----:B------:R-:W-:-:S07]  /*1da80*/  IMAD.MOV.U32 R13, RZ, RZ, R2 ;  /* 0x000000ffff0d7224 */ /* 0x000fce00078e0002 */
[----:B------:R-:W-:Y:S05]  /*1da90*/  WARPSYNC.COLLECTIVE R15, `(.L_x_10865) ;  /* 0x000000000f087348 */ /* 0x000fea0003c00000 */
[----:B------:R0:W1:Y:S02]  /*1daa0*/  SHFL.UP P6, R14, R13, R12, R11 ;  /* 0x0400000c0d0e7389 */ /* 0x00006400000c000b */
[----:B01----:R-:W-:Y:S01]  /*1dab0*/  ENDCOLLECTIVE ;  /* 0x000000000000791b */ /* 0x003fe20003800000 */
.L_x_10865:
[----:B------:R-:W-:Y:S01]  /*1dac0*/  IMAD.MOV.U32 R12, RZ, RZ, 0x10 ;  /* 0x00000010ff0c7424 */ /* 0x000fe200078e00ff */
[----:B------:R-:W-:-:S05]  /*1dad0*/  SEL R3, R14, RZ, P4 ;  /* 0x000000ff0e037207 */ /* 0x000fca0002000000 */
[----:B------:R-:W-:-:S04]  /*1dae0*/  IMAD.IADD R3, R2, 0x1, R3 ;  /* 0x0000000102037824 */ /* 0x000fc800078e0203 */
[----:B------:R-:W-:-:S07]  /*1daf0*/  IMAD.MOV.U32 R13, RZ, RZ, R3 ;  /* 0x000000ffff0d7224 */ /* 0x000fce00078e0003 */
[----:B------:R-:W-:Y:S05]  /*1db00*/  WARPSYNC.COLLECTIVE R15, `(.L_x_10866) ;  /* 0x000000000f087348 */ /* 0x000fea0003c00000 */
[----:B------:R0:W1:Y:S02]  /*1db10*/  SHFL.UP P6, R14, R13, R12, R11 ;  /* 0x0400000c0d0e7389 */ /* 0x00006400000c000b */
[----:B01----:R-:W-:Y:S01]  /*1db20*/  ENDCOLLECTIVE ;  /* 0x000000000000791b */ /* 0x003fe20003800000 */
.L_x_10866:
        /* <DEDUP_REMOVED lines=8> */
.L_x_10867:
[----:B------:R-:W-:Y:S05]  /*1dbb0*/  BRA `(.L_x_10868) ;  /* 0xffffffa000607947 */ /* 0x000fea000383ffff */
.L_x_10671:
        /* <DEDUP_REMOVED lines=8> */
.L_x_10870:
[----:B------:R-:W-:Y:S05]  /*1dc40*/  BSYNC B0 ;  /* 0x0000000000007941 */ /* 0x000fea0003800000 */
.L_x_10869:
        /* <DEDUP_REMOVED lines=8> */
.L_x_10871:
[----:B------:R-:W-:Y:S01]  /*1dcd0*/  IMAD.MOV.U32 R12, RZ, RZ, 0x4 ;  /* 0x00000004ff0c7424 */ /* 0x000fe200078e00ff */
[----:B------:R-:W-:-:S05]  /*1dce0*/  SEL R2, R14, RZ, P2 ;  /* 0x000000ff0e027207 */ /* 0x000fca0001000000 */
[----:B------:R-:W-:-:S04]  /*1dcf0*/  IMAD.IADD R2, R13, 0x1, R2 ;  /* 0x000000010d027824 */ /* 0x000fc800078e0202 */
[----:B------:R-:W-:-:S07]  /*1dd00*/  IMAD.MOV.U32 R13, RZ, RZ, R2 ;  /* 0x000000ffff0d7224 */ /* 0x000fce00078e0002 */
[----:B------:R-:W-:Y:S05]  /*1dd10*/  WARPSYNC.COLLECTIVE R15, `(.L_x_10872) ;  /* 0x000000000f087348 */ /* 0x000fea0003c00000 */
[----:B------:R0:W1:Y:S02]  /*1dd20*/  SHFL.UP P6, R14, R13, R12, R11 ;  /* 0x0400000c0d0e7389 */ /* 0x00006400000c000b */
[----:B01----:R-:W-:Y:S01]  /*1dd30*/  ENDCOLLECTIVE ;  /* 0x000000000000791b */ /* 0x003fe20003800000 */
.L_x_10872:
[----:B------:R-:W-:Y:S01]  /*1dd40*/  IMAD.MOV.U32 R12, RZ, RZ, 0x8 ;  /* 0x00000008ff0c7424 */ /* 0x000fe200078e00ff */
[----:B------:R-:W-:-:S05]  /*1dd50*/  SEL R3, R14, RZ, P3 ;  /* 0x000000ff0e037207 */ /* 0x000fca0001800000 */
[----:B------:R-:W-:-:S04]  /*1dd60*/  IMAD.IADD R3, R2, 0x1, R3 ;  /* 0x0000000102037824 */ /* 0x000fc800078e0203 */
[----:B------:R-:W-:-:S07]  /*1dd70*/  IMAD.MOV.U32 R13, RZ, RZ, R3 ;  /* 0x000000ffff0d7224 */ /* 0x000fce00078e0003 */
[----:B------:R-:W-:Y:S05]  /*1dd80*/  WARPSYNC.COLLECTIVE R15, `(.L_x_10873) ;  /* 0x000000000f087348 */ /* 0x000fea0003c00000 */
[----:B------:R0:W1:Y:S02]  /*1dd90*/  SHFL.UP P6, R14, R13, R12, R11 ;  /* 0x0400000c0d0e7389 */ /* 0x00006400000c000b */
[----:B01----:R-:W-:Y:S01]  /*1dda0*/  ENDCOLLECTIVE ;  /* 0x000000000000791b */ /* 0x003fe20003800000 */
.L_x_10873:
[----:B------:R-:W-:Y:S01]  /*1ddb0*/  IMAD.MOV.U32 R12, RZ, RZ, 0x10 ;  /* 0x00000010ff0c7424 */ /* 0x000fe200078e00ff */
[----:B------:R-:W-:-:S05]  /*1ddc0*/  SEL R4, R14, RZ, P4 ;  /* 0x000000ff0e047207 */ /* 0x000fca0002000000 */
[----:B------:R-:W-:-:S04]  /*1ddd0*/  IMAD.IADD R4, R3, 0x1, R4 ;  /* 0x0000000103047824 */ /* 0x000fc800078e0204 */
[----:B------:R-:W-:-:S07]  /*1dde0*/  IMAD.MOV.U32 R13, RZ, RZ, R4 ;  /* 0x000000ffff0d7224 */ /* 0x000fce00078e0004 */
[----:B------:R-:W-:Y:S05]  /*1ddf0*/  WARPSYNC.COLLECTIVE R15, `(.L_x_10874) ;  /* 0x000000000f087348 */ /* 0x000fea0003c00000 */
[----:B------:R0:W1:Y:S02]  /*1de00*/  SHFL.UP P6, R14, R13, R12, R11 ;  /* 0x0400000c0d0e7389 */ /* 0x00006400000c000b */
[----:B01----:R-:W-:Y:S01]  /*1de10*/  ENDCOLLECTIVE ;  /* 0x000000000000791b */ /* 0x003fe20003800000 */
.L_x_10874:
        /* <DEDUP_REMOVED lines=8> */
.L_x_10875:
[----:B------:R-:W-:Y:S05]  /*1dea0*/  BRA `(.L_x_10876) ;  /* 0xffffffa000407947 */ /* 0x000fea000383ffff */
.L_x_10673:
[----:B------:R-:W-:Y:S01]  /*1deb0*/  BSSY B0, `(.L_x_10877) ;  /* 0x0000006000007945 */ /* 0x000fe20003800000 */
[----:B------:R-:W-:Y:S01]  /*1dec0*/  PLOP3.LUT P6, PT, P6, PT, PT, 0x8, 0x0 ;  /* 0x000000000000781c */ /* 0x000fe200037ce170 */
[----:B------:R-:W-:-:S12]  /*1ded0*/  IMAD.MOV.U32 R15, RZ, RZ, -0x1 ;  /* 0xffffffffff0f7424 */ /* 0x000fd800078e00ff */
[----:B0-----:R-:W-:Y:S05]  /*1dee0*/  WARPSYNC.COLLECTIVE R15, `(.L_x_10878) ;  /* 0x000000000f087348 */ /* 0x001fea0003c00000 */
[----:B------:R-:W-:Y:S01]  /*1def0*/  VOTE.ANY R14, PT, P6 ;  /* 0x00000000000e7806 */ /* 0x000fe200030e0100 */
[----:B0-----:R-:W-:Y:S06]  /*1df00*/  ENDCOLLECTIVE ;  /* 0x000000000000791b */ /* 0x001fec0003800000 */
.L_x_10878:
[----:B------:R-:W-:Y:S05]  /*1df10*/  BSYNC B0 ;  /* 0x0000000000007941 */ /* 0x000fea0003800000 */
.L_x_10877:
        /* <DEDUP_REMOVED lines=9> */
.L_x_10879:
[----:B------:R-:W-:Y:S01]  /*1dfb0*/  IMAD.MOV.U32 R5, RZ, RZ, R14 ;  /* 0x000000ffff057224 */ /* 0x000fe200078e000e */
[----:B------:R-:W-:Y:S06]  /*1dfc0*/  BRA `(.L_x_10880) ;  /* 0xffffffa000307947 */ /* 0x000fec000383ffff */
.L_x_10675:
[----:B------:R-:W-:Y:S01]  /*1dfd0*/  BSSY B0, `(.L_x_10881) ;  /* 0x0000007000007945 */ /* 0x000fe20003800000 */
[----:B------:R-:W-:Y:S02]  /*1dfe0*/  IMAD.MOV.U32 R13, RZ, RZ, R2 ;  /* 0x000000ffff0d7224 */ /* 0x000fe400078e0002 */
[----:B------:R-:W-:Y:S02]  /*1dff0*/  IMAD.MOV.U32 R11, RZ, RZ, 0x1f ;  /* 0x0000001fff0b7424 */ /* 0x000fe400078e00ff */
[----:B------:R-:W-:-:S07]  /*1e000*/  IMAD.MOV.U32 R15, RZ, RZ, -0x1 ;  /* 0xffffffffff0f7424 */ /* 0x000fce00078e00ff */
[----:B012---:R-:W-:Y:S05]  /*1e010*/  WARPSYNC.COLLECTIVE R15, `(.L_x_10882) ;  /* 0x000000000f087348 */ /* 0x007fea0003c00000 */
[----:B------:R3:W4:Y:S02]  /*1e020*/  SHFL.IDX P6, R14, R13, R12, R11 ;  /* 0x0000000c0d0e7389 */ /* 0x00072400000c000b */
[----:B01234-:R-:W-:Y:S01]  /*1e030*/  ENDCOLLECTIVE ;  /* 0x000000000000791b */ /* 0x01ffe20003800000 */
.L_x_10882:
[----:B------:R-:W-:Y:S05]  /*1e040*/  BSYNC B0 ;  /* 0x0000000000007941 */ /* 0x000fea0003800000 */
.L_x_10881:
[----:B------:R-:W-:Y:S05]  /*1e050*/  BRA `(.L_x_10674) ;  /* 0xffffffa000287947 */ /* 0x000fea000383ffff */
.L_x_10679:
[----:B-1----:R1:W0:Y:S02]  /*1e060*/  SYNCS.PHASECHK.TRANS64.TRYWAIT P0, [R5+URZ+0x32420], R0 ;  /* 0x03242000050075a7 */ /* 0x002224000800017f */
[----:B0-----:R-:W-:Y:S05]  /*1e070*/  @!P0 NANOSLEEP.SYNCS 0x989680 ;  /* 0x009896800000895d */ /* 0x001fea0003900000 */
[----:B------:R-:W0:Y:S02]  /*1e080*/  @!P0 SYNCS.PHASECHK.TRANS64 P0, [R5+URZ+0x32420], R0 ;  /* 0x03242000050085a7 */ /* 0x000e24000800007f */
[----:B0-----:R-:W-:Y:S05]  /*1e090*/  @!P0 BRA `(.L_x_10679) ;  /* 0xfffffffc00f08947 */ /* 0x001fea000383ffff */
[----:B------:R-:W-:Y:S05]  /*1e0a0*/  BRA `(.L_x_10883) ;  /* 0xffffffa400147947 */ /* 0x000fea000383ffff */
.L_x_10680:
[----:B------:R-:W5:Y:S01]  /*1e0b0*/  S2R R2, SR_TID.X ;  /* 0x0000000000027919 */ /* 0x000f620000002100 */
[----:B------:R-:W-:Y:S01]  /*1e0c0*/  BSSY B0, `(.L_x_10884) ;  /* 0x000000a000007945 */ /* 0x000fe20003800000 */
[----:B------:R-:W-:Y:S02]  /*1e0d0*/  IMAD.MOV.U32 R12, RZ, RZ, RZ ;  /* 0x000000ffff0c7224 */ /* 0x000fe400078e00ff */
[----:B------:R-:W-:Y:S02]  /*1e0e0*/  IMAD.MOV.U32 R11, RZ, RZ, 0x1f ;  /* 0x0000001fff0b7424 */ /* 0x000fe400078e00ff */
[----:B------:R-:W-:Y:S01]  /*1e0f0*/  IMAD.MOV.U32 R15, RZ, RZ, -0x1 ;  /* 0xffffffffff0f7424 */ /* 0x000fe200078e00ff */
[----:B-----5:R-:W-:-:S04]  /*1e100*/  SHF.R.U32.HI R2, RZ, 0x5, R2 ;  /* 0x00000005ff027819 */ /* 0x020fc80000011602 */
[----:B------:R-:W-:-:S05]  /*1e110*/  LOP3.LUT R2, R2, 0x3, RZ, 0xc0, !PT ;  /* 0x0000000302027812 */ /* 0x000fca00078ec0ff */
[----:B------:R-:W-:-:S07]  /*1e120*/  IMAD.MOV.U32 R13, RZ, RZ, R2 ;  /* 0x000000ffff0d7224 */ /* 0x000fce00078e0002 */
[----:B01234-:R-:W-:Y:S05]  /*1e130*/  WARPSYNC.COLLECTIVE R15, `(.L_x_10885) ;  /* 0x000000000f087348 */ /* 0x01ffea0003c00000 */
[----:B------:R0:W0:Y:S02]  /*1e140*/  SHFL.IDX P6, R14, R13, R12, R11 ;  /* 0x0000000c0d0e7389 */ /* 0x00002400000c000b */
[----:B01234-:R-:W-:Y:S01]  /*1e150*/  ENDCOLLECTIVE ;  /* 0x000000000000791b */ /* 0x01ffe20003800000 */
.L_x_10885:
[----:B------:R-:W-:Y:S05]  /*1e160*/  BSYNC B0 ;  /* 0x0000000000007941 */ /* 0x000fea0003800000 */
.L_x_10884:
[----:B------:R-:W-:Y:S05]  /*1e170*/  BRA `(.L_x_10886) ;  /* 0xffffffa000fc7947 */ /* 0x000fea000383ffff */
.L_x_10681:
[----:B------:R-:W-:Y:S01]  /*1e180*/  BSSY B0, `(.L_x_10887) ;  /* 0x0000006000007945 */ /* 0x000fe20003800000 */
[----:B------:R-:W-:-:S07]  /*1e190*/  IMAD.MOV.U32 R15, RZ, RZ, -0x1 ;  /* 0xffffffffff0f7424 */ /* 0x000fce00078e00ff */
[----:B-1234-:R-:W-:Y:S05]  /*1e1a0*/  WARPSYNC.COLLECTIVE R15, `(.L_x_10888) ;  /* 0x000000000f0c7348 */ /* 0x01efea0003c00000 */
[----:B------:R-:W-:Y:S02]  /*1e1b0*/  ELECT P6, UR62, PT ;  /* 0x00000000003e782f */ /* 0x000fe400038c0000 */
[----:B------:R-:W-:Y:S01]  /*1e1c0*/  MOV R14, UR62 ;  /* 0x0000003e000e7c02 */ /* 0x000fe20008000f00 */
[----:B-1234-:R-:W-:Y:S10]  /*1e1d0*/  ENDCOLLECTIVE ;  /* 0x000000000000791b */ /* 0x01eff40003800000 */
.L_x_10888:
[----:B------:R-:W-:Y:S05]  /*1e1e0*/  BSYNC B0 ;  /* 0x0000000000007941 */ /* 0x000fea0003800000 */
.L_x_10887:
[----:B------:R-:W-:Y:S05]  /*1e1f0*/  BRA `(.L_x_10889) ;  /* 0xffffffa000f07947 */ /* 0x000fea000383ffff */
.L_x_10683:
[----:B0-----:R0:W1:Y:S02]  /*1e200*/  SYNCS.PHASECHK.TRANS64.TRYWAIT P1, [R3+URZ+0x32440], R2 ;  /* 0x03244002030075a7 */ /* 0x001064000802017f */
[----:B-1----:R-:W-:Y:S05]  /*1e210*/  @!P1 NANOSLEEP.SYNCS 0x989680 ;  /* 0x009896800000995d */ /* 0x002fea0003900000 */
[----:B------:R-:W1:Y:S02]  /*1e220*/  @!P1 SYNCS.PHASECHK.TRANS64 P1, [R3+URZ+0x32440], R2 ;  /* 0x03244002030095a7 */ /* 0x000e64000802007f */
[----:B-1----:R-:W-:Y:S05]  /*1e230*/  @!P1 BRA `(.L_x_10683) ;  /* 0xfffffffc00f09947 */ /* 0x002fea000383ffff */
[----:B------:R-:W-:Y:S05]  /*1e240*/  BRA `(.L_x_10890) ;  /* 0xffffffa400107947 */ /* 0x000fea000383ffff */
.L_x_10685:
[----:B-1----:R1:W0:Y:S02]  /*1e250*/  SYNCS.PHASECHK.TRANS64.TRYWAIT P1, [R25+URZ+0x32440], R0 ;  /* 0x03244000190075a7 */ /* 0x002224000802017f */
[----:B0-----:R-:W-:Y:S05]  /*1e260*/  @!P1 NANOSLEEP.SYNCS 0x989680 ;  /* 0x009896800000995d */ /* 0x001fea0003900000 */
[----:B------:R-:W0:Y:S02]  /*1e270*/  @!P1 SYNCS.PHASECHK.TRANS64 P1, [R25+URZ+0x32440], R0 ;  /* 0x03244000190095a7 */ /* 0x000e24000802007f */
[----:B0-----:R-:W-:Y:S05]  /*1e280*/  @!P1 BRA `(.L_x_10685) ;  /* 0xfffffffc00f09947 */ /* 0x001fea000383ffff */
[----:B------:R-:W-:Y:S05]  /*1e290*/  BRA `(.L_x_10891) ;  /* 0xffffffa4001c7947 */ /* 0x000fea000383ffff */
.L_x_10687:
[----:B------:R0:W0:Y:S02]  /*1e2a0*/  SYNCS.PHASECHK.TRANS64.TRYWAIT P1, [R3+URZ+0x32460], R2 ;  /* 0x03246002030075a7 */ /* 0x000024000802017f */
[----:B0-----:R-:W-:Y:S05]  /*1e2b0*/  @!P1 NANOSLEEP.SYNCS 0x989680 ;  /* 0x009896800000995d */ /* 0x001fea0003900000 */
[----:B------:R-:W0:Y:S02]  /*1e2c0*/  @!P1 SYNCS.PHASECHK.TRANS64 P1, [R3+URZ+0x32460], R2 ;  /* 0x03246002030095a7 */ /* 0x000e24000802007f */
[----:B0-----:R-:W-:Y:S05]  /*1e2d0*/  @!P1 BRA `(.L_x_10687) ;  /* 0xfffffffc00f09947 */ /* 0x001fea000383ffff */
[----:B------:R-:W-:Y:S05]  /*1e2e0*/  BRA `(.L_x_10892) ;  /* 0xffffffa400187947 */ /* 0x000fea000383ffff */
.L_x_10893:
        /* <DEDUP_REMOVED lines=9> */
.L_x_15556:


//--------------------- .text._ZN7cutlass13device_kernelIN5flash11enable_sm90INS1_16FlashAttnFwdSm90INS1_25CollectiveMainloopFwdSm90ILi2EN4cute5tupleIJNS5_1CILi1EEES8_S8_EEENS6_IJNS7_ILi128EEENS7_ILi96EEENS7_ILi64EEEEEELi256ENS_10bfloat16_tEfNS_4arch4Sm90ELb0ELb1ELb0ELb0ELb1ELb0ELb0ELb1ELb0ELb1ELb0ELb0EEENS1_21CollectiveEpilogueFwdINS6_IJSA_NS7_ILi256EEESB_EEES9_SE_SG_Li256ELb0ELb1ELb0ELb0EEENS1_30DynamicPersistentTileSchedulerILi256ELi128ELb0ELb1ELb1EEEEEEEEEvNT_6ParamsE --------------------------
	.section	.text._ZN7cutlass13device_kernelIN5flash11enable_sm90INS1_16FlashAttnFwdSm90INS1_25CollectiveMainloopFwdSm90ILi2EN4cute5tupleIJNS5_1CILi1EEES8_S8_EEENS6_IJNS7_ILi128EEENS7_ILi96EEENS7_ILi64EEEEEELi256ENS_10bfloat16_tEfNS_4arch4Sm90ELb0ELb1ELb0ELb0ELb1ELb0ELb0ELb1ELb0ELb1ELb0ELb0EEENS1_21CollectiveEpilogueFwdINS6_IJSA_NS7_ILi256EEESB_EEES9_SE_SG_Li256ELb0ELb1ELb0ELb0EEENS1_30DynamicPersistentTileSchedulerILi256ELi128ELb0ELb1ELb1EEEEEEEEEvNT_6ParamsE,"ax",@progbits
	.align	128
.text._ZN7cutlass13device_kernelIN5flash11enable_sm90INS1_16FlashAttnFwdSm90INS1_25CollectiveMainloopFwdSm90ILi2EN4cute5tupleIJNS5_1CILi1EEES8_S8_EEENS6_IJNS7_ILi128EEENS7_ILi96EEENS7_ILi64EEEEEELi256ENS_10bfloat16_tEfNS_4arch4Sm90ELb0ELb1ELb0ELb0ELb1ELb0ELb0ELb1ELb0ELb1ELb0ELb0EEENS1_21CollectiveEpilogueFwdINS6_IJSA_NS7_ILi256EEESB_EEES9_SE_SG_Li256ELb0ELb1ELb0ELb0EEENS1_30DynamicPersistentTileSchedulerILi256ELi128ELb0ELb1ELb1EEEEEEEEEvNT_6ParamsE:
        .type           _ZN7cutlass13device_kernelIN5flash11enable_sm90INS1_16FlashAttnFwdSm90INS1_25CollectiveMainloopFwdSm90ILi2EN4cute5tupleIJNS5_1CILi1EEES8_S8_EEENS6_IJNS7_ILi128EEENS7_ILi96EEENS7_ILi64EEEEEELi256ENS_10bfloat16_tEfNS_4arch4Sm90ELb0ELb1ELb0ELb0ELb1ELb0ELb0ELb1ELb0ELb1ELb0ELb0EEENS1_21CollectiveEpilogueFwdINS6_IJSA_NS7_ILi256EEESB_EEES9_SE_SG_Li256ELb0ELb1ELb0ELb0EEENS1_30DynamicPersistentTileSchedulerILi256ELi128ELb0ELb1ELb1EEEEEEEEEvNT_6ParamsE,@function
        .size           _ZN7cutlass13device_kernelIN5flash11enable_sm90INS1_16FlashAttnFwdSm90INS1_25CollectiveMainloopFwdSm90ILi2EN4cute5tupleIJNS5_1CILi1EEES8_S8_EEENS6_IJNS7_ILi128EEENS7_ILi96EEENS7_ILi64EEEEEELi256ENS_10bfloat16_tEfNS_4arch4Sm90ELb0ELb1ELb0ELb0ELb1ELb0ELb0ELb1ELb0ELb1ELb0ELb0EEENS1_21CollectiveEpilogueFwdINS6_IJSA_NS7_ILi256EEESB_EEES9_SE_SG_Li256ELb0ELb1ELb0ELb0EEENS1_30DynamicPersistentTileSchedulerILi256ELi128ELb0ELb1ELb1EEEEEEEEEvNT_6ParamsE,(.L_x_15557 - _ZN7cutlass13device_kernelIN5flash11enable_sm90INS1_16FlashAttnFwdSm90INS1_25CollectiveMainloopFwdSm90ILi2EN4cute5tupleIJNS5_1CILi1EEES8_S8_EEENS6_IJNS7_ILi128EEENS7_ILi96EEENS7_ILi64EEEEEELi256ENS_10bfloat16_tEfNS_4arch4Sm90ELb0ELb1ELb0ELb0ELb1ELb0ELb0ELb1ELb0ELb1ELb0ELb0EEENS1_21CollectiveEpilogueFwdINS6_IJSA_NS7_ILi256EEESB_EEES9_SE_SG_Li256ELb0ELb1ELb0ELb0EEENS1_30DynamicPersistentTileSchedulerILi256ELi128ELb0ELb1ELb1EEEEEEEEEvNT_6ParamsE)
        .other          _ZN7cutlass13device_kernelIN5flash11enable_sm90INS1_16FlashAttnFwdSm90INS1_25CollectiveMainloopFwdSm90ILi2EN4cute5tupleIJNS5_1CILi1EEES8_S8_EEENS6_IJNS7_ILi128EEENS7_ILi96EEENS7_ILi64EEEEEELi256ENS_10bfloat16_tEfNS_4arch4Sm90ELb0ELb1ELb0ELb0ELb1ELb0ELb0ELb1ELb0ELb1ELb0ELb0EEENS1_21CollectiveEpilogueFwdINS6_IJSA_NS7_ILi256EEESB_EEES9_SE_SG_Li256ELb0ELb1ELb0ELb0EEENS1_30DynamicPersistentTileSchedulerILi256ELi128ELb0ELb1ELb1EEEEEEEEEvNT_6ParamsE,@"STO_CUDA_ENTRY STV_DEFAULT"
_ZN7cutlass13device_kernelIN5flash11enable_sm90INS1_16FlashAttnFwdSm90INS1_25CollectiveMainloopFwdSm90ILi2EN4cute5tupleIJNS5_1CILi1EEES8_S8_EEENS6_IJNS7_ILi128EEENS7_ILi96EEENS7_ILi64EEEEEELi256ENS_10bfloat16_tEfNS_4arch4Sm90ELb0ELb1ELb0ELb0ELb1ELb0ELb0ELb1ELb0ELb1ELb0ELb0EEENS1_21CollectiveEpilogueFwdINS6_IJSA_NS7_ILi256EEESB_EEES9_SE_SG_Li256ELb0ELb1ELb0ELb0EEENS1_30DynamicPersistentTileSchedulerILi256ELi128ELb0ELb1ELb1EEEEEEEEEvNT_6ParamsE:
        /* <DEDUP_REMOVED lines=45> */
.L_x_10894:
        /* <DEDUP_REMOVED lines=22> */
.L_x_10895:
        /* <DEDUP_REMOVED lines=18> */
.L_x_10896:
        /* <DEDUP_REMOVED lines=22> */
.L_x_10897:
        /* <DEDUP_REMOVED lines=23> */
.L_x_10898:
        /* <DEDUP_REMOVED lines=8> */
.L_x_10900:
[----:B------:R-:W-:-:S08]  /*08a0*/  NOP ;  /* 0x0000000000007918 */ /* 0x000fd00000000000 */
[----:B------:R-:W0:Y:S02]  /*08b0*/  USETMAXREG.TRY_ALLOC.CTAPOOL UP0, 0xe8 ;  /* 0x000000e8000079c8 */ /* 0x000e240008000600 */
[----:B0-----:R-:W-:-:S13]  /*08c0*/  PLOP3.LUT P0, PT, PT, PT, UP0, 0x80, 0x0 ;  /* 0x000000000000781c */ /* 0x001fda0003f0f008 */
[----:B------:R-:W-:Y:S05]  /*08d0*/  @!P0 BRA `(.L_x_10900) ;  /* 0xfffffffc00f08947 */ /* 0x000fea000383ffff */
[----:B------:R-:W-:Y:S01]  /*08e0*/  SHF.R.U32.HI R0, RZ, 0x7, R5 ;  /* 0x00000007ff007819 */ /* 0x000fe20000011605 */
[----:B------:R-:W0:Y:S08]  /*08f0*/  S2UR UR4, SR_CTAID.X ;  /* 0x00000000000479c3 */ /* 0x000e300000002500 */
[----:B------:R-:W-:Y:S08]  /*0900*/  BAR.ARV 0x4, 0x180 ;  /* 0x0106000000007b1d */ /* 0x000ff00000002000 */
        /* <DEDUP_REMOVED lines=15> */
[----:B------:R-:W-:Y:S01]  /*0a00*/  LEA.HI R2, R0, R213, RZ, 0x4 ;  /* 0x000000d500027211 */ /* 0x000fe200078f20ff */
[----:B------:R-:W-:Y:S01]  /*0a10*/  IMAD.SHL.U32 R6, R4, 0x20, RZ ;  /* 0x0000002004067824 */ /* 0x000fe200078e00ff */
[----:B------:R-:W-:Y:S01]  /*0a20*/  SHF.R.S32.HI R206, RZ, 0x7, R3 ;  /* 0x00000007ffce7819 */ /* 0x000fe20000011403 */
[----:B------:R-:W-:Y:S01]  /*0a30*/  IMAD.IADD R204, R213, 0x1, -R204 ;  /* 0x00000001d5cc7824 */ /* 0x000fe200078e0acc */
[----:B------:R-:W-:-:S02]  /*0a40*/  SHF.R.S32.HI R5, RZ, 0x4, R2 ;  /* 0x00000004ff057819 */ /* 0x000fc40000011402 */
[----:B------:R-:W-:Y:S02]  /*0a50*/  LOP3.LUT R7, R6, 0xfffffc00, RZ, 0xc0, !PT ;  /* 0xfffffc0006077812 */ /* 0x000fe400078ec0ff */
[----:B------:R-:W-:Y:S02]  /*0a60*/  SHF.R.S32.HI R9, RZ, 0x1f, R204 ;  /* 0x0000001fff097819 */ /* 0x000fe400000114cc */
[----:B------:R-:W-:Y:S02]  /*0a70*/  LEA.HI R6, R0, R213, RZ, 0x2 ;  /* 0x000000d500067211 */ /* 0x000fe400078f10ff */
[----:B------:R-:W-:Y:S02]  /*0a80*/  LEA.HI R8, R9, R204, RZ, 0x2 ;  /* 0x000000cc09087211 */ /* 0x000fe400078f10ff */
[----:B------:R-:W-:Y:S02]  /*0a90*/  LOP3.LUT R4, R2, 0x3fffff0, RZ, 0xc0, !PT ;  /* 0x03fffff002047812 */ /* 0x000fe400078ec0ff */
[----:B------:R-:W-:-:S02]  /*0aa0*/  SHF.R.S32.HI R10, RZ, 0x2, R8 ;  /* 0x00000002ff0a7819 */ /* 0x000fc40000011408 */
[----:B------:R-:W-:Y:S01]  /*0ab0*/  SHF.R.S32.HI R11, RZ, 0x1f, R8 ;  /* 0x0000001fff0b7819 */ /* 0x000fe20000011408 */
[----:B------:R-:W-:Y:S01]  /*0ac0*/  IMAD.IADD R4, R213, 0x1, -R4 ;  /* 0x00000001d5047824 */ /* 0x000fe200078e0a04 */
[----:B------:R-:W-:Y:S02]  /*0ad0*/  LOP3.LUT R6, R6, 0xfffffffc, RZ, 0xc0, !PT ;  /* 0xfffffffc06067812 */ /* 0x000fe400078ec0ff */
[----:B------:R-:W-:Y:S01]  /*0ae0*/  LEA.HI R11, R11, R10, RZ, 0x3 ;  /* 0x0000000a0b0b7211 */ /* 0x000fe200078f18ff */
[----:B------:R-:W-:Y:S01]  /*0af0*/  IMAD R7, R4, 0x40, R7 ;  /* 0x0000004004077824 */ /* 0x000fe200078e0207 */
[----:B------:R-:W-:Y:S01]  /*0b00*/  LEA.HI R0, R0, R213, RZ, 0x3 ;  /* 0x000000d500007211 */ /* 0x000fe200078f18ff */
[----:B------:R-:W-:Y:S01]  /*0b10*/  IMAD.IADD R6, R213, 0x1, -R6 ;  /* 0x00000001d5067824 */ /* 0x000fe200078e0a06 */
[----:B------:R-:W-:Y:S02]  /*0b20*/  LEA.HI R2, R2, R5, RZ, 0x1 ;  /* 0x0000000502027211 */ /* 0x000fe400078f08ff */
[----:B------:R-:W-:-:S02]  /*0b30*/  LOP3.LUT R11, R11, 0xfffffff8, RZ, 0xc0, !PT ;  /* 0xfffffff80b0b7812 */ /* 0x000fc400078ec0ff */
[----:B------:R-:W-:Y:S02]  /*0b40*/  LEA.HI R9, R9, R204, RZ, 0x5 ;  /* 0x000000cc09097211 */ /* 0x000fe400078f28ff */
[----:B------:R-:W-:Y:S01]  /*0b50*/  LEA.HI R3, R3, R206, RZ, 0x1 ;  /* 0x000000ce03037211 */ /* 0x000fe200078f08ff */
[----:B------:R-:W-:Y:S01]  /*0b60*/  IMAD.IADD R10, R10, 0x1, -R11 ;  /* 0x000000010a0a7824 */ /* 0x000fe200078e0a0b */
[----:B------:R-:W-:Y:S02]  /*0b70*/  LOP3.LUT R202, R0, 0xfffffff8, RZ, 0xc0, !PT ;  /* 0xfffffff800ca7812 */ /* 0x000fe400078ec0ff */
[----:B------:R-:W-:Y:S02]  /*0b80*/  LOP3.LUT R2, R2, 0x1ffffffe, RZ, 0xc0, !PT ;  /* 0x1ffffffe02027812 */ /* 0x000fe400078ec0ff */
[----:B------:R-:W-:Y:S01]  /*0b90*/  SHF.R.S32.HI R9, RZ, 0x5, R9 ;  /* 0x00000005ff097819 */ /* 0x000fe20000011409 */
[----:B------:R-:W-:Y:S01]  /*0ba0*/  IMAD.IADD R202, R213, 0x1, -R202 ;  /* 0x00000001d5ca7824 */ /* 0x000fe200078e0aca */
[----:B------:R-:W-:Y:S01]  /*0bb0*/  LOP3.LUT R3, R3, 0x3fffffe, RZ, 0xc0, !PT ;  /* 0x03fffffe03037812 */ /* 0x000fe200078ec0ff */
[----:B------:R-:W-:Y:S01]  /*0bc0*/  IMAD.IADD R2, R5, 0x1, -R2 ;  /* 0x0000000105027824 */ /* 0x000fe200078e0a02 */
[----:B------:R-:W-:Y:S01]  /*0bd0*/  LEA.HI R4, R6, R6, RZ, 0x1 ;  /* 0x0000000606047211 */ /* 0x000fe200078f08ff */
[----:B------:R-:W-:Y:S01]  /*0be0*/  IMAD R10, R9, 0x10, R10 ;  /* 0x00000010090a7824 */ /* 0x000fe200078e020a */
[----:B------:R-:W-:Y:S01]  /*0bf0*/  SHF.R.S32.HI R203, RZ, 0x3, R0 ;  /* 0x00000003ffcb7819 */ /* 0x000fe20000011400 */
[----:B------:R-:W-:Y:S01]  /*0c00*/  IMAD.IADD R3, R206, 0x1, -R3 ;  /* 0x00000001ce037824 */ /* 0x000fe200078e0a03 */
[----:B------:R-:W-:Y:S01]  /*0c10*/  LOP3.LUT R5, R4, 0x1ffffffe, RZ, 0xc0, !PT ;  /* 0x1ffffffe04057812 */ /* 0x000fe200078ec0ff */
[----:B------:R-:W-:-:S02]  /*0c20*/  IMAD.SHL.U32 R19, R202, 0x8, RZ ;  /* 0x00000008ca137824 */ /* 0x000fc400078e00ff */
[----:B------:R-:W-:Y:S01]  /*0c30*/  IMAD R207, R3, 0x40, R10 ;  /* 0x0000004003cf7824 */ /* 0x000fe200078e020a */
[----:B------:R-:W-:Y:S01]  /*0c40*/  LOP3.LUT R3, R8, 0x7ffffffc, RZ, 0xc0, !PT ;  /* 0x7ffffffc08037812 */ /* 0x000fe200078ec0ff */
[C---:B------:R-:W-:Y:S01]  /*0c50*/  VIADD R200, R19.reuse, 0x40 ;  /* 0x0000004013c87836 */ /* 0x040fe20000000000 */
[----:B------:R-:W-:Y:S01]  /*0c60*/  SHF.R.S32.HI R212, RZ, 0x1f, R19 ;  /* 0x0000001fffd47819 */ /* 0x000fe20000011413 */
[C---:B------:R-:W-:Y:S02]  /*0c70*/  VIADD R23, R19.reuse, 0x80 ;  /* 0x0000008013177836 */ /* 0x040fe40000000000 */
[----:B------:R-:W-:Y:S01]  /*0c80*/  VIADD R201, R19, 0xc0 ;  /* 0x000000c013c97836 */ /* 0x000fe20000000000 */
[----:B------:R-:W-:Y:S01]  /*0c90*/  SHF.R.S32.HI R211, RZ, 0x1f, R200 ;  /* 0x0000001fffd37819 */ /* 0x000fe200000114c8 */
[----:B------:R-:W-:Y:S01]  /*0ca0*/  IMAD.IADD R22, R6, 0x1, -R5 ;  /* 0x0000000106167824 */ /* 0x000fe200078e0a05 */
[----:B------:R-:W-:Y:S01]  /*0cb0*/  SHF.R.S32.HI R210, RZ, 0x1f, R23 ;  /* 0x0000001fffd27819 */ /* 0x000fe20000011417 */
[----:B------:R-:W-:Y:S01]  /*0cc0*/  IMAD R208, R2, 0x8, R7 ;  /* 0x0000000802d07824 */ /* 0x000fe200078e0207 */
[----:B------:R-:W-:Y:S01]  /*0cd0*/  SHF.R.S32.HI R209, RZ, 0x1f, R201 ;  /* 0x0000001fffd17819 */ /* 0x000fe200000114c9 */
[----:B------:R-:W-:-:S02]  /*0ce0*/  IMAD.IADD R18, R204, 0x1, -R3 ;  /* 0x00000001cc127824 */ /* 0x000fc400078e0a03 */
[----:B------:R-:W-:-:S07]  /*0cf0*/  IMAD R22, R22, 0x8, R207 ;  /* 0x0000000816167824 */ /* 0x000fce00078e02cf */
.L_x_11005:
        /* <DEDUP_REMOVED lines=21> */
.L_x_10901:
[----:B------:R-:W-:Y:S01]  /*0e50*/  ULDC UR7, c[0x0][0xc54] ;  /* 0x0003150000077ab9 */ /* 0x000fe20000000800 */
[----:B------:R-:W-:Y:S01]  /*0e60*/  UMOV UR6, UR9 ;  /* 0x0000000900067c82 */ /* 0x000fe20008000000 */
[----:B------:R-:W-:-:S11]  /*0e70*/  UISETP.NE.AND UP0, UPT, UR7, 0x1, UPT ;  /* 0x000000010700788c */ /* 0x000fd6000bf05270 */
[----:B------:R-:W-:Y:S02]  /*0e80*/  @UP0 ULDC.64 UR10, c[0x0][0xc58] ;  /* 0x00031600000a0ab9 */ /* 0x000fe40000000a00 */
[----:B------:R-:W-:-:S04]  /*0e90*/  UIMAD.WIDE.U32 UR4, UR9, UR10, URZ ;  /* 0x0000000a090472a5 */ /* 0x000fc8000f8e003f */
[----:B------:R-:W-:-:S04]  /*0ea0*/  @UP0 USHF.R.U32.HI UR6, URZ, UR11, UR5 ;  /* 0x0000000b3f060299 */ /* 0x000fc80008011605 */
[----:B------:R-:W-:-:S12]  /*0eb0*/  UIMAD UR4, UR6, UR7, URZ ;  /* 0x00000007060472a4 */ /* 0x000fd8000f8e023f */
.L_x_10902:
[----:B------:R-:W0:Y:S01]  /*0ec0*/  LDC R205, c[0x0][0x448] ;  /* 0x00011200ffcd7b82 */ /* 0x000e220000000800 */
[----:B------:R-:W-:Y:S01]  /*0ed0*/  ULOP3.LUT UR6, URZ, UR6, URZ, 0x33, !UPT ;  /* 0x000000063f067292 */ /* 0x000fe2000f8e333f */
[----:B------:R-:W-:Y:S01]  /*0ee0*/  LOP3.LUT R16, R16, 0xffefffff, RZ, 0xc0, !PT ;  /* 0xffefffff10107812 */ /* 0x000fe200078ec0ff */
[----:B------:R-:W-:Y:S01]  /*0ef0*/  ULDC UR43, c[0x0][0xc48] ;  /* 0x00031200002b7ab9 */ /* 0x000fe20000000800 */
[----:B------:R-:W-:Y:S01]  /*0f00*/  ULDC UR5, c[0x0][0xc3c] ;  /* 0x00030f0000057ab9 */ /* 0x000fe20000000800 */
[----:B------:R-:W-:Y:S02]  /*0f10*/  UISETP.NE.AND UP0, UPT, UR43, 0x1, UPT ;  /* 0x000000012b00788c */ /* 0x000fe4000bf05270 */
[----:B------:R-:W-:Y:S01]  /*0f20*/  UIADD3 UR6, UR6, UR5, URZ ;  /* 0x0000000506067290 */ /* 0x000fe2000fffe03f */
[----:B------:R-:W1:Y:S01]  /*0f30*/  LDC.64 R8, c[0x0][0x9e0] ;  /* 0x00027800ff087b82 */ /* 0x000e620000000a00 */
[----:B------:R-:W-:Y:S02]  /*0f40*/  UIADD3 UR4, UR9, -UR4, URZ ;  /* 0x8000000409047290 */ /* 0x000fe4000fffe03f */
[----:B------:R-:W-:Y:S01]  /*0f50*/  USHF.L.U32 UR41, UR6, 0x7, URZ ;  /* 0x0000000706297899 */ /* 0x000fe2000800063f */
[----:B------:R-:W-:Y:S01]  /*0f60*/  ULDC.64 UR10, c[0x0][0x418] ;  /* 0x00010600000a7ab9 */ /* 0x000fe20000000a00 */
[----:B------:R-:W-:Y:S01]  /*0f70*/  ULDC UR7, c[0x0][0xc54] ;  /* 0x0003150000077ab9 */ /* 0x000fe20000000800 */
[----:B------:R-:W-:-:S02]  /*0f80*/  ISETP.NE.U32.AND P0, PT, RZ, UR10, PT ;  /* 0x0000000aff007c0c */ /* 0x000fc4000bf05070 */
[----:B------:R-:W2:Y:S01]  /*0f90*/  LDC R6, c[0x0][0x288] ;  /* 0x0000a200ff067b82 */ /* 0x000ea20000000800 */
[----:B------:R-:W-:Y:S02]  /*0fa0*/  UIADD3 UR6, UR41, 0x7f, URZ ;  /* 0x0000007f29067890 */ /* 0x000fe4000fffe03f */
[----:B------:R-:W-:Y:S01]  /*0fb0*/  UIMAD UR8, UR8, UR7, UR4 ;  /* 0x00000007080872a4 */ /* 0x000fe2000f8e0204 */
[----:B------:R-:W-:Y:S02]  /*0fc0*/  ISETP.NE.AND.EX P0, PT, RZ, UR11, PT, P0 ;  /* 0x0000000bff007c0c */ /* 0x000fe4000bf05300 */
[----:B------:R-:W-:Y:S01]  /*0fd0*/  @UP0 ULDC UR4, c[0x0][0xc4c] ;  /* 0x0003130000040ab9 */ /* 0x000fe20000000800 */
[----:B------:R-:W-:Y:S01]  /*0fe0*/  @UP0 ULDC UR7, c[0x0][0xc50] ;  /* 0x0003140000070ab9 */ /* 0x000fe20000000800 */
[----:B0-----:R-:W-:Y:S01]  /*0ff0*/  ISETP.NE.AND P2, PT, R205, 0x1, PT ;  /* 0x00000001cd00780c */ /* 0x001fe20003f45270 */
[----:B------:R-:W0:Y:S01]  /*1000*/  LDC R0, c[0x0][0x424] ;  /* 0x00010900ff007b82 */ /* 0x000e220000000800 */
[----:B------:R-:W-:Y:S01]  /*1010*/  UIMAD.WIDE.U32 UR4, UR8, UR4, URZ ;  /* 0x00000004080472a5 */ /* 0x000fe2000f8e003f */
[----:B------:R-:W-:Y:S01]  /*1020*/  IMAD.U32 R2, RZ, RZ, UR6 ;  /* 0x00000006ff027e24 */ /* 0x000fe2000f8e00ff */
[----:B------:R-:W-:-:S02]  /*1030*/  UMOV UR42, UR8 ;  /* 0x00000008002a7c82 */ /* 0x000fc40008000000 */
[----:B------:R-:W-:Y:S01]  /*1040*/  @UP0 USHF.R.U32.HI UR42, URZ, UR7, UR5 ;  /* 0x000000073f2a0299 */ /* 0x000fe20008011605 */
[----:B-1----:R-:W-:Y:S02]  /*1050*/  ISETP.GE.AND P1, PT, R9, 0x1, PT ;  /* 0x000000010900780c */ /* 0x002fe40003f26270 */
[----:B------:R-:W1:Y:S01]  /*1060*/  LDC R7, c[0x0][0x2f0] ;  /* 0x0000bc00ff077b82 */ /* 0x000e620000000800 */
[----:B------:R-:W-:-:S03]  /*1070*/  UIADD3 UR4, -UR42, URZ, URZ ;  /* 0x0000003f2a047290 */ /* 0x000fc6000fffe13f */
[----:B------:R-:W-:Y:S01]  /*1080*/  @P2 LOP3.LUT R16, R16, 0x100000, RZ, 0xfc, !PT ;  /* 0x0010000010102812 */ /* 0x000fe200078efcff */
[----:B------:R-:W-:Y:S01]  /*1090*/  UIMAD UR43, UR43, UR4, UR8 ;  /* 0x000000042b2b72a4 */ /* 0x000fe2000f8e0208 */
[----:B--2---:R-:W-:Y:S02]  /*10a0*/  IADD3 R5, -R6, 0x1, RZ ;  /* 0x0000000106057810 */ /* 0x004fe40007ffe1ff */
[----:B------:R-:W2:Y:S01]  /*10b0*/  @P2 LDC R3, c[0x0][0x44c] ;  /* 0x00011300ff032b82 */ /* 0x000ea20000000800 */
[----:B------:R-:W-:-:S04]  /*10c0*/  LOP3.LUT R16, R16, 0xfff7ffff, RZ, 0xc0, !PT ;  /* 0xfff7ffff10107812 */ /* 0x000fc800078ec0ff */
[----:B------:R-:W-:-:S03]  /*10d0*/  @P1 LOP3.LUT R16, R16, 0x80000, RZ, 0xfc, !PT ;  /* 0x0008000010101812 */ /* 0x000fc600078efcff */
[----:B------:R-:W3:Y:S01]  /*10e0*/  @P2 LDC R4, c[0x0][0x450] ;  /* 0x00011400ff042b82 */ /* 0x000ee20000000800 */
[----:B0-----:R-:W-:-:S05]  /*10f0*/  SEL R0, R0, 0x1, P0 ;  /* 0x0000000100007807 */ /* 0x001fca0000000000 */
[CC--:B-1----:R-:W-:Y:S02]  /*1100*/  IMAD R5, R0.reuse, R7.reuse, R5 ;  /* 0x0000000700057224 */ /* 0x0c2fe400078e0205 */
[----:B------:R-:W-:Y:S02]  /*1110*/  IMAD R17, R0, R7, RZ ;  /* 0x0000000700117224 */ /* 0x000fe400078e02ff */
[----:B--2---:R-:W-:-:S05]  /*1120*/  @P2 IMAD.HI.U32 R3, R3, UR6, RZ ;  /* 0x0000000603032c27 */ /* 0x004fca000f8e00ff */
[----:B---3--:R-:W-:-:S05]  /*1130*/  @P2 SHF.R.U32.HI R2, RZ, R4, R3 ;  /* 0x00000004ff022219 */ /* 0x008fca0000011603 */
        /* <DEDUP_REMOVED lines=13> */
.L_x_10904:
[----:B------:R-:W-:-:S13]  /*1210*/  ISETP.NE.AND P0, PT, R9, 0x1, PT ;  /* 0x000000010900780c */ /* 0x000fda0003f05270 */
[----:B------:R-:W0:Y:S02]  /*1220*/  @P0 LDC.64 R4, c[0x0][0x9e8] ;  /* 0x00027a00ff040b82 */ /* 0x000e240000000a00 */
[----:B0-----:R-:W-:-:S05]  /*1230*/  @P0 IMAD.HI.U32 R4, R3, R4, RZ ;  /* 0x0000000403040227 */ /* 0x001fca00078e00ff */
[----:B------:R-:W-:-:S07]  /*1240*/  @P0 SHF.R.U32.HI R3, RZ, R5, R4 ;  /* 0x00000005ff030219 */ /* 0x000fce0000011604 */
.L_x_10905:
[----:B------:R-:W-:-:S05]  /*1250*/  IMAD R3, R3, R9, R9 ;  /* 0x0000000903037224 */ /* 0x000fca00078e0209 */
[----:B------:R-:W-:-:S07]  /*1260*/  VIMNMX R2, R2, R3, PT ;  /* 0x0000000302027248 */ /* 0x000fce0003fe0100 */
.L_x_10903:
[----:B------:R-:W0:Y:S01]  /*1270*/  @P2 LDC R4, c[0x0][0x44c] ;  /* 0x00011300ff042b82 */ /* 0x000e220000000800 */
[----:B------:R-:W-:Y:S01]  /*1280*/  IMAD.U32 R3, RZ, RZ, UR41 ;  /* 0x00000029ff037e24 */ /* 0x000fe2000f8e00ff */
[----:B------:R-:W-:Y:S01]  /*1290*/  ULDC UR4, c[0x0][0x9dc] ;  /* 0x0002770000047ab9 */ /* 0x000fe20000000800 */
[-C--:B------:R-:W-:Y:S02]  /*12a0*/  IMAD R6, R0, R7.reuse, -R6 ;  /* 0x0000000700067224 */ /* 0x080fe400078e0a06 */
[----:B------:R-:W-:Y:S02]  /*12b0*/  VIADD R2, R2, 0x5f ;  /* 0x0000005f02027836 */ /* 0x000fe40000000000 */
[----:B------:R-:W-:Y:S01]  /*12c0*/  IMAD R0, R0, R7, 0x5f ;  /* 0x0000005f00007424 */ /* 0x000fe200078e0207 */
[----:B------:R-:W1:Y:S01]  /*12d0*/  @P2 LDC R5, c[0x0][0x450] ;  /* 0x00011400ff052b82 */ /* 0x000e620000000800 */
[----:B------:R-:W-:-:S04]  /*12e0*/  IMAD.HI R2, R2, 0x2aaaaaab, RZ ;  /* 0x2aaaaaab02027827 */ /* 0x000fc800078e02ff */
[----:B------:R-:W-:-:S04]  /*12f0*/  IMAD.HI R0, R0, 0x2aaaaaab, RZ ;  /* 0x2aaaaaab00007827 */ /* 0x000fc800078e02ff */
[----:B0-----:R-:W-:-:S05]  /*1300*/  @P2 IMAD.HI.U32 R4, R4, UR41, RZ ;  /* 0x0000002904042c27 */ /* 0x001fca000f8e00ff */
[----:B-1----:R-:W-:Y:S02]  /*1310*/  @P2 SHF.R.U32.HI R3, RZ, R5, R4 ;  /* 0x00000005ff032219 */ /* 0x002fe40000011604 */
[----:B------:R-:W-:-:S03]  /*1320*/  SHF.R.U32.HI R5, RZ, 0x1f, R2 ;  /* 0x0000001fff057819 */ /* 0x000fc60000011602 */
[----:B------:R-:W-:Y:S01]  /*1330*/  IMAD.IADD R6, R6, 0x1, R3 ;  /* 0x0000000106067824 */ /* 0x000fe200078e0203 */
[----:B------:R-:W-:Y:S02]  /*1340*/  SHF.R.U32.HI R3, RZ, 0x1f, R0 ;  /* 0x0000001fff037819 */ /* 0x000fe40000011600 */
[----:B------:R-:W-:Y:S01]  /*1350*/  LEA.HI.SX32 R176, R2, R5, 0x1c ;  /* 0x0000000502b07211 */ /* 0x000fe200078fe2ff */
[----:B------:R-:W-:Y:S01]  /*1360*/  VIADD R4, R6, -UR4 ;  /* 0x8000000406047c36 */ /* 0x000fe20008000000 */
[----:B------:R-:W-:-:S04]  /*1370*/  LEA.HI.SX32 R3, R0, R3, 0x1c ;  /* 0x0000000300037211 */ /* 0x000fc800078fe2ff */
[----:B------:R-:W-:Y:S02]  /*1380*/  R2UR UR4, R4 ;  /* 0x00000000040472ca */ /* 0x000fe400000e0000 */
[----:B------:R-:W-:Y:S01]  /*1390*/  VIMNMX R176, R3, R176, PT ;  /* 0x000000b003b07248 */ /* 0x000fe20003fe0100 */
[----:B------:R-:W-:-:S12]  /*13a0*/  @!P1 BRA `(.L_x_10906) ;  /* 0x0000000000449947 */ /* 0x000fd80003800000 */
        /* <DEDUP_REMOVED lines=9> */
.L_x_10907:
[----:B------:R-:W-:-:S13]  /*1440*/  ISETP.NE.AND P0, PT, R9, 0x1, PT ;  /* 0x000000010900780c */ /* 0x000fda0003f05270 */
[----:B------:R-:W0:Y:S02]  /*1450*/  @P0 LDC.64 R2, c[0x0][0x9e8] ;  /* 0x00027a00ff020b82 */ /* 0x000e240000000a00 */
[----:B0-----:R-:W-:-:S05]  /*1460*/  @P0 IMAD.HI.U32 R0, R6, R2, RZ ;  /* 0x0000000206000227 */ /* 0x001fca00078e00ff */
[----:B------:R-:W-:-:S07]  /*1470*/  @P0 SHF.R.U32.HI R6, RZ, R3, R0 ;  /* 0x00000003ff060219 */ /* 0x000fce0000011600 */
.L_x_10908:
[----:B------:R-:W-:-:S05]  /*1480*/  IMAD R6, R6, R9, RZ ;  /* 0x0000000906067224 */ /* 0x000fca00078e02ff */
[----:B------:R-:W-:-:S13]  /*1490*/  R2UR UR5, R6 ;  /* 0x00000000060572ca */ /* 0x000fda00000e0000 */
[----:B------:R-:W-:-:S04]  /*14a0*/  UISETP.LT.AND UP0, UPT, UR4, UR5, UPT ;  /* 0x000000050400728c */ /* 0x000fc8000bf01270 */
[----:B------:R-:W-:-:S12]  /*14b0*/  USEL UR4, UR4, UR5, !UP0 ;  /* 0x0000000504047287 */ /* 0x000fd8000c000000 */
.L_x_10906:
[----:B------:R-:W-:Y:S01]  /*14c0*/  UIMAD.WIDE UR4, UR4, 0x2aaaaaab, URZ ;  /* 0x2aaaaaab040478a5 */ /* 0x000fe2000f8e023f */
[----:B------:R-:W-:Y:S02]  /*14d0*/  PLOP3.LUT P0, PT, PT, PT, PT, 0x80, 0x0 ;  /* 0x000000000000781c */ /* 0x000fe40003f0f070 */
[----:B------:R-:W-:Y:S01]  /*14e0*/  CS2R R2, SRZ ;  /* 0x0000000000027805 */ /* 0x000fe2000001ff00 */
[----:B------:R-:W-:Y:S01]  /*14f0*/  IMAD.MOV.U32 R0, RZ, RZ, RZ ;  /* 0x000000ffff007224 */ /* 0x000fe200078e00ff */
[----:B------:R-:W-:Y:S01]  /*1500*/  USHF.R.U32.HI UR4, URZ, 0x1f, UR5 ;  /* 0x0000001f3f047899 */ /* 0x000fe20008011605 */
[----:B------:R-:W-:Y:S02]  /*1510*/  CS2R R168, SRZ ;  /* 0x0000000000a87805 */ /* 0x000fe4000001ff00 */
[----:B------:R-:W-:Y:S02]  /*1520*/  CS2R R148, SRZ ;  /* 0x0000000000947805 */ /* 0x000fe4000001ff00 */
[----:B------:R-:W-:Y:S01]  /*1530*/  CS2R R166, SRZ ;  /* 0x0000000000a67805 */ /* 0x000fe2000001ff00 */
[----:B------:R-:W-:Y:S01]  /*1540*/  ULEA.HI.SX32 UR4, UR5, UR4, 0x1c ;  /* 0x0000000405047291 */ /* 0x000fe2000f8fe23f */
        /* <DEDUP_REMOVED lines=96> */
.L_x_10910:
[----:B------:R-:W0:Y:S01]  /*1b50*/  S2R R0, SR_CgaCtaId ;  /* 0x0000000000007919 */ /* 0x000e220000008800 */
[----:B------:R-:W-:Y:S01]  /*1b60*/  ULEA.HI UR4, UR36, UR36, URZ, 0x1 ;  /* 0x0000002424047291 */ /* 0x000fe2000f8f083f */
[----:B------:R-:W-:Y:S01]  /*1b70*/  MOV R7, 0x400 ;  /* 0x0000040000077802 */ /* 0x000fe20000000f00 */
[----:B------:R-:W1:Y:S02]  /*1b80*/  S2R R20, SR_TID.X ;  /* 0x0000000000147919 */ /* 0x000e640000002100 */
[----:B------:R-:W-:-:S04]  /*1b90*/  ULOP3.LUT UR4, UR4, 0xfffffffe, URZ, 0xc0, !UPT ;  /* 0xfffffffe04047892 */ /* 0x000fc8000f8ec03f */
[----:B------:R-:W-:-:S06]  /*1ba0*/  UIADD3 UR4, UR36, -UR4, URZ ;  /* 0x8000000424047290 */ /* 0x000fcc000fffe03f */
[----:B------:R-:W-:Y:S01]  /*1bb0*/  IMAD.U32 R2, RZ, RZ, UR4 ;  /* 0x00000004ff027e24 */ /* 0x000fe2000f8e00ff */
[----:B0-----:R-:W-:-:S04]  /*1bc0*/  LEA R7, R0, R7, 0x18 ;  /* 0x0000000700077211 */ /* 0x001fc800078ec0ff */
[----:B------:R-:W-:Y:S02]  /*1bd0*/  SHF.L.U32 R0, R2, 0x1f, RZ ;  /* 0x0000001f02007819 */ /* 0x000fe400000006ff */
[----:B-1----:R-:W-:Y:S02]  /*1be0*/  SHF.R.U32.HI R20, RZ, 0x7, R20 ;  /* 0x00000007ff147819 */ /* 0x002fe40000011614 */
[----:B------:R-:W0:Y:S03]  /*1bf0*/  SYNCS.PHASECHK.TRANS64.TRYWAIT P0, [R7+URZ+0x22800], R0 ;  /* 0x02280000070075a7 */ /* 0x000e26000800017f */
[----:B------:R-:W-:Y:S01]  /*1c00*/  VIADD R8, R20, 0x8 ;  /* 0x0000000814087836 */ /* 0x000fe20000000000 */
[----:B0-----:R-:W-:Y:S06]  /*1c10*/  @!P0 BRA `(.L_x_10911) ;  /* 0x0000011c00d88947 */ /* 0x001fec0003800000 */
.L_x_11075:
[----:B0-----:R-:W-:Y:S01]  /*1c20*/  IMAD.U32 R0, RZ, RZ, UR40 ;  /* 0x00000028ff007e24 */ /* 0x001fe2000f8e00ff */
[----:B------:R-:W-:Y:S05]  /*1c30*/  WARPSYNC.ALL ;  /* 0x0000000000007948 */ /* 0x000fea0003800000 */
[----:B------:R0:W-:Y:S01]  /*1c40*/  BAR.SYNC.DEFER_BLOCKING R8, 0x100 ;  /* 0x000400080000751d */ /* 0x0001e20000010000 */
[----:B------:R-:W-:-:S13]  /*1c50*/  ISETP.NE.AND P0, PT, R0, 0x3, PT ;  /* 0x000000030000780c */ /* 0x000fda0003f05270 */
[----:B0-----:R-:W-:Y:S05]  /*1c60*/  @!P0 BRA `(.L_x_10912) ;  /* 0x0000000000048947 */ /* 0x001fea0003800000 */
[----:B------:R-:W-:Y:S01]  /*1c70*/  BPT.TRAP 0x1 ;  /* 0x000000040000795c */ /* 0x000fe20000300000 */
.L_x_10912:
[----:B------:R-:W-:Y:S01]  /*1c80*/  R2UR UR24, R7 ;  /* 0x00000000071872ca */ /* 0x000fe200000e0000 */
[----:B------:R-:W-:-:S05]  /*1c90*/  IMAD.U32 R9, RZ, RZ, UR37 ;  /* 0x00000025ff097e24 */ /* 0x000fca000f8e00ff */
[----:B------:R-:W-:-:S07]  /*1ca0*/  SHF.L.U32 R9, R9, 0x1f, RZ ;  /* 0x0000001f09097819 */ /* 0x000fce00000006ff */
[----:B------:R-:W-:-:S09]  /*1cb0*/  ULEA UR24, UR38, UR24, 0x3 ;  /* 0x0000001826187291 */ /* 0x000fd2000f8e183f */
[----:B------:R0:W1:Y:S01]  /*1cc0*/  SYNCS.PHASECHK.TRANS64.TRYWAIT P1, [UR24+0x22830], R9 ;  /* 0x02283009ff0075a7 */ /* 0x0000620008020158 */
[----:B------:R-:W-:Y:S05]  /*1cd0*/  @!P0 BRA `(.L_x_10913) ;  /* 0x0000000000048947 */ /* 0x000fea0003800000 */
[----:B------:R-:W-:Y:S01]  /*1ce0*/  BPT.TRAP 0x1 ;  /* 0x000000040000795c */ /* 0x000fe20000300000 */
.L_x_10913:
[----:B-1----:R-:W-:Y:S05]  /*1cf0*/  @P1 BRA `(.L_x_10914) ;  /* 0x0000000000081947 */ /* 0x002fea0003800000 */
[----:B------:R-:W1:Y:S02]  /*1d00*/  SYNCS.PHASECHK.TRANS64.TRYWAIT P1, [UR24+0x22830], R9 ;  /* 0x02283009ff0075a7 */ /* 0x000e640008020158 */
[----:B-1----:R-:W-:Y:S05]  /*1d10*/  @!P1 BRA `(.L_x_10915) ;  /* 0x0000011c00ac9947 */ /* 0x002fea0003800000 */
.L_x_10914:
[----:B------:R-:W-:Y:S01]  /*1d20*/  R2UR UR4, R7 ;  /* 0x00000000070472ca */ /* 0x000fe200000e0000 */
[----:B------:R-:W-:Y:S01]  /*1d30*/  ULOP3.LUT UR20, UR45, 0x10000, URZ, 0xfc, !UPT ;  /* 0x000100002d147892 */ /* 0x000fe2000f8efc3f */
[----:B------:R-:W-:Y:S01]  /*1d40*/  WARPGROUP.ARRIVE ;  /* 0x00000000000079c5 */ /* 0x000fe20000000000 */
[----:B------:R-:W-:Y:S01]  /*1d50*/  UMOV UR21, 0x40000040 ;  /* 0x4000004000157882 */ /* 0x000fe20000000000 */
[----:B------:R-:W-:Y:S01]  /*1d60*/  UMOV UR23, 0x40000040 ;  /* 0x4000004000177882 */ /* 0x000fe20000000000 */
[----:B------:R-:W-:-:S03]  /*1d70*/  UIADD3 UR8, UR20, 0x2, URZ ;  /* 0x0000000214087890 */ /* 0x000fc6000fffe03f */
[----:B-1----:R-:W1:Y:S01]  /*1d80*/  S2R R0, SR_TID.X ;  /* 0x0000000000007919 */ /* 0x002e620000002100 */
[----:B------:R-:W-:Y:S01]  /*1d90*/  UMOV UR9, 0x40000040 ;  /* 0x4000004000097882 */ /* 0x000fe20000000000 */
[----:B------:R-:W-:Y:S01]  /*1da0*/  UMOV UR11, 0x40000040 ;  /* 0x40000040000b7882 */ /* 0x000fe20000000000 */
[----:B------:R-:W-:Y:S01]  /*1db0*/  UIADD3 UR12, UR20, 0x4, URZ ;  /* 0x00000004140c7890 */ /* 0x000fe2000fffe03f */
[----:B------:R-:W-:Y:S01]  /*1dc0*/  UMOV UR13, 0x40000040 ;  /* 0x40000040000d7882 */ /* 0x000fe20000000000 */
[----:B------:R-:W-:Y:S01]  /*1dd0*/  UMOV UR15, 0x40000040 ;  /* 0x40000040000f7882 */ /* 0x000fe20000000000 */
[----:B------:R-:W-:Y:S02]  /*1de0*/  UIADD3 UR4, UR4, 0x1c400, URZ ;  /* 0x0001c40004047890 */ /* 0x000fe4000fffe03f */
[----:B------:R-:W-:Y:S02]  /*1df0*/  UIADD3 UR16, UR20, 0x6, URZ ;  /* 0x0000000614107890 */ /* 0x000fe4000fffe03f */
[----:B------:R-:W-:Y:S01]  /*1e00*/  USHF.R.U32.HI UR4, URZ, 0x4, UR4 ;  /* 0x000000043f047899 */ /* 0x000fe20008011604 */
[----:B------:R-:W-:Y:S01]  /*1e10*/  UMOV UR17, 0x40000040 ;  /* 0x4000004000117882 */ /* 0x000fe20000000000 */
[----:B------:R-:W-:-:S02]  /*1e20*/  UMOV UR19, 0x40000040 ;  /* 0x4000004000137882 */ /* 0x000fc40000000000 */
[----:B------:R-:W-:-:S04]  /*1e30*/  ULOP3.LUT UR4, UR4, 0x3fff, URZ, 0xc0, !UPT ;  /* 0x00003fff04047892 */ /* 0x000fc8000f8ec03f */
[----:B------:R-:W-:-:S04]  /*1e40*/  ULOP3.LUT UR4, UR4, 0x10000, URZ, 0xfc, !UPT ;  /* 0x0001000004047892 */ /* 0x000fc8000f8efc3f */
[----:B------:R-:W-:-:S04]  /*1e50*/  UIMAD UR22, UR38, 0x300, UR4 ;  /* 0x00000300261678a4 */ /* 0x000fc8000f8e0204 */
[----:B------:R-:W-:Y:S02]  /*1e60*/  UIADD3 UR10, UR22, 0x2, URZ ;  /* 0x00000002160a7890 */ /* 0x000fe4000fffe03f */
[----:B------:R-:W-:Y:S02]  /*1e70*/  UIADD3 UR14, UR22, 0x4, URZ ;  /* 0x00000004160e7890 */ /* 0x000fe4000fffe03f */
[----:B------:R-:W-:Y:S02]  /*1e80*/  UIADD3 UR18, UR22, 0x6, URZ ;  /* 0x0000000616127890 */ /* 0x000fe4000fffe03f */
[----:B------:R-:W-:Y:S01]  /*1e90*/  HGMMA.64x96x16.F32.BF16 R24, gdesc[UR20], RZ, !UPT, gsb0 ;  /* 0x01600000141879f0 */ /* 0x000fe2000c0018ff */
[----:B-1----:R-:W-:-:S04]  /*1ea0*/  SHF.R.U32.HI R0, RZ, 0x7, R0 ;  /* 0x00000007ff007819 */ /* 0x002fc80000011600 */
        /* <DEDUP_REMOVED lines=14> */
.L_x_10916:
[----:B------:R-:W-:Y:S01]  /*1f90*/  ISETP.NE.AND P2, PT, R205, 0x1, PT ;  /* 0x00000001cd00780c */ /* 0x000fe20003f45270 */
[----:B------:R-:W2:Y:S01]  /*1fa0*/  S2UR UR6, SR_CgaCtaId ;  /* 0x00000000000679c3 */ /* 0x000ea20000008800 */
[----:B------:R-:W-:Y:S01]  /*1fb0*/  VIADD R0, R22, UR41 ;  /* 0x0000002916007c36 */ /* 0x000fe20008000000 */
[----:B------:R-:W-:Y:S01]  /*1fc0*/  UIADD3 UR5, UR24, 0x22840, URZ ;  /* 0x0002284018057890 */ /* 0x000fe2000fffe03f */
[----:B------:R-:W-:Y:S01]  /*1fd0*/  LOP3.LUT P1, RZ, R16, 0x80000, RZ, 0xc0, !PT ;  /* 0x0008000010ff7812 */ /* 0x000fe2000782c0ff */
[----:B------:R-:W-:Y:S01]  /*1fe0*/  ULDC UR7, c[0x0][0x9dc] ;  /* 0x0002770000077ab9 */ /* 0x000fe20000000800 */
[----:B------:R-:W-:Y:S01]  /*1ff0*/  IMAD.MOV.U32 R2, RZ, RZ, R0 ;  /* 0x000000ffff027224 */ /* 0x000fe200078e0000 */
[----:B------:R-:W-:Y:S01]  /*2000*/  ULDC UR15, c[0x0][0x9e0] ;  /* 0x00027800000f7ab9 */ /* 0x000fe20000000800 */
[----:B------:R-:W-:Y:S01]  /*2010*/  IMAD.MOV.U32 R13, RZ, RZ, -0x60 ;  /* 0xffffffa0ff0d7424 */ /* 0x000fe200078e00ff */
[----:B------:R-:W3:Y:S03]  /*2020*/  LDC R6, c[0x0][0x288] ;  /* 0x0000a200ff067b82 */ /* 0x000ee60000000800 */
[----:B------:R-:W-:-:S04]  /*2030*/  IMAD R15, R176, R13, 0x60 ;  /* 0x00000060b00f7424 */ /* 0x000fc800078e020d */
[----:B------:R-:W-:Y:S01]  /*2040*/  IMAD R14, R18, -0x2, R15 ;  /* 0xfffffffe120e7824 */ /* 0x000fe200078e020f */
[----:B------:R-:W4:Y:S08]  /*2050*/  @P2 LDC R5, c[0x0][0x44c] ;  /* 0x00011300ff052b82 */ /* 0x000f300000000800 */
[----:B------:R-:W5:Y:S01]  /*2060*/  @P2 LDC R11, c[0x0][0x450] ;  /* 0x00011400ff0b2b82 */ /* 0x000f620000000800 */
[----:B--2---:R-:W-:-:S09]  /*2070*/  UPRMT UR5, UR6, 0x654, UR5 ;  /* 0x0000065406057896 */ /* 0x004fd20008000005 */
[----:B------:R-:W-:Y:S01]  /*2080*/  SYNCS.ARRIVE.TRANS64.RED.A1T0 RZ, [UR5], RZ ;  /* 0x000000ffffff79a7 */ /* 0x000fe20008100405 */
[----:B------:R-:W-:Y:S01]  /*2090*/  ULOP3.LUT UR5, URZ, UR7, URZ, 0x33, !UPT ;  /* 0x000000073f057292 */ /* 0x000fe2000f8e333f */
[----:B----4-:R-:W-:-:S04]  /*20a0*/  @P2 IMAD.HI.U32 R4, R0, R5, RZ ;  /* 0x0000000500042227 */ /* 0x010fc800078e00ff */
[----:B------:R-:W-:Y:S01]  /*20b0*/  IMAD R0, R176, -0x60, R17 ;  /* 0xffffffa0b0007824 */ /* 0x000fe200078e0211 */
[----:B-----5:R-:W-:-:S03]  /*20c0*/  @P2 SHF.R.U32.HI R2, RZ, R11, R4 ;  /* 0x0000000bff022219 */ /* 0x020fc60000011604 */
[----:B------:R-:W-:Y:S02]  /*20d0*/  VIADD R5, R0, 0x61 ;  /* 0x0000006100057836 */ /* 0x000fe40000000000 */
[----:B------:R-:W2:Y:S02]  /*20e0*/  SHFL.IDX PT, R10, R2, RZ, 0x1c1f ;  /* 0x001c1fff020a7589 */ /* 0x000ea400000e0000 */
[----:B------:R-:W-:Y:S02]  /*20f0*/  IMAD R11, R18, -0x2, R5 ;  /* 0xfffffffe120b7824 */ /* 0x000fe400078e0205 */
[----:B------:R-:W-:Y:S02]  /*2100*/  VIADD R5, R0, 0x60 ;  /* 0x0000006000057836 */ /* 0x000fe40000000000 */
[----:B---3--:R-:W-:Y:S02]  /*2110*/  IMAD.IADD R11, R11, 0x1, -R6 ;  /* 0x000000010b0b7824 */ /* 0x008fe400078e0a06 */
[----:B------:R-:W-:-:S02]  /*2120*/  IMAD R12, R18, -0x2, R5 ;  /* 0xfffffffe120c7824 */ /* 0x000fc400078e0205 */
[C---:B------:R-:W-:Y:S02]  /*2130*/  VIADD R13, R11.reuse, UR15 ;  /* 0x0000000f0b0d7c36 */ /* 0x040fe40008000000 */
[----:B------:R-:W-:-:S03]  /*2140*/  VIADD R11, R11, UR5 ;  /* 0x000000050b0b7c36 */ /* 0x000fc60008000000 */
[----:B--2---:R-:W-:Y:S01]  /*2150*/  VIADDMNMX R0, R10, R13, R12, PT ;  /* 0x0000000d0a007246 */ /* 0x004fe2000380010c */
        /* <DEDUP_REMOVED lines=10> */
[----:B------:R-:W2:Y:S02]  /*2200*/  @P1 LDC.64 R72, c[0x0][0x9e8] ;  /* 0x00027a00ff481b82 */ /* 0x000ea40000000a00 */
[----:B--2---:R-:W-:-:S05]  /*2210*/  @P1 IMAD.HI.U32 R10, R5, R72, RZ ;  /* 0x00000048050a1227 */ /* 0x004fca00078e00ff */
[----:B------:R-:W-:-:S04]  /*2220*/  @P1 SHF.R.U32.HI R5, RZ, R73, R10 ;  /* 0x00000049ff051219 */ /* 0x000fc8000001160a */
[----:B------:R-:W-:Y:S01]  /*2230*/  LOP3.LUT R5, RZ, R5, RZ, 0x33, !PT ;  /* 0x00000005ff057212 */ /* 0x000fe200078e33ff */
[----:B------:R-:W-:Y:S06]  /*2240*/  BRA `(.L_x_10920) ;  /* 0x0000000000187947 */ /* 0x000fec0003800000 */
.L_x_10919:
[----:B------:R-:W-:Y:S02]  /*2250*/  ULDC UR5, c[0x0][0x9e4] ;  /* 0x0002790000057ab9 */ /* 0x000fe40000000800 */
[----:B------:R-:W-:-:S05]  /*2260*/  IMAD.U32 R20, RZ, RZ, UR5 ;  /* 0x00000005ff147e24 */ /* 0x000fca000f8e00ff */
[----:B------:R-:W-:-:S13]  /*2270*/  ISETP.NE.AND P1, PT, R20, 0x1, PT ;  /* 0x000000011400780c */ /* 0x000fda0003f25270 */
[----:B------:R-:W2:Y:S02]  /*2280*/  @P1 LDC.64 R72, c[0x0][0x9e8] ;  /* 0x00027a00ff481b82 */ /* 0x000ea40000000a00 */
[----:B--2---:R-:W-:-:S05]  /*2290*/  @P1 IMAD.HI.U32 R10, R5, R72, RZ ;  /* 0x00000048050a1227 */ /* 0x004fca00078e00ff */
[----:B------:R-:W-:-:S07]  /*22a0*/  @P1 SHF.R.U32.HI R5, RZ, R73, R10 ;  /* 0x00000049ff051219 */ /* 0x000fce000001160a */
.L_x_10920:
[----:B------:R-:W-:Y:S05]  /*22b0*/  BSYNC B0 ;  /* 0x0000000000007941 */ /* 0x000fea0003800000 */
.L_x_10918:
[----:B------:R-:W-:-:S05]  /*22c0*/  IMAD R5, R5, R20, R14 ;  /* 0x0000001405057224 */ /* 0x000fca00078e020e */
[----:B------:R-:W-:Y:S02]  /*22d0*/  VIADDMNMX R0, R5, R20, R0, PT ;  /* 0x0000001405007246 */ /* 0x000fe40003800100 */
[----:B------:R-:W-:-:S07]  /*22e0*/  VIMNMX R4, R4, R5, !PT ;  /* 0x0000000504047248 */ /* 0x000fce0007fe0100 */
.L_x_10917:
[C---:B------:R-:W-:Y:S01]  /*22f0*/  ISETP.GE.AND P6, PT, R15.reuse, 0x9, PT ;  /* 0x000000090f00780c */ /* 0x040fe20003fc6270 */
[----:B------:R-:W2:Y:S01]  /*2300*/  SHFL.IDX PT, R2, R2, 0x1, 0x1c1f ;  /* 0x003c1f0002027f89 */ /* 0x000ea200000e0000 */
[C---:B------:R-:W-:Y:S02]  /*2310*/  ISETP.GE.AND P1, PT, R15.reuse, 0x2, PT ;  /* 0x000000020f00780c */ /* 0x040fe40003f26270 */
        /* <DEDUP_REMOVED lines=10> */
[----:B------:R-:W-:Y:S01]  /*23c0*/  FSEL R29, R29, -INF , !P2 ;  /* 0xff8000001d1d7808 */ /* 0x000fe20005000000 */
[----:B--2---:R-:W-:Y:S01]  /*23d0*/  IMAD.IADD R5, R11, 0x1, R2 ;  /* 0x000000010b057824 */ /* 0x004fe200078e0202 */
        /* <DEDUP_REMOVED lines=103> */
[----:B------:R-:W-:-:S13]  /*2a50*/  LOP3.LUT P5, RZ, R16, 0x80000, RZ, 0xc0, !PT ;  /* 0x0008000010ff7812 */ /* 0x000fda00078ac0ff */
        /* <DEDUP_REMOVED lines=14> */
.L_x_10923:
[----:B------:R-:W-:Y:S02]  /*2b40*/  ULDC UR5, c[0x0][0x9e4] ;  /* 0x0002790000057ab9 */ /* 0x000fe40000000800 */
[----:B------:R-:W-:-:S05]  /*2b50*/  IMAD.U32 R4, RZ, RZ, UR5 ;  /* 0x00000005ff047e24 */ /* 0x000fca000f8e00ff */
[----:B------:R-:W-:-:S13]  /*2b60*/  ISETP.NE.AND P5, PT, R4, 0x1, PT ;  /* 0x000000010400780c */ /* 0x000fda0003fa5270 */
[----:B------:R-:W2:Y:S02]  /*2b70*/  @P5 LDC.64 R12, c[0x0][0x9e8] ;  /* 0x00027a00ff0c5b82 */ /* 0x000ea40000000a00 */
[----:B--2---:R-:W-:-:S05]  /*2b80*/  @P5 IMAD.HI.U32 R2, R11, R12, RZ ;  /* 0x0000000c0b025227 */ /* 0x004fca00078e00ff */
[----:B------:R-:W-:-:S07]  /*2b90*/  @P5 SHF.R.U32.HI R11, RZ, R13, R2 ;  /* 0x0000000dff0b5219 */ /* 0x000fce0000011602 */
.L_x_10924:
[----:B------:R-:W-:Y:S05]  /*2ba0*/  BSYNC B0 ;  /* 0x0000000000007941 */ /* 0x000fea0003800000 */
.L_x_10922:
[----:B------:R-:W-:-:S05]  /*2bb0*/  IMAD R11, R11, R4, R14 ;  /* 0x000000040b0b7224 */ /* 0x000fca00078e020e */
[----:B------:R-:W-:Y:S02]  /*2bc0*/  VIADDMNMX R0, R11, R4, R0, PT ;  /* 0x000000040b007246 */ /* 0x000fe40003800100 */
[----:B------:R-:W-:-:S07]  /*2bd0*/  VIMNMX R5, R5, R11, !PT ;  /* 0x0000000b05057248 */ /* 0x000fce0007fe0100 */
.L_x_10921:
        /* <DEDUP_REMOVED lines=11> */
[----:B------:R-:W-:Y:S02]  /*2c90*/  FMNMX.FTZ R2, R21, R25, !PT ;  /* 0x0000001915027209 */ /* 0x000fe40007810000 */
[----:B------:R-:W-:-:S02]  /*2ca0*/  FSEL R31, R31, -INF , !P1 ;  /* 0xff8000001f1f7808 */ /* 0x000fc40004800000 */
[----:B------:R-:W-:Y:S02]  /*2cb0*/  ISETP.NE.AND P1, PT, R20, RZ, PT ;  /* 0x000000ff1400720c */ /* 0x000fe40003f25270 */
[----:B------:R-:W-:Y:S02]  /*2cc0*/  ISETP.NE.AND P5, PT, R36, RZ, PT ;  /* 0x000000ff2400720c */ /* 0x000fe40003fa5270 */
        /* <DEDUP_REMOVED lines=53> */
[----:B------:R-:W-:Y:S01]  /*3020*/  ISETP.NE.AND P6, PT, R84, RZ, PT ;  /* 0x000000ff5400720c */ /* 0x000fe20003fc5270 */
[----:B------:R-:W2:Y:S01]  /*3030*/  SHFL.BFLY PT, R11, R2, 0x2, 0x1f ;  /* 0x0c401f00020b7f89 */ /* 0x000ea200000e0000 */
[----:B------:R-:W-:Y:S02]  /*3040*/  ISETP.LT.OR P1, PT, R0, 0x31, P1 ;  /* 0x000000310000780c */ /* 0x000fe40000f21670 */
[----:B------:R-:W-:Y:S02]  /*3050*/  ISETP.NE.AND P5, PT, R85, RZ, PT ;  /* 0x000000ff5500720c */ /* 0x000fe40003fa5270 */
[----:B------:R-:W-:Y:S02]  /*3060*/  FSEL R50, R50, -INF , !P1 ;  /* 0xff80000032327808 */ /* 0x000fe40004800000 */
[----:B------:R-:W-:-:S02]  /*3070*/  ISETP.NE.AND P1, PT, R48, RZ, PT ;  /* 0x000000ff3000720c */ /* 0x000fc40003f25270 */
[C---:B------:R-:W-:Y:S02]  /*3080*/  ISETP.GT.AND P4, PT, R5.reuse, RZ, !P4 ;  /* 0x000000ff0500720c */ /* 0x040fe40006784270 */
[----:B------:R-:W-:Y:S02]  /*3090*/  ISETP.GT.AND P1, PT, R5, 0x31, !P1 ;  /* 0x000000310500780c */ /* 0x000fe40004f24270 */
[C---:B------:R-:W-:Y:S02]  /*30a0*/  ISETP.LT.OR P4, PT, R0.reuse, 0x1, P4 ;  /* 0x000000010000780c */ /* 0x040fe40002781670 */
[----:B------:R-:W-:Y:S02]  /*30b0*/  ISETP.LT.OR P1, PT, R0, 0x32, P1 ;  /* 0x000000320000780c */ /* 0x000fe40000f21670 */
[----:B------:R-:W-:Y:S02]  /*30c0*/  FSEL R26, R26, -INF , !P4 ;  /* 0xff8000001a1a7808 */ /* 0x000fe40006000000 */
[----:B------:R-:W-:-:S02]  /*30d0*/  FSEL R51, R51, -INF , !P1 ;  /* 0xff80000033337808 */ /* 0x000fc40004800000 */
[----:B------:R-:W-:Y:S02]  /*30e0*/  ISETP.NE.AND P1, PT, R78, RZ, PT ;  /* 0x000000ff4e00720c */ /* 0x000fe40003f25270 */
[C---:B------:R-:W-:Y:S02]  /*30f0*/  ISETP.GT.AND P2, PT, R5.reuse, 0x51, !P2 ;  /* 0x000000510500780c */ /* 0x040fe40005744270 */
[C---:B------:R-:W-:Y:S02]  /*3100*/  ISETP.GT.AND P1, PT, R5.reuse, 0x38, !P1 ;  /* 0x000000380500780c */ /* 0x040fe40004f24270 */
[----:B--2---:R-:W-:Y:S02]  /*3110*/  FMNMX.FTZ R10, R2, R11, !PT ;  /* 0x0000000b020a7209 */ /* 0x004fe40007810000 */
[----:B------:R-:W-:Y:S02]  /*3120*/  ISETP.LT.OR P1, PT, R0, 0x39, P1 ;  /* 0x000000390000780c */ /* 0x000fe40000f21670 */
[----:B------:R-:W-:Y:S01]  /*3130*/  ISETP.GT.AND P3, PT, R5, 0x58, !P3 ;  /* 0x000000580500780c */ /* 0x000fe20005f64270 */
[----:B------:R-:W2:Y:S01]  /*3140*/  SHFL.BFLY PT, R11, R10, 0x1, 0x1f ;  /* 0x0c201f000a0b7f89 */ /* 0x000ea200000e0000 */
[----:B------:R-:W-:-:S02]  /*3150*/  FSEL R54, R54, -INF , !P1 ;  /* 0xff80000036367808 */ /* 0x000fc40004800000 */
[----:B------:R-:W-:Y:S02]  /*3160*/  ISETP.NE.AND P1, PT, R80, RZ, PT ;  /* 0x000000ff5000720c */ /* 0x000fe40003f25270 */
[C---:B------:R-:W-:Y:S02]  /*3170*/  ISETP.LT.OR P2, PT, R0.reuse, 0x52, P2 ;  /* 0x000000520000780c */ /* 0x040fe40001741670 */
[----:B------:R-:W-:Y:S02]  /*3180*/  ISETP.GT.AND P1, PT, R5, 0x39, !P1 ;  /* 0x000000390500780c */ /* 0x000fe40004f24270 */
[C---:B------:R-:W-:Y:S02]  /*3190*/  ISETP.LT.OR P3, PT, R0.reuse, 0x59, P3 ;  /* 0x000000590000780c */ /* 0x040fe40001f61670 */
[----:B------:R-:W-:Y:S02]  /*31a0*/  ISETP.LT.OR P1, PT, R0, 0x3a, P1 ;  /* 0x0000003a0000780c */ /* 0x000fe40000f21670 */
[----:B------:R-:W-:-:S02]  /*31b0*/  FSEL R67, R67, -INF , !P2 ;  /* 0xff80000043437808 */ /* 0x000fc40005000000 */
[----:B------:R-:W-:Y:S02]  /*31c0*/  FSEL R55, R55, -INF , !P1 ;  /* 0xff80000037377808 */ /* 0x000fe40004800000 */
[----:B------:R-:W-:Y:S02]  /*31d0*/  ISETP.NE.AND P1, PT, R82, RZ, PT ;  /* 0x000000ff5200720c */ /* 0x000fe40003f25270 */
[----:B------:R-:W-:Y:S02]  /*31e0*/  FSEL R70, R70, -INF , !P3 ;  /* 0xff80000046467808 */ /* 0x000fe40005800000 */
[----:B------:R-:W-:Y:S02]  /*31f0*/  ISETP.GT.AND P1, PT, R5, 0x40, !P1 ;  /* 0x000000400500780c */ /* 0x000fe40004f24270 */
[----:B--2---:R-:W-:Y:S02]  /*3200*/  FMNMX.FTZ R4, R10, R11, !PT ;  /* 0x0000000b0a047209 */ /* 0x004fe40007810000 */
[----:B------:R-:W-:-:S03]  /*3210*/  ISETP.LT.OR P1, PT, R0, 0x41, P1 ;  /* 0x000000410000780c */ /* 0x000fc60000f21670 */
[----:B------:R-:W-:Y:S01]  /*3220*/  FMUL.FTZ R11, R4, UR6 ;  /* 0x00000006040b7c20 */ /* 0x000fe20008410000 */
[----:B------:R-:W-:Y:S02]  /*3230*/  FSEL R58, R58, -INF , !P1 ;  /* 0xff8000003a3a7808 */ /* 0x000fe40004800000 */
[----:B------:R-:W-:Y:S02]  /*3240*/  ISETP.GT.AND P1, PT, R5, 0x41, !P6 ;  /* 0x000000410500780c */ /* 0x000fe40007724270 */
[----:B------:R-:W-:Y:S02]  /*3250*/  ISETP.NE.AND P6, PT, R87, RZ, PT ;  /* 0x000000ff5700720c */ /* 0x000fe40003fc5270 */
[----:B------:R-:W-:-:S04]  /*3260*/  ISETP.LT.OR P1, PT, R0, 0x42, P1 ;  /* 0x000000420000780c */ /* 0x000fc80000f21670 */
[----:B------:R-:W-:Y:S02]  /*3270*/  FSEL R59, R59, -INF , !P1 ;  /* 0xff8000003b3b7808 */ /* 0x000fe40004800000 */
[----:B------:R-:W-:Y:S02]  /*3280*/  ISETP.GT.AND P1, PT, R5, 0x48, !P5 ;  /* 0x000000480500780c */ /* 0x000fe40006f24270 */
[----:B------:R-:W-:Y:S02]  /*3290*/  ISETP.NE.AND P5, PT, R86, RZ, PT ;  /* 0x000000ff5600720c */ /* 0x000fe40003fa5270 */
[----:B------:R-:W-:-:S04]  /*32a0*/  ISETP.LT.OR P1, PT, R0, 0x49, P1 ;  /* 0x000000490000780c */ /* 0x000fc80000f21670 */
[----:B------:R-:W-:Y:S02]  /*32b0*/  FSEL R62, R62, -INF , !P1 ;  /* 0xff8000003e3e7808 */ /* 0x000fe40004800000 */
[----:B------:R-:W-:-:S04]  /*32c0*/  FSETP.NEU.FTZ.AND P1, PT, R4, -INF , PT ;  /* 0xff8000000400780b */ /* 0x000fc80003f3d000 */
[----:B------:R-:W-:Y:S02]  /*32d0*/  FSEL R12, R11, RZ, P1 ;  /* 0x000000ff0b0c7208 */ /* 0x000fe40000800000 */
[----:B------:R-:W-:Y:S02]  /*32e0*/  FMNMX.FTZ R11, R26, R27, !PT ;  /* 0x0000001b1a0b7209 */ /* 0x000fe40007810000 */
[----:B------:R-:W-:Y:S01]  /*32f0*/  ISETP.GT.AND P1, PT, R5, 0x49, !P5 ;  /* 0x000000490500780c */ /* 0x000fe20006f24270 */
[--C-:B------:R-:W-:Y:S01]  /*3300*/  FFMA.FTZ R13, R21, UR6, -R12.reuse ;  /* 0x00000006150d7c23 */ /* 0x100fe2000801080c */
[----:B------:R-:W-:Y:S01]  /*3310*/  FMNMX.FTZ R2, R30, R11, !PT ;  /* 0x0000000b1e027209 */ /* 0x000fe20007810000 */
[--C-:B------:R-:W-:Y:S01]  /*3320*/  FFMA.FTZ R10, R25, UR6, -R12.reuse ;  /* 0x00000006190a7c23 */ /* 0x100fe2000801080c */
[----:B------:R-:W-:Y:S01]  /*3330*/  ISETP.LT.OR P1, PT, R0, 0x4a, P1 ;  /* 0x0000004a0000780c */ /* 0x000fe20000f21670 */
[--C-:B------:R-:W-:Y:S01]  /*3340*/  FFMA.FTZ R14, R73, UR6, -R12.reuse ;  /* 0x00000006490e7c23 */ /* 0x100fe2000801080c */
[----:B------:R-:W-:Y:S01]  /*3350*/  FMNMX.FTZ R11, R31, R2, !PT ;  /* 0x000000021f0b7209 */ /* 0x000fe20007810000 */
[----:B------:R-:W-:Y:S01]  /*3360*/  MUFU.EX2 R13, R13 ;  /* 0x0000000d000d7308 */ /* 0x000fe20000000800 */
[----:B------:R-:W-:Y:S01]  /*3370*/  FSEL R63, R63, -INF , !P1 ;  /* 0xff8000003f3f7808 */ /* 0x000fe20004800000 */
[--C-:B------:R-:W-:Y:S01]  /*3380*/  FFMA.FTZ R20, R75, UR6, -R12.reuse ;  /* 0x000000064b147c23 */ /* 0x100fe2000801080c */
[----:B------:R-:W-:Y:S01]  /*3390*/  FMNMX.FTZ R2, R34, R11, !PT ;  /* 0x0000000b22027209 */ /* 0x000fe20007810000 */
[--C-:B------:R-:W-:Y:S01]  /*33a0*/  FFMA.FTZ R21, R33, UR6, -R12.reuse ;  /* 0x0000000621157c23 */ /* 0x100fe2000801080c */
[----:B------:R-:W-:Y:S01]  /*33b0*/  ISETP.GT.AND P1, PT, R5, 0x50, !P6 ;  /* 0x000000500500780c */ /* 0x000fe20007724270 */
[--C-:B------:R-:W-:Y:S01]  /*33c0*/  FFMA.FTZ R24, R77, UR6, -R12.reuse ;  /* 0x000000064d187c23 */ /* 0x100fe2000801080c */
[----:B------:R-:W-:Y:S01]  /*33d0*/  FMNMX.FTZ R11, R35, R2, !PT ;  /* 0x00000002230b7209 */ /* 0x000fe20007810000 */
[----:B------:R-:W2:Y:S01]  /*33e0*/  MUFU.EX2 R10, R10 ;  /* 0x0000000a000a7308 */ /* 0x000ea20000000800 */
[----:B------:R-:W-:Y:S01]  /*33f0*/  ISETP.NE.AND P5, PT, R15, RZ, PT ;  /* 0x000000ff0f00720c */ /* 0x000fe20003fa5270 */
[--C-:B------:R-:W-:Y:S01]  /*3400*/  FFMA.FTZ R15, R29, UR6, -R12.reuse ;  /* 0x000000061d0f7c23 */ /* 0x100fe2000801080c */
[----:B------:R-:W-:Y:S01]  /*3410*/  FMNMX.FTZ R2, R38, R11, !PT ;  /* 0x0000000b26027209 */ /* 0x000fe20007810000 */
[--C-:B------:R-:W-:Y:S01]  /*3420*/  FFMA.FTZ R25, R37, UR6, -R12.reuse ;  /* 0x0000000625197c23 */ /* 0x100fe2000801080c */
[----:B------:R-:W-:Y:S01]  /*3430*/  ISETP.LT.OR P1, PT, R0, 0x51, P1 ;  /* 0x000000510000780c */ /* 0x000fe20000f21670 */
[--C-:B------:R-:W-:Y:S01]  /*3440*/  FFMA.FTZ R28, R79, UR6, -R12.reuse ;  /* 0x000000064f1c7c23 */ /* 0x100fe2000801080c */
[----:B------:R-:W-:Y:S01]  /*3450*/  FMNMX.FTZ R11, R39, R2, !PT ;  /* 0x00000002270b7209 */ /* 0x000fe20007810000 */
[----:B------:R-:W-:Y:S01]  /*3460*/  MUFU.EX2 R14, R14 ;  /* 0x0000000e000e7308 */ /* 0x000fe20000000800 */
[----:B------:R-:W-:Y:S01]  /*3470*/  ISETP.GT.AND P4, PT, R5, 0x59, !P5 ;  /* 0x000000590500780c */ /* 0x000fe20006f84270 */
[--C-:B------:R-:W-:Y:S01]  /*3480*/  FFMA.FTZ R29, R45, UR6, -R12.reuse ;  /* 0x000000062d1d7c23 */ /* 0x100fe2000801080c */
[----:B------:R-:W-:Y:S01]  /*3490*/  FMNMX.FTZ R2, R42, R11, !PT ;  /* 0x0000000b2a027209 */ /* 0x000fe20007810000 */
[--C-:B------:R-:W-:Y:S01]  /*34a0*/  FFMA.FTZ R32, R83, UR6, -R12.reuse ;  /* 0x0000000653207c23 */ /* 0x100fe2000801080c */
[----:B------:R-:W-:Y:S01]  /*34b0*/  FSEL R66, R66, -INF , !P1 ;  /* 0xff80000042427808 */ /* 0x000fe20004800000 */
[--C-:B------:R-:W-:Y:S01]  /*34c0*/  FFMA.FTZ R33, R49, UR6, -R12.reuse ;  /* 0x0000000631217c23 */ /* 0x100fe2000801080c */
[----:B------:R-:W-:Y:S01]  /*34d0*/  FMNMX.FTZ R11, R43, R2, !PT ;  /* 0x000000022b0b7209 */ /* 0x000fe20007810000 */
[----:B------:R-:W3:Y:S01]  /*34e0*/  MUFU.EX2 R15, R15 ;  /* 0x0000000f000f7308 */ /* 0x000ee20000000800 */
        /* <DEDUP_REMOVED lines=15> */
[----:B------:R-:W4:Y:S01]  /*35e0*/  MUFU.EX2 R21, R21 ;  /* 0x0000001500157308 */ /* 0x000f220000000800 */
[----:B------:R-:W-:Y:S01]  /*35f0*/  FFMA.FTZ R68, R68, UR6, -R12 ;  /* 0x0000000644447c23 */ /* 0x000fe2000801080c */
[----:B--2---:R-:W-:-:S02]  /*3600*/  F2FP.BF16.F32.PACK_AB R152, R10, R13 ;  /* 0x0000000d0a98723e */ /* 0x004fc400000010ff */
[----:B------:R-:W-:Y:S02]  /*3610*/  FMNMX.FTZ R2, R54, R11, !PT ;  /* 0x0000000b36027209 */ /* 0x000fe40007810000 */
[----:B---3--:R-:W-:Y:S02]  /*3620*/  F2FP.BF16.F32.PACK_AB R154, R15, R14 ;  /* 0x0000000e0f9a723e */ /* 0x008fe400000010ff */
[----:B------:R-:W-:Y:S01]  /*3630*/  FMNMX.FTZ R11, R55, R2, !PT ;  /* 0x00000002370b7209 */ /* 0x000fe20007810000 */
[----:B------:R-:W-:Y:S03]  /*3640*/  MUFU.EX2 R24, R24 ;  /* 0x0000001800187308 */ /* 0x000fe60000000800 */
[----:B------:R-:W-:-:S04]  /*3650*/  FMNMX.FTZ R2, R58, R11, !PT ;  /* 0x0000000b3a027209 */ /* 0x000fc80007810000 */
[----:B------:R-:W-:Y:S01]  /*3660*/  FMNMX.FTZ R11, R59, R2, !PT ;  /* 0x000000023b0b7209 */ /* 0x000fe20007810000 */
[----:B------:R-:W2:Y:S01]  /*3670*/  MUFU.EX2 R25, R25 ;  /* 0x0000001900197308 */ /* 0x000ea20000000800 */
[----:B----4-:R-:W-:Y:S02]  /*3680*/  F2FP.BF16.F32.PACK_AB R156, R21, R20 ;  /* 0x00000014159c723e */ /* 0x010fe400000010ff */
[----:B------:R-:W-:Y:S01]  /*3690*/  FMNMX.FTZ R2, R62, R11, !PT ;  /* 0x0000000b3e027209 */ /* 0x000fe20007810000 */
[----:B------:R-:W-:Y:S01]  /*36a0*/  FFMA.FTZ R11, R41, UR6, -R12 ;  /* 0x00000006290b7c23 */ /* 0x000fe2000801080c */
[----:B------:R-:W-:Y:S02]  /*36b0*/  FADD.FTZ R41, R13, R10 ;  /* 0x0000000a0d297221 */ /* 0x000fe40000010000 */
[----:B------:R-:W-:Y:S01]  /*36c0*/  FMNMX.FTZ R5, R63, R2, !PT ;  /* 0x000000023f057209 */ /* 0x000fe20007810000 */
[----:B------:R-:W-:Y:S03]  /*36d0*/  MUFU.EX2 R28, R28 ;  /* 0x0000001c001c7308 */ /* 0x000fe60000000800 */
[----:B------:R-:W-:-:S04]  /*36e0*/  FMNMX.FTZ R2, R66, R5, !PT ;  /* 0x0000000542027209 */ /* 0x000fc80007810000 */
[----:B------:R-:W-:Y:S01]  /*36f0*/  FMNMX.FTZ R5, R67, R2, !PT ;  /* 0x0000000243057209 */ /* 0x000fe20007810000 */
[--C-:B------:R-:W-:Y:S01]  /*3700*/  FFMA.FTZ R2, R81, UR6, -R12.reuse ;  /* 0x0000000651027c23 */ /* 0x100fe2000801080c */
[----:B------:R-:W3:Y:S01]  /*3710*/  MUFU.EX2 R11, R11 ;  /* 0x0000000b000b7308 */ /* 0x000ee20000000800 */
[----:B------:R-:W-:Y:S01]  /*3720*/  FFMA.FTZ R12, R69, UR6, -R12 ;  /* 0x00000006450c7c23 */ /* 0x000fe2000801080c */
[----:B------:R-:W-:Y:S02]  /*3730*/  FMNMX.FTZ R0, R70, R5, !PT ;  /* 0x0000000546007209 */ /* 0x000fe40007810000 */
[----:B--2---:R-:W-:Y:S02]  /*3740*/  F2FP.BF16.F32.PACK_AB R158, R25, R24 ;  /* 0x00000018199e723e */ /* 0x004fe400000010ff */
[----:B------:R-:W-:Y:S02]  /*3750*/  FMNMX.FTZ R0, R71, R0, !PT ;  /* 0x0000000047007209 */ /* 0x000fe40007810000 */
[----:B------:R2:W-:Y:S03]  /*3760*/  MUFU.EX2 R162, R2 ;  /* 0x0000000200a27308 */ /* 0x0005e60000000800 */
[----:B------:R-:W2:Y:S05]  /*3770*/  SHFL.BFLY PT, R5, R0, 0x2, 0x1f ;  /* 0x0c401f0000057f89 */ /* 0x000eaa00000e0000 */
[----:B------:R-:W-:Y:S01]  /*3780*/  MUFU.EX2 R37, R12 ;  /* 0x0000000c00257308 */ /* 0x000fe20000000800 */
[----:B---3--:R-:W-:-:S07]  /*3790*/  F2FP.BF16.F32.PACK_AB R160, R11, R28 ;  /* 0x0000001c0ba0723e */ /* 0x008fce00000010ff */
[----:B------:R-:W-:Y:S08]  /*37a0*/  MUFU.EX2 R29, R29 ;  /* 0x0000001d001d7308 */ /* 0x000ff00000000800 */
[----:B------:R-:W-:Y:S01]  /*37b0*/  MUFU.EX2 R32, R32 ;  /* 0x0000002000207308 */ /* 0x000fe20000000800 */
[----:B--2---:R-:W-:-:S05]  /*37c0*/  FMNMX.FTZ R2, R0, R5, !PT ;  /* 0x0000000500027209 */ /* 0x004fca0007810000 */
[----:B------:R-:W2:Y:S02]  /*37d0*/  SHFL.BFLY PT, R5, R2, 0x1, 0x1f ;  /* 0x0c201f0002057f89 */ /* 0x000ea400000e0000 */
[----:B------:R-:W3:Y:S08]  /*37e0*/  MUFU.EX2 R33, R33 ;  /* 0x0000002100217308 */ /* 0x000ef00000000800 */
[----:B------:R-:W-:Y:S08]  /*37f0*/  MUFU.EX2 R52, R52 ;  /* 0x0000003400347308 */ /* 0x000ff00000000800 */
[----:B------:R-:W4:Y:S01]  /*3800*/  MUFU.EX2 R53, R53 ;  /* 0x0000003500357308 */ /* 0x000f220000000800 */
[----:B---3--:R-:W-:-:S02]  /*3810*/  F2FP.BF16.F32.PACK_AB R164, R33, R32 ;  /* 0x0000002021a4723e */ /* 0x008fc400000010ff */
[----:B--2---:R-:W-:Y:S01]  /*3820*/  FMNMX.FTZ R5, R2, R5, !PT ;  /* 0x0000000502057209 */ /* 0x004fe20007810000 */
[----:B------:R-:W-:-:S04]  /*3830*/  FADD.FTZ R2, R14, R41 ;  /* 0x000000290e027221 */ /* 0x000fc80000010000 */
[----:B------:R-:W-:Y:S01]  /*3840*/  MUFU.EX2 R56, R56 ;  /* 0x0000003800387308 */ /* 0x000fe20000000800 */
[C---:B------:R-:W-:Y:S01]  /*3850*/  FSETP.NEU.FTZ.AND P1, PT, R5.reuse, -INF , PT ;  /* 0xff8000000500780b */ /* 0x040fe20003f3d000 */
[----:B------:R-:W-:Y:S01]  /*3860*/  FMUL.FTZ R0, R5, UR6 ;  /* 0x0000000605007c20 */ /* 0x000fe20008410000 */
[----:B------:R-:W-:-:S04]  /*3870*/  FADD.FTZ R41, R15, R2 ;  /* 0x000000020f297221 */ /* 0x000fc80000010000 */
[----:B------:R-:W-:Y:S01]  /*3880*/  FSEL R0, R0, RZ, P1 ;  /* 0x000000ff00007208 */ /* 0x000fe20000800000 */
[----:B------:R-:W-:Y:S01]  /*3890*/  FADD.FTZ R2, R20, R41 ;  /* 0x0000002914027221 */ /* 0x000fe20000010000 */
[----:B------:R-:W-:Y:S01]  /*38a0*/  MUFU.EX2 R57, R57 ;  /* 0x0000003900397308 */ /* 0x000fe20000000800 */
[----:B----4-:R-:W-:Y:S02]  /*38b0*/  F2FP.BF16.F32.PACK_AB R166, R53, R52 ;  /* 0x0000003435a6723e */ /* 0x010fe400000010ff */
        /* <DEDUP_REMOVED lines=8> */
[----:B------:R-:W-:Y:S01]  /*3940*/  FFMA.FTZ R39, R39, UR6, -R0 ;  /* 0x0000000627277c23 */ /* 0x000fe20008010800 */
[----:B------:R-:W-:Y:S01]  /*3950*/  FADD.FTZ R45, R21, R2 ;  /* 0x00000002152d7221 */ /* 0x000fe20000010000 */
[--C-:B------:R-:W-:Y:S01]  /*3960*/  FFMA.FTZ R42, R42, UR6, -R0.reuse ;  /* 0x000000062a2a7c23 */ /* 0x100fe20008010800 */
[--C-:B------:R-:W-:Y:S01]  /*3970*/  FFMA.FTZ R43, R43, UR6, -R0.reuse ;  /* 0x000000062b2b7c23 */ /* 0x100fe20008010800 */
[--C-:B------:R-:W-:Y:S01]  /*3980*/  FFMA.FTZ R46, R46, UR6, -R0.reuse ;  /* 0x000000062e2e7c23 */ /* 0x100fe20008010800 */
[----:B------:R-:W-:Y:S01]  /*3990*/  FADD.FTZ R12, R24, R45 ;  /* 0x0000002d180c7221 */ /* 0x000fe20000010000 */
[----:B------:R-:W2:Y:S01]  /*39a0*/  MUFU.EX2 R27, R27 ;  /* 0x0000001b001b7308 */ /* 0x000ea20000000800 */
[--C-:B------:R-:W-:Y:S01]  /*39b0*/  FFMA.FTZ R47, R47, UR6, -R0.reuse ;  /* 0x000000062f2f7c23 */ /* 0x100fe20008010800 */
[----:B------:R-:W-:Y:S01]  /*39c0*/  FFMA.FTZ R50, R50, UR6, -R0 ;  /* 0x0000000632327c23 */ /* 0x000fe20008010800 */
[----:B------:R-:W-:Y:S01]  /*39d0*/  FADD.FTZ R45, R25, R12 ;  /* 0x0000000c192d7221 */ /* 0x000fe20000010000 */
        /* <DEDUP_REMOVED lines=9> */
[--C-:B------:R-:W-:Y:S01]  /*3a70*/  FFMA.FTZ R63, R63, UR6, -R0.reuse ;  /* 0x000000063f3f7c23 */ /* 0x100fe20008010800 */
[--C-:B------:R-:W-:Y:S01]  /*3a80*/  FFMA.FTZ R66, R66, UR6, -R0.reuse ;  /* 0x0000000642427c23 */ /* 0x100fe20008010800 */
[----:B------:R-:W-:Y:S01]  /*3a90*/  FADD.FTZ R12, R162, R45 ;  /* 0x0000002da20c7221 */ /* 0x000fe20000010000 */
[----:B------:R-:W4:Y:S01]  /*3aa0*/  MUFU.EX2 R31, R31 ;  /* 0x0000001f001f7308 */ /* 0x000f220000000800 */
[----:B--2---:R-:W-:Y:S01]  /*3ab0*/  FADD.FTZ R41, R26, R27 ;  /* 0x0000001b1a297221 */ /* 0x004fe20000010000 */
[----:B------:R-:W-:Y:S01]  /*3ac0*/  FFMA.FTZ R67, R67, UR6, -R0 ;  /* 0x0000000643437c23 */ /* 0x000fe20008010800 */
[----:B------:R-:W-:Y:S01]  /*3ad0*/  FADD.FTZ R45, R29, R12 ;  /* 0x0000000c1d2d7221 */ /* 0x000fe20000010000 */
[--C-:B------:R-:W-:Y:S01]  /*3ae0*/  FFMA.FTZ R70, R70, UR6, -R0.reuse ;  /* 0x0000000646467c23 */ /* 0x100fe20008010800 */
[----:B------:R-:W-:Y:S01]  /*3af0*/  FFMA.FTZ R0, R71, UR6, -R0 ;  /* 0x0000000647007c23 */ /* 0x000fe20008010800 */
[----:B------:R-:W-:Y:S01]  /*3b00*/  F2FP.BF16.F32.PACK_AB R162, R29, R162 ;  /* 0x000000a21da2723e */ /* 0x000fe200000010ff */
[----:B------:R-:W-:Y:S01]  /*3b10*/  FADD.FTZ R12, R32, R45 ;  /* 0x0000002d200c7221 */ /* 0x000fe20000010000 */
[----:B------:R-:W2:Y:S01]  /*3b20*/  MUFU.EX2 R34, R34 ;  /* 0x0000002200227308 */ /* 0x000ea20000000800 */
[----:B---3--:R-:W-:Y:S01]  /*3b30*/  FADD.FTZ R2, R30, R41 ;  /* 0x000000291e027221 */ /* 0x008fe20000010000 */
[----:B------:R-:W-:Y:S01]  /*3b40*/  F2FP.BF16.F32.PACK_AB R168, R57, R56 ;  /* 0x0000003839a8723e */ /* 0x000fe200000010ff */
[----:B------:R-:W-:Y:S01]  /*3b50*/  FADD.FTZ R45, R33, R12 ;  /* 0x0000000c212d7221 */ /* 0x000fe20000010000 */
[----:B------:R-:W-:-:S03]  /*3b60*/  F2FP.BF16.F32.PACK_AB R153, R27, R26 ;  /* 0x0000001a1b99723e */ /* 0x000fc600000010ff */
[----:B------:R-:W-:Y:S01]  /*3b70*/  FADD.FTZ R12, R52, R45 ;  /* 0x0000002d340c7221 */ /* 0x000fe20000010000 */
[----:B------:R-:W3:Y:S01]  /*3b80*/  MUFU.EX2 R35, R35 ;  /* 0x0000002300237308 */ /* 0x000ee20000000800 */
[C---:B----4-:R-:W-:Y:S01]  /*3b90*/  FADD.FTZ R41, R31.reuse, R2 ;  /* 0x000000021f297221 */ /* 0x050fe20000010000 */
[----:B------:R-:W-:Y:S01]  /*3ba0*/  F2FP.BF16.F32.PACK_AB R155, R31, R30 ;  /* 0x0000001e1f9b723e */ /* 0x000fe200000010ff */
[----:B------:R-:W-:-:S04]  /*3bb0*/  FADD.FTZ R45, R53, R12 ;  /* 0x0000000c352d7221 */ /* 0x000fc80000010000 */
[----:B------:R-:W-:Y:S01]  /*3bc0*/  FADD.FTZ R10, R56, R45 ;  /* 0x0000002d380a7221 */ /* 0x000fe20000010000 */
[----:B------:R-:W4:Y:S01]  /*3bd0*/  MUFU.EX2 R38, R38 ;  /* 0x0000002600267308 */ /* 0x000f220000000800 */
[----:B--2---:R-:W-:Y:S02]  /*3be0*/  FADD.FTZ R2, R34, R41 ;  /* 0x0000002922027221 */ /* 0x004fe40000010000 */
[----:B------:R-:W-:-:S05]  /*3bf0*/  FADD.FTZ R15, R57, R10 ;  /* 0x0000000a390f7221 */ /* 0x000fca0000010000 */
[----:B------:R-:W2:Y:S01]  /*3c00*/  MUFU.EX2 R39, R39 ;  /* 0x0000002700277308 */ /* 0x000ea20000000800 */
[C---:B---3--:R-:W-:Y:S01]  /*3c10*/  FADD.FTZ R41, R35.reuse, R2 ;  /* 0x0000000223297221 */ /* 0x048fe20000010000 */
[----:B------:R-:W-:-:S06]  /*3c20*/  F2FP.BF16.F32.PACK_AB R157, R35, R34 ;  /* 0x00000022239d723e */ /* 0x000fcc00000010ff */
[----:B------:R-:W3:Y:S01]  /*3c30*/  MUFU.EX2 R42, R42 ;  /* 0x0000002a002a7308 */ /* 0x000ee20000000800 */
[----:B----4-:R-:W-:-:S07]  /*3c40*/  FADD.FTZ R2, R38, R41 ;  /* 0x0000002926027221 */ /* 0x010fce0000010000 */
[----:B------:R-:W4:Y:S01]  /*3c50*/  MUFU.EX2 R43, R43 ;  /* 0x0000002b002b7308 */ /* 0x000f220000000800 */
[C---:B--2---:R-:W-:Y:S01]  /*3c60*/  FADD.FTZ R41, R39.reuse, R2 ;  /* 0x0000000227297221 */ /* 0x044fe20000010000 */
[----:B------:R-:W-:-:S06]  /*3c70*/  F2FP.BF16.F32.PACK_AB R159, R39, R38 ;  /* 0x00000026279f723e */ /* 0x000fcc00000010ff */
[----:B------:R-:W2:Y:S01]  /*3c80*/  MUFU.EX2 R46, R46 ;  /* 0x0000002e002e7308 */ /* 0x000ea20000000800 */
[----:B---3--:R-:W-:-:S07]  /*3c90*/  FADD.FTZ R2, R42, R41 ;  /* 0x000000292a027221 */ /* 0x008fce0000010000 */
[----:B------:R-:W3:Y:S01]  /*3ca0*/  MUFU.EX2 R47, R47 ;  /* 0x0000002f002f7308 */ /* 0x000ee20000000800 */
[C---:B----4-:R-:W-:Y:S01]  /*3cb0*/  FADD.FTZ R41, R43.reuse, R2 ;  /* 0x000000022b297221 */ /* 0x050fe20000010000 */
[----:B------:R-:W-:-:S06]  /*3cc0*/  F2FP.BF16.F32.PACK_AB R161, R43, R42 ;  /* 0x0000002a2ba1723e */ /* 0x000fcc00000010ff */
[----:B------:R-:W4:Y:S01]  /*3cd0*/  MUFU.EX2 R50, R50 ;  /* 0x0000003200327308 */ /* 0x000f220000000800 */
[----:B--2---:R-:W-:-:S07]  /*3ce0*/  FADD.FTZ R2, R46, R41 ;  /* 0x000000292e027221 */ /* 0x004fce0000010000 */
        /* <DEDUP_REMOVED lines=11> */
[----:B----4-:R-:W-:-:S07]  /*3da0*/  FADD.FTZ R10, R60, R15 ;  /* 0x0000000f3c0a7221 */ /* 0x010fce0000010000 */
[----:B------:R-:W4:Y:S01]  /*3db0*/  MUFU.EX2 R58, R58 ;  /* 0x0000003a003a7308 */ /* 0x000f220000000800 */
[C---:B--2---:R-:W-:Y:S01]  /*3dc0*/  FADD.FTZ R11, R55.reuse, R2 ;  /* 0x00000002370b7221 */ /* 0x044fe20000010000 */
[----:B------:R-:W-:-:S06]  /*3dd0*/  F2FP.BF16.F32.PACK_AB R167, R55, R54 ;  /* 0x0000003637a7723e */ /* 0x000fcc00000010ff */
[----:B------:R-:W2:Y:S01]  /*3de0*/  MUFU.EX2 R64, R64 ;  /* 0x0000004000407308 */ /* 0x000ea20000000800 */
[C---:B---3--:R-:W-:Y:S01]  /*3df0*/  FADD.FTZ R13, R61.reuse, R10 ;  /* 0x0000000a3d0d7221 */ /* 0x048fe20000010000 */
[----:B------:R-:W-:-:S06]  /*3e00*/  F2FP.BF16.F32.PACK_AB R170, R61, R60 ;  /* 0x0000003c3daa723e */ /* 0x000fcc00000010ff */
[----:B------:R-:W3:Y:S01]  /*3e10*/  MUFU.EX2 R59, R59 ;  /* 0x0000003b003b7308 */ /* 0x000ee20000000800 */
[----:B----4-:R-:W-:-:S07]  /*3e20*/  FADD.FTZ R2, R58, R11 ;  /* 0x0000000b3a027221 */ /* 0x010fce0000010000 */
[----:B------:R-:W4:Y:S01]  /*3e30*/  MUFU.EX2 R65, R65 ;  /* 0x0000004100417308 */ /* 0x000f220000000800 */
[----:B--2---:R-:W-:-:S07]  /*3e40*/  FADD.FTZ R10, R64, R13 ;  /* 0x0000000d400a7221 */ /* 0x004fce0000010000 */
[----:B------:R-:W2:Y:S01]  /*3e50*/  MUFU.EX2 R62, R62 ;  /* 0x0000003e003e7308 */ /* 0x000ea20000000800 */
[C---:B---3--:R-:W-:Y:S01]  /*3e60*/  FADD.FTZ R11, R59.reuse, R2 ;  /* 0x000000023b0b7221 */ /* 0x048fe20000010000 */
[----:B------:R-:W-:-:S06]  /*3e70*/  F2FP.BF16.F32.PACK_AB R169, R59, R58 ;  /* 0x0000003a3ba9723e */ /* 0x000fcc00000010ff */
[----:B------:R-:W3:Y:S01]  /*3e80*/  MUFU.EX2 R68, R68 ;  /* 0x0000004400447308 */ /* 0x000ee20000000800 */
[C---:B----4-:R-:W-:Y:S01]  /*3e90*/  FADD.FTZ R13, R65.reuse, R10 ;  /* 0x0000000a410d7221 */ /* 0x050fe20000010000 */
[----:B------:R-:W-:-:S06]  /*3ea0*/  F2FP.BF16.F32.PACK_AB R172, R65, R64 ;  /* 0x0000004041ac723e */ /* 0x000fcc00000010ff */
[----:B------:R-:W4:Y:S01]  /*3eb0*/  MUFU.EX2 R63, R63 ;  /* 0x0000003f003f7308 */ /* 0x000f220000000800 */
[----:B--2---:R-:W-:-:S07]  /*3ec0*/  FADD.FTZ R2, R62, R11 ;  /* 0x0000000b3e027221 */ /* 0x004fce0000010000 */
[----:B------:R-:W2:Y:S01]  /*3ed0*/  MUFU.EX2 R66, R66 ;  /* 0x0000004200427308 */ /* 0x000ea20000000800 */
[----:B---3--:R-:W-:Y:S01]  /*3ee0*/  FADD.FTZ R10, R68, R13 ;  /* 0x0000000d440a7221 */ /* 0x008fe20000010000 */
[----:B------:R-:W-:-:S06]  /*3ef0*/  F2FP.BF16.F32.PACK_AB R174, R37, R68 ;  /* 0x0000004425ae723e */ /* 0x000fcc00000010ff */
[----:B------:R-:W3:Y:S01]  /*3f00*/  MUFU.EX2 R67, R67 ;  /* 0x0000004300437308 */ /* 0x000ee20000000800 */
[----:B----4-:R-:W-:Y:S01]  /*3f10*/  FADD.FTZ R11, R63, R2 ;  /* 0x000000023f0b7221 */ /* 0x010fe20000010000 */
[----:B------:R-:W-:Y:S01]  /*3f20*/  FADD.FTZ R2, R37, R10 ;  /* 0x0000000a25027221 */ /* 0x000fe20000010000 */
[----:B------:R-:W-:-:S05]  /*3f30*/  F2FP.BF16.F32.PACK_AB R171, R63, R62 ;  /* 0x0000003e3fab723e */ /* 0x000fca00000010ff */
[----:B------:R-:W4:Y:S01]  /*3f40*/  MUFU.EX2 R70, R70 ;  /* 0x0000004600467308 */ /* 0x000f220000000800 */
[----:B--2---:R-:W-:-:S07]  /*3f50*/  FADD.FTZ R10, R66, R11 ;  /* 0x0000000b420a7221 */ /* 0x004fce0000010000 */
[----:B------:R4:W2:Y:S01]  /*3f60*/  MUFU.EX2 R175, R0 ;  /* 0x0000000000af7308 */ /* 0x0008a20000000800 */
[C---:B---3--:R-:W-:Y:S01]  /*3f70*/  FADD.FTZ R11, R67.reuse, R10 ;  /* 0x0000000a430b7221 */ /* 0x048fe20000010000 */
[----:B------:R-:W-:-:S03]  /*3f80*/  F2FP.BF16.F32.PACK_AB R173, R67, R66 ;  /* 0x0000004243ad723e */ /* 0x000fc600000010ff */
[----:B----4-:R-:W-:-:S04]  /*3f90*/  FADD.FTZ R0, R70, R11 ;  /* 0x0000000b46007221 */ /* 0x010fc80000010000 */
[C---:B--2---:R-:W-:Y:S01]  /*3fa0*/  FADD.FTZ R0, R175.reuse, R0 ;  /* 0x00000000af007221 */ /* 0x044fe20000010000 */
[----:B------:R-:W-:Y:S01]  /*3fb0*/  F2FP.BF16.F32.PACK_AB R175, R175, R70 ;  /* 0x00000046afaf723e */ /* 0x000fe200000010ff */
[----:B------:R-:W-:Y:S06]  /*3fc0*/  @!P0 BRA `(.L_x_10925) ;  /* 0x0000000000048947 */ /* 0x000fec0003800000 */
[----:B------:R-:W-:Y:S01]  /*3fd0*/  BPT.TRAP 0x1 ;  /* 0x000000040000795c */ /* 0x000fe20000300000 */
.L_x_10925:
[----:B------:R2:W3:Y:S01]  /*3fe0*/  SYNCS.PHASECHK.TRANS64.TRYWAIT P1, [UR24+0x22850], R9 ;  /* 0x02285009ff0075a7 */ /* 0x0004e20008020158 */
[----:B------:R-:W-:Y:S05]  /*3ff0*/  @!P0 BRA `(.L_x_10926) ;  /* 0x0000000000048947 */ /* 0x000fea0003800000 */
[----:B------:R-:W-:Y:S01]  /*4000*/  BPT.TRAP 0x1 ;  /* 0x000000040000795c */ /* 0x000fe20000300000 */
.L_x_10926:
[----:B---3--:R-:W-:Y:S05]  /*4010*/  @P1 BRA `(.L_x_10927) ;  /* 0x0000000000081947 */ /* 0x008fea0003800000 */
[----:B------:R-:W3:Y:S02]  /*4020*/  SYNCS.PHASECHK.TRANS64.TRYWAIT P1, [UR24+0x22850], R9 ;  /* 0x02285009ff0075a7 */ /* 0x000ee40008020158 */
[----:B---3--:R-:W-:Y:S05]  /*4030*/  @!P1 BRA `(.L_x_10928) ;  /* 0x000000f800fc9947 */ /* 0x008fea0003800000 */
.L_x_10927:
[----:B------:R-:W-:Y:S01]  /*4040*/  R2UR UR5, R7 ;  /* 0x00000000070572ca */ /* 0x000fe200000e0000 */
[----:B------:R4:W-:Y:S06]  /*4050*/  BAR.SYNC.DEFER_BLOCKING R8, 0x100 ;  /* 0x000400080000751d */ /* 0x0009ec0000010000 */
[----:B------:R-:W-:-:S06]  /*4060*/  UMOV UR11, 0x40000040 ;  /* 0x40000040000b7882 */ /* 0x000fcc0000000000 */
[----:B------:R-:W-:-:S04]  /*4070*/  UIADD3 UR5, UR5, 0x400, URZ ;  /* 0x0000040005057890 */ /* 0x000fc8000fffe03f */
[----:B------:R-:W-:-:S04]  /*4080*/  USHF.R.U32.HI UR5, URZ, 0x4, UR5 ;  /* 0x000000043f057899 */ /* 0x000fc80008011605 */
[----:B------:R-:W-:-:S04]  /*4090*/  ULOP3.LUT UR5, UR5, 0x3fff, URZ, 0xc0, !UPT ;  /* 0x00003fff05057892 */ /* 0x000fc8000f8ec03f */
[----:B------:R-:W-:Y:S01]  /*40a0*/  ULOP3.LUT UR5, UR5, 0x3000000, URZ, 0xfc, !UPT ;  /* 0x0300000005057892 */ /* 0x000fe2000f8efc3f */
[----:B------:R-:W-:-:S03]  /*40b0*/  WARPGROUP.ARRIVE ;  /* 0x00000000000079c5 */ /* 0x000fc60000000000 */
[----:B------:R-:W-:-:S07]  /*40c0*/  UIMAD UR14, UR38, 0xc00, UR5 ;  /* 0x00000c00260e78a4 */ /* 0x000fce000f8e0205 */
        /* <DEDUP_REMOVED lines=35> */
.L_x_10929:
[----:B------:R-:W-:Y:S01]  /*4300*/  ISETP.NE.AND P2, PT, R205, 0x1, PT ;  /* 0x00000001cd00780c */ /* 0x000fe20003f45270 */
[----:B------:R-:W4:Y:S01]  /*4310*/  S2UR UR10, SR_CgaCtaId ;  /* 0x00000000000a79c3 */ /* 0x000f220000008800 */
[----:B------:R-:W-:Y:S01]  /*4320*/  UIADD3 UR24, UR24, 0x22860, URZ ;  /* 0x0002286018187890 */ /* 0x000fe2000fffe03f */
[----:B------:R-:W-:-:S10]  /*4330*/  LOP3.LUT P1, RZ, R16, 0x80000, RZ, 0xc0, !PT ;  /* 0x0008000010ff7812 */ /* 0x000fd4000782c0ff */
[----:B------:R-:W5:Y:S08]  /*4340*/  @P2 LDC R7, c[0x0][0x44c] ;  /* 0x00011300ff072b82 */ /* 0x000f700000000800 */
[----:B0-23--:R-:W0:Y:S01]  /*4350*/  @P2 LDC R9, c[0x0][0x450] ;  /* 0x00011400ff092b82 */ /* 0x00de220000000800 */
[----:B----4-:R-:W-:-:S09]  /*4360*/  UPRMT UR24, UR10, 0x654, UR24 ;  /* 0x000006540a187896 */ /* 0x010fd20008000018 */
[----:B------:R-:W-:Y:S01]  /*4370*/  SYNCS.ARRIVE.TRANS64.RED.A1T0 RZ, [UR24], RZ ;  /* 0x000000ffffff79a7 */ /* 0x000fe20008100418 */
[----:B-----5:R-:W-:-:S04]  /*4380*/  @P2 IMAD.HI.U32 R8, R7, UR41, RZ ;  /* 0x0000002907082c27 */ /* 0x020fc8000f8e00ff */
[----:B------:R-:W-:Y:S01]  /*4390*/  IMAD.U32 R7, RZ, RZ, UR41 ;  /* 0x00000029ff077e24 */ /* 0x000fe2000f8e00ff */
[----:B0-----:R-:W-:-:S04]  /*43a0*/  @P2 SHF.R.U32.HI R7, RZ, R9, R8 ;  /* 0x00000009ff072219 */ /* 0x001fc80000011608 */
[----:B------:R-:W-:-:S05]  /*43b0*/  IADD3 R8, R7, -R6, R17 ;  /* 0x8000000607087210 */ /* 0x000fca0007ffe011 */
[----:B------:R-:W-:-:S05]  /*43c0*/  VIADD R7, R8, UR15 ;  /* 0x0000000f08077c36 */ /* 0x000fca0008000000 */
[----:B------:R-:W-:Y:S01]  /*43d0*/  R2UR UR14, R7 ;  /* 0x00000000070e72ca */ /* 0x000fe200000e0000 */
[----:B------:R-:W-:Y:S01]  /*43e0*/  VIADD R7, R176, 0xfffffffe ;  /* 0xfffffffeb0077836 */ /* 0x000fe20000000000 */
[----:B------:R-:W-:-:S13]  /*43f0*/  @!P1 BRA `(.L_x_10930) ;  /* 0x0000000000549947 */ /* 0x000fda0003800000 */
        /* <DEDUP_REMOVED lines=13> */
.L_x_10931:
[----:B------:R-:W-:Y:S02]  /*44d0*/  ULDC UR18, c[0x0][0x9e4] ;  /* 0x0002790000127ab9 */ /* 0x000fe40000000800 */
[----:B------:R-:W-:-:S11]  /*44e0*/  UISETP.NE.AND UP0, UPT, UR18, 0x1, UPT ;  /* 0x000000011200788c */ /* 0x000fd6000bf05270 */
[----:B------:R-:W-:Y:S02]  /*44f0*/  @UP0 ULDC.64 UR22, c[0x0][0x9e8] ;  /* 0x00027a0000160ab9 */ /* 0x000fe40000000a00 */
[----:B------:R-:W-:-:S04]  /*4500*/  UIMAD.WIDE.U32 UR10, UR15, UR22, URZ ;  /* 0x000000160f0a72a5 */ /* 0x000fc8000f8e003f */
[----:B------:R-:W-:-:S12]  /*4510*/  @UP0 USHF.R.U32.HI UR15, URZ, UR23, UR11 ;  /* 0x000000173f0f0299 */ /* 0x000fd8000801160b */
.L_x_10932:
[----:B------:R-:W-:-:S04]  /*4520*/  UIMAD UR15, UR15, UR18, UR18 ;  /* 0x000000120f0f72a4 */ /* 0x000fc8000f8e0212 */
[----:B------:R-:W-:-:S04]  /*4530*/  UISETP.LT.AND UP0, UPT, UR14, UR15, UPT ;  /* 0x0000000f0e00728c */ /* 0x000fc8000bf01270 */
[----:B------:R-:W-:-:S12]  /*4540*/  USEL UR14, UR14, UR15, UP0 ;  /* 0x0000000f0e0e7287 */ /* 0x000fd80008000000 */
.L_x_10930:
[----:B------:R-:W-:-:S04]  /*4550*/  UIMAD.WIDE UR10, UR14, 0x2aaaaaab, URZ ;  /* 0x2aaaaaab0e0a78a5 */ /* 0x000fc8000f8e023f */
[----:B------:R-:W-:-:S04]  /*4560*/  USHF.R.U32.HI UR10, URZ, 0x1f, UR11 ;  /* 0x0000001f3f0a7899 */ /* 0x000fc8000801160b */
[----:B------:R-:W-:-:S04]  /*4570*/  ULEA.HI.SX32 UR10, UR11, UR10, 0x1c ;  /* 0x0000000a0b0a7291 */ /* 0x000fc8000f8fe23f */
[----:B------:R-:W-:-:S04]  /*4580*/  UISETP.LT.AND UP0, UPT, UR44, UR10, UPT ;  /* 0x0000000a2c00728c */ /* 0x000fc8000bf01270 */
[----:B------:R-:W-:-:S06]  /*4590*/  USEL UR24, UR44, UR10, !UP0 ;  /* 0x0000000a2c187287 */ /* 0x000fcc000c000000 */
[----:B------:R-:W-:-:S13]  /*45a0*/  ISETP.GE.AND P1, PT, R7, UR24, PT ;  /* 0x0000001807007c0c */ /* 0x000fda000bf26270 */
[----:B------:R-:W-:Y:S05]  /*45b0*/  @!P1 BRA `(.L_x_10933) ;  /* 0x0000003000049947 */ /* 0x000fea0003800000 */
[----:B------:R-:W-:Y:S01]  /*45c0*/  IMAD.MOV.U32 R10, RZ, RZ, R5 ;  /* 0x000000ffff0a7224 */ /* 0x000fe200078e0005 */
[----:B------:R-:W-:Y:S01]  /*45d0*/  ULDC UR28, c[0x0][0x9e4] ;  /* 0x00027900001c7ab9 */ /* 0x000fe20000000800 */
[----:B------:R-:W-:Y:S01]  /*45e0*/  IMAD.MOV.U32 R9, RZ, RZ, R4 ;  /* 0x000000ffff097224 */ /* 0x000fe200078e0004 */
[----:B------:R-:W-:Y:S01]  /*45f0*/  ULDC UR7, c[0x0][0x9dc] ;  /* 0x0002770000077ab9 */ /* 0x000fe20000000800 */
[----:B------:R-:W-:Y:S01]  /*4600*/  ULDC UR6, c[0x0][0x988] ;  /* 0x0002620000067ab9 */ /* 0x000fe20000000800 */
[----:B------:R-:W-:-:S05]  /*4610*/  ULDC UR27, c[0x0][0x9e0] ;  /* 0x00027800001b7ab9 */ /* 0x000fca0000000800 */
.L_x_10952:
[----:B------:R-:W-:-:S04]  /*4620*/  UIADD3 UR38, UR38, 0x1, URZ ;  /* 0x0000000126267890 */ /* 0x000fc8000fffe03f */
[----:B------:R-:W-:-:S04]  /*4630*/  UISETP.NE.AND UP0, UPT, UR38, 0x2, UPT ;  /* 0x000000022600788c */ /* 0x000fc8000bf05270 */
[----:B------:R-:W-:Y:S02]  /*4640*/  USEL UR10, URZ, 0x1, UP0 ;  /* 0x000000013f0a7887 */ /* 0x000fe40008000000 */
[----:B------:R-:W-:Y:S02]  /*4650*/  USEL UR38, UR38, URZ, UP0 ;  /* 0x0000003f26267287 */ /* 0x000fe40008000000 */
[----:B------:R-:W-:Y:S01]  /*4660*/  ULOP3.LUT UR37, UR37, UR10, URZ, 0x3c, !UPT ;  /* 0x0000000a25257292 */ /* 0x000fe2000f8e3c3f */
[----:B0-2---:R-:W-:Y:S11]  /*4670*/  @!P0 BRA `(.L_x_10934) ;  /* 0x0000000000048947 */ /* 0x005ff60003800000 */
[----:B------:R-:W-:Y:S01]  /*4680*/  BPT.TRAP 0x1 ;  /* 0x000000040000795c */ /* 0x000fe20000300000 */
.L_x_10934:
[----:B------:R-:W0:Y:S01]  /*4690*/  S2UR UR26, SR_CgaCtaId ;  /* 0x00000000001a79c3 */ /* 0x000e220000008800 */
[----:B------:R-:W-:Y:S01]  /*46a0*/  UMOV UR10, 0x400 ;  /* 0x00000400000a7882 */ /* 0x000fe20000000000 */
[----:B------:R-:W-:-:S05]  /*46b0*/  IMAD.U32 R8, RZ, RZ, UR37 ;  /* 0x00000025ff087e24 */ /* 0x000fca000f8e00ff */
[----:B------:R-:W-:Y:S01]  /*46c0*/  SHF.L.U32 R8, R8, 0x1f, RZ ;  /* 0x0000001f08087819 */ /* 0x000fe200000006ff */
[----:B0-----:R-:W-:-:S04]  /*46d0*/  ULEA UR10, UR26, UR10, 0x18 ;  /* 0x0000000a1a0a7291 */ /* 0x001fc8000f8ec03f */
[----:B------:R-:W-:-:S09]  /*46e0*/  ULEA UR25, UR38, UR10, 0x3 ;  /* 0x0000000a26197291 */ /* 0x000fd2000f8e183f */
[----:B------:R0:W2:Y:S01]  /*46f0*/  SYNCS.PHASECHK.TRANS64.TRYWAIT P1, [UR25+0x22830], R8 ;  /* 0x02283008ff0075a7 */ /* 0x0000a20008020159 */
[----:B------:R-:W-:Y:S05]  /*4700*/  @!P0 BRA `(.L_x_10935) ;  /* 0x0000000000048947 */ /* 0x000fea0003800000 */
[----:B------:R-:W-:Y:S01]  /*4710*/  BPT.TRAP 0x1 ;  /* 0x000000040000795c */ /* 0x000fe20000300000 */
.L_x_10935:
[----:B--2---:R-:W-:Y:S05]  /*4720*/  @P1 BRA `(.L_x_10936) ;  /* 0x0000000000081947 */ /* 0x004fea0003800000 */
[----:B------:R-:W2:Y:S02]  /*4730*/  SYNCS.PHASECHK.TRANS64.TRYWAIT P1, [UR25+0x22830], R8 ;  /* 0x02283008ff0075a7 */ /* 0x000ea40008020159 */
[----:B--2---:R-:W-:Y:S05]  /*4740*/  @!P1 BRA `(.L_x_10937) ;  /* 0x000000f400509947 */ /* 0x004fea0003800000 */
.L_x_10936:
        /* <DEDUP_REMOVED lines=12> */
[----:B-1----:R-:W-:Y:S01]  /*4810*/  IADD3 R3, -R215, 0xb, RZ ;  /* 0x0000000bd7037810 */ /* 0x002fe20007ffe1ff */
        /* <DEDUP_REMOVED lines=13> */
.L_x_10938:
[----:B------:R-:W-:Y:S01]  /*48f0*/  ISETP.NE.AND P2, PT, R205, 0x1, PT ;  /* 0x00000001cd00780c */ /* 0x000fe20003f45270 */
[----:B------:R-:W-:Y:S01]  /*4900*/  VIADD R20, R22, UR41 ;  /* 0x0000002916147c36 */ /* 0x000fe20008000000 */
[----:B------:R-:W2:Y:S01]  /*4910*/  LDC R6, c[0x0][0x288] ;  /* 0x0000a200ff067b82 */ /* 0x000ea20000000800 */
[----:B------:R-:W-:Y:S01]  /*4920*/  UIADD3 UR10, UR25, 0x22840, URZ ;  /* 0x00022840190a7890 */ /* 0x000fe2000fffe03f */
[----:B------:R-:W-:Y:S01]  /*4930*/  IMAD R11, R7, -0x60, RZ ;  /* 0xffffffa0070b7824 */ /* 0x000fe200078e02ff */
[----:B------:R-:W-:Y:S02]  /*4940*/  LOP3.LUT P1, RZ, R16, 0x80000, RZ, 0xc0, !PT ;  /* 0x0008000010ff7812 */ /* 0x000fe4000782c0ff */
[----:B------:R-:W-:-:S06]  /*4950*/  UPRMT UR10, UR26, 0x654, UR10 ;  /* 0x000006541a0a7896 */ /* 0x000fcc000800000a */
[----:B------:R-:W3:Y:S08]  /*4960*/  @P2 LDC R5, c[0x0][0x44c] ;  /* 0x00011300ff052b82 */ /* 0x000ef00000000800 */
[----:B------:R-:W4:Y:S01]  /*4970*/  @P2 LDC R4, c[0x0][0x450] ;  /* 0x00011400ff042b82 */ /* 0x000f220000000800 */
[----:B------:R-:W-:Y:S01]  /*4980*/  SYNCS.ARRIVE.TRANS64.RED.A1T0 RZ, [UR10], RZ ;  /* 0x000000ffffff79a7 */ /* 0x000fe2000810040a */
[----:B------:R-:W-:Y:S01]  /*4990*/  ULOP3.LUT UR10, URZ, UR7, URZ, 0x33, !UPT ;  /* 0x000000073f0a7292 */ /* 0x000fe2000f8e333f */
[----:B---3--:R-:W-:-:S05]  /*49a0*/  @P2 IMAD.HI.U32 R5, R20, R5, RZ ;  /* 0x0000000514052227 */ /* 0x008fca00078e00ff */
[----:B----4-:R-:W-:Y:S01]  /*49b0*/  @P2 SHF.R.U32.HI R20, RZ, R4, R5 ;  /* 0x00000004ff142219 */ /* 0x010fe20000011605 */
[----:B------:R-:W-:-:S04]  /*49c0*/  VIADD R5, R11, 0x1 ;  /* 0x000000010b057836 */ /* 0x000fc80000000000 */
[----:B------:R-:W3:Y:S01]  /*49d0*/  SHFL.IDX PT, R21, R20, RZ, 0x1c1f ;  /* 0x001c1fff14157589 */ /* 0x000ee200000e0000 */
[----:B------:R-:W-:-:S05]  /*49e0*/  IMAD R5, R18, -0x2, R5 ;  /* 0xfffffffe12057824 */ /* 0x000fca00078e0205 */
[----:B--2---:R-:W-:-:S05]  /*49f0*/  IADD3 R5, R5, -R6, R17 ;  /* 0x8000000605057210 */ /* 0x004fca0007ffe011 */
[C---:B------:R-:W-:Y:S02]  /*4a00*/  VIADD R15, R5.reuse, UR27 ;  /* 0x0000001b050f7c36 */ /* 0x040fe40008000000 */
[----:B------:R-:W-:Y:S02]  /*4a10*/  VIADD R14, R5, UR10 ;  /* 0x0000000a050e7c36 */ /* 0x000fe40008000000 */
[----:B---3--:R-:W-:Y:S02]  /*4a20*/  IMAD.IADD R13, R15, 0x1, R21 ;  /* 0x000000010f0d7824 */ /* 0x008fe400078e0215 */
        /* <DEDUP_REMOVED lines=14> */
.L_x_10941:
[----:B------:R-:W-:-:S05]  /*4b10*/  IMAD.U32 R214, RZ, RZ, UR28 ;  /* 0x0000001cffd67e24 */ /* 0x000fca000f8e00ff */
[----:B------:R-:W-:-:S13]  /*4b20*/  ISETP.NE.AND P1, PT, R214, 0x1, PT ;  /* 0x00000001d600780c */ /* 0x000fda0003f25270 */
[----:B------:R-:W2:Y:S02]  /*4b30*/  @P1 LDC.64 R4, c[0x0][0x9e8] ;  /* 0x00027a00ff041b82 */ /* 0x000ea40000000a00 */
[----:B--2---:R-:W-:-:S05]  /*4b40*/  @P1 IMAD.HI.U32 R4, R21, R4, RZ ;  /* 0x0000000415041227 */ /* 0x004fca00078e00ff */
[----:B------:R-:W-:-:S07]  /*4b50*/  @P1 SHF.R.U32.HI R21, RZ, R5, R4 ;  /* 0x00000005ff151219 */ /* 0x000fce0000011604 */
.L_x_10942:
[----:B------:R-:W-:Y:S05]  /*4b60*/  BSYNC B0 ;  /* 0x0000000000007941 */ /* 0x000fea0003800000 */
.L_x_10940:
[----:B------:R-:W-:-:S04]  /*4b70*/  IMAD R4, R18, -0x2, R11 ;  /* 0xfffffffe12047824 */ /* 0x000fc800078e020b */
[----:B------:R-:W-:-:S05]  /*4b80*/  IMAD R4, R21, R214, R4 ;  /* 0x000000d615047224 */ /* 0x000fca00078e0204 */
[----:B------:R-:W-:Y:S02]  /*4b90*/  VIADDMNMX R13, R4, R214, R13, PT ;  /* 0x000000d6040d7246 */ /* 0x000fe4000380010d */
[----:B------:R-:W-:-:S07]  /*4ba0*/  VIMNMX R12, R12, R4, !PT ;  /* 0x000000040c0c7248 */ /* 0x000fce0007fe0100 */
.L_x_10939:
[C---:B------:R-:W-:Y:S02]  /*4bb0*/  ISETP.GE.AND P2, PT, R11.reuse, 0x1, PT ;  /* 0x000000010b00780c */ /* 0x040fe40003f46270 */
[----:B------:R-:W-:Y:S02]  /*4bc0*/  LOP3.LUT R16, R16, 0xfffbffff, RZ, 0xc0, !PT ;  /* 0xfffbffff10107812 */ /* 0x000fe400078ec0ff */
[C---:B------:R-:W-:Y:S02]  /*4bd0*/  ISETP.GE.AND P1, PT, R11.reuse, 0x2, PT ;  /* 0x000000020b00780c */ /* 0x040fe40003f26270 */
[----:B------:R-:W-:Y:S02]  /*4be0*/  ISETP.GT.AND P3, PT, R12, RZ, !P2 ;  /* 0x000000ff0c00720c */ /* 0x000fe40005764270 */
[----:B------:R-:W-:Y:S02]  /*4bf0*/  ISETP.GE.AND P4, PT, R11, 0x9, PT ;  /* 0x000000090b00780c */ /* 0x000fe40003f86270 */
[----:B------:R-:W-:-:S03]  /*4c00*/  ISETP.LT.OR P3, PT, R13, 0x1, P3 ;  /* 0x000000010d00780c */ /* 0x000fc60001f61670 */
[----:B------:R-:W-:Y:S02]  /*4c10*/  @P2 LOP3.LUT R16, R16, 0x40000, RZ, 0xfc, !PT ;  /* 0x0004000010102812 */ /* 0x000fe400078efcff */
[----:B------:R-:W-:Y:S02]  /*4c20*/  ISETP.GT.AND P2, PT, R12, 0x1, !P1 ;  /* 0x000000010c00780c */ /* 0x000fe40004f44270 */
[----:B------:R-:W-:Y:S02]  /*4c30*/  FSEL R152, R152, -INF , !P3 ;  /* 0xff80000098987808 */ /* 0x000fe40005800000 */
[----:B------:R-:W-:Y:S02]  /*4c40*/  ISETP.LT.OR P2, PT, R13, 0x2, P2 ;  /* 0x000000020d00780c */ /* 0x000fe40001741670 */
[----:B------:R-:W-:Y:S02]  /*4c50*/  ISETP.GE.AND P3, PT, R11, 0xa, PT ;  /* 0x0000000a0b00780c */ /* 0x000fe40003f66270 */
[----:B------:R-:W-:-:S02]  /*4c60*/  LOP3.LUT R16, R16, 0xfffffffd, RZ, 0xc0, !PT ;  /* 0xfffffffd10107812 */ /* 0x000fc400078ec0ff */
[----:B------:R-:W-:Y:S02]  /*4c70*/  FSEL R153, R153, -INF , !P2 ;  /* 0xff80000099997808 */ /* 0x000fe40005000000 */
[----:B------:R-:W-:Y:S02]  /*4c80*/  ISETP.GT.AND P2, PT, R12, 0x8, !P4 ;  /* 0x000000080c00780c */ /* 0x000fe40006744270 */
[----:B------:R-:W-:Y:S02]  /*4c90*/  @P4 LOP3.LUT R16, R16, 0x2, RZ, 0xfc, !PT ;  /* 0x0000000210104812 */ /* 0x000fe400078efcff */
[----:B------:R-:W-:Y:S02]  /*4ca0*/  ISETP.LT.OR P2, PT, R13, 0x9, P2 ;  /* 0x000000090d00780c */ /* 0x000fe40001741670 */
[----:B------:R-:W-:Y:S02]  /*4cb0*/  LOP3.LUT R16, R16, 0xfffffffb, RZ, 0xc0, !PT ;  /* 0xfffffffb10107812 */ /* 0x000fe400078ec0ff */
[----:B------:R-:W-:-:S02]  /*4cc0*/  FSEL R156, R156, -INF , !P2 ;  /* 0xff8000009c9c7808 */ /* 0x000fc40005000000 */
[----:B------:R-:W-:Y:S02]  /*4cd0*/  @P3 LOP3.LUT R16, R16, 0x4, RZ, 0xfc, !PT ;  /* 0x0000000410103812 */ /* 0x000fe400078efcff */
[----:B------:R-:W-:Y:S02]  /*4ce0*/  ISETP.GT.AND P2, PT, R12, 0x9, !P3 ;  /* 0x000000090c00780c */ /* 0x000fe40005f44270 */
[----:B------:R-:W-:Y:S02]  /*4cf0*/  ISETP.GE.AND P3, PT, R11, 0x11, PT ;  /* 0x000000110b00780c */ /* 0x000fe40003f66270 */
[----:B------:R-:W-:Y:S02]  /*4d00*/  ISETP.LT.OR P2, PT, R13, 0xa, P2 ;  /* 0x0000000a0d00780c */ /* 0x000fe40001741670 */
[----:B------:R-:W-:Y:S02]  /*4d10*/  LOP3.LUT R16, R16, 0xfffffff7, RZ, 0xc0, !PT ;  /* 0xfffffff710107812 */ /* 0x000fe400078ec0ff */
[----:B------:R-:W-:-:S02]  /*4d20*/  FSEL R157, R157, -INF , !P2 ;  /* 0xff8000009d9d7808 */ /* 0x000fc40005000000 */
        /* <DEDUP_REMOVED lines=107> */
[----:B------:R-:W-:-:S04]  /*53e0*/  ISETP.GT.AND P6, PT, R12, 0x59, !P6 ;  /* 0x000000590c00780c */ /* 0x000fc800077c4270 */
[----:B------:R-:W-:Y:S02]  /*53f0*/  ISETP.LT.OR P6, PT, R13, 0x5a, P6 ;  /* 0x0000005a0d00780c */ /* 0x000fe400037c1670 */
[----:B------:R-:W2:Y:S02]  /*5400*/  SHFL.IDX PT, R13, R20, 0x1, 0x1c1f ;  /* 0x003c1f00140d7f89 */ /* 0x000ea400000e0000 */
[----:B------:R-:W-:Y:S02]  /*5410*/  FSEL R197, R197, -INF , !P6 ;  /* 0xff800000c5c57808 */ /* 0x000fe40007000000 */
[----:B------:R-:W-:Y:S01]  /*5420*/  LOP3.LUT P6, RZ, R16, 0x80000, RZ, 0xc0, !PT ;  /* 0x0008000010ff7812 */ /* 0x000fe200078cc0ff */
[--C-:B--2---:R-:W-:Y:S02]  /*5430*/  IMAD.IADD R15, R15, 0x1, R13.reuse ;  /* 0x000000010f0f7824 */ /* 0x104fe400078e020d */
[----:B------:R-:W-:-:S10]  /*5440*/  IMAD.IADD R14, R14, 0x1, R13 ;  /* 0x000000010e0e7824 */ /* 0x000fd400078e020d */
        /* <DEDUP_REMOVED lines=13> */
.L_x_10945:
[----:B------:R-:W-:-:S05]  /*5520*/  IMAD.U32 R12, RZ, RZ, UR28 ;  /* 0x0000001cff0c7e24 */ /* 0x000fca000f8e00ff */
[----:B------:R-:W-:-:S13]  /*5530*/  ISETP.NE.AND P6, PT, R12, 0x1, PT ;  /* 0x000000010c00780c */ /* 0x000fda0003fc5270 */
[----:B------:R-:W2:Y:S02]  /*5540*/  @P6 LDC.64 R4, c[0x0][0x9e8] ;  /* 0x00027a00ff046b82 */ /* 0x000ea40000000a00 */
[----:B--2---:R-:W-:-:S05]  /*5550*/  @P6 IMAD.HI.U32 R4, R13, R4, RZ ;  /* 0x000000040d046227 */ /* 0x004fca00078e00ff */
[----:B------:R-:W-:-:S07]  /*5560*/  @P6 SHF.R.U32.HI R13, RZ, R5, R4 ;  /* 0x00000005ff0d6219 */ /* 0x000fce0000011604 */
.L_x_10946:
[----:B------:R-:W-:Y:S05]  /*5570*/  BSYNC B0 ;  /* 0x0000000000007941 */ /* 0x000fea0003800000 */
.L_x_10944:
[----:B------:R-:W-:-:S04]  /*5580*/  IMAD R11, R18, -0x2, R11 ;  /* 0xfffffffe120b7824 */ /* 0x000fc800078e020b */
[----:B------:R-:W-:-:S05]  /*5590*/  IMAD R13, R13, R12, R11 ;  /* 0x0000000c0d0d7224 */ /* 0x000fca00078e020b */
[----:B------:R-:W-:Y:S02]  /*55a0*/  VIADDMNMX R15, R13, R12, R15, PT ;  /* 0x0000000c0d0f7246 */ /* 0x000fe4000380010f */
[----:B------:R-:W-:-:S07]  /*55b0*/  VIMNMX R14, R14, R13, !PT ;  /* 0x0000000d0e0e7248 */ /* 0x000fce0007fe0100 */
.L_x_10943:
[----:B------:R-:W-:Y:S02]  /*55c0*/  ISETP.GT.AND P1, PT, R14, 0x1, !P1 ;  /* 0x000000010e00780c */ /* 0x000fe40004f24270 */
[----:B------:R-:W-:Y:S02]  /*55d0*/  LOP3.LUT P6, RZ, R16, 0x10000, RZ, 0xc0, !PT ;  /* 0x0001000010ff7812 */ /* 0x000fe400078cc0ff */
[----:B------:R-:W-:Y:S02]  /*55e0*/  ISETP.LT.OR P1, PT, R15, 0x2, P1 ;  /* 0x000000020f00780c */ /* 0x000fe40000f21670 */
[----:B------:R-:W-:Y:S02]  /*55f0*/  FMNMX.FTZ R4, R152, R9, !PT ;  /* 0x0000000998047209 */ /* 0x000fe40007810000 */
[----:B------:R-:W-:Y:S02]  /*5600*/  FSEL R155, R155, -INF , !P1 ;  /* 0xff8000009b9b7808 */ /* 0x000fe40004800000 */
[----:B------:R-:W-:-:S02]  /*5610*/  LOP3.LUT P1, RZ, R16, 0x2, RZ, 0xc0, !PT ;  /* 0x0000000210ff7812 */ /* 0x000fc4000782c0ff */
[----:B------:R-:W-:Y:S02]  /*5620*/  FMNMX.FTZ R5, R153, R4, !PT ;  /* 0x0000000499057209 */ /* 0x000fe40007810000 */
[----:B------:R-:W-:Y:S02]  /*5630*/  ISETP.GT.AND P1, PT, R14, 0x8, !P1 ;  /* 0x000000080e00780c */ /* 0x000fe40004f24270 */
[----:B------:R-:W-:Y:S02]  /*5640*/  FMNMX.FTZ R4, R156, R5, !PT ;  /* 0x000000059c047209 */ /* 0x000fe40007810000 */
[----:B------:R-:W-:Y:S02]  /*5650*/  ISETP.LT.OR P1, PT, R15, 0x9, P1 ;  /* 0x000000090f00780c */ /* 0x000fe40000f21670 */
[----:B------:R-:W-:Y:S02]  /*5660*/  FMNMX.FTZ R5, R157, R4, !PT ;  /* 0x000000049d057209 */ /* 0x000fe40007810000 */
        /* <DEDUP_REMOVED lines=46> */
[----:B------:R-:W-:Y:S02]  /*5950*/  FMNMX.FTZ R5, R197, R4, !PT ;  /* 0x00000004c5057209 */ /* 0x000fe40007810000 */
[----:B------:R-:W-:Y:S02]  /*5960*/  FSEL R171, R171, -INF , !P1 ;  /* 0xff800000abab7808 */ /* 0x000fe40004800000 */
[C---:B------:R-:W-:Y:S01]  /*5970*/  LOP3.LUT P1, RZ, R16.reuse, 0x2000, RZ, 0xc0, !PT ;  /* 0x0000200010ff7812 */ /* 0x040fe2000782c0ff */
[----:B------:R-:W2:Y:S01]  /*5980*/  SHFL.BFLY PT, R4, R5, 0x2, 0x1f ;  /* 0x0c401f0005047f89 */ /* 0x000ea200000e0000 */
[----:B------:R-:W-:-:S02]  /*5990*/  LOP3.LUT P6, RZ, R16, 0x20, RZ, 0xc0, !PT ;  /* 0x0000002010ff7812 */ /* 0x000fc400078cc0ff */
[C---:B------:R-:W-:Y:S02]  /*59a0*/  ISETP.GT.AND P1, PT, R14.reuse, 0x28, !P1 ;  /* 0x000000280e00780c */ /* 0x040fe40004f24270 */
[----:B------:R-:W-:Y:S02]  /*59b0*/  ISETP.GT.AND P2, PT, R14, 0x49, !P2 ;  /* 0x000000490e00780c */ /* 0x000fe40005744270 */
[C---:B------:R-:W-:Y:S02]  /*59c0*/  ISETP.LT.OR P1, PT, R15.reuse, 0x29, P1 ;  /* 0x000000290f00780c */ /* 0x040fe40000f21670 */
[----:B------:R-:W-:Y:S02]  /*59d0*/  ISETP.LT.OR P2, PT, R15, 0x4a, P2 ;  /* 0x0000004a0f00780c */ /* 0x000fe40001741670 */
[----:B------:R-:W-:Y:S02]  /*59e0*/  FSEL R174, R174, -INF , !P1 ;  /* 0xff800000aeae7808 */ /* 0x000fe40004800000 */
[----:B------:R-:W-:-:S02]  /*59f0*/  LOP3.LUT P1, RZ, R16, 0x1000, RZ, 0xc0, !PT ;  /* 0x0000100010ff7812 */ /* 0x000fc4000782c0ff */
[C---:B------:R-:W-:Y:S02]  /*5a00*/  ISETP.GT.AND P3, PT, R14.reuse, 0x50, !P3 ;  /* 0x000000500e00780c */ /* 0x040fe40005f64270 */
[----:B------:R-:W-:Y:S02]  /*5a10*/  ISETP.GT.AND P1, PT, R14, 0x29, !P1 ;  /* 0x000000290e00780c */ /* 0x000fe40004f24270 */
[----:B------:R-:W-:Y:S02]  /*5a20*/  FSEL R191, R191, -INF , !P2 ;  /* 0xff800000bfbf7808 */ /* 0x000fe40005000000 */
[C---:B------:R-:W-:Y:S02]  /*5a30*/  ISETP.LT.OR P1, PT, R15.reuse, 0x2a, P1 ;  /* 0x0000002a0f00780c */ /* 0x040fe40000f21670 */
[----:B------:R-:W-:Y:S02]  /*5a40*/  ISETP.LT.OR P3, PT, R15, 0x51, P3 ;  /* 0x000000510f00780c */ /* 0x000fe40001f61670 */
[----:B------:R-:W-:-:S02]  /*5a50*/  FSEL R175, R175, -INF , !P1 ;  /* 0xff800000afaf7808 */ /* 0x000fc40004800000 */
[----:B------:R-:W-:Y:S02]  /*5a60*/  LOP3.LUT P1, RZ, R16, 0x800, RZ, 0xc0, !PT ;  /* 0x0000080010ff7812 */ /* 0x000fe4000782c0ff */
[----:B--2---:R-:W-:Y:S02]  /*5a70*/  FMNMX.FTZ R20, R5, R4, !PT ;  /* 0x0000000405147209 */ /* 0x004fe40007810000 */
[C---:B------:R-:W-:Y:S02]  /*5a80*/  ISETP.GT.AND P1, PT, R14.reuse, 0x30, !P1 ;  /* 0x000000300e00780c */ /* 0x040fe40004f24270 */
[----:B------:R-:W-:Y:S01]  /*5a90*/  ISETP.GT.AND P4, PT, R14, 0x51, !P4 ;  /* 0x000000510e00780c */ /* 0x000fe20006784270 */
[----:B------:R-:W2:Y:S01]  /*5aa0*/  SHFL.BFLY PT, R11, R20, 0x1, 0x1f ;  /* 0x0c201f00140b7f89 */ /* 0x000ea200000e0000 */
[----:B------:R-:W-:Y:S02]  /*5ab0*/  ISETP.LT.OR P1, PT, R15, 0x31, P1 ;  /* 0x000000310f00780c */ /* 0x000fe40000f21670 */
[----:B------:R-:W-:-:S02]  /*5ac0*/  FSEL R194, R194, -INF , !P3 ;  /* 0xff800000c2c27808 */ /* 0x000fc40005800000 */
[----:B------:R-:W-:Y:S02]  /*5ad0*/  FSEL R178, R178, -INF , !P1 ;  /* 0xff800000b2b27808 */ /* 0x000fe40004800000 */
[----:B------:R-:W-:Y:S02]  /*5ae0*/  LOP3.LUT P1, RZ, R16, 0x400, RZ, 0xc0, !PT ;  /* 0x0000040010ff7812 */ /* 0x000fe4000782c0ff */
        /* <DEDUP_REMOVED lines=8> */
[----:B------:R-:W-:Y:S02]  /*5b70*/  ISETP.GT.AND P1, PT, R14, 0x38, !P1 ;  /* 0x000000380e00780c */ /* 0x000fe40004f24270 */
[----:B--2---:R-:W-:-:S02]  /*5b80*/  FMNMX.FTZ R4, R20, R11, !PT ;  /* 0x0000000b14047209 */ /* 0x004fc40007810000 */
[----:B------:R-:W-:Y:S02]  /*5b90*/  ISETP.LT.OR P1, PT, R15, 0x39, P1 ;  /* 0x000000390f00780c */ /* 0x000fe40000f21670 */
[----:B------:R-:W-:Y:S01]  /*5ba0*/  FSEL R198, R198, -INF , !P5 ;  /* 0xff800000c6c67808 */ /* 0x000fe20006800000 */
[----:B------:R-:W-:Y:S01]  /*5bb0*/  FMUL.FTZ R12, R4, UR6 ;  /* 0x00000006040c7c20 */ /* 0x000fe20008410000 */
[----:B------:R-:W-:Y:S02]  /*5bc0*/  FSEL R182, R182, -INF , !P1 ;  /* 0xff800000b6b67808 */ /* 0x000fe40004800000 */
[----:B------:R-:W-:-:S04]  /*5bd0*/  LOP3.LUT P1, RZ, R16, 0x100, RZ, 0xc0, !PT ;  /* 0x0000010010ff7812 */ /* 0x000fc8000782c0ff */
[----:B------:R-:W-:-:S04]  /*5be0*/  ISETP.GT.AND P1, PT, R14, 0x39, !P1 ;  /* 0x000000390e00780c */ /* 0x000fc80004f24270 */
[----:B------:R-:W-:-:S04]  /*5bf0*/  ISETP.LT.OR P1, PT, R15, 0x3a, P1 ;  /* 0x0000003a0f00780c */ /* 0x000fc80000f21670 */
        /* <DEDUP_REMOVED lines=9> */
[----:B------:R-:W-:Y:S02]  /*5c90*/  ISETP.GT.AND P1, PT, R14, 0x48, !P6 ;  /* 0x000000480e00780c */ /* 0x000fe40007724270 */
[----:B------:R-:W-:Y:S02]  /*5ca0*/  LOP3.LUT P6, RZ, R16, 0x40000, RZ, 0xc0, !PT ;  /* 0x0004000010ff7812 */ /* 0x000fe400078cc0ff */
[----:B------:R-:W-:-:S04]  /*5cb0*/  ISETP.LT.OR P1, PT, R15, 0x49, P1 ;  /* 0x000000490f00780c */ /* 0x000fc80000f21670 */
[----:B------:R-:W-:Y:S02]  /*5cc0*/  FSEL R190, R190, -INF , !P1 ;  /* 0xff800000bebe7808 */ /* 0x000fe40004800000 */
[----:B------:R-:W-:Y:S02]  /*5cd0*/  ISETP.GT.AND P1, PT, R14, RZ, !P6 ;  /* 0x000000ff0e00720c */ /* 0x000fe40007724270 */
        /* <DEDUP_REMOVED lines=17> */
[----:B------:R-:W-:Y:S01]  /*5df0*/  FSEL R199, R199, -INF , !P2 ;  /* 0xff800000c7c77808 */ /* 0x000fe20005000000 */
        /* <DEDUP_REMOVED lines=18> */
[----:B------:R-:W-:-:S03]  /*5f20*/  FFMA.FTZ R196, R196, UR6, -R12 ;  /* 0x00000006c4c47c23 */ /* 0x000fc6000801080c */
        /* <DEDUP_REMOVED lines=19> */
[----:B------:R2:W-:Y:S03]  /*6060*/  MUFU.EX2 R160, R168 ;  /* 0x000000a800a07308 */ /* 0x0005e60000000800 */
[----:B------:R-:W-:-:S04]  /*6070*/  FMNMX.FTZ R164, R198, R5, !PT ;  /* 0x00000005c6a47209 */ /* 0x000fc80007810000 */
[----:B------:R-:W-:Y:S01]  /*6080*/  FMNMX.FTZ R5, R199, R164, !PT ;  /* 0x000000a4c7057209 */ /* 0x000fe20007810000 */
[----:B------:R3:W-:Y:S01]  /*6090*/  MUFU.EX2 R161, R169 ;  /* 0x000000a900a17308 */ /* 0x0007e20000000800 */
[--C-:B--2---:R-:W-:Y:S01]  /*60a0*/  FFMA.FTZ R168, R180, UR6, -R12.reuse ;  /* 0x00000006b4a87c23 */ /* 0x104fe2000801080c */
[--C-:B------:R-:W-:Y:S02]  /*60b0*/  FFMA.FTZ R180, R192, UR6, -R12.reuse ;  /* 0x00000006c0b47c23 */ /* 0x100fe4000801080c */
[----:B------:R-:W2:Y:S04]  /*60c0*/  SHFL.BFLY PT, R176, R5, 0x2, 0x1f ;  /* 0x0c401f0005b07f89 */ /* 0x000ea800000e0000 */
[----:B------:R-:W-:Y:S01]  /*60d0*/  MUFU.EX2 R164, R173 ;  /* 0x000000ad00a47308 */ /* 0x000fe20000000800 */
[--C-:B---3--:R-:W-:Y:S01]  /*60e0*/  FFMA.FTZ R169, R181, UR6, -R12.reuse ;  /* 0x00000006b5a97c23 */ /* 0x108fe2000801080c */
[----:B------:R-:W-:-:S06]  /*60f0*/  FFMA.FTZ R181, R193, UR6, -R12 ;  /* 0x00000006c1b57c23 */ /* 0x000fcc000801080c */
[----:B------:R-:W-:Y:S08]  /*6100*/  MUFU.EX2 R173, R185 ;  /* 0x000000b900ad7308 */ /* 0x000ff00000000800 */
[----:B------:R-:W-:Y:S01]  /*6110*/  MUFU.EX2 R14, R14 ;  /* 0x0000000e000e7308 */ /* 0x000fe20000000800 */
[----:B--2---:R-:W-:Y:S01]  /*6120*/  FMNMX.FTZ R184, R5, R176, !PT ;  /* 0x000000b005b87209 */ /* 0x004fe20007810000 */
[--C-:B------:R-:W-:Y:S01]  /*6130*/  FFMA.FTZ R176, R188, UR6, -R12.reuse ;  /* 0x00000006bcb07c23 */ /* 0x100fe2000801080c */
[----:B------:R-:W-:Y:S01]  /*6140*/  FSEL R188, R4, RZ, P1 ;  /* 0x000000ff04bc7208 */ /* 0x000fe20000800000 */
[----:B------:R-:W-:-:S04]  /*6150*/  FFMA.FTZ R12, R197, UR6, -R12 ;  /* 0x00000006c50c7c23 */ /* 0x000fc8000801080c */
[----:B------:R-:W-:Y:S01]  /*6160*/  MUFU.EX2 R15, R15 ;  /* 0x0000000f000f7308 */ /* 0x000fe20000000800 */
[----:B------:R-:W2:Y:S01]  /*6170*/  SHFL.BFLY PT, R5, R184, 0x1, 0x1f ;  /* 0x0c201f00b8057f89 */ /* 0x000ea200000e0000 */
[----:B------:R-:W-:-:S06]  /*6180*/  FADD.FTZ R188, -R188, R9 ;  /* 0x00000009bcbc7221 */ /* 0x000fcc0000010100 */
[----:B------:R-:W-:Y:S08]  /*6190*/  MUFU.EX2 R165, R165 ;  /* 0x000000a500a57308 */ /* 0x000ff00000000800 */
[----:B------:R-:W-:Y:S08]  /*61a0*/  MUFU.EX2 R168, R168 ;  /* 0x000000a800a87308 */ /* 0x000ff00000000800 */
[----:B------:R-:W-:Y:S01]  /*61b0*/  MUFU.EX2 R169, R169 ;  /* 0x000000a900a97308 */ /* 0x000fe20000000800 */
[----:B--2---:R-:W-:Y:S01]  /*61c0*/  FMNMX.FTZ R5, R184, R5, !PT ;  /* 0x00000005b8057209 */ /* 0x004fe20007810000 */
[----:B------:R-:W-:-:S03]  /*61d0*/  FMUL.FTZ R184, R188, UR6 ;  /* 0x00000006bcb87c20 */ /* 0x000fc60008410000 */
[C---:B------:R-:W-:Y:S01]  /*61e0*/  FSETP.NEU.FTZ.AND P1, PT, R5.reuse, -INF , PT ;  /* 0xff8000000500780b */ /* 0x040fe20003f3d000 */
[----:B------:R-:W-:Y:S02]  /*61f0*/  FMUL.FTZ R214, R5, UR6 ;  /* 0x0000000605d67c20 */ /* 0x000fe40008410000 */
[----:B------:R-:W2:Y:S03]  /*6200*/  MUFU.EX2 R184, R184 ;  /* 0x000000b800b87308 */ /* 0x000ea60000000800 */
[----:B------:R-:W-:-:S05]  /*6210*/  FSEL R214, R214, RZ, P1 ;  /* 0x000000ffd6d67208 */ /* 0x000fca0000800000 */
[--C-:B------:R-:W-:Y:S01]  /*6220*/  FFMA.FTZ R188, R155, UR6, -R214.reuse ;  /* 0x000000069bbc7c23 */ /* 0x100fe200080108d6 */
[--C-:B------:R-:W-:Y:S01]  /*6230*/  FFMA.FTZ R192, R159, UR6, -R214.reuse ;  /* 0x000000069fc07c23 */ /* 0x100fe200080108d6 */
[----:B------:R-:W3:Y:S01]  /*6240*/  MUFU.EX2 R172, R172 ;  /* 0x000000ac00ac7308 */ /* 0x000ee20000000800 */
[--C-:B------:R-:W-:Y:S01]  /*6250*/  FFMA.FTZ R159, R162, UR6, -R214.reuse ;  /* 0x00000006a29f7c23 */ /* 0x100fe200080108d6 */
[--C-:B------:R-:W-:Y:S01]  /*6260*/  FFMA.FTZ R11, R11, UR6, -R214.reuse ;  /* 0x000000060b0b7c23 */ /* 0x100fe200080108d6 */
[--C-:B------:R-:W-:Y:S01]  /*6270*/  FFMA.FTZ R174, R174, UR6, -R214.reuse ;  /* 0x00000006aeae7c23 */ /* 0x100fe200080108d6 */
[--C-:B------:R-:W-:Y:S01]  /*6280*/  FFMA.FTZ R175, R175, UR6, -R214.reuse ;  /* 0x00000006afaf7c23 */ /* 0x100fe200080108d6 */
[--C-:B------:R-:W-:Y:S01]  /*6290*/  FFMA.FTZ R178, R178, UR6, -R214.reuse ;  /* 0x00000006b2b27c23 */ /* 0x100fe200080108d6 */
[--C-:B------:R-:W-:Y:S01]  /*62a0*/  FFMA.FTZ R179, R179, UR6, -R214.reuse ;  /* 0x00000006b3b37c23 */ /* 0x100fe200080108d6 */
[----:B--2---:R-:W-:Y:S01]  /*62b0*/  FFMA.FTZ R155, R184, R2, R13 ;  /* 0x00000002b89b7223 */ /* 0x004fe2000001000d */
[----:B------:R-:W-:Y:S01]  /*62c0*/  MUFU.EX2 R176, R176 ;  /* 0x000000b000b07308 */ /* 0x000fe20000000800 */
[--C-:B------:R-:W-:Y:S01]  /*62d0*/  FFMA.FTZ R182, R182, UR6, -R214.reuse ;  /* 0x00000006b6b67c23 */ /* 0x100fe200080108d6 */
[--C-:B------:R-:W-:Y:S01]  /*62e0*/  FFMA.FTZ R183, R183, UR6, -R214.reuse ;  /* 0x00000006b7b77c23 */ /* 0x100fe200080108d6 */
[----:B------:R-:W-:Y:S01]  /*62f0*/  FADD.FTZ R185, R152, R155 ;  /* 0x0000009b98b97221 */ /* 0x000fe20000010000 */
[--C-:B------:R-:W-:Y:S01]  /*6300*/  FFMA.FTZ R155, R158, UR6, -R214.reuse ;  /* 0x000000069e9b7c23 */ /* 0x100fe200080108d6 */
[--C-:B------:R-:W-:Y:S01]  /*6310*/  FFMA.FTZ R158, R171, UR6, -R214.reuse ;  /* 0x00000006ab9e7c23 */ /* 0x100fe200080108d6 */
[----:B------:R-:W-:Y:S01]  /*6320*/  F2FP.BF16.F32.PACK_AB R152, R152, R13 ;  /* 0x0000000d9898723e */ /* 0x000fe200000010ff */
[----:B------:R-:W-:Y:S01]  /*6330*/  FADD.FTZ R2, R154, R185 ;  /* 0x000000b99a027221 */ /* 0x000fe20000010000 */
[----:B------:R-:W-:Y:S01]  /*6340*/  MUFU.EX2 R177, R177 ;  /* 0x000000b100b17308 */ /* 0x000fe20000000800 */
[C---:B------:R-:W-:Y:S01]  /*6350*/  F2FP.BF16.F32.PACK_AB R154, R21.reuse, R154 ;  /* 0x0000009a159a723e */ /* 0x040fe200000010ff */
[----:B------:R-:W-:Y:S01]  /*6360*/  FFMA.FTZ R186, R186, UR6, -R214 ;  /* 0x00000006baba7c23 */ /* 0x000fe200080108d6 */
[----:B------:R-:W-:Y:S01]  /*6370*/  FADD.FTZ R185, R21, R2 ;  /* 0x0000000215b97221 */ /* 0x000fe20000010000 */
[--C-:B------:R-:W-:Y:S01]  /*6380*/  FFMA.FTZ R187, R187, UR6, -R214.reuse ;  /* 0x00000006bbbb7c23 */ /* 0x100fe200080108d6 */
[--C-:B------:R-:W-:Y:S01]  /*6390*/  FFMA.FTZ R191, R191, UR6, -R214.reuse ;  /* 0x00000006bfbf7c23 */ /* 0x100fe200080108d6 */
[--C-:B------:R-:W-:Y:S01]  /*63a0*/  FFMA.FTZ R194, R194, UR6, -R214.reuse ;  /* 0x00000006c2c27c23 */ /* 0x100fe200080108d6 */
[----:B------:R-:W-:Y:S01]  /*63b0*/  FADD.FTZ R2, R156, R185 ;  /* 0x000000b99c027221 */ /* 0x000fe20000010000 */
[----:B------:R-:W-:Y:S01]  /*63c0*/  MUFU.EX2 R180, R180 ;  /* 0x000000b400b47308 */ /* 0x000fe20000000800 */
[--C-:B------:R-:W-:Y:S01]  /*63d0*/  FFMA.FTZ R195, R195, UR6, -R214.reuse ;  /* 0x00000006c3c37c23 */ /* 0x100fe200080108d6 */
[----:B------:R-:W-:Y:S01]  /*63e0*/  FFMA.FTZ R198, R198, UR6, -R214 ;  /* 0x00000006c6c67c23 */ /* 0x000fe200080108d6 */
[----:B------:R-:W-:Y:S01]  /*63f0*/  FADD.FTZ R185, R153, R2 ;  /* 0x0000000299b97221 */ /* 0x000fe20000010000 */
[----:B------:R-:W-:Y:S01]  /*6400*/  FFMA.FTZ R199, R199, UR6, -R214 ;  /* 0x00000006c7c77c23 */ /* 0x000fe200080108d6 */
[----:B------:R-:W-:Y:S01]  /*6410*/  F2FP.BF16.F32.PACK_AB R156, R153, R156 ;  /* 0x0000009c999c723e */ /* 0x000fe200000010ff */
[-C--:B------:R-:W-:Y:S01]  /*6420*/  FMUL.FTZ R24, R24, R184.reuse ;  /* 0x000000b818187220 */ /* 0x080fe20000410000 */
[----:B------:R-:W-:Y:S01]  /*6430*/  FADD.FTZ R2, R20, R185 ;  /* 0x000000b914027221 */ /* 0x000fe20000010000 */
[----:B------:R-:W2:Y:S01]  /*6440*/  MUFU.EX2 R181, R181 ;  /* 0x000000b500b57308 */ /* 0x000ea20000000800 */
[-C--:B------:R-:W-:Y:S01]  /*6450*/  FMUL.FTZ R25, R25, R184.reuse ;  /* 0x000000b819197220 */ /* 0x080fe20000410000 */
[-C--:B------:R-:W-:Y:S01]  /*6460*/  FMUL.FTZ R28, R28, R184.reuse ;  /* 0x000000b81c1c7220 */ /* 0x080fe20000410000 */
[----:B------:R-:W-:Y:S01]  /*6470*/  FADD.FTZ R185, R157, R2 ;  /* 0x000000029db97221 */ /* 0x000fe20000010000 */
[-C--:B------:R-:W-:Y:S01]  /*6480*/  FMUL.FTZ R29, R29, R184.reuse ;  /* 0x000000b81d1d7220 */ /* 0x080fe20000410000 */
[-C--:B------:R-:W-:Y:S01]  /*6490*/  FMUL.FTZ R32, R32, R184.reuse ;  /* 0x000000b820207220 */ /* 0x080fe20000410000 */
[----:B------:R-:W-:Y:S01]  /*64a0*/  FMUL.FTZ R33, R33, R184 ;  /* 0x000000b821217220 */ /* 0x000fe20000410000 */
[----:B------:R-:W-:Y:S01]  /*64b0*/  FADD.FTZ R2, R160, R185 ;  /* 0x000000b9a0027221 */ /* 0x000fe20000010000 */
[----:B------:R-:W-:Y:S01]  /*64c0*/  FSEL R185, R5, RZ, P1 ;  /* 0x000000ff05b97208 */ /* 0x000fe20000800000 */
[----:B------:R4:W5:Y:S01]  /*64d0*/  MUFU.EX2 R9, R196 ;  /* 0x000000c400097308 */ /* 0x0009620000000800 */
[C---:B------:R-:W-:Y:S01]  /*64e0*/  F2FP.BF16.F32.PACK_AB R160, R161.reuse, R160 ;  /* 0x000000a0a1a0723e */ /* 0x040fe200000010ff */
[----:B------:R-:W-:Y:S01]  /*64f0*/  FADD.FTZ R189, R161, R2 ;  /* 0x00000002a1bd7221 */ /* 0x000fe20000010000 */
[-C--:B------:R-:W-:Y:S01]  /*6500*/  FMUL.FTZ R36, R36, R184.reuse ;  /* 0x000000b824247220 */ /* 0x080fe20000410000 */
[-C--:B------:R-:W-:Y:S01]  /*6510*/  FMUL.FTZ R37, R37, R184.reuse ;  /* 0x000000b825257220 */ /* 0x080fe20000410000 */
[-C--:B------:R-:W-:Y:S01]  /*6520*/  FMUL.FTZ R40, R40, R184.reuse ;  /* 0x000000b828287220 */ /* 0x080fe20000410000 */
[----:B------:R-:W-:Y:S01]  /*6530*/  FADD.FTZ R2, R14, R189 ;  /* 0x000000bd0e027221 */ /* 0x000fe20000010000 */
[----:B------:R-:W-:Y:S01]  /*6540*/  FMUL.FTZ R41, R41, R184 ;  /* 0x000000b829297220 */ /* 0x000fe20000410000 */
[----:B------:R-:W0:Y:S01]  /*6550*/  MUFU.EX2 R12, R12 ;  /* 0x0000000c000c7308 */ /* 0x000e220000000800 */
[----:B----4-:R-:W-:Y:S01]  /*6560*/  FFMA.FTZ R196, R163, UR6, -R214 ;  /* 0x00000006a3c47c23 */ /* 0x010fe200080108d6 */
[----:B------:R-:W-:Y:S01]  /*6570*/  FADD.FTZ R189, R15, R2 ;  /* 0x000000020fbd7221 */ /* 0x000fe20000010000 */
[----:B------:R-:W-:Y:S01]  /*6580*/  FADD.FTZ R2, -R185, R10 ;  /* 0x0000000ab9027221 */ /* 0x000fe20000010100 */
[--C-:B------:R-:W-:Y:S01]  /*6590*/  FFMA.FTZ R10, R167, UR6, -R214.reuse ;  /* 0x00000006a70a7c23 */ /* 0x100fe200080108d6 */
[--C-:B------:R-:W-:Y:S01]  /*65a0*/  FFMA.FTZ R167, R170, UR6, -R214.reuse ;  /* 0x00000006aaa77c23 */ /* 0x100fe200080108d6 */
[----:B------:R-:W-:Y:S01]  /*65b0*/  FADD.FTZ R162, R164, R189 ;  /* 0x000000bda4a27221 */ /* 0x000fe20000010000 */
[----:B------:R-:W-:Y:S01]  /*65c0*/  FFMA.FTZ R163, R166, UR6, -R214 ;  /* 0x00000006a6a37c23 */ /* 0x000fe200080108d6 */
[----:B------:R-:W-:Y:S01]  /*65d0*/  MUFU.EX2 R11, R11 ;  /* 0x0000000b000b7308 */ /* 0x000fe20000000800 */
[C---:B------:R-:W-:Y:S01]  /*65e0*/  F2FP.BF16.F32.PACK_AB R164, R165.reuse, R164 ;  /* 0x000000a4a5a4723e */ /* 0x040fe200000010ff */
[----:B------:R-:W-:Y:S01]  /*65f0*/  FADD.FTZ R171, R165, R162 ;  /* 0x000000a2a5ab7221 */ /* 0x000fe20000010000 */
[----:B------:R-:W-:Y:S01]  /*6600*/  F2FP.BF16.F32.PACK_AB R166, R169, R168 ;  /* 0x000000a8a9a6723e */ /* 0x000fe200000010ff */
[-C--:B------:R-:W-:Y:S01]  /*6610*/  FMUL.FTZ R44, R44, R184.reuse ;  /* 0x000000b82c2c7220 */ /* 0x080fe20000410000 */
[----:B------:R-:W-:Y:S01]  /*6620*/  FMUL.FTZ R45, R45, R184 ;  /* 0x000000b82d2d7220 */ /* 0x000fe20000410000 */
[----:B------:R-:W-:Y:S01]  /*6630*/  FADD.FTZ R162, R168, R171 ;  /* 0x000000aba8a27221 */ /* 0x000fe20000010000 */
[----:B------:R-:W-:Y:S01]  /*6640*/  FFMA.FTZ R171, R190, UR6, -R214 ;  /* 0x00000006beab7c23 */ /* 0x000fe200080108d6 */
[----:B------:R-:W-:Y:S01]  /*6650*/  MUFU.EX2 R188, R188 ;  /* 0x000000bc00bc7308 */ /* 0x000fe20000000800 */
[----:B---3--:R-:W-:Y:S01]  /*6660*/  F2FP.BF16.F32.PACK_AB R168, R173, R172 ;  /* 0x000000acada8723e */ /* 0x008fe200000010ff */
[----:B------:R-:W-:Y:S01]  /*6670*/  FADD.FTZ R185, R169, R162 ;  /* 0x000000a2a9b97221 */ /* 0x000fe20000010000 */
[-C--:B------:R-:W-:Y:S01]  /*6680*/  FMUL.FTZ R48, R48, R184.reuse ;  /* 0x000000b830307220 */ /* 0x080fe20000410000 */
[-C--:B------:R-:W-:Y:S01]  /*6690*/  FMUL.FTZ R49, R49, R184.reuse ;  /* 0x000000b831317220 */ /* 0x080fe20000410000 */
[----:B------:R-:W-:Y:S01]  /*66a0*/  FMUL.FTZ R52, R52, R184 ;  /* 0x000000b834347220 */ /* 0x000fe20000410000 */
[----:B------:R-:W-:Y:S01]  /*66b0*/  FADD.FTZ R162, R172, R185 ;  /* 0x000000b9aca27221 */ /* 0x000fe20000010000 */
[----:B--2---:R-:W-:Y:S01]  /*66c0*/  F2FP.BF16.F32.PACK_AB R172, R181, R180 ;  /* 0x000000b4b5ac723e */ /* 0x004fe200000010ff */
        /* <DEDUP_REMOVED lines=9> */
[----:B--2---:R-:W-:Y:S01]  /*6760*/  F2FP.BF16.F32.PACK_AB R158, R157, R20 ;  /* 0x000000149d9e723e */ /* 0x004fe200000010ff */
[----:B------:R-:W-:Y:S01]  /*6770*/  FADD.FTZ R21, R177, R162 ;  /* 0x000000a2b1157221 */ /* 0x000fe20000010000 */
[----:B------:R-:W-:Y:S01]  /*6780*/  F2FP.BF16.F32.PACK_AB R162, R15, R14 ;  /* 0x0000000e0fa2723e */ /* 0x000fe200000010ff */
[-C--:B------:R-:W-:Y:S01]  /*6790*/  FMUL.FTZ R64, R64, R184.reuse ;  /* 0x000000b840407220 */ /* 0x080fe20000410000 */
[-C--:B------:R-:W-:Y:S01]  /*67a0*/  FMUL.FTZ R65, R65, R184.reuse ;  /* 0x000000b841417220 */ /* 0x080fe20000410000 */
[----:B------:R-:W-:Y:S01]  /*67b0*/  FADD.FTZ R20, R180, R21 ;  /* 0x00000015b4147221 */ /* 0x000fe20000010000 */
[-C--:B------:R-:W-:Y:S01]  /*67c0*/  FMUL.FTZ R68, R68, R184.reuse ;  /* 0x000000b844447220 */ /* 0x080fe20000410000 */
[----:B------:R-:W-:Y:S01]  /*67d0*/  MUFU.EX2 R192, R192 ;  /* 0x000000c000c07308 */ /* 0x000fe20000000800 */
[-C--:B------:R-:W-:Y:S01]  /*67e0*/  FMUL.FTZ R69, R69, R184.reuse ;  /* 0x000000b845457220 */ /* 0x080fe20000410000 */
[----:B------:R-:W-:Y:S01]  /*67f0*/  FADD.FTZ R170, R181, R20 ;  /* 0x00000014b5aa7221 */ /* 0x000fe20000010000 */
[----:B------:R-:W-:Y:S01]  /*6800*/  FMUL.FTZ R20, R2, UR6 ;  /* 0x0000000602147c20 */ /* 0x000fe20008410000 */
[-C--:B------:R-:W-:Y:S01]  /*6810*/  FMUL.FTZ R72, R72, R184.reuse ;  /* 0x000000b848487220 */ /* 0x080fe20000410000 */
[----:B------:R-:W-:Y:S01]  /*6820*/  FMUL.FTZ R73, R73, R184 ;  /* 0x000000b849497220 */ /* 0x000fe20000410000 */
[----:B-----5:R-:W-:Y:S01]  /*6830*/  FADD.FTZ R15, R9, R170 ;  /* 0x000000aa090f7221 */ /* 0x020fe20000010000 */
[----:B------:R-:W-:Y:S01]  /*6840*/  F2FP.BF16.F32.PACK_AB R170, R177, R176 ;  /* 0x000000b0b1aa723e */ /* 0x000fe200000010ff */
[----:B------:R2:W-:Y:S01]  /*6850*/  MUFU.EX2 R13, R174 ;  /* 0x000000ae000d7308 */ /* 0x0005e20000000800 */
[-C--:B------:R-:W-:Y:S01]  /*6860*/  FMUL.FTZ R76, R76, R184.reuse ;  /* 0x000000b84c4c7220 */ /* 0x080fe20000410000 */
[----:B0-----:R-:W-:Y:S01]  /*6870*/  FADD.FTZ R2, R12, R15 ;  /* 0x0000000f0c027221 */ /* 0x001fe20000010000 */
[-C--:B------:R-:W-:Y:S01]  /*6880*/  FMUL.FTZ R77, R77, R184.reuse ;  /* 0x000000b84d4d7220 */ /* 0x080fe20000410000 */
[-C--:B------:R-:W-:Y:S01]  /*6890*/  FMUL.FTZ R80, R80, R184.reuse ;  /* 0x000000b850507220 */ /* 0x080fe20000410000 */
[-C--:B------:R-:W-:Y:S01]  /*68a0*/  FMUL.FTZ R81, R81, R184.reuse ;  /* 0x000000b851517220 */ /* 0x080fe20000410000 */
[-C--:B------:R-:W-:Y:S01]  /*68b0*/  FMUL.FTZ R84, R84, R184.reuse ;  /* 0x000000b854547220 */ /* 0x080fe20000410000 */
[-C--:B------:R-:W-:Y:S01]  /*68c0*/  FMUL.FTZ R85, R85, R184.reuse ;  /* 0x000000b855557220 */ /* 0x080fe20000410000 */
[----:B------:R-:W0:Y:S01]  /*68d0*/  MUFU.EX2 R20, R20 ;  /* 0x0000001400147308 */ /* 0x000e220000000800 */
[----:B--2---:R-:W-:Y:S01]  /*68e0*/  F2FP.BF16.F32.PACK_AB R174, R12, R9 ;  /* 0x000000090cae723e */ /* 0x004fe200000010ff */
        /* <DEDUP_REMOVED lines=19> */
[----:B------:R-:W-:Y:S01]  /*6a20*/  FADD.FTZ R0, R188, R9 ;  /* 0x00000009bc007221 */ /* 0x000fe20000010000 */
[-C--:B------:R-:W-:Y:S01]  /*6a30*/  FMUL.FTZ R120, R120, R184.reuse ;  /* 0x000000b878787220 */ /* 0x080fe20000410000 */
[-C--:B------:R-:W-:Y:S01]  /*6a40*/  FMUL.FTZ R121, R121, R184.reuse ;  /* 0x000000b879797220 */ /* 0x080fe20000410000 */
[----:B------:R-:W0:Y:S01]  /*6a50*/  MUFU.EX2 R163, R163 ;  /* 0x000000a300a37308 */ /* 0x000e220000000800 */
[----:B------:R-:W-:Y:S01]  /*6a60*/  FADD.FTZ R9, R155, R0 ;  /* 0x000000009b097221 */ /* 0x000fe20000010000 */
[-C--:B------:R-:W-:Y:S01]  /*6a70*/  FMUL.FTZ R124, R124, R184.reuse ;  /* 0x000000b87c7c7220 */ /* 0x080fe20000410000 */
[-C--:B------:R-:W-:Y:S01]  /*6a80*/  FMUL.FTZ R125, R125, R184.reuse ;  /* 0x000000b87d7d7220 */ /* 0x080fe20000410000 */
[-C--:B------:R-:W-:Y:S01]  /*6a90*/  FMUL.FTZ R128, R128, R184.reuse ;  /* 0x000000b880807220 */ /* 0x080fe20000410000 */
[----:B------:R-:W-:Y:S01]  /*6aa0*/  FADD.FTZ R0, R192, R9 ;  /* 0x00000009c0007221 */ /* 0x000fe20000010000 */
[-C--:B------:R-:W-:Y:S01]  /*6ab0*/  FMUL.FTZ R129, R129, R184.reuse ;  /* 0x000000b881817220 */ /* 0x080fe20000410000 */
[-C--:B------:R-:W-:Y:S01]  /*6ac0*/  FMUL.FTZ R132, R132, R184.reuse ;  /* 0x000000b884847220 */ /* 0x080fe20000410000 */
[----:B------:R-:W4:Y:S01]  /*6ad0*/  MUFU.EX2 R10, R10 ;  /* 0x0000000a000a7308 */ /* 0x000f220000000800 */
[----:B--2---:R-:W-:Y:S01]  /*6ae0*/  FADD.FTZ R9, R159, R0 ;  /* 0x000000009f097221 */ /* 0x004fe20000010000 */
[----:B---3--:R-:W-:Y:S01]  /*6af0*/  F2FP.BF16.F32.PACK_AB R157, R196, R159 ;  /* 0x0000009fc49d723e */ /* 0x008fe200000010ff */
[-C--:B------:R-:W-:Y:S01]  /*6b00*/  FMUL.FTZ R133, R133, R184.reuse ;  /* 0x000000b885857220 */ /* 0x080fe20000410000 */
[-C--:B------:R-:W-:Y:S01]  /*6b10*/  FMUL.FTZ R136, R136, R184.reuse ;  /* 0x000000b888887220 */ /* 0x080fe20000410000 */
[----:B------:R-:W-:Y:S01]  /*6b20*/  FADD.FTZ R0, R196, R9 ;  /* 0x00000009c4007221 */ /* 0x000fe20000010000 */
        /* <DEDUP_REMOVED lines=8> */
[----:B------:R-:W-:Y:S01]  /*6bb0*/  FMUL.FTZ R149, R149, R184 ;  /* 0x000000b895957220 */ /* 0x000fe20000410000 */
[----:B------:R-:W-:Y:S01]  /*6bc0*/  F2FP.BF16.F32.PACK_AB R153, R188, R11 ;  /* 0x0000000bbc99723e */ /* 0x000fe200000010ff */
[----:B------:R-:W0:Y:S01]  /*6bd0*/  MUFU.EX2 R14, R175 ;  /* 0x000000af000e7308 */ /* 0x000e220000000800 */
[C---:B----4-:R-:W-:Y:S01]  /*6be0*/  FADD.FTZ R176, R10.reuse, R9 ;  /* 0x000000090ab07221 */ /* 0x050fe20000010000 */
[----:B------:R-:W-:Y:S01]  /*6bf0*/  F2FP.BF16.F32.PACK_AB R159, R10, R163 ;  /* 0x000000a30a9f723e */ /* 0x000fe200000010ff */
[-C--:B------:R-:W-:Y:S01]  /*6c00*/  FMUL.FTZ R26, R26, R20.reuse ;  /* 0x000000141a1a7220 */ /* 0x080fe20000410000 */
[----:B------:R-:W-:Y:S01]  /*6c10*/  F2FP.BF16.F32.PACK_AB R155, R192, R155 ;  /* 0x0000009bc09b723e */ /* 0x000fe200000010ff */
[-C--:B------:R-:W-:Y:S01]  /*6c20*/  FMUL.FTZ R27, R27, R20.reuse ;  /* 0x000000141b1b7220 */ /* 0x080fe20000410000 */
[-C--:B------:R-:W-:Y:S01]  /*6c30*/  FMUL.FTZ R30, R30, R20.reuse ;  /* 0x000000141e1e7220 */ /* 0x080fe20000410000 */
[-C--:B------:R-:W-:Y:S01]  /*6c40*/  FMUL.FTZ R31, R31, R20.reuse ;  /* 0x000000141f1f7220 */ /* 0x080fe20000410000 */
[----:B------:R3:W4:Y:S01]  /*6c50*/  MUFU.EX2 R165, R178 ;  /* 0x000000b200a57308 */ /* 0x0007220000000800 */
[----:B--2---:R-:W-:Y:S01]  /*6c60*/  FADD.FTZ R9, R167, R176 ;  /* 0x000000b0a7097221 */ /* 0x004fe20000010000 */
[----:B------:R-:W-:Y:S01]  /*6c70*/  F2FP.BF16.F32.PACK_AB R161, R190, R167 ;  /* 0x000000a7bea1723e */ /* 0x000fe200000010ff */
[-C--:B------:R-:W-:Y:S01]  /*6c80*/  FMUL.FTZ R34, R34, R20.reuse ;  /* 0x0000001422227220 */ /* 0x080fe20000410000 */
[-C--:B------:R-:W-:Y:S01]  /*6c90*/  FMUL.FTZ R35, R35, R20.reuse ;  /* 0x0000001423237220 */ /* 0x080fe20000410000 */
[----:B------:R-:W-:Y:S01]  /*6ca0*/  FADD.FTZ R176, R190, R9 ;  /* 0x00000009beb07221 */ /* 0x000fe20000010000 */
[-C--:B------:R-:W-:Y:S01]  /*6cb0*/  FMUL.FTZ R38, R38, R20.reuse ;  /* 0x0000001426267220 */ /* 0x080fe20000410000 */
[-C--:B------:R-:W-:Y:S01]  /*6cc0*/  FMUL.FTZ R39, R39, R20.reuse ;  /* 0x0000001427277220 */ /* 0x080fe20000410000 */
[----:B------:R-:W2:Y:S01]  /*6cd0*/  MUFU.EX2 R12, R179 ;  /* 0x000000b3000c7308 */ /* 0x000ea20000000800 */
[----:B------:R-:W-:Y:S01]  /*6ce0*/  FADD.FTZ R9, R13, R176 ;  /* 0x000000b00d097221 */ /* 0x000fe20000010000 */
[----:B0-----:R-:W-:Y:S01]  /*6cf0*/  F2FP.BF16.F32.PACK_AB R163, R14, R13 ;  /* 0x0000000d0ea3723e */ /* 0x001fe200000010ff */
[-C--:B------:R-:W-:Y:S01]  /*6d00*/  FMUL.FTZ R42, R42, R20.reuse ;  /* 0x000000142a2a7220 */ /* 0x080fe20000410000 */
[-C--:B------:R-:W-:Y:S01]  /*6d10*/  FMUL.FTZ R43, R43, R20.reuse ;  /* 0x000000142b2b7220 */ /* 0x080fe20000410000 */
[----:B---3--:R-:W-:Y:S01]  /*6d20*/  FADD.FTZ R178, R14, R9 ;  /* 0x000000090eb27221 */ /* 0x008fe20000010000 */
        /* <DEDUP_REMOVED lines=77> */
[-C--:B------:R-:W-:Y:S01]  /*7200*/  FMUL.FTZ R150, R150, R20.reuse ;  /* 0x0000001496967220 */ /* 0x080fe20000410000 */
[----:B------:R-:W-:Y:S01]  /*7210*/  FMUL.FTZ R151, R151, R20 ;  /* 0x0000001497977220 */ /* 0x000fe20000410000 */
[----:B--2---:R-:W-:-:S04]  /*7220*/  FADD.FTZ R9, R175, R10 ;  /* 0x0000000aaf097221 */ /* 0x004fc80000010000 */
[C---:B0-----:R-:W-:Y:S01]  /*7230*/  FADD.FTZ R0, R180.reuse, R9 ;  /* 0x00000009b4007221 */ /* 0x041fe20000010000 */
[----:B------:R-:W-:Y:S01]  /*7240*/  F2FP.BF16.F32.PACK_AB R175, R180, R175 ;  /* 0x000000afb4af723e */ /* 0x000fe200000010ff */
[----:B------:R-:W-:Y:S06]  /*7250*/  @!P0 BRA `(.L_x_10947) ;  /* 0x0000000000048947 */ /* 0x000fec0003800000 */
[----:B------:R-:W-:Y:S01]  /*7260*/  BPT.TRAP 0x1 ;  /* 0x000000040000795c */ /* 0x000fe20000300000 */
.L_x_10947:
[----:B------:R0:W2:Y:S01]  /*7270*/  SYNCS.PHASECHK.TRANS64.TRYWAIT P1, [UR25+0x22850], R8 ;  /* 0x02285008ff0075a7 */ /* 0x0000a20008020159 */
[----:B------:R-:W-:Y:S05]  /*7280*/  @!P0 BRA `(.L_x_10948) ;  /* 0x0000000000048947 */ /* 0x000fea0003800000 */
[----:B------:R-:W-:Y:S01]  /*7290*/  BPT.TRAP 0x1 ;  /* 0x000000040000795c */ /* 0x000fe20000300000 */
.L_x_10948:
[----:B------:R-:W-:Y:S01]  /*72a0*/  VIADD R9, R215, 0x8 ;  /* 0x00000008d7097836 */ /* 0x000fe20000000000 */
[----:B--2---:R-:W-:Y:S06]  /*72b0*/  @P1 BRA `(.L_x_10949) ;  /* 0x0000000000081947 */ /* 0x004fec0003800000 */
[----:B------:R-:W2:Y:S02]  /*72c0*/  SYNCS.PHASECHK.TRANS64.TRYWAIT P1, [UR25+0x22850], R8 ;  /* 0x02285008ff0075a7 */ /* 0x000ea40008020159 */
[----:B--2---:R-:W-:Y:S05]  /*72d0*/  @!P1 BRA `(.L_x_10950) ;  /* 0x000000c800849947 */ /* 0x004fea0003800000 */
.L_x_10949:
        /* <DEDUP_REMOVED lines=37> */
[----:B---3--:R-:W-:Y:S05]  /*7530*/  @!P0 BRA `(.L_x_10951) ;  /* 0x0000000000048947 */ /* 0x008fea0003800000 */
[----:B------:R-:W-:Y:S01]  /*7540*/  BPT.TRAP 0x1 ;  /* 0x000000040000795c */ /* 0x000fe20000300000 */
.L_x_10951:
[----:B------:R-:W-:Y:S01]  /*7550*/  UIADD3 UR25, UR25, 0x22860, URZ ;  /* 0x0002286019197890 */ /* 0x000fe2000fffe03f */
[C---:B------:R-:W-:Y:S01]  /*7560*/  ISETP.GT.AND P1, PT, R7.reuse, UR24, PT ;  /* 0x0000001807007c0c */ /* 0x040fe2000bf24270 */
[----:B------:R-:W-:Y:S02]  /*7570*/  VIADD R7, R7, 0xffffffff ;  /* 0xffffffff07077836 */ /* 0x000fe40000000000 */
[----:B------:R-:W-:Y:S01]  /*7580*/  UPRMT UR25, UR26, 0x654, UR25 ;  /* 0x000006541a197896 */ /* 0x000fe20008000019 */
[----:B------:R-:W-:Y:S02]  /*7590*/  IMAD.MOV.U32 R10, RZ, RZ, R5 ;  /* 0x000000ffff0a7224 */ /* 0x000fe400078e0005 */
[----:B------:R-:W-:-:S06]  /*75a0*/  IMAD.MOV.U32 R9, RZ, RZ, R4 ;  /* 0x000000ffff097224 */ /* 0x000fcc00078e0004 */
[----:B------:R-:W-:Y:S01]  /*75b0*/  SYNCS.ARRIVE.TRANS64.RED.A1T0 RZ, [UR25], RZ ;  /* 0x000000ffffff79a7 */ /* 0x000fe20008100419 */
[----:B------:R-:W-:Y:S05]  /*75c0*/  @P1 BRA `(.L_x_10952) ;  /* 0xffffffd000141947 */ /* 0x000fea000383ffff */
.L_x_10933:
[----:B------:R-:W-:Y:S01]  /*75d0*/  ISETP.NE.AND P2, PT, R205, 0x1, PT ;  /* 0x00000001cd00780c */ /* 0x000fe20003f45270 */
[----:B------:R-:W-:Y:S01]  /*75e0*/  UIADD3 UR10, UR41, 0x7f, URZ ;  /* 0x0000007f290a7890 */ /* 0x000fe2000fffe03f */
[----:B------:R-:W-:Y:S02]  /*75f0*/  IADD3 R9, R17, 0x1, -R6 ;  /* 0x0000000111097810 */ /* 0x000fe40007ffe806 */
[----:B------:R-:W-:-:S09]  /*7600*/  LOP3.LUT P1, RZ, R16, 0x80000, RZ, 0xc0, !PT ;  /* 0x0008000010ff7812 */ /* 0x000fd2000782c0ff */
[----:B0-2---:R-:W0:Y:S08]  /*7610*/  @P2 LDC R8, c[0x0][0x44c] ;  /* 0x00011300ff082b82 */ /* 0x005e300000000800 */
[----:B------:R-:W2:Y:S01]  /*7620*/  @P2 LDC R11, c[0x0][0x450] ;  /* 0x00011400ff0b2b82 */ /* 0x000ea20000000800 */
[----:B0-----:R-:W-:-:S04]  /*7630*/  @P2 IMAD.HI.U32 R10, R8, UR10, RZ ;  /* 0x0000000a080a2c27 */ /* 0x001fc8000f8e00ff */
[----:B------:R-:W-:Y:S01]  /*7640*/  IMAD.U32 R8, RZ, RZ, UR10 ;  /* 0x0000000aff087e24 */ /* 0x000fe2000f8e00ff */
[----:B--2---:R-:W-:-:S05]  /*7650*/  @P2 SHF.R.U32.HI R8, RZ, R11, R10 ;  /* 0x0000000bff082219 */ /* 0x004fca000001160a */
[----:B------:R-:W-:-:S04]  /*7660*/  IMAD.IADD R8, R9, 0x1, R8 ;  /* 0x0000000109087824 */ /* 0x000fc800078e0208 */
[----:B------:R-:W-:-:S05]  /*7670*/  VIADD R6, R8, -UR7 ;  /* 0x8000000708067c36 */ /* 0x000fca0008000000 */
[----:B------:R-:W-:Y:S01]  /*7680*/  R2UR UR14, R6 ;  /* 0x00000000060e72ca */ /* 0x000fe200000e0000 */
[----:B------:R-:W-:-:S14]  /*7690*/  @!P1 BRA `(.L_x_10953) ;  /* 0x0000000000509947 */ /* 0x000fdc0003800000 */
[----:B------:R-:W-:-:S13]  /*76a0*/  R2UR UR7, R8 ;  /* 0x00000000080772ca */ /* 0x000fda00000e0000 */
        /* <DEDUP_REMOVED lines=11> */
.L_x_10954:
[----:B------:R-:W-:Y:S02]  /*7760*/  ULDC UR15, c[0x0][0x9e4] ;  /* 0x00027900000f7ab9 */ /* 0x000fe40000000800 */
[----:B------:R-:W-:-:S11]  /*7770*/  UISETP.NE.AND UP0, UPT, UR15, 0x1, UPT ;  /* 0x000000010f00788c */ /* 0x000fd6000bf05270 */
[----:B------:R-:W-:Y:S02]  /*7780*/  @UP0 ULDC.64 UR18, c[0x0][0x9e8] ;  /* 0x00027a0000120ab9 */ /* 0x000fe40000000a00 */
[----:B------:R-:W-:-:S04]  /*7790*/  UIMAD.WIDE.U32 UR10, UR7, UR18, URZ ;  /* 0x00000012070a72a5 */ /* 0x000fc8000f8e003f */
[----:B------:R-:W-:-:S12]  /*77a0*/  @UP0 USHF.R.U32.HI UR7, URZ, UR19, UR11 ;  /* 0x000000133f070299 */ /* 0x000fd8000801160b */
.L_x_10955:
[----:B------:R-:W-:-:S04]  /*77b0*/  UIMAD UR7, UR7, UR15, URZ ;  /* 0x0000000f070772a4 */ /* 0x000fc8000f8e023f */
[----:B------:R-:W-:-:S04]  /*77c0*/  UISETP.LT.AND UP0, UPT, UR14, UR7, UPT ;  /* 0x000000070e00728c */ /* 0x000fc8000bf01270 */
[----:B------:R-:W-:-:S12]  /*77d0*/  USEL UR14, UR14, UR7, !UP0 ;  /* 0x000000070e0e7287 */ /* 0x000fd8000c000000 */
.L_x_10953:
[----:B------:R-:W-:-:S04]  /*77e0*/  UIADD3 UR10, UR14, 0x5f, URZ ;  /* 0x0000005f0e0a7890 */ /* 0x000fc8000fffe03f */
        /* <DEDUP_REMOVED lines=9> */
[----:B------:R-:W-:Y:S02]  /*7880*/  IMAD.MOV.U32 R11, RZ, RZ, R4 ;  /* 0x000000ffff0b7224 */ /* 0x000fe400078e0004 */
[----:B------:R-:W-:-:S07]  /*7890*/  IMAD.MOV.U32 R8, RZ, RZ, R7 ;  /* 0x000000ffff087224 */ /* 0x000fce00078e0007 */
.L_x_10967:
[----:B------:R-:W-:Y:S01]  /*78a0*/  UIADD3 UR38, UR38, 0x1, URZ ;  /* 0x0000000126267890 */ /* 0x000fe2000fffe03f */
[C---:B------:R-:W-:Y:S01]  /*78b0*/  ISETP.GT.AND P1, PT, R8.reuse, UR7, PT ;  /* 0x0000000708007c0c */ /* 0x040fe2000bf24270 */
[----:B------:R-:W-:Y:S02]  /*78c0*/  VIADD R8, R8, 0xffffffff ;  /* 0xffffffff08087836 */ /* 0x000fe40000000000 */
[----:B------:R-:W-:-:S04]  /*78d0*/  UISETP.NE.AND UP0, UPT, UR38, 0x2, UPT ;  /* 0x000000022600788c */ /* 0x000fc8000bf05270 */
[----:B------:R-:W-:Y:S02]  /*78e0*/  USEL UR10, URZ, 0x1, UP0 ;  /* 0x000000013f0a7887 */ /* 0x000fe40008000000 */
[----:B------:R-:W-:Y:S02]  /*78f0*/  USEL UR38, UR38, URZ, UP0 ;  /* 0x0000003f26267287 */ /* 0x000fe40008000000 */
[----:B------:R-:W-:Y:S01]  /*7900*/  ULOP3.LUT UR37, UR37, UR10, URZ, 0x3c, !UPT ;  /* 0x0000000a25257292 */ /* 0x000fe2000f8e3c3f */
[----:B0-2---:R-:W-:Y:S11]  /*7910*/  @!P0 BRA `(.L_x_10957) ;  /* 0x0000000000048947 */ /* 0x005ff60003800000 */
[----:B------:R-:W-:Y:S01]  /*7920*/  BPT.TRAP 0x1 ;  /* 0x000000040000795c */ /* 0x000fe20000300000 */
.L_x_10957:
        /* <DEDUP_REMOVED lines=9> */
.L_x_10958:
[----:B--2---:R-:W-:Y:S05]  /*79c0*/  @P2 BRA `(.L_x_10959) ;  /* 0x0000000000082947 */ /* 0x004fea0003800000 */
[----:B------:R-:W2:Y:S02]  /*79d0*/  SYNCS.PHASECHK.TRANS64.TRYWAIT P2, [UR25+0x22830], R6 ;  /* 0x02283006ff0075a7 */ /* 0x000ea40008040159 */
[----:B--2---:R-:W-:Y:S05]  /*79e0*/  @!P2 BRA `(.L_x_10960) ;  /* 0x000000c000d8a947 */ /* 0x004fea0003800000 */
.L_x_10959:
        /* <DEDUP_REMOVED lines=26> */
.L_x_10961:
[----:B------:R-:W-:Y:S01]  /*7b90*/  FMNMX.FTZ R4, R152, R11, !PT ;  /* 0x0000000b98047209 */ /* 0x000fe20007810000 */
[----:B------:R-:W-:Y:S01]  /*7ba0*/  UIADD3 UR10, UR25, 0x22840, URZ ;  /* 0x00022840190a7890 */ /* 0x000fe2000fffe03f */
[----:B------:R-:W-:Y:S02]  /*7bb0*/  FMNMX.FTZ R12, R154, R9, !PT ;  /* 0x000000099a0c7209 */ /* 0x000fe40007810000 */
        /* <DEDUP_REMOVED lines=26> */
[----:B--2---:R-:W-:Y:S02]  /*7d60*/  FMNMX.FTZ R13, R5, R4, !PT ;  /* 0x00000004050d7209 */ /* 0x004fe40007810000 */
[----:B------:R-:W-:-:S03]  /*7d70*/  FMNMX.FTZ R5, R155, R12, !PT ;  /* 0x0000000c9b057209 */ /* 0x000fc60007810000 */
[----:B------:R-:W2:Y:S01]  /*7d80*/  SHFL.BFLY PT, R4, R13, 0x1, 0x1f ;  /* 0x0c201f000d047f89 */ /* 0x000ea200000e0000 */
[----:B------:R-:W-:-:S04]  /*7d90*/  FMNMX.FTZ R12, R158, R5, !PT ;  /* 0x000000059e0c7209 */ /* 0x000fc80007810000 */
[----:B------:R-:W-:-:S04]  /*7da0*/  FMNMX.FTZ R5, R159, R12, !PT ;  /* 0x0000000c9f057209 */ /* 0x000fc80007810000 */
[----:B------:R-:W-:-:S04]  /*7db0*/  FMNMX.FTZ R12, R162, R5, !PT ;  /* 0x00000005a20c7209 */ /* 0x000fc80007810000 */
[----:B------:R-:W-:-:S04]  /*7dc0*/  FMNMX.FTZ R5, R163, R12, !PT ;  /* 0x0000000ca3057209 */ /* 0x000fc80007810000 */
[----:B------:R-:W-:-:S04]  /*7dd0*/  FMNMX.FTZ R12, R166, R5, !PT ;  /* 0x00000005a60c7209 */ /* 0x000fc80007810000 */
[----:B------:R-:W-:Y:S02]  /*7de0*/  FMNMX.FTZ R5, R167, R12, !PT ;  /* 0x0000000ca7057209 */ /* 0x000fe40007810000 */
[----:B--2---:R-:W-:Y:S02]  /*7df0*/  FMNMX.FTZ R4, R13, R4, !PT ;  /* 0x000000040d047209 */ /* 0x004fe40007810000 */
        /* <DEDUP_REMOVED lines=38> */
[----:B------:R-:W4:Y:S01]  /*8060*/  MUFU.EX2 R20, R20 ;  /* 0x0000001400147308 */ /* 0x000f220000000800 */
[----:B--2---:R-:W-:Y:S01]  /*8070*/  FFMA.FTZ R2, R7, R2, R152 ;  /* 0x0000000207027223 */ /* 0x004fe20000010098 */
[--C-:B------:R-:W-:Y:S01]  /*8080*/  FFMA.FTZ R196, R196, UR6, -R10.reuse ;  /* 0x00000006c4c47c23 */ /* 0x100fe2000801080a */
[----:B------:R-:W-:Y:S01]  /*8090*/  FMNMX.FTZ R5, R191, R12, !PT ;  /* 0x0000000cbf057209 */ /* 0x000fe20007810000 */
[-C--:B------:R-:W-:Y:S01]  /*80a0*/  FMUL.FTZ R24, R24, R7.reuse ;  /* 0x0000000718187220 */ /* 0x080fe20000410000 */
[-C--:B------:R-:W-:Y:S01]  /*80b0*/  FMUL.FTZ R25, R25, R7.reuse ;  /* 0x0000000719197220 */ /* 0x080fe20000410000 */
[----:B------:R-:W-:Y:S01]  /*80c0*/  FMUL.FTZ R28, R28, R7 ;  /* 0x000000071c1c7220 */ /* 0x000fe20000410000 */
[----:B------:R-:W-:Y:S01]  /*80d0*/  FMNMX.FTZ R12, R194, R5, !PT ;  /* 0x00000005c20c7209 */ /* 0x000fe20007810000 */
[----:B------:R-:W-:Y:S01]  /*80e0*/  MUFU.EX2 R153, R153 ;  /* 0x0000009900997308 */ /* 0x000fe20000000800 */
[----:B---3--:R-:W-:Y:S01]  /*80f0*/  F2FP.BF16.F32.PACK_AB R152, R21, R152 ;  /* 0x000000981598723e */ /* 0x008fe200000010ff */
        /* <DEDUP_REMOVED lines=14> */
[----:B------:R-:W2:Y:S01]  /*81e0*/  SHFL.BFLY PT, R5, R12, 0x2, 0x1f ;  /* 0x0c401f000c057f89 */ /* 0x000ea200000e0000 */
        /* <DEDUP_REMOVED lines=23> */
[----:B--2---:R-:W-:Y:S01]  /*8360*/  FMNMX.FTZ R11, R12, R5, !PT ;  /* 0x000000050c0b7209 */ /* 0x004fe20007810000 */
[--C-:B------:R-:W-:Y:S01]  /*8370*/  FFMA.FTZ R12, R188, UR6, -R10.reuse ;  /* 0x00000006bc0c7c23 */ /* 0x100fe2000801080a */
[----:B------:R-:W-:Y:S01]  /*8380*/  MUFU.EX2 R160, R160 ;  /* 0x000000a000a07308 */ /* 0x000fe20000000800 */
[----:B------:R-:W-:Y:S01]  /*8390*/  FFMA.FTZ R10, R197, UR6, -R10 ;  /* 0x00000006c50a7c23 */ /* 0x000fe2000801080a */
        /* <DEDUP_REMOVED lines=25> */
[----:B--2---:R-:W-:Y:S01]  /*8530*/  FMNMX.FTZ R5, R11, R180, !PT ;  /* 0x000000b40b057209 */ /* 0x004fe20007810000 */
[-C--:B------:R-:W-:Y:S01]  /*8540*/  FMUL.FTZ R132, R132, R7.reuse ;  /* 0x0000000784847220 */ /* 0x080fe20000410000 */
[-C--:B------:R-:W-:Y:S01]  /*8550*/  FMUL.FTZ R133, R133, R7.reuse ;  /* 0x0000000785857220 */ /* 0x080fe20000410000 */
[-C--:B------:R-:W-:Y:S01]  /*8560*/  FMUL.FTZ R136, R136, R7.reuse ;  /* 0x0000000788887220 */ /* 0x080fe20000410000 */
[-C--:B------:R-:W-:Y:S01]  /*8570*/  FMUL.FTZ R137, R137, R7.reuse ;  /* 0x0000000789897220 */ /* 0x080fe20000410000 */
[C---:B------:R-:W-:Y:S01]  /*8580*/  FADD.FTZ R9, -R5.reuse, R9 ;  /* 0x0000000905097221 */ /* 0x040fe20000010100 */
[----:B------:R-:W-:Y:S01]  /*8590*/  FMUL.FTZ R192, R5, UR6 ;  /* 0x0000000605c07c20 */ /* 0x000fe20008410000 */
[----:B------:R-:W-:Y:S01]  /*85a0*/  MUFU.EX2 R164, R164 ;  /* 0x000000a400a47308 */ /* 0x000fe20000000800 */
[-C--:B------:R-:W-:Y:S01]  /*85b0*/  FMUL.FTZ R140, R140, R7.reuse ;  /* 0x000000078c8c7220 */ /* 0x080fe20000410000 */
[----:B------:R-:W-:Y:S01]  /*85c0*/  FMUL.FTZ R9, R9, UR6 ;  /* 0x0000000609097c20 */ /* 0x000fe20008410000 */
        /* <DEDUP_REMOVED lines=11> */
[----:B------:R-:W-:Y:S01]  /*8680*/  FFMA.FTZ R167, R179, UR6, -R192 ;  /* 0x00000006b3a77c23 */ /* 0x000fe200080108c0 */
[----:B------:R-:W-:Y:S01]  /*8690*/  FADD.FTZ R175, R21, R2 ;  /* 0x0000000215af7221 */ /* 0x000fe20000010000 */
[----:B------:R-:W2:Y:S01]  /*86a0*/  MUFU.EX2 R180, R180 ;  /* 0x000000b400b47308 */ /* 0x000ea20000000800 */
[--C-:B------:R-:W-:Y:S01]  /*86b0*/  FFMA.FTZ R171, R171, UR6, -R192.reuse ;  /* 0x00000006abab7c23 */ /* 0x100fe200080108c0 */
[--C-:B------:R-:W-:Y:S01]  /*86c0*/  FFMA.FTZ R163, R174, UR6, -R192.reuse ;  /* 0x00000006aea37c23 */ /* 0x100fe200080108c0 */
[----:B----4-:R-:W-:Y:S01]  /*86d0*/  FADD.FTZ R2, R20, R175 ;  /* 0x000000af14027221 */ /* 0x010fe20000010000 */
[--C-:B------:R-:W-:Y:S01]  /*86e0*/  FFMA.FTZ R175, R183, UR6, -R192.reuse ;  /* 0x00000006b7af7c23 */ /* 0x100fe200080108c0 */
[--C-:B------:R-:W-:Y:S01]  /*86f0*/  FFMA.FTZ R166, R178, UR6, -R192.reuse ;  /* 0x00000006b2a67c23 */ /* 0x100fe200080108c0 */
[--C-:B------:R-:W-:Y:S01]  /*8700*/  FFMA.FTZ R182, R182, UR6, -R192.reuse ;  /* 0x00000006b6b67c23 */ /* 0x100fe200080108c0 */
[--C-:B------:R-:W-:Y:S01]  /*8710*/  FFMA.FTZ R190, R190, UR6, -R192.reuse ;  /* 0x00000006bebe7c23 */ /* 0x100fe200080108c0 */
[----:B------:R-:W3:Y:S01]  /*8720*/  MUFU.EX2 R155, R155 ;  /* 0x0000009b009b7308 */ /* 0x000ee20000000800 */
[--C-:B------:R-:W-:Y:S01]  /*8730*/  FFMA.FTZ R191, R191, UR6, -R192.reuse ;  /* 0x00000006bfbf7c23 */ /* 0x100fe200080108c0 */
[--C-:B------:R-:W-:Y:S01]  /*8740*/  FFMA.FTZ R194, R194, UR6, -R192.reuse ;  /* 0x00000006c2c27c23 */ /* 0x100fe200080108c0 */
[--C-:B------:R-:W-:Y:S01]  /*8750*/  FFMA.FTZ R195, R195, UR6, -R192.reuse ;  /* 0x00000006c3c37c23 */ /* 0x100fe200080108c0 */
[----:B------:R-:W-:Y:S01]  /*8760*/  FFMA.FTZ R198, R198, UR6, -R192 ;  /* 0x00000006c6c67c23 */ /* 0x000fe200080108c0 */
[-C--:B------:R-:W-:Y:S01]  /*8770*/  FMUL.FTZ R141, R141, R7.reuse ;  /* 0x000000078d8d7220 */ /* 0x080fe20000410000 */
[-C--:B------:R-:W-:Y:S01]  /*8780*/  FMUL.FTZ R144, R144, R7.reuse ;  /* 0x0000000790907220 */ /* 0x080fe20000410000 */
[-C--:B------:R-:W-:Y:S01]  /*8790*/  FMUL.FTZ R145, R145, R7.reuse ;  /* 0x0000000791917220 */ /* 0x080fe20000410000 */
[----:B------:R-:W4:Y:S01]  /*87a0*/  MUFU.EX2 R184, R184 ;  /* 0x000000b800b87308 */ /* 0x000f220000000800 */
[----:B--2---:R-:W-:Y:S01]  /*87b0*/  FFMA.FTZ R154, R9, R0, R180 ;  /* 0x00000000099a7223 */ /* 0x004fe200000100b4 */
[-C--:B------:R-:W-:Y:S01]  /*87c0*/  FMUL.FTZ R148, R148, R7.reuse ;  /* 0x0000000794947220 */ /* 0x080fe20000410000 */
[----:B------:R-:W-:Y:S01]  /*87d0*/  FMUL.FTZ R149, R149, R7 ;  /* 0x0000000795957220 */ /* 0x000fe20000410000 */
        /* <DEDUP_REMOVED lines=14> */
[----:B------:R-:W-:Y:S01]  /*88c0*/  FADD.FTZ R179, R153, R2 ;  /* 0x0000000299b37221 */ /* 0x000fe20000010000 */
[----:B------:R-:W-:Y:S01]  /*88d0*/  FFMA.FTZ R2, R186, UR6, -R192 ;  /* 0x00000006ba027c23 */ /* 0x000fe200080108c0 */
[-C--:B------:R-:W-:Y:S01]  /*88e0*/  FMUL.FTZ R46, R46, R9.reuse ;  /* 0x000000092e2e7220 */ /* 0x080fe20000410000 */
[-C--:B------:R-:W-:Y:S01]  /*88f0*/  FMUL.FTZ R47, R47, R9.reuse ;  /* 0x000000092f2f7220 */ /* 0x080fe20000410000 */
[-C--:B------:R-:W-:Y:S01]  /*8900*/  FMUL.FTZ R50, R50, R9.reuse ;  /* 0x0000000932327220 */ /* 0x080fe20000410000 */
[-C--:B------:R-:W-:Y:S01]  /*8910*/  FMUL.FTZ R51, R51, R9.reuse ;  /* 0x0000000933337220 */ /* 0x080fe20000410000 */
[----:B------:R-:W4:Y:S01]  /*8920*/  MUFU.EX2 R185, R185 ;  /* 0x000000b900b97308 */ /* 0x000f220000000800 */
[----:B--2---:R-:W-:Y:S01]  /*8930*/  FADD.FTZ R183, R189, R154 ;  /* 0x0000009abdb77221 */ /* 0x004fe20000010000 */
[----:B------:R-:W-:Y:S01]  /*8940*/  FADD.FTZ R154, R156, R179 ;  /* 0x000000b39c9a7221 */ /* 0x000fe20000010000 */
[--C-:B------:R-:W-:Y:S01]  /*8950*/  FFMA.FTZ R179, R187, UR6, -R192.reuse ;  /* 0x00000006bbb37c23 */ /* 0x100fe200080108c0 */
[----:B------:R-:W-:Y:S01]  /*8960*/  F2FP.BF16.F32.PACK_AB R156, R157, R156 ;  /* 0x0000009c9d9c723e */ /* 0x000fe200000010ff */
[----:B------:R-:W-:Y:S01]  /*8970*/  FFMA.FTZ R192, R199, UR6, -R192 ;  /* 0x00000006c7c07c23 */ /* 0x000fe200080108c0 */
[----:B------:R-:W-:Y:S01]  /*8980*/  FADD.FTZ R154, R157, R154 ;  /* 0x0000009a9d9a7221 */ /* 0x000fe20000010000 */
[-C--:B------:R-:W-:Y:S01]  /*8990*/  FMUL.FTZ R54, R54, R9.reuse ;  /* 0x0000000936367220 */ /* 0x080fe20000410000 */
[----:B------:R-:W2:Y:S01]  /*89a0*/  MUFU.EX2 R159, R159 ;  /* 0x0000009f009f7308 */ /* 0x000ea20000000800 */
[----:B---3--:R-:W-:Y:S01]  /*89b0*/  FADD.FTZ R174, R158, R183 ;  /* 0x000000b79eae7221 */ /* 0x008fe20000010000 */
[----:B------:R-:W-:Y:S01]  /*89c0*/  FADD.FTZ R183, R15, R154 ;  /* 0x0000009a0fb77221 */ /* 0x000fe20000010000 */
[-C--:B------:R-:W-:Y:S01]  /*89d0*/  FMUL.FTZ R55, R55, R9.reuse ;  /* 0x0000000937377220 */ /* 0x080fe20000410000 */
[-C--:B------:R-:W-:Y:S01]  /*89e0*/  FMUL.FTZ R58, R58, R9.reuse ;  /* 0x000000093a3a7220 */ /* 0x080fe20000410000 */
[-C--:B------:R-:W-:Y:S01]  /*89f0*/  FMUL.FTZ R59, R59, R9.reuse ;  /* 0x000000093b3b7220 */ /* 0x080fe20000410000 */
[----:B------:R-:W-:Y:S01]  /*8a00*/  FADD.FTZ R183, R214, R183 ;  /* 0x000000b7d6b77221 */ /* 0x000fe20000010000 */
[-C--:B------:R-:W-:Y:S01]  /*8a10*/  FMUL.FTZ R62, R62, R9.reuse ;  /* 0x000000093e3e7220 */ /* 0x080fe20000410000 */
[----:B------:R-:W3:Y:S01]  /*8a20*/  MUFU.EX2 R188, R188 ;  /* 0x000000bc00bc7308 */ /* 0x000ee20000000800 */
[C---:B----4-:R-:W-:Y:S01]  /*8a30*/  FADD.FTZ R174, R185.reuse, R174 ;  /* 0x000000aeb9ae7221 */ /* 0x050fe20000010000 */
[----:B------:R-:W-:Y:S01]  /*8a40*/  FADD.FTZ R154, R160, R183 ;  /* 0x000000b7a09a7221 */ /* 0x000fe20000010000 */
[----:B------:R-:W-:Y:S01]  /*8a50*/  F2FP.BF16.F32.PACK_AB R157, R185, R158 ;  /* 0x0000009eb99d723e */ /* 0x000fe200000010ff */
[----:B------:R-:W-:Y:S01]  /*8a60*/  FMUL.FTZ R63, R63, R9 ;  /* 0x000000093f3f7220 */ /* 0x000fe20000410000 */
[----:B------:R-:W-:Y:S01]  /*8a70*/  F2FP.BF16.F32.PACK_AB R158, R214, R15 ;  /* 0x0000000fd69e723e */ /* 0x000fe200000010ff */
[----:B------:R-:W-:Y:S01]  /*8a80*/  FADD.FTZ R183, R161, R154 ;  /* 0x0000009aa1b77221 */ /* 0x000fe20000010000 */
[----:B------:R-:W-:Y:S01]  /*8a90*/  F2FP.BF16.F32.PACK_AB R154, R153, R20 ;  /* 0x00000014999a723e */ /* 0x000fe200000010ff */
[----:B------:R-:W4:Y:S01]  /*8aa0*/  MUFU.EX2 R162, R162 ;  /* 0x000000a200a27308 */ /* 0x000f220000000800 */
[----:B--2---:R-:W-:Y:S01]  /*8ab0*/  FADD.FTZ R187, R159, R174 ;  /* 0x000000ae9fbb7221 */ /* 0x004fe20000010000 */
[----:B------:R-:W-:Y:S01]  /*8ac0*/  FADD.FTZ R20, R14, R183 ;  /* 0x000000b70e147221 */ /* 0x000fe20000010000 */
[----:B------:R-:W-:Y:S01]  /*8ad0*/  F2FP.BF16.F32.PACK_AB R160, R161, R160 ;  /* 0x000000a0a1a0723e */ /* 0x000fe200000010ff */
[-C--:B------:R-:W-:Y:S01]  /*8ae0*/  FMUL.FTZ R66, R66, R9.reuse ;  /* 0x0000000942427220 */ /* 0x080fe20000410000 */
[----:B------:R-:W-:Y:S01]  /*8af0*/  F2FP.BF16.F32.PACK_AB R153, R155, R180 ;  /* 0x000000b49b99723e */ /* 0x000fe200000010ff */
[----:B------:R-:W-:Y:S01]  /*8b00*/  FMUL.FTZ R67, R67, R9 ;  /* 0x0000000943437220 */ /* 0x000fe20000410000 */
[----:B------:R-:W-:Y:S01]  /*8b10*/  F2FP.BF16.F32.PACK_AB R155, R189, R184 ;  /* 0x000000b8bd9b723e */ /* 0x000fe200000010ff */
        /* <DEDUP_REMOVED lines=20> */
[----:B------:R-:W-:Y:S01]  /*8c60*/  F2FP.BF16.F32.PACK_AB R162, R165, R14 ;  /* 0x0000000ea5a2723e */ /* 0x000fe200000010ff */
[-C--:B------:R-:W-:Y:S01]  /*8c70*/  FMUL.FTZ R91, R91, R9.reuse ;  /* 0x000000095b5b7220 */ /* 0x080fe20000410000 */
[-C--:B------:R-:W-:Y:S01]  /*8c80*/  FMUL.FTZ R94, R94, R9.reuse ;  /* 0x000000095e5e7220 */ /* 0x080fe20000410000 */
[-C--:B------:R-:W-:Y:S01]  /*8c90*/  FMUL.FTZ R95, R95, R9.reuse ;  /* 0x000000095f5f7220 */ /* 0x080fe20000410000 */
[----:B------:R-:W2:Y:S01]  /*8ca0*/  MUFU.EX2 R166, R166 ;  /* 0x000000a600a67308 */ /* 0x000ea20000000800 */
[----:B---3--:R-:W-:Y:S01]  /*8cb0*/  FADD.FTZ R183, R163, R174 ;  /* 0x000000aea3b77221 */ /* 0x008fe20000010000 */
[----:B------:R-:W-:Y:S01]  /*8cc0*/  FADD.FTZ R174, R164, R187 ;  /* 0x000000bba4ae7221 */ /* 0x000fe20000010000 */
        /* <DEDUP_REMOVED lines=42> */
[----:B---3--:R-:W-:-:S07]  /*8f70*/  FADD.FTZ R174, R0, R15 ;  /* 0x0000000f00ae7221 */ /* 0x008fce0000010000 */
[----:B------:R-:W3:Y:S01]  /*8f80*/  MUFU.EX2 R168, R168 ;  /* 0x000000a800a87308 */ /* 0x000ee20000000800 */
[C---:B----4-:R-:W-:Y:S01]  /*8f90*/  FADD.FTZ R183, R176.reuse, R183 ;  /* 0x000000b7b0b77221 */ /* 0x050fe20000010000 */
[----:B------:R-:W-:-:S06]  /*8fa0*/  F2FP.BF16.F32.PACK_AB R166, R176, R13 ;  /* 0x0000000db0a6723e */ /* 0x000fcc00000010ff */
        /* <DEDUP_REMOVED lines=36> */
[----:B----4-:R-:W-:-:S04]  /*91f0*/  FADD.FTZ R0, R198, R13 ;  /* 0x0000000dc6007221 */ /* 0x010fc80000010000 */
[C---:B--2---:R-:W-:Y:S01]  /*9200*/  FADD.FTZ R0, R175.reuse, R0 ;  /* 0x00000000af007221 */ /* 0x044fe20000010000 */
[----:B------:R-:W-:Y:S01]  /*9210*/  F2FP.BF16.F32.PACK_AB R175, R175, R198 ;  /* 0x000000c6afaf723e */ /* 0x000fe200000010ff */
[C---:B---3--:R-:W-:Y:S01]  /*9220*/  FADD.FTZ R2, R10.reuse, R15 ;  /* 0x0000000f0a027221 */ /* 0x048fe20000010000 */
[----:B------:R-:W-:Y:S01]  /*9230*/  F2FP.BF16.F32.PACK_AB R174, R10, R11 ;  /* 0x0000000b0aae723e */ /* 0x000fe200000010ff */
[----:B------:R-:W-:Y:S06]  /*9240*/  @!P0 BRA `(.L_x_10962) ;  /* 0x0000000000048947 */ /* 0x000fec0003800000 */
[----:B------:R-:W-:Y:S01]  /*9250*/  BPT.TRAP 0x1 ;  /* 0x000000040000795c */ /* 0x000fe20000300000 */
.L_x_10962:
[----:B------:R2:W3:Y:S01]  /*9260*/  SYNCS.PHASECHK.TRANS64.TRYWAIT P2, [UR25+0x22850], R6 ;  /* 0x02285006ff0075a7 */ /* 0x0004e20008040159 */
[----:B------:R-:W-:Y:S05]  /*9270*/  @!P0 BRA `(.L_x_10963) ;  /* 0x0000000000048947 */ /* 0x000fea0003800000 */
[----:B------:R-:W-:Y:S01]  /*9280*/  BPT.TRAP 0x1 ;  /* 0x000000040000795c */ /* 0x000fe20000300000 */
.L_x_10963:
[----:B------:R-:W-:Y:S01]  /*9290*/  VIADD R7, R215, 0x8 ;  /* 0x00000008d7077836 */ /* 0x000fe20000000000 */
[----:B---3--:R-:W-:Y:S06]  /*92a0*/  @P2 BRA `(.L_x_10964) ;  /* 0x0000000000082947 */ /* 0x008fec0003800000 */
[----:B------:R-:W3:Y:S02]  /*92b0*/  SYNCS.PHASECHK.TRANS64.TRYWAIT P2, [UR25+0x22850], R6 ;  /* 0x02285006ff0075a7 */ /* 0x000ee40008040159 */
[----:B---3--:R-:W-:Y:S05]  /*92c0*/  @!P2 BRA `(.L_x_10965) ;  /* 0x000000a800b8a947 */ /* 0x008fea0003800000 */
.L_x_10964:
        /* <DEDUP_REMOVED lines=39> */
.L_x_10966:
[----:B------:R-:W-:Y:S01]  /*9540*/  UIADD3 UR25, UR25, 0x22860, URZ ;  /* 0x0002286019197890 */ /* 0x000fe2000fffe03f */
[----:B---3--:R-:W-:Y:S02]  /*9550*/  IMAD.MOV.U32 R9, RZ, RZ, R5 ;  /* 0x000000ffff097224 */ /* 0x008fe400078e0005 */
[----:B------:R-:W-:Y:S01]  /*9560*/  IMAD.MOV.U32 R11, RZ, RZ, R4 ;  /* 0x000000ffff0b7224 */ /* 0x000fe200078e0004 */
[----:B------:R-:W-:-:S09]  /*9570*/  UPRMT UR25, UR24, 0x654, UR25 ;  /* 0x0000065418197896 */ /* 0x000fd20008000019 */
[----:B------:R-:W-:Y:S01]  /*9580*/  SYNCS.ARRIVE.TRANS64.RED.A1T0 RZ, [UR25], RZ ;  /* 0x000000ffffff79a7 */ /* 0x000fe20008100419 */
[----:B------:R-:W-:Y:S05]  /*9590*/  @P1 BRA `(.L_x_10967) ;  /* 0xffffffe000c01947 */ /* 0x000fea000383ffff */
[----:B------:R-:W-:-:S07]  /*95a0*/  IMAD.MOV.U32 R7, RZ, RZ, R8 ;  /* 0x000000ffff077224 */ /* 0x000fce00078e0008 */
.L_x_10956:
[----:B------:R-:W-:-:S13]  /*95b0*/  ISETP.GE.AND P1, PT, R7, UR44, PT ;  /* 0x0000002c07007c0c */ /* 0x000fda000bf26270 */
[----:B------:R-:W-:Y:S05]  /*95c0*/  @!P1 BRA `(.L_x_10968) ;  /* 0x0000003000049947 */ /* 0x000fea0003800000 */
[----:B------:R-:W-:Y:S01]  /*95d0*/  IMAD.MOV.U32 R9, RZ, RZ, R5 ;  /* 0x000000ffff097224 */ /* 0x000fe200078e0005 */
[----:B------:R-:W-:Y:S01]  /*95e0*/  ULDC UR25, c[0x0][0x9e4] ;  /* 0x0002790000197ab9 */ /* 0x000fe20000000800 */
[----:B------:R-:W-:Y:S01]  /*95f0*/  IMAD.MOV.U32 R8, RZ, RZ, R4 ;  /* 0x000000ffff087224 */ /* 0x000fe200078e0004 */
[----:B------:R-:W-:Y:S01]  /*9600*/  ULDC UR26, c[0x0][0x9dc] ;  /* 0x00027700001a7ab9 */ /* 0x000fe20000000800 */
[----:B------:R-:W-:Y:S01]  /*9610*/  ULDC UR27, c[0x0][0x288] ;  /* 0x0000a200001b7ab9 */ /* 0x000fe20000000800 */
[----:B------:R-:W-:Y:S01]  /*9620*/  ULDC UR6, c[0x0][0x988] ;  /* 0x0002620000067ab9 */ /* 0x000fe20000000800 */
[----:B------:R-:W-:-:S05]  /*9630*/  ULDC UR28, c[0x0][0x9e0] ;  /* 0x00027800001c7ab9 */ /* 0x000fca0000000800 */
.L_x_10987:
[----:B------:R-:W-:-:S04]  /*9640*/  UIADD3 UR38, UR38, 0x1, URZ ;  /* 0x0000000126267890 */ /* 0x000fc8000fffe03f */
[----:B------:R-:W-:-:S04]  /*9650*/  UISETP.NE.AND UP0, UPT, UR38, 0x2, UPT ;  /* 0x000000022600788c */ /* 0x000fc8000bf05270 */
[----:B------:R-:W-:Y:S02]  /*9660*/  USEL UR7, URZ, 0x1, UP0 ;  /* 0x000000013f077887 */ /* 0x000fe40008000000 */
[----:B------:R-:W-:Y:S02]  /*9670*/  USEL UR38, UR38, URZ, UP0 ;  /* 0x0000003f26267287 */ /* 0x000fe40008000000 */
[----:B------:R-:W-:Y:S01]  /*9680*/  ULOP3.LUT UR37, UR37, UR7, URZ, 0x3c, !UPT ;  /* 0x0000000725257292 */ /* 0x000fe2000f8e3c3f */
[----:B------:R-:W-:Y:S11]  /*9690*/  @!P0 BRA `(.L_x_10969) ;  /* 0x0000000000048947 */ /* 0x000ff60003800000 */
[----:B------:R-:W-:Y:S01]  /*96a0*/  BPT.TRAP 0x1 ;  /* 0x000000040000795c */ /* 0x000fe20000300000 */
.L_x_10969:
[----:B------:R-:W3:Y:S01]  /*96b0*/  S2UR UR7, SR_CgaCtaId ;  /* 0x00000000000779c3 */ /* 0x000ee20000008800 */
[----:B------:R-:W-:Y:S01]  /*96c0*/  UMOV UR10, 0x400 ;  /* 0x00000400000a7882 */ /* 0x000fe20000000000 */
[----:B0-2---:R-:W-:-:S05]  /*96d0*/  IMAD.U32 R6, RZ, RZ, UR37 ;  /* 0x00000025ff067e24 */ /* 0x005fca000f8e00ff */
[----:B------:R-:W-:Y:S01]  /*96e0*/  SHF.L.U32 R6, R6, 0x1f, RZ ;  /* 0x0000001f06067819 */ /* 0x000fe200000006ff */
[----:B---3--:R-:W-:-:S04]  /*96f0*/  ULEA UR10, UR7, UR10, 0x18 ;  /* 0x0000000a070a7291 */ /* 0x008fc8000f8ec03f */
[----:B------:R-:W-:-:S09]  /*9700*/  ULEA UR24, UR38, UR10, 0x3 ;  /* 0x0000000a26187291 */ /* 0x000fd2000f8e183f */
[----:B------:R0:W2:Y:S01]  /*9710*/  SYNCS.PHASECHK.TRANS64.TRYWAIT P1, [UR24+0x22830], R6 ;  /* 0x02283006ff0075a7 */ /* 0x0000a20008020158 */
[----:B------:R-:W-:Y:S05]  /*9720*/  @!P0 BRA `(.L_x_10970) ;  /* 0x0000000000048947 */ /* 0x000fea0003800000 */
[----:B------:R-:W-:Y:S01]  /*9730*/  BPT.TRAP 0x1 ;  /* 0x000000040000795c */ /* 0x000fe20000300000 */
.L_x_10970:
[----:B--2---:R-:W-:Y:S05]  /*9740*/  @P1 BRA `(.L_x_10971) ;  /* 0x0000000000081947 */ /* 0x004fea0003800000 */
[----:B------:R-:W2:Y:S02]  /*9750*/  SYNCS.PHASECHK.TRANS64.TRYWAIT P1, [UR24+0x22830], R6 ;  /* 0x02283006ff0075a7 */ /* 0x000ea40008020158 */
[----:B--2---:R-:W-:Y:S05]  /*9760*/  @!P1 BRA `(.L_x_10972) ;  /* 0x000000a400a89947 */ /* 0x004fea0003800000 */
.L_x_10971:
        /* <DEDUP_REMOVED lines=26> */
.L_x_10973:
[----:B------:R-:W-:Y:S01]  /*9910*/  ISETP.NE.AND P2, PT, R205, 0x1, PT ;  /* 0x00000001cd00780c */ /* 0x000fe20003f45270 */
[----:B------:R-:W-:Y:S01]  /*9920*/  VIADD R20, R22, UR41 ;  /* 0x0000002916147c36 */ /* 0x000fe20008000000 */
[----:B------:R-:W-:Y:S01]  /*9930*/  UIADD3 UR10, UR24, 0x22840, URZ ;  /* 0x00022840180a7890 */ /* 0x000fe2000fffe03f */
[----:B------:R-:W-:Y:S01]  /*9940*/  IMAD R11, R7, -0x60, RZ ;  /* 0xffffffa0070b7824 */ /* 0x000fe200078e02ff */
[----:B------:R-:W-:Y:S02]  /*9950*/  LOP3.LUT P1, RZ, R16, 0x80000, RZ, 0xc0, !PT ;  /* 0x0008000010ff7812 */ /* 0x000fe4000782c0ff */
[----:B------:R-:W-:-:S07]  /*9960*/  UPRMT UR10, UR7, 0x654, UR10 ;  /* 0x00000654070a7896 */ /* 0x000fce000800000a */
[----:B------:R-:W2:Y:S08]  /*9970*/  @P2 LDC R5, c[0x0][0x44c] ;  /* 0x00011300ff052b82 */ /* 0x000eb00000000800 */
[----:B------:R-:W3:Y:S01]  /*9980*/  @P2 LDC R4, c[0x0][0x450] ;  /* 0x00011400ff042b82 */ /* 0x000ee20000000800 */
[----:B------:R-:W-:Y:S01]  /*9990*/  SYNCS.ARRIVE.TRANS64.RED.A1T0 RZ, [UR10], RZ ;  /* 0x000000ffffff79a7 */ /* 0x000fe2000810040a */
[----:B------:R-:W-:Y:S01]  /*99a0*/  ULOP3.LUT UR10, URZ, UR26, URZ, 0x33, !UPT ;  /* 0x0000001a3f0a7292 */ /* 0x000fe2000f8e333f */
[----:B--2---:R-:W-:-:S05]  /*99b0*/  @P2 IMAD.HI.U32 R5, R20, R5, RZ ;  /* 0x0000000514052227 */ /* 0x004fca00078e00ff */
[----:B---3--:R-:W-:Y:S01]  /*99c0*/  @P2 SHF.R.U32.HI R20, RZ, R4, R5 ;  /* 0x00000004ff142219 */ /* 0x008fe20000011605 */
[----:B------:R-:W-:-:S04]  /*99d0*/  VIADD R5, R11, 0x1 ;  /* 0x000000010b057836 */ /* 0x000fc80000000000 */
[----:B------:R-:W2:Y:S01]  /*99e0*/  SHFL.IDX PT, R214, R20, RZ, 0x1c1f ;  /* 0x001c1fff14d67589 */ /* 0x000ea200000e0000 */
[----:B------:R-:W-:-:S05]  /*99f0*/  IMAD R4, R18, -0x2, R5 ;  /* 0xfffffffe12047824 */ /* 0x000fca00078e0205 */
[----:B------:R-:W-:-:S05]  /*9a00*/  IADD3 R4, R4, -UR27, R17 ;  /* 0x8000001b04047c10 */ /* 0x000fca000fffe011 */
[C---:B------:R-:W-:Y:S02]  /*9a10*/  VIADD R15, R4.reuse, UR28 ;  /* 0x0000001c040f7c36 */ /* 0x040fe40008000000 */
[----:B------:R-:W-:Y:S02]  /*9a20*/  VIADD R14, R4, UR10 ;  /* 0x0000000a040e7c36 */ /* 0x000fe40008000000 */
[----:B--2---:R-:W-:Y:S02]  /*9a30*/  IMAD.IADD R12, R15, 0x1, R214 ;  /* 0x000000010f0c7824 */ /* 0x004fe400078e02d6 */
        /* <DEDUP_REMOVED lines=14> */
.L_x_10976:
[----:B------:R-:W-:-:S05]  /*9b20*/  IMAD.U32 R21, RZ, RZ, UR25 ;  /* 0x00000019ff157e24 */ /* 0x000fca000f8e00ff */
[----:B------:R-:W-:-:S13]  /*9b30*/  ISETP.NE.AND P1, PT, R21, 0x1, PT ;  /* 0x000000011500780c */ /* 0x000fda0003f25270 */
[----:B------:R-:W2:Y:S02]  /*9b40*/  @P1 LDC.64 R4, c[0x0][0x9e8] ;  /* 0x00027a00ff041b82 */ /* 0x000ea40000000a00 */
[----:B--2---:R-:W-:-:S05]  /*9b50*/  @P1 IMAD.HI.U32 R4, R13, R4, RZ ;  /* 0x000000040d041227 */ /* 0x004fca00078e00ff */
[----:B------:R-:W-:-:S07]  /*9b60*/  @P1 SHF.R.U32.HI R13, RZ, R5, R4 ;  /* 0x00000005ff0d1219 */ /* 0x000fce0000011604 */
.L_x_10977:
[----:B------:R-:W-:Y:S05]  /*9b70*/  BSYNC B0 ;  /* 0x0000000000007941 */ /* 0x000fea0003800000 */
.L_x_10975:
[----:B------:R-:W-:-:S04]  /*9b80*/  IMAD R4, R18, -0x2, R11 ;  /* 0xfffffffe12047824 */ /* 0x000fc800078e020b */
[----:B------:R-:W-:-:S05]  /*9b90*/  IMAD R13, R13, R21, R4 ;  /* 0x000000150d0d7224 */ /* 0x000fca00078e0204 */
[----:B------:R-:W-:Y:S02]  /*9ba0*/  VIADDMNMX R12, R13, R21, R12, PT ;  /* 0x000000150d0c7246 */ /* 0x000fe4000380010c */
[----:B------:R-:W-:-:S07]  /*9bb0*/  VIMNMX R10, R10, R13, !PT ;  /* 0x0000000d0a0a7248 */ /* 0x000fce0007fe0100 */
.L_x_10974:
[C---:B------:R-:W-:Y:S01]  /*9bc0*/  ISETP.GE.AND P2, PT, R11.reuse, 0x1, PT ;  /* 0x000000010b00780c */ /* 0x040fe20003f46270 */
[----:B------:R-:W2:Y:S01]  /*9bd0*/  SHFL.IDX PT, R20, R20, 0x1, 0x1c1f ;  /* 0x003c1f0014147f89 */ /* 0x000ea200000e0000 */
        /* <DEDUP_REMOVED lines=11> */
[----:B------:R-:W-:Y:S01]  /*9c90*/  FSEL R153, R153, -INF , !P2 ;  /* 0xff80000099997808 */ /* 0x000fe20005000000 */
[--C-:B--2---:R-:W-:Y:S01]  /*9ca0*/  IMAD.IADD R15, R15, 0x1, R20.reuse ;  /* 0x000000010f0f7824 */ /* 0x104fe200078e0214 */
[----:B------:R-:W-:Y:S01]  /*9cb0*/  ISETP.GT.AND P2, PT, R10, 0x8, !P4 ;  /* 0x000000080a00780c */ /* 0x000fe20006744270 */
[----:B------:R-:W-:Y:S01]  /*9cc0*/  IMAD.IADD R14, R14, 0x1, R20 ;  /* 0x000000010e0e7824 */ /* 0x000fe200078e0214 */
        /* <DEDUP_REMOVED lines=134> */
.L_x_10980:
[----:B------:R-:W-:-:S05]  /*a530*/  IMAD.U32 R10, RZ, RZ, UR25 ;  /* 0x00000019ff0a7e24 */ /* 0x000fca000f8e00ff */
[----:B------:R-:W-:-:S13]  /*a540*/  ISETP.NE.AND P6, PT, R10, 0x1, PT ;  /* 0x000000010a00780c */ /* 0x000fda0003fc5270 */
[----:B------:R-:W2:Y:S02]  /*a550*/  @P6 LDC.64 R4, c[0x0][0x9e8] ;  /* 0x00027a00ff046b82 */ /* 0x000ea40000000a00 */
[----:B--2---:R-:W-:-:S05]  /*a560*/  @P6 IMAD.HI.U32 R4, R21, R4, RZ ;  /* 0x0000000415046227 */ /* 0x004fca00078e00ff */
[----:B------:R-:W-:-:S07]  /*a570*/  @P6 SHF.R.U32.HI R21, RZ, R5, R4 ;  /* 0x00000005ff156219 */ /* 0x000fce0000011604 */
.L_x_10981:
[----:B------:R-:W-:Y:S05]  /*a580*/  BSYNC B0 ;  /* 0x0000000000007941 */ /* 0x000fea0003800000 */
.L_x_10979:
[----:B------:R-:W-:-:S04]  /*a590*/  IMAD R11, R18, -0x2, R11 ;  /* 0xfffffffe120b7824 */ /* 0x000fc800078e020b */
[----:B------:R-:W-:-:S05]  /*a5a0*/  IMAD R21, R21, R10, R11 ;  /* 0x0000000a15157224 */ /* 0x000fca00078e020b */
[----:B------:R-:W-:Y:S02]  /*a5b0*/  VIADDMNMX R15, R21, R10, R15, PT ;  /* 0x0000000a150f7246 */ /* 0x000fe4000380010f */
[----:B------:R-:W-:-:S07]  /*a5c0*/  VIMNMX R14, R14, R21, !PT ;  /* 0x000000150e0e7248 */ /* 0x000fce0007fe0100 */
.L_x_10978:
[----:B------:R-:W-:Y:S02]  /*a5d0*/  ISETP.GT.AND P1, PT, R14, 0x1, !P1 ;  /* 0x000000010e00780c */ /* 0x000fe40004f24270 */
[C---:B------:R-:W-:Y:S02]  /*a5e0*/  LOP3.LUT P6, RZ, R16.reuse, 0x10000, RZ, 0xc0, !PT ;  /* 0x0001000010ff7812 */ /* 0x040fe400078cc0ff */
        /* <DEDUP_REMOVED lines=135> */
[--C-:B------:R-:W-:Y:S01]  /*ae60*/  FFMA.FTZ R152, R153, UR6, -R10.reuse ;  /* 0x0000000699987c23 */ /* 0x100fe2000801080a */
[----:B------:R-:W-:Y:S01]  /*ae70*/  MUFU.EX2 R11, R11 ;  /* 0x0000000b000b7308 */ /* 0x000fe20000000800 */
        /* <DEDUP_REMOVED lines=11> */
[----:B------:R-:W-:-:S02]  /*af30*/  FFMA.FTZ R196, R196, UR6, -R10 ;  /* 0x00000006c4c47c23 */ /* 0x000fc4000801080a */
[----:B------:R-:W-:Y:S02]  /*af40*/  FMNMX.FTZ R5, R171, R20, !PT ;  /* 0x00000014ab057209 */ /* 0x000fe40007810000 */
[----:B------:R-:W-:Y:S02]  /*af50*/  MUFU.EX2 R12, R21 ;  /* 0x00000015000c7308 */ /* 0x000fe40000000800 */
[----:B------:R-:W-:-:S04]  /*af60*/  FMNMX.FTZ R20, R174, R5, !PT ;  /* 0x00000005ae147209 */ /* 0x000fc80007810000 */
[----:B------:R-:W-:Y:S02]  /*af70*/  FMNMX.FTZ R5, R175, R20, !PT ;  /* 0x00000014af057209 */ /* 0x000fe40007810000 */
[----:B------:R-:W-:Y:S02]  /*af80*/  MUFU.EX2 R20, R157 ;  /* 0x0000009d00147308 */ /* 0x000fe40000000800 */
[----:B------:R-:W-:-:S04]  /*af90*/  FMNMX.FTZ R160, R178, R5, !PT ;  /* 0x00000005b2a07209 */ /* 0x000fc80007810000 */
[----:B------:R-:W-:Y:S02]  /*afa0*/  FMNMX.FTZ R5, R179, R160, !PT ;  /* 0x000000a0b3057209 */ /* 0x000fe40007810000 */
[----:B------:R2:W-:Y:S02]  /*afb0*/  MUFU.EX2 R157, R169 ;  /* 0x000000a9009d7308 */ /* 0x0005e40000000800 */
[----:B------:R-:W-:-:S04]  /*afc0*/  FMNMX.FTZ R160, R182, R5, !PT ;  /* 0x00000005b6a07209 */ /* 0x000fc80007810000 */
[----:B------:R-:W-:Y:S02]  /*afd0*/  FMNMX.FTZ R5, R183, R160, !PT ;  /* 0x000000a0b7057209 */ /* 0x000fe40007810000 */
[----:B------:R3:W-:Y:S01]  /*afe0*/  MUFU.EX2 R160, R168 ;  /* 0x000000a800a07308 */ /* 0x0007e20000000800 */
[----:B--2---:R-:W-:Y:S01]  /*aff0*/  FFMA.FTZ R169, R184, UR6, -R10 ;  /* 0x00000006b8a97c23 */ /* 0x004fe2000801080a */
[----:B------:R-:W-:-:S04]  /*b000*/  FMNMX.FTZ R164, R186, R5, !PT ;  /* 0x00000005baa47209 */ /* 0x000fc80007810000 */
[----:B------:R-:W-:Y:S02]  /*b010*/  FMNMX.FTZ R5, R187, R164, !PT ;  /* 0x000000a4bb057209 */ /* 0x000fe40007810000 */
[----:B------:R-:W-:Y:S01]  /*b020*/  MUFU.EX2 R13, R13 ;  /* 0x0000000d000d7308 */ /* 0x000fe20000000800 */
[----:B---3--:R-:W-:Y:S01]  /*b030*/  FFMA.FTZ R168, R181, UR6, -R10 ;  /* 0x00000006b5a87c23 */ /* 0x008fe2000801080a */
[----:B------:R-:W-:Y:S02]  /*b040*/  FMNMX.FTZ R164, R190, R5, !PT ;  /* 0x00000005bea47209 */ /* 0x000fe40007810000 */
[----:B------:R-:W-:Y:S02]  /*b050*/  FSEL R181, R4, RZ, P1 ;  /* 0x000000ff04b57208 */ /* 0x000fe40000800000 */
[----:B------:R-:W-:Y:S02]  /*b060*/  FMNMX.FTZ R5, R191, R164, !PT ;  /* 0x000000a4bf057209 */ /* 0x000fe40007810000 */
[----:B------:R-:W-:Y:S01]  /*b070*/  MUFU.EX2 R156, R156 ;  /* 0x0000009c009c7308 */ /* 0x000fe20000000800 */
[----:B------:R-:W-:Y:S01]  /*b080*/  FADD.FTZ R8, -R181, R8 ;  /* 0x00000008b5087221 */ /* 0x000fe20000010100 */
[----:B------:R-:W-:-:S03]  /*b090*/  FMNMX.FTZ R164, R194, R5, !PT ;  /* 0x00000005c2a47209 */ /* 0x000fc60007810000 */
[----:B------:R-:W-:Y:S01]  /*b0a0*/  FMUL.FTZ R8, R8, UR6 ;  /* 0x0000000608087c20 */ /* 0x000fe20008410000 */
[----:B------:R-:W-:Y:S02]  /*b0b0*/  FMNMX.FTZ R5, R195, R164, !PT ;  /* 0x000000a4c3057209 */ /* 0x000fe40007810000 */
[----:B------:R2:W-:Y:S02]  /*b0c0*/  MUFU.EX2 R21, R161 ;  /* 0x000000a100157308 */ /* 0x0005e40000000800 */
[----:B------:R-:W-:-:S04]  /*b0d0*/  FMNMX.FTZ R164, R198, R5, !PT ;  /* 0x00000005c6a47209 */ /* 0x000fc80007810000 */
[----:B------:R-:W-:Y:S02]  /*b0e0*/  FMNMX.FTZ R5, R199, R164, !PT ;  /* 0x000000a4c7057209 */ /* 0x000fe40007810000 */
[----:B------:R-:W3:Y:S01]  /*b0f0*/  MUFU.EX2 R8, R8 ;  /* 0x0000000800087308 */ /* 0x000ee20000000800 */
[--C-:B--2---:R-:W-:Y:S01]  /*b100*/  FFMA.FTZ R161, R177, UR6, -R10.reuse ;  /* 0x00000006b1a17c23 */ /* 0x104fe2000801080a */
[--C-:B------:R-:W-:Y:S01]  /*b110*/  FFMA.FTZ R177, R192, UR6, -R10.reuse ;  /* 0x00000006c0b17c23 */ /* 0x100fe2000801080a */
[----:B------:R-:W2:Y:S05]  /*b120*/  SHFL.BFLY PT, R176, R5, 0x2, 0x1f ;  /* 0x0c401f0005b07f89 */ /* 0x000eaa00000e0000 */
[----:B------:R-:W-:Y:S08]  /*b130*/  MUFU.EX2 R153, R153 ;  /* 0x0000009900997308 */ /* 0x000ff00000000800 */
[----:B------:R-:W-:Y:S01]  /*b140*/  MUFU.EX2 R14, R14 ;  /* 0x0000000e000e7308 */ /* 0x000fe20000000800 */
[-C--:B---3--:R-:W-:Y:S01]  /*b150*/  FMUL.FTZ R24, R24, R8.reuse ;  /* 0x0000000818187220 */ /* 0x088fe20000410000 */
        /* <DEDUP_REMOVED lines=9> */
[----:B--2---:R-:W-:Y:S01]  /*b1f0*/  FMNMX.FTZ R184, R5, R176, !PT ;  /* 0x000000b005b87209 */ /* 0x004fe20007810000 */
[--C-:B------:R-:W-:Y:S01]  /*b200*/  FFMA.FTZ R176, R189, UR6, -R10.reuse ;  /* 0x00000006bdb07c23 */ /* 0x100fe2000801080a */
[----:B------:R-:W-:Y:S01]  /*b210*/  FFMA.FTZ R10, R197, UR6, -R10 ;  /* 0x00000006c50a7c23 */ /* 0x000fe2000801080a */
        /* <DEDUP_REMOVED lines=26> */
[----:B--2---:R-:W-:Y:S01]  /*b3c0*/  FMNMX.FTZ R5, R184, R5, !PT ;  /* 0x00000005b8057209 */ /* 0x004fe20007810000 */
[----:B------:R-:W-:Y:S01]  /*b3d0*/  MUFU.EX2 R165, R165 ;  /* 0x000000a500a57308 */ /* 0x000fe20000000800 */
[-C--:B------:R-:W-:Y:S01]  /*b3e0*/  FMUL.FTZ R85, R85, R8.reuse ;  /* 0x0000000855557220 */ /* 0x080fe20000410000 */
[-C--:B------:R-:W-:Y:S01]  /*b3f0*/  FMUL.FTZ R88, R88, R8.reuse ;  /* 0x0000000858587220 */ /* 0x080fe20000410000 */
[C---:B------:R-:W-:Y:S01]  /*b400*/  FSETP.NEU.FTZ.AND P1, PT, R5.reuse, -INF , PT ;  /* 0xff8000000500780b */ /* 0x040fe20003f3d000 */
[----:B------:R-:W-:Y:S01]  /*b410*/  FMUL.FTZ R189, R5, UR6 ;  /* 0x0000000605bd7c20 */ /* 0x000fe20008410000 */
[-C--:B------:R-:W-:Y:S01]  /*b420*/  FMUL.FTZ R89, R89, R8.reuse ;  /* 0x0000000859597220 */ /* 0x080fe20000410000 */
[-C--:B------:R-:W-:Y:S01]  /*b430*/  FMUL.FTZ R92, R92, R8.reuse ;  /* 0x000000085c5c7220 */ /* 0x080fe20000410000 */
[-C--:B------:R-:W-:Y:S01]  /*b440*/  FMUL.FTZ R93, R93, R8.reuse ;  /* 0x000000085d5d7220 */ /* 0x080fe20000410000 */
[----:B------:R-:W2:Y:S01]  /*b450*/  MUFU.EX2 R168, R168 ;  /* 0x000000a800a87308 */ /* 0x000ea20000000800 */
[----:B------:R-:W-:Y:S01]  /*b460*/  FSEL R189, R189, RZ, P1 ;  /* 0x000000ffbdbd7208 */ /* 0x000fe20000800000 */
[-C--:B------:R-:W-:Y:S01]  /*b470*/  FMUL.FTZ R96, R96, R8.reuse ;  /* 0x0000000860607220 */ /* 0x080fe20000410000 */
[-C--:B------:R-:W-:Y:S01]  /*b480*/  FMUL.FTZ R97, R97, R8.reuse ;  /* 0x0000000861617220 */ /* 0x080fe20000410000 */
[-C--:B------:R-:W-:Y:S01]  /*b490*/  FMUL.FTZ R100, R100, R8.reuse ;  /* 0x0000000864647220 */ /* 0x080fe20000410000 */
[----:B------:R-:W-:Y:S01]  /*b4a0*/  FMUL.FTZ R101, R101, R8 ;  /* 0x0000000865657220 */ /* 0x000fe20000410000 */
[----:B------:R-:W-:Y:S01]  /*b4b0*/  FFMA.FTZ R184, R155, UR6, -R189 ;  /* 0x000000069bb87c23 */ /* 0x000fe200080108bd */
[----:B------:R-:W-:Y:S01]  /*b4c0*/  FFMA.FTZ R155, R8, R2, R11 ;  /* 0x00000002089b7223 */ /* 0x000fe2000001000b */
[--C-:B----4-:R-:W-:Y:S01]  /*b4d0*/  FFMA.FTZ R185, R154, UR6, -R189.reuse ;  /* 0x000000069ab97c23 */ /* 0x110fe200080108bd */
[----:B------:R-:W-:Y:S01]  /*b4e0*/  MUFU.EX2 R169, R169 ;  /* 0x000000a900a97308 */ /* 0x000fe20000000800 */
[----:B------:R-:W-:Y:S01]  /*b4f0*/  FFMA.FTZ R188, R159, UR6, -R189 ;  /* 0x000000069fbc7c23 */ /* 0x000fe200080108bd */
[----:B------:R-:W-:Y:S01]  /*b500*/  FADD.FTZ R193, R152, R155 ;  /* 0x0000009b98c17221 */ /* 0x000fe20000010000 */
[--C-:B------:R-:W-:Y:S01]  /*b510*/  FFMA.FTZ R159, R162, UR6, -R189.reuse ;  /* 0x00000006a29f7c23 */ /* 0x100fe200080108bd */
[----:B---3--:R-:W-:Y:S01]  /*b520*/  F2FP.BF16.F32.PACK_AB R162, R15, R14 ;  /* 0x0000000e0fa2723e */ /* 0x008fe200000010ff */
[----:B------:R-:W-:Y:S01]  /*b530*/  FFMA.FTZ R155, R158, UR6, -R189 ;  /* 0x000000069e9b7c23 */ /* 0x000fe200080108bd */
[----:B------:R-:W-:Y:S01]  /*b540*/  FADD.FTZ R2, R12, R193 ;  /* 0x000000c10c027221 */ /* 0x000fe20000010000 */
[----:B------:R-:W-:Y:S01]  /*b550*/  F2FP.BF16.F32.PACK_AB R158, R153, R20 ;  /* 0x00000014999e723e */ /* 0x000fe200000010ff */
[----:B------:R3:W-:Y:S01]  /*b560*/  MUFU.EX2 R181, R196 ;  /* 0x000000c400b57308 */ /* 0x0007e20000000800 */
[--C-:B------:R-:W-:Y:S01]  /*b570*/  FFMA.FTZ R192, R163, UR6, -R189.reuse ;  /* 0x00000006a3c07c23 */ /* 0x100fe200080108bd */
[----:B------:R-:W-:Y:S01]  /*b580*/  FADD.FTZ R193, R13, R2 ;  /* 0x000000020dc17221 */ /* 0x000fe20000010000 */
[--C-:B------:R-:W-:Y:S01]  /*b590*/  FFMA.FTZ R163, R166, UR6, -R189.reuse ;  /* 0x00000006a6a37c23 */ /* 0x100fe200080108bd */
[--C-:B------:R-:W-:Y:S01]  /*b5a0*/  FFMA.FTZ R171, R171, UR6, -R189.reuse ;  /* 0x00000006abab7c23 */ /* 0x100fe200080108bd */
[----:B------:R-:W-:Y:S01]  /*b5b0*/  FFMA.FTZ R174, R174, UR6, -R189 ;  /* 0x00000006aeae7c23 */ /* 0x000fe200080108bd */
[----:B------:R-:W-:Y:S01]  /*b5c0*/  FADD.FTZ R2, R156, R193 ;  /* 0x000000c19c027221 */ /* 0x000fe20000010000 */
[----:B------:R-:W-:Y:S01]  /*b5d0*/  F2FP.BF16.F32.PACK_AB R152, R152, R11 ;  /* 0x0000000b9898723e */ /* 0x000fe200000010ff */
[----:B------:R-:W-:Y:S01]  /*b5e0*/  MUFU.EX2 R173, R173 ;  /* 0x000000ad00ad7308 */ /* 0x000fe20000000800 */
[--C-:B---3--:R-:W-:Y:S01]  /*b5f0*/  FFMA.FTZ R196, R167, UR6, -R189.reuse ;  /* 0x00000006a7c47c23 */ /* 0x108fe200080108bd */
[----:B------:R-:W-:Y:S01]  /*b600*/  FADD.FTZ R193, R21, R2 ;  /* 0x0000000215c17221 */ /* 0x000fe20000010000 */
[--C-:B------:R-:W-:Y:S01]  /*b610*/  FFMA.FTZ R175, R175, UR6, -R189.reuse ;  /* 0x00000006afaf7c23 */ /* 0x100fe200080108bd */
[----:B------:R-:W-:Y:S01]  /*b620*/  FFMA.FTZ R178, R178, UR6, -R189 ;  /* 0x00000006b2b27c23 */ /* 0x000fe200080108bd */
[----:B--2---:R-:W-:Y:S01]  /*b630*/  F2FP.BF16.F32.PACK_AB R166, R168, R165 ;  /* 0x000000a5a8a6723e */ /* 0x004fe200000010ff */
[----:B------:R-:W-:Y:S01]  /*b640*/  FADD.FTZ R2, R20, R193 ;  /* 0x000000c114027221 */ /* 0x000fe20000010000 */
[--C-:B------:R-:W-:Y:S01]  /*b650*/  FFMA.FTZ R179, R179, UR6, -R189.reuse ;  /* 0x00000006b3b37c23 */ /* 0x100fe200080108bd */
[----:B------:R-:W2:Y:S01]  /*b660*/  MUFU.EX2 R176, R176 ;  /* 0x000000b000b07308 */ /* 0x000ea20000000800 */
[--C-:B------:R-:W-:Y:S01]  /*b670*/  FFMA.FTZ R182, R182, UR6, -R189.reuse ;  /* 0x00000006b6b67c23 */ /* 0x100fe200080108bd */
[----:B------:R-:W-:Y:S01]  /*b680*/  FADD.FTZ R193, R153, R2 ;  /* 0x0000000299c17221 */ /* 0x000fe20000010000 */
[--C-:B------:R-:W-:Y:S01]  /*b690*/  FFMA.FTZ R183, R183, UR6, -R189.reuse ;  /* 0x00000006b7b77c23 */ /* 0x100fe200080108bd */
[--C-:B------:R-:W-:Y:S01]  /*b6a0*/  FFMA.FTZ R187, R187, UR6, -R189.reuse ;  /* 0x00000006bbbb7c23 */ /* 0x100fe200080108bd */
[----:B------:R-:W-:Y:S01]  /*b6b0*/  FFMA.FTZ R190, R190, UR6, -R189 ;  /* 0x00000006bebe7c23 */ /* 0x000fe200080108bd */
[----:B------:R-:W-:Y:S01]  /*b6c0*/  FADD.FTZ R2, R160, R193 ;  /* 0x000000c1a0027221 */ /* 0x000fe20000010000 */
[--C-:B------:R-:W-:Y:S01]  /*b6d0*/  FFMA.FTZ R191, R191, UR6, -R189.reuse ;  /* 0x00000006bfbf7c23 */ /* 0x100fe200080108bd */
[----:B------:R-:W-:Y:S01]  /*b6e0*/  MUFU.EX2 R177, R177 ;  /* 0x000000b100b17308 */ /* 0x000fe20000000800 */
[--C-:B------:R-:W-:Y:S01]  /*b6f0*/  FFMA.FTZ R194, R194, UR6, -R189.reuse ;  /* 0x00000006c2c27c23 */ /* 0x100fe200080108bd */
[----:B------:R-:W-:Y:S01]  /*b700*/  FADD.FTZ R193, R157, R2 ;  /* 0x000000029dc17221 */ /* 0x000fe20000010000 */
[----:B------:R-:W-:Y:S01]  /*b710*/  FSEL R2, R5, RZ, P1 ;  /* 0x000000ff05027208 */ /* 0x000fe20000800000 */
[--C-:B------:R-:W-:Y:S01]  /*b720*/  FFMA.FTZ R195, R195, UR6, -R189.reuse ;  /* 0x00000006c3c37c23 */ /* 0x100fe200080108bd */
[----:B------:R-:W-:Y:S01]  /*b730*/  FFMA.FTZ R198, R198, UR6, -R189 ;  /* 0x00000006c6c67c23 */ /* 0x000fe200080108bd */
[----:B------:R-:W-:Y:S01]  /*b740*/  FADD.FTZ R154, R14, R193 ;  /* 0x000000c10e9a7221 */ /* 0x000fe20000010000 */
[-C--:B------:R-:W-:Y:S01]  /*b750*/  FMUL.FTZ R104, R104, R8.reuse ;  /* 0x0000000868687220 */ /* 0x080fe20000410000 */
[----:B------:R-:W-:Y:S01]  /*b760*/  FADD.FTZ R2, -R2, R9 ;  /* 0x0000000902027221 */ /* 0x000fe20000010100 */
[----:B------:R-:W3:Y:S01]  /*b770*/  MUFU.EX2 R180, R180 ;  /* 0x000000b400b47308 */ /* 0x000ee20000000800 */
[----:B------:R-:W-:Y:S01]  /*b780*/  FADD.FTZ R193, R15, R154 ;  /* 0x0000009a0fc17221 */ /* 0x000fe20000010000 */
[----:B------:R-:W-:Y:S01]  /*b790*/  FFMA.FTZ R9, R170, UR6, -R189 ;  /* 0x00000006aa097c23 */ /* 0x000fe200080108bd */
[----:B------:R-:W-:Y:S01]  /*b7a0*/  FMUL.FTZ R14, R2, UR6 ;  /* 0x00000006020e7c20 */ /* 0x000fe20008410000 */
[----:B--2---:R-:W-:Y:S01]  /*b7b0*/  F2FP.BF16.F32.PACK_AB R170, R176, R173 ;  /* 0x000000adb0aa723e */ /* 0x004fe200000010ff */
[----:B------:R-:W-:Y:S01]  /*b7c0*/  FADD.FTZ R154, R164, R193 ;  /* 0x000000c1a49a7221 */ /* 0x000fe20000010000 */
[-C--:B------:R-:W-:Y:S01]  /*b7d0*/  FMUL.FTZ R105, R105, R8.reuse ;  /* 0x0000000869697220 */ /* 0x080fe20000410000 */
[-C--:B------:R-:W-:Y:S01]  /*b7e0*/  FMUL.FTZ R108, R108, R8.reuse ;  /* 0x000000086c6c7220 */ /* 0x080fe20000410000 */
[----:B------:R-:W2:Y:S01]  /*b7f0*/  MUFU.EX2 R10, R10 ;  /* 0x0000000a000a7308 */ /* 0x000ea20000000800 */
[----:B------:R-:W-:Y:S01]  /*b800*/  FADD.FTZ R154, R161, R154 ;  /* 0x0000009aa19a7221 */ /* 0x000fe20000010000 */
[-C--:B------:R-:W-:Y:S01]  /*b810*/  FMUL.FTZ R109, R109, R8.reuse ;  /* 0x000000086d6d7220 */ /* 0x080fe20000410000 */
[-C--:B------:R-:W-:Y:S01]  /*b820*/  FMUL.FTZ R112, R112, R8.reuse ;  /* 0x0000000870707220 */ /* 0x080fe20000410000 */
[-C--:B------:R-:W-:Y:S01]  /*b830*/  FMUL.FTZ R113, R113, R8.reuse ;  /* 0x0000000871717220 */ /* 0x080fe20000410000 */
[----:B------:R-:W-:Y:S01]  /*b840*/  FADD.FTZ R167, R165, R154 ;  /* 0x0000009aa5a77221 */ /* 0x000fe20000010000 */
[-C--:B------:R-:W-:Y:S01]  /*b850*/  FMUL.FTZ R116, R116, R8.reuse ;  /* 0x0000000874747220 */ /* 0x080fe20000410000 */
[-C--:B------:R-:W-:Y:S01]  /*b860*/  FMUL.FTZ R117, R117, R8.reuse ;  /* 0x0000000875757220 */ /* 0x080fe20000410000 */
[----:B------:R-:W-:Y:S01]  /*b870*/  MUFU.EX2 R185, R185 ;  /* 0x000000b900b97308 */ /* 0x000fe20000000800 */
[----:B------:R-:W-:Y:S01]  /*b880*/  FADD.FTZ R154, R168, R167 ;  /* 0x000000a7a89a7221 */ /* 0x000fe20000010000 */
[--C-:B------:R-:W-:Y:S01]  /*b890*/  FFMA.FTZ R167, R186, UR6, -R189.reuse ;  /* 0x00000006baa77c23 */ /* 0x100fe200080108bd */
[----:B------:R-:W-:Y:S01]  /*b8a0*/  F2FP.BF16.F32.PACK_AB R168, R172, R169 ;  /* 0x000000a9aca8723e */ /* 0x000fe200000010ff */
[----:B------:R-:W-:Y:S01]  /*b8b0*/  FFMA.FTZ R189, R199, UR6, -R189 ;  /* 0x00000006c7bd7c23 */ /* 0x000fe200080108bd */
[----:B------:R-:W-:Y:S01]  /*b8c0*/  FADD.FTZ R193, R169, R154 ;  /* 0x0000009aa9c17221 */ /* 0x000fe20000010000 */
[-C--:B------:R-:W-:Y:S01]  /*b8d0*/  FMUL.FTZ R120, R120, R8.reuse ;  /* 0x0000000878787220 */ /* 0x080fe20000410000 */
[-C--:B------:R-:W-:Y:S01]  /*b8e0*/  FMUL.FTZ R121, R121, R8.reuse ;  /* 0x0000000879797220 */ /* 0x080fe20000410000 */
[----:B------:R-:W4:Y:S01]  /*b8f0*/  MUFU.EX2 R14, R14 ;  /* 0x0000000e000e7308 */ /* 0x000f220000000800 */
[----:B------:R-:W-:Y:S01]  /*b900*/  FADD.FTZ R154, R172, R193 ;  /* 0x000000c1ac9a7221 */ /* 0x000fe20000010000 */
[----:B---3--:R-:W-:Y:S01]  /*b910*/  F2FP.BF16.F32.PACK_AB R172, R180, R177 ;  /* 0x000000b1b4ac723e */ /* 0x008fe200000010ff */
[-C--:B------:R-:W-:Y:S01]  /*b920*/  FMUL.FTZ R124, R124, R8.reuse ;  /* 0x000000087c7c7220 */ /* 0x080fe20000410000 */
[----:B------:R-:W-:Y:S01]  /*b930*/  FMUL.FTZ R125, R125, R8 ;  /* 0x000000087d7d7220 */ /* 0x000fe20000410000 */
[----:B------:R-:W-:Y:S01]  /*b940*/  FADD.FTZ R193, R173, R154 ;  /* 0x0000009aadc17221 */ /* 0x000fe20000010000 */
[----:B------:R-:W-:Y:S01]  /*b950*/  F2FP.BF16.F32.PACK_AB R154, R13, R12 ;  /* 0x0000000c0d9a723e */ /* 0x000fe200000010ff */
[-C--:B------:R-:W-:Y:S01]  /*b960*/  FMUL.FTZ R128, R128, R8.reuse ;  /* 0x0000000880807220 */ /* 0x080fe20000410000 */
[----:B------:R-:W3:Y:S01]  /*b970*/  MUFU.EX2 R184, R184 ;  /* 0x000000b800b87308 */ /* 0x000ee20000000800 */
[----:B------:R-:W-:Y:S01]  /*b980*/  FADD.FTZ R12, R176, R193 ;  /* 0x000000c1b00c7221 */ /* 0x000fe20000010000 */
[-C--:B------:R-:W-:Y:S01]  /*b990*/  FMUL.FTZ R129, R129, R8.reuse ;  /* 0x0000000881817220 */ /* 0x080fe20000410000 */
[-C--:B------:R-:W-:Y:S01]  /*b9a0*/  FMUL.FTZ R132, R132, R8.reuse ;  /* 0x0000000884847220 */ /* 0x080fe20000410000 */
[-C--:B------:R-:W-:Y:S01]  /*b9b0*/  FMUL.FTZ R133, R133, R8.reuse ;  /* 0x0000000885857220 */ /* 0x080fe20000410000 */
[----:B------:R-:W-:Y:S01]  /*b9c0*/  FADD.FTZ R13, R177, R12 ;  /* 0x0000000cb10d7221 */ /* 0x000fe20000010000 */
[-C--:B------:R-:W-:Y:S01]  /*b9d0*/  FMUL.FTZ R136, R136, R8.reuse ;  /* 0x0000000888887220 */ /* 0x080fe20000410000 */
[-C--:B------:R-:W-:Y:S01]  /*b9e0*/  FMUL.FTZ R137, R137, R8.reuse ;  /* 0x0000000889897220 */ /* 0x080fe20000410000 */
[----:B------:R-:W5:Y:S01]  /*b9f0*/  MUFU.EX2 R155, R155 ;  /* 0x0000009b009b7308 */ /* 0x000f620000000800 */
[----:B------:R-:W-:Y:S01]  /*ba00*/  FADD.FTZ R20, R180, R13 ;  /* 0x0000000db4147221 */ /* 0x000fe20000010000 */
[-C--:B------:R-:W-:Y:S01]  /*ba10*/  FMUL.FTZ R140, R140, R8.reuse ;  /* 0x000000088c8c7220 */ /* 0x080fe20000410000 */
[-C--:B------:R-:W-:Y:S01]  /*ba20*/  FMUL.FTZ R141, R141, R8.reuse ;  /* 0x000000088d8d7220 */ /* 0x080fe20000410000 */
[-C--:B------:R-:W-:Y:S01]  /*ba30*/  FMUL.FTZ R144, R144, R8.reuse ;  /* 0x0000000890907220 */ /* 0x080fe20000410000 */
[----:B------:R-:W-:Y:S01]  /*ba40*/  FADD.FTZ R13, R181, R20 ;  /* 0x00000014b50d7221 */ /* 0x000fe20000010000 */
[-C--:B------:R-:W-:Y:S01]  /*ba50*/  FMUL.FTZ R145, R145, R8.reuse ;  /* 0x0000000891917220 */ /* 0x080fe20000410000 */
[----:B------:R-:W-:Y:S01]  /*ba60*/  FMUL.FTZ R148, R148, R8 ;  /* 0x0000000894947220 */ /* 0x000fe20000410000 */
[----:B------:R-:W0:Y:S01]  /*ba70*/  MUFU.EX2 R188, R188 ;  /* 0x000000bc00bc7308 */ /* 0x000e220000000800 */
[----:B--2---:R-:W-:Y:S01]  /*ba80*/  FADD.FTZ R2, R10, R13 ;  /* 0x0000000d0a027221 */ /* 0x004fe20000010000 */
[----:B----4-:R-:W-:Y:S01]  /*ba90*/  FFMA.FTZ R13, R14, R0, R185 ;  /* 0x000000000e0d7223 */ /* 0x010fe200000100b9 */
[----:B------:R-:W-:Y:S01]  /*baa0*/  FMUL.FTZ R149, R149, R8 ;  /* 0x0000000895957220 */ /* 0x000fe20000410000 */
[----:B------:R-:W-:Y:S01]  /*bab0*/  F2FP.BF16.F32.PACK_AB R164, R161, R164 ;  /* 0x000000a4a1a4723e */ /* 0x000fe200000010ff */
[----:B------:R-:W-:Y:S01]  /*bac0*/  FMUL.FTZ R26, R26, R14 ;  /* 0x0000000e1a1a7220 */ /* 0x000fe20000410000 */
[C---:B---3--:R-:W-:Y:S01]  /*bad0*/  FADD.FTZ R0, R184.reuse, R13 ;  /* 0x0000000db8007221 */ /* 0x048fe20000010000 */
[----:B------:R-:W-:Y:S01]  /*bae0*/  F2FP.BF16.F32.PACK_AB R160, R157, R160 ;  /* 0x000000a09da0723e */ /* 0x000fe200000010ff */
[----:B------:R-:W2:Y:S01]  /*baf0*/  MUFU.EX2 R159, R159 ;  /* 0x0000009f009f7308 */ /* 0x000ea20000000800 */
[----:B------:R-:W-:Y:S01]  /*bb00*/  F2FP.BF16.F32.PACK_AB R156, R21, R156 ;  /* 0x0000009c159c723e */ /* 0x000fe200000010ff */
[----:B-----5:R-:W-:Y:S01]  /*bb10*/  FADD.FTZ R13, R155, R0 ;  /* 0x000000009b0d7221 */ /* 0x020fe20000010000 */
[----:B------:R-:W-:Y:S01]  /*bb20*/  F2FP.BF16.F32.PACK_AB R153, R184, R185 ;  /* 0x000000b9b899723e */ /* 0x000fe200000010ff */
        /* <DEDUP_REMOVED lines=37> */
[C---:B--2---:R-:W-:Y:S01]  /*bd80*/  FADD.FTZ R20, R196.reuse, R13 ;  /* 0x0000000dc4147221 */ /* 0x044fe20000010000 */
[----:B------:R-:W-:Y:S01]  /*bd90*/  F2FP.BF16.F32.PACK_AB R159, R196, R163 ;  /* 0x000000a3c49f723e */ /* 0x000fe200000010ff */
[-C--:B------:R-:W-:Y:S01]  /*bda0*/  FMUL.FTZ R79, R79, R14.reuse ;  /* 0x0000000e4f4f7220 */ /* 0x080fe20000410000 */
[-C--:B------:R-:W-:Y:S01]  /*bdb0*/  FMUL.FTZ R82, R82, R14.reuse ;  /* 0x0000000e52527220 */ /* 0x080fe20000410000 */
[-C--:B------:R-:W-:Y:S01]  /*bdc0*/  FMUL.FTZ R83, R83, R14.reuse ;  /* 0x0000000e53537220 */ /* 0x080fe20000410000 */
[-C--:B------:R-:W-:Y:S01]  /*bdd0*/  FMUL.FTZ R86, R86, R14.reuse ;  /* 0x0000000e56567220 */ /* 0x080fe20000410000 */
[-C--:B------:R-:W-:Y:S01]  /*bde0*/  FMUL.FTZ R87, R87, R14.reuse ;  /* 0x0000000e57577220 */ /* 0x080fe20000410000 */
[----:B------:R2:W4:Y:S01]  /*bdf0*/  MUFU.EX2 R11, R174 ;  /* 0x000000ae000b7308 */ /* 0x0005220000000800 */
        /* <DEDUP_REMOVED lines=8> */
[----:B--2---:R-:W-:Y:S01]  /*be80*/  F2FP.BF16.F32.PACK_AB R174, R10, R181 ;  /* 0x000000b50aae723e */ /* 0x004fe200000010ff */
[C---:B0-----:R-:W-:Y:S01]  /*be90*/  FADD.FTZ R20, R186.reuse, R13 ;  /* 0x0000000dba147221 */ /* 0x041fe20000010000 */
[----:B------:R-:W-:Y:S01]  /*bea0*/  F2FP.BF16.F32.PACK_AB R161, R186, R9 ;  /* 0x00000009baa1723e */ /* 0x000fe200000010ff */
        /* <DEDUP_REMOVED lines=35> */
[----:B------:R-:W-:Y:S01]  /*c0e0*/  FMUL.FTZ R151, R151, R14 ;  /* 0x0000000e97977220 */ /* 0x000fe20000410000 */
[----:B------:R2:W4:Y:S01]  /*c0f0*/  MUFU.EX2 R169, R167 ;  /* 0x000000a700a97308 */ /* 0x0005220000000800 */
[----:B---3--:R-:W-:-:S07]  /*c100*/  FADD.FTZ R178, R182, R13 ;  /* 0x0000000db6b27221 */ /* 0x008fce0000010000 */
[----:B------:R-:W3:Y:S01]  /*c110*/  MUFU.EX2 R0, R187 ;  /* 0x000000bb00007308 */ /* 0x000ee20000000800 */
[C---:B0-----:R-:W-:Y:S01]  /*c120*/  FADD.FTZ R178, R183.reuse, R178 ;  /* 0x000000b2b7b27221 */ /* 0x041fe20000010000 */
[----:B--2---:R-:W-:-:S06]  /*c130*/  F2FP.BF16.F32.PACK_AB R167, R183, R182 ;  /* 0x000000b6b7a7723e */ /* 0x004fcc00000010ff */
[----:B------:R-:W0:Y:S01]  /*c140*/  MUFU.EX2 R171, R190 ;  /* 0x000000be00ab7308 */ /* 0x000e220000000800 */
[----:B----4-:R-:W-:-:S07]  /*c150*/  FADD.FTZ R13, R169, R178 ;  /* 0x000000b2a90d7221 */ /* 0x010fce0000010000 */
[----:B------:R-:W2:Y:S01]  /*c160*/  MUFU.EX2 R20, R191 ;  /* 0x000000bf00147308 */ /* 0x000ea20000000800 */
[C---:B---3--:R-:W-:Y:S01]  /*c170*/  FADD.FTZ R178, R0.reuse, R13 ;  /* 0x0000000d00b27221 */ /* 0x048fe20000010000 */
[----:B------:R-:W-:-:S06]  /*c180*/  F2FP.BF16.F32.PACK_AB R169, R0, R169 ;  /* 0x000000a900a9723e */ /* 0x000fcc00000010ff */
[----:B------:R-:W3:Y:S01]  /*c190*/  MUFU.EX2 R173, R194 ;  /* 0x000000c200ad7308 */ /* 0x000ee20000000800 */
[----:B0-----:R-:W-:-:S07]  /*c1a0*/  FADD.FTZ R13, R171, R178 ;  /* 0x000000b2ab0d7221 */ /* 0x001fce0000010000 */
[----:B------:R-:W0:Y:S01]  /*c1b0*/  MUFU.EX2 R176, R195 ;  /* 0x000000c300b07308 */ /* 0x000e220000000800 */
[C---:B--2---:R-:W-:Y:S01]  /*c1c0*/  FADD.FTZ R180, R20.reuse, R13 ;  /* 0x0000000d14b47221 */ /* 0x044fe20000010000 */
[----:B------:R-:W-:-:S06]  /*c1d0*/  F2FP.BF16.F32.PACK_AB R171, R20, R171 ;  /* 0x000000ab14ab723e */ /* 0x000fcc00000010ff */
[----:B------:R-:W2:Y:S01]  /*c1e0*/  MUFU.EX2 R175, R198 ;  /* 0x000000c600af7308 */ /* 0x000ea20000000800 */
[----:B---3--:R-:W-:-:S07]  /*c1f0*/  FADD.FTZ R13, R173, R180 ;  /* 0x000000b4ad0d7221 */ /* 0x008fce0000010000 */
[----:B------:R-:W3:Y:S01]  /*c200*/  MUFU.EX2 R178, R189 ;  /* 0x000000bd00b27308 */ /* 0x000ee20000000800 */
[C---:B0-----:R-:W-:Y:S01]  /*c210*/  FADD.FTZ R8, R176.reuse, R13 ;  /* 0x0000000db0087221 */ /* 0x041fe20000010000 */
[----:B------:R-:W-:-:S03]  /*c220*/  F2FP.BF16.F32.PACK_AB R173, R176, R173 ;  /* 0x000000adb0ad723e */ /* 0x000fc600000010ff */
[----:B--2---:R-:W-:-:S04]  /*c230*/  FADD.FTZ R9, R175, R8 ;  /* 0x00000008af097221 */ /* 0x004fc80000010000 */
[C---:B---3--:R-:W-:Y:S01]  /*c240*/  FADD.FTZ R0, R178.reuse, R9 ;  /* 0x00000009b2007221 */ /* 0x048fe20000010000 */
[----:B------:R-:W-:Y:S01]  /*c250*/  F2FP.BF16.F32.PACK_AB R175, R178, R175 ;  /* 0x000000afb2af723e */ /* 0x000fe200000010ff */
[----:B------:R-:W-:Y:S06]  /*c260*/  @!P0 BRA `(.L_x_10982) ;  /* 0x0000000000048947 */ /* 0x000fec0003800000 */
[----:B------:R-:W-:Y:S01]  /*c270*/  BPT.TRAP 0x1 ;  /* 0x000000040000795c */ /* 0x000fe20000300000 */
.L_x_10982:
[----:B------:R0:W2:Y:S01]  /*c280*/  SYNCS.PHASECHK.TRANS64.TRYWAIT P1, [UR24+0x22850], R6 ;  /* 0x02285006ff0075a7 */ /* 0x0000a20008020158 */
[----:B------:R-:W-:Y:S05]  /*c290*/  @!P0 BRA `(.L_x_10983) ;  /* 0x0000000000048947 */ /* 0x000fea0003800000 */
[----:B------:R-:W-:Y:S01]  /*c2a0*/  BPT.TRAP 0x1 ;  /* 0x000000040000795c */ /* 0x000fe20000300000 */
.L_x_10983:
[----:B------:R-:W-:Y:S01]  /*c2b0*/  VIADD R8, R215, 0x8 ;  /* 0x00000008d7087836 */ /* 0x000fe20000000000 */
[----:B--2---:R-:W-:Y:S06]  /*c2c0*/  @P1 BRA `(.L_x_10984) ;  /* 0x0000000000081947 */ /* 0x004fec0003800000 */
[----:B------:R-:W2:Y:S02]  /*c2d0*/  SYNCS.PHASECHK.TRANS64.TRYWAIT P1, [UR24+0x22850], R6 ;  /* 0x02285006ff0075a7 */ /* 0x000ea40008020158 */
[----:B--2---:R-:W-:Y:S05]  /*c2e0*/  @!P1 BRA `(.L_x_10985) ;  /* 0x0000007800e09947 */ /* 0x004fea0003800000 */
.L_x_10984:
        /* <DEDUP_REMOVED lines=39> */
.L_x_10986:
[----:B------:R-:W-:Y:S01]  /*c560*/  UIADD3 UR24, UR24, 0x22860, URZ ;  /* 0x0002286018187890 */ /* 0x000fe2000fffe03f */
[C---:B------:R-:W-:Y:S01]  /*c570*/  ISETP.GT.AND P1, PT, R7.reuse, UR44, PT ;  /* 0x0000002c07007c0c */ /* 0x040fe2000bf24270 */
[----:B------:R-:W-:Y:S02]  /*c580*/  VIADD R7, R7, 0xffffffff ;  /* 0xffffffff07077836 */ /* 0x000fe40000000000 */
[----:B------:R-:W-:Y:S01]  /*c590*/  UPRMT UR24, UR7, 0x654, UR24 ;  /* 0x0000065407187896 */ /* 0x000fe20008000018 */
[----:B--2---:R-:W-:Y:S02]  /*c5a0*/  IMAD.MOV.U32 R9, RZ, RZ, R5 ;  /* 0x000000ffff097224 */ /* 0x004fe400078e0005 */
[----:B------:R-:W-:-:S06]  /*c5b0*/  IMAD.MOV.U32 R8, RZ, RZ, R4 ;  /* 0x000000ffff087224 */ /* 0x000fcc00078e0004 */
[----:B------:R-:W-:Y:S01]  /*c5c0*/  SYNCS.ARRIVE.TRANS64.RED.A1T0 RZ, [UR24], RZ ;  /* 0x000000ffffff79a7 */ /* 0x000fe20008100418 */
[----:B------:R-:W-:Y:S05]  /*c5d0*/  @P1 BRA `(.L_x_10987) ;  /* 0xffffffd000181947 */ /* 0x000fea000383ffff */
.L_x_10968:
[----:B------:R-:W3:Y:S01]  /*c5e0*/  SHFL.BFLY PT, R7, R2, 0x2, 0x1f ;  /* 0x0c401f0002077f89 */ /* 0x000ee200000e0000 */
[----:B------:R-:W-:Y:S01]  /*c5f0*/  IMAD.MOV.U32 R8, RZ, RZ, RZ ;  /* 0x000000ffff087224 */ /* 0x000fe200078e00ff */
[----:B------:R-:W-:Y:S01]  /*c600*/  UIADD3 UR38, UR38, 0x1, URZ ;  /* 0x0000000126267890 */ /* 0x000fe2000fffe03f */
[----:B------:R1:W-:Y:S06]  /*c610*/  BAR.ARV R3, 0x100 ;  /* 0x000400030000751d */ /* 0x0003ec0000002000 */
[----:B------:R-:W-:Y:S02]  /*c620*/  UISETP.NE.AND UP0, UPT, UR38, 0x2, UPT ;  /* 0x000000022600788c */ /* 0x000fe4000bf05270 */
[----:B------:R-:W-:Y:S06]  /*c630*/  BAR.ARV 0x8, 0x180 ;  /* 0x0206000000007b1d */ /* 0x000fec0000002000 */
[----:B-1----:R-:W-:Y:S01]  /*c640*/  IMAD.MOV.U32 R3, RZ, RZ, -0x800000 ;  /* 0xff800000ff037424 */ /* 0x002fe200078e00ff */
[----:B------:R-:W-:Y:S01]  /*c650*/  USEL UR4, URZ, 0x1, UP0 ;  /* 0x000000013f047887 */ /* 0x000fe20008000000 */
[----:B------:R-:W1:Y:S01]  /*c660*/  SHFL.BFLY PT, R9, R0, 0x2, 0x1f ;  /* 0x0c401f0000097f89 */ /* 0x000e6200000e0000 */
[----:B------:R-:W-:Y:S01]  /*c670*/  PLOP3.LUT P0, PT, PT, PT, PT, 0x8, 0x0 ;  /* 0x000000000000781c */ /* 0x000fe20003f0e170 */
[----:B------:R-:W-:Y:S01]  /*c680*/  UIADD3 UR36, UR36, 0x1, URZ ;  /* 0x0000000124247890 */ /* 0x000fe2000fffe03f */
[----:B---3--:R-:W-:Y:S01]  /*c690*/  FADD.FTZ R7, R7, R2 ;  /* 0x0000000207077221 */ /* 0x008fe20000010000 */
[----:B------:R-:W-:Y:S01]  /*c6a0*/  IMAD.MOV.U32 R2, RZ, RZ, -0x800000 ;  /* 0xff800000ff027424 */ /* 0x000fe200078e00ff */
[----:B------:R-:W-:-:S02]  /*c6b0*/  USEL UR38, UR38, URZ, UP0 ;  /* 0x0000003f26267287 */ /* 0x000fc40008000000 */
[----:B------:R-:W-:Y:S01]  /*c6c0*/  ULOP3.LUT UR37, UR37, UR4, URZ, 0x3c, !UPT ;  /* 0x0000000425257292 */ /* 0x000fe2000f8e3c3f */
[----:B0-2---:R-:W0:Y:S01]  /*c6d0*/  SHFL.BFLY PT, R6, R7, 0x1, 0x1f ;  /* 0x0c201f0007067f89 */ /* 0x005e2200000e0000 */
[----:B-1----:R-:W-:Y:S01]  /*c6e0*/  FADD.FTZ R9, R9, R0 ;  /* 0x0000000009097221 */ /* 0x002fe20000010000 */
[----:B------:R-:W-:Y:S02]  /*c6f0*/  IMAD.MOV.U32 R0, RZ, RZ, RZ ;  /* 0x000000ffff007224 */ /* 0x000fe400078e00ff */
[----:B0-----:R-:W-:Y:S01]  /*c700*/  FADD.FTZ R10, R7, R6 ;  /* 0x00000006070a7221 */ /* 0x001fe20000010000 */
[----:B------:R-:W-:Y:S01]  /*c710*/  IMAD.U32 R7, RZ, RZ, UR6 ;  /* 0x00000006ff077e24 */ /* 0x000fe2000f8e00ff */
[----:B------:R-:W0:Y:S03]  /*c720*/  SHFL.BFLY PT, R6, R9, 0x1, 0x1f ;  /* 0x0c201f0009067f89 */ /* 0x000e2600000e0000 */
[----:B------:R-:W-:-:S13]  /*c730*/  FSETP.NE.FTZ.AND P1, PT, R10, RZ, PT ;  /* 0x000000ff0a00720b */ /* 0x000fda0003f35000 */
[----:B------:R-:W1:Y:S01]  /*c740*/  @P1 MUFU.RCP R8, R10 ;  /* 0x0000000a00081308 */ /* 0x000e620000001000 */
[----:B------:R-:W-:Y:S01]  /*c750*/  @P1 FMUL.FTZ R7, R7, 0.69314718246459960938 ;  /* 0x3f31721807071820 */ /* 0x000fe20000410000 */
[----:B0-----:R-:W-:Y:S01]  /*c760*/  FADD.FTZ R11, R9, R6 ;  /* 0x00000006090b7221 */ /* 0x001fe20000010000 */
[----:B------:R-:W-:-:S05]  /*c770*/  IMAD.U32 R9, RZ, RZ, UR6 ;  /* 0x00000006ff097e24 */ /* 0x000fca000f8e00ff */
[----:B------:R-:W0:Y:S01]  /*c780*/  @P1 MUFU.LG2 R6, R10 ;  /* 0x0000000a00061308 */ /* 0x000e220000000c00 */
[----:B------:R-:W-:Y:S01]  /*c790*/  FSETP.NE.FTZ.AND P2, PT, R11, RZ, PT ;  /* 0x000000ff0b00720b */ /* 0x000fe20003f55000 */
        /* <DEDUP_REMOVED lines=64> */
[----:B------:R-:W1:Y:S01]  /*cba0*/  @P2 MUFU.RCP R0, R11 ;  /* 0x0000000b00002308 */ /* 0x000e620000001000 */
[----:B------:R-:W-:Y:S01]  /*cbb0*/  @P2 FMUL.FTZ R9, R9, 0.69314718246459960938 ;  /* 0x3f31721809092820 */ /* 0x000fe20000410000 */
[----:B0-----:R-:W-:-:S04]  /*cbc0*/  @P1 FMUL.FTZ R6, R6, 0.69314718246459960938 ;  /* 0x3f31721806061820 */ /* 0x001fc80000410000 */
[----:B------:R-:W-:Y:S02]  /*cbd0*/  @P1 FFMA.FTZ R3, R7, R4, R6 ;  /* 0x0000000407031223 */ /* 0x000fe40000010006 */
[----:B------:R-:W0:Y:S01]  /*cbe0*/  @P2 MUFU.LG2 R8, R11 ;  /* 0x0000000b00082308 */ /* 0x000e220000000c00 */
        /* <DEDUP_REMOVED lines=66> */
.L_x_10909:
        /* <DEDUP_REMOVED lines=10> */
[----:B------:R-:W1:Y:S01]  /*d0b0*/  LDC R205, c[0x0][0xbe8] ;  /* 0x0002fa00ffcd7b82 */ /* 0x000e620000000800 */
[----:B------:R-:W-:Y:S01]  /*d0c0*/  F2FP.BF16.F32.PACK_AB R24, R25, R24 ;  /* 0x000000181918723e */ /* 0x000fe200000010ff */
[----:B------:R-:W-:Y:S01]  /*d0d0*/  USHF.R.S32.HI UR10, URZ, 0x1f, UR43 ;  /* 0x0000001f3f0a7899 */ /* 0x000fe2000801142b */
[----:B------:R-:W-:Y:S01]  /*d0e0*/  F2FP.BF16.F32.PACK_AB R25, R27, R26 ;  /* 0x0000001a1b19723e */ /* 0x000fe200000010ff */
[----:B------:R-:W-:Y:S01]  /*d0f0*/  ULDC.64 UR8, c[0x0][0xb90] ;  /* 0x0002e40000087ab9 */ /* 0x000fe20000000a00 */
[----:B------:R-:W-:Y:S01]  /*d100*/  F2FP.BF16.F32.PACK_AB R27, R31, R30 ;  /* 0x0000001e1f1b723e */ /* 0x000fe200000010ff */
[----:B------:R-:W-:Y:S01]  /*d110*/  UIMAD UR5, UR10, UR8, URZ ;  /* 0x000000080a0572a4 */ /* 0x000fe2000f8e023f */
[----:B------:R-:W-:Y:S01]  /*d120*/  F2FP.BF16.F32.PACK_AB R26, R29, R28 ;  /* 0x0000001c1d1a723e */ /* 0x000fe200000010ff */
[----:B------:R-:W-:Y:S01]  /*d130*/  UIMAD.WIDE.U32 UR6, UR43, UR8, URZ ;  /* 0x000000082b0672a5 */ /* 0x000fe2000f8e003f */
[----:B------:R-:W-:Y:S01]  /*d140*/  F2FP.BF16.F32.PACK_AB R136, R137, R136 ;  /* 0x000000888988723e */ /* 0x000fe200000010ff */
[----:B------:R-:W-:Y:S01]  /*d150*/  UIMAD UR5, UR43, UR9, UR5 ;  /* 0x000000092b0572a4 */ /* 0x000fe2000f8e0205 */
[----:B------:R-:W-:Y:S01]  /*d160*/  F2FP.BF16.F32.PACK_AB R137, R128, R124 ;  /* 0x0000007c8089723e */ /* 0x000fe200000010ff */
[----:B------:R-:W-:Y:S01]  /*d170*/  USHF.R.S32.HI UR12, URZ, 0x1f, UR42 ;  /* 0x0000001f3f0c7899 */ /* 0x000fe2000801142a */
[----:B------:R-:W-:Y:S01]  /*d180*/  F2FP.BF16.F32.PACK_AB R144, R145, R144 ;  /* 0x000000909190723e */ /* 0x000fe200000010ff */
[----:B------:R-:W-:Y:S01]  /*d190*/  ULDC.64 UR8, c[0x0][0xb98] ;  /* 0x0002e60000087ab9 */ /* 0x000fe20000000a00 */
[----:B------:R-:W-:Y:S01]  /*d1a0*/  UIADD3 UR7, UR7, UR5, URZ ;  /* 0x0000000507077290 */ /* 0x000fe2000fffe03f */
[----:B------:R-:W-:Y:S01]  /*d1b0*/  F2FP.BF16.F32.PACK_AB R145, R167, R166 ;  /* 0x000000a6a791723e */ /* 0x000fe200000010ff */
[----:B------:R-:W-:-:S02]  /*d1c0*/  UIMAD UR5, UR12, UR8, URZ ;  /* 0x000000080c0572a4 */ /* 0x000fc4000f8e023f */
[----:B------:R-:W-:Y:S02]  /*d1d0*/  UIMAD.WIDE.U32 UR6, UR42, UR8, UR6 ;  /* 0x000000082a0672a5 */ /* 0x000fe4000f8e0006 */
[----:B------:R-:W-:-:S03]  /*d1e0*/  UIMAD UR5, UR42, UR9, UR5 ;  /* 0x000000092a0572a4 */ /* 0x000fc6000f8e0205 */
[----:B------:R-:W-:Y:S01]  /*d1f0*/  ULDC.64 UR8, c[0x0][0xae8] ;  /* 0x0002ba0000087ab9 */ /* 0x000fe20000000a00 */
[----:B------:R-:W-:Y:S02]  /*d200*/  MOV R160, R176 ;  /* 0x000000b000a07202 */ /* 0x000fe40000000f00 */
[----:B0-----:R-:W-:Y:S01]  /*d210*/  MOV R161, R5 ;  /* 0x0000000500a17202 */ /* 0x001fe20000000f00 */
[----:B------:R-:W-:Y:S02]  /*d220*/  IMAD R5, R203, 0x40, R19 ;  /* 0x00000040cb057824 */ /* 0x000fe400078e0213 */
[----:B------:R-:W-:-:S04]  /*d230*/  IMAD.WIDE R20, R208, 0x2, R160 ;  /* 0x00000002d0147825 */ /* 0x000fc800078e02a0 */
[----:B------:R-:W-:Y:S01]  /*d240*/  IMAD.WIDE R160, R5, 0x2, R160 ;  /* 0x0000000205a07825 */ /* 0x000fe200078e02a0 */
[C---:B------:R-:W-:Y:S02]  /*d250*/  IADD3 R109, P0, R20.reuse, 0x8060, RZ ;  /* 0x00008060146d7810 */ /* 0x040fe40007f1e0ff */
[C---:B------:R-:W-:Y:S02]  /*d260*/  IADD3 R113, P5, R20.reuse, 0xc020, RZ ;  /* 0x0000c02014717810 */ /* 0x040fe40007fbe0ff */
[----:B------:R-:W-:Y:S01]  /*d270*/  LOP3.LUT R12, R109, 0x380, RZ, 0xc0, !PT ;  /* 0x000003806d0c7812 */ /* 0x000fe200078ec0ff */
[--C-:B------:R-:W-:Y:S01]  /*d280*/  IMAD.X R13, RZ, RZ, R21.reuse, P0 ;  /* 0x000000ffff0d7224 */ /* 0x100fe200000e0615 */
[C---:B------:R-:W-:Y:S01]  /*d290*/  IADD3 R7, P3, R20.reuse, 0xc060, RZ ;  /* 0x0000c06014077810 */ /* 0x040fe20007f7e0ff */
[--C-:B------:R-:W-:Y:S01]  /*d2a0*/  IMAD.X R9, RZ, RZ, R21.reuse, P5 ;  /* 0x000000ffff097224 */ /* 0x100fe200028e0615 */
[----:B------:R-:W-:Y:S02]  /*d2b0*/  IADD3 R112, P2, R20, 0x8040, RZ ;  /* 0x0000804014707810 */ /* 0x000fe40007f5e0ff */
[----:B------:R-:W-:Y:S01]  /*d2c0*/  SHF.R.U64 R12, R12, 0x3, RZ ;  /* 0x000000030c0c7819 */ /* 0x000fe200000012ff */
[--C-:B------:R-:W-:Y:S01]  /*d2d0*/  IMAD.X R5, RZ, RZ, R21.reuse, P3 ;  /* 0x000000ffff057224 */ /* 0x100fe200018e0615 */
[----:B------:R-:W-:Y:S01]  /*d2e0*/  LOP3.LUT R8, R113, 0x380, RZ, 0xc0, !PT ;  /* 0x0000038071087812 */ /* 0x000fe200078ec0ff */
[----:B------:R-:W-:Y:S01]  /*d2f0*/  IMAD.X R139, RZ, RZ, R21, P2 ;  /* 0x000000ffff8b7224 */ /* 0x000fe200010e0615 */
[----:B------:R-:W-:-:S02]  /*d300*/  LOP3.LUT R4, R7, 0x380, RZ, 0xc0, !PT ;  /* 0x0000038007047812 */ /* 0x000fc400078ec0ff */
[----:B------:R-:W-:Y:S02]  /*d310*/  IADD3 R17, P2, R20, 0x4000, RZ ;  /* 0x0000400014117810 */ /* 0x000fe40007f5e0ff */
[----:B------:R-:W-:Y:S02]  /*d320*/  LOP3.LUT R12, R12, R109, RZ, 0x3c, !PT ;  /* 0x0000006d0c0c7212 */ /* 0x000fe400078e3cff */
[----:B------:R-:W-:Y:S01]  /*d330*/  SHF.R.U64 R8, R8, 0x3, RZ ;  /* 0x0000000308087819 */ /* 0x000fe200000012ff */
[----:B------:R-:W-:Y:S01]  /*d340*/  IMAD.X R135, RZ, RZ, R21, P2 ;  /* 0x000000ffff877224 */ /* 0x000fe200010e0615 */
[----:B------:R-:W-:Y:S02]  /*d350*/  LOP3.LUT R109, R112, 0x380, RZ, 0xc0, !PT ;  /* 0x00000380706d7812 */ /* 0x000fe400078ec0ff */
[----:B------:R-:W-:Y:S02]  /*d360*/  SHF.R.U64 R4, R4, 0x3, RZ ;  /* 0x0000000304047819 */ /* 0x000fe400000012ff */
[----:B------:R-:W-:-:S02]  /*d370*/  IADD3 R115, P4, R20, 0xc040, RZ ;  /* 0x0000c04014737810 */ /* 0x000fc40007f9e0ff */
[C---:B------:R-:W-:Y:S02]  /*d380*/  IADD3 R111, P6, R20.reuse, 0xc000, RZ ;  /* 0x0000c000146f7810 */ /* 0x040fe40007fde0ff */
[C---:B------:R-:W-:Y:S02]  /*d390*/  IADD3 R103, P1, R20.reuse, 0x20, RZ ;  /* 0x0000002014677810 */ /* 0x040fe40007f3e0ff */
[C---:B------:R-:W-:Y:S01]  /*d3a0*/  IADD3 R110, P3, R20.reuse, 0x8020, RZ ;  /* 0x00008020146e7810 */ /* 0x040fe20007f7e0ff */
[--C-:B------:R-:W-:Y:S01]  /*d3b0*/  IMAD.X R11, RZ, RZ, R21.reuse, P6 ;  /* 0x000000ffff0b7224 */ /* 0x100fe200030e0615 */
[----:B------:R-:W-:Y:S01]  /*d3c0*/  LOP3.LUT R163, R20, 0x380, RZ, 0xc0, !PT ;  /* 0x0000038014a37812 */ /* 0x000fe200078ec0ff */
[--C-:B------:R-:W-:Y:S01]  /*d3d0*/  IMAD.X R15, RZ, RZ, R21.reuse, P1 ;  /* 0x000000ffff0f7224 */ /* 0x100fe200008e0615 */
[----:B------:R-:W-:Y:S01]  /*d3e0*/  LOP3.LUT R8, R8, R113, RZ, 0x3c, !PT ;  /* 0x0000007108087212 */ /* 0x000fe200078e3cff */
[----:B------:R-:W-:Y:S01]  /*d3f0*/  IMAD.X R143, RZ, RZ, R21, P3 ;  /* 0x000000ffff8f7224 */ /* 0x000fe200018e0615 */
[----:B------:R-:W-:-:S02]  /*d400*/  SHF.R.U64 R109, R109, 0x3, RZ ;  /* 0x000000036d6d7819 */ /* 0x000fc400000012ff */
[----:B------:R-:W-:Y:S01]  /*d410*/  LOP3.LUT R4, R4, R7, RZ, 0x3c, !PT ;  /* 0x0000000704047212 */ /* 0x000fe200078e3cff */
[--C-:B------:R-:W-:Y:S01]  /*d420*/  IMAD.X R7, RZ, RZ, R21.reuse, P4 ;  /* 0x000000ffff077224 */ /* 0x100fe200020e0615 */
[----:B------:R-:W-:Y:S02]  /*d430*/  IADD3 R113, P2, R160, 0x7000, RZ ;  /* 0x00007000a0717810 */ /* 0x000fe40007f5e0ff */
        /* <DEDUP_REMOVED lines=12> */
[----:B------:R-:W-:Y:S01]  /*d500*/  LOP3.LUT R138, R109, R112, RZ, 0x3c, !PT ;  /* 0x000000706d8a7212 */ /* 0x000fe200078e3cff */
[----:B------:R-:W-:Y:S01]  /*d510*/  IMAD.X R159, RZ, RZ, R21, P3 ;  /* 0x000000ffff9f7224 */ /* 0x000fe200018e0615 */
[----:B------:R-:W-:-:S02]  /*d520*/  LOP3.LUT R112, R113, 0x380, RZ, 0xc0, !PT ;  /* 0x0000038071707812 */ /* 0x000fc400078ec0ff */
[----:B------:R-:W-:Y:S01]  /*d530*/  LOP3.LUT R162, R163, R20, RZ, 0x3c, !PT ;  /* 0x00000014a3a27212 */ /* 0x000fe200078e3cff */
[----:B------:R-:W-:Y:S01]  /*d540*/  IMAD.MOV.U32 R163, RZ, RZ, R21 ;  /* 0x000000ffffa37224 */ /* 0x000fe200078e0015 */
[----:B------:R-:W-:Y:S02]  /*d550*/  LOP3.LUT R21, R110, 0x380, RZ, 0xc0, !PT ;  /* 0x000003806e157812 */ /* 0x000fe400078ec0ff */
[----:B------:R-:W-:Y:S02]  /*d560*/  SHF.R.U64 R112, R112, 0x3, RZ ;  /* 0x0000000370707819 */ /* 0x000fe400000012ff */
[----:B------:R-:W-:Y:S02]  /*d570*/  LOP3.LUT R20, R107, 0x380, RZ, 0xc0, !PT ;  /* 0x000003806b147812 */ /* 0x000fe400078ec0ff */
[----:B------:R-:W-:Y:S02]  /*d580*/  SHF.R.U64 R21, R21, 0x3, RZ ;  /* 0x0000000315157819 */ /* 0x000fe400000012ff */
[----:B------:R-:W-:Y:S01]  /*d590*/  LOP3.LUT R112, R112, R113, RZ, 0x3c, !PT ;  /* 0x0000007170707212 */ /* 0x000fe200078e3cff */
[----:B------:R-:W-:Y:S01]  /*d5a0*/  IMAD.X R113, RZ, RZ, R161, P2 ;  /* 0x000000ffff717224 */ /* 0x000fe200010e06a1 */
[----:B------:R-:W-:-:S02]  /*d5b0*/  IADD3 R131, P2, R160, 0xe000, RZ ;  /* 0x0000e000a0837810 */ /* 0x000fc40007f5e0ff */
[----:B------:R-:W-:Y:S02]  /*d5c0*/  LOP3.LUT R14, R103, 0x380, RZ, 0xc0, !PT ;  /* 0x00000380670e7812 */ /* 0x000fe400078ec0ff */
[----:B------:R-:W-:Y:S02]  /*d5d0*/  SHF.R.U64 R20, R20, 0x3, RZ ;  /* 0x0000000314147819 */ /* 0x000fe400000012ff */
[----:B------:R-:W-:Y:S02]  /*d5e0*/  LOP3.LUT R142, R21, R110, RZ, 0x3c, !PT ;  /* 0x0000006e158e7212 */ /* 0x000fe400078e3cff */
[----:B------:R-:W-:Y:S02]  /*d5f0*/  LOP3.LUT R21, R104, 0x380, RZ, 0xc0, !PT ;  /* 0x0000038068157812 */ /* 0x000fe400078ec0ff */
[----:B------:R-:W-:Y:S02]  /*d600*/  LOP3.LUT R130, R131, 0x380, RZ, 0xc0, !PT ;  /* 0x0000038083827812 */ /* 0x000fe400078ec0ff */
[----:B------:R-:W-:-:S02]  /*d610*/  SHF.R.U64 R14, R14, 0x3, RZ ;  /* 0x000000030e0e7819 */ /* 0x000fc400000012ff */
[----:B------:R-:W-:Y:S02]  /*d620*/  LOP3.LUT R146, R20, R107, RZ, 0x3c, !PT ;  /* 0x0000006b14927212 */ /* 0x000fe400078e3cff */
[----:B------:R-:W-:Y:S02]  /*d630*/  LOP3.LUT R20, R105, 0x380, RZ, 0xc0, !PT ;  /* 0x0000038069147812 */ /* 0x000fe400078ec0ff */
[----:B------:R-:W-:Y:S02]  /*d640*/  SHF.R.U64 R21, R21, 0x3, RZ ;  /* 0x0000000315157819 */ /* 0x000fe400000012ff */
[----:B------:R-:W-:Y:S02]  /*d650*/  SHF.R.U64 R130, R130, 0x3, RZ ;  /* 0x0000000382827819 */ /* 0x000fe400000012ff */
[----:B------:R-:W-:Y:S02]  /*d660*/  LOP3.LUT R14, R14, R103, RZ, 0x3c, !PT ;  /* 0x000000670e0e7212 */ /* 0x000fe400078e3cff */
[----:B------:R-:W-:-:S02]  /*d670*/  LOP3.LUT R103, R106, 0x380, RZ, 0xc0, !PT ;  /* 0x000003806a677812 */ /* 0x000fc400078ec0ff */
[----:B------:R-:W-:Y:S02]  /*d680*/  SHF.R.U64 R20, R20, 0x3, RZ ;  /* 0x0000000314147819 */ /* 0x000fe400000012ff */
[----:B------:R-:W-:Y:S02]  /*d690*/  LOP3.LUT R156, R21, R104, RZ, 0x3c, !PT ;  /* 0x00000068159c7212 */ /* 0x000fe400078e3cff */
[----:B------:R-:W-:Y:S02]  /*d6a0*/  IADD3 R21, P3, R160, 0x1000, RZ ;  /* 0x00001000a0157810 */ /* 0x000fe40007f7e0ff */
[----:B------:R-:W-:Y:S01]  /*d6b0*/  LOP3.LUT R130, R130, R131, RZ, 0x3c, !PT ;  /* 0x0000008382827212 */ /* 0x000fe200078e3cff */
[----:B------:R-:W-:Y:S01]  /*d6c0*/  IMAD.X R131, RZ, RZ, R161, P2 ;  /* 0x000000ffff837224 */ /* 0x000fe200010e06a1 */
[----:B------:R-:W-:Y:S02]  /*d6d0*/  SHF.R.U64 R103, R103, 0x3, RZ ;  /* 0x0000000367677819 */ /* 0x000fe400000012ff */
[----:B------:R-:W-:-:S02]  /*d6e0*/  LOP3.LUT R152, R20, R105, RZ, 0x3c, !PT ;  /* 0x0000006914987212 */ /* 0x000fc400078e3cff */
[----:B-1----:R-:W-:Y:S02]  /*d6f0*/  ISETP.NE.AND P2, PT, R205, 0x1, PT ;  /* 0x00000001cd00780c */ /* 0x002fe40003f45270 */
[----:B------:R-:W-:Y:S02]  /*d700*/  LOP3.LUT R10, R111, 0x380, RZ, 0xc0, !PT ;  /* 0x000003806f0a7812 */ /* 0x000fe400078ec0ff */
[----:B------:R-:W-:Y:S02]  /*d710*/  LOP3.LUT R107, R108, 0x380, RZ, 0xc0, !PT ;  /* 0x000003806c6b7812 */ /* 0x000fe400078ec0ff */
[----:B------:R-:W-:Y:S02]  /*d720*/  IADD3 R104, P4, R160, 0x2000, RZ ;  /* 0x00002000a0687810 */ /* 0x000fe40007f9e0ff */
[----:B------:R-:W-:Y:S02]  /*d730*/  LOP3.LUT R105, R102, 0x380, RZ, 0xc0, !PT ;  /* 0x0000038066697812 */ /* 0x000fe400078ec0ff */
[----:B------:R-:W-:-:S02]  /*d740*/  LOP3.LUT R20, R21, 0x380, RZ, 0xc0, !PT ;  /* 0x0000038015147812 */ /* 0x000fc400078ec0ff */
[----:B------:R-:W-:Y:S02]  /*d750*/  LOP3.LUT R6, R115, 0x380, RZ, 0xc0, !PT ;  /* 0x0000038073067812 */ /* 0x000fe400078ec0ff */
[----:B------:R-:W-:Y:S02]  /*d760*/  LOP3.LUT R154, R103, R106, RZ, 0x3c, !PT ;  /* 0x0000006a679a7212 */ /* 0x000fe400078e3cff */
[----:B------:R-:W-:Y:S02]  /*d770*/  SHF.R.U64 R10, R10, 0x3, RZ ;  /* 0x000000030a0a7819 */ /* 0x000fe400000012ff */
[----:B------:R-:W-:Y:S02]  /*d780*/  SHF.R.U64 R107, R107, 0x3, RZ ;  /* 0x000000036b6b7819 */ /* 0x000fe400000012ff */
[----:B------:R-:W-:Y:S02]  /*d790*/  LOP3.LUT R106, R17, 0x380, RZ, 0xc0, !PT ;  /* 0x00000380116a7812 */ /* 0x000fe400078ec0ff */
[----:B------:R-:W-:-:S02]  /*d7a0*/  LOP3.LUT R103, R104, 0x380, RZ, 0xc0, !PT ;  /* 0x0000038068677812 */ /* 0x000fc400078ec0ff */
[----:B------:R-:W-:Y:S02]  /*d7b0*/  SHF.R.U64 R105, R105, 0x3, RZ ;  /* 0x0000000369697819 */ /* 0x000fe400000012ff */
[----:B------:R-:W-:Y:S02]  /*d7c0*/  SHF.R.U64 R20, R20, 0x3, RZ ;  /* 0x0000000314147819 */ /* 0x000fe400000012ff */
[----:B------:R-:W-:Y:S02]  /*d7d0*/  SHF.R.U64 R6, R6, 0x3, RZ ;  /* 0x0000000306067819 */ /* 0x000fe400000012ff */
[----:B------:R-:W-:Y:S02]  /*d7e0*/  LOP3.LUT R10, R10, R111, RZ, 0x3c, !PT ;  /* 0x0000006f0a0a7212 */ /* 0x000fe400078e3cff */
[----:B------:R-:W-:Y:S02]  /*d7f0*/  LOP3.LUT R150, R107, R108, RZ, 0x3c, !PT ;  /* 0x0000006c6b967212 */ /* 0x000fe400078e3cff */
[----:B------:R-:W-:-:S02]  /*d800*/  SHF.R.U64 R106, R106, 0x3, RZ ;  /* 0x000000036a6a7819 */ /* 0x000fc400000012ff */
[----:B------:R-:W-:Y:S02]  /*d810*/  SHF.R.U64 R103, R103, 0x3, RZ ;  /* 0x0000000367677819 */ /* 0x000fe400000012ff */
[----:B------:R-:W-:Y:S02]  /*d820*/  LOP3.LUT R158, R105, R102, RZ, 0x3c, !PT ;  /* 0x00000066699e7212 */ /* 0x000fe400078e3cff */
[----:B------:R-:W-:Y:S01]  /*d830*/  LOP3.LUT R20, R20, R21, RZ, 0x3c, !PT ;  /* 0x0000001514147212 */ /* 0x000fe200078e3cff */
[----:B------:R-:W-:Y:S01]  /*d840*/  IMAD.X R21, RZ, RZ, R161, P3 ;  /* 0x000000ffff157224 */ /* 0x000fe200018e06a1 */
[C---:B------:R-:W-:Y:S02]  /*d850*/  IADD3 R105, P5, R160.reuse, 0x3000, RZ ;  /* 0x00003000a0697810 */ /* 0x040fe40007fbe0ff */
[C---:B------:R-:W-:Y:S02]  /*d860*/  IADD3 R107, P6, R160.reuse, 0x4000, RZ ;  /* 0x00004000a06b7810 */ /* 0x040fe40007fde0ff */
[----:B------:R-:W-:-:S02]  /*d870*/  IADD3 R109, P0, R160, 0x5000, RZ ;  /* 0x00005000a06d7810 */ /* 0x000fc40007f1e0ff */
[----:B------:R-:W-:Y:S02]  /*d880*/  IADD3 R111, P1, R160, 0x6000, RZ ;  /* 0x00006000a06f7810 */ /* 0x000fe40007f3e0ff */
[----:B------:R-:W-:Y:S01]  /*d890*/  MOV R215, R162 ;  /* 0x000000a200d77202 */ /* 0x000fe20000000f00 */
[----:B------:R-:W-:Y:S01]  /*d8a0*/  BAR.SYNC.DEFER_BLOCKING 0x1, 0x100 ;  /* 0x0044000000007b1d */ /* 0x000fe20000010000 */
[----:B------:R-:W-:Y:S02]  /*d8b0*/  LOP3.LUT R6, R6, R115, RZ, 0x3c, !PT ;  /* 0x0000007306067212 */ /* 0x000fe400078e3cff */
[----:B------:R-:W-:Y:S02]  /*d8c0*/  MOV R163, R4 ;  /* 0x0000000400a37202 */ /* 0x000fe40000000f00 */
[----:B------:R-:W-:Y:S02]  /*d8d0*/  IADD3 R115, P3, R160, 0x8000, RZ ;  /* 0x00008000a0737810 */ /* 0x000fe40007f7e0ff */
[----:B------:R-:W-:-:S02]  /*d8e0*/  F2FP.BF16.F32.PACK_AB R5, R35, R34 ;  /* 0x000000222305723e */ /* 0x000fc400000010ff */
[----:B------:R-:W-:Y:S01]  /*d8f0*/  LOP3.LUT R134, R106, R17, RZ, 0x3c, !PT ;  /* 0x000000116a867212 */ /* 0x000fe200078e3cff */
[----:B------:R-:W0:Y:S01]  /*d900*/  @P2 LDC R34, c[0x0][0xbec] ;  /* 0x0002fb00ff222b82 */ /* 0x000e220000000800 */
[----:B------:R-:W-:Y:S01]  /*d910*/  LOP3.LUT R102, R103, R104, RZ, 0x3c, !PT ;  /* 0x0000006867667212 */ /* 0x000fe200078e3cff */
[----:B------:R-:W-:Y:S01]  /*d920*/  IMAD.X R103, RZ, RZ, R161, P4 ;  /* 0x000000ffff677224 */ /* 0x000fe200020e06a1 */
[----:B------:R-:W-:Y:S02]  /*d930*/  LOP3.LUT R104, R105, 0x380, RZ, 0xc0, !PT ;  /* 0x0000038069687812 */ /* 0x000fe400078ec0ff */
[----:B------:R-:W-:Y:S02]  /*d940*/  LOP3.LUT R106, R107, 0x380, RZ, 0xc0, !PT ;  /* 0x000003806b6a7812 */ /* 0x000fe400078ec0ff */
[----:B------:R-:W-:Y:S01]  /*d950*/  LOP3.LUT R108, R109, 0x380, RZ, 0xc0, !PT ;  /* 0x000003806d6c7812 */ /* 0x000fe200078ec0ff */
[----:B------:R-:W1:Y:S01]  /*d960*/  @P2 LDC R35, c[0x0][0xbf0] ;  /* 0x0002fc00ff232b82 */ /* 0x000e620000000800 */
[----:B------:R-:W-:-:S02]  /*d970*/  LOP3.LUT R110, R111, 0x380, RZ, 0xc0, !PT ;  /* 0x000003806f6e7812 */ /* 0x000fc400078ec0ff */
[----:B------:R-:W-:Y:S02]  /*d980*/  LOP3.LUT R114, R115, 0x380, RZ, 0xc0, !PT ;  /* 0x0000038073727812 */ /* 0x000fe400078ec0ff */
[----:B------:R-:W-:Y:S01]  /*d990*/  SHF.R.U64 R104, R104, 0x3, RZ ;  /* 0x0000000368687819 */ /* 0x000fe200000012ff */
[----:B------:R2:W-:Y:S01]  /*d9a0*/  STSM.16.M88.4 [R215], R24 ;  /* 0x00000018d7007844 */ /* 0x0005e20000000200 */
[----:B------:R-:W-:Y:S02]  /*d9b0*/  SHF.R.U64 R106, R106, 0x3, RZ ;  /* 0x000000036a6a7819 */ /* 0x000fe400000012ff */
[----:B------:R-:W-:Y:S02]  /*d9c0*/  SHF.R.U64 R108, R108, 0x3, RZ ;  /* 0x000000036c6c7819 */ /* 0x000fe400000012ff */
[----:B------:R-:W-:Y:S02]  /*d9d0*/  SHF.R.U64 R110, R110, 0x3, RZ ;  /* 0x000000036e6e7819 */ /* 0x000fe400000012ff */
[----:B------:R-:W-:-:S02]  /*d9e0*/  SHF.R.U64 R114, R114, 0x3, RZ ;  /* 0x0000000372727819 */ /* 0x000fc400000012ff */
        /* <DEDUP_REMOVED lines=8> */
[C---:B------:R-:W-:Y:S02]  /*da70*/  IADD3 R117, P4, R160.reuse, 0x9000, RZ ;  /* 0x00009000a0757810 */ /* 0x040fe40007f9e0ff */
[----:B------:R-:W-:-:S02]  /*da80*/  IADD3 R119, P5, R160, 0xa000, RZ ;  /* 0x0000a000a0777810 */ /* 0x000fc40007fbe0ff */
[----:B------:R-:W-:Y:S01]  /*da90*/  LOP3.LUT R114, R114, R115, RZ, 0x3c, !PT ;  /* 0x0000007372727212 */ /* 0x000fe200078e3cff */
[----:B------:R-:W-:Y:S01]  /*daa0*/  IMAD.X R115, RZ, RZ, R161, P3 ;  /* 0x000000ffff737224 */ /* 0x000fe200018e06a1 */
        /* <DEDUP_REMOVED lines=12> */
[----:B------:R-:W-:Y:S02]  /*db70*/  MOV R162, R6 ;  /* 0x0000000600a27202 */ /* 0x000fe40000000f00 */
[----:B------:R-:W-:Y:S02]  /*db80*/  SHF.R.U64 R116, R116, 0x3, RZ ;  /* 0x0000000374747819 */ /* 0x000fe400000012ff */
[----:B------:R-:W-:Y:S02]  /*db90*/  SHF.R.U64 R118, R118, 0x3, RZ ;  /* 0x0000000376767819 */ /* 0x000fe400000012ff */
[----:B------:R-:W-:Y:S02]  /*dba0*/  SHF.R.U64 R120, R120, 0x3, RZ ;  /* 0x0000000378787819 */ /* 0x000fe400000012ff */
[----:B------:R-:W-:Y:S02]  /*dbb0*/  SHF.R.U64 R122, R122, 0x3, RZ ;  /* 0x000000037a7a7819 */ /* 0x000fe400000012ff */
[----:B------:R-:W-:-:S02]  /*dbc0*/  SHF.R.U64 R126, R126, 0x3, RZ ;  /* 0x000000037e7e7819 */ /* 0x000fc400000012ff */
[----:B------:R-:W-:Y:S02]  /*dbd0*/  SHF.R.U64 R29, R29, 0x3, RZ ;  /* 0x000000031d1d7819 */ /* 0x000fe400000012ff */
[----:B------:R-:W-:Y:S01]  /*dbe0*/  F2FP.BF16.F32.PACK_AB R6, R37, R175 ;  /* 0x000000af2506723e */ /* 0x000fe200000010ff */
[----:B------:R-:W-:Y:S01]  /*dbf0*/  VIADD R37, R22, UR41 ;  /* 0x0000002916257c36 */ /* 0x000fe20008000000 */
        /* <DEDUP_REMOVED lines=14> */
[----:B0-----:R-:W-:Y:S01]  /*dce0*/  @P2 IMAD.HI.U32 R34, R37, R34, RZ ;  /* 0x0000002225222227 */ /* 0x001fe200078e00ff */
[----:B------:R-:W-:-:S02]  /*dcf0*/  MOV R161, R8 ;  /* 0x0000000800a17202 */ /* 0x000fc40000000f00 */
[----:B------:R-:W-:Y:S02]  /*dd00*/  MOV R160, R10 ;  /* 0x0000000a00a07202 */ /* 0x000fe40000000f00 */
[----:B------:R-:W-:Y:S02]  /*dd10*/  MOV R214, R14 ;  /* 0x0000000e00d67202 */ /* 0x000fe40000000f00 */
[----:B------:R-:W-:Y:S01]  /*dd20*/  F2FP.BF16.F32.PACK_AB R4, R33, R174 ;  /* 0x000000ae2104723e */ /* 0x000fe200000010ff */
[----:B------:R-:W-:Y:S01]  /*dd30*/  IMAD.MOV.U32 R33, RZ, RZ, R37 ;  /* 0x000000ffff217224 */ /* 0x000fe200078e0025 */
        /* <DEDUP_REMOVED lines=10> */
[----:B------:R3:W-:Y:S01]  /*dde0*/  STSM.16.M88.4 [R152], R8 ;  /* 0x0000000898007844 */ /* 0x0007e20000000200 */
[----:B------:R-:W-:-:S02]  /*ddf0*/  F2FP.BF16.F32.PACK_AB R13, R51, R50 ;  /* 0x00000032330d723e */ /* 0x000fc400000010ff */
[----:B------:R-:W-:Y:S02]  /*de00*/  F2FP.BF16.F32.PACK_AB R14, R53, R180 ;  /* 0x000000b4350e723e */ /* 0x000fe400000010ff */
[----:B------:R-:W-:Y:S02]  /*de10*/  F2FP.BF16.F32.PACK_AB R15, R55, R54 ;  /* 0x00000036370f723e */ /* 0x000fe400000010ff */
[----:B------:R-:W-:Y:S02]  /*de20*/  MOV R134, R134 ;  /* 0x0000008600867202 */ /* 0x000fe40000000f00 */
[----:B--2---:R-:W-:Y:S01]  /*de30*/  F2FP.BF16.F32.PACK_AB R24, R57, R181 ;  /* 0x000000b53918723e */ /* 0x004fe200000010ff */
[----:B------:R-:W-:Y:S01]  /*de40*/  STSM.16.M88.4 [R158], R12 ;  /* 0x0000000c9e007844 */ /* 0x000fe20000000200 */
[----:B------:R-:W-:Y:S02]  /*de50*/  F2FP.BF16.F32.PACK_AB R25, R59, R58 ;  /* 0x0000003a3b19723e */ /* 0x000fe400000010ff */
[----:B------:R-:W-:-:S02]  /*de60*/  F2FP.BF16.F32.PACK_AB R26, R61, R182 ;  /* 0x000000b63d1a723e */ /* 0x000fc400000010ff */
[----:B------:R-:W-:Y:S02]  /*de70*/  F2FP.BF16.F32.PACK_AB R27, R63, R62 ;  /* 0x0000003e3f1b723e */ /* 0x000fe400000010ff */
[----:B-1----:R-:W-:Y:S02]  /*de80*/  @P2 SHF.R.U32.HI R33, RZ, R35, R34 ;  /* 0x00000023ff212219 */ /* 0x002fe40000011622 */
[----:B------:R-:W-:Y:S01]  /*de90*/  MOV R156, R156 ;  /* 0x0000009c009c7202 */ /* 0x000fe20000000f00 */
[----:B------:R1:W-:Y:S01]  /*dea0*/  STSM.16.M88.4 [R134], R24 ;  /* 0x0000001886007844 */ /* 0x0003e20000000200 */
[----:B0-----:R-:W-:Y:S02]  /*deb0*/  F2FP.BF16.F32.PACK_AB R4, R65, R183 ;  /* 0x000000b74104723e */ /* 0x001fe400000010ff */
[----:B------:R-:W-:Y:S02]  /*dec0*/  F2FP.BF16.F32.PACK_AB R5, R67, R66 ;  /* 0x000000424305723e */ /* 0x000fe400000010ff */
[----:B------:R-:W-:-:S02]  /*ded0*/  F2FP.BF16.F32.PACK_AB R6, R69, R184 ;  /* 0x000000b84506723e */ /* 0x000fc400000010ff */
[----:B------:R-:W-:Y:S02]  /*dee0*/  F2FP.BF16.F32.PACK_AB R7, R71, R70 ;  /* 0x000000464707723e */ /* 0x000fe400000010ff */
[----:B------:R-:W-:Y:S02]  /*def0*/  MOV R154, R154 ;  /* 0x0000009a009a7202 */ /* 0x000fe40000000f00 */
[----:B---3--:R-:W-:Y:S01]  /*df00*/  F2FP.BF16.F32.PACK_AB R8, R73, R185 ;  /* 0x000000b94908723e */ /* 0x008fe200000010ff */
[----:B------:R-:W-:Y:S01]  /*df10*/  STSM.16.M88.4 [R156], R4 ;  /* 0x000000049c007844 */ /* 0x000fe20000000200 */
[----:B------:R-:W-:Y:S02]  /*df20*/  F2FP.BF16.F32.PACK_AB R9, R75, R74 ;  /* 0x0000004a4b09723e */ /* 0x000fe400000010ff */
[----:B------:R-:W-:Y:S01]  /*df30*/  F2FP.BF16.F32.PACK_AB R10, R77, R186 ;  /* 0x000000ba4d0a723e */ /* 0x000fe200000010ff */
[----:B-1----:R-:W-:Y:S01]  /*df40*/  IMAD.MOV R24, RZ, RZ, -R33 ;  /* 0x000000ffff187224 */ /* 0x002fe200078e0a21 */
[----:B------:R-:W-:-:S02]  /*df50*/  F2FP.BF16.F32.PACK_AB R11, R79, R78 ;  /* 0x0000004e4f0b723e */ /* 0x000fc400000010ff */
[----:B------:R-:W-:Y:S01]  /*df60*/  MOV R150, R150 ;  /* 0x0000009600967202 */ /* 0x000fe20000000f00 */
[----:B------:R-:W-:Y:S01]  /*df70*/  IMAD R35, R205, R24, R37 ;  /* 0x00000018cd237224 */ /* 0x000fe200078e0225 */
[----:B------:R-:W-:Y:S01]  /*df80*/  F2FP.BF16.F32.PACK_AB R12, R81, R187 ;  /* 0x000000bb510c723e */ /* 0x000fe200000010ff */
[----:B------:R0:W-:Y:S01]  /*df90*/  STSM.16.M88.4 [R154], R8 ;  /* 0x000000089a007844 */ /* 0x0001e20000000200 */
        /* <DEDUP_REMOVED lines=8> */
[----:B------:R-:W-:Y:S01]  /*e020*/  F2FP.BF16.F32.PACK_AB R27, R95, R94 ;  /* 0x0000005e5f1b723e */ /* 0x000fe200000010ff */
[----:B0-----:R-:W-:Y:S01]  /*e030*/  IMAD.U32 R10, RZ, RZ, UR5 ;  /* 0x00000005ff0a7e24 */ /* 0x001fe2000f8e00ff */
[----:B------:R-:W-:Y:S01]  /*e040*/  SHF.R.S32.HI R9, RZ, 0x1f, R33 ;  /* 0x0000001fff097819 */ /* 0x000fe20000011421 */
[----:B------:R-:W-:Y:S01]  /*e050*/  ULDC UR5, c[0x0][0xa88] ;  /* 0x0002a20000057ab9 */ /* 0x000fe20000000800 */
[----:B------:R-:W-:Y:S01]  /*e060*/  SHF.R.S32.HI R8, RZ, 0x1f, R35 ;  /* 0x0000001fff087819 */ /* 0x000fe20000011423 */
[----:B------:R0:W-:Y:S01]  /*e070*/  STSM.16.M88.4 [R146], R24 ;  /* 0x0000001892007844 */ /* 0x0001e20000000200 */
[----:B------:R-:W-:-:S02]  /*e080*/  MOV R142, R142 ;  /* 0x0000008e008e7202 */ /* 0x000fc40000000f00 */
[----:B------:R-:W-:Y:S02]  /*e090*/  F2FP.BF16.F32.PACK_AB R4, R97, R191 ;  /* 0x000000bf6104723e */ /* 0x000fe400000010ff */
[----:B------:R-:W-:Y:S01]  /*e0a0*/  F2FP.BF16.F32.PACK_AB R5, R99, R98 ;  /* 0x000000626305723e */ /* 0x000fe200000010ff */
[----:B-1----:R-:W-:Y:S01]  /*e0b0*/  VIADD R15, R207, UR41 ;  /* 0x00000029cf0f7c36 */ /* 0x002fe20008000000 */
[----:B------:R-:W-:Y:S02]  /*e0c0*/  IADD3 R12, P0, R33, UR6, RZ ;  /* 0x00000006210c7c10 */ /* 0x000fe4000ff1e0ff */
[----:B------:R-:W-:Y:S02]  /*e0d0*/  F2FP.BF16.F32.PACK_AB R6, R101, R192 ;  /* 0x000000c06506723e */ /* 0x000fe400000010ff */
[----:B------:R-:W-:Y:S01]  /*e0e0*/  IADD3.X R13, R9, UR7, R10, P0, !PT ;  /* 0x00000007090d7c10 */ /* 0x000fe200087fe40a */
[----:B------:R-:W-:Y:S01]  /*e0f0*/  ULDC.64 UR6, c[0x0][0xb88] ;  /* 0x0002e20000067ab9 */ /* 0x000fe20000000a00 */
[----:B------:R-:W-:Y:S01]  /*e100*/  F2FP.BF16.F32.PACK_AB R7, R36, R32 ;  /* 0x000000202407723e */ /* 0x000fe200000010ff */
[----:B------:R-:W-:Y:S01]  /*e110*/  IMAD R8, R8, UR6, RZ ;  /* 0x0000000608087c24 */ /* 0x000fe2000f8e02ff */
[----:B------:R-:W-:Y:S01]  /*e120*/  F2FP.BF16.F32.PACK_AB R11, R52, R48 ;  /* 0x00000030340b723e */ /* 0x000fe200000010ff */
[C---:B------:R-:W-:Y:S01]  /*e130*/  IMAD.WIDE.U32 R12, R35.reuse, UR6, R12 ;  /* 0x00000006230c7c25 */ /* 0x040fe2000f8e000c */
[----:B------:R-:W-:Y:S01]  /*e140*/  LOP3.LUT P0, RZ, R204, 0x3, RZ, 0xc0, !PT ;  /* 0x00000003ccff7812 */ /* 0x000fe2000780c0ff */
[----:B------:R1:W-:Y:S01]  /*e150*/  STSM.16.M88.4 [R142], R4 ;  /* 0x000000048e007844 */ /* 0x0003e20000000200 */
[----:B------:R-:W-:Y:S01]  /*e160*/  MOV R138, R138 ;  /* 0x0000008a008a7202 */ /* 0x000fe20000000f00 */
[----:B------:R-:W-:Y:S01]  /*e170*/  IMAD R35, R35, UR7, R8 ;  /* 0x0000000723237c24 */ /* 0x000fe2000f8e0208 */
[----:B------:R-:W-:Y:S01]  /*e180*/  ULDC.64 UR6, c[0x0][0xb50] ;  /* 0x0002d40000067ab9 */ /* 0x000fe20000000a00 */
[----:B------:R-:W-:Y:S01]  /*e190*/  IMAD R52, R205, UR5, RZ ;  /* 0x00000005cd347c24 */ /* 0x000fe2000f8e02ff */
[----:B------:R-:W-:-:S02]  /*e1a0*/  F2FP.BF16.F32.PACK_AB R8, R169, R193 ;  /* 0x000000c1a908723e */ /* 0x000fc400000010ff */
[----:B------:R-:W-:Y:S02]  /*e1b0*/  F2FP.BF16.F32.PACK_AB R9, R44, R40 ;  /* 0x000000282c09723e */ /* 0x000fe400000010ff */
[----:B------:R-:W-:Y:S02]  /*e1c0*/  F2FP.BF16.F32.PACK_AB R10, R170, R194 ;  /* 0x000000c2aa0a723e */ /* 0x000fe400000010ff */
[----:B0-----:R-:W-:Y:S02]  /*e1d0*/  LEA R24, P3, R12, UR6, 0x2 ;  /* 0x000000060c187c11 */ /* 0x001fe4000f8610ff */
[----:B------:R-:W-:Y:S01]  /*e1e0*/  ISETP.GE.OR P1, PT, R15, R52, P0 ;  /* 0x000000340f00720c */ /* 0x000fe20000726670 */
[----:B------:R0:W-:Y:S01]  /*e1f0*/  STSM.16.M88.4 [R138], R8 ;  /* 0x000000088a007844 */ /* 0x0001e20000000200 */
[----:B------:R-:W-:Y:S01]  /*e200*/  F2FP.BF16.F32.PACK_AB R14, R133, R132 ;  /* 0x00000084850e723e */ /* 0x000fe200000010ff */
[----:B-1----:R-:W-:Y:S01]  /*e210*/  VIADD R5, R15, 0x8 ;  /* 0x000000080f057836 */ /* 0x002fe20000000000 */
[----:B------:R-:W-:Y:S01]  /*e220*/  F2FP.BF16.F32.PACK_AB R4, R171, R195 ;  /* 0x000000c3ab04723e */ /* 0x000fe200000010ff */
[----:B------:R-:W-:Y:S01]  /*e230*/  IMAD.IADD R7, R13, 0x1, R35 ;  /* 0x000000010d077824 */ /* 0x000fe200078e0223 */
[----:B------:R-:W-:Y:S01]  /*e240*/  F2FP.BF16.F32.PACK_AB R6, R172, R196 ;  /* 0x000000c4ac06723e */ /* 0x000fe200000010ff */
[----:B------:R-:W-:Y:S01]  /*e250*/  SHFL.IDX PT, R44, R24, RZ, 0x1c1f ;  /* 0x001c1fff182c7589 */ /* 0x000fe200000e0000 */
[----:B------:R-:W-:-:S02]  /*e260*/  ISETP.GE.OR P0, PT, R5, R52, P0 ;  /* 0x000000340500720c */ /* 0x000fc40000706670 */
[----:B------:R-:W-:Y:S01]  /*e270*/  LEA.HI.X R25, R12, UR7, R7, 0x2, P3 ;  /* 0x000000070c197c11 */ /* 0x000fe200098f1407 */
[----:B------:R-:W-:Y:S01]  /*e280*/  SHFL.IDX PT, R46, R24, 0x1, 0x1c1f ;  /* 0x003c1f00182e7f89 */ /* 0x000fe200000e0000 */
[----:B------:R-:W-:Y:S02]  /*e290*/  F2FP.BF16.F32.PACK_AB R5, R60, R56 ;  /* 0x000000383c05723e */ /* 0x000fe400000010ff */
[----:B------:R-:W-:Y:S01]  /*e2a0*/  F2FP.BF16.F32.PACK_AB R7, R68, R64 ;  /* 0x000000404407723e */ /* 0x000fe200000010ff */
[----:B------:R-:W1:Y:S01]  /*e2b0*/  SHFL.IDX PT, R45, R25, RZ, 0x1c1f ;  /* 0x001c1fff192d7589 */ /* 0x000e6200000e0000 */
[----:B------:R-:W-:Y:S02]  /*e2c0*/  F2FP.BF16.F32.PACK_AB R12, R129, R199 ;  /* 0x000000c7810c723e */ /* 0x000fe400000010ff */
[----:B0-----:R-:W-:Y:S01]  /*e2d0*/  F2FP.BF16.F32.PACK_AB R8, R173, R197 ;  /* 0x000000c5ad08723e */ /* 0x001fe200000010ff */
[----:B------:R-:W-:Y:S01]  /*e2e0*/  STSM.16.M88.4 [R17], R4 ;  /* 0x0000000411007844 */ /* 0x000fe20000000200 */
[----:B------:R-:W-:-:S02]  /*e2f0*/  F2FP.BF16.F32.PACK_AB R9, R76, R72 ;  /* 0x000000484c09723e */ /* 0x000fc400000010ff */
[----:B------:R-:W-:Y:S01]  /*e300*/  F2FP.BF16.F32.PACK_AB R10, R125, R198 ;  /* 0x000000c67d0a723e */ /* 0x000fe200000010ff */
[----:B------:R-:W0:Y:S01]  /*e310*/  SHFL.IDX PT, R47, R25, 0x1, 0x1c1f ;  /* 0x003c1f00192f7f89 */ /* 0x000e2200000e0000 */
[----:B------:R-:W-:Y:S02]  /*e320*/  F2FP.BF16.F32.PACK_AB R11, R84, R80 ;  /* 0x00000050540b723e */ /* 0x000fe400000010ff */
[----:B------:R-:W-:Y:S02]  /*e330*/  F2FP.BF16.F32.PACK_AB R13, R92, R88 ;  /* 0x000000585c0d723e */ /* 0x000fe400000010ff */
[----:B------:R-:W-:Y:S01]  /*e340*/  F2FP.BF16.F32.PACK_AB R15, R100, R96 ;  /* 0x00000060640f723e */ /* 0x000fe200000010ff */
[----:B------:R-:W-:Y:S01]  /*e350*/  STSM.16.M88.4 [R160], R8 ;  /* 0x00000008a0007844 */ /* 0x000fe20000000200 */
[----:B------:R-:W-:Y:S02]  /*e360*/  F2FP.BF16.F32.PACK_AB R138, R141, R140 ;  /* 0x0000008c8d8a723e */ /* 0x000fe400000010ff */
[----:B------:R-:W-:Y:S01]  /*e370*/  F2FP.BF16.F32.PACK_AB R139, R165, R164 ;  /* 0x000000a4a58b723e */ /* 0x000fe200000010ff */
[----:B------:R-:W-:Y:S01]  /*e380*/  STSM.16.M88.4 [R161], R12 ;  /* 0x0000000ca1007844 */ /* 0x000fe20000000200 */
[----:B------:R-:W-:-:S02]  /*e390*/  F2FP.BF16.F32.PACK_AB R146, R149, R148 ;  /* 0x000000949592723e */ /* 0x000fc400000010ff */
[----:B------:R-:W-:Y:S01]  /*e3a0*/  F2FP.BF16.F32.PACK_AB R147, R0, R168 ;  /* 0x000000a80093723e */ /* 0x000fe200000010ff */
[----:B------:R-:W-:Y:S04]  /*e3b0*/  STSM.16.M88.4 [R162], R136 ;  /* 0x00000088a2007844 */ /* 0x000fe80000000200 */
[----:B------:R-:W-:Y:S01]  /*e3c0*/  STSM.16.M88.4 [R163], R144 ;  /* 0x00000090a3007844 */ /* 0x000fe20000000200 */
[----:B------:R-:W-:Y:S01]  /*e3d0*/  BAR.SYNC.DEFER_BLOCKING 0x1, 0x100 ;  /* 0x0044000000007b1d */ /* 0x000fe20000010000 */
[----:B------:R-:W-:Y:S01]  /*e3e0*/  IMAD R0, R202, 0x20, R203 ;  /* 0x00000020ca007824 */ /* 0x000fe200078e02cb */
[----:B------:R-:W-:-:S04]  /*e3f0*/  UIMAD UR5, UR10, UR8, URZ ;  /* 0x000000080a0572a4 */ /* 0x000fc8000f8e023f */
[----:B-1----:R1:W-:Y:S01]  /*e400*/  @!P1 ST.E desc[UR46][R44.64], R3 ;  /* 0x000000032c009985 */ /* 0x0023e2000c10192e */
[----:B------:R-:W-:Y:S01]  /*e410*/  UIMAD.WIDE.U32 UR6, UR43, UR8, URZ ;  /* 0x000000082b0672a5 */ /* 0x000fe2000f8e003f */
[----:B------:R-:W-:Y:S02]  /*e420*/  ULDC.64 UR10, c[0x0][0xaf0] ;  /* 0x0002bc00000a7ab9 */ /* 0x000fe40000000a00 */
[----:B0-----:R0:W-:Y:S01]  /*e430*/  @!P0 ST.E desc[UR46][R46.64], R2 ;  /* 0x000000022e008985 */ /* 0x0011e2000c10192e */
[----:B------:R-:W-:-:S03]  /*e440*/  UIMAD UR5, UR43, UR9, UR5 ;  /* 0x000000092b0572a4 */ /* 0x000fc6000f8e0205 */
[----:B------:R2:W5:Y:S01]  /*e450*/  LD.E.128 R32, desc[UR46][R20.64] ;  /* 0x0000002e14207980 */ /* 0x000562000c101d00 */
[----:B-1----:R-:W1:Y:S01]  /*e460*/  @P2 LDC R3, c[0x0][0xbf0] ;  /* 0x0002fc00ff032b82 */ /* 0x002e620000000800 */
[----:B------:R-:W-:Y:S02]  /*e470*/  UIMAD UR8, UR12, UR10, URZ ;  /* 0x0000000a0c0872a4 */ /* 0x000fe4000f8e023f */
[----:B------:R3:W5:Y:S05]  /*e480*/  LD.E.128 R24, desc[UR46][R28.64] ;  /* 0x0000002e1c187980 */ /* 0x00076a000c101d00 */
[----:B0-----:R-:W0:Y:S01]  /*e490*/  @P2 LDC R2, c[0x0][0xbec] ;  /* 0x0002fb00ff022b82 */ /* 0x001e220000000800 */
[----:B--2---:R-:W-:Y:S01]  /*e4a0*/  VIADD R21, R0, UR41 ;  /* 0x0000002900157c36 */ /* 0x004fe20008000000 */
[----:B------:R-:W-:Y:S01]  /*e4b0*/  UIADD3 UR7, UR7, UR5, URZ ;  /* 0x0000000507077290 */ /* 0x000fe2000fffe03f */
[----:B------:R-:W5:Y:S01]  /*e4c0*/  LD.E.128 R100, desc[UR46][R102.64] ;  /* 0x0000002e66647980 */ /* 0x000f62000c101d00 */
[----:B------:R-:W-:Y:S01]  /*e4d0*/  UIMAD UR5, UR42, UR11, UR8 ;  /* 0x0000000b2a0572a4 */ /* 0x000fe2000f8e0208 */
[----:B------:R-:W-:Y:S01]  /*e4e0*/  IMAD.MOV.U32 R17, RZ, RZ, R21 ;  /* 0x000000ffff117224 */ /* 0x000fe200078e0015 */
[----:B------:R-:W-:Y:S01]  /*e4f0*/  UIMAD.WIDE.U32 UR42, UR42, UR10, UR6 ;  /* 0x0000000a2a2a72a5 */ /* 0x000fe2000f8e0006 */
[----:B------:R3:W5:Y:S02]  /*e500*/  LD.E.128 R4, desc[UR46][R104.64] ;  /* 0x0000002e68047980 */ /* 0x000764000c101d00 */
[----:B------:R-:W-:Y:S01]  /*e510*/  ULDC.64 UR6, c[0x0][0xae0] ;  /* 0x0002b80000067ab9 */ /* 0x000fe20000000a00 */
[----:B------:R-:W-:Y:S01]  /*e520*/  UIADD3 UR5, UR43, UR5, URZ ;  /* 0x000000052b057290 */ /* 0x000fe2000fffe03f */
[----:B------:R3:W5:Y:S04]  /*e530*/  LD.E.128 R8, desc[UR46][R106.64] ;  /* 0x0000002e6a087980 */ /* 0x000768000c101d00 */
[----:B------:R3:W5:Y:S04]  /*e540*/  LD.E.128 R12, desc[UR46][R108.64] ;  /* 0x0000002e6c0c7980 */ /* 0x000768000c101d00 */
[----:B------:R3:W5:Y:S04]  /*e550*/  LD.E.128 R36, desc[UR46][R110.64] ;  /* 0x0000002e6e247980 */ /* 0x000768000c101d00 */
[----:B------:R3:W5:Y:S01]  /*e560*/  LD.E.128 R40, desc[UR46][R112.64] ;  /* 0x0000002e70287980 */ /* 0x000762000c101d00 */
[----:B0-----:R-:W-:-:S03]  /*e570*/  @P2 IMAD.HI.U32 R0, R21, R2, RZ ;  /* 0x0000000215002227 */ /* 0x001fc600078e00ff */
[----:B------:R3:W5:Y:S02]  /*e580*/  LD.E.128 R60, desc[UR46][R114.64] ;  /* 0x0000002e723c7980 */ /* 0x000764000c101d00 */
[----:B-1----:R-:W-:Y:S02]  /*e590*/  @P2 SHF.R.U32.HI R17, RZ, R3, R0 ;  /* 0x00000003ff112219 */ /* 0x002fe40000011600 */
[----:B------:R3:W5:Y:S02]  /*e5a0*/  LD.E.128 R56, desc[UR46][R116.64] ;  /* 0x0000002e74387980 */ /* 0x000764000c101d00 */
[--C-:B------:R-:W-:Y:S01]  /*e5b0*/  SHF.R.S32.HI R0, RZ, 0x1f, R17.reuse ;  /* 0x0000001fff007819 */ /* 0x100fe20000011411 */
[----:B------:R-:W-:Y:S01]  /*e5c0*/  IMAD.MOV R20, RZ, RZ, -R17 ;  /* 0x000000ffff147224 */ /* 0x000fe200078e0a11 */
[----:B------:R3:W5:Y:S01]  /*e5d0*/  LD.E.128 R44, desc[UR46][R118.64] ;  /* 0x0000002e762c7980 */ /* 0x000762000c101d00 */
[----:B------:R-:W-:Y:S02]  /*e5e0*/  IMAD.U32 R3, RZ, RZ, UR43 ;  /* 0x0000002bff037e24 */ /* 0x000fe4000f8e00ff */
[----:B------:R-:W-:Y:S01]  /*e5f0*/  IMAD R0, R0, UR6, RZ ;  /* 0x0000000600007c24 */ /* 0x000fe2000f8e02ff */
[----:B------:R3:W5:Y:S01]  /*e600*/  LD.E.128 R48, desc[UR46][R120.64] ;  /* 0x0000002e78307980 */ /* 0x000762000c101d00 */
[----:B------:R-:W-:-:S02]  /*e610*/  IMAD R205, R205, R20, R21 ;  /* 0x00000014cdcd7224 */ /* 0x000fc400078e0215 */
[----:B------:R-:W-:Y:S01]  /*e620*/  IMAD.U32 R2, RZ, RZ, UR42 ;  /* 0x0000002aff027e24 */ /* 0x000fe2000f8e00ff */
[----:B------:R3:W5:Y:S01]  /*e630*/  LD.E.128 R64, desc[UR46][R122.64] ;  /* 0x0000002e7a407980 */ /* 0x000762000c101d00 */
[----:B------:R-:W-:Y:S02]  /*e640*/  IMAD.U32 R3, RZ, RZ, UR5 ;  /* 0x00000005ff037e24 */ /* 0x000fe4000f8e00ff */
[----:B------:R-:W-:Y:S01]  /*e650*/  IMAD R21, R17, UR7, R0 ;  /* 0x0000000711157c24 */ /* 0x000fe2000f8e0200 */
[----:B------:R-:W5:Y:S01]  /*e660*/  LD.E.128 R124, desc[UR46][R126.64] ;  /* 0x0000002e7e7c7980 */ /* 0x000f62000c101d00 */
[----:B------:R-:W-:-:S03]  /*e670*/  SHF.R.S32.HI R0, RZ, 0x1f, R205 ;  /* 0x0000001fff007819 */ /* 0x000fc600000114cd */
[----:B------:R-:W5:Y:S01]  /*e680*/  LD.E.128 R128, desc[UR46][R130.64] ;  /* 0x0000002e82807980 */ /* 0x000f62000c101d00 */
[----:B------:R-:W-:Y:S01]  /*e690*/  IMAD.WIDE.U32 R2, R17, UR6, R2 ;  /* 0x0000000611027c25 */ /* 0x000fe2000f8e0002 */
[----:B------:R-:W-:Y:S02]  /*e6a0*/  ULDC.64 UR6, c[0x0][0xad8] ;  /* 0x0002b60000067ab9 */ /* 0x000fe40000000a00 */
[----:B------:R-:W5:Y:S01]  /*e6b0*/  LD.E.128 R28, desc[UR46][R30.64] ;  /* 0x0000002e1e1c7980 */ /* 0x000f62000c101d00 */
[----:B------:R-:W-:Y:S01]  /*e6c0*/  VIADD R53, R203, UR41 ;  /* 0x00000029cb357c36 */ /* 0x000fe20008000000 */
        /* <DEDUP_REMOVED lines=8> */
[----:B------:R-:W-:Y:S02]  /*e750*/  VIADD R17, R53, 0x20 ;  /* 0x0000002035117836 */ /* 0x000fe40000000000 */
[C---:B------:R-:W-:Y:S02]  /*e760*/  IMAD R21, R205.reuse, UR7, R0 ;  /* 0x00000007cd157c24 */ /* 0x040fe4000f8e0200 */
[----:B------:R-:W-:Y:S01]  /*e770*/  IMAD.WIDE.U32 R2, R205, UR6, R2 ;  /* 0x00000006cd027c25 */ /* 0x000fe2000f8e0002 */
[-C--:B------:R-:W-:Y:S01]  /*e780*/  ISETP.GE.AND P1, PT, R17, R52.reuse, PT ;  /* 0x000000341100720c */ /* 0x080fe20003f26270 */
[----:B------:R-:W-:Y:S01]  /*e790*/  ULDC.64 UR6, c[0x0][0xa80] ;  /* 0x0002a00000067ab9 */ /* 0x000fe20000000a00 */
[C---:B------:R-:W-:Y:S01]  /*e7a0*/  ISETP.GE.AND P2, PT, R53.reuse, R52, PT ;  /* 0x000000343500720c */ /* 0x040fe20003f46270 */
[----:B------:R-:W-:Y:S01]  /*e7b0*/  VIADD R17, R53, 0x40 ;  /* 0x0000004035117836 */ /* 0x000fe20000000000 */
[----:B------:R-:W-:Y:S01]  /*e7c0*/  LEA R0, P3, R2, UR6, 0x1 ;  /* 0x0000000602007c11 */ /* 0x000fe2000f8608ff */
[----:B------:R-:W-:-:S02]  /*e7d0*/  IMAD.IADD R3, R3, 0x1, R21 ;  /* 0x0000000103037824 */ /* 0x000fc400078e0215 */
[----:B------:R-:W-:Y:S01]  /*e7e0*/  VIADD R176, R176, 0x22820 ;  /* 0x00022820b0b07836 */ /* 0x000fe20000000000 */
[----:B------:R-:W-:Y:S02]  /*e7f0*/  ISETP.GE.AND P0, PT, R17, R52, PT ;  /* 0x000000341100720c */ /* 0x000fe40003f06270 */
[----:B------:R-:W-:Y:S02]  /*e800*/  LEA.HI.X R17, R2, UR7, R3, 0x1, P3 ;  /* 0x0000000702117c11 */ /* 0x000fe400098f0c03 */
[----:B------:R-:W-:Y:S01]  /*e810*/  PRMT R176, RZ, 0x654, R176 ;  /* 0x00000654ffb07816 */ /* 0x000fe200000000b0 */
[----:B0-----:R3:W0:Y:S01]  /*e820*/  SHFL.IDX PT, R68, R0, RZ, 0x181f ;  /* 0x00181fff00447589 */ /* 0x00162200000e0000 */
[----:B------:R-:W-:Y:S02]  /*e830*/  BSSY B1, `(.L_x_10990) ;  /* 0x0000015000017945 */ /* 0x000fe40003800000 */
[----:B------:R3:W-:Y:S01]  /*e840*/  SYNCS.ARRIVE.TRANS64.RED.A1T0 RZ, [R176+URZ], RZ ;  /* 0x000000ffb0ff79a7 */ /* 0x0007e2000810043f */
[----:B------:R3:W1:Y:S01]  /*e850*/  SHFL.IDX PT, R70, R17, RZ, 0x181f ;  /* 0x00181fff11467589 */ /* 0x00066200000e0000 */
[----:B------:R-:W-:Y:S05]  /*e860*/  @P2 BRA `(.L_x_10991) ;  /* 0x0000000000442947 */ /* 0x000fea0003800000 */
[----:B------:R-:W-:Y:S02]  /*e870*/  ULDC UR5, c[0x0][0xac8] ;  /* 0x0002b20000057ab9 */ /* 0x000fe40000000800 */
[----:B------:R-:W-:Y:S02]  /*e880*/  ISETP.GE.AND P5, PT, R19, UR5, PT ;  /* 0x0000000513007c0c */ /* 0x000fe4000bfa6270 */
[----:B------:R-:W-:Y:S02]  /*e890*/  ISETP.GE.AND P4, PT, R200, UR5, PT ;  /* 0x00000005c8007c0c */ /* 0x000fe4000bf86270 */
[----:B------:R-:W-:Y:S02]  /*e8a0*/  ISETP.GE.AND P3, PT, R23, UR5, PT ;  /* 0x0000000517007c0c */ /* 0x000fe4000bf66270 */
[----:B------:R-:W-:-:S07]  /*e8b0*/  ISETP.GE.AND P2, PT, R201, UR5, PT ;  /* 0x00000005c9007c0c */ /* 0x000fce000bf46270 */
[----:B0-----:R-:W-:-:S04]  /*e8c0*/  @!P5 LEA R2, P6, R19, R68, 0x1 ;  /* 0x000000441302d211 */ /* 0x001fc800078c08ff */
[----:B-1----:R-:W-:Y:S02]  /*e8d0*/  @!P5 LEA.HI.X R3, R19, R70, R212, 0x1, P6 ;  /* 0x000000461303d211 */ /* 0x002fe400030f0cd4 */
        /* <DEDUP_REMOVED lines=10> */
.L_x_10991:
[----:B------:R-:W-:Y:S05]  /*e980*/  BSYNC B1 ;  /* 0x0000000000017941 */ /* 0x000fea0003800000 */
.L_x_10990:
[----:B--2--5:R2:W4:Y:S01]  /*e990*/  SHFL.IDX PT, R24, R17, 0x1, 0x181f ;  /* 0x00381f0011187f89 */ /* 0x02452200000e0000 */
        /* <DEDUP_REMOVED lines=9> */
[C---:B------:R-:W-:Y:S02]  /*ea30*/  @!P3 LEA R8, P5, R200.reuse, R20, 0x1 ;  /* 0x00000014c808b211 */ /* 0x040fe400078a08ff */
        /* <DEDUP_REMOVED lines=10> */
.L_x_10993:
[----:B------:R-:W-:Y:S05]  /*eae0*/  BSYNC B1 ;  /* 0x0000000000017941 */ /* 0x000fea0003800000 */
.L_x_10992:
        /* <DEDUP_REMOVED lines=11> */
[----:B------:R-:W-:Y:S02]  /*eba0*/  @!P1 LEA R10, P4, R23, R12, 0x1 ;  /* 0x0000000c170a9211 */ /* 0x000fe400078808ff */
[----:B------:R-:W-:Y:S02]  /*ebb0*/  @!P3 LEA.HI.X R3, R19, R14, R212, 0x1, P6 ;  /* 0x0000000e1303b211 */ /* 0x000fe400030f0cd4 */
        /* <DEDUP_REMOVED lines=8> */
.L_x_10995:
[----:B------:R-:W-:Y:S05]  /*ec40*/  BSYNC B1 ;  /* 0x0000000000017941 */ /* 0x000fea0003800000 */
.L_x_10994:
[----:B0-----:R-:W-:Y:S01]  /*ec50*/  VIADD R3, R53, 0x60 ;  /* 0x0000006035037836 */ /* 0x001fe20000000000 */
[----:B------:R0:W0:Y:S04]  /*ec60*/  SHFL.IDX PT, R12, R17, 0x3, 0x181f ;  /* 0x00781f00110c7f89 */ /* 0x00002800000e0000 */
[----:B------:R-:W-:Y:S01]  /*ec70*/  ISETP.GE.AND P0, PT, R3, R52, PT ;  /* 0x000000340300720c */ /* 0x000fe20003f06270 */
[----:B--23--:R-:W2:-:S12]  /*ec80*/  SHFL.IDX PT, R0, R0, 0x3, 0x181f ;  /* 0x00781f0000007f89 */ /* 0x00ce9800000e0000 */
[----:B------:R-:W-:Y:S05]  /*ec90*/  @P0 BRA `(.L_x_10996) ;  /* 0x0000000c00200947 */ /* 0x000fea0003800000 */
[----:B------:R-:W-:Y:S02]  /*eca0*/  ULDC UR5, c[0x0][0xac8] ;  /* 0x0002b20000057ab9 */ /* 0x000fe40000000800 */
[----:B------:R-:W-:Y:S02]  /*ecb0*/  ISETP.GE.AND P3, PT, R19, UR5, PT ;  /* 0x0000000513007c0c */ /* 0x000fe4000bf66270 */
[----:B------:R-:W-:Y:S02]  /*ecc0*/  ISETP.GE.AND P4, PT, R200, UR5, PT ;  /* 0x00000005c8007c0c */ /* 0x000fe4000bf86270 */
[----:B------:R-:W-:-:S09]  /*ecd0*/  ISETP.GE.AND P5, PT, R23, UR5, PT ;  /* 0x0000000517007c0c */ /* 0x000fd2000bfa6270 */
[-C--:B--2---:R-:W-:Y:S02]  /*ece0*/  @!P3 LEA R2, P0, R19, R0.reuse, 0x1 ;  /* 0x000000001302b211 */ /* 0x084fe400078008ff */
[CC--:B------:R-:W-:Y:S02]  /*ecf0*/  @!P4 LEA R8, P1, R200.reuse, R0.reuse, 0x1 ;  /* 0x00000000c808c211 */ /* 0x0c0fe400078208ff */
        /* <DEDUP_REMOVED lines=9> */
[----:B---3--:R-:W-:-:S04]  /*ed90*/  LEA R2, P0, R201, R0, 0x1 ;  /* 0x00000000c9027211 */ /* 0x008fc800078008ff */
[----:B------:R-:W-:-:S05]  /*eda0*/  LEA.HI.X R3, R201, R12, R209, 0x1, P0 ;  /* 0x0000000cc9037211 */ /* 0x000fca00000f0cd1 */
[----:B------:R0:W-:Y:S01]  /*edb0*/  ST.E.128 desc[UR46][R2.64], R28 ;  /* 0x0000001c02007985 */ /* 0x0001e2000c101d2e */
[----:B------:R-:W-:Y:S05]  /*edc0*/  BRA `(.L_x_10996) ;  /* 0x0000000800d47947 */ /* 0x000fea0003800000 */
.L_x_10989:
[----:B------:R-:W0:Y:S01]  /*edd0*/  LDC R8, c[0x0][0xbe8] ;  /* 0x0002fa00ff087b82 */ /* 0x000e220000000800 */
[----:B------:R-:W-:Y:S01]  /*ede0*/  ISETP.GE.AND P0, PT, R213, 0x80, PT ;  /* 0x00000080d500780c */ /* 0x000fe20003f06270 */
[----:B------:R-:W-:Y:S01]  /*edf0*/  USHF.R.S32.HI UR8, URZ, 0x1f, UR43 ;  /* 0x0000001f3f087899 */ /* 0x000fe2000801142b */
[----:B------:R-:W-:Y:S01]  /*ee00*/  BSSY B1, `(.L_x_10997) ;  /* 0x000002f000017945 */ /* 0x000fe20003800000 */
[----:B------:R-:W-:Y:S01]  /*ee10*/  USHF.R.S32.HI UR9, URZ, 0x1f, UR42 ;  /* 0x0000001f3f097899 */ /* 0x000fe2000801142a */
[----:B------:R-:W-:Y:S01]  /*ee20*/  IMAD R6, R202, 0x20, R203 ;  /* 0x00000020ca067824 */ /* 0x000fe200078e02cb */
        /* <DEDUP_REMOVED lines=44> */
.L_x_10998:
[----:B------:R-:W-:Y:S05]  /*f0f0*/  BSYNC B1 ;  /* 0x0000000000017941 */ /* 0x000fea0003800000 */
.L_x_10997:
[----:B------:R-:W-:Y:S01]  /*f100*/  ULDC.64 UR10, c[0x0][0xae8] ;  /* 0x0002ba00000a7ab9 */ /* 0x000fe20000000a00 */
[----:B------:R-:W-:Y:S01]  /*f110*/  VIADD R6, R6, UR41 ;  /* 0x0000002906067c36 */ /* 0x000fe20008000000 */
[----:B------:R-:W-:Y:S01]  /*f120*/  UIMAD UR5, UR8, UR10, URZ ;  /* 0x0000000a080572a4 */ /* 0x000fe2000f8e023f */
[----:B------:R-:W-:Y:S01]  /*f130*/  BSSY B1, `(.L_x_10999) ;  /* 0x000003c000017945 */ /* 0x000fe20003800000 */
[----:B------:R-:W-:Y:S01]  /*f140*/  UIMAD.WIDE.U32 UR6, UR43, UR10, URZ ;  /* 0x0000000a2b0672a5 */ /* 0x000fe2000f8e003f */
[----:B0-----:R-:W-:Y:S01]  /*f150*/  @P1 IMAD.HI.U32 R0, R6, R9, RZ ;  /* 0x0000000906001227 */ /* 0x001fe200078e00ff */
[----:B------:R-:W-:-:S03]  /*f160*/  UIMAD UR5, UR43, UR11, UR5 ;  /* 0x0000000b2b0572a4 */ /* 0x000fc6000f8e0205 */
[----:B------:R-:W-:Y:S01]  /*f170*/  ULDC.64 UR10, c[0x0][0xaf0] ;  /* 0x0002bc00000a7ab9 */ /* 0x000fe20000000a00 */
[----:B------:R-:W-:Y:S01]  /*f180*/  UIADD3 UR7, UR7, UR5, URZ ;  /* 0x0000000507077290 */ /* 0x000fe2000fffe03f */
[----:B--2---:R-:W-:Y:S01]  /*f190*/  IMAD.MOV.U32 R5, RZ, RZ, R6 ;  /* 0x000000ffff057224 */ /* 0x004fe200078e0006 */
[----:B------:R-:W-:Y:S01]  /*f1a0*/  UIMAD UR5, UR9, UR10, URZ ;  /* 0x0000000a090572a4 */ /* 0x000fe2000f8e023f */
[----:B-1----:R-:W-:-:S03]  /*f1b0*/  @P1 SHF.R.U32.HI R5, RZ, R11, R0 ;  /* 0x0000000bff051219 */ /* 0x002fc60000011600 */
[----:B------:R-:W-:Y:S01]  /*f1c0*/  UIMAD UR5, UR42, UR11, UR5 ;  /* 0x0000000b2a0572a4 */ /* 0x000fe2000f8e0205 */
[--C-:B------:R-:W-:Y:S01]  /*f1d0*/  SHF.R.S32.HI R0, RZ, 0x1f, R5.reuse ;  /* 0x0000001fff007819 */ /* 0x100fe20000011405 */
[----:B------:R-:W-:Y:S01]  /*f1e0*/  UIMAD.WIDE.U32 UR42, UR42, UR10, UR6 ;  /* 0x0000000a2a2a72a5 */ /* 0x000fe2000f8e0006 */
[----:B------:R-:W-:Y:S02]  /*f1f0*/  IMAD.MOV R7, RZ, RZ, -R5 ;  /* 0x000000ffff077224 */ /* 0x000fe400078e0a05 */
[----:B------:R-:W-:Y:S01]  /*f200*/  ULDC.64 UR6, c[0x0][0xae0] ;  /* 0x0002b80000067ab9 */ /* 0x000fe20000000a00 */
[----:B------:R-:W-:Y:S01]  /*f210*/  UIADD3 UR5, UR43, UR5, URZ ;  /* 0x000000052b057290 */ /* 0x000fe2000fffe03f */
[----:B------:R-:W-:Y:S02]  /*f220*/  IMAD R0, R0, UR6, RZ ;  /* 0x0000000600007c24 */ /* 0x000fe4000f8e02ff */
[----:B------:R-:W-:Y:S02]  /*f230*/  IMAD R7, R8, R7, R6 ;  /* 0x0000000708077224 */ /* 0x000fe400078e0206 */
[----:B------:R-:W-:-:S02]  /*f240*/  IMAD.U32 R3, RZ, RZ, UR43 ;  /* 0x0000002bff037e24 */ /* 0x000fc4000f8e00ff */
[----:B------:R-:W-:Y:S02]  /*f250*/  IMAD.U32 R2, RZ, RZ, UR42 ;  /* 0x0000002aff027e24 */ /* 0x000fe4000f8e00ff */
[----:B------:R-:W-:Y:S01]  /*f260*/  IMAD.U32 R3, RZ, RZ, UR5 ;  /* 0x00000005ff037e24 */ /* 0x000fe2000f8e00ff */
[----:B------:R-:W-:Y:S01]  /*f270*/  ULDC UR5, c[0x0][0xa88] ;  /* 0x0002a20000057ab9 */ /* 0x000fe20000000800 */
[C---:B------:R-:W-:Y:S01]  /*f280*/  IMAD R9, R5.reuse, UR7, R0 ;  /* 0x0000000705097c24 */ /* 0x040fe2000f8e0200 */
[----:B------:R-:W-:Y:S01]  /*f290*/  SHF.R.S32.HI R0, RZ, 0x1f, R7 ;  /* 0x0000001fff007819 */ /* 0x000fe20000011407 */
[----:B------:R-:W-:Y:S01]  /*f2a0*/  IMAD.WIDE.U32 R2, R5, UR6, R2 ;  /* 0x0000000605027c25 */ /* 0x000fe2000f8e0002 */
[----:B------:R-:W-:-:S03]  /*f2b0*/  ULDC.64 UR6, c[0x0][0xad8] ;  /* 0x0002b60000067ab9 */ /* 0x000fc60000000a00 */
[----:B------:R-:W-:Y:S02]  /*f2c0*/  IMAD.IADD R3, R3, 0x1, R9 ;  /* 0x0000000103037824 */ /* 0x000fe400078e0209 */
[----:B------:R-:W-:Y:S02]  /*f2d0*/  IMAD R4, R0, UR6, RZ ;  /* 0x0000000600047c24 */ /* 0x000fe4000f8e02ff */
[----:B------:R-:W-:Y:S02]  /*f2e0*/  VIADD R6, R203, UR41 ;  /* 0x00000029cb067c36 */ /* 0x000fe40008000000 */
        /* <DEDUP_REMOVED lines=32> */
.L_x_11000:
[----:B------:R-:W-:Y:S05]  /*f4f0*/  BSYNC B1 ;  /* 0x0000000000017941 */ /* 0x000fea0003800000 */
.L_x_10999:
        /* <DEDUP_REMOVED lines=21> */
.L_x_11002:
[----:B------:R-:W-:Y:S05]  /*f650*/  BSYNC B1 ;  /* 0x0000000000017941 */ /* 0x000fea0003800000 */
.L_x_11001:
        /* <DEDUP_REMOVED lines=21> */
.L_x_11004:
[----:B------:R-:W-:Y:S05]  /*f7b0*/  BSYNC B1 ;  /* 0x0000000000017941 */ /* 0x000fea0003800000 */
.L_x_11003:
[----:B---3--:R-:W-:Y:S01]  /*f7c0*/  VIADD R3, R6, 0x60 ;  /* 0x0000006006037836 */ /* 0x008fe20000000000 */
[----:B0-----:R0:W3:Y:S04]  /*f7d0*/  SHFL.IDX PT, R0, R5, 0x3, 0x181f ;  /* 0x00781f0005007f89 */ /* 0x0010e800000e0000 */
        /* <DEDUP_REMOVED lines=8> */
[-C--:B-12-4-:R-:W-:Y:S02]  /*f860*/  @!P3 LEA R4, P6, R19, R2.reuse, 0x1 ;  /* 0x000000021304b211 */ /* 0x096fe400078c08ff */
[CC--:B------:R-:W-:Y:S02]  /*f870*/  @!P2 LEA R6, P5, R200.reuse, R2.reuse, 0x1 ;  /* 0x00000002c806a211 */ /* 0x0c0fe400078a08ff */
        /* <DEDUP_REMOVED lines=10> */
.L_x_10996:
[----:B------:R-:W-:Y:S05]  /*f920*/  BSYNC B0 ;  /* 0x0000000000007941 */ /* 0x000fea0003800000 */
.L_x_10988:
[----:B------:R-:W-:Y:S02]  /*f930*/  ULDC UR5, c[0x0][0xc38] ;  /* 0x00030e0000057ab9 */ /* 0x000fe40000000800 */
[----:B------:R-:W-:-:S06]  /*f940*/  UISETP.GE.AND UP0, UPT, UR4, UR5, UPT ;  /* 0x000000050400728c */ /* 0x000fcc000bf06270 */
[----:B------:R-:W-:-:S13]  /*f950*/  PLOP3.LUT P0, PT, PT, PT, UP0, 0x80, 0x0 ;  /* 0x000000000000781c */ /* 0x000fda0003f0f008 */
[----:B------:R-:W-:Y:S05]  /*f960*/  @!P0 BRA `(.L_x_11005) ;  /* 0xffffff1000e48947 */ /* 0x000fea000383ffff */
[----:B------:R-:W-:Y:S05]  /*f970*/  EXIT ;  /* 0x000000000000794d */ /* 0x000fea0003800000 */
.L_x_10899:
[----:B------:R-:W-:-:S08]  /*f980*/  NOP ;  /* 0x0000000000007918 */ /* 0x000fd00000000000 */
[----:B------:R-:W0:-:S00]  /*f990*/  USETMAXREG.DEALLOC.CTAPOOL 0x28 ;  /* 0x00000028000079c8 */ /* 0x000e0000080e0500 */
        /* <DEDUP_REMOVED lines=17> */
[----:B------:R-:W-:Y:S01]  /*fab0*/  ULDC.64 UR36, c[0x0][0x2f0] ;  /* 0x0000bc0000247ab9 */ /* 0x000fe20000000a00 */
[C---:B------:R-:W-:Y:S01]  /*fac0*/  LOP3.LUT R0, R28.reuse, 0x1f8, RZ, 0xc0, !PT ;  /* 0x000001f81c007812 */ /* 0x040fe200078ec0ff */
[----:B------:R-:W-:Y:S01]  /*fad0*/  ULDC.64 UR6, c[0x0][0x418] ;  /* 0x0001060000067ab9 */ /* 0x000fe20000000a00 */
[----:B------:R-:W-:Y:S01]  /*fae0*/  LOP3.LUT R7, R28, 0x38, RZ, 0xc0, !PT ;  /* 0x000000381c077812 */ /* 0x000fe200078ec0ff */
[----:B------:R-:W-:Y:S01]  /*faf0*/  UISETP.NE.U32.AND UP0, UPT, UR6, URZ, UPT ;  /* 0x0000003f0600728c */ /* 0x000fe2000bf05070 */
[----:B------:R-:W-:Y:S01]  /*fb00*/  LOP3.LUT R3, R0, 0x38, R5, 0x78, !PT ;  /* 0x0000003800037812 */ /* 0x000fe200078e7805 */
[----:B------:R-:W-:Y:S01]  /*fb10*/  ULDC UR9, c[0x0][0x2b8] ;  /* 0x0000ae0000097ab9 */ /* 0x000fe20000000800 */
[C---:B------:R-:W-:Y:S01]  /*fb20*/  LOP3.LUT R0, R7.reuse, 0x40, RZ, 0xfc, !PT ;  /* 0x0000004007007812 */ /* 0x040fe200078efcff */
[----:B------:R-:W-:Y:S01]  /*fb30*/  UISETP.NE.AND.EX UP0, UPT, UR7, URZ, UPT, UP0 ;  /* 0x0000003f0700728c */ /* 0x000fe2000bf05300 */
[C---:B------:R-:W-:Y:S01]  /*fb40*/  LOP3.LUT R2, R7.reuse, 0x80, RZ, 0xfc, !PT ;  /* 0x0000008007027812 */ /* 0x040fe200078efcff */
[----:B------:R-:W-:Y:S01]  /*fb50*/  IMAD.U32 R31, RZ, RZ, UR5 ;  /* 0x00000005ff1f7e24 */ /* 0x000fe2000f8e00ff */
[----:B------:R-:W-:Y:S01]  /*fb60*/  ISETP.GE.AND P2, PT, R0, UR4, PT ;  /* 0x0000000400007c0c */ /* 0x000fe2000bf46270 */
[----:B------:R-:W-:Y:S01]  /*fb70*/  UMOV UR7, 0x400 ;  /* 0x0000040000077882 */ /* 0x000fe20000000000 */
[----:B------:R-:W-:Y:S01]  /*fb80*/  ISETP.GE.AND P1, PT, R2, UR4, PT ;  /* 0x0000000402007c0c */ /* 0x000fe2000bf26270 */
[----:B------:R-:W-:Y:S01]  /*fb90*/  ULDC UR38, c[0x0][0x288] ;  /* 0x0000a20000267ab9 */ /* 0x000fe20000000800 */
[C---:B------:R-:W-:Y:S01]  /*fba0*/  ISETP.GE.AND P0, PT, R7.reuse, UR4, PT ;  /* 0x0000000407007c0c */ /* 0x040fe2000bf06270 */
[----:B------:R-:W-:Y:S01]  /*fbb0*/  ULDC UR6, c[0x0][0x448] ;  /* 0x0001120000067ab9 */ /* 0x000fe20000000800 */
[----:B------:R-:W-:Y:S01]  /*fbc0*/  SEL R2, RZ, 0xffffffff, P2 ;  /* 0xffffffffff027807 */ /* 0x000fe20001000000 */
[----:B------:R-:W-:Y:S01]  /*fbd0*/  IMAD.MOV.U32 R25, RZ, RZ, 0x1 ;  /* 0x00000001ff197424 */ /* 0x000fe200078e00ff */
[----:B------:R-:W-:Y:S01]  /*fbe0*/  LOP3.LUT R4, R7, 0xc0, RZ, 0xfc, !PT ;  /* 0x000000c007047812 */ /* 0x000fe200078efcff */
[----:B------:R-:W-:Y:S01]  /*fbf0*/  IMAD.MOV.U32 R18, RZ, RZ, RZ ;  /* 0x000000ffff127224 */ /* 0x000fe200078e00ff */
[----:B------:R-:W-:Y:S01]  /*fc00*/  LOP3.LUT R28, R3, 0x200, R28, 0xf8, !PT ;  /* 0x00000200031c7812 */ /* 0x000fe200078ef81c */
[----:B------:R-:W-:Y:S01]  /*fc10*/  IMAD.SHL.U32 R3, R2, 0x2, RZ ;  /* 0x0000000202037824 */ /* 0x000fe200078e00ff */
[----:B------:R-:W-:Y:S01]  /*fc20*/  SEL R0, RZ, 0x1, P0 ;  /* 0x00000001ff007807 */ /* 0x000fe20000000000 */
[----:B0-----:R-:W-:Y:S01]  /*fc30*/  ULEA UR7, UR8, UR7, 0x18 ;  /* 0x0000000708077291 */ /* 0x001fe2000f8ec03f */
[----:B------:R-:W-:Y:S01]  /*fc40*/  @P2 LOP3.LUT R16, R16, 0x10, RZ, 0xfc, !PT ;  /* 0x0000001010102812 */ /* 0x000fe200078efcff */
[----:B------:R-:W-:Y:S01]  /*fc50*/  ULOP3.LUT UR48, UR39, 0x2, URZ, 0xfc, !UPT ;  /* 0x0000000227307892 */ /* 0x000fe2000f8efc3f */
[----:B------:R-:W-:Y:S01]  /*fc60*/  LOP3.LUT R0, R3, 0x2, R0, 0xe2, !PT ;  /* 0x0000000203007812 */ /* 0x000fe200078ee200 */
[----:B------:R-:W-:Y:S01]  /*fc70*/  ULDC UR50, c[0x0][0xc] ;  /* 0x0000030000327ab9 */ /* 0x000fe20000000800 */
[----:B------:R-:W-:Y:S01]  /*fc80*/  LOP3.LUT R16, R16, 0xfffffff7, RZ, 0xc0, !PT ;  /* 0xfffffff710107812 */ /* 0x000fe200078ec0ff */
[----:B------:R-:W-:Y:S01]  /*fc90*/  IMAD.U32 R17, RZ, RZ, UR7 ;  /* 0x00000007ff117e24 */ /* 0x000fe2000f8e00ff */
[----:B------:R-:W-:-:S02]  /*fca0*/  SEL R3, RZ, 0x4, P1 ;  /* 0x00000004ff037807 */ /* 0x000fc40000800000 */
[----:B------:R-:W-:Y:S01]  /*fcb0*/  @P1 LOP3.LUT R16, R16, 0x8, RZ, 0xfc, !PT ;  /* 0x0000000810101812 */ /* 0x000fe200078efcff */
[----:B------:R-:W-:Y:S01]  /*fcc0*/  IMAD R32, R28, 0x2, R17 ;  /* 0x000000021c207824 */ /* 0x000fe200078e0211 */
[----:B------:R-:W-:Y:S01]  /*fcd0*/  ISETP.GE.AND P1, PT, R7, UR37, PT ;  /* 0x0000002507007c0c */ /* 0x000fe2000bf26270 */
[----:B------:R-:W-:Y:S01]  /*fce0*/  UIMAD UR37, UR6, UR38, URZ ;  /* 0x00000026062572a4 */ /* 0x000fe2000f8e023f */
[----:B------:R-:W-:Y:S02]  /*fcf0*/  LOP3.LUT R16, R16, 0xffffffdf, RZ, 0xc0, !PT ;  /* 0xffffffdf10107812 */ /* 0x000fe400078ec0ff */
[----:B------:R-:W-:Y:S01]  /*fd00*/  LOP3.LUT R6, R0, R3, RZ, 0xfc, !PT ;  /* 0x0000000300067212 */ /* 0x000fe200078efcff */
[C---:B------:R-:W-:Y:S01]  /*fd10*/  IMAD.SHL.U32 R0, R5.reuse, 0x10, RZ ;  /* 0x0000001005007824 */ /* 0x040fe200078e00ff */
[----:B------:R-:W-:Y:S02]  /*fd20*/  @P0 LOP3.LUT R16, R16, 0x20, RZ, 0xfc, !PT ;  /* 0x0000002010100812 */ /* 0x000fe400078efcff */
[----:B------:R-:W-:Y:S01]  /*fd30*/  ISETP.GE.AND P0, PT, R4, UR4, PT ;  /* 0x0000000404007c0c */ /* 0x000fe2000bf06270 */
[----:B------:R0:W-:Y:S01]  /*fd40*/  STL [R1+0x4], R6 ;  /* 0x0000040601007387 */ /* 0x0001e20000100800 */
[----:B------:R-:W-:Y:S01]  /*fd50*/  LOP3.LUT R16, R16, 0xfffffffb, RZ, 0xc0, !PT ;  /* 0xfffffffb10107812 */ /* 0x000fe200078ec0ff */
[----:B------:R-:W-:Y:S01]  /*fd60*/  ULDC UR4, c[0x0][0x424] ;  /* 0x0001090000047ab9 */ /* 0x000fe20000000800 */
[----:B------:R-:W-:Y:S01]  /*fd70*/  LOP3.LUT R8, R5, 0x7f, RZ, 0xc0, !PT ;  /* 0x0000007f05087812 */ /* 0x000fe200078ec0ff */
[----:B------:R0:W-:Y:S01]  /*fd80*/  STL [R1], RZ ;  /* 0x000000ff01007387 */ /* 0x0001e20000100800 */
[----:B------:R-:W-:Y:S01]  /*fd90*/  USEL UR4, UR4, 0x1, UP0 ;  /* 0x0000000104047887 */ /* 0x000fe20008000000 */
[----:B------:R-:W-:-:S02]  /*fda0*/  SEL R35, RZ, 0x8, P0 ;  /* 0x00000008ff237807 */ /* 0x000fc40000000000 */
[----:B------:R-:W-:Y:S01]  /*fdb0*/  SHF.R.U32.HI R33, RZ, 0x3, R8 ;  /* 0x00000003ff217819 */ /* 0x000fe20000011608 */
[----:B------:R-:W-:Y:S01]  /*fdc0*/  UIMAD UR36, UR4, UR36, URZ ;  /* 0x00000024042472a4 */ /* 0x000fe2000f8e023f */
[----:B------:R-:W-:Y:S02]  /*fdd0*/  LOP3.LUT R35, R6, R35, RZ, 0xfc, !PT ;  /* 0x0000002306237212 */ /* 0x000fe400078efcff */
[----:B------:R-:W-:Y:S01]  /*fde0*/  @P0 LOP3.LUT R16, R16, 0x4, RZ, 0xfc, !PT ;  /* 0x0000000410100812 */ /* 0x000fe200078efcff */
[----:B------:R-:W-:Y:S01]  /*fdf0*/  UIADD3 UR4, UR36, 0x5f, URZ ;  /* 0x0000005f24047890 */ /* 0x000fe2000fffe03f */
[----:B------:R-:W-:Y:S01]  /*fe00*/  LOP3.LUT R0, R33, 0x70, R0, 0xf8, !PT ;  /* 0x0000007021007812 */ /* 0x000fe200078ef800 */
[----:B------:R-:W-:Y:S01]  /*fe10*/  UIADD3 UR49, UR36, 0x1, -UR38 ;  /* 0x0000000124317890 */ /* 0x000fe2000fffe826 */
[----:B------:R-:W-:Y:S01]  /*fe20*/  LOP3.LUT R16, R16, 0xfffffffe, RZ, 0xc0, !PT ;  /* 0xfffffffe10107812 */ /* 0x000fe200078ec0ff */
[----:B------:R-:W-:Y:S02]  /*fe30*/  UIMAD.WIDE UR4, UR4, 0x2aaaaaab, URZ ;  /* 0x2aaaaaab040478a5 */ /* 0x000fe4000f8e023f */
[----:B------:R-:W-:Y:S01]  /*fe40*/  UIADD3 UR38, UR36, -UR38, URZ ;  /* 0x8000002624267290 */ /* 0x000fe2000fffe03f */
[----:B------:R-:W-:Y:S01]  /*fe50*/  @P1 LOP3.LUT R16, R16, 0x1, RZ, 0xfc, !PT ;  /* 0x0000000110101812 */ /* 0x000fe200078efcff */
[----:B------:R-:W-:Y:S01]  /*fe60*/  USHF.R.U32.HI UR40, URZ, 0x1f, UR5 ;  /* 0x0000001f3f287899 */ /* 0x000fe20008011605 */
[----:B------:R-:W-:-:S02]  /*fe70*/  ISETP.GE.AND P1, PT, R7, UR9, PT ;  /* 0x0000000907007c0c */ /* 0x000fc4000bf26270 */
[----:B------:R-:W-:Y:S01]  /*fe80*/  LOP3.LUT R16, R16, 0xfffffeff, RZ, 0xc0, !PT ;  /* 0xfffffeff10107812 */ /* 0x000fe200078ec0ff */
[----:B------:R-:W-:-:S10]  /*fe90*/  ULEA.HI.SX32 UR40, UR5, UR40, 0x1c ;  /* 0x0000002805287291 */ /* 0x000fd4000f8fe23f */
[----:B0-----:R-:W-:-:S07]  /*fea0*/  @P1 LOP3.LUT R16, R16, 0x100, RZ, 0xfc, !PT ;  /* 0x0000010010101812 */ /* 0x001fce00078efcff */
.L_x_11061:
        /* <DEDUP_REMOVED lines=22> */
.L_x_11007:
[----:B------:R-:W-:Y:S01]  /*10010*/  ULDC UR8, c[0x0][0xc54] ;  /* 0x0003150000087ab9 */ /* 0x000fe20000000800 */
[----:B------:R-:W-:Y:S01]  /*10020*/  UMOV UR6, UR7 ;  /* 0x0000000700067c82 */ /* 0x000fe20008000000 */
[----:B------:R-:W-:-:S11]  /*10030*/  UISETP.NE.AND UP0, UPT, UR8, 0x1, UPT ;  /* 0x000000010800788c */ /* 0x000fd6000bf05270 */
[----:B------:R-:W-:Y:S02]  /*10040*/  @UP0 ULDC.64 UR10, c[0x0][0xc58] ;  /* 0x00031600000a0ab9 */ /* 0x000fe40000000a00 */
[----:B------:R-:W-:-:S04]  /*10050*/  UIMAD.WIDE.U32 UR4, UR7, UR10, URZ ;  /* 0x0000000a070472a5 */ /* 0x000fc8000f8e003f */
[----:B------:R-:W-:-:S04]  /*10060*/  @UP0 USHF.R.U32.HI UR6, URZ, UR11, UR5 ;  /* 0x0000000b3f060299 */ /* 0x000fc80008011605 */
[----:B------:R-:W-:-:S12]  /*10070*/  UIMAD UR4, UR6, UR8, URZ ;  /* 0x00000008060472a4 */ /* 0x000fd8000f8e023f */
.L_x_11008:
        /* <DEDUP_REMOVED lines=48> */
.L_x_11010:
[----:B------:R-:W-:-:S11]  /*10380*/  UISETP.NE.AND UP1, UPT, UR5, 0x1, UPT ;  /* 0x000000010500788c */ /* 0x000fd6000bf25270 */
[----:B------:R-:W-:Y:S02]  /*10390*/  @UP1 ULDC.64 UR10, c[0x0][0x9e8] ;  /* 0x00027a00000a1ab9 */ /* 0x000fe40000000a00 */
[----:B------:R-:W-:-:S04]  /*103a0*/  UIMAD.WIDE.U32 UR6, UR8, UR10, URZ ;  /* 0x0000000a080672a5 */ /* 0x000fc8000f8e003f */
[----:B------:R-:W-:-:S12]  /*103b0*/  @UP1 USHF.R.U32.HI UR8, URZ, UR11, UR7 ;  /* 0x0000000b3f081299 */ /* 0x000fd80008011607 */
.L_x_11011:
[----:B------:R-:W-:-:S04]  /*103c0*/  UIMAD UR8, UR8, UR5, UR5 ;  /* 0x00000005080872a4 */ /* 0x000fc8000f8e0205 */
[----:B------:R-:W-:-:S04]  /*103d0*/  UISETP.LT.AND UP1, UPT, UR4, UR8, UPT ;  /* 0x000000080400728c */ /* 0x000fc8000bf21270 */
[----:B------:R-:W-:-:S12]  /*103e0*/  USEL UR4, UR4, UR8, UP1 ;  /* 0x0000000804047287 */ /* 0x000fd80008800000 */
.L_x_11009:
        /* <DEDUP_REMOVED lines=28> */
.L_x_11013:
[----:B------:R-:W-:-:S11]  /*105b0*/  UISETP.NE.AND UP0, UPT, UR5, 0x1, UPT ;  /* 0x000000010500788c */ /* 0x000fd6000bf05270 */
[----:B------:R-:W-:Y:S02]  /*105c0*/  @UP0 ULDC.64 UR10, c[0x0][0x9e8] ;  /* 0x00027a00000a0ab9 */ /* 0x000fe40000000a00 */
[----:B------:R-:W-:-:S04]  /*105d0*/  UIMAD.WIDE.U32 UR6, UR4, UR10, URZ ;  /* 0x0000000a040672a5 */ /* 0x000fc8000f8e003f */
[----:B------:R-:W-:-:S12]  /*105e0*/  @UP0 USHF.R.U32.HI UR4, URZ, UR11, UR7 ;  /* 0x0000000b3f040299 */ /* 0x000fd80008011607 */
.L_x_11014:
[----:B------:R-:W-:-:S04]  /*105f0*/  UIMAD UR4, UR4, UR5, URZ ;  /* 0x00000005040472a4 */ /* 0x000fc8000f8e023f */
[----:B------:R-:W-:-:S04]  /*10600*/  UISETP.LT.AND UP0, UPT, UR8, UR4, UPT ;  /* 0x000000040800728c */ /* 0x000fc8000bf01270 */
[----:B------:R-:W-:-:S12]  /*10610*/  USEL UR8, UR8, UR4, !UP0 ;  /* 0x0000000408087287 */ /* 0x000fd8000c000000 */
.L_x_11012:
        /* <DEDUP_REMOVED lines=26> */
.L_x_11016:
        /* <DEDUP_REMOVED lines=20> */
.L_x_11019:
[----:B------:R-:W-:Y:S05]  /*10900*/  BSYNC B6 ;  /* 0x0000000000067941 */ /* 0x000fea0003800000 */
.L_x_11018:
        /* <DEDUP_REMOVED lines=20> */
.L_x_11022:
        /* <DEDUP_REMOVED lines=15> */
.L_x_11021:
[----:B------:R-:W-:Y:S05]  /*10b40*/  BSYNC B6 ;  /* 0x0000000000067941 */ /* 0x000fea0003800000 */
.L_x_11020:
        /* <DEDUP_REMOVED lines=14> */
[----:B------:R-:W-:Y:S02]  /*10c30*/  IMAD.U32 R19, RZ, RZ, UR4 ;  /* 0x00000004ff137e24 */ /* 0x000fe4000f8e00ff */
[----:B------:R-:W-:Y:S01]  /*10c40*/  VIADD R0, R0, 0xffffffff ;  /* 0xffffffff00007836 */ /* 0x000fe20000000000 */
[----:B------:R-:W-:Y:S06]  /*10c50*/  BRA.DIV UR5, `(.L_x_11023) ;  /* 0x00000032059c7947 */ /* 0x000fec000b800000 */
.L_x_11077:
[----:B------:R-:W2:Y:S01]  /*10c60*/  S2R R8, SR_TID.X ;  /* 0x0000000000087919 */ /* 0x000ea20000002100 */
[----:B0-----:R-:W-:Y:S01]  /*10c70*/  ISETP.NE.AND P1, PT, R10, 0x1, PT ;  /* 0x000000010a00780c */ /* 0x001fe20003f25270 */
[----:B------:R-:W-:Y:S01]  /*10c80*/  IMAD.MOV.U32 R24, RZ, RZ, RZ ;  /* 0x000000ffff187224 */ /* 0x000fe200078e00ff */
[----:B-----5:R-:W-:Y:S02]  /*10c90*/  SHF.R.S32.HI R29, RZ, 0x1f, R27 ;  /* 0x0000001fff1d7819 */ /* 0x020fe4000001141b */
[----:B------:R-:W-:-:S09]  /*10ca0*/  LOP3.LUT R16, R16, 0xffffff7f, RZ, 0xc0, !PT ;  /* 0xffffff7f10107812 */ /* 0x000fd200078ec0ff */
        /* <DEDUP_REMOVED lines=20> */
[----:B-1----:R-:W-:-:S04]  /*10df0*/  @!P0 LEA R4, P1, R2, R4, 0x2 ;  /* 0x0000000402048211 */ /* 0x002fc800078210ff */
[----:B------:R-:W-:-:S05]  /*10e00*/  @!P0 LEA.HI.X R5, R2, R5, R3, 0x2, P1 ;  /* 0x0000000502058211 */ /* 0x000fca00008f1403 */
[----:B------:R0:W5:Y:S01]  /*10e10*/  @!P0 LDG.E R24, desc[UR46][R4.64] ;  /* 0x0000002e04188981 */ /* 0x000162000c1e1900 */
[----:B------:R-:W-:Y:S01]  /*10e20*/  ISETP.GT.U32.AND P0, PT, R8, 0x5f, PT ;  /* 0x0000005f0800780c */ /* 0x000fe20003f04070 */
[----:B------:R-:W-:Y:S01]  /*10e30*/  IMAD R2, RZ, RZ, -UR42 ;  /* 0x8000002aff027e24 */ /* 0x000fe2000f8e02ff */
[----:B------:R-:W-:Y:S01]  /*10e40*/  LOP3.LUT R16, R16, 0xffffffbf, RZ, 0xc0, !PT ;  /* 0xffffffbf10107812 */ /* 0x000fe200078ec0ff */
[----:B------:R-:W-:Y:S02]  /*10e50*/  IMAD.MOV R3, RZ, RZ, -R9 ;  /* 0x000000ffff037224 */ /* 0x000fe400078e0a09 */
[----:B------:R-:W-:Y:S02]  /*10e60*/  IMAD R19, R19, R2, UR41 ;  /* 0x0000002913137e24 */ /* 0x000fe4000f8e0202 */
[----:B------:R-:W-:Y:S02]  /*10e70*/  IMAD R34, R10, R3, R34 ;  /* 0x000000030a227224 */ /* 0x000fe400078e0222 */
[----:B0-----:R-:W-:Y:S01]  /*10e80*/  IMAD.U32 R4, RZ, RZ, UR48 ;  /* 0x00000030ff047e24 */ /* 0x001fe2000f8e00ff */
[----:B------:R-:W-:-:S04]  /*10e90*/  SHF.R.S32.HI R26, RZ, 0x1f, R19 ;  /* 0x0000001fff1a7819 */ /* 0x000fc80000011413 */
[----:B------:R-:W-:-:S13]  /*10ea0*/  ISETP.NE.AND P2, PT, R4, 0x3, PT ;  /* 0x000000030400780c */ /* 0x000fda0003f45270 */
[----:B------:R-:W-:-:S04]  /*10eb0*/  @P2 LOP3.LUT R16, R16, 0x40, RZ, 0xfc, !PT ;  /* 0x0000004010102812 */ /* 0x000fc800078efcff */
[----:B------:R-:W-:-:S04]  /*10ec0*/  LOP3.LUT R16, R16, 0xfffffffd, RZ, 0xc0, !PT ;  /* 0xfffffffd10107812 */ /* 0x000fc800078ec0ff */
[----:B------:R-:W-:Y:S01]  /*10ed0*/  @P0 LOP3.LUT R16, R16, 0x2, RZ, 0xfc, !PT ;  /* 0x0000000210100812 */ /* 0x000fe200078efcff */
[----:B------:R-:W-:Y:S06]  /*10ee0*/  @!P2 BRA `(.L_x_11024) ;  /* 0x000000000004a947 */ /* 0x000fec0003800000 */
[----:B------:R-:W-:Y:S01]  /*10ef0*/  BPT.TRAP 0x1 ;  /* 0x000000040000795c */ /* 0x000fe20000300000 */
.L_x_11024:
[----:B------:R-:W-:Y:S01]  /*10f00*/  IMAD R22, R18, 0x8, R17 ;  /* 0x0000000812167824 */ /* 0x000fe200078e0211 */
[----:B------:R-:W-:Y:S01]  /*10f10*/  SHF.L.U32 R3, R25, 0x1f, RZ ;  /* 0x0000001f19037819 */ /* 0x000fe200000006ff */
[----:B------:R-:W-:Y:S03]  /*10f20*/  BSSY B0, `(.L_x_11025) ;  /* 0x0000003000007945 */ /* 0x000fe60003800000 */
[----:B------:R-:W0:Y:S02]  /*10f30*/  SYNCS.PHASECHK.TRANS64.TRYWAIT P0, [R22+URZ+0x22840], R3 ;  /* 0x02284003160075a7 */ /* 0x000e24000800017f */
[----:B0-----:R-:W-:Y:S05]  /*10f40*/  @!P0 BRA `(.L_x_11026) ;  /* 0x00000030000c8947 */ /* 0x001fea0003800000 */
.L_x_11078:
[----:B------:R-:W-:Y:S05]  /*10f50*/  BSYNC B0 ;  /* 0x0000000000007941 */ /* 0x000fea0003800000 */
.L_x_11025:
[----:B------:R-:W-:Y:S01]  /*10f60*/  SHF.R.S32.HI R36, RZ, 0x1f, R34 ;  /* 0x0000001fff247819 */ /* 0x000fe20000011422 */
[----:B------:R-:W-:Y:S01]  /*10f70*/  ULDC.64 UR4, c[0x0][0x300] ;  /* 0x0000c00000047ab9 */ /* 0x000fe20000000a00 */
[----:B------:R-:W1:Y:S01]  /*10f80*/  S2R R8, SR_TID.X ;  /* 0x0000000000087919 */ /* 0x000e620000002100 */
[----:B-----5:R-:W-:Y:S02]  /*10f90*/  SHF.R.S32.HI R37, RZ, 0x1f, R24 ;  /* 0x0000001fff257819 */ /* 0x020fe40000011418 */
[----:B0-----:R-:W-:Y:S01]  /*10fa0*/  IMAD R3, R36, UR4, RZ ;  /* 0x0000000424037c24 */ /* 0x001fe2000f8e02ff */
        /* <DEDUP_REMOVED lines=16> */
[----:B------:R-:W-:Y:S01]  /*110b0*/  IMAD.MOV.U32 R3, RZ, RZ, -0x60 ;  /* 0xffffffa0ff037424 */ /* 0x000fe200078e00ff */
[----:B------:R-:W-:Y:S01]  /*110c0*/  UMOV UR4, 0xffffffff ;  /* 0xffffffff00047882 */ /* 0x000fe20000000000 */
[----:B-1----:R-:W-:Y:S01]  /*110d0*/  IMAD.SHL.U32 R8, R8, 0x8, RZ ;  /* 0x0000000808087824 */ /* 0x002fe200078e00ff */
[----:B------:R-:W-:Y:S01]  /*110e0*/  LEA.HI.X R5, R2, UR5, R5, 0x1, P0 ;  /* 0x0000000502057c11 */ /* 0x000fe200080f0c05 */
[----:B------:R-:W-:-:S03]  /*110f0*/  IMAD R0, R0, R3, UR36 ;  /* 0x0000002400007e24 */ /* 0x000fc6000f8e0203 */
[----:B------:R-:W-:Y:S01]  /*11100*/  LOP3.LUT R8, R8, 0x38, RZ, 0xc0, !PT ;  /* 0x0000003808087812 */ /* 0x000fe200078ec0ff */
[----:B------:R-:W-:Y:S02]  /*11110*/  IMAD.IADD R23, R0, 0x1, -R33 ;  /* 0x0000000100177824 */ /* 0x000fe400078e0a21 */
[----:B------:R-:W-:-:S03]  /*11120*/  IMAD R0, R18, 0x1800, R28 ;  /* 0x0000180012007824 */ /* 0x000fc600078e021c */
        /* <DEDUP_REMOVED lines=10> */
[----:B------:R0:W-:Y:S01]  /*111d0*/  @P0 LDGSTS.E.BYPASS.LTC128B.128 [R7+0x1c400], desc[UR46][R2.64], !P2 ;  /* 0x1c40000002070fae */ /* 0x0001e2000d101d6e */
[----:B------:R-:W-:-:S13]  /*111e0*/  ISETP.GE.AND P0, PT, R23, 0x11, PT ;  /* 0x000000111700780c */ /* 0x000fda0003f06270 */
[----:B------:R-:W-:Y:S01]  /*111f0*/  @P0 IMAD R9, R0, 0x2, R17 ;  /* 0x0000000200090824 */ /* 0x000fe200078e0211 */
[----:B0-----:R-:W-:Y:S02]  /*11200*/  @P0 LEA R2, P1, R8, R14, 0x1 ;  /* 0x0000000e08020211 */ /* 0x001fe400078208ff */
[----:B------:R-:W0:Y:S03]  /*11210*/  SHFL.IDX PT, R14, R4, 0x2, 0x181f ;  /* 0x00581f00040e7f89 */ /* 0x000e2600000e0000 */
[----:B------:R-:W-:Y:S02]  /*11220*/  @P0 IMAD.X R3, RZ, RZ, R6, P1 ;  /* 0x000000ffff030224 */ /* 0x000fe400008e0606 */
[----:B------:R-:W1:Y:S04]  /*11230*/  SHFL.IDX PT, R6, R5, 0x2, 0x181f ;  /* 0x00581f0005067f89 */ /* 0x000e6800000e0000 */
[----:B------:R0:W-:Y:S01]  /*11240*/  @P0 LDGSTS.E.BYPASS.LTC128B.128 [R9+0x1cc00], desc[UR46][R2.64], !P2 ;  /* 0x1cc0000002090fae */ /* 0x0001e2000d101d6e */
[----:B------:R-:W-:-:S13]  /*11250*/  ISETP.GE.AND P0, PT, R23, 0x21, PT ;  /* 0x000000211700780c */ /* 0x000fda0003f06270 */
[----:B------:R-:W-:Y:S01]  /*11260*/  @P0 IMAD R7, R0, 0x2, R17 ;  /* 0x0000000200070824 */ /* 0x000fe200078e0211 */
[----:B0-----:R-:W-:Y:S02]  /*11270*/  @P0 LEA R2, P1, R8, R14, 0x1 ;  /* 0x0000000e08020211 */ /* 0x001fe400078208ff */
[----:B------:R-:W0:Y:S03]  /*11280*/  SHFL.IDX PT, R14, R4, 0x3, 0x181f ;  /* 0x00781f00040e7f89 */ /* 0x000e2600000e0000 */
[----:B-1----:R-:W-:Y:S02]  /*11290*/  @P0 IMAD.X R3, RZ, RZ, R6, P1 ;  /* 0x000000ffff030224 */ /* 0x002fe400008e0606 */
        /* <DEDUP_REMOVED lines=9> */
[----:B------:R-:W-:-:S03]  /*11330*/  ISETP.GE.AND P0, PT, R23, 0x41, PT ;  /* 0x000000411700780c */ /* 0x000fc60003f06270 */
[----:B------:R-:W2:Y:S10]  /*11340*/  SHFL.IDX PT, R5, R5, 0x5, 0x181f ;  /* 0x00b81f0005057f89 */ /* 0x000eb400000e0000 */
[----:B------:R-:W-:Y:S01]  /*11350*/  @P0 IMAD R7, R0, 0x2, R17 ;  /* 0x0000000200070824 */ /* 0x000fe200078e0211 */
[----:B0-----:R-:W-:-:S02]  /*11360*/  @P0 LEA R2, P1, R8, R14, 0x1 ;  /* 0x0000000e08020211 */ /* 0x001fc400078208ff */
[----:B------:R0:W3:Y:S03]  /*11370*/  SHFL.IDX PT, R14, R4, 0x5, 0x181f ;  /* 0x00b81f00040e7f89 */ /* 0x0000e600000e0000 */
[----:B-1----:R-:W-:-:S05]  /*11380*/  @P0 IMAD.X R3, RZ, RZ, R6, P1 ;  /* 0x000000ffff030224 */ /* 0x002fca00008e0606 */
[----:B------:R0:W-:Y:S03]  /*11390*/  @P0 LDGSTS.E.BYPASS.LTC128B.128 [R7+0x1e400], desc[UR46][R2.64], !P2 ;  /* 0x1e40000002070fae */ /* 0x0001e6000d101d6e */
.L_x_11092:
[----:B------:R-:W-:-:S13]  /*113a0*/  ISETP.GE.AND P0, PT, R23, 0x51, PT ;  /* 0x000000511700780c */ /* 0x000fda0003f06270 */
[----:B0--3--:R-:W-:-:S05]  /*113b0*/  @P0 LEA R2, P1, R8, R14, 0x1 ;  /* 0x0000000e08020211 */ /* 0x009fca00078208ff */
[----:B--2---:R-:W-:Y:S02]  /*113c0*/  @P0 IMAD.X R3, RZ, RZ, R5, P1 ;  /* 0x000000ffff030224 */ /* 0x004fe400008e0605 */
[----:B------:R-:W-:-:S05]  /*113d0*/  @P0 IMAD R5, R0, 0x2, R17 ;  /* 0x0000000200050824 */ /* 0x000fca00078e0211 */
[----:B------:R-:W-:Y:S01]  /*113e0*/  @!PT LDS RZ, [RZ] ;  /* 0x00000000fffff984 */ /* 0x000fe20000000800 */
[----:B------:R-:W-:Y:S01]  /*113f0*/  @!PT LDS RZ, [RZ] ;  /* 0x00000000fffff984 */ /* 0x000fe20000000800 */
[----:B------:R-:W-:Y:S01]  /*11400*/  @!PT LDS RZ, [RZ] ;  /* 0x00000000fffff984 */ /* 0x000fe20000000800 */
[----:B------:R0:W-:Y:S01]  /*11410*/  @P0 LDGSTS.E.BYPASS.LTC128B.128 [R5+0x1ec00], desc[UR46][R2.64], !P2 ;  /* 0x1ec0000002050fae */ /* 0x0001e2000d101d6e */
[----:B------:R-:W-:Y:S01]  /*11420*/  PLOP3.LUT P0, PT, PT, PT, PT, 0x80, 0x0 ;  /* 0x000000000000781c */ /* 0x000fe20003f0f070 */
[----:B------:R-:W-:-:S12]  /*11430*/  NOP ;  /* 0x0000000000007918 */ /* 0x000fd80000000000 */
.L_x_11028:
        /* <DEDUP_REMOVED lines=11> */
.L_x_11029:
        /* <DEDUP_REMOVED lines=23> */
.L_x_11031:
[----:B------:R-:W-:Y:S05]  /*11660*/  BSYNC B6 ;  /* 0x0000000000067941 */ /* 0x000fea0003800000 */
.L_x_11030:
        /* <DEDUP_REMOVED lines=10> */
[----:B------:R-:W-:Y:S02]  /*11710*/  UIMAD UR7, UR7, UR9, UR6 ;  /* 0x00000009070772a4 */ /* 0x000fe4000f8e0206 */
[----:B------:R-:W-:Y:S01]  /*11720*/  USHF.R.S32.HI UR6, URZ, 0x1f, UR42 ;  /* 0x0000001f3f067899 */ /* 0x000fe2000801142a */
[----:B0-----:R-:W-:-:S05]  /*11730*/  IMAD.SHL.U32 R2, R2, 0x10, RZ ;  /* 0x0000001002027824 */ /* 0x001fca00078e00ff */
[----:B------:R-:W-:Y:S01]  /*11740*/  LOP3.LUT R2, R33, 0x70, R2, 0xf8, !PT ;  /* 0x0000007021027812 */ /* 0x000fe200078ef802 */
[----:B--2---:R-:W-:-:S04]  /*11750*/  IMAD.SHL.U32 R8, R8, 0x8, RZ ;  /* 0x0000000808087824 */ /* 0x004fc800078e00ff */
[----:B------:R-:W-:Y:S01]  /*11760*/  VIADD R0, R2, UR43 ;  /* 0x0000002b02007c36 */ /* 0x000fe20008000000 */
[----:B------:R-:W-:-:S03]  /*11770*/  LOP3.LUT R8, R8, 0x38, RZ, 0xc0, !PT ;  /* 0x0000003808087812 */ /* 0x000fc600078ec0ff */
        /* <DEDUP_REMOVED lines=86> */
.L_x_11109:
        /* <DEDUP_REMOVED lines=8> */
[----:B------:R-:W-:Y:S01]  /*11d60*/  PLOP3.LUT P0, PT, PT, PT, PT, 0x80, 0x0 ;  /* 0x000000000000781c */ /* 0x000fe20003f0f070 */
[----:B------:R-:W-:-:S12]  /*11d70*/  NOP ;  /* 0x0000000000007918 */ /* 0x000fd80000000000 */
.L_x_11033:
        /* <DEDUP_REMOVED lines=18> */
.L_x_11110:
[----:B------:R-:W-:Y:S05]  /*11ea0*/  BSYNC B0 ;  /* 0x0000000000007941 */ /* 0x000fea0003800000 */
.L_x_11034:
[----:B------:R-:W-:-:S05]  /*11eb0*/  IMAD.U32 R2, RZ, RZ, UR48 ;  /* 0x00000030ff027e24 */ /* 0x000fca000f8e00ff */
[----:B------:R-:W-:-:S13]  /*11ec0*/  ISETP.NE.AND P0, PT, R2, 0x3, PT ;  /* 0x000000030200780c */ /* 0x000fda0003f05270 */
[----:B------:R-:W-:Y:S05]  /*11ed0*/  @!P0 BRA `(.L_x_11036) ;  /* 0x0000000000048947 */ /* 0x000fea0003800000 */
[----:B------:R-:W-:Y:S01]  /*11ee0*/  BPT.TRAP 0x1 ;  /* 0x000000040000795c */ /* 0x000fe20000300000 */
.L_x_11036:
[----:B------:R-:W-:Y:S01]  /*11ef0*/  SHF.L.U32 R3, R25, 0x1f, RZ ;  /* 0x0000001f19037819 */ /* 0x000fe200000006ff */
[----:B------:R-:W-:Y:S03]  /*11f00*/  BSSY B0, `(.L_x_11037) ;  /* 0x0000003000007945 */ /* 0x000fe60003800000 */
[----:B------:R-:W2:Y:S02]  /*11f10*/  SYNCS.PHASECHK.TRANS64.TRYWAIT P0, [R22+URZ+0x22860], R3 ;  /* 0x02286003160075a7 */ /* 0x000ea4000800017f */
[----:B--2---:R-:W-:Y:S05]  /*11f20*/  @!P0 BRA `(.L_x_11038) ;  /* 0x00000030001c8947 */ /* 0x004fea0003800000 */
.L_x_11111:
[----:B------:R-:W-:Y:S05]  /*11f30*/  BSYNC B0 ;  /* 0x0000000000007941 */ /* 0x000fea0003800000 */
.L_x_11037:
[----:B------:R-:W-:Y:S01]  /*11f40*/  ULDC.64 UR4, c[0x0][0x328] ;  /* 0x0000ca0000047ab9 */ /* 0x000fe20000000a00 */
[----:B------:R-:W-:Y:S01]  /*11f50*/  IMAD R4, R18, 0x6000, R28 ;  /* 0x0000600012047824 */ /* 0x000fe200078e021c */
[----:B------:R-:W-:Y:S01]  /*11f60*/  LOP3.LUT P4, RZ, R35, 0x8, RZ, 0xc0, !PT ;  /* 0x0000000823ff7812 */ /* 0x000fe2000788c0ff */
[----:B--2---:R-:W-:-:S04]  /*11f70*/  IMAD R3, R36, UR4, RZ ;  /* 0x0000000424037c24 */ /* 0x004fc8000f8e02ff */
        /* <DEDUP_REMOVED lines=8> */
[----:B0-----:R-:W-:Y:S02]  /*12000*/  IMAD R0, R26, UR4, RZ ;  /* 0x000000041a007c24 */ /* 0x001fe4000f8e02ff */
        /* <DEDUP_REMOVED lines=9> */
[----:B------:R-:W2:Y:S01]  /*120a0*/  LDL R3, [R1+0x4] ;  /* 0x0000040001037983 */ /* 0x000ea20000100800 */
[----:B------:R-:W-:Y:S01]  /*120b0*/  IMAD R4, R4, 0x2, R17 ;  /* 0x0000000204047824 */ /* 0x000fe200078e0211 */
[----:B------:R-:W-:Y:S01]  /*120c0*/  LOP3.LUT P1, RZ, R35, 0x2, RZ, 0xc0, !PT ;  /* 0x0000000223ff7812 */ /* 0x000fe2000782c0ff */
[----:B------:R-:W0:Y:S01]  /*120d0*/  S2R R2, SR_TID.X ;  /* 0x0000000000027919 */ /* 0x000e220000002100 */
[----:B------:R-:W3:Y:S01]  /*120e0*/  SHFL.IDX PT, R14, R5, RZ, 0x181f ;  /* 0x00181fff050e7589 */ /* 0x000ee200000e0000 */
[----:B0-----:R-:W-:-:S05]  /*120f0*/  IMAD.SHL.U32 R2, R2, 0x8, RZ ;  /* 0x0000000802027824 */ /* 0x001fca00078e00ff */
[----:B------:R-:W-:-:S05]  /*12100*/  LOP3.LUT R2, R2, 0x38, RZ, 0xc0, !PT ;  /* 0x0000003802027812 */ /* 0x000fca00078ec0ff */
[----:B------:R-:W-:-:S05]  /*12110*/  IMAD.SHL.U32 R0, R2, 0x2, RZ ;  /* 0x0000000202007824 */ /* 0x000fca00078e00ff */
[----:B---3--:R-:W-:Y:S02]  /*12120*/  IADD3 R2, P0, R14, R0, RZ ;  /* 0x000000000e027210 */ /* 0x008fe40007f1e0ff */
[----:B------:R-:W-:Y:S01]  /*12130*/  SHFL.IDX PT, R14, R5, 0x1, 0x181f ;  /* 0x00381f00050e7f89 */ /* 0x000fe200000e0000 */
[----:B--2---:R-:W-:-:S03]  /*12140*/  IMAD.MOV.U32 R7, RZ, RZ, R3 ;  /* 0x000000ffff077224 */ /* 0x004fc600078e0003 */
[----:B------:R-:W0:Y:S02]  /*12150*/  SHFL.IDX PT, R3, R6, RZ, 0x181f ;  /* 0x00181fff06037589 */ /* 0x000e2400000e0000 */
[----:B------:R-:W-:Y:S01]  /*12160*/  LOP3.LUT P2, RZ, R7, 0x1, RZ, 0xc0, !PT ;  /* 0x0000000107ff7812 */ /* 0x000fe2000784c0ff */
[----:B0-----:R-:W-:-:S03]  /*12170*/  IMAD.X R3, RZ, RZ, R3, P0 ;  /* 0x000000ffff037224 */ /* 0x001fc600000e0603 */
[----:B------:R-:W-:-:S13]  /*12180*/  ISETP.LT.OR P0, PT, R23, 0x1, !P2 ;  /* 0x000000011700780c */ /* 0x000fda0005701670 */
[----:B------:R-:W-:Y:S01]  /*12190*/  LDGSTS.E.BYPASS.LTC128B.128 [R4+0x400], desc[UR46][R2.64], !P0 ;  /* 0x0040000002047fae */ /* 0x000fe2000c101d6e */
[----:B------:R-:W-:-:S13]  /*121a0*/  ISETP.LT.OR P0, PT, R23, 0x1, !P1 ;  /* 0x000000011700780c */ /* 0x000fda0004f01670 */
[----:B------:R-:W-:Y:S01]  /*121b0*/  LDGSTS.E.BYPASS.LTC128B.128 [R4+0x3400], desc[UR46][R2.64+0x80], !P0 ;  /* 0x0340008002047fae */ /* 0x000fe2000c101d6e */
[----:B------:R-:W-:-:S04]  /*121c0*/  LOP3.LUT P0, RZ, R35, 0x4, RZ, 0xc0, !PT ;  /* 0x0000000423ff7812 */ /* 0x000fc8000780c0ff */
[----:B------:R-:W-:-:S13]  /*121d0*/  ISETP.LT.OR P3, PT, R23, 0x1, !P0 ;  /* 0x000000011700780c */ /* 0x000fda0004761670 */
[----:B------:R-:W-:Y:S01]  /*121e0*/  LDGSTS.E.BYPASS.LTC128B.128 [R4+0x6400], desc[UR46][R2.64+0x100], !P3 ;  /* 0x0640010002047fae */ /* 0x000fe2000d901d6e */
[----:B------:R-:W-:-:S13]  /*121f0*/  ISETP.LT.OR P3, PT, R23, 0x1, !P4 ;  /* 0x000000011700780c */ /* 0x000fda0006761670 */
[----:B------:R0:W-:Y:S01]  /*12200*/  LDGSTS.E.BYPASS.LTC128B.128 [R4+0x9400], desc[UR46][R2.64+0x180], !P3 ;  /* 0x0940018002047fae */ /* 0x0001e2000d901d6e */
[----:B------:R-:W-:-:S03]  /*12210*/  IADD3 R8, P3, R14, R0, RZ ;  /* 0x000000000e087210 */ /* 0x000fc60007f7e0ff */
[----:B------:R-:W-:Y:S04]  /*12220*/  SHFL.IDX PT, R14, R5, 0x2, 0x181f ;  /* 0x00581f00050e7f89 */ /* 0x000fe800000e0000 */
[----:B0-----:R-:W0:Y:S02]  /*12230*/  SHFL.IDX PT, R3, R6, 0x1, 0x181f ;  /* 0x00381f0006037f89 */ /* 0x001e2400000e0000 */
[----:B0-----:R-:W-:Y:S01]  /*12240*/  IMAD.X R9, RZ, RZ, R3, P3 ;  /* 0x000000ffff097224 */ /* 0x001fe200018e0603 */
[----:B------:R-:W-:Y:S01]  /*12250*/  ISETP.LT.OR P3, PT, R23, 0x11, !P2 ;  /* 0x000000111700780c */ /* 0x000fe20005761670 */
        /* <DEDUP_REMOVED lines=11> */
[----:B------:R-:W-:-:S13]  /*12310*/  ISETP.LT.OR P3, PT, R23, 0x21, !P2 ;  /* 0x000000211700780c */ /* 0x000fda0005761670 */
        /* <DEDUP_REMOVED lines=24> */
[----:B------:R-:W-:-:S13]  /*124a0*/  ISETP.LT.OR P3, PT, R23, 0x41, !P2 ;  /* 0x000000411700780c */ /* 0x000fda0005761670 */
[----:B------:R3:W-:Y:S01]  /*124b0*/  LDGSTS.E.BYPASS.LTC128B.128 [R4+0x2400], desc[UR46][R2.64], !P3 ;  /* 0x0240000002047fae */ /* 0x0007e2000d901d6e */
[----:B------:R-:W-:-:S13]  /*124c0*/  ISETP.LT.OR P3, PT, R23, 0x41, !P1 ;  /* 0x000000411700780c */ /* 0x000fda0004f61670 */
[----:B------:R3:W-:Y:S01]  /*124d0*/  LDGSTS.E.BYPASS.LTC128B.128 [R4+0x5400], desc[UR46][R2.64+0x80], !P3 ;  /* 0x0540008002047fae */ /* 0x0007e2000d901d6e */
[----:B------:R-:W-:-:S13]  /*124e0*/  ISETP.LT.OR P3, PT, R23, 0x41, !P0 ;  /* 0x000000411700780c */ /* 0x000fda0004761670 */
[----:B------:R3:W-:Y:S01]  /*124f0*/  LDGSTS.E.BYPASS.LTC128B.128 [R4+0x8400], desc[UR46][R2.64+0x100], !P3 ;  /* 0x0840010002047fae */ /* 0x0007e2000d901d6e */
[----:B------:R-:W-:-:S13]  /*12500*/  ISETP.LT.OR P3, PT, R23, 0x41, !P4 ;  /* 0x000000411700780c */ /* 0x000fda0006761670 */
[----:B--2-4-:R3:W-:Y:S02]  /*12510*/  LDGSTS.E.BYPASS.LTC128B.128 [R4+0xb400], desc[UR46][R2.64+0x180], !P3 ;  /* 0x0b40018002047fae */ /* 0x0147e4000d901d6e */
.L_x_11125:
[C---:B------:R-:W-:Y:S02]  /*12520*/  ISETP.LT.OR P2, PT, R23.reuse, 0x51, !P2 ;  /* 0x000000511700780c */ /* 0x040fe40005741670 */
[C---:B------:R-:W-:Y:S02]  /*12530*/  ISETP.LT.OR P1, PT, R23.reuse, 0x51, !P1 ;  /* 0x000000511700780c */ /* 0x040fe40004f21670 */
[----:B------:R-:W-:Y:S02]  /*12540*/  ISETP.LT.OR P0, PT, R23, 0x51, !P0 ;  /* 0x000000511700780c */ /* 0x000fe40004701670 */
[----:B0--3--:R-:W-:-:S05]  /*12550*/  IADD3 R2, P3, R14, R0, RZ ;  /* 0x000000000e027210 */ /* 0x009fca0007f7e0ff */
[----:B------:R-:W-:-:S05]  /*12560*/  IMAD.X R3, RZ, RZ, R6, P3 ;  /* 0x000000ffff037224 */ /* 0x000fca00018e0606 */
[----:B------:R-:W-:Y:S01]  /*12570*/  @!PT LDS RZ, [RZ] ;  /* 0x00000000fffff984 */ /* 0x000fe20000000800 */
[----:B------:R-:W-:Y:S01]  /*12580*/  @!PT LDS RZ, [RZ] ;  /* 0x00000000fffff984 */ /* 0x000fe20000000800 */
[----:B------:R-:W-:Y:S01]  /*12590*/  @!PT LDS RZ, [RZ] ;  /* 0x00000000fffff984 */ /* 0x000fe20000000800 */
[----:B------:R0:W-:Y:S04]  /*125a0*/  LDGSTS.E.BYPASS.LTC128B.128 [R4+0x2c00], desc[UR46][R2.64], !P2 ;  /* 0x02c0000002047fae */ /* 0x0001e8000d101d6e */
[----:B------:R0:W-:Y:S04]  /*125b0*/  LDGSTS.E.BYPASS.LTC128B.128 [R4+0x5c00], desc[UR46][R2.64+0x80], !P1 ;  /* 0x05c0008002047fae */ /* 0x0001e8000c901d6e */
[----:B------:R0:W-:Y:S01]  /*125c0*/  LDGSTS.E.BYPASS.LTC128B.128 [R4+0x8c00], desc[UR46][R2.64+0x100], !P0 ;  /* 0x08c0010002047fae */ /* 0x0001e2000c101d6e */
[----:B------:R-:W-:-:S13]  /*125d0*/  ISETP.LT.OR P0, PT, R23, 0x51, !P4 ;  /* 0x000000511700780c */ /* 0x000fda0006701670 */
[----:B------:R0:W-:Y:S01]  /*125e0*/  LDGSTS.E.BYPASS.LTC128B.128 [R4+0xbc00], desc[UR46][R2.64+0x180], !P0 ;  /* 0x0bc0018002047fae */ /* 0x0001e2000c101d6e */
[----:B------:R-:W-:Y:S01]  /*125f0*/  PLOP3.LUT P0, PT, PT, PT, PT, 0x80, 0x0 ;  /* 0x000000000000781c */ /* 0x000fe20003f0f070 */
[----:B------:R-:W-:-:S12]  /*12600*/  NOP ;  /* 0x0000000000007918 */ /* 0x000fd80000000000 */
.L_x_11040:
        /* <DEDUP_REMOVED lines=11> */
.L_x_11041:
[----:B------:R-:W-:Y:S01]  /*126c0*/  UIADD3 UR4, UR44, -0x2, URZ ;  /* 0xfffffffe2c047890 */ /* 0x000fe2000fffe03f */
[----:B------:R0:W-:Y:S03]  /*126d0*/  SYNCS.ARRIVE.TRANS64.A1T0 RZ, [R22+URZ+0x22850], RZ ;  /* 0x022850ff16ff79a7 */ /* 0x0001e6000810003f */
[----:B------:R-:W-:-:S06]  /*126e0*/  UISETP.GE.AND UP0, UPT, UR4, UR45, UPT ;  /* 0x0000002d0400728c */ /* 0x000fcc000bf06270 */
[----:B------:R-:W-:-:S13]  /*126f0*/  PLOP3.LUT P0, PT, PT, PT, UP0, 0x40, 0x0 ;  /* 0x000000000000781c */ /* 0x000fda0003f0e808 */
[----:B0-----:R-:W-:Y:S05]  /*12700*/  @P0 BRA `(.L_x_11042) ;  /* 0x0000000c00700947 */ /* 0x001fea0003800000 */
[----:B------:R-:W-:Y:S01]  /*12710*/  BSSY B0, `(.L_x_11042) ;  /* 0x00000db000007945 */ /* 0x000fe20003800000 */
[----:B------:R-:W-:-:S07]  /*12720*/  IMAD.U32 R20, RZ, RZ, UR4 ;  /* 0x00000004ff147e24 */ /* 0x000fce000f8e00ff */
.L_x_11055:
[----:B0-----:R-:W0:Y:S01]  /*12730*/  S2R R2, SR_TID.X ;  /* 0x0000000000027919 */ /* 0x001e220000002100 */
[----:B------:R-:W2:Y:S01]  /*12740*/  LDC R3, c[0x0][0x430] ;  /* 0x00010c00ff037b82 */ /* 0x000ea20000000800 */
[----:B------:R-:W-:Y:S02]  /*12750*/  IMAD R8, R20, 0x60, R30 ;  /* 0x0000006014087824 */ /* 0x000fe400078e021e */
        /* <DEDUP_REMOVED lines=20> */
[----:B0-----:R-:W-:Y:S01]  /*128a0*/  @!P1 LEA R6, P0, R2, R6, 0x2 ;  /* 0x0000000602069211 */ /* 0x001fe200078010ff */
[----:B-1----:R-:W-:-:S03]  /*128b0*/  IMAD.U32 R10, RZ, RZ, UR48 ;  /* 0x00000030ff0a7e24 */ /* 0x002fc6000f8e00ff */
        /* <DEDUP_REMOVED lines=16> */
.L_x_11043:
[----:B------:R-:W-:Y:S01]  /*129c0*/  IMAD R10, R18, 0x8, R17 ;  /* 0x00000008120a7824 */ /* 0x000fe200078e0211 */
[----:B------:R-:W-:Y:S01]  /*129d0*/  SHF.L.U32 R24, R25, 0x1f, RZ ;  /* 0x0000001f19187819 */ /* 0x000fe200000006ff */
[----:B------:R-:W-:Y:S01]  /*129e0*/  BSSY B1, `(.L_x_11044) ;  /* 0x0000004000017945 */ /* 0x000fe20003800000 */
[----:B-1----:R-:W-:Y:S02]  /*129f0*/  SHF.R.S32.HI R22, RZ, 0x1f, R5 ;  /* 0x0000001fff167819 */ /* 0x002fe40000011405 */
[----:B------:R-:W0:Y:S02]  /*12a00*/  SYNCS.PHASECHK.TRANS64.TRYWAIT P0, [R10+URZ+0x22840], R24 ;  /* 0x022840180a0075a7 */ /* 0x000e24000800017f */
[----:B0-----:R-:W-:Y:S05]  /*12a10*/  @!P0 BRA `(.L_x_11045) ;  /* 0x0000002c00b88947 */ /* 0x001fea0003800000 */
.L_x_11126:
[----:B------:R-:W-:Y:S05]  /*12a20*/  BSYNC B1 ;  /* 0x0000000000017941 */ /* 0x000fea0003800000 */
.L_x_11044:
        /* <DEDUP_REMOVED lines=24> */
[----:B------:R-:W-:-:S03]  /*12bb0*/  IMAD R8, R8, 0x2, R17 ;  /* 0x0000000208087824 */ /* 0x000fc600078e0211 */
[----:B------:R-:W2:Y:S04]  /*12bc0*/  SHFL.IDX PT, R3, R21, RZ, 0x181f ;  /* 0x00181fff15037589 */ /* 0x000ea800000e0000 */
[----:B------:R-:W3:Y:S04]  /*12bd0*/  SHFL.IDX PT, R6, R9, 0x1, 0x181f ;  /* 0x00381f0009067f89 */ /* 0x000ee800000e0000 */
[----:B------:R-:W4:Y:S01]  /*12be0*/  SHFL.IDX PT, R7, R21, 0x1, 0x181f ;  /* 0x00381f0015077f89 */ /* 0x000f2200000e0000 */
[----:B-1----:R-:W-:-:S03]  /*12bf0*/  IADD3 R2, P0, R14, R0, RZ ;  /* 0x000000000e027210 */ /* 0x002fc60007f1e0ff */
[----:B------:R-:W1:Y:S02]  /*12c00*/  SHFL.IDX PT, R14, R9, 0x2, 0x181f ;  /* 0x00581f00090e7f89 */ /* 0x000e6400000e0000 */
[----:B--2---:R-:W-:Y:S01]  /*12c10*/  IMAD.X R3, RZ, RZ, R3, P0 ;  /* 0x000000ffff037224 */ /* 0x004fe200000e0603 */
[----:B---3--:R-:W-:-:S04]  /*12c20*/  IADD3 R6, P0, R6, R0, RZ ;  /* 0x0000000006067210 */ /* 0x008fc80007f1e0ff */
[----:B------:R2:W-:Y:S01]  /*12c30*/  LDGSTS.E.BYPASS.LTC128B.128 [R8+0x1c400], desc[UR46][R2.64], !P1 ;  /* 0x1c40000002087fae */ /* 0x0005e2000c901d6e */
[----:B----4-:R-:W-:-:S05]  /*12c40*/  IMAD.X R7, RZ, RZ, R7, P0 ;  /* 0x000000ffff077224 */ /* 0x010fca00000e0607 */
[----:B------:R3:W-:Y:S04]  /*12c50*/  LDGSTS.E.BYPASS.LTC128B.128 [R8+0x1cc00], desc[UR46][R6.64], !P1 ;  /* 0x1cc0000006087fae */ /* 0x0007e8000c901d6e */
[----:B--2---:R-:W2:Y:S01]  /*12c60*/  SHFL.IDX PT, R3, R21, 0x2, 0x181f ;  /* 0x00581f0015037f89 */ /* 0x004ea200000e0000 */
[----:B-1----:R-:W-:-:S03]  /*12c70*/  IADD3 R2, P0, R14, R0, RZ ;  /* 0x000000000e027210 */ /* 0x002fc60007f1e0ff */
[----:B------:R-:W1:Y:S04]  /*12c80*/  SHFL.IDX PT, R14, R9, 0x3, 0x181f ;  /* 0x00781f00090e7f89 */ /* 0x000e6800000e0000 */
[----:B---3--:R-:W3:Y:S01]  /*12c90*/  SHFL.IDX PT, R7, R21, 0x3, 0x181f ;  /* 0x00781f0015077f89 */ /* 0x008ee200000e0000 */
[----:B--2---:R-:W-:-:S05]  /*12ca0*/  IMAD.X R3, RZ, RZ, R3, P0 ;  /* 0x000000ffff037224 */ /* 0x004fca00000e0603 */
[----:B------:R2:W-:Y:S01]  /*12cb0*/  LDGSTS.E.BYPASS.LTC128B.128 [R8+0x1d400], desc[UR46][R2.64], !P1 ;  /* 0x1d40000002087fae */ /* 0x0005e2000c901d6e */
[----:B-1----:R-:W-:-:S03]  /*12cc0*/  IADD3 R6, P0, R14, R0, RZ ;  /* 0x000000000e067210 */ /* 0x002fc60007f1e0ff */
[----:B------:R-:W1:Y:S02]  /*12cd0*/  SHFL.IDX PT, R14, R9, 0x4, 0x181f ;  /* 0x00981f00090e7f89 */ /* 0x000e6400000e0000 */
[----:B---3--:R-:W-:-:S05]  /*12ce0*/  IMAD.X R7, RZ, RZ, R7, P0 ;  /* 0x000000ffff077224 */ /* 0x008fca00000e0607 */
[----:B------:R3:W-:Y:S04]  /*12cf0*/  LDGSTS.E.BYPASS.LTC128B.128 [R8+0x1dc00], desc[UR46][R6.64], !P1 ;  /* 0x1dc0000006087fae */ /* 0x0007e8000c901d6e */
[----:B--2---:R-:W2:Y:S04]  /*12d00*/  SHFL.IDX PT, R3, R21, 0x4, 0x181f ;  /* 0x00981f0015037f89 */ /* 0x004ea800000e0000 */
[----:B------:R-:W4:Y:S01]  /*12d10*/  SHFL.IDX PT, R21, R21, 0x5, 0x181f ;  /* 0x00b81f0015157f89 */ /* 0x000f2200000e0000 */
[----:B-1----:R-:W-:-:S03]  /*12d20*/  IADD3 R2, P0, R14, R0, RZ ;  /* 0x000000000e027210 */ /* 0x002fc60007f1e0ff */
[----:B------:R3:W1:Y:S02]  /*12d30*/  SHFL.IDX PT, R14, R9, 0x5, 0x181f ;  /* 0x00b81f00090e7f89 */ /* 0x00066400000e0000 */
[----:B--2---:R-:W-:-:S05]  /*12d40*/  IMAD.X R3, RZ, RZ, R3, P0 ;  /* 0x000000ffff037224 */ /* 0x004fca00000e0603 */
[----:B----4-:R3:W-:Y:S03]  /*12d50*/  LDGSTS.E.BYPASS.LTC128B.128 [R8+0x1e400], desc[UR46][R2.64], !P1 ;  /* 0x1e40000002087fae */ /* 0x0107e6000c901d6e */
.L_x_11140:
[----:B-1-3--:R-:W-:-:S05]  /*12d60*/  IADD3 R2, P0, R14, R0, RZ ;  /* 0x000000000e027210 */ /* 0x00afca0007f1e0ff */
[----:B------:R-:W-:Y:S01]  /*12d70*/  IMAD.X R3, RZ, RZ, R21, P0 ;  /* 0x000000ffff037224 */ /* 0x000fe200000e0615 */
[----:B------:R-:W-:-:S04]  /*12d80*/  PLOP3.LUT P0, PT, PT, PT, PT, 0x80, 0x0 ;  /* 0x000000000000781c */ /* 0x000fc80003f0f070 */
[----:B------:R-:W-:Y:S01]  /*12d90*/  @!PT LDS RZ, [RZ] ;  /* 0x00000000fffff984 */ /* 0x000fe20000000800 */
[----:B------:R-:W-:Y:S01]  /*12da0*/  @!PT LDS RZ, [RZ] ;  /* 0x00000000fffff984 */ /* 0x000fe20000000800 */
[----:B------:R-:W-:Y:S01]  /*12db0*/  @!PT LDS RZ, [RZ] ;  /* 0x00000000fffff984 */ /* 0x000fe20000000800 */
[----:B------:R1:W-:Y:S01]  /*12dc0*/  LDGSTS.E.BYPASS.LTC128B.128 [R8+0x1ec00], desc[UR46][R2.64], !P1 ;  /* 0x1ec0000002087fae */ /* 0x0003e2000c901d6e */
[----:B------:R-:W-:-:S08]  /*12dd0*/  NOP ;  /* 0x0000000000007918 */ /* 0x000fd00000000000 */
.L_x_11047:
        /* <DEDUP_REMOVED lines=11> */
.L_x_11048:
[----:B------:R1:W-:Y:S01]  /*12e90*/  SYNCS.ARRIVE.TRANS64.A1T0 RZ, [R10+URZ+0x22830], RZ ;  /* 0x022830ff0aff79a7 */ /* 0x0003e2000810003f */
[----:B------:R-:W-:Y:S05]  /*12ea0*/  @!P3 BRA `(.L_x_11049) ;  /* 0x000000000004b947 */ /* 0x000fea0003800000 */
[----:B------:R-:W-:Y:S01]  /*12eb0*/  BPT.TRAP 0x1 ;  /* 0x000000040000795c */ /* 0x000fe20000300000 */
.L_x_11049:
[----:B------:R-:W2:Y:S01]  /*12ec0*/  SYNCS.PHASECHK.TRANS64.TRYWAIT P0, [R10+URZ+0x22860], R24 ;  /* 0x022860180a0075a7 */ /* 0x000ea2000800017f */
[----:B------:R-:W-:Y:S04]  /*12ed0*/  BSSY B1, `(.L_x_11050) ;  /* 0x0000002000017945 */ /* 0x000fe80003800000 */
[----:B--2---:R-:W-:Y:S05]  /*12ee0*/  @!P0 BRA `(.L_x_11051) ;  /* 0x0000003000288947 */ /* 0x004fea0003800000 */
.L_x_11141:
[----:B------:R-:W-:Y:S05]  /*12ef0*/  BSYNC B1 ;  /* 0x0000000000017941 */ /* 0x000fea0003800000 */
.L_x_11050:
        /* <DEDUP_REMOVED lines=26> */
[----:B------:R-:W-:-:S03]  /*130a0*/  IMAD R22, R22, 0x2, R17 ;  /* 0x0000000216167824 */ /* 0x000fc600078e0211 */
[----:B------:R-:W4:Y:S04]  /*130b0*/  SHFL.IDX PT, R3, R23, RZ, 0x181f ;  /* 0x00181fff17037589 */ /* 0x000f2800000e0000 */
[----:B------:R-:W-:Y:S04]  /*130c0*/  SHFL.IDX PT, R4, R23, 0x1, 0x181f ;  /* 0x00381f0017047f89 */ /* 0x000fe800000e0000 */
[----:B------:R-:W-:Y:S04]  /*130d0*/  SHFL.IDX PT, R5, R23, 0x3, 0x181f ;  /* 0x00781f0017057f89 */ /* 0x000fe800000e0000 */
[----:B0-2---:R-:W-:Y:S01]  /*130e0*/  SHFL.IDX PT, R24, R23, 0x4, 0x181f ;  /* 0x00981f0017187f89 */ /* 0x005fe200000e0000 */
[----:B---3--:R-:W-:-:S03]  /*130f0*/  IADD3 R2, P0, R14, R0, RZ ;  /* 0x000000000e027210 */ /* 0x008fc60007f1e0ff */
[----:B------:R-:W0:Y:S02]  /*13100*/  SHFL.IDX PT, R14, R21, 0x1, 0x181f ;  /* 0x00381f00150e7f89 */ /* 0x000e2400000e0000 */
[----:B----4-:R-:W-:-:S05]  /*13110*/  IMAD.X R3, RZ, RZ, R3, P0 ;  /* 0x000000ffff037224 */ /* 0x010fca00000e0603 */
[----:B------:R-:W-:Y:S04]  /*13120*/  LDGSTS.E.BYPASS.LTC128B.128 [R22+0x400], desc[UR46][R2.64], !P5 ;  /* 0x0040000002167fae */ /* 0x000fe8000e901d6e */
[----:B------:R-:W-:Y:S04]  /*13130*/  LDGSTS.E.BYPASS.LTC128B.128 [R22+0x3400], desc[UR46][R2.64+0x80], !P4 ;  /* 0x0340008002167fae */ /* 0x000fe8000e101d6e */
[----:B------:R-:W-:Y:S04]  /*13140*/  LDGSTS.E.BYPASS.LTC128B.128 [R22+0x6400], desc[UR46][R2.64+0x100], !P3 ;  /* 0x0640010002167fae */ /* 0x000fe8000d901d6e */
[----:B------:R2:W-:Y:S01]  /*13150*/  LDGSTS.E.BYPASS.LTC128B.128 [R22+0x9400], desc[UR46][R2.64+0x180], !P1 ;  /* 0x0940018002167fae */ /* 0x0005e2000c901d6e */
[----:B0-----:R-:W-:-:S03]  /*13160*/  IADD3 R8, P0, R14, R0, RZ ;  /* 0x000000000e087210 */ /* 0x001fc60007f1e0ff */
[----:B------:R-:W0:Y:S02]  /*13170*/  SHFL.IDX PT, R14, R21, 0x2, 0x181f ;  /* 0x00581f00150e7f89 */ /* 0x000e2400000e0000 */
[----:B------:R-:W-:Y:S02]  /*13180*/  IMAD.X R9, RZ, RZ, R4, P0 ;  /* 0x000000ffff097224 */ /* 0x000fe400000e0604 */
[----:B------:R-:W3:Y:S04]  /*13190*/  SHFL.IDX PT, R4, R23, 0x2, 0x181f ;  /* 0x00581f0017047f89 */ /* 0x000ee800000e0000 */
[----:B------:R4:W-:Y:S04]  /*131a0*/  LDGSTS.E.BYPASS.LTC128B.128 [R22+0xc00], desc[UR46][R8.64], !P5 ;  /* 0x00c0000008167fae */ /* 0x0009e8000e901d6e */
[----:B------:R4:W-:Y:S04]  /*131b0*/  LDGSTS.E.BYPASS.LTC128B.128 [R22+0x3c00], desc[UR46][R8.64+0x80], !P4 ;  /* 0x03c0008008167fae */ /* 0x0009e8000e101d6e */
[----:B------:R4:W-:Y:S04]  /*131c0*/  LDGSTS.E.BYPASS.LTC128B.128 [R22+0x6c00], desc[UR46][R8.64+0x100], !P3 ;  /* 0x06c0010008167fae */ /* 0x0009e8000d901d6e */
[----:B------:R4:W-:Y:S01]  /*131d0*/  LDGSTS.E.BYPASS.LTC128B.128 [R22+0x9c00], desc[UR46][R8.64+0x180], !P1 ;  /* 0x09c0018008167fae */ /* 0x0009e2000c901d6e */
[----:B0-----:R-:W-:-:S03]  /*131e0*/  IADD3 R6, P0, R14, R0, RZ ;  /* 0x000000000e067210 */ /* 0x001fc60007f1e0ff */
[----:B------:R-:W-:Y:S04]  /*131f0*/  SHFL.IDX PT, R23, R23, 0x5, 0x181f ;  /* 0x00b81f0017177f89 */ /* 0x000fe800000e0000 */
[----:B------:R-:W0:Y:S01]  /*13200*/  SHFL.IDX PT, R14, R21, 0x3, 0x181f ;  /* 0x00781f00150e7f89 */ /* 0x000e2200000e0000 */
[----:B---3--:R-:W-:-:S05]  /*13210*/  IMAD.X R7, RZ, RZ, R4, P0 ;  /* 0x000000ffff077224 */ /* 0x008fca00000e0604 */
[----:B------:R4:W-:Y:S04]  /*13220*/  LDGSTS.E.BYPASS.LTC128B.128 [R22+0x1400], desc[UR46][R6.64], !P5 ;  /* 0x0140000006167fae */ /* 0x0009e8000e901d6e */
[----:B------:R4:W-:Y:S04]  /*13230*/  LDGSTS.E.BYPASS.LTC128B.128 [R22+0x4400], desc[UR46][R6.64+0x80], !P4 ;  /* 0x0440008006167fae */ /* 0x0009e8000e101d6e */
[----:B------:R4:W-:Y:S04]  /*13240*/  LDGSTS.E.BYPASS.LTC128B.128 [R22+0x7400], desc[UR46][R6.64+0x100], !P3 ;  /* 0x0740010006167fae */ /* 0x0009e8000d901d6e */
[----:B------:R4:W-:Y:S01]  /*13250*/  LDGSTS.E.BYPASS.LTC128B.128 [R22+0xa400], desc[UR46][R6.64+0x180], !P1 ;  /* 0x0a40018006167fae */ /* 0x0009e2000c901d6e */
[----:B0-----:R-:W-:-:S03]  /*13260*/  IADD3 R4, P0, R14, R0, RZ ;  /* 0x000000000e047210 */ /* 0x001fc60007f1e0ff */
[----:B------:R-:W2:Y:S02]  /*13270*/  SHFL.IDX PT, R14, R21, 0x4, 0x181f ;  /* 0x00981f00150e7f89 */ /* 0x000ea400000e0000 */
[----:B------:R-:W-:-:S05]  /*13280*/  IMAD.X R5, RZ, RZ, R5, P0 ;  /* 0x000000ffff057224 */ /* 0x000fca00000e0605 */
[----:B------:R4:W-:Y:S04]  /*13290*/  LDGSTS.E.BYPASS.LTC128B.128 [R22+0x1c00], desc[UR46][R4.64], !P5 ;  /* 0x01c0000004167fae */ /* 0x0009e8000e901d6e */
[----:B------:R4:W-:Y:S04]  /*132a0*/  LDGSTS.E.BYPASS.LTC128B.128 [R22+0x4c00], desc[UR46][R4.64+0x80], !P4 ;  /* 0x04c0008004167fae */ /* 0x0009e8000e101d6e */
[----:B------:R4:W-:Y:S04]  /*132b0*/  LDGSTS.E.BYPASS.LTC128B.128 [R22+0x7c00], desc[UR46][R4.64+0x100], !P3 ;  /* 0x07c0010004167fae */ /* 0x0009e8000d901d6e */
[----:B------:R4:W-:Y:S01]  /*132c0*/  LDGSTS.E.BYPASS.LTC128B.128 [R22+0xac00], desc[UR46][R4.64+0x180], !P1 ;  /* 0x0ac0018004167fae */ /* 0x0009e2000c901d6e */
[----:B--2---:R-:W-:-:S03]  /*132d0*/  IADD3 R2, P0, R14, R0, RZ ;  /* 0x000000000e027210 */ /* 0x004fc60007f1e0ff */
[----:B------:R4:W0:Y:S02]  /*132e0*/  SHFL.IDX PT, R14, R21, 0x5, 0x181f ;  /* 0x00b81f00150e7f89 */ /* 0x00082400000e0000 */
[----:B------:R-:W-:-:S05]  /*132f0*/  IMAD.X R3, RZ, RZ, R24, P0 ;  /* 0x000000ffff037224 */ /* 0x000fca00000e0618 */
[----:B------:R4:W-:Y:S04]  /*13300*/  LDGSTS.E.BYPASS.LTC128B.128 [R22+0x2400], desc[UR46][R2.64], !P5 ;  /* 0x0240000002167fae */ /* 0x0009e8000e901d6e */
[----:B------:R4:W-:Y:S04]  /*13310*/  LDGSTS.E.BYPASS.LTC128B.128 [R22+0x5400], desc[UR46][R2.64+0x80], !P4 ;  /* 0x0540008002167fae */ /* 0x0009e8000e101d6e */
[----:B------:R4:W-:Y:S04]  /*13320*/  LDGSTS.E.BYPASS.LTC128B.128 [R22+0x8400], desc[UR46][R2.64+0x100], !P3 ;  /* 0x0840010002167fae */ /* 0x0009e8000d901d6e */
[----:B------:R4:W-:Y:S02]  /*13330*/  LDGSTS.E.BYPASS.LTC128B.128 [R22+0xb400], desc[UR46][R2.64+0x180], !P1 ;  /* 0x0b40018002167fae */ /* 0x0009e4000c901d6e */
.L_x_11155:
[----:B0---4-:R-:W-:-:S05]  /*13340*/  IADD3 R2, P0, R14, R0, RZ ;  /* 0x000000000e027210 */ /* 0x011fca0007f1e0ff */
        /* <DEDUP_REMOVED lines=10> */
.L_x_11053:
        /* <DEDUP_REMOVED lines=11> */
.L_x_11054:
[----:B------:R0:W-:Y:S01]  /*134a0*/  SYNCS.ARRIVE.TRANS64.A1T0 RZ, [R10+URZ+0x22850], RZ ;  /* 0x022850ff0aff79a7 */ /* 0x0001e2000810003f */
[----:B------:R-:W-:Y:S05]  /*134b0*/  @P2 BRA `(.L_x_11055) ;  /* 0xfffffff0009c2947 */ /* 0x000fea000383ffff */
[----:B------:R-:W-:Y:S05]  /*134c0*/  BSYNC B0 ;  /* 0x0000000000007941 */ /* 0x000fea0003800000 */
.L_x_11042:
        /* <DEDUP_REMOVED lines=21> */
.L_x_11057:
[----:B------:R-:W-:Y:S05]  /*13620*/  BSYNC B0 ;  /* 0x0000000000007941 */ /* 0x000fea0003800000 */
.L_x_11056:
[----:B------:R-:W-:-:S07]  /*13630*/  LOP3.LUT R25, R25, R0, RZ, 0x3c, !PT ;  /* 0x0000000019197212 */ /* 0x000fce00078e3cff */
.L_x_11017:
[----:B------:R-:W-:Y:S05]  /*13640*/  BSYNC B7 ;  /* 0x0000000000077941 */ /* 0x000fea0003800000 */
.L_x_11015:
        /* <DEDUP_REMOVED lines=11> */
.L_x_11058:
[----:B------:R-:W-:-:S03]  /*13700*/  UMOV UR4, 0xffffffff ;  /* 0xffffffff00047882 */ /* 0x000fc60000000000 */
[----:B------:R-:W-:Y:S05]  /*13710*/  BRA.DIV UR4, `(.L_x_11060) ;  /* 0x0000002e04f87947 */ /* 0x000fea000b800000 */
[----:B------:R2:W3:Y:S02]  /*13720*/  SHFL.IDX PT, R14, R31, RZ, 0x1f ;  /* 0x00001fff1f0e7589 */ /* 0x0004e400000e0000 */
.L_x_11158:
        /* <DEDUP_REMOVED lines=8> */
.L_x_11059:
[----:B------:R-:W-:Y:S02]  /*137b0*/  ULDC UR4, c[0x0][0xc38] ;  /* 0x00030e0000047ab9 */ /* 0x000fe40000000800 */
[----:B---3--:R-:W-:-:S13]  /*137c0*/  ISETP.GE.AND P0, PT, R31, UR4, PT ;  /* 0x000000041f007c0c */ /* 0x008fda000bf06270 */
[----:B------:R-:W-:Y:S05]  /*137d0*/  @!P0 BRA `(.L_x_11061) ;  /* 0xffffffc400b48947 */ /* 0x000fea000383ffff */
.L_x_11006:
[----:B------:R-:W3:Y:S01]  /*137e0*/  LDL.LU R0, [R1] ;  /* 0x0000000001007983 */ /* 0x000ee20000300800 */
        /* <DEDUP_REMOVED lines=11> */
.L_x_11159:
[----:B------:R-:W-:Y:S05]  /*138a0*/  BSYNC B0 ;  /* 0x0000000000007941 */ /* 0x000fea0003800000 */
.L_x_11062:
[----:B------:R-:W-:-:S03]  /*138b0*/  UMOV UR4, 0xffffffff ;  /* 0xffffffff00047882 */ /* 0x000fc60000000000 */
[----:B------:R-:W-:Y:S05]  /*138c0*/  BRA.DIV UR4, `(.L_x_11064) ;  /* 0x0000002e04c87947 */ /* 0x000fea000b800000 */
[----:B---3--:R-:W3:Y:S02]  /*138d0*/  S2R R0, SR_TID.X ;  /* 0x0000000000007919 */ /* 0x008ee40000002100 */
[----:B---3--:R-:W-:-:S04]  /*138e0*/  SHF.R.U32.HI R0, RZ, 0x5, R0 ;  /* 0x00000005ff007819 */ /* 0x008fc80000011600 */
[----:B------:R-:W-:-:S05]  /*138f0*/  LOP3.LUT R0, R0, 0x3, RZ, 0xc0, !PT ;  /* 0x0000000300007812 */ /* 0x000fca00078ec0ff */
[----:B------:R3:W4:Y:S02]  /*13900*/  SHFL.IDX PT, R14, R0, RZ, 0x1f ;  /* 0x00001fff000e7589 */ /* 0x00072400000e0000 */
.L_x_11162:
[----:B----4-:R-:W-:Y:S01]  /*13910*/  ISETP.NE.AND P0, PT, R14, RZ, PT ;  /* 0x000000ff0e00720c */ /* 0x010fe20003f05270 */
[----:B------:R-:W-:-:S12]  /*13920*/  BSSY B0, `(.L_x_11065) ;  /* 0x0000024000007945 */ /* 0x000fd80003800000 */
[----:B------:R-:W-:Y:S05]  /*13930*/  @P0 BRA `(.L_x_11066) ;  /* 0x0000000000880947 */ /* 0x000fea0003800000 */
[----:B------:R-:W-:-:S03]  /*13940*/  UMOV UR4, 0xffffffff ;  /* 0xffffffff00047882 */ /* 0x000fc60000000000 */
[----:B------:R-:W-:Y:S05]  /*13950*/  BRA.DIV UR4, `(.L_x_11067) ;  /* 0x0000002e04d87947 */ /* 0x000fea000b800000 */
[----:B------:R-:W-:-:S13]  /*13960*/  ELECT P6, URZ, PT ;  /* 0x00000000003f782f */ /* 0x000fda00038c0000 */
.L_x_11165:
[----:B------:R-:W-:Y:S05]  /*13970*/  @!P6 BRA `(.L_x_11066) ;  /* 0x000000000078e947 */ /* 0x000fea0003800000 */
[----:B------:R-:W-:-:S06]  /*13980*/  ULOP3.LUT UR4, UR39, 0x2, URZ, 0xfc, !UPT ;  /* 0x0000000227047892 */ /* 0x000fcc000f8efc3f */
[----:B---3--:R-:W-:-:S05]  /*13990*/  IMAD.U32 R0, RZ, RZ, UR4 ;  /* 0x00000004ff007e24 */ /* 0x008fca000f8e00ff */
[----:B------:R-:W-:-:S13]  /*139a0*/  ISETP.NE.AND P0, PT, R0, 0x3, PT ;  /* 0x000000030000780c */ /* 0x000fda0003f05270 */
[----:B------:R-:W-:Y:S05]  /*139b0*/  @!P0 BRA `(.L_x_11068) ;  /* 0x0000000000048947 */ /* 0x000fea0003800000 */
[----:B------:R-:W-:Y:S01]  /*139c0*/  BPT.TRAP 0x1 ;  /* 0x000000040000795c */ /* 0x000fe20000300000 */
.L_x_11068:
[C---:B------:R-:W-:Y:S01]  /*139d0*/  IMAD R3, R18.reuse, 0x8, R5 ;  /* 0x0000000812037824 */ /* 0x040fe200078e0205 */
[----:B------:R-:W-:Y:S01]  /*139e0*/  SHF.L.U32 R2, R25, 0x1f, RZ ;  /* 0x0000001f19027819 */ /* 0x000fe200000006ff */
[----:B------:R-:W-:-:S03]  /*139f0*/  VIADD R18, R18, 0x1 ;  /* 0x0000000112127836 */ /* 0x000fc60000000000 */
[----:B------:R-:W3:Y:S02]  /*13a00*/  SYNCS.PHASECHK.TRANS64.TRYWAIT P1, [R3+URZ+0x22840], R2 ;  /* 0x02284002030075a7 */ /* 0x000ee4000802017f */
[----:B------:R-:W-:-:S04]  /*13a10*/  ISETP.NE.AND P2, PT, R18, 0x2, PT ;  /* 0x000000021200780c */ /* 0x000fc80003f45270 */
[----:B------:R-:W-:Y:S01]  /*13a20*/  SEL R0, RZ, 0x1, P2 ;  /* 0x00000001ff007807 */ /* 0x000fe20001000000 */
[----:B---3--:R-:W-:Y:S08]  /*13a30*/  @!P1 BRA `(.L_x_11069) ;  /* 0x0000002c00c09947 */ /* 0x008ff00003800000 */
.L_x_11166:
[----:B------:R-:W-:Y:S02]  /*13a40*/  SEL R18, R18, RZ, P2 ;  /* 0x000000ff12127207 */ /* 0x000fe40001000000 */
[----:B------:R-:W-:Y:S01]  /*13a50*/  LOP3.LUT R0, R25, R0, RZ, 0x3c, !PT ;  /* 0x0000000019007212 */ /* 0x000fe200078e3cff */
[----:B------:R-:W-:Y:S06]  /*13a60*/  @!P0 BRA `(.L_x_11070) ;  /* 0x0000000000048947 */ /* 0x000fec0003800000 */
[----:B------:R-:W-:Y:S01]  /*13a70*/  BPT.TRAP 0x1 ;  /* 0x000000040000795c */ /* 0x000fe20000300000 */
.L_x_11070:
[----:B------:R-:W-:Y:S01]  /*13a80*/  IMAD R5, R18, 0x8, R5 ;  /* 0x0000000812057824 */ /* 0x000fe200078e0205 */
[----:B------:R-:W-:-:S04]  /*13a90*/  SHF.L.U32 R0, R0, 0x1f, RZ ;  /* 0x0000001f00007819 */ /* 0x000fc800000006ff */
[----:B------:R-:W4:Y:S02]  /*13aa0*/  SYNCS.PHASECHK.TRANS64.TRYWAIT P1, [R5+URZ+0x22840], R0 ;  /* 0x02284000050075a7 */ /* 0x000f24000802017f */
[----:B----4-:R-:W-:Y:S05]  /*13ab0*/  @!P1 BRA `(.L_x_11071) ;  /* 0x0000002c00b49947 */ /* 0x010fea0003800000 */
.L_x_11167:
[----:B------:R-:W-:Y:S05]  /*13ac0*/  @!P0 BRA `(.L_x_11072) ;  /* 0x0000000000048947 */ /* 0x000fea0003800000 */
[----:B------:R-:W-:Y:S01]  /*13ad0*/  BPT.TRAP 0x1 ;  /* 0x000000040000795c */ /* 0x000fe20000300000 */
.L_x_11072:
[----:B------:R-:W0:Y:S02]  /*13ae0*/  SYNCS.PHASECHK.TRANS64.TRYWAIT P1, [R3+URZ+0x22860], R2 ;  /* 0x02286002030075a7 */ /* 0x000e24000802017f */
[----:B0-----:R-:W-:Y:S05]  /*13af0*/  @!P1 BRA `(.L_x_11073) ;  /* 0x0000002c00b89947 */ /* 0x001fea0003800000 */
.L_x_11168:
[----:B------:R-:W-:Y:S05]  /*13b00*/  @!P0 BRA `(.L_x_11074) ;  /* 0x0000000000048947 */ /* 0x000fea0003800000 */
[----:B------:R-:W-:Y:S01]  /*13b10*/  BPT.TRAP 0x1 ;  /* 0x000000040000795c */ /* 0x000fe20000300000 */
.L_x_11074:
[----:B------:R0:W0:Y:S02]  /*13b20*/  SYNCS.PHASECHK.TRANS64.TRYWAIT P0, [R5+URZ+0x22860], R0 ;  /* 0x02286000050075a7 */ /* 0x000024000800017f */
[----:B0-----:R-:W-:Y:S05]  /*13b30*/  @!P0 NANOSLEEP.SYNCS 0x989680 ;  /* 0x009896800000895d */ /* 0x001fea0003900000 */
[----:B------:R-:W0:Y:S02]  /*13b40*/  @!P0 SYNCS.PHASECHK.TRANS64 P0, [R5+URZ+0x22860], R0 ;  /* 0x02286000050085a7 */ /* 0x000e24000800007f */
[----:B0-----:R-:W-:Y:S05]  /*13b50*/  @!P0 BRA `(.L_x_11074) ;  /* 0xfffffffc00f08947 */ /* 0x001fea000383ffff */
.L_x_11066:
[----:B------:R-:W-:Y:S05]  /*13b60*/  BSYNC B0 ;  /* 0x0000000000007941 */ /* 0x000fea0003800000 */
.L_x_11065:
[----:B------:R-:W-:Y:S05]  /*13b70*/  EXIT ;  /* 0x000000000000794d */ /* 0x000fea0003800000 */
.L_x_10911:
[----:B0-----:R0:W1:Y:S02]  /*13b80*/  SYNCS.PHASECHK.TRANS64.TRYWAIT P0, [R7+URZ+0x22800], R0 ;  /* 0x02280000070075a7 */ /* 0x001064000800017f */
[----:B-1----:R-:W-:Y:S05]  /*13b90*/  @!P0 NANOSLEEP.SYNCS 0x989680 ;  /* 0x009896800000895d */ /* 0x002fea0003900000 */
[----:B------:R-:W1:Y:S02]  /*13ba0*/  @!P0 SYNCS.PHASECHK.TRANS64 P0, [R7+URZ+0x22800], R0 ;  /* 0x02280000070085a7 */ /* 0x000e64000800007f */
[----:B-1----:R-:W-:Y:S05]  /*13bb0*/  @!P0 BRA `(.L_x_10911) ;  /* 0xfffffffc00f08947 */ /* 0x002fea000383ffff */
[----:B------:R-:W-:Y:S05]  /*13bc0*/  BRA `(.L_x_11075) ;  /* 0xfffffee000147947 */ /* 0x000fea000383ffff */
.L_x_10915:
[----:B-1----:R-:W-:-:S04]  /*13bd0*/  IMAD.U32 R0, RZ, RZ, UR24 ;  /* 0x00000018ff007e24 */ /* 0x002fc8000f8e00ff */
[----:B------:R1:W2:Y:S03]  /*13be0*/  SYNCS.PHASECHK.TRANS64.TRYWAIT P1, [R0+URZ+0x22830], R9 ;  /* 0x02283009000075a7 */ /* 0x0002a6000802017f */
[----:B--2---:R-:W-:Y:S05]  /*13bf0*/  @!P1 NANOSLEEP.SYNCS 0x989680 ;  /* 0x009896800000995d */ /* 0x004fea0003900000 */
[----:B------:R-:W2:Y:S02]  /*13c00*/  @!P1 SYNCS.PHASECHK.TRANS64 P1, [R0+URZ+0x22830], R9 ;  /* 0x02283009000095a7 */ /* 0x000ea4000802007f */
[----:B--2---:R-:W-:Y:S05]  /*13c10*/  @!P1 BRA `(.L_x_10915) ;  /* 0xfffffffc00ec9947 */ /* 0x004fea000383ffff */
[----:B------:R-:W-:Y:S05]  /*13c20*/  BRA `(.L_x_10914) ;  /* 0xfffffee0003c7947 */ /* 0x000fea000383ffff */
.L_x_10928:
[----:B---3--:R-:W-:-:S04]  /*13c30*/  IMAD.U32 R10, RZ, RZ, UR24 ;  /* 0x00000018ff0a7e24 */ /* 0x008fc8000f8e00ff */
[----:B------:R3:W4:Y:S03]  /*13c40*/  SYNCS.PHASECHK.TRANS64.TRYWAIT P1, [R10+URZ+0x22850], R9 ;  /* 0x022850090a0075a7 */ /* 0x000726000802017f */
[----:B----4-:R-:W-:Y:S05]  /*13c50*/  @!P1 NANOSLEEP.SYNCS 0x989680 ;  /* 0x009896800000995d */ /* 0x010fea0003900000 */
[----:B------:R-:W4:Y:S02]  /*13c60*/  @!P1 SYNCS.PHASECHK.TRANS64 P1, [R10+URZ+0x22850], R9 ;  /* 0x022850090a0095a7 */ /* 0x000f24000802007f */
[----:B----4-:R-:W-:Y:S05]  /*13c70*/  @!P1 BRA `(.L_x_10928) ;  /* 0xfffffffc00ec9947 */ /* 0x010fea000383ffff */
[----:B------:R-:W-:Y:S05]  /*13c80*/  BRA `(.L_x_10927) ;  /* 0xffffff0000ec7947 */ /* 0x000fea000383ffff */
.L_x_10937:
[----:B-1----:R-:W-:-:S04]  /*13c90*/  IMAD.U32 R3, RZ, RZ, UR25 ;  /* 0x00000019ff037e24 */ /* 0x002fc8000f8e00ff */
[----:B------:R1:W2:Y:S03]  /*13ca0*/  SYNCS.PHASECHK.TRANS64.TRYWAIT P1, [R3+URZ+0x22830], R8 ;  /* 0x02283008030075a7 */ /* 0x0002a6000802017f */
[----:B--2---:R-:W-:Y:S05]  /*13cb0*/  @!P1 NANOSLEEP.SYNCS 0x989680 ;  /* 0x009896800000995d */ /* 0x004fea0003900000 */
[----:B------:R-:W2:Y:S02]  /*13cc0*/  @!P1 SYNCS.PHASECHK.TRANS64 P1, [R3+URZ+0x22830], R8 ;  /* 0x02283008030095a7 */ /* 0x000ea4000802007f */
[----:B--2---:R-:W-:Y:S05]  /*13cd0*/  @!P1 BRA `(.L_x_10937) ;  /* 0xfffffffc00ec9947 */ /* 0x004fea000383ffff */
[----:B------:R-:W-:Y:S05]  /*13ce0*/  BRA `(.L_x_10936) ;  /* 0xffffff0800987947 */ /* 0x000fea000383ffff */
.L_x_10950:
[----:B--2---:R-:W-:-:S04]  /*13cf0*/  IMAD.U32 R11, RZ, RZ, UR25 ;  /* 0x00000019ff0b7e24 */ /* 0x004fc8000f8e00ff */
[----:B------:R2:W3:Y:S03]  /*13d00*/  SYNCS.PHASECHK.TRANS64.TRYWAIT P1, [R11+URZ+0x22850], R8 ;  /* 0x022850080b0075a7 */ /* 0x0004e6000802017f */
[----:B---3--:R-:W-:Y:S05]  /*13d10*/  @!P1 NANOSLEEP.SYNCS 0x989680 ;  /* 0x009896800000995d */ /* 0x008fea0003900000 */
[----:B------:R-:W3:Y:S02]  /*13d20*/  @!P1 SYNCS.PHASECHK.TRANS64 P1, [R11+URZ+0x22850], R8 ;  /* 0x022850080b0095a7 */ /* 0x000ee4000802007f */
[----:B---3--:R-:W-:Y:S05]  /*13d30*/  @!P1 BRA `(.L_x_10950) ;  /* 0xfffffffc00ec9947 */ /* 0x008fea000383ffff */
[----:B------:R-:W-:Y:S05]  /*13d40*/  BRA `(.L_x_10949) ;  /* 0xffffff3400647947 */ /* 0x000fea000383ffff */
.L_x_10960:
[----:B-1----:R-:W-:-:S04]  /*13d50*/  IMAD.U32 R3, RZ, RZ, UR25 ;  /* 0x00000019ff037e24 */ /* 0x002fc8000f8e00ff */
[----:B------:R1:W2:Y:S03]  /*13d60*/  SYNCS.PHASECHK.TRANS64.TRYWAIT P2, [R3+URZ+0x22830], R6 ;  /* 0x02283006030075a7 */ /* 0x0002a6000804017f */
[----:B--2---:R-:W-:Y:S05]  /*13d70*/  @!P2 NANOSLEEP.SYNCS 0x989680 ;  /* 0x009896800000a95d */ /* 0x004fea0003900000 */
[----:B------:R-:W2:Y:S02]  /*13d80*/  @!P2 SYNCS.PHASECHK.TRANS64 P2, [R3+URZ+0x22830], R6 ;  /* 0x022830060300a5a7 */ /* 0x000ea4000804007f */
[----:B--2---:R-:W-:Y:S05]  /*13d90*/  @!P2 BRA `(.L_x_10960) ;  /* 0xfffffffc00eca947 */ /* 0x004fea000383ffff */
[----:B------:R-:W-:Y:S05]  /*13da0*/  BRA `(.L_x_10959) ;  /* 0xffffff3c00107947 */ /* 0x000fea000383ffff */
.L_x_10965:
[----:B---3--:R-:W-:-:S04]  /*13db0*/  IMAD.U32 R9, RZ, RZ, UR25 ;  /* 0x00000019ff097e24 */ /* 0x008fc8000f8e00ff */
[----:B------:R3:W4:Y:S03]  /*13dc0*/  SYNCS.PHASECHK.TRANS64.TRYWAIT P2, [R9+URZ+0x22850], R6 ;  /* 0x02285006090075a7 */ /* 0x000726000804017f */
[----:B----4-:R-:W-:Y:S05]  /*13dd0*/  @!P2 NANOSLEEP.SYNCS 0x989680 ;  /* 0x009896800000a95d */ /* 0x010fea0003900000 */
[----:B------:R-:W4:Y:S02]  /*13de0*/  @!P2 SYNCS.PHASECHK.TRANS64 P2, [R9+URZ+0x22850], R6 ;  /* 0x022850060900a5a7 */ /* 0x000f24000804007f */
[----:B----4-:R-:W-:Y:S05]  /*13df0*/  @!P2 BRA `(.L_x_10965) ;  /* 0xfffffffc00eca947 */ /* 0x010fea000383ffff */
[----:B------:R-:W-:Y:S05]  /*13e00*/  BRA `(.L_x_10964) ;  /* 0xffffff5400307947 */ /* 0x000fea000383ffff */
.L_x_10972:
[----:B-1----:R-:W-:-:S04]  /*13e10*/  IMAD.U32 R3, RZ, RZ, UR24 ;  /* 0x00000018ff037e24 */ /* 0x002fc8000f8e00ff */
[----:B------:R1:W2:Y:S03]  /*13e20*/  SYNCS.PHASECHK.TRANS64.TRYWAIT P1, [R3+URZ+0x22830], R6 ;  /* 0x02283006030075a7 */ /* 0x0002a6000802017f */
[----:B--2---:R-:W-:Y:S05]  /*13e30*/  @!P1 NANOSLEEP.SYNCS 0x989680 ;  /* 0x009896800000995d */ /* 0x004fea0003900000 */
[----:B------:R-:W2:Y:S02]  /*13e40*/  @!P1 SYNCS.PHASECHK.TRANS64 P1, [R3+URZ+0x22830], R6 ;  /* 0x02283006030095a7 */ /* 0x000ea4000802007f */
[----:B--2---:R-:W-:Y:S05]  /*13e50*/  @!P1 BRA `(.L_x_10972) ;  /* 0xfffffffc00ec9947 */ /* 0x004fea000383ffff */
[----:B------:R-:W-:Y:S05]  /*13e60*/  BRA `(.L_x_10971) ;  /* 0xffffff5800407947 */ /* 0x000fea000383ffff */
.L_x_10985:
[----:B--2---:R-:W-:-:S04]  /*13e70*/  IMAD.U32 R9, RZ, RZ, UR24 ;  /* 0x00000018ff097e24 */ /* 0x004fc8000f8e00ff */
[----:B------:R2:W3:Y:S03]  /*13e80*/  SYNCS.PHASECHK.TRANS64.TRYWAIT P1, [R9+URZ+0x22850], R6 ;  /* 0x02285006090075a7 */ /* 0x0004e6000802017f */
[----:B---3--:R-:W-:Y:S05]  /*13e90*/  @!P1 NANOSLEEP.SYNCS 0x989680 ;  /* 0x009896800000995d */ /* 0x008fea0003900000 */
[----:B------:R-:W3:Y:S02]  /*13ea0*/  @!P1 SYNCS.PHASECHK.TRANS64 P1, [R9+URZ+0x22850], R6 ;  /* 0x02285006090095a7 */ /* 0x000ee4000802007f */
[----:B---3--:R-:W-:Y:S05]  /*13eb0*/  @!P1 BRA `(.L_x_10985) ;  /* 0xfffffffc00ec9947 */ /* 0x008fea000383ffff */
[----:B------:R-:W-:Y:S05]  /*13ec0*/  BRA `(.L_x_10984) ;  /* 0xffffff8400087947 */ /* 0x000fea000383ffff */
.L_x_11023:
        /* <DEDUP_REMOVED lines=10> */
.L_x_11076:
[----:B------:R-:W-:Y:S05]  /*13f70*/  BRA `(.L_x_11077) ;  /* 0xffffffcc00387947 */ /* 0x000fea000383ffff */
.L_x_11026:
[----:B0-----:R0:W1:Y:S02]  /*13f80*/  SYNCS.PHASECHK.TRANS64.TRYWAIT P0, [R22+URZ+0x22840], R3 ;  /* 0x02284003160075a7 */ /* 0x001064000800017f */
[----:B-1----:R-:W-:Y:S05]  /*13f90*/  @!P0 NANOSLEEP.SYNCS 0x989680 ;  /* 0x009896800000895d */ /* 0x002fea0003900000 */
[----:B------:R-:W1:Y:S02]  /*13fa0*/  @!P0 SYNCS.PHASECHK.TRANS64 P0, [R22+URZ+0x22840], R3 ;  /* 0x02284003160085a7 */ /* 0x000e64000800007f */
[----:B-1----:R-:W-:Y:S05]  /*13fb0*/  @!P0 BRA `(.L_x_11026) ;  /* 0xfffffffc00f08947 */ /* 0x002fea000383ffff */
[----:B------:R-:W-:Y:S05]  /*13fc0*/  BRA `(.L_x_11078) ;  /* 0xffffffcc00e07947 */ /* 0x000fea000383ffff */
.L_x_11027:
        /* <DEDUP_REMOVED lines=8> */
.L_x_11080:
[----:B------:R-:W-:Y:S05]  /*14050*/  BSYNC B0 ;  /* 0x0000000000007941 */ /* 0x000fea0003800000 */
.L_x_11079:
        /* <DEDUP_REMOVED lines=9> */
.L_x_11081:
        /* <DEDUP_REMOVED lines=8> */
.L_x_11082:
        /* <DEDUP_REMOVED lines=11> */
.L_x_11083:
[----:B------:R-:W-:Y:S02]  /*14220*/  IMAD.MOV.U32 R13, RZ, RZ, R5 ;  /* 0x000000ffff0d7224 */ /* 0x000fe400078e0005 */
[----:B------:R-:W-:Y:S01]  /*14230*/  IMAD.MOV.U32 R12, RZ, RZ, 0x2 ;  /* 0x00000002ff0c7424 */ /* 0x000fe200078e00ff */
[----:B------:R-:W-:-:S13]  /*14240*/  @P0 LEA R2, P1, R8, R14, 0x1 ;  /* 0x0000000e08020211 */ /* 0x000fda00078208ff */
[----:B------:R-:W-:Y:S05]  /*14250*/  WARPSYNC.COLLECTIVE R15, `(.L_x_11084) ;  /* 0x000000000f087348 */ /* 0x000fea0003c00000 */
[----:B------:R0:W1:Y:S02]  /*14260*/  SHFL.IDX P6, R14, R13, R12, R11 ;  /* 0x0000000c0d0e7389 */ /* 0x00006400000c000b */
[----:B01----:R-:W-:Y:S01]  /*14270*/  ENDCOLLECTIVE ;  /* 0x000000000000791b */ /* 0x003fe20003800000 */
.L_x_11084:
[----:B------:R-:W-:-:S05]  /*14280*/  @P0 IMAD.X R3, RZ, RZ, R6, P1 ;  /* 0x000000ffff030224 */ /* 0x000fca00008e0606 */
        /* <DEDUP_REMOVED lines=11> */
.L_x_11085:
[----:B------:R-:W-:Y:S02]  /*14340*/  IMAD.MOV.U32 R13, RZ, RZ, R5 ;  /* 0x000000ffff0d7224 */ /* 0x000fe400078e0005 */
[----:B------:R-:W-:Y:S01]  /*14350*/  IMAD.MOV.U32 R12, RZ, RZ, 0x3 ;  /* 0x00000003ff0c7424 */ /* 0x000fe200078e00ff */
[----:B------:R-:W-:-:S13]  /*14360*/  @P0 LEA R2, P1, R8, R14, 0x1 ;  /* 0x0000000e08020211 */ /* 0x000fda00078208ff */
[----:B------:R-:W-:Y:S05]  /*14370*/  WARPSYNC.COLLECTIVE R15, `(.L_x_11086) ;  /* 0x000000000f087348 */ /* 0x000fea0003c00000 */
[----:B------:R0:W1:Y:S02]  /*14380*/  SHFL.IDX P6, R14, R13, R12, R11 ;  /* 0x0000000c0d0e7389 */ /* 0x00006400000c000b */
[----:B01----:R-:W-:Y:S01]  /*14390*/  ENDCOLLECTIVE ;  /* 0x000000000000791b */ /* 0x003fe20003800000 */
.L_x_11086:
        /* <DEDUP_REMOVED lines=12> */
.L_x_11087:
[----:B------:R-:W-:Y:S02]  /*14460*/  IMAD.MOV.U32 R13, RZ, RZ, R5 ;  /* 0x000000ffff0d7224 */ /* 0x000fe400078e0005 */
[----:B------:R-:W-:Y:S01]  /*14470*/  IMAD.MOV.U32 R12, RZ, RZ, 0x4 ;  /* 0x00000004ff0c7424 */ /* 0x000fe200078e00ff */
[----:B------:R-:W-:-:S13]  /*14480*/  @P0 LEA R2, P1, R8, R14, 0x1 ;  /* 0x0000000e08020211 */ /* 0x000fda00078208ff */
[----:B------:R-:W-:Y:S05]  /*14490*/  WARPSYNC.COLLECTIVE R15, `(.L_x_11088) ;  /* 0x000000000f087348 */ /* 0x000fea0003c00000 */
[----:B------:R0:W1:Y:S02]  /*144a0*/  SHFL.IDX P6, R14, R13, R12, R11 ;  /* 0x0000000c0d0e7389 */ /* 0x00006400000c000b */
[----:B01----:R-:W-:Y:S01]  /*144b0*/  ENDCOLLECTIVE ;  /* 0x000000000000791b */ /* 0x003fe20003800000 */
.L_x_11088:
        /* <DEDUP_REMOVED lines=12> */
.L_x_11089:
[----:B------:R-:W-:Y:S02]  /*14580*/  IMAD.MOV.U32 R13, RZ, RZ, R5 ;  /* 0x000000ffff0d7224 */ /* 0x000fe400078e0005 */
[----:B------:R-:W-:Y:S01]  /*14590*/  IMAD.MOV.U32 R12, RZ, RZ, 0x5 ;  /* 0x00000005ff0c7424 */ /* 0x000fe200078e00ff */
[----:B------:R-:W-:-:S13]  /*145a0*/  @P0 LEA R2, P1, R8, R14, 0x1 ;  /* 0x0000000e08020211 */ /* 0x000fda00078208ff */
[----:B------:R-:W-:Y:S05]  /*145b0*/  WARPSYNC.COLLECTIVE R15, `(.L_x_11090) ;  /* 0x000000000f087348 */ /* 0x000fea0003c00000 */
[----:B------:R0:W1:Y:S02]  /*145c0*/  SHFL.IDX P6, R14, R13, R12, R11 ;  /* 0x0000000c0d0e7389 */ /* 0x00006400000c000b */
[----:B01----:R-:W-:Y:S01]  /*145d0*/  ENDCOLLECTIVE ;  /* 0x000000000000791b */ /* 0x003fe20003800000 */
.L_x_11090:
[----:B------:R-:W-:-:S05]  /*145e0*/  @P0 IMAD.X R3, RZ, RZ, R6, P1 ;  /* 0x000000ffff030224 */ /* 0x000fca00008e0606 */
        /* <DEDUP_REMOVED lines=9> */
.L_x_11091:
[----:B------:R-:W-:Y:S05]  /*14680*/  BRA `(.L_x_11092) ;  /* 0xffffffcc00447947 */ /* 0x000fea000383ffff */
.L_x_11032:
[----:B------:R-:W-:Y:S02]  /*14690*/  IMAD.MOV.U32 R13, RZ, RZ, R5 ;  /* 0x000000ffff0d7224 */ /* 0x000fe400078e0005 */
[----:B------:R-:W-:Y:S02]  /*146a0*/  IMAD.MOV.U32 R12, RZ, RZ, RZ ;  /* 0x000000ffff0c7224 */ /* 0x000fe400078e00ff */
[----:B------:R-:W-:Y:S02]  /*146b0*/  IMAD.MOV.U32 R11, RZ, RZ, 0x181f ;  /* 0x0000181fff0b7424 */ /* 0x000fe400078e00ff */
[----:B------:R-:W-:Y:S02]  /*146c0*/  IMAD.MOV.U32 R15, RZ, RZ, -0x1 ;  /* 0xffffffffff0f7424 */ /* 0x000fe400078e00ff */
[----:B------:R-:W-:-:S07]  /*146d0*/  VIADD R4, R33, UR43 ;  /* 0x0000002b21047c36 */ /* 0x000fce0008000000 */
[----:B-1----:R-:W-:Y:S05]  /*146e0*/  WARPSYNC.COLLECTIVE R15, `(.L_x_11093) ;  /* 0x000000000f087348 */ /* 0x002fea0003c00000 */
[----:B------:R0:W2:Y:S02]  /*146f0*/  SHFL.IDX P6, R14, R13, R12, R11 ;  /* 0x0000000c0d0e7389 */ /* 0x0000a400000c000b */
[----:B012---:R-:W-:Y:S01]  /*14700*/  ENDCOLLECTIVE ;  /* 0x000000000000791b */ /* 0x007fe20003800000 */
.L_x_11093:
[C---:B------:R-:W-:Y:S01]  /*14710*/  VIADD R6, R4.reuse, 0x10 ;  /* 0x0000001004067836 */ /* 0x040fe20000000000 */
[----:B------:R-:W-:Y:S01]  /*14720*/  ISETP.GE.AND P0, PT, R4, UR37, PT ;  /* 0x0000002504007c0c */ /* 0x000fe2000bf06270 */
[----:B------:R-:W-:Y:S02]  /*14730*/  IMAD.MOV.U32 R13, RZ, RZ, R0 ;  /* 0x000000ffff0d7224 */ /* 0x000fe400078e0000 */
[----:B------:R-:W-:-:S10]  /*14740*/  IMAD.MOV.U32 R2, RZ, RZ, R14 ;  /* 0x000000ffff027224 */ /* 0x000fd400078e000e */
[----:B------:R-:W-:Y:S05]  /*14750*/  WARPSYNC.COLLECTIVE R15, `(.L_x_11094) ;  /* 0x000000000f087348 */ /* 0x000fea0003c00000 */
[----:B------:R0:W1:Y:S02]  /*14760*/  SHFL.IDX P6, R14, R13, R12, R11 ;  /* 0x0000000c0d0e7389 */ /* 0x00006400000c000b */
[----:B01----:R-:W-:Y:S01]  /*14770*/  ENDCOLLECTIVE ;  /* 0x000000000000791b */ /* 0x003fe20003800000 */
.L_x_11094:
        /* <DEDUP_REMOVED lines=8> */
.L_x_11095:
        /* <DEDUP_REMOVED lines=10> */
.L_x_11096:
[----:B------:R-:W-:Y:S02]  /*148a0*/  IMAD.MOV.U32 R13, RZ, RZ, R5 ;  /* 0x000000ffff0d7224 */ /* 0x000fe400078e0005 */
[----:B------:R-:W-:Y:S01]  /*148b0*/  IMAD.MOV.U32 R12, RZ, RZ, 0x2 ;  /* 0x00000002ff0c7424 */ /* 0x000fe200078e00ff */
[----:B------:R-:W-:-:S13]  /*148c0*/  @!P0 LEA R2, P1, R8, R14, 0x1 ;  /* 0x0000000e08028211 */ /* 0x000fda00078208ff */
[----:B------:R-:W-:Y:S05]  /*148d0*/  WARPSYNC.COLLECTIVE R15, `(.L_x_11097) ;  /* 0x000000000f087348 */ /* 0x000fea0003c00000 */
[----:B------:R0:W1:Y:S02]  /*148e0*/  SHFL.IDX P6, R14, R13, R12, R11 ;  /* 0x0000000c0d0e7389 */ /* 0x00006400000c000b */
[----:B01----:R-:W-:Y:S01]  /*148f0*/  ENDCOLLECTIVE ;  /* 0x000000000000791b */ /* 0x003fe20003800000 */
.L_x_11097:
        /* <DEDUP_REMOVED lines=12> */
.L_x_11098:
[----:B------:R-:W-:Y:S02]  /*149c0*/  IMAD.MOV.U32 R13, RZ, RZ, R5 ;  /* 0x000000ffff0d7224 */ /* 0x000fe400078e0005 */
[----:B------:R-:W-:Y:S01]  /*149d0*/  IMAD.MOV.U32 R12, RZ, RZ, 0x3 ;  /* 0x00000003ff0c7424 */ /* 0x000fe200078e00ff */
[----:B------:R-:W-:-:S13]  /*149e0*/  @!P0 LEA R2, P1, R8, R14, 0x1 ;  /* 0x0000000e08028211 */ /* 0x000fda00078208ff */
[----:B------:R-:W-:Y:S05]  /*149f0*/  WARPSYNC.COLLECTIVE R15, `(.L_x_11099) ;  /* 0x000000000f087348 */ /* 0x000fea0003c00000 */
[----:B------:R0:W1:Y:S02]  /*14a00*/  SHFL.IDX P6, R14, R13, R12, R11 ;  /* 0x0000000c0d0e7389 */ /* 0x00006400000c000b */
[----:B01----:R-:W-:Y:S01]  /*14a10*/  ENDCOLLECTIVE ;  /* 0x000000000000791b */ /* 0x003fe20003800000 */
.L_x_11099:
        /* <DEDUP_REMOVED lines=12> */
.L_x_11100:
[----:B------:R-:W-:Y:S02]  /*14ae0*/  IMAD.MOV.U32 R13, RZ, RZ, R5 ;  /* 0x000000ffff0d7224 */ /* 0x000fe400078e0005 */
[----:B------:R-:W-:Y:S01]  /*14af0*/  IMAD.MOV.U32 R12, RZ, RZ, 0x4 ;  /* 0x00000004ff0c7424 */ /* 0x000fe200078e00ff */
[----:B------:R-:W-:-:S13]  /*14b00*/  @!P0 LEA R2, P1, R8, R14, 0x1 ;  /* 0x0000000e08028211 */ /* 0x000fda00078208ff */
[----:B------:R-:W-:Y:S05]  /*14b10*/  WARPSYNC.COLLECTIVE R15, `(.L_x_11101) ;  /* 0x000000000f087348 */ /* 0x000fea0003c00000 */
[----:B------:R0:W1:Y:S02]  /*14b20*/  SHFL.IDX P6, R14, R13, R12, R11 ;  /* 0x0000000c0d0e7389 */ /* 0x00006400000c000b */
[----:B01----:R-:W-:Y:S01]  /*14b30*/  ENDCOLLECTIVE ;  /* 0x000000000000791b */ /* 0x003fe20003800000 */
.L_x_11101:
        /* <DEDUP_REMOVED lines=12> */
.L_x_11102:
[----:B------:R-:W-:Y:S02]  /*14c00*/  IMAD.MOV.U32 R13, RZ, RZ, R5 ;  /* 0x000000ffff0d7224 */ /* 0x000fe400078e0005 */
[----:B------:R-:W-:Y:S01]  /*14c10*/  IMAD.MOV.U32 R12, RZ, RZ, 0x5 ;  /* 0x00000005ff0c7424 */ /* 0x000fe200078e00ff */
[----:B------:R-:W-:-:S13]  /*14c20*/  @!P0 LEA R2, P1, R8, R14, 0x1 ;  /* 0x0000000e08028211 */ /* 0x000fda00078208ff */
[----:B------:R-:W-:Y:S05]  /*14c30*/  WARPSYNC.COLLECTIVE R15, `(.L_x_11103) ;  /* 0x000000000f087348 */ /* 0x000fea0003c00000 */
[----:B------:R0:W1:Y:S02]  /*14c40*/  SHFL.IDX P6, R14, R13, R12, R11 ;  /* 0x0000000c0d0e7389 */ /* 0x00006400000c000b */
[----:B01----:R-:W-:Y:S01]  /*14c50*/  ENDCOLLECTIVE ;  /* 0x000000000000791b */ /* 0x003fe20003800000 */
.L_x_11103:
        /* <DEDUP_REMOVED lines=12> */
.L_x_11104:
[----:B------:R-:W-:Y:S02]  /*14d20*/  IMAD.MOV.U32 R13, RZ, RZ, R5 ;  /* 0x000000ffff0d7224 */ /* 0x000fe400078e0005 */
[----:B------:R-:W-:Y:S01]  /*14d30*/  IMAD.MOV.U32 R12, RZ, RZ, 0x6 ;  /* 0x00000006ff0c7424 */ /* 0x000fe200078e00ff */
[----:B------:R-:W-:-:S13]  /*14d40*/  @!P0 LEA R2, P1, R8, R14, 0x1 ;  /* 0x0000000e08028211 */ /* 0x000fda00078208ff */
[----:B------:R-:W-:Y:S05]  /*14d50*/  WARPSYNC.COLLECTIVE R15, `(.L_x_11105) ;  /* 0x000000000f087348 */ /* 0x000fea0003c00000 */
[----:B------:R0:W1:Y:S02]  /*14d60*/  SHFL.IDX P6, R14, R13, R12, R11 ;  /* 0x0000000c0d0e7389 */ /* 0x00006400000c000b */
[----:B01----:R-:W-:Y:S01]  /*14d70*/  ENDCOLLECTIVE ;  /* 0x000000000000791b */ /* 0x003fe20003800000 */
.L_x_11105:
        /* <DEDUP_REMOVED lines=12> */
.L_x_11106:
[----:B------:R-:W-:Y:S02]  /*14e40*/  IMAD.MOV.U32 R13, RZ, RZ, R5 ;  /* 0x000000ffff0d7224 */ /* 0x000fe400078e0005 */
[----:B------:R-:W-:Y:S01]  /*14e50*/  IMAD.MOV.U32 R12, RZ, RZ, 0x7 ;  /* 0x00000007ff0c7424 */ /* 0x000fe200078e00ff */
[----:B------:R-:W-:-:S13]  /*14e60*/  @!P0 LEA R2, P1, R8, R14, 0x1 ;  /* 0x0000000e08028211 */ /* 0x000fda00078208ff */
[----:B------:R-:W-:Y:S05]  /*14e70*/  WARPSYNC.COLLECTIVE R15, `(.L_x_11107) ;  /* 0x000000000f087348 */ /* 0x000fea0003c00000 */
[----:B------:R0:W1:Y:S02]  /*14e80*/  SHFL.IDX P6, R14, R13, R12, R11 ;  /* 0x0000000c0d0e7389 */ /* 0x00006400000c000b */
[----:B01----:R-:W-:Y:S01]  /*14e90*/  ENDCOLLECTIVE ;  /* 0x000000000000791b */ /* 0x003fe20003800000 */
.L_x_11107:
        /* <DEDUP_REMOVED lines=10> */
.L_x_11108:
[----:B------:R-:W-:Y:S05]  /*14f40*/  BRA `(.L_x_11109) ;  /* 0xffffffcc00647947 */ /* 0x000fea000383ffff */
.L_x_11035:
[----:B0-----:R0:W2:Y:S02]  /*14f50*/  SYNCS.PHASECHK.TRANS64.TRYWAIT P0, [R17+URZ+0x22820], R0 ;  /* 0x02282000110075a7 */ /* 0x0010a4000800017f */
[----:B--2---:R-:W-:Y:S05]  /*14f60*/  @!P0 NANOSLEEP.SYNCS 0x989680 ;  /* 0x009896800000895d */ /* 0x004fea0003900000 */
[----:B------:R-:W2:Y:S02]  /*14f70*/  @!P0 SYNCS.PHASECHK.TRANS64 P0, [R17+URZ+0x22820], R0 ;  /* 0x02282000110085a7 */ /* 0x000ea4000800007f */
[----:B--2---:R-:W-:Y:S05]  /*14f80*/  @!P0 BRA `(.L_x_11035) ;  /* 0xfffffffc00f08947 */ /* 0x004fea000383ffff */
[----:B------:R-:W-:Y:S05]  /*14f90*/  BRA `(.L_x_11110) ;  /* 0xffffffcc00c07947 */ /* 0x000fea000383ffff */
.L_x_11038:
[----:B--2---:R2:W3:Y:S02]  /*14fa0*/  SYNCS.PHASECHK.TRANS64.TRYWAIT P0, [R22+URZ+0x22860], R3 ;  /* 0x02286003160075a7 */ /* 0x0044e4000800017f */
[----:B---3--:R-:W-:Y:S05]  /*14fb0*/  @!P0 NANOSLEEP.SYNCS 0x989680 ;  /* 0x009896800000895d */ /* 0x008fea0003900000 */
[----:B------:R-:W3:Y:S02]  /*14fc0*/  @!P0 SYNCS.PHASECHK.TRANS64 P0, [R22+URZ+0x22860], R3 ;  /* 0x02286003160085a7 */ /* 0x000ee4000800007f */
[----:B---3--:R-:W-:Y:S05]  /*14fd0*/  @!P0 BRA `(.L_x_11038) ;  /* 0xfffffffc00f08947 */ /* 0x008fea000383ffff */
[----:B------:R-:W-:Y:S05]  /*14fe0*/  BRA `(.L_x_11111) ;  /* 0xffffffcc00d07947 */ /* 0x000fea000383ffff */
.L_x_11039:
        /* <DEDUP_REMOVED lines=8> */
.L_x_11113:
[----:B------:R-:W-:Y:S05]  /*15070*/  BSYNC B0 ;  /* 0x0000000000007941 */ /* 0x000fea0003800000 */
.L_x_11112:
[----:B------:R0:W5:Y:S01]  /*15080*/  LDL R7, [R1+0x4] ;  /* 0x0000040001077983 */ /* 0x0001620000100800 */
[----:B------:R-:W-:Y:S01]  /*15090*/  IMAD.MOV.U32 R13, RZ, RZ, R5 ;  /* 0x000000ffff0d7224 */ /* 0x000fe200078e0005 */
[----:B------:R-:W-:Y:S01]  /*150a0*/  LOP3.LUT P1, RZ, R35, 0x2, RZ, 0xc0, !PT ;  /* 0x0000000223ff7812 */ /* 0x000fe2000782c0ff */
[----:B------:R-:W-:Y:S01]  /*150b0*/  IMAD.MOV.U32 R12, RZ, RZ, RZ ;  /* 0x000000ffff0c7224 */ /* 0x000fe200078e00ff */
[----:B------:R-:W1:Y:S01]  /*150c0*/  S2R R8, SR_TID.X ;  /* 0x0000000000087919 */ /* 0x000e620000002100 */
[----:B------:R-:W-:Y:S02]  /*150d0*/  IMAD.MOV.U32 R11, RZ, RZ, 0x181f ;  /* 0x0000181fff0b7424 */ /* 0x000fe400078e00ff */
[----:B------:R-:W-:Y:S02]  /*150e0*/  IMAD.MOV.U32 R15, RZ, RZ, -0x1 ;  /* 0xffffffffff0f7424 */ /* 0x000fe400078e00ff */
[----:B------:R-:W-:Y:S02]  /*150f0*/  IMAD.MOV.U32 R3, RZ, RZ, R14 ;  /* 0x000000ffff037224 */ /* 0x000fe400078e000e */
[----:B0-----:R-:W-:-:S07]  /*15100*/  IMAD R4, R4, 0x2, R17 ;  /* 0x0000000204047824 */ /* 0x001fce00078e0211 */
[----:B-1---5:R-:W-:Y:S05]  /*15110*/  WARPSYNC.COLLECTIVE R15, `(.L_x_11114) ;  /* 0x000000000f087348 */ /* 0x022fea0003c00000 */
[----:B------:R0:W2:Y:S02]  /*15120*/  SHFL.IDX P6, R14, R13, R12, R11 ;  /* 0x0000000c0d0e7389 */ /* 0x0000a400000c000b */
[----:B012--5:R-:W-:Y:S01]  /*15130*/  ENDCOLLECTIVE ;  /* 0x000000000000791b */ /* 0x027fe20003800000 */
.L_x_11114:
        /* <DEDUP_REMOVED lines=9> */
.L_x_11115:
[----:B------:R-:W-:Y:S02]  /*151d0*/  IMAD.X R3, RZ, RZ, R3, P0 ;  /* 0x000000ffff037224 */ /* 0x000fe400000e0603 */
[----:B------:R-:W-:Y:S01]  /*151e0*/  IMAD.MOV.U32 R13, RZ, RZ, R5 ;  /* 0x000000ffff0d7224 */ /* 0x000fe200078e0005 */
[----:B------:R-:W-:-:S04]  /*151f0*/  LOP3.LUT P2, RZ, R7, 0x1, RZ, 0xc0, !PT ;  /* 0x0000000107ff7812 */ /* 0x000fc8000784c0ff */
[----:B------:R-:W-:-:S13]  /*15200*/  ISETP.LT.OR P0, PT, R23, 0x1, !P2 ;  /* 0x000000011700780c */ /* 0x000fda0005701670 */
[----:B------:R-:W-:Y:S01]  /*15210*/  @!PT LDS RZ, [RZ] ;  /* 0x00000000fffff984 */ /* 0x000fe20000000800 */
[----:B------:R-:W-:Y:S01]  /*15220*/  @!PT LDS RZ, [RZ] ;  /* 0x00000000fffff984 */ /* 0x000fe20000000800 */
[----:B------:R-:W-:Y:S01]  /*15230*/  @!PT LDS RZ, [RZ] ;  /* 0x00000000fffff984 */ /* 0x000fe20000000800 */
[----:B------:R-:W-:Y:S01]  /*15240*/  LDGSTS.E.BYPASS.LTC128B.128 [R4+0x400], desc[UR46][R2.64], !P0 ;  /* 0x0040000002047fae */ /* 0x000fe2000c101d6e */
[----:B------:R-:W-:-:S13]  /*15250*/  ISETP.LT.OR P0, PT, R23, 0x1, !P1 ;  /* 0x000000011700780c */ /* 0x000fda0004f01670 */
[----:B------:R-:W-:Y:S01]  /*15260*/  LDGSTS.E.BYPASS.LTC128B.128 [R4+0x3400], desc[UR46][R2.64+0x80], !P0 ;  /* 0x0340008002047fae */ /* 0x000fe2000c101d6e */
[----:B------:R-:W-:-:S04]  /*15270*/  LOP3.LUT P0, RZ, R35, 0x4, RZ, 0xc0, !PT ;  /* 0x0000000423ff7812 */ /* 0x000fc8000780c0ff */
        /* <DEDUP_REMOVED lines=8> */
.L_x_11116:
[----:B------:R-:W-:Y:S02]  /*15300*/  IMAD.MOV.U32 R13, RZ, RZ, R6 ;  /* 0x000000ffff0d7224 */ /* 0x000fe400078e0006 */
[----:B------:R-:W-:Y:S01]  /*15310*/  IMAD.MOV.U32 R12, RZ, RZ, 0x2 ;  /* 0x00000002ff0c7424 */ /* 0x000fe200078e00ff */
[----:B------:R-:W-:-:S13]  /*15320*/  IADD3 R2, P3, R14, R0, RZ ;  /* 0x000000000e027210 */ /* 0x000fda0007f7e0ff */
[----:B------:R-:W-:Y:S05]  /*15330*/  WARPSYNC.COLLECTIVE R15, `(.L_x_11117) ;  /* 0x000000000f087348 */ /* 0x000fea0003c00000 */
[----:B------:R0:W1:Y:S02]  /*15340*/  SHFL.IDX P6, R14, R13, R12, R11 ;  /* 0x0000000c0d0e7389 */ /* 0x00006400000c000b */
[----:B01----:R-:W-:Y:S01]  /*15350*/  ENDCOLLECTIVE ;  /* 0x000000000000791b */ /* 0x003fe20003800000 */
.L_x_11117:
        /* <DEDUP_REMOVED lines=17> */
.L_x_11118:
[----:B------:R-:W-:Y:S02]  /*15470*/  IMAD.MOV.U32 R13, RZ, RZ, R6 ;  /* 0x000000ffff0d7224 */ /* 0x000fe400078e0006 */
[----:B------:R-:W-:Y:S01]  /*15480*/  IMAD.MOV.U32 R12, RZ, RZ, 0x3 ;  /* 0x00000003ff0c7424 */ /* 0x000fe200078e00ff */
[----:B------:R-:W-:-:S13]  /*15490*/  IADD3 R2, P3, R14, R0, RZ ;  /* 0x000000000e027210 */ /* 0x000fda0007f7e0ff */
[----:B------:R-:W-:Y:S05]  /*154a0*/  WARPSYNC.COLLECTIVE R15, `(.L_x_11119) ;  /* 0x000000000f087348 */ /* 0x000fea0003c00000 */
[----:B------:R0:W1:Y:S02]  /*154b0*/  SHFL.IDX P6, R14, R13, R12, R11 ;  /* 0x0000000c0d0e7389 */ /* 0x00006400000c000b */
[----:B01----:R-:W-:Y:S01]  /*154c0*/  ENDCOLLECTIVE ;  /* 0x000000000000791b */ /* 0x003fe20003800000 */
.L_x_11119:
        /* <DEDUP_REMOVED lines=17> */
.L_x_11120:
[----:B------:R-:W-:Y:S02]  /*155e0*/  IMAD.MOV.U32 R13, RZ, RZ, R6 ;  /* 0x000000ffff0d7224 */ /* 0x000fe400078e0006 */
[----:B------:R-:W-:Y:S01]  /*155f0*/  IMAD.MOV.U32 R12, RZ, RZ, 0x4 ;  /* 0x00000004ff0c7424 */ /* 0x000fe200078e00ff */
[----:B------:R-:W-:-:S13]  /*15600*/  IADD3 R2, P3, R14, R0, RZ ;  /* 0x000000000e027210 */ /* 0x000fda0007f7e0ff */
[----:B------:R-:W-:Y:S05]  /*15610*/  WARPSYNC.COLLECTIVE R15, `(.L_x_11121) ;  /* 0x000000000f087348 */ /* 0x000fea0003c00000 */
[----:B------:R0:W1:Y:S02]  /*15620*/  SHFL.IDX P6, R14, R13, R12, R11 ;  /* 0x0000000c0d0e7389 */ /* 0x00006400000c000b */
[----:B01----:R-:W-:Y:S01]  /*15630*/  ENDCOLLECTIVE ;  /* 0x000000000000791b */ /* 0x003fe20003800000 */
.L_x_11121:
        /* <DEDUP_REMOVED lines=17> */
.L_x_11122:
[----:B------:R-:W-:Y:S02]  /*15750*/  IMAD.MOV.U32 R13, RZ, RZ, R6 ;  /* 0x000000ffff0d7224 */ /* 0x000fe400078e0006 */
[----:B------:R-:W-:Y:S01]  /*15760*/  IMAD.MOV.U32 R12, RZ, RZ, 0x5 ;  /* 0x00000005ff0c7424 */ /* 0x000fe200078e00ff */
[----:B------:R-:W-:-:S13]  /*15770*/  IADD3 R2, P3, R14, R0, RZ ;  /* 0x000000000e027210 */ /* 0x000fda0007f7e0ff */
[----:B------:R-:W-:Y:S05]  /*15780*/  WARPSYNC.COLLECTIVE R15, `(.L_x_11123) ;  /* 0x000000000f087348 */ /* 0x000fea0003c00000 */
[----:B------:R0:W1:Y:S02]  /*15790*/  SHFL.IDX P6, R14, R13, R12, R11 ;  /* 0x0000000c0d0e7389 */ /* 0x00006400000c000b */
[----:B01----:R-:W-:Y:S01]  /*157a0*/  ENDCOLLECTIVE ;  /* 0x000000000000791b */ /* 0x003fe20003800000 */
.L_x_11123:
        /* <DEDUP_REMOVED lines=12> */
.L_x_11124:
        /* <DEDUP_REMOVED lines=9> */
.L_x_11045:
[----:B0-----:R0:W1:Y:S02]  /*15900*/  SYNCS.PHASECHK.TRANS64.TRYWAIT P0, [R10+URZ+0x22840], R24 ;  /* 0x022840180a0075a7 */ /* 0x001064000800017f */
[----:B-1----:R-:W-:Y:S05]  /*15910*/  @!P0 NANOSLEEP.SYNCS 0x989680 ;  /* 0x009896800000895d */ /* 0x002fea0003900000 */
[----:B------:R-:W1:Y:S02]  /*15920*/  @!P0 SYNCS.PHASECHK.TRANS64 P0, [R10+URZ+0x22840], R24 ;  /* 0x022840180a0085a7 */ /* 0x000e64000800007f */
[----:B-1----:R-:W-:Y:S05]  /*15930*/  @!P0 BRA `(.L_x_11045) ;  /* 0xfffffffc00f08947 */ /* 0x002fea000383ffff */
[----:B------:R-:W-:Y:S05]  /*15940*/  BRA `(.L_x_11126) ;  /* 0xffffffd000347947 */ /* 0x000fea000383ffff */
.L_x_11046:
        /* <DEDUP_REMOVED lines=8> */
.L_x_11128:
[----:B------:R-:W-:Y:S05]  /*159d0*/  BSYNC B1 ;  /* 0x0000000000017941 */ /* 0x000fea0003800000 */
.L_x_11127:
        /* <DEDUP_REMOVED lines=9> */
.L_x_11129:
[----:B------:R-:W-:Y:S02]  /*15a70*/  IMAD.MOV.U32 R13, RZ, RZ, R21 ;  /* 0x000000ffff0d7224 */ /* 0x000fe400078e0015 */
[----:B------:R-:W-:Y:S01]  /*15a80*/  IMAD.MOV.U32 R12, RZ, RZ, 0x1 ;  /* 0x00000001ff0c7424 */ /* 0x000fe200078e00ff */
[----:B------:R-:W-:-:S13]  /*15a90*/  IADD3 R2, P0, R14, R0, RZ ;  /* 0x000000000e027210 */ /* 0x000fda0007f1e0ff */
[----:B------:R-:W-:Y:S05]  /*15aa0*/  WARPSYNC.COLLECTIVE R15, `(.L_x_11130) ;  /* 0x000000000f087348 */ /* 0x000fea0003c00000 */
[----:B------:R0:W1:Y:S02]  /*15ab0*/  SHFL.IDX P6, R14, R13, R12, R11 ;  /* 0x0000000c0d0e7389 */ /* 0x00006400000c000b */
[----:B01----:R-:W-:Y:S01]  /*15ac0*/  ENDCOLLECTIVE ;  /* 0x000000000000791b */ /* 0x003fe20003800000 */
.L_x_11130:
        /* <DEDUP_REMOVED lines=10> */
.L_x_11131:
[----:B------:R-:W-:Y:S02]  /*15b70*/  IMAD.MOV.U32 R13, RZ, RZ, R21 ;  /* 0x000000ffff0d7224 */ /* 0x000fe400078e0015 */
[----:B------:R-:W-:Y:S02]  /*15b80*/  IMAD.MOV.U32 R12, RZ, RZ, 0x2 ;  /* 0x00000002ff0c7424 */ /* 0x000fe400078e00ff */
[----:B------:R-:W-:-:S07]  /*15b90*/  IMAD.MOV.U32 R6, RZ, RZ, R14 ;  /* 0x000000ffff067224 */ /* 0x000fce00078e000e */
[----:B------:R-:W-:Y:S05]  /*15ba0*/  WARPSYNC.COLLECTIVE R15, `(.L_x_11132) ;  /* 0x000000000f087348 */ /* 0x000fea0003c00000 */
[----:B------:R0:W1:Y:S02]  /*15bb0*/  SHFL.IDX P6, R14, R13, R12, R11 ;  /* 0x0000000c0d0e7389 */ /* 0x00006400000c000b */
[----:B01----:R-:W-:Y:S01]  /*15bc0*/  ENDCOLLECTIVE ;  /* 0x000000000000791b */ /* 0x003fe20003800000 */
.L_x_11132:
        /* <DEDUP_REMOVED lines=11> */
.L_x_11133:
[----:B------:R-:W-:Y:S02]  /*15c80*/  IMAD.MOV.U32 R13, RZ, RZ, R21 ;  /* 0x000000ffff0d7224 */ /* 0x000fe400078e0015 */
[----:B------:R-:W-:Y:S01]  /*15c90*/  IMAD.MOV.U32 R12, RZ, RZ, 0x3 ;  /* 0x00000003ff0c7424 */ /* 0x000fe200078e00ff */
[----:B------:R-:W-:-:S13]  /*15ca0*/  IADD3 R2, P0, R14, R0, RZ ;  /* 0x000000000e027210 */ /* 0x000fda0007f1e0ff */
[----:B------:R-:W-:Y:S05]  /*15cb0*/  WARPSYNC.COLLECTIVE R15, `(.L_x_11134) ;  /* 0x000000000f087348 */ /* 0x000fea0003c00000 */
[----:B------:R0:W1:Y:S02]  /*15cc0*/  SHFL.IDX P6, R14, R13, R12, R11 ;  /* 0x0000000c0d0e7389 */ /* 0x00006400000c000b */
[----:B01----:R-:W-:Y:S01]  /*15cd0*/  ENDCOLLECTIVE ;  /* 0x000000000000791b */ /* 0x003fe20003800000 */
.L_x_11134:
        /* <DEDUP_REMOVED lines=10> */
.L_x_11135:
[----:B------:R-:W-:Y:S02]  /*15d80*/  IMAD.MOV.U32 R13, RZ, RZ, R21 ;  /* 0x000000ffff0d7224 */ /* 0x000fe400078e0015 */
[----:B------:R-:W-:Y:S01]  /*15d90*/  IMAD.MOV.U32 R12, RZ, RZ, 0x4 ;  /* 0x00000004ff0c7424 */ /* 0x000fe200078e00ff */
[----:B------:R-:W-:-:S13]  /*15da0*/  IADD3 R2, P0, R14, R0, RZ ;  /* 0x000000000e027210 */ /* 0x000fda0007f1e0ff */
[----:B------:R-:W-:Y:S05]  /*15db0*/  WARPSYNC.COLLECTIVE R15, `(.L_x_11136) ;  /* 0x000000000f087348 */ /* 0x000fea0003c00000 */
[----:B------:R0:W1:Y:S02]  /*15dc0*/  SHFL.IDX P6, R14, R13, R12, R11 ;  /* 0x0000000c0d0e7389 */ /* 0x00006400000c000b */
[----:B01----:R-:W-:Y:S01]  /*15dd0*/  ENDCOLLECTIVE ;  /* 0x000000000000791b */ /* 0x003fe20003800000 */
.L_x_11136:
        /* <DEDUP_REMOVED lines=10> */
.L_x_11137:
[----:B------:R-:W-:Y:S02]  /*15e80*/  IMAD.MOV.U32 R13, RZ, RZ, R21 ;  /* 0x000000ffff0d7224 */ /* 0x000fe400078e0015 */
[----:B------:R-:W-:Y:S01]  /*15e90*/  IMAD.MOV.U32 R12, RZ, RZ, 0x5 ;  /* 0x00000005ff0c7424 */ /* 0x000fe200078e00ff */
[----:B------:R-:W-:-:S13]  /*15ea0*/  IADD3 R2, P0, R14, R0, RZ ;  /* 0x000000000e027210 */ /* 0x000fda0007f1e0ff */
[----:B------:R-:W-:Y:S05]  /*15eb0*/  WARPSYNC.COLLECTIVE R15, `(.L_x_11138) ;  /* 0x000000000f087348 */ /* 0x000fea0003c00000 */
[----:B------:R0:W1:Y:S02]  /*15ec0*/  SHFL.IDX P6, R14, R13, R12, R11 ;  /* 0x0000000c0d0e7389 */ /* 0x00006400000c000b */
[----:B01----:R-:W-:Y:S01]  /*15ed0*/  ENDCOLLECTIVE ;  /* 0x000000000000791b */ /* 0x003fe20003800000 */
.L_x_11138:
        /* <DEDUP_REMOVED lines=10> */
.L_x_11139:
[----:B------:R-:W-:Y:S05]  /*15f80*/  BRA `(.L_x_11140) ;  /* 0xffffffcc00747947 */ /* 0x000fea000383ffff */
.L_x_11051:
[----:B--2---:R2:W3:Y:S02]  /*15f90*/  SYNCS.PHASECHK.TRANS64.TRYWAIT P0, [R10+URZ+0x22860], R24 ;  /* 0x022860180a0075a7 */ /* 0x0044e4000800017f */
[----:B---3--:R-:W-:Y:S05]  /*15fa0*/  @!P0 NANOSLEEP.SYNCS 0x989680 ;  /* 0x009896800000895d */ /* 0x008fea0003900000 */
[----:B------:R-:W3:Y:S02]  /*15fb0*/  @!P0 SYNCS.PHASECHK.TRANS64 P0, [R10+URZ+0x22860], R24 ;  /* 0x022860180a0085a7 */ /* 0x000ee4000800007f */
[----:B---3--:R-:W-:Y:S05]  /*15fc0*/  @!P0 BRA `(.L_x_11051) ;  /* 0xfffffffc00f08947 */ /* 0x008fea000383ffff */
[----:B------:R-:W-:Y:S05]  /*15fd0*/  BRA `(.L_x_11141) ;  /* 0xffffffcc00c47947 */ /* 0x000fea000383ffff */
.L_x_11052:
        /* <DEDUP_REMOVED lines=8> */
.L_x_11143:
[----:B------:R-:W-:Y:S05]  /*16060*/  BSYNC B1 ;  /* 0x0000000000017941 */ /* 0x000fea0003800000 */
.L_x_11142:
        /* <DEDUP_REMOVED lines=9> */
.L_x_11144:
[----:B------:R-:W-:Y:S02]  /*16100*/  IMAD.MOV.U32 R13, RZ, RZ, R23 ;  /* 0x000000ffff0d7224 */ /* 0x000fe400078e0017 */
[----:B------:R-:W-:Y:S01]  /*16110*/  IMAD.MOV.U32 R12, RZ, RZ, 0x1 ;  /* 0x00000001ff0c7424 */ /* 0x000fe200078e00ff */
[----:B------:R-:W-:-:S13]  /*16120*/  IADD3 R2, P0, R14, R0, RZ ;  /* 0x000000000e027210 */ /* 0x000fda0007f1e0ff */
[----:B------:R-:W-:Y:S05]  /*16130*/  WARPSYNC.COLLECTIVE R15, `(.L_x_11145) ;  /* 0x000000000f087348 */ /* 0x000fea0003c00000 */
[----:B------:R0:W1:Y:S02]  /*16140*/  SHFL.IDX P6, R14, R13, R12, R11 ;  /* 0x0000000c0d0e7389 */ /* 0x00006400000c000b */
[----:B01----:R-:W-:Y:S01]  /*16150*/  ENDCOLLECTIVE ;  /* 0x000000000000791b */ /* 0x003fe20003800000 */
.L_x_11145:
        /* <DEDUP_REMOVED lines=13> */
.L_x_11146:
[----:B------:R-:W-:Y:S02]  /*16230*/  IMAD.MOV.U32 R13, RZ, RZ, R23 ;  /* 0x000000ffff0d7224 */ /* 0x000fe400078e0017 */
[----:B------:R-:W-:Y:S01]  /*16240*/  IMAD.MOV.U32 R12, RZ, RZ, 0x2 ;  /* 0x00000002ff0c7424 */ /* 0x000fe200078e00ff */
[----:B------:R-:W-:-:S13]  /*16250*/  IADD3 R2, P0, R14, R0, RZ ;  /* 0x000000000e027210 */ /* 0x000fda0007f1e0ff */
[----:B------:R-:W-:Y:S05]  /*16260*/  WARPSYNC.COLLECTIVE R15, `(.L_x_11147) ;  /* 0x000000000f087348 */ /* 0x000fea0003c00000 */
[----:B------:R0:W1:Y:S02]  /*16270*/  SHFL.IDX P6, R14, R13, R12, R11 ;  /* 0x0000000c0d0e7389 */ /* 0x00006400000c000b */
[----:B01----:R-:W-:Y:S01]  /*16280*/  ENDCOLLECTIVE ;  /* 0x000000000000791b */ /* 0x003fe20003800000 */
.L_x_11147:
        /* <DEDUP_REMOVED lines=13> */
.L_x_11148:
[----:B------:R-:W-:Y:S02]  /*16360*/  IMAD.MOV.U32 R13, RZ, RZ, R23 ;  /* 0x000000ffff0d7224 */ /* 0x000fe400078e0017 */
[----:B------:R-:W-:Y:S01]  /*16370*/  IMAD.MOV.U32 R12, RZ, RZ, 0x3 ;  /* 0x00000003ff0c7424 */ /* 0x000fe200078e00ff */
[----:B------:R-:W-:-:S13]  /*16380*/  IADD3 R2, P0, R14, R0, RZ ;  /* 0x000000000e027210 */ /* 0x000fda0007f1e0ff */
[----:B------:R-:W-:Y:S05]  /*16390*/  WARPSYNC.COLLECTIVE R15, `(.L_x_11149) ;  /* 0x000000000f087348 */ /* 0x000fea0003c00000 */
[----:B------:R0:W1:Y:S02]  /*163a0*/  SHFL.IDX P6, R14, R13, R12, R11 ;  /* 0x0000000c0d0e7389 */ /* 0x00006400000c000b */
[----:B01----:R-:W-:Y:S01]  /*163b0*/  ENDCOLLECTIVE ;  /* 0x000000000000791b */ /* 0x003fe20003800000 */
.L_x_11149:
        /* <DEDUP_REMOVED lines=13> */
.L_x_11150:
[----:B------:R-:W-:Y:S02]  /*16490*/  IMAD.MOV.U32 R13, RZ, RZ, R23 ;  /* 0x000000ffff0d7224 */ /* 0x000fe400078e0017 */
[----:B------:R-:W-:Y:S01]  /*164a0*/  IMAD.MOV.U32 R12, RZ, RZ, 0x4 ;  /* 0x00000004ff0c7424 */ /* 0x000fe200078e00ff */
[----:B------:R-:W-:-:S13]  /*164b0*/  IADD3 R2, P0, R14, R0, RZ ;  /* 0x000000000e027210 */ /* 0x000fda0007f1e0ff */
[----:B------:R-:W-:Y:S05]  /*164c0*/  WARPSYNC.COLLECTIVE R15, `(.L_x_11151) ;  /* 0x000000000f087348 */ /* 0x000fea0003c00000 */
[----:B------:R0:W1:Y:S02]  /*164d0*/  SHFL.IDX P6, R14, R13, R12, R11 ;  /* 0x0000000c0d0e7389 */ /* 0x00006400000c000b */
[----:B01----:R-:W-:Y:S01]  /*164e0*/  ENDCOLLECTIVE ;  /* 0x000000000000791b */ /* 0x003fe20003800000 */
.L_x_11151:
        /* <DEDUP_REMOVED lines=13> */
.L_x_11152:
[----:B------:R-:W-:Y:S02]  /*165c0*/  IMAD.MOV.U32 R13, RZ, RZ, R23 ;  /* 0x000000ffff0d7224 */ /* 0x000fe400078e0017 */
[----:B------:R-:W-:Y:S01]  /*165d0*/  IMAD.MOV.U32 R12, RZ, RZ, 0x5 ;  /* 0x00000005ff0c7424 */ /* 0x000fe200078e00ff */
[----:B------:R-:W-:-:S13]  /*165e0*/  IADD3 R2, P0, R14, R0, RZ ;  /* 0x000000000e027210 */ /* 0x000fda0007f1e0ff */
[----:B------:R-:W-:Y:S05]  /*165f0*/  WARPSYNC.COLLECTIVE R15, `(.L_x_11153) ;  /* 0x000000000f087348 */ /* 0x000fea0003c00000 */
[----:B------:R0:W1:Y:S02]  /*16600*/  SHFL.IDX P6, R14, R13, R12, R11 ;  /* 0x0000000c0d0e7389 */ /* 0x00006400000c000b */
[----:B01----:R-:W-:Y:S01]  /*16610*/  ENDCOLLECTIVE ;  /* 0x000000000000791b */ /* 0x003fe20003800000 */
.L_x_11153:
        /* <DEDUP_REMOVED lines=13> */
.L_x_11154:
[----:B------:R-:W-:Y:S05]  /*166f0*/  BRA `(.L_x_11155) ;  /* 0xffffffcc00107947 */ /* 0x000fea000383ffff */
.L_x_11060:
        /* <DEDUP_REMOVED lines=8> */
.L_x_11157:
[----:B------:R-:W-:Y:S05]  /*16780*/  BSYNC B0 ;  /* 0x0000000000007941 */ /* 0x000fea0003800000 */
.L_x_11156:
[----:B------:R-:W-:Y:S05]  /*16790*/  BRA `(.L_x_11158) ;  /* 0xffffffcc00e47947 */ /* 0x000fea000383ffff */
.L_x_11063:
[----:B---3--:R3:W4:Y:S02]  /*167a0*/  SYNCS.PHASECHK.TRANS64.TRYWAIT P0, [R5+URZ+0x22820], R0 ;  /* 0x02282000050075a7 */ /* 0x008724000800017f */
[----:B----4-:R-:W-:Y:S05]  /*167b0*/  @!P0 NANOSLEEP.SYNCS 0x989680 ;  /* 0x009896800000895d */ /* 0x010fea0003900000 */
[----:B------:R-:W4:Y:S02]  /*167c0*/  @!P0 SYNCS.PHASECHK.TRANS64 P0, [R5+URZ+0x22820], R0 ;  /* 0x02282000050085a7 */ /* 0x000f24000800007f */
[----:B----4-:R-:W-:Y:S05]  /*167d0*/  @!P0 BRA `(.L_x_11063) ;  /* 0xfffffffc00f08947 */ /* 0x010fea000383ffff */
[----:B------:R-:W-:Y:S05]  /*167e0*/  BRA `(.L_x_11159) ;  /* 0xffffffd0002c7947 */ /* 0x000fea000383ffff */
.L_x_11064:
        /* <DEDUP_REMOVED lines=11> */
.L_x_11161:
[----:B------:R-:W-:Y:S05]  /*168a0*/  BSYNC B0 ;  /* 0x0000000000007941 */ /* 0x000fea0003800000 */
.L_x_11160:
[----:B------:R-:W-:Y:S05]  /*168b0*/  BRA `(.L_x_11162) ;  /* 0xffffffd000147947 */ /* 0x000fea000383ffff */
.L_x_11067:
[----:B------:R-:W-:Y:S01]  /*168c0*/  BSSY B1, `(.L_x_11163) ;  /* 0x0000006000017945 */ /* 0x000fe20003800000 */
[----:B------:R-:W-:-:S07]  /*168d0*/  IMAD.MOV.U32 R15, RZ, RZ, -0x1 ;  /* 0xffffffffff0f7424 */ /* 0x000fce00078e00ff */
[----:B0123-5:R-:W-:Y:S05]  /*168e0*/  WARPSYNC.COLLECTIVE R15, `(.L_x_11164) ;  /* 0x000000000f0c7348 */ /* 0x02ffea0003c00000 */
[----:B------:R-:W-:Y:S02]  /*168f0*/  ELECT P6, UR62, PT ;  /* 0x00000000003e782f */ /* 0x000fe400038c0000 */
[----:B------:R-:W-:Y:S01]  /*16900*/  MOV R14, UR62 ;  /* 0x0000003e000e7c02 */ /* 0x000fe20008000f00 */
[----:B0123-5:R-:W-:Y:S10]  /*16910*/  ENDCOLLECTIVE ;  /* 0x000000000000791b */ /* 0x02fff40003800000 */
.L_x_11164:
[----:B------:R-:W-:Y:S05]  /*16920*/  BSYNC B1 ;  /* 0x0000000000017941 */ /* 0x000fea0003800000 */
.L_x_11163:
[----:B------:R-:W-:Y:S05]  /*16930*/  BRA `(.L_x_11165) ;  /* 0xffffffd0000c7947 */ /* 0x000fea000383ffff */
.L_x_11069:
[----:B---3--:R3:W4:Y:S02]  /*16940*/  SYNCS.PHASECHK.TRANS64.TRYWAIT P1, [R3+URZ+0x22840], R2 ;  /* 0x02284002030075a7 */ /* 0x008724000802017f */
[----:B----4-:R-:W-:Y:S05]  /*16950*/  @!P1 NANOSLEEP.SYNCS 0x989680 ;  /* 0x009896800000995d */ /* 0x010fea0003900000 */
[----:B------:R-:W4:Y:S02]  /*16960*/  @!P1 SYNCS.PHASECHK.TRANS64 P1, [R3+URZ+0x22840], R2 ;  /* 0x02284002030095a7 */ /* 0x000f24000802007f */
[----:B----4-:R-:W-:Y:S05]  /*16970*/  @!P1 BRA `(.L_x_11069) ;  /* 0xfffffffc00f09947 */ /* 0x010fea000383ffff */
[----:B------:R-:W-:Y:S05]  /*16980*/  BRA `(.L_x_11166) ;  /* 0xffffffd0002c7947 */ /* 0x000fea000383ffff */
.L_x_11071:
[----:B----4-:R4:W0:Y:S02]  /*16990*/  SYNCS.PHASECHK.TRANS64.TRYWAIT P1, [R5+URZ+0x22840], R0 ;  /* 0x02284000050075a7 */ /* 0x010824000802017f */
[----:B0-----:R-:W-:Y:S05]  /*169a0*/  @!P1 NANOSLEEP.SYNCS 0x989680 ;  /* 0x009896800000995d */ /* 0x001fea0003900000 */
[----:B------:R-:W0:Y:S02]  /*169b0*/  @!P1 SYNCS.PHASECHK.TRANS64 P1, [R5+URZ+0x22840], R0 ;  /* 0x02284000050095a7 */ /* 0x000e24000802007f */
[----:B0-----:R-:W-:Y:S05]  /*169c0*/  @!P1 BRA `(.L_x_11071) ;  /* 0xfffffffc00f09947 */ /* 0x001fea000383ffff */
[----:B------:R-:W-:Y:S05]  /*169d0*/  BRA `(.L_x_11167) ;  /* 0xffffffd000387947 */ /* 0x000fea000383ffff */
.L_x_11073:
[----:B------:R0:W0:Y:S02]  /*169e0*/  SYNCS.PHASECHK.TRANS64.TRYWAIT P1, [R3+URZ+0x22860], R2 ;  /* 0x02286002030075a7 */ /* 0x000024000802017f */
[----:B0-----:R-:W-:Y:S05]  /*169f0*/  @!P1 NANOSLEEP.SYNCS 0x989680 ;  /* 0x009896800000995d */ /* 0x001fea0003900000 */
[----:B------:R-:W0:Y:S02]  /*16a00*/  @!P1 SYNCS.PHASECHK.TRANS64 P1, [R3+URZ+0x22860], R2 ;  /* 0x02286002030095a7 */ /* 0x000e24000802007f */
[----:B0-----:R-:W-:Y:S05]  /*16a10*/  @!P1 BRA `(.L_x_11073) ;  /* 0xfffffffc00f09947 */ /* 0x001fea000383ffff */
[----:B------:R-:W-:Y:S05]  /*16a20*/  BRA `(.L_x_11168) ;  /* 0xffffffd000347947 */ /* 0x000fea000383ffff */
.L_x_11169:
        /* <DEDUP_REMOVED lines=13> */
.L_x_15557:


//--------------------- .text._ZN7cutlass13device_kernelIN5flash11enable_sm90INS1_16FlashAttnFwdSm90INS1_25CollectiveMainloopFwdSm90ILi2EN4cute5tupleIJNS5_1CILi1EEES8_S8_EEENS6_IJNS7_ILi128EEENS7_ILi96EEENS7_ILi64EEEEEELi256ENS_10bfloat16_tEfNS_4arch4Sm90ELb0ELb1ELb0ELb0ELb1ELb0ELb1ELb1ELb0ELb1ELb0ELb0EEENS1_21CollectiveEpilogueFwdINS6_IJSA_NS7_ILi256EEESB_EEES9_SE_SG_Li256ELb0ELb1ELb0ELb0EEENS1_30DynamicPersistentTileSchedulerILi256ELi128ELb0ELb1ELb1EEEEEEEEEvNT_6ParamsE --------------------------
	.section	.text._ZN7cutlass13device_kernelIN5flash11enable_sm90INS1_16FlashAttnFwdSm90INS1_25CollectiveMainloopFwdSm90ILi2EN4cute5tupleIJNS5_1CILi1EEES8_S8_EEENS6_IJNS7_ILi128EEENS7_ILi96EEENS7_ILi64EEEEEELi256ENS_10bfloat16_tEfNS_4arch4Sm90ELb0ELb1ELb0ELb0ELb1ELb0ELb1ELb1ELb0ELb1ELb0ELb0EEENS1_21CollectiveEpilogueFwdINS6_IJSA_NS7_ILi256EEESB_EEES9_SE_SG_Li256ELb0ELb1ELb0ELb0EEENS1_30DynamicPersistentTileSchedulerILi256ELi128ELb0ELb1ELb1EEEEEEEEEvNT_6ParamsE,"ax",@progbits
	.align	128
.text._ZN7cutlass13device_kernelIN5flash11enable_sm90INS1_16FlashAttnFwdSm90INS1_25CollectiveMainloopFwdSm90ILi2EN4cute5tupleIJNS5_1CILi1EEES8_S8_EEENS6_IJNS7_ILi128EEENS7_ILi96EEENS7_ILi64EEEEEELi256ENS_10bfloat16_tEfNS_4arch4Sm90ELb0ELb1ELb0ELb0ELb1ELb0ELb1ELb1ELb0ELb1ELb0ELb0EEENS1_21CollectiveEpilogueFwdINS6_IJSA_NS7_ILi256EEESB_EEES9_SE_SG_Li256ELb0ELb1ELb0ELb0EEENS1_30DynamicPersistentTileSchedulerILi256ELi128ELb0ELb1ELb1EEEEEEEEEvNT_6ParamsE:
        .type           _ZN7cutlass13device_kernelIN5flash11enable_sm90INS1_16FlashAttnFwdSm90INS1_25CollectiveMainloopFwdSm90ILi2EN4cute5tupleIJNS5_1CILi1EEES8_S8_EEENS6_IJNS7_ILi128EEENS7_ILi96EEENS7_ILi64EEEEEELi256ENS_10bfloat16_tEfNS_4arch4Sm90ELb0ELb1ELb0ELb0ELb1ELb0ELb1ELb1ELb0ELb1ELb0ELb0EEENS1_21CollectiveEpilogueFwdINS6_IJSA_NS7_ILi256EEESB_EEES9_SE_SG_Li256ELb0ELb1ELb0ELb0EEENS1_30DynamicPersistentTileSchedulerILi256ELi128ELb0ELb1ELb1EEEEEEEEEvNT_6ParamsE,@function
        .size           _ZN7cutlass13device_kernelIN5flash11enable_sm90INS1_16FlashAttnFwdSm90INS1_25CollectiveMainloopFwdSm90ILi2EN4cute5tupleIJNS5_1CILi1EEES8_S8_EEENS6_IJNS7_ILi128EEENS7_ILi96EEENS7_ILi64EEEEEELi256ENS_10bfloat16_tEfNS_4arch4Sm90ELb0ELb1ELb0ELb0ELb1ELb0ELb1ELb1ELb0ELb1ELb0ELb0EEENS1_21CollectiveEpilogueFwdINS6_IJSA_NS7_ILi256EEESB_EEES9_SE_SG_Li256ELb0ELb1ELb0ELb0EEENS1_30DynamicPersistentTileSchedulerILi256ELi128ELb0ELb1ELb1EEEEEEEEEvNT_6ParamsE,(.L_x_15558 - _ZN7cutlass13device_kernelIN5flash11enable_sm90INS1_16FlashAttnFwdSm90INS1_25CollectiveMainloopFwdSm90ILi2EN4cute5tupleIJNS5_1CILi1EEES8_S8_EEENS6_IJNS7_ILi128EEENS7_ILi96EEENS7_ILi64EEEEEELi256ENS_10bfloat16_tEfNS_4arch4Sm90ELb0ELb1ELb0ELb0ELb1ELb0ELb1ELb1ELb0ELb1ELb0ELb0EEENS1_21CollectiveEpilogueFwdINS6_IJSA_NS7_ILi256EEESB_EEES9_SE_SG_Li256ELb0ELb1ELb0ELb0EEENS1_30DynamicPersistentTileSchedulerILi256ELi128ELb0ELb1ELb1EEEEEEEEEvNT_6ParamsE)
        .other          _ZN7cutlass13device_kernelIN5flash11enable_sm90INS1_16FlashAttnFwdSm90INS1_25CollectiveMainloopFwdSm90ILi2EN4cute5tupleIJNS5_1CILi1EEES8_S8_EEENS6_IJNS7_ILi128EEENS7_ILi96EEENS7_ILi64EEEEEELi256ENS_10bfloat16_tEfNS_4arch4Sm90ELb0ELb1ELb0ELb0ELb1ELb0ELb1ELb1ELb0ELb1ELb0ELb0EEENS1_21CollectiveEpilogueFwdINS6_IJSA_NS7_ILi256EEESB_EEES9_SE_SG_Li256ELb0ELb1ELb0ELb0EEENS1_30DynamicPersistentTileSchedulerILi256ELi128ELb0ELb1ELb1EEEEEEEEEvNT_6ParamsE,@"STO_CUDA_ENTRY STV_DEFAULT"
_ZN7cutlass13device_kernelIN5flash11enable_sm90INS1_16FlashAttnFwdSm90INS1_25CollectiveMainloopFwdSm90ILi2EN4cute5tupleIJNS5_1CILi1EEES8_S8_EEENS6_IJNS7_ILi128EEENS7_ILi96EEENS7_ILi64EEEEEELi256ENS_10bfloat16_tEfNS_4arch4Sm90ELb0ELb1ELb0ELb0ELb1ELb0ELb1ELb1ELb0ELb1ELb0ELb0EEENS1_21CollectiveEpilogueFwdINS6_IJSA_NS7_ILi256EEESB_EEES9_SE_SG_Li256ELb0ELb1ELb0ELb0EEENS1_30DynamicPersistentTileSchedulerILi256ELi128ELb0ELb1ELb1EEEEEEEEEvNT_6ParamsE:
        /* <DEDUP_REMOVED lines=9> */
[----:B------:R1:W2:Y:S01]  /*0090*/  SHFL.IDX PT, R3, R24, RZ, 0x1f ;  /* 0x00001fff18037589 */ /* 0x0002a200000e0000 */
        /* <DEDUP_REMOVED lines=15> */
[----:B------:R1:W0:Y:S01]  /*0190*/  @!UP0 SYNCS.EXCH.64 URZ, [UR8+0x32400], UR4 ;  /* 0x03240004083f85b2 */ /* 0x0002220008000100 */
[----:B------:R1:W3:Y:S05]  /*01a0*/  @!UP1 SYNCS.EXCH.64 URZ, [UR8+0x32410], UR4 ;  /* 0x03241004083f95b2 */ /* 0x0002ea0008000100 */
[----:B------:R1:W4:Y:S02]  /*01b0*/  @!UP2 SYNCS.EXCH.64 URZ, [UR8+0x32420], UR6 ;  /* 0x03242006083fa5b2 */ /* 0x0003240008000100 */
[----:B-12---:R-:W-:Y:S05]  /*01c0*/  @P1 BRA `(.L_x_11170) ;  /* 0x0000000000481947 */ /* 0x006fea0003800000 */
[----:B------:R-:W1:Y:S01]  /*01d0*/  S2UR UR5, SR_CgaCtaId ;  /* 0x00000000000579c3 */ /* 0x000e620000008800 */
        /* <DEDUP_REMOVED lines=12> */
[----:B-1----:R1:W2:Y:S08]  /*02a0*/  SYNCS.EXCH.64 URZ, [UR8+0x32430], UR4 ;  /* 0x03243004083f75b2 */ /* 0x0022b00008000100 */
[----:B------:R1:W0:Y:S01]  /*02b0*/  SYNCS.EXCH.64 URZ, [UR8+0x32440], UR6 ;  /* 0x03244006083f75b2 */ /* 0x0002220008000100 */
[----:B------:R1:W0:Y:S01]  /*02c0*/  SYNCS.EXCH.64 URZ, [UR8+0x32438], UR4 ;  /* 0x03243804083f75b2 */ /* 0x0002220008000100 */
[----:B------:R1:W0:Y:S01]  /*02d0*/  SYNCS.EXCH.64 URZ, [UR8+0x32448], UR6 ;  /* 0x03244806083f75b2 */ /* 0x0002220008000100 */
[----:B------:R-:W-:Y:S01]  /*02e0*/  NOP ;  /* 0x0000000000007918 */ /* 0x000fe20000000000 */
.L_x_11170:
[----:B------:R-:W5:Y:S01]  /*02f0*/  SHFL.IDX PT, R2, R0, RZ, 0x1f ;  /* 0x00001fff00027589 */ /* 0x000f6200000e0000 */
[----:B------:R-:W-:Y:S01]  /*0300*/  NOP ;  /* 0x0000000000007918 */ /* 0x000fe20000000000 */
[----:B-----5:R-:W-:-:S13]  /*0310*/  ISETP.NE.AND P0, PT, R2, RZ, PT ;  /* 0x000000ff0200720c */ /* 0x020fda0003f05270 */
        /* <DEDUP_REMOVED lines=14> */
[----:B-1----:R1:W0:Y:S08]  /*0400*/  SYNCS.EXCH.64 URZ, [UR8+0x32450], UR4 ;  /* 0x03245004083f75b2 */ /* 0x0022300008000100 */
[----:B------:R1:W0:Y:S01]  /*0410*/  SYNCS.EXCH.64 URZ, [UR8+0x32460], UR6 ;  /* 0x03246006083f75b2 */ /* 0x0002220008000100 */
[----:B------:R1:W0:Y:S01]  /*0420*/  SYNCS.EXCH.64 URZ, [UR8+0x32458], UR4 ;  /* 0x03245804083f75b2 */ /* 0x0002220008000100 */
[----:B------:R1:W0:Y:S01]  /*0430*/  SYNCS.EXCH.64 URZ, [UR8+0x32468], UR6 ;  /* 0x03246806083f75b2 */ /* 0x0002220008000100 */
[----:B------:R-:W-:Y:S01]  /*0440*/  NOP ;  /* 0x0000000000007918 */ /* 0x000fe20000000000 */
.L_x_11171:
[----:B------:R-:W5:Y:S01]  /*0450*/  SHFL.IDX PT, R2, R0, RZ, 0x1f ;  /* 0x00001fff00027589 */ /* 0x000f6200000e0000 */
[----:B------:R-:W-:Y:S01]  /*0460*/  NOP ;  /* 0x0000000000007918 */ /* 0x000fe20000000000 */
[----:B-----5:R-:W-:-:S13]  /*0470*/  ISETP.NE.AND P0, PT, R2, RZ, PT ;  /* 0x000000ff0200720c */ /* 0x020fda0003f05270 */
        /* <DEDUP_REMOVED lines=10> */
[----:B-1----:R1:W0:Y:S01]  /*0520*/  SYNCS.EXCH.64 URZ, [UR6+0x32470], UR4 ;  /* 0x03247004063f75b2 */ /* 0x0022220008000100 */
[----:B------:R1:W0:Y:S01]  /*0530*/  SYNCS.EXCH.64 URZ, [UR6+0x32480], UR4 ;  /* 0x03248004063f75b2 */ /* 0x0002220008000100 */
[----:B------:R1:W0:Y:S01]  /*0540*/  SYNCS.EXCH.64 URZ, [UR6+0x32478], UR4 ;  /* 0x03247804063f75b2 */ /* 0x0002220008000100 */
[----:B------:R1:W0:Y:S01]  /*0550*/  SYNCS.EXCH.64 URZ, [UR6+0x32488], UR4 ;  /* 0x03248804063f75b2 */ /* 0x0002220008000100 */
[----:B------:R-:W-:Y:S01]  /*0560*/  NOP ;  /* 0x0000000000007918 */ /* 0x000fe20000000000 */
.L_x_11172:
        /* <DEDUP_REMOVED lines=22> */
.L_x_11173:
[----:B------:R-:W5:Y:S01]  /*06d0*/  SHFL.IDX PT, R2, R0, RZ, 0x1f ;  /* 0x00001fff00027589 */ /* 0x000f6200000e0000 */
[----:B------:R-:W-:Y:S01]  /*06e0*/  R2UR UR9, R3 ;  /* 0x00000000030972ca */ /* 0x000fe200000e0000 */
        /* <DEDUP_REMOVED lines=21> */
.L_x_11174:
[----:B------:R-:W-:Y:S01]  /*0840*/  UISETP.NE.AND UP0, UPT, UR9, URZ, UPT ;  /* 0x0000003f0900728c */ /* 0x000fe2000bf05270 */
[----:B------:R-:W-:Y:S01]  /*0850*/  NOP ;  /* 0x0000000000007918 */ /* 0x000fe20000000000 */
[----:B-1----:R-:W-:Y:S01]  /*0860*/  UMOV UR4, 0x1 ;  /* 0x0000000100047882 */ /* 0x002fe20000000000 */
[----:B------:R-:W-:Y:S01]  /*0870*/  ULDC UR5, c[0x0][0x20] ;  /* 0x0000080000057ab9 */ /* 0x000fe20000000800 */
[----:B------:R-:W-:Y:S01]  /*0880*/  USEL UR4, UR4, 0x2, !UP0 ;  /* 0x0000000204047887 */ /* 0x000fe2000c000000 */
[----:B0-234-:R-:W-:Y:S01]  /*0890*/  BAR.SYNC.DEFER_BLOCKING 0x0 ;  /* 0x0000000000007b1d */ /* 0x01dfe20000010000 */
[----:B------:R-:W-:Y:S02]  /*08a0*/  PLOP3.LUT P1, PT, PT, PT, UP0, 0x80, 0x0 ;  /* 0x000000000000781c */ /* 0x000fe40003f2f008 */
[----:B------:R-:W-:Y:S02]  /*08b0*/  IADD3 R16, P0, R1, UR5, RZ ;  /* 0x0000000501107c10 */ /* 0x000fe4000ff1e0ff */
[----:B------:R-:W-:Y:S01]  /*08c0*/  IMAD.U32 R2, RZ, RZ, UR4 ;  /* 0x00000004ff027e24 */ /* 0x000fe2000f8e00ff */
[----:B------:R-:W-:Y:S01]  /*08d0*/  ULDC UR6, c[0x0][0x24] ;  /* 0x0000090000067ab9 */ /* 0x000fe20000000800 */
[----:B------:R-:W-:Y:S01]  /*08e0*/  ULDC.64 UR36, c[0x0][0x208] ;  /* 0x0000820000247ab9 */ /* 0x000fe20000000a00 */
[----:B------:R-:W-:-:S02]  /*08f0*/  IMAD.X R17, RZ, RZ, UR6, P0 ;  /* 0x00000006ff117e24 */ /* 0x000fc400080e06ff */
[----:B------:R0:W-:Y:S01]  /*0900*/  STL [R1+0x458], R2 ;  /* 0x0004580201007387 */ /* 0x0001e20000100800 */
[----:B------:R-:W-:Y:S02]  /*0910*/  IMAD.MOV.U32 R22, RZ, RZ, R16 ;  /* 0x000000ffff167224 */ /* 0x000fe400078e0010 */
[----:B------:R-:W-:Y:S01]  /*0920*/  IMAD.MOV.U32 R23, RZ, RZ, R17 ;  /* 0x000000ffff177224 */ /* 0x000fe200078e0011 */
[----:B------:R-:W-:Y:S06]  /*0930*/  @!P1 BRA `(.L_x_11175) ;  /* 0x0000020c00d89947 */ /* 0x000fec0003800000 */
.L_x_11176:
[----:B------:R-:W-:-:S08]  /*0940*/  NOP ;  /* 0x0000000000007918 */ /* 0x000fd00000000000 */
[----:B------:R-:W1:Y:S02]  /*0950*/  USETMAXREG.TRY_ALLOC.CTAPOOL UP0, 0xe8 ;  /* 0x000000e8000079c8 */ /* 0x000e640008000600 */
[----:B-1----:R-:W-:-:S13]  /*0960*/  PLOP3.LUT P0, PT, PT, PT, UP0, 0x80, 0x0 ;  /* 0x000000000000781c */ /* 0x002fda0003f0f008 */
[----:B------:R-:W-:Y:S05]  /*0970*/  @!P0 BRA `(.L_x_11176) ;  /* 0xfffffffc00f08947 */ /* 0x000fea000383ffff */
[----:B------:R-:W1:Y:S08]  /*0980*/  S2UR UR5, SR_CTAID.X ;  /* 0x00000000000579c3 */ /* 0x000e700000002500 */
[----:B------:R-:W-:Y:S08]  /*0990*/  BAR.ARV 0x4, 0x180 ;  /* 0x0106000000007b1d */ /* 0x000ff00000002000 */
[----:B------:R-:W-:Y:S08]  /*09a0*/  BAR.ARV 0x8, 0x180 ;  /* 0x0206000000007b1d */ /* 0x000ff00000002000 */
[----:B------:R-:W1:Y:S01]  /*09b0*/  LDC R0, c[0x0][0xd38] ;  /* 0x00034e00ff007b82 */ /* 0x000e620000000800 */
[----:B------:R-:W-:Y:S01]  /*09c0*/  ISETP.NE.AND P0, PT, R24, 0x1, PT ;  /* 0x000000011800780c */ /* 0x000fe20003f05270 */
[----:B------:R2:W-:-:S12]  /*09d0*/  STL.64 [R1+0x1f0], RZ ;  /* 0x0001f0ff01007387 */ /* 0x0005d80000100a00 */
[----:B------:R-:W-:Y:S06]  /*09e0*/  @!P0 BAR.ARV 0x9, 0x100 ;  /* 0x0244000000008b1d */ /* 0x000fec0000002000 */
[C---:B------:R-:W-:Y:S02]  /*09f0*/  IADD3 R214, P1, R16.reuse, 0x1f0, RZ ;  /* 0x000001f010d67810 */ /* 0x040fe40007f3e0ff */
[----:B------:R-:W-:Y:S01]  /*0a00*/  IADD3 R216, P2, R16, 0x1fc, RZ ;  /* 0x000001fc10d87810 */ /* 0x000fe20007f5e0ff */
[----:B------:R2:W-:Y:S01]  /*0a10*/  STL [R1+0x1f8], RZ ;  /* 0x0001f8ff01007387 */ /* 0x0005e20000100800 */
[----:B-1----:R-:W-:Y:S01]  /*0a20*/  ISETP.LE.AND P0, PT, R0, UR5, PT ;  /* 0x0000000500007c0c */ /* 0x002fe2000bf03270 */
[----:B------:R-:W-:-:S02]  /*0a30*/  IMAD.X R213, RZ, RZ, R17, P1 ;  /* 0x000000ffffd57224 */ /* 0x000fc400008e0611 */
[----:B------:R2:W-:Y:S01]  /*0a40*/  STL [R1+0x1fc], RZ ;  /* 0x0001fcff01007387 */ /* 0x0005e20000100800 */
[----:B------:R-:W-:-:S09]  /*0a50*/  IMAD.X R215, RZ, RZ, R17, P2 ;  /* 0x000000ffffd77224 */ /* 0x000fd200010e0611 */
[----:B--2---:R-:W-:Y:S05]  /*0a60*/  @P0 EXIT ;  /* 0x000000000000094d */ /* 0x004fea0003800000 */
[----:B0-----:R-:W0:Y:S01]  /*0a70*/  S2R R2, SR_TID.X ;  /* 0x0000000000027919 */ /* 0x001e220000002100 */
[----:B------:R-:W1:Y:S01]  /*0a80*/  S2UR UR9, SR_CgaCtaId ;  /* 0x00000000000979c3 */ /* 0x000e620000008800 */
[----:B------:R-:W-:Y:S01]  /*0a90*/  UMOV UR42, 0x400 ;  /* 0x00000400002a7882 */ /* 0x000fe20000000000 */
[----:B------:R-:W-:Y:S01]  /*0aa0*/  IMAD.MOV.U32 R191, RZ, RZ, 0x2 ;  /* 0x00000002ffbf7424 */ /* 0x000fe200078e00ff */
[C---:B------:R-:W-:Y:S01]  /*0ab0*/  IADD3 R208, -R24.reuse, 0xb, RZ ;  /* 0x0000000b18d07810 */ /* 0x040fe20007ffe1ff */
[----:B------:R-:W-:-:S04]  /*0ac0*/  VIADD R209, R24, 0x8 ;  /* 0x0000000818d17836 */ /* 0x000fc80000000000 */
[----:B------:R-:W2:Y:S01]  /*0ad0*/  S2UR UR4, SR_SWINHI ;  /* 0x00000000000479c3 */ /* 0x000ea20000002f00 */
[----:B-1----:R-:W-:Y:S01]  /*0ae0*/  ULEA UR42, UR9, UR42, 0x18 ;  /* 0x0000002a092a7291 */ /* 0x002fe2000f8ec03f */
[----:B0-----:R-:W-:-:S06]  /*0af0*/  VIADD R205, R2, 0xffffff80 ;  /* 0xffffff8002cd7836 */ /* 0x001fcc0000000000 */
[----:B------:R-:W-:Y:S01]  /*0b00*/  UMOV UR58, UR42 ;  /* 0x0000002a003a7c82 */ /* 0x000fe20008000000 */
[----:B--2---:R-:W-:Y:S01]  /*0b10*/  UMOV UR59, UR4 ;  /* 0x00000004003b7c82 */ /* 0x004fe20008000000 */
[----:B------:R-:W-:Y:S01]  /*0b20*/  UMOV UR4, UR5 ;  /* 0x0000000500047c82 */ /* 0x000fe20008000000 */
[----:B------:R-:W-:-:S04]  /*0b30*/  SHF.R.S32.HI R0, RZ, 0x1f, R205 ;  /* 0x0000001fff007819 */ /* 0x000fc800000114cd */
[CC--:B------:R-:W-:Y:S02]  /*0b40*/  LEA.HI R3, R0.reuse, R205.reuse, RZ, 0x5 ;  /* 0x000000cd00037211 */ /* 0x0c0fe400078f28ff */
[CC--:B------:R-:W-:Y:S02]  /*0b50*/  LEA.HI R2, R0.reuse, R205.reuse, RZ, 0x4 ;  /* 0x000000cd00027211 */ /* 0x0c0fe400078f20ff */
[----:B------:R-:W-:Y:S01]  /*0b60*/  LEA.HI R26, R0, R205, RZ, 0x7 ;  /* 0x000000cd001a7211 */ /* 0x000fe200078f38ff */
[----:B------:R-:W-:Y:S01]  /*0b70*/  IMAD.SHL.U32 R5, R3, 0x20, RZ ;  /* 0x0000002003057824 */ /* 0x000fe200078e00ff */
[----:B------:R-:W-:Y:S02]  /*0b80*/  SHF.R.S32.HI R3, RZ, 0x4, R2 ;  /* 0x00000004ff037819 */ /* 0x000fe40000011402 */
[C---:B------:R-:W-:Y:S02]  /*0b90*/  LOP3.LUT R4, R2.reuse, 0x3fffff0, RZ, 0xc0, !PT ;  /* 0x03fffff002047812 */ /* 0x040fe400078ec0ff */
[----:B------:R-:W-:-:S02]  /*0ba0*/  LEA.HI R2, R2, R3, RZ, 0x1 ;  /* 0x0000000302027211 */ /* 0x000fc400078f08ff */
[----:B------:R-:W-:Y:S01]  /*0bb0*/  LOP3.LUT R212, R26, 0xffffff80, RZ, 0xc0, !PT ;  /* 0xffffff801ad47812 */ /* 0x000fe200078ec0ff */
[----:B------:R-:W-:Y:S01]  /*0bc0*/  IMAD.IADD R4, R205, 0x1, -R4 ;  /* 0x00000001cd047824 */ /* 0x000fe200078e0a04 */
[----:B------:R-:W-:Y:S02]  /*0bd0*/  LOP3.LUT R2, R2, 0x1ffffffe, RZ, 0xc0, !PT ;  /* 0x1ffffffe02027812 */ /* 0x000fe400078ec0ff */
[----:B------:R-:W-:Y:S01]  /*0be0*/  LOP3.LUT R5, R5, 0xfffffc00, RZ, 0xc0, !PT ;  /* 0xfffffc0005057812 */ /* 0x000fe200078ec0ff */
[----:B------:R-:W-:Y:S01]  /*0bf0*/  IMAD.IADD R212, R205, 0x1, -R212 ;  /* 0x00000001cdd47824 */ /* 0x000fe200078e0ad4 */
[----:B------:R-:W-:Y:S01]  /*0c00*/  SHF.R.S32.HI R219, RZ, 0x7, R26 ;  /* 0x00000007ffdb7819 */ /* 0x000fe2000001141a */
[----:B------:R-:W-:Y:S02]  /*0c10*/  IMAD.IADD R2, R3, 0x1, -R2 ;  /* 0x0000000103027824 */ /* 0x000fe400078e0a02 */
[----:B------:R-:W-:Y:S01]  /*0c20*/  IMAD R5, R4, 0x40, R5 ;  /* 0x0000004004057824 */ /* 0x000fe200078e0205 */
[----:B------:R-:W-:-:S02]  /*0c30*/  SHF.R.S32.HI R3, RZ, 0x1f, R212 ;  /* 0x0000001fff037819 */ /* 0x000fc400000114d4 */
[----:B------:R-:W-:Y:S01]  /*0c40*/  LEA.HI R4, R0, R205, RZ, 0x2 ;  /* 0x000000cd00047211 */ /* 0x000fe200078f10ff */
[----:B------:R-:W-:Y:S01]  /*0c50*/  IMAD R190, R2, 0x8, R5 ;  /* 0x0000000802be7824 */ /* 0x000fe200078e0205 */
[----:B------:R-:W-:Y:S02]  /*0c60*/  LEA.HI R25, R3, R212, RZ, 0x2 ;  /* 0x000000d403197211 */ /* 0x000fe400078f10ff */
[----:B------:R-:W-:Y:S01]  /*0c70*/  LOP3.LUT R4, R4, 0xfffffffc, RZ, 0xc0, !PT ;  /* 0xfffffffc04047812 */ /* 0x000fe200078ec0ff */
[----:B------:R-:W-:Y:S01]  /*0c80*/  IMAD.WIDE R190, R190, R191, UR58 ;  /* 0x0000003abebe7e25 */ /* 0x000fe2000f8e02bf */
[--C-:B------:R-:W-:Y:S02]  /*0c90*/  SHF.R.S32.HI R2, RZ, 0x2, R25.reuse ;  /* 0x00000002ff027819 */ /* 0x100fe40000011419 */
[----:B------:R-:W-:Y:S01]  /*0ca0*/  SHF.R.S32.HI R5, RZ, 0x1f, R25 ;  /* 0x0000001fff057819 */ /* 0x000fe20000011419 */
[----:B------:R-:W-:Y:S01]  /*0cb0*/  IMAD.IADD R4, R205, 0x1, -R4 ;  /* 0x00000001cd047824 */ /* 0x000fe200078e0a04 */
[----:B------:R-:W-:-:S02]  /*0cc0*/  IADD3 R9, P6, R190, 0x20, RZ ;  /* 0x00000020be097810 */ /* 0x000fc40007fde0ff */
[----:B------:R-:W-:Y:S02]  /*0cd0*/  LEA.HI R5, R5, R2, RZ, 0x3 ;  /* 0x0000000205057211 */ /* 0x000fe400078f18ff */
[----:B------:R-:W-:Y:S02]  /*0ce0*/  LEA.HI R3, R3, R212, RZ, 0x5 ;  /* 0x000000d403037211 */ /* 0x000fe400078f28ff */
[----:B------:R-:W-:Y:S02]  /*0cf0*/  LOP3.LUT R5, R5, 0xfffffff8, RZ, 0xc0, !PT ;  /* 0xfffffff805057812 */ /* 0x000fe400078ec0ff */
[----:B------:R-:W-:Y:S02]  /*0d00*/  LEA.HI R6, R4, R4, RZ, 0x1 ;  /* 0x0000000404067211 */ /* 0x000fe400078f08ff */
[----:B------:R-:W-:Y:S01]  /*0d10*/  LOP3.LUT R7, R9, 0x380, RZ, 0xc0, !PT ;  /* 0x0000038009077812 */ /* 0x000fe200078ec0ff */
[----:B------:R-:W-:Y:S01]  /*0d20*/  IMAD.IADD R2, R2, 0x1, -R5 ;  /* 0x0000000102027824 */ /* 0x000fe200078e0a05 */
[----:B------:R-:W-:-:S02]  /*0d30*/  SHF.R.S32.HI R3, RZ, 0x5, R3 ;  /* 0x00000005ff037819 */ /* 0x000fc40000011403 */
[----:B------:R-:W-:Y:S02]  /*0d40*/  LOP3.LUT R5, R6, 0x1ffffffe, RZ, 0xc0, !PT ;  /* 0x1ffffffe06057812 */ /* 0x000fe400078ec0ff */
[----:B------:R-:W-:Y:S01]  /*0d50*/  SHF.R.U64 R6, R7, 0x3, RZ ;  /* 0x0000000307067819 */ /* 0x000fe200000012ff */
[----:B------:R-:W-:Y:S01]  /*0d60*/  IMAD R27, R3, 0x10, R2 ;  /* 0x00000010031b7824 */ /* 0x000fe200078e0202 */
[----:B------:R-:W-:Y:S01]  /*0d70*/  IADD3 R7, P1, R190, 0x60, RZ ;  /* 0x00000060be077810 */ /* 0x000fe20007f3e0ff */
[----:B------:R-:W-:Y:S01]  /*0d80*/  IMAD.IADD R29, R4, 0x1, -R5 ;  /* 0x00000001041d7824 */ /* 0x000fe200078e0a05 */
[----:B------:R-:W-:Y:S01]  /*0d90*/  LOP3.LUT R2, R6, R9, RZ, 0x3c, !PT ;  /* 0x0000000906027212 */ /* 0x000fe200078e3cff */
[----:B------:R-:W-:Y:S01]  /*0da0*/  IMAD.X R3, RZ, RZ, R191, P6 ;  /* 0x000000ffff037224 */ /* 0x000fe200030e06bf */
[----:B------:R-:W-:Y:S02]  /*0db0*/  LOP3.LUT R6, R7, 0x380, RZ, 0xc0, !PT ;  /* 0x0000038007067812 */ /* 0x000fe400078ec0ff */
[----:B------:R-:W-:-:S02]  /*0dc0*/  IADD3 R11, P3, R190, 0x4020, RZ ;  /* 0x00004020be0b7810 */ /* 0x000fc40007f7e0ff */
[----:B------:R-:W-:Y:S02]  /*0dd0*/  IADD3 R5, P0, R190, 0x40, RZ ;  /* 0x00000040be057810 */ /* 0x000fe40007f1e0ff */
[----:B------:R-:W-:Y:S02]  /*0de0*/  SHF.R.U64 R6, R6, 0x3, RZ ;  /* 0x0000000306067819 */ /* 0x000fe400000012ff */
[----:B------:R-:W-:Y:S02]  /*0df0*/  LOP3.LUT R10, R11, 0x380, RZ, 0xc0, !PT ;  /* 0x000003800b0a7812 */ /* 0x000fe400078ec0ff */
[----:B------:R-:W-:Y:S02]  /*0e00*/  LOP3.LUT R4, R5, 0x380, RZ, 0xc0, !PT ;  /* 0x0000038005047812 */ /* 0x000fe400078ec0ff */
[----:B------:R-:W-:Y:S01]  /*0e10*/  LOP3.LUT R6, R6, R7, RZ, 0x3c, !PT ;  /* 0x0000000706067212 */ /* 0x000fe200078e3cff */
[----:B------:R-:W-:Y:S01]  /*0e20*/  IMAD.X R7, RZ, RZ, R191, P1 ;  /* 0x000000ffff077224 */ /* 0x000fe200008e06bf */
[----:B------:R-:W-:-:S02]  /*0e30*/  MOV R2, R2 ;  /* 0x0000000200027202 */ /* 0x000fc40000000f00 */
[----:B------:R-:W-:Y:S02]  /*0e40*/  IADD3 R9, P2, R190, 0x4000, RZ ;  /* 0x00004000be097810 */ /* 0x000fe40007f5e0ff */
[----:B------:R-:W-:Y:S01]  /*0e50*/  SHF.R.U64 R10, R10, 0x3, RZ ;  /* 0x000000030a0a7819 */ /* 0x000fe200000012ff */
[----:B------:R0:W-:Y:S01]  /*0e60*/  STL [R1+0x450], R2 ;  /* 0x0004500201007387 */ /* 0x0001e20000100800 */
[----:B------:R-:W-:Y:S02]  /*0e70*/  LEA.HI R26, R26, R219, RZ, 0x1 ;  /* 0x000000db1a1a7211 */ /* 0x000fe400078f08ff */
[----:B------:R-:W-:Y:S02]  /*0e80*/  SHF.R.U64 R4, R4, 0x3, RZ ;  /* 0x0000000304047819 */ /* 0x000fe400000012ff */
[----:B------:R-:W-:Y:S02]  /*0e90*/  LOP3.LUT R8, R9, 0x380, RZ, 0xc0, !PT ;  /* 0x0000038009087812 */ /* 0x000fe400078ec0ff */
[----:B------:R-:W-:Y:S01]  /*0ea0*/  LOP3.LUT R10, R10, R11, RZ, 0x3c, !PT ;  /* 0x0000000b0a0a7212 */ /* 0x000fe200078e3cff */
[----:B------:R-:W-:Y:S01]  /*0eb0*/  IMAD.X R11, RZ, RZ, R191, P3 ;  /* 0x000000ffff0b7224 */ /* 0x000fe200018e06bf */
[----:B------:R-:W-:-:S02]  /*0ec0*/  LOP3.LUT R26, R26, 0x3fffffe, RZ, 0xc0, !PT ;  /* 0x03fffffe1a1a7812 */ /* 0x000fc400078ec0ff */
[----:B0-----:R-:W-:Y:S02]  /*0ed0*/  MOV R2, R6 ;  /* 0x0000000600027202 */ /* 0x001fe40000000f00 */
[----:B------:R-:W-:Y:S01]  /*0ee0*/  LOP3.LUT R4, R4, R5, RZ, 0x3c, !PT ;  /* 0x0000000504047212 */ /* 0x000fe200078e3cff */
[--C-:B------:R-:W-:Y:S01]  /*0ef0*/  IMAD.X R5, RZ, RZ, R191.reuse, P0 ;  /* 0x000000ffff057224 */ /* 0x100fe200000e06bf */
[----:B------:R-:W-:Y:S01]  /*0f00*/  SHF.R.U64 R8, R8, 0x3, RZ ;  /* 0x0000000308087819 */ /* 0x000fe200000012ff */
[----:B------:R0:W-:Y:S01]  /*0f10*/  STL [R1+0x448], R2 ;  /* 0x0004480201007387 */ /* 0x0001e20000100800 */
[----:B------:R-:W-:Y:S01]  /*0f20*/  IMAD.IADD R26, R219, 0x1, -R26 ;  /* 0x00000001db1a7824 */ /* 0x000fe200078e0a1a */
[----:B------:R-:W-:Y:S02]  /*0f30*/  LEA.HI R0, R0, R205, RZ, 0x3 ;  /* 0x000000cd00007211 */ /* 0x000fe400078f18ff */
[----:B------:R-:W-:Y:S01]  /*0f40*/  LOP3.LUT R8, R8, R9, RZ, 0x3c, !PT ;  /* 0x0000000908087212 */ /* 0x000fe200078e3cff */
[----:B------:R-:W-:Y:S01]  /*0f50*/  IMAD.X R9, RZ, RZ, R191, P2 ;  /* 0x000000ffff097224 */ /* 0x000fe200010e06bf */
[----:B------:R-:W-:Y:S01]  /*0f60*/  MOV R3, R4 ;  /* 0x0000000400037202 */ /* 0x000fe20000000f00 */
[----:B------:R-:W-:Y:S01]  /*0f70*/  IMAD R206, R26, 0x40, R27 ;  /* 0x000000401ace7824 */ /* 0x000fe200078e021b */
[----:B------:R-:W-:-:S02]  /*0f80*/  SHF.R.S32.HI R210, RZ, 0x3, R0 ;  /* 0x00000003ffd27819 */ /* 0x000fc40000011400 */
[----:B0-----:R-:W-:Y:S01]  /*0f90*/  MOV R2, R10 ;  /* 0x0000000a00027202 */ /* 0x001fe20000000f00 */
[----:B------:R0:W-:Y:S01]  /*0fa0*/  STL [R1+0x44c], R3 ;  /* 0x00044c0301007387 */ /* 0x0001e20000100800 */
[C---:B------:R-:W-:Y:S02]  /*0fb0*/  IADD3 R19, P6, R190.reuse, 0x8000, RZ ;  /* 0x00008000be137810 */ /* 0x040fe40007fde0ff */
[C---:B------:R-:W-:Y:S01]  /*0fc0*/  IADD3 R21, P0, R190.reuse, 0xc060, RZ ;  /* 0x0000c060be157810 */ /* 0x040fe20007f1e0ff */
[----:B------:R1:W-:Y:S01]  /*0fd0*/  STL [R1+0x440], R2 ;  /* 0x0004400201007387 */ /* 0x0003e20000100800 */
[----:B------:R-:W-:Y:S02]  /*0fe0*/  LOP3.LUT R18, R19, 0x380, RZ, 0xc0, !PT ;  /* 0x0000038013127812 */ /* 0x000fe400078ec0ff */
[C---:B------:R-:W-:Y:S02]  /*0ff0*/  IADD3 R13, P4, R190.reuse, 0x4040, RZ ;  /* 0x00004040be0d7810 */ /* 0x040fe40007f9e0ff */
[----:B------:R-:W-:-:S02]  /*1000*/  IADD3 R15, P5, R190, 0x4060, RZ ;  /* 0x00004060be0f7810 */ /* 0x000fc40007fbe0ff */
[----:B0-----:R-:W-:Y:S02]  /*1010*/  MOV R3, R8 ;  /* 0x0000000800037202 */ /* 0x001fe40000000f00 */
[----:B------:R-:W-:Y:S02]  /*1020*/  SHF.R.U64 R18, R18, 0x3, RZ ;  /* 0x0000000312127819 */ /* 0x000fe400000012ff */
[----:B-1----:R-:W-:Y:S01]  /*1030*/  LOP3.LUT R2, R0, 0xfffffff8, RZ, 0xc0, !PT ;  /* 0xfffffff800027812 */ /* 0x002fe200078ec0ff */
[----:B------:R-:W-:Y:S01]  /*1040*/  IMAD R0, R29, 0x8, R206 ;  /* 0x000000081d007824 */ /* 0x000fe200078e02ce */
[----:B------:R0:W-:Y:S01]  /*1050*/  STL [R1+0x444], R3 ;  /* 0x0004440301007387 */ /* 0x0001e20000100800 */
[----:B------:R-:W-:Y:S02]  /*1060*/  LOP3.LUT R20, R21, 0x380, RZ, 0xc0, !PT ;  /* 0x0000038015147812 */ /* 0x000fe400078ec0ff */
[----:B------:R-:W-:Y:S01]  /*1070*/  LOP3.LUT R12, R13, 0x380, RZ, 0xc0, !PT ;  /* 0x000003800d0c7812 */ /* 0x000fe200078ec0ff */
[----:B------:R0:W-:Y:S01]  /*1080*/  STL [R1+0x454], R0 ;  /* 0x0004540001007387 */ /* 0x0001e20000100800 */
[----:B------:R-:W-:Y:S01]  /*1090*/  LOP3.LUT R14, R15, 0x380, RZ, 0xc0, !PT ;  /* 0x000003800f0e7812 */ /* 0x000fe200078ec0ff */
[----:B------:R-:W-:Y:S01]  /*10a0*/  IMAD.IADD R211, R205, 0x1, -R2 ;  /* 0x00000001cdd37824 */ /* 0x000fe200078e0a02 */
[----:B------:R-:W-:Y:S01]  /*10b0*/  LOP3.LUT R18, R18, R19, RZ, 0x3c, !PT ;  /* 0x0000001312127212 */ /* 0x000fe200078e3cff */
[--C-:B------:R-:W-:Y:S01]  /*10c0*/  IMAD.X R19, RZ, RZ, R191.reuse, P6 ;  /* 0x000000ffff137224 */ /* 0x100fe200030e06bf */
[----:B------:R-:W-:Y:S01]  /*10d0*/  SHF.R.U64 R20, R20, 0x3, RZ ;  /* 0x0000000314147819 */ /* 0x000fe200000012ff */
[C---:B------:R-:W-:Y:S01]  /*10e0*/  IMAD.SHL.U32 R193, R211.reuse, 0x8, RZ ;  /* 0x00000008d3c17824 */ /* 0x040fe200078e00ff */
[----:B------:R-:W-:Y:S01]  /*10f0*/  SHF.R.U64 R12, R12, 0x3, RZ ;  /* 0x000000030c0c7819 */ /* 0x000fe200000012ff */
[----:B------:R-:W-:Y:S01]  /*1100*/  IMAD R211, R211, 0x20, R210 ;  /* 0x00000020d3d37824 */ /* 0x000fe200078e02d2 */
[----:B------:R-:W-:Y:S01]  /*1110*/  SHF.R.U64 R14, R14, 0x3, RZ ;  /* 0x000000030e0e7819 */ /* 0x000fe200000012ff */
[----:B------:R-:W-:Y:S01]  /*1120*/  VIADD R195, R193, 0x40 ;  /* 0x00000040c1c37836 */ /* 0x000fe20000000000 */
[----:B------:R-:W-:Y:S01]  /*1130*/  LOP3.LUT R25, R25, 0x7ffffffc, RZ, 0xc0, !PT ;  /* 0x7ffffffc19197812 */ /* 0x000fe200078ec0ff */
[C---:B------:R-:W-:Y:S01]  /*1140*/  VIADD R194, R193.reuse, 0x80 ;  /* 0x00000080c1c27836 */ /* 0x040fe20000000000 */
[----:B------:R-:W-:Y:S01]  /*1150*/  LOP3.LUT R20, R20, R21, RZ, 0x3c, !PT ;  /* 0x0000001514147212 */ /* 0x000fe200078e3cff */
[--C-:B------:R-:W-:Y:S01]  /*1160*/  IMAD.X R21, RZ, RZ, R191.reuse, P0 ;  /* 0x000000ffff157224 */ /* 0x100fe200000e06bf */
[----:B------:R-:W-:Y:S01]  /*1170*/  LOP3.LUT R12, R12, R13, RZ, 0x3c, !PT ;  /* 0x0000000d0c0c7212 */ /* 0x000fe200078e3cff */
[--C-:B------:R-:W-:Y:S01]  /*1180*/  IMAD.X R13, RZ, RZ, R191.reuse, P4 ;  /* 0x000000ffff0d7224 */ /* 0x100fe200020e06bf */
[----:B------:R-:W-:Y:S01]  /*1190*/  LOP3.LUT R14, R14, R15, RZ, 0x3c, !PT ;  /* 0x0000000f0e0e7212 */ /* 0x000fe200078e3cff */
[----:B------:R-:W-:Y:S01]  /*11a0*/  IMAD.X R15, RZ, RZ, R191, P5 ;  /* 0x000000ffff0f7224 */ /* 0x000fe200028e06bf */
[----:B------:R-:W-:Y:S01]  /*11b0*/  MOV R227, R18 ;  /* 0x0000001200e37202 */ /* 0x000fe20000000f00 */
[----:B------:R-:W-:Y:S01]  /*11c0*/  VIADD R196, R193, 0xc0 ;  /* 0x000000c0c1c47836 */ /* 0x000fe20000000000 */
[----:B------:R-:W-:Y:S01]  /*11d0*/  IADD3 R185, P0, R16, 0x50, RZ ;  /* 0x0000005010b97810 */ /* 0x000fe20007f1e0ff */
[----:B------:R-:W-:Y:S01]  /*11e0*/  IMAD.IADD R25, R212, 0x1, -R25 ;  /* 0x00000001d4197824 */ /* 0x000fe200078e0a19 */
[----:B------:R-:W-:-:S02]  /*11f0*/  IADD3 R18, P1, R16, 0x11c, RZ ;  /* 0x0000011c10127810 */ /* 0x000fc40007f3e0ff */
[----:B------:R-:W-:Y:S01]  /*1200*/  IADD3 R218, P2, R16, 0x200, RZ ;  /* 0x0000020010da7810 */ /* 0x000fe20007f5e0ff */
[--C-:B------:R-:W-:Y:S01]  /*1210*/  IMAD.X R199, RZ, RZ, R17.reuse, P0 ;  /* 0x000000ffffc77224 */ /* 0x100fe200000e0611 */
[----:B------:R-:W-:Y:S01]  /*1220*/  MOV R229, R12 ;  /* 0x0000000c00e57202 */ /* 0x000fe20000000f00 */
[--C-:B------:R-:W-:Y:S01]  /*1230*/  IMAD.X R161, RZ, RZ, R17.reuse, P1 ;  /* 0x000000ffffa17224 */ /* 0x100fe200008e0611 */
[----:B------:R-:W-:Y:S01]  /*1240*/  MOV R228, R14 ;  /* 0x0000000e00e47202 */ /* 0x000fe20000000f00 */
[----:B------:R-:W-:Y:S01]  /*1250*/  IMAD.X R217, RZ, RZ, R17, P2 ;  /* 0x000000ffffd97224 */ /* 0x000fe200010e0611 */
[----:B------:R-:W-:Y:S01]  /*1260*/  MOV R226, R20 ;  /* 0x0000001400e27202 */ /* 0x000fe20000000f00 */
[----:B------:R-:W-:Y:S01]  /*1270*/  IMAD.SHL.U32 R207, R25, 0x2, RZ ;  /* 0x0000000219cf7824 */ /* 0x000fe200078e00ff */
[----:B------:R-:W-:Y:S02]  /*1280*/  SHF.R.S32.HI R203, RZ, 0x1f, R193 ;  /* 0x0000001fffcb7819 */ /* 0x000fe400000114c1 */
[----:B------:R-:W-:-:S02]  /*1290*/  SHF.R.S32.HI R202, RZ, 0x1f, R195 ;  /* 0x0000001fffca7819 */ /* 0x000fc400000114c3 */
[----:B------:R-:W-:Y:S02]  /*12a0*/  SHF.R.S32.HI R201, RZ, 0x1f, R194 ;  /* 0x0000001fffc97819 */ /* 0x000fe400000114c2 */
[----:B0-----:R-:W-:-:S07]  /*12b0*/  SHF.R.S32.HI R200, RZ, 0x1f, R196 ;  /* 0x0000001fffc87819 */ /* 0x001fce00000114c4 */
.L_x_11306:
        /* <DEDUP_REMOVED lines=21> */
.L_x_11177:
[----:B------:R-:W-:Y:S01]  /*1410*/  ULDC UR7, c[0x0][0xd54] ;  /* 0x0003550000077ab9 */ /* 0x000fe20000000800 */
[----:B------:R-:W-:Y:S01]  /*1420*/  UMOV UR6, UR12 ;  /* 0x0000000c00067c82 */ /* 0x000fe20008000000 */
[----:B------:R-:W-:-:S11]  /*1430*/  UISETP.NE.AND UP0, UPT, UR7, 0x1, UPT ;  /* 0x000000010700788c */ /* 0x000fd6000bf05270 */
[----:B------:R-:W-:Y:S02]  /*1440*/  @UP0 ULDC.64 UR10, c[0x0][0xd58] ;  /* 0x00035600000a0ab9 */ /* 0x000fe40000000a00 */
[----:B------:R-:W-:-:S04]  /*1450*/  UIMAD.WIDE.U32 UR4, UR12, UR10, URZ ;  /* 0x0000000a0c0472a5 */ /* 0x000fc8000f8e003f */
[----:B------:R-:W-:-:S04]  /*1460*/  @UP0 USHF.R.U32.HI UR6, URZ, UR11, UR5 ;  /* 0x0000000b3f060299 */ /* 0x000fc80008011605 */
[----:B------:R-:W-:-:S12]  /*1470*/  UIMAD UR4, UR6, UR7, URZ ;  /* 0x00000007060472a4 */ /* 0x000fd8000f8e023f */
.L_x_11178:
[----:B------:R-:W2:Y:S01]  /*1480*/  LDL R0, [R1+0x458] ;  /* 0x0004580001007983 */ /* 0x000ea20000100800 */
[----:B------:R-:W-:Y:S01]  /*1490*/  UIADD3 UR10, UP2, UR58, 0x32450, URZ ;  /* 0x000324503a0a7890 */ /* 0x000fe2000ff5e03f */
[----:B------:R-:W-:Y:S01]  /*14a0*/  IMAD.U32 R15, RZ, RZ, UR9 ;  /* 0x00000009ff0f7e24 */ /* 0x000fe2000f8e00ff */
[----:B------:R-:W-:Y:S01]  /*14b0*/  UIADD3 UR5, UP3, UR58, 0x32460, URZ ;  /* 0x000324603a057890 */ /* 0x000fe2000ff7e03f */
[----:B------:R-:W-:Y:S01]  /*14c0*/  IMAD.MOV.U32 R3, RZ, RZ, 0x80 ;  /* 0x00000080ff037424 */ /* 0x000fe200078e00ff */
[----:B------:R-:W-:Y:S01]  /*14d0*/  UIADD3.X UR11, URZ, UR59, URZ, UP2, !UPT ;  /* 0x0000003b3f0b7290 */ /* 0x000fe200097fe43f */
[----:B------:R-:W-:Y:S01]  /*14e0*/  IMAD.MOV.U32 R13, RZ, RZ, 0x80 ;  /* 0x00000080ff0d7424 */ /* 0x000fe200078e00ff */
[----:B------:R-:W-:Y:S01]  /*14f0*/  UIADD3 UR13, UP1, UR58, 0x32440, URZ ;  /* 0x000324403a0d7890 */ /* 0x000fe2000ff3e03f */
[----:B------:R-:W-:Y:S01]  /*1500*/  IMAD.U32 R8, RZ, RZ, UR10 ;  /* 0x0000000aff087e24 */ /* 0x000fe2000f8e00ff */
[----:B------:R-:W-:Y:S01]  /*1510*/  UIADD3 UR14, UP0, UR58, 0x32430, URZ ;  /* 0x000324303a0e7890 */ /* 0x000fe2000ff1e03f */
[----:B------:R-:W-:Y:S01]  /*1520*/  IMAD.U32 R10, RZ, RZ, UR5 ;  /* 0x00000005ff0a7e24 */ /* 0x000fe2000f8e00ff */
[----:B------:R-:W-:Y:S01]  /*1530*/  UIADD3 UR4, UR12, -UR4, URZ ;  /* 0x800000040c047290 */ /* 0x000fe2000fffe03f */
[----:B------:R-:W-:Y:S01]  /*1540*/  IMAD.U32 R9, RZ, RZ, UR11 ;  /* 0x0000000bff097e24 */ /* 0x000fe2000f8e00ff */
[----:B------:R-:W-:Y:S01]  /*1550*/  ULDC UR11, c[0x0][0xd48] ;  /* 0x00035200000b7ab9 */ /* 0x000fe20000000800 */
[----:B------:R-:W-:Y:S01]  /*1560*/  UIADD3.X UR9, URZ, UR59, URZ, UP1, !UPT ;  /* 0x0000003b3f097290 */ /* 0x000fe20008ffe43f */
[----:B------:R-:W-:Y:S01]  /*1570*/  IMAD.U32 R4, RZ, RZ, UR13 ;  /* 0x0000000dff047e24 */ /* 0x000fe2000f8e00ff */
[----:B------:R-:W-:Y:S01]  /*1580*/  ULOP3.LUT UR6, URZ, UR6, URZ, 0x33, !UPT ;  /* 0x000000063f067292 */ /* 0x000fe2000f8e333f */
[----:B------:R-:W-:Y:S01]  /*1590*/  IMAD.MOV.U32 R14, RZ, RZ, 0x100 ;  /* 0x00000100ff0e7424 */ /* 0x000fe200078e00ff */
[----:B------:R-:W-:Y:S01]  /*15a0*/  ULDC UR13, c[0x0][0xd54] ;  /* 0x00035500000d7ab9 */ /* 0x000fe20000000800 */
[----:B------:R-:W-:Y:S01]  /*15b0*/  UISETP.NE.AND UP1, UPT, UR11, 0x1, UPT ;  /* 0x000000010b00788c */ /* 0x000fe2000bf25270 */
[----:B------:R-:W-:Y:S01]  /*15c0*/  IMAD.U32 R5, RZ, RZ, UR9 ;  /* 0x00000009ff057e24 */ /* 0x000fe2000f8e00ff */
[----:B------:R-:W-:Y:S01]  /*15d0*/  UIADD3.X UR15, URZ, UR59, URZ, UP0, !UPT ;  /* 0x0000003b3f0f7290 */ /* 0x000fe200087fe43f */
[----:B------:R-:W-:Y:S01]  /*15e0*/  STL.64 [R1+0x30], R14 ;  /* 0x0000300e01007387 */ /* 0x000fe20000100a00 */
[----:B------:R-:W-:Y:S01]  /*15f0*/  UIMAD UR13, UR8, UR13, UR4 ;  /* 0x0000000d080d72a4 */ /* 0x000fe2000f8e0204 */
[C---:B------:R-:W-:Y:S01]  /*1600*/  IADD3 R47, P0, R16.reuse, 0x410, RZ ;  /* 0x00000410102f7810 */ /* 0x040fe20007f1e0ff */
[----:B------:R-:W-:Y:S01]  /*1610*/  ULDC UR5, c[0x0][0x448] ;  /* 0x0001120000057ab9 */ /* 0x000fe20000000800 */
[----:B------:R-:W-:Y:S01]  /*1620*/  ULDC.64 UR16, c[0x0][0x418] ;  /* 0x0001060000107ab9 */ /* 0x000fe20000000a00 */
[----:B------:R-:W-:Y:S01]  /*1630*/  UISETP.NE.AND UP5, UPT, UR5, 0x1, UPT ;  /* 0x000000010500788c */ /* 0x000fe2000bfa5270 */
[----:B------:R-:W-:Y:S01]  /*1640*/  STL.64 [R1+0x20], R4 ;  /* 0x0000200401007387 */ /* 0x000fe20000100a00 */
[----:B------:R-:W-:Y:S01]  /*1650*/  UISETP.NE.U32.AND UP0, UPT, UR16, URZ, UPT ;  /* 0x0000003f1000728c */ /* 0x000fe2000bf05070 */
[----:B------:R-:W-:Y:S01]  /*1660*/  IADD3 R45, P1, R16, 0x28, RZ ;  /* 0x00000028102d7810 */ /* 0x000fe20007f3e0ff */
[----:B------:R-:W-:Y:S01]  /*1670*/  ULDC UR10, c[0x0][0x20] ;  /* 0x00000800000a7ab9 */ /* 0x000fe20000000800 */
[----:B------:R-:W-:Y:S01]  /*1680*/  ULDC.64 UR4, c[0x0][0xad8] ;  /* 0x0002b60000047ab9 */ /* 0x000fe20000000a00 */
[----:B------:R-:W-:Y:S01]  /*1690*/  VIADD R19, R185, -UR10 ;  /* 0x8000000ab9137c36 */ /* 0x000fe20008000000 */
[----:B------:R-:W-:Y:S01]  /*16a0*/  UISETP.NE.AND.EX UP0, UPT, UR17, URZ, UPT, UP0 ;  /* 0x0000003f1100728c */ /* 0x000fe2000bf05300 */
[----:B------:R-:W-:Y:S01]  /*16b0*/  STL.128 [R1+0x410], RZ ;  /* 0x000410ff01007387 */ /* 0x000fe20000100c00 */
[----:B------:R-:W-:Y:S01]  /*16c0*/  ULDC UR43, c[0x0][0x424] ;  /* 0x00010900002b7ab9 */ /* 0x000fe20000000800 */
[----:B------:R-:W-:Y:S01]  /*16d0*/  UISETP.GE.AND UP4, UPT, UR5, 0x1, UPT ;  /* 0x000000010500788c */ /* 0x000fe2000bf86270 */
[--C-:B------:R-:W-:Y:S01]  /*16e0*/  IMAD.X R48, RZ, RZ, R17.reuse, P0 ;  /* 0x000000ffff307224 */ /* 0x100fe200000e0611 */
[----:B------:R-:W-:Y:S01]  /*16f0*/  STL.128 [R1+0x420], RZ ;  /* 0x000420ff01007387 */ /* 0x000fe20000100c00 */
[----:B------:R-:W-:Y:S01]  /*1700*/  USEL UR43, UR43, 0x1, UP0 ;  /* 0x000000012b2b7887 */ /* 0x000fe20008000000 */
[----:B------:R-:W-:Y:S01]  /*1710*/  IMAD.X R46, RZ, RZ, R17, P1 ;  /* 0x000000ffff2e7224 */ /* 0x000fe200008e0611 */
[----:B------:R-:W-:Y:S01]  /*1720*/  UMOV UR60, UR13 ;  /* 0x0000000d003c7c82 */ /* 0x000fe20008000000 */
[----:B------:R-:W-:Y:S01]  /*1730*/  STL.128 [R1+0x200], RZ ;  /* 0x000200ff01007387 */ /* 0x000fe20000100c00 */
[----:B------:R-:W-:Y:S01]  /*1740*/  ULDC UR12, c[0x0][0x2f0] ;  /* 0x0000bc00000c7ab9 */ /* 0x000fe20000000800 */
[----:B------:R-:W-:Y:S01]  /*1750*/  @UP5 ULDC UR9, c[0x0][0x44c] ;  /* 0x0001130000095ab9 */ /* 0x000fe20000000800 */
[----:B------:R-:W-:Y:S01]  /*1760*/  UIMAD UR43, UR43, UR12, URZ ;  /* 0x0000000c2b2b72a4 */ /* 0x000fe2000f8e023f */
[----:B------:R-:W-:Y:S01]  /*1770*/  STL.128 [R1+0x210], RZ ;  /* 0x000210ff01007387 */ /* 0x000fe20000100c00 */
[----:B------:R-:W-:Y:S01]  /*1780*/  PLOP3.LUT P2, PT, PT, PT, UP4, 0x40, 0x0 ;  /* 0x000000000000781c */ /* 0x000fe20003f4e848 */
[----:B------:R-:W-:Y:S01]  /*1790*/  ULDC UR44, c[0x0][0x288] ;  /* 0x0000a200002c7ab9 */ /* 0x000fe20000000800 */
[----:B------:R-:W-:Y:S01]  /*17a0*/  UP2UR UR39, UPR, URZ, 0x20 ;  /* 0x000000203f277883 */ /* 0x000fe20008000000 */
[----:B------:R-:W-:Y:S01]  /*17b0*/  STL.128 [R1+0x220], RZ ;  /* 0x000220ff01007387 */ /* 0x000fe20000100c00 */
[----:B------:R-:W-:-:S02]  /*17c0*/  UIADD3 UR38, UR43, 0x1, -UR44 ;  /* 0x000000012b267890 */ /* 0x000fc4000fffe82c */
[----:B------:R-:W-:Y:S01]  /*17d0*/  UP2UR UR41, UPR, URZ, 0x10 ;  /* 0x000000103f297883 */ /* 0x000fe20008000000 */
[----:B------:R-:W-:Y:S04]  /*17e0*/  STL.128 [R1+0x230], RZ ;  /* 0x000230ff01007387 */ /* 0x000fe80000100c00 */
        /* <DEDUP_REMOVED lines=28> */
[----:B------:R-:W-:Y:S04]  /*19b0*/  STL [R1+0x10], RZ ;  /* 0x000010ff01007387 */ /* 0x000fe80000100800 */
[----:B------:R-:W-:Y:S01]  /*19c0*/  STL [R1+0x38], RZ ;  /* 0x000038ff01007387 */ /* 0x000fe20000100800 */
[----:B--2---:R-:W-:-:S13]  /*19d0*/  R2UR UR7, R0 ;  /* 0x00000000000772ca */ /* 0x004fda00000e0000 */
[----:B------:R-:W-:Y:S02]  /*19e0*/  IMAD.U32 R0, RZ, RZ, UR7 ;  /* 0x00000007ff007e24 */ /* 0x000fe4000f8e00ff */
[----:B------:R-:W-:Y:S01]  /*19f0*/  IMAD.U32 R2, RZ, RZ, UR7 ;  /* 0x00000007ff027e24 */ /* 0x000fe2000f8e00ff */
[----:B------:R-:W-:Y:S01]  /*1a00*/  UIADD3.X UR7, URZ, UR59, URZ, UP3, !UPT ;  /* 0x0000003b3f077290 */ /* 0x000fe20009ffe43f */
[----:B------:R-:W-:Y:S02]  /*1a10*/  IMAD.MOV.U32 R12, RZ, RZ, R0 ;  /* 0x000000ffff0c7224 */ /* 0x000fe400078e0000 */
[----:B------:R-:W0:Y:S01]  /*1a20*/  LDC R0, c[0x0][0xa80] ;  /* 0x0002a000ff007b82 */ /* 0x000e220000000800 */
[----:B------:R1:W-:Y:S02]  /*1a30*/  STL.64 [R1+0x28], R2 ;  /* 0x0000280201007387 */ /* 0x0003e40000100a00 */
[----:B------:R-:W-:Y:S01]  /*1a40*/  IMAD.U32 R11, RZ, RZ, UR7 ;  /* 0x00000007ff0b7e24 */ /* 0x000fe2000f8e00ff */
[----:B------:R-:W-:Y:S01]  /*1a50*/  ULDC UR7, c[0x0][0xd3c] ;  /* 0x00034f0000077ab9 */ /* 0x000fe20000000800 */
[----:B------:R-:W-:Y:S01]  /*1a60*/  STL.128 [R1], R12 ;  /* 0x0000000c01007387 */ /* 0x000fe20000100c00 */
[----:B------:R-:W-:-:S03]  /*1a70*/  UIADD3 UR8, UR6, UR7, URZ ;  /* 0x0000000706087290 */ /* 0x000fc6000fffe03f */
[----:B------:R-:W-:Y:S01]  /*1a80*/  @UP1 ULDC UR6, c[0x0][0xd4c] ;  /* 0x0003530000061ab9 */ /* 0x000fe20000000800 */
[----:B------:R-:W-:Y:S01]  /*1a90*/  USHF.L.U32 UR61, UR8, 0x7, URZ ;  /* 0x00000007083d7899 */ /* 0x000fe2000800063f */
[----:B------:R-:W-:Y:S01]  /*1aa0*/  STL.128 [R1+0x40], R8 ;  /* 0x0000400801007387 */ /* 0x000fe20000100c00 */
[----:B------:R-:W-:Y:S01]  /*1ab0*/  UIMAD.WIDE.U32 UR6, UR13, UR6, URZ ;  /* 0x000000060d0672a5 */ /* 0x000fe2000f8e003f */
[----:B-1----:R-:W-:Y:S01]  /*1ac0*/  IMAD.U32 R2, RZ, RZ, UR14 ;  /* 0x0000000eff027e24 */ /* 0x002fe2000f8e00ff */
[----:B------:R-:W-:Y:S01]  /*1ad0*/  @UP1 ULDC UR14, c[0x0][0xd50] ;  /* 0x00035400000e1ab9 */ /* 0x000fe20000000800 */
[----:B------:R-:W-:Y:S01]  /*1ae0*/  IMAD.U32 R3, RZ, RZ, UR15 ;  /* 0x0000000fff037e24 */ /* 0x000fe2000f8e00ff */
[----:B------:R-:W-:Y:S02]  /*1af0*/  UIADD3 UR10, UR61, 0x7f, URZ ;  /* 0x0000007f3d0a7890 */ /* 0x000fe4000fffe03f */
[----:B------:R-:W-:Y:S02]  /*1b00*/  @UP1 USHF.R.U32.HI UR60, URZ, UR14, UR7 ;  /* 0x0000000e3f3c1299 */ /* 0x000fe40008011607 */
[----:B------:R-:W-:Y:S01]  /*1b10*/  STL.64 [R1+0x18], R2 ;  /* 0x0000180201007387 */ /* 0x000fe20000100a00 */
[----:B------:R-:W-:Y:S01]  /*1b20*/  @UP5 ULDC UR15, c[0x0][0x450] ;  /* 0x00011400000f5ab9 */ /* 0x000fe20000000800 */
[----:B------:R-:W-:-:S02]  /*1b30*/  UIADD3 UR6, -UR60, URZ, URZ ;  /* 0x0000003f3c067290 */ /* 0x000fc4000fffe13f */
[----:B0-----:R0:W-:Y:S02]  /*1b40*/  STL [R1+0x430], R0 ;  /* 0x0004300001007387 */ /* 0x0011e40000100800 */
[----:B------:R-:W-:-:S06]  /*1b50*/  UIMAD UR6, UR11, UR6, UR13 ;  /* 0x000000060b0672a4 */ /* 0x000fcc000f8e020d */
[----:B------:R-:W-:Y:S02]  /*1b60*/  IMAD.U32 R204, RZ, RZ, UR6 ;  /* 0x00000006ffcc7e24 */ /* 0x000fe4000f8e00ff */
[----:B0-----:R-:W-:Y:S01]  /*1b70*/  IMAD.U32 R0, RZ, RZ, UR8 ;  /* 0x00000008ff007e24 */ /* 0x001fe2000f8e00ff */
[----:B------:R-:W-:-:S04]  /*1b80*/  UIMAD.WIDE.U32 UR8, UR10, UR9, URZ ;  /* 0x000000090a0872a5 */ /* 0x000fc8000f8e003f */
[----:B------:R0:W-:Y:S01]  /*1b90*/  STL [R19], R0 ;  /* 0x0000000013007387 */ /* 0x0001e20000100800 */
[----:B------:R-:W-:-:S04]  /*1ba0*/  @UP5 USHF.R.U32.HI UR10, URZ, UR15, UR9 ;  /* 0x0000000f3f0a5299 */ /* 0x000fc80008011609 */
[----:B------:R-:W-:-:S04]  /*1bb0*/  UIADD3 UR10, UR38, UR10, URZ ;  /* 0x0000000a260a7290 */ /* 0x000fc8000fffe03f */
[----:B------:R-:W-:Y:S01]  /*1bc0*/  UIADD3 UR4, UR10, UR4, URZ ;  /* 0x000000040a047290 */ /* 0x000fe2000fffe03f */
[----:B0-----:R-:W-:Y:S11]  /*1bd0*/  @P2 BRA `(.L_x_11179) ;  /* 0x0000000000442947 */ /* 0x001ff60003800000 */
        /* <DEDUP_REMOVED lines=10> */
.L_x_11180:
[----:B------:R-:W-:-:S11]  /*1c80*/  UISETP.NE.AND UP0, UPT, UR5, 0x1, UPT ;  /* 0x000000010500788c */ /* 0x000fd6000bf05270 */
[----:B------:R-:W-:Y:S02]  /*1c90*/  @UP0 ULDC.64 UR10, c[0x0][0xae0] ;  /* 0x0002b800000a0ab9 */ /* 0x000fe40000000a00 */
[----:B------:R-:W-:-:S04]  /*1ca0*/  UIMAD.WIDE.U32 UR6, UR8, UR10, URZ ;  /* 0x0000000a080672a5 */ /* 0x000fc8000f8e003f */
[----:B------:R-:W-:-:S12]  /*1cb0*/  @UP0 USHF.R.U32.HI UR8, URZ, UR11, UR7 ;  /* 0x0000000b3f080299 */ /* 0x000fd80008011607 */
.L_x_11181:
[----:B------:R-:W-:-:S04]  /*1cc0*/  UIMAD UR8, UR8, UR5, UR5 ;  /* 0x00000005080872a4 */ /* 0x000fc8000f8e0205 */
[----:B------:R-:W-:-:S04]  /*1cd0*/  UISETP.LT.AND UP0, UPT, UR4, UR8, UPT ;  /* 0x000000080400728c */ /* 0x000fc8000bf01270 */
[----:B------:R-:W-:-:S12]  /*1ce0*/  USEL UR4, UR4, UR8, UP0 ;  /* 0x0000000804047287 */ /* 0x000fd80008000000 */
.L_x_11179:
[----:B------:R-:W-:Y:S02]  /*1cf0*/  UISETP.NE.AND UP0, UPT, UR39, URZ, UPT ;  /* 0x0000003f2700728c */ /* 0x000fe4000bf05270 */
[----:B------:R-:W-:Y:S02]  /*1d00*/  UIADD3 UR6, UR43, 0x5f, URZ ;  /* 0x0000005f2b067890 */ /* 0x000fe4000fffe03f */
[----:B------:R-:W-:Y:S02]  /*1d10*/  UIADD3 UR8, UR4, 0x5f, URZ ;  /* 0x0000005f04087890 */ /* 0x000fe4000fffe03f */
[----:B------:R-:W-:Y:S02]  /*1d20*/  UISETP.GE.AND UP1, UPT, UR5, 0x1, UPT ;  /* 0x000000010500788c */ /* 0x000fe4000bf26270 */
[----:B------:R-:W-:Y:S02]  /*1d30*/  UIMAD.WIDE UR6, UR6, 0x2aaaaaab, URZ ;  /* 0x2aaaaaab060678a5 */ /* 0x000fe4000f8e023f */
[----:B------:R-:W-:Y:S01]  /*1d40*/  UIMAD.WIDE UR8, UR8, 0x2aaaaaab, URZ ;  /* 0x2aaaaaab080878a5 */ /* 0x000fe2000f8e023f */
[----:B------:R-:W-:Y:S01]  /*1d50*/  @UP0 ULDC UR10, c[0x0][0x44c] ;  /* 0x00011300000a0ab9 */ /* 0x000fe20000000800 */
[----:B------:R-:W-:Y:S01]  /*1d60*/  USHF.R.U32.HI UR4, URZ, 0x1f, UR7 ;  /* 0x0000001f3f047899 */ /* 0x000fe20008011607 */
[----:B------:R-:W-:Y:S01]  /*1d70*/  PLOP3.LUT P0, PT, PT, PT, UP1, 0x40, 0x0 ;  /* 0x000000000000781c */ /* 0x000fe20003f0e818 */
[----:B------:R-:W-:-:S02]  /*1d80*/  UIMAD.WIDE.U32 UR10, UR61, UR10, URZ ;  /* 0x0000000a3d0a72a5 */ /* 0x000fc4000f8e003f */
[----:B------:R-:W-:Y:S01]  /*1d90*/  USHF.R.U32.HI UR6, URZ, 0x1f, UR9 ;  /* 0x0000001f3f067899 */ /* 0x000fe20008011609 */
[----:B------:R-:W-:Y:S01]  /*1da0*/  @UP0 ULDC UR14, c[0x0][0x450] ;  /* 0x00011400000e0ab9 */ /* 0x000fe20000000800 */
[----:B------:R-:W-:Y:S01]  /*1db0*/  UMOV UR12, UR61 ;  /* 0x0000003d000c7c82 */ /* 0x000fe20008000000 */
[----:B------:R-:W-:Y:S02]  /*1dc0*/  UIADD3 UR44, UR43, -UR44, URZ ;  /* 0x8000002c2b2c7290 */ /* 0x000fe4000fffe03f */
[----:B------:R-:W-:Y:S02]  /*1dd0*/  @UP0 USHF.R.U32.HI UR12, URZ, UR14, UR11 ;  /* 0x0000000e3f0c0299 */ /* 0x000fe4000801160b */
[----:B------:R-:W-:Y:S02]  /*1de0*/  ULEA.HI.SX32 UR4, UR7, UR4, 0x1c ;  /* 0x0000000407047291 */ /* 0x000fe4000f8fe23f */
[----:B------:R-:W-:Y:S02]  /*1df0*/  ULEA.HI.SX32 UR6, UR9, UR6, 0x1c ;  /* 0x0000000609067291 */ /* 0x000fe4000f8fe23f */
[----:B------:R-:W-:-:S02]  /*1e00*/  UIADD3 UR7, UR44, UR12, URZ ;  /* 0x0000000c2c077290 */ /* 0x000fc4000fffe03f */
[----:B------:R-:W-:Y:S01]  /*1e10*/  UISETP.LT.AND UP0, UPT, UR4, UR6, UPT ;  /* 0x000000060400728c */ /* 0x000fe2000bf01270 */
[----:B------:R-:W-:Y:S02]  /*1e20*/  ULDC UR13, c[0x0][0xad4] ;  /* 0x0002b500000d7ab9 */ /* 0x000fe40000000800 */
[----:B------:R-:W-:Y:S02]  /*1e30*/  UIADD3 UR8, UR7, -UR13, URZ ;  /* 0x8000000d07087290 */ /* 0x000fe4000fffe03f */
[----:B------:R-:W-:Y:S01]  /*1e40*/  USEL UR45, UR4, UR6, UP0 ;  /* 0x00000006042d7287 */ /* 0x000fe20008000000 */
        /* <DEDUP_REMOVED lines=12> */
.L_x_11183:
[----:B------:R-:W-:-:S11]  /*1f10*/  UISETP.NE.AND UP0, UPT, UR5, 0x1, UPT ;  /* 0x000000010500788c */ /* 0x000fd6000bf05270 */
[----:B------:R-:W-:Y:S02]  /*1f20*/  @UP0 ULDC.64 UR10, c[0x0][0xae0] ;  /* 0x0002b800000a0ab9 */ /* 0x000fe40000000a00 */
[----:B------:R-:W-:-:S04]  /*1f30*/  UIMAD.WIDE.U32 UR6, UR4, UR10, URZ ;  /* 0x0000000a040672a5 */ /* 0x000fc8000f8e003f */
[----:B------:R-:W-:-:S12]  /*1f40*/  @UP0 USHF.R.U32.HI UR4, URZ, UR11, UR7 ;  /* 0x0000000b3f040299 */ /* 0x000fd80008011607 */
.L_x_11184:
[----:B------:R-:W-:-:S04]  /*1f50*/  UIMAD UR4, UR4, UR5, URZ ;  /* 0x00000005040472a4 */ /* 0x000fc8000f8e023f */
[----:B------:R-:W-:-:S04]  /*1f60*/  UISETP.LT.AND UP0, UPT, UR8, UR4, UPT ;  /* 0x000000040800728c */ /* 0x000fc8000bf01270 */
[----:B------:R-:W-:-:S12]  /*1f70*/  USEL UR8, UR8, UR4, !UP0 ;  /* 0x0000000408087287 */ /* 0x000fd8000c000000 */
.L_x_11182:
[----:B------:R-:W-:Y:S01]  /*1f80*/  UIMAD.WIDE UR4, UR8, 0x2aaaaaab, URZ ;  /* 0x2aaaaaab080478a5 */ /* 0x000fe2000f8e023f */
[----:B------:R-:W-:-:S03]  /*1f90*/  PLOP3.LUT P0, PT, PT, PT, PT, 0x80, 0x0 ;  /* 0x000000000000781c */ /* 0x000fc60003f0f070 */
[----:B------:R-:W-:-:S04]  /*1fa0*/  USHF.R.U32.HI UR4, URZ, 0x1f, UR5 ;  /* 0x0000001f3f047899 */ /* 0x000fc80008011605 */
[----:B------:R-:W-:-:S04]  /*1fb0*/  ULEA.HI.SX32 UR4, UR5, UR4, 0x1c ;  /* 0x0000000405047291 */ /* 0x000fc8000f8fe23f */
        /* <DEDUP_REMOVED lines=9> */
[----:B------:R-:W-:Y:S01]  /*2050*/  IMAD.MOV.U32 R4, RZ, RZ, 0x1 ;  /* 0x00000001ff047424 */ /* 0x000fe200078e00ff */
[----:B------:R-:W-:Y:S01]  /*2060*/  UIADD3 UR4, UR42, 0x1c400, URZ ;  /* 0x0001c4002a047890 */ /* 0x000fe2000fffe03f */
[----:B------:R-:W-:Y:S01]  /*2070*/  IMAD.MOV.U32 R5, RZ, RZ, RZ ;  /* 0x000000ffff057224 */ /* 0x000fe200078e00ff */
[----:B------:R-:W-:Y:S01]  /*2080*/  USHF.R.U32.HI UR5, URZ, 0x4, UR5 ;  /* 0x000000043f057899 */ /* 0x000fe20008011605 */
[----:B------:R-:W-:Y:S01]  /*2090*/  IMAD.MOV.U32 R6, RZ, RZ, 0x1 ;  /* 0x00000001ff067424 */ /* 0x000fe200078e00ff */
[----:B------:R-:W-:Y:S01]  /*20a0*/  USHF.R.U32.HI UR4, URZ, 0x4, UR4 ;  /* 0x000000043f047899 */ /* 0x000fe20008011604 */
[----:B------:R-:W-:Y:S01]  /*20b0*/  IMAD.MOV.U32 R7, RZ, RZ, RZ ;  /* 0x000000ffff077224 */ /* 0x000fe200078e00ff */
[----:B------:R-:W-:Y:S01]  /*20c0*/  ULOP3.LUT UR5, UR5, 0x3fff, URZ, 0xc0, !UPT ;  /* 0x00003fff05057892 */ /* 0x000fe2000f8ec03f */
[----:B------:R-:W-:Y:S01]  /*20d0*/  IMAD.MOV.U32 R13, RZ, RZ, RZ ;  /* 0x000000ffff0d7224 */ /* 0x000fe200078e00ff */
[----:B------:R-:W-:Y:S01]  /*20e0*/  ULOP3.LUT UR4, UR4, 0x3fff, URZ, 0xc0, !UPT ;  /* 0x00003fff04047892 */ /* 0x000fe2000f8ec03f */
[----:B------:R-:W-:Y:S01]  /*20f0*/  IMAD.MOV.U32 R9, RZ, RZ, 0x40000040 ;  /* 0x40000040ff097424 */ /* 0x000fe200078e00ff */
[----:B------:R-:W-:Y:S01]  /*2100*/  ULOP3.LUT UR7, UR5, 0x3000000, URZ, 0xfc, !UPT ;  /* 0x0300000005077892 */ /* 0x000fe2000f8efc3f */
[----:B------:R1:W-:Y:S01]  /*2110*/  STL.128 [R1+0x60], R4 ;  /* 0x0000600401007387 */ /* 0x0003e20000100c00 */
[----:B------:R-:W-:Y:S01]  /*2120*/  ULOP3.LUT UR4, UR4, 0x10000, URZ, 0xfc, !UPT ;  /* 0x0001000004047892 */ /* 0x000fe2000f8efc3f */
[----:B------:R-:W-:Y:S01]  /*2130*/  IMAD.MOV.U32 R11, RZ, RZ, 0x40000040 ;  /* 0x40000040ff0b7424 */ /* 0x000fe200078e00ff */
[----:B------:R-:W-:Y:S01]  /*2140*/  ULOP3.LUT UR5, UR5, 0x10000, URZ, 0xfc, !UPT ;  /* 0x0001000005057892 */ /* 0x000fe2000f8efc3f */
[----:B------:R2:W-:Y:S01]  /*2150*/  STL.64 [R1+0x70], R12 ;  /* 0x0000700c01007387 */ /* 0x0005e20000100a00 */
[----:B------:R-:W-:Y:S01]  /*2160*/  IMAD.U32 R10, RZ, RZ, UR7 ;  /* 0x00000007ff0a7e24 */ /* 0x000fe2000f8e00ff */
[----:B------:R-:W-:Y:S01]  /*2170*/  IADD3 R29, P1, R16, 0x78, RZ ;  /* 0x00000078101d7810 */ /* 0x000fe20007f3e0ff */
[----:B------:R-:W-:Y:S01]  /*2180*/  IMAD.U32 R8, RZ, RZ, UR4 ;  /* 0x00000004ff087e24 */ /* 0x000fe2000f8e00ff */
[----:B0-----:R-:W-:Y:S01]  /*2190*/  LEA.HI R2, R0, R0, RZ, 0x1 ;  /* 0x0000000000027211 */ /* 0x001fe200078f08ff */
[----:B------:R-:W-:Y:S01]  /*21a0*/  IMAD.U32 R14, RZ, RZ, UR5 ;  /* 0x00000005ff0e7e24 */ /* 0x000fe2000f8e00ff */
[----:B------:R-:W-:Y:S01]  /*21b0*/  ULOP3.LUT UP0, URZ, UR6, 0x1bf, URZ, 0xc0, !UPT ;  /* 0x000001bf063f7892 */ /* 0x000fe2000f80c03f */
[----:B------:R-:W-:Y:S01]  /*21c0*/  IMAD.MOV.U32 R15, RZ, RZ, 0x40000040 ;  /* 0x40000040ff0f7424 */ /* 0x000fe200078e00ff */
[----:B------:R-:W-:Y:S01]  /*21d0*/  LOP3.LUT R3, R2, 0x7fffe, RZ, 0xc0, !PT ;  /* 0x0007fffe02037812 */ /* 0x000fe200078ec0ff */
[----:B------:R0:W-:Y:S01]  /*21e0*/  STL.128 [R1+0x80], R8 ;  /* 0x0000800801007387 */ /* 0x0001e20000100c00 */
[----:B------:R-:W-:Y:S01]  /*21f0*/  IMAD.X R42, RZ, RZ, R17, P1 ;  /* 0x000000ffff2a7224 */ /* 0x000fe200008e0611 */
[----:B------:R-:W-:Y:S01]  /*2200*/  IADD3 R32, P5, R16, 0xf8, RZ ;  /* 0x000000f810207810 */ /* 0x000fe20007fbe0ff */
[----:B-1----:R-:W-:Y:S01]  /*2210*/  IMAD.MOV.U32 R5, RZ, RZ, 0x40000040 ;  /* 0x40000040ff057424 */ /* 0x002fe200078e00ff */
[----:B------:R0:W-:Y:S01]  /*2220*/  STL.64 [R1+0x58], RZ ;  /* 0x000058ff01007387 */ /* 0x0001e20000100a00 */
[----:B------:R-:W-:Y:S01]  /*2230*/  IMAD.IADD R3, R0, 0x1, -R3 ;  /* 0x0000000100037824 */ /* 0x000fe200078e0a03 */
[----:B------:R-:W-:Y:S01]  /*2240*/  PLOP3.LUT P1, PT, PT, PT, UP0, 0x80, 0x0 ;  /* 0x000000000000781c */ /* 0x000fe20003f2f008 */
[----:B--2---:R-:W-:Y:S01]  /*2250*/  IMAD.MOV.U32 R13, RZ, RZ, 0x40000040 ;  /* 0x40000040ff0d7424 */ /* 0x004fe200078e00ff */
[----:B------:R0:W-:Y:S01]  /*2260*/  STL.128 [R1+0x90], RZ ;  /* 0x000090ff01007387 */ /* 0x0001e20000100c00 */
[C---:B------:R-:W-:Y:S01]  /*2270*/  IADD3 R31, P6, R16.reuse, 0xf0, RZ ;  /* 0x000000f0101f7810 */ /* 0x040fe20007fde0ff */
[--C-:B------:R-:W-:Y:S01]  /*2280*/  IMAD.X R33, RZ, RZ, R17.reuse, P5 ;  /* 0x000000ffff217224 */ /* 0x100fe200028e0611 */
[----:B------:R-:W-:Y:S01]  /*2290*/  LEA R3, R3, UR6, 0xd ;  /* 0x0000000603037c11 */ /* 0x000fe2000f8e68ff */
[----:B------:R0:W-:Y:S01]  /*22a0*/  STL.128 [R1+0xa0], RZ ;  /* 0x0000a0ff01007387 */ /* 0x0001e20000100c00 */
[----:B------:R-:W-:Y:S01]  /*22b0*/  IADD3 R30, P0, R16, 0x80, RZ ;  /* 0x00000080101e7810 */ /* 0x000fe20007f1e0ff */
[----:B------:R-:W-:Y:S01]  /*22c0*/  IMAD.X R44, RZ, RZ, R17, P6 ;  /* 0x000000ffff2c7224 */ /* 0x000fe200030e0611 */
[----:B------:R-:W-:Y:S01]  /*22d0*/  SHF.R.U32.HI R0, RZ, 0x4, R3 ;  /* 0x00000004ff007819 */ /* 0x000fe20000011603 */
[----:B------:R-:W-:Y:S01]  /*22e0*/  VIADD R2, R3, 0xa000 ;  /* 0x0000a00003027836 */ /* 0x000fe20000000000 */
[----:B------:R0:W-:Y:S01]  /*22f0*/  STL.128 [R1+0xb0], RZ ;  /* 0x0000b0ff01007387 */ /* 0x0001e20000100c00 */
[----:B------:R-:W-:Y:S01]  /*2300*/  IMAD.X R43, RZ, RZ, R17, P0 ;  /* 0x000000ffff2b7224 */ /* 0x000fe200000e0611 */
[----:B------:R-:W-:-:S02]  /*2310*/  LOP3.LUT R0, R0, 0x3fff, RZ, 0xc0, !PT ;  /* 0x00003fff00007812 */ /* 0x000fc400078ec0ff */
[----:B------:R-:W-:Y:S01]  /*2320*/  SHF.R.U32.HI R2, RZ, 0x4, R2 ;  /* 0x00000004ff027819 */ /* 0x000fe20000011602 */
[----:B------:R0:W-:Y:S01]  /*2330*/  STL.128 [R1+0xc0], RZ ;  /* 0x0000c0ff01007387 */ /* 0x0001e20000100c00 */
[----:B------:R-:W-:Y:S02]  /*2340*/  LOP3.LUT R4, R0, 0x10000, RZ, 0xfc, !PT ;  /* 0x0001000000047812 */ /* 0x000fe400078efcff */
[----:B------:R-:W-:Y:S01]  /*2350*/  LOP3.LUT R2, R2, 0x3fff, RZ, 0xc0, !PT ;  /* 0x00003fff02027812 */ /* 0x000fe200078ec0ff */
[----:B------:R0:W-:Y:S01]  /*2360*/  STL.128 [R1+0xd0], RZ ;  /* 0x0000d0ff01007387 */ /* 0x0001e20000100c00 */
[----:B------:R-:W-:Y:S02]  /*2370*/  IADD3 R27, P2, R16, 0x70, RZ ;  /* 0x00000070101b7810 */ /* 0x000fe40007f5e0ff */
[----:B------:R-:W-:Y:S01]  /*2380*/  LOP3.LUT R2, R2, 0x10000, RZ, 0xfc, !PT ;  /* 0x0001000002027812 */ /* 0x000fe200078efcff */
[----:B------:R0:W-:Y:S01]  /*2390*/  STL.64 [R1+0x78], R4 ;  /* 0x0000780401007387 */ /* 0x0001e20000100a00 */
[C---:B------:R-:W-:Y:S01]  /*23a0*/  IADD3 R28, P3, R16.reuse, 0x68, RZ ;  /* 0x00000068101c7810 */ /* 0x040fe20007f7e0ff */
[--C-:B------:R-:W-:Y:S01]  /*23b0*/  IMAD.X R40, RZ, RZ, R17.reuse, P2 ;  /* 0x000000ffff287224 */ /* 0x100fe200010e0611 */
[C---:B------:R-:W-:Y:S01]  /*23c0*/  IADD3 R26, P4, R16.reuse, 0x60, RZ ;  /* 0x00000060101a7810 */ /* 0x040fe20007f9e0ff */
[----:B------:R-:W-:Y:S01]  /*23d0*/  IMAD.MOV.U32 R12, RZ, RZ, R2 ;  /* 0x000000ffff0c7224 */ /* 0x000fe200078e0002 */
[----:B------:R0:W-:Y:S01]  /*23e0*/  STL.128 [R1+0xe0], RZ ;  /* 0x0000e0ff01007387 */ /* 0x0001e20000100c00 */
[C---:B------:R-:W-:Y:S01]  /*23f0*/  IADD3 R24, P5, R16.reuse, 0x58, RZ ;  /* 0x0000005810187810 */ /* 0x040fe20007fbe0ff */
[--C-:B------:R-:W-:Y:S01]  /*2400*/  IMAD.X R41, RZ, RZ, R17.reuse, P3 ;  /* 0x000000ffff297224 */ /* 0x100fe200018e0611 */
[C---:B------:R-:W-:Y:S01]  /*2410*/  IADD3 R37, P6, R16.reuse, 0x88, RZ ;  /* 0x0000008810257810 */ /* 0x040fe20007fde0ff */
[----:B------:R0:W-:Y:S01]  /*2420*/  STL.128 [R1+0xf0], R12 ;  /* 0x0000f00c01007387 */ /* 0x0001e20000100c00 */
[----:B------:R-:W-:Y:S01]  /*2430*/  IADD3 R35, P0, R16, 0x90, RZ ;  /* 0x0000009010237810 */ /* 0x000fe20007f1e0ff */
[----:B------:R-:W-:-:S02]  /*2440*/  IMAD.X R39, RZ, RZ, R17, P4 ;  /* 0x000000ffff277224 */ /* 0x000fc400020e0611 */
[--C-:B------:R-:W-:Y:S02]  /*2450*/  IMAD.X R25, RZ, RZ, R17.reuse, P5 ;  /* 0x000000ffff197224 */ /* 0x100fe400028e0611 */
[--C-:B------:R-:W-:Y:S02]  /*2460*/  IMAD.X R38, RZ, RZ, R17.reuse, P6 ;  /* 0x000000ffff267224 */ /* 0x100fe400030e0611 */
[----:B------:R-:W-:Y:S01]  /*2470*/  IMAD.X R36, RZ, RZ, R17, P0 ;  /* 0x000000ffff247224 */ /* 0x000fe200000e0611 */
[----:B------:R-:W-:Y:S06]  /*2480*/  @!P1 BRA `(.L_x_11186) ;  /* 0x0000000000409947 */ /* 0x000fec0003800000 */
        /* <DEDUP_REMOVED lines=16> */
.L_x_11186:
[----:B------:R-:W1:Y:S01]  /*2590*/  S2R R20, SR_TID.X ;  /* 0x0000000000147919 */ /* 0x000e620000002100 */
[----:B------:R-:W2:Y:S01]  /*25a0*/  LDC R0, c[0x0][0x20] ;  /* 0x00000800ff007b82 */ /* 0x000ea20000000800 */
[----:B0-----:R-:W-:Y:S01]  /*25b0*/  IADD3 R8, P0, R16, 0x100, RZ ;  /* 0x0000010010087810 */ /* 0x001fe20007f1e0ff */
[----:B------:R-:W-:Y:S01]  /*25c0*/  IMAD.U32 R11, RZ, RZ, UR43 ;  /* 0x0000002bff0b7e24 */ /* 0x000fe2000f8e00ff */
[----:B------:R-:W-:Y:S03]  /*25d0*/  STL.64 [R1+0x110], R24 ;  /* 0x0001101801007387 */ /* 0x000fe60000100a00 */
[----:B------:R-:W-:Y:S01]  /*25e0*/  IMAD.X R9, RZ, RZ, R17, P0 ;  /* 0x000000ffff097224 */ /* 0x000fe200000e0611 */
[----:B------:R-:W-:Y:S01]  /*25f0*/  STL.64 [R1+0x100], R206 ;  /* 0x000100ce01007387 */ /* 0x000fe20000100a00 */
[----:B------:R-:W0:Y:S03]  /*2600*/  LDC R13, c[0x0][0x288] ;  /* 0x0000a200ff0d7b82 */ /* 0x000e260000000800 */
[----:B------:R3:W-:Y:S04]  /*2610*/  STL.64 [R1+0x108], R8 ;  /* 0x0001080801007387 */ /* 0x0007e80000100a00 */
[----:B------:R4:W-:Y:S01]  /*2620*/  STL.U8 [R1+0x118], RZ ;  /* 0x000118ff01007387 */ /* 0x0009e20000100000 */
[----:B------:R-:W5:Y:S08]  /*2630*/  LDC R15, c[0x0][0xad4] ;  /* 0x0002b500ff0f7b82 */ /* 0x000f700000000800 */
[----:B------:R-:W3:Y:S01]  /*2640*/  LDC.64 R6, c[0x0][0x448] ;  /* 0x00011200ff067b82 */ /* 0x000ee20000000a00 */
[----:B--2---:R-:W-:-:S05]  /*2650*/  IMAD.IADD R198, R18, 0x1, -R0 ;  /* 0x0000000112c67824 */ /* 0x004fca00078e0a00 */
[----:B------:R4:W-:Y:S01]  /*2660*/  STL [R198+0x8], R11 ;  /* 0x0000080bc6007387 */ /* 0x0009e20000100800 */
[----:B-1----:R-:W-:Y:S01]  /*2670*/  VIADD R205, R20, 0xffffff80 ;  /* 0xffffff8014cd7836 */ /* 0x002fe20000000000 */
[----:B------:R-:W1:Y:S02]  /*2680*/  LDC.64 R4, c[0x0][0xad8] ;  /* 0x0002b600ff047b82 */ /* 0x000e640000000a00 */
[----:B0-----:R4:W-:Y:S04]  /*2690*/  STL [R198+0x4], R13 ;  /* 0x0000040dc6007387 */ /* 0x0019e80000100800 */
[----:B------:R4:W-:Y:S02]  /*26a0*/  STL [R198+0x14], RZ ;  /* 0x000014ffc6007387 */ /* 0x0009e40000100800 */
[----:B------:R-:W0:Y:S02]  /*26b0*/  LDC.64 R2, c[0x0][0xae0] ;  /* 0x0002b800ff027b82 */ /* 0x000e240000000a00 */
[----:B-----5:R4:W-:Y:S04]  /*26c0*/  STL [R198+0xc], R15 ;  /* 0x00000c0fc6007387 */ /* 0x0209e80000100800 */
[----:B------:R4:W-:Y:S02]  /*26d0*/  STL [R198], R205 ;  /* 0x000000cdc6007387 */ /* 0x0009e40000100800 */
[----:B------:R-:W2:Y:S02]  /*26e0*/  LDC R10, c[0x0][0x450] ;  /* 0x00011400ff0a7b82 */ /* 0x000ea40000000800 */
[----:B---3--:R4:W-:Y:S04]  /*26f0*/  STL [R198+0x24], R6 ;  /* 0x00002406c6007387 */ /* 0x0089e80000100800 */
[----:B------:R4:W-:Y:S04]  /*2700*/  STL [R198+0x28], R7 ;  /* 0x00002807c6007387 */ /* 0x0009e80000100800 */
[----:B-1----:R4:W-:Y:S04]  /*2710*/  STL [R198+0x10], R4 ;  /* 0x00001004c6007387 */ /* 0x0029e80000100800 */
[----:B------:R4:W-:Y:S04]  /*2720*/  STL [R198+0x18], R5 ;  /* 0x00001805c6007387 */ /* 0x0009e80000100800 */
[----:B0-----:R4:W-:Y:S04]  /*2730*/  STL [R198+0x1c], R2 ;  /* 0x00001c02c6007387 */ /* 0x0019e80000100800 */
[----:B------:R4:W-:Y:S04]  /*2740*/  STL [R198+0x20], R3 ;  /* 0x00002003c6007387 */ /* 0x0009e80000100800 */
[----:B--2---:R4:W-:Y:S04]  /*2750*/  STL [R198+0x2c], R10 ;  /* 0x00002c0ac6007387 */ /* 0x0049e80000100800 */
[----:B------:R-:W2:Y:S01]  /*2760*/  LDL R9, [R1+0x1fc] ;  /* 0x0001fc0001097983 */ /* 0x000ea20000100800 */
[----:B------:R-:W-:Y:S03]  /*2770*/  BSSY B0, `(.L_x_11187) ;  /* 0x0000008000007945 */ /* 0x000fe60003800000 */
[----:B------:R4:W-:Y:S01]  /*2780*/  STL.U8 [R1+0x14c], RZ ;  /* 0x00014cff01007387 */ /* 0x0009e20000100000 */
[----:B--2---:R-:W-:-:S04]  /*2790*/  LEA.HI R8, R9, R9, RZ, 0x1 ;  /* 0x0000000909087211 */ /* 0x004fc800078f08ff */
[----:B------:R-:W-:-:S05]  /*27a0*/  LOP3.LUT R8, R8, 0xfffffffe, RZ, 0xc0, !PT ;  /* 0xfffffffe08087812 */ /* 0x000fca00078ec0ff */
[----:B------:R-:W-:-:S05]  /*27b0*/  IMAD.IADD R8, R9, 0x1, -R8 ;  /* 0x0000000109087824 */ /* 0x000fca00078e0a08 */
[----:B------:R-:W-:-:S04]  /*27c0*/  SHF.L.U32 R8, R8, 0x1f, RZ ;  /* 0x0000001f08087819 */ /* 0x000fc800000006ff */
[----:B------:R-:W0:Y:S02]  /*27d0*/  SYNCS.PHASECHK.TRANS64.TRYWAIT P0, [UR42+0x32400], R8 ;  /* 0x03240008ff0075a7 */ /* 0x000e24000800016a */
[----:B0---4-:R-:W-:Y:S05]  /*27e0*/  @!P0 BRA `(.L_x_11188) ;  /* 0x0000024000448947 */ /* 0x011fea0003800000 */
.L_x_11380:
[----:B------:R-:W-:Y:S05]  /*27f0*/  BSYNC B0 ;  /* 0x0000000000007941 */ /* 0x000fea0003800000 */
.L_x_11187:
[----:B------:R-:W2:Y:S04]  /*2800*/  LDL R34, [R1] ;  /* 0x0000000001227983 */ /* 0x000ea80000100800 */
[----:B------:R1:W5:Y:S01]  /*2810*/  LDL.64 R24, [R1+0x1f0] ;  /* 0x0001f00001187983 */ /* 0x0003620000100a00 */
[----:B0-----:R-:W-:Y:S01]  /*2820*/  IMAD.U32 R8, RZ, RZ, UR58 ;  /* 0x0000003aff087e24 */ /* 0x001fe2000f8e00ff */
[C---:B------:R-:W-:Y:S01]  /*2830*/  IADD3 R6, P2, R16.reuse, 0x400, RZ ;  /* 0x0000040010067810 */ /* 0x040fe20007f5e0ff */
[----:B------:R-:W-:Y:S01]  /*2840*/  IMAD.U32 R9, RZ, RZ, UR59 ;  /* 0x0000003bff097e24 */ /* 0x000fe2000f8e00ff */
[C---:B------:R-:W-:Y:S01]  /*2850*/  IADD3 R20, P1, R16.reuse, 0x108, RZ ;  /* 0x0000010810147810 */ /* 0x040fe20007f3e0ff */
[----:B------:R-:W-:Y:S01]  /*2860*/  IMAD.MOV.U32 R10, RZ, RZ, R216 ;  /* 0x000000ffff0a7224 */ /* 0x000fe200078e00d8 */
[----:B------:R-:W-:Y:S05]  /*2870*/  WARPSYNC.ALL ;  /* 0x0000000000007948 */ /* 0x000fea0003800000 */
[----:B------:R-:W-:Y:S01]  /*2880*/  IMAD.MOV.U32 R11, RZ, RZ, R215 ;  /* 0x000000ffff0b7224 */ /* 0x000fe200078e00d7 */
[----:B------:R-:W-:Y:S01]  /*2890*/  BSSY B0, `(.L_x_11189) ;  /* 0x0000037000007945 */ /* 0x000fe20003800000 */
[----:B------:R-:W-:Y:S01]  /*28a0*/  IMAD.MOV.U32 R14, RZ, RZ, R26 ;  /* 0x000000ffff0e7224 */ /* 0x000fe200078e001a */
[----:B------:R1:W-:Y:S01]  /*28b0*/  BAR.SYNC.DEFER_BLOCKING R209, 0x100 ;  /* 0x000400d10000751d */ /* 0x0003e20000010000 */
[----:B------:R-:W-:Y:S01]  /*28c0*/  IMAD.MOV.U32 R15, RZ, RZ, R39 ;  /* 0x000000ffff0f7224 */ /* 0x000fe200078e0027 */
[----:B------:R-:W-:Y:S01]  /*28d0*/  IADD3 R26, P0, R16, 0x14c, RZ ;  /* 0x0000014c101a7810 */ /* 0x000fe20007f1e0ff */
[----:B------:R-:W-:-:S02]  /*28e0*/  IMAD.MOV.U32 R12, RZ, RZ, R214 ;  /* 0x000000ffff0c7224 */ /* 0x000fc400078e00d6 */
[----:B------:R-:W-:Y:S02]  /*28f0*/  IMAD.MOV.U32 R13, RZ, RZ, R213 ;  /* 0x000000ffff0d7224 */ /* 0x000fe400078e00d5 */
[----:B------:R-:W-:Y:S01]  /*2900*/  IMAD.X R21, RZ, RZ, R17, P1 ;  /* 0x000000ffff157224 */ /* 0x000fe200008e0611 */
[----:B------:R0:W-:Y:S04]  /*2910*/  STL.128 [R1+0x180], R8 ;  /* 0x0001800801007387 */ /* 0x0001e80000100c00 */
[----:B------:R3:W-:Y:S01]  /*2920*/  STL.128 [R1+0x150], R12 ;  /* 0x0001500c01007387 */ /* 0x0007e20000100c00 */
[----:B0-----:R-:W-:Y:S02]  /*2930*/  IMAD.MOV.U32 R8, RZ, RZ, R45 ;  /* 0x000000ffff087224 */ /* 0x001fe400078e002d */
[----:B------:R-:W-:-:S02]  /*2940*/  IMAD.MOV.U32 R9, RZ, RZ, R46 ;  /* 0x000000ffff097224 */ /* 0x000fc400078e002e */
[----:B------:R-:W-:Y:S02]  /*2950*/  IMAD.MOV.U32 R10, RZ, RZ, R27 ;  /* 0x000000ffff0a7224 */ /* 0x000fe400078e001b */
[----:B------:R-:W-:Y:S02]  /*2960*/  IMAD.MOV.U32 R11, RZ, RZ, R40 ;  /* 0x000000ffff0b7224 */ /* 0x000fe400078e0028 */
[----:B---3--:R-:W-:Y:S02]  /*2970*/  IMAD.MOV.U32 R12, RZ, RZ, R29 ;  /* 0x000000ffff0c7224 */ /* 0x008fe400078e001d */
[----:B------:R-:W-:Y:S01]  /*2980*/  IMAD.MOV.U32 R13, RZ, RZ, R42 ;  /* 0x000000ffff0d7224 */ /* 0x000fe200078e002a */
[----:B------:R0:W-:Y:S01]  /*2990*/  STL.128 [R1+0x190], R8 ;  /* 0x0001900801007387 */ /* 0x0001e20000100c00 */
[----:B------:R-:W-:Y:S02]  /*29a0*/  IMAD.MOV.U32 R14, RZ, RZ, R30 ;  /* 0x000000ffff0e7224 */ /* 0x000fe400078e001e */
[----:B------:R-:W-:-:S02]  /*29b0*/  IMAD.MOV.U32 R15, RZ, RZ, R43 ;  /* 0x000000ffff0f7224 */ /* 0x000fc400078e002b */
[----:B------:R-:W-:-:S03]  /*29c0*/  IMAD.X R27, RZ, RZ, R17, P0 ;  /* 0x000000ffff1b7224 */ /* 0x000fc600000e0611 */
[----:B------:R3:W-:Y:S01]  /*29d0*/  STL.128 [R1+0x170], R12 ;  /* 0x0001700c01007387 */ /* 0x0007e20000100c00 */
[----:B0-----:R-:W-:Y:S02]  /*29e0*/  IMAD.MOV.U32 R8, RZ, RZ, R31 ;  /* 0x000000ffff087224 */ /* 0x001fe400078e001f */
[----:B------:R-:W-:Y:S02]  /*29f0*/  IMAD.MOV.U32 R9, RZ, RZ, R44 ;  /* 0x000000ffff097224 */ /* 0x000fe400078e002c */
[----:B------:R-:W-:Y:S02]  /*2a00*/  IMAD.MOV.U32 R10, RZ, RZ, R32 ;  /* 0x000000ffff0a7224 */ /* 0x000fe400078e0020 */
[----:B------:R-:W-:Y:S02]  /*2a10*/  IMAD.MOV.U32 R11, RZ, RZ, R33 ;  /* 0x000000ffff0b7224 */ /* 0x000fe400078e0021 */
[----:B---3--:R-:W-:-:S03]  /*2a20*/  IMAD.X R13, RZ, RZ, R17, P2 ;  /* 0x000000ffff0d7224 */ /* 0x008fc600010e0611 */
[----:B------:R0:W-:Y:S02]  /*2a30*/  STL.128 [R1+0x1a0], R8 ;  /* 0x0001a00801007387 */ /* 0x0001e40000100c00 */
[----:B0-----:R-:W-:Y:S02]  /*2a40*/  IMAD.MOV.U32 R10, RZ, RZ, R26 ;  /* 0x000000ffff0a7224 */ /* 0x001fe400078e001a */
[----:B------:R-:W-:Y:S02]  /*2a50*/  IMAD.MOV.U32 R11, RZ, RZ, R27 ;  /* 0x000000ffff0b7224 */ /* 0x000fe400078e001b */
[----:B------:R-:W-:Y:S01]  /*2a60*/  IMAD.MOV.U32 R8, RZ, RZ, R6 ;  /* 0x000000ffff087224 */ /* 0x000fe200078e0006 */
[----:B------:R-:W-:Y:S01]  /*2a70*/  IADD3 R6, P0, R16, 0x118, RZ ;  /* 0x0000011810067810 */ /* 0x000fe20007f1e0ff */
[----:B------:R-:W-:-:S05]  /*2a80*/  IMAD.MOV.U32 R9, RZ, RZ, R13 ;  /* 0x000000ffff097224 */ /* 0x000fca00078e000d */
[----:B------:R0:W-:Y:S02]  /*2a90*/  STL.128 [R1+0x1b0], R8 ;  /* 0x0001b00801007387 */ /* 0x0001e40000100c00 */
[----:B0-----:R-:W-:Y:S02]  /*2aa0*/  IMAD.MOV.U32 R8, RZ, RZ, R47 ;  /* 0x000000ffff087224 */ /* 0x001fe400078e002f */
[----:B------:R-:W-:Y:S02]  /*2ab0*/  IMAD.MOV.U32 R9, RZ, RZ, R48 ;  /* 0x000000ffff097224 */ /* 0x000fe400078e0030 */
[----:B------:R-:W-:Y:S02]  /*2ac0*/  IMAD.MOV.U32 R10, RZ, RZ, R20 ;  /* 0x000000ffff0a7224 */ /* 0x000fe400078e0014 */
[----:B------:R-:W-:Y:S02]  /*2ad0*/  IMAD.MOV.U32 R11, RZ, RZ, R21 ;  /* 0x000000ffff0b7224 */ /* 0x000fe400078e0015 */
[----:B------:R-:W-:-:S02]  /*2ae0*/  IMAD.X R21, RZ, RZ, R17, P0 ;  /* 0x000000ffff157224 */ /* 0x000fc400000e0611 */
[----:B------:R-:W-:Y:S01]  /*2af0*/  IMAD.MOV.U32 R20, RZ, RZ, R6 ;  /* 0x000000ffff147224 */ /* 0x000fe200078e0006 */
[----:B------:R0:W-:Y:S04]  /*2b00*/  STL.128 [R1+0x1c0], R8 ;  /* 0x0001c00801007387 */ /* 0x0001e80000100c00 */
[----:B------:R-:W-:Y:S01]  /*2b10*/  STL.128 [R1+0x160], R20 ;  /* 0x0001601401007387 */ /* 0x000fe20000100c00 */
[----:B0-----:R-:W-:Y:S02]  /*2b20*/  IMAD.MOV.U32 R10, RZ, RZ, R28 ;  /* 0x000000ffff0a7224 */ /* 0x001fe400078e001c */
[----:B------:R-:W-:Y:S02]  /*2b30*/  IMAD.MOV.U32 R11, RZ, RZ, R41 ;  /* 0x000000ffff0b7224 */ /* 0x000fe400078e0029 */
[----:B------:R-:W-:-:S02]  /*2b40*/  IMAD.MOV.U32 R8, RZ, RZ, R218 ;  /* 0x000000ffff087224 */ /* 0x000fc400078e00da */
        /* <DEDUP_REMOVED lines=11> */
.L_x_11190:
[----:B------:R-:W-:Y:S05]  /*2c00*/  BSYNC B0 ;  /* 0x0000000000007941 */ /* 0x000fea0003800000 */
.L_x_11189:
        /* <DEDUP_REMOVED lines=8> */
.L_x_11192:
[----:B------:R-:W-:Y:S05]  /*2c90*/  BSYNC B0 ;  /* 0x0000000000007941 */ /* 0x000fea0003800000 */
.L_x_11191:
[----:B------:R-:W-:Y:S04]  /*2ca0*/  BSSY B0, `(.L_x_11193) ;  /* 0x0000004000007945 */ /* 0x000fe80003800000 */
[----:B-1----:R-:W-:Y:S05]  /*2cb0*/  @P0 BRA `(.L_x_11194) ;  /* 0x0000000000080947 */ /* 0x002fea0003800000 */
[----:B------:R-:W1:Y:S02]  /*2cc0*/  SYNCS.PHASECHK.TRANS64.TRYWAIT P0, [R24+URZ], R25 ;  /* 0x00000019180075a7 */ /* 0x000e64000800017f */
[----:B-1----:R-:W-:Y:S05]  /*2cd0*/  @!P0 BRA `(.L_x_11195) ;  /* 0x0000023c00208947 */ /* 0x002fea0003800000 */
.L_x_11194:
[----:B------:R-:W-:Y:S05]  /*2ce0*/  BSYNC B0 ;  /* 0x0000000000007941 */ /* 0x000fea0003800000 */
.L_x_11193:
[----:B------:R-:W2:Y:S04]  /*2cf0*/  LDL R13, [R1+0x1f0] ;  /* 0x0001f000010d7983 */ /* 0x000ea80000100800 */
[----:B------:R-:W2:Y:S01]  /*2d00*/  LDL.64 R8, [R1+0x80] ;  /* 0x0000800001087983 */ /* 0x000ea20000100a00 */
[----:B------:R-:W-:Y:S05]  /*2d10*/  WARPSYNC.ALL ;  /* 0x0000000000007948 */ /* 0x000fea0003800000 */
[----:B01----:R-:W3:Y:S04]  /*2d20*/  LDL.64 R24, [R1+0x78] ;  /* 0x0000780001187983 */ /* 0x003ee80000100a00 */
[----:B------:R-:W4:Y:S04]  /*2d30*/  LDL.64 R10, [R1+0x78] ;  /* 0x00007800010a7983 */ /* 0x000f280000100a00 */
[----:B------:R-:W5:Y:S01]  /*2d40*/  LDL.64 R14, [R1+0x78] ;  /* 0x00007800010e7983 */ /* 0x000f620000100a00 */
[----:B--2---:R-:W-:-:S03]  /*2d50*/  IMAD R8, R13, 0x300, R8 ;  /* 0x000003000d087824 */ /* 0x004fc600078e0208 */
[----:B------:R-:W2:Y:S01]  /*2d60*/  LDL.64 R20, [R1+0x78] ;  /* 0x0000780001147983 */ /* 0x000ea20000100a00 */
[----:B------:R-:W-:Y:S02]  /*2d70*/  R2UR UR7, R9 ;  /* 0x00000000090772ca */ /* 0x000fe400000e0000 */
[C---:B------:R-:W-:Y:S01]  /*2d80*/  R2UR UR6, R8.reuse ;  /* 0x00000000080672ca */ /* 0x040fe200000e0000 */
[----:B------:R-:W2:Y:S01]  /*2d90*/  LDL R72, [R1+0x1fc] ;  /* 0x0001fc0001487983 */ /* 0x000ea20000100800 */
[----:B------:R-:W-:Y:S01]  /*2da0*/  VIADD R12, R8, 0x2 ;  /* 0x00000002080c7836 */ /* 0x000fe20000000000 */
[----:B------:R-:W-:Y:S01]  /*2db0*/  BSSY B0, `(.L_x_11196) ;  /* 0x000002e000007945 */ /* 0x000fe20003800000 */
[----:B------:R-:W-:Y:S01]  /*2dc0*/  IMAD.MOV.U32 R13, RZ, RZ, R9 ;  /* 0x000000ffff0d7224 */ /* 0x000fe200078e0009 */
[----:B------:R0:W-:Y:S01]  /*2dd0*/  STL [R1+0x60], RZ ;  /* 0x000060ff01007387 */ /* 0x0001e20000100800 */
[----:B---3--:R-:W-:Y:S02]  /*2de0*/  R2UR UR4, R24 ;  /* 0x00000000180472ca */ /* 0x008fe400000e0000 */
[----:B------:R-:W-:-:S02]  /*2df0*/  R2UR UR5, R25 ;  /* 0x00000000190572ca */ /* 0x000fc400000e0000 */
[----:B------:R-:W-:Y:S01]  /*2e00*/  WARPGROUP.ARRIVE ;  /* 0x00000000000079c5 */ /* 0x000fe20000000000 */
[----:B----4-:R-:W-:Y:S02]  /*2e10*/  VIADD R10, R10, 0x2 ;  /* 0x000000020a0a7836 */ /* 0x010fe40000000000 */
[----:B-----5:R-:W-:Y:S02]  /*2e20*/  VIADD R14, R14, 0x4 ;  /* 0x000000040e0e7836 */ /* 0x020fe40000000000 */
[----:B--2---:R-:W-:-:S06]  /*2e30*/  VIADD R20, R20, 0x6 ;  /* 0x0000000614147836 */ /* 0x004fcc0000000000 */
[----:B------:R-:W-:Y:S01]  /*2e40*/  HGMMA.64x96x16.F32.BF16 R24, gdesc[UR4], RZ, !UPT, gsb0 ;  /* 0x01600000041879f0 */ /* 0x000fe2000c0018ff */
[----:B------:R-:W-:Y:S02]  /*2e50*/  R2UR UR6, R12 ;  /* 0x000000000c0672ca */ /* 0x000fe400000e0000 */
[----:B------:R-:W-:Y:S02]  /*2e60*/  R2UR UR7, R13 ;  /* 0x000000000d0772ca */ /* 0x000fe400000e0000 */
[----:B------:R-:W-:Y:S01]  /*2e70*/  R2UR UR4, R10 ;  /* 0x000000000a0472ca */ /* 0x000fe200000e0000 */
[----:B------:R-:W-:Y:S01]  /*2e80*/  VIADD R10, R8, 0x4 ;  /* 0x00000004080a7836 */ /* 0x000fe20000000000 */
[----:B------:R-:W-:Y:S01]  /*2e90*/  R2UR UR5, R11 ;  /* 0x000000000b0572ca */ /* 0x000fe200000e0000 */
[----:B------:R-:W-:Y:S01]  /*2ea0*/  IMAD.MOV.U32 R11, RZ, RZ, R9 ;  /* 0x000000ffff0b7224 */ /* 0x000fe200078e0009 */
[----:B------:R-:W-:Y:S01]  /*2eb0*/  LEA.HI R6, R72, R72, RZ, 0x1 ;  /* 0x0000004848067211 */ /* 0x000fe200078f08ff */
[----:B------:R-:W-:Y:S01]  /*2ec0*/  VIADD R8, R8, 0x6 ;  /* 0x0000000608087836 */ /* 0x000fe20000000000 */
[----:B------:R-:W-:-:S02]  /*2ed0*/  WARPGROUP.DEPBAR.LE gsb0, 0x0 ;  /* 0x00008000000079c5 */ /* 0x000fc40000010000 */
[----:B------:R-:W-:-:S07]  /*2ee0*/  WARPGROUP.ARRIVE ;  /* 0x00000000000079c5 */ /* 0x000fce0000000000 */
[----:B------:R-:W-:Y:S01]  /*2ef0*/  HGMMA.64x96x16.F32.BF16 R24, gdesc[UR4], R24, gsb0 ;  /* 0x01600000041879f0 */ /* 0x000fe20008001818 */
[----:B------:R-:W-:Y:S02]  /*2f00*/  R2UR UR6, R10 ;  /* 0x000000000a0672ca */ /* 0x000fe400000e0000 */
[----:B------:R-:W-:Y:S02]  /*2f10*/  R2UR UR7, R11 ;  /* 0x000000000b0772ca */ /* 0x000fe400000e0000 */
[----:B------:R-:W-:Y:S02]  /*2f20*/  R2UR UR4, R14 ;  /* 0x000000000e0472ca */ /* 0x000fe400000e0000 */
[----:B------:R-:W-:Y:S01]  /*2f30*/  R2UR UR5, R15 ;  /* 0x000000000f0572ca */ /* 0x000fe200000e0000 */
[----:B------:R-:W-:Y:S02]  /*2f40*/  WARPGROUP.DEPBAR.LE gsb0, 0x0 ;  /* 0x00008000000079c5 */ /* 0x000fe40000010000 */
[----:B------:R-:W-:-:S10]  /*2f50*/  WARPGROUP.ARRIVE ;  /* 0x00000000000079c5 */ /* 0x000fd40000000000 */
[----:B------:R-:W-:Y:S01]  /*2f60*/  HGMMA.64x96x16.F32.BF16 R24, gdesc[UR4], R24, gsb0 ;  /* 0x01600000041879f0 */ /* 0x000fe20008001818 */
[----:B------:R-:W-:Y:S02]  /*2f70*/  R2UR UR6, R8 ;  /* 0x00000000080672ca */ /* 0x000fe400000e0000 */
[----:B------:R-:W-:Y:S02]  /*2f80*/  R2UR UR7, R9 ;  /* 0x00000000090772ca */ /* 0x000fe400000e0000 */
[----:B------:R-:W-:Y:S02]  /*2f90*/  R2UR UR4, R20 ;  /* 0x00000000140472ca */ /* 0x000fe400000e0000 */
[----:B------:R-:W-:Y:S02]  /*2fa0*/  R2UR UR5, R21 ;  /* 0x00000000150572ca */ /* 0x000fe400000e0000 */
        /* <DEDUP_REMOVED lines=10> */
[----:B------:R-:W-:Y:S03]  /*3050*/  HGMMA.64x96x16.F32.BF16 R24, gdesc[UR4], R24, gsb0 ;  /* 0x01600000041879f0 */ /* 0x000fe60008001818 */
[----:B------:R-:W-:Y:S02]  /*3060*/  WARPGROUP.DEPBAR.LE gsb0, 0x0 ;  /* 0x00008000000079c5 */ /* 0x000fe40000010000 */
[----:B------:R-:W1:Y:S02]  /*3070*/  SYNCS.PHASECHK.TRANS64.TRYWAIT P0, [UR42+0x32410], R8 ;  /* 0x03241008ff0075a7 */ /* 0x000e64000800016a */
[----:B01----:R-:W-:Y:S05]  /*3080*/  @!P0 BRA `(.L_x_11197) ;  /* 0x0000023800488947 */ /* 0x003fea0003800000 */
.L_x_11381:
[----:B------:R-:W-:Y:S05]  /*3090*/  BSYNC B0 ;  /* 0x0000000000007941 */ /* 0x000fea0003800000 */
.L_x_11196:
[----:B------:R-:W2:Y:S04]  /*30a0*/  LDL R10, [R1+0x28] ;  /* 0x00002800010a7983 */ /* 0x000ea80000100800 */
[----:B0-----:R0:W5:Y:S01]  /*30b0*/  LDL.64 R8, [R1+0x1f0] ;  /* 0x0001f00001087983 */ /* 0x0011620000100a00 */
[----:B------:R-:W-:Y:S01]  /*30c0*/  BSSY B0, `(.L_x_11198) ;  /* 0x0000005000007945 */ /* 0x000fe20003800000 */
[----:B--2---:R-:W-:-:S04]  /*30d0*/  LOP3.LUT R10, R10, 0x1, RZ, 0xfc, !PT ;  /* 0x000000010a0a7812 */ /* 0x004fc800078efcff */
[----:B------:R-:W-:-:S13]  /*30e0*/  ISETP.NE.AND P1, PT, R10, 0x3, PT ;  /* 0x000000030a00780c */ /* 0x000fda0003f25270 */
[----:B0-----:R-:W-:Y:S05]  /*30f0*/  @!P1 BRA `(.L_x_11199) ;  /* 0x0000000000049947 */ /* 0x001fea0003800000 */
[----:B------:R-:W-:Y:S01]  /*3100*/  BPT.TRAP 0x1 ;  /* 0x000000040000795c */ /* 0x000fe20000300000 */
.L_x_11199:
[----:B------:R-:W-:Y:S05]  /*3110*/  BSYNC B0 ;  /* 0x0000000000007941 */ /* 0x000fea0003800000 */
.L_x_11198:
        /* <DEDUP_REMOVED lines=8> */
.L_x_11201:
[----:B------:R-:W-:Y:S05]  /*31a0*/  BSYNC B0 ;  /* 0x0000000000007941 */ /* 0x000fea0003800000 */
.L_x_11200:
[----:B------:R-:W-:Y:S04]  /*31b0*/  BSSY B0, `(.L_x_11202) ;  /* 0x0000004000007945 */ /* 0x000fe80003800000 */
[----:B-1----:R-:W-:Y:S05]  /*31c0*/  @P0 BRA `(.L_x_11203) ;  /* 0x0000000000080947 */ /* 0x002fea0003800000 */
[----:B------:R-:W1:Y:S02]  /*31d0*/  SYNCS.PHASECHK.TRANS64.TRYWAIT P0, [R8+URZ], R9 ;  /* 0x00000009080075a7 */ /* 0x000e64000800017f */
[----:B-1----:R-:W-:Y:S05]  /*31e0*/  @!P0 BRA `(.L_x_11204) ;  /* 0x0000023800088947 */ /* 0x002fea0003800000 */
.L_x_11203:
[----:B------:R-:W-:Y:S05]  /*31f0*/  BSYNC B0 ;  /* 0x0000000000007941 */ /* 0x000fea0003800000 */
.L_x_11202:
[----:B------:R-:W2:Y:S04]  /*3200*/  LDL R13, [R1+0x1f0] ;  /* 0x0001f000010d7983 */ /* 0x000ea80000100800 */
[----:B01----:R-:W2:Y:S04]  /*3210*/  LDL.64 R8, [R1+0xf8] ;  /* 0x0000f80001087983 */ /* 0x003ea80000100a00 */
[----:B------:R-:W3:Y:S04]  /*3220*/  LDL R12, [R1+0x70] ;  /* 0x00007000010c7983 */ /* 0x000ee80000100800 */
[----:B------:R-:W4:Y:S04]  /*3230*/  LDL.64 R10, [R1+0xf0] ;  /* 0x0000f000010a7983 */ /* 0x000f280000100a00 */
[----:B------:R-:W4:Y:S04]  /*3240*/  LDL.64 R14, [R1+0xf0] ;  /* 0x0000f000010e7983 */ /* 0x000f280000100a00 */
[----:B------:R-:W4:Y:S04]  /*3250*/  LDL.64 R20, [R1+0xf0] ;  /* 0x0000f00001147983 */ /* 0x000f280000100a00 */
[----:B------:R-:W4:Y:S01]  /*3260*/  LDL.64 R72, [R1+0xf0] ;  /* 0x0000f00001487983 */ /* 0x000f220000100a00 */
[----:B------:R-:W-:Y:S05]  /*3270*/  WARPSYNC.ALL ;  /* 0x0000000000007948 */ /* 0x000fea0003800000 */
[----:B------:R-:W-:Y:S01]  /*3280*/  WARPGROUP.ARRIVE ;  /* 0x00000000000079c5 */ /* 0x000fe20000000000 */
[----:B------:R0:W5:Y:S01]  /*3290*/  LDL R75, [R1+0xc] ;  /* 0x00000c00014b7983 */ /* 0x0001620000100800 */
[----:B--2---:R-:W-:Y:S01]  /*32a0*/  IMAD R8, R13, 0xc00, R8 ;  /* 0x00000c000d087824 */ /* 0x004fe200078e0208 */
[----:B------:R-:W-:-:S02]  /*32b0*/  R2UR UR7, R9 ;  /* 0x00000000090772ca */ /* 0x000fc400000e0000 */
[----:B---3--:R-:W-:Y:S02]  /*32c0*/  ISETP.NE.U32.AND P0, PT, R12, RZ, PT ;  /* 0x000000ff0c00720c */ /* 0x008fe40003f05070 */
[----:B------:R-:W-:Y:S01]  /*32d0*/  R2UR UR6, R8 ;  /* 0x00000000080672ca */ /* 0x000fe200000e0000 */
[----:B------:R-:W2:Y:S01]  /*32e0*/  LDL.64 R12, [R1+0xf0] ;  /* 0x0000f000010c7983 */ /* 0x000ea20000100a00 */
[----:B----4-:R-:W-:Y:S02]  /*32f0*/  R2UR UR4, R10 ;  /* 0x000000000a0472ca */ /* 0x010fe400000e0000 */
[----:B------:R-:W-:-:S07]  /*3300*/  R2UR UR5, R11 ;  /* 0x000000000b0572ca */ /* 0x000fce00000e0000 */
[----:B------:R-:W-:-:S06]  /*3310*/  VOTEU.ANY UP0, P0 ;  /* 0x00000000003f7886 */ /* 0x000fcc0000000100 */
[----:B------:R-:W-:Y:S01]  /*3320*/  HGMMA.64x96x16.F32.BF16 R24, gdesc[UR4], R24, UP0, gsb0 ;  /* 0x01600000041879f0 */ /* 0x000fe2000b801818 */
[----:B------:R-:W-:Y:S02]  /*3330*/  VIADD R14, R14, 0x2 ;  /* 0x000000020e0e7836 */ /* 0x000fe40000000000 */
[----:B------:R-:W-:Y:S02]  /*3340*/  VIADD R10, R8, 0x2 ;  /* 0x00000002080a7836 */ /* 0x000fe40000000000 */
[----:B------:R-:W-:Y:S01]  /*3350*/  IMAD.MOV.U32 R11, RZ, RZ, R9 ;  /* 0x000000ffff0b7224 */ /* 0x000fe200078e0009 */
[----:B------:R-:W-:Y:S02]  /*3360*/  R2UR UR4, R14 ;  /* 0x000000000e0472ca */ /* 0x000fe400000e0000 */
[----:B------:R-:W-:Y:S02]  /*3370*/  R2UR UR6, R10 ;  /* 0x000000000a0672ca */ /* 0x000fe400000e0000 */
[----:B------:R-:W-:-:S02]  /*3380*/  R2UR UR7, R11 ;  /* 0x000000000b0772ca */ /* 0x000fc400000e0000 */
[----:B------:R-:W-:Y:S02]  /*3390*/  R2UR UR5, R15 ;  /* 0x000000000f0572ca */ /* 0x000fe400000e0000 */
[----:B------:R-:W3:Y:S01]  /*33a0*/  LDL.64 R14, [R1+0xf0] ;  /* 0x0000f000010e7983 */ /* 0x000ee20000100a00 */
[----:B------:R-:W-:Y:S02]  /*33b0*/  WARPGROUP.DEPBAR.LE gsb0, 0x0 ;  /* 0x00008000000079c5 */ /* 0x000fe40000010000 */
[----:B------:R-:W-:-:S08]  /*33c0*/  WARPGROUP.ARRIVE ;  /* 0x00000000000079c5 */ /* 0x000fd00000000000 */
[----:B------:R-:W-:Y:S01]  /*33d0*/  HGMMA.64x96x16.F32.BF16 R24, gdesc[UR4], R24, gsb0 ;  /* 0x01600000041879f0 */ /* 0x000fe20008001818 */
[----:B------:R-:W-:Y:S02]  /*33e0*/  VIADD R20, R20, 0x4 ;  /* 0x0000000414147836 */ /* 0x000fe40000000000 */
[----:B------:R-:W-:Y:S02]  /*33f0*/  VIADD R10, R8, 0x4 ;  /* 0x00000004080a7836 */ /* 0x000fe40000000000 */
[----:B------:R-:W-:Y:S01]  /*3400*/  IMAD.MOV.U32 R11, RZ, RZ, R9 ;  /* 0x000000ffff0b7224 */ /* 0x000fe200078e0009 */
[----:B------:R-:W-:Y:S02]  /*3410*/  R2UR UR4, R20 ;  /* 0x00000000140472ca */ /* 0x000fe400000e0000 */
[----:B------:R-:W-:Y:S02]  /*3420*/  R2UR UR6, R10 ;  /* 0x000000000a0672ca */ /* 0x000fe400000e0000 */
[----:B------:R-:W-:-:S02]  /*3430*/  R2UR UR7, R11 ;  /* 0x000000000b0772ca */ /* 0x000fc400000e0000 */
[----:B------:R-:W-:Y:S02]  /*3440*/  R2UR UR5, R21 ;  /* 0x00000000150572ca */ /* 0x000fe400000e0000 */
[----:B------:R-:W4:Y:S01]  /*3450*/  LDL.64 R20, [R1+0xf0] ;  /* 0x0000f00001147983 */ /* 0x000f220000100a00 */
        /* <DEDUP_REMOVED lines=14> */
[----:B--2---:R-:W-:Y:S02]  /*3540*/  VIADD R12, R12, 0x400 ;  /* 0x000004000c0c7836 */ /* 0x004fe40000000000 */
[----:B------:R-:W-:Y:S02]  /*3550*/  VIADD R10, R8, 0x300 ;  /* 0x00000300080a7836 */ /* 0x000fe40000000000 */
[----:B------:R-:W-:Y:S01]  /*3560*/  IMAD.MOV.U32 R11, RZ, RZ, R9 ;  /* 0x000000ffff0b7224 */ /* 0x000fe200078e0009 */
[----:B------:R-:W-:Y:S02]  /*3570*/  R2UR UR4, R12 ;  /* 0x000000000c0472ca */ /* 0x000fe400000e0000 */
[----:B------:R-:W-:Y:S02]  /*3580*/  R2UR UR6, R10 ;  /* 0x000000000a0672ca */ /* 0x000fe400000e0000 */
[----:B------:R-:W-:-:S02]  /*3590*/  R2UR UR7, R11 ;  /* 0x000000000b0772ca */ /* 0x000fc400000e0000 */
[----:B------:R-:W-:Y:S02]  /*35a0*/  R2UR UR5, R13 ;  /* 0x000000000d0572ca */ /* 0x000fe400000e0000 */
[----:B------:R-:W2:Y:S01]  /*35b0*/  LDL.64 R12, [R1+0xf0] ;  /* 0x0000f000010c7983 */ /* 0x000ea20000100a00 */
[----:B------:R-:W-:Y:S02]  /*35c0*/  WARPGROUP.DEPBAR.LE gsb0, 0x0 ;  /* 0x00008000000079c5 */ /* 0x000fe40000010000 */
[----:B------:R-:W-:-:S08]  /*35d0*/  WARPGROUP.ARRIVE ;  /* 0x00000000000079c5 */ /* 0x000fd00000000000 */
[----:B------:R-:W-:Y:S01]  /*35e0*/  HGMMA.64x96x16.F32.BF16 R24, gdesc[UR4], R24, gsb0 ;  /* 0x01600000041879f0 */ /* 0x000fe20008001818 */
[----:B---3--:R-:W-:Y:S02]  /*35f0*/  VIADD R14, R14, 0x402 ;  /* 0x000004020e0e7836 */ /* 0x008fe40000000000 */
        /* <DEDUP_REMOVED lines=10> */
[----:B----4-:R-:W-:Y:S02]  /*36a0*/  VIADD R20, R20, 0x404 ;  /* 0x0000040414147836 */ /* 0x010fe40000000000 */
        /* <DEDUP_REMOVED lines=71> */
[----:B------:R-:W-:Y:S01]  /*3b20*/  R2UR UR5, R13 ;  /* 0x000000000d0572ca */ /* 0x000fe200000e0000 */
[----:B---3--:R-:W-:Y:S01]  /*3b30*/  VIADD R14, R14, 0xc02 ;  /* 0x00000c020e0e7836 */ /* 0x008fe20000000000 */
[----:B------:R-:W2:Y:S01]  /*3b40*/  LDL R13, [R1] ;  /* 0x00000000010d7983 */ /* 0x000ea20000100800 */
[----:B------:R-:W-:Y:S02]  /*3b50*/  WARPGROUP.DEPBAR.LE gsb0, 0x0 ;  /* 0x00008000000079c5 */ /* 0x000fe40000010000 */
[----:B------:R-:W-:Y:S01]  /*3b60*/  WARPGROUP.ARRIVE ;  /* 0x00000000000079c5 */ /* 0x000fe20000000000 */
[----:B------:R0:W5:Y:S07]  /*3b70*/  LDL R12, [R1+0x1f0] ;  /* 0x0001f000010c7983 */ /* 0x00016e0000100800 */
[----:B------:R-:W-:Y:S01]  /*3b80*/  HGMMA.64x96x16.F32.BF16 R24, gdesc[UR4], R24, gsb0 ;  /* 0x01600000041879f0 */ /* 0x000fe20008001818 */
[----:B------:R-:W-:-:S02]  /*3b90*/  VIADD R10, R8, 0x902 ;  /* 0x00000902080a7836 */ /* 0x000fc40000000000 */
[----:B------:R-:W-:Y:S01]  /*3ba0*/  IMAD.MOV.U32 R11, RZ, RZ, R9 ;  /* 0x000000ffff0b7224 */ /* 0x000fe200078e0009 */
[----:B------:R-:W-:Y:S02]  /*3bb0*/  R2UR UR4, R14 ;  /* 0x000000000e0472ca */ /* 0x000fe400000e0000 */
[----:B------:R-:W-:Y:S02]  /*3bc0*/  R2UR UR6, R10 ;  /* 0x000000000a0672ca */ /* 0x000fe400000e0000 */
[----:B------:R-:W-:Y:S02]  /*3bd0*/  R2UR UR7, R11 ;  /* 0x000000000b0772ca */ /* 0x000fe400000e0000 */
[----:B------:R-:W-:Y:S01]  /*3be0*/  R2UR UR5, R15 ;  /* 0x000000000f0572ca */ /* 0x000fe200000e0000 */
[----:B----4-:R-:W-:Y:S02]  /*3bf0*/  VIADD R20, R20, 0xc04 ;  /* 0x00000c0414147836 */ /* 0x010fe40000000000 */
[----:B------:R-:W-:Y:S01]  /*3c00*/  VIADD R10, R8, 0x904 ;  /* 0x00000904080a7836 */ /* 0x000fe20000000000 */
[----:B------:R-:W-:-:S02]  /*3c10*/  WARPGROUP.DEPBAR.LE gsb0, 0x0 ;  /* 0x00008000000079c5 */ /* 0x000fc40000010000 */
[----:B------:R-:W-:-:S07]  /*3c20*/  WARPGROUP.ARRIVE ;  /* 0x00000000000079c5 */ /* 0x000fce0000000000 */
[----:B------:R-:W-:Y:S01]  /*3c30*/  HGMMA.64x96x16.F32.BF16 R24, gdesc[UR4], R24, gsb0 ;  /* 0x01600000041879f0 */ /* 0x000fe20008001818 */
[----:B------:R-:W-:Y:S01]  /*3c40*/  IMAD.MOV.U32 R11, RZ, RZ, R9 ;  /* 0x000000ffff0b7224 */ /* 0x000fe200078e0009 */
[----:B------:R-:W-:Y:S02]  /*3c50*/  R2UR UR6, R10 ;  /* 0x000000000a0672ca */ /* 0x000fe400000e0000 */
[----:B------:R-:W-:Y:S02]  /*3c60*/  R2UR UR4, R20 ;  /* 0x00000000140472ca */ /* 0x000fe400000e0000 */
[----:B------:R-:W-:Y:S02]  /*3c70*/  R2UR UR7, R11 ;  /* 0x000000000b0772ca */ /* 0x000fe400000e0000 */
[----:B------:R-:W-:Y:S01]  /*3c80*/  R2UR UR5, R21 ;  /* 0x00000000150572ca */ /* 0x000fe200000e0000 */
[----:B------:R-:W-:Y:S02]  /*3c90*/  VIADD R8, R8, 0x906 ;  /* 0x0000090608087836 */ /* 0x000fe40000000000 */
        /* <DEDUP_REMOVED lines=12> */
[----:B------:R0:W-:Y:S04]  /*3d60*/  STL [R1+0x70], R6 ;  /* 0x0000700601007387 */ /* 0x0001e80000100800 */
[----:B------:R0:W-:Y:S01]  /*3d70*/  STL [R1+0x70], R6 ;  /* 0x0000700601007387 */ /* 0x0001e20000100800 */
[----:B------:R-:W-:-:S02]  /*3d80*/  WARPGROUP.DEPBAR.LE gsb0, 0x0 ;  /* 0x00008000000079c5 */ /* 0x000fc40000010000 */
[----:B------:R-:W-:-:S06]  /*3d90*/  WARPGROUP.ARRIVE ;  /* 0x00000000000079c5 */ /* 0x000fcc0000000000 */
[----:B------:R-:W-:Y:S01]  /*3da0*/  HGMMA.64x96x16.F32.BF16 R24, gdesc[UR4], R24, gsb0 ;  /* 0x01600000041879f0 */ /* 0x000fe20008001818 */
        /* <DEDUP_REMOVED lines=12> */
[----:B------:R-:W-:Y:S01]  /*3e70*/  BSSY B0, `(.L_x_11205) ;  /* 0x0000005000007945 */ /* 0x000fe20003800000 */
[----:B------:R-:W-:-:S02]  /*3e80*/  WARPGROUP.DEPBAR.LE gsb0, 0x0 ;  /* 0x00008000000079c5 */ /* 0x000fc40000010000 */
[----:B------:R0:W-:Y:S09]  /*3e90*/  BAR.ARV R208, 0x100 ;  /* 0x000400d00000751d */ /* 0x0001f20000002000 */
[----:B0-----:R-:W-:Y:S05]  /*3ea0*/  @!P0 BRA `(.L_x_11206) ;  /* 0x0000000000048947 */ /* 0x001fea0003800000 */
[----:B------:R-:W-:Y:S01]  /*3eb0*/  BPT.TRAP 0x1 ;  /* 0x000000040000795c */ /* 0x000fe20000300000 */
.L_x_11206:
[----:B------:R-:W-:Y:S05]  /*3ec0*/  BSYNC B0 ;  /* 0x0000000000007941 */ /* 0x000fea0003800000 */
.L_x_11205:
[----:B------:R-:W2:Y:S02]  /*3ed0*/  LDL.64 R8, [R1+0x20] ;  /* 0x0000200001087983 */ /* 0x000ea40000100a00 */
[----:B--2---:R-:W-:-:S05]  /*3ee0*/  MOV R9, R8 ;  /* 0x0000000800097202 */ /* 0x004fca0000000f00 */
[----:B-----5:R-:W-:-:S05]  /*3ef0*/  IMAD R12, R12, 0x8, R9 ;  /* 0x000000080c0c7824 */ /* 0x020fca00078e0209 */
[----:B------:R-:W-:-:S04]  /*3f00*/  PRMT R12, R75, 0x654, R12 ;  /* 0x000006544b0c7816 */ /* 0x000fc8000000000c */
[----:B------:R0:W-:Y:S01]  /*3f10*/  SYNCS.ARRIVE.TRANS64.RED.A1T0 RZ, [R12+URZ], RZ ;  /* 0x000000ff0cff79a7 */ /* 0x0001e2000810043f */
[----:B------:R-:W2:Y:S04]  /*3f20*/  LDL R9, [R198+0x24] ;  /* 0x00002400c6097983 */ /* 0x000ea80000100800 */
[----:B------:R-:W3:Y:S04]  /*3f30*/  LDL R8, [R198] ;  /* 0x00000000c6087983 */ /* 0x000ee80000100800 */
[----:B------:R-:W4:Y:S04]  /*3f40*/  LDL R19, [R19] ;  /* 0x0000000013137983 */ /* 0x000f280000100800 */
[----:B------:R-:W4:Y:S04]  /*3f50*/  LDL R72, [R198+0x8] ;  /* 0x00000800c6487983 */ /* 0x000f280000100800 */
[----:B------:R-:W4:Y:S04]  /*3f60*/  LDL R78, [R198+0x18] ;  /* 0x00001800c64e7983 */ /* 0x000f280000100800 */
[----:B------:R-:W4:Y:S04]  /*3f70*/  LDL R75, [R198+0x4] ;  /* 0x00000400c64b7983 */ /* 0x000f280000100800 */
[----:B------:R-:W4:Y:S04]  /*3f80*/  LDL R76, [R198+0xc] ;  /* 0x00000c00c64c7983 */ /* 0x000f280000100800 */
[----:B------:R-:W4:Y:S04]  /*3f90*/  LDL R74, [R198+0x10] ;  /* 0x00001000c64a7983 */ /* 0x000f280000100800 */
[----:B------:R-:W4:Y:S01]  /*3fa0*/  LDL R77, [R198+0x14] ;  /* 0x00001400c64d7983 */ /* 0x000f220000100800 */
[----:B--2---:R-:W-:-:S13]  /*3fb0*/  ISETP.NE.AND P0, PT, R9, 0x1, PT ;  /* 0x000000010900780c */ /* 0x004fda0003f05270 */
[----:B------:R-:W2:Y:S04]  /*3fc0*/  @P0 LDL R9, [R198+0x28] ;  /* 0x00002800c6090983 */ /* 0x000ea80000100800 */
[----:B------:R-:W2:Y:S01]  /*3fd0*/  @P0 LDL R10, [R198+0x2c] ;  /* 0x00002c00c60a0983 */ /* 0x000ea20000100800 */
[----:B---3--:R-:W-:-:S04]  /*3fe0*/  SHF.R.S32.HI R11, RZ, 0x1f, R8 ;  /* 0x0000001fff0b7819 */ /* 0x008fc80000011408 */
[----:B0-----:R-:W-:-:S04]  /*3ff0*/  LEA.HI R12, R11, R8, RZ, 0x7 ;  /* 0x000000080b0c7211 */ /* 0x001fc800078f38ff */
[----:B------:R-:W-:-:S05]  /*4000*/  LOP3.LUT R13, R12, 0xffffff80, RZ, 0xc0, !PT ;  /* 0xffffff800c0d7812 */ /* 0x000fca00078ec0ff */
[----:B------:R-:W-:-:S05]  /*4010*/  IMAD.IADD R13, R8, 0x1, -R13 ;  /* 0x00000001080d7824 */ /* 0x000fca00078e0a0d */
[----:B------:R-:W-:Y:S02]  /*4020*/  SHF.R.S32.HI R14, RZ, 0x1f, R13 ;  /* 0x0000001fff0e7819 */ /* 0x000fe4000001140d */
[----:B------:R-:W-:Y:S02]  /*4030*/  LEA.HI R73, R11, R8, RZ, 0x2 ;  /* 0x000000080b497211 */ /* 0x000fe400078f10ff */
[----:B------:R-:W-:Y:S02]  /*4040*/  LEA.HI R15, R14, R13, RZ, 0x2 ;  /* 0x0000000d0e0f7211 */ /* 0x000fe400078f10ff */
[----:B------:R-:W-:Y:S02]  /*4050*/  LOP3.LUT R73, R73, 0xfffffffc, RZ, 0xc0, !PT ;  /* 0xfffffffc49497812 */ /* 0x000fe400078ec0ff */
[--C-:B------:R-:W-:Y:S02]  /*4060*/  SHF.R.S32.HI R20, RZ, 0x2, R15.reuse ;  /* 0x00000002ff147819 */ /* 0x100fe4000001140f */
[----:B------:R-:W-:-:S02]  /*4070*/  SHF.R.S32.HI R21, RZ, 0x1f, R15 ;  /* 0x0000001fff157819 */ /* 0x000fc4000001140f */
[----:B------:R-:W-:Y:S02]  /*4080*/  LEA.HI R14, R14, R13, RZ, 0x5 ;  /* 0x0000000d0e0e7211 */ /* 0x000fe400078f28ff */
[----:B------:R-:W-:Y:S02]  /*4090*/  SHF.R.S32.HI R11, RZ, 0x7, R12 ;  /* 0x00000007ff0b7819 */ /* 0x000fe4000001140c */
[----:B------:R-:W-:Y:S01]  /*40a0*/  LEA.HI R21, R21, R20, RZ, 0x3 ;  /* 0x0000001415157211 */ /* 0x000fe200078f18ff */
[----:B------:R-:W-:Y:S01]  /*40b0*/  IMAD.IADD R73, R8, 0x1, -R73 ;  /* 0x0000000108497824 */ /* 0x000fe200078e0a49 */
[----:B------:R-:W-:Y:S02]  /*40c0*/  SHF.R.S32.HI R14, RZ, 0x5, R14 ;  /* 0x00000005ff0e7819 */ /* 0x000fe4000001140e */
[----:B------:R-:W-:Y:S02]  /*40d0*/  LEA.HI R12, R12, R11, RZ, 0x1 ;  /* 0x0000000b0c0c7211 */ /* 0x000fe400078f08ff */
[----:B------:R-:W-:Y:S01]  /*40e0*/  LOP3.LUT R21, R21, 0xfffffff8, RZ, 0xc0, !PT ;  /* 0xfffffff815157812 */ /* 0x000fe200078ec0ff */
[----:B----4-:R-:W-:Y:S01]  /*40f0*/  IMAD R14, R19, 0x8, R14 ;  /* 0x00000008130e7824 */ /* 0x010fe200078e020e */
[----:B------:R-:W-:-:S02]  /*4100*/  LOP3.LUT R12, R12, 0x3fffffe, RZ, 0xc0, !PT ;  /* 0x03fffffe0c0c7812 */ /* 0x000fc400078ec0ff */
[----:B------:R-:W-:Y:S01]  /*4110*/  LEA.HI R8, R73, R73, RZ, 0x1 ;  /* 0x0000004949087211 */ /* 0x000fe200078f08ff */
[----:B------:R-:W-:Y:S02]  /*4120*/  IMAD.IADD R21, R20, 0x1, -R21 ;  /* 0x0000000114157824 */ /* 0x000fe400078e0a15 */
[----:B------:R-:W-:Y:S01]  /*4130*/  IMAD.IADD R12, R11, 0x1, -R12 ;  /* 0x000000010b0c7824 */ /* 0x000fe200078e0a0c */
[----:B------:R-:W-:Y:S01]  /*4140*/  LOP3.LUT R8, R8, 0x1ffffffe, RZ, 0xc0, !PT ;  /* 0x1ffffffe08087812 */ /* 0x000fe200078ec0ff */
[----:B------:R-:W-:-:S04]  /*4150*/  IMAD.U32 R21, R14, 0x10, R21 ;  /* 0x000000100e157824 */ /* 0x000fc800078e0015 */
[----:B------:R-:W-:Y:S02]  /*4160*/  IMAD.IADD R8, R73, 0x1, -R8 ;  /* 0x0000000149087824 */ /* 0x000fe400078e0a08 */
[----:B------:R-:W-:-:S04]  /*4170*/  IMAD R21, R12, 0x40, R21 ;  /* 0x000000400c157824 */ /* 0x000fc800078e0215 */
[----:B------:R-:W-:Y:S02]  /*4180*/  IMAD R12, R8, 0x8, R21 ;  /* 0x00000008080c7824 */ /* 0x000fe400078e0215 */
[----:B------:R-:W-:Y:S01]  /*4190*/  IMAD.U32 R11, RZ, RZ, UR45 ;  /* 0x0000002dff0b7e24 */ /* 0x000fe2000f8e00ff */
[----:B------:R-:W-:Y:S02]  /*41a0*/  LOP3.LUT R8, R15, 0x7ffffffc, RZ, 0xc0, !PT ;  /* 0x7ffffffc0f087812 */ /* 0x000fe400078ec0ff */
[----:B------:R-:W-:-:S03]  /*41b0*/  ISETP.GE.AND P1, PT, R78, 0x1, PT ;  /* 0x000000014e00780c */ /* 0x000fc60003f26270 */
[----:B------:R-:W-:Y:S01]  /*41c0*/  IMAD.IADD R8, R13, 0x1, -R8 ;  /* 0x000000010d087824 */ /* 0x000fe200078e0a08 */
[----:B------:R-:W-:Y:S02]  /*41d0*/  UMOV UR4, 0xffffffa0 ;  /* 0xffffffa000047882 */ /* 0x000fe40000000000 */
[----:B------:R-:W-:Y:S01]  /*41e0*/  UIMAD UR4, UR45, UR4, 0x60 ;  /* 0x000000602d0474a4 */ /* 0x000fe2000f8e0204 */
[----:B------:R-:W-:Y:S01]  /*41f0*/  LOP3.LUT R76, RZ, R76, RZ, 0x33, !PT ;  /* 0x0000004cff4c7212 */ /* 0x000fe200078e33ff */
[----:B------:R-:W-:Y:S04]  /*4200*/  BSSY B0, `(.L_x_11207) ;  /* 0x000002b000007945 */ /* 0x000fe80003800000 */
[----:B------:R-:W-:Y:S02]  /*4210*/  IMAD.U32 R19, RZ, RZ, UR4 ;  /* 0x00000004ff137e24 */ /* 0x000fe4000f8e00ff */
[----:B------:R-:W-:-:S02]  /*4220*/  VIADD R77, R77, UR4 ;  /* 0x000000044d4d7c36 */ /* 0x000fc40008000000 */
[----:B------:R-:W-:Y:S02]  /*4230*/  IMAD R19, R8, -0x2, R19 ;  /* 0xfffffffe08137824 */ /* 0x000fe400078e0213 */
[----:B--2---:R-:W-:-:S05]  /*4240*/  @P0 IMAD.HI.U32 R9, R12, R9, RZ ;  /* 0x000000090c090227 */ /* 0x004fca00078e00ff */
[----:B------:R-:W-:Y:S01]  /*4250*/  @P0 SHF.R.U32.HI R12, RZ, R10, R9 ;  /* 0x0000000aff0c0219 */ /* 0x000fe20000011609 */
[----:B------:R-:W-:-:S04]  /*4260*/  IMAD R9, R11, -0x60, R72 ;  /* 0xffffffa00b097824 */ /* 0x000fc800078e0248 */
[----:B------:R-:W0:Y:S01]  /*4270*/  SHFL.IDX PT, R21, R12, RZ, 0x1c1f ;  /* 0x001c1fff0c157589 */ /* 0x000e2200000e0000 */
[----:B------:R-:W-:-:S04]  /*4280*/  VIADD R11, R9, 0x61 ;  /* 0x00000061090b7836 */ /* 0x000fc80000000000 */
[C---:B------:R-:W-:Y:S02]  /*4290*/  IMAD R11, R8.reuse, -0x2, R11 ;  /* 0xfffffffe080b7824 */ /* 0x040fe400078e020b */
[----:B------:R-:W-:Y:S02]  /*42a0*/  VIADD R9, R9, 0x60 ;  /* 0x0000006009097836 */ /* 0x000fe40000000000 */
[----:B------:R-:W-:Y:S02]  /*42b0*/  IMAD.IADD R11, R11, 0x1, -R75 ;  /* 0x000000010b0b7824 */ /* 0x000fe400078e0a4b */
[----:B------:R-:W-:Y:S02]  /*42c0*/  IMAD R14, R8, -0x2, R9 ;  /* 0xfffffffe080e7824 */ /* 0x000fe400078e0209 */
[C---:B------:R-:W-:Y:S02]  /*42d0*/  IMAD.IADD R15, R11.reuse, 0x1, R74 ;  /* 0x000000010b0f7824 */ /* 0x040fe400078e024a */
[----:B------:R-:W-:-:S03]  /*42e0*/  IMAD.IADD R76, R11, 0x1, R76 ;  /* 0x000000010b4c7824 */ /* 0x000fc600078e024c */
        /* <DEDUP_REMOVED lines=11> */
[----:B------:R-:W2:Y:S04]  /*43a0*/  LDL R10, [R198+0x1c] ;  /* 0x00001c00c60a7983 */ /* 0x000ea80000100800 */
[----:B------:R-:W3:Y:S01]  /*43b0*/  LDL R13, [R198+0x20] ;  /* 0x00002000c60d7983 */ /* 0x000ee20000100800 */
[----:B--2---:R-:W-:-:S05]  /*43c0*/  IMAD.HI.U32 R10, R11, R10, RZ ;  /* 0x0000000a0b0a7227 */ /* 0x004fca00078e00ff */
[----:B---3--:R-:W-:-:S07]  /*43d0*/  SHF.R.U32.HI R11, RZ, R13, R10 ;  /* 0x0000000dff0b7219 */ /* 0x008fce000001160a */
.L_x_11212:
[----:B------:R-:W-:Y:S05]  /*43e0*/  BSYNC B2 ;  /* 0x0000000000027941 */ /* 0x000fea0003800000 */
.L_x_11211:
[----:B------:R-:W-:Y:S01]  /*43f0*/  LOP3.LUT R11, RZ, R11, RZ, 0x33, !PT ;  /* 0x0000000bff0b7212 */ /* 0x000fe200078e33ff */
[----:B------:R-:W-:Y:S06]  /*4400*/  BRA `(.L_x_11213) ;  /* 0x0000000000187947 */ /* 0x000fec0003800000 */
.L_x_11210:
[----:B------:R-:W-:-:S13]  /*4410*/  ISETP.NE.AND P0, PT, R78, 0x1, PT ;  /* 0x000000014e00780c */ /* 0x000fda0003f05270 */
[----:B------:R-:W-:Y:S05]  /*4420*/  @!P0 BRA `(.L_x_11213) ;  /* 0x0000000000108947 */ /* 0x000fea0003800000 */
[----:B------:R-:W2:Y:S04]  /*4430*/  LDL R10, [R198+0x1c] ;  /* 0x00001c00c60a7983 */ /* 0x000ea80000100800 */
[----:B------:R-:W3:Y:S01]  /*4440*/  LDL R20, [R198+0x20] ;  /* 0x00002000c6147983 */ /* 0x000ee20000100800 */
[----:B--2---:R-:W-:-:S05]  /*4450*/  IMAD.HI.U32 R11, R11, R10, RZ ;  /* 0x0000000a0b0b7227 */ /* 0x004fca00078e00ff */
[----:B---3--:R-:W-:-:S07]  /*4460*/  SHF.R.U32.HI R11, RZ, R20, R11 ;  /* 0x00000014ff0b7219 */ /* 0x008fce000001160b */
.L_x_11213:
[----:B------:R-:W-:Y:S05]  /*4470*/  BSYNC B1 ;  /* 0x0000000000017941 */ /* 0x000fea0003800000 */
.L_x_11209:
[----:B------:R-:W-:-:S05]  /*4480*/  IMAD R11, R78, R11, R19 ;  /* 0x0000000b4e0b7224 */ /* 0x000fca00078e0213 */
[----:B------:R-:W-:Y:S02]  /*4490*/  VIMNMX R8, R8, R11, !PT ;  /* 0x0000000b08087248 */ /* 0x000fe40007fe0100 */
[----:B------:R-:W-:-:S07]  /*44a0*/  VIADDMNMX R9, R11, R78, R9, PT ;  /* 0x0000004e0b097246 */ /* 0x000fce0003800109 */
.L_x_11208:
[----:B------:R-:W-:Y:S05]  /*44b0*/  BSYNC B0 ;  /* 0x0000000000007941 */ /* 0x000fea0003800000 */
.L_x_11207:
        /* <DEDUP_REMOVED lines=89> */
[----:B------:R-:W-:Y:S02]  /*4a50*/  ISETP.GE.AND P2, PT, R77, 0x4a, PT ;  /* 0x0000004a4d00780c */ /* 0x000fe40003f46270 */
        /* <DEDUP_REMOVED lines=42> */
.L_x_11219:
[----:B------:R-:W-:Y:S05]  /*4d00*/  BSYNC B2 ;  /* 0x0000000000027941 */ /* 0x000fea0003800000 */
.L_x_11218:
[----:B------:R-:W-:Y:S01]  /*4d10*/  LOP3.LUT R75, RZ, R75, RZ, 0x33, !PT ;  /* 0x0000004bff4b7212 */ /* 0x000fe200078e33ff */
[----:B------:R-:W-:Y:S06]  /*4d20*/  BRA `(.L_x_11220) ;  /* 0x0000000000187947 */ /* 0x000fec0003800000 */
.L_x_11217:
[----:B------:R-:W-:-:S13]  /*4d30*/  ISETP.NE.AND P6, PT, R78, 0x1, PT ;  /* 0x000000014e00780c */ /* 0x000fda0003fc5270 */
[----:B------:R-:W-:Y:S05]  /*4d40*/  @!P6 BRA `(.L_x_11220) ;  /* 0x000000000010e947 */ /* 0x000fea0003800000 */
[----:B------:R-:W2:Y:S04]  /*4d50*/  LDL R12, [R198+0x1c] ;  /* 0x00001c00c60c7983 */ /* 0x000ea80000100800 */
[----:B------:R-:W3:Y:S01]  /*4d60*/  LDL R14, [R198+0x20] ;  /* 0x00002000c60e7983 */ /* 0x000ee20000100800 */
[----:B--2---:R-:W-:-:S05]  /*4d70*/  IMAD.HI.U32 R75, R75, R12, RZ ;  /* 0x0000000c4b4b7227 */ /* 0x004fca00078e00ff */
[----:B---3--:R-:W-:-:S07]  /*4d80*/  SHF.R.U32.HI R75, RZ, R14, R75 ;  /* 0x0000000eff4b7219 */ /* 0x008fce000001164b */
.L_x_11220:
[----:B------:R-:W-:Y:S05]  /*4d90*/  BSYNC B1 ;  /* 0x0000000000017941 */ /* 0x000fea0003800000 */
.L_x_11216:
[----:B------:R-:W-:-:S05]  /*4da0*/  IMAD R75, R78, R75, R19 ;  /* 0x0000004b4e4b7224 */ /* 0x000fca00078e0213 */
[----:B------:R-:W-:Y:S02]  /*4db0*/  VIADDMNMX R9, R75, R78, R9, PT ;  /* 0x0000004e4b097246 */ /* 0x000fe40003800109 */
[----:B------:R-:W-:-:S07]  /*4dc0*/  VIMNMX R8, R8, R75, !PT ;  /* 0x0000004b08087248 */ /* 0x000fce0007fe0100 */
.L_x_11215:
[----:B------:R-:W-:Y:S05]  /*4dd0*/  BSYNC B0 ;  /* 0x0000000000007941 */ /* 0x000fea0003800000 */
.L_x_11214:
[C---:B------:R-:W-:Y:S01]  /*4de0*/  ISETP.GT.AND P0, PT, R8.reuse, 0x1, !P0 ;  /* 0x000000010800780c */ /* 0x040fe20004704270 */
[----:B------:R-:W2:Y:S01]  /*4df0*/  LDL R124, [R1+0x1f0] ;  /* 0x0001f000017c7983 */ /* 0x000ea20000100800 */
[----:B------:R-:W-:Y:S02]  /*4e00*/  ISETP.GT.AND P1, PT, R8, 0x8, !P1 ;  /* 0x000000080800780c */ /* 0x000fe40004f24270 */
[C---:B------:R-:W-:Y:S01]  /*4e10*/  ISETP.LT.OR P0, PT, R9.reuse, 0x2, P0 ;  /* 0x000000020900780c */ /* 0x040fe20000701670 */
[----:B------:R-:W3:Y:S01]  /*4e20*/  LDL R105, [R1+0x200] ;  /* 0x0002000001697983 */ /* 0x000ee20000100800 */
[----:B------:R-:W-:Y:S02]  /*4e30*/  ISETP.LT.OR P1, PT, R9, 0x9, P1 ;  /* 0x000000090900780c */ /* 0x000fe40000f21670 */
[----:B------:R-:W-:Y:S01]  /*4e40*/  FSEL R109, R27, -INF , !P0 ;  /* 0xff8000001b6d7808 */ /* 0x000fe20004000000 */
[----:B------:R-:W4:Y:S01]  /*4e50*/  LDL R104, [R1+0x204] ;  /* 0x0002040001687983 */ /* 0x000f220000100800 */
[----:B------:R-:W-:-:S02]  /*4e60*/  ISETP.NE.AND P0, PT, R25, RZ, PT ;  /* 0x000000ff1900720c */ /* 0x000fc40003f05270 */
[----:B------:R-:W-:Y:S01]  /*4e70*/  FSEL R110, R30, -INF , !P1 ;  /* 0xff8000001e6e7808 */ /* 0x000fe20004800000 */
[----:B------:R-:W2:Y:S01]  /*4e80*/  LDL R118, [R1+0x208] ;  /* 0x0002080001767983 */ /* 0x000ea20000100800 */
[----:B------:R-:W-:Y:S02]  /*4e90*/  ISETP.GT.AND P0, PT, R8, 0x9, !P0 ;  /* 0x000000090800780c */ /* 0x000fe40004704270 */
[----:B------:R-:W-:Y:S01]  /*4ea0*/  ISETP.NE.AND P1, PT, R28, RZ, PT ;  /* 0x000000ff1c00720c */ /* 0x000fe20003f25270 */
[----:B------:R-:W2:Y:S01]  /*4eb0*/  LDL R119, [R1+0x20c] ;  /* 0x00020c0001777983 */ /* 0x000ea20000100800 */
[----:B------:R-:W-:Y:S02]  /*4ec0*/  ISETP.LT.OR P0, PT, R9, 0xa, P0 ;  /* 0x0000000a0900780c */ /* 0x000fe40000701670 */
[----:B------:R-:W-:Y:S01]  /*4ed0*/  ISETP.NE.AND P6, PT, R32, RZ, PT ;  /* 0x000000ff2000720c */ /* 0x000fe20003fc5270 */
[----:B------:R-:W2:Y:S01]  /*4ee0*/  LDL R117, [R1+0x210] ;  /* 0x0002100001757983 */ /* 0x000ea20000100800 */
[----:B------:R-:W-:-:S02]  /*4ef0*/  FSEL R111, R31, -INF , !P0 ;  /* 0xff8000001f6f7808 */ /* 0x000fc40004000000 */
[----:B------:R-:W-:Y:S01]  /*4f00*/  ISETP.NE.AND P0, PT, R73, RZ, PT ;  /* 0x000000ff4900720c */ /* 0x000fe20003f05270 */
[----:B------:R-:W2:Y:S01]  /*4f10*/  LDL R30, [R1+0x234] ;  /* 0x00023400011e7983 */ /* 0x000ea20000100800 */
[C---:B------:R-:W-:Y:S02]  /*4f20*/  ISETP.GT.AND P2, PT, R8.reuse, 0x49, !P2 ;  /* 0x000000490800780c */ /* 0x040fe40005744270 */
[C---:B------:R-:W-:Y:S01]  /*4f30*/  ISETP.GT.AND P0, PT, R8.reuse, 0x10, !P0 ;  /* 0x000000100800780c */ /* 0x040fe20004704270 */
[----:B------:R-:W2:Y:S01]  /*4f40*/  LDL R27, [R1+0x330] ;  /* 0x00033000011b7983 */ /* 0x000ea20000100800 */
[C---:B------:R-:W-:Y:S02]  /*4f50*/  ISETP.GT.AND P3, PT, R8.reuse, 0x50, !P3 ;  /* 0x000000500800780c */ /* 0x040fe40005f64270 */
[----:B------:R-:W-:Y:S01]  /*4f60*/  ISETP.LT.OR P0, PT, R9, 0x11, P0 ;  /* 0x000000110900780c */ /* 0x000fe20000701670 */
[----:B------:R-:W2:Y:S01]  /*4f70*/  LDL R152, [R1+0x3f4] ;  /* 0x0003f40001987983 */ /* 0x000ea20000100800 */
[----:B------:R-:W-:-:S02]  /*4f80*/  ISETP.GT.AND P4, PT, R8, 0x51, !P4 ;  /* 0x000000510800780c */ /* 0x000fc40006784270 */
[----:B------:R-:W-:Y:S01]  /*4f90*/  FSEL R14, R34, -INF , !P0 ;  /* 0xff800000220e7808 */ /* 0x000fe20004000000 */
[----:B------:R-:W2:Y:S01]  /*4fa0*/  LDL R107, [R1+0x214] ;  /* 0x00021400016b7983 */ /* 0x000ea20000100800 */
[----:B------:R-:W-:Y:S02]  /*4fb0*/  ISETP.GT.AND P0, PT, R8, 0x11, !P1 ;  /* 0x000000110800780c */ /* 0x000fe40004f04270 */
[----:B------:R-:W-:Y:S01]  /*4fc0*/  ISETP.NE.AND P1, PT, R48, RZ, PT ;  /* 0x000000ff3000720c */ /* 0x000fe20003f25270 */
[----:B------:R-:W2:Y:S01]  /*4fd0*/  LDL R108, [R1+0x218] ;  /* 0x00021800016c7983 */ /* 0x000ea20000100800 */
[----:B------:R-:W-:Y:S02]  /*4fe0*/  ISETP.LT.OR P0, PT, R9, 0x12, P0 ;  /* 0x000000120900780c */ /* 0x000fe40000701670 */
[----:B------:R-:W-:Y:S01]  /*4ff0*/  ISETP.GT.AND P5, PT, R8, 0x58, !P5 ;  /* 0x000000580800780c */ /* 0x000fe20006fa4270 */
[----:B------:R-:W2:Y:S01]  /*5000*/  LDL R106, [R1+0x21c] ;  /* 0x00021c00016a7983 */ /* 0x000ea20000100800 */
[----:B------:R-:W-:-:S02]  /*5010*/  FSEL R15, R35, -INF , !P0 ;  /* 0xff800000230f7808 */ /* 0x000fc40004000000 */
[----:B------:R-:W-:Y:S01]  /*5020*/  ISETP.NE.AND P0, PT, R29, RZ, PT ;  /* 0x000000ff1d00720c */ /* 0x000fe20003f05270 */
[----:B------:R-:W2:Y:S01]  /*5030*/  LDL R115, [R1+0x220] ;  /* 0x0002200001737983 */ /* 0x000ea20000100800 */
[----:B------:R-:W-:Y:S02]  /*5040*/  ISETP.LT.OR P2, PT, R9, 0x4a, P2 ;  /* 0x0000004a0900780c */ /* 0x000fe40001741670 */
[----:B------:R-:W-:Y:S01]  /*5050*/  ISETP.GT.AND P0, PT, R8, 0x18, !P0 ;  /* 0x000000180800780c */ /* 0x000fe20004704270 */
[----:B------:R-:W2:Y:S01]  /*5060*/  LDL R29, [R1+0x23c] ;  /* 0x00023c00011d7983 */ /* 0x000ea20000100800 */
[----:B------:R-:W-:Y:S02]  /*5070*/  FSEL R172, R63, -INF , !P2 ;  /* 0xff8000003fac7808 */ /* 0x000fe40005000000 */
[C---:B------:R-:W-:Y:S01]  /*5080*/  ISETP.LT.OR P0, PT, R9.reuse, 0x19, P0 ;  /* 0x000000190900780c */ /* 0x040fe20000701670 */
[----:B------:R-:W2:Y:S01]  /*5090*/  LDL R116, [R1+0x224] ;  /* 0x0002240001747983 */ /* 0x000ea20000100800 */
[----:B------:R-:W-:-:S02]  /*50a0*/  ISETP.LT.OR P3, PT, R9, 0x51, P3 ;  /* 0x000000510900780c */ /* 0x000fc40001f61670 */
[----:B------:R-:W-:Y:S01]  /*50b0*/  FSEL R19, R38, -INF , !P0 ;  /* 0xff80000026137808 */ /* 0x000fe20004000000 */
[----:B------:R-:W2:Y:S01]  /*50c0*/  LDL R31, [R1+0x238] ;  /* 0x00023800011f7983 */ /* 0x000ea20000100800 */
[----:B------:R-:W-:Y:S02]  /*50d0*/  ISETP.GT.AND P0, PT, R8, 0x19, !P6 ;  /* 0x000000190800780c */ /* 0x000fe40007704270 */
[----:B------:R-:W-:Y:S01]  /*50e0*/  ISETP.NE.AND P6, PT, R49, RZ, PT ;  /* 0x000000ff3100720c */ /* 0x000fe20003fc5270 */
[----:B------:R-:W2:Y:S01]  /*50f0*/  LDL R32, [R1+0x240] ;  /* 0x0002400001207983 */ /* 0x000ea20000100800 */
[C---:B------:R-:W-:Y:S02]  /*5100*/  ISETP.LT.OR P0, PT, R9.reuse, 0x1a, P0 ;  /* 0x0000001a0900780c */ /* 0x040fe40000701670 */
[----:B------:R-:W-:Y:S01]  /*5110*/  ISETP.LT.OR P4, PT, R9, 0x52, P4 ;  /* 0x000000520900780c */ /* 0x000fe20002781670 */
[----:B------:R-:W2:Y:S01]  /*5120*/  LDL R35, [R1+0x24c] ;  /* 0x00024c0001237983 */ /* 0x000ea20000100800 */
[----:B------:R-:W-:-:S02]  /*5130*/  FSEL R157, R39, -INF , !P0 ;  /* 0xff800000279d7808 */ /* 0x000fc40004000000 */
[----:B------:R-:W-:Y:S01]  /*5140*/  ISETP.NE.AND P0, PT, R33, RZ, PT ;  /* 0x000000ff2100720c */ /* 0x000fe20003f05270 */
[----:B------:R-:W2:Y:S01]  /*5150*/  LDL R34, [R1+0x254] ;  /* 0x0002540001227983 */ /* 0x000ea20000100800 */
[C---:B------:R-:W-:Y:S02]  /*5160*/  ISETP.LT.OR P5, PT, R9.reuse, 0x59, P5 ;  /* 0x000000590900780c */ /* 0x040fe40002fa1670 */
[----:B------:R-:W-:Y:S01]  /*5170*/  ISETP.GT.AND P0, PT, R8, 0x20, !P0 ;  /* 0x000000200800780c */ /* 0x000fe20004704270 */
[----:B------:R-:W2:Y:S01]  /*5180*/  LDL R33, [R1+0x244] ;  /* 0x0002440001217983 */ /* 0x000ea20000100800 */
[----:B------:R-:W-:Y:S02]  /*5190*/  FSEL R177, R66, -INF , !P3 ;  /* 0xff80000042b17808 */ /* 0x000fe40005800000 */
[----:B------:R-:W-:Y:S01]  /*51a0*/  ISETP.LT.OR P0, PT, R9, 0x21, P0 ;  /* 0x000000210900780c */ /* 0x000fe20000701670 */
[----:B------:R-:W2:Y:S01]  /*51b0*/  LDL R38, [R1+0x260] ;  /* 0x0002600001267983 */ /* 0x000ea20000100800 */
[----:B------:R-:W-:-:S02]  /*51c0*/  FSEL R178, R67, -INF , !P4 ;  /* 0xff80000043b27808 */ /* 0x000fc40006000000 */
[----:B------:R-:W-:Y:S01]  /*51d0*/  FSEL R162, R42, -INF , !P0 ;  /* 0xff8000002aa27808 */ /* 0x000fe20004000000 */
[----:B------:R-:W2:Y:S01]  /*51e0*/  LDL R39, [R1+0x264] ;  /* 0x0002640001277983 */ /* 0x000ea20000100800 */
[----:B------:R-:W-:Y:S02]  /*51f0*/  ISETP.NE.AND P0, PT, R36, RZ, PT ;  /* 0x000000ff2400720c */ /* 0x000fe40003f05270 */
[----:B------:R-:W-:Y:S01]  /*5200*/  FSEL R179, R70, -INF , !P5 ;  /* 0xff80000046b37808 */ /* 0x000fe20006800000 */
[----:B------:R-:W2:Y:S01]  /*5210*/  LDL R36, [R1+0x250] ;  /* 0x0002500001247983 */ /* 0x000ea20000100800 */
[----:B------:R-:W-:-:S03]  /*5220*/  ISETP.GT.AND P0, PT, R8, 0x21, !P0 ;  /* 0x000000210800780c */ /* 0x000fc60004704270 */
[----:B------:R-:W2:Y:S01]  /*5230*/  LDL R102, [R1+0x270] ;  /* 0x0002700001667983 */ /* 0x000ea20000100800 */
[----:B------:R-:W-:-:S03]  /*5240*/  ISETP.LT.OR P0, PT, R9, 0x22, P0 ;  /* 0x000000220900780c */ /* 0x000fc60000701670 */
[----:B------:R-:W2:Y:S01]  /*5250*/  LDL R101, [R1+0x274] ;  /* 0x0002740001657983 */ /* 0x000ea20000100800 */
[----:B------:R-:W-:Y:S02]  /*5260*/  FSEL R165, R43, -INF , !P0 ;  /* 0xff8000002ba57808 */ /* 0x000fe40004000000 */
[----:B------:R-:W-:Y:S01]  /*5270*/  ISETP.NE.AND P0, PT, R37, RZ, PT ;  /* 0x000000ff2500720c */ /* 0x000fe20003f05270 */
[----:B------:R-:W2:Y:S03]  /*5280*/  LDL R100, [R1+0x278] ;  /* 0x0002780001647983 */ /* 0x000ea60000100800 */
[----:B------:R-:W-:Y:S01]  /*5290*/  ISETP.GT.AND P0, PT, R8, 0x28, !P0 ;  /* 0x000000280800780c */ /* 0x000fe20004704270 */
[----:B------:R-:W2:Y:S03]  /*52a0*/  LDL R37, [R1+0x258] ;  /* 0x0002580001257983 */ /* 0x000ea60000100800 */
[----:B------:R-:W-:Y:S01]  /*52b0*/  ISETP.LT.OR P0, PT, R9, 0x29, P0 ;  /* 0x000000290900780c */ /* 0x000fe20000701670 */
[----:B------:R-:W2:Y:S03]  /*52c0*/  LDL R99, [R1+0x27c] ;  /* 0x00027c0001637983 */ /* 0x000ea60000100800 */
[----:B------:R-:W-:Y:S01]  /*52d0*/  FSEL R168, R46, -INF , !P0 ;  /* 0xff8000002ea87808 */ /* 0x000fe20004000000 */
[----:B------:R-:W2:Y:S01]  /*52e0*/  LDL R98, [R1+0x280] ;  /* 0x0002800001627983 */ /* 0x000ea20000100800 */
[----:B------:R-:W-:-:S03]  /*52f0*/  ISETP.NE.AND P0, PT, R40, RZ, PT ;  /* 0x000000ff2800720c */ /* 0x000fc60003f05270 */
        /* <DEDUP_REMOVED lines=29> */
[----:B------:R-:W-:-:S02]  /*54d0*/  ISETP.GT.AND P0, PT, R8, 0x39, !P1 ;  /* 0x000000390800780c */ /* 0x000fc40004f04270 */
[----:B------:R-:W-:Y:S01]  /*54e0*/  ISETP.NE.AND P1, PT, R53, RZ, PT ;  /* 0x000000ff3500720c */ /* 0x000fe20003f25270 */
[----:B------:R-:W2:Y:S01]  /*54f0*/  LDL R85, [R1+0x2b4] ;  /* 0x0002b40001557983 */ /* 0x000ea20000100800 */
[----:B------:R-:W-:Y:S02]  /*5500*/  ISETP.LT.OR P0, PT, R9, 0x3a, P0 ;  /* 0x0000003a0900780c */ /* 0x000fe40000701670 */
[----:B------:R-:W-:Y:S01]  /*5510*/  ISETP.GT.AND P1, PT, R8, 0x48, !P1 ;  /* 0x000000480800780c */ /* 0x000fe20004f24270 */
[----:B------:R-:W2:Y:S01]  /*5520*/  LDL R84, [R1+0x2b8] ;  /* 0x0002b80001547983 */ /* 0x000ea20000100800 */
[----:B------:R-:W-:Y:S02]  /*5530*/  FSEL R169, R55, -INF , !P0 ;  /* 0xff80000037a97808 */ /* 0x000fe40004000000 */
[----:B------:R-:W-:Y:S01]  /*5540*/  ISETP.NE.AND P0, PT, R21, RZ, PT ;  /* 0x000000ff1500720c */ /* 0x000fe20003f05270 */
[----:B------:R-:W2:Y:S01]  /*5550*/  LDL R83, [R1+0x2bc] ;  /* 0x0002bc0001537983 */ /* 0x000ea20000100800 */
[----:B------:R-:W-:-:S02]  /*5560*/  FMNMX.FTZ R21, R120, R103, !PT ;  /* 0x0000006778157209 */ /* 0x000fc40007810000 */
[----:B------:R-:W-:Y:S01]  /*5570*/  ISETP.GT.AND P0, PT, R8, RZ, !P0 ;  /* 0x000000ff0800720c */ /* 0x000fe20004704270 */
[----:B------:R-:W2:Y:S01]  /*5580*/  LDL R82, [R1+0x2c0] ;  /* 0x0002c00001527983 */ /* 0x000ea20000100800 */
[----:B------:R-:W-:Y:S02]  /*5590*/  FMNMX.FTZ R12, R10, R21, !PT ;  /* 0x000000150a0c7209 */ /* 0x000fe40007810000 */
[C---:B------:R-:W-:Y:S01]  /*55a0*/  ISETP.LT.OR P0, PT, R9.reuse, 0x1, P0 ;  /* 0x000000010900780c */ /* 0x040fe20000701670 */
[----:B------:R-:W2:Y:S01]  /*55b0*/  LDL R81, [R1+0x2c4] ;  /* 0x0002c40001517983 */ /* 0x000ea20000100800 */
[----:B------:R-:W-:Y:S02]  /*55c0*/  ISETP.LT.OR P1, PT, R9, 0x49, P1 ;  /* 0x000000490900780c */ /* 0x000fe40000f21670 */
[----:B------:R-:W-:Y:S01]  /*55d0*/  FSEL R122, R26, -INF , !P0 ;  /* 0xff8000001a7a7808 */ /* 0x000fe20004000000 */
[----:B------:R-:W2:Y:S01]  /*55e0*/  LDL R80, [R1+0x2c8] ;  /* 0x0002c80001507983 */ /* 0x000ea20000100800 */
[----:B------:R-:W-:-:S02]  /*55f0*/  ISETP.GT.AND P0, PT, R8, 0x40, !P6 ;  /* 0x000000400800780c */ /* 0x000fc40007704270 */
[----:B------:R-:W-:Y:S01]  /*5600*/  FMNMX.FTZ R11, R122, R109, !PT ;  /* 0x0000006d7a0b7209 */ /* 0x000fe20007810000 */
[----:B------:R-:W2:Y:S01]  /*5610*/  LDL R79, [R1+0x2cc] ;  /* 0x0002cc00014f7983 */ /* 0x000ea20000100800 */
[----:B------:R-:W-:Y:S02]  /*5620*/  ISETP.NE.AND P6, PT, R24, RZ, PT ;  /* 0x000000ff1800720c */ /* 0x000fe40003fc5270 */
[----:B------:R-:W-:Y:S01]  /*5630*/  FMNMX.FTZ R24, R110, R11, !PT ;  /* 0x0000000b6e187209 */ /* 0x000fe20007810000 */
[----:B------:R-:W2:Y:S01]  /*5640*/  LDL R78, [R1+0x2d0] ;  /* 0x0002d000014e7983 */ /* 0x000ea20000100800 */
[----:B------:R-:W-:Y:S02]  /*5650*/  FMNMX.FTZ R11, R13, R12, !PT ;  /* 0x0000000c0d0b7209 */ /* 0x000fe40007810000 */
[----:B------:R-:W-:Y:S01]  /*5660*/  FMNMX.FTZ R21, R111, R24, !PT ;  /* 0x000000186f157209 */ /* 0x000fe20007810000 */
[----:B------:R-:W2:Y:S01]  /*5670*/  LDL R77, [R1+0x2d4] ;  /* 0x0002d400014d7983 */ /* 0x000ea20000100800 */
[----:B------:R-:W-:-:S02]  /*5680*/  FMNMX.FTZ R11, R20, R11, !PT ;  /* 0x0000000b140b7209 */ /* 0x000fc40007810000 */
[----:B------:R-:W-:Y:S01]  /*5690*/  FMNMX.FTZ R12, R14, R21, !PT ;  /* 0x000000150e0c7209 */ /* 0x000fe20007810000 */
[----:B------:R-:W2:Y:S01]  /*56a0*/  LDL R76, [R1+0x2d8] ;  /* 0x0002d800014c7983 */ /* 0x000ea20000100800 */
[----:B------:R-:W-:Y:S02]  /*56b0*/  FMNMX.FTZ R11, R112, R11, !PT ;  /* 0x0000000b700b7209 */ /* 0x000fe40007810000 */
        /* <DEDUP_REMOVED lines=21> */
[----:B------:R-:W-:Y:S01]  /*5810*/  ISETP.LT.OR P0, PT, R9, 0x41, P0 ;  /* 0x000000410900780c */ /* 0x000fe20000701670 */
[----:B------:R-:W2:Y:S01]  /*5820*/  LDL R67, [R1+0x2fc] ;  /* 0x0002fc0001437983 */ /* 0x000ea20000100800 */
[----:B------:R-:W-:-:S02]  /*5830*/  FMNMX.FTZ R11, R160, R11, !PT ;  /* 0x0000000ba00b7209 */ /* 0x000fc40007810000 */
[----:B------:R-:W-:Y:S01]  /*5840*/  FMNMX.FTZ R21, R188, R21, !PT ;  /* 0x00000015bc157209 */ /* 0x000fe20007810000 */
[----:B------:R-:W2:Y:S01]  /*5850*/  LDL R66, [R1+0x300] ;  /* 0x0003000001427983 */ /* 0x000ea20000100800 */
[----:B------:R-:W-:Y:S02]  /*5860*/  FSEL R163, R58, -INF , !P0 ;  /* 0xff8000003aa37808 */ /* 0x000fe40004000000 */
[----:B------:R-:W-:Y:S01]  /*5870*/  ISETP.NE.AND P0, PT, R52, RZ, PT ;  /* 0x000000ff3400720c */ /* 0x000fe20003f05270 */
[----:B------:R-:W2:Y:S01]  /*5880*/  LDL R65, [R1+0x304] ;  /* 0x0003040001417983 */ /* 0x000ea20000100800 */
[----:B------:R-:W-:Y:S02]  /*5890*/  FMNMX.FTZ R11, R164, R11, !PT ;  /* 0x0000000ba40b7209 */ /* 0x000fe40007810000 */
[----:B------:R-:W-:Y:S01]  /*58a0*/  FMNMX.FTZ R12, R186, R21, !PT ;  /* 0x00000015ba0c7209 */ /* 0x000fe20007810000 */
[----:B------:R-:W2:Y:S01]  /*58b0*/  LDL R64, [R1+0x308] ;  /* 0x0003080001407983 */ /* 0x000ea20000100800 */
[----:B------:R-:W-:-:S02]  /*58c0*/  ISETP.GT.AND P0, PT, R8, 0x41, !P0 ;  /* 0x000000410800780c */ /* 0x000fc40004704270 */
[----:B------:R-:W-:Y:S01]  /*58d0*/  FMNMX.FTZ R24, R166, R11, !PT ;  /* 0x0000000ba6187209 */ /* 0x000fe20007810000 */
[----:B------:R-:W2:Y:S01]  /*58e0*/  LDL R63, [R1+0x30c] ;  /* 0x00030c00013f7983 */ /* 0x000ea20000100800 */
[----:B------:R-:W-:Y:S02]  /*58f0*/  FMNMX.FTZ R12, R187, R12, !PT ;  /* 0x0000000cbb0c7209 */ /* 0x000fe40007810000 */
[----:B------:R-:W-:Y:S01]  /*5900*/  ISETP.LT.OR P0, PT, R9, 0x42, P0 ;  /* 0x000000420900780c */ /* 0x000fe20000701670 */
[----:B------:R-:W2:Y:S01]  /*5910*/  LDL R61, [R1+0x314] ;  /* 0x00031400013d7983 */ /* 0x000ea20000100800 */
[----:B------:R-:W-:Y:S02]  /*5920*/  FMNMX.FTZ R24, R169, R24, !PT ;  /* 0x00000018a9187209 */ /* 0x000fe40007810000 */
[----:B------:R-:W-:Y:S01]  /*5930*/  FMNMX.FTZ R11, R181, R12, !PT ;  /* 0x0000000cb50b7209 */ /* 0x000fe20007810000 */
[----:B------:R-:W2:Y:S01]  /*5940*/  LDL R60, [R1+0x318] ;  /* 0x00031800013c7983 */ /* 0x000ea20000100800 */
[----:B------:R-:W-:-:S02]  /*5950*/  ISETP.GT.AND P6, PT, R8, 0x59, !P6 ;  /* 0x000000590800780c */ /* 0x000fc400077c4270 */
[----:B------:R-:W-:Y:S01]  /*5960*/  FSEL R167, R59, -INF , !P0 ;  /* 0xff8000003ba77808 */ /* 0x000fe20004000000 */
[----:B------:R-:W2:Y:S01]  /*5970*/  LDL R58, [R1+0x320] ;  /* 0x00032000013a7983 */ /* 0x000ea20000100800 */
[----:B------:R-:W-:Y:S02]  /*5980*/  FMNMX.FTZ R24, R163, R24, !PT ;  /* 0x00000018a3187209 */ /* 0x000fe40007810000 */
[----:B------:R-:W-:Y:S01]  /*5990*/  FMNMX.FTZ R8, R182, R11, !PT ;  /* 0x0000000bb6087209 */ /* 0x000fe20007810000 */
[----:B------:R-:W2:Y:S01]  /*59a0*/  LDL R59, [R1+0x31c] ;  /* 0x00031c00013b7983 */ /* 0x000ea20000100800 */
[----:B------:R-:W-:Y:S02]  /*59b0*/  FSEL R170, R62, -INF , !P1 ;  /* 0xff8000003eaa7808 */ /* 0x000fe40004800000 */
        /* <DEDUP_REMOVED lines=18> */
[----:B------:R-:W-:Y:S01]  /*5ae0*/  FSEL R180, R71, -INF , !P6 ;  /* 0xff80000047b47808 */ /* 0x000fe20007000000 */
[----:B------:R-:W2:Y:S01]  /*5af0*/  LDL R21, [R1+0x228] ;  /* 0x0002280001157983 */ /* 0x000ea20000100800 */
[----:B------:R-:W-:-:S03]  /*5b00*/  FMNMX.FTZ R25, R179, R12, !PT ;  /* 0x0000000cb3197209 */ /* 0x000fc60007810000 */
[----:B------:R-:W0:Y:S01]  /*5b10*/  SHFL.BFLY PT, R9, R24, 0x2, 0x1f ;  /* 0x0c401f0018097f89 */ /* 0x000e2200000e0000 */
[----:B------:R-:W-:-:S03]  /*5b20*/  FMNMX.FTZ R25, R180, R25, !PT ;  /* 0x00000019b4197209 */ /* 0x000fc60007810000 */
[----:B---3--:R-:W-:Y:S04]  /*5b30*/  STL [R1+0x200], R105 ;  /* 0x0002006901007387 */ /* 0x008fe80000100800 */
[----:B------:R1:W-:Y:S04]  /*5b40*/  STL.64 [R1+0x410], R24 ;  /* 0x0004101801007387 */ /* 0x0003e80000100a00 */
[----:B------:R-:W3:Y:S04]  /*5b50*/  LDL R28, [R1+0x414] ;  /* 0x00041400011c7983 */ /* 0x000ee80000100800 */
[----:B----4-:R-:W-:Y:S04]  /*5b60*/  STL [R1+0x204], R104 ;  /* 0x0002046801007387 */ /* 0x010fe80000100800 */
[----:B-1----:R-:W4:Y:S01]  /*5b70*/  LDL R25, [R1+0x22c] ;  /* 0x00022c0001197983 */ /* 0x002f220000100800 */
[----:B0-----:R-:W-:-:S03]  /*5b80*/  FMNMX.FTZ R12, R24, R9, !PT ;  /* 0x00000009180c7209 */ /* 0x001fc60007810000 */
[----:B--2---:R-:W-:Y:S04]  /*5b90*/  STL [R1+0x208], R118 ;  /* 0x0002087601007387 */ /* 0x004fe80000100800 */
[----:B------:R-:W0:Y:S04]  /*5ba0*/  SHFL.BFLY PT, R9, R12, 0x1, 0x1f ;  /* 0x0c201f000c097f89 */ /* 0x000e2800000e0000 */
[----:B------:R-:W2:Y:S04]  /*5bb0*/  LDL R24, [R1+0x230] ;  /* 0x0002300001187983 */ /* 0x000ea80000100800 */
[----:B------:R-:W-:Y:S04]  /*5bc0*/  STL [R1+0x20c], R119 ;  /* 0x00020c7701007387 */ /* 0x000fe80000100800 */
[----:B------:R-:W-:Y:S04]  /*5bd0*/  STL [R1+0x210], R117 ;  /* 0x0002107501007387 */ /* 0x000fe80000100800 */
[----:B------:R-:W2:Y:S04]  /*5be0*/  LDL R71, [R1+0x2ec] ;  /* 0x0002ec0001477983 */ /* 0x000ea80000100800 */
[----:B------:R-:W2:Y:S01]  /*5bf0*/  LDL R52, [R1+0x338] ;  /* 0x0003380001347983 */ /* 0x000ea20000100800 */
[----:B0-----:R-:W-:-:S03]  /*5c00*/  FMNMX.FTZ R26, R12, R9, !PT ;  /* 0x000000090c1a7209 */ /* 0x001fc60007810000 */
[----:B------:R-:W2:Y:S04]  /*5c10*/  LDL R51, [R1+0x33c] ;  /* 0x00033c0001337983 */ /* 0x000ea80000100800 */
[----:B------:R0:W-:Y:S04]  /*5c20*/  STL [R1+0x410], R26 ;  /* 0x0004101a01007387 */ /* 0x0001e80000100800 */
[----:B------:R-:W4:Y:S04]  /*5c30*/  LDL R42, [R1+0x410] ;  /* 0x00041000012a7983 */ /* 0x000f280000100800 */
[----:B------:R-:W2:Y:S04]  /*5c40*/  LDL.64 R8, [R1+0x88] ;  /* 0x0000880001087983 */ /* 0x000ea80000100a00 */
        /* <DEDUP_REMOVED lines=40> */
[----:B---3--:R-:W0:Y:S02]  /*5ed0*/  SHFL.BFLY PT, R125, R28, 0x2, 0x1f ;  /* 0x0c401f001c7d7f89 */ /* 0x008e2400000e0000 */
[----:B0-----:R-:W-:-:S02]  /*5ee0*/  FMNMX.FTZ R125, R125, R28, !PT ;  /* 0x0000001c7d7d7209 */ /* 0x001fc40007810000 */
[----:B------:R-:W3:Y:S04]  /*5ef0*/  LDL R28, [R1+0x248] ;  /* 0x00024800011c7983 */ /* 0x000ee80000100800 */
[----:B------:R-:W0:Y:S01]  /*5f00*/  SHFL.BFLY PT, R126, R125, 0x1, 0x1f ;  /* 0x0c201f007d7e7f89 */ /* 0x000e2200000e0000 */
[----:B----4-:R-:W-:Y:S01]  /*5f10*/  FSETP.NEU.FTZ.AND P0, PT, R42, -INF , PT ;  /* 0xff8000002a00780b */ /* 0x010fe20003f1d000 */
[----:B------:R-:W-:-:S05]  /*5f20*/  FMUL.FTZ R42, R11, R42 ;  /* 0x0000002a0b2a7220 */ /* 0x000fca0000410000 */
[----:B------:R-:W-:Y:S01]  /*5f30*/  FSEL R128, R42, RZ, P0 ;  /* 0x000000ff2a807208 */ /* 0x000fe20000000000 */
[----:B--2---:R-:W-:Y:S01]  /*5f40*/  IMAD R8, R124, 0xc00, R8 ;  /* 0x00000c007c087824 */ /* 0x004fe200078e0208 */
[----:B------:R-:W2:Y:S03]  /*5f50*/  LDL R42, [R1+0x364] ;  /* 0x00036400012a7983 */ /* 0x000ea60000100800 */
        /* <DEDUP_REMOVED lines=24> */
[----:B0-----:R-:W-:Y:S01]  /*60e0*/  FMNMX.FTZ R10, R125, R126, !PT ;  /* 0x0000007e7d0a7209 */ /* 0x001fe20007810000 */
[----:B------:R-:W4:Y:S04]  /*60f0*/  LDL R113, [R1+0x368] ;  /* 0x0003680001717983 */ /* 0x000f280000100800 */
[----:B------:R-:W4:Y:S04]  /*6100*/  LDL R114, [R1+0x384] ;  /* 0x0003840001727983 */ /* 0x000f280000100800 */
[----:B------:R-:W4:Y:S04]  /*6110*/  LDL R128, [R1+0x390] ;  /* 0x0003900001807983 */ /* 0x000f280000100800 */
[----:B------:R-:W4:Y:S04]  /*6120*/  LDL R126, [R1+0x398] ;  /* 0x00039800017e7983 */ /* 0x000f280000100800 */
[----:B------:R-:W4:Y:S04]  /*6130*/  LDL R125, [R1+0x39c] ;  /* 0x00039c00017d7983 */ /* 0x000f280000100800 */
[----:B------:R-:W4:Y:S04]  /*6140*/  LDL R124, [R1+0x3a0] ;  /* 0x0003a000017c7983 */ /* 0x000f280000100800 */
[----:B------:R0:W-:Y:S04]  /*6150*/  STL [R1+0x228], R21 ;  /* 0x0002281501007387 */ /* 0x0001e80000100800 */
[----:B0-----:R-:W4:Y:S01]  /*6160*/  LDL R21, [R1+0x3f8] ;  /* 0x0003f80001157983 */ /* 0x001f220000100800 */
[----:B------:R-:W-:-:S03]  /*6170*/  FSETP.NEU.FTZ.AND P0, PT, R10, -INF , PT ;  /* 0xff8000000a00780b */ /* 0x000fc60003f1d000 */
[----:B------:R0:W-:Y:S01]  /*6180*/  STL [R1+0x25c], R12 ;  /* 0x00025c0c01007387 */ /* 0x0001e20000100800 */
[----:B------:R-:W-:Y:S01]  /*6190*/  MUFU.EX2 R54, R54 ;  /* 0x0000003600367308 */ /* 0x000fe20000000800 */
[----:B0-----:R-:W-:-:S07]  /*61a0*/  FMUL.FTZ R12, R10, R11 ;  /* 0x0000000b0a0c7220 */ /* 0x001fce0000410000 */
[----:B------:R-:W0:Y:S01]  /*61b0*/  MUFU.EX2 R103, R103 ;  /* 0x0000006700677308 */ /* 0x000e220000000800 */
[----:B------:R-:W-:-:S07]  /*61c0*/  FSEL R12, R12, RZ, P0 ;  /* 0x000000ff0c0c7208 */ /* 0x000fce0000000000 */
[----:B------:R-:W1:Y:S01]  /*61d0*/  MUFU.EX2 R120, R120 ;  /* 0x0000007800787308 */ /* 0x000e620000000800 */
[-CC-:B------:R-:W-:Y:S01]  /*61e0*/  FFMA.FTZ R122, R122, R11.reuse, -R12.reuse ;  /* 0x0000000b7a7a7223 */ /* 0x180fe2000001080c */
[-CC-:B------:R-:W-:Y:S01]  /*61f0*/  FFMA.FTZ R109, R109, R11.reuse, -R12.reuse ;  /* 0x0000000b6d6d7223 */ /* 0x180fe2000001080c */
[-CC-:B------:R-:W-:Y:S01]  /*6200*/  FFMA.FTZ R110, R110, R11.reuse, -R12.reuse ;  /* 0x0000000b6e6e7223 */ /* 0x180fe2000001080c */
[----:B------:R-:W-:-:S04]  /*6210*/  FFMA.FTZ R111, R111, R11, -R12 ;  /* 0x0000000b6f6f7223 */ /* 0x000fc8000001080c */
[----:B------:R-:W1:Y:S01]  /*6220*/  MUFU.EX2 R121, R121 ;  /* 0x0000007900797308 */ /* 0x000e620000000800 */
[----:B------:R0:W-:Y:S07]  /*6230*/  STL [R1+0x22c], R25 ;  /* 0x00022c1901007387 */ /* 0x0001ee0000100800 */
[----:B------:R-:W-:Y:S08]  /*6240*/  MUFU.EX2 R122, R122 ;  /* 0x0000007a007a7308 */ /* 0x000ff00000000800 */
[----:B------:R-:W1:Y:S01]  /*6250*/  MUFU.EX2 R109, R109 ;  /* 0x0000006d006d7308 */ /* 0x000e620000000800 */
[----:B0-----:R-:W-:Y:S01]  /*6260*/  FADD.FTZ R25, R54, R103 ;  /* 0x0000006736197221 */ /* 0x001fe20000010000 */
[----:B------:R1:W-:Y:S06]  /*6270*/  STL [R1+0x234], R30 ;  /* 0x0002341e01007387 */ /* 0x0003ec0000100800 */
[----:B------:R-:W0:Y:S08]  /*6280*/  MUFU.EX2 R123, R123 ;  /* 0x0000007b007b7308 */ /* 0x000e300000000800 */
[----:B------:R-:W0:Y:S01]  /*6290*/  MUFU.EX2 R110, R110 ;  /* 0x0000006e006e7308 */ /* 0x000e220000000800 */
[----:B-1----:R-:W-:Y:S01]  /*62a0*/  FADD.FTZ R30, R120, R25 ;  /* 0x00000019781e7221 */ /* 0x002fe20000010000 */
[----:B------:R-:W-:-:S06]  /*62b0*/  IMAD.MOV.U32 R25, RZ, RZ, R9 ;  /* 0x000000ffff197224 */ /* 0x000fcc00078e0009 */
[----:B------:R-:W1:Y:S08]  /*62c0*/  MUFU.EX2 R111, R111 ;  /* 0x0000006f006f7308 */ /* 0x000e700000000800 */
[----:B------:R-:W1:Y:S01]  /*62d0*/  MUFU.EX2 R112, R112 ;  /* 0x0000007000707308 */ /* 0x000e620000000800 */
[----:B------:R-:W-:Y:S01]  /*62e0*/  R2UR UR15, R25 ;  /* 0x00000000190f72ca */ /* 0x000fe200000e0000 */
[----:B------:R-:W-:Y:S01]  /*62f0*/  FADD.FTZ R30, R121, R30 ;  /* 0x0000001e791e7221 */ /* 0x000fe20000010000 */
[----:B------:R-:W-:Y:S01]  /*6300*/  FADD.FTZ R25, R122, R109 ;  /* 0x0000006d7a197221 */ /* 0x000fe20000010000 */
[----:B------:R1:W-:Y:S01]  /*6310*/  STL [R1+0x230], R24 ;  /* 0x0002301801007387 */ /* 0x0003e20000100800 */
[----:B------:R-:W-:-:S02]  /*6320*/  R2UR UR6, R8 ;  /* 0x00000000080672ca */ /* 0x000fc400000e0000 */
[----:B------:R-:W-:Y:S01]  /*6330*/  R2UR UR7, R9 ;  /* 0x00000000090772ca */ /* 0x000fe200000e0000 */
[----:B------:R1:W-:Y:S01]  /*6340*/  STL [R1+0x23c], R29 ;  /* 0x00023c1d01007387 */ /* 0x0003e20000100800 */
[----:B0-----:R-:W-:Y:S01]  /*6350*/  FADD.FTZ R197, R123, R30 ;  /* 0x0000001e7bc57221 */ /* 0x001fe20000010000 */
[----:B------:R-:W-:Y:S02]  /*6360*/  FADD.FTZ R192, R110, R25 ;  /* 0x000000196ec07221 */ /* 0x000fe40000010000 */
[----:B------:R0:W-:Y:S01]  /*6370*/  STL [R1+0x330], R27 ;  /* 0x0003301b01007387 */ /* 0x0001e20000100800 */
[----:B-1----:R-:W-:-:S03]  /*6380*/  VIADD R24, R8, 0x100 ;  /* 0x0000010008187836 */ /* 0x002fc60000000000 */
[----:B------:R1:W-:Y:S01]  /*6390*/  STL [R1+0x34c], R26 ;  /* 0x00034c1a01007387 */ /* 0x0003e20000100800 */
[--C-:B------:R-:W-:Y:S01]  /*63a0*/  IMAD.MOV.U32 R29, RZ, RZ, R9.reuse ;  /* 0x000000ffff1d7224 */ /* 0x100fe200078e0009 */
[----:B------:R-:W-:Y:S02]  /*63b0*/  F2FP.BF16.F32.PACK_AB R154, R121, R120 ;  /* 0x00000078799a723e */ /* 0x000fe400000010ff */
[----:B------:R1:W-:Y:S01]  /*63c0*/  STL [R1+0x3f4], R152 ;  /* 0x0003f49801007387 */ /* 0x0003e20000100800 */
[----:B0-----:R-:W-:Y:S01]  /*63d0*/  IMAD.MOV.U32 R27, RZ, RZ, R9 ;  /* 0x000000ffff1b7224 */ /* 0x001fe200078e0009 */
[----:B------:R-:W-:Y:S01]  /*63e0*/  F2FP.BF16.F32.PACK_AB R153, R109, R122 ;  /* 0x0000007a6d99723e */ /* 0x000fe200000010ff */
[----:B-1----:R-:W-:Y:S01]  /*63f0*/  VIADD R26, R8, 0x80 ;  /* 0x00000080081a7836 */ /* 0x002fe20000000000 */
[----:B------:R-:W-:Y:S02]  /*6400*/  F2FP.BF16.F32.PACK_AB R155, R111, R110 ;  /* 0x0000006e6f9b723e */ /* 0x000fe400000010ff */
[----:B------:R-:W-:Y:S01]  /*6410*/  F2FP.BF16.F32.PACK_AB R152, R103, R54 ;  /* 0x000000366798723e */ /* 0x000fe200000010ff */
[----:B------:R-:W-:Y:S01]  /*6420*/  STL [R1+0x214], R107 ;  /* 0x0002146b01007387 */ /* 0x000fe20000100800 */
[----:B------:R-:W-:Y:S01]  /*6430*/  R2UR UR10, R26 ;  /* 0x000000001a0a72ca */ /* 0x000fe200000e0000 */
[----:B------:R-:W-:Y:S01]  /*6440*/  FADD.FTZ R197, R112, R197 ;  /* 0x000000c570c57221 */ /* 0x000fe20000010000 */
[----:B------:R-:W-:Y:S01]  /*6450*/  R2UR UR11, R27 ;  /* 0x000000001b0b72ca */ /* 0x000fe200000e0000 */
[----:B------:R-:W-:Y:S01]  /*6460*/  STL [R1+0x218], R108 ;  /* 0x0002186c01007387 */ /* 0x000fe20000100800 */
[----:B------:R-:W-:Y:S01]  /*6470*/  R2UR UR14, R24 ;  /* 0x00000000180e72ca */ /* 0x000fe200000e0000 */
[----:B------:R-:W-:Y:S01]  /*6480*/  FADD.FTZ R192, R111, R192 ;  /* 0x000000c06fc07221 */ /* 0x000fe20000010000 */
[----:B------:R-:W-:Y:S01]  /*6490*/  R2UR UR19, R29 ;  /* 0x000000001d1372ca */ /* 0x000fe200000e0000 */
        /* <DEDUP_REMOVED lines=22> */
[----:B---3--:R0:W-:Y:S04]  /*6600*/  STL [R1+0x248], R28 ;  /* 0x0002481c01007387 */ /* 0x0081e80000100800 */
[----:B------:R-:W-:Y:S01]  /*6610*/  STL [R1+0x28c], R95 ;  /* 0x00028c5f01007387 */ /* 0x000fe20000100800 */
[----:B0-----:R-:W-:-:S03]  /*6620*/  VIADD R28, R8, 0x180 ;  /* 0x00000180081c7836 */ /* 0x001fc60000000000 */
[----:B------:R-:W-:Y:S04]  /*6630*/  STL [R1+0x290], R94 ;  /* 0x0002905e01007387 */ /* 0x000fe80000100800 */
        /* <DEDUP_REMOVED lines=87> */
[----:B------:R1:W-:Y:S06]  /*6bb0*/  BAR.SYNC.DEFER_BLOCKING R209, 0x100 ;  /* 0x000400d10000751d */ /* 0x0003ec0000010000 */
[----:B0-----:R-:W-:-:S06]  /*6bc0*/  WARPGROUP.ARRIVE ;  /* 0x00000000000079c5 */ /* 0x001fcc0000000000 */
[----:B------:R-:W-:Y:S01]  /*6bd0*/  HGMMA.64x256x16.F32.BF16 R24, R152, gdesc[UR4].tnspB, RZ, !UPT, gsb0 ;  /* 0x43e0000498187df0 */ /* 0x000fe2000c0018ff */
[----:B------:R0:W-:Y:S01]  /*6be0*/  STL [R1+0x3f8], R21 ;  /* 0x0003f81501007387 */ /* 0x0001e20000100800 */
[-CC-:B------:R-:W-:Y:S01]  /*6bf0*/  FFMA.FTZ R221, R19, R11.reuse, -R12.reuse ;  /* 0x0000000b13dd7223 */ /* 0x180fe2000001080c */
[-CC-:B------:R-:W-:Y:S01]  /*6c00*/  FFMA.FTZ R220, R15, R11.reuse, -R12.reuse ;  /* 0x0000000b0fdc7223 */ /* 0x180fe2000001080c */
[-CC-:B------:R-:W-:Y:S01]  /*6c10*/  FFMA.FTZ R19, R157, R11.reuse, -R12.reuse ;  /* 0x0000000b9d137223 */ /* 0x180fe2000001080c */
[----:B------:R-:W-:Y:S01]  /*6c20*/  MUFU.EX2 R20, R20 ;  /* 0x0000001400147308 */ /* 0x000fe20000000800 */
[----:B0-----:R-:W-:-:S07]  /*6c30*/  FFMA.FTZ R21, R14, R11, -R12 ;  /* 0x0000000b0e157223 */ /* 0x001fce000001080c */
[----:B------:R-:W-:Y:S08]  /*6c40*/  MUFU.EX2 R13, R13 ;  /* 0x0000000d000d7308 */ /* 0x000ff00000000800 */
[----:B------:R-:W-:Y:S08]  /*6c50*/  MUFU.EX2 R21, R21 ;  /* 0x0000001500157308 */ /* 0x000ff00000000800 */
[----:B------:R-:W0:Y:S08]  /*6c60*/  MUFU.EX2 R220, R220 ;  /* 0x000000dc00dc7308 */ /* 0x000e300000000800 */
[----:B------:R-:W-:Y:S08]  /*6c70*/  MUFU.EX2 R221, R221 ;  /* 0x000000dd00dd7308 */ /* 0x000ff00000000800 */
[----:B------:R-:W2:Y:S01]  /*6c80*/  MUFU.EX2 R19, R19 ;  /* 0x0000001300137308 */ /* 0x000ea20000000800 */
[----:B------:R3:W-:Y:S01]  /*6c90*/  STL [R1+0x3fc], R158 ;  /* 0x0003fc9e01007387 */ /* 0x0007e20000100800 */
[----:B0-----:R-:W-:-:S02]  /*6ca0*/  F2FP.BF16.F32.PACK_AB R157, R220, R21 ;  /* 0x00000015dc9d723e */ /* 0x001fc400000010ff */
[----:B---3--:R-:W-:Y:S02]  /*6cb0*/  F2FP.BF16.F32.PACK_AB R158, R13, R20 ;  /* 0x000000140d9e723e */ /* 0x008fe400000010ff */
[----:B--2---:R-:W-:Y:S02]  /*6cc0*/  F2FP.BF16.F32.PACK_AB R159, R19, R221 ;  /* 0x000000dd139f723e */ /* 0x004fe400000010ff */
[----:B------:R-:W-:Y:S08]  /*6cd0*/  MUFU.EX2 R15, R222 ;  /* 0x000000de000f7308 */ /* 0x000ff00000000800 */
[----:B------:R-:W0:Y:S01]  /*6ce0*/  MUFU.EX2 R14, R223 ;  /* 0x000000df000e7308 */ /* 0x000e220000000800 */
        /* <DEDUP_REMOVED lines=33> */
[----:B--2---:R-:W-:-:S06]  /*6f00*/  WARPGROUP.ARRIVE ;  /* 0x00000000000079c5 */ /* 0x004fcc0000000000 */
[----:B------:R-:W-:Y:S01]  /*6f10*/  HGMMA.64x256x16.F32.BF16 R24, R156, gdesc[UR8].tnspB, R24, gsb0 ;  /* 0x43e000089c187df0 */ /* 0x000fe20008001818 */
[-CC-:B------:R-:W-:Y:S01]  /*6f20*/  FFMA.FTZ R152, R162, R11.reuse, -R12.reuse ;  /* 0x0000000ba2987223 */ /* 0x180fe2000001080c */
[----:B------:R-:W-:-:S03]  /*6f30*/  FFMA.FTZ R162, R165, R11, -R12 ;  /* 0x0000000ba5a27223 */ /* 0x000fc6000001080c */
[----:B------:R-:W-:Y:S08]  /*6f40*/  MUFU.EX2 R222, R152 ;  /* 0x0000009800de7308 */ /* 0x000ff00000000800 */
[----:B------:R-:W2:Y:S01]  /*6f50*/  MUFU.EX2 R162, R162 ;  /* 0x000000a200a27308 */ /* 0x000ea20000000800 */
[----:B0-----:R-:W-:Y:S02]  /*6f60*/  F2FP.BF16.F32.PACK_AB R154, R15, R14 ;  /* 0x0000000e0f9a723e */ /* 0x001fe400000010ff */
[----:B--2---:R-:W-:Y:S01]  /*6f70*/  F2FP.BF16.F32.PACK_AB R153, R162, R222 ;  /* 0x000000dea299723e */ /* 0x004fe200000010ff */
[-C--:B------:R-:W-:Y:S01]  /*6f80*/  FFMA.FTZ R165, R160, R11.reuse, -R12 ;  /* 0x0000000ba0a57223 */ /* 0x080fe2000001080c */
[----:B------:R-:W-:Y:S01]  /*6f90*/  FADD.FTZ R192, R21, R192 ;  /* 0x000000c015c07221 */ /* 0x000fe20000010000 */
[-CC-:B------:R-:W-:Y:S01]  /*6fa0*/  FFMA.FTZ R160, R164, R11.reuse, -R12.reuse ;  /* 0x0000000ba4a07223 */ /* 0x180fe2000001080c */
[-CC-:B------:R-:W-:Y:S01]  /*6fb0*/  FFMA.FTZ R21, R169, R11.reuse, -R12.reuse ;  /* 0x0000000ba9157223 */ /* 0x180fe2000001080c */
[----:B------:R-:W-:Y:S01]  /*6fc0*/  FFMA.FTZ R166, R166, R11, -R12 ;  /* 0x0000000ba6a67223 */ /* 0x000fe2000001080c */
[----:B------:R-:W-:Y:S01]  /*6fd0*/  FADD.FTZ R197, R20, R197 ;  /* 0x000000c514c57221 */ /* 0x000fe20000010000 */
[----:B------:R-:W-:Y:S08]  /*6fe0*/  MUFU.EX2 R189, R189 ;  /* 0x000000bd00bd7308 */ /* 0x000ff00000000800 */
[----:B------:R-:W-:Y:S08]  /*6ff0*/  MUFU.EX2 R188, R188 ;  /* 0x000000bc00bc7308 */ /* 0x000ff00000000800 */
[----:B------:R-:W-:Y:S08]  /*7000*/  MUFU.EX2 R186, R186 ;  /* 0x000000ba00ba7308 */ /* 0x000ff00000000800 */
[----:B------:R-:W-:Y:S08]  /*7010*/  MUFU.EX2 R187, R187 ;  /* 0x000000bb00bb7308 */ /* 0x000ff00000000800 */
[----:B------:R-:W-:Y:S08]  /*7020*/  MUFU.EX2 R165, R165 ;  /* 0x000000a500a57308 */ /* 0x000ff00000000800 */
[----:B------:R-:W-:Y:S08]  /*7030*/  MUFU.EX2 R160, R160 ;  /* 0x000000a000a07308 */ /* 0x000ff00000000800 */
[----:B------:R-:W-:Y:S01]  /*7040*/  MUFU.EX2 R20, R166 ;  /* 0x000000a600147308 */ /* 0x000fe20000000800 */
[----:B------:R-:W-:-:S02]  /*7050*/  WARPGROUP.DEPBAR.LE gsb0, 0x0 ;  /* 0x00008000000079c5 */ /* 0x000fc40000010000 */
[-CC-:B------:R-:W-:Y:S01]  /*7060*/  FFMA.FTZ R158, R168, R11.reuse, -R12.reuse ;  /* 0x0000000ba89e7223 */ /* 0x180fe2000001080c */
[----:B------:R-:W-:-:S04]  /*7070*/  FFMA.FTZ R159, R171, R11, -R12 ;  /* 0x0000000bab9f7223 */ /* 0x000fc8000001080c */
[----:B------:R-:W-:Y:S08]  /*7080*/  MUFU.EX2 R157, R225 ;  /* 0x000000e1009d7308 */ /* 0x000ff00000000800 */
[----:B------:R-:W0:Y:S08]  /*7090*/  MUFU.EX2 R156, R224 ;  /* 0x000000e0009c7308 */ /* 0x000e300000000800 */
[----:B------:R-:W-:Y:S08]  /*70a0*/  MUFU.EX2 R158, R158 ;  /* 0x0000009e009e7308 */ /* 0x000ff00000000800 */
[----:B------:R-:W2:Y:S01]  /*70b0*/  MUFU.EX2 R159, R159 ;  /* 0x0000009f009f7308 */ /* 0x000ea20000000800 */
[----:B0-----:R-:W-:Y:S01]  /*70c0*/  F2FP.BF16.F32.PACK_AB R152, R156, R157 ;  /* 0x0000009d9c98723e */ /* 0x001fe200000010ff */
[----:B------:R-:W-:Y:S04]  /*70d0*/  STL.128 [R1+0x200], R24 ;  /* 0x0002001801007387 */ /* 0x000fe80000100c00 */
[----:B------:R-:W-:Y:S04]  /*70e0*/  STL.128 [R1+0x210], R28 ;  /* 0x0002101c01007387 */ /* 0x000fe80000100c00 */
[----:B------:R-:W-:Y:S04]  /*70f0*/  STL.128 [R1+0x220], R32 ;  /* 0x0002202001007387 */ /* 0x000fe80000100c00 */
[----:B------:R-:W-:Y:S01]  /*7100*/  STL.128 [R1+0x230], R36 ;  /* 0x0002302401007387 */ /* 0x000fe20000100c00 */
[----:B--2---:R-:W-:-:S03]  /*7110*/  F2FP.BF16.F32.PACK_AB R155, R159, R158 ;  /* 0x0000009e9f9b723e */ /* 0x004fc600000010ff */
        /* <DEDUP_REMOVED lines=30> */
[----:B------:R-:W0:Y:S01]  /*7300*/  MUFU.EX2 R21, R21 ;  /* 0x0000001500157308 */ /* 0x000e220000000800 */
[----:B------:R-:W-:-:S04]  /*7310*/  FADD.FTZ R192, R220, R192 ;  /* 0x000000c0dcc07221 */ /* 0x000fc80000010000 */
[----:B------:R-:W-:Y:S01]  /*7320*/  FADD.FTZ R221, R221, R192 ;  /* 0x000000c0dddd7221 */ /* 0x000fe20000010000 */
[-CC-:B------:R-:W-:Y:S01]  /*7330*/  FFMA.FTZ R163, R163, R11.reuse, -R12.reuse ;  /* 0x0000000ba3a37223 */ /* 0x180fe2000001080c */
[-CC-:B------:R-:W-:Y:S01]  /*7340*/  FFMA.FTZ R170, R170, R11.reuse, -R12.reuse ;  /* 0x0000000baaaa7223 */ /* 0x180fe2000001080c */
[-CC-:B------:R-:W-:Y:S01]  /*7350*/  FFMA.FTZ R172, R172, R11.reuse, -R12.reuse ;  /* 0x0000000bacac7223 */ /* 0x180fe2000001080c */
[----:B------:R-:W-:Y:S01]  /*7360*/  FADD.FTZ R221, R19, R221 ;  /* 0x000000dd13dd7221 */ /* 0x000fe20000010000 */
[-CC-:B------:R-:W-:Y:S01]  /*7370*/  FFMA.FTZ R19, R167, R11.reuse, -R12.reuse ;  /* 0x0000000ba7137223 */ /* 0x180fe2000001080c */
[-CC-:B------:R-:W-:Y:S01]  /*7380*/  FFMA.FTZ R177, R177, R11.reuse, -R12.reuse ;  /* 0x0000000bb1b17223 */ /* 0x180fe2000001080c */
[-CC-:B------:R-:W-:Y:S01]  /*7390*/  FFMA.FTZ R178, R178, R11.reuse, -R12.reuse ;  /* 0x0000000bb2b27223 */ /* 0x180fe2000001080c */
[-CC-:B------:R-:W-:Y:S01]  /*73a0*/  FFMA.FTZ R179, R179, R11.reuse, -R12.reuse ;  /* 0x0000000bb3b37223 */ /* 0x180fe2000001080c */
[----:B------:R-:W-:Y:S01]  /*73b0*/  FFMA.FTZ R180, R180, R11, -R12 ;  /* 0x0000000bb4b47223 */ /* 0x000fe2000001080c */
[----:B------:R-:W-:Y:S01]  /*73c0*/  VIADD R12, R8, 0x200 ;  /* 0x00000200080c7836 */ /* 0x000fe20000000000 */
[----:B------:R-:W-:Y:S04]  /*73d0*/  MUFU.EX2 R181, R181 ;  /* 0x000000b500b57308 */ /* 0x000fe80000000800 */
[----:B------:R-:W-:-:S04]  /*73e0*/  R2UR UR6, R12 ;  /* 0x000000000c0672ca */ /* 0x000fc800000e0000 */
[----:B------:R-:W-:Y:S08]  /*73f0*/  MUFU.EX2 R182, R182 ;  /* 0x000000b600b67308 */ /* 0x000ff00000000800 */
[----:B------:R-:W-:Y:S08]  /*7400*/  MUFU.EX2 R183, R183 ;  /* 0x000000b700b77308 */ /* 0x000ff00000000800 */
[----:B------:R-:W2:Y:S08]  /*7410*/  MUFU.EX2 R184, R184 ;  /* 0x000000b800b87308 */ /* 0x000eb00000000800 */
[----:B------:R-:W-:Y:S08]  /*7420*/  MUFU.EX2 R163, R163 ;  /* 0x000000a300a37308 */ /* 0x000ff00000000800 */
[----:B------:R-:W3:Y:S08]  /*7430*/  MUFU.EX2 R19, R19 ;  /* 0x0000001300137308 */ /* 0x000ef00000000800 */
[----:B------:R-:W-:Y:S08]  /*7440*/  MUFU.EX2 R11, R170 ;  /* 0x000000aa000b7308 */ /* 0x000ff00000000800 */
[----:B------:R-:W4:Y:S01]  /*7450*/  MUFU.EX2 R12, R172 ;  /* 0x000000ac000c7308 */ /* 0x000f220000000800 */
[----:B------:R-:W-:-:S02]  /*7460*/  WARPGROUP.DEPBAR.LE gsb0, 0x0 ;  /* 0x00008000000079c5 */ /* 0x000fc40000010000 */
[----:B------:R-:W-:Y:S02]  /*7470*/  F2FP.BF16.F32.PACK_AB R152, R188, R189 ;  /* 0x000000bdbc98723e */ /* 0x000fe400000010ff */
[----:B------:R-:W-:Y:S02]  /*7480*/  F2FP.BF16.F32.PACK_AB R154, R187, R186 ;  /* 0x000000babb9a723e */ /* 0x000fe400000010ff */
[----:B------:R-:W-:Y:S02]  /*7490*/  F2FP.BF16.F32.PACK_AB R153, R160, R165 ;  /* 0x000000a5a099723e */ /* 0x000fe400000010ff */
[----:B0-----:R-:W-:Y:S01]  /*74a0*/  F2FP.BF16.F32.PACK_AB R155, R21, R20 ;  /* 0x00000014159b723e */ /* 0x001fe200000010ff */
        /* <DEDUP_REMOVED lines=34> */
[----:B------:R-:W-:Y:S08]  /*76d0*/  MUFU.EX2 R173, R173 ;  /* 0x000000ad00ad7308 */ /* 0x000ff00000000800 */
[----:B------:R-:W0:Y:S08]  /*76e0*/  MUFU.EX2 R174, R174 ;  /* 0x000000ae00ae7308 */ /* 0x000e300000000800 */
[----:B------:R-:W-:Y:S08]  /*76f0*/  MUFU.EX2 R175, R175 ;  /* 0x000000af00af7308 */ /* 0x000ff00000000800 */
[----:B------:R-:W1:Y:S08]  /*7700*/  MUFU.EX2 R176, R176 ;  /* 0x000000b000b07308 */ /* 0x000e700000000800 */
[----:B------:R-:W-:Y:S08]  /*7710*/  MUFU.EX2 R177, R177 ;  /* 0x000000b100b17308 */ /* 0x000ff00000000800 */
[----:B------:R-:W1:Y:S08]  /*7720*/  MUFU.EX2 R178, R178 ;  /* 0x000000b200b27308 */ /* 0x000e700000000800 */
[----:B------:R-:W-:Y:S08]  /*7730*/  MUFU.EX2 R179, R179 ;  /* 0x000000b300b37308 */ /* 0x000ff00000000800 */
[----:B------:R-:W1:Y:S01]  /*7740*/  MUFU.EX2 R180, R180 ;  /* 0x000000b400b47308 */ /* 0x000e620000000800 */
[----:B------:R-:W-:Y:S01]  /*7750*/  VIADD R8, R8, 0x280 ;  /* 0x0000028008087836 */ /* 0x000fe20000000000 */
[----:B------:R-:W-:-:S02]  /*7760*/  WARPGROUP.DEPBAR.LE gsb0, 0x0 ;  /* 0x00008000000079c5 */ /* 0x000fc40000010000 */
[----:B------:R-:W-:Y:S01]  /*7770*/  FADD.FTZ R152, R13, R197 ;  /* 0x000000c50d987221 */ /* 0x000fe20000010000 */
[----:B------:R-:W-:Y:S01]  /*7780*/  IMAD.MOV.U32 R13, RZ, RZ, R9 ;  /* 0x000000ffff0d7224 */ /* 0x000fe200078e0009 */
[----:B--2---:R-:W-:Y:S02]  /*7790*/  F2FP.BF16.F32.PACK_AB R154, R184, R183 ;  /* 0x000000b7b89a723e */ /* 0x004fe400000010ff */
[----:B------:R-:W-:Y:S02]  /*77a0*/  FADD.FTZ R157, R157, R152 ;  /* 0x000000989d9d7221 */ /* 0x000fe40000010000 */
[----:B------:R-:W-:Y:S02]  /*77b0*/  R2UR UR7, R13 ;  /* 0x000000000d0772ca */ /* 0x000fe400000e0000 */
[----:B------:R-:W-:Y:S02]  /*77c0*/  F2FP.BF16.F32.PACK_AB R152, R182, R181 ;  /* 0x000000b5b698723e */ /* 0x000fe400000010ff */
[----:B---3--:R-:W-:-:S02]  /*77d0*/  F2FP.BF16.F32.PACK_AB R153, R19, R163 ;  /* 0x000000a31399723e */ /* 0x008fc400000010ff */
[----:B----4-:R-:W-:Y:S01]  /*77e0*/  F2FP.BF16.F32.PACK_AB R155, R12, R11 ;  /* 0x0000000b0c9b723e */ /* 0x010fe200000010ff */
        /* <DEDUP_REMOVED lines=34> */
[----:B------:R-:W-:Y:S02]  /*7a10*/  R2UR UR6, R8 ;  /* 0x00000000080672ca */ /* 0x000fe400000e0000 */
[----:B------:R-:W-:Y:S01]  /*7a20*/  R2UR UR7, R9 ;  /* 0x00000000090772ca */ /* 0x000fe200000e0000 */
[----:B------:R-:W-:Y:S01]  /*7a30*/  FADD.FTZ R221, R222, R221 ;  /* 0x000000dddedd7221 */ /* 0x000fe20000010000 */
[----:B------:R-:W-:Y:S01]  /*7a40*/  FADD.FTZ R13, R156, R157 ;  /* 0x0000009d9c0d7221 */ /* 0x000fe20000010000 */
[----:B------:R-:W2:Y:S02]  /*7a50*/  LDL R9, [R1+0x28] ;  /* 0x0000280001097983 */ /* 0x000ea40000100800 */
[----:B------:R-:W-:Y:S01]  /*7a60*/  FADD.FTZ R157, R162, R221 ;  /* 0x000000dda29d7221 */ /* 0x000fe20000010000 */
[----:B------:R-:W-:Y:S01]  /*7a70*/  FADD.FTZ R14, R14, R13 ;  /* 0x0000000d0e0e7221 */ /* 0x000fe20000010000 */
[----:B------:R3:W5:Y:S02]  /*7a80*/  LDL R8, [R1+0x1f0] ;  /* 0x0001f00001087983 */ /* 0x0007640000100800 */
[----:B------:R-:W-:Y:S01]  /*7a90*/  FADD.FTZ R158, R158, R157 ;  /* 0x0000009d9e9e7221 */ /* 0x000fe20000010000 */
[----:B------:R-:W-:-:S03]  /*7aa0*/  FADD.FTZ R14, R15, R14 ;  /* 0x0000000e0f0e7221 */ /* 0x000fc60000010000 */
[----:B------:R-:W-:Y:S01]  /*7ab0*/  FADD.FTZ R158, R159, R158 ;  /* 0x0000009e9f9e7221 */ /* 0x000fe20000010000 */
[----:B------:R-:W-:-:S03]  /*7ac0*/  FADD.FTZ R189, R189, R14 ;  /* 0x0000000ebdbd7221 */ /* 0x000fc60000010000 */
[----:B------:R-:W-:Y:S01]  /*7ad0*/  FADD.FTZ R165, R165, R158 ;  /* 0x0000009ea5a57221 */ /* 0x000fe20000010000 */
[----:B------:R-:W-:Y:S02]  /*7ae0*/  WARPGROUP.DEPBAR.LE gsb0, 0x0 ;  /* 0x00008000000079c5 */ /* 0x000fe40000010000 */
[----:B0-----:R-:W-:Y:S02]  /*7af0*/  F2FP.BF16.F32.PACK_AB R152, R174, R173 ;  /* 0x000000adae98723e */ /* 0x001fe400000010ff */
[----:B-1----:R-:W-:Y:S02]  /*7b00*/  F2FP.BF16.F32.PACK_AB R154, R176, R175 ;  /* 0x000000afb09a723e */ /* 0x002fe400000010ff */
[----:B------:R-:W-:Y:S02]  /*7b10*/  F2FP.BF16.F32.PACK_AB R153, R178, R177 ;  /* 0x000000b1b299723e */ /* 0x000fe400000010ff */
[----:B------:R-:W-:Y:S01]  /*7b20*/  F2FP.BF16.F32.PACK_AB R155, R180, R179 ;  /* 0x000000b3b49b723e */ /* 0x000fe200000010ff */
        /* <DEDUP_REMOVED lines=34> */
[----:B------:R-:W-:Y:S01]  /*7d50*/  FADD.FTZ R189, R188, R189 ;  /* 0x000000bdbcbd7221 */ /* 0x000fe20000010000 */
[----:B------:R-:W-:-:S03]  /*7d60*/  FADD.FTZ R165, R160, R165 ;  /* 0x000000a5a0a57221 */ /* 0x000fc60000010000 */
[----:B------:R-:W-:Y:S01]  /*7d70*/  FADD.FTZ R186, R186, R189 ;  /* 0x000000bdbaba7221 */ /* 0x000fe20000010000 */
[----:B------:R-:W-:Y:S01]  /*7d80*/  FADD.FTZ R20, R20, R165 ;  /* 0x000000a514147221 */ /* 0x000fe20000010000 */
        /* <DEDUP_REMOVED lines=33> */
[----:B------:R-:W4:Y:S04]  /*7fa0*/  LDL R153, [R1+0x200] ;  /* 0x0002000001997983 */ /* 0x000f280000100800 */
[----:B0-----:R-:W3:Y:S04]  /*7fb0*/  LDL R115, [R1+0x204] ;  /* 0x0002040001737983 */ /* 0x001ee80000100800 */
        /* <DEDUP_REMOVED lines=142> */
[----:B------:R0:W-:Y:S02]  /*88a0*/  STL [R1+0x68], RZ ;  /* 0x000068ff01007387 */ /* 0x0001e40000100800 */
[----:B------:R-:W-:Y:S01]  /*88b0*/  FADD.FTZ R176, R176, R175 ;  /* 0x000000afb0b07221 */ /* 0x000fe20000010000 */
[----:B------:R-:W-:Y:S01]  /*88c0*/  FADD.FTZ R177, R180, R177 ;  /* 0x000000b1b4b17221 */ /* 0x000fe20000010000 */
[----:B------:R0:W-:Y:S04]  /*88d0*/  STL [R1+0x68], R6 ;  /* 0x0000680601007387 */ /* 0x0001e80000100800 */
[----:B------:R0:W-:Y:S04]  /*88e0*/  STL [R1+0x68], R6 ;  /* 0x0000680601007387 */ /* 0x0001e80000100800 */
[----:B------:R0:W-:Y:S01]  /*88f0*/  STL [R1+0x68], R6 ;  /* 0x0000680601007387 */ /* 0x0001e20000100800 */
[----:B--2---:R-:W-:-:S03]  /*8900*/  LOP3.LUT R9, R9, 0x1, RZ, 0xfc, !PT ;  /* 0x0000000109097812 */ /* 0x004fc600078efcff */
[----:B------:R0:W-:Y:S04]  /*8910*/  STL [R1+0x68], R6 ;  /* 0x0000680601007387 */ /* 0x0001e80000100800 */
[----:B------:R0:W-:Y:S04]  /*8920*/  STL [R1+0x68], R6 ;  /* 0x0000680601007387 */ /* 0x0001e80000100800 */
[----:B------:R0:W-:Y:S04]  /*8930*/  STL [R1+0x68], R6 ;  /* 0x0000680601007387 */ /* 0x0001e80000100800 */
[----:B------:R0:W-:Y:S04]  /*8940*/  STL [R1+0x414], R10 ;  /* 0x0004140a01007387 */ /* 0x0001e80000100800 */
[----:B------:R0:W-:Y:S04]  /*8950*/  STL.64 [R1+0x420], R176 ;  /* 0x000420b001007387 */ /* 0x0001e80000100a00 */
[----:B----4-:R0:W-:Y:S04]  /*8960*/  STL [R1+0x200], R153 ;  /* 0x0002009901007387 */ /* 0x0101e80000100800 */
        /* <DEDUP_REMOVED lines=127> */
[----:B------:R-:W-:Y:S01]  /*9160*/  ISETP.NE.AND P0, PT, R9, 0x3, PT ;  /* 0x000000030900780c */ /* 0x000fe20003f05270 */
[----:B------:R-:W-:-:S12]  /*9170*/  BSSY B0, `(.L_x_11221) ;  /* 0x0000003000007945 */ /* 0x000fd80003800000 */
[----:B0-----:R-:W-:Y:S05]  /*9180*/  @!P0 BRA `(.L_x_11222) ;  /* 0x0000000000048947 */ /* 0x001fea0003800000 */
[----:B------:R-:W-:Y:S01]  /*9190*/  BPT.TRAP 0x1 ;  /* 0x000000040000795c */ /* 0x000fe20000300000 */
.L_x_11222:
[----:B------:R-:W-:Y:S05]  /*91a0*/  BSYNC B0 ;  /* 0x0000000000007941 */ /* 0x000fea0003800000 */
.L_x_11221:
[----:B------:R-:W2:Y:S01]  /*91b0*/  LDL.64 R10, [R1+0x48] ;  /* 0x00004800010a7983 */ /* 0x000ea20000100a00 */
[----:B------:R-:W-:Y:S01]  /*91c0*/  UISETP.NE.AND UP1, UPT, UR39, URZ, UPT ;  /* 0x0000003f2700728c */ /* 0x000fe2000bf25270 */
[----:B------:R-:W0:Y:S01]  /*91d0*/  LDC R12, c[0x0][0x450] ;  /* 0x00011400ff0c7b82 */ /* 0x000e220000000800 */
[----:B------:R-:W-:Y:S01]  /*91e0*/  UISETP.NE.AND UP0, UPT, UR41, URZ, UPT ;  /* 0x0000003f2900728c */ /* 0x000fe2000bf05270 */
[----:B------:R-:W3:Y:S01]  /*91f0*/  LDL R6, [R1+0x34] ;  /* 0x0000340001067983 */ /* 0x000ee20000100800 */
[----:B--2---:R-:W-:-:S05]  /*9200*/  MOV R9, R10 ;  /* 0x0000000a00097202 */ /* 0x004fca0000000f00 */
[----:B-----5:R-:W-:Y:S02]  /*9210*/  IMAD R9, R8, 0x8, R9 ;  /* 0x0000000808097824 */ /* 0x020fe400078e0209 */
[----:B------:R-:W-:-:S03]  /*9220*/  IMAD.IADD R8, R185, 0x1, -R0 ;  /* 0x00000001b9087824 */ /* 0x000fc600078e0a00 */
[----:B---3--:R-:W-:-:S04]  /*9230*/  PRMT R6, R6, 0x654, R9 ;  /* 0x0000065406067816 */ /* 0x008fc80000000009 */
[----:B------:R1:W-:Y:S01]  /*9240*/  SYNCS.ARRIVE.TRANS64.RED.A1T0 RZ, [R6+URZ], RZ ;  /* 0x000000ff06ff79a7 */ /* 0x0003e2000810043f */
[----:B------:R-:W2:Y:S01]  /*9250*/  LDL R0, [R8] ;  /* 0x0000000008007983 */ /* 0x000ea20000100800 */
[----:B------:R-:W-:Y:S02]  /*9260*/  PLOP3.LUT P0, PT, PT, PT, UP1, 0x80, 0x0 ;  /* 0x000000000000781c */ /* 0x000fe40003f0f018 */
[----:B------:R-:W-:Y:S01]  /*9270*/  PLOP3.LUT P1, PT, PT, PT, UP1, 0x80, 0x0 ;  /* 0x000000000000781c */ /* 0x000fe20003f2f018 */
[----:B------:R-:W-:-:S06]  /*9280*/  UIADD3 UR45, UR45, -0x2, URZ ;  /* 0xfffffffe2d2d7890 */ /* 0x000fcc000fffe03f */
[----:B------:R-:W-:Y:S02]  /*9290*/  IMAD.U32 R11, RZ, RZ, UR45 ;  /* 0x0000002dff0b7e24 */ /* 0x000fe4000f8e00ff */
[----:B--2---:R-:W-:-:S04]  /*92a0*/  IMAD.SHL.U32 R0, R0, 0x80, RZ ;  /* 0x0000008000007824 */ /* 0x004fc800078e00ff */
[----:B------:R-:W-:Y:S01]  /*92b0*/  @P0 IMAD.HI.U32 R7, R0, R7, RZ ;  /* 0x0000000700070227 */ /* 0x000fe200078e00ff */
[----:B------:R-:W-:-:S03]  /*92c0*/  PLOP3.LUT P0, PT, PT, PT, UP0, 0x40, 0x0 ;  /* 0x000000000000781c */ /* 0x000fc60003f0e808 */
[----:B-1----:R-:W-:Y:S01]  /*92d0*/  IMAD.MOV.U32 R6, RZ, RZ, R0 ;  /* 0x000000ffff067224 */ /* 0x002fe200078e0000 */
[----:B0-----:R-:W-:-:S05]  /*92e0*/  @P1 SHF.R.U32.HI R6, RZ, R12, R7 ;  /* 0x0000000cff061219 */ /* 0x001fca0000011607 */
[----:B------:R-:W-:-:S04]  /*92f0*/  VIADD R7, R6, UR44 ;  /* 0x0000002c06077c36 */ /* 0x000fc80008000000 */
        /* <DEDUP_REMOVED lines=12> */
.L_x_11225:
[----:B------:R-:W-:-:S13]  /*93c0*/  ISETP.NE.AND P0, PT, R5, 0x1, PT ;  /* 0x000000010500780c */ /* 0x000fda0003f05270 */
[----:B------:R-:W-:-:S05]  /*93d0*/  @P0 IMAD.HI.U32 R2, R6, R2, RZ ;  /* 0x0000000206020227 */ /* 0x000fca00078e00ff */
[----:B------:R-:W-:-:S07]  /*93e0*/  @P0 SHF.R.U32.HI R6, RZ, R3, R2 ;  /* 0x00000003ff060219 */ /* 0x000fce0000011602 */
.L_x_11226:
[----:B------:R-:W-:Y:S05]  /*93f0*/  BSYNC B0 ;  /* 0x0000000000007941 */ /* 0x000fea0003800000 */
.L_x_11224:
[----:B------:R-:W-:-:S05]  /*9400*/  IMAD R5, R6, R5, R5 ;  /* 0x0000000506057224 */ /* 0x000fca00078e0205 */
[----:B------:R-:W-:-:S07]  /*9410*/  VIMNMX R4, R4, R5, PT ;  /* 0x0000000504047248 */ /* 0x000fce0003fe0100 */
.L_x_11223:
[----:B------:R-:W-:Y:S01]  /*9420*/  IMAD.HI R4, R4, 0x2aaaaaab, RZ ;  /* 0x2aaaaaab04047827 */ /* 0x000fe200078e02ff */
[----:B------:R-:W-:Y:S04]  /*9430*/  BSSY B1, `(.L_x_11227) ;  /* 0x0000012000017945 */ /* 0x000fe80003800000 */
[----:B------:R-:W-:-:S04]  /*9440*/  SHF.R.U32.HI R3, RZ, 0x1f, R4 ;  /* 0x0000001fff037819 */ /* 0x000fc80000011604 */
[----:B------:R-:W-:-:S04]  /*9450*/  LEA.HI.SX32 R3, R4, R3, 0x1c ;  /* 0x0000000304037211 */ /* 0x000fc800078fe2ff */
[----:B------:R-:W-:-:S04]  /*9460*/  VIMNMX R192, R3, UR40, !PT ;  /* 0x0000002803c07c48 */ /* 0x000fc8000ffe0100 */
[----:B------:R-:W-:-:S13]  /*9470*/  ISETP.GE.AND P0, PT, R11, R192, PT ;  /* 0x000000c00b00720c */ /* 0x000fda0003f06270 */
[----:B------:R-:W-:Y:S05]  /*9480*/  @!P0 BRA `(.L_x_11228) ;  /* 0x0000000000308947 */ /* 0x000fea0003800000 */
[----:B------:R-:W-:Y:S01]  /*9490*/  BSSY B0, `(.L_x_11229) ;  /* 0x0000007000007945 */ /* 0x000fe20003800000 */
.L_x_11230:
[----:B------:R-:W-:Y:S01]  /*94a0*/  VIADD R0, R16, 0x150 ;  /* 0x0000015010007836 */ /* 0x000fe20000000000 */
[----:B------:R-:W-:-:S07]  /*94b0*/  MOV R220, 0x94d0 ;  /* 0x000094d000dc7802 */ /* 0x000fce0000000f00 */
[----:B------:R-:W-:Y:S05]  /*94c0*/  CALL.REL.NOINC `($_ZN7cutlass13device_kernelIN5flash11enable_sm90INS1_16FlashAttnFwdSm90INS1_25CollectiveMainloopFwdSm90ILi2EN4cute5tupleIJNS5_1CILi1EEES8_S8_EEENS6_IJNS7_ILi128EEENS7_ILi96EEENS7_ILi64EEEEEELi256ENS_10bfloat16_tEfNS_4arch4Sm90ELb0ELb1ELb0ELb0ELb1ELb0ELb1ELb1ELb0ELb1ELb0ELb0EEENS1_21CollectiveEpilogueFwdINS6_IJSA_NS7_ILi256EEESB_EEES9_SE_SG_Li256ELb0ELb1ELb0ELb0EEENS1_30DynamicPersistentTileSchedulerILi256ELi128ELb0ELb1ELb1EEEEEEEEEvNT_6ParamsE$_ZZN5flash25CollectiveMainloopFwdSm90ILi2EN4cute5tupleIJNS1_1CILi1EEES4_S4_EEENS2_IJNS3_ILi128EEENS3_ILi96EEENS3_ILi64EEEEEELi256EN7cutlass10bfloat16_tEfNSA_4arch4Sm90ELb0ELb1ELb0ELb0ELb1ELb0ELb1ELb1ELb0ELb1ELb0ELb0EE3mmaINS_16FlashAttnFwdSm90ISE_NS_21CollectiveEpilogueFwdINS2_IJS6_NS3_ILi256EEES7_EEES5_SB_SD_Li256ELb0ELb1ELb0ELb0EEENS_30DynamicPersistentTileSchedulerILi256ELi128ELb0ELb1ELb1EEEE13SharedStorageENS1_6TensorINS1_11ArrayEngineIfLm128EEENS1_6LayoutINS2_IJNS2_IJNS3_ILi2EEEST_NS3_ILi32EEEEEES4_S4_EEENS2_IJNS2_IJS4_ST_NS3_ILi4EEEEEENS3_ILi0EEESZ_EEEEEEENS_7SoftmaxILi2ELi0EEEEEbRKNSE_6ParamsENSA_13PipelineAsyncILi2EEES19_RNSA_13PipelineStateILj2EEERT0_RT1_iRiRKNS_16SeqlenInfoQKNewKILb0ELb0EEENS2_IJiiiiEEERT_ENKUliT_T0_T1_E_clIZSF_ISO_S12_S14_EbS17_S19_S19_S1C_S1E_S1G_iS1H_S1L_S1M_S1O_EUlRS1P_iE1_NS3_ILb0EEENS3_ILb1EEEEEDaiS1P_S1Q_S1R_) ;  /* 0x0000020c00cc7944 */ /* 0x000fea0003c00000 */
[C---:B------:R-:W-:Y:S01]  /*94d0*/  ISETP.GT.AND P0, PT, R11.reuse, R192, PT ;  /* 0x000000c00b00720c */ /* 0x040fe20003f04270 */
[----:B------:R-:W-:-:S12]  /*94e0*/  VIADD R11, R11, 0xffffffff ;  /* 0xffffffff0b0b7836 */ /* 0x000fd80000000000 */
[----:B------:R-:W-:Y:S05]  /*94f0*/  @P0 BRA `(.L_x_11230) ;  /* 0xfffffffc00e80947 */ /* 0x000fea000383ffff */
[----:B------:R-:W-:Y:S05]  /*9500*/  BSYNC B0 ;  /* 0x0000000000007941 */ /* 0x000fea0003800000 */
.L_x_11229:
[----:B------:R-:W-:Y:S02]  /*9510*/  ULDC UR4, c[0x0][0x20] ;  /* 0x0000080000047ab9 */ /* 0x000fe40000000800 */
[----:B------:R-:W-:-:S05]  /*9520*/  VIADD R2, R185, -UR4 ;  /* 0x80000004b9027c36 */ /* 0x000fca0008000000 */
[----:B------:R-:W2:Y:S02]  /*9530*/  LDL R0, [R2] ;  /* 0x0000000002007983 */ /* 0x000ea40000100800 */
[----:B--2---:R-:W-:-:S07]  /*9540*/  IMAD.SHL.U32 R0, R0, 0x80, RZ ;  /* 0x0000008000007824 */ /* 0x004fce00078e00ff */
.L_x_11228:
[----:B------:R-:W-:Y:S05]  /*9550*/  BSYNC B1 ;  /* 0x0000000000017941 */ /* 0x000fea0003800000 */
.L_x_11227:
        /* <DEDUP_REMOVED lines=26> */
.L_x_11233:
[----:B------:R-:W-:Y:S02]  /*9700*/  ULDC UR4, c[0x0][0xadc] ;  /* 0x0002b70000047ab9 */ /* 0x000fe40000000800 */
[----:B------:R-:W-:-:S05]  /*9710*/  IMAD.U32 R5, RZ, RZ, UR4 ;  /* 0x00000004ff057e24 */ /* 0x000fca000f8e00ff */
[----:B------:R-:W-:-:S13]  /*9720*/  ISETP.NE.AND P0, PT, R5, 0x1, PT ;  /* 0x000000010500780c */ /* 0x000fda0003f05270 */
[----:B------:R-:W0:Y:S02]  /*9730*/  @P0 LDC.64 R6, c[0x0][0xae0] ;  /* 0x0002b800ff060b82 */ /* 0x000e240000000a00 */
[----:B0-----:R-:W-:-:S05]  /*9740*/  @P0 IMAD.HI.U32 R4, R0, R6, RZ ;  /* 0x0000000600040227 */ /* 0x001fca00078e00ff */
[----:B------:R-:W-:-:S07]  /*9750*/  @P0 SHF.R.U32.HI R0, RZ, R7, R4 ;  /* 0x00000007ff000219 */ /* 0x000fce0000011604 */
.L_x_11234:
[----:B------:R-:W-:Y:S05]  /*9760*/  BSYNC B0 ;  /* 0x0000000000007941 */ /* 0x000fea0003800000 */
.L_x_11232:
[----:B------:R-:W-:-:S05]  /*9770*/  IMAD R3, R0, R5, RZ ;  /* 0x0000000500037224 */ /* 0x000fca00078e02ff */
[----:B------:R-:W-:-:S07]  /*9780*/  VIMNMX R2, R2, R3, !PT ;  /* 0x0000000302027248 */ /* 0x000fce0007fe0100 */
.L_x_11231:
[----:B------:R-:W-:-:S04]  /*9790*/  VIADD R2, R2, 0x5f ;  /* 0x0000005f02027836 */ /* 0x000fc80000000000 */
[----:B------:R-:W-:-:S05]  /*97a0*/  IMAD.HI R2, R2, 0x2aaaaaab, RZ ;  /* 0x2aaaaaab02027827 */ /* 0x000fca00078e02ff */
[----:B------:R-:W-:-:S04]  /*97b0*/  SHF.R.U32.HI R3, RZ, 0x1f, R2 ;  /* 0x0000001fff037819 */ /* 0x000fc80000011602 */
[----:B------:R-:W-:-:S04]  /*97c0*/  LEA.HI.SX32 R3, R2, R3, 0x1c ;  /* 0x0000000302037211 */ /* 0x000fc800078fe2ff */
[----:B------:R-:W-:-:S04]  /*97d0*/  VIMNMX R4, R3, UR40, !PT ;  /* 0x0000002803047c48 */ /* 0x000fc8000ffe0100 */
[----:B------:R-:W-:-:S13]  /*97e0*/  ISETP.GE.AND P0, PT, R11, R4, PT ;  /* 0x000000040b00720c */ /* 0x000fda0003f06270 */
[----:B------:R-:W-:Y:S05]  /*97f0*/  @!P0 BRA `(.L_x_11235) ;  /* 0x0000009800088947 */ /* 0x000fea0003800000 */
.L_x_11254:
        /* <DEDUP_REMOVED lines=20> */
.L_x_11237:
[----:B------:R-:W-:Y:S05]  /*9940*/  BSYNC B0 ;  /* 0x0000000000007941 */ /* 0x000fea0003800000 */
.L_x_11236:
[----:B------:R-:W2:Y:S01]  /*9950*/  LDL.64 R8, [R1+0x18] ;  /* 0x0000180001087983 */ /* 0x000ea20000100a00 */
[----:B-----5:R-:W-:Y:S02]  /*9960*/  SHF.L.U32 R5, R6, 0x1f, RZ ;  /* 0x0000001f06057819 */ /* 0x020fe400000006ff */
[----:B--2---:R-:W-:-:S05]  /*9970*/  MOV R3, R8 ;  /* 0x0000000800037202 */ /* 0x004fca0000000f00 */
[----:B------:R-:W-:-:S04]  /*9980*/  IMAD R2, R2, 0x8, R3 ;  /* 0x0000000802027824 */ /* 0x000fc800078e0203 */
[----:B------:R1:W2:Y:S01]  /*9990*/  SYNCS.PHASECHK.TRANS64.TRYWAIT P0, [R2+URZ], R5 ;  /* 0x00000005020075a7 */ /* 0x0002a2000800017f */
[----:B0-----:R1:W5:Y:S01]  /*99a0*/  LDL.64 R6, [R1+0x1f0] ;  /* 0x0001f00001067983 */ /* 0x0013620000100a00 */
[----:B------:R-:W-:Y:S04]  /*99b0*/  BSSY B0, `(.L_x_11238) ;  /* 0x0000003000007945 */ /* 0x000fe80003800000 */
[----:B------:R-:W-:Y:S05]  /*99c0*/  @!P1 BRA `(.L_x_11239) ;  /* 0x0000000000049947 */ /* 0x000fea0003800000 */
[----:B------:R-:W-:Y:S01]  /*99d0*/  BPT.TRAP 0x1 ;  /* 0x000000040000795c */ /* 0x000fe20000300000 */
.L_x_11239:
[----:B------:R-:W-:Y:S05]  /*99e0*/  BSYNC B0 ;  /* 0x0000000000007941 */ /* 0x000fea0003800000 */
.L_x_11238:
[----:B------:R-:W-:Y:S04]  /*99f0*/  BSSY B0, `(.L_x_11240) ;  /* 0x0000006000007945 */ /* 0x000fe80003800000 */
[----:B--2---:R-:W-:Y:S05]  /*9a00*/  @P0 BRA `(.L_x_11241) ;  /* 0x0000000000100947 */ /* 0x004fea0003800000 */
[----:B-----5:R-:W-:Y:S01]  /*9a10*/  IMAD R6, R6, 0x8, R3 ;  /* 0x0000000806067824 */ /* 0x020fe200078e0203 */
[----:B------:R-:W-:-:S04]  /*9a20*/  SHF.L.U32 R7, R7, 0x1f, RZ ;  /* 0x0000001f07077819 */ /* 0x000fc800000006ff */
[----:B------:R-:W0:Y:S02]  /*9a30*/  SYNCS.PHASECHK.TRANS64.TRYWAIT P0, [R6+URZ], R7 ;  /* 0x00000007060075a7 */ /* 0x000e24000800017f */
[----:B0-----:R-:W-:Y:S05]  /*9a40*/  @!P0 BRA `(.L_x_11242) ;  /* 0x000001d000048947 */ /* 0x001fea0003800000 */
.L_x_11241:
[----:B------:R-:W-:Y:S05]  /*9a50*/  BSYNC B0 ;  /* 0x0000000000007941 */ /* 0x000fea0003800000 */
.L_x_11240:
[----:B-1----:R-:W2:Y:S04]  /*9a60*/  LDL R5, [R1+0x1f0] ;  /* 0x0001f00001057983 */ /* 0x002ea80000100800 */
[----:B------:R-:W2:Y:S01]  /*9a70*/  LDL.64 R2, [R1+0x80] ;  /* 0x0000800001027983 */ /* 0x000ea20000100a00 */
[----:B------:R-:W-:Y:S05]  /*9a80*/  WARPSYNC.ALL ;  /* 0x0000000000007948 */ /* 0x000fea0003800000 */
[----:B------:R-:W3:Y:S04]  /*9a90*/  LDL.64 R8, [R1+0x78] ;  /* 0x0000780001087983 */ /* 0x000ee80000100a00 */
[----:B0----5:R-:W4:Y:S04]  /*9aa0*/  LDL.64 R6, [R1+0x78] ;  /* 0x0000780001067983 */ /* 0x021f280000100a00 */
[----:B------:R-:W4:Y:S01]  /*9ab0*/  LDL.64 R12, [R1+0x78] ;  /* 0x00007800010c7983 */ /* 0x000f220000100a00 */
[----:B--2---:R-:W-:Y:S01]  /*9ac0*/  IMAD R2, R5, 0x300, R2 ;  /* 0x0000030005027824 */ /* 0x004fe200078e0202 */
[----:B------:R-:W-:Y:S01]  /*9ad0*/  R2UR UR7, R3 ;  /* 0x00000000030772ca */ /* 0x000fe200000e0000 */
[----:B------:R-:W-:Y:S01]  /*9ae0*/  WARPGROUP.ARRIVE ;  /* 0x00000000000079c5 */ /* 0x000fe20000000000 */
[----:B------:R-:W2:Y:S01]  /*9af0*/  LDL.64 R14, [R1+0x78] ;  /* 0x00007800010e7983 */ /* 0x000ea20000100a00 */
[----:B------:R-:W-:Y:S01]  /*9b00*/  IMAD.MOV.U32 R0, RZ, RZ, 0x1 ;  /* 0x00000001ff007424 */ /* 0x000fe200078e00ff */
[----:B------:R-:W-:-:S02]  /*9b10*/  R2UR UR6, R2 ;  /* 0x00000000020672ca */ /* 0x000fc400000e0000 */
[----:B------:R0:W-:Y:S04]  /*9b20*/  STL [R1+0x60], RZ ;  /* 0x000060ff01007387 */ /* 0x0001e80000100800 */
[----:B------:R0:W-:Y:S04]  /*9b30*/  STL [R1+0x60], R0 ;  /* 0x0000600001007387 */ /* 0x0001e80000100800 */
[----:B------:R0:W-:Y:S04]  /*9b40*/  STL [R1+0x60], R0 ;  /* 0x0000600001007387 */ /* 0x0001e80000100800 */
[----:B------:R0:W-:Y:S04]  /*9b50*/  STL [R1+0x60], R0 ;  /* 0x0000600001007387 */ /* 0x0001e80000100800 */
[----:B------:R0:W-:Y:S04]  /*9b60*/  STL [R1+0x60], R0 ;  /* 0x0000600001007387 */ /* 0x0001e80000100800 */
[----:B------:R0:W5:Y:S01]  /*9b70*/  LDL.64 R20, [R1+0x1f0] ;  /* 0x0001f00001147983 */ /* 0x0001620000100a00 */
[----:B---3--:R-:W-:-:S02]  /*9b80*/  R2UR UR4, R8 ;  /* 0x00000000080472ca */ /* 0x008fc400000e0000 */
[----:B------:R-:W-:-:S13]  /*9b90*/  R2UR UR5, R9 ;  /* 0x00000000090572ca */ /* 0x000fda00000e0000 */
[----:B------:R-:W-:Y:S01]  /*9ba0*/  HGMMA.64x96x16.F32.BF16 R24, gdesc[UR4], RZ, !UPT, gsb0 ;  /* 0x01600000041879f0 */ /* 0x000fe2000c0018ff */
        /* <DEDUP_REMOVED lines=8> */
[----:B------:R-:W3:Y:S01]  /*9c30*/  LD.E R5, desc[UR36][R22.64+0x28] ;  /* 0x0000282416057980 */ /* 0x000ee2000c101900 */
[----:B------:R-:W-:-:S09]  /*9c40*/  WARPGROUP.ARRIVE ;  /* 0x00000000000079c5 */ /* 0x000fd20000000000 */
[----:B------:R-:W-:Y:S01]  /*9c50*/  HGMMA.64x96x16.F32.BF16 R24, gdesc[UR4], R24, gsb0 ;  /* 0x01600000041879f0 */ /* 0x000fe20008001818 */
[----:B------:R-:W-:Y:S02]  /*9c60*/  VIADD R12, R12, 0x4 ;  /* 0x000000040c0c7836 */ /* 0x000fe40000000000 */
[----:B------:R-:W-:Y:S02]  /*9c70*/  VIADD R6, R2, 0x4 ;  /* 0x0000000402067836 */ /* 0x000fe40000000000 */
[----:B------:R-:W-:Y:S01]  /*9c80*/  IMAD.MOV.U32 R7, RZ, RZ, R3 ;  /* 0x000000ffff077224 */ /* 0x000fe200078e0003 */
[----:B------:R-:W-:Y:S02]  /*9c90*/  R2UR UR4, R12 ;  /* 0x000000000c0472ca */ /* 0x000fe400000e0000 */
[----:B------:R-:W-:Y:S02]  /*9ca0*/  R2UR UR6, R6 ;  /* 0x00000000060672ca */ /* 0x000fe400000e0000 */
[----:B------:R-:W-:-:S02]  /*9cb0*/  R2UR UR7, R7 ;  /* 0x00000000070772ca */ /* 0x000fc400000e0000 */
[----:B------:R-:W-:Y:S01]  /*9cc0*/  R2UR UR5, R13 ;  /* 0x000000000d0572ca */ /* 0x000fe200000e0000 */
[----:B------:R-:W-:Y:S01]  /*9cd0*/  VIADD R2, R2, 0x6 ;  /* 0x0000000602027836 */ /* 0x000fe20000000000 */
[----:B------:R-:W-:Y:S02]  /*9ce0*/  WARPGROUP.DEPBAR.LE gsb0, 0x0 ;  /* 0x00008000000079c5 */ /* 0x000fe40000010000 */
[----:B------:R-:W-:-:S09]  /*9cf0*/  WARPGROUP.ARRIVE ;  /* 0x00000000000079c5 */ /* 0x000fd20000000000 */
[----:B------:R-:W-:Y:S01]  /*9d00*/  HGMMA.64x96x16.F32.BF16 R24, gdesc[UR4], R24, gsb0 ;  /* 0x01600000041879f0 */ /* 0x000fe20008001818 */
[----:B--2---:R-:W-:Y:S01]  /*9d10*/  VIADD R14, R14, 0x6 ;  /* 0x000000060e0e7836 */ /* 0x004fe20000000000 */
[----:B------:R-:W-:Y:S02]  /*9d20*/  R2UR UR6, R2 ;  /* 0x00000000020672ca */ /* 0x000fe400000e0000 */
[----:B------:R-:W-:Y:S02]  /*9d30*/  R2UR UR7, R3 ;  /* 0x00000000030772ca */ /* 0x000fe400000e0000 */
[----:B------:R-:W-:Y:S02]  /*9d40*/  R2UR UR4, R14 ;  /* 0x000000000e0472ca */ /* 0x000fe400000e0000 */
[----:B------:R-:W-:Y:S01]  /*9d50*/  R2UR UR5, R15 ;  /* 0x000000000f0572ca */ /* 0x000fe200000e0000 */
[----:B------:R-:W-:Y:S02]  /*9d60*/  WARPGROUP.DEPBAR.LE gsb0, 0x0 ;  /* 0x00008000000079c5 */ /* 0x000fe40000010000 */
[----:B------:R-:W-:-:S10]  /*9d70*/  WARPGROUP.ARRIVE ;  /* 0x00000000000079c5 */ /* 0x000fd40000000000 */
[----:B------:R-:W-:Y:S01]  /*9d80*/  HGMMA.64x96x16.F32.BF16 R24, gdesc[UR4], R24, gsb0 ;  /* 0x01600000041879f0 */ /* 0x000fe20008001818 */
[----:B------:R-:W-:Y:S01]  /*9d90*/  BSSY B0, `(.L_x_11243) ;  /* 0x0000006000007945 */ /* 0x000fe20003800000 */
[----:B---3--:R-:W-:-:S04]  /*9da0*/  LOP3.LUT R5, R5, 0x1, RZ, 0xfc, !PT ;  /* 0x0000000105057812 */ /* 0x008fc800078efcff */
[----:B------:R-:W-:Y:S01]  /*9db0*/  ISETP.NE.AND P0, PT, R5, 0x3, PT ;  /* 0x000000030500780c */ /* 0x000fe20003f05270 */
[----:B------:R-:W-:-:S12]  /*9dc0*/  WARPGROUP.DEPBAR.LE gsb0, 0x0 ;  /* 0x00008000000079c5 */ /* 0x000fd80000010000 */
[----:B0-----:R-:W-:Y:S05]  /*9dd0*/  @!P0 BRA `(.L_x_11244) ;  /* 0x0000000000048947 */ /* 0x001fea0003800000 */
[----:B------:R-:W-:Y:S01]  /*9de0*/  BPT.TRAP 0x1 ;  /* 0x000000040000795c */ /* 0x000fe20000300000 */
.L_x_11244:
[----:B------:R-:W-:Y:S05]  /*9df0*/  BSYNC B0 ;  /* 0x0000000000007941 */ /* 0x000fea0003800000 */
.L_x_11243:
[----:B------:R-:W2:Y:S01]  /*9e00*/  LD.E.64 R2, desc[UR36][R22.64+0x40] ;  /* 0x0000402416027980 */ /* 0x000ea2000c101b00 */
[----:B-----5:R-:W-:Y:S02]  /*9e10*/  SHF.L.U32 R21, R21, 0x1f, RZ ;  /* 0x0000001f15157819 */ /* 0x020fe400000006ff */
[----:B--2---:R-:W-:-:S05]  /*9e20*/  MOV R3, R2 ;  /* 0x0000000200037202 */ /* 0x004fca0000000f00 */
[----:B------:R-:W-:-:S04]  /*9e30*/  IMAD R2, R20, 0x8, R3 ;  /* 0x0000000814027824 */ /* 0x000fc800078e0203 */
[----:B------:R0:W1:Y:S01]  /*9e40*/  SYNCS.PHASECHK.TRANS64.TRYWAIT P0, [R2+URZ], R21 ;  /* 0x00000015020075a7 */ /* 0x000062000800017f */
[----:B------:R-:W2:Y:S01]  /*9e50*/  LD.E R3, desc[UR36][R22.64+0x28] ;  /* 0x0000282416037980 */ /* 0x000ea2000c101900 */
[----:B------:R-:W-:Y:S01]  /*9e60*/  BSSY B0, `(.L_x_11245) ;  /* 0x0000005000007945 */ /* 0x000fe20003800000 */
[----:B--2---:R-:W-:-:S04]  /*9e70*/  LOP3.LUT R3, R3, 0x1, RZ, 0xfc, !PT ;  /* 0x0000000103037812 */ /* 0x004fc800078efcff */
[----:B------:R-:W-:-:S13]  /*9e80*/  ISETP.NE.AND P1, PT, R3, 0x3, PT ;  /* 0x000000030300780c */ /* 0x000fda0003f25270 */
[----:B01----:R-:W-:Y:S05]  /*9e90*/  @!P1 BRA `(.L_x_11246) ;  /* 0x0000000000049947 */ /* 0x003fea0003800000 */
[----:B------:R-:W-:Y:S01]  /*9ea0*/  BPT.TRAP 0x1 ;  /* 0x000000040000795c */ /* 0x000fe20000300000 */
.L_x_11246:
[----:B------:R-:W-:Y:S05]  /*9eb0*/  BSYNC B0 ;  /* 0x0000000000007941 */ /* 0x000fea0003800000 */
.L_x_11245:
[----:B------:R-:W-:Y:S04]  /*9ec0*/  BSSY B0, `(.L_x_11247) ;  /* 0x0000007000007945 */ /* 0x000fe80003800000 */
[----:B------:R-:W-:Y:S05]  /*9ed0*/  @P0 BRA `(.L_x_11248) ;  /* 0x0000000000140947 */ /* 0x000fea0003800000 */
[----:B------:R-:W2:Y:S02]  /*9ee0*/  LD.E.64 R2, desc[UR36][R22.64+0x40] ;  /* 0x0000402416027980 */ /* 0x000ea4000c101b00 */
[----:B--2---:R-:W-:-:S05]  /*9ef0*/  MOV R3, R2 ;  /* 0x0000000200037202 */ /* 0x004fca0000000f00 */
[----:B------:R-:W-:-:S04]  /*9f00*/  IMAD R20, R20, 0x8, R3 ;  /* 0x0000000814147824 */ /* 0x000fc800078e0203 */
[----:B------:R-:W0:Y:S02]  /*9f10*/  SYNCS.PHASECHK.TRANS64.TRYWAIT P0, [R20+URZ], R21 ;  /* 0x00000015140075a7 */ /* 0x000e24000800017f */
[----:B0-----:R-:W-:Y:S05]  /*9f20*/  @!P0 BRA `(.L_x_11249) ;  /* 0x000001c800e08947 */ /* 0x001fea0003800000 */
.L_x_11248:
[----:B------:R-:W-:Y:S05]  /*9f30*/  BSYNC B0 ;  /* 0x0000000000007941 */ /* 0x000fea0003800000 */
.L_x_11247:
[----:B------:R-:W2:Y:S04]  /*9f40*/  LDL R19, [R1+0x1f0] ;  /* 0x0001f00001137983 */ /* 0x000ea80000100800 */
[----:B------:R-:W2:Y:S04]  /*9f50*/  LDL.64 R2, [R1+0xf8] ;  /* 0x0000f80001027983 */ /* 0x000ea80000100a00 */
[----:B------:R-:W3:Y:S04]  /*9f60*/  LDL R5, [R1+0x70] ;  /* 0x0000700001057983 */ /* 0x000ee80000100800 */
[----:B------:R-:W4:Y:S04]  /*9f70*/  LDL.64 R6, [R1+0xf0] ;  /* 0x0000f00001067983 */ /* 0x000f280000100a00 */
[----:B------:R-:W4:Y:S04]  /*9f80*/  LDL.64 R8, [R1+0xf0] ;  /* 0x0000f00001087983 */ /* 0x000f280000100a00 */
[----:B------:R-:W4:Y:S04]  /*9f90*/  LDL.64 R12, [R1+0xf0] ;  /* 0x0000f000010c7983 */ /* 0x000f280000100a00 */
[----:B------:R-:W4:Y:S01]  /*9fa0*/  LDL.64 R14, [R1+0xf0] ;  /* 0x0000f000010e7983 */ /* 0x000f220000100a00 */
[----:B------:R-:W-:Y:S05]  /*9fb0*/  WARPSYNC.ALL ;  /* 0x0000000000007948 */ /* 0x000fea0003800000 */
[----:B------:R-:W-:Y:S01]  /*9fc0*/  WARPGROUP.ARRIVE ;  /* 0x00000000000079c5 */ /* 0x000fe20000000000 */
[----:B0-----:R-:W4:Y:S04]  /*9fd0*/  LDL.64 R20, [R1+0xf0] ;  /* 0x0000f00001147983 */ /* 0x001f280000100a00 */
[----:B------:R-:W4:Y:S01]  /*9fe0*/  LDL R10, [R1] ;  /* 0x00000000010a7983 */ /* 0x000f220000100800 */
[----:B--2---:R-:W-:Y:S01]  /*9ff0*/  IMAD R2, R19, 0xc00, R2 ;  /* 0x00000c0013027824 */ /* 0x004fe200078e0202 */
[----:B------:R-:W-:-:S02]  /*a000*/  R2UR UR7, R3 ;  /* 0x00000000030772ca */ /* 0x000fc400000e0000 */
[----:B---3--:R-:W-:Y:S02]  /*a010*/  ISETP.NE.U32.AND P0, PT, R5, RZ, PT ;  /* 0x000000ff0500720c */ /* 0x008fe40003f05070 */
[----:B------:R-:W-:Y:S01]  /*a020*/  R2UR UR6, R2 ;  /* 0x00000000020672ca */ /* 0x000fe200000e0000 */
[----:B------:R0:W5:Y:S01]  /*a030*/  LDL R5, [R1+0x1f0] ;  /* 0x0001f00001057983 */ /* 0x0001620000100800 */
        /* <DEDUP_REMOVED lines=132> */
[----:B--2---:R-:W-:Y:S01]  /*a880*/  VIADD R8, R8, 0xc02 ;  /* 0x00000c0208087836 */ /* 0x004fe20000000000 */
[----:B------:R0:W5:Y:S01]  /*a890*/  LDL R20, [R1+0xc] ;  /* 0x00000c0001147983 */ /* 0x0001620000100800 */
[----:B------:R-:W-:Y:S02]  /*a8a0*/  WARPGROUP.DEPBAR.LE gsb0, 0x0 ;  /* 0x00008000000079c5 */ /* 0x000fe40000010000 */
[----:B------:R-:W-:-:S08]  /*a8b0*/  WARPGROUP.ARRIVE ;  /* 0x00000000000079c5 */ /* 0x000fd00000000000 */
[----:B------:R-:W-:Y:S01]  /*a8c0*/  HGMMA.64x96x16.F32.BF16 R24, gdesc[UR4], R24, gsb0 ;  /* 0x01600000041879f0 */ /* 0x000fe20008001818 */
[----:B------:R-:W-:Y:S02]  /*a8d0*/  VIADD R6, R2, 0x902 ;  /* 0x0000090202067836 */ /* 0x000fe40000000000 */
[----:B------:R-:W-:Y:S01]  /*a8e0*/  IMAD.MOV.U32 R7, RZ, RZ, R3 ;  /* 0x000000ffff077224 */ /* 0x000fe200078e0003 */
[----:B------:R-:W-:Y:S02]  /*a8f0*/  R2UR UR4, R8 ;  /* 0x00000000080472ca */ /* 0x000fe400000e0000 */
[----:B------:R-:W-:Y:S02]  /*a900*/  R2UR UR6, R6 ;  /* 0x00000000060672ca */ /* 0x000fe400000e0000 */
[----:B------:R-:W-:Y:S02]  /*a910*/  R2UR UR7, R7 ;  /* 0x00000000070772ca */ /* 0x000fe400000e0000 */
[----:B------:R-:W-:Y:S01]  /*a920*/  R2UR UR5, R9 ;  /* 0x00000000090572ca */ /* 0x000fe200000e0000 */
[----:B---3--:R-:W-:-:S02]  /*a930*/  VIADD R12, R12, 0xc04 ;  /* 0x00000c040c0c7836 */ /* 0x008fc40000000000 */
[----:B------:R-:W-:Y:S01]  /*a940*/  VIADD R6, R2, 0x904 ;  /* 0x0000090402067836 */ /* 0x000fe20000000000 */
[----:B------:R-:W-:Y:S02]  /*a950*/  WARPGROUP.DEPBAR.LE gsb0, 0x0 ;  /* 0x00008000000079c5 */ /* 0x000fe40000010000 */
        /* <DEDUP_REMOVED lines=8> */
[----:B----4-:R-:W-:Y:S01]  /*a9e0*/  VIADD R14, R14, 0xc06 ;  /* 0x00000c060e0e7836 */ /* 0x010fe20000000000 */
        /* <DEDUP_REMOVED lines=33> */
.L_x_11251:
[----:B------:R-:W-:Y:S05]  /*ac00*/  BSYNC B0 ;  /* 0x0000000000007941 */ /* 0x000fea0003800000 */
.L_x_11250:
[----:B------:R-:W2:Y:S02]  /*ac10*/  LDL.64 R2, [R1+0x20] ;  /* 0x0000200001027983 */ /* 0x000ea40000100a00 */
[----:B--2---:R-:W-:-:S05]  /*ac20*/  MOV R2, R2 ;  /* 0x0000000200027202 */ /* 0x004fca0000000f00 */
[----:B-----5:R-:W-:-:S05]  /*ac30*/  IMAD R5, R5, 0x8, R2 ;  /* 0x0000000805057824 */ /* 0x020fca00078e0202 */
[----:B------:R-:W-:-:S04]  /*ac40*/  PRMT R5, R20, 0x654, R5 ;  /* 0x0000065414057816 */ /* 0x000fc80000000005 */
[----:B------:R0:W-:Y:S01]  /*ac50*/  SYNCS.ARRIVE.TRANS64.RED.A1T0 RZ, [R5+URZ], RZ ;  /* 0x000000ff05ff79a7 */ /* 0x0001e2000810043f */
[----:B------:R-:W2:Y:S02]  /*ac60*/  LD.E.64 R2, desc[UR36][R22.64+0x410] ;  /* 0x0004102416027980 */ /* 0x000ea4000c101b00 */
[----:B--2---:R-:W-:-:S04]  /*ac70*/  FMNMX.FTZ R6, R24, R2, !PT ;  /* 0x0000000218067209 */ /* 0x004fc80007810000 */
[----:B0-----:R-:W-:-:S04]  /*ac80*/  FMNMX.FTZ R5, R25, R6, !PT ;  /* 0x0000000619057209 */ /* 0x001fc80007810000 */
        /* <DEDUP_REMOVED lines=32> */
[----:B------:R-:W-:-:S03]  /*ae90*/  FMNMX.FTZ R6, R46, R5, !PT ;  /* 0x000000052e067209 */ /* 0x000fc60007810000 */
[----:B------:R-:W0:Y:S01]  /*aea0*/  SHFL.BFLY PT, R8, R9, 0x2, 0x1f ;  /* 0x0c401f0009087f89 */ /* 0x000e2200000e0000 */
[----:B------:R-:W-:-:S03]  /*aeb0*/  FMNMX.FTZ R5, R47, R6, !PT ;  /* 0x000000062f057209 */ /* 0x000fc60007810000 */
[----:B------:R-:W-:Y:S01]  /*aec0*/  ST.E desc[UR36][R22.64+0x410], R9 ;  /* 0x0004100916007985 */ /* 0x000fe2000c101924 */
[----:B------:R-:W-:-:S04]  /*aed0*/  FMNMX.FTZ R6, R50, R5, !PT ;  /* 0x0000000532067209 */ /* 0x000fc80007810000 */
[----:B------:R-:W-:-:S04]  /*aee0*/  FMNMX.FTZ R5, R51, R6, !PT ;  /* 0x0000000633057209 */ /* 0x000fc80007810000 */
[----:B------:R-:W-:-:S04]  /*aef0*/  FMNMX.FTZ R6, R54, R5, !PT ;  /* 0x0000000536067209 */ /* 0x000fc80007810000 */
[----:B------:R-:W-:-:S04]  /*af00*/  FMNMX.FTZ R5, R55, R6, !PT ;  /* 0x0000000637057209 */ /* 0x000fc80007810000 */
        /* <DEDUP_REMOVED lines=8> */
[----:B------:R-:W-:Y:S02]  /*af90*/  IADD3 R6, P0, R16, 0x410, RZ ;  /* 0x0000041010067810 */ /* 0x000fe40007f1e0ff */
[----:B------:R-:W-:Y:S02]  /*afa0*/  FMNMX.FTZ R8, R70, R5, !PT ;  /* 0x0000000546087209 */ /* 0x000fe40007810000 */
[----:B------:R-:W-:Y:S01]  /*afb0*/  LOP3.LUT R6, R6, 0x4, RZ, 0xfc, !PT ;  /* 0x0000000406067812 */ /* 0x000fe200078efcff */
[----:B------:R-:W-:Y:S01]  /*afc0*/  IMAD.X R7, RZ, RZ, R17, P0 ;  /* 0x000000ffff077224 */ /* 0x000fe200000e0611 */
[----:B------:R-:W-:Y:S02]  /*afd0*/  FMNMX.FTZ R5, R71, R8, !PT ;  /* 0x0000000847057209 */ /* 0x000fe40007810000 */
[----:B0-----:R-:W-:-:S03]  /*afe0*/  FMNMX.FTZ R13, R10, R13, !PT ;  /* 0x0000000d0a0d7209 */ /* 0x001fc60007810000 */
[----:B------:R-:W-:Y:S04]  /*aff0*/  ST.E desc[UR36][R6.64], R5 ;  /* 0x0000000506007985 */ /* 0x000fe8000c101924 */
[----:B------:R-:W-:Y:S04]  /*b000*/  ST.E desc[UR36][R22.64+0x410], R13 ;  /* 0x0004100d16007985 */ /* 0x000fe8000c101924 */
[----:B------:R-:W2:Y:S04]  /*b010*/  LD.E R8, desc[UR36][R6.64] ;  /* 0x0000002406087980 */ /* 0x000ea8000c101900 */
[----:B--2---:R-:W0:Y:S02]  /*b020*/  SHFL.BFLY PT, R15, R8, 0x2, 0x1f ;  /* 0x0c401f00080f7f89 */ /* 0x004e2400000e0000 */
[----:B0-----:R-:W-:-:S05]  /*b030*/  FMNMX.FTZ R15, R8, R15, !PT ;  /* 0x0000000f080f7209 */ /* 0x001fca0007810000 */
[----:B------:R-:W0:Y:S02]  /*b040*/  SHFL.BFLY PT, R10, R15, 0x1, 0x1f ;  /* 0x0c201f000f0a7f89 */ /* 0x000e2400000e0000 */
[----:B0-----:R-:W-:-:S05]  /*b050*/  FMNMX.FTZ R76, R15, R10, !PT ;  /* 0x0000000a0f4c7209 */ /* 0x001fca0007810000 */
[----:B------:R0:W-:Y:S04]  /*b060*/  ST.E desc[UR36][R6.64], R76 ;  /* 0x0000004c06007985 */ /* 0x0001e8000c101924 */
[----:B------:R-:W2:Y:S04]  /*b070*/  LD.E R77, desc[UR36][R22.64+0x430] ;  /* 0x00043024164d7980 */ /* 0x000ea8000c101900 */
[----:B------:R-:W3:Y:S04]  /*b080*/  LD.E R10, desc[UR36][R22.64+0x410] ;  /* 0x00041024160a7980 */ /* 0x000ee8000c101900 */
[----:B------:R-:W4:Y:S04]  /*b090*/  LD.E R75, desc[UR36][R22.64+0x420] ;  /* 0x00042024164b7980 */ /* 0x000f28000c101900 */
[----:B------:R-:W4:Y:S01]  /*b0a0*/  LD.E R73, desc[UR36][R22.64+0x424] ;  /* 0x0004242416497980 */ /* 0x000f22000c101900 */
[----:B------:R-:W-:-:S03]  /*b0b0*/  FADD.FTZ R12, R3, -R76 ;  /* 0x8000004c030c7221 */ /* 0x000fc60000010000 */
        /* <DEDUP_REMOVED lines=61> */
[----:B--2---:R-:W-:Y:S01]  /*b490*/  FMUL.FTZ R166, R76, R77 ;  /* 0x0000004d4ca67220 */ /* 0x004fe20000410000 */
[----:B------:R-:W-:-:S02]  /*b4a0*/  FMUL.FTZ R12, R77, R12 ;  /* 0x0000000c4d0c7220 */ /* 0x000fc40000410000 */
[----:B0-----:R-:W2:Y:S01]  /*b4b0*/  LD.E R76, desc[UR36][R22.64+0x270] ;  /* 0x00027024164c7980 */ /* 0x001ea2000c101900 */
[----:B---3--:R-:W-:Y:S01]  /*b4c0*/  FADD.FTZ R8, R2, -R10 ;  /* 0x8000000a02087221 */ /* 0x008fe20000010000 */
[-C--:B------:R-:W-:Y:S01]  /*b4d0*/  FMUL.FTZ R72, R10, R77.reuse ;  /* 0x0000004d0a487220 */ /* 0x080fe20000410000 */
[-CC-:B------:R-:W-:Y:S01]  /*b4e0*/  FFMA.FTZ R153, R26, R77.reuse, -R166.reuse ;  /* 0x0000004d1a997223 */ /* 0x180fe200000108a6 */
[-C--:B------:R-:W-:Y:S01]  /*b4f0*/  FFMA.FTZ R176, R27, R77.reuse, -R166 ;  /* 0x0000004d1bb07223 */ /* 0x080fe200000108a6 */
[-C--:B------:R-:W-:Y:S01]  /*b500*/  FMUL.FTZ R3, R8, R77.reuse ;  /* 0x0000004d08037220 */ /* 0x080fe20000410000 */
[-CC-:B------:R-:W-:Y:S01]  /*b510*/  FFMA.FTZ R152, R24, R77.reuse, -R72.reuse ;  /* 0x0000004d18987223 */ /* 0x180fe20000010848 */
[-CC-:B------:R-:W-:Y:S01]  /*b520*/  FFMA.FTZ R19, R25, R77.reuse, -R72.reuse ;  /* 0x0000004d19137223 */ /* 0x180fe20000010848 */
[-CC-:B------:R-:W-:Y:S01]  /*b530*/  FFMA.FTZ R154, R28, R77.reuse, -R72.reuse ;  /* 0x0000004d1c9a7223 */ /* 0x180fe20000010848 */
[----:B------:R0:W-:Y:S01]  /*b540*/  MUFU.EX2 R2, R12 ;  /* 0x0000000c00027308 */ /* 0x0001e20000000800 */
        /* <DEDUP_REMOVED lines=9> */
[-CC-:B------:R-:W-:Y:S01]  /*b5e0*/  FFMA.FTZ R162, R57, R77.reuse, -R72.reuse ;  /* 0x0000004d39a27223 */ /* 0x180fe20000010848 */
[-C--:B------:R-:W-:Y:S01]  /*b5f0*/  FFMA.FTZ R156, R37, R77.reuse, -R72 ;  /* 0x0000004d259c7223 */ /* 0x080fe20000010848 */
[-C--:B------:R-:W-:Y:S01]  /*b600*/  FFMA.FTZ R178, R38, R77.reuse, -R166 ;  /* 0x0000004d26b27223 */ /* 0x080fe200000108a6 */
[-C--:B0-----:R-:W-:Y:S01]  /*b610*/  FFMA.FTZ R12, R40, R77.reuse, -R72 ;  /* 0x0000004d280c7223 */ /* 0x081fe20000010848 */
[-C--:B------:R-:W-:Y:S01]  /*b620*/  FFMA.FTZ R186, R39, R77.reuse, -R166 ;  /* 0x0000004d27ba7223 */ /* 0x080fe200000108a6 */
[-C--:B------:R-:W-:Y:S01]  /*b630*/  FFMA.FTZ R157, R41, R77.reuse, -R72 ;  /* 0x0000004d299d7223 */ /* 0x080fe20000010848 */
[----:B------:R-:W4:Y:S01]  /*b640*/  MUFU.EX2 R152, R152 ;  /* 0x0000009800987308 */ /* 0x000f220000000800 */
        /* <DEDUP_REMOVED lines=15> */
[----:B------:R-:W1:Y:S01]  /*b740*/  MUFU.EX2 R153, R153 ;  /* 0x0000009900997308 */ /* 0x000e620000000800 */
[-C--:B------:R-:W-:Y:S01]  /*b750*/  FFMA.FTZ R179, R54, R77.reuse, -R166 ;  /* 0x0000004d36b37223 */ /* 0x080fe200000108a6 */
[-C--:B------:R-:W-:Y:S01]  /*b760*/  FFMA.FTZ R7, R56, R77.reuse, -R72 ;  /* 0x0000004d38077223 */ /* 0x080fe20000010848 */
[-CC-:B------:R-:W-:Y:S01]  /*b770*/  FFMA.FTZ R180, R55, R77.reuse, -R166.reuse ;  /* 0x0000004d37b47223 */ /* 0x180fe200000108a6 */
[-C--:B------:R-:W-:Y:S01]  /*b780*/  FFMA.FTZ R174, R58, R77.reuse, -R166 ;  /* 0x0000004d3aae7223 */ /* 0x080fe200000108a6 */
[-C--:B------:R-:W-:Y:S01]  /*b790*/  FFMA.FTZ R8, R60, R77.reuse, -R72 ;  /* 0x0000004d3c087223 */ /* 0x080fe20000010848 */
[-C--:B------:R-:W-:Y:S01]  /*b7a0*/  FFMA.FTZ R171, R62, R77.reuse, -R166 ;  /* 0x0000004d3eab7223 */ /* 0x080fe200000108a6 */
[-C--:B------:R-:W-:Y:S01]  /*b7b0*/  FFMA.FTZ R5, R64, R77.reuse, -R72 ;  /* 0x0000004d40057223 */ /* 0x080fe20000010848 */
[----:B------:R-:W3:Y:S01]  /*b7c0*/  MUFU.EX2 R154, R154 ;  /* 0x0000009a009a7308 */ /* 0x000ee20000000800 */
[-C--:B------:R-:W-:Y:S01]  /*b7d0*/  FFMA.FTZ R172, R63, R77.reuse, -R166 ;  /* 0x0000004d3fac7223 */ /* 0x080fe200000108a6 */
[-C--:B------:R-:W-:Y:S01]  /*b7e0*/  FFMA.FTZ R164, R65, R77.reuse, -R72 ;  /* 0x0000004d41a47223 */ /* 0x080fe20000010848 */
[----:B------:R-:W-:Y:S01]  /*b7f0*/  FFMA.FTZ R168, R66, R77, -R166 ;  /* 0x0000004d42a87223 */ /* 0x000fe200000108a6 */
[----:B------:R-:W2:Y:S04]  /*b800*/  LD.E R25, desc[UR36][R22.64+0x3fc] ;  /* 0x0003fc2416197980 */ /* 0x000ea8000c101900 */
[----:B------:R-:W3:Y:S01]  /*b810*/  MUFU.EX2 R176, R176 ;  /* 0x000000b000b07308 */ /* 0x000ee20000000800 */
[----:B----4-:R-:W-:Y:S01]  /*b820*/  FFMA.FTZ R192, R3, R75, R152 ;  /* 0x0000004b03c07223 */ /* 0x010fe20000010098 */
[----:B------:R-:W4:Y:S04]  /*b830*/  LD.E R28, desc[UR36][R22.64+0x210] ;  /* 0x00021024161c7980 */ /* 0x000f28000c101900 */
[----:B------:R-:W4:Y:S02]  /*b840*/  LD.E R32, desc[UR36][R22.64+0x200] ;  /* 0x0002002416207980 */ /* 0x000f24000c101900 */
[----:B------:R-:W3:Y:S01]  /*b850*/  MUFU.EX2 R20, R20 ;  /* 0x0000001400147308 */ /* 0x000ee20000000800 */
[-C--:B------:R-:W-:Y:S01]  /*b860*/  FFMA.FTZ R6, R68, R77.reuse, -R72 ;  /* 0x0000004d44067223 */ /* 0x080fe20000010848 */
[-C--:B------:R-:W-:Y:S01]  /*b870*/  FFMA.FTZ R169, R67, R77.reuse, -R166 ;  /* 0x0000004d43a97223 */ /* 0x080fe200000108a6 */
[-C--:B------:R-:W-:Y:S01]  /*b880*/  FFMA.FTZ R165, R69, R77.reuse, -R72 ;  /* 0x0000004d45a57223 */ /* 0x080fe20000010848 */
[----:B------:R-:W-:Y:S01]  /*b890*/  FFMA.FTZ R167, R70, R77, -R166 ;  /* 0x0000004d46a77223 */ /* 0x000fe200000108a6 */
[----:B------:R-:W4:Y:S03]  /*b8a0*/  LD.E R26, desc[UR36][R22.64+0x280] ;  /* 0x00028024161a7980 */ /* 0x000f26000c101900 */
[----:B------:R-:W3:Y:S01]  /*b8b0*/  MUFU.EX2 R155, R155 ;  /* 0x0000009b009b7308 */ /* 0x000ee20000000800 */
[----:B0-----:R-:W-:Y:S01]  /*b8c0*/  FADD.FTZ R57, R19, R192 ;  /* 0x000000c013397221 */ /* 0x001fe20000010000 */
[----:B-1----:R-:W-:Y:S01]  /*b8d0*/  FFMA.FTZ R73, R2, R73, R153 ;  /* 0x0000004902497223 */ /* 0x002fe20000010099 */
[----:B------:R-:W4:Y:S04]  /*b8e0*/  LD.E R36, desc[UR36][R22.64+0x204] ;  /* 0x0002042416247980 */ /* 0x000f28000c101900 */
[----:B------:R-:W4:Y:S01]  /*b8f0*/  LD.E R34, desc[UR36][R22.64+0x320] ;  /* 0x0003202416227980 */ /* 0x000f22000c101900 */
[----:B------:R-:W0:Y:S03]  /*b900*/  MUFU.EX2 R14, R14 ;  /* 0x0000000e000e7308 */ /* 0x000e260000000800 */
[----:B------:R-:W4:Y:S04]  /*b910*/  LD.E R24, desc[UR36][R22.64+0x3f4] ;  /* 0x0003f42416187980 */ /* 0x000f28000c101900 */
[----:B------:R-:W4:Y:S01]  /*b920*/  LD.E R30, desc[UR36][R22.64+0x2c0] ;  /* 0x0002c024161e7980 */ /* 0x000f22000c101900 */
[----:B------:R-:W1:Y:S01]  /*b930*/  MUFU.EX2 R177, R177 ;  /* 0x000000b100b17308 */ /* 0x000e620000000800 */
[----:B---3--:R-:W-:Y:S01]  /*b940*/  FADD.FTZ R57, R154, R57 ;  /* 0x000000399a397221 */ /* 0x008fe20000010000 */
[----:B------:R-:W-:Y:S01]  /*b950*/  FADD.FTZ R192, R176, R73 ;  /* 0x00000049b0c07221 */ /* 0x000fe20000010000 */
[----:B------:R-:W3:Y:S04]  /*b960*/  LD.E R44, desc[UR36][R22.64+0x214] ;  /* 0x00021424162c7980 */ /* 0x000ee8000c101900 */
[----:B------:R-:W3:Y:S01]  /*b970*/  LD.E R33, desc[UR36][R22.64+0x228] ;  /* 0x0002282416217980 */ /* 0x000ee2000c101900 */
[----:B------:R-:W1:Y:S03]  /*b980*/  MUFU.EX2 R21, R21 ;  /* 0x0000001500157308 */ /* 0x000e660000000800 */
[----:B------:R-:W3:Y:S04]  /*b990*/  LD.E R31, desc[UR36][R22.64+0x248] ;  /* 0x00024824161f7980 */ /* 0x000ee8000c101900 */
[----:B------:R-:W3:Y:S01]  /*b9a0*/  LD.E R27, desc[UR36][R22.64+0x24c] ;  /* 0x00024c24161b7980 */ /* 0x000ee2000c101900 */
[----:B------:R-:W1:Y:S01]  /*b9b0*/  MUFU.EX2 R170, R170 ;  /* 0x000000aa00aa7308 */ /* 0x000e620000000800 */
[----:B------:R-:W-:Y:S01]  /*b9c0*/  FADD.FTZ R57, R20, R57 ;  /* 0x0000003914397221 */ /* 0x000fe20000010000 */
[----:B------:R-:W-:Y:S01]  /*b9d0*/  FADD.FTZ R192, R155, R192 ;  /* 0x000000c09bc07221 */ /* 0x000fe20000010000 */
[----:B------:R-:W3:Y:S04]  /*b9e0*/  LD.E R40, desc[UR36][R22.64+0x220] ;  /* 0x0002202416287980 */ /* 0x000ee8000c101900 */
[----:B------:R-:W3:Y:S01]  /*b9f0*/  LD.E R38, desc[UR36][R22.64+0x3f0] ;  /* 0x0003f02416267980 */ /* 0x000ee2000c101900 */
[----:B------:R-:W1:Y:S03]  /*ba00*/  MUFU.EX2 R15, R15 ;  /* 0x0000000f000f7308 */ /* 0x000e660000000800 */
[----:B------:R-:W3:Y:S04]  /*ba10*/  LD.E R35, desc[UR36][R22.64+0x23c] ;  /* 0x00023c2416237980 */ /* 0x000ee8000c101900 */
[----:B------:R-:W3:Y:S01]  /*ba20*/  LD.E R37, desc[UR36][R22.64+0x238] ;  /* 0x0002382416257980 */ /* 0x000ee2000c101900 */
[----:B------:R-:W1:Y:S01]  /*ba30*/  MUFU.EX2 R173, R173 ;  /* 0x000000ad00ad7308 */ /* 0x000e620000000800 */
[----:B0-----:R-:W-:Y:S01]  /*ba40*/  FADD.FTZ R220, R14, R57 ;  /* 0x000000390edc7221 */ /* 0x001fe20000010000 */
[----:B-1----:R-:W-:Y:S01]  /*ba50*/  FADD.FTZ R57, R177, R192 ;  /* 0x000000c0b1397221 */ /* 0x002fe20000010000 */
[----:B------:R-:W3:Y:S04]  /*ba60*/  LD.E R48, desc[UR36][R22.64+0x224] ;  /* 0x0002242416307980 */ /* 0x000ee8000c101900 */
[----:B------:R-:W3:Y:S01]  /*ba70*/  LD.E R39, desc[UR36][R22.64+0x22c] ;  /* 0x00022c2416277980 */ /* 0x000ee2000c101900 */
[----:B------:R-:W0:Y:S03]  /*ba80*/  MUFU.EX2 R156, R156 ;  /* 0x0000009c009c7308 */ /* 0x000e260000000800 */
[----:B------:R-:W3:Y:S05]  /*ba90*/  LD.E R29, desc[UR36][R22.64+0x258] ;  /* 0x00025824161d7980 */ /* 0x000eea000c101900 */
[----:B------:R-:W1:Y:S01]  /*baa0*/  MUFU.EX2 R178, R178 ;  /* 0x000000b200b27308 */ /* 0x000e620000000800 */
[----:B------:R-:W-:Y:S01]  /*bab0*/  FADD.FTZ R220, R21, R220 ;  /* 0x000000dc15dc7221 */ /* 0x000fe20000010000 */
[----:B------:R-:W-:Y:S01]  /*bac0*/  FADD.FTZ R192, R170, R57 ;  /* 0x00000039aac07221 */ /* 0x000fe20000010000 */
[----:B------:R-:W3:Y:S04]  /*bad0*/  LD.E R52, desc[UR36][R22.64+0x240] ;  /* 0x0002402416347980 */ /* 0x000ee8000c101900 */
[----:B------:R-:W3:Y:S01]  /*bae0*/  LD.E R42, desc[UR36][R22.64+0x3e4] ;  /* 0x0003e424162a7980 */ /* 0x000ee2000c101900 */
[----:B------:R-:W1:Y:S08]  /*baf0*/  MUFU.EX2 R12, R12 ;  /* 0x0000000c000c7308 */ /* 0x000e700000000800 */
[----:B------:R-:W1:Y:S01]  /*bb00*/  MUFU.EX2 R186, R186 ;  /* 0x000000ba00ba7308 */ /* 0x000e620000000800 */
[----:B------:R-:W-:Y:S01]  /*bb10*/  FADD.FTZ R59, R15, R220 ;  /* 0x000000dc0f3b7221 */ /* 0x000fe20000010000 */
[----:B------:R-:W-:Y:S01]  /*bb20*/  FADD.FTZ R57, R173, R192 ;  /* 0x000000c0ad397221 */ /* 0x000fe20000010000 */
[----:B------:R-:W3:Y:S04]  /*bb30*/  LD.E R72, desc[UR36][R22.64+0x244] ;  /* 0x0002442416487980 */ /* 0x000ee8000c101900 */
[----:B------:R-:W3:Y:S01]  /*bb40*/  LD.E R43, desc[UR36][R22.64+0x218] ;  /* 0x00021824162b7980 */ /* 0x000ee2000c101900 */
[----:B------:R-:W1:Y:S03]  /*bb50*/  MUFU.EX2 R157, R157 ;  /* 0x0000009d009d7308 */ /* 0x000e660000000800 */
[----:B------:R-:W3:Y:S05]  /*bb60*/  LD.E R41, desc[UR36][R22.64+0x21c] ;  /* 0x00021c2416297980 */ /* 0x000eea000c101900 */
[----:B------:R-:W1:Y:S01]  /*bb70*/  MUFU.EX2 R187, R187 ;  /* 0x000000bb00bb7308 */ /* 0x000e620000000800 */
[----:B0-----:R-:W-:Y:S01]  /*bb80*/  FADD.FTZ R61, R156, R59 ;  /* 0x0000003b9c3d7221 */ /* 0x001fe20000010000 */
[----:B-1----:R-:W-:Y:S01]  /*bb90*/  FADD.FTZ R59, R178, R57 ;  /* 0x00000039b23b7221 */ /* 0x002fe20000010000 */
[----:B------:R-:W3:Y:S04]  /*bba0*/  LD.E R64, desc[UR36][R22.64+0x254] ;  /* 0x0002542416407980 */ /* 0x000ee8000c101900 */
[----:B------:R-:W3:Y:S01]  /*bbb0*/  LD.E R46, desc[UR36][R22.64+0x3c4] ;  /* 0x0003c424162e7980 */ /* 0x000ee2000c101900 */
[----:B------:R-:W0:Y:S08]  /*bbc0*/  MUFU.EX2 R13, R13 ;  /* 0x0000000d000d7308 */ /* 0x000e300000000800 */
        /* <DEDUP_REMOVED lines=36> */
[----:B------:R-:W3:Y:S05]  /*be10*/  LD.E R58, desc[UR36][R22.64+0x3d0] ;  /* 0x0003d024163a7980 */ /* 0x000eea000c101900 */
[----:B------:R-:W0:Y:S08]  /*be20*/  MUFU.EX2 R7, R7 ;  /* 0x0000000700077308 */ /* 0x000e300000000800 */
[----:B------:R-:W1:Y:S01]  /*be30*/  MUFU.EX2 R180, R180 ;  /* 0x000000b400b47308 */ /* 0x000e620000000800 */
[----:B------:R-:W-:Y:S01]  /*be40*/  FADD.FTZ R97, R10, R89 ;  /* 0x000000590a617221 */ /* 0x000fe20000010000 */
[----:B------:R-:W-:Y:S01]  /*be50*/  FADD.FTZ R192, R182, R95 ;  /* 0x0000005fb6c07221 */ /* 0x000fe20000010000 */
[----:B------:R-:W3:Y:S05]  /*be60*/  LD.E R65, desc[UR36][R22.64+0x2bc] ;  /* 0x0002bc2416417980 */ /* 0x000eea000c101900 */
[----:B------:R-:W1:Y:S08]  /*be70*/  MUFU.EX2 R162, R162 ;  /* 0x000000a200a27308 */ /* 0x000e700000000800 */
[----:B------:R-:W1:Y:S01]  /*be80*/  MUFU.EX2 R174, R174 ;  /* 0x000000ae00ae7308 */ /* 0x000e620000000800 */
[----:B------:R-:W-:Y:S01]  /*be90*/  FADD.FTZ R220, R160, R97 ;  /* 0x00000061a0dc7221 */ /* 0x000fe20000010000 */
[----:B------:R-:W-:Y:S01]  /*bea0*/  FADD.FTZ R101, R179, R192 ;  /* 0x000000c0b3657221 */ /* 0x000fe20000010000 */
[----:B------:R-:W3:Y:S05]  /*beb0*/  LD.E R63, desc[UR36][R22.64+0x2cc] ;  /* 0x0002cc24163f7980 */ /* 0x000eea000c101900 */
[----:B------:R-:W1:Y:S08]  /*bec0*/  MUFU.EX2 R8, R8 ;  /* 0x0000000800087308 */ /* 0x000e700000000800 */
[----:B------:R-:W2:Y:S01]  /*bed0*/  MUFU.EX2 R175, R175 ;  /* 0x000000af00af7308 */ /* 0x000ea20000000800 */
[----:B0-----:R-:W-:Y:S01]  /*bee0*/  FADD.FTZ R103, R7, R220 ;  /* 0x000000dc07677221 */ /* 0x001fe20000010000 */
[----:B-1----:R-:W-:-:S06]  /*bef0*/  FADD.FTZ R101, R180, R101 ;  /* 0x00000065b4657221 */ /* 0x002fcc0000010000 */
[----:B------:R-:W0:Y:S08]  /*bf00*/  MUFU.EX2 R163, R163 ;  /* 0x000000a300a37308 */ /* 0x000e300000000800 */
[----:B------:R-:W1:Y:S01]  /*bf10*/  MUFU.EX2 R171, R171 ;  /* 0x000000ab00ab7308 */ /* 0x000e620000000800 */
[----:B------:R-:W-:Y:S01]  /*bf20*/  FADD.FTZ R107, R162, R103 ;  /* 0x00000067a26b7221 */ /* 0x000fe20000010000 */
[----:B------:R-:W-:-:S06]  /*bf30*/  FADD.FTZ R192, R174, R101 ;  /* 0x00000065aec07221 */ /* 0x000fcc0000010000 */
[----:B------:R-:W1:Y:S08]  /*bf40*/  MUFU.EX2 R5, R5 ;  /* 0x0000000500057308 */ /* 0x000e700000000800 */
[----:B------:R-:W1:Y:S01]  /*bf50*/  MUFU.EX2 R172, R172 ;  /* 0x000000ac00ac7308 */ /* 0x000e620000000800 */
[----:B------:R-:W-:Y:S01]  /*bf60*/  FADD.FTZ R220, R8, R107 ;  /* 0x0000006b08dc7221 */ /* 0x000fe20000010000 */
[----:B--2---:R-:W-:-:S06]  /*bf70*/  FADD.FTZ R192, R175, R192 ;  /* 0x000000c0afc07221 */ /* 0x004fcc0000010000 */
[----:B------:R-:W2:Y:S01]  /*bf80*/  MUFU.EX2 R164, R164 ;  /* 0x000000a400a47308 */ /* 0x000ea20000000800 */
[----:B------:R-:W-:-:S07]  /*bf90*/  FFMA.FTZ R166, R71, R77, -R166 ;  /* 0x0000004d47a67223 */ /* 0x000fce00000108a6 */
[----:B------:R-:W2:Y:S01]  /*bfa0*/  MUFU.EX2 R168, R168 ;  /* 0x000000a800a87308 */ /* 0x000ea20000000800 */
[----:B0-----:R-:W-:Y:S01]  /*bfb0*/  FADD.FTZ R220, R163, R220 ;  /* 0x000000dca3dc7221 */ /* 0x001fe20000010000 */
[----:B-1----:R-:W-:Y:S01]  /*bfc0*/  FADD.FTZ R113, R171, R192 ;  /* 0x000000c0ab717221 */ /* 0x002fe20000010000 */
[----:B------:R-:W3:Y:S04]  /*bfd0*/  LD.E R70, desc[UR36][R22.64+0x3b4] ;  /* 0x0003b42416467980 */ /* 0x000ee8000c101900 */
[----:B------:R-:W3:Y:S01]  /*bfe0*/  LD.E R75, desc[UR36][R22.64+0x298] ;  /* 0x00029824164b7980 */ /* 0x000ee2000c101900 */
[----:B------:R-:W0:Y:S03]  /*bff0*/  MUFU.EX2 R6, R6 ;  /* 0x0000000600067308 */ /* 0x000e260000000800 */
[----:B------:R-:W3:Y:S04]  /*c000*/  LD.E R67, desc[UR36][R22.64+0x29c] ;  /* 0x00029c2416437980 */ /* 0x000ee8000c101900 */
[----:B------:R-:W3:Y:S01]  /*c010*/  LD.E R69, desc[UR36][R22.64+0x2b8] ;  /* 0x0002b82416457980 */ /* 0x000ee2000c101900 */
[----:B------:R-:W1:Y:S01]  /*c020*/  MUFU.EX2 R169, R169 ;  /* 0x000000a900a97308 */ /* 0x000e620000000800 */
[----:B------:R-:W-:Y:S01]  /*c030*/  FADD.FTZ R115, R5, R220 ;  /* 0x000000dc05737221 */ /* 0x000fe20000010000 */
[----:B------:R-:W-:Y:S01]  /*c040*/  FADD.FTZ R117, R172, R113 ;  /* 0x00000071ac757221 */ /* 0x000fe20000010000 */
[----:B------:R-:W3:Y:S04]  /*c050*/  LD.E R77, desc[UR36][R22.64+0x28c] ;  /* 0x00028c24164d7980 */ /* 0x000ee8000c101900 */
[----:B------:R-:W3:Y:S01]  /*c060*/  LD.E R73, desc[UR36][R22.64+0x2a8] ;  /* 0x0002a82416497980 */ /* 0x000ee2000c101900 */
[----:B------:R-:W4:Y:S08]  /*c070*/  MUFU.EX2 R165, R165 ;  /* 0x000000a500a57308 */ /* 0x000f300000000800 */
[----:B------:R-:W4:Y:S01]  /*c080*/  MUFU.EX2 R167, R167 ;  /* 0x000000a700a77308 */ /* 0x000f220000000800 */
[----:B--2---:R-:W-:Y:S01]  /*c090*/  FADD.FTZ R119, R164, R115 ;  /* 0x00000073a4777221 */ /* 0x004fe20000010000 */
[----:B------:R-:W-:Y:S01]  /*c0a0*/  FADD.FTZ R192, R168, R117 ;  /* 0x00000075a8c07221 */ /* 0x000fe20000010000 */
[----:B------:R-:W2:Y:S04]  /*c0b0*/  LD.E R71, desc[UR36][R22.64+0x2ac] ;  /* 0x0002ac2416477980 */ /* 0x000ea8000c101900 */
[----:B------:R-:W2:Y:S01]  /*c0c0*/  LD.E R57, desc[UR36][R22.64+0x2c8] ;  /* 0x0002c82416397980 */ /* 0x000ea2000c101900 */
[----:B------:R-:W4:Y:S01]  /*c0d0*/  MUFU.EX2 R166, R166 ;  /* 0x000000a600a67308 */ /* 0x000f220000000800 */
[----:B0-----:R-:W-:Y:S01]  /*c0e0*/  FADD.FTZ R220, R6, R119 ;  /* 0x0000007706dc7221 */ /* 0x001fe20000010000 */
[----:B-1----:R-:W-:Y:S01]  /*c0f0*/  FADD.FTZ R192, R169, R192 ;  /* 0x000000c0a9c07221 */ /* 0x002fe20000010000 */
[----:B------:R-:W2:Y:S02]  /*c100*/  LD.E R61, desc[UR36][R22.64+0x2d8] ;  /* 0x0002d824163d7980 */ /* 0x000ea4000c101900 */
[----:B----4-:R-:W-:-:S02]  /*c110*/  FADD.FTZ R135, R165, R220 ;  /* 0x000000dca5877221 */ /* 0x010fc40000010000 */
[----:B------:R-:W4:Y:S01]  /*c120*/  LD.E R59, desc[UR36][R22.64+0x2dc] ;  /* 0x0002dc24163b7980 */ /* 0x000f22000c101900 */
[----:B------:R-:W-:-:S03]  /*c130*/  FADD.FTZ R133, R167, R192 ;  /* 0x000000c0a7857221 */ /* 0x000fc60000010000 */
[----:B------:R0:W-:Y:S04]  /*c140*/  ST.E desc[UR36][R22.64+0x420], R135 ;  /* 0x0004208716007985 */ /* 0x0001e8000c101924 */
[----:B------:R-:W4:Y:S01]  /*c150*/  LD.E R83, desc[UR36][R22.64+0x2ec] ;  /* 0x0002ec2416537980 */ /* 0x000f22000c101900 */
[----:B------:R-:W-:-:S03]  /*c160*/  FADD.FTZ R189, R166, R133 ;  /* 0x00000085a6bd7221 */ /* 0x000fc60000010000 */
        /* <DEDUP_REMOVED lines=12> */
[----:B0-----:R-:W4:Y:S01]  /*c230*/  LD.E R135, desc[UR36][R22.64+0x3cc] ;  /* 0x0003cc2416877980 */ /* 0x001f22000c101900 */
[----:B------:R-:W-:Y:S01]  /*c240*/  FMUL.FTZ R192, R2, R25 ;  /* 0x0000001902c07220 */ /* 0x000fe20000410000 */
[C---:B------:R-:W-:Y:S01]  /*c250*/  FMUL.FTZ R25, R3.reuse, R32 ;  /* 0x0000002003197220 */ /* 0x040fe20000410000 */
[C---:B------:R-:W-:Y:S01]  /*c260*/  FMUL.FTZ R197, R3.reuse, R28 ;  /* 0x0000001c03c57220 */ /* 0x040fe20000410000 */
[----:B------:R0:W-:Y:S01]  /*c270*/  ST.E desc[UR36][R22.64+0x424], R189 ;  /* 0x000424bd16007985 */ /* 0x0001e2000c101924 */
[C---:B---3--:R-:W-:Y:S01]  /*c280*/  FMUL.FTZ R221, R3.reuse, R44 ;  /* 0x0000002c03dd7220 */ /* 0x048fe20000410000 */
[C---:B------:R-:W-:Y:S01]  /*c290*/  FMUL.FTZ R223, R3.reuse, R40 ;  /* 0x0000002803df7220 */ /* 0x040fe20000410000 */
[C---:B------:R-:W-:Y:S01]  /*c2a0*/  FMUL.FTZ R225, R3.reuse, R48 ;  /* 0x0000003003e17220 */ /* 0x040fe20000410000 */
[----:B------:R1:W-:Y:S01]  /*c2b0*/  ST.E desc[UR36][R22.64+0x200], R25 ;  /* 0x0002001916007985 */ /* 0x0003e2000c101924 */
[----:B0-----:R-:W-:-:S03]  /*c2c0*/  FMUL.FTZ R189, R3, R36 ;  /* 0x0000002403bd7220 */ /* 0x001fc60000410000 */
[----:B------:R0:W-:Y:S01]  /*c2d0*/  ST.E desc[UR36][R22.64+0x210], R197 ;  /* 0x000210c516007985 */ /* 0x0001e2000c101924 */
[----:B-1----:R-:W-:-:S03]  /*c2e0*/  FMUL.FTZ R25, R3, R52 ;  /* 0x0000003403197220 */ /* 0x002fc60000410000 */
[----:B------:R1:W-:Y:S04]  /*c2f0*/  ST.E desc[UR36][R22.64+0x204], R189 ;  /* 0x000204bd16007985 */ /* 0x0003e8000c101924 */
[----:B------:R3:W-:Y:S04]  /*c300*/  ST.E desc[UR36][R22.64+0x214], R221 ;  /* 0x000214dd16007985 */ /* 0x0007e8000c101924 */
[----:B------:R3:W-:Y:S01]  /*c310*/  ST.E desc[UR36][R22.64+0x220], R223 ;  /* 0x000220df16007985 */ /* 0x0007e2000c101924 */
[C---:B0-----:R-:W-:Y:S01]  /*c320*/  FMUL.FTZ R197, R3.reuse, R74 ;  /* 0x0000004a03c57220 */ /* 0x041fe20000410000 */
[C---:B-1----:R-:W-:Y:S01]  /*c330*/  FMUL.FTZ R189, R3.reuse, R72 ;  /* 0x0000004803bd7220 */ /* 0x042fe20000410000 */
[C---:B---3--:R-:W-:Y:S01]  /*c340*/  FMUL.FTZ R221, R3.reuse, R64 ;  /* 0x0000004003dd7220 */ /* 0x048fe20000410000 */
[C---:B------:R-:W-:Y:S01]  /*c350*/  FMUL.FTZ R223, R3.reuse, R68 ;  /* 0x0000004403df7220 */ /* 0x040fe20000410000 */
[----:B------:R0:W-:Y:S04]  /*c360*/  ST.E desc[UR36][R22.64+0x224], R225 ;  /* 0x000224e116007985 */ /* 0x0001e8000c101924 */
[----:B------:R1:W-:Y:S04]  /*c370*/  ST.E desc[UR36][R22.64+0x240], R25 ;  /* 0x0002401916007985 */ /* 0x0003e8000c101924 */
[----:B------:R3:W-:Y:S04]  /*c380*/  ST.E desc[UR36][R22.64+0x244], R189 ;  /* 0x000244bd16007985 */ /* 0x0007e8000c101924 */
[----:B------:R3:W-:Y:S01]  /*c390*/  ST.E desc[UR36][R22.64+0x250], R197 ;  /* 0x000250c516007985 */ /* 0x0007e2000c101924 */
[----:B0-----:R-:W-:-:S03]  /*c3a0*/  FMUL.FTZ R225, R3, R78 ;  /* 0x0000004e03e17220 */ /* 0x001fc60000410000 */
[----:B------:R0:W-:Y:S01]  /*c3b0*/  ST.E desc[UR36][R22.64+0x254], R221 ;  /* 0x000254dd16007985 */ /* 0x0001e2000c101924 */
[----:B-1----:R-:W-:-:S03]  /*c3c0*/  FMUL.FTZ R25, R3, R26 ;  /* 0x0000001a03197220 */ /* 0x002fc60000410000 */
[----:B------:R1:W-:Y:S01]  /*c3d0*/  ST.E desc[UR36][R22.64+0x260], R223 ;  /* 0x000260df16007985 */ /* 0x0003e2000c101924 */
[C---:B---3--:R-:W-:Y:S01]  /*c3e0*/  FMUL.FTZ R189, R3.reuse, R82 ;  /* 0x0000005203bd7220 */ /* 0x048fe20000410000 */
[C---:B------:R-:W-:Y:S01]  /*c3f0*/  FMUL.FTZ R197, R3.reuse, R84 ;  /* 0x0000005403c57220 */ /* 0x040fe20000410000 */
[C---:B0-----:R-:W-:Y:S01]  /*c400*/  FMUL.FTZ R221, R3.reuse, R94 ;  /* 0x0000005e03dd7220 */ /* 0x041fe20000410000 */
[C---:B-1----:R-:W-:Y:S01]  /*c410*/  FMUL.FTZ R223, R3.reuse, R90 ;  /* 0x0000005a03df7220 */ /* 0x042fe20000410000 */
        /* <DEDUP_REMOVED lines=36> */
[----:B------:R0:W-:Y:S01]  /*c660*/  ST.E desc[UR36][R22.64+0x350], R225 ;  /* 0x000350e116007985 */ /* 0x0001e2000c101924 */
[C---:B------:R-:W-:Y:S01]  /*c670*/  FMUL.FTZ R24, R3.reuse, R24 ;  /* 0x0000001803187220 */ /* 0x040fe20000410000 */
[C---:B------:R-:W-:Y:S01]  /*c680*/  FMUL.FTZ R56, R3.reuse, R56 ;  /* 0x0000003803387220 */ /* 0x040fe20000410000 */
[C---:B------:R-:W-:Y:S01]  /*c690*/  FMUL.FTZ R60, R3.reuse, R60 ;  /* 0x0000003c033c7220 */ /* 0x040fe20000410000 */
        /* <DEDUP_REMOVED lines=20> */
[C---:B0-----:R-:W-:Y:S01]  /*c7e0*/  FMUL.FTZ R225, R3.reuse, R66 ;  /* 0x0000004203e17220 */ /* 0x041fe20000410000 */
[C---:B------:R-:W-:Y:S01]  /*c7f0*/  FMUL.FTZ R138, R3.reuse, R138 ;  /* 0x0000008a038a7220 */ /* 0x040fe20000410000 */
[C---:B------:R-:W-:Y:S01]  /*c800*/  FMUL.FTZ R136, R3.reuse, R136 ;  /* 0x0000008803887220 */ /* 0x040fe20000410000 */
[C---:B------:R-:W-:Y:S01]  /*c810*/  FMUL.FTZ R70, R3.reuse, R70 ;  /* 0x0000004603467220 */ /* 0x040fe20000410000 */
[C---:B-1----:R-:W-:Y:S01]  /*c820*/  FMUL.FTZ R25, R3.reuse, R62 ;  /* 0x0000003e03197220 */ /* 0x042fe20000410000 */
[C---:B---3--:R-:W-:Y:S01]  /*c830*/  FMUL.FTZ R189, R3.reuse, R46 ;  /* 0x0000002e03bd7220 */ /* 0x048fe20000410000 */
        /* <DEDUP_REMOVED lines=91> */
[----:B------:R0:W-:Y:S04]  /*cdf0*/  ST.E desc[UR36][R22.64+0x3c0], R25 ;  /* 0x0003c01916007985 */ /* 0x0001e8000c101924 */
        /* <DEDUP_REMOVED lines=16> */
[----:B------:R3:W-:Y:S04]  /*cf00*/  ST.E desc[UR36][R22.64+0x258], R29 ;  /* 0x0002581d16007985 */ /* 0x0007e8000c101924 */
        /* <DEDUP_REMOVED lines=16> */
[----:B------:R4:W-:Y:S04]  /*d010*/  ST.E desc[UR36][R22.64+0x2dc], R59 ;  /* 0x0002dc3b16007985 */ /* 0x0009e8000c101924 */
[----:B------:R-:W-:Y:S04]  /*d020*/  ST.E desc[UR36][R22.64+0x2e8], R87 ;  /* 0x0002e85716007985 */ /* 0x000fe8000c101924 */
[----:B------:R4:W-:Y:S04]  /*d030*/  ST.E desc[UR36][R22.64+0x2ec], R83 ;  /* 0x0002ec5316007985 */ /* 0x0009e8000c101924 */
[----:B------:R4:W-:Y:S04]  /*d040*/  ST.E desc[UR36][R22.64+0x2f8], R85 ;  /* 0x0002f85516007985 */ /* 0x0009e8000c101924 */
[----:B------:R-:W-:Y:S04]  /*d050*/  ST.E desc[UR36][R22.64+0x2fc], R93 ;  /* 0x0002fc5d16007985 */ /* 0x000fe8000c101924 */
[----:B------:R-:W-:Y:S04]  /*d060*/  ST.E desc[UR36][R22.64+0x308], R91 ;  /* 0x0003085b16007985 */ /* 0x000fe8000c101924 */
[----:B------:R4:W-:Y:S04]  /*d070*/  ST.E desc[UR36][R22.64+0x30c], R89 ;  /* 0x00030c5916007985 */ /* 0x0009e8000c101924 */
[----:B------:R4:W-:Y:S04]  /*d080*/  ST.E desc[UR36][R22.64+0x318], R95 ;  /* 0x0003185f16007985 */ /* 0x0009e8000c101924 */
[----:B------:R-:W-:Y:S04]  /*d090*/  ST.E desc[UR36][R22.64+0x31c], R99 ;  /* 0x00031c6316007985 */ /* 0x000fe8000c101924 */
[----:B------:R4:W-:Y:S04]  /*d0a0*/  ST.E desc[UR36][R22.64+0x328], R97 ;  /* 0x0003286116007985 */ /* 0x0009e8000c101924 */
[----:B------:R-:W-:Y:S04]  /*d0b0*/  ST.E desc[UR36][R22.64+0x32c], R105 ;  /* 0x00032c6916007985 */ /* 0x000fe8000c101924 */
[----:B------:R-:W-:Y:S04]  /*d0c0*/  ST.E desc[UR36][R22.64+0x338], R103 ;  /* 0x0003386716007985 */ /* 0x000fe8000c101924 */
[----:B------:R4:W-:Y:S04]  /*d0d0*/  ST.E desc[UR36][R22.64+0x33c], R101 ;  /* 0x00033c6516007985 */ /* 0x0009e8000c101924 */
[----:B------:R-:W-:Y:S04]  /*d0e0*/  ST.E desc[UR36][R22.64+0x348], R111 ;  /* 0x0003486f16007985 */ /* 0x000fe8000c101924 */
[----:B------:R-:W-:Y:S04]  /*d0f0*/  ST.E desc[UR36][R22.64+0x34c], R109 ;  /* 0x00034c6d16007985 */ /* 0x000fe8000c101924 */
[----:B------:R4:W-:Y:S04]  /*d100*/  ST.E desc[UR36][R22.64+0x358], R107 ;  /* 0x0003586b16007985 */ /* 0x0009e8000c101924 */
[----:B------:R4:W-:Y:S04]  /*d110*/  ST.E desc[UR36][R22.64+0x35c], R113 ;  /* 0x00035c7116007985 */ /* 0x0009e8000c101924 */
[----:B------:R4:W-:Y:S04]  /*d120*/  ST.E desc[UR36][R22.64+0x368], R115 ;  /* 0x0003687316007985 */ /* 0x0009e8000c101924 */
[----:B------:R4:W-:Y:S04]  /*d130*/  ST.E desc[UR36][R22.64+0x36c], R117 ;  /* 0x00036c7516007985 */ /* 0x0009e8000c101924 */
[----:B------:R-:W-:Y:S04]  /*d140*/  ST.E desc[UR36][R22.64+0x378], R121 ;  /* 0x0003787916007985 */ /* 0x000fe8000c101924 */
[----:B------:R4:W-:Y:S04]  /*d150*/  ST.E desc[UR36][R22.64+0x37c], R119 ;  /* 0x00037c7716007985 */ /* 0x0009e8000c101924 */
[----:B------:R-:W-:Y:S04]  /*d160*/  ST.E desc[UR36][R22.64+0x388], R131 ;  /* 0x0003888316007985 */ /* 0x000fe8000c101924 */
[----:B------:R4:W-:Y:S04]  /*d170*/  ST.E desc[UR36][R22.64+0x38c], R123 ;  /* 0x00038c7b16007985 */ /* 0x0009e8000c101924 */
[----:B------:R-:W-:Y:S04]  /*d180*/  ST.E desc[UR36][R22.64+0x398], R129 ;  /* 0x0003988116007985 */ /* 0x000fe8000c101924 */
        /* <DEDUP_REMOVED lines=11> */
[----:B------:R4:W-:Y:S01]  /*d240*/  ST.E desc[UR36][R22.64+0x3f8], R145 ;  /* 0x0003f89116007985 */ /* 0x0009e2000c101924 */
[----:B------:R2:W-:Y:S06]  /*d250*/  BAR.SYNC.DEFER_BLOCKING R209, 0x100 ;  /* 0x000400d10000751d */ /* 0x0005ec0000010000 */
[----:B0-----:R-:W4:Y:S04]  /*d260*/  LDL R25, [R1+0x1f0] ;  /* 0x0001f00001197983 */ /* 0x001f280000100800 */
[----:B-1----:R-:W4:Y:S04]  /*d270*/  LD.E R3, desc[UR36][R22.64+0x200] ;  /* 0x0002002416037980 */ /* 0x002f28000c101900 */
[----:B--2---:R-:W2:Y:S04]  /*d280*/  LD.E R27, desc[UR36][R22.64+0x204] ;  /* 0x00020424161b7980 */ /* 0x004ea8000c101900 */
        /* <DEDUP_REMOVED lines=10> */
[----:B----4-:R-:W4:Y:S04]  /*d330*/  LD.E R49, desc[UR36][R22.64+0x230] ;  /* 0x0002302416317980 */ /* 0x010f28000c101900 */
        /* <DEDUP_REMOVED lines=115> */
[----:B------:R-:W-:Y:S04]  /*da70*/  ST.E desc[UR36][R22.64+0x200], R3 ;  /* 0x0002000316007985 */ /* 0x000fe8000c101924 */
[----:B--2---:R-:W-:Y:S04]  /*da80*/  ST.E desc[UR36][R22.64+0x204], R27 ;  /* 0x0002041b16007985 */ /* 0x004fe8000c101924 */
        /* <DEDUP_REMOVED lines=126> */
[----:B0-----:R-:W4:Y:S04]  /*e270*/  LD.E.64 R2, desc[UR36][R22.64+0x88] ;  /* 0x0000882416027980 */ /* 0x001f28000c101b00 */
[----:B-1----:R-:W4:Y:S04]  /*e280*/  LDL R26, [R1+0x68] ;  /* 0x00006800011a7983 */ /* 0x002f280000100800 */
[----:B------:R-:W4:Y:S04]  /*e290*/  LD.E R24, desc[UR36][R22.64+0x200] ;  /* 0x0002002416187980 */ /* 0x000f28000c101900 */
[----:B------:R-:W4:Y:S04]  /*e2a0*/  LD.E R27, desc[UR36][R22.64+0x20c] ;  /* 0x00020c24161b7980 */ /* 0x000f28000c101900 */
[----:B--2---:R-:W2:Y:S04]  /*e2b0*/  LD.E R28, desc[UR36][R22.64+0x210] ;  /* 0x00021024161c7980 */ /* 0x004ea8000c101900 */
[----:B------:R-:W2:Y:S04]  /*e2c0*/  LD.E R29, desc[UR36][R22.64+0x214] ;  /* 0x00021424161d7980 */ /* 0x000ea8000c101900 */
[----:B---3--:R-:W2:Y:S04]  /*e2d0*/  LD.E R30, desc[UR36][R22.64+0x218] ;  /* 0x00021824161e7980 */ /* 0x008ea8000c101900 */
[----:B------:R-:W2:Y:S04]  /*e2e0*/  LD.E R31, desc[UR36][R22.64+0x21c] ;  /* 0x00021c24161f7980 */ /* 0x000ea8000c101900 */
[----:B----4-:R-:W2:Y:S04]  /*e2f0*/  LD.E R32, desc[UR36][R22.64+0x220] ;  /* 0x0002202416207980 */ /* 0x010ea8000c101900 */
        /* <DEDUP_REMOVED lines=66> */
[----:B------:R-:W-:-:S03]  /*e720*/  IMAD R2, R25, 0xc00, R2 ;  /* 0x00000c0019027824 */ /* 0x000fc600078e0202 */
[----:B------:R-:W2:Y:S01]  /*e730*/  LD.E R99, desc[UR36][R22.64+0x32c] ;  /* 0x00032c2416637980 */ /* 0x000ea2000c101900 */
[----:B------:R-:W-:-:S03]  /*e740*/  ISETP.NE.U32.AND P0, PT, R26, RZ, PT ;  /* 0x000000ff1a00720c */ /* 0x000fc60003f05070 */
        /* <DEDUP_REMOVED lines=54> */
[----:B------:R-:W-:-:S02]  /*eab0*/  R2UR UR6, R2 ;  /* 0x00000000020672ca */ /* 0x000fc400000e0000 */
[----:B------:R-:W-:Y:S02]  /*eac0*/  R2UR UR7, R3 ;  /* 0x00000000030772ca */ /* 0x000fe400000e0000 */
[----:B------:R-:W-:Y:S02]  /*ead0*/  F2FP.BF16.F32.PACK_AB R152, R19, R152 ;  /* 0x000000981398723e */ /* 0x000fe400000010ff */
[----:B------:R-:W-:Y:S02]  /*eae0*/  F2FP.BF16.F32.PACK_AB R153, R176, R153 ;  /* 0x00000099b099723e */ /* 0x000fe400000010ff */
[----:B------:R-:W-:Y:S02]  /*eaf0*/  F2FP.BF16.F32.PACK_AB R154, R20, R154 ;  /* 0x0000009a149a723e */ /* 0x000fe400000010ff */
[----:B------:R-:W-:Y:S01]  /*eb00*/  F2FP.BF16.F32.PACK_AB R155, R177, R155 ;  /* 0x0000009bb19b723e */ /* 0x000fe200000010ff */
[----:B------:R-:W-:-:S03]  /*eb10*/  VOTEU.ANY UP0, P0 ;  /* 0x00000000003f7886 */ /* 0x000fc60000000100 */
[----:B--2---:R-:W-:-:S06]  /*eb20*/  WARPGROUP.ARRIVE ;  /* 0x00000000000079c5 */ /* 0x004fcc0000000000 */
[----:B------:R-:W-:Y:S03]  /*eb30*/  HGMMA.64x256x16.F32.BF16 R24, R152, gdesc[UR4].tnspB, R24, UP0, gsb0 ;  /* 0x43e0000498187df0 */ /* 0x000fe6000b801818 */
[----:B------:R-:W-:Y:S02]  /*eb40*/  WARPGROUP.DEPBAR.LE gsb0, 0x0 ;  /* 0x00008000000079c5 */ /* 0x000fe40000010000 */
[----:B------:R-:W-:Y:S02]  /*eb50*/  VIADD R152, R2, 0x80 ;  /* 0x0000008002987836 */ /* 0x000fe40000000000 */
[----:B------:R-:W-:-:S03]  /*eb60*/  IMAD.MOV.U32 R153, RZ, RZ, R3 ;  /* 0x000000ffff997224 */ /* 0x000fc600078e0003 */
[----:B------:R-:W-:Y:S02]  /*eb70*/  R2UR UR6, R152 ;  /* 0x00000000980672ca */ /* 0x000fe400000e0000 */
[----:B------:R-:W-:Y:S02]  /*eb80*/  R2UR UR7, R153 ;  /* 0x00000000990772ca */ /* 0x000fe400000e0000 */
[----:B------:R-:W-:Y:S02]  /*eb90*/  F2FP.BF16.F32.PACK_AB R152, R21, R14 ;  /* 0x0000000e1598723e */ /* 0x000fe400000010ff */
[----:B------:R-:W-:Y:S02]  /*eba0*/  F2FP.BF16.F32.PACK_AB R153, R173, R170 ;  /* 0x000000aaad99723e */ /* 0x000fe400000010ff */
[----:B------:R-:W-:Y:S02]  /*ebb0*/  F2FP.BF16.F32.PACK_AB R154, R156, R15 ;  /* 0x0000000f9c9a723e */ /* 0x000fe400000010ff */
[----:B------:R-:W-:Y:S01]  /*ebc0*/  F2FP.BF16.F32.PACK_AB R155, R186, R178 ;  /* 0x000000b2ba9b723e */ /* 0x000fe200000010ff */
        /* <DEDUP_REMOVED lines=130> */
[----:B------:R-:W-:Y:S02]  /*f3f0*/  VIADD R14, R2, 0x100 ;  /* 0x00000100020e7836 */ /* 0x000fe40000000000 */
[----:B------:R-:W-:-:S03]  /*f400*/  IMAD.MOV.U32 R15, RZ, RZ, R3 ;  /* 0x000000ffff0f7224 */ /* 0x000fc600078e0003 */
[----:B------:R-:W-:Y:S02]  /*f410*/  R2UR UR6, R14 ;  /* 0x000000000e0672ca */ /* 0x000fe400000e0000 */
[----:B------:R-:W-:Y:S01]  /*f420*/  R2UR UR7, R15 ;  /* 0x000000000f0772ca */ /* 0x000fe200000e0000 */
[----:B------:R-:W-:Y:S01]  /*f430*/  STL [R1+0x68], R0 ;  /* 0x0000680001007387 */ /* 0x000fe20000100800 */
[----:B------:R-:W-:Y:S02]  /*f440*/  WARPGROUP.DEPBAR.LE gsb0, 0x0 ;  /* 0x00008000000079c5 */ /* 0x000fe40000010000 */
[----:B------:R-:W-:Y:S02]  /*f450*/  F2FP.BF16.F32.PACK_AB R152, R157, R12 ;  /* 0x0000000c9d98723e */ /* 0x000fe400000010ff */
[----:B------:R-:W-:Y:S02]  /*f460*/  F2FP.BF16.F32.PACK_AB R153, R188, R187 ;  /* 0x000000bbbc99723e */ /* 0x000fe400000010ff */
[----:B------:R-:W-:-:S02]  /*f470*/  F2FP.BF16.F32.PACK_AB R154, R158, R13 ;  /* 0x0000000d9e9a723e */ /* 0x000fc400000010ff */
        /* <DEDUP_REMOVED lines=136> */
[----:B------:R-:W-:Y:S02]  /*fd00*/  VIADD R12, R2, 0x200 ;  /* 0x00000200020c7836 */ /* 0x000fe40000000000 */
[----:B------:R-:W-:Y:S01]  /*fd10*/  IMAD.MOV.U32 R13, RZ, RZ, R3 ;  /* 0x000000ffff0d7224 */ /* 0x000fe200078e0003 */
[----:B------:R-:W-:Y:S02]  /*fd20*/  WARPGROUP.DEPBAR.LE gsb0, 0x0 ;  /* 0x00008000000079c5 */ /* 0x000fe40000010000 */
[----:B------:R-:W-:Y:S02]  /*fd30*/  F2FP.BF16.F32.PACK_AB R152, R159, R9 ;  /* 0x000000099f98723e */ /* 0x000fe400000010ff */
[----:B------:R-:W-:-:S02]  /*fd40*/  F2FP.BF16.F32.PACK_AB R153, R182, R181 ;  /* 0x000000b5b699723e */ /* 0x000fc400000010ff */
        /* <DEDUP_REMOVED lines=132> */
[----:B------:R-:W-:Y:S02]  /*10590*/  R2UR UR6, R12 ;  /* 0x000000000c0672ca */ /* 0x000fe400000e0000 */
[----:B------:R-:W-:Y:S01]  /*105a0*/  R2UR UR7, R13 ;  /* 0x000000000d0772ca */ /* 0x000fe200000e0000 */
[----:B------:R-:W-:Y:S01]  /*105b0*/  STL [R1+0x68], R0 ;  /* 0x0000680001007387 */ /* 0x000fe20000100800 */
[----:B------:R-:W-:Y:S01]  /*105c0*/  VIADD R2, R2, 0x280 ;  /* 0x0000028002027836 */ /* 0x000fe20000000000 */
        /* <DEDUP_REMOVED lines=273> */
[----:B------:R-:W-:Y:S02]  /*116e0*/  STL [R1+0x68], R0 ;  /* 0x0000680001007387 */ /* 0x000fe40000100800 */
[----:B------:R-:W-:Y:S02]  /*116f0*/  WARPGROUP.DEPBAR.LE gsb0, 0x0 ;  /* 0x00008000000079c5 */ /* 0x000fe40000010000 */
        /* <DEDUP_REMOVED lines=128> */
[----:B------:R0:W-:Y:S04]  /*11f00*/  STL [R1+0x68], R0 ;  /* 0x0000680001007387 */ /* 0x0001e80000100800 */
[----:B------:R-:W2:Y:S04]  /*11f10*/  LD.E R3, desc[UR36][R22.64+0x200] ;  /* 0x0002002416037980 */ /* 0x000ea8000c101900 */
[----:B------:R-:W3:Y:S04]  /*11f20*/  LD.E R5, desc[UR36][R22.64+0x204] ;  /* 0x0002042416057980 */ /* 0x000ee8000c101900 */
[----:B0-----:R-:W4:Y:S04]  /*11f30*/  LD.E R0, desc[UR36][R22.64+0x374] ;  /* 0x0003742416007980 */ /* 0x001f28000c101900 */
        /* <DEDUP_REMOVED lines=125> */
[----:B----4-:R0:W-:Y:S04]  /*12710*/  ST.E desc[UR36][R22.64+0x374], R0 ;  /* 0x0003740016007985 */ /* 0x0101e8000c101924 */
[----:B0-----:R-:W4:Y:S04]  /*12720*/  LD.E R0, desc[UR36][R22.64+0x28] ;  /* 0x0000282416007980 */ /* 0x001f28000c101900 */
[----:B--2---:R-:W-:Y:S04]  /*12730*/  ST.E desc[UR36][R22.64+0x200], R3 ;  /* 0x0002000316007985 */ /* 0x004fe8000c101924 */
[----:B---3--:R0:W-:Y:S04]  /*12740*/  ST.E desc[UR36][R22.64+0x204], R5 ;  /* 0x0002040516007985 */ /* 0x0081e8000c101924 */
        /* <DEDUP_REMOVED lines=125> */
[----:B0-----:R1:W5:Y:S01]  /*12f20*/  LDL R5, [R1+0x1f0] ;  /* 0x0001f00001057983 */ /* 0x0013620000100800 */
[----:B----4-:R-:W-:-:S04]  /*12f30*/  LOP3.LUT R0, R0, 0x1, RZ, 0xfc, !PT ;  /* 0x0000000100007812 */ /* 0x010fc800078efcff */
[----:B------:R-:W-:Y:S01]  /*12f40*/  ISETP.NE.AND P0, PT, R0, 0x3, PT ;  /* 0x000000030000780c */ /* 0x000fe20003f05270 */
[----:B------:R-:W-:-:S12]  /*12f50*/  BSSY B0, `(.L_x_11252) ;  /* 0x0000003000007945 */ /* 0x000fd80003800000 */
[----:B-1----:R-:W-:Y:S05]  /*12f60*/  @!P0 BRA `(.L_x_11253) ;  /* 0x0000000000048947 */ /* 0x002fea0003800000 */
[----:B------:R-:W-:Y:S01]  /*12f70*/  BPT.TRAP 0x1 ;  /* 0x000000040000795c */ /* 0x000fe20000300000 */
.L_x_11253:
[----:B------:R-:W-:Y:S05]  /*12f80*/  BSYNC B0 ;  /* 0x0000000000007941 */ /* 0x000fea0003800000 */
.L_x_11252:
[----:B------:R-:W2:Y:S04]  /*12f90*/  LD.E.64 R2, desc[UR36][R22.64+0x48] ;  /* 0x0000482416027980 */ /* 0x000ea8000c101b00 */
[----:B------:R-:W3:Y:S01]  /*12fa0*/  LD.E R0, desc[UR36][R22.64+0x34] ;  /* 0x0000342416007980 */ /* 0x000ee2000c101900 */
[C---:B------:R-:W-:Y:S01]  /*12fb0*/  ISETP.GT.AND P0, PT, R11.reuse, R4, PT ;  /* 0x000000040b00720c */ /* 0x040fe20003f04270 */
[----:B------:R-:W-:Y:S01]  /*12fc0*/  VIADD R11, R11, 0xffffffff ;  /* 0xffffffff0b0b7836 */ /* 0x000fe20000000000 */
[----:B--2---:R-:W-:-:S05]  /*12fd0*/  MOV R2, R2 ;  /* 0x0000000200027202 */ /* 0x004fca0000000f00 */
[----:B-----5:R-:W-:-:S05]  /*12fe0*/  IMAD R5, R5, 0x8, R2 ;  /* 0x0000000805057824 */ /* 0x020fca00078e0202 */
[----:B---3--:R-:W-:-:S04]  /*12ff0*/  PRMT R0, R0, 0x654, R5 ;  /* 0x0000065400007816 */ /* 0x008fc80000000005 */
[----:B------:R0:W-:Y:S01]  /*13000*/  SYNCS.ARRIVE.TRANS64.RED.A1T0 RZ, [R0+URZ], RZ ;  /* 0x000000ff00ff79a7 */ /* 0x0001e2000810043f */
[----:B------:R-:W-:Y:S05]  /*13010*/  @P0 BRA `(.L_x_11254) ;  /* 0xffffff6400f80947 */ /* 0x000fea000383ffff */
.L_x_11235:
[----:B------:R-:W-:-:S13]  /*13020*/  ISETP.GE.AND P0, PT, R11, UR40, PT ;  /* 0x000000280b007c0c */ /* 0x000fda000bf06270 */
[----:B------:R-:W-:Y:S05]  /*13030*/  @!P0 BRA `(.L_x_11255) ;  /* 0x000000ac00208947 */ /* 0x000fea0003800000 */
[----:B------:R-:W-:-:S05]  /*13040*/  IADD3 R20, P0, R16, 0x28, RZ ;  /* 0x0000002810147810 */ /* 0x000fca0007f1e0ff */
[----:B------:R-:W-:-:S08]  /*13050*/  IMAD.X R21, RZ, RZ, R17, P0 ;  /* 0x000000ffff157224 */ /* 0x000fd000000e0611 */
.L_x_11288:
[----:B------:R-:W2:Y:S04]  /*13060*/  LDL R2, [R1+0x1f0] ;  /* 0x0001f00001027983 */ /* 0x000ea80000100800 */
[----:B0-----:R-:W3:Y:S04]  /*13070*/  LDL R0, [R1+0x1f8] ;  /* 0x0001f80001007983 */ /* 0x001ee80000100800 */
[----:B-1----:R-:W4:Y:S01]  /*13080*/  LDL R3, [R1] ;  /* 0x0000000001037983 */ /* 0x002f220000100800 */
        /* <DEDUP_REMOVED lines=17> */
.L_x_11257:
[----:B------:R-:W-:Y:S05]  /*131a0*/  BSYNC B0 ;  /* 0x0000000000007941 */ /* 0x000fea0003800000 */
.L_x_11256:
[----:B------:R-:W2:Y:S01]  /*131b0*/  LDL.64 R6, [R1+0x18] ;  /* 0x0000180001067983 */ /* 0x000ea20000100a00 */
[----:B-----5:R-:W-:Y:S02]  /*131c0*/  SHF.L.U32 R5, R4, 0x1f, RZ ;  /* 0x0000001f04057819 */ /* 0x020fe400000006ff */
[----:B--2---:R-:W-:-:S05]  /*131d0*/  MOV R3, R6 ;  /* 0x0000000600037202 */ /* 0x004fca0000000f00 */
[----:B------:R-:W-:-:S04]  /*131e0*/  IMAD R2, R2, 0x8, R3 ;  /* 0x0000000802027824 */ /* 0x000fc800078e0203 */
[----:B------:R1:W2:Y:S01]  /*131f0*/  SYNCS.PHASECHK.TRANS64.TRYWAIT P0, [R2+URZ], R5 ;  /* 0x00000005020075a7 */ /* 0x0002a2000800017f */
[----:B------:R1:W5:Y:S01]  /*13200*/  LDL.64 R6, [R1+0x1f0] ;  /* 0x0001f00001067983 */ /* 0x0003620000100a00 */
[----:B------:R-:W-:Y:S04]  /*13210*/  BSSY B0, `(.L_x_11258) ;  /* 0x0000003000007945 */ /* 0x000fe80003800000 */
[----:B------:R-:W-:Y:S05]  /*13220*/  @!P1 BRA `(.L_x_11259) ;  /* 0x0000000000049947 */ /* 0x000fea0003800000 */
[----:B------:R-:W-:Y:S01]  /*13230*/  BPT.TRAP 0x1 ;  /* 0x000000040000795c */ /* 0x000fe20000300000 */
.L_x_11259:
[----:B------:R-:W-:Y:S05]  /*13240*/  BSYNC B0 ;  /* 0x0000000000007941 */ /* 0x000fea0003800000 */
.L_x_11258:
[----:B------:R-:W-:Y:S04]  /*13250*/  BSSY B0, `(.L_x_11260) ;  /* 0x0000006000007945 */ /* 0x000fe80003800000 */
[----:B--2---:R-:W-:Y:S05]  /*13260*/  @P0 BRA `(.L_x_11261) ;  /* 0x0000000000100947 */ /* 0x004fea0003800000 */
[----:B-----5:R-:W-:Y:S01]  /*13270*/  IMAD R6, R6, 0x8, R3 ;  /* 0x0000000806067824 */ /* 0x020fe200078e0203 */
[----:B------:R-:W-:-:S04]  /*13280*/  SHF.L.U32 R7, R7, 0x1f, RZ ;  /* 0x0000001f07077819 */ /* 0x000fc800000006ff */
[----:B------:R-:W2:Y:S02]  /*13290*/  SYNCS.PHASECHK.TRANS64.TRYWAIT P0, [R6+URZ], R7 ;  /* 0x00000007060075a7 */ /* 0x000ea4000800017f */
[----:B--2---:R-:W-:Y:S05]  /*132a0*/  @!P0 BRA `(.L_x_11262) ;  /* 0x0000013800148947 */ /* 0x004fea0003800000 */
.L_x_11261:
[----:B------:R-:W-:Y:S05]  /*132b0*/  BSYNC B0 ;  /* 0x0000000000007941 */ /* 0x000fea0003800000 */
.L_x_11260:
[----:B--2--5:R-:W2:Y:S04]  /*132c0*/  LDL R7, [R1+0x1f0] ;  /* 0x0001f00001077983 */ /* 0x024ea80000100800 */
[----:B-1----:R-:W2:Y:S01]  /*132d0*/  LDL.64 R2, [R1+0x80] ;  /* 0x0000800001027983 */ /* 0x002ea20000100a00 */
[----:B------:R-:W-:Y:S05]  /*132e0*/  WARPSYNC.ALL ;  /* 0x0000000000007948 */ /* 0x000fea0003800000 */
[----:B------:R-:W3:Y:S04]  /*132f0*/  LDL.64 R14, [R1+0x78] ;  /* 0x00007800010e7983 */ /* 0x000ee80000100a00 */
[----:B0-----:R-:W4:Y:S04]  /*13300*/  LDL.64 R4, [R1+0x78] ;  /* 0x0000780001047983 */ /* 0x001f280000100a00 */
[----:B------:R-:W4:Y:S01]  /*13310*/  LDL.64 R8, [R1+0x78] ;  /* 0x0000780001087983 */ /* 0x000f220000100a00 */
[----:B--2---:R-:W-:Y:S01]  /*13320*/  IMAD R2, R7, 0x300, R2 ;  /* 0x0000030007027824 */ /* 0x004fe200078e0202 */
[----:B------:R-:W-:-:S02]  /*13330*/  R2UR UR7, R3 ;  /* 0x00000000030772ca */ /* 0x000fc400000e0000 */
[----:B------:R-:W2:Y:S01]  /*13340*/  LDL.64 R12, [R1+0x78] ;  /* 0x00007800010c7983 */ /* 0x000ea20000100a00 */
[----:B------:R-:W-:Y:S01]  /*13350*/  WARPGROUP.ARRIVE ;  /* 0x00000000000079c5 */ /* 0x000fe20000000000 */
[C---:B------:R-:W-:Y:S01]  /*13360*/  R2UR UR6, R2.reuse ;  /* 0x00000000020672ca */ /* 0x040fe200000e0000 */
[----:B------:R-:W-:Y:S01]  /*13370*/  IMAD.MOV.U32 R0, RZ, RZ, 0x1 ;  /* 0x00000001ff007424 */ /* 0x000fe200078e00ff */
[----:B------:R0:W-:Y:S04]  /*13380*/  STL [R1+0x60], RZ ;  /* 0x000060ff01007387 */ /* 0x0001e80000100800 */
[----:B------:R0:W-:Y:S04]  /*13390*/  STL [R1+0x60], R0 ;  /* 0x0000600001007387 */ /* 0x0001e80000100800 */
[----:B------:R0:W-:Y:S04]  /*133a0*/  STL [R1+0x60], R0 ;  /* 0x0000600001007387 */ /* 0x0001e80000100800 */
[----:B------:R0:W-:Y:S04]  /*133b0*/  STL [R1+0x60], R0 ;  /* 0x0000600001007387 */ /* 0x0001e80000100800 */
[----:B------:R0:W-:Y:S01]  /*133c0*/  STL [R1+0x60], R0 ;  /* 0x0000600001007387 */ /* 0x0001e20000100800 */
[----:B------:R-:W-:-:S02]  /*133d0*/  VIADD R6, R2, 0x2 ;  /* 0x0000000202067836 */ /* 0x000fc40000000000 */
[----:B------:R-:W-:Y:S01]  /*133e0*/  IMAD.MOV.U32 R7, RZ, RZ, R3 ;  /* 0x000000ffff077224 */ /* 0x000fe200078e0003 */
[----:B---3--:R-:W-:Y:S02]  /*133f0*/  R2UR UR4, R14 ;  /* 0x000000000e0472ca */ /* 0x008fe400000e0000 */
[----:B------:R-:W-:Y:S01]  /*13400*/  R2UR UR5, R15 ;  /* 0x000000000f0572ca */ /* 0x000fe200000e0000 */
[----:B----4-:R-:W-:Y:S01]  /*13410*/  VIADD R4, R4, 0x2 ;  /* 0x0000000204047836 */ /* 0x010fe20000000000 */
[----:B------:R0:W5:Y:S11]  /*13420*/  LDL.64 R14, [R1+0x1f0] ;  /* 0x0001f000010e7983 */ /* 0x0001760000100a00 */
[----:B------:R-:W-:Y:S01]  /*13430*/  HGMMA.64x96x16.F32.BF16 R24, gdesc[UR4], RZ, !UPT, gsb0 ;  /* 0x01600000041879f0 */ /* 0x000fe2000c0018ff */
[----:B------:R-:W-:-:S02]  /*13440*/  R2UR UR6, R6 ;  /* 0x00000000060672ca */ /* 0x000fc400000e0000 */
[----:B------:R-:W-:Y:S02]  /*13450*/  R2UR UR7, R7 ;  /* 0x00000000070772ca */ /* 0x000fe400000e0000 */
[----:B------:R-:W-:Y:S02]  /*13460*/  R2UR UR4, R4 ;  /* 0x00000000040472ca */ /* 0x000fe400000e0000 */
        /* <DEDUP_REMOVED lines=30> */
.L_x_11264:
[----:B------:R-:W-:Y:S05]  /*13650*/  BSYNC B0 ;  /* 0x0000000000007941 */ /* 0x000fea0003800000 */
.L_x_11263:
        /* <DEDUP_REMOVED lines=11> */
.L_x_11266:
[----:B------:R-:W-:Y:S05]  /*13710*/  BSYNC B0 ;  /* 0x0000000000007941 */ /* 0x000fea0003800000 */
.L_x_11265:
[----:B------:R-:W-:Y:S04]  /*13720*/  BSSY B0, `(.L_x_11267) ;  /* 0x0000007000007945 */ /* 0x000fe80003800000 */
[----:B------:R-:W-:Y:S05]  /*13730*/  @P0 BRA `(.L_x_11268) ;  /* 0x0000000000140947 */ /* 0x000fea0003800000 */
[----:B------:R-:W2:Y:S02]  /*13740*/  LD.E.64 R20, desc[UR36][R20.64+0x18] ;  /* 0x0000182414147980 */ /* 0x000ea4000c101b00 */
[----:B--2---:R-:W-:-:S05]  /*13750*/  MOV R3, R20 ;  /* 0x0000001400037202 */ /* 0x004fca0000000f00 */
[----:B------:R-:W-:-:S04]  /*13760*/  IMAD R14, R14, 0x8, R3 ;  /* 0x000000080e0e7824 */ /* 0x000fc800078e0203 */
[----:B------:R-:W0:Y:S02]  /*13770*/  SYNCS.PHASECHK.TRANS64.TRYWAIT P0, [R14+URZ], R15 ;  /* 0x0000000f0e0075a7 */ /* 0x000e24000800017f */
[----:B0-----:R-:W-:Y:S05]  /*13780*/  @!P0 BRA `(.L_x_11269) ;  /* 0x0000013000f08947 */ /* 0x001fea0003800000 */
.L_x_11268:
[----:B------:R-:W-:Y:S05]  /*13790*/  BSYNC B0 ;  /* 0x0000000000007941 */ /* 0x000fea0003800000 */
.L_x_11267:
[----:B------:R-:W2:Y:S04]  /*137a0*/  LDL R7, [R1+0x1f0] ;  /* 0x0001f00001077983 */ /* 0x000ea80000100800 */
[----:B------:R-:W2:Y:S04]  /*137b0*/  LDL.64 R2, [R1+0xf8] ;  /* 0x0000f80001027983 */ /* 0x000ea80000100a00 */
[----:B------:R-:W3:Y:S04]  /*137c0*/  LDL R6, [R1+0x70] ;  /* 0x0000700001067983 */ /* 0x000ee80000100800 */
[----:B------:R-:W4:Y:S04]  /*137d0*/  LDL.64 R4, [R1+0xf0] ;  /* 0x0000f00001047983 */ /* 0x000f280000100a00 */
[----:B------:R-:W4:Y:S04]  /*137e0*/  LDL.64 R8, [R1+0xf0] ;  /* 0x0000f00001087983 */ /* 0x000f280000100a00 */
[----:B------:R-:W4:Y:S04]  /*137f0*/  LDL.64 R12, [R1+0xf0] ;  /* 0x0000f000010c7983 */ /* 0x000f280000100a00 */
[----:B0-----:R-:W4:Y:S01]  /*13800*/  LDL.64 R14, [R1+0xf0] ;  /* 0x0000f000010e7983 */ /* 0x001f220000100a00 */
        /* <DEDUP_REMOVED lines=197> */
.L_x_11271:
[----:B------:R-:W-:Y:S05]  /*14460*/  BSYNC B0 ;  /* 0x0000000000007941 */ /* 0x000fea0003800000 */
.L_x_11270:
[----:B------:R-:W2:Y:S02]  /*14470*/  LDL.64 R2, [R1+0x20] ;  /* 0x0000200001027983 */ /* 0x000ea40000100a00 */
[----:B--2---:R-:W-:-:S05]  /*14480*/  MOV R3, R2 ;  /* 0x0000000200037202 */ /* 0x004fca0000000f00 */
[----:B-----5:R-:W-:-:S05]  /*14490*/  IMAD R6, R6, 0x8, R3 ;  /* 0x0000000806067824 */ /* 0x020fca00078e0203 */
[----:B------:R-:W-:-:S04]  /*144a0*/  PRMT R6, R19, 0x654, R6 ;  /* 0x0000065413067816 */ /* 0x000fc80000000006 */
[----:B------:R0:W-:Y:S01]  /*144b0*/  SYNCS.ARRIVE.TRANS64.RED.A1T0 RZ, [R6+URZ], RZ ;  /* 0x000000ff06ff79a7 */ /* 0x0001e2000810043f */
[----:B------:R-:W2:Y:S04]  /*144c0*/  LDL R4, [R198+0x24] ;  /* 0x00002400c6047983 */ /* 0x000ea80000100800 */
[----:B------:R-:W3:Y:S01]  /*144d0*/  LDL R2, [R198] ;  /* 0x00000000c6027983 */ /* 0x000ee20000100800 */
[----:B------:R-:W-:Y:S02]  /*144e0*/  ULDC UR4, c[0x0][0x20] ;  /* 0x0000080000047ab9 */ /* 0x000fe40000000800 */
[----:B------:R-:W-:Y:S01]  /*144f0*/  VIADD R3, R185, -UR4 ;  /* 0x80000004b9037c36 */ /* 0x000fe20008000000 */
[----:B------:R-:W4:Y:S04]  /*14500*/  LDL R74, [R198+0x18] ;  /* 0x00001800c64a7983 */ /* 0x000f280000100800 */
[----:B------:R-:W4:Y:S04]  /*14510*/  LDL R20, [R198+0x8] ;  /* 0x00000800c6147983 */ /* 0x000f280000100800 */
[----:B------:R-:W4:Y:S04]  /*14520*/  LDL R3, [R3] ;  /* 0x0000000003037983 */ /* 0x000f280000100800 */
        /* <DEDUP_REMOVED lines=8> */
[----:B------:R-:W-:-:S04]  /*145b0*/  LEA.HI R4, R5, R2, RZ, 0x7 ;  /* 0x0000000205047211 */ /* 0x000fc800078f38ff */
[----:B------:R-:W-:-:S05]  /*145c0*/  LOP3.LUT R7, R4, 0xffffff80, RZ, 0xc0, !PT ;  /* 0xffffff8004077812 */ /* 0x000fca00078ec0ff */
[----:B------:R-:W-:-:S05]  /*145d0*/  IMAD.IADD R7, R2, 0x1, -R7 ;  /* 0x0000000102077824 */ /* 0x000fca00078e0a07 */
[----:B0-----:R-:W-:Y:S02]  /*145e0*/  SHF.R.S32.HI R6, RZ, 0x1f, R7 ;  /* 0x0000001fff067819 */ /* 0x001fe40000011407 */
[----:B------:R-:W-:Y:S02]  /*145f0*/  LEA.HI R12, R5, R2, RZ, 0x2 ;  /* 0x00000002050c7211 */ /* 0x000fe400078f10ff */
[----:B------:R-:W-:Y:S02]  /*14600*/  LEA.HI R8, R6, R7, RZ, 0x2 ;  /* 0x0000000706087211 */ /* 0x000fe400078f10ff */
[----:B------:R-:W-:Y:S02]  /*14610*/  LOP3.LUT R13, R12, 0xfffffffc, RZ, 0xc0, !PT ;  /* 0xfffffffc0c0d7812 */ /* 0x000fe400078ec0ff */
[--C-:B------:R-:W-:Y:S02]  /*14620*/  SHF.R.S32.HI R9, RZ, 0x2, R8.reuse ;  /* 0x00000002ff097819 */ /* 0x100fe40000011408 */
[----:B------:R-:W-:-:S02]  /*14630*/  SHF.R.S32.HI R10, RZ, 0x1f, R8 ;  /* 0x0000001fff0a7819 */ /* 0x000fc40000011408 */
[----:B------:R-:W-:Y:S02]  /*14640*/  SHF.R.S32.HI R5, RZ, 0x7, R4 ;  /* 0x00000007ff057819 */ /* 0x000fe40000011404 */
[----:B------:R-:W-:Y:S02]  /*14650*/  LEA.HI R10, R10, R9, RZ, 0x3 ;  /* 0x000000090a0a7211 */ /* 0x000fe400078f18ff */
[----:B------:R-:W-:Y:S01]  /*14660*/  LEA.HI R6, R6, R7, RZ, 0x5 ;  /* 0x0000000706067211 */ /* 0x000fe200078f28ff */
[----:B------:R-:W-:Y:S01]  /*14670*/  IMAD.IADD R13, R2, 0x1, -R13 ;  /* 0x00000001020d7824 */ /* 0x000fe200078e0a0d */
[----:B------:R-:W-:Y:S02]  /*14680*/  LOP3.LUT R10, R10, 0xfffffff8, RZ, 0xc0, !PT ;  /* 0xfffffff80a0a7812 */ /* 0x000fe400078ec0ff */
[----:B------:R-:W-:Y:S02]  /*14690*/  LEA.HI R4, R4, R5, RZ, 0x1 ;  /* 0x0000000504047211 */ /* 0x000fe400078f08ff */
[----:B------:R-:W-:Y:S01]  /*146a0*/  SHF.R.S32.HI R6, RZ, 0x5, R6 ;  /* 0x00000005ff067819 */ /* 0x000fe20000011406 */
[----:B------:R-:W-:Y:S01]  /*146b0*/  IMAD.IADD R10, R9, 0x1, -R10 ;  /* 0x00000001090a7824 */ /* 0x000fe200078e0a0a */
[----:B------:R-:W-:-:S02]  /*146c0*/  LOP3.LUT R4, R4, 0x3fffffe, RZ, 0xc0, !PT ;  /* 0x03fffffe04047812 */ /* 0x000fc400078ec0ff */
[----:B------:R-:W-:Y:S01]  /*146d0*/  LEA.HI R2, R13, R13, RZ, 0x1 ;  /* 0x0000000d0d027211 */ /* 0x000fe200078f08ff */
[----:B----4-:R-:W-:Y:S02]  /*146e0*/  IMAD R3, R3, 0x8, R6 ;  /* 0x0000000803037824 */ /* 0x010fe400078e0206 */
[----:B------:R-:W-:Y:S01]  /*146f0*/  IMAD.IADD R4, R5, 0x1, -R4 ;  /* 0x0000000105047824 */ /* 0x000fe200078e0a04 */
[----:B------:R-:W-:Y:S01]  /*14700*/  LOP3.LUT R2, R2, 0x1ffffffe, RZ, 0xc0, !PT ;  /* 0x1ffffffe02027812 */ /* 0x000fe200078ec0ff */
[----:B------:R-:W-:-:S04]  /*14710*/  IMAD.U32 R3, R3, 0x10, R10 ;  /* 0x0000001003037824 */ /* 0x000fc800078e000a */
[----:B------:R-:W-:Y:S02]  /*14720*/  IMAD.IADD R2, R13, 0x1, -R2 ;  /* 0x000000010d027824 */ /* 0x000fe400078e0a02 */
[----:B------:R-:W-:-:S04]  /*14730*/  IMAD R3, R4, 0x40, R3 ;  /* 0x0000004004037824 */ /* 0x000fc800078e0203 */
[----:B------:R-:W-:Y:S01]  /*14740*/  IMAD R2, R2, 0x8, R3 ;  /* 0x0000000802027824 */ /* 0x000fe200078e0203 */
[----:B------:R-:W-:Y:S01]  /*14750*/  LOP3.LUT R8, R8, 0x7ffffffc, RZ, 0xc0, !PT ;  /* 0x7ffffffc08087812 */ /* 0x000fe200078ec0ff */
[----:B------:R-:W-:Y:S01]  /*14760*/  IMAD.MOV.U32 R4, RZ, RZ, -0x60 ;  /* 0xffffffa0ff047424 */ /* 0x000fe200078e00ff */
[----:B------:R-:W-:-:S03]  /*14770*/  ISETP.GE.AND P1, PT, R74, 0x1, PT ;  /* 0x000000014a00780c */ /* 0x000fc60003f26270 */
[----:B------:R-:W-:Y:S02]  /*14780*/  IMAD.IADD R8, R7, 0x1, -R8 ;  /* 0x0000000107087824 */ /* 0x000fe400078e0a08 */
[----:B------:R-:W-:-:S04]  /*14790*/  IMAD R3, R11, R4, 0x1 ;  /* 0x000000010b037424 */ /* 0x000fc800078e0204 */
[----:B------:R-:W-:Y:S01]  /*147a0*/  IMAD R3, R8, -0x2, R3 ;  /* 0xfffffffe08037824 */ /* 0x000fe200078e0203 */
[----:B------:R-:W-:-:S04]  /*147b0*/  LOP3.LUT R21, RZ, R21, RZ, 0x33, !PT ;  /* 0x00000015ff157212 */ /* 0x000fc800078e33ff */
[----:B------:R-:W-:Y:S01]  /*147c0*/  IADD3 R4, -R75, R3, R20 ;  /* 0x000000034b047210 */ /* 0x000fe20007ffe114 */
[----:B------:R-:W-:Y:S01]  /*147d0*/  BSSY B0, `(.L_x_11272) ;  /* 0x0000024000007945 */ /* 0x000fe20003800000 */
[----:B------:R-:W-:-:S03]  /*147e0*/  VIADD R12, R3, 0xffffffff ;  /* 0xffffffff030c7836 */ /* 0x000fc60000000000 */
[C---:B------:R-:W-:Y:S02]  /*147f0*/  IMAD.IADD R7, R4.reuse, 0x1, R19 ;  /* 0x0000000104077824 */ /* 0x040fe400078e0213 */
[----:B------:R-:W-:Y:S02]  /*14800*/  IMAD.IADD R10, R4, 0x1, R21 ;  /* 0x00000001040a7824 */ /* 0x000fe400078e0215 */
[----:B------:R-:W-:Y:S02]  /*14810*/  IMAD R72, R11, -0x60, R72 ;  /* 0xffffffa00b487824 */ /* 0x000fe400078e0248 */
[----:B--2---:R-:W-:-:S05]  /*14820*/  @P0 IMAD.HI.U32 R15, R2, R15, RZ ;  /* 0x0000000f020f0227 */ /* 0x004fca00078e00ff */
[----:B------:R-:W-:-:S05]  /*14830*/  @P0 SHF.R.U32.HI R2, RZ, R14, R15 ;  /* 0x0000000eff020219 */ /* 0x000fca000001160f */
[----:B------:R-:W0:Y:S02]  /*14840*/  SHFL.IDX PT, R5, R2, RZ, 0x1c1f ;  /* 0x001c1fff02057589 */ /* 0x000e2400000e0000 */
        /* <DEDUP_REMOVED lines=15> */
.L_x_11277:
[----:B------:R-:W-:Y:S05]  /*14940*/  BSYNC B2 ;  /* 0x0000000000027941 */ /* 0x000fea0003800000 */
.L_x_11276:
[----:B------:R-:W-:Y:S01]  /*14950*/  LOP3.LUT R5, RZ, R5, RZ, 0x33, !PT ;  /* 0x00000005ff057212 */ /* 0x000fe200078e33ff */
[----:B------:R-:W-:Y:S06]  /*14960*/  BRA `(.L_x_11278) ;  /* 0x0000000000187947 */ /* 0x000fec0003800000 */
.L_x_11275:
[----:B------:R-:W-:-:S13]  /*14970*/  ISETP.NE.AND P0, PT, R74, 0x1, PT ;  /* 0x000000014a00780c */ /* 0x000fda0003f05270 */
[----:B------:R-:W-:Y:S05]  /*14980*/  @!P0 BRA `(.L_x_11278) ;  /* 0x0000000000108947 */ /* 0x000fea0003800000 */
[----:B------:R-:W2:Y:S04]  /*14990*/  LDL R6, [R198+0x1c] ;  /* 0x00001c00c6067983 */ /* 0x000ea80000100800 */
[----:B------:R-:W3:Y:S01]  /*149a0*/  LDL R8, [R198+0x20] ;  /* 0x00002000c6087983 */ /* 0x000ee20000100800 */
[----:B--2---:R-:W-:-:S05]  /*149b0*/  IMAD.HI.U32 R5, R5, R6, RZ ;  /* 0x0000000605057227 */ /* 0x004fca00078e00ff */
[----:B---3--:R-:W-:-:S07]  /*149c0*/  SHF.R.U32.HI R5, RZ, R8, R5 ;  /* 0x00000008ff057219 */ /* 0x008fce0000011605 */
.L_x_11278:
[----:B------:R-:W-:Y:S05]  /*149d0*/  BSYNC B1 ;  /* 0x0000000000017941 */ /* 0x000fea0003800000 */
.L_x_11274:
[----:B------:R-:W-:-:S05]  /*149e0*/  IMAD R5, R74, R5, R12 ;  /* 0x000000054a057224 */ /* 0x000fca00078e020c */
[----:B------:R-:W-:Y:S02]  /*149f0*/  VIMNMX R4, R4, R5, !PT ;  /* 0x0000000504047248 */ /* 0x000fe40007fe0100 */
[----:B------:R-:W-:-:S07]  /*14a00*/  VIADDMNMX R3, R5, R74, R3, PT ;  /* 0x0000004a05037246 */ /* 0x000fce0003800103 */
.L_x_11273:
[----:B------:R-:W-:Y:S05]  /*14a10*/  BSYNC B0 ;  /* 0x0000000000007941 */ /* 0x000fea0003800000 */
.L_x_11272:
        /* <DEDUP_REMOVED lines=8> */
[----:B------:R-:W-:Y:S02]  /*14aa0*/  ISETP.LT.OR P3, PT, R3, 0x2, P3 ;  /* 0x000000020300780c */ /* 0x000fe40001f61670 */
[----:B------:R-:W-:Y:S02]  /*14ab0*/  FSEL R21, R28, -INF , !P2 ;  /* 0xff8000001c157808 */ /* 0x000fe40005000000 */
        /* <DEDUP_REMOVED lines=122> */
.L_x_11284:
[----:B------:R-:W-:Y:S05]  /*15260*/  BSYNC B2 ;  /* 0x0000000000027941 */ /* 0x000fea0003800000 */
.L_x_11283:
[----:B------:R-:W-:Y:S01]  /*15270*/  LOP3.LUT R75, RZ, R75, RZ, 0x33, !PT ;  /* 0x0000004bff4b7212 */ /* 0x000fe200078e33ff */
[----:B------:R-:W-:Y:S06]  /*15280*/  BRA `(.L_x_11285) ;  /* 0x0000000000187947 */ /* 0x000fec0003800000 */
.L_x_11282:
[----:B------:R-:W-:-:S13]  /*15290*/  ISETP.NE.AND P6, PT, R74, 0x1, PT ;  /* 0x000000014a00780c */ /* 0x000fda0003fc5270 */
[----:B------:R-:W-:Y:S05]  /*152a0*/  @!P6 BRA `(.L_x_11285) ;  /* 0x000000000010e947 */ /* 0x000fea0003800000 */
[----:B------:R-:W2:Y:S04]  /*152b0*/  LDL R2, [R198+0x1c] ;  /* 0x00001c00c6027983 */ /* 0x000ea80000100800 */
[----:B------:R-:W3:Y:S01]  /*152c0*/  LDL R4, [R198+0x20] ;  /* 0x00002000c6047983 */ /* 0x000ee20000100800 */
[----:B--2---:R-:W-:-:S05]  /*152d0*/  IMAD.HI.U32 R75, R75, R2, RZ ;  /* 0x000000024b4b7227 */ /* 0x004fca00078e00ff */
[----:B---3--:R-:W-:-:S07]  /*152e0*/  SHF.R.U32.HI R75, RZ, R4, R75 ;  /* 0x00000004ff4b7219 */ /* 0x008fce000001164b */
.L_x_11285:
[----:B------:R-:W-:Y:S05]  /*152f0*/  BSYNC B1 ;  /* 0x0000000000017941 */ /* 0x000fea0003800000 */
.L_x_11281:
[----:B------:R-:W-:-:S05]  /*15300*/  IMAD R75, R74, R75, R12 ;  /* 0x0000004b4a4b7224 */ /* 0x000fca00078e020c */
[----:B------:R-:W-:Y:S02]  /*15310*/  VIADDMNMX R5, R75, R74, R5, PT ;  /* 0x0000004a4b057246 */ /* 0x000fe40003800105 */
[----:B------:R-:W-:-:S07]  /*15320*/  VIMNMX R6, R6, R75, !PT ;  /* 0x0000004b06067248 */ /* 0x000fce0007fe0100 */
.L_x_11280:
[----:B------:R-:W-:Y:S05]  /*15330*/  BSYNC B0 ;  /* 0x0000000000007941 */ /* 0x000fea0003800000 */
.L_x_11279:
        /* <DEDUP_REMOVED lines=65> */
[----:B------:R-:W-:Y:S02]  /*15750*/  ISETP.NE.AND P6, PT, R24, RZ, PT ;  /* 0x000000ff1800720c */ /* 0x000fe40003fc5270 */
[----:B------:R-:W2:Y:S01]  /*15760*/  LDL.64 R24, [R1+0x1c0] ;  /* 0x0001c00001187983 */ /* 0x000ea20000100a00 */
        /* <DEDUP_REMOVED lines=20> */
[----:B------:R-:W-:Y:S02]  /*158b0*/  ISETP.GT.AND P0, PT, R6, 0x59, !P6 ;  /* 0x000000590600780c */ /* 0x000fe40007704270 */
[----:B------:R-:W-:Y:S02]  /*158c0*/  ISETP.LT.OR P5, PT, R5, 0x59, P5 ;  /* 0x000000590500780c */ /* 0x000fe40002fa1670 */
[----:B------:R-:W-:Y:S02]  /*158d0*/  FSEL R67, R67, -INF , !P4 ;  /* 0xff80000043437808 */ /* 0x000fe40006000000 */
[----:B------:R-:W-:Y:S02]  /*158e0*/  ISETP.LT.OR P0, PT, R5, 0x5a, P0 ;  /* 0x0000005a0500780c */ /* 0x000fe40000701670 */
[----:B------:R-:W-:Y:S02]  /*158f0*/  FSEL R70, R70, -INF , !P5 ;  /* 0xff80000046467808 */ /* 0x000fe40006800000 */
[----:B------:R-:W-:-:S02]  /*15900*/  FSEL R71, R71, -INF , !P0 ;  /* 0xff80000047477808 */ /* 0x000fc40004000000 */
[----:B--2---:R-:W-:-:S04]  /*15910*/  FMNMX.FTZ R4, R189, R2, !PT ;  /* 0x00000002bd047209 */ /* 0x004fc80007810000 */
        /* <DEDUP_REMOVED lines=33> */
[----:B------:R-:W-:-:S04]  /*15b30*/  FMNMX.FTZ R10, R46, R7, !PT ;  /* 0x000000072e0a7209 */ /* 0x000fc80007810000 */
[----:B------:R-:W-:-:S04]  /*15b40*/  FMNMX.FTZ R7, R47, R10, !PT ;  /* 0x0000000a2f077209 */ /* 0x000fc80007810000 */
[----:B------:R-:W-:-:S04]  /*15b50*/  FMNMX.FTZ R10, R50, R7, !PT ;  /* 0x00000007320a7209 */ /* 0x000fc80007810000 */
[----:B------:R-:W-:Y:S01]  /*15b60*/  FMNMX.FTZ R7, R51, R10, !PT ;  /* 0x0000000a33077209 */ /* 0x000fe20007810000 */
[----:B------:R-:W0:Y:S03]  /*15b70*/  SHFL.BFLY PT, R75, R4, 0x2, 0x1f ;  /* 0x0c401f00044b7f89 */ /* 0x000e2600000e0000 */
[----:B------:R-:W-:-:S04]  /*15b80*/  FMNMX.FTZ R10, R54, R7, !PT ;  /* 0x00000007360a7209 */ /* 0x000fc80007810000 */
[----:B------:R-:W-:-:S04]  /*15b90*/  FMNMX.FTZ R7, R55, R10, !PT ;  /* 0x0000000a37077209 */ /* 0x000fc80007810000 */
[----:B------:R-:W-:-:S04]  /*15ba0*/  FMNMX.FTZ R10, R58, R7, !PT ;  /* 0x000000073a0a7209 */ /* 0x000fc80007810000 */
[----:B------:R-:W-:-:S04]  /*15bb0*/  FMNMX.FTZ R7, R59, R10, !PT ;  /* 0x0000000a3b077209 */ /* 0x000fc80007810000 */
[----:B------:R-:W-:-:S04]  /*15bc0*/  FMNMX.FTZ R10, R62, R7, !PT ;  /* 0x000000073e0a7209 */ /* 0x000fc80007810000 */
[----:B------:R-:W-:Y:S02]  /*15bd0*/  FMNMX.FTZ R7, R63, R10, !PT ;  /* 0x0000000a3f077209 */ /* 0x000fe40007810000 */
[----:B0-----:R-:W-:Y:S02]  /*15be0*/  FMNMX.FTZ R75, R4, R75, !PT ;  /* 0x0000004b044b7209 */ /* 0x001fe40007810000 */
[----:B------:R-:W-:-:S04]  /*15bf0*/  FMNMX.FTZ R6, R66, R7, !PT ;  /* 0x0000000742067209 */ /* 0x000fc80007810000 */
[----:B------:R-:W-:Y:S01]  /*15c00*/  FMNMX.FTZ R5, R67, R6, !PT ;  /* 0x0000000643057209 */ /* 0x000fe20007810000 */
[----:B------:R-:W0:Y:S03]  /*15c10*/  SHFL.BFLY PT, R12, R75, 0x1, 0x1f ;  /* 0x0c201f004b0c7f89 */ /* 0x000e2600000e0000 */
[----:B------:R-:W-:-:S04]  /*15c20*/  FMNMX.FTZ R6, R70, R5, !PT ;  /* 0x0000000546067209 */ /* 0x000fc80007810000 */
[----:B------:R-:W-:Y:S02]  /*15c30*/  FMNMX.FTZ R5, R71, R6, !PT ;  /* 0x0000000647057209 */ /* 0x000fe40007810000 */
[----:B------:R-:W2:Y:S04]  /*15c40*/  LD.E.64 R6, desc[UR36][R24.64+0x10] ;  /* 0x0000102418067980 */ /* 0x000ea8000c101b00 */
[----:B------:R-:W-:Y:S04]  /*15c50*/  ST.E.64 desc[UR36][R24.64], R4 ;  /* 0x0000000418007985 */ /* 0x000fe8000c101b24 */
[----:B------:R-:W4:Y:S01]  /*15c60*/  LD.E R77, desc[UR36][R24.64+0x4] ;  /* 0x00000424184d7980 */ /* 0x000f22000c101900 */
[----:B0-----:R-:W-:-:S05]  /*15c70*/  FMNMX.FTZ R75, R75, R12, !PT ;  /* 0x0000000c4b4b7209 */ /* 0x001fca0007810000 */
[----:B------:R-:W-:Y:S04]  /*15c80*/  ST.E desc[UR36][R24.64], R75 ;  /* 0x0000004b18007985 */ /* 0x000fe8000c101924 */
[----:B------:R-:W3:Y:S04]  /*15c90*/  LD.E R79, desc[UR36][R24.64] ;  /* 0x00000024184f7980 */ /* 0x000ee8000c101900 */
[----:B----4-:R-:W0:Y:S01]  /*15ca0*/  SHFL.BFLY PT, R4, R77, 0x2, 0x1f ;  /* 0x0c401f004d047f89 */ /* 0x010e2200000e0000 */
[----:B---3--:R-:W-:Y:S01]  /*15cb0*/  FMUL.FTZ R10, R26, R79 ;  /* 0x0000004f1a0a7220 */ /* 0x008fe20000410000 */
[----:B------:R-:W-:-:S04]  /*15cc0*/  FSETP.NEU.FTZ.AND P0, PT, R79, -INF , PT ;  /* 0xff8000004f00780b */ /* 0x000fc80003f1d000 */
[----:B------:R-:W-:Y:S02]  /*15cd0*/  FSEL R10, R10, RZ, P0 ;  /* 0x000000ff0a0a7208 */ /* 0x000fe40000000000 */
[----:B0-----:R-:W-:-:S03]  /*15ce0*/  FMNMX.FTZ R4, R4, R77, !PT ;  /* 0x0000004d04047209 */ /* 0x001fc60007810000 */
[-CC-:B------:R-:W-:Y:S02]  /*15cf0*/  FFMA.FTZ R175, R9, R26.reuse, -R10.reuse ;  /* 0x0000001a09af7223 */ /* 0x180fe4000001080a */
[----:B------:R-:W0:Y:S01]  /*15d00*/  SHFL.BFLY PT, R9, R4, 0x1, 0x1f ;  /* 0x0c201f0004097f89 */ /* 0x000e2200000e0000 */
[-CC-:B------:R-:W-:Y:S01]  /*15d10*/  FFMA.FTZ R5, R29, R26.reuse, -R10.reuse ;  /* 0x0000001a1d057223 */ /* 0x180fe2000001080a */
[-C--:B------:R-:W-:Y:S01]  /*15d20*/  FFMA.FTZ R182, R33, R26.reuse, -R10 ;  /* 0x0000001a21b67223 */ /* 0x080fe2000001080a */
[----:B0-----:R-:W-:Y:S02]  /*15d30*/  FMNMX.FTZ R29, R4, R9, !PT ;  /* 0x00000009041d7209 */ /* 0x001fe40007810000 */
[----:B------:R-:W-:Y:S02]  /*15d40*/  FSEL R9, R79, RZ, P0 ;  /* 0x000000ff4f097208 */ /* 0x000fe40000000000 */
[C---:B------:R-:W-:Y:S01]  /*15d50*/  FSETP.NEU.FTZ.AND P0, PT, R29.reuse, -INF , PT ;  /* 0xff8000001d00780b */ /* 0x040fe20003f1d000 */
[----:B------:R-:W-:-:S05]  /*15d60*/  FMUL.FTZ R4, R29, R26 ;  /* 0x0000001a1d047220 */ /* 0x000fca0000410000 */
[----:B------:R-:W-:-:S05]  /*15d70*/  FSEL R33, R4, RZ, P0 ;  /* 0x000000ff04217208 */ /* 0x000fca0000000000 */
[-C--:B------:R-:W-:Y:S01]  /*15d80*/  FFMA.FTZ R184, R8, R26.reuse, -R33 ;  /* 0x0000001a08b87223 */ /* 0x080fe20000010821 */
[----:B------:R-:W-:Y:S01]  /*15d90*/  FSEL R8, R29, RZ, P0 ;  /* 0x000000ff1d087208 */ /* 0x000fe20000000000 */
[----:B------:R-:W-:Y:S01]  /*15da0*/  FADD.FTZ R9, R2, -R9 ;  /* 0x8000000902097221 */ /* 0x000fe20000010000 */
[----:B------:R-:W-:-:S03]  /*15db0*/  FFMA.FTZ R189, R189, R26, -R10 ;  /* 0x0000001abdbd7223 */ /* 0x000fc6000001080a */
[----:B------:R-:W-:Y:S01]  /*15dc0*/  FADD.FTZ R3, R3, -R8 ;  /* 0x8000000803037221 */ /* 0x000fe20000010000 */
[----:B------:R-:W-:-:S03]  /*15dd0*/  FMUL.FTZ R2, R9, R26 ;  /* 0x0000001a09027220 */ /* 0x000fc60000410000 */
[----:B------:R-:W-:Y:S01]  /*15de0*/  FMUL.FTZ R3, R26, R3 ;  /* 0x000000031a037220 */ /* 0x000fe20000410000 */
[-CC-:B------:R-:W-:Y:S01]  /*15df0*/  FFMA.FTZ R152, R73, R26.reuse, -R10.reuse ;  /* 0x0000001a49987223 */ /* 0x180fe2000001080a */
[-CC-:B------:R-:W-:Y:S01]  /*15e00*/  FFMA.FTZ R153, R27, R26.reuse, -R33.reuse ;  /* 0x0000001a1b997223 */ /* 0x180fe20000010821 */
[----:B------:R-:W-:Y:S01]  /*15e10*/  MUFU.EX2 R189, R189 ;  /* 0x000000bd00bd7308 */ /* 0x000fe20000000800 */
[-C--:B------:R-:W-:Y:S01]  /*15e20*/  FFMA.FTZ R154, R21, R26.reuse, -R10 ;  /* 0x0000001a159a7223 */ /* 0x080fe2000001080a */
[----:B------:R-:W-:-:S06]  /*15e30*/  FFMA.FTZ R155, R30, R26, -R33 ;  /* 0x0000001a1e9b7223 */ /* 0x000fcc0000010821 */
[----:B------:R-:W2:Y:S01]  /*15e40*/  MUFU.EX2 R2, R2 ;  /* 0x0000000200027308 */ /* 0x000ea20000000800 */
[----:B------:R-:W-:-:S07]  /*15e50*/  FFMA.FTZ R4, R31, R26, -R33 ;  /* 0x0000001a1f047223 */ /* 0x000fce0000010821 */
[----:B------:R-:W-:Y:S08]  /*15e60*/  MUFU.EX2 R184, R184 ;  /* 0x000000b800b87308 */ /* 0x000ff00000000800 */
[----:B------:R-:W0:Y:S01]  /*15e70*/  MUFU.EX2 R3, R3 ;  /* 0x0000000300037308 */ /* 0x000e220000000800 */
[----:B------:R-:W-:-:S07]  /*15e80*/  FFMA.FTZ R187, R19, R26, -R10 ;  /* 0x0000001a13bb7223 */ /* 0x000fce000001080a */
[----:B------:R-:W1:Y:S01]  /*15e90*/  MUFU.EX2 R152, R152 ;  /* 0x0000009800987308 */ /* 0x000e620000000800 */
[----:B------:R-:W-:-:S07]  /*15ea0*/  FFMA.FTZ R178, R34, R26, -R33 ;  /* 0x0000001a22b27223 */ /* 0x000fce0000010821 */
[----:B------:R-:W3:Y:S01]  /*15eb0*/  MUFU.EX2 R153, R153 ;  /* 0x0000009900997308 */ /* 0x000ee20000000800 */
[----:B------:R-:W-:-:S07]  /*15ec0*/  FFMA.FTZ R181, R35, R26, -R33 ;  /* 0x0000001a23b57223 */ /* 0x000fce0000010821 */
[----:B------:R-:W4:Y:S08]  /*15ed0*/  MUFU.EX2 R154, R154 ;  /* 0x0000009a009a7308 */ /* 0x000f300000000800 */
[----:B------:R-:W4:Y:S01]  /*15ee0*/  MUFU.EX2 R155, R155 ;  /* 0x0000009b009b7308 */ /* 0x000f220000000800 */
[----:B--2---:R-:W-:Y:S01]  /*15ef0*/  FFMA.FTZ R9, R2, R6, R189 ;  /* 0x0000000602097223 */ /* 0x004fe200000100bd */
[----:B------:R-:W-:-:S06]  /*15f00*/  FFMA.FTZ R183, R15, R26, -R10 ;  /* 0x0000001a0fb77223 */ /* 0x000fcc000001080a */
[----:B------:R-:W2:Y:S01]  /*15f10*/  MUFU.EX2 R5, R5 ;  /* 0x0000000500057308 */ /* 0x000ea20000000800 */
[----:B0-----:R-:W-:Y:S01]  /*15f20*/  FFMA.FTZ R6, R3, R7, R184 ;  /* 0x0000000703067223 */ /* 0x001fe200000100b8 */
[----:B------:R-:W-:-:S06]  /*15f30*/  FFMA.FTZ R176, R38, R26, -R33 ;  /* 0x0000001a26b07223 */ /* 0x000fcc0000010821 */
[----:B------:R-:W0:Y:S01]  /*15f40*/  MUFU.EX2 R4, R4 ;  /* 0x0000000400047308 */ /* 0x000e220000000800 */
[----:B-1----:R-:W-:Y:S01]  /*15f50*/  FADD.FTZ R9, R152, R9 ;  /* 0x0000000998097221 */ /* 0x002fe20000010000 */
[----:B------:R-:W-:-:S06]  /*15f60*/  FFMA.FTZ R180, R37, R26, -R10 ;  /* 0x0000001a25b47223 */ /* 0x000fcc000001080a */
[----:B------:R-:W1:Y:S01]  /*15f70*/  MUFU.EX2 R187, R187 ;  /* 0x000000bb00bb7308 */ /* 0x000e620000000800 */
[----:B---3--:R-:W-:Y:S01]  /*15f80*/  FADD.FTZ R6, R153, R6 ;  /* 0x0000000699067221 */ /* 0x008fe20000010000 */
[----:B------:R-:W-:-:S06]  /*15f90*/  FFMA.FTZ R179, R39, R26, -R33 ;  /* 0x0000001a27b37223 */ /* 0x000fcc0000010821 */
[----:B------:R-:W3:Y:S01]  /*15fa0*/  MUFU.EX2 R178, R178 ;  /* 0x000000b200b27308 */ /* 0x000ee20000000800 */
[----:B----4-:R-:W-:Y:S01]  /*15fb0*/  FADD.FTZ R8, R154, R9 ;  /* 0x000000099a087221 */ /* 0x010fe20000010000 */
[----:B------:R-:W-:-:S06]  /*15fc0*/  FFMA.FTZ R174, R13, R26, -R10 ;  /* 0x0000001a0dae7223 */ /* 0x000fcc000001080a */
[----:B------:R-:W4:Y:S01]  /*15fd0*/  MUFU.EX2 R182, R182 ;  /* 0x000000b600b67308 */ /* 0x000f220000000800 */
[----:B------:R-:W-:Y:S01]  /*15fe0*/  FADD.FTZ R7, R155, R6 ;  /* 0x000000069b077221 */ /* 0x000fe20000010000 */
[----:B------:R-:W-:-:S06]  /*15ff0*/  FFMA.FTZ R170, R42, R26, -R33 ;  /* 0x0000001a2aaa7223 */ /* 0x000fcc0000010821 */
[----:B------:R-:W4:Y:S01]  /*16000*/  MUFU.EX2 R181, R181 ;  /* 0x000000b500b57308 */ /* 0x000f220000000800 */
[----:B--2---:R-:W-:Y:S01]  /*16010*/  FADD.FTZ R8, R5, R8 ;  /* 0x0000000805087221 */ /* 0x004fe20000010000 */
[----:B------:R-:W-:-:S06]  /*16020*/  FFMA.FTZ R177, R41, R26, -R10 ;  /* 0x0000001a29b17223 */ /* 0x000fcc000001080a */
[----:B------:R-:W2:Y:S01]  /*16030*/  MUFU.EX2 R183, R183 ;  /* 0x000000b700b77308 */ /* 0x000ea20000000800 */
[----:B0-----:R-:W-:Y:S01]  /*16040*/  FADD.FTZ R7, R4, R7 ;  /* 0x0000000704077221 */ /* 0x001fe20000010000 */
[----:B------:R-:W-:-:S06]  /*16050*/  FFMA.FTZ R173, R43, R26, -R33 ;  /* 0x0000001a2bad7223 */ /* 0x000fcc0000010821 */
[----:B------:R-:W0:Y:S01]  /*16060*/  MUFU.EX2 R176, R176 ;  /* 0x000000b000b07308 */ /* 0x000e220000000800 */
[----:B-1----:R-:W-:Y:S01]  /*16070*/  FADD.FTZ R9, R187, R8 ;  /* 0x00000008bb097221 */ /* 0x002fe20000010000 */
[----:B---3--:R-:W-:-:S06]  /*16080*/  FADD.FTZ R6, R178, R7 ;  /* 0x00000007b2067221 */ /* 0x008fcc0000010000 */
[----:B------:R-:W1:Y:S01]  /*16090*/  MUFU.EX2 R180, R180 ;  /* 0x000000b400b47308 */ /* 0x000e620000000800 */
[----:B------:R-:W-:-:S07]  /*160a0*/  FFMA.FTZ R168, R46, R26, -R33 ;  /* 0x0000001a2ea87223 */ /* 0x000fce0000010821 */
        /* <DEDUP_REMOVED lines=80> */
[----:B0-----:R-:W-:-:S06]  /*165b0*/  FADD.FTZ R28, R14, R31 ;  /* 0x0000001f0e1c7221 */ /* 0x001fcc0000010000 */
[----:B------:R-:W0:Y:S08]  /*165c0*/  MUFU.EX2 R15, R15 ;  /* 0x0000000f000f7308 */ /* 0x000e300000000800 */
[----:B------:R-:W2:Y:S01]  /*165d0*/  MUFU.EX2 R9, R9 ;  /* 0x0000000900097308 */ /* 0x000ea20000000800 */
[----:B-1----:R-:W-:Y:S01]  /*165e0*/  FADD.FTZ R27, R157, R26 ;  /* 0x0000001a9d1b7221 */ /* 0x002fe20000010000 */
[----:B---3--:R-:W-:-:S06]  /*165f0*/  FADD.FTZ R31, R19, R28 ;  /* 0x0000001c131f7221 */ /* 0x008fcc0000010000 */
[----:B------:R-:W1:Y:S08]  /*16600*/  MUFU.EX2 R13, R13 ;  /* 0x0000000d000d7308 */ /* 0x000e700000000800 */
[----:B------:R-:W3:Y:S01]  /*16610*/  MUFU.EX2 R6, R6 ;  /* 0x0000000600067308 */ /* 0x000ee20000000800 */
[----:B----4-:R-:W-:Y:S01]  /*16620*/  FADD.FTZ R26, R12, R27 ;  /* 0x0000001b0c1a7221 */ /* 0x010fe20000010000 */
[----:B------:R-:W-:-:S06]  /*16630*/  FADD.FTZ R28, R8, R31 ;  /* 0x0000001f081c7221 */ /* 0x000fcc0000010000 */
[----:B------:R-:W4:Y:S08]  /*16640*/  MUFU.EX2 R10, R10 ;  /* 0x0000000a000a7308 */ /* 0x000f300000000800 */
[----:B------:R-:W4:Y:S01]  /*16650*/  MUFU.EX2 R7, R7 ;  /* 0x0000000700077308 */ /* 0x000f220000000800 */
[----:B0-----:R-:W-:Y:S01]  /*16660*/  FADD.FTZ R26, R15, R26 ;  /* 0x0000001a0f1a7221 */ /* 0x001fe20000010000 */
[----:B--2---:R-:W-:-:S03]  /*16670*/  FADD.FTZ R27, R9, R28 ;  /* 0x0000001c091b7221 */ /* 0x004fc60000010000 */
[----:B-1----:R-:W-:Y:S01]  /*16680*/  FADD.FTZ R31, R13, R26 ;  /* 0x0000001a0d1f7221 */ /* 0x002fe20000010000 */
[----:B---3--:R-:W-:-:S03]  /*16690*/  FADD.FTZ R26, R6, R27 ;  /* 0x0000001b061a7221 */ /* 0x008fc60000010000 */
[----:B----4-:R-:W-:Y:S01]  /*166a0*/  FADD.FTZ R30, R10, R31 ;  /* 0x0000001f0a1e7221 */ /* 0x010fe20000010000 */
[----:B------:R0:W-:Y:S01]  /*166b0*/  ST.E desc[UR36][R24.64+0x4], R29 ;  /* 0x0000041d18007985 */ /* 0x0001e2000c101924 */
[----:B------:R-:W-:-:S05]  /*166c0*/  FADD.FTZ R31, R7, R26 ;  /* 0x0000001a071f7221 */ /* 0x000fca0000010000 */
[----:B------:R1:W-:Y:S04]  /*166d0*/  ST.E.64 desc[UR36][R24.64+0x10], R30 ;  /* 0x0000101e18007985 */ /* 0x0003e8000c101b24 */
[----:B------:R-:W2:Y:S04]  /*166e0*/  LD.E R39, desc[UR36][R22.64+0x3a0] ;  /* 0x0003a02416277980 */ /* 0x000ea8000c101900 */
[----:B------:R-:W3:Y:S04]  /*166f0*/  LD.E R43, desc[UR36][R22.64+0x3b0] ;  /* 0x0003b024162b7980 */ /* 0x000ee8000c101900 */
[----:B------:R-:W4:Y:S04]  /*16700*/  LD.E R41, desc[UR36][R22.64+0x3b4] ;  /* 0x0003b42416297980 */ /* 0x000f28000c101900 */
[----:B------:R-:W4:Y:S04]  /*16710*/  LD.E R37, desc[UR36][R22.64+0x3c0] ;  /* 0x0003c02416257980 */ /* 0x000f28000c101900 */
[----:B0-----:R-:W4:Y:S04]  /*16720*/  LD.E R29, desc[UR36][R22.64+0x3c4] ;  /* 0x0003c424161d7980 */ /* 0x001f28000c101900 */
        /* <DEDUP_REMOVED lines=123> */
[C---:B--2---:R-:W-:Y:S01]  /*16ee0*/  FMUL.FTZ R39, R2.reuse, R39 ;  /* 0x0000002702277220 */ /* 0x044fe20000410000 */
[C---:B---3--:R-:W-:Y:S01]  /*16ef0*/  FMUL.FTZ R43, R2.reuse, R43 ;  /* 0x0000002b022b7220 */ /* 0x048fe20000410000 */
[C---:B----4-:R-:W-:Y:S01]  /*16f00*/  FMUL.FTZ R41, R2.reuse, R41 ;  /* 0x0000002902297220 */ /* 0x050fe20000410000 */
[C---:B------:R-:W-:Y:S01]  /*16f10*/  FMUL.FTZ R37, R2.reuse, R37 ;  /* 0x0000002502257220 */ /* 0x040fe20000410000 */
[C---:B------:R-:W-:Y:S01]  /*16f20*/  FMUL.FTZ R29, R2.reuse, R29 ;  /* 0x0000001d021d7220 */ /* 0x040fe20000410000 */
[----:B------:R0:W-:Y:S01]  /*16f30*/  ST.E desc[UR36][R22.64+0x3a0], R39 ;  /* 0x0003a02716007985 */ /* 0x0001e2000c101924 */
[C---:B------:R-:W-:Y:S01]  /*16f40*/  FMUL.FTZ R35, R2.reuse, R35 ;  /* 0x0000002302237220 */ /* 0x040fe20000410000 */
[C---:B------:R-:W-:Y:S01]  /*16f50*/  FMUL.FTZ R33, R2.reuse, R33 ;  /* 0x0000002102217220 */ /* 0x040fe20000410000 */
[C---:B------:R-:W-:Y:S01]  /*16f60*/  FMUL.FTZ R31, R2.reuse, R31 ;  /* 0x0000001f021f7220 */ /* 0x040fe20000410000 */
[----:B------:R1:W-:Y:S04]  /*16f70*/  ST.E desc[UR36][R22.64+0x3b0], R43 ;  /* 0x0003b02b16007985 */ /* 0x0003e8000c101924 */
[----:B------:R2:W-:Y:S01]  /*16f80*/  ST.E desc[UR36][R22.64+0x3b4], R41 ;  /* 0x0003b42916007985 */ /* 0x0005e2000c101924 */
[C---:B0-----:R-:W-:Y:S01]  /*16f90*/  FMUL.FTZ R39, R3.reuse, R148 ;  /* 0x0000009403277220 */ /* 0x041fe20000410000 */
[C---:B-1----:R-:W-:Y:S01]  /*16fa0*/  FMUL.FTZ R43, R3.reuse, R144 ;  /* 0x00000090032b7220 */ /* 0x042fe20000410000 */
[----:B--2---:R-:W-:Y:S01]  /*16fb0*/  FMUL.FTZ R41, R3, R146 ;  /* 0x0000009203297220 */ /* 0x004fe20000410000 */
[----:B------:R0:W-:Y:S01]  /*16fc0*/  ST.E desc[UR36][R22.64+0x3c0], R37 ;  /* 0x0003c02516007985 */ /* 0x0001e2000c101924 */
[C---:B------:R-:W-:Y:S01]  /*16fd0*/  FMUL.FTZ R27, R2.reuse, R27 ;  /* 0x0000001b021b7220 */ /* 0x040fe20000410000 */
[----:B------:R-:W-:-:S02]  /*16fe0*/  FMUL.FTZ R25, R2, R25 ;  /* 0x0000001902197220 */ /* 0x000fc40000410000 */
[----:B------:R1:W-:Y:S04]  /*16ff0*/  ST.E desc[UR36][R22.64+0x3c4], R29 ;  /* 0x0003c41d16007985 */ /* 0x0003e8000c101924 */
[----:B------:R2:W-:Y:S04]  /*17000*/  ST.E desc[UR36][R22.64+0x3d0], R35 ;  /* 0x0003d02316007985 */ /* 0x0005e8000c101924 */
[----:B------:R3:W-:Y:S01]  /*17010*/  ST.E desc[UR36][R22.64+0x3d4], R33 ;  /* 0x0003d42116007985 */ /* 0x0007e2000c101924 */
[----:B0-----:R-:W-:-:S03]  /*17020*/  FMUL.FTZ R37, R3, R136 ;  /* 0x0000008803257220 */ /* 0x001fc60000410000 */
[----:B------:R0:W-:Y:S01]  /*17030*/  ST.E desc[UR36][R22.64+0x3e0], R31 ;  /* 0x0003e01f16007985 */ /* 0x0001e2000c101924 */
[----:B-1----:R-:W-:-:S03]  /*17040*/  FMUL.FTZ R29, R3, R142 ;  /* 0x0000008e031d7220 */ /* 0x002fc60000410000 */
[----:B------:R1:W-:Y:S01]  /*17050*/  ST.E desc[UR36][R22.64+0x208], R39 ;  /* 0x0002082716007985 */ /* 0x0003e2000c101924 */
[----:B--2---:R-:W-:-:S03]  /*17060*/  FMUL.FTZ R35, R3, R138 ;  /* 0x0000008a03237220 */ /* 0x004fc60000410000 */
[----:B------:R2:W-:Y:S01]  /*17070*/  ST.E desc[UR36][R22.64+0x20c], R41 ;  /* 0x00020c2916007985 */ /* 0x0005e2000c101924 */
[----:B---3--:R-:W-:-:S03]  /*17080*/  FMUL.FTZ R33, R3, R140 ;  /* 0x0000008c03217220 */ /* 0x008fc60000410000 */
[----:B------:R3:W-:Y:S01]  /*17090*/  ST.E desc[UR36][R22.64+0x218], R43 ;  /* 0x0002182b16007985 */ /* 0x0007e2000c101924 */
[C---:B0-----:R-:W-:Y:S01]  /*170a0*/  FMUL.FTZ R31, R3.reuse, R134 ;  /* 0x00000086031f7220 */ /* 0x041fe20000410000 */
[C---:B-1----:R-:W-:Y:S01]  /*170b0*/  FMUL.FTZ R39, R3.reuse, R130 ;  /* 0x0000008203277220 */ /* 0x042fe20000410000 */
[C---:B--2---:R-:W-:Y:S01]  /*170c0*/  FMUL.FTZ R41, R3.reuse, R128 ;  /* 0x0000008003297220 */ /* 0x044fe20000410000 */
[C---:B---3--:R-:W-:Y:S01]  /*170d0*/  FMUL.FTZ R43, R3.reuse, R126 ;  /* 0x0000007e032b7220 */ /* 0x048fe20000410000 */
        /* <DEDUP_REMOVED lines=12> */
[----:B0-----:R-:W-:-:S03]  /*171a0*/  FMUL.FTZ R33, R3, R120 ;  /* 0x0000007803217220 */ /* 0x001fc60000410000 */
[----:B------:R0:W-:Y:S01]  /*171b0*/  ST.E desc[UR36][R22.64+0x25c], R41 ;  /* 0x00025c2916007985 */ /* 0x0001e2000c101924 */
[----:B-1----:R-:W-:-:S03]  /*171c0*/  FMUL.FTZ R35, R3, R118 ;  /* 0x0000007603237220 */ /* 0x002fc60000410000 */
[----:B------:R1:W-:Y:S01]  /*171d0*/  ST.E desc[UR36][R22.64+0x268], R43 ;  /* 0x0002682b16007985 */ /* 0x0003e2000c101924 */
[C---:B--2---:R-:W-:Y:S01]  /*171e0*/  FMUL.FTZ R37, R3.reuse, R116 ;  /* 0x0000007403257220 */ /* 0x044fe20000410000 */
[C---:B---3--:R-:W-:Y:S01]  /*171f0*/  FMUL.FTZ R39, R3.reuse, R110 ;  /* 0x0000006e03277220 */ /* 0x048fe20000410000 */
        /* <DEDUP_REMOVED lines=42> */
[----:B------:R0:W-:Y:S01]  /*174a0*/  ST.E desc[UR36][R22.64+0x2e8], R25 ;  /* 0x0002e81916007985 */ /* 0x0001e2000c101924 */
[C---:B------:R-:W-:Y:S01]  /*174b0*/  FMUL.FTZ R47, R2.reuse, R47 ;  /* 0x0000002f022f7220 */ /* 0x040fe20000410000 */
[----:B------:R-:W-:Y:S02]  /*174c0*/  FMUL.FTZ R45, R2, R45 ;  /* 0x0000002d022d7220 */ /* 0x000fe40000410000 */
        /* <DEDUP_REMOVED lines=19> */
[----:B------:R-:W-:Y:S01]  /*17600*/  ST.E desc[UR36][R22.64+0x394], R47 ;  /* 0x0003942f16007985 */ /* 0x000fe2000c101924 */
[C---:B------:R-:W-:Y:S01]  /*17610*/  FMUL.FTZ R151, R2.reuse, R151 ;  /* 0x0000009702977220 */ /* 0x040fe20000410000 */
[C---:B------:R-:W-:Y:S01]  /*17620*/  FMUL.FTZ R197, R3.reuse, R150 ;  /* 0x0000009603c57220 */ /* 0x040fe20000410000 */
[C---:B------:R-:W-:Y:S01]  /*17630*/  FMUL.FTZ R149, R2.reuse, R149 ;  /* 0x0000009502957220 */ /* 0x040fe20000410000 */
[----:B------:R-:W-:Y:S01]  /*17640*/  ST.E desc[UR36][R22.64+0x3a4], R45 ;  /* 0x0003a42d16007985 */ /* 0x000fe2000c101924 */
        /* <DEDUP_REMOVED lines=61> */
[C---:B-1----:R-:W-:Y:S01]  /*17a20*/  FMUL.FTZ R27, R3.reuse, R44 ;  /* 0x0000002c031b7220 */ /* 0x042fe20000410000 */
[C---:B--2---:R-:W-:Y:S01]  /*17a30*/  FMUL.FTZ R29, R3.reuse, R42 ;  /* 0x0000002a031d7220 */ /* 0x044fe20000410000 */
[C---:B---3--:R-:W-:Y:S01]  /*17a40*/  FMUL.FTZ R31, R3.reuse, R34 ;  /* 0x00000022031f7220 */ /* 0x048fe20000410000 */
[C---:B----4-:R-:W-:Y:S01]  /*17a50*/  FMUL.FTZ R33, R3.reuse, R40 ;  /* 0x0000002803217220 */ /* 0x050fe20000410000 */
        /* <DEDUP_REMOVED lines=72> */
[----:B------:R1:W-:Y:S06]  /*17ee0*/  BAR.SYNC.DEFER_BLOCKING R209, 0x100 ;  /* 0x000400d10000751d */ /* 0x0003ec0000010000 */
[----:B------:R-:W4:Y:S04]  /*17ef0*/  LDL R144, [R1+0x1f0] ;  /* 0x0001f00001907983 */ /* 0x000f280000100800 */
[----:B0-----:R-:W4:Y:S04]  /*17f00*/  LD.E R25, desc[UR36][R22.64+0x200] ;  /* 0x0002002416197980 */ /* 0x001f28000c101900 */
[----:B-1----:R-:W4:Y:S04]  /*17f10*/  LD.E R27, desc[UR36][R22.64+0x204] ;  /* 0x00020424161b7980 */ /* 0x002f28000c101900 */
[----:B--2---:R-:W2:Y:S04]  /*17f20*/  LD.E R29, desc[UR36][R22.64+0x208] ;  /* 0x00020824161d7980 */ /* 0x004ea8000c101900 */
[----:B---3--:R-:W3:Y:S04]  /*17f30*/  LD.E R31, desc[UR36][R22.64+0x20c] ;  /* 0x00020c24161f7980 */ /* 0x008ee8000c101900 */
        /* <DEDUP_REMOVED lines=124> */
[----:B------:R-:W4:Y:S04]  /*18700*/  LD.E.64 R2, desc[UR36][R22.64+0x88] ;  /* 0x0000882416027980 */ /* 0x000f28000c101b00 */
[----:B------:R-:W-:Y:S04]  /*18710*/  ST.E desc[UR36][R22.64+0x200], R25 ;  /* 0x0002001916007985 */ /* 0x000fe8000c101924 */
[----:B------:R-:W-:Y:S04]  /*18720*/  ST.E desc[UR36][R22.64+0x204], R27 ;  /* 0x0002041b16007985 */ /* 0x000fe8000c101924 */
[----:B--2---:R-:W-:Y:S04]  /*18730*/  ST.E desc[UR36][R22.64+0x208], R29 ;  /* 0x0002081d16007985 */ /* 0x004fe8000c101924 */
[----:B---3--:R-:W-:Y:S04]  /*18740*/  ST.E desc[UR36][R22.64+0x20c], R31 ;  /* 0x00020c1f16007985 */ /* 0x008fe8000c101924 */
        /* <DEDUP_REMOVED lines=124> */
[----:B------:R-:W4:Y:S01]  /*18f10*/  LDL R186, [R1+0x68] ;  /* 0x0000680001ba7983 */ /* 0x000f220000100800 */
[----:B------:R-:W-:-:S03]  /*18f20*/  IMAD R2, R144, 0xc00, R2 ;  /* 0x00000c0090027824 */ /* 0x000fc600078e0202 */
[----:B0-----:R-:W4:Y:S04]  /*18f30*/  LD.E R24, desc[UR36][R22.64+0x200] ;  /* 0x0002002416187980 */ /* 0x001f28000c101900 */
[----:B------:R-:W4:Y:S04]  /*18f40*/  LD.E R25, desc[UR36][R22.64+0x204] ;  /* 0x0002042416197980 */ /* 0x000f28000c101900 */
[----:B-1----:R-:W4:Y:S04]  /*18f50*/  LD.E R26, desc[UR36][R22.64+0x208] ;  /* 0x00020824161a7980 */ /* 0x002f28000c101900 */
        /* <DEDUP_REMOVED lines=125> */
[----:B------:R-:W-:-:S02]  /*19730*/  ISETP.NE.U32.AND P0, PT, R186, RZ, PT ;  /* 0x000000ffba00720c */ /* 0x000fc40003f05070 */
[----:B------:R-:W-:Y:S02]  /*19740*/  R2UR UR6, R2 ;  /* 0x00000000020672ca */ /* 0x000fe400000e0000 */
[----:B------:R-:W-:Y:S02]  /*19750*/  R2UR UR7, R3 ;  /* 0x00000000030772ca */ /* 0x000fe400000e0000 */
[----:B------:R-:W-:Y:S02]  /*19760*/  F2FP.BF16.F32.PACK_AB R152, R152, R189 ;  /* 0x000000bd9898723e */ /* 0x000fe400000010ff */
[----:B------:R-:W-:Y:S02]  /*19770*/  F2FP.BF16.F32.PACK_AB R154, R5, R154 ;  /* 0x0000009a059a723e */ /* 0x000fe400000010ff */
[----:B------:R-:W-:Y:S02]  /*19780*/  F2FP.BF16.F32.PACK_AB R153, R153, R184 ;  /* 0x000000b89999723e */ /* 0x000fe400000010ff */
[----:B------:R-:W-:Y:S01]  /*19790*/  F2FP.BF16.F32.PACK_AB R155, R4, R155 ;  /* 0x0000009b049b723e */ /* 0x000fe200000010ff */
[----:B------:R-:W-:Y:S01]  /*197a0*/  VOTEU.ANY UP0, P0 ;  /* 0x00000000003f7886 */ /* 0x000fe20000000100 */
[----:B------:R-:W-:-:S02]  /*197b0*/  VIADD R4, R2, 0x80 ;  /* 0x0000008002047836 */ /* 0x000fc40000000000 */
[----:B------:R-:W-:Y:S01]  /*197c0*/  IMAD.MOV.U32 R5, RZ, RZ, R3 ;  /* 0x000000ffff057224 */ /* 0x000fe200078e0003 */
[----:B--2---:R-:W-:-:S06]  /*197d0*/  WARPGROUP.ARRIVE ;  /* 0x00000000000079c5 */ /* 0x004fcc0000000000 */
[----:B------:R-:W-:Y:S01]  /*197e0*/  HGMMA.64x256x16.F32.BF16 R24, R152, gdesc[UR4].tnspB, R24, UP0, gsb0 ;  /* 0x43e0000498187df0 */ /* 0x000fe2000b801818 */
[----:B------:R-:W-:Y:S02]  /*197f0*/  R2UR UR6, R4 ;  /* 0x00000000040672ca */ /* 0x000fe400000e0000 */
[----:B------:R-:W-:Y:S01]  /*19800*/  R2UR UR7, R5 ;  /* 0x00000000050772ca */ /* 0x000fe200000e0000 */
        /* <DEDUP_REMOVED lines=140> */
[----:B------:R-:W-:Y:S02]  /*1a0d0*/  VIADD R4, R2, 0x180 ;  /* 0x0000018002047836 */ /* 0x000fe40000000000 */
[----:B------:R-:W-:Y:S01]  /*1a0e0*/  IMAD.MOV.U32 R5, RZ, RZ, R3 ;  /* 0x000000ffff057224 */ /* 0x000fe200078e0003 */
[----:B------:R-:W-:Y:S02]  /*1a0f0*/  WARPGROUP.DEPBAR.LE gsb0, 0x0 ;  /* 0x00008000000079c5 */ /* 0x000fe40000010000 */
[----:B------:R-:W-:-:S02]  /*1a100*/  F2FP.BF16.F32.PACK_AB R152, R177, R174 ;  /* 0x000000aeb198723e */ /* 0x000fc400000010ff */
        /* <DEDUP_REMOVED lines=553> */
[----:B------:R0:W-:Y:S04]  /*1c3a0*/  ST.E desc[UR36][R22.64+0x204], R25 ;  /* 0x0002041916007985 */ /* 0x0001e8000c101924 */
        /* <DEDUP_REMOVED lines=126> */
[----:B------:R4:W-:Y:S04]  /*1cb90*/  STL [R1+0x68], R0 ;  /* 0x0000680001007387 */ /* 0x0009e80000100800 */
        /* <DEDUP_REMOVED lines=256> */
[----:B0-----:R-:W2:Y:S04]  /*1dba0*/  LDL.64 R20, [R1+0x190] ;  /* 0x0001900001147983 */ /* 0x001ea80000100a00 */
[----:B------:R1:W5:Y:S04]  /*1dbb0*/  LDL R0, [R1+0x1f0] ;  /* 0x0001f00001007983 */ /* 0x0003680000100800 */
[----:B--2---:R-:W2:Y:S01]  /*1dbc0*/  LD.E R2, desc[UR36][R20.64] ;  /* 0x0000002414027980 */ /* 0x004ea2000c101900 */
[----:B------:R-:W-:Y:S01]  /*1dbd0*/  BSSY B0, `(.L_x_11286) ;  /* 0x0000005000007945 */ /* 0x000fe20003800000 */
[----:B--2---:R-:W-:-:S04]  /*1dbe0*/  LOP3.LUT R2, R2, 0x1, RZ, 0xfc, !PT ;  /* 0x0000000102027812 */ /* 0x004fc800078efcff */
[----:B------:R-:W-:-:S13]  /*1dbf0*/  ISETP.NE.AND P0, PT, R2, 0x3, PT ;  /* 0x000000030200780c */ /* 0x000fda0003f05270 */
[----:B-1----:R-:W-:Y:S05]  /*1dc00*/  @!P0 BRA `(.L_x_11287) ;  /* 0x0000000000048947 */ /* 0x002fea0003800000 */
[----:B------:R-:W-:Y:S01]  /*1dc10*/  BPT.TRAP 0x1 ;  /* 0x000000040000795c */ /* 0x000fe20000300000 */
.L_x_11287:
[----:B------:R-:W-:Y:S05]  /*1dc20*/  BSYNC B0 ;  /* 0x0000000000007941 */ /* 0x000fea0003800000 */
.L_x_11286:
[----:B------:R-:W2:Y:S04]  /*1dc30*/  LD.E.64 R2, desc[UR36][R20.64+0x20] ;  /* 0x0000202414027980 */ /* 0x000ea8000c101b00 */
[----:B------:R-:W3:Y:S01]  /*1dc40*/  LD.E R4, desc[UR36][R20.64+0xc] ;  /* 0x00000c2414047980 */ /* 0x000ee2000c101900 */
[C---:B------:R-:W-:Y:S01]  /*1dc50*/  ISETP.GT.AND P0, PT, R11.reuse, UR40, PT ;  /* 0x000000280b007c0c */ /* 0x040fe2000bf04270 */
[----:B------:R-:W-:Y:S01]  /*1dc60*/  VIADD R11, R11, 0xffffffff ;  /* 0xffffffff0b0b7836 */ /* 0x000fe20000000000 */
[----:B--2---:R-:W-:-:S05]  /*1dc70*/  MOV R3, R2 ;  /* 0x0000000200037202 */ /* 0x004fca0000000f00 */
[----:B-----5:R-:W-:-:S05]  /*1dc80*/  IMAD R3, R0, 0x8, R3 ;  /* 0x0000000800037824 */ /* 0x020fca00078e0203 */
[----:B---3--:R-:W-:-:S04]  /*1dc90*/  PRMT R3, R4, 0x654, R3 ;  /* 0x0000065404037816 */ /* 0x008fc80000000003 */
[----:B------:R1:W-:Y:S01]  /*1dca0*/  SYNCS.ARRIVE.TRANS64.RED.A1T0 RZ, [R3+URZ], RZ ;  /* 0x000000ff03ff79a7 */ /* 0x0003e2000810043f */
[----:B------:R-:W-:Y:S05]  /*1dcb0*/  @P0 BRA `(.L_x_11288) ;  /* 0xffffff5000e80947 */ /* 0x000fea000383ffff */
.L_x_11255:
[----:B------:R-:W-:Y:S05]  /*1dcc0*/  WARPSYNC.ALL ;  /* 0x0000000000007948 */ /* 0x000fea0003800000 */
[----:B------:R-:W0:Y:S04]  /*1dcd0*/  LDL R5, [R1+0x420] ;  /* 0x0004200001057983 */ /* 0x000e280000100800 */
[----:B------:R-:W2:Y:S04]  /*1dce0*/  LDL R6, [R1+0x424] ;  /* 0x0004240001067983 */ /* 0x000ea80000100800 */
[----:B------:R-:W3:Y:S04]  /*1dcf0*/  LDL R136, [R1+0x1f0] ;  /* 0x0001f00001887983 */ /* 0x000ee80000100800 */
[----:B------:R-:W4:Y:S04]  /*1dd00*/  LDL.64 R14, [R1+0x398] ;  /* 0x00039800010e7983 */ /* 0x000f280000100a00 */
[----:B------:R-:W5:Y:S04]  /*1dd10*/  LDL.64 R12, [R1+0x3a8] ;  /* 0x0003a800010c7983 */ /* 0x000f680000100a00 */
        /* <DEDUP_REMOVED lines=60> */
[----:B0-----:R-:W0:Y:S02]  /*1e0e0*/  SHFL.BFLY PT, R0, R5, 0x2, 0x1f ;  /* 0x0c401f0005007f89 */ /* 0x001e2400000e0000 */
[----:B0-----:R-:W-:-:S05]  /*1e0f0*/  FADD.FTZ R0, R5, R0 ;  /* 0x0000000005007221 */ /* 0x001fca0000010000 */
[----:B-1----:R-:W0:Y:S02]  /*1e100*/  SHFL.BFLY PT, R3, R0, 0x1, 0x1f ;  /* 0x0c201f0000037f89 */ /* 0x002e2400000e0000 */
[----:B0-----:R-:W-:Y:S01]  /*1e110*/  FADD.FTZ R2, R0, R3 ;  /* 0x0000000300027221 */ /* 0x001fe20000010000 */
[----:B---3--:R-:W-:Y:S01]  /*1e120*/  VIADD R136, R136, 0x1 ;  /* 0x0000000188887836 */ /* 0x008fe20000000000 */
[----:B------:R-:W3:Y:S04]  /*1e130*/  LDL R0, [R1+0x1fc] ;  /* 0x0001fc0001007983 */ /* 0x000ee80000100800 */
[----:B------:R-:W-:Y:S04]  /*1e140*/  STL [R1+0x420], R2 ;  /* 0x0004200201007387 */ /* 0x000fe80000100800 */
[----:B------:R-:W4:Y:S04]  /*1e150*/  LDL R148, [R1+0x420] ;  /* 0x0004200001947983 */ /* 0x000f280000100800 */
[----:B--2---:R-:W0:Y:S02]  /*1e160*/  SHFL.BFLY PT, R3, R6, 0x2, 0x1f ;  /* 0x0c401f0006037f89 */ /* 0x004e2400000e0000 */
[----:B0-----:R-:W-:Y:S01]  /*1e170*/  FADD.FTZ R3, R3, R6 ;  /* 0x0000000603037221 */ /* 0x001fe20000010000 */
[----:B------:R-:W-:Y:S01]  /*1e180*/  ISETP.NE.AND P2, PT, R136, 0x2, PT ;  /* 0x000000028800780c */ /* 0x000fe20003f45270 */
[----:B------:R-:W2:Y:S04]  /*1e190*/  LDL.64 R6, [R1+0x3e8] ;  /* 0x0003e80001067983 */ /* 0x000ea80000100a00 */
[----:B------:R-:W0:Y:S08]  /*1e1a0*/  SHFL.BFLY PT, R4, R3, 0x1, 0x1f ;  /* 0x0c201f0003047f89 */ /* 0x000e3000000e0000 */
[----:B------:R-:W2:Y:S01]  /*1e1b0*/  @!P2 LDL R19, [R1+0x1f4] ;  /* 0x0001f4000113a983 */ /* 0x000ea20000100800 */
[----:B0-----:R-:W-:-:S03]  /*1e1c0*/  FADD.FTZ R140, R3, R4 ;  /* 0x00000004038c7221 */ /* 0x001fc60000010000 */
[----:B------:R-:W2:Y:S02]  /*1e1d0*/  LDL.64 R4, [R1+0x3d8] ;  /* 0x0003d80001047983 */ /* 0x000ea40000100a00 */
[----:B------:R-:W-:Y:S02]  /*1e1e0*/  FSETP.NE.FTZ.AND P1, PT, R140, RZ, PT ;  /* 0x000000ff8c00720b */ /* 0x000fe40003f35000 */
[----:B------:R-:W2:Y:S11]  /*1e1f0*/  LDL.64 R2, [R1+0x3f8] ;  /* 0x0003f80001027983 */ /* 0x000eb60000100a00 */
[----:B------:R-:W2:Y:S04]  /*1e200*/  @P1 LDL R143, [R1+0x430] ;  /* 0x00043000018f1983 */ /* 0x000ea80000100800 */
[----:B------:R-:W2:Y:S01]  /*1e210*/  @P1 LDL R145, [R1+0x414] ;  /* 0x0004140001911983 */ /* 0x000ea20000100800 */
[----:B------:R-:W-:-:S02]  /*1e220*/  IMAD.MOV.U32 R142, RZ, RZ, -0x800000 ;  /* 0xff800000ff8e7424 */ /* 0x000fc400078e00ff */
[----:B------:R-:W-:Y:S01]  /*1e230*/  IMAD.MOV.U32 R138, RZ, RZ, RZ ;  /* 0x000000ffff8a7224 */ /* 0x000fe200078e00ff */
[----:B------:R0:W-:Y:S08]  /*1e240*/  BAR.ARV R208, 0x100 ;  /* 0x000400d00000751d */ /* 0x0001f00000002000 */
[----:B------:R-:W-:Y:S06]  /*1e250*/  BAR.ARV 0x8, 0x180 ;  /* 0x0206000000007b1d */ /* 0x000fec0000002000 */
[----:B----4-:R-:W-:-:S13]  /*1e260*/  FSETP.NE.FTZ.AND P0, PT, R148, RZ, PT ;  /* 0x000000ff9400720b */ /* 0x010fda0003f15000 */
[----:B------:R-:W4:Y:S04]  /*1e270*/  @P0 LDL R139, [R1+0x430] ;  /* 0x00043000018b0983 */ /* 0x000f280000100800 */
[----:B------:R-:W2:Y:S01]  /*1e280*/  @P0 LDL R144, [R1+0x410] ;  /* 0x0004100001900983 */ /* 0x000ea20000100800 */
[----:B------:R-:W1:Y:S02]  /*1e290*/  @P0 MUFU.LG2 R141, R148 ;  /* 0x00000094008d0308 */ /* 0x000e640000000c00 */
[----:B-1----:R-:W-:-:S06]  /*1e2a0*/  @P0 FMUL.FTZ R146, R141, 0.69314718246459960938 ;  /* 0x3f3172188d920820 */ /* 0x002fcc0000410000 */
[----:B------:R-:W1:Y:S08]  /*1e2b0*/  @P1 MUFU.LG2 R147, R140 ;  /* 0x0000008c00931308 */ /* 0x000e700000000c00 */
[----:B------:R-:W0:Y:S01]  /*1e2c0*/  @P0 MUFU.RCP R138, R148 ;  /* 0x00000094008a0308 */ /* 0x000e220000001000 */
[----:B---3--:R-:W-:Y:S02]  /*1e2d0*/  VIADD R0, R0, 0x1 ;  /* 0x0000000100007836 */ /* 0x008fe40000000000 */
[----:B-1----:R-:W-:Y:S01]  /*1e2e0*/  @P1 FMUL.FTZ R147, R147, 0.69314718246459960938 ;  /* 0x3f31721893931820 */ /* 0x002fe20000410000 */
[----:B------:R-:W-:Y:S01]  /*1e2f0*/  STL [R1+0x424], R140 ;  /* 0x0004248c01007387 */ /* 0x000fe20000100800 */
[-C--:B0-----:R-:W-:Y:S01]  /*1e300*/  FMUL.FTZ R133, R133, R138.reuse ;  /* 0x0000008a85857220 */ /* 0x081fe20000410000 */
        /* <DEDUP_REMOVED lines=97> */
[----:B------:R-:W-:Y:S01]  /*1e920*/  @!P2 STL [R1+0x1f0], RZ ;  /* 0x0001f0ff0100a387 */ /* 0x000fe20000100800 */
[----:B----4-:R-:W-:-:S04]  /*1e930*/  @P0 FMUL.FTZ R139, R139, 0.69314718246459960938 ;  /* 0x3f3172188b8b0820 */ /* 0x010fc80000410000 */
[----:B--2---:R-:W-:Y:S01]  /*1e940*/  @P0 FFMA.FTZ R142, R139, R144, R146 ;  /* 0x000000908b8e0223 */ /* 0x004fe20000010092 */
[----:B------:R-:W-:-:S06]  /*1e950*/  IMAD.MOV.U32 R139, RZ, RZ, RZ ;  /* 0x000000ffff8b7224 */ /* 0x000fcc00078e00ff */
[----:B------:R-:W0:Y:S01]  /*1e960*/  @P1 MUFU.RCP R139, R140 ;  /* 0x0000008c008b1308 */ /* 0x000e220000001000 */
[----:B------:R-:W-:Y:S01]  /*1e970*/  @P1 FMUL.FTZ R146, R143, 0.69314718246459960938 ;  /* 0x3f3172188f921820 */ /* 0x000fe20000410000 */
[----:B------:R-:W-:-:S03]  /*1e980*/  IMAD.MOV.U32 R144, RZ, RZ, -0x800000 ;  /* 0xff800000ff907424 */ /* 0x000fc600078e00ff */
[----:B------:R-:W-:Y:S01]  /*1e990*/  @P1 FFMA.FTZ R144, R146, R145, R147 ;  /* 0x0000009192901223 */ /* 0x000fe20000010093 */
[----:B------:R-:W-:Y:S01]  /*1e9a0*/  STL [R1+0x420], R142 ;  /* 0x0004208e01007387 */ /* 0x000fe20000100800 */
[-C--:B0-----:R-:W-:Y:S01]  /*1e9b0*/  FMUL.FTZ R15, R15, R139.reuse ;  /* 0x0000008b0f0f7220 */ /* 0x081fe20000410000 */
[-C--:B------:R-:W-:Y:S01]  /*1e9c0*/  FMUL.FTZ R14, R14, R139.reuse ;  /* 0x0000008b0e0e7220 */ /* 0x080fe20000410000 */
[-C--:B------:R-:W-:Y:S01]  /*1e9d0*/  FMUL.FTZ R13, R13, R139.reuse ;  /* 0x0000008b0d0d7220 */ /* 0x080fe20000410000 */
[-C--:B------:R-:W-:Y:S01]  /*1e9e0*/  FMUL.FTZ R12, R12, R139.reuse ;  /* 0x0000008b0c0c7220 */ /* 0x080fe20000410000 */
[-C--:B------:R-:W-:Y:S01]  /*1e9f0*/  FMUL.FTZ R71, R71, R139.reuse ;  /* 0x0000008b47477220 */ /* 0x080fe20000410000 */
[-C--:B------:R-:W-:Y:S01]  /*1ea00*/  FMUL.FTZ R70, R70, R139.reuse ;  /* 0x0000008b46467220 */ /* 0x080fe20000410000 */
[----:B------:R-:W-:Y:S01]  /*1ea10*/  STL.64 [R1+0x398], R14 ;  /* 0x0003980e01007387 */ /* 0x000fe20000100a00 */
        /* <DEDUP_REMOVED lines=59> */
[----:B0-----:R-:W-:Y:S01]  /*1edd0*/  VIADD R12, R137, 0x1 ;  /* 0x00000001890c7836 */ /* 0x001fe20000000000 */
[----:B------:R-:W-:Y:S01]  /*1ede0*/  @!P2 LOP3.LUT R14, R19, 0x1, RZ, 0x3c, !PT ;  /* 0x00000001130ea812 */ /* 0x000fe200078e3cff */
        /* <DEDUP_REMOVED lines=32> */
[----:B------:R0:W-:Y:S01]  /*1eff0*/  @!P2 STL [R1+0x1f4], R14 ;  /* 0x0001f40e0100a387 */ /* 0x0001e20000100800 */
[----:B------:R-:W-:-:S13]  /*1f000*/  PLOP3.LUT P0, PT, PT, PT, PT, 0x8, 0x0 ;  /* 0x000000000000781c */ /* 0x000fda0003f0e170 */
.L_x_11185:
[----:B------:R-:W1:Y:S08]  /*1f010*/  S2UR UR9, SR_CgaCtaId ;  /* 0x00000000000979c3 */ /* 0x000e700000008800 */
[----:B------:R-:W-:Y:S06]  /*1f020*/  BAR.SYNC.DEFER_BLOCKING 0x5, 0x180 ;  /* 0x0146000000007b1d */ /* 0x000fec0000010000 */
[----:B------:R-:W-:Y:S01]  /*1f030*/  UMOV UR42, 0x400 ;  /* 0x00000400002a7882 */ /* 0x000fe20000000000 */
[----:B------:R-:W-:Y:S01]  /*1f040*/  BSSY B0, `(.L_x_11289) ;  /* 0x0000280000007945 */ /* 0x000fe20003800000 */
[----:B-1----:R-:W-:-:S09]  /*1f050*/  ULEA UR42, UR9, UR42, 0x18 ;  /* 0x0000002a092a7291 */ /* 0x002fd2000f8ec03f */
[----:B------:R-:W1:Y:S02]  /*1f060*/  LDS R0, [UR42+0x324d0] ;  /* 0x0324d02aff007984 */ /* 0x000e640008000800 */
[----:B-1----:R-:W-:Y:S01]  /*1f070*/  R2UR UR4, R0 ;  /* 0x00000000000472ca */ /* 0x002fe200000e0000 */
[----:B------:R-:W-:Y:S06]  /*1f080*/  BAR.ARV 0x4, 0x180 ;  /* 0x0106000000007b1d */ /* 0x000fec0000002000 */
[----:B------:R-:W-:Y:S08]  /*1f090*/  @P0 BRA `(.L_x_11290) ;  /* 0x0000001c000c0947 */ /* 0x000ff00003800000 */
[----:B------:R-:W2:Y:S01]  /*1f0a0*/  LDL.128 R104, [R1+0x280] ;  /* 0x0002800001687983 */ /* 0x000ea20000100c00 */
[----:B0-----:R-:W0:Y:S01]  /*1f0b0*/  LDC R2, c[0x0][0xce8] ;  /* 0x00033a00ff027b82 */ /* 0x001e220000000800 */
[----:B------:R-:W-:Y:S02]  /*1f0c0*/  ULDC UR5, c[0x0][0xb88] ;  /* 0x0002e20000057ab9 */ /* 0x000fe40000000800 */
[----:B------:R-:W3:Y:S04]  /*1f0d0*/  LDL.128 R100, [R1+0x290] ;  /* 0x0002900001647983 */ /* 0x000ee80000100c00 */
[----:B------:R-:W4:Y:S04]  /*1f0e0*/  LDL.128 R96, [R1+0x2a0] ;  /* 0x0002a00001607983 */ /* 0x000f280000100c00 */
[----:B------:R-:W4:Y:S04]  /*1f0f0*/  LDL.128 R92, [R1+0x2b0] ;  /* 0x0002b000015c7983 */ /* 0x000f280000100c00 */
[----:B------:R-:W4:Y:S04]  /*1f100*/  LDL.128 R88, [R1+0x2c0] ;  /* 0x0002c00001587983 */ /* 0x000f280000100c00 */
[----:B------:R-:W4:Y:S04]  /*1f110*/  LDL.128 R84, [R1+0x2d0] ;  /* 0x0002d00001547983 */ /* 0x000f280000100c00 */
[----:B------:R-:W4:Y:S04]  /*1f120*/  LDL R153, [R1+0x454] ;  /* 0x0004540001997983 */ /* 0x000f280000100800 */
        /* <DEDUP_REMOVED lines=12> */
[----:B------:R-:W4:Y:S04]  /*1f1f0*/  LDL R158, [R1+0x450] ;  /* 0x00045000019e7983 */ /* 0x000f280000100800 */
[----:B------:R-:W4:Y:S04]  /*1f200*/  LDL R157, [R1+0x44c] ;  /* 0x00044c00019d7983 */ /* 0x000f280000100800 */
[----:B------:R-:W4:Y:S04]  /*1f210*/  LDL.128 R52, [R1+0x320] ;  /* 0x0003200001347983 */ /* 0x000f280000100c00 */
[----:B------:R-:W4:Y:S04]  /*1f220*/  LDL R156, [R1+0x448] ;  /* 0x00044800019c7983 */ /* 0x000f280000100800 */
[----:B------:R-:W4:Y:S04]  /*1f230*/  LDL.128 R64, [R1+0x340] ;  /* 0x0003400001407983 */ /* 0x000f280000100c00 */
[----:B------:R-:W4:Y:S04]  /*1f240*/  LDL R155, [R1+0x444] ;  /* 0x00044400019b7983 */ /* 0x000f280000100800 */
        /* <DEDUP_REMOVED lines=13> */
[----:B------:R-:W-:Y:S01]  /*1f320*/  VIADD R19, R206, UR61 ;  /* 0x0000003dce137c36 */ /* 0x000fe20008000000 */
[----:B------:R-:W-:Y:S01]  /*1f330*/  LOP3.LUT P0, RZ, R212, 0x3, RZ, 0xc0, !PT ;  /* 0x00000003d4ff7812 */ /* 0x000fe2000780c0ff */
[----:B0-----:R-:W-:Y:S01]  /*1f340*/  IMAD R0, R2, UR5, RZ ;  /* 0x0000000502007c24 */ /* 0x001fe2000f8e02ff */
[----:B------:R-:W-:Y:S01]  /*1f350*/  IADD3 R151, P1, R190, 0x8040, RZ ;  /* 0x00008040be977810 */ /* 0x000fe20007f3e0ff */
[----:B------:R-:W-:-:S03]  /*1f360*/  ULDC.64 UR10, c[0x0][0xc90] ;  /* 0x00032400000a7ab9 */ /* 0x000fc60000000a00 */
[----:B------:R-:W-:-:S13]  /*1f370*/  ISETP.GE.OR P2, PT, R19, R0, P0 ;  /* 0x000000001300720c */ /* 0x000fda0000746670 */
[----:B------:R-:W4:Y:S01]  /*1f380*/  @!P2 LDL R3, [R1+0x420] ;  /* 0x000420000103a983 */ /* 0x000f220000100800 */
[----:B------:R-:W-:-:S04]  /*1f390*/  LOP3.LUT R150, R151, 0x380, RZ, 0xc0, !PT ;  /* 0x0000038097967812 */ /* 0x000fc800078ec0ff */
[----:B------:R-:W-:-:S04]  /*1f3a0*/  SHF.R.U64 R150, R150, 0x3, RZ ;  /* 0x0000000396967819 */ /* 0x000fc800000012ff */
[----:B------:R-:W-:Y:S01]  /*1f3b0*/  LOP3.LUT R150, R150, R151, RZ, 0x3c, !PT ;  /* 0x0000009796967212 */ /* 0x000fe200078e3cff */
[----:B------:R-:W-:Y:S01]  /*1f3c0*/  IMAD.X R151, RZ, RZ, R191, P1 ;  /* 0x000000ffff977224 */ /* 0x000fe200008e06bf */
[----:B------:R-:W-:Y:S02]  /*1f3d0*/  ISETP.NE.AND P1, PT, R2, 0x1, PT ;  /* 0x000000010200780c */ /* 0x000fe40003f25270 */
[----:B------:R-:W-:Y:S01]  /*1f3e0*/  R2UR UR14, R204 ;  /* 0x00000000cc0e72ca */ /* 0x000fe200000e0000 */
[----:B------:R-:W-:Y:S01]  /*1f3f0*/  USHF.R.S32.HI UR13, URZ, 0x1f, UR60 ;  /* 0x0000001f3f0d7899 */ /* 0x000fe2000801143c */
[C---:B------:R-:W-:Y:S02]  /*1f400*/  IADD3 R21, P6, R190.reuse, 0x8020, RZ ;  /* 0x00008020be157810 */ /* 0x040fe40007fde0ff */
[----:B------:R-:W-:-:S09]  /*1f410*/  IADD3 R149, P3, R190, 0x8060, RZ ;  /* 0x00008060be957810 */ /* 0x000fd20007f7e0ff */
[----:B------:R-:W-:-:S04]  /*1f420*/  USHF.R.S32.HI UR12, URZ, 0x1f, UR14 ;  /* 0x0000001f3f0c7899 */ /* 0x000fc8000801140e */
[----:B------:R-:W-:Y:S02]  /*1f430*/  UIMAD UR5, UR12, UR10, URZ ;  /* 0x0000000a0c0572a4 */ /* 0x000fe4000f8e023f */
[----:B------:R-:W-:Y:S02]  /*1f440*/  UIMAD.WIDE.U32 UR6, UR14, UR10, URZ ;  /* 0x0000000a0e0672a5 */ /* 0x000fe4000f8e003f */
[----:B------:R-:W-:-:S03]  /*1f450*/  UIMAD UR5, UR14, UR11, UR5 ;  /* 0x0000000b0e0572a4 */ /* 0x000fc6000f8e0205 */
[----:B------:R-:W-:Y:S01]  /*1f460*/  ULDC.64 UR10, c[0x0][0xc98] ;  /* 0x00032600000a7ab9 */ /* 0x000fe20000000a00 */
[----:B------:R-:W-:Y:S01]  /*1f470*/  LOP3.LUT R20, R21, 0x380, RZ, 0xc0, !PT ;  /* 0x0000038015147812 */ /* 0x000fe200078ec0ff */
[----:B------:R-:W-:Y:S01]  /*1f480*/  UIMAD UR8, UR13, UR10, URZ ;  /* 0x0000000a0d0872a4 */ /* 0x000fe2000f8e023f */
[----:B------:R-:W-:Y:S01]  /*1f490*/  LOP3.LUT R148, R149, 0x380, RZ, 0xc0, !PT ;  /* 0x0000038095947812 */ /* 0x000fe200078ec0ff */
[----:B------:R-:W-:Y:S01]  /*1f4a0*/  UIADD3 UR7, UR7, UR5, URZ ;  /* 0x0000000507077290 */ /* 0x000fe2000fffe03f */
[----:B------:R-:W-:Y:S01]  /*1f4b0*/  LOP3.LUT R143, R190, 0x380, RZ, 0xc0, !PT ;  /* 0x00000380be8f7812 */ /* 0x000fe200078ec0ff */
[----:B------:R-:W-:Y:S01]  /*1f4c0*/  UIMAD UR8, UR60, UR11, UR8 ;  /* 0x0000000b3c0872a4 */ /* 0x000fe2000f8e0208 */
[----:B------:R-:W-:Y:S01]  /*1f4d0*/  SHF.R.U64 R20, R20, 0x3, RZ ;  /* 0x0000000314147819 */ /* 0x000fe200000012ff */
[----:B------:R-:W-:Y:S01]  /*1f4e0*/  UIMAD.WIDE.U32 UR6, UR60, UR10, UR6 ;  /* 0x0000000a3c0672a5 */ /* 0x000fe2000f8e0006 */
[----:B------:R-:W-:Y:S02]  /*1f4f0*/  SHF.R.U64 R148, R148, 0x3, RZ ;  /* 0x0000000394947819 */ /* 0x000fe400000012ff */
[----:B------:R-:W-:-:S02]  /*1f500*/  SHF.R.U64 R143, R143, 0x3, RZ ;  /* 0x000000038f8f7819 */ /* 0x000fc400000012ff */
[C---:B------:R-:W-:Y:S02]  /*1f510*/  IADD3 R147, P4, R190.reuse, 0xc000, RZ ;  /* 0x0000c000be937810 */ /* 0x040fe40007f9e0ff */
[----:B------:R-:W-:Y:S01]  /*1f520*/  IADD3 R141, P5, R190, 0xc020, RZ ;  /* 0x0000c020be8d7810 */ /* 0x000fe20007fbe0ff */
[----:B------:R-:W-:Y:S01]  /*1f530*/  VIADD R19, R19, 0x8 ;  /* 0x0000000813137836 */ /* 0x000fe20000000000 */
[----:B------:R-:W-:Y:S01]  /*1f540*/  LOP3.LUT R20, R20, R21, RZ, 0x3c, !PT ;  /* 0x0000001514147212 */ /* 0x000fe200078e3cff */
[--C-:B------:R-:W-:Y:S01]  /*1f550*/  IMAD.X R21, RZ, RZ, R191.reuse, P6 ;  /* 0x000000ffff157224 */ /* 0x100fe200030e06bf */
[----:B------:R-:W-:Y:S01]  /*1f560*/  LOP3.LUT R148, R148, R149, RZ, 0x3c, !PT ;  /* 0x0000009594947212 */ /* 0x000fe200078e3cff */
[--C-:B------:R-:W-:Y:S01]  /*1f570*/  IMAD.X R149, RZ, RZ, R191.reuse, P3 ;  /* 0x000000ffff957224 */ /* 0x100fe200018e06bf */
[----:B------:R-:W-:Y:S01]  /*1f580*/  LOP3.LUT R142, R143, R190, RZ, 0x3c, !PT ;  /* 0x000000be8f8e7212 */ /* 0x000fe200078e3cff */
[----:B------:R-:W-:Y:S01]  /*1f590*/  IMAD.MOV.U32 R143, RZ, RZ, R191 ;  /* 0x000000ffff8f7224 */ /* 0x000fe200078e00bf */
[----:B------:R-:W-:Y:S01]  /*1f5a0*/  IADD3 R145, P6, R190, 0xc040, RZ ;  /* 0x0000c040be917810 */ /* 0x000fe20007fde0ff */
[----:B------:R-:W-:Y:S01]  /*1f5b0*/  ULDC.64 UR10, c[0x0][0xbe8] ;  /* 0x0002fa00000a7ab9 */ /* 0x000fe20000000a00 */
[----:B------:R-:W-:-:S02]  /*1f5c0*/  LOP3.LUT R146, R147, 0x380, RZ, 0xc0, !PT ;  /* 0x0000038093927812 */ /* 0x000fc400078ec0ff */
[----:B------:R-:W-:Y:S02]  /*1f5d0*/  LOP3.LUT R140, R141, 0x380, RZ, 0xc0, !PT ;  /* 0x000003808d8c7812 */ /* 0x000fe400078ec0ff */
[----:B------:R-:W-:Y:S02]  /*1f5e0*/  LOP3.LUT R144, R145, 0x380, RZ, 0xc0, !PT ;  /* 0x0000038091907812 */ /* 0x000fe400078ec0ff */
[----:B------:R-:W-:Y:S02]  /*1f5f0*/  MOV R152, R142 ;  /* 0x0000008e00987202 */ /* 0x000fe40000000f00 */
[----:B------:R-:W-:Y:S02]  /*1f600*/  SHF.R.U64 R146, R146, 0x3, RZ ;  /* 0x0000000392927819 */ /* 0x000fe400000012ff */
[----:B------:R-:W-:Y:S02]  /*1f610*/  SHF.R.U64 R140, R140, 0x3, RZ ;  /* 0x000000038c8c7819 */ /* 0x000fe400000012ff */
[----:B------:R-:W-:-:S02]  /*1f620*/  SHF.R.U64 R144, R144, 0x3, RZ ;  /* 0x0000000390907819 */ /* 0x000fc400000012ff */
[----:B------:R-:W-:Y:S02]  /*1f630*/  LOP3.LUT R146, R146, R147, RZ, 0x3c, !PT ;  /* 0x0000009392927212 */ /* 0x000fe400078e3cff */
[----:B--2---:R-:W-:Y:S02]  /*1f640*/  F2FP.BF16.F32.PACK_AB R104, R105, R104 ;  /* 0x000000686968723e */ /* 0x004fe400000010ff */
[----:B------:R-:W-:Y:S02]  /*1f650*/  F2FP.BF16.F32.PACK_AB R105, R107, R106 ;  /* 0x0000006a6b69723e */ /* 0x000fe400000010ff */
[----:B---3--:R-:W-:Y:S02]  /*1f660*/  F2FP.BF16.F32.PACK_AB R106, R101, R100 ;  /* 0x00000064656a723e */ /* 0x008fe400000010ff */
[----:B------:R-:W0:Y:S01]  /*1f670*/  @P1 LDC R100, c[0x0][0xcec] ;  /* 0x00033b00ff641b82 */ /* 0x000e220000000800 */
[----:B----4-:R-:W-:Y:S02]  /*1f680*/  F2FP.BF16.F32.PACK_AB R96, R97, R96 ;  /* 0x000000606160723e */ /* 0x010fe400000010ff */
[----:B------:R-:W-:-:S02]  /*1f690*/  F2FP.BF16.F32.PACK_AB R97, R99, R98 ;  /* 0x000000626361723e */ /* 0x000fc400000010ff */
[----:B------:R-:W-:-:S03]  /*1f6a0*/  F2FP.BF16.F32.PACK_AB R98, R93, R92 ;  /* 0x0000005c5d62723e */ /* 0x000fc600000010ff */
[----:B------:R-:W1:Y:S01]  /*1f6b0*/  @P1 LDC R92, c[0x0][0xcf0] ;  /* 0x00033c00ff5c1b82 */ /* 0x000e620000000800 */
[----:B------:R-:W-:Y:S02]  /*1f6c0*/  F2FP.BF16.F32.PACK_AB R88, R89, R88 ;  /* 0x000000585958723e */ /* 0x000fe400000010ff */
[----:B------:R-:W-:Y:S02]  /*1f6d0*/  F2FP.BF16.F32.PACK_AB R89, R91, R90 ;  /* 0x0000005a5b59723e */ /* 0x000fe400000010ff */
[----:B------:R-:W-:Y:S01]  /*1f6e0*/  F2FP.BF16.F32.PACK_AB R90, R85, R84 ;  /* 0x00000054555a723e */ /* 0x000fe200000010ff */
[----:B------:R-:W-:Y:S01]  /*1f6f0*/  VIADD R85, R153, UR61 ;  /* 0x0000003d99557c36 */ /* 0x000fe20008000000 */
[----:B------:R-:W-:Y:S02]  /*1f700*/  F2FP.BF16.F32.PACK_AB R80, R81, R80 ;  /* 0x000000505150723e */ /* 0x000fe400000010ff */
[----:B------:R-:W-:Y:S02]  /*1f710*/  F2FP.BF16.F32.PACK_AB R81, R83, R82 ;  /* 0x000000525351723e */ /* 0x000fe400000010ff */
[----:B------:R-:W-:Y:S01]  /*1f720*/  F2FP.BF16.F32.PACK_AB R82, R77, R76 ;  /* 0x0000004c4d52723e */ /* 0x000fe200000010ff */
[----:B0-----:R-:W-:-:S04]  /*1f730*/  @P1 IMAD.HI.U32 R77, R85, R100, RZ ;  /* 0x00000064554d1227 */ /* 0x001fc800078e00ff */
[----:B------:R-:W-:Y:S01]  /*1f740*/  IMAD.MOV.U32 R76, RZ, RZ, R85 ;  /* 0x000000ffff4c7224 */ /* 0x000fe200078e0055 */
[----:B-1----:R-:W-:Y:S02]  /*1f750*/  @P1 SHF.R.U32.HI R76, RZ, R92, R77 ;  /* 0x0000005cff4c1219 */ /* 0x002fe4000001164d */
[----:B------:R-:W-:-:S03]  /*1f760*/  F2FP.BF16.F32.PACK_AB R72, R73, R72 ;  /* 0x000000484948723e */ /* 0x000fc600000010ff */
[--C-:B------:R-:W-:Y:S01]  /*1f770*/  IMAD.MOV R77, RZ, RZ, -R76.reuse ;  /* 0x000000ffff4d7224 */ /* 0x100fe200078e0a4c */
[----:B------:R-:W-:Y:S02]  /*1f780*/  F2FP.BF16.F32.PACK_AB R73, R75, R74 ;  /* 0x0000004a4b49723e */ /* 0x000fe400000010ff */
[----:B------:R-:W-:Y:S01]  /*1f790*/  F2FP.BF16.F32.PACK_AB R75, R59, R58 ;  /* 0x0000003a3b4b723e */ /* 0x000fe200000010ff */
[----:B------:R-:W-:Y:S01]  /*1f7a0*/  IMAD R59, R2, R77, R85 ;  /* 0x0000004d023b7224 */ /* 0x000fe200078e0255 */
[----:B------:R-:W-:Y:S01]  /*1f7b0*/  F2FP.BF16.F32.PACK_AB R83, R79, R78 ;  /* 0x0000004e4f53723e */ /* 0x000fe200000010ff */
[----:B------:R-:W-:Y:S01]  /*1f7c0*/  IMAD.U32 R78, RZ, RZ, UR8 ;  /* 0x00000008ff4e7e24 */ /* 0x000fe2000f8e00ff */
[----:B------:R-:W-:Y:S02]  /*1f7d0*/  F2FP.BF16.F32.PACK_AB R74, R57, R56 ;  /* 0x00000038394a723e */ /* 0x000fe400000010ff */
[----:B------:R-:W-:Y:S02]  /*1f7e0*/  SHF.R.S32.HI R57, RZ, 0x1f, R76 ;  /* 0x0000001fff397819 */ /* 0x000fe4000001144c */
[----:B------:R-:W-:-:S02]  /*1f7f0*/  IADD3 R56, P3, R76, UR6, RZ ;  /* 0x000000064c387c10 */ /* 0x000fc4000ff7e0ff */
[----:B------:R-:W-:Y:S02]  /*1f800*/  F2FP.BF16.F32.PACK_AB R136, R137, R136 ;  /* 0x000000888988723e */ /* 0x000fe400000010ff */
[----:B------:R-:W-:Y:S02]  /*1f810*/  SHF.R.S32.HI R58, RZ, 0x1f, R59 ;  /* 0x0000001fff3a7819 */ /* 0x000fe4000001143b */
[----:B------:R-:W-:Y:S02]  /*1f820*/  F2FP.BF16.F32.PACK_AB R137, R139, R138 ;  /* 0x0000008a8b89723e */ /* 0x000fe400000010ff */
[----:B------:R-:W-:Y:S02]  /*1f830*/  F2FP.BF16.F32.PACK_AB R128, R129, R128 ;  /* 0x000000808180723e */ /* 0x000fe400000010ff */
[----:B------:R-:W-:Y:S02]  /*1f840*/  F2FP.BF16.F32.PACK_AB R138, R133, R132 ;  /* 0x00000084858a723e */ /* 0x000fe400000010ff */
[----:B------:R-:W-:Y:S01]  /*1f850*/  F2FP.BF16.F32.PACK_AB R139, R135, R134 ;  /* 0x00000086878b723e */ /* 0x000fe200000010ff */
[----:B------:R-:W-:Y:S01]  /*1f860*/  BAR.SYNC.DEFER_BLOCKING 0x1, 0x100 ;  /* 0x0044000000007b1d */ /* 0x000fe20000010000 */
[----:B------:R-:W-:-:S02]  /*1f870*/  F2FP.BF16.F32.PACK_AB R129, R131, R130 ;  /* 0x000000828381723e */ /* 0x000fc400000010ff */
[----:B------:R-:W-:Y:S02]  /*1f880*/  F2FP.BF16.F32.PACK_AB R120, R121, R120 ;  /* 0x000000787978723e */ /* 0x000fe400000010ff */
[----:B------:R-:W-:Y:S01]  /*1f890*/  IADD3.X R57, R57, UR7, R78, P3, !PT ;  /* 0x0000000739397c10 */ /* 0x000fe20009ffe44e */
[----:B------:R-:W-:Y:S01]  /*1f8a0*/  ULDC.64 UR6, c[0x0][0xc88] ;  /* 0x0003220000067ab9 */ /* 0x000fe20000000a00 */
[----:B------:R-:W-:Y:S02]  /*1f8b0*/  F2FP.BF16.F32.PACK_AB R130, R125, R124 ;  /* 0x0000007c7d82723e */ /* 0x000fe400000010ff */
[----:B------:R-:W-:Y:S02]  /*1f8c0*/  F2FP.BF16.F32.PACK_AB R131, R127, R126 ;  /* 0x0000007e7f83723e */ /* 0x000fe400000010ff */
[----:B------:R-:W-:Y:S02]  /*1f8d0*/  F2FP.BF16.F32.PACK_AB R121, R123, R122 ;  /* 0x0000007a7b79723e */ /* 0x000fe400000010ff */
[----:B------:R-:W-:Y:S01]  /*1f8e0*/  F2FP.BF16.F32.PACK_AB R112, R113, R112 ;  /* 0x000000707170723e */ /* 0x000fe200000010ff */
[----:B------:R-:W-:Y:S01]  /*1f8f0*/  IMAD R58, R58, UR6, RZ ;  /* 0x000000063a3a7c24 */ /* 0x000fe2000f8e02ff */
[----:B------:R-:W-:-:S02]  /*1f900*/  F2FP.BF16.F32.PACK_AB R122, R117, R116 ;  /* 0x00000074757a723e */ /* 0x000fc400000010ff */
[----:B------:R-:W-:Y:S02]  /*1f910*/  F2FP.BF16.F32.PACK_AB R123, R119, R118 ;  /* 0x00000076777b723e */ /* 0x000fe400000010ff */
[----:B------:R-:W-:Y:S02]  /*1f920*/  F2FP.BF16.F32.PACK_AB R113, R115, R114 ;  /* 0x000000727371723e */ /* 0x000fe400000010ff */
[----:B------:R-:W-:Y:S02]  /*1f930*/  F2FP.BF16.F32.PACK_AB R114, R109, R108 ;  /* 0x0000006c6d72723e */ /* 0x000fe400000010ff */
[----:B------:R-:W-:Y:S01]  /*1f940*/  F2FP.BF16.F32.PACK_AB R115, R111, R110 ;  /* 0x0000006e6f73723e */ /* 0x000fe200000010ff */
[----:B------:R-:W-:Y:S01]  /*1f950*/  STSM.16.M88.4 [R152], R136 ;  /* 0x0000008898007844 */ /* 0x000fe20000000200 */
[----:B------:R-:W-:Y:S01]  /*1f960*/  F2FP.BF16.F32.PACK_AB R107, R103, R102 ;  /* 0x00000066676b723e */ /* 0x000fe200000010ff */
[----:B------:R-:W-:Y:S01]  /*1f970*/  IMAD.WIDE.U32 R56, R59, UR6, R56 ;  /* 0x000000063b387c25 */ /* 0x000fe2000f8e0038 */
[----:B------:R-:W-:Y:S01]  /*1f980*/  F2FP.BF16.F32.PACK_AB R99, R95, R94 ;  /* 0x0000005e5f63723e */ /* 0x000fe200000010ff */
[----:B------:R-:W-:Y:S01]  /*1f990*/  STSM.16.M88.4 [R158], R128 ;  /* 0x000000809e007844 */ /* 0x000fe20000000200 */
[----:B------:R-:W-:Y:S01]  /*1f9a0*/  F2FP.BF16.F32.PACK_AB R91, R87, R86 ;  /* 0x00000056575b723e */ /* 0x000fe200000010ff */
[--C-:B------:R-:W-:Y:S01]  /*1f9b0*/  IMAD.X R147, RZ, RZ, R191.reuse, P4 ;  /* 0x000000ffff937224 */ /* 0x100fe200020e06bf */
[----:B------:R-:W-:Y:S01]  /*1f9c0*/  LOP3.LUT R140, R140, R141, RZ, 0x3c, !PT ;  /* 0x0000008d8c8c7212 */ /* 0x000fe200078e3cff */
[----:B------:R-:W-:Y:S01]  /*1f9d0*/  STSM.16.M88.4 [R157], R120 ;  /* 0x000000789d007844 */ /* 0x000fe20000000200 */
[----:B------:R-:W-:Y:S01]  /*1f9e0*/  F2FP.BF16.F32.PACK_AB R52, R53, R52 ;  /* 0x000000343534723e */ /* 0x000fe200000010ff */
[----:B------:R-:W-:Y:S01]  /*1f9f0*/  IMAD R59, R59, UR7, R58 ;  /* 0x000000073b3b7c24 */ /* 0x000fe2000f8e023a */
[----:B------:R-:W-:Y:S01]  /*1fa00*/  LOP3.LUT R144, R144, R145, RZ, 0x3c, !PT ;  /* 0x0000009190907212 */ /* 0x000fe200078e3cff */
[--C-:B------:R-:W-:Y:S01]  /*1fa10*/  IMAD.X R141, RZ, RZ, R191.reuse, P5 ;  /* 0x000000ffff8d7224 */ /* 0x100fe200028e06bf */
[----:B------:R-:W-:Y:S01]  /*1fa20*/  STSM.16.M88.4 [R156], R112 ;  /* 0x000000709c007844 */ /* 0x000fe20000000200 */
[----:B------:R-:W-:Y:S01]  /*1fa30*/  F2FP.BF16.F32.PACK_AB R53, R55, R54 ;  /* 0x000000363735723e */ /* 0x000fe200000010ff */
[----:B------:R-:W-:Y:S01]  /*1fa40*/  IMAD.X R145, RZ, RZ, R191, P6 ;  /* 0x000000ffff917224 */ /* 0x000fe200030e06bf */
[----:B------:R-:W-:Y:S01]  /*1fa50*/  F2FP.BF16.F32.PACK_AB R64, R65, R64 ;  /* 0x000000404140723e */ /* 0x000fe200000010ff */
[----:B------:R-:W-:Y:S01]  /*1fa60*/  STSM.16.M88.4 [R155], R104 ;  /* 0x000000689b007844 */ /* 0x000fe20000000200 */
[----:B------:R-:W-:Y:S01]  /*1fa70*/  MOV R142, R20 ;  /* 0x00000014008e7202 */ /* 0x000fe20000000f00 */
[----:B------:R-:W-:Y:S01]  /*1fa80*/  ULDC.64 UR6, c[0x0][0xc50] ;  /* 0x0003140000067ab9 */ /* 0x000fe20000000a00 */
[----:B------:R-:W-:Y:S01]  /*1fa90*/  F2FP.BF16.F32.PACK_AB R54, R69, R68 ;  /* 0x000000444536723e */ /* 0x000fe200000010ff */
[----:B------:R-:W-:Y:S01]  /*1faa0*/  STSM.16.M88.4 [R154], R96 ;  /* 0x000000609a007844 */ /* 0x000fe20000000200 */
[----:B------:R-:W-:-:S02]  /*1fab0*/  F2FP.BF16.F32.PACK_AB R55, R71, R70 ;  /* 0x000000464737723e */ /* 0x000fc400000010ff */
[----:B------:R-:W-:Y:S02]  /*1fac0*/  F2FP.BF16.F32.PACK_AB R65, R67, R66 ;  /* 0x000000424341723e */ /* 0x000fe400000010ff */
[----:B------:R-:W-:Y:S01]  /*1fad0*/  F2FP.BF16.F32.PACK_AB R48, R49, R48 ;  /* 0x000000303130723e */ /* 0x000fe200000010ff */
[----:B------:R-:W-:Y:S01]  /*1fae0*/  STSM.16.M88.4 [R229], R88 ;  /* 0x00000058e5007844 */ /* 0x000fe20000000200 */
[----:B------:R-:W-:Y:S01]  /*1faf0*/  MOV R143, R150 ;  /* 0x00000096008f7202 */ /* 0x000fe20000000f00 */
[----:B------:R-:W-:Y:S01]  /*1fb00*/  IMAD.IADD R57, R57, 0x1, R59 ;  /* 0x0000000139397824 */ /* 0x000fe200078e023b */
        /* <DEDUP_REMOVED lines=9> */
[----:B------:R-:W-:Y:S01]  /*1fba0*/  F2FP.BF16.F32.PACK_AB R36, R37, R36 ;  /* 0x000000242524723e */ /* 0x000fe200000010ff */
[----:B------:R-:W-:Y:S01]  /*1fbb0*/  STSM.16.M88.4 [R227], R72 ;  /* 0x00000048e3007844 */ /* 0x000fe20000000200 */
[----:B------:R-:W-:-:S02]  /*1fbc0*/  MOV R21, R146 ;  /* 0x0000009200157202 */ /* 0x000fc40000000f00 */
[----:B------:R-:W-:Y:S02]  /*1fbd0*/  LEA R58, P3, R56, UR6, 0x2 ;  /* 0x00000006383a7c11 */ /* 0x000fe4000f8610ff */
        /* <DEDUP_REMOVED lines=14> */
[----:B------:R-:W-:Y:S01]  /*1fcc0*/  F2FP.BF16.F32.PACK_AB R13, R15, R14 ;  /* 0x0000000e0f0d723e */ /* 0x000fe200000010ff */
[----:B------:R-:W-:Y:S01]  /*1fcd0*/  STSM.16.M88.4 [R20], R48 ;  /* 0x0000003014007844 */ /* 0x000fe20000000200 */
[----:B------:R-:W-:Y:S02]  /*1fce0*/  F2FP.BF16.F32.PACK_AB R14, R9, R8 ;  /* 0x00000008090e723e */ /* 0x000fe400000010ff */
[----:B------:R-:W-:Y:S01]  /*1fcf0*/  F2FP.BF16.F32.PACK_AB R15, R11, R10 ;  /* 0x0000000a0b0f723e */ /* 0x000fe200000010ff */
[----:B------:R-:W-:Y:S01]  /*1fd00*/  STSM.16.M88.4 [R21], R4 ;  /* 0x0000000415007844 */ /* 0x000fe20000000200 */
[----:B------:R-:W-:-:S03]  /*1fd10*/  LEA.HI.X R59, R56, UR7, R57, 0x2, P3 ;  /* 0x00000007383b7c11 */ /* 0x000fc600098f1439 */
[----:B------:R-:W-:Y:S04]  /*1fd20*/  STSM.16.M88.4 [R140], R36 ;  /* 0x000000248c007844 */ /* 0x000fe80000000200 */
[----:B------:R-:W-:Y:S04]  /*1fd30*/  STSM.16.M88.4 [R141], R28 ;  /* 0x0000001c8d007844 */ /* 0x000fe80000000200 */
[----:B------:R-:W-:Y:S04]  /*1fd40*/  STSM.16.M88.4 [R226], R12 ;  /* 0x0000000ce2007844 */ /* 0x000fe80000000200 */
[----:B------:R-:W-:Y:S04]  /*1fd50*/  SHFL.IDX PT, R44, R58, RZ, 0x1c1f ;  /* 0x001c1fff3a2c7589 */ /* 0x000fe800000e0000 */
[----:B------:R-:W0:Y:S01]  /*1fd60*/  SHFL.IDX PT, R45, R59, RZ, 0x1c1f ;  /* 0x001c1fff3b2d7589 */ /* 0x000e2200000e0000 */
[----:B------:R-:W-:Y:S01]  /*1fd70*/  BAR.SYNC.DEFER_BLOCKING 0x1, 0x100 ;  /* 0x0044000000007b1d */ /* 0x000fe20000010000 */
[----:B------:R-:W-:-:S05]  /*1fd80*/  ISETP.GE.OR P0, PT, R19, R0, P0 ;  /* 0x000000001300720c */ /* 0x000fca0000706670 */
[----:B0-----:R0:W-:Y:S08]  /*1fd90*/  @!P2 ST.E desc[UR36][R44.64], R3 ;  /* 0x000000032c00a985 */ /* 0x0011f0000c101924 */
[----:B------:R-:W2:Y:S01]  /*1fda0*/  @!P0 LDL R19, [R1+0x424] ;  /* 0x0004240001138983 */ /* 0x000ea20000100800 */
[----:B------:R-:W-:Y:S02]  /*1fdb0*/  IMAD R8, R210, 0x40, R193 ;  /* 0x00000040d2087824 */ /* 0x000fe400078e02c1 */
[----:B------:R-:W-:-:S04]  /*1fdc0*/  IMAD.MOV.U32 R9, RZ, RZ, 0x2 ;  /* 0x00000002ff097424 */ /* 0x000fc800078e00ff */
[----:B------:R-:W-:-:S03]  /*1fdd0*/  IMAD.WIDE R8, R8, R9, UR58 ;  /* 0x0000003a08087e25 */ /* 0x000fc6000f8e0209 */
        /* <DEDUP_REMOVED lines=8> */
[----:B------:R-:W-:Y:S01]  /*1fe60*/  LOP3.LUT R6, R11, 0x380, RZ, 0xc0, !PT ;  /* 0x000003800b067812 */ /* 0x000fe200078ec0ff */
[----:B------:R-:W-:Y:S01]  /*1fe70*/  SHFL.IDX PT, R20, R58, 0x1, 0x1c1f ;  /* 0x003c1f003a147f89 */ /* 0x000fe200000e0000 */
[----:B------:R-:W-:-:S02]  /*1fe80*/  SHF.R.U64 R52, R52, 0x3, RZ ;  /* 0x0000000334347819 */ /* 0x000fc400000012ff */
[----:B------:R-:W-:Y:S01]  /*1fe90*/  SHF.R.U64 R6, R6, 0x3, RZ ;  /* 0x0000000306067819 */ /* 0x000fe200000012ff */
[----:B------:R-:W2:Y:S01]  /*1fea0*/  SHFL.IDX PT, R21, R59, 0x1, 0x1c1f ;  /* 0x003c1f003b157f89 */ /* 0x000ea200000e0000 */
[----:B------:R-:W-:Y:S01]  /*1feb0*/  LOP3.LUT R52, R52, R53, RZ, 0x3c, !PT ;  /* 0x0000003534347212 */ /* 0x000fe200078e3cff */
[----:B------:R-:W-:Y:S01]  /*1fec0*/  IMAD.X R53, RZ, RZ, R9, P6 ;  /* 0x000000ffff357224 */ /* 0x000fe200030e0609 */
[----:B------:R-:W-:Y:S02]  /*1fed0*/  LOP3.LUT R10, R6, R11, RZ, 0x3c, !PT ;  /* 0x0000000b060a7212 */ /* 0x000fe400078e3cff */
[----:B------:R-:W-:-:S04]  /*1fee0*/  IADD3 R6, P6, R8, 0xf000, RZ ;  /* 0x0000f00008067810 */ /* 0x000fc80007fde0ff */
[----:B0-----:R-:W-:Y:S02]  /*1fef0*/  LOP3.LUT R3, R6, 0x380, RZ, 0xc0, !PT ;  /* 0x0000038006037812 */ /* 0x001fe400078ec0ff */
[C---:B------:R-:W-:Y:S02]  /*1ff00*/  IADD3 R25, P4, R8.reuse, 0x3000, RZ ;  /* 0x0000300008197810 */ /* 0x040fe40007f9e0ff */
[----:B------:R-:W-:Y:S02]  /*1ff10*/  SHF.R.U64 R3, R3, 0x3, RZ ;  /* 0x0000000303037819 */ /* 0x000fe400000012ff */
[----:B------:R-:W-:Y:S02]  /*1ff20*/  IADD3 R29, P5, R8, 0x4000, RZ ;  /* 0x00004000081d7810 */ /* 0x000fe40007fbe0ff */
[----:B------:R-:W-:Y:S02]  /*1ff30*/  LOP3.LUT R24, R25, 0x380, RZ, 0xc0, !PT ;  /* 0x0000038019187812 */ /* 0x000fe400078ec0ff */
[----:B------:R-:W-:-:S02]  /*1ff40*/  LOP3.LUT R28, R29, 0x380, RZ, 0xc0, !PT ;  /* 0x000003801d1c7812 */ /* 0x000fc400078ec0ff */
[----:B------:R-:W-:Y:S02]  /*1ff50*/  LOP3.LUT R72, R3, R6, RZ, 0x3c, !PT ;  /* 0x0000000603487212 */ /* 0x000fe400078e3cff */
[----:B------:R-:W0:Y:S01]  /*1ff60*/  @P1 LDC R3, c[0x0][0xcec] ;  /* 0x00033b00ff031b82 */ /* 0x000e220000000800 */
[----:B------:R-:W-:Y:S02]  /*1ff70*/  IADD3 R5, P3, R8, 0x2000, RZ ;  /* 0x0000200008057810 */ /* 0x000fe40007f7e0ff */
[----:B------:R-:W-:Y:S02]  /*1ff80*/  SHF.R.U64 R24, R24, 0x3, RZ ;  /* 0x0000000318187819 */ /* 0x000fe400000012ff */
[----:B------:R-:W-:Y:S01]  /*1ff90*/  SHF.R.U64 R28, R28, 0x3, RZ ;  /* 0x000000031c1c7819 */ /* 0x000fe200000012ff */
        /* <DEDUP_REMOVED lines=10> */
[----:B------:R-:W-:Y:S02]  /*20040*/  LOP3.LUT R36, R37, 0x380, RZ, 0xc0, !PT ;  /* 0x0000038025247812 */ /* 0x000fe400078ec0ff */
[----:B------:R-:W-:Y:S02]  /*20050*/  LOP3.LUT R40, R41, 0x380, RZ, 0xc0, !PT ;  /* 0x0000038029287812 */ /* 0x000fe400078ec0ff */
[----:B------:R-:W-:Y:S02]  /*20060*/  LOP3.LUT R44, R45, 0x380, RZ, 0xc0, !PT ;  /* 0x000003802d2c7812 */ /* 0x000fe400078ec0ff */
[----:B------:R-:W-:Y:S01]  /*20070*/  LOP3.LUT R48, R49, 0x380, RZ, 0xc0, !PT ;  /* 0x0000038031307812 */ /* 0x000fe200078ec0ff */
[----:B------:R-:W-:Y:S01]  /*20080*/  UIMAD UR5, UR12, UR10, URZ ;  /* 0x0000000a0c0572a4 */ /* 0x000fe2000f8e023f */
[----:B------:R-:W-:-:S02]  /*20090*/  SHF.R.U64 R36, R36, 0x3, RZ ;  /* 0x0000000324247819 */ /* 0x000fc400000012ff */
[----:B------:R-:W-:Y:S02]  /*200a0*/  SHF.R.U64 R40, R40, 0x3, RZ ;  /* 0x0000000328287819 */ /* 0x000fe400000012ff */
[----:B------:R-:W-:Y:S02]  /*200b0*/  SHF.R.U64 R44, R44, 0x3, RZ ;  /* 0x000000032c2c7819 */ /* 0x000fe400000012ff */
[----:B------:R-:W-:Y:S02]  /*200c0*/  SHF.R.U64 R48, R48, 0x3, RZ ;  /* 0x0000000330307819 */ /* 0x000fe400000012ff */
[----:B------:R-:W-:Y:S01]  /*200d0*/  LOP3.LUT R4, R5, 0x380, RZ, 0xc0, !PT ;  /* 0x0000038005047812 */ /* 0x000fe200078ec0ff */
[----:B------:R-:W-:Y:S01]  /*200e0*/  VIADD R78, R211, UR61 ;  /* 0x0000003dd34e7c36 */ /* 0x000fe20008000000 */
[----:B------:R-:W-:Y:S01]  /*200f0*/  LOP3.LUT R36, R36, R37, RZ, 0x3c, !PT ;  /* 0x0000002524247212 */ /* 0x000fe200078e3cff */
[----:B------:R-:W-:Y:S01]  /*20100*/  UIMAD.WIDE.U32 UR6, UR14, UR10, URZ ;  /* 0x0000000a0e0672a5 */ /* 0x000fe2000f8e003f */
[----:B------:R-:W-:Y:S01]  /*20110*/  LOP3.LUT R40, R40, R41, RZ, 0x3c, !PT ;  /* 0x0000002928287212 */ /* 0x000fe200078e3cff */
[----:B------:R-:W-:Y:S01]  /*20120*/  UIMAD UR5, UR14, UR11, UR5 ;  /* 0x0000000b0e0572a4 */ /* 0x000fe2000f8e0205 */
[----:B------:R-:W-:Y:S01]  /*20130*/  LOP3.LUT R44, R44, R45, RZ, 0x3c, !PT ;  /* 0x0000002d2c2c7212 */ /* 0x000fe200078e3cff */
[--C-:B------:R-:W-:Y:S01]  /*20140*/  IMAD.X R37, RZ, RZ, R9.reuse, P2 ;  /* 0x000000ffff257224 */ /* 0x100fe200010e0609 */
[----:B------:R-:W-:Y:S01]  /*20150*/  LOP3.LUT R48, R48, R49, RZ, 0x3c, !PT ;  /* 0x0000003130307212 */ /* 0x000fe200078e3cff */
[--C-:B------:R-:W-:Y:S01]  /*20160*/  IMAD.X R41, RZ, RZ, R9.reuse, P3 ;  /* 0x000000ffff297224 */ /* 0x100fe200018e0609 */
[----:B------:R-:W-:Y:S01]  /*20170*/  SHF.R.U64 R4, R4, 0x3, RZ ;  /* 0x0000000304047819 */ /* 0x000fe200000012ff */
[--C-:B------:R-:W-:Y:S01]  /*20180*/  IMAD.X R45, RZ, RZ, R9.reuse, P4 ;  /* 0x000000ffff2d7224 */ /* 0x100fe200020e0609 */
[C---:B------:R-:W-:Y:S01]  /*20190*/  IADD3 R57, P2, R8.reuse, 0xb000, RZ ;  /* 0x0000b00008397810 */ /* 0x040fe20007f5e0ff */
[----:B------:R-:W-:Y:S01]  /*201a0*/  IMAD.X R49, RZ, RZ, R9, P5 ;  /* 0x000000ffff317224 */ /* 0x000fe200028e0609 */
[C---:B------:R-:W-:Y:S01]  /*201b0*/  IADD3 R61, P3, R8.reuse, 0xc000, RZ ;  /* 0x0000c000083d7810 */ /* 0x040fe20007f7e0ff */
[----:B------:R-:W-:Y:S01]  /*201c0*/  ULDC.64 UR10, c[0x0][0xbf0] ;  /* 0x0002fc00000a7ab9 */ /* 0x000fe20000000a00 */
[----:B------:R-:W-:Y:S01]  /*201d0*/  IADD3 R65, P4, R8, 0xd000, RZ ;  /* 0x0000d00008417810 */ /* 0x000fe20007f9e0ff */
[----:B0-----:R-:W-:Y:S01]  /*201e0*/  @P1 IMAD.HI.U32 R3, R78, R3, RZ ;  /* 0x000000034e031227 */ /* 0x001fe200078e00ff */
[----:B------:R-:W-:Y:S01]  /*201f0*/  IADD3 R69, P5, R8, 0xe000, RZ ;  /* 0x0000e00008457810 */ /* 0x000fe20007fbe0ff */
[----:B------:R-:W-:Y:S01]  /*20200*/  UIMAD UR8, UR13, UR10, URZ ;  /* 0x0000000a0d0872a4 */ /* 0x000fe2000f8e023f */
[----:B------:R-:W-:Y:S01]  /*20210*/  LOP3.LUT R12, R4, R5, RZ, 0x3c, !PT ;  /* 0x00000005040c7212 */ /* 0x000fe200078e3cff */
[----:B------:R-:W-:Y:S01]  /*20220*/  UIADD3 UR7, UR7, UR5, URZ ;  /* 0x0000000507077290 */ /* 0x000fe2000fffe03f */
[----:B------:R-:W-:-:S02]  /*20230*/  LOP3.LUT R56, R57, 0x380, RZ, 0xc0, !PT ;  /* 0x0000038039387812 */ /* 0x000fc400078ec0ff */
[----:B------:R-:W-:Y:S02]  /*20240*/  LOP3.LUT R60, R61, 0x380, RZ, 0xc0, !PT ;  /* 0x000003803d3c7812 */ /* 0x000fe400078ec0ff */
[----:B------:R-:W-:Y:S02]  /*20250*/  LOP3.LUT R64, R65, 0x380, RZ, 0xc0, !PT ;  /* 0x0000038041407812 */ /* 0x000fe400078ec0ff */
[----:B------:R-:W-:Y:S02]  /*20260*/  LOP3.LUT R68, R69, 0x380, RZ, 0xc0, !PT ;  /* 0x0000038045447812 */ /* 0x000fe400078ec0ff */
[----:B------:R-:W-:Y:S01]  /*20270*/  LOP3.LUT R5, R8, 0x380, RZ, 0xc0, !PT ;  /* 0x0000038008057812 */ /* 0x000fe200078ec0ff */
[----:B------:R-:W-:Y:S02]  /*20280*/  UIMAD UR5, UR60, UR11, UR8 ;  /* 0x0000000b3c0572a4 */ /* 0x000fe4000f8e0208 */
[----:B------:R-:W-:Y:S01]  /*20290*/  UIMAD.WIDE.U32 UR6, UR60, UR10, UR6 ;  /* 0x0000000a3c0672a5 */ /* 0x000fe2000f8e0006 */
[----:B------:R-:W-:-:S02]  /*202a0*/  SHF.R.U64 R56, R56, 0x3, RZ ;  /* 0x0000000338387819 */ /* 0x000fc400000012ff */
[----:B------:R-:W-:Y:S02]  /*202b0*/  SHF.R.U64 R60, R60, 0x3, RZ ;  /* 0x000000033c3c7819 */ /* 0x000fe400000012ff */
[----:B------:R-:W-:Y:S02]  /*202c0*/  SHF.R.U64 R64, R64, 0x3, RZ ;  /* 0x0000000340407819 */ /* 0x000fe400000012ff */
[----:B------:R-:W-:Y:S02]  /*202d0*/  SHF.R.U64 R68, R68, 0x3, RZ ;  /* 0x0000000344447819 */ /* 0x000fe400000012ff */
[----:B------:R-:W-:Y:S01]  /*202e0*/  SHF.R.U64 R5, R5, 0x3, RZ ;  /* 0x0000000305057819 */ /* 0x000fe200000012ff */
[----:B------:R-:W-:Y:S01]  /*202f0*/  UIADD3 UR5, UR7, UR5, URZ ;  /* 0x0000000507057290 */ /* 0x000fe2000fffe03f */
        /* <DEDUP_REMOVED lines=10> */
[----:B------:R-:W-:Y:S01]  /*203a0*/  ULDC.64 UR10, c[0x0][0xbe0] ;  /* 0x0002f800000a7ab9 */ /* 0x000fe20000000a00 */
[----:B------:R-:W-:-:S02]  /*203b0*/  IMAD.MOV.U32 R5, RZ, RZ, R9 ;  /* 0x000000ffff057224 */ /* 0x000fc400078e0009 */
[----:B------:R-:W-:-:S05]  /*203c0*/  VIADD R81, R210, UR61 ;  /* 0x0000003dd2517c36 */ /* 0x000fca0008000000 */
[----:B------:R-:W-:Y:S01]  /*203d0*/  ISETP.GE.AND P2, PT, R81, R0, PT ;  /* 0x000000005100720c */ /* 0x000fe20003f46270 */
[----:B------:R-:W-:Y:S01]  /*203e0*/  BSSY B1, `(.L_x_11291) ;  /* 0x000004a000017945 */ /* 0x000fe20003800000 */
[----:B--2---:R0:W-:Y:S04]  /*203f0*/  @!P0 ST.E desc[UR36][R20.64], R19 ;  /* 0x0000001314008985 */ /* 0x0041e8000c101924 */
[----:B------:R-:W5:Y:S04]  /*20400*/  LD.E.128 R4, desc[UR36][R4.64] ;  /* 0x0000002404047980 */ /* 0x000f68000c101d00 */
[----:B------:R-:W5:Y:S01]  /*20410*/  LD.E.128 R8, desc[UR36][R10.64] ;  /* 0x000000240a087980 */ /* 0x000f62000c101d00 */
[----:B0-----:R-:W0:Y:S01]  /*20420*/  @P1 LDC R20, c[0x0][0xcf0] ;  /* 0x00033c00ff141b82 */ /* 0x001e220000000800 */
[----:B------:R-:W-:-:S02]  /*20430*/  IMAD.MOV.U32 R19, RZ, RZ, R78 ;  /* 0x000000ffff137224 */ /* 0x000fc400078e004e */
[----:B------:R-:W5:Y:S01]  /*20440*/  LD.E.128 R12, desc[UR36][R12.64] ;  /* 0x000000240c0c7980 */ /* 0x000f62000c101d00 */
[----:B------:R-:W-:-:S03]  /*20450*/  IMAD.U32 R21, RZ, RZ, UR7 ;  /* 0x00000007ff157e24 */ /* 0x000fc6000f8e00ff */
[----:B------:R-:W5:Y:S04]  /*20460*/  LD.E.128 R24, desc[UR36][R24.64] ;  /* 0x0000002418187980 */ /* 0x000f68000c101d00 */
[----:B------:R-:W5:Y:S04]  /*20470*/  LD.E.128 R28, desc[UR36][R28.64] ;  /* 0x000000241c1c7980 */ /* 0x000f68000c101d00 */
[----:B------:R-:W5:Y:S04]  /*20480*/  LD.E.128 R32, desc[UR36][R32.64] ;  /* 0x0000002420207980 */ /* 0x000f68000c101d00 */
[----:B------:R-:W5:Y:S04]  /*20490*/  LD.E.128 R36, desc[UR36][R36.64] ;  /* 0x0000002424247980 */ /* 0x000f68000c101d00 */
[----:B------:R-:W5:Y:S01]  /*204a0*/  LD.E.128 R40, desc[UR36][R40.64] ;  /* 0x0000002428287980 */ /* 0x000f62000c101d00 */
[----:B0-----:R-:W-:Y:S01]  /*204b0*/  @P1 SHF.R.U32.HI R19, RZ, R20, R3 ;  /* 0x00000014ff131219 */ /* 0x001fe20000011603 */
[----:B------:R-:W-:-:S02]  /*204c0*/  IMAD.U32 R20, RZ, RZ, UR6 ;  /* 0x00000006ff147e24 */ /* 0x000fc4000f8e00ff */
[----:B------:R-:W5:Y:S01]  /*204d0*/  LD.E.128 R44, desc[UR36][R44.64] ;  /* 0x000000242c2c7980 */ /* 0x000f62000c101d00 */
[----:B------:R-:W-:Y:S01]  /*204e0*/  IMAD.U32 R3, RZ, RZ, UR5 ;  /* 0x00000005ff037e24 */ /* 0x000fe2000f8e00ff */
[--C-:B------:R-:W-:Y:S01]  /*204f0*/  SHF.R.S32.HI R76, RZ, 0x1f, R19.reuse ;  /* 0x0000001fff4c7819 */ /* 0x100fe20000011413 */
[----:B------:R-:W-:Y:S01]  /*20500*/  IMAD.MOV R77, RZ, RZ, -R19 ;  /* 0x000000ffff4d7224 */ /* 0x000fe200078e0a13 */
[----:B------:R-:W5:Y:S01]  /*20510*/  LD.E.128 R48, desc[UR36][R48.64] ;  /* 0x0000002430307980 */ /* 0x000f62000c101d00 */
[----:B------:R-:W-:Y:S02]  /*20520*/  ULDC.64 UR6, c[0x0][0xbd8] ;  /* 0x0002f60000067ab9 */ /* 0x000fe40000000a00 */
[----:B------:R-:W-:Y:S01]  /*20530*/  IMAD R21, R2, R77, R78 ;  /* 0x0000004d02157224 */ /* 0x000fe200078e024e */
[----:B------:R-:W5:Y:S01]  /*20540*/  LD.E.128 R52, desc[UR36][R52.64] ;  /* 0x0000002434347980 */ /* 0x000f62000c101d00 */
[----:B------:R-:W-:Y:S02]  /*20550*/  IMAD R76, R76, UR10, RZ ;  /* 0x0000000a4c4c7c24 */ /* 0x000fe4000f8e02ff */
[----:B------:R-:W-:Y:S01]  /*20560*/  IMAD.MOV.U32 R2, RZ, RZ, R20 ;  /* 0x000000ffff027224 */ /* 0x000fe200078e0014 */
[----:B------:R-:W5:Y:S01]  /*20570*/  LD.E.128 R56, desc[UR36][R56.64] ;  /* 0x0000002438387980 */ /* 0x000f62000c101d00 */
[----:B------:R-:W-:-:S02]  /*20580*/  IMAD R77, R19, UR11, R76 ;  /* 0x0000000b134d7c24 */ /* 0x000fc4000f8e024c */
[----:B------:R-:W-:Y:S01]  /*20590*/  IMAD.WIDE.U32 R2, R19, UR10, R2 ;  /* 0x0000000a13027c25 */ /* 0x000fe2000f8e0002 */
        /* <DEDUP_REMOVED lines=13> */
[----:B------:R-:W-:Y:S01]  /*20670*/  VIADD R19, R81, 0x20 ;  /* 0x0000002051137836 */ /* 0x000fe20000000000 */
[----:B------:R-:W-:Y:S01]  /*20680*/  UIADD3 UR5, UR42, 0x32420, URZ ;  /* 0x000324202a057890 */ /* 0x000fe2000fffe03f */
[C---:B------:R-:W-:Y:S02]  /*20690*/  IMAD R77, R21.reuse, UR7, R20 ;  /* 0x00000007154d7c24 */ /* 0x040fe4000f8e0214 */
[----:B------:R-:W-:Y:S01]  /*206a0*/  IMAD.WIDE.U32 R2, R21, UR6, R2 ;  /* 0x0000000615027c25 */ /* 0x000fe2000f8e0002 */
[----:B------:R-:W-:Y:S01]  /*206b0*/  ISETP.GE.AND P1, PT, R19, R0, PT ;  /* 0x000000001300720c */ /* 0x000fe20003f26270 */
[----:B------:R-:W-:Y:S02]  /*206c0*/  ULDC.64 UR6, c[0x0][0xb80] ;  /* 0x0002e00000067ab9 */ /* 0x000fe40000000a00 */
[----:B------:R-:W-:Y:S01]  /*206d0*/  VIADD R19, R81, 0x40 ;  /* 0x0000004051137836 */ /* 0x000fe20000000000 */
[----:B------:R-:W-:Y:S01]  /*206e0*/  LEA R80, P3, R2, UR6, 0x1 ;  /* 0x0000000602507c11 */ /* 0x000fe2000f8608ff */
[----:B------:R-:W-:Y:S01]  /*206f0*/  IMAD.IADD R3, R3, 0x1, R77 ;  /* 0x0000000103037824 */ /* 0x000fe200078e024d */
[----:B------:R-:W-:-:S02]  /*20700*/  UPRMT UR5, URZ, 0x654, UR5 ;  /* 0x000006543f057896 */ /* 0x000fc40008000005 */
[----:B------:R-:W-:Y:S02]  /*20710*/  ISETP.GE.AND P0, PT, R19, R0, PT ;  /* 0x000000001300720c */ /* 0x000fe40003f06270 */
[----:B------:R-:W-:Y:S01]  /*20720*/  LEA.HI.X R19, R2, UR7, R3, 0x1, P3 ;  /* 0x0000000702137c11 */ /* 0x000fe200098f0c03 */
[----:B0-----:R0:W1:Y:S04]  /*20730*/  SHFL.IDX PT, R78, R80, RZ, 0x181f ;  /* 0x00181fff504e7589 */ /* 0x00106800000e0000 */
[----:B------:R0:W2:Y:S01]  /*20740*/  SHFL.IDX PT, R79, R19, RZ, 0x181f ;  /* 0x00181fff134f7589 */ /* 0x0000a200000e0000 */
[----:B------:R-:W-:Y:S01]  /*20750*/  SYNCS.ARRIVE.TRANS64.RED.A1T0 RZ, [UR5], RZ ;  /* 0x000000ffffff79a7 */ /* 0x000fe20008100405 */
[----:B------:R-:W-:Y:S05]  /*20760*/  @P2 BRA `(.L_x_11292) ;  /* 0x0000000000442947 */ /* 0x000fea0003800000 */
        /* <DEDUP_REMOVED lines=17> */
.L_x_11292:
[----:B------:R-:W-:Y:S05]  /*20880*/  BSYNC B1 ;  /* 0x0000000000017941 */ /* 0x000fea0003800000 */
.L_x_11291:
[----:B---3--:R3:W4:Y:S01]  /*20890*/  SHFL.IDX PT, R21, R19, 0x1, 0x181f ;  /* 0x00381f0013157f89 */ /* 0x00872200000e0000 */
        /* <DEDUP_REMOVED lines=9> */
[-C--:B-----5:R-:W-:Y:S02]  /*20930*/  @!P3 LEA R4, P5, R195, R20.reuse, 0x1 ;  /* 0x00000014c304b211 */ /* 0x0a0fe400078a08ff */
[-C--:B----4-:R-:W-:Y:S02]  /*20940*/  @!P4 LEA.HI.X R3, R193, R21.reuse, R203, 0x1, P6 ;  /* 0x00000015c103c211 */ /* 0x090fe400030f0ccb */
[-C--:B------:R-:W-:Y:S02]  /*20950*/  @!P2 LEA R6, P6, R194, R20.reuse, 0x1 ;  /* 0x00000014c206a211 */ /* 0x080fe400078c08ff */
        /* <DEDUP_REMOVED lines=8> */
.L_x_11294:
[----:B------:R-:W-:Y:S05]  /*209e0*/  BSYNC B1 ;  /* 0x0000000000017941 */ /* 0x000fea0003800000 */
.L_x_11293:
[----:B0----5:R0:W0:Y:S01]  /*209f0*/  SHFL.IDX PT, R9, R19, 0x2, 0x181f ;  /* 0x00581f0013097f89 */ /* 0x02102200000e0000 */
        /* <DEDUP_REMOVED lines=9> */
[-C--:B------:R-:W-:Y:S02]  /*20a90*/  @!P2 LEA R4, P5, R195, R8.reuse, 0x1 ;  /* 0x00000008c304a211 */ /* 0x080fe400078a08ff */
[-C--:B------:R-:W-:Y:S02]  /*20aa0*/  @!P1 LEA R6, P4, R194, R8.reuse, 0x1 ;  /* 0x00000008c2069211 */ /* 0x080fe400078808ff */
[-C--:B------:R-:W-:Y:S02]  /*20ab0*/  @!P3 LEA.HI.X R3, R193, R9.reuse, R203, 0x1, P6 ;  /* 0x00000009c103b211 */ /* 0x080fe400030f0ccb */
        /* <DEDUP_REMOVED lines=8> */
.L_x_11296:
[----:B------:R-:W-:Y:S05]  /*20b40*/  BSYNC B1 ;  /* 0x0000000000017941 */ /* 0x000fea0003800000 */
.L_x_11295:
[----:B0-----:R-:W-:Y:S01]  /*20b50*/  VIADD R3, R81, 0x60 ;  /* 0x0000006051037836 */ /* 0x001fe20000000000 */
[----:B---3--:R-:W0:Y:S04]  /*20b60*/  SHFL.IDX PT, R19, R19, 0x3, 0x181f ;  /* 0x00781f0013137f89 */ /* 0x008e2800000e0000 */
[----:B------:R-:W-:Y:S01]  /*20b70*/  ISETP.GE.AND P0, PT, R3, R0, PT ;  /* 0x000000000300720c */ /* 0x000fe20003f06270 */
[----:B------:R-:W3:-:S12]  /*20b80*/  SHFL.IDX PT, R80, R80, 0x3, 0x181f ;  /* 0x00781f0050507f89 */ /* 0x000ed800000e0000 */
[----:B------:R-:W-:Y:S05]  /*20b90*/  @P0 BRA `(.L_x_11297) ;  /* 0x0000000c00280947 */ /* 0x000fea0003800000 */
[----:B------:R-:W-:Y:S02]  /*20ba0*/  ULDC UR5, c[0x0][0xbc8] ;  /* 0x0002f20000057ab9 */ /* 0x000fe40000000800 */
[----:B------:R-:W-:Y:S02]  /*20bb0*/  ISETP.GE.AND P3, PT, R193, UR5, PT ;  /* 0x00000005c1007c0c */ /* 0x000fe4000bf66270 */
[----:B------:R-:W-:Y:S02]  /*20bc0*/  ISETP.GE.AND P4, PT, R195, UR5, PT ;  /* 0x00000005c3007c0c */ /* 0x000fe4000bf86270 */
[----:B------:R-:W-:-:S09]  /*20bd0*/  ISETP.GE.AND P5, PT, R194, UR5, PT ;  /* 0x00000005c2007c0c */ /* 0x000fd2000bfa6270 */
[-C--:B---3--:R-:W-:Y:S02]  /*20be0*/  @!P3 LEA R2, P0, R193, R80.reuse, 0x1 ;  /* 0x00000050c102b211 */ /* 0x088fe400078008ff */
[-C--:B------:R-:W-:Y:S02]  /*20bf0*/  @!P4 LEA R4, P1, R195, R80.reuse, 0x1 ;  /* 0x00000050c304c211 */ /* 0x080fe400078208ff */
[C---:B------:R-:W-:Y:S02]  /*20c00*/  @!P5 LEA R6, P2, R194.reuse, R80, 0x1 ;  /* 0x00000050c206d211 */ /* 0x040fe400078408ff */
        /* <DEDUP_REMOVED lines=12> */
.L_x_11290:
[----:B0-----:R-:W0:Y:S01]  /*20cd0*/  LDC R6, c[0x0][0xce8] ;  /* 0x00033a00ff067b82 */ /* 0x001e220000000800 */
[----:B------:R-:W-:Y:S01]  /*20ce0*/  R2UR UR5, R204 ;  /* 0x00000000cc0572ca */ /* 0x000fe200000e0000 */
[----:B------:R-:W-:Y:S01]  /*20cf0*/  USHF.R.S32.HI UR10, URZ, 0x1f, UR60 ;  /* 0x0000001f3f0a7899 */ /* 0x000fe2000801143c */
[----:B------:R-:W-:Y:S01]  /*20d00*/  ISETP.GE.AND P0, PT, R205, 0x80, PT ;  /* 0x00000080cd00780c */ /* 0x000fe20003f06270 */
[----:B------:R-:W-:Y:S10]  /*20d10*/  BSSY B1, `(.L_x_11298) ;  /* 0x000002f000017945 */ /* 0x000ff40003800000 */
[----:B------:R-:W-:Y:S01]  /*20d20*/  USHF.R.S32.HI UR8, URZ, 0x1f, UR5 ;  /* 0x0000001f3f087899 */ /* 0x000fe20008011405 */
        /* <DEDUP_REMOVED lines=14> */
[----:B------:R-:W-:Y:S01]  /*20e10*/  R2UR UR11, R204 ;  /* 0x00000000cc0b72ca */ /* 0x000fe200000e0000 */
[----:B------:R-:W-:Y:S01]  /*20e20*/  UIMAD UR5, UR8, UR12, URZ ;  /* 0x0000000c080572a4 */ /* 0x000fe2000f8e023f */
[----:B------:R-:W-:-:S09]  /*20e30*/  IMAD.MOV.U32 R2, RZ, RZ, R4 ;  /* 0x000000ffff027224 */ /* 0x000fd200078e0004 */
[----:B------:R-:W2:Y:S02]  /*20e40*/  @P0 LDC R5, c[0x0][0xcec] ;  /* 0x00033b00ff050b82 */ /* 0x000ea40000000800 */
[----:B------:R-:W-:Y:S02]  /*20e50*/  UIMAD.WIDE.U32 UR6, UR11, UR12, URZ ;  /* 0x0000000c0b0672a5 */ /* 0x000fe4000f8e003f */
[----:B------:R-:W-:-:S03]  /*20e60*/  UIMAD UR5, UR11, UR13, UR5 ;  /* 0x0000000d0b0572a4 */ /* 0x000fc6000f8e0205 */
[----:B------:R-:W-:Y:S01]  /*20e70*/  ULDC.64 UR12, c[0x0][0xc98] ;  /* 0x00032600000c7ab9 */ /* 0x000fe20000000a00 */
[----:B------:R-:W3:Y:S01]  /*20e80*/  @P0 LDC R7, c[0x0][0xcf0] ;  /* 0x00033c00ff070b82 */ /* 0x000ee20000000800 */
[----:B------:R-:W-:Y:S02]  /*20e90*/  UIADD3 UR7, UR7, UR5, URZ ;  /* 0x0000000507077290 */ /* 0x000fe4000fffe03f */
[----:B------:R-:W-:Y:S02]  /*20ea0*/  UIMAD UR5, UR10, UR12, URZ ;  /* 0x0000000c0a0572a4 */ /* 0x000fe4000f8e023f */
[----:B------:R-:W-:Y:S02]  /*20eb0*/  UIMAD.WIDE.U32 UR6, UR60, UR12, UR6 ;  /* 0x0000000c3c0672a5 */ /* 0x000fe4000f8e0006 */
[----:B------:R-:W-:-:S03]  /*20ec0*/  UIMAD UR5, UR60, UR13, UR5 ;  /* 0x0000000d3c0572a4 */ /* 0x000fc6000f8e0205 */
        /* <DEDUP_REMOVED lines=19> */
.L_x_11299:
[----:B------:R-:W-:Y:S05]  /*21000*/  BSYNC B1 ;  /* 0x0000000000017941 */ /* 0x000fea0003800000 */
.L_x_11298:
[----:B------:R-:W-:Y:S01]  /*21010*/  R2UR UR11, R204 ;  /* 0x00000000cc0b72ca */ /* 0x000fe200000e0000 */
[----:B------:R-:W-:Y:S01]  /*21020*/  ULDC.64 UR12, c[0x0][0xbe8] ;  /* 0x0002fa00000c7ab9 */ /* 0x000fe20000000a00 */
[----:B--2---:R-:W-:Y:S01]  /*21030*/  VIADD R4, R211, UR61 ;  /* 0x0000003dd3047c36 */ /* 0x004fe20008000000 */
[----:B------:R-:W-:Y:S01]  /*21040*/  UIMAD UR5, UR8, UR12, URZ ;  /* 0x0000000c080572a4 */ /* 0x000fe2000f8e023f */
[----:B------:R-:W-:Y:S01]  /*21050*/  VIADD R8, R210, UR61 ;  /* 0x0000003dd2087c36 */ /* 0x000fe20008000000 */
[----:B------:R-:W-:Y:S01]  /*21060*/  BSSY B1, `(.L_x_11300) ;  /* 0x000003b000017945 */ /* 0x000fe20003800000 */
[----:B0-----:R-:W-:-:S04]  /*21070*/  @P1 IMAD.HI.U32 R0, R4, R9, RZ ;  /* 0x0000000904001227 */ /* 0x001fc800078e00ff */
[----:B------:R-:W-:Y:S01]  /*21080*/  IMAD.MOV.U32 R5, RZ, RZ, R4 ;  /* 0x000000ffff057224 */ /* 0x000fe200078e0004 */
[----:B-1----:R-:W-:Y:S02]  /*21090*/  @P1 SHF.R.U32.HI R5, RZ, R11, R0 ;  /* 0x0000000bff051219 */ /* 0x002fe40000011600 */
[----:B------:R-:W-:Y:S02]  /*210a0*/  UIMAD.WIDE.U32 UR6, UR11, UR12, URZ ;  /* 0x0000000c0b0672a5 */ /* 0x000fe4000f8e003f */
[----:B------:R-:W-:Y:S01]  /*210b0*/  UIMAD UR5, UR11, UR13, UR5 ;  /* 0x0000000d0b0572a4 */ /* 0x000fe2000f8e0205 */
[--C-:B------:R-:W-:Y:S01]  /*210c0*/  SHF.R.S32.HI R0, RZ, 0x1f, R5.reuse ;  /* 0x0000001fff007819 */ /* 0x100fe20000011405 */
[----:B------:R-:W-:Y:S01]  /*210d0*/  IMAD.MOV R7, RZ, RZ, -R5 ;  /* 0x000000ffff077224 */ /* 0x000fe200078e0a05 */
[----:B------:R-:W-:Y:S01]  /*210e0*/  ULDC.64 UR12, c[0x0][0xbf0] ;  /* 0x0002fc00000c7ab9 */ /* 0x000fe20000000a00 */
[----:B------:R-:W-:Y:S02]  /*210f0*/  UIADD3 UR7, UR7, UR5, URZ ;  /* 0x0000000507077290 */ /* 0x000fe4000fffe03f */
[----:B------:R-:W-:Y:S01]  /*21100*/  UIMAD UR5, UR10, UR12, URZ ;  /* 0x0000000c0a0572a4 */ /* 0x000fe2000f8e023f */
[----:B------:R-:W-:Y:S01]  /*21110*/  IMAD R7, R6, R7, R4 ;  /* 0x0000000706077224 */ /* 0x000fe200078e0204 */
[----:B------:R-:W-:-:S02]  /*21120*/  UIMAD.WIDE.U32 UR6, UR60, UR12, UR6 ;  /* 0x0000000c3c0672a5 */ /* 0x000fc4000f8e0006 */
[----:B------:R-:W-:Y:S01]  /*21130*/  UIMAD UR5, UR60, UR13, UR5 ;  /* 0x0000000d3c0572a4 */ /* 0x000fe2000f8e0205 */
[----:B------:R-:W-:-:S03]  /*21140*/  ULDC.64 UR10, c[0x0][0xbe0] ;  /* 0x0002f800000a7ab9 */ /* 0x000fc60000000a00 */
[----:B------:R-:W-:Y:S01]  /*21150*/  UIADD3 UR5, UR7, UR5, URZ ;  /* 0x0000000507057290 */ /* 0x000fe2000fffe03f */
[----:B------:R-:W-:Y:S02]  /*21160*/  IMAD R0, R0, UR10, RZ ;  /* 0x0000000a00007c24 */ /* 0x000fe4000f8e02ff */
[----:B------:R-:W-:Y:S02]  /*21170*/  IMAD.U32 R3, RZ, RZ, UR7 ;  /* 0x00000007ff037e24 */ /* 0x000fe4000f8e00ff */
[----:B------:R-:W-:Y:S01]  /*21180*/  IMAD.U32 R2, RZ, RZ, UR6 ;  /* 0x00000006ff027e24 */ /* 0x000fe2000f8e00ff */
[----:B------:R-:W-:Y:S01]  /*21190*/  ULDC.64 UR6, c[0x0][0xbd8] ;  /* 0x0002f60000067ab9 */ /* 0x000fe20000000a00 */
[----:B------:R-:W-:Y:S01]  /*211a0*/  IMAD.U32 R3, RZ, RZ, UR5 ;  /* 0x00000005ff037e24 */ /* 0x000fe2000f8e00ff */
[----:B------:R-:W-:Y:S01]  /*211b0*/  ULDC UR5, c[0x0][0xb88] ;  /* 0x0002e20000057ab9 */ /* 0x000fe20000000800 */
[C---:B------:R-:W-:Y:S01]  /*211c0*/  IMAD R9, R5.reuse, UR11, R0 ;  /* 0x0000000b05097c24 */ /* 0x040fe2000f8e0200 */
[----:B------:R-:W-:Y:S01]  /*211d0*/  SHF.R.S32.HI R0, RZ, 0x1f, R7 ;  /* 0x0000001fff007819 */ /* 0x000fe20000011407 */
[----:B------:R-:W-:-:S04]  /*211e0*/  IMAD.WIDE.U32 R2, R5, UR10, R2 ;  /* 0x0000000a05027c25 */ /* 0x000fc8000f8e0002 */
[----:B------:R-:W-:Y:S02]  /*211f0*/  IMAD.IADD R3, R3, 0x1, R9 ;  /* 0x0000000103037824 */ /* 0x000fe400078e0209 */
[----:B------:R-:W-:Y:S02]  /*21200*/  IMAD R4, R0, UR6, RZ ;  /* 0x0000000600047c24 */ /* 0x000fe4000f8e02ff */
        /* <DEDUP_REMOVED lines=32> */
.L_x_11301:
[----:B------:R-:W-:Y:S05]  /*21410*/  BSYNC B1 ;  /* 0x0000000000017941 */ /* 0x000fea0003800000 */
.L_x_11300:
        /* <DEDUP_REMOVED lines=21> */
.L_x_11303:
[----:B------:R-:W-:Y:S05]  /*21570*/  BSYNC B1 ;  /* 0x0000000000017941 */ /* 0x000fea0003800000 */
.L_x_11302:
        /* <DEDUP_REMOVED lines=21> */
.L_x_11305:
[----:B------:R-:W-:Y:S05]  /*216d0*/  BSYNC B1 ;  /* 0x0000000000017941 */ /* 0x000fea0003800000 */
.L_x_11304:
        /* <DEDUP_REMOVED lines=22> */
.L_x_11297:
[----:B------:R-:W-:Y:S05]  /*21840*/  BSYNC B0 ;  /* 0x0000000000007941 */ /* 0x000fea0003800000 */
.L_x_11289:
[----:B------:R-:W-:Y:S02]  /*21850*/  ULDC UR5, c[0x0][0xd38] ;  /* 0x00034e0000057ab9 */ /* 0x000fe40000000800 */
[----:B------:R-:W-:-:S06]  /*21860*/  UISETP.GE.AND UP0, UPT, UR4, UR5, UPT ;  /* 0x000000050400728c */ /* 0x000fcc000bf06270 */
[----:B------:R-:W-:-:S13]  /*21870*/  PLOP3.LUT P0, PT, PT, PT, UP0, 0x80, 0x0 ;  /* 0x000000000000781c */ /* 0x000fda0003f0f008 */
[----:B------:R-:W-:Y:S05]  /*21880*/  @!P0 BRA `(.L_x_11306) ;  /* 0xfffffdf8008c8947 */ /* 0x000fea000383ffff */
[----:B------:R-:W-:Y:S05]  /*21890*/  EXIT ;  /* 0x000000000000794d */ /* 0x000fea0003800000 */
.L_x_11175:
[----:B------:R-:W-:-:S08]  /*218a0*/  NOP ;  /* 0x0000000000007918 */ /* 0x000fd00000000000 */
[----:B0-----:R-:W0:-:S00]  /*218b0*/  USETMAXREG.DEALLOC.CTAPOOL 0x28 ;  /* 0x00000028000079c8 */ /* 0x001e0000080e0500 */
        /* <DEDUP_REMOVED lines=14> */
[----:B------:R-:W-:Y:S01]  /*219a0*/  ULDC UR9, c[0x0][0x3b8] ;  /* 0x0000ee0000097ab9 */ /* 0x000fe20000000800 */
[----:B------:R-:W-:Y:S01]  /*219b0*/  ULDC UR7, c[0x0][0x320] ;  /* 0x0000c80000077ab9 */ /* 0x000fe20000000800 */
[----:B------:R-:W-:Y:S01]  /*219c0*/  LOP3.LUT R16, R16, 0xffffffef, RZ, 0xc0, !PT ;  /* 0xffffffef10107812 */ /* 0x000fe200078ec0ff */
[----:B------:R-:W0:Y:S01]  /*219d0*/  S2R R8, SR_TID.X ;  /* 0x0000000000087919 */ /* 0x000e220000002100 */
[----:B------:R-:W1:Y:S01]  /*219e0*/  S2UR UR6, SR_CgaCtaId ;  /* 0x00000000000679c3 */ /* 0x000e620000008800 */
[----:B------:R-:W-:Y:S01]  /*219f0*/  ULDC.64 UR42, c[0x0][0x2f0] ;  /* 0x0000bc00002a7ab9 */ /* 0x000fe20000000a00 */
[----:B------:R-:W-:Y:S01]  /*21a00*/  LOP3.LUT R16, R16, 0xfffbffff, RZ, 0xc0, !PT ;  /* 0xfffbffff10107812 */ /* 0x000fe200078ec0ff */
        /* <DEDUP_REMOVED lines=11> */
[----:B------:R-:W-:Y:S01]  /*21ac0*/  IMAD.MOV.U32 R18, RZ, RZ, RZ ;  /* 0x000000ffff127224 */ /* 0x000fe200078e00ff */
[----:B------:R-:W-:-:S02]  /*21ad0*/  UIMAD UR41, UR41, UR40, URZ ;  /* 0x00000028292972a4 */ /* 0x000fc4000f8e023f */
[----:B------:R-:W-:Y:S01]  /*21ae0*/  UIMAD UR42, UR4, UR42, URZ ;  /* 0x0000002a042a72a4 */ /* 0x000fe2000f8e023f */
[----:B------:R-:W-:-:S03]  /*21af0*/  ULDC UR49, c[0x0][0xc] ;  /* 0x0000030000317ab9 */ /* 0x000fc60000000800 */
[----:B------:R-:W-:Y:S02]  /*21b00*/  UIADD3 UR4, UR42, 0x5f, URZ ;  /* 0x0000005f2a047890 */ /* 0x000fe4000fffe03f */
[----:B------:R-:W-:Y:S02]  /*21b10*/  UIADD3 UR47, UR42, 0x1, -UR40 ;  /* 0x000000012a2f7890 */ /* 0x000fe4000fffe828 */
[----:B-1----:R-:W-:Y:S02]  /*21b20*/  ULEA UR6, UR6, UR5, 0x18 ;  /* 0x0000000506067291 */ /* 0x002fe4000f8ec03f */
[----:B------:R-:W-:Y:S02]  /*21b30*/  UIMAD.WIDE UR4, UR4, 0x2aaaaaab, URZ ;  /* 0x2aaaaaab040478a5 */ /* 0x000fe4000f8e023f */
[----:B------:R-:W-:Y:S01]  /*21b40*/  UIADD3 UR40, UR42, -UR40, URZ ;  /* 0x800000282a287290 */ /* 0x000fe2000fffe03f */
[C---:B0-----:R-:W-:Y:S01]  /*21b50*/  IMAD.SHL.U32 R29, R8.reuse, 0x8, RZ ;  /* 0x00000008081d7824 */ /* 0x041fe200078e00ff */
[----:B------:R-:W-:Y:S01]  /*21b60*/  LOP3.LUT R7, R8, 0x7f, RZ, 0xc0, !PT ;  /* 0x0000007f08077812 */ /* 0x000fe200078ec0ff */
[----:B------:R-:W-:Y:S01]  /*21b70*/  IMAD.U32 R17, RZ, RZ, UR6 ;  /* 0x00000006ff117e24 */ /* 0x000fe2000f8e00ff */
[----:B------:R-:W-:-:S02]  /*21b80*/  USHF.R.U32.HI UR39, URZ, 0x1f, UR5 ;  /* 0x0000001f3f277899 */ /* 0x000fc40008011605 */
[C---:B------:R-:W-:Y:S02]  /*21b90*/  LOP3.LUT R5, R29.reuse, 0x38, RZ, 0xc0, !PT ;  /* 0x000000381d057812 */ /* 0x040fe400078ec0ff */
[----:B------:R-:W-:Y:S01]  /*21ba0*/  LOP3.LUT R0, R29, 0x1f8, RZ, 0xc0, !PT ;  /* 0x000001f81d007812 */ /* 0x000fe200078ec0ff */
[----:B------:R-:W-:Y:S01]  /*21bb0*/  ULEA.HI.SX32 UR39, UR5, UR39, 0x1c ;  /* 0x0000002705277291 */ /* 0x000fe2000f8fe23f */
[C---:B------:R-:W-:Y:S02]  /*21bc0*/  LOP3.LUT R2, R5.reuse, 0x40, RZ, 0xfc, !PT ;  /* 0x0000004005027812 */ /* 0x040fe400078efcff */
[----:B------:R-:W-:Y:S02]  /*21bd0*/  ISETP.GE.AND P0, PT, R5, UR7, PT ;  /* 0x0000000705007c0c */ /* 0x000fe4000bf06270 */
[C---:B------:R-:W-:Y:S02]  /*21be0*/  ISETP.GE.AND P2, PT, R2.reuse, UR9, PT ;  /* 0x0000000902007c0c */ /* 0x040fe4000bf46270 */
[----:B------:R-:W-:-:S02]  /*21bf0*/  ISETP.GE.AND P1, PT, R2, UR7, PT ;  /* 0x0000000702007c0c */ /* 0x000fc4000bf26270 */
[----:B------:R-:W-:Y:S02]  /*21c00*/  LOP3.LUT R0, R0, 0x38, R8, 0x78, !PT ;  /* 0x0000003800007812 */ /* 0x000fe400078e7808 */
[----:B------:R-:W-:Y:S02]  /*21c10*/  LOP3.LUT R4, R5, 0x80, RZ, 0xfc, !PT ;  /* 0x0000008005047812 */ /* 0x000fe400078efcff */
[----:B------:R-:W-:Y:S02]  /*21c20*/  LOP3.LUT R29, R0, 0x200, R29, 0xf8, !PT ;  /* 0x00000200001d7812 */ /* 0x000fe400078ef81d */
[----:B------:R-:W-:Y:S02]  /*21c30*/  SEL R0, RZ, 0x1, P0 ;  /* 0x00000001ff007807 */ /* 0x000fe40000000000 */
[----:B------:R-:W-:Y:S01]  /*21c40*/  SEL R2, RZ, 0xffffffff, P1 ;  /* 0xffffffffff027807 */ /* 0x000fe20000800000 */
[----:B------:R-:W-:Y:S01]  /*21c50*/  IMAD R22, R29, 0x2, R17 ;  /* 0x000000021d167824 */ /* 0x000fe200078e0211 */
[----:B------:R-:W-:-:S02]  /*21c60*/  @P2 LOP3.LUT R16, R16, 0x40000, RZ, 0xfc, !PT ;  /* 0x0004000010102812 */ /* 0x000fc400078efcff */
[----:B------:R-:W-:Y:S02]  /*21c70*/  SHF.R.U32.HI R35, RZ, 0x3, R7 ;  /* 0x00000003ff237819 */ /* 0x000fe40000011607 */
[----:B------:R-:W-:-:S04]  /*21c80*/  @P1 LOP3.LUT R16, R16, 0x10, RZ, 0xfc, !PT ;  /* 0x0000001010101812 */ /* 0x000fc800078efcff */
[----:B------:R-:W-:-:S04]  /*21c90*/  LOP3.LUT R16, R16, 0xffffffdf, RZ, 0xc0, !PT ;  /* 0xffffffdf10107812 */ /* 0x000fc800078ec0ff */
[----:B------:R-:W-:Y:S02]  /*21ca0*/  @P0 LOP3.LUT R16, R16, 0x20, RZ, 0xfc, !PT ;  /* 0x0000002010100812 */ /* 0x000fe400078efcff */
[----:B------:R-:W-:Y:S02]  /*21cb0*/  ISETP.GE.AND P0, PT, R4, UR7, PT ;  /* 0x0000000704007c0c */ /* 0x000fe4000bf06270 */
[----:B------:R-:W-:-:S11]  /*21cc0*/  LOP3.LUT R16, R16, 0xfffffff7, RZ, 0xc0, !PT ;  /* 0xfffffff710107812 */ /* 0x000fd600078ec0ff */
[----:B------:R-:W-:-:S04]  /*21cd0*/  @P0 LOP3.LUT R16, R16, 0x8, RZ, 0xfc, !PT ;  /* 0x0000000810100812 */ /* 0x000fc800078efcff */
[----:B------:R-:W-:Y:S02]  /*21ce0*/  LOP3.LUT R16, R16, 0xfffdffff, RZ, 0xc0, !PT ;  /* 0xfffdffff10107812 */ /* 0x000fe400078ec0ff */
[----:B--2---:R-:W-:Y:S01]  /*21cf0*/  R2UR UR8, R3 ;  /* 0x00000000030872ca */ /* 0x004fe200000e0000 */
[----:B------:R-:W-:Y:S01]  /*21d00*/  IMAD.SHL.U32 R3, R2, 0x2, RZ ;  /* 0x0000000202037824 */ /* 0x000fe200078e00ff */
[----:B------:R-:W-:-:S04]  /*21d10*/  LOP3.LUT R2, R5, 0xc0, RZ, 0xfc, !PT ;  /* 0x000000c005027812 */ /* 0x000fc800078efcff */
[----:B------:R-:W-:Y:S02]  /*21d20*/  LOP3.LUT R0, R3, 0x2, R0, 0xe2, !PT ;  /* 0x0000000203007812 */ /* 0x000fe400078ee200 */
[----:B------:R-:W-:Y:S02]  /*21d30*/  SEL R3, RZ, 0x4, P0 ;  /* 0x00000004ff037807 */ /* 0x000fe40000000000 */
[----:B------:R-:W-:Y:S02]  /*21d40*/  ISETP.GE.AND P0, PT, R4, UR9, PT ;  /* 0x0000000904007c0c */ /* 0x000fe4000bf06270 */
[----:B------:R-:W-:Y:S01]  /*21d50*/  ISETP.GE.AND P1, PT, R2, UR9, PT ;  /* 0x0000000902007c0c */ /* 0x000fe2000bf26270 */
[----:B------:R-:W-:Y:S01]  /*21d60*/  ULOP3.LUT UR48, UR8, 0x2, URZ, 0xfc, !UPT ;  /* 0x0000000208307892 */ /* 0x000fe2000f8efc3f */
[----:B------:R-:W-:Y:S01]  /*21d70*/  LOP3.LUT R6, R0, R3, RZ, 0xfc, !PT ;  /* 0x0000000300067212 */ /* 0x000fe200078efcff */
[----:B------:R-:W-:Y:S01]  /*21d80*/  IMAD.SHL.U32 R0, R8, 0x10, RZ ;  /* 0x0000001008007824 */ /* 0x000fe200078e00ff */
[----:B------:R-:W-:-:S03]  /*21d90*/  ULDC UR8, c[0x0][0x2b8] ;  /* 0x0000ae0000087ab9 */ /* 0x000fc60000000800 */
[----:B------:R3:W-:Y:S01]  /*21da0*/  STL [R1+0x454], R6 ;  /* 0x0004540601007387 */ /* 0x0007e20000100800 */
[----:B------:R-:W-:-:S03]  /*21db0*/  LOP3.LUT R0, R35, 0x70, R0, 0xf8, !PT ;  /* 0x0000007023007812 */ /* 0x000fc600078ef800 */
[----:B------:R-:W-:Y:S02]  /*21dc0*/  @P0 LOP3.LUT R16, R16, 0x20000, RZ, 0xfc, !PT ;  /* 0x0002000010100812 */ /* 0x000fe400078efcff */
[----:B------:R-:W-:Y:S02]  /*21dd0*/  ISETP.GE.AND P0, PT, R2, UR7, PT ;  /* 0x0000000702007c0c */ /* 0x000fe4000bf06270 */
[----:B------:R-:W-:Y:S02]  /*21de0*/  LOP3.LUT R16, R16, 0xfffffffb, RZ, 0xc0, !PT ;  /* 0xfffffffb10107812 */ /* 0x000fe400078ec0ff */
[----:B------:R-:W-:-:S04]  /*21df0*/  SEL R36, RZ, 0x8, P0 ;  /* 0x00000008ff247807 */ /* 0x000fc80000000000 */
[----:B------:R-:W-:-:S05]  /*21e00*/  LOP3.LUT R36, R6, R36, RZ, 0xfc, !PT ;  /* 0x0000002406247212 */ /* 0x000fca00078efcff */
[----:B------:R-:W-:Y:S02]  /*21e10*/  @P0 LOP3.LUT R16, R16, 0x4, RZ, 0xfc, !PT ;  /* 0x0000000410100812 */ /* 0x000fe400078efcff */
[----:B------:R-:W-:Y:S02]  /*21e20*/  ISETP.GE.AND P0, PT, R5, UR43, PT ;  /* 0x0000002b05007c0c */ /* 0x000fe4000bf06270 */
[----:B------:R-:W-:-:S04]  /*21e30*/  LOP3.LUT R16, R16, 0xfffffffe, RZ, 0xc0, !PT ;  /* 0xfffffffe10107812 */ /* 0x000fc800078ec0ff */
[----:B------:R-:W-:-:S04]  /*21e40*/  LOP3.LUT R16, R16, 0xfffeffff, RZ, 0xc0, !PT ;  /* 0xfffeffff10107812 */ /* 0x000fc800078ec0ff */
[----:B------:R-:W-:Y:S02]  /*21e50*/  @P1 LOP3.LUT R16, R16, 0x10000, RZ, 0xfc, !PT ;  /* 0x0001000010101812 */ /* 0x000fe400078efcff */
[C---:B------:R-:W-:Y:S02]  /*21e60*/  ISETP.GE.AND P1, PT, R5.reuse, UR8, PT ;  /* 0x0000000805007c0c */ /* 0x040fe4000bf26270 */
[----:B------:R-:W-:Y:S02]  /*21e70*/  @P0 LOP3.LUT R16, R16, 0x1, RZ, 0xfc, !PT ;  /* 0x0000000110100812 */ /* 0x000fe400078efcff */
[----:B------:R-:W-:Y:S02]  /*21e80*/  ISETP.GE.AND P0, PT, R5, UR9, PT ;  /* 0x0000000905007c0c */ /* 0x000fe4000bf06270 */
[----:B------:R-:W-:-:S04]  /*21e90*/  LOP3.LUT R16, R16, 0xfff7ffff, RZ, 0xc0, !PT ;  /* 0xfff7ffff10107812 */ /* 0x000fc800078ec0ff */
[----:B------:R-:W-:-:S04]  /*21ea0*/  LOP3.LUT R16, R16, 0xffefffff, RZ, 0xc0, !PT ;  /* 0xffefffff10107812 */ /* 0x000fc800078ec0ff */
[----:B------:R-:W-:-:S04]  /*21eb0*/  @P1 LOP3.LUT R16, R16, 0x100000, RZ, 0xfc, !PT ;  /* 0x0010000010101812 */ /* 0x000fc800078efcff */
[----:B---3--:R-:W-:-:S07]  /*21ec0*/  @P0 LOP3.LUT R16, R16, 0x80000, RZ, 0xfc, !PT ;  /* 0x0008000010100812 */ /* 0x008fce00078efcff */
.L_x_11366:
        /* <DEDUP_REMOVED lines=22> */
.L_x_11308:
[----:B------:R-:W-:Y:S01]  /*22030*/  ULDC UR8, c[0x0][0xd54] ;  /* 0x0003550000087ab9 */ /* 0x000fe20000000800 */
[----:B------:R-:W-:Y:S01]  /*22040*/  UMOV UR6, UR7 ;  /* 0x0000000700067c82 */ /* 0x000fe20008000000 */
[----:B------:R-:W-:-:S11]  /*22050*/  UISETP.NE.AND UP0, UPT, UR8, 0x1, UPT ;  /* 0x000000010800788c */ /* 0x000fd6000bf05270 */
[----:B------:R-:W-:Y:S02]  /*22060*/  @UP0 ULDC.64 UR10, c[0x0][0xd58] ;  /* 0x00035600000a0ab9 */ /* 0x000fe40000000a00 */
[----:B------:R-:W-:-:S04]  /*22070*/  UIMAD.WIDE.U32 UR4, UR7, UR10, URZ ;  /* 0x0000000a070472a5 */ /* 0x000fc8000f8e003f */
[----:B------:R-:W-:-:S04]  /*22080*/  @UP0 USHF.R.U32.HI UR6, URZ, UR11, UR5 ;  /* 0x0000000b3f060299 */ /* 0x000fc80008011605 */
[----:B------:R-:W-:-:S12]  /*22090*/  UIMAD UR4, UR6, UR8, URZ ;  /* 0x00000008060472a4 */ /* 0x000fd8000f8e023f */
.L_x_11309:
        /* <DEDUP_REMOVED lines=48> */
.L_x_11311:
[----:B------:R-:W-:-:S11]  /*223a0*/  UISETP.NE.AND UP1, UPT, UR5, 0x1, UPT ;  /* 0x000000010500788c */ /* 0x000fd6000bf25270 */
[----:B------:R-:W-:Y:S02]  /*223b0*/  @UP1 ULDC.64 UR10, c[0x0][0xae0] ;  /* 0x0002b800000a1ab9 */ /* 0x000fe40000000a00 */
[----:B------:R-:W-:-:S04]  /*223c0*/  UIMAD.WIDE.U32 UR6, UR8, UR10, URZ ;  /* 0x0000000a080672a5 */ /* 0x000fc8000f8e003f */
[----:B------:R-:W-:-:S12]  /*223d0*/  @UP1 USHF.R.U32.HI UR8, URZ, UR11, UR7 ;  /* 0x0000000b3f081299 */ /* 0x000fd80008011607 */
.L_x_11312:
[----:B------:R-:W-:-:S04]  /*223e0*/  UIMAD UR8, UR8, UR5, UR5 ;  /* 0x00000005080872a4 */ /* 0x000fc8000f8e0205 */
[----:B------:R-:W-:-:S04]  /*223f0*/  UISETP.LT.AND UP1, UPT, UR4, UR8, UPT ;  /* 0x000000080400728c */ /* 0x000fc8000bf21270 */
[----:B------:R-:W-:-:S12]  /*22400*/  USEL UR4, UR4, UR8, UP1 ;  /* 0x0000000804047287 */ /* 0x000fd80008800000 */
.L_x_11310:
        /* <DEDUP_REMOVED lines=28> */
.L_x_11314:
[----:B------:R-:W-:-:S11]  /*225d0*/  UISETP.NE.AND UP0, UPT, UR5, 0x1, UPT ;  /* 0x000000010500788c */ /* 0x000fd6000bf05270 */
[----:B------:R-:W-:Y:S02]  /*225e0*/  @UP0 ULDC.64 UR10, c[0x0][0xae0] ;  /* 0x0002b800000a0ab9 */ /* 0x000fe40000000a00 */
[----:B------:R-:W-:-:S04]  /*225f0*/  UIMAD.WIDE.U32 UR6, UR4, UR10, URZ ;  /* 0x0000000a040672a5 */ /* 0x000fc8000f8e003f */
[----:B------:R-:W-:-:S12]  /*22600*/  @UP0 USHF.R.U32.HI UR4, URZ, UR11, UR7 ;  /* 0x0000000b3f040299 */ /* 0x000fd80008011607 */
.L_x_11315:
[----:B------:R-:W-:-:S04]  /*22610*/  UIMAD UR4, UR4, UR5, URZ ;  /* 0x00000005040472a4 */ /* 0x000fc8000f8e023f */
[----:B------:R-:W-:-:S04]  /*22620*/  UISETP.LT.AND UP0, UPT, UR8, UR4, UPT ;  /* 0x000000040800728c */ /* 0x000fc8000bf01270 */
[----:B------:R-:W-:-:S12]  /*22630*/  USEL UR8, UR8, UR4, !UP0 ;  /* 0x0000000408087287 */ /* 0x000fd8000c000000 */
.L_x_11313:
        /* <DEDUP_REMOVED lines=26> */
.L_x_11317:
        /* <DEDUP_REMOVED lines=20> */
.L_x_11320:
[----:B------:R-:W-:Y:S05]  /*22920*/  BSYNC B6 ;  /* 0x0000000000067941 */ /* 0x000fea0003800000 */
.L_x_11319:
        /* <DEDUP_REMOVED lines=20> */
.L_x_11323:
        /* <DEDUP_REMOVED lines=15> */
.L_x_11322:
[----:B------:R-:W-:Y:S05]  /*22b60*/  BSYNC B6 ;  /* 0x0000000000067941 */ /* 0x000fea0003800000 */
.L_x_11321:
        /* <DEDUP_REMOVED lines=17> */
.L_x_11383:
[----:B-1----:R-:W1:Y:S01]  /*22c80*/  S2R R2, SR_TID.X ;  /* 0x0000000000027919 */ /* 0x002e620000002100 */
[----:B0-----:R-:W-:Y:S01]  /*22c90*/  ISETP.NE.AND P1, PT, R10, 0x1, PT ;  /* 0x000000010a00780c */ /* 0x001fe20003f25270 */
[----:B------:R-:W-:Y:S01]  /*22ca0*/  IMAD.MOV.U32 R25, RZ, RZ, RZ ;  /* 0x000000ffff197224 */ /* 0x000fe200078e00ff */
[----:B-----5:R-:W-:Y:S02]  /*22cb0*/  SHF.R.S32.HI R30, RZ, 0x1f, R28 ;  /* 0x0000001fff1e7819 */ /* 0x020fe4000001141c */
[----:B------:R-:W-:-:S09]  /*22cc0*/  LOP3.LUT R16, R16, 0xffff7fff, RZ, 0xc0, !PT ;  /* 0xffff7fff10107812 */ /* 0x000fd200078ec0ff */
[----:B------:R-:W0:Y:S01]  /*22cd0*/  @P1 LDC R3, c[0x0][0x438] ;  /* 0x00010e00ff031b82 */ /* 0x000e220000000800 */
[----:B------:R-:W-:Y:S01]  /*22ce0*/  @P1 LOP3.LUT R16, R16, 0x8000, RZ, 0xfc, !PT ;  /* 0x0000800010101812 */ /* 0x000fe200078efcff */
[----:B-1----:R-:W-:-:S06]  /*22cf0*/  IMAD.SHL.U32 R8, R2, 0x10, RZ ;  /* 0x0000001002087824 */ /* 0x002fcc00078e00ff */
[----:B------:R-:W1:Y:S01]  /*22d00*/  @P1 LDC R2, c[0x0][0x434] ;  /* 0x00010d00ff021b82 */ /* 0x000e620000000800 */
[----:B------:R-:W-:-:S05]  /*22d10*/  LOP3.LUT R8, R35, 0x70, R8, 0xf8, !PT ;  /* 0x0000007023087812 */ /* 0x000fca00078ef808 */
[----:B------:R-:W-:-:S04]  /*22d20*/  IMAD R4, R0, 0x60, R8 ;  /* 0x0000006000047824 */ /* 0x000fc800078e0208 */
[C---:B------:R-:W-:Y:S01]  /*22d30*/  IMAD.IADD R33, R4.reuse, 0x1, R31 ;  /* 0x0000000104217824 */ /* 0x040fe200078e021f */
[----:B------:R-:W-:-:S03]  /*22d40*/  ISETP.GE.AND P0, PT, R4, UR42, PT ;  /* 0x0000002a04007c0c */ /* 0x000fc6000bf06270 */
[----:B------:R-:W-:Y:S01]  /*22d50*/  IMAD.MOV.U32 R9, RZ, RZ, R33 ;  /* 0x000000ffff097224 */ /* 0x000fe200078e0021 */
[----:B------:R-:W-:Y:S01]  /*22d60*/  ISETP.GT.U32.OR P0, PT, R8, 0x5f, P0 ;  /* 0x0000005f0800780c */ /* 0x000fe20000704470 */
[----:B-1----:R-:W-:-:S05]  /*22d70*/  @P1 IMAD.HI.U32 R2, R33, R2, RZ ;  /* 0x0000000221021227 */ /* 0x002fca00078e00ff */
[----:B0-----:R-:W-:-:S07]  /*22d80*/  @P1 SHF.R.U32.HI R9, RZ, R3, R2 ;  /* 0x00000003ff091219 */ /* 0x001fce0000011602 */
        /* <DEDUP_REMOVED lines=9> */
[----:B------:R-:W-:Y:S01]  /*22e20*/  @!P0 LEA.HI.X R5, R2, R5, R3, 0x2, P1 ;  /* 0x0000000502058211 */ /* 0x000fe200008f1403 */
[----:B------:R-:W-:-:S04]  /*22e30*/  IMAD.MOV R2, RZ, RZ, -R9 ;  /* 0x000000ffff027224 */ /* 0x000fc800078e0a09 */
[----:B------:R-:W-:Y:S01]  /*22e40*/  IMAD R33, R10, R2, R33 ;  /* 0x000000020a217224 */ /* 0x000fe200078e0221 */
[----:B------:R0:W5:Y:S01]  /*22e50*/  @!P0 LDG.E R25, desc[UR36][R4.64] ;  /* 0x0000002404198981 */ /* 0x000162000c1e1900 */
[----:B------:R-:W-:Y:S01]  /*22e60*/  IMAD R2, RZ, RZ, -UR38 ;  /* 0x80000026ff027e24 */ /* 0x000fe2000f8e02ff */
[----:B------:R-:W-:Y:S02]  /*22e70*/  ISETP.GT.U32.AND P0, PT, R8, 0x5f, PT ;  /* 0x0000005f0800780c */ /* 0x000fe40003f04070 */
[----:B------:R-:W-:Y:S01]  /*22e80*/  LOP3.LUT R16, R16, 0xffffdfff, RZ, 0xc0, !PT ;  /* 0xffffdfff10107812 */ /* 0x000fe200078ec0ff */
[----:B------:R-:W-:Y:S02]  /*22e90*/  IMAD R19, R19, R2, UR46 ;  /* 0x0000002e13137e24 */ /* 0x000fe4000f8e0202 */
[----:B------:R-:W-:-:S03]  /*22ea0*/  IMAD.U32 R2, RZ, RZ, UR48 ;  /* 0x00000030ff027e24 */ /* 0x000fc6000f8e00ff */
[----:B------:R-:W-:Y:S02]  /*22eb0*/  SHF.R.S32.HI R27, RZ, 0x1f, R19 ;  /* 0x0000001fff1b7819 */ /* 0x000fe40000011413 */
[----:B------:R-:W-:-:S13]  /*22ec0*/  ISETP.NE.AND P2, PT, R2, 0x3, PT ;  /* 0x000000030200780c */ /* 0x000fda0003f45270 */
[----:B------:R-:W-:-:S04]  /*22ed0*/  @P2 LOP3.LUT R16, R16, 0x2000, RZ, 0xfc, !PT ;  /* 0x0000200010102812 */ /* 0x000fc800078efcff */
[----:B------:R-:W-:-:S04]  /*22ee0*/  LOP3.LUT R16, R16, 0xfffffffd, RZ, 0xc0, !PT ;  /* 0xfffffffd10107812 */ /* 0x000fc800078ec0ff */
[----:B------:R-:W-:Y:S01]  /*22ef0*/  @P0 LOP3.LUT R16, R16, 0x2, RZ, 0xfc, !PT ;  /* 0x0000000210100812 */ /* 0x000fe200078efcff */
[----:B0-----:R-:W-:Y:S06]  /*22f00*/  @!P2 BRA `(.L_x_11325) ;  /* 0x000000000004a947 */ /* 0x001fec0003800000 */
[----:B------:R-:W-:Y:S01]  /*22f10*/  BPT.TRAP 0x1 ;  /* 0x000000040000795c */ /* 0x000fe20000300000 */
.L_x_11325:
[----:B------:R-:W-:Y:S01]  /*22f20*/  IMAD R24, R18, 0x8, R17 ;  /* 0x0000000812187824 */ /* 0x000fe200078e0211 */
[----:B------:R-:W-:Y:S01]  /*22f30*/  SHF.L.U32 R3, R26, 0x1f, RZ ;  /* 0x0000001f1a037819 */ /* 0x000fe200000006ff */
[----:B------:R-:W-:Y:S03]  /*22f40*/  BSSY B0, `(.L_x_11326) ;  /* 0x0000003000007945 */ /* 0x000fe60003800000 */
[----:B------:R-:W0:Y:S02]  /*22f50*/  SYNCS.PHASECHK.TRANS64.TRYWAIT P0, [R24+URZ+0x32440], R3 ;  /* 0x03244003180075a7 */ /* 0x000e24000800017f */
[----:B0-----:R-:W-:Y:S05]  /*22f60*/  @!P0 BRA `(.L_x_11327) ;  /* 0x0000003c00388947 */ /* 0x001fea0003800000 */
.L_x_11384:
[----:B------:R-:W-:Y:S05]  /*22f70*/  BSYNC B0 ;  /* 0x0000000000007941 */ /* 0x000fea0003800000 */
.L_x_11326:
[----:B------:R-:W-:Y:S01]  /*22f80*/  SHF.R.S32.HI R37, RZ, 0x1f, R33 ;  /* 0x0000001fff257819 */ /* 0x000fe20000011421 */
[----:B------:R-:W-:Y:S01]  /*22f90*/  ULDC.64 UR4, c[0x0][0x300] ;  /* 0x0000c00000047ab9 */ /* 0x000fe20000000a00 */
[----:B------:R-:W1:Y:S01]  /*22fa0*/  S2R R6, SR_TID.X ;  /* 0x0000000000067919 */ /* 0x000e620000002100 */
[----:B-----5:R-:W-:Y:S02]  /*22fb0*/  SHF.R.S32.HI R4, RZ, 0x1f, R25 ;  /* 0x0000001fff047819 */ /* 0x020fe40000011419 */
[----:B------:R-:W-:Y:S01]  /*22fc0*/  IMAD R2, R37, UR4, RZ ;  /* 0x0000000425027c24 */ /* 0x000fe2000f8e02ff */
[----:B------:R-:W-:Y:S02]  /*22fd0*/  LOP3.LUT P2, RZ, R16, 0x1, RZ, 0xc0, !PT ;  /* 0x0000000110ff7812 */ /* 0x000fe4000784c0ff */
[----:B------:R2:W-:Y:S01]  /*22fe0*/  STL [R1+0x440], R4 ;  /* 0x0004400401007387 */ /* 0x0005e20000100800 */
[C---:B------:R-:W-:Y:S02]  /*22ff0*/  IMAD R5, R33.reuse, UR5, R2 ;  /* 0x0000000521057c24 */ /* 0x040fe4000f8e0202 */
[----:B0-----:R-:W-:Y:S01]  /*23000*/  IMAD.WIDE.U32 R2, R33, UR4, RZ ;  /* 0x0000000421027c25 */ /* 0x001fe2000f8e00ff */
[----:B------:R-:W-:-:S03]  /*23010*/  ULDC.64 UR4, c[0x0][0x310] ;  /* 0x0000c40000047ab9 */ /* 0x000fc60000000a00 */
[----:B------:R-:W-:Y:S02]  /*23020*/  IMAD.IADD R3, R3, 0x1, R5 ;  /* 0x0000000103037824 */ /* 0x000fe400078e0205 */
[----:B--2---:R-:W-:Y:S02]  /*23030*/  IMAD R4, R4, UR4, RZ ;  /* 0x0000000404047c24 */ /* 0x004fe4000f8e02ff */
        /* <DEDUP_REMOVED lines=57> */
.L_x_11398:
        /* <DEDUP_REMOVED lines=10> */
.L_x_11329:
        /* <DEDUP_REMOVED lines=10> */
.L_x_11330:
        /* <DEDUP_REMOVED lines=24> */
.L_x_11332:
[----:B------:R-:W-:Y:S05]  /*23690*/  BSYNC B6 ;  /* 0x0000000000067941 */ /* 0x000fea0003800000 */
.L_x_11331:
[----:B------:R-:W2:Y:S01]  /*236a0*/  S2R R20, SR_TID.X ;  /* 0x0000000000147919 */ /* 0x000ea20000002100 */
[----:B------:R-:W-:Y:S01]  /*236b0*/  UISETP.NE.AND UP0, UPT, UR50, URZ, UPT ;  /* 0x0000003f3200728c */ /* 0x000fe2000bf05270 */
[----:B------:R-:W-:Y:S01]  /*236c0*/  R2UR UR6, R27 ;  /* 0x000000001b0672ca */ /* 0x000fe200000e0000 */
[----:B------:R-:W-:Y:S01]  /*236d0*/  ULDC.64 UR8, c[0x0][0x2d8] ;  /* 0x0000b60000087ab9 */ /* 0x000fe20000000a00 */
[----:B------:R-:W-:Y:S02]  /*236e0*/  R2UR UR7, R19 ;  /* 0x00000000130772ca */ /* 0x000fe400000e0000 */
[----:B------:R-:W-:Y:S02]  /*236f0*/  LOP3.LUT P5, RZ, R16, 0x100000, RZ, 0xc0, !PT ;  /* 0x0010000010ff7812 */ /* 0x000fe400078ac0ff */
[----:B------:R-:W-:-:S04]  /*23700*/  PLOP3.LUT P0, PT, PT, PT, UP0, 0x80, 0x0 ;  /* 0x000000000000781c */ /* 0x000fc80003f0f008 */
[----:B------:R-:W-:-:S03]  /*23710*/  @UP0 ULDC UR4, c[0x0][0x44c] ;  /* 0x0001130000040ab9 */ /* 0x000fc60000000800 */
[----:B------:R-:W-:-:S04]  /*23720*/  UIMAD UR6, UR6, UR8, URZ ;  /* 0x00000008060672a4 */ /* 0x000fc8000f8e023f */
[----:B------:R-:W-:Y:S01]  /*23730*/  UIMAD UR6, UR7, UR9, UR6 ;  /* 0x00000009070672a4 */ /* 0x000fe2000f8e0206 */
[----:B--2---:R-:W-:-:S05]  /*23740*/  IMAD.SHL.U32 R20, R20, 0x10, RZ ;  /* 0x0000001014147824 */ /* 0x004fca00078e00ff */
[----:B------:R-:W-:-:S05]  /*23750*/  LOP3.LUT R20, R35, 0x70, R20, 0xf8, !PT ;  /* 0x0000007023147812 */ /* 0x000fca00078ef814 */
[----:B------:R-:W-:-:S04]  /*23760*/  VIADD R34, R20, UR43 ;  /* 0x0000002b14227c36 */ /* 0x000fc80008000000 */
[----:B------:R-:W-:Y:S01]  /*23770*/  @P0 IMAD.HI.U32 R0, R34, UR4, RZ ;  /* 0x0000000422000c27 */ /* 0x000fe2000f8e00ff */
[----:B------:R-:W-:Y:S01]  /*23780*/  PLOP3.LUT P0, PT, PT, PT, UP0, 0x80, 0x0 ;  /* 0x000000000000781c */ /* 0x000fe20003f0f008 */
[----:B------:R-:W-:Y:S02]  /*23790*/  @UP0 ULDC UR4, c[0x0][0x450] ;  /* 0x0001140000040ab9 */ /* 0x000fe40000000800 */
[----:B------:R-:W-:-:S10]  /*237a0*/  IMAD.MOV.U32 R7, RZ, RZ, R34 ;  /* 0x000000ffff077224 */ /* 0x000fd400078e0022 */
[----:B------:R-:W-:Y:S02]  /*237b0*/  @P0 SHF.R.U32.HI R7, RZ, UR4, R0 ;  /* 0x00000004ff070c19 */ /* 0x000fe40008011600 */
[----:B------:R-:W-:Y:S02]  /*237c0*/  R2UR UR4, R19 ;  /* 0x00000000130472ca */ /* 0x000fe400000e0000 */
[----:B------:R-:W-:-:S11]  /*237d0*/  SHF.R.S32.HI R0, RZ, 0x1f, R7 ;  /* 0x0000001fff007819 */ /* 0x000fd60000011407 */
[----:B------:R-:W-:-:S03]  /*237e0*/  UIMAD.WIDE.U32 UR4, UR4, UR8, URZ ;  /* 0x00000008040472a5 */ /* 0x000fc6000f8e003f */
[----:B------:R-:W-:Y:S01]  /*237f0*/  ULDC.64 UR8, c[0x0][0x2e0] ;  /* 0x0000b80000087ab9 */ /* 0x000fe20000000a00 */
[----:B------:R-:W-:Y:S02]  /*23800*/  UIADD3 UR5, UR5, UR6, URZ ;  /* 0x0000000605057290 */ /* 0x000fe4000fffe03f */
[----:B------:R-:W-:Y:S02]  /*23810*/  UIMAD UR6, UR51, UR8, URZ ;  /* 0x00000008330672a4 */ /* 0x000fe4000f8e023f */
[----:B------:R-:W-:Y:S02]  /*23820*/  UIMAD.WIDE.U32 UR4, UR38, UR8, UR4 ;  /* 0x00000008260472a5 */ /* 0x000fe4000f8e0004 */
[----:B------:R-:W-:-:S04]  /*23830*/  UIMAD UR6, UR38, UR9, UR6 ;  /* 0x00000009260672a4 */ /* 0x000fc8000f8e0206 */
[----:B------:R-:W-:Y:S02]  /*23840*/  UIADD3 UR6, UR5, UR6, URZ ;  /* 0x0000000605067290 */ /* 0x000fe4000fffe03f */
[----:B0-----:R-:W-:Y:S02]  /*23850*/  IMAD.U32 R5, RZ, RZ, UR5 ;  /* 0x00000005ff057e24 */ /* 0x001fe4000f8e00ff */
[----:B------:R-:W-:Y:S02]  /*23860*/  IMAD.MOV R5, RZ, RZ, -R7 ;  /* 0x000000ffff057224 */ /* 0x000fe400078e0a07 */
[----:B------:R-:W-:Y:S01]  /*23870*/  IMAD.U32 R4, RZ, RZ, UR4 ;  /* 0x00000004ff047e24 */ /* 0x000fe2000f8e00ff */
[----:B------:R-:W-:Y:S01]  /*23880*/  ULDC.64 UR4, c[0x0][0x2d0] ;  /* 0x0000b40000047ab9 */ /* 0x000fe20000000a00 */
[----:B------:R-:W-:Y:S01]  /*23890*/  IMAD.U32 R3, RZ, RZ, UR6 ;  /* 0x00000006ff037e24 */ /* 0x000fe2000f8e00ff */
[----:B------:R-:W-:Y:S01]  /*238a0*/  ULDC UR6, c[0x0][0x448] ;  /* 0x0001120000067ab9 */ /* 0x000fe20000000800 */
[----:B------:R-:W-:-:S02]  /*238b0*/  IMAD R0, R0, UR4, RZ ;  /* 0x0000000400007c24 */ /* 0x000fc4000f8e02ff */
[----:B------:R-:W-:Y:S02]  /*238c0*/  IMAD R5, R5, UR6, R34 ;  /* 0x0000000605057c24 */ /* 0x000fe4000f8e0222 */
        /* <DEDUP_REMOVED lines=16> */
[----:B------:R-:W-:Y:S01]  /*239d0*/  VIADD R4, R35, UR43 ;  /* 0x0000002b23047c36 */ /* 0x000fe20008000000 */
[----:B------:R-:W-:Y:S01]  /*239e0*/  LOP3.LUT R16, R16, 0xffffefff, RZ, 0xc0, !PT ;  /* 0xffffefff10107812 */ /* 0x000fe200078ec0ff */
[----:B------:R-:W2:Y:S02]  /*239f0*/  SHFL.IDX PT, R14, R0, RZ, 0x181f ;  /* 0x00181fff000e7589 */ /* 0x000ea400000e0000 */
[C---:B------:R-:W-:Y:S01]  /*23a00*/  VIADD R6, R4.reuse, 0x10 ;  /* 0x0000001004067836 */ /* 0x040fe20000000000 */
[C---:B------:R-:W-:Y:S01]  /*23a10*/  ISETP.GE.AND P1, PT, R4.reuse, UR41, PT ;  /* 0x0000002904007c0c */ /* 0x040fe2000bf26270 */
[----:B------:R-:W-:Y:S01]  /*23a20*/  VIADD R13, R4, 0x40 ;  /* 0x00000040040d7836 */ /* 0x000fe20000000000 */
[----:B------:R-:W3:Y:S04]  /*23a30*/  SHFL.IDX PT, R3, R5, RZ, 0x181f ;  /* 0x00181fff05037589 */ /* 0x000ee800000e0000 */
[----:B------:R-:W-:Y:S01]  /*23a40*/  SHFL.IDX PT, R9, R0, 0x2, 0x181f ;  /* 0x00581f0000097f89 */ /* 0x000fe200000e0000 */
[----:B------:R-:W-:-:S03]  /*23a50*/  ISETP.GE.AND P3, PT, R13, UR41, PT ;  /* 0x000000290d007c0c */ /* 0x000fc6000bf66270 */
[----:B------:R-:W-:Y:S03]  /*23a60*/  SHFL.IDX PT, R8, R5, 0x2, 0x181f ;  /* 0x00581f0005087f89 */ /* 0x000fe600000e0000 */
[----:B------:R-:W-:Y:S01]  /*23a70*/  @P1 LOP3.LUT R16, R16, 0x1000, RZ, 0xfc, !PT ;  /* 0x0000100010101812 */ /* 0x000fe200078efcff */
[----:B------:R-:W-:Y:S03]  /*23a80*/  SHFL.IDX PT, R7, R0, 0x3, 0x181f ;  /* 0x00781f0000077f89 */ /* 0x000fe600000e0000 */
[----:B------:R-:W-:Y:S01]  /*23a90*/  LOP3.LUT R16, R16, 0xfffff7ff, RZ, 0xc0, !PT ;  /* 0xfffff7ff10107812 */ /* 0x000fe200078ec0ff */
[----:B------:R-:W-:Y:S04]  /*23aa0*/  SHFL.IDX PT, R21, R0, 0x5, 0x181f ;  /* 0x00b81f0000157f89 */ /* 0x000fe800000e0000 */
[----:B------:R-:W-:Y:S01]  /*23ab0*/  SHFL.IDX PT, R15, R0, 0x6, 0x181f ;  /* 0x00d81f00000f7f89 */ /* 0x000fe200000e0000 */
[----:B0-----:R-:W-:-:S03]  /*23ac0*/  IMAD.SHL.U32 R35, R2, 0x8, RZ ;  /* 0x0000000802237824 */ /* 0x001fc600078e00ff */
[----:B------:R-:W-:Y:S02]  /*23ad0*/  SHFL.IDX PT, R2, R5, 0x1, 0x181f ;  /* 0x00381f0005027f89 */ /* 0x000fe400000e0000 */
[----:B------:R-:W-:-:S04]  /*23ae0*/  LOP3.LUT R35, R35, 0x38, RZ, 0xc0, !PT ;  /* 0x0000003823237812 */ /* 0x000fc800078ec0ff */
[----:B--2---:R-:W-:Y:S02]  /*23af0*/  @!P1 LEA R12, P0, R35, R14, 0x1 ;  /* 0x0000000e230c9211 */ /* 0x004fe400078008ff */
[----:B------:R-:W0:Y:S03]  /*23b00*/  SHFL.IDX PT, R14, R0, 0x1, 0x181f ;  /* 0x00381f00000e7f89 */ /* 0x000e2600000e0000 */
[----:B---3--:R-:W-:Y:S01]  /*23b10*/  @!P1 IMAD.X R3, RZ, RZ, R3, P0 ;  /* 0x000000ffff039224 */ /* 0x008fe200000e0603 */
[----:B------:R-:W-:Y:S02]  /*23b20*/  ISETP.GE.AND P1, PT, R6, UR41, PT ;  /* 0x0000002906007c0c */ /* 0x000fe4000bf26270 */
[----:B------:R-:W2:Y:S11]  /*23b30*/  SHFL.IDX PT, R6, R5, 0x3, 0x181f ;  /* 0x00781f0005067f89 */ /* 0x000eb600000e0000 */
[----:B------:R-:W-:-:S04]  /*23b40*/  @P1 LOP3.LUT R16, R16, 0x800, RZ, 0xfc, !PT ;  /* 0x0000080010101812 */ /* 0x000fc800078efcff */
[----:B------:R-:W-:Y:S02]  /*23b50*/  LOP3.LUT R16, R16, 0xfffffbff, RZ, 0xc0, !PT ;  /* 0xfffffbff10107812 */ /* 0x000fe400078ec0ff */
[----:B0-----:R-:W-:Y:S02]  /*23b60*/  @!P1 LEA R10, P0, R35, R14, 0x1 ;  /* 0x0000000e230a9211 */ /* 0x001fe400078008ff */
[----:B------:R-:W0:Y:S03]  /*23b70*/  SHFL.IDX PT, R14, R0, 0x4, 0x181f ;  /* 0x00981f00000e7f89 */ /* 0x000e2600000e0000 */
[----:B------:R-:W-:Y:S02]  /*23b80*/  @!P1 IMAD.X R11, RZ, RZ, R2, P0 ;  /* 0x000000ffff0b9224 */ /* 0x000fe400000e0602 */
[----:B------:R-:W-:-:S05]  /*23b90*/  VIADD R2, R4, 0x20 ;  /* 0x0000002004027836 */ /* 0x000fca0000000000 */
[----:B------:R-:W-:Y:S01]  /*23ba0*/  ISETP.GE.AND P6, PT, R2, UR41, PT ;  /* 0x0000002902007c0c */ /* 0x000fe2000bfc6270 */
[----:B------:R-:W-:-:S05]  /*23bb0*/  VIADD R2, R4, 0x30 ;  /* 0x0000003004027836 */ /* 0x000fca0000000000 */
[----:B------:R-:W-:Y:S02]  /*23bc0*/  ISETP.GE.AND P4, PT, R2, UR41, PT ;  /* 0x0000002902007c0c */ /* 0x000fe4000bf86270 */
[----:B------:R-:W3:Y:S05]  /*23bd0*/  SHFL.IDX PT, R2, R5, 0x4, 0x181f ;  /* 0x00981f0005027f89 */ /* 0x000eea00000e0000 */
[----:B------:R-:W-:Y:S02]  /*23be0*/  @!P6 LEA R9, P0, R35, R9, 0x1 ;  /* 0x000000092309e211 */ /* 0x000fe400078008ff */
[----:B------:R-:W-:-:S03]  /*23bf0*/  @P6 LOP3.LUT R16, R16, 0x400, RZ, 0xfc, !PT ;  /* 0x0000040010106812 */ /* 0x000fc600078efcff */
[----:B------:R-:W-:Y:S01]  /*23c00*/  @!P6 IMAD.X R8, RZ, RZ, R8, P0 ;  /* 0x000000ffff08e224 */ /* 0x000fe200000e0608 */
[----:B------:R-:W-:Y:S02]  /*23c10*/  @!P4 LEA R7, P0, R35, R7, 0x1 ;  /* 0x000000072307c211 */ /* 0x000fe400078008ff */
[----:B------:R-:W-:-:S03]  /*23c20*/  LOP3.LUT R16, R16, 0xffbfffff, RZ, 0xc0, !PT ;  /* 0xffbfffff10107812 */ /* 0x000fc600078ec0ff */
[----:B--2---:R-:W-:Y:S01]  /*23c30*/  @!P4 IMAD.X R6, RZ, RZ, R6, P0 ;  /* 0x000000ffff06c224 */ /* 0x004fe200000e0606 */
[----:B0-----:R-:W-:Y:S02]  /*23c40*/  @!P3 LEA R14, P0, R35, R14, 0x1 ;  /* 0x0000000e230eb211 */ /* 0x001fe400078008ff */
[----:B------:R-:W-:-:S04]  /*23c50*/  @P6 LOP3.LUT R16, R16, 0x400000, RZ, 0xfc, !PT ;  /* 0x0040000010106812 */ /* 0x000fc800078efcff */
[C---:B------:R-:W-:Y:S01]  /*23c60*/  LOP3.LUT P6, RZ, R16.reuse, 0x1000, RZ, 0xc0, !PT ;  /* 0x0000100010ff7812 */ /* 0x040fe200078cc0ff */
[----:B---3--:R-:W-:Y:S01]  /*23c70*/  @!P3 IMAD.X R13, RZ, RZ, R2, P0 ;  /* 0x000000ffff0db224 */ /* 0x008fe200000e0602 */
[----:B------:R-:W-:Y:S01]  /*23c80*/  LOP3.LUT R16, R16, 0xfffffdff, RZ, 0xc0, !PT ;  /* 0xfffffdff10107812 */ /* 0x000fe200078ec0ff */
[----:B------:R-:W-:-:S03]  /*23c90*/  VIADD R2, R4, 0x50 ;  /* 0x0000005004027836 */ /* 0x000fc60000000000 */
[----:B------:R-:W-:Y:S02]  /*23ca0*/  @P4 LOP3.LUT R16, R16, 0x200, RZ, 0xfc, !PT ;  /* 0x0000020010104812 */ /* 0x000fe400078efcff */
[----:B------:R-:W-:Y:S01]  /*23cb0*/  ISETP.GE.AND P2, PT, R2, UR41, PT ;  /* 0x0000002902007c0c */ /* 0x000fe2000bf46270 */
[----:B------:R-:W-:Y:S01]  /*23cc0*/  VIADD R2, R4, 0x60 ;  /* 0x0000006004027836 */ /* 0x000fe20000000000 */
[----:B------:R-:W-:-:S04]  /*23cd0*/  LOP3.LUT R16, R16, 0xfffffeff, RZ, 0xc0, !PT ;  /* 0xfffffeff10107812 */ /* 0x000fc800078ec0ff */
[----:B------:R-:W-:Y:S02]  /*23ce0*/  ISETP.GE.AND P1, PT, R2, UR41, PT ;  /* 0x0000002902007c0c */ /* 0x000fe4000bf26270 */
[----:B------:R-:W0:Y:S01]  /*23cf0*/  SHFL.IDX PT, R2, R5, 0x5, 0x181f ;  /* 0x00b81f0005027f89 */ /* 0x000e2200000e0000 */
[----:B------:R-:W-:-:S04]  /*23d00*/  @P3 LOP3.LUT R16, R16, 0x100, RZ, 0xfc, !PT ;  /* 0x0000010010103812 */ /* 0x000fc800078efcff */
[----:B------:R-:W-:Y:S02]  /*23d10*/  @!P2 LEA R21, P0, R35, R21, 0x1 ;  /* 0x000000152315a211 */ /* 0x000fe400078008ff */
[----:B------:R-:W-:-:S04]  /*23d20*/  LOP3.LUT R16, R16, 0xffffff7f, RZ, 0xc0, !PT ;  /* 0xffffff7f10107812 */ /* 0x000fc800078ec0ff */
[----:B------:R-:W-:-:S04]  /*23d30*/  @P2 LOP3.LUT R16, R16, 0x80, RZ, 0xfc, !PT ;  /* 0x0000008010102812 */ /* 0x000fc800078efcff */
[----:B------:R-:W-:-:S04]  /*23d40*/  LOP3.LUT R16, R16, 0xffffffbf, RZ, 0xc0, !PT ;  /* 0xffffffbf10107812 */ /* 0x000fc800078ec0ff */
[----:B------:R-:W-:Y:S01]  /*23d50*/  @P1 LOP3.LUT R16, R16, 0x40, RZ, 0xfc, !PT ;  /* 0x0000004010101812 */ /* 0x000fe200078efcff */
[----:B0-----:R-:W-:Y:S01]  /*23d60*/  @!P2 IMAD.X R20, RZ, RZ, R2, P0 ;  /* 0x000000ffff14a224 */ /* 0x001fe200000e0602 */
[----:B------:R-:W-:Y:S01]  /*23d70*/  @!P1 LEA R35, P0, R35, R15, 0x1 ;  /* 0x0000000f23239211 */ /* 0x000fe200078008ff */
[----:B------:R-:W0:Y:S04]  /*23d80*/  SHFL.IDX PT, R2, R5, 0x6, 0x181f ;  /* 0x00d81f0005027f89 */ /* 0x000e2800000e0000 */
[----:B------:R-:W2:Y:S01]  /*23d90*/  SHFL.IDX PT, R5, R5, 0x7, 0x181f ;  /* 0x00f81f0005057f89 */ /* 0x000ea200000e0000 */
[----:B0-----:R-:W-:Y:S01]  /*23da0*/  @!P1 IMAD.X R15, RZ, RZ, R2, P0 ;  /* 0x000000ffff0f9224 */ /* 0x001fe200000e0602 */
[----:B------:R-:W-:Y:S01]  /*23db0*/  LOP3.LUT P0, RZ, R16, 0x800, RZ, 0xc0, !PT ;  /* 0x0000080010ff7812 */ /* 0x000fe2000780c0ff */
[----:B------:R-:W-:-:S05]  /*23dc0*/  @!P6 IMAD.MOV.U32 R2, RZ, RZ, R12 ;  /* 0x000000ffff02e224 */ /* 0x000fca00078e000c */
[----:B------:R0:W-:Y:S01]  /*23dd0*/  @!P6 LDGSTS.E.BYPASS.LTC128B.128 [R22+0x18400], desc[UR36][R2.64], !P5 ;  /* 0x184000000216efae */ /* 0x0001e2000e901d64 */
[----:B------:R-:W-:-:S06]  /*23de0*/  LOP3.LUT P6, RZ, R16, 0x400000, RZ, 0xc0, !PT ;  /* 0x0040000010ff7812 */ /* 0x000fcc00078cc0ff */
        /* <DEDUP_REMOVED lines=10> */
[----:B------:R-:W-:Y:S01]  /*23e90*/  @!P3 IMAD.MOV.U32 R3, RZ, RZ, R13 ;  /* 0x000000ffff03b224 */ /* 0x000fe200078e000d */
[----:B------:R0:W3:Y:S04]  /*23ea0*/  SHFL.IDX PT, R14, R0, 0x7, 0x181f ;  /* 0x00f81f00000e7f89 */ /* 0x0000e800000e0000 */
[----:B------:R4:W-:Y:S02]  /*23eb0*/  @!P3 LDGSTS.E.BYPASS.LTC128B.128 [R22+0x1a400], desc[UR36][R2.64], !P5 ;  /* 0x1a4000000216bfae */ /* 0x0009e4000e901d64 */
[----:B----4-:R-:W-:-:S02]  /*23ec0*/  @!P2 IMAD.MOV.U32 R2, RZ, RZ, R21 ;  /* 0x000000ffff02a224 */ /* 0x010fc400078e0015 */
[----:B------:R-:W-:-:S05]  /*23ed0*/  @!P2 IMAD.MOV.U32 R3, RZ, RZ, R20 ;  /* 0x000000ffff03a224 */ /* 0x000fca00078e0014 */
[----:B------:R4:W-:Y:S02]  /*23ee0*/  @!P2 LDGSTS.E.BYPASS.LTC128B.128 [R22+0x1ac00], desc[UR36][R2.64], !P5 ;  /* 0x1ac000000216afae */ /* 0x0009e4000e901d64 */
[----:B----4-:R-:W-:Y:S02]  /*23ef0*/  @!P1 IMAD.MOV.U32 R2, RZ, RZ, R35 ;  /* 0x000000ffff029224 */ /* 0x010fe400078e0023 */
[----:B------:R-:W4:Y:S01]  /*23f00*/  S2R R35, SR_TID.X ;  /* 0x0000000000237919 */ /* 0x000f220000002100 */
[----:B------:R-:W-:-:S05]  /*23f10*/  @!P1 IMAD.MOV.U32 R3, RZ, RZ, R15 ;  /* 0x000000ffff039224 */ /* 0x000fca00078e000f */
[----:B------:R0:W-:Y:S01]  /*23f20*/  @!P1 LDGSTS.E.BYPASS.LTC128B.128 [R22+0x1b400], desc[UR36][R2.64], !P5 ;  /* 0x1b40000002169fae */ /* 0x0001e2000e901d64 */
[----:B----4-:R-:W-:-:S04]  /*23f30*/  LOP3.LUT R35, R35, 0x7f, RZ, 0xc0, !PT ;  /* 0x0000007f23237812 */ /* 0x010fc800078ec0ff */
[----:B0-23--:R-:W-:-:S07]  /*23f40*/  SHF.R.U32.HI R35, RZ, 0x3, R35 ;  /* 0x00000003ff237819 */ /* 0x00dfce0000011623 */
.L_x_11415:
[----:B------:R-:W0:Y:S01]  /*23f50*/  S2R R0, SR_TID.X ;  /* 0x0000000000007919 */ /* 0x000e220000002100 */
[----:B------:R-:W-:Y:S01]  /*23f60*/  VIADD R4, R4, 0x70 ;  /* 0x0000007004047836 */ /* 0x000fe20000000000 */
[----:B------:R-:W-:-:S04]  /*23f70*/  LOP3.LUT R16, R16, 0xffffbfff, RZ, 0xc0, !PT ;  /* 0xffffbfff10107812 */ /* 0x000fc800078ec0ff */
[----:B------:R-:W-:-:S13]  /*23f80*/  ISETP.GE.AND P1, PT, R4, UR41, PT ;  /* 0x0000002904007c0c */ /* 0x000fda000bf26270 */
[----:B------:R-:W-:Y:S01]  /*23f90*/  @P1 LOP3.LUT R16, R16, 0x4000, RZ, 0xfc, !PT ;  /* 0x0000400010101812 */ /* 0x000fe200078efcff */
[----:B0-----:R-:W-:-:S05]  /*23fa0*/  IMAD.SHL.U32 R0, R0, 0x8, RZ ;  /* 0x0000000800007824 */ /* 0x001fca00078e00ff */
[----:B------:R-:W-:-:S04]  /*23fb0*/  LOP3.LUT R0, R0, 0x38, RZ, 0xc0, !PT ;  /* 0x0000003800007812 */ /* 0x000fc800078ec0ff */
[----:B------:R-:W-:-:S05]  /*23fc0*/  @!P1 LEA R2, P0, R0, R14, 0x1 ;  /* 0x0000000e00029211 */ /* 0x000fca00078008ff */
[----:B------:R-:W-:Y:S01]  /*23fd0*/  @!P1 IMAD.X R3, RZ, RZ, R5, P0 ;  /* 0x000000ffff039224 */ /* 0x000fe200000e0605 */
[----:B------:R-:W-:-:S04]  /*23fe0*/  PLOP3.LUT P0, PT, PT, PT, PT, 0x80, 0x0 ;  /* 0x000000000000781c */ /* 0x000fc80003f0f070 */
[----:B------:R-:W-:Y:S01]  /*23ff0*/  @!PT LDS RZ, [RZ] ;  /* 0x00000000fffff984 */ /* 0x000fe20000000800 */
[----:B------:R-:W-:Y:S01]  /*24000*/  @!PT LDS RZ, [RZ] ;  /* 0x00000000fffff984 */ /* 0x000fe20000000800 */
[----:B------:R-:W-:Y:S01]  /*24010*/  @!PT LDS RZ, [RZ] ;  /* 0x00000000fffff984 */ /* 0x000fe20000000800 */
[----:B------:R0:W-:Y:S01]  /*24020*/  @!P1 LDGSTS.E.BYPASS.LTC128B.128 [R22+0x1bc00], desc[UR36][R2.64], !P5 ;  /* 0x1bc0000002169fae */ /* 0x0001e2000e901d64 */
[----:B------:R-:W-:-:S08]  /*24030*/  NOP ;  /* 0x0000000000007918 */ /* 0x000fd00000000000 */
.L_x_11334:
        /* <DEDUP_REMOVED lines=28> */
.L_x_11336:
[----:B------:R-:W-:Y:S05]  /*24200*/  BSYNC B6 ;  /* 0x0000000000067941 */ /* 0x000fea0003800000 */
.L_x_11335:
[----:B------:R-:W-:Y:S01]  /*24210*/  UISETP.NE.AND UP0, UPT, UR50, URZ, UPT ;  /* 0x0000003f3200728c */ /* 0x000fe2000bf05270 */
[----:B------:R-:W-:Y:S01]  /*24220*/  R2UR UR6, R27 ;  /* 0x000000001b0672ca */ /* 0x000fe200000e0000 */
[----:B0-----:R-:W-:Y:S01]  /*24230*/  IMAD.MOV.U32 R2, RZ, RZ, R34 ;  /* 0x000000ffff027224 */ /* 0x001fe200078e0022 */
[----:B------:R-:W-:Y:S01]  /*24240*/  R2UR UR7, R19 ;  /* 0x00000000130772ca */ /* 0x000fe200000e0000 */
[----:B------:R-:W-:Y:S01]  /*24250*/  ULDC.64 UR8, c[0x0][0x3d8] ;  /* 0x0000f60000087ab9 */ /* 0x000fe20000000a00 */
[----:B------:R-:W0:Y:S01]  /*24260*/  S2R R20, SR_TID.X ;  /* 0x0000000000147919 */ /* 0x000e220000002100 */
[----:B------:R-:W-:Y:S02]  /*24270*/  PLOP3.LUT P0, PT, PT, PT, UP0, 0x80, 0x0 ;  /* 0x000000000000781c */ /* 0x000fe40003f0f008 */
[C---:B------:R-:W-:Y:S02]  /*24280*/  LOP3.LUT P2, RZ, R16.reuse, 0x80000, RZ, 0xc0, !PT ;  /* 0x0008000010ff7812 */ /* 0x040fe4000784c0ff */
[C---:B------:R-:W-:Y:S01]  /*24290*/  LOP3.LUT P3, RZ, R16.reuse, 0x40000, RZ, 0xc0, !PT ;  /* 0x0004000010ff7812 */ /* 0x040fe2000786c0ff */
[----:B------:R-:W-:Y:S01]  /*242a0*/  @UP0 ULDC UR4, c[0x0][0x44c] ;  /* 0x0001130000040ab9 */ /* 0x000fe20000000800 */
[----:B------:R-:W-:-:S02]  /*242b0*/  LOP3.LUT P4, RZ, R16, 0x20000, RZ, 0xc0, !PT ;  /* 0x0002000010ff7812 */ /* 0x000fc4000788c0ff */
        /* <DEDUP_REMOVED lines=41> */
[----:B------:R-:W2:Y:S04]  /*24550*/  SHFL.IDX PT, R2, R4, RZ, 0x181f ;  /* 0x00181fff04027589 */ /* 0x000ea800000e0000 */
[----:B------:R-:W-:Y:S06]  /*24560*/  SHFL.IDX PT, R5, R4, 0x1, 0x181f ;  /* 0x00381f0004057f89 */ /* 0x000fec00000e0000 */
[----:B0-----:R-:W-:-:S05]  /*24570*/  @!P6 LEA R14, P0, R20, R14, 0x1 ;  /* 0x0000000e140ee211 */ /* 0x001fca00078008ff */
[----:B--2---:R-:W-:Y:S02]  /*24580*/  @!P6 IMAD.X R3, RZ, RZ, R2, P0 ;  /* 0x000000ffff03e224 */ /* 0x004fe400000e0602 */
        /* <DEDUP_REMOVED lines=11> */
[----:B--2---:R-:W-:Y:S02]  /*24640*/  @!P1 IMAD.MOV.U32 R2, RZ, RZ, R14 ;  /* 0x000000ffff029224 */ /* 0x004fe400078e000e */
[----:B------:R-:W-:Y:S01]  /*24650*/  @!P1 IMAD.MOV.U32 R3, RZ, RZ, R5 ;  /* 0x000000ffff039224 */ /* 0x000fe200078e0005 */
[----:B------:R-:W0:Y:S04]  /*24660*/  SHFL.IDX PT, R14, R0, 0x2, 0x181f ;  /* 0x00581f00000e7f89 */ /* 0x000e2800000e0000 */
[----:B------:R-:W-:Y:S04]  /*24670*/  @!P1 LDGSTS.E.BYPASS.LTC128B.128 [R22+0x22c00], desc[UR36][R2.64], !P2 ;  /* 0x22c0000002169fae */ /* 0x000fe8000d101d64 */
[----:B------:R-:W-:Y:S04]  /*24680*/  @!P1 LDGSTS.E.BYPASS.LTC128B.128 [R22+0x26c00], desc[UR36][R2.64+0x80], !P3 ;  /* 0x26c0008002169fae */ /* 0x000fe8000d901d64 */
[----:B------:R-:W-:Y:S04]  /*24690*/  @!P1 LDGSTS.E.BYPASS.LTC128B.128 [R22+0x2ac00], desc[UR36][R2.64+0x100], !P4 ;  /* 0x2ac0010002169fae */ /* 0x000fe8000e101d64 */
[----:B------:R2:W-:Y:S01]  /*246a0*/  @!P1 LDGSTS.E.BYPASS.LTC128B.128 [R22+0x2ec00], desc[UR36][R2.64+0x180], !P5 ;  /* 0x2ec0018002169fae */ /* 0x0005e2000e901d64 */
[----:B------:R-:W-:-:S03]  /*246b0*/  LOP3.LUT P1, RZ, R16, 0x40, RZ, 0xc0, !PT ;  /* 0x0000004010ff7812 */ /* 0x000fc6000782c0ff */
[----:B------:R-:W3:Y:S01]  /*246c0*/  SHFL.IDX PT, R5, R4, 0x2, 0x181f ;  /* 0x00581f0004057f89 */ /* 0x000ee200000e0000 */
[----:B------:R-:W-:Y:S02]  /*246d0*/  P2R R6, PR, RZ, 0x2 ;  /* 0x00000002ff067803 */ /* 0x000fe40000000000 */
[----:B------:R-:W-:-:S04]  /*246e0*/  LOP3.LUT P1, RZ, R16, 0x100, RZ, 0xc0, !PT ;  /* 0x0000010010ff7812 */ /* 0x000fc8000782c0ff */
[----:B------:R-:W-:Y:S02]  /*246f0*/  P2R R8, PR, RZ, 0x2 ;  /* 0x00000002ff087803 */ /* 0x000fe40000000000 */
[----:B------:R-:W-:-:S13]  /*24700*/  LOP3.LUT P1, RZ, R16, 0x400, RZ, 0xc0, !PT ;  /* 0x0000040010ff7812 */ /* 0x000fda000782c0ff */
[----:B0-----:R-:W-:-:S05]  /*24710*/  @!P1 LEA R14, P0, R20, R14, 0x1 ;  /* 0x0000000e140e9211 */ /* 0x001fca00078008ff */
[----:B---3--:R-:W-:Y:S02]  /*24720*/  @!P1 IMAD.X R5, RZ, RZ, R5, P0 ;  /* 0x000000ffff059224 */ /* 0x008fe400000e0605 */
[----:B--2---:R-:W-:Y:S02]  /*24730*/  @!P1 IMAD.MOV.U32 R2, RZ, RZ, R14 ;  /* 0x000000ffff029224 */ /* 0x004fe400078e000e */
[----:B------:R-:W0:Y:S01]  /*24740*/  SHFL.IDX PT, R14, R0, 0x3, 0x181f ;  /* 0x00781f00000e7f89 */ /* 0x000e2200000e0000 */
[----:B------:R-:W-:-:S03]  /*24750*/  @!P1 IMAD.MOV.U32 R3, RZ, RZ, R5 ;  /* 0x000000ffff039224 */ /* 0x000fc600078e0005 */
[----:B------:R-:W2:Y:S04]  /*24760*/  SHFL.IDX PT, R5, R4, 0x3, 0x181f ;  /* 0x00781f0004057f89 */ /* 0x000ea800000e0000 */
[----:B------:R-:W-:Y:S04]  /*24770*/  @!P1 LDGSTS.E.BYPASS.LTC128B.128 [R22+0x23400], desc[UR36][R2.64], !P2 ;  /* 0x2340000002169fae */ /* 0x000fe8000d101d64 */
[----:B------:R-:W-:Y:S04]  /*24780*/  @!P1 LDGSTS.E.BYPASS.LTC128B.128 [R22+0x27400], desc[UR36][R2.64+0x80], !P3 ;  /* 0x2740008002169fae */ /* 0x000fe8000d901d64 */
[----:B------:R-:W-:Y:S04]  /*24790*/  @!P1 LDGSTS.E.BYPASS.LTC128B.128 [R22+0x2b400], desc[UR36][R2.64+0x100], !P4 ;  /* 0x2b40010002169fae */ /* 0x000fe8000e101d64 */
[----:B------:R3:W-:Y:S01]  /*247a0*/  @!P1 LDGSTS.E.BYPASS.LTC128B.128 [R22+0x2f400], desc[UR36][R2.64+0x180], !P5 ;  /* 0x2f40018002169fae */ /* 0x0007e2000e901d64 */
[----:B------:R-:W-:-:S02]  /*247b0*/  ISETP.NE.AND P1, PT, R8, RZ, PT ;  /* 0x000000ff0800720c */ /* 0x000fc40003f25270 */
[----:B0-----:R-:W-:-:S05]  /*247c0*/  @!P6 LEA R14, P0, R20, R14, 0x1 ;  /* 0x0000000e140ee211 */ /* 0x001fca00078008ff */
[----:B--2---:R-:W-:Y:S02]  /*247d0*/  @!P6 IMAD.X R5, RZ, RZ, R5, P0 ;  /* 0x000000ffff05e224 */ /* 0x004fe400000e0605 */
[----:B---3--:R-:W-:Y:S02]  /*247e0*/  @!P6 IMAD.MOV.U32 R2, RZ, RZ, R14 ;  /* 0x000000ffff02e224 */ /* 0x008fe400078e000e */
        /* <DEDUP_REMOVED lines=29> */
[----:B0-----:R-:W-:-:S05]  /*249c0*/  @!P1 LEA R14, P0, R20, R14, 0x1 ;  /* 0x0000000e140e9211 */ /* 0x001fca00078008ff */
[----:B--2---:R-:W-:Y:S02]  /*249d0*/  @!P1 IMAD.X R5, RZ, RZ, R5, P0 ;  /* 0x000000ffff059224 */ /* 0x004fe400000e0605 */
[----:B---3--:R-:W-:Y:S02]  /*249e0*/  @!P1 IMAD.MOV.U32 R2, RZ, RZ, R14 ;  /* 0x000000ffff029224 */ /* 0x008fe400078e000e */
[----:B------:R-:W-:Y:S01]  /*249f0*/  @!P1 IMAD.MOV.U32 R3, RZ, RZ, R5 ;  /* 0x000000ffff039224 */ /* 0x000fe200078e0005 */
[----:B------:R0:W2:Y:S04]  /*24a00*/  SHFL.IDX PT, R14, R0, 0x7, 0x181f ;  /* 0x00f81f00000e7f89 */ /* 0x0000a800000e0000 */
[----:B------:R0:W-:Y:S04]  /*24a10*/  @!P1 LDGSTS.E.BYPASS.LTC128B.128 [R22+0x25400], desc[UR36][R2.64], !P2 ;  /* 0x2540000002169fae */ /* 0x0001e8000d101d64 */
[----:B------:R0:W-:Y:S04]  /*24a20*/  @!P1 LDGSTS.E.BYPASS.LTC128B.128 [R22+0x29400], desc[UR36][R2.64+0x80], !P3 ;  /* 0x2940008002169fae */ /* 0x0001e8000d901d64 */
[----:B------:R0:W-:Y:S04]  /*24a30*/  @!P1 LDGSTS.E.BYPASS.LTC128B.128 [R22+0x2d400], desc[UR36][R2.64+0x100], !P4 ;  /* 0x2d40010002169fae */ /* 0x0001e8000e101d64 */
[----:B------:R0:W-:Y:S04]  /*24a40*/  @!P1 LDGSTS.E.BYPASS.LTC128B.128 [R22+0x31400], desc[UR36][R2.64+0x180], !P5 ;  /* 0x3140018002169fae */ /* 0x0001e8000e901d64 */
[----:B------:R0:W3:Y:S02]  /*24a50*/  SHFL.IDX PT, R5, R4, 0x7, 0x181f ;  /* 0x00f81f0004057f89 */ /* 0x0000e400000e0000 */
.L_x_11433:
[----:B------:R-:W-:-:S13]  /*24a60*/  LOP3.LUT P1, RZ, R16, 0x4000, RZ, 0xc0, !PT ;  /* 0x0000400010ff7812 */ /* 0x000fda000782c0ff */
[----:B0-2---:R-:W-:-:S05]  /*24a70*/  @!P1 LEA R2, P0, R20, R14, 0x1 ;  /* 0x0000000e14029211 */ /* 0x005fca00078008ff */
[----:B---3--:R-:W-:Y:S01]  /*24a80*/  @!P1 IMAD.X R3, RZ, RZ, R5, P0 ;  /* 0x000000ffff039224 */ /* 0x008fe200000e0605 */
[----:B------:R-:W-:-:S04]  /*24a90*/  PLOP3.LUT P0, PT, PT, PT, PT, 0x80, 0x0 ;  /* 0x000000000000781c */ /* 0x000fc80003f0f070 */
        /* <DEDUP_REMOVED lines=8> */
.L_x_11338:
        /* <DEDUP_REMOVED lines=18> */
.L_x_11434:
[----:B------:R-:W-:Y:S05]  /*24c40*/  BSYNC B0 ;  /* 0x0000000000007941 */ /* 0x000fea0003800000 */
.L_x_11339:
[----:B------:R-:W-:-:S13]  /*24c50*/  LOP3.LUT P0, RZ, R16, 0x2000, RZ, 0xc0, !PT ;  /* 0x0000200010ff7812 */ /* 0x000fda000780c0ff */
[----:B------:R-:W-:Y:S05]  /*24c60*/  @!P0 BRA `(.L_x_11341) ;  /* 0x0000000000048947 */ /* 0x000fea0003800000 */
[----:B------:R-:W-:Y:S01]  /*24c70*/  BPT.TRAP 0x1 ;  /* 0x000000040000795c */ /* 0x000fe20000300000 */
.L_x_11341:
[----:B------:R-:W-:Y:S01]  /*24c80*/  SHF.L.U32 R3, R26, 0x1f, RZ ;  /* 0x0000001f1a037819 */ /* 0x000fe200000006ff */
[----:B------:R-:W-:Y:S03]  /*24c90*/  BSSY B0, `(.L_x_11342) ;  /* 0x0000003000007945 */ /* 0x000fe60003800000 */
[----:B------:R-:W2:Y:S02]  /*24ca0*/  SYNCS.PHASECHK.TRANS64.TRYWAIT P0, [R24+URZ+0x32460], R3 ;  /* 0x03246003180075a7 */ /* 0x000ea4000800017f */
[----:B--2---:R-:W-:Y:S05]  /*24cb0*/  @!P0 BRA `(.L_x_11343) ;  /* 0x0000003c002c8947 */ /* 0x004fea0003800000 */
.L_x_11435:
[----:B------:R-:W-:Y:S05]  /*24cc0*/  BSYNC B0 ;  /* 0x0000000000007941 */ /* 0x000fea0003800000 */
.L_x_11342:
[----:B------:R-:W3:Y:S01]  /*24cd0*/  LDL.LU R4, [R1+0x440] ;  /* 0x0004400001047983 */ /* 0x000ee20000300800 */
[----:B------:R-:W-:Y:S01]  /*24ce0*/  ULDC.64 UR4, c[0x0][0x328] ;  /* 0x0000ca0000047ab9 */ /* 0x000fe20000000a00 */
[----:B------:R-:W-:Y:S01]  /*24cf0*/  LOP3.LUT P4, RZ, R36, 0x8, RZ, 0xc0, !PT ;  /* 0x0000000824ff7812 */ /* 0x000fe2000788c0ff */
[----:B0-----:R-:W-:Y:S02]  /*24d00*/  IMAD R0, R37, UR4, RZ ;  /* 0x0000000425007c24 */ /* 0x001fe4000f8e02ff */
[----:B--2---:R-:W-:-:S04]  /*24d10*/  IMAD.WIDE.U32 R2, R33, UR4, RZ ;  /* 0x0000000421027c25 */ /* 0x004fc8000f8e00ff */
[----:B------:R-:W-:Y:S01]  /*24d20*/  IMAD R5, R33, UR5, R0 ;  /* 0x0000000521057c24 */ /* 0x000fe2000f8e0200 */
[----:B------:R-:W-:-:S03]  /*24d30*/  ULDC.64 UR4, c[0x0][0x338] ;  /* 0x0000ce0000047ab9 */ /* 0x000fc60000000a00 */
[----:B------:R-:W-:Y:S02]  /*24d40*/  IMAD.IADD R3, R3, 0x1, R5 ;  /* 0x0000000103037824 */ /* 0x000fe400078e0205 */
[----:B------:R-:W-:-:S04]  /*24d50*/  IMAD.WIDE.U32 R2, R25, UR4, R2 ;  /* 0x0000000419027c25 */ /* 0x000fc8000f8e0002 */
[----:B---3--:R-:W-:Y:S02]  /*24d60*/  IMAD R0, R4, UR4, RZ ;  /* 0x0000000404007c24 */ /* 0x008fe4000f8e02ff */
[----:B------:R-:W-:Y:S02]  /*24d70*/  IMAD R4, R18, 0x6000, R29 ;  /* 0x0000600012047824 */ /* 0x000fe400078e021d */
[----:B------:R-:W-:Y:S01]  /*24d80*/  IMAD R5, R25, UR5, R0 ;  /* 0x0000000519057c24 */ /* 0x000fe2000f8e0200 */
[----:B------:R-:W-:Y:S02]  /*24d90*/  ULDC.64 UR4, c[0x0][0x330] ;  /* 0x0000cc0000047ab9 */ /* 0x000fe40000000a00 */
[----:B------:R-:W-:Y:S02]  /*24da0*/  IMAD R0, R27, UR4, RZ ;  /* 0x000000041b007c24 */ /* 0x000fe4000f8e02ff */
[----:B------:R-:W-:Y:S02]  /*24db0*/  IMAD.IADD R3, R3, 0x1, R5 ;  /* 0x0000000103037824 */ /* 0x000fe400078e0205 */
[----:B------:R-:W-:-:S02]  /*24dc0*/  IMAD R5, R19, UR5, R0 ;  /* 0x0000000513057c24 */ /* 0x000fc4000f8e0200 */
        /* <DEDUP_REMOVED lines=29> */
[----:B------:R0:W-:Y:S04]  /*24fa0*/  LDGSTS.E.BYPASS.LTC128B.128 [R4+0x9400], desc[UR36][R2.64+0x180], !P3 ;  /* 0x0940018002047fae */ /* 0x0001e8000d901d64 */
[----:B0-----:R-:W0:Y:S01]  /*24fb0*/  SHFL.IDX PT, R3, R6, 0x1, 0x181f ;  /* 0x00381f0006037f89 */ /* 0x001e2200000e0000 */
        /* <DEDUP_REMOVED lines=10> */
[----:B------:R0:W-:Y:S01]  /*25060*/  LDGSTS.E.BYPASS.LTC128B.128 [R4+0x9c00], desc[UR36][R2.64+0x180], !P3 ;  /* 0x09c0018002047fae */ /* 0x0001e2000d901d64 */
[----:B--2---:R-:W-:-:S03]  /*25070*/  IADD3 R8, P3, R14, R0, RZ ;  /* 0x000000000e087210 */ /* 0x004fc60007f7e0ff */
        /* <DEDUP_REMOVED lines=36> */
.L_x_11449:
        /* <DEDUP_REMOVED lines=15> */
.L_x_11345:
        /* <DEDUP_REMOVED lines=10> */
.L_x_11346:
[----:B------:R-:W-:Y:S01]  /*25450*/  UIADD3 UR4, UR44, -0x2, URZ ;  /* 0xfffffffe2c047890 */ /* 0x000fe2000fffe03f */
[----:B------:R2:W-:Y:S03]  /*25460*/  SYNCS.ARRIVE.TRANS64.A1T0 RZ, [R24+URZ+0x32450], RZ ;  /* 0x032450ff18ff79a7 */ /* 0x0005e6000810003f */
[----:B------:R-:W-:-:S06]  /*25470*/  UISETP.GE.AND UP0, UPT, UR4, UR45, UPT ;  /* 0x0000002d0400728c */ /* 0x000fcc000bf06270 */
[----:B------:R-:W-:-:S13]  /*25480*/  PLOP3.LUT P0, PT, PT, PT, UP0, 0x40, 0x0 ;  /* 0x000000000000781c */ /* 0x000fda0003f0e808 */
[----:B--2---:R-:W-:Y:S05]  /*25490*/  @P0 BRA `(.L_x_11347) ;  /* 0x0000000c00640947 */ /* 0x004fea0003800000 */
[----:B------:R-:W-:Y:S01]  /*254a0*/  BSSY B0, `(.L_x_11347) ;  /* 0x00000d8000007945 */ /* 0x000fe20003800000 */
[----:B------:R-:W-:-:S07]  /*254b0*/  IMAD.U32 R20, RZ, RZ, UR4 ;  /* 0x00000004ff147e24 */ /* 0x000fce000f8e00ff */
.L_x_11360:
[----:B0-----:R-:W0:Y:S01]  /*254c0*/  S2R R2, SR_TID.X ;  /* 0x0000000000027919 */ /* 0x001e220000002100 */
[----:B--2---:R-:W2:Y:S01]  /*254d0*/  LDC R3, c[0x0][0x430] ;  /* 0x00010c00ff037b82 */ /* 0x004ea20000000800 */
[----:B------:R-:W-:Y:S01]  /*254e0*/  IMAD R8, R20, 0x60, R31 ;  /* 0x0000006014087824 */ /* 0x000fe200078e021f */
[----:B------:R-:W-:Y:S01]  /*254f0*/  LOP3.LUT P1, RZ, R16, 0x2000, RZ, 0xc0, !PT ;  /* 0x0000200010ff7812 */ /* 0x000fe2000782c0ff */
        /* <DEDUP_REMOVED lines=18> */
[----:B------:R-:W-:Y:S01]  /*25620*/  @!P2 IMAD.IADD R3, R5, 0x1, R3 ;  /* 0x000000010503a824 */ /* 0x000fe200078e0203 */
[----:B------:R-:W-:Y:S05]  /*25630*/  YIELD ;  /* 0x0000000000007946 */ /* 0x000fea0003800000 */
[C---:B0-----:R-:W-:Y:S01]  /*25640*/  @!P2 LEA R6, P0, R2.reuse, R6, 0x2 ;  /* 0x000000060206a211 */ /* 0x041fe200078010ff */
[----:B------:R-:W-:Y:S01]  /*25650*/  IMAD.MOV.U32 R4, RZ, RZ, RZ ;  /* 0x000000ffff047224 */ /* 0x000fe200078e00ff */
[----:B------:R-:W-:Y:S02]  /*25660*/  ULDC UR4, c[0x0][0x430] ;  /* 0x00010c0000047ab9 */ /* 0x000fe40000000800 */
[----:B------:R-:W-:Y:S01]  /*25670*/  @!P2 LEA.HI.X R7, R2, R7, R3, 0x2, P0 ;  /* 0x000000070207a211 */ /* 0x000fe200000f1403 */
[----:B------:R-:W-:Y:S01]  /*25680*/  IMAD.MOV R5, RZ, RZ, -R9 ;  /* 0x000000ffff057224 */ /* 0x000fe200078e0a09 */
[----:B------:R-:W-:Y:S01]  /*25690*/  ISETP.NE.AND P0, PT, R18, 0x2, PT ;  /* 0x000000021200780c */ /* 0x000fe20003f05270 */
[----:B------:R-:W-:-:S02]  /*256a0*/  IMAD.MOV.U32 R2, RZ, RZ, R20 ;  /* 0x000000ffff027224 */ /* 0x000fc400078e0014 */
[----:B------:R-:W-:Y:S01]  /*256b0*/  IMAD R5, R5, UR4, R8 ;  /* 0x0000000405057c24 */ /* 0x000fe2000f8e0208 */
[----:B------:R-:W-:Y:S01]  /*256c0*/  SEL R3, RZ, 0x1, P0 ;  /* 0x00000001ff037807 */ /* 0x000fe20000000000 */
[----:B------:R0:W5:Y:S01]  /*256d0*/  @!P2 LDG.E R4, desc[UR36][R6.64] ;  /* 0x000000240604a981 */ /* 0x000162000c1e1900 */
[----:B------:R-:W-:Y:S01]  /*256e0*/  SEL R18, R18, RZ, P0 ;  /* 0x000000ff12127207 */ /* 0x000fe20000000000 */
[----:B------:R-:W-:Y:S01]  /*256f0*/  VIADD R20, R20, 0xffffffff ;  /* 0xffffffff14147836 */ /* 0x000fe20000000000 */
[----:B------:R-:W-:Y:S02]  /*25700*/  LOP3.LUT R26, R26, R3, RZ, 0x3c, !PT ;  /* 0x000000031a1a7212 */ /* 0x000fe400078e3cff */
[----:B------:R-:W-:Y:S01]  /*25710*/  ISETP.GT.AND P2, PT, R2, UR45, PT ;  /* 0x0000002d02007c0c */ /* 0x000fe2000bf44270 */
[----:B-1----:R-:W-:-:S12]  /*25720*/  @!P1 BRA `(.L_x_11348) ;  /* 0x0000000000049947 */ /* 0x002fd80003800000 */
[----:B------:R-:W-:Y:S01]  /*25730*/  BPT.TRAP 0x1 ;  /* 0x000000040000795c */ /* 0x000fe20000300000 */
.L_x_11348:
[----:B------:R-:W-:Y:S01]  /*25740*/  IMAD R10, R18, 0x8, R17 ;  /* 0x00000008120a7824 */ /* 0x000fe200078e0211 */
[----:B------:R-:W-:Y:S01]  /*25750*/  SHF.L.U32 R25, R26, 0x1f, RZ ;  /* 0x0000001f1a197819 */ /* 0x000fe200000006ff */
[----:B------:R-:W-:Y:S01]  /*25760*/  BSSY B1, `(.L_x_11349) ;  /* 0x0000004000017945 */ /* 0x000fe20003800000 */
[----:B------:R-:W-:Y:S02]  /*25770*/  SHF.R.S32.HI R23, RZ, 0x1f, R5 ;  /* 0x0000001fff177819 */ /* 0x000fe40000011405 */
[----:B------:R-:W2:Y:S02]  /*25780*/  SYNCS.PHASECHK.TRANS64.TRYWAIT P0, [R10+URZ+0x32440], R25 ;  /* 0x032440190a0075a7 */ /* 0x000ea4000800017f */
[----:B--2---:R-:W-:Y:S05]  /*25790*/  @!P0 BRA `(.L_x_11350) ;  /* 0x0000003800cc8947 */ /* 0x004fea0003800000 */
.L_x_11450:
[----:B------:R-:W-:Y:S05]  /*257a0*/  BSYNC B1 ;  /* 0x0000000000017941 */ /* 0x000fea0003800000 */
.L_x_11349:
[----:B------:R-:W-:Y:S01]  /*257b0*/  ULDC.64 UR4, c[0x0][0x300] ;  /* 0x0000c00000047ab9 */ /* 0x000fe20000000a00 */
[----:B-1---5:R-:W-:Y:S01]  /*257c0*/  SHF.R.S32.HI R24, RZ, 0x1f, R4 ;  /* 0x0000001fff187819 */ /* 0x022fe20000011404 */
[----:B------:R-:W-:Y:S01]  /*257d0*/  IMAD R2, R23, UR4, RZ ;  /* 0x0000000417027c24 */ /* 0x000fe2000f8e02ff */
[----:B------:R-:W-:Y:S01]  /*257e0*/  LOP3.LUT P1, RZ, R16, 0x1, RZ, 0xc0, !PT ;  /* 0x0000000110ff7812 */ /* 0x000fe2000782c0ff */
[----:B------:R-:W-:Y:S02]  /*257f0*/  IMAD R8, R18, 0x1800, R29 ;  /* 0x0000180012087824 */ /* 0x000fe400078e021d */
[C---:B0-----:R-:W-:Y:S02]  /*25800*/  IMAD R7, R5.reuse, UR5, R2 ;  /* 0x0000000505077c24 */ /* 0x041fe4000f8e0202 */
        /* <DEDUP_REMOVED lines=19> */
[----:B------:R-:W1:Y:S04]  /*25940*/  SHFL.IDX PT, R3, R21, RZ, 0x181f ;  /* 0x00181fff15037589 */ /* 0x000e6800000e0000 */
[----:B------:R-:W3:Y:S04]  /*25950*/  SHFL.IDX PT, R6, R9, 0x1, 0x181f ;  /* 0x00381f0009067f89 */ /* 0x000ee800000e0000 */
[----:B------:R-:W4:Y:S01]  /*25960*/  SHFL.IDX PT, R7, R21, 0x1, 0x181f ;  /* 0x00381f0015077f89 */ /* 0x000f2200000e0000 */
[----:B0-----:R-:W-:-:S03]  /*25970*/  IADD3 R2, P0, R14, R0, RZ ;  /* 0x000000000e027210 */ /* 0x001fc60007f1e0ff */
[----:B------:R-:W0:Y:S02]  /*25980*/  SHFL.IDX PT, R14, R9, 0x2, 0x181f ;  /* 0x00581f00090e7f89 */ /* 0x000e2400000e0000 */
[----:B-1----:R-:W-:Y:S01]  /*25990*/  IMAD.X R3, RZ, RZ, R3, P0 ;  /* 0x000000ffff037224 */ /* 0x002fe200000e0603 */
[----:B---3--:R-:W-:-:S04]  /*259a0*/  IADD3 R6, P0, R6, R0, RZ ;  /* 0x0000000006067210 */ /* 0x008fc80007f1e0ff */
[----:B------:R1:W-:Y:S01]  /*259b0*/  LDGSTS.E.BYPASS.LTC128B.128 [R8+0x1c400], desc[UR36][R2.64], !P1 ;  /* 0x1c40000002087fae */ /* 0x0003e2000c901d64 */
[----:B----4-:R-:W-:-:S05]  /*259c0*/  IMAD.X R7, RZ, RZ, R7, P0 ;  /* 0x000000ffff077224 */ /* 0x010fca00000e0607 */
[----:B------:R3:W-:Y:S04]  /*259d0*/  LDGSTS.E.BYPASS.LTC128B.128 [R8+0x1cc00], desc[UR36][R6.64], !P1 ;  /* 0x1cc0000006087fae */ /* 0x0007e8000c901d64 */
[----:B-1----:R-:W1:Y:S01]  /*259e0*/  SHFL.IDX PT, R3, R21, 0x2, 0x181f ;  /* 0x00581f0015037f89 */ /* 0x002e6200000e0000 */
[----:B0-----:R-:W-:-:S03]  /*259f0*/  IADD3 R2, P0, R14, R0, RZ ;  /* 0x000000000e027210 */ /* 0x001fc60007f1e0ff */
[----:B------:R-:W0:Y:S04]  /*25a00*/  SHFL.IDX PT, R14, R9, 0x3, 0x181f ;  /* 0x00781f00090e7f89 */ /* 0x000e2800000e0000 */
[----:B---3--:R-:W3:Y:S01]  /*25a10*/  SHFL.IDX PT, R7, R21, 0x3, 0x181f ;  /* 0x00781f0015077f89 */ /* 0x008ee200000e0000 */
[----:B-1----:R-:W-:-:S05]  /*25a20*/  IMAD.X R3, RZ, RZ, R3, P0 ;  /* 0x000000ffff037224 */ /* 0x002fca00000e0603 */
[----:B------:R1:W-:Y:S01]  /*25a30*/  LDGSTS.E.BYPASS.LTC128B.128 [R8+0x1d400], desc[UR36][R2.64], !P1 ;  /* 0x1d40000002087fae */ /* 0x0003e2000c901d64 */
[----:B0-----:R-:W-:-:S03]  /*25a40*/  IADD3 R6, P0, R14, R0, RZ ;  /* 0x000000000e067210 */ /* 0x001fc60007f1e0ff */
[----:B------:R-:W0:Y:S02]  /*25a50*/  SHFL.IDX PT, R14, R9, 0x4, 0x181f ;  /* 0x00981f00090e7f89 */ /* 0x000e2400000e0000 */
[----:B---3--:R-:W-:-:S05]  /*25a60*/  IMAD.X R7, RZ, RZ, R7, P0 ;  /* 0x000000ffff077224 */ /* 0x008fca00000e0607 */
[----:B------:R3:W-:Y:S04]  /*25a70*/  LDGSTS.E.BYPASS.LTC128B.128 [R8+0x1dc00], desc[UR36][R6.64], !P1 ;  /* 0x1dc0000006087fae */ /* 0x0007e8000c901d64 */
[----:B-1----:R-:W1:Y:S04]  /*25a80*/  SHFL.IDX PT, R3, R21, 0x4, 0x181f ;  /* 0x00981f0015037f89 */ /* 0x002e6800000e0000 */
[----:B------:R-:W4:Y:S01]  /*25a90*/  SHFL.IDX PT, R21, R21, 0x5, 0x181f ;  /* 0x00b81f0015157f89 */ /* 0x000f2200000e0000 */
[----:B0-----:R-:W-:-:S03]  /*25aa0*/  IADD3 R2, P0, R14, R0, RZ ;  /* 0x000000000e027210 */ /* 0x001fc60007f1e0ff */
[----:B------:R3:W0:Y:S02]  /*25ab0*/  SHFL.IDX PT, R14, R9, 0x5, 0x181f ;  /* 0x00b81f00090e7f89 */ /* 0x00062400000e0000 */
[----:B-1----:R-:W-:-:S05]  /*25ac0*/  IMAD.X R3, RZ, RZ, R3, P0 ;  /* 0x000000ffff037224 */ /* 0x002fca00000e0603 */
[----:B----4-:R3:W-:Y:S03]  /*25ad0*/  LDGSTS.E.BYPASS.LTC128B.128 [R8+0x1e400], desc[UR36][R2.64], !P1 ;  /* 0x1e40000002087fae */ /* 0x0107e6000c901d64 */
.L_x_11464:
[----:B0--3--:R-:W-:-:S05]  /*25ae0*/  IADD3 R2, P0, R14, R0, RZ ;  /* 0x000000000e027210 */ /* 0x009fca0007f1e0ff */
[----:B------:R-:W-:Y:S01]  /*25af0*/  IMAD.X R3, RZ, RZ, R21, P0 ;  /* 0x000000ffff037224 */ /* 0x000fe200000e0615 */
[----:B------:R-:W-:-:S04]  /*25b00*/  PLOP3.LUT P0, PT, PT, PT, PT, 0x80, 0x0 ;  /* 0x000000000000781c */ /* 0x000fc80003f0f070 */
[----:B------:R-:W-:Y:S01]  /*25b10*/  @!PT LDS RZ, [RZ] ;  /* 0x00000000fffff984 */ /* 0x000fe20000000800 */
[----:B------:R-:W-:Y:S01]  /*25b20*/  @!PT LDS RZ, [RZ] ;  /* 0x00000000fffff984 */ /* 0x000fe20000000800 */
[----:B------:R-:W-:Y:S01]  /*25b30*/  @!PT LDS RZ, [RZ] ;  /* 0x00000000fffff984 */ /* 0x000fe20000000800 */
[----:B------:R0:W-:Y:S01]  /*25b40*/  LDGSTS.E.BYPASS.LTC128B.128 [R8+0x1ec00], desc[UR36][R2.64], !P1 ;  /* 0x1ec0000002087fae */ /* 0x0001e2000c901d64 */
[----:B------:R-:W-:-:S08]  /*25b50*/  NOP ;  /* 0x0000000000007918 */ /* 0x000fd00000000000 */
.L_x_11352:
        /* <DEDUP_REMOVED lines=10> */
.L_x_11353:
[----:B------:R1:W-:Y:S01]  /*25c00*/  SYNCS.ARRIVE.TRANS64.A1T0 RZ, [R10+URZ+0x32430], RZ ;  /* 0x032430ff0aff79a7 */ /* 0x0003e2000810003f */
[----:B------:R-:W-:Y:S05]  /*25c10*/  @!P3 BRA `(.L_x_11354) ;  /* 0x000000000004b947 */ /* 0x000fea0003800000 */
[----:B------:R-:W-:Y:S01]  /*25c20*/  BPT.TRAP 0x1 ;  /* 0x000000040000795c */ /* 0x000fe20000300000 */
.L_x_11354:
[----:B------:R-:W3:Y:S01]  /*25c30*/  SYNCS.PHASECHK.TRANS64.TRYWAIT P0, [R10+URZ+0x32460], R25 ;  /* 0x032460190a0075a7 */ /* 0x000ee2000800017f */
[----:B------:R-:W-:Y:S04]  /*25c40*/  BSSY B1, `(.L_x_11355) ;  /* 0x0000002000017945 */ /* 0x000fe80003800000 */
[----:B---3--:R-:W-:Y:S05]  /*25c50*/  @!P0 BRA `(.L_x_11356) ;  /* 0x0000003c00408947 */ /* 0x008fea0003800000 */
.L_x_11465:
[----:B------:R-:W-:Y:S05]  /*25c60*/  BSYNC B1 ;  /* 0x0000000000017941 */ /* 0x000fea0003800000 */
.L_x_11355:
[----:B------:R-:W-:Y:S01]  /*25c70*/  ULDC.64 UR4, c[0x0][0x328] ;  /* 0x0000ca0000047ab9 */ /* 0x000fe20000000a00 */
[C---:B------:R-:W-:Y:S01]  /*25c80*/  LOP3.LUT P5, RZ, R16.reuse, 0x20, RZ, 0xc0, !PT ;  /* 0x0000002010ff7812 */ /* 0x040fe200078ac0ff */
[----:B0-----:R-:W-:Y:S01]  /*25c90*/  IMAD R2, R23, UR4, RZ ;  /* 0x0000000417027c24 */ /* 0x001fe2000f8e02ff */
        /* <DEDUP_REMOVED lines=24> */
[----:B------:R-:W4:Y:S04]  /*25e20*/  SHFL.IDX PT, R3, R24, RZ, 0x181f ;  /* 0x00181fff18037589 */ /* 0x000f2800000e0000 */
[----:B------:R-:W-:Y:S04]  /*25e30*/  SHFL.IDX PT, R4, R24, 0x1, 0x181f ;  /* 0x00381f0018047f89 */ /* 0x000fe800000e0000 */
[----:B------:R-:W-:Y:S04]  /*25e40*/  SHFL.IDX PT, R5, R24, 0x3, 0x181f ;  /* 0x00781f0018057f89 */ /* 0x000fe800000e0000 */
[----:B--23--:R-:W-:Y:S01]  /*25e50*/  SHFL.IDX PT, R25, R24, 0x4, 0x181f ;  /* 0x00981f0018197f89 */ /* 0x00cfe200000e0000 */
[----:B0-----:R-:W-:-:S03]  /*25e60*/  IADD3 R2, P0, R14, R0, RZ ;  /* 0x000000000e027210 */ /* 0x001fc60007f1e0ff */
        /* <DEDUP_REMOVED lines=36> */
.L_x_11479:
        /* <DEDUP_REMOVED lines=11> */
.L_x_11358:
        /* <DEDUP_REMOVED lines=10> */
.L_x_11359:
[----:B------:R2:W-:Y:S01]  /*26200*/  SYNCS.ARRIVE.TRANS64.A1T0 RZ, [R10+URZ+0x32450], RZ ;  /* 0x032450ff0aff79a7 */ /* 0x0005e2000810003f */
[----:B------:R-:W-:Y:S05]  /*26210*/  @P2 BRA `(.L_x_11360) ;  /* 0xfffffff000a82947 */ /* 0x000fea000383ffff */
[----:B------:R-:W-:Y:S05]  /*26220*/  BSYNC B0 ;  /* 0x0000000000007941 */ /* 0x000fea0003800000 */
.L_x_11347:
[----:B------:R-:W3:Y:S01]  /*26230*/  S2R R0, SR_TID.X ;  /* 0x0000000000007919 */ /* 0x000ee20000002100 */
[----:B------:R-:W-:Y:S01]  /*26240*/  VIADD R18, R18, 0x1 ;  /* 0x0000000112127836 */ /* 0x000fe20000000000 */
[----:B------:R-:W-:Y:S04]  /*26250*/  BSSY B0, `(.L_x_11361) ;  /* 0x0000013000007945 */ /* 0x000fe80003800000 */
[----:B------:R-:W-:-:S04]  /*26260*/  ISETP.NE.AND P0, PT, R18, 0x2, PT ;  /* 0x000000021200780c */ /* 0x000fc80003f05270 */
[----:B------:R-:W-:Y:S02]  /*26270*/  SEL R18, R18, RZ, P0 ;  /* 0x000000ff12127207 */ /* 0x000fe40000000000 */
[----:B------:R-:W-:Y:S02]  /*26280*/  SEL R5, RZ, 0x1, P0 ;  /* 0x00000001ff057807 */ /* 0x000fe40000000000 */
[----:B---3--:R-:W-:-:S04]  /*26290*/  LOP3.LUT R0, R0, 0x7f, RZ, 0xc0, !PT ;  /* 0x0000007f00007812 */ /* 0x008fc800078ec0ff */
[----:B------:R-:W-:-:S13]  /*262a0*/  ISETP.NE.AND P0, PT, R0, RZ, PT ;  /* 0x000000ff0000720c */ /* 0x000fda0003f05270 */
[----:B------:R-:W-:Y:S05]  /*262b0*/  @P0 BRA `(.L_x_11362) ;  /* 0x0000000000300947 */ /* 0x000fea0003800000 */
[----:B------:R-:W3:Y:S01]  /*262c0*/  S2R R9, SR_LANEID ;  /* 0x0000000000097919 */ /* 0x000ee20000000000 */
[----:B------:R-:W-:Y:S01]  /*262d0*/  VOTEU.ANY UR4, UPT, PT ;  /* 0x0000000000047886 */ /* 0x000fe200038e0100 */
[----:B0-----:R-:W0:Y:S01]  /*262e0*/  LDC.64 R2, c[0x0][0xd80] ;  /* 0x00036000ff027b82 */ /* 0x001e220000000a00 */
[----:B------:R-:W3:Y:S08]  /*262f0*/  FLO.U32 R0, UR4 ;  /* 0x0000000400007d00 */ /* 0x000ef000080e0000 */
[----:B------:R-:W0:Y:S01]  /*26300*/  POPC R7, UR4 ;  /* 0x0000000400077d09 */ /* 0x000e220008000000 */
[----:B---3--:R-:W-:-:S13]  /*26310*/  ISETP.EQ.U32.AND P1, PT, R0, R9, PT ;  /* 0x000000090000720c */ /* 0x008fda0003f22070 */
[----:B0-----:R-:W3:Y:S01]  /*26320*/  @P1 ATOMG.E.ADD.STRONG.GPU PT, R3, desc[UR36][R2.64], R7 ;  /* 0x00000007020319a8 */ /* 0x001ee200081ee1e4 */
[----:B------:R-:W0:Y:S02]  /*26330*/  S2R R4, SR_LTMASK ;  /* 0x0000000000047919 */ /* 0x000e240000003900 */
[----:B0-----:R-:W-:-:S04]  /*26340*/  LOP3.LUT R4, R4, UR4, RZ, 0xc0, !PT ;  /* 0x0000000404047c12 */ /* 0x001fc8000f8ec0ff */
[----:B------:R-:W0:Y:S01]  /*26350*/  POPC R9, R4 ;  /* 0x0000000400097309 */ /* 0x000e220000000000 */
[----:B---3--:R-:W0:Y:S02]  /*26360*/  SHFL.IDX PT, R0, R3, R0, 0x1f ;  /* 0x00001f0003007589 */ /* 0x008e2400000e0000 */
[----:B0-----:R-:W-:-:S07]  /*26370*/  IADD3 R32, R0, UR49, R9 ;  /* 0x0000003100207c10 */ /* 0x001fce000fffe009 */
.L_x_11362:
[----:B------:R-:W-:Y:S05]  /*26380*/  BSYNC B0 ;  /* 0x0000000000007941 */ /* 0x000fea0003800000 */
.L_x_11361:
[----:B------:R-:W-:-:S07]  /*26390*/  LOP3.LUT R26, R26, R5, RZ, 0x3c, !PT ;  /* 0x000000051a1a7212 */ /* 0x000fce00078e3cff */
.L_x_11318:
[----:B------:R-:W-:Y:S05]  /*263a0*/  BSYNC B7 ;  /* 0x0000000000077941 */ /* 0x000fea0003800000 */
.L_x_11316:
        /* <DEDUP_REMOVED lines=11> */
.L_x_11363:
[----:B------:R-:W-:-:S03]  /*26460*/  UMOV UR4, 0xffffffff ;  /* 0xffffffff00047882 */ /* 0x000fc60000000000 */
[----:B------:R-:W-:Y:S05]  /*26470*/  BRA.DIV UR4, `(.L_x_11365) ;  /* 0x0000003e04147947 */ /* 0x000fea000b800000 */
[----:B------:R3:W4:Y:S02]  /*26480*/  SHFL.IDX PT, R14, R32, RZ, 0x1f ;  /* 0x00001fff200e7589 */ /* 0x00072400000e0000 */
.L_x_11482:
[----:B0-----:R-:W0:Y:S01]  /*26490*/  @!P0 S2R R3, SR_CgaCtaId ;  /* 0x0000000000038919 */ /* 0x001e220000008800 */
[----:B------:R-:W-:Y:S05]  /*264a0*/  WARPSYNC.ALL ;  /* 0x0000000000007948 */ /* 0x000fea0003800000 */
[----:B------:R-:W-:Y:S01]  /*264b0*/  BAR.SYNC.DEFER_BLOCKING 0x4, 0x180 ;  /* 0x0106000000007b1d */ /* 0x000fe20000010000 */
[----:B------:R-:W-:-:S04]  /*264c0*/  @!P0 MOV R0, 0x400 ;  /* 0x0000040000008802 */ /* 0x000fc80000000f00 */
[----:B0-----:R-:W-:-:S05]  /*264d0*/  @!P0 LEA R17, R3, R0, 0x18 ;  /* 0x0000000003118211 */ /* 0x001fca00078ec0ff */
[----:B------:R3:W-:Y:S02]  /*264e0*/  @!P0 STS [R17+0x324d0], R32 ;  /* 0x0324d02011008388 */ /* 0x0007e40000000800 */
[----:B---34-:R-:W-:Y:S01]  /*264f0*/  IMAD.MOV.U32 R32, RZ, RZ, R14 ;  /* 0x000000ffff207224 */ /* 0x018fe200078e000e */
[----:B------:R-:W-:Y:S06]  /*26500*/  BAR.ARV 0x5, 0x180 ;  /* 0x0146000000007b1d */ /* 0x000fec0000002000 */
.L_x_11364:
[----:B------:R-:W-:Y:S02]  /*26510*/  ULDC UR4, c[0x0][0xd38] ;  /* 0x00034e0000047ab9 */ /* 0x000fe40000000800 */
[----:B----4-:R-:W-:-:S13]  /*26520*/  ISETP.GE.AND P0, PT, R32, UR4, PT ;  /* 0x0000000420007c0c */ /* 0x010fda000bf06270 */
[----:B------:R-:W-:Y:S05]  /*26530*/  @!P0 BRA `(.L_x_11366) ;  /* 0xffffffb800648947 */ /* 0x000fea000383ffff */
.L_x_11307:
[----:B------:R-:W4:Y:S01]  /*26540*/  LDL.LU R0, [R1+0x444] ;  /* 0x0004440001007983 */ /* 0x000f220000300800 */
[----:B------:R-:W-:Y:S01]  /*26550*/  BSSY B0, `(.L_x_11367) ;  /* 0x000000b000007945 */ /* 0x000fe20003800000 */
[----:B------:R-:W1:Y:S01]  /*26560*/  S2R R5, SR_CgaCtaId ;  /* 0x0000000000057919 */ /* 0x000e620000008800 */
[----:B----4-:R-:W-:-:S05]  /*26570*/  VIADD R0, R0, 0x1 ;  /* 0x0000000100007836 */ /* 0x010fca0000000000 */
        /* <DEDUP_REMOVED lines=8> */
.L_x_11483:
[----:B------:R-:W-:Y:S05]  /*26600*/  BSYNC B0 ;  /* 0x0000000000007941 */ /* 0x000fea0003800000 */
.L_x_11367:
[----:B------:R-:W-:-:S03]  /*26610*/  UMOV UR4, 0xffffffff ;  /* 0xffffffff00047882 */ /* 0x000fc60000000000 */
[----:B------:R-:W-:Y:S05]  /*26620*/  BRA.DIV UR4, `(.L_x_11369) ;  /* 0x0000003a04e47947 */ /* 0x000fea000b800000 */
[----:B0-----:R-:W0:Y:S02]  /*26630*/  S2R R0, SR_TID.X ;  /* 0x0000000000007919 */ /* 0x001e240000002100 */
[----:B0-----:R-:W-:-:S04]  /*26640*/  SHF.R.U32.HI R0, RZ, 0x5, R0 ;  /* 0x00000005ff007819 */ /* 0x001fc80000011600 */
[----:B------:R-:W-:-:S05]  /*26650*/  LOP3.LUT R0, R0, 0x3, RZ, 0xc0, !PT ;  /* 0x0000000300007812 */ /* 0x000fca00078ec0ff */
[----:B------:R0:W1:Y:S02]  /*26660*/  SHFL.IDX PT, R14, R0, RZ, 0x1f ;  /* 0x00001fff000e7589 */ /* 0x00006400000e0000 */
.L_x_11486:
[----:B-1----:R-:W-:Y:S01]  /*26670*/  ISETP.NE.AND P0, PT, R14, RZ, PT ;  /* 0x000000ff0e00720c */ /* 0x002fe20003f05270 */
[----:B------:R-:W-:-:S12]  /*26680*/  BSSY B0, `(.L_x_11370) ;  /* 0x0000026000007945 */ /* 0x000fd80003800000 */
[----:B------:R-:W-:Y:S05]  /*26690*/  @P0 BRA `(.L_x_11371) ;  /* 0x0000000000900947 */ /* 0x000fea0003800000 */
[----:B------:R-:W-:-:S03]  /*266a0*/  UMOV UR4, 0xffffffff ;  /* 0xffffffff00047882 */ /* 0x000fc60000000000 */
[----:B------:R-:W-:Y:S05]  /*266b0*/  BRA.DIV UR4, `(.L_x_11372) ;  /* 0x0000003a04f47947 */ /* 0x000fea000b800000 */
[----:B------:R-:W-:-:S13]  /*266c0*/  ELECT P6, URZ, PT ;  /* 0x00000000003f782f */ /* 0x000fda00038c0000 */
.L_x_11489:
        /* <DEDUP_REMOVED lines=8> */
.L_x_11373:
[----:B------:R-:W-:Y:S01]  /*26750*/  IMAD R5, R18, 0x8, R7 ;  /* 0x0000000812057824 */ /* 0x000fe200078e0207 */
[----:B------:R-:W-:Y:S01]  /*26760*/  SHF.L.U32 R0, R26, 0x1f, RZ ;  /* 0x0000001f1a007819 */ /* 0x000fe200000006ff */
[----:B------:R-:W-:-:S03]  /*26770*/  VIADD R18, R18, 0x1 ;  /* 0x0000000112127836 */ /* 0x000fc60000000000 */
[----:B------:R-:W0:Y:S02]  /*26780*/  SYNCS.PHASECHK.TRANS64.TRYWAIT P1, [R5+URZ+0x32440], R0 ;  /* 0x03244000050075a7 */ /* 0x000e24000802017f */
[----:B------:R-:W-:-:S04]  /*26790*/  ISETP.NE.AND P2, PT, R18, 0x2, PT ;  /* 0x000000021200780c */ /* 0x000fc80003f45270 */
[----:B------:R-:W-:Y:S01]  /*267a0*/  SEL R3, RZ, 0x1, P2 ;  /* 0x00000001ff037807 */ /* 0x000fe20001000000 */
[----:B0-----:R-:W-:Y:S08]  /*267b0*/  @!P1 BRA `(.L_x_11374) ;  /* 0x0000003800d49947 */ /* 0x001ff00003800000 */
.L_x_11490:
[----:B------:R-:W-:Y:S02]  /*267c0*/  SEL R18, R18, RZ, P2 ;  /* 0x000000ff12127207 */ /* 0x000fe40001000000 */
[----:B------:R-:W-:Y:S01]  /*267d0*/  LOP3.LUT R2, R26, R3, RZ, 0x3c, !PT ;  /* 0x000000031a027212 */ /* 0x000fe200078e3cff */
[----:B------:R-:W-:Y:S06]  /*267e0*/  @!P0 BRA `(.L_x_11375) ;  /* 0x0000000000048947 */ /* 0x000fec0003800000 */
[----:B------:R-:W-:Y:S01]  /*267f0*/  BPT.TRAP 0x1 ;  /* 0x000000040000795c */ /* 0x000fe20000300000 */
.L_x_11375:
[----:B------:R-:W-:Y:S01]  /*26800*/  IMAD R3, R18, 0x8, R7 ;  /* 0x0000000812037824 */ /* 0x000fe200078e0207 */
[----:B------:R-:W-:-:S04]  /*26810*/  SHF.L.U32 R2, R2, 0x1f, RZ ;  /* 0x0000001f02027819 */ /* 0x000fc800000006ff */
[----:B------:R-:W1:Y:S02]  /*26820*/  SYNCS.PHASECHK.TRANS64.TRYWAIT P1, [R3+URZ+0x32440], R2 ;  /* 0x03244002030075a7 */ /* 0x000e64000802017f */
[----:B-1----:R-:W-:Y:S05]  /*26830*/  @!P1 BRA `(.L_x_11376) ;  /* 0x0000003800c89947 */ /* 0x002fea0003800000 */
.L_x_11491:
[----:B------:R-:W-:Y:S05]  /*26840*/  @!P0 BRA `(.L_x_11377) ;  /* 0x0000000000048947 */ /* 0x000fea0003800000 */
[----:B------:R-:W-:Y:S01]  /*26850*/  BPT.TRAP 0x1 ;  /* 0x000000040000795c */ /* 0x000fe20000300000 */
.L_x_11377:
[----:B------:R-:W4:Y:S02]  /*26860*/  SYNCS.PHASECHK.TRANS64.TRYWAIT P1, [R5+URZ+0x32460], R0 ;  /* 0x03246000050075a7 */ /* 0x000f24000802017f */
[----:B----4-:R-:W-:Y:S05]  /*26870*/  @!P1 BRA `(.L_x_11378) ;  /* 0x0000003800cc9947 */ /* 0x010fea0003800000 */
.L_x_11492:
[----:B------:R-:W-:Y:S05]  /*26880*/  @!P0 BRA `(.L_x_11379) ;  /* 0x0000000000048947 */ /* 0x000fea0003800000 */
[----:B------:R-:W-:Y:S01]  /*26890*/  BPT.TRAP 0x1 ;  /* 0x000000040000795c */ /* 0x000fe20000300000 */
.L_x_11379:
[----:B------:R0:W0:Y:S02]  /*268a0*/  SYNCS.PHASECHK.TRANS64.TRYWAIT P0, [R3+URZ+0x32460], R2 ;  /* 0x03246002030075a7 */ /* 0x000024000800017f */
[----:B0-----:R-:W-:Y:S05]  /*268b0*/  @!P0 NANOSLEEP.SYNCS 0x989680 ;  /* 0x009896800000895d */ /* 0x001fea0003900000 */
[----:B------:R-:W0:Y:S02]  /*268c0*/  @!P0 SYNCS.PHASECHK.TRANS64 P0, [R3+URZ+0x32460], R2 ;  /* 0x03246002030085a7 */ /* 0x000e24000800007f */
[----:B0-----:R-:W-:Y:S05]  /*268d0*/  @!P0 BRA `(.L_x_11379) ;  /* 0xfffffffc00f08947 */ /* 0x001fea000383ffff */
.L_x_11371:
[----:B------:R-:W-:Y:S05]  /*268e0*/  BSYNC B0 ;  /* 0x0000000000007941 */ /* 0x000fea0003800000 */
.L_x_11370:
[----:B------:R-:W-:Y:S05]  /*268f0*/  EXIT ;  /* 0x000000000000794d */ /* 0x000fea0003800000 */
.L_x_11188:
[----:B0-----:R-:W-:-:S04]  /*26900*/  IMAD.U32 R9, RZ, RZ, UR42 ;  /* 0x0000002aff097e24 */ /* 0x001fc8000f8e00ff */
[----:B------:R0:W1:Y:S03]  /*26910*/  SYNCS.PHASECHK.TRANS64.TRYWAIT P0, [R9+URZ+0x32400], R8 ;  /* 0x03240008090075a7 */ /* 0x000066000800017f */
[----:B-1----:R-:W-:Y:S05]  /*26920*/  @!P0 NANOSLEEP.SYNCS 0x989680 ;  /* 0x009896800000895d */ /* 0x002fea0003900000 */
[----:B------:R-:W1:Y:S02]  /*26930*/  @!P0 SYNCS.PHASECHK.TRANS64 P0, [R9+URZ+0x32400], R8 ;  /* 0x03240008090085a7 */ /* 0x000e64000800007f */
[----:B-1----:R-:W-:Y:S05]  /*26940*/  @!P0 BRA `(.L_x_11188) ;  /* 0xfffffffc00ec8947 */ /* 0x002fea000383ffff */
[----:B------:R-:W-:Y:S05]  /*26950*/  BRA `(.L_x_11380) ;  /* 0xfffffdbc00a47947 */ /* 0x000fea000383ffff */
.L_x_11195:
[----:B-1----:R1:W2:Y:S02]  /*26960*/  SYNCS.PHASECHK.TRANS64.TRYWAIT P0, [R24+URZ], R25 ;  /* 0x00000019180075a7 */ /* 0x0022a4000800017f */
[----:B--2---:R-:W-:Y:S05]  /*26970*/  @!P0 NANOSLEEP.SYNCS 0x989680 ;  /* 0x009896800000895d */ /* 0x004fea0003900000 */
[----:B------:R-:W2:Y:S02]  /*26980*/  @!P0 SYNCS.PHASECHK.TRANS64 P0, [R24+URZ], R25 ;  /* 0x00000019180085a7 */ /* 0x000ea4000800007f */
[----:B--2---:R-:W-:Y:S05]  /*26990*/  @!P0 BRA `(.L_x_11195) ;  /* 0xfffffffc00f08947 */ /* 0x004fea000383ffff */
[----:B------:R-:W-:Y:S05]  /*269a0*/  BRA `(.L_x_11194) ;  /* 0xfffffdc000cc7947 */ /* 0x000fea000383ffff */
.L_x_11197:
[----:B0-----:R-:W-:-:S04]  /*269b0*/  IMAD.U32 R9, RZ, RZ, UR42 ;  /* 0x0000002aff097e24 */ /* 0x001fc8000f8e00ff */
[----:B------:R0:W1:Y:S03]  /*269c0*/  SYNCS.PHASECHK.TRANS64.TRYWAIT P0, [R9+URZ+0x32410], R8 ;  /* 0x03241008090075a7 */ /* 0x000066000800017f */
[----:B-1----:R-:W-:Y:S05]  /*269d0*/  @!P0 NANOSLEEP.SYNCS 0x989680 ;  /* 0x009896800000895d */ /* 0x002fea0003900000 */
[----:B------:R-:W1:Y:S02]  /*269e0*/  @!P0 SYNCS.PHASECHK.TRANS64 P0, [R9+URZ+0x32410], R8 ;  /* 0x03241008090085a7 */ /* 0x000e64000800007f */
[----:B-1----:R-:W-:Y:S05]  /*269f0*/  @!P0 BRA `(.L_x_11197) ;  /* 0xfffffffc00ec8947 */ /* 0x002fea000383ffff */
[----:B------:R-:W-:Y:S05]  /*26a00*/  BRA `(.L_x_11381) ;  /* 0xfffffdc400a07947 */ /* 0x000fea000383ffff */
.L_x_11204:
[----:B-1----:R1:W2:Y:S02]  /*26a10*/  SYNCS.PHASECHK.TRANS64.TRYWAIT P0, [R8+URZ], R9 ;  /* 0x00000009080075a7 */ /* 0x0022a4000800017f */
[----:B--2---:R-:W-:Y:S05]  /*26a20*/  @!P0 NANOSLEEP.SYNCS 0x989680 ;  /* 0x009896800000895d */ /* 0x004fea0003900000 */
[----:B------:R-:W2:Y:S02]  /*26a30*/  @!P0 SYNCS.PHASECHK.TRANS64 P0, [R8+URZ], R9 ;  /* 0x00000009080085a7 */ /* 0x000ea4000800007f */
[----:B--2---:R-:W-:Y:S05]  /*26a40*/  @!P0 BRA `(.L_x_11204) ;  /* 0xfffffffc00f08947 */ /* 0x004fea000383ffff */
[----:B------:R-:W-:Y:S05]  /*26a50*/  BRA `(.L_x_11203) ;  /* 0xfffffdc400e47947 */ /* 0x000fea000383ffff */
.L_x_11242:
[----:B0-----:R0:W2:Y:S02]  /*26a60*/  SYNCS.PHASECHK.TRANS64.TRYWAIT P0, [R6+URZ], R7 ;  /* 0x00000007060075a7 */ /* 0x0010a4000800017f */
[----:B--2---:R-:W-:Y:S05]  /*26a70*/  @!P0 NANOSLEEP.SYNCS 0x989680 ;  /* 0x009896800000895d */ /* 0x004fea0003900000 */
[----:B------:R-:W2:Y:S02]  /*26a80*/  @!P0 SYNCS.PHASECHK.TRANS64 P0, [R6+URZ], R7 ;  /* 0x00000007060085a7 */ /* 0x000ea4000800007f */
[----:B--2---:R-:W-:Y:S05]  /*26a90*/  @!P0 BRA `(.L_x_11242) ;  /* 0xfffffffc00f08947 */ /* 0x004fea000383ffff */
[----:B------:R-:W-:Y:S05]  /*26aa0*/  BRA `(.L_x_11241) ;  /* 0xfffffe2c00e87947 */ /* 0x000fea000383ffff */
.L_x_11249:
[----:B0-----:R0:W1:Y:S02]  /*26ab0*/  SYNCS.PHASECHK.TRANS64.TRYWAIT P0, [R20+URZ], R21 ;  /* 0x00000015140075a7 */ /* 0x001064000800017f */
[----:B-1----:R-:W-:Y:S05]  /*26ac0*/  @!P0 NANOSLEEP.SYNCS 0x989680 ;  /* 0x009896800000895d */ /* 0x002fea0003900000 */
[----:B------:R-:W1:Y:S02]  /*26ad0*/  @!P0 SYNCS.PHASECHK.TRANS64 P0, [R20+URZ], R21 ;  /* 0x00000015140085a7 */ /* 0x000e64000800007f */
[----:B-1----:R-:W-:Y:S05]  /*26ae0*/  @!P0 BRA `(.L_x_11249) ;  /* 0xfffffffc00f08947 */ /* 0x002fea000383ffff */
[----:B------:R-:W-:Y:S05]  /*26af0*/  BRA `(.L_x_11248) ;  /* 0xfffffe34000c7947 */ /* 0x000fea000383ffff */
.L_x_11262:
[----:B--2---:R2:W3:Y:S02]  /*26b00*/  SYNCS.PHASECHK.TRANS64.TRYWAIT P0, [R6+URZ], R7 ;  /* 0x00000007060075a7 */ /* 0x0044e4000800017f */
[----:B---3--:R-:W-:Y:S05]  /*26b10*/  @!P0 NANOSLEEP.SYNCS 0x989680 ;  /* 0x009896800000895d */ /* 0x008fea0003900000 */
[----:B------:R-:W3:Y:S02]  /*26b20*/  @!P0 SYNCS.PHASECHK.TRANS64 P0, [R6+URZ], R7 ;  /* 0x00000007060085a7 */ /* 0x000ee4000800007f */
[----:B---3--:R-:W-:Y:S05]  /*26b30*/  @!P0 BRA `(.L_x_11262) ;  /* 0xfffffffc00f08947 */ /* 0x008fea000383ffff */
[----:B------:R-:W-:Y:S05]  /*26b40*/  BRA `(.L_x_11261) ;  /* 0xfffffec400d87947 */ /* 0x000fea000383ffff */
.L_x_11269:
[----:B0-----:R0:W1:Y:S02]  /*26b50*/  SYNCS.PHASECHK.TRANS64.TRYWAIT P0, [R14+URZ], R15 ;  /* 0x0000000f0e0075a7 */ /* 0x001064000800017f */
[----:B-1----:R-:W-:Y:S05]  /*26b60*/  @!P0 NANOSLEEP.SYNCS 0x989680 ;  /* 0x009896800000895d */ /* 0x002fea0003900000 */
[----:B------:R-:W1:Y:S02]  /*26b70*/  @!P0 SYNCS.PHASECHK.TRANS64 P0, [R14+URZ], R15 ;  /* 0x0000000f0e0085a7 */ /* 0x000e64000800007f */
[----:B-1----:R-:W-:Y:S05]  /*26b80*/  @!P0 BRA `(.L_x_11269) ;  /* 0xfffffffc00f08947 */ /* 0x002fea000383ffff */
[----:B------:R-:W-:Y:S05]  /*26b90*/  BRA `(.L_x_11268) ;  /* 0xfffffec800fc7947 */ /* 0x000fea000383ffff */
.L_x_11324:
        /* <DEDUP_REMOVED lines=10> */
.L_x_11382:
[----:B------:R-:W-:Y:S05]  /*26c40*/  BRA `(.L_x_11383) ;  /* 0xffffffc0000c7947 */ /* 0x000fea000383ffff */
.L_x_11327:
[----:B0-----:R0:W1:Y:S02]  /*26c50*/  SYNCS.PHASECHK.TRANS64.TRYWAIT P0, [R24+URZ+0x32440], R3 ;  /* 0x03244003180075a7 */ /* 0x001064000800017f */
[----:B-1----:R-:W-:Y:S05]  /*26c60*/  @!P0 NANOSLEEP.SYNCS 0x989680 ;  /* 0x009896800000895d */ /* 0x002fea0003900000 */
[----:B------:R-:W1:Y:S02]  /*26c70*/  @!P0 SYNCS.PHASECHK.TRANS64 P0, [R24+URZ+0x32440], R3 ;  /* 0x03244003180085a7 */ /* 0x000e64000800007f */
[----:B-1----:R-:W-:Y:S05]  /*26c80*/  @!P0 BRA `(.L_x_11327) ;  /* 0xfffffffc00f08947 */ /* 0x002fea000383ffff */
[----:B------:R-:W-:Y:S05]  /*26c90*/  BRA `(.L_x_11384) ;  /* 0xffffffc000b47947 */ /* 0x000fea000383ffff */
.L_x_11328:
        /* <DEDUP_REMOVED lines=8> */
.L_x_11386:
[----:B------:R-:W-:Y:S05]  /*26d20*/  BSYNC B0 ;  /* 0x0000000000007941 */ /* 0x000fea0003800000 */
.L_x_11385:
        /* <DEDUP_REMOVED lines=9> */
.L_x_11387:
        /* <DEDUP_REMOVED lines=8> */
.L_x_11388:
        /* <DEDUP_REMOVED lines=11> */
.L_x_11389:
[----:B------:R-:W-:Y:S02]  /*26ef0*/  IMAD.MOV.U32 R13, RZ, RZ, R5 ;  /* 0x000000ffff0d7224 */ /* 0x000fe400078e0005 */
[----:B------:R-:W-:Y:S01]  /*26f00*/  IMAD.MOV.U32 R12, RZ, RZ, 0x2 ;  /* 0x00000002ff0c7424 */ /* 0x000fe200078e00ff */
[----:B------:R-:W-:-:S13]  /*26f10*/  @P0 LEA R2, P1, R8, R14, 0x1 ;  /* 0x0000000e08020211 */ /* 0x000fda00078208ff */
[----:B------:R-:W-:Y:S05]  /*26f20*/  WARPSYNC.COLLECTIVE R15, `(.L_x_11390) ;  /* 0x000000000f087348 */ /* 0x000fea0003c00000 */
[----:B------:R0:W1:Y:S02]  /*26f30*/  SHFL.IDX P6, R14, R13, R12, R11 ;  /* 0x0000000c0d0e7389 */ /* 0x00006400000c000b */
[----:B01----:R-:W-:Y:S01]  /*26f40*/  ENDCOLLECTIVE ;  /* 0x000000000000791b */ /* 0x003fe20003800000 */
.L_x_11390:
        /* <DEDUP_REMOVED lines=12> */
.L_x_11391:
[----:B------:R-:W-:Y:S02]  /*27010*/  IMAD.MOV.U32 R13, RZ, RZ, R5 ;  /* 0x000000ffff0d7224 */ /* 0x000fe400078e0005 */
[----:B------:R-:W-:Y:S01]  /*27020*/  IMAD.MOV.U32 R12, RZ, RZ, 0x3 ;  /* 0x00000003ff0c7424 */ /* 0x000fe200078e00ff */
[----:B------:R-:W-:-:S13]  /*27030*/  @P0 LEA R2, P1, R8, R14, 0x1 ;  /* 0x0000000e08020211 */ /* 0x000fda00078208ff */
[----:B------:R-:W-:Y:S05]  /*27040*/  WARPSYNC.COLLECTIVE R15, `(.L_x_11392) ;  /* 0x000000000f087348 */ /* 0x000fea0003c00000 */
[----:B------:R0:W1:Y:S02]  /*27050*/  SHFL.IDX P6, R14, R13, R12, R11 ;  /* 0x0000000c0d0e7389 */ /* 0x00006400000c000b */
[----:B01----:R-:W-:Y:S01]  /*27060*/  ENDCOLLECTIVE ;  /* 0x000000000000791b */ /* 0x003fe20003800000 */
.L_x_11392:
        /* <DEDUP_REMOVED lines=12> */
.L_x_11393:
[----:B------:R-:W-:Y:S02]  /*27130*/  IMAD.MOV.U32 R13, RZ, RZ, R5 ;  /* 0x000000ffff0d7224 */ /* 0x000fe400078e0005 */
[----:B------:R-:W-:Y:S01]  /*27140*/  IMAD.MOV.U32 R12, RZ, RZ, 0x4 ;  /* 0x00000004ff0c7424 */ /* 0x000fe200078e00ff */
[----:B------:R-:W-:-:S13]  /*27150*/  @P0 LEA R2, P1, R8, R14, 0x1 ;  /* 0x0000000e08020211 */ /* 0x000fda00078208ff */
[----:B------:R-:W-:Y:S05]  /*27160*/  WARPSYNC.COLLECTIVE R15, `(.L_x_11394) ;  /* 0x000000000f087348 */ /* 0x000fea0003c00000 */
[----:B------:R0:W1:Y:S02]  /*27170*/  SHFL.IDX P6, R14, R13, R12, R11 ;  /* 0x0000000c0d0e7389 */ /* 0x00006400000c000b */
[----:B01----:R-:W-:Y:S01]  /*27180*/  ENDCOLLECTIVE ;  /* 0x000000000000791b */ /* 0x003fe20003800000 */
.L_x_11394:
        /* <DEDUP_REMOVED lines=12> */
.L_x_11395:
[----:B------:R-:W-:Y:S02]  /*27250*/  IMAD.MOV.U32 R13, RZ, RZ, R5 ;  /* 0x000000ffff0d7224 */ /* 0x000fe400078e0005 */
[----:B------:R-:W-:Y:S01]  /*27260*/  IMAD.MOV.U32 R12, RZ, RZ, 0x5 ;  /* 0x00000005ff0c7424 */ /* 0x000fe200078e00ff */
[----:B------:R-:W-:-:S13]  /*27270*/  @P0 LEA R2, P1, R8, R14, 0x1 ;  /* 0x0000000e08020211 */ /* 0x000fda00078208ff */
[----:B------:R-:W-:Y:S05]  /*27280*/  WARPSYNC.COLLECTIVE R15, `(.L_x_11396) ;  /* 0x000000000f087348 */ /* 0x000fea0003c00000 */
[----:B------:R0:W1:Y:S02]  /*27290*/  SHFL.IDX P6, R14, R13, R12, R11 ;  /* 0x0000000c0d0e7389 */ /* 0x00006400000c000b */
[----:B01----:R-:W-:Y:S01]  /*272a0*/  ENDCOLLECTIVE ;  /* 0x000000000000791b */ /* 0x003fe20003800000 */
.L_x_11396:
        /* <DEDUP_REMOVED lines=10> */
.L_x_11397:
[----:B------:R-:W-:Y:S05]  /*27350*/  BRA `(.L_x_11398) ;  /* 0xffffffc0001c7947 */ /* 0x000fea000383ffff */
.L_x_11333:
[----:B------:R-:W-:Y:S01]  /*27360*/  IMAD.MOV.U32 R13, RZ, RZ, R5 ;  /* 0x000000ffff0d7224 */ /* 0x000fe200078e0005 */
[----:B------:R-:W0:Y:S01]  /*27370*/  S2R R20, SR_TID.X ;  /* 0x0000000000147919 */ /* 0x000e220000002100 */
[----:B------:R-:W-:Y:S01]  /*27380*/  IMAD.MOV.U32 R12, RZ, RZ, RZ ;  /* 0x000000ffff0c7224 */ /* 0x000fe200078e00ff */
[----:B------:R-:W-:Y:S01]  /*27390*/  LOP3.LUT R16, R16, 0xffffefff, RZ, 0xc0, !PT ;  /* 0xffffefff10107812 */ /* 0x000fe200078ec0ff */
[----:B------:R-:W-:Y:S02]  /*273a0*/  IMAD.MOV.U32 R11, RZ, RZ, 0x181f ;  /* 0x0000181fff0b7424 */ /* 0x000fe400078e00ff */
[----:B------:R-:W-:Y:S02]  /*273b0*/  IMAD.MOV.U32 R15, RZ, RZ, -0x1 ;  /* 0xffffffffff0f7424 */ /* 0x000fe400078e00ff */
[----:B------:R-:W-:-:S07]  /*273c0*/  VIADD R4, R35, UR43 ;  /* 0x0000002b23047c36 */ /* 0x000fce0008000000 */
[----:B01----:R-:W-:Y:S05]  /*273d0*/  WARPSYNC.COLLECTIVE R15, `(.L_x_11399) ;  /* 0x000000000f087348 */ /* 0x003fea0003c00000 */
[----:B------:R2:W3:Y:S02]  /*273e0*/  SHFL.IDX P6, R14, R13, R12, R11 ;  /* 0x0000000c0d0e7389 */ /* 0x0004e400000c000b */
[----:B0123--:R-:W-:Y:S01]  /*273f0*/  ENDCOLLECTIVE ;  /* 0x000000000000791b */ /* 0x00ffe20003800000 */
.L_x_11399:
[C---:B------:R-:W-:Y:S01]  /*27400*/  VIADD R6, R4.reuse, 0x10 ;  /* 0x0000001004067836 */ /* 0x040fe20000000000 */
[----:B------:R-:W-:Y:S01]  /*27410*/  ISETP.GE.AND P1, PT, R4, UR41, PT ;  /* 0x0000002904007c0c */ /* 0x000fe2000bf26270 */
[----:B------:R-:W-:-:S12]  /*27420*/  IMAD.MOV.U32 R13, RZ, RZ, R0 ;  /* 0x000000ffff0d7224 */ /* 0x000fd800078e0000 */
[----:B------:R-:W-:-:S04]  /*27430*/  @P1 LOP3.LUT R16, R16, 0x1000, RZ, 0xfc, !PT ;  /* 0x0000100010101812 */ /* 0x000fc800078efcff */
[----:B------:R-:W-:Y:S01]  /*27440*/  LOP3.LUT R16, R16, 0xfffff7ff, RZ, 0xc0, !PT ;  /* 0xfffff7ff10107812 */ /* 0x000fe200078ec0ff */
[----:B------:R-:W-:Y:S02]  /*27450*/  IMAD.SHL.U32 R8, R20, 0x8, RZ ;  /* 0x0000000814087824 */ /* 0x000fe400078e00ff */
[----:B------:R-:W-:-:S07]  /*27460*/  IMAD.MOV.U32 R3, RZ, RZ, R14 ;  /* 0x000000ffff037224 */ /* 0x000fce00078e000e */
[----:B------:R-:W-:Y:S05]  /*27470*/  WARPSYNC.COLLECTIVE R15, `(.L_x_11400) ;  /* 0x000000000f087348 */ /* 0x000fea0003c00000 */
[----:B------:R0:W1:Y:S02]  /*27480*/  SHFL.IDX P6, R14, R13, R12, R11 ;  /* 0x0000000c0d0e7389 */ /* 0x00006400000c000b */
[----:B01----:R-:W-:Y:S01]  /*27490*/  ENDCOLLECTIVE ;  /* 0x000000000000791b */ /* 0x003fe20003800000 */
.L_x_11400:
        /* <DEDUP_REMOVED lines=9> */
.L_x_11401:
        /* <DEDUP_REMOVED lines=13> */
.L_x_11402:
[----:B------:R-:W-:Y:S02]  /*27600*/  IMAD.MOV.U32 R13, RZ, RZ, R5 ;  /* 0x000000ffff0d7224 */ /* 0x000fe400078e0005 */
[----:B------:R-:W-:Y:S01]  /*27610*/  IMAD.MOV.U32 R12, RZ, RZ, 0x2 ;  /* 0x00000002ff0c7424 */ /* 0x000fe200078e00ff */
[----:B------:R-:W-:-:S05]  /*27620*/  @!P1 LEA R10, P0, R8, R14, 0x1 ;  /* 0x0000000e080a9211 */ /* 0x000fca00078008ff */
[----:B------:R-:W-:Y:S02]  /*27630*/  @!P1 IMAD.X R11, RZ, RZ, R2, P0 ;  /* 0x000000ffff0b9224 */ /* 0x000fe400000e0602 */
[----:B------:R-:W-:Y:S02]  /*27640*/  @!P1 IMAD.MOV.U32 R2, RZ, RZ, R10 ;  /* 0x000000ffff029224 */ /* 0x000fe400078e000a */
[----:B------:R-:W-:Y:S02]  /*27650*/  @!P1 IMAD.MOV.U32 R3, RZ, RZ, R11 ;  /* 0x000000ffff039224 */ /* 0x000fe400078e000b */
[----:B------:R-:W-:Y:S02]  /*27660*/  IMAD.MOV.U32 R11, RZ, RZ, 0x181f ;  /* 0x0000181fff0b7424 */ /* 0x000fe400078e00ff */
[----:B------:R-:W-:Y:S01]  /*27670*/  IMAD.SHL.U32 R10, R20, 0x8, RZ ;  /* 0x00000008140a7824 */ /* 0x000fe200078e00ff */
        /* <DEDUP_REMOVED lines=9> */
.L_x_11403:
[----:B------:R-:W-:Y:S02]  /*27710*/  LOP3.LUT R10, R10, 0x38, RZ, 0xc0, !PT ;  /* 0x000000380a0a7812 */ /* 0x000fe400078ec0ff */
[----:B------:R-:W-:Y:S01]  /*27720*/  @P1 LOP3.LUT R16, R16, 0x400, RZ, 0xfc, !PT ;  /* 0x0000040010101812 */ /* 0x000fe200078efcff */
[----:B------:R-:W-:-:S03]  /*27730*/  IMAD.MOV.U32 R13, RZ, RZ, R0 ;  /* 0x000000ffff0d7224 */ /* 0x000fc600078e0000 */
[----:B------:R-:W-:Y:S01]  /*27740*/  LOP3.LUT R16, R16, 0xfffffdff, RZ, 0xc0, !PT ;  /* 0xfffffdff10107812 */ /* 0x000fe200078ec0ff */
[----:B------:R-:W-:-:S07]  /*27750*/  IMAD.MOV.U32 R8, RZ, RZ, R14 ;  /* 0x000000ffff087224 */ /* 0x000fce00078e000e */
[----:B------:R-:W-:Y:S05]  /*27760*/  WARPSYNC.COLLECTIVE R15, `(.L_x_11404) ;  /* 0x000000000f087348 */ /* 0x000fea0003c00000 */
[----:B------:R0:W1:Y:S02]  /*27770*/  SHFL.IDX P6, R14, R13, R12, R11 ;  /* 0x0000000c0d0e7389 */ /* 0x00006400000c000b */
[----:B01----:R-:W-:Y:S01]  /*27780*/  ENDCOLLECTIVE ;  /* 0x000000000000791b */ /* 0x003fe20003800000 */
.L_x_11404:
[----:B------:R-:W-:Y:S02]  /*27790*/  IMAD.MOV.U32 R13, RZ, RZ, R5 ;  /* 0x000000ffff0d7224 */ /* 0x000fe400078e0005 */
[----:B------:R-:W-:Y:S02]  /*277a0*/  IMAD.MOV.U32 R12, RZ, RZ, 0x3 ;  /* 0x00000003ff0c7424 */ /* 0x000fe400078e00ff */
[----:B------:R-:W-:-:S07]  /*277b0*/  IMAD.MOV.U32 R9, RZ, RZ, R14 ;  /* 0x000000ffff097224 */ /* 0x000fce00078e000e */
[----:B------:R-:W-:Y:S05]  /*277c0*/  WARPSYNC.COLLECTIVE R15, `(.L_x_11405) ;  /* 0x000000000f087348 */ /* 0x000fea0003c00000 */
[----:B------:R0:W1:Y:S02]  /*277d0*/  SHFL.IDX P6, R14, R13, R12, R11 ;  /* 0x0000000c0d0e7389 */ /* 0x00006400000c000b */
[----:B01----:R-:W-:Y:S01]  /*277e0*/  ENDCOLLECTIVE ;  /* 0x000000000000791b */ /* 0x003fe20003800000 */
.L_x_11405:
        /* <DEDUP_REMOVED lines=9> */
[----:B------:R-:W-:Y:S01]  /*27880*/  ISETP.GE.AND P1, PT, R6, UR41, PT ;  /* 0x0000002906007c0c */ /* 0x000fe2000bf26270 */
[----:B------:R-:W-:-:S12]  /*27890*/  IMAD.MOV.U32 R6, RZ, RZ, R14 ;  /* 0x000000ffff067224 */ /* 0x000fd800078e000e */
[----:B0-----:R-:W-:Y:S05]  /*278a0*/  WARPSYNC.COLLECTIVE R15, `(.L_x_11406) ;  /* 0x000000000f087348 */ /* 0x001fea0003c00000 */
[----:B------:R1:W2:Y:S02]  /*278b0*/  SHFL.IDX P6, R14, R13, R12, R11 ;  /* 0x0000000c0d0e7389 */ /* 0x0002a400000c000b */
[----:B012---:R-:W-:Y:S01]  /*278c0*/  ENDCOLLECTIVE ;  /* 0x000000000000791b */ /* 0x007fe20003800000 */
.L_x_11406:
        /* <DEDUP_REMOVED lines=8> */
.L_x_11407:
        /* <DEDUP_REMOVED lines=16> */
.L_x_11408:
[----:B------:R-:W-:-:S04]  /*27a50*/  @P1 LOP3.LUT R16, R16, 0x100, RZ, 0xfc, !PT ;  /* 0x0000010010101812 */ /* 0x000fc800078efcff */
[----:B------:R-:W-:Y:S01]  /*27a60*/  LOP3.LUT R16, R16, 0xffffff7f, RZ, 0xc0, !PT ;  /* 0xffffff7f10107812 */ /* 0x000fe200078ec0ff */
[----:B------:R-:W-:Y:S01]  /*27a70*/  IMAD.MOV.U32 R12, RZ, RZ, 0x5 ;  /* 0x00000005ff0c7424 */ /* 0x000fe200078e00ff */
        /* <DEDUP_REMOVED lines=13> */
.L_x_11409:
[----:B------:R-:W-:Y:S01]  /*27b50*/  @P1 LOP3.LUT R16, R16, 0x80, RZ, 0xfc, !PT ;  /* 0x0000008010101812 */ /* 0x000fe200078efcff */
[----:B------:R-:W-:-:S03]  /*27b60*/  IMAD.MOV.U32 R13, RZ, RZ, R0 ;  /* 0x000000ffff0d7224 */ /* 0x000fc600078e0000 */
[----:B------:R-:W-:Y:S01]  /*27b70*/  LOP3.LUT R16, R16, 0xffffffbf, RZ, 0xc0, !PT ;  /* 0xffffffbf10107812 */ /* 0x000fe200078ec0ff */
[----:B------:R-:W-:-:S07]  /*27b80*/  IMAD.MOV.U32 R2, RZ, RZ, R14 ;  /* 0x000000ffff027224 */ /* 0x000fce00078e000e */
[----:B------:R-:W-:Y:S05]  /*27b90*/  WARPSYNC.COLLECTIVE R15, `(.L_x_11410) ;  /* 0x000000000f087348 */ /* 0x000fea0003c00000 */
[----:B------:R0:W1:Y:S02]  /*27ba0*/  SHFL.IDX P6, R14, R13, R12, R11 ;  /* 0x0000000c0d0e7389 */ /* 0x00006400000c000b */
[----:B01----:R-:W-:Y:S01]  /*27bb0*/  ENDCOLLECTIVE ;  /* 0x000000000000791b */ /* 0x003fe20003800000 */
.L_x_11410:
[----:B------:R-:W-:Y:S02]  /*27bc0*/  IMAD.MOV.U32 R13, RZ, RZ, R5 ;  /* 0x000000ffff0d7224 */ /* 0x000fe400078e0005 */
[----:B------:R-:W-:Y:S02]  /*27bd0*/  IMAD.MOV.U32 R12, RZ, RZ, 0x6 ;  /* 0x00000006ff0c7424 */ /* 0x000fe400078e00ff */
[----:B------:R-:W-:-:S07]  /*27be0*/  IMAD.MOV.U32 R21, RZ, RZ, R14 ;  /* 0x000000ffff157224 */ /* 0x000fce00078e000e */
[----:B------:R-:W-:Y:S05]  /*27bf0*/  WARPSYNC.COLLECTIVE R15, `(.L_x_11411) ;  /* 0x000000000f087348 */ /* 0x000fea0003c00000 */
[----:B------:R0:W1:Y:S02]  /*27c00*/  SHFL.IDX P6, R14, R13, R12, R11 ;  /* 0x0000000c0d0e7389 */ /* 0x00006400000c000b */
[----:B01----:R-:W-:Y:S01]  /*27c10*/  ENDCOLLECTIVE ;  /* 0x000000000000791b */ /* 0x003fe20003800000 */
.L_x_11411:
        /* <DEDUP_REMOVED lines=13> */
.L_x_11412:
[----:B------:R-:W-:-:S05]  /*27cf0*/  VIADD R3, R4, 0x60 ;  /* 0x0000006004037836 */ /* 0x000fca0000000000 */
        /* <DEDUP_REMOVED lines=17> */
.L_x_11413:
[----:B------:R-:W-:Y:S02]  /*27e10*/  IMAD.MOV.U32 R13, RZ, RZ, R0 ;  /* 0x000000ffff0d7224 */ /* 0x000fe400078e0000 */
[----:B------:R-:W-:-:S07]  /*27e20*/  IMAD.MOV.U32 R5, RZ, RZ, R14 ;  /* 0x000000ffff057224 */ /* 0x000fce00078e000e */
[----:B------:R-:W-:Y:S05]  /*27e30*/  WARPSYNC.COLLECTIVE R15, `(.L_x_11414) ;  /* 0x000000000f087348 */ /* 0x000fea0003c00000 */
[----:B------:R0:W1:Y:S02]  /*27e40*/  SHFL.IDX P6, R14, R13, R12, R11 ;  /* 0x0000000c0d0e7389 */ /* 0x00006400000c000b */
[----:B01----:R-:W-:Y:S01]  /*27e50*/  ENDCOLLECTIVE ;  /* 0x000000000000791b */ /* 0x003fe20003800000 */
.L_x_11414:
[----:B------:R-:W-:Y:S05]  /*27e60*/  BRA `(.L_x_11415) ;  /* 0xffffffc000387947 */ /* 0x000fea000383ffff */
.L_x_11337:
        /* <DEDUP_REMOVED lines=8> */
.L_x_11417:
[----:B------:R-:W-:Y:S05]  /*27ef0*/  BSYNC B0 ;  /* 0x0000000000007941 */ /* 0x000fea0003800000 */
.L_x_11416:
        /* <DEDUP_REMOVED lines=9> */
.L_x_11418:
        /* <DEDUP_REMOVED lines=8> */
.L_x_11419:
        /* <DEDUP_REMOVED lines=13> */
.L_x_11420:
        /* <DEDUP_REMOVED lines=17> */
.L_x_11421:
[----:B------:R-:W-:Y:S02]  /*281f0*/  IMAD.MOV.U32 R13, RZ, RZ, R0 ;  /* 0x000000ffff0d7224 */ /* 0x000fe400078e0000 */
[----:B------:R-:W-:-:S07]  /*28200*/  IMAD.MOV.U32 R5, RZ, RZ, R14 ;  /* 0x000000ffff057224 */ /* 0x000fce00078e000e */
[----:B------:R-:W-:Y:S05]  /*28210*/  WARPSYNC.COLLECTIVE R15, `(.L_x_11422) ;  /* 0x000000000f087348 */ /* 0x000fea0003c00000 */
[----:B------:R0:W1:Y:S02]  /*28220*/  SHFL.IDX P6, R14, R13, R12, R11 ;  /* 0x0000000c0d0e7389 */ /* 0x00006400000c000b */
[----:B01----:R-:W-:Y:S01]  /*28230*/  ENDCOLLECTIVE ;  /* 0x000000000000791b */ /* 0x003fe20003800000 */
.L_x_11422:
[----:B------:R-:W-:Y:S02]  /*28240*/  IMAD.MOV.U32 R13, RZ, RZ, R4 ;  /* 0x000000ffff0d7224 */ /* 0x000fe400078e0004 */
[----:B------:R-:W-:Y:S01]  /*28250*/  IMAD.MOV.U32 R12, RZ, RZ, 0x3 ;  /* 0x00000003ff0c7424 */ /* 0x000fe200078e00ff */
[----:B------:R-:W-:-:S05]  /*28260*/  @!P1 LEA R14, P0, R20, R14, 0x1 ;  /* 0x0000000e140e9211 */ /* 0x000fca00078008ff */
[----:B------:R-:W-:-:S08]  /*28270*/  @!P1 IMAD.MOV.U32 R2, RZ, RZ, R14 ;  /* 0x000000ffff029224 */ /* 0x000fd000078e000e */
[----:B------:R-:W-:Y:S05]  /*28280*/  WARPSYNC.COLLECTIVE R15, `(.L_x_11423) ;  /* 0x000000000f087348 */ /* 0x000fea0003c00000 */
[----:B------:R0:W1:Y:S02]  /*28290*/  SHFL.IDX P6, R14, R13, R12, R11 ;  /* 0x0000000c0d0e7389 */ /* 0x00006400000c000b */
[----:B01----:R-:W-:Y:S01]  /*282a0*/  ENDCOLLECTIVE ;  /* 0x000000000000791b */ /* 0x003fe20003800000 */
.L_x_11423:
        /* <DEDUP_REMOVED lines=15> */
.L_x_11424:
        /* <DEDUP_REMOVED lines=17> */
.L_x_11425:
[----:B------:R-:W-:Y:S02]  /*284b0*/  IMAD.MOV.U32 R13, RZ, RZ, R0 ;  /* 0x000000ffff0d7224 */ /* 0x000fe400078e0000 */
[----:B------:R-:W-:-:S07]  /*284c0*/  IMAD.MOV.U32 R5, RZ, RZ, R14 ;  /* 0x000000ffff057224 */ /* 0x000fce00078e000e */
[----:B------:R-:W-:Y:S05]  /*284d0*/  WARPSYNC.COLLECTIVE R15, `(.L_x_11426) ;  /* 0x000000000f087348 */ /* 0x000fea0003c00000 */
[----:B------:R0:W1:Y:S02]  /*284e0*/  SHFL.IDX P6, R14, R13, R12, R11 ;  /* 0x0000000c0d0e7389 */ /* 0x00006400000c000b */
[----:B01----:R-:W-:Y:S01]  /*284f0*/  ENDCOLLECTIVE ;  /* 0x000000000000791b */ /* 0x003fe20003800000 */
.L_x_11426:
[----:B------:R-:W-:Y:S02]  /*28500*/  IMAD.MOV.U32 R13, RZ, RZ, R4 ;  /* 0x000000ffff0d7224 */ /* 0x000fe400078e0004 */
[----:B------:R-:W-:Y:S01]  /*28510*/  IMAD.MOV.U32 R12, RZ, RZ, 0x5 ;  /* 0x00000005ff0c7424 */ /* 0x000fe200078e00ff */
[----:B------:R-:W-:-:S05]  /*28520*/  @!P1 LEA R14, P0, R20, R14, 0x1 ;  /* 0x0000000e140e9211 */ /* 0x000fca00078008ff */
[----:B------:R-:W-:-:S08]  /*28530*/  @!P1 IMAD.MOV.U32 R2, RZ, RZ, R14 ;  /* 0x000000ffff029224 */ /* 0x000fd000078e000e */
[----:B------:R-:W-:Y:S05]  /*28540*/  WARPSYNC.COLLECTIVE R15, `(.L_x_11427) ;  /* 0x000000000f087348 */ /* 0x000fea0003c00000 */
[----:B------:R0:W1:Y:S02]  /*28550*/  SHFL.IDX P6, R14, R13, R12, R11 ;  /* 0x0000000c0d0e7389 */ /* 0x00006400000c000b */
[----:B01----:R-:W-:Y:S01]  /*28560*/  ENDCOLLECTIVE ;  /* 0x000000000000791b */ /* 0x003fe20003800000 */
.L_x_11427:
        /* <DEDUP_REMOVED lines=15> */
.L_x_11428:
        /* <DEDUP_REMOVED lines=17> */
.L_x_11429:
[----:B------:R-:W-:Y:S02]  /*28770*/  IMAD.MOV.U32 R13, RZ, RZ, R0 ;  /* 0x000000ffff0d7224 */ /* 0x000fe400078e0000 */
[----:B------:R-:W-:-:S07]  /*28780*/  IMAD.MOV.U32 R5, RZ, RZ, R14 ;  /* 0x000000ffff057224 */ /* 0x000fce00078e000e */
[----:B------:R-:W-:Y:S05]  /*28790*/  WARPSYNC.COLLECTIVE R15, `(.L_x_11430) ;  /* 0x000000000f087348 */ /* 0x000fea0003c00000 */
[----:B------:R0:W1:Y:S02]  /*287a0*/  SHFL.IDX P6, R14, R13, R12, R11 ;  /* 0x0000000c0d0e7389 */ /* 0x00006400000c000b */
[----:B01----:R-:W-:Y:S01]  /*287b0*/  ENDCOLLECTIVE ;  /* 0x000000000000791b */ /* 0x003fe20003800000 */
.L_x_11430:
[----:B------:R-:W-:Y:S02]  /*287c0*/  IMAD.MOV.U32 R13, RZ, RZ, R4 ;  /* 0x000000ffff0d7224 */ /* 0x000fe400078e0004 */
[----:B------:R-:W-:Y:S01]  /*287d0*/  IMAD.MOV.U32 R12, RZ, RZ, 0x7 ;  /* 0x00000007ff0c7424 */ /* 0x000fe200078e00ff */
[----:B------:R-:W-:-:S05]  /*287e0*/  @!P1 LEA R14, P0, R20, R14, 0x1 ;  /* 0x0000000e140e9211 */ /* 0x000fca00078008ff */
[----:B------:R-:W-:-:S08]  /*287f0*/  @!P1 IMAD.MOV.U32 R2, RZ, RZ, R14 ;  /* 0x000000ffff029224 */ /* 0x000fd000078e000e */
[----:B------:R-:W-:Y:S05]  /*28800*/  WARPSYNC.COLLECTIVE R15, `(.L_x_11431) ;  /* 0x000000000f087348 */ /* 0x000fea0003c00000 */
[----:B------:R0:W1:Y:S02]  /*28810*/  SHFL.IDX P6, R14, R13, R12, R11 ;  /* 0x0000000c0d0e7389 */ /* 0x00006400000c000b */
[----:B01----:R-:W-:Y:S01]  /*28820*/  ENDCOLLECTIVE ;  /* 0x000000000000791b */ /* 0x003fe20003800000 */
.L_x_11431:
        /* <DEDUP_REMOVED lines=10> */
[----:B------:R-:W-:-:S07]  /*288d0*/  IMAD.MOV.U32 R5, RZ, RZ, R14 ;  /* 0x000000ffff057224 */ /* 0x000fce00078e000e */
[----:B0-----:R-:W-:Y:S05]  /*288e0*/  WARPSYNC.COLLECTIVE R15, `(.L_x_11432) ;  /* 0x000000000f087348 */ /* 0x001fea0003c00000 */
[----:B------:R1:W2:Y:S02]  /*288f0*/  SHFL.IDX P6, R14, R13, R12, R11 ;  /* 0x0000000c0d0e7389 */ /* 0x0002a400000c000b */
[----:B012---:R-:W-:Y:S01]  /*28900*/  ENDCOLLECTIVE ;  /* 0x000000000000791b */ /* 0x007fe20003800000 */
.L_x_11432:
[----:B------:R-:W-:Y:S05]  /*28910*/  BRA `(.L_x_11433) ;  /* 0xffffffc000507947 */ /* 0x000fea000383ffff */
.L_x_11340:
[----:B0-----:R0:W2:Y:S02]  /*28920*/  SYNCS.PHASECHK.TRANS64.TRYWAIT P0, [R17+URZ+0x32420], R0 ;  /* 0x03242000110075a7 */ /* 0x0010a4000800017f */
[----:B--2---:R-:W-:Y:S05]  /*28930*/  @!P0 NANOSLEEP.SYNCS 0x989680 ;  /* 0x009896800000895d */ /* 0x004fea0003900000 */
[----:B------:R-:W2:Y:S02]  /*28940*/  @!P0 SYNCS.PHASECHK.TRANS64 P0, [R17+URZ+0x32420], R0 ;  /* 0x03242000110085a7 */ /* 0x000ea4000800007f */
[----:B--2---:R-:W-:Y:S05]  /*28950*/  @!P0 BRA `(.L_x_11340) ;  /* 0xfffffffc00f08947 */ /* 0x004fea000383ffff */
[----:B------:R-:W-:Y:S05]  /*28960*/  BRA `(.L_x_11434) ;  /* 0xffffffc000b47947 */ /* 0x000fea000383ffff */
.L_x_11343:
[----:B--2---:R2:W3:Y:S02]  /*28970*/  SYNCS.PHASECHK.TRANS64.TRYWAIT P0, [R24+URZ+0x32460], R3 ;  /* 0x03246003180075a7 */ /* 0x0044e4000800017f */
[----:B---3--:R-:W-:Y:S05]  /*28980*/  @!P0 NANOSLEEP.SYNCS 0x989680 ;  /* 0x009896800000895d */ /* 0x008fea0003900000 */
[----:B------:R-:W3:Y:S02]  /*28990*/  @!P0 SYNCS.PHASECHK.TRANS64 P0, [R24+URZ+0x32460], R3 ;  /* 0x03246003180085a7 */ /* 0x000ee4000800007f */
[----:B---3--:R-:W-:Y:S05]  /*289a0*/  @!P0 BRA `(.L_x_11343) ;  /* 0xfffffffc00f08947 */ /* 0x008fea000383ffff */
[----:B------:R-:W-:Y:S05]  /*289b0*/  BRA `(.L_x_11435) ;  /* 0xffffffc000c07947 */ /* 0x000fea000383ffff */
.L_x_11344:
        /* <DEDUP_REMOVED lines=8> */
.L_x_11437:
[----:B------:R-:W-:Y:S05]  /*28a40*/  BSYNC B0 ;  /* 0x0000000000007941 */ /* 0x000fea0003800000 */
.L_x_11436:
        /* <DEDUP_REMOVED lines=12> */
.L_x_11438:
        /* <DEDUP_REMOVED lines=9> */
.L_x_11439:
        /* <DEDUP_REMOVED lines=19> */
.L_x_11440:
[----:B------:R-:W-:Y:S02]  /*28cd0*/  IMAD.MOV.U32 R13, RZ, RZ, R6 ;  /* 0x000000ffff0d7224 */ /* 0x000fe400078e0006 */
[----:B------:R-:W-:Y:S01]  /*28ce0*/  IMAD.MOV.U32 R12, RZ, RZ, 0x2 ;  /* 0x00000002ff0c7424 */ /* 0x000fe200078e00ff */
[----:B------:R-:W-:-:S13]  /*28cf0*/  IADD3 R2, P3, R14, R0, RZ ;  /* 0x000000000e027210 */ /* 0x000fda0007f7e0ff */
[----:B------:R-:W-:Y:S05]  /*28d00*/  WARPSYNC.COLLECTIVE R15, `(.L_x_11441) ;  /* 0x000000000f087348 */ /* 0x000fea0003c00000 */
[----:B------:R0:W1:Y:S02]  /*28d10*/  SHFL.IDX P6, R14, R13, R12, R11 ;  /* 0x0000000c0d0e7389 */ /* 0x00006400000c000b */
[----:B01----:R-:W-:Y:S01]  /*28d20*/  ENDCOLLECTIVE ;  /* 0x000000000000791b */ /* 0x003fe20003800000 */
.L_x_11441:
        /* <DEDUP_REMOVED lines=17> */
.L_x_11442:
[----:B------:R-:W-:Y:S02]  /*28e40*/  IMAD.MOV.U32 R13, RZ, RZ, R6 ;  /* 0x000000ffff0d7224 */ /* 0x000fe400078e0006 */
[----:B------:R-:W-:Y:S01]  /*28e50*/  IMAD.MOV.U32 R12, RZ, RZ, 0x3 ;  /* 0x00000003ff0c7424 */ /* 0x000fe200078e00ff */
[----:B------:R-:W-:-:S13]  /*28e60*/  IADD3 R2, P3, R14, R0, RZ ;  /* 0x000000000e027210 */ /* 0x000fda0007f7e0ff */
[----:B------:R-:W-:Y:S05]  /*28e70*/  WARPSYNC.COLLECTIVE R15, `(.L_x_11443) ;  /* 0x000000000f087348 */ /* 0x000fea0003c00000 */
[----:B------:R0:W1:Y:S02]  /*28e80*/  SHFL.IDX P6, R14, R13, R12, R11 ;  /* 0x0000000c0d0e7389 */ /* 0x00006400000c000b */
[----:B01----:R-:W-:Y:S01]  /*28e90*/  ENDCOLLECTIVE ;  /* 0x000000000000791b */ /* 0x003fe20003800000 */
.L_x_11443:
        /* <DEDUP_REMOVED lines=17> */
.L_x_11444:
[----:B------:R-:W-:Y:S02]  /*28fb0*/  IMAD.MOV.U32 R13, RZ, RZ, R6 ;  /* 0x000000ffff0d7224 */ /* 0x000fe400078e0006 */
[----:B------:R-:W-:Y:S01]  /*28fc0*/  IMAD.MOV.U32 R12, RZ, RZ, 0x4 ;  /* 0x00000004ff0c7424 */ /* 0x000fe200078e00ff */
[----:B------:R-:W-:-:S13]  /*28fd0*/  IADD3 R2, P3, R14, R0, RZ ;  /* 0x000000000e027210 */ /* 0x000fda0007f7e0ff */
[----:B------:R-:W-:Y:S05]  /*28fe0*/  WARPSYNC.COLLECTIVE R15, `(.L_x_11445) ;  /* 0x000000000f087348 */ /* 0x000fea0003c00000 */
[----:B------:R0:W1:Y:S02]  /*28ff0*/  SHFL.IDX P6, R14, R13, R12, R11 ;  /* 0x0000000c0d0e7389 */ /* 0x00006400000c000b */
[----:B01----:R-:W-:Y:S01]  /*29000*/  ENDCOLLECTIVE ;  /* 0x000000000000791b */ /* 0x003fe20003800000 */
.L_x_11445:
        /* <DEDUP_REMOVED lines=17> */
.L_x_11446:
[----:B------:R-:W-:Y:S02]  /*29120*/  IMAD.MOV.U32 R13, RZ, RZ, R6 ;  /* 0x000000ffff0d7224 */ /* 0x000fe400078e0006 */
[----:B------:R-:W-:Y:S01]  /*29130*/  IMAD.MOV.U32 R12, RZ, RZ, 0x5 ;  /* 0x00000005ff0c7424 */ /* 0x000fe200078e00ff */
[----:B------:R-:W-:-:S13]  /*29140*/  IADD3 R2, P3, R14, R0, RZ ;  /* 0x000000000e027210 */ /* 0x000fda0007f7e0ff */
[----:B------:R-:W-:Y:S05]  /*29150*/  WARPSYNC.COLLECTIVE R15, `(.L_x_11447) ;  /* 0x000000000f087348 */ /* 0x000fea0003c00000 */
[----:B------:R0:W1:Y:S02]  /*29160*/  SHFL.IDX P6, R14, R13, R12, R11 ;  /* 0x0000000c0d0e7389 */ /* 0x00006400000c000b */
[----:B01----:R-:W-:Y:S01]  /*29170*/  ENDCOLLECTIVE ;  /* 0x000000000000791b */ /* 0x003fe20003800000 */
.L_x_11447:
        /* <DEDUP_REMOVED lines=12> */
.L_x_11448:
        /* <DEDUP_REMOVED lines=9> */
.L_x_11350:
[----:B--2---:R2:W3:Y:S02]  /*292d0*/  SYNCS.PHASECHK.TRANS64.TRYWAIT P0, [R10+URZ+0x32440], R25 ;  /* 0x032440190a0075a7 */ /* 0x0044e4000800017f */
[----:B---3--:R-:W-:Y:S05]  /*292e0*/  @!P0 NANOSLEEP.SYNCS 0x989680 ;  /* 0x009896800000895d */ /* 0x008fea0003900000 */
[----:B------:R-:W3:Y:S02]  /*292f0*/  @!P0 SYNCS.PHASECHK.TRANS64 P0, [R10+URZ+0x32440], R25 ;  /* 0x032440190a0085a7 */ /* 0x000ee4000800007f */
[----:B---3--:R-:W-:Y:S05]  /*29300*/  @!P0 BRA `(.L_x_11350) ;  /* 0xfffffffc00f08947 */ /* 0x008fea000383ffff */
[----:B------:R-:W-:Y:S05]  /*29310*/  BRA `(.L_x_11450) ;  /* 0xffffffc400207947 */ /* 0x000fea000383ffff */
.L_x_11351:
        /* <DEDUP_REMOVED lines=8> */
.L_x_11452:
[----:B------:R-:W-:Y:S05]  /*293a0*/  BSYNC B1 ;  /* 0x0000000000017941 */ /* 0x000fea0003800000 */
.L_x_11451:
        /* <DEDUP_REMOVED lines=9> */
.L_x_11453:
[----:B------:R-:W-:Y:S02]  /*29440*/  IMAD.MOV.U32 R13, RZ, RZ, R21 ;  /* 0x000000ffff0d7224 */ /* 0x000fe400078e0015 */
[----:B------:R-:W-:Y:S01]  /*29450*/  IMAD.MOV.U32 R12, RZ, RZ, 0x1 ;  /* 0x00000001ff0c7424 */ /* 0x000fe200078e00ff */
[----:B------:R-:W-:-:S13]  /*29460*/  IADD3 R2, P0, R14, R0, RZ ;  /* 0x000000000e027210 */ /* 0x000fda0007f1e0ff */
[----:B------:R-:W-:Y:S05]  /*29470*/  WARPSYNC.COLLECTIVE R15, `(.L_x_11454) ;  /* 0x000000000f087348 */ /* 0x000fea0003c00000 */
[----:B------:R0:W1:Y:S02]  /*29480*/  SHFL.IDX P6, R14, R13, R12, R11 ;  /* 0x0000000c0d0e7389 */ /* 0x00006400000c000b */
[----:B01----:R-:W-:Y:S01]  /*29490*/  ENDCOLLECTIVE ;  /* 0x000000000000791b */ /* 0x003fe20003800000 */
.L_x_11454:
        /* <DEDUP_REMOVED lines=10> */
.L_x_11455:
[----:B------:R-:W-:Y:S02]  /*29540*/  IMAD.MOV.U32 R13, RZ, RZ, R21 ;  /* 0x000000ffff0d7224 */ /* 0x000fe400078e0015 */
[----:B------:R-:W-:Y:S02]  /*29550*/  IMAD.MOV.U32 R12, RZ, RZ, 0x2 ;  /* 0x00000002ff0c7424 */ /* 0x000fe400078e00ff */
[----:B------:R-:W-:-:S07]  /*29560*/  IMAD.MOV.U32 R6, RZ, RZ, R14 ;  /* 0x000000ffff067224 */ /* 0x000fce00078e000e */
[----:B------:R-:W-:Y:S05]  /*29570*/  WARPSYNC.COLLECTIVE R15, `(.L_x_11456) ;  /* 0x000000000f087348 */ /* 0x000fea0003c00000 */
[----:B------:R0:W1:Y:S02]  /*29580*/  SHFL.IDX P6, R14, R13, R12, R11 ;  /* 0x0000000c0d0e7389 */ /* 0x00006400000c000b */
[----:B01----:R-:W-:Y:S01]  /*29590*/  ENDCOLLECTIVE ;  /* 0x000000000000791b */ /* 0x003fe20003800000 */
.L_x_11456:
        /* <DEDUP_REMOVED lines=11> */
.L_x_11457:
[----:B------:R-:W-:Y:S02]  /*29650*/  IMAD.MOV.U32 R13, RZ, RZ, R21 ;  /* 0x000000ffff0d7224 */ /* 0x000fe400078e0015 */
[----:B------:R-:W-:Y:S01]  /*29660*/  IMAD.MOV.U32 R12, RZ, RZ, 0x3 ;  /* 0x00000003ff0c7424 */ /* 0x000fe200078e00ff */
[----:B------:R-:W-:-:S13]  /*29670*/  IADD3 R2, P0, R14, R0, RZ ;  /* 0x000000000e027210 */ /* 0x000fda0007f1e0ff */
[----:B------:R-:W-:Y:S05]  /*29680*/  WARPSYNC.COLLECTIVE R15, `(.L_x_11458) ;  /* 0x000000000f087348 */ /* 0x000fea0003c00000 */
[----:B------:R0:W1:Y:S02]  /*29690*/  SHFL.IDX P6, R14, R13, R12, R11 ;  /* 0x0000000c0d0e7389 */ /* 0x00006400000c000b */
[----:B01----:R-:W-:Y:S01]  /*296a0*/  ENDCOLLECTIVE ;  /* 0x000000000000791b */ /* 0x003fe20003800000 */
.L_x_11458:
        /* <DEDUP_REMOVED lines=10> */
.L_x_11459:
[----:B------:R-:W-:Y:S02]  /*29750*/  IMAD.MOV.U32 R13, RZ, RZ, R21 ;  /* 0x000000ffff0d7224 */ /* 0x000fe400078e0015 */
[----:B------:R-:W-:Y:S01]  /*29760*/  IMAD.MOV.U32 R12, RZ, RZ, 0x4 ;  /* 0x00000004ff0c7424 */ /* 0x000fe200078e00ff */
[----:B------:R-:W-:-:S13]  /*29770*/  IADD3 R2, P0, R14, R0, RZ ;  /* 0x000000000e027210 */ /* 0x000fda0007f1e0ff */
[----:B------:R-:W-:Y:S05]  /*29780*/  WARPSYNC.COLLECTIVE R15, `(.L_x_11460) ;  /* 0x000000000f087348 */ /* 0x000fea0003c00000 */
[----:B------:R0:W1:Y:S02]  /*29790*/  SHFL.IDX P6, R14, R13, R12, R11 ;  /* 0x0000000c0d0e7389 */ /* 0x00006400000c000b */
[----:B01----:R-:W-:Y:S01]  /*297a0*/  ENDCOLLECTIVE ;  /* 0x000000000000791b */ /* 0x003fe20003800000 */
.L_x_11460:
        /* <DEDUP_REMOVED lines=10> */
.L_x_11461:
[----:B------:R-:W-:Y:S02]  /*29850*/  IMAD.MOV.U32 R13, RZ, RZ, R21 ;  /* 0x000000ffff0d7224 */ /* 0x000fe400078e0015 */
[----:B------:R-:W-:Y:S01]  /*29860*/  IMAD.MOV.U32 R12, RZ, RZ, 0x5 ;  /* 0x00000005ff0c7424 */ /* 0x000fe200078e00ff */
[----:B------:R-:W-:-:S13]  /*29870*/  IADD3 R2, P0, R14, R0, RZ ;  /* 0x000000000e027210 */ /* 0x000fda0007f1e0ff */
[----:B------:R-:W-:Y:S05]  /*29880*/  WARPSYNC.COLLECTIVE R15, `(.L_x_11462) ;  /* 0x000000000f087348 */ /* 0x000fea0003c00000 */
[----:B------:R0:W1:Y:S02]  /*29890*/  SHFL.IDX P6, R14, R13, R12, R11 ;  /* 0x0000000c0d0e7389 */ /* 0x00006400000c000b */
[----:B01----:R-:W-:Y:S01]  /*298a0*/  ENDCOLLECTIVE ;  /* 0x000000000000791b */ /* 0x003fe20003800000 */
.L_x_11462:
        /* <DEDUP_REMOVED lines=10> */
.L_x_11463:
[----:B------:R-:W-:Y:S05]  /*29950*/  BRA `(.L_x_11464) ;  /* 0xffffffc000607947 */ /* 0x000fea000383ffff */
.L_x_11356:
[----:B---3--:R3:W4:Y:S02]  /*29960*/  SYNCS.PHASECHK.TRANS64.TRYWAIT P0, [R10+URZ+0x32460], R25 ;  /* 0x032460190a0075a7 */ /* 0x008724000800017f */
[----:B----4-:R-:W-:Y:S05]  /*29970*/  @!P0 NANOSLEEP.SYNCS 0x989680 ;  /* 0x009896800000895d */ /* 0x010fea0003900000 */
[----:B------:R-:W4:Y:S02]  /*29980*/  @!P0 SYNCS.PHASECHK.TRANS64 P0, [R10+URZ+0x32460], R25 ;  /* 0x032460190a0085a7 */ /* 0x000f24000800007f */
[----:B----4-:R-:W-:Y:S05]  /*29990*/  @!P0 BRA `(.L_x_11356) ;  /* 0xfffffffc00f08947 */ /* 0x010fea000383ffff */
[----:B------:R-:W-:Y:S05]  /*299a0*/  BRA `(.L_x_11465) ;  /* 0xffffffc000ac7947 */ /* 0x000fea000383ffff */
.L_x_11357:
        /* <DEDUP_REMOVED lines=8> */
.L_x_11467:
[----:B------:R-:W-:Y:S05]  /*29a30*/  BSYNC B1 ;  /* 0x0000000000017941 */ /* 0x000fea0003800000 */
.L_x_11466:
        /* <DEDUP_REMOVED lines=9> */
.L_x_11468:
[----:B------:R-:W-:Y:S02]  /*29ad0*/  IMAD.MOV.U32 R13, RZ, RZ, R24 ;  /* 0x000000ffff0d7224 */ /* 0x000fe400078e0018 */
[----:B------:R-:W-:Y:S01]  /*29ae0*/  IMAD.MOV.U32 R12, RZ, RZ, 0x1 ;  /* 0x00000001ff0c7424 */ /* 0x000fe200078e00ff */
[----:B------:R-:W-:-:S13]  /*29af0*/  IADD3 R2, P0, R14, R0, RZ ;  /* 0x000000000e027210 */ /* 0x000fda0007f1e0ff */
[----:B------:R-:W-:Y:S05]  /*29b00*/  WARPSYNC.COLLECTIVE R15, `(.L_x_11469) ;  /* 0x000000000f087348 */ /* 0x000fea0003c00000 */
[----:B------:R0:W1:Y:S02]  /*29b10*/  SHFL.IDX P6, R14, R13, R12, R11 ;  /* 0x0000000c0d0e7389 */ /* 0x00006400000c000b */
[----:B01----:R-:W-:Y:S01]  /*29b20*/  ENDCOLLECTIVE ;  /* 0x000000000000791b */ /* 0x003fe20003800000 */
.L_x_11469:
        /* <DEDUP_REMOVED lines=13> */
.L_x_11470:
[----:B------:R-:W-:Y:S02]  /*29c00*/  IMAD.MOV.U32 R13, RZ, RZ, R24 ;  /* 0x000000ffff0d7224 */ /* 0x000fe400078e0018 */
[----:B------:R-:W-:Y:S01]  /*29c10*/  IMAD.MOV.U32 R12, RZ, RZ, 0x2 ;  /* 0x00000002ff0c7424 */ /* 0x000fe200078e00ff */
[----:B------:R-:W-:-:S13]  /*29c20*/  IADD3 R2, P0, R14, R0, RZ ;  /* 0x000000000e027210 */ /* 0x000fda0007f1e0ff */
[----:B------:R-:W-:Y:S05]  /*29c30*/  WARPSYNC.COLLECTIVE R15, `(.L_x_11471) ;  /* 0x000000000f087348 */ /* 0x000fea0003c00000 */
[----:B------:R0:W1:Y:S02]  /*29c40*/  SHFL.IDX P6, R14, R13, R12, R11 ;  /* 0x0000000c0d0e7389 */ /* 0x00006400000c000b */
[----:B01----:R-:W-:Y:S01]  /*29c50*/  ENDCOLLECTIVE ;  /* 0x000000000000791b */ /* 0x003fe20003800000 */
.L_x_11471:
        /* <DEDUP_REMOVED lines=13> */
.L_x_11472:
[----:B------:R-:W-:Y:S02]  /*29d30*/  IMAD.MOV.U32 R13, RZ, RZ, R24 ;  /* 0x000000ffff0d7224 */ /* 0x000fe400078e0018 */
[----:B------:R-:W-:Y:S01]  /*29d40*/  IMAD.MOV.U32 R12, RZ, RZ, 0x3 ;  /* 0x00000003ff0c7424 */ /* 0x000fe200078e00ff */
[----:B------:R-:W-:-:S13]  /*29d50*/  IADD3 R2, P0, R14, R0, RZ ;  /* 0x000000000e027210 */ /* 0x000fda0007f1e0ff */
[----:B------:R-:W-:Y:S05]  /*29d60*/  WARPSYNC.COLLECTIVE R15, `(.L_x_11473) ;  /* 0x000000000f087348 */ /* 0x000fea0003c00000 */
[----:B------:R0:W1:Y:S02]  /*29d70*/  SHFL.IDX P6, R14, R13, R12, R11 ;  /* 0x0000000c0d0e7389 */ /* 0x00006400000c000b */
[----:B01----:R-:W-:Y:S01]  /*29d80*/  ENDCOLLECTIVE ;  /* 0x000000000000791b */ /* 0x003fe20003800000 */
.L_x_11473:
        /* <DEDUP_REMOVED lines=13> */
.L_x_11474:
[----:B------:R-:W-:Y:S02]  /*29e60*/  IMAD.MOV.U32 R13, RZ, RZ, R24 ;  /* 0x000000ffff0d7224 */ /* 0x000fe400078e0018 */
[----:B------:R-:W-:Y:S01]  /*29e70*/  IMAD.MOV.U32 R12, RZ, RZ, 0x4 ;  /* 0x00000004ff0c7424 */ /* 0x000fe200078e00ff */
[----:B------:R-:W-:-:S13]  /*29e80*/  IADD3 R2, P0, R14, R0, RZ ;  /* 0x000000000e027210 */ /* 0x000fda0007f1e0ff */
[----:B------:R-:W-:Y:S05]  /*29e90*/  WARPSYNC.COLLECTIVE R15, `(.L_x_11475) ;  /* 0x000000000f087348 */ /* 0x000fea0003c00000 */
[----:B------:R0:W1:Y:S02]  /*29ea0*/  SHFL.IDX P6, R14, R13, R12, R11 ;  /* 0x0000000c0d0e7389 */ /* 0x00006400000c000b */
[----:B01----:R-:W-:Y:S01]  /*29eb0*/  ENDCOLLECTIVE ;  /* 0x000000000000791b */ /* 0x003fe20003800000 */
.L_x_11475:
        /* <DEDUP_REMOVED lines=13> */
.L_x_11476:
[----:B------:R-:W-:Y:S02]  /*29f90*/  IMAD.MOV.U32 R13, RZ, RZ, R24 ;  /* 0x000000ffff0d7224 */ /* 0x000fe400078e0018 */
[----:B------:R-:W-:Y:S01]  /*29fa0*/  IMAD.MOV.U32 R12, RZ, RZ, 0x5 ;  /* 0x00000005ff0c7424 */ /* 0x000fe200078e00ff */
[----:B------:R-:W-:-:S13]  /*29fb0*/  IADD3 R2, P0, R14, R0, RZ ;  /* 0x000000000e027210 */ /* 0x000fda0007f1e0ff */
[----:B------:R-:W-:Y:S05]  /*29fc0*/  WARPSYNC.COLLECTIVE R15, `(.L_x_11477) ;  /* 0x000000000f087348 */ /* 0x000fea0003c00000 */
[----:B------:R0:W1:Y:S02]  /*29fd0*/  SHFL.IDX P6, R14, R13, R12, R11 ;  /* 0x0000000c0d0e7389 */ /* 0x00006400000c000b */
[----:B01----:R-:W-:Y:S01]  /*29fe0*/  ENDCOLLECTIVE ;  /* 0x000000000000791b */ /* 0x003fe20003800000 */
.L_x_11477:
        /* <DEDUP_REMOVED lines=13> */
.L_x_11478:
[----:B------:R-:W-:Y:S05]  /*2a0c0*/  BRA `(.L_x_11479) ;  /* 0xffffffbc00f87947 */ /* 0x000fea000383ffff */
.L_x_11365:
        /* <DEDUP_REMOVED lines=8> */
.L_x_11481:
[----:B------:R-:W-:Y:S05]  /*2a150*/  BSYNC B0 ;  /* 0x0000000000007941 */ /* 0x000fea0003800000 */
.L_x_11480:
[----:B------:R-:W-:Y:S05]  /*2a160*/  BRA `(.L_x_11482) ;  /* 0xffffffc000c87947 */ /* 0x000fea000383ffff */
.L_x_11368:
[----:B0-----:R0:W1:Y:S02]  /*2a170*/  SYNCS.PHASECHK.TRANS64.TRYWAIT P0, [R7+URZ+0x32420], R0 ;  /* 0x03242000070075a7 */ /* 0x001064000800017f */
[----:B-1----:R-:W-:Y:S05]  /*2a180*/  @!P0 NANOSLEEP.SYNCS 0x989680 ;  /* 0x009896800000895d */ /* 0x002fea0003900000 */
[----:B------:R-:W1:Y:S02]  /*2a190*/  @!P0 SYNCS.PHASECHK.TRANS64 P0, [R7+URZ+0x32420], R0 ;  /* 0x03242000070085a7 */ /* 0x000e64000800007f */
[----:B-1----:R-:W-:Y:S05]  /*2a1a0*/  @!P0 BRA `(.L_x_11368) ;  /* 0xfffffffc00f08947 */ /* 0x002fea000383ffff */
[----:B------:R-:W-:Y:S05]  /*2a1b0*/  BRA `(.L_x_11483) ;  /* 0xffffffc400107947 */ /* 0x000fea000383ffff */
.L_x_11369:
        /* <DEDUP_REMOVED lines=8> */
[----:B0-23-5:R-:W-:Y:S05]  /*2a240*/  WARPSYNC.COLLECTIVE R15, `(.L_x_11485) ;  /* 0x000000000f087348 */ /* 0x02dfea0003c00000 */
[----:B------:R1:W4:Y:S02]  /*2a250*/  SHFL.IDX P6, R14, R13, R12, R11 ;  /* 0x0000000c0d0e7389 */ /* 0x00032400000c000b */
[----:B012345:R-:W-:Y:S01]  /*2a260*/  ENDCOLLECTIVE ;  /* 0x000000000000791b */ /* 0x03ffe20003800000 */
.L_x_11485:
[----:B------:R-:W-:Y:S05]  /*2a270*/  BSYNC B0 ;  /* 0x0000000000007941 */ /* 0x000fea0003800000 */
.L_x_11484:
[----:B------:R-:W-:Y:S05]  /*2a280*/  BRA `(.L_x_11486) ;  /* 0xffffffc000f87947 */ /* 0x000fea000383ffff */
.L_x_11372:
[----:B------:R-:W-:Y:S01]  /*2a290*/  BSSY B1, `(.L_x_11487) ;  /* 0x0000006000017945 */ /* 0x000fe20003800000 */
[----:B------:R-:W-:-:S07]  /*2a2a0*/  IMAD.MOV.U32 R15, RZ, RZ, -0x1 ;  /* 0xffffffffff0f7424 */ /* 0x000fce00078e00ff */
[----:B0-23-5:R-:W-:Y:S05]  /*2a2b0*/  WARPSYNC.COLLECTIVE R15, `(.L_x_11488) ;  /* 0x000000000f0c7348 */ /* 0x02dfea0003c00000 */
[----:B------:R-:W-:Y:S02]  /*2a2c0*/  ELECT P6, UR62, PT ;  /* 0x00000000003e782f */ /* 0x000fe400038c0000 */
[----:B------:R-:W-:Y:S01]  /*2a2d0*/  MOV R14, UR62 ;  /* 0x0000003e000e7c02 */ /* 0x000fe20008000f00 */
[----:B0-23-5:R-:W-:Y:S10]  /*2a2e0*/  ENDCOLLECTIVE ;  /* 0x000000000000791b */ /* 0x02dff40003800000 */
.L_x_11488:
[----:B------:R-:W-:Y:S05]  /*2a2f0*/  BSYNC B1 ;  /* 0x0000000000017941 */ /* 0x000fea0003800000 */
.L_x_11487:
[----:B------:R-:W-:Y:S05]  /*2a300*/  BRA `(.L_x_11489) ;  /* 0xffffffc000f07947 */ /* 0x000fea000383ffff */
.L_x_11374:
[----:B0-----:R0:W1:Y:S02]  /*2a310*/  SYNCS.PHASECHK.TRANS64.TRYWAIT P1, [R5+URZ+0x32440], R0 ;  /* 0x03244000050075a7 */ /* 0x001064000802017f */
[----:B-1----:R-:W-:Y:S05]  /*2a320*/  @!P1 NANOSLEEP.SYNCS 0x989680 ;  /* 0x009896800000995d */ /* 0x002fea0003900000 */
[----:B------:R-:W1:Y:S02]  /*2a330*/  @!P1 SYNCS.PHASECHK.TRANS64 P1, [R5+URZ+0x32440], R0 ;  /* 0x03244000050095a7 */ /* 0x000e64000802007f */
[----:B-1----:R-:W-:Y:S05]  /*2a340*/  @!P1 BRA `(.L_x_11374) ;  /* 0xfffffffc00f09947 */ /* 0x002fea000383ffff */
[----:B------:R-:W-:Y:S05]  /*2a350*/  BRA `(.L_x_11490) ;  /* 0xffffffc400187947 */ /* 0x000fea000383ffff */
.L_x_11376:
[----:B-1----:R1:W4:Y:S02]  /*2a360*/  SYNCS.PHASECHK.TRANS64.TRYWAIT P1, [R3+URZ+0x32440], R2 ;  /* 0x03244002030075a7 */ /* 0x002324000802017f */
[----:B----4-:R-:W-:Y:S05]  /*2a370*/  @!P1 NANOSLEEP.SYNCS 0x989680 ;  /* 0x009896800000995d */ /* 0x010fea0003900000 */
[----:B------:R-:W4:Y:S02]  /*2a380*/  @!P1 SYNCS.PHASECHK.TRANS64 P1, [R3+URZ+0x32440], R2 ;  /* 0x03244002030095a7 */ /* 0x000f24000802007f */
[----:B----4-:R-:W-:Y:S05]  /*2a390*/  @!P1 BRA `(.L_x_11376) ;  /* 0xfffffffc00f09947 */ /* 0x010fea000383ffff */
[----:B------:R-:W-:Y:S05]  /*2a3a0*/  BRA `(.L_x_11491) ;  /* 0xffffffc400247947 */ /* 0x000fea000383ffff */
.L_x_11378:
[----:B----4-:R4:W0:Y:S02]  /*2a3b0*/  SYNCS.PHASECHK.TRANS64.TRYWAIT P1, [R5+URZ+0x32460], R0 ;  /* 0x03246000050075a7 */ /* 0x010824000802017f */
[----:B0-----:R-:W-:Y:S05]  /*2a3c0*/  @!P1 NANOSLEEP.SYNCS 0x989680 ;  /* 0x009896800000995d */ /* 0x001fea0003900000 */
[----:B------:R-:W0:Y:S02]  /*2a3d0*/  @!P1 SYNCS.PHASECHK.TRANS64 P1, [R5+URZ+0x32460], R0 ;  /* 0x03246000050095a7 */ /* 0x000e24000802007f */
[----:B0-----:R-:W-:Y:S05]  /*2a3e0*/  @!P1 BRA `(.L_x_11378) ;  /* 0xfffffffc00f09947 */ /* 0x001fea000383ffff */
[----:B------:R-:W-:Y:S05]  /*2a3f0*/  BRA `(.L_x_11492) ;  /* 0xffffffc400207947 */ /* 0x000fea000383ffff */
        .type           $_ZN7cutlass13device_kernelIN5flash11enable_sm90INS1_16FlashAttnFwdSm90INS1_25CollectiveMainloopFwdSm90ILi2EN4cute5tupleIJNS5_1CILi1EEES8_S8_EEENS6_IJNS7_ILi128EEENS7_ILi96EEENS7_ILi64EEEEEELi256ENS_10bfloat16_tEfNS_4arch4Sm90ELb0ELb1ELb0ELb0ELb1ELb0ELb1ELb1ELb0ELb1ELb0ELb0EEENS1_21CollectiveEpilogueFwdINS6_IJSA_NS7_ILi256EEESB_EEES9_SE_SG_Li256ELb0ELb1ELb0ELb0EEENS1_30DynamicPersistentTileSchedulerILi256ELi128ELb0ELb1ELb1EEEEEEEEEvNT_6ParamsE$_ZZN5flash25CollectiveMainloopFwdSm90ILi2EN4cute5tupleIJNS1_1CILi1EEES4_S4_EEENS2_IJNS3_ILi128EEENS3_ILi96EEENS3_ILi64EEEEEELi256EN7cutlass10bfloat16_tEfNSA_4arch4Sm90ELb0ELb1ELb0ELb0ELb1ELb0ELb1ELb1ELb0ELb1ELb0ELb0EE3mmaINS_16FlashAttnFwdSm90ISE_NS_21CollectiveEpilogueFwdINS2_IJS6_NS3_ILi256EEES7_EEES5_SB_SD_Li256ELb0ELb1ELb0ELb0EEENS_30DynamicPersistentTileSchedulerILi256ELi128ELb0ELb1ELb1EEEE13SharedStorageENS1_6TensorINS1_11ArrayEngineIfLm128EEENS1_6LayoutINS2_IJNS2_IJNS3_ILi2EEEST_NS3_ILi32EEEEEES4_S4_EEENS2_IJNS2_IJS4_ST_NS3_ILi4EEEEEENS3_ILi0EEESZ_EEEEEEENS_7SoftmaxILi2ELi0EEEEEbRKNSE_6ParamsENSA_13PipelineAsyncILi2EEES19_RNSA_13PipelineStateILj2EEERT0_RT1_iRiRKNS_16SeqlenInfoQKNewKILb0ELb0EEENS2_IJiiiiEEERT_ENKUliT_T0_T1_E_clIZSF_ISO_S12_S14_EbS17_S19_S19_S1C_S1E_S1G_iS1H_S1L_S1M_S1O_EUlRS1P_iE1_NS3_ILb0EEENS3_ILb1EEEEEDaiS1P_S1Q_S1R_,@function
        .size           $_ZN7cutlass13device_kernelIN5flash11enable_sm90INS1_16FlashAttnFwdSm90INS1_25CollectiveMainloopFwdSm90ILi2EN4cute5tupleIJNS5_1CILi1EEES8_S8_EEENS6_IJNS7_ILi128EEENS7_ILi96EEENS7_ILi64EEEEEELi256ENS_10bfloat16_tEfNS_4arch4Sm90ELb0ELb1ELb0ELb0ELb1ELb0ELb1ELb1ELb0ELb1ELb0ELb0EEENS1_21CollectiveEpilogueFwdINS6_IJSA_NS7_ILi256EEESB_EEES9_SE_SG_Li256ELb0ELb1ELb0ELb0EEENS1_30DynamicPersistentTileSchedulerILi256ELi128ELb0ELb1ELb1EEEEEEEEEvNT_6ParamsE$_ZZN5flash25CollectiveMainloopFwdSm90ILi2EN4cute5tupleIJNS1_1CILi1EEES4_S4_EEENS2_IJNS3_ILi128EEENS3_ILi96EEENS3_ILi64EEEEEELi256EN7cutlass10bfloat16_tEfNSA_4arch4Sm90ELb0ELb1ELb0ELb0ELb1ELb0ELb1ELb1ELb0ELb1ELb0ELb0EE3mmaINS_16FlashAttnFwdSm90ISE_NS_21CollectiveEpilogueFwdINS2_IJS6_NS3_ILi256EEES7_EEES5_SB_SD_Li256ELb0ELb1ELb0ELb0EEENS_30DynamicPersistentTileSchedulerILi256ELi128ELb0ELb1ELb1EEEE13SharedStorageENS1_6TensorINS1_11ArrayEngineIfLm128EEENS1_6LayoutINS2_IJNS2_IJNS3_ILi2EEEST_NS3_ILi32EEEEEES4_S4_EEENS2_IJNS2_IJS4_ST_NS3_ILi4EEEEEENS3_ILi0EEESZ_EEEEEEENS_7SoftmaxILi2ELi0EEEEEbRKNSE_6ParamsENSA_13PipelineAsyncILi2EEES19_RNSA_13PipelineStateILj2EEERT0_RT1_iRiRKNS_16SeqlenInfoQKNewKILb0ELb0EEENS2_IJiiiiEEERT_ENKUliT_T0_T1_E_clIZSF_ISO_S12_S14_EbS17_S19_S19_S1C_S1E_S1G_iS1H_S1L_S1M_S1O_EUlRS1P_iE1_NS3_ILb0EEENS3_ILb1EEEEEDaiS1P_S1Q_S1R_,(.L_x_15558 - $_ZN7cutlass13device_kernelIN5flash11enable_sm90INS1_16FlashAttnFwdSm90INS1_25CollectiveMainloopFwdSm90ILi2EN4cute5tupleIJNS5_1CILi1EEES8_S8_EEENS6_IJNS7_ILi128EEENS7_ILi96EEENS7_ILi64EEEEEELi256ENS_10bfloat16_tEfNS_4arch4Sm90ELb0ELb1ELb0ELb0ELb1ELb0ELb1ELb1ELb0ELb1ELb0ELb0EEENS1_21CollectiveEpilogueFwdINS6_IJSA_NS7_ILi256EEESB_EEES9_SE_SG_Li256ELb0ELb1ELb0ELb0EEENS1_30DynamicPersistentTileSchedulerILi256ELi128ELb0ELb1ELb1EEEEEEEEEvNT_6ParamsE$_ZZN5flash25CollectiveMainloopFwdSm90ILi2EN4cute5tupleIJNS1_1CILi1EEES4_S4_EEENS2_IJNS3_ILi128EEENS3_ILi96EEENS3_ILi64EEEEEELi256EN7cutlass10bfloat16_tEfNSA_4arch4Sm90ELb0ELb1ELb0ELb0ELb1ELb0ELb1ELb1ELb0ELb1ELb0ELb0EE3mmaINS_16FlashAttnFwdSm90ISE_NS_21CollectiveEpilogueFwdINS2_IJS6_NS3_ILi256EEES7_EEES5_SB_SD_Li256ELb0ELb1ELb0ELb0EEENS_30DynamicPersistentTileSchedulerILi256ELi128ELb0ELb1ELb1EEEE13SharedStorageENS1_6TensorINS1_11ArrayEngineIfLm128EEENS1_6LayoutINS2_IJNS2_IJNS3_ILi2EEEST_NS3_ILi32EEEEEES4_S4_EEENS2_IJNS2_IJS4_ST_NS3_ILi4EEEEEENS3_ILi0EEESZ_EEEEEEENS_7SoftmaxILi2ELi0EEEEEbRKNSE_6ParamsENSA_13PipelineAsyncILi2EEES19_RNSA_13PipelineStateILj2EEERT0_RT1_iRiRKNS_16SeqlenInfoQKNewKILb0ELb0EEENS2_IJiiiiEEERT_ENKUliT_T0_T1_E_clIZSF_ISO_S12_S14_EbS17_S19_S19_S1C_S1E_S1G_iS1H_S1L_S1M_S1O_EUlRS1P_iE1_NS3_ILb0EEENS3_ILb1EEEEEDaiS1P_S1Q_S1R_)
$_ZN7cutlass13device_kernelIN5flash11enable_sm90INS1_16FlashAttnFwdSm90INS1_25CollectiveMainloopFwdSm90ILi2EN4cute5tupleIJNS5_1CILi1EEES8_S8_EEENS6_IJNS7_ILi128EEENS7_ILi96EEENS7_ILi64EEEEEELi256ENS_10bfloat16_tEfNS_4arch4Sm90ELb0ELb1ELb0ELb0ELb1ELb0ELb1ELb1ELb0ELb1ELb0ELb0EEENS1_21CollectiveEpilogueFwdINS6_IJSA_NS7_ILi256EEESB_EEES9_SE_SG_Li256ELb0ELb1ELb0ELb0EEENS1_30DynamicPersistentTileSchedulerILi256ELi128ELb0ELb1ELb1EEEEEEEEEvNT_6ParamsE$_ZZN5flash25CollectiveMainloopFwdSm90ILi2EN4cute5tupleIJNS1_1CILi1EEES4_S4_EEENS2_IJNS3_ILi128EEENS3_ILi96EEENS3_ILi64EEEEEELi256EN7cutlass10bfloat16_tEfNSA_4arch4Sm90ELb0ELb1ELb0ELb0ELb1ELb0ELb1ELb1ELb0ELb1ELb0ELb0EE3mmaINS_16FlashAttnFwdSm90ISE_NS_21CollectiveEpilogueFwdINS2_IJS6_NS3_ILi256EEES7_EEES5_SB_SD_Li256ELb0ELb1ELb0ELb0EEENS_30DynamicPersistentTileSchedulerILi256ELi128ELb0ELb1ELb1EEEE13SharedStorageENS1_6TensorINS1_11ArrayEngineIfLm128EEENS1_6LayoutINS2_IJNS2_IJNS3_ILi2EEEST_NS3_ILi32EEEEEES4_S4_EEENS2_IJNS2_IJS4_ST_NS3_ILi4EEEEEENS3_ILi0EEESZ_EEEEEEENS_7SoftmaxILi2ELi0EEEEEbRKNSE_6ParamsENSA_13PipelineAsyncILi2EEES19_RNSA_13PipelineStateILj2EEERT0_RT1_iRiRKNS_16SeqlenInfoQKNewKILb0ELb0EEENS2_IJiiiiEEERT_ENKUliT_T0_T1_E_clIZSF_ISO_S12_S14_EbS17_S19_S19_S1C_S1E_S1G_iS1H_S1L_S1M_S1O_EUlRS1P_iE1_NS3_ILb0EEENS3_ILb1EEEEEDaiS1P_S1Q_S1R_:
        /* <DEDUP_REMOVED lines=9> */
[----:B------:R-:W-:Y:S01]  /*2a490*/  R2UR UR5, R5 ;  /* 0x00000000050572ca */ /* 0x000fe200000e0000 */
[----:B--2---:R-:W-:-:S12]  /*2a4a0*/  VIADD R13, R6, 0x1 ;  /* 0x00000001060d7836 */ /* 0x004fd80000000000 */
[----:B------:R-:W2:Y:S01]  /*2a4b0*/  LD.E R6, desc[UR4][R2.64+0x8] ;  /* 0x0000080402067980 */ /* 0x000ea2000c101900 */
[----:B------:R-:W-:-:S13]  /*2a4c0*/  ISETP.NE.AND P0, PT, R13, 0x2, PT ;  /* 0x000000020d00780c */ /* 0x000fda0003f05270 */
[----:B------:R-:W-:Y:S02]  /*2a4d0*/  @!P0 R2UR UR6, R4 ;  /* 0x00000000040682ca */ /* 0x000fe400000e0000 */
[----:B------:R-:W-:-:S13]  /*2a4e0*/  @!P0 R2UR UR7, R5 ;  /* 0x00000000050782ca */ /* 0x000fda00000e0000 */
[----:B------:R-:W3:Y:S01]  /*2a4f0*/  @!P0 LD.E R7, desc[UR6][R2.64+0x4] ;  /* 0x0000040602078980 */ /* 0x000ee2000c101900 */
        /* <DEDUP_REMOVED lines=8> */
[----:B------:R-:W-:Y:S08]  /*2a580*/  ST.E desc[UR4][R2.64], R13 ;  /* 0x0000000d02007985 */ /* 0x000ff0000c101904 */
[----:B------:R-:W-:Y:S01]  /*2a590*/  @!P0 ST.E desc[UR8][R2.64], RZ ;  /* 0x000000ff02008985 */ /* 0x000fe2000c101908 */
[----:B--2---:R-:W-:-:S05]  /*2a5a0*/  VIADD R15, R6, 0x1 ;  /* 0x00000001060f7836 */ /* 0x004fca0000000000 */
[----:B------:R-:W-:Y:S01]  /*2a5b0*/  ST.E desc[UR6][R2.64+0x8], R15 ;  /* 0x0000080f02007985 */ /* 0x000fe2000c101906 */
[----:B---3--:R-:W-:-:S05]  /*2a5c0*/  @!P0 LOP3.LUT R19, R7, 0x1, RZ, 0x3c, !PT ;  /* 0x0000000107138812 */ /* 0x008fca00078e3cff */
        /* <DEDUP_REMOVED lines=11> */
[----:B0-----:R-:W-:-:S07]  /*2a680*/  IMAD.MOV.U32 R19, RZ, RZ, R161 ;  /* 0x000000ffff137224 */ /* 0x001fce00078e00a1 */
[----:B---3--:R0:W5:Y:S04]  /*2a690*/  LD.E R10, desc[UR4][R6.64] ;  /* 0x00000004060a7980 */ /* 0x008168000c101900 */
[----:B------:R0:W5:Y:S01]  /*2a6a0*/  LD.E R12, desc[UR6][R6.64+0x4] ;  /* 0x00000406060c7980 */ /* 0x000162000c101900 */
[----:B--2---:R-:W-:-:S04]  /*2a6b0*/  LOP3.LUT R14, R14, 0x1, RZ, 0xfc, !PT ;  /* 0x000000010e0e7812 */ /* 0x004fc800078efcff */
[----:B------:R-:W-:-:S13]  /*2a6c0*/  ISETP.NE.AND P0, PT, R14, 0x3, PT ;  /* 0x000000030e00780c */ /* 0x000fda0003f05270 */
[----:B0-----:R-:W-:Y:S05]  /*2a6d0*/  @!P0 BRA `(.L_x_11494) ;  /* 0x0000000000048947 */ /* 0x001fea0003800000 */
[----:B------:R-:W-:Y:S01]  /*2a6e0*/  BPT.TRAP 0x1 ;  /* 0x000000040000795c */ /* 0x000fe20000300000 */
.L_x_11494:
[----:B------:R-:W-:Y:S05]  /*2a6f0*/  BSYNC B2 ;  /* 0x0000000000027941 */ /* 0x000fea0003800000 */
.L_x_11493:
        /* <DEDUP_REMOVED lines=17> */
.L_x_11496:
[----:B------:R-:W-:Y:S05]  /*2a810*/  BSYNC B2 ;  /* 0x0000000000027941 */ /* 0x000fea0003800000 */
.L_x_11495:
        /* <DEDUP_REMOVED lines=10> */
.L_x_11498:
[----:B------:R-:W-:Y:S05]  /*2a8c0*/  BSYNC B2 ;  /* 0x0000000000027941 */ /* 0x000fea0003800000 */
.L_x_11497:
        /* <DEDUP_REMOVED lines=18> */
[----:B------:R-:W-:Y:S01]  /*2a9f0*/  WARPGROUP.ARRIVE ;  /* 0x00000000000079c5 */ /* 0x000fe20000000000 */
[----:B------:R-:W-:Y:S01]  /*2aa00*/  IMAD.MOV.U32 R9, RZ, RZ, R15 ;  /* 0x000000ffff097224 */ /* 0x000fe200078e000f */
[----:B------:R-:W-:Y:S01]  /*2aa10*/  R2UR UR8, R4 ;  /* 0x00000000040872ca */ /* 0x000fe200000e0000 */
[----:B------:R-:W-:Y:S01]  /*2aa20*/  IMAD.MOV.U32 R197, RZ, RZ, 0x1 ;  /* 0x00000001ffc57424 */ /* 0x000fe200078e00ff */
[----:B------:R-:W-:-:S02]  /*2aa30*/  R2UR UR6, R8 ;  /* 0x00000000080672ca */ /* 0x000fc400000e0000 */
[----:B------:R-:W-:Y:S02]  /*2aa40*/  R2UR UR7, R9 ;  /* 0x00000000090772ca */ /* 0x000fe400000e0000 */
[C---:B------:R-:W-:Y:S02]  /*2aa50*/  R2UR UR9, R5.reuse ;  /* 0x00000000050972ca */ /* 0x040fe400000e0000 */
[----:B------:R-:W-:Y:S02]  /*2aa60*/  R2UR UR10, R4 ;  /* 0x00000000040a72ca */ /* 0x000fe400000e0000 */
[----:B------:R-:W-:Y:S02]  /*2aa70*/  R2UR UR11, R5 ;  /* 0x00000000050b72ca */ /* 0x000fe400000e0000 */
[----:B---3--:R-:W-:Y:S02]  /*2aa80*/  R2UR UR4, R6 ;  /* 0x00000000060472ca */ /* 0x008fe400000e0000 */
[----:B------:R-:W-:-:S13]  /*2aa90*/  R2UR UR5, R7 ;  /* 0x00000000070572ca */ /* 0x000fda00000e0000 */
[----:B------:R-:W-:Y:S03]  /*2aaa0*/  HGMMA.64x96x16.F32.BF16 R24, gdesc[UR4], RZ, !UPT, gsb0 ;  /* 0x01600000041879f0 */ /* 0x000fe6000c0018ff */
        /* <DEDUP_REMOVED lines=8> */
[C---:B------:R-:W-:Y:S02]  /*2ab30*/  R2UR UR9, R5.reuse ;  /* 0x00000000050972ca */ /* 0x040fe400000e0000 */
[----:B------:R-:W-:Y:S02]  /*2ab40*/  R2UR UR10, R4 ;  /* 0x00000000040a72ca */ /* 0x000fe400000e0000 */
[----:B------:R-:W-:Y:S01]  /*2ab50*/  R2UR UR11, R5 ;  /* 0x00000000050b72ca */ /* 0x000fe200000e0000 */
[----:B--2---:R-:W-:Y:S01]  /*2ab60*/  VIADD R6, R6, 0x2 ;  /* 0x0000000206067836 */ /* 0x004fe20000000000 */
[----:B------:R-:W-:-:S04]  /*2ab70*/  R2UR UR5, R7 ;  /* 0x00000000070572ca */ /* 0x000fc800000e0000 */
[----:B------:R-:W-:-:S13]  /*2ab80*/  R2UR UR4, R6 ;  /* 0x00000000060472ca */ /* 0x000fda00000e0000 */
[----:B------:R-:W-:Y:S03]  /*2ab90*/  HGMMA.64x96x16.F32.BF16 R24, gdesc[UR4], R24, gsb0 ;  /* 0x01600000041879f0 */ /* 0x000fe60008001818 */
        /* <DEDUP_REMOVED lines=47> */
.L_x_11501:
[----:B------:R-:W-:Y:S05]  /*2ae90*/  BSYNC B2 ;  /* 0x0000000000027941 */ /* 0x000fea0003800000 */
.L_x_11500:
        /* <DEDUP_REMOVED lines=17> */
.L_x_11503:
[----:B------:R-:W-:Y:S05]  /*2afb0*/  BSYNC B2 ;  /* 0x0000000000027941 */ /* 0x000fea0003800000 */
.L_x_11502:
        /* <DEDUP_REMOVED lines=10> */
.L_x_11505:
[----:B------:R-:W-:Y:S05]  /*2b060*/  BSYNC B2 ;  /* 0x0000000000027941 */ /* 0x000fea0003800000 */
.L_x_11504:
[----:B------:R-:W2:Y:S04]  /*2b070*/  LDL.64 R14, [R0] ;  /* 0x00000000000e7983 */ /* 0x000ea80000100a00 */
[----:B------:R-:W3:Y:S04]  /*2b080*/  LDL.64 R12, [R0+0x58] ;  /* 0x00005800000c7983 */ /* 0x000ee80000100a00 */
[----:B------:R-:W4:Y:S04]  /*2b090*/  LDL.64 R2, [R0+0x48] ;  /* 0x0000480000027983 */ /* 0x000f280000100a00 */
[----:B0----5:R-:W4:Y:S01]  /*2b0a0*/  LDL.64 R8, [R0+0x50] ;  /* 0x0000500000087983 */ /* 0x021f220000100a00 */
[----:B------:R-:W-:-:S02]  /*2b0b0*/  R2UR UR6, R4 ;  /* 0x00000000040672ca */ /* 0x000fc400000e0000 */
[C---:B------:R-:W-:Y:S02]  /*2b0c0*/  R2UR UR7, R5.reuse ;  /* 0x00000000050772ca */ /* 0x040fe400000e0000 */
[----:B------:R-:W-:Y:S02]  /*2b0d0*/  R2UR UR4, R4 ;  /* 0x00000000040472ca */ /* 0x000fe400000e0000 */
[----:B------:R-:W-:-:S09]  /*2b0e0*/  R2UR UR5, R5 ;  /* 0x00000000050572ca */ /* 0x000fd200000e0000 */
[----:B--2---:R-:W2:Y:S04]  /*2b0f0*/  LD.E R15, desc[UR6][R14.64] ;  /* 0x000000060e0f7980 */ /* 0x004ea8000c101900 */
[----:B---3--:R-:W2:Y:S01]  /*2b100*/  LD.E.64 R6, desc[UR4][R12.64] ;  /* 0x000000040c067980 */ /* 0x008ea2000c101b00 */
[----:B------:R-:W-:Y:S05]  /*2b110*/  WARPSYNC.ALL ;  /* 0x0000000000007948 */ /* 0x000fea0003800000 */
[----:B------:R-:W-:-:S02]  /*2b120*/  R2UR UR6, R4 ;  /* 0x00000000040672ca */ /* 0x000fc400000e0000 */
[C---:B------:R-:W-:Y:S02]  /*2b130*/  R2UR UR7, R5.reuse ;  /* 0x00000000050772ca */ /* 0x040fe400000e0000 */
[----:B------:R-:W-:Y:S02]  /*2b140*/  R2UR UR4, R4 ;  /* 0x00000000040472ca */ /* 0x000fe400000e0000 */
[----:B------:R-:W-:-:S09]  /*2b150*/  R2UR UR5, R5 ;  /* 0x00000000050572ca */ /* 0x000fd200000e0000 */
[----:B----4-:R-:W3:Y:S04]  /*2b160*/  LD.E R10, desc[UR6][R2.64] ;  /* 0x00000006020a7980 */ /* 0x010ee8000c101900 */
[----:B------:R-:W4:Y:S01]  /*2b170*/  LD.E.64 R20, desc[UR4][R8.64] ;  /* 0x0000000408147980 */ /* 0x000f22000c101b00 */
        /* <DEDUP_REMOVED lines=12> */
[----:B------:R-:W-:Y:S03]  /*2b240*/  HGMMA.64x96x16.F32.BF16 R24, gdesc[UR4], R24, UP0, gsb0 ;  /* 0x01600000041879f0 */ /* 0x000fe6000b801818 */
        /* <DEDUP_REMOVED lines=238> */
[----:B------:R-:W-:Y:S03]  /*2c130*/  HGMMA.64x96x16.F32.BF16 R24, gdesc[UR4], R24, gsb0 ;  /* 0x01600000041879f0 */ /* 0x000fe60008001818 */
[----:B------:R-:W-:Y:S02]  /*2c140*/  WARPGROUP.DEPBAR.LE gsb0, 0x0 ;  /* 0x00008000000079c5 */ /* 0x000fe40000010000 */
[----:B------:R0:W-:Y:S04]  /*2c150*/  ST.E desc[UR8][R2.64], R197 ;  /* 0x000000c502007985 */ /* 0x0001e8000c101908 */
[----:B------:R-:W2:Y:S01]  /*2c160*/  LDL.64 R12, [R0+0x18] ;  /* 0x00001800000c7983 */ /* 0x000ea20000100a00 */
[----:B------:R-:W1:Y:S01]  /*2c170*/  S2R R8, SR_TID.X ;  /* 0x0000000000087919 */ /* 0x000e620000002100 */
[----:B------:R-:W-:-:S02]  /*2c180*/  R2UR UR4, R4 ;  /* 0x00000000040472ca */ /* 0x000fc400000e0000 */
[----:B------:R-:W-:Y:S01]  /*2c190*/  R2UR UR5, R5 ;  /* 0x00000000050572ca */ /* 0x000fe200000e0000 */
[----:B------:R-:W3:Y:S01]  /*2c1a0*/  LDL.64 R6, [R0] ;  /* 0x0000000000067983 */ /* 0x000ee20000100a00 */
[----:B-1----:R-:W-:-:S04]  /*2c1b0*/  SHF.R.U32.HI R9, RZ, 0x7, R8 ;  /* 0x00000007ff097819 */ /* 0x002fc80000011608 */
[----:B------:R-:W-:-:S05]  /*2c1c0*/  IADD3 R9, -R9, 0xb, RZ ;  /* 0x0000000b09097810 */ /* 0x000fca0007ffe1ff */
[----:B------:R0:W-:Y:S06]  /*2c1d0*/  BAR.ARV R9, 0x100 ;  /* 0x000400090000751d */ /* 0x0001ec0000002000 */
        /* <DEDUP_REMOVED lines=9> */
.L_x_11508:
[----:B------:R-:W-:Y:S05]  /*2c270*/  BSYNC B2 ;  /* 0x0000000000027941 */ /* 0x000fea0003800000 */
.L_x_11507:
        /* <DEDUP_REMOVED lines=11> */
[----:B0-----:R-:W3:Y:S01]  /*2c330*/  LD.E R6, desc[UR4][R18.64] ;  /* 0x0000000412067980 */ /* 0x001ee2000c101900 */
[----:B------:R-:W-:Y:S01]  /*2c340*/  IMAD.MOV.U32 R3, RZ, RZ, R199 ;  /* 0x000000ffff037224 */ /* 0x000fe200078e00c7 */
[C---:B------:R-:W-:Y:S02]  /*2c350*/  R2UR UR14, R4.reuse ;  /* 0x00000000040e72ca */ /* 0x040fe400000e0000 */
[----:B------:R-:W-:Y:S02]  /*2c360*/  R2UR UR15, R5 ;  /* 0x00000000050f72ca */ /* 0x000fe400000e0000 */
[----:B------:R-:W-:-:S02]  /*2c370*/  R2UR UR10, R4 ;  /* 0x00000000040a72ca */ /* 0x000fc400000e0000 */
        /* <DEDUP_REMOVED lines=9> */
[----:B--2---:R-:W-:Y:S01]  /*2c410*/  ISETP.NE.AND P0, PT, R2, 0x1, PT ;  /* 0x000000010200780c */ /* 0x004fe20003f05270 */
[----:B------:R-:W-:-:S05]  /*2c420*/  IMAD.MOV.U32 R2, RZ, RZ, R185 ;  /* 0x000000ffff027224 */ /* 0x000fca00078e00b9 */
[----:B------:R3:W2:Y:S07]  /*2c430*/  LD.E R15, desc[UR4][R2.64] ;  /* 0x00000004020f7980 */ /* 0x0006ae000c101900 */
[C---:B------:R-:W-:Y:S02]  /*2c440*/  @P0 R2UR UR4, R4.reuse ;  /* 0x00000000040402ca */ /* 0x040fe400000e0000 */
[----:B------:R-:W-:Y:S02]  /*2c450*/  @P0 R2UR UR5, R5 ;  /* 0x00000000050502ca */ /* 0x000fe400000e0000 */
[----:B------:R-:W-:-:S02]  /*2c460*/  @P0 R2UR UR6, R4 ;  /* 0x00000000040602ca */ /* 0x000fc400000e0000 */
        /* <DEDUP_REMOVED lines=9> */
[----:B---3--:R-:W-:-:S04]  /*2c500*/  SHF.R.S32.HI R3, RZ, 0x1f, R6 ;  /* 0x0000001fff037819 */ /* 0x008fc80000011406 */
[----:B------:R-:W-:-:S04]  /*2c510*/  LEA.HI R2, R3, R6, RZ, 0x7 ;  /* 0x0000000603027211 */ /* 0x000fc800078f38ff */
        /* <DEDUP_REMOVED lines=17> */
[----:B------:R-:W-:-:S03]  /*2c630*/  LEA.HI R6, R21, R21, RZ, 0x1 ;  /* 0x0000001515067211 */ /* 0x000fc600078f08ff */
[----:B------:R-:W-:Y:S01]  /*2c640*/  IMAD.IADD R2, R3, 0x1, -R2 ;  /* 0x0000000103027824 */ /* 0x000fe200078e0a02 */
[----:B------:R-:W-:-:S05]  /*2c650*/  LOP3.LUT R6, R6, 0x1ffffffe, RZ, 0xc0, !PT ;  /* 0x1ffffffe06067812 */ /* 0x000fca00078ec0ff */
[----:B------:R-:W-:Y:S01]  /*2c660*/  IMAD.IADD R6, R21, 0x1, -R6 ;  /* 0x0000000115067824 */ /* 0x000fe200078e0a06 */
[----:B----4-:R-:W-:Y:S02]  /*2c670*/  ISETP.GE.AND P1, PT, R77, 0x1, PT ;  /* 0x000000014d00780c */ /* 0x010fe40003f26270 */
[----:B------:R-:W-:Y:S01]  /*2c680*/  LOP3.LUT R76, RZ, R76, RZ, 0x33, !PT ;  /* 0x0000004cff4c7212 */ /* 0x000fe200078e33ff */
[----:B------:R-:W-:Y:S01]  /*2c690*/  BSSY B2, `(.L_x_11509) ;  /* 0x0000036000027945 */ /* 0x000fe20003800000 */
[----:B------:R-:W-:Y:S02]  /*2c6a0*/  IMAD R78, R11, -0x60, R78 ;  /* 0xffffffa00b4e7824 */ /* 0x000fe400078e024e */
[----:B--2---:R-:W-:-:S04]  /*2c6b0*/  IMAD R10, R15, 0x8, R10 ;  /* 0x000000080f0a7824 */ /* 0x004fc800078e020a */
[----:B------:R-:W-:-:S04]  /*2c6c0*/  IMAD.U32 R13, R10, 0x10, R13 ;  /* 0x000000100a0d7824 */ /* 0x000fc800078e000d */
[----:B------:R-:W-:-:S04]  /*2c6d0*/  IMAD R13, R2, 0x40, R13 ;  /* 0x00000040020d7824 */ /* 0x000fc800078e020d */
[----:B------:R-:W-:-:S04]  /*2c6e0*/  IMAD R6, R6, 0x8, R13 ;  /* 0x0000000806067824 */ /* 0x000fc800078e020d */
[----:B------:R-:W-:-:S05]  /*2c6f0*/  @P0 IMAD.HI.U32 R73, R6, R73, RZ ;  /* 0x0000004906490227 */ /* 0x000fca00078e00ff */
[----:B------:R-:W-:Y:S01]  /*2c700*/  @P0 SHF.R.U32.HI R6, RZ, R20, R73 ;  /* 0x00000014ff060219 */ /* 0x000fe20000011649 */
[----:B------:R-:W-:Y:S01]  /*2c710*/  IMAD.MOV.U32 R10, RZ, RZ, -0x60 ;  /* 0xffffffa0ff0a7424 */ /* 0x000fe200078e00ff */
[----:B------:R-:W-:-:S03]  /*2c720*/  LOP3.LUT R2, R9, 0x7ffffffc, RZ, 0xc0, !PT ;  /* 0x7ffffffc09027812 */ /* 0x000fc600078ec0ff */
[----:B------:R-:W0:Y:S01]  /*2c730*/  SHFL.IDX PT, R15, R6, RZ, 0x1c1f ;  /* 0x001c1fff060f7589 */ /* 0x000e2200000e0000 */
[----:B------:R-:W-:Y:S02]  /*2c740*/  IMAD R3, R11, R10, 0x1 ;  /* 0x000000010b037424 */ /* 0x000fe400078e020a */
[----:B------:R-:W-:-:S04]  /*2c750*/  IMAD.IADD R2, R7, 0x1, -R2 ;  /* 0x0000000107027824 */ /* 0x000fc800078e0a02 */
[----:B------:R-:W-:-:S05]  /*2c760*/  IMAD R2, R2, -0x2, R3 ;  /* 0xfffffffe02027824 */ /* 0x000fca00078e0203 */
[----:B------:R-:W-:Y:S01]  /*2c770*/  IADD3 R3, -R72, R2, R75 ;  /* 0x0000000248037210 */ /* 0x000fe20007ffe14b */
[----:B------:R-:W-:-:S04]  /*2c780*/  VIADD R13, R2, 0xffffffff ;  /* 0xffffffff020d7836 */ /* 0x000fc80000000000 */
        /* <DEDUP_REMOVED lines=21> */
.L_x_11514:
[----:B------:R-:W-:Y:S05]  /*2c8e0*/  BSYNC B4 ;  /* 0x0000000000047941 */ /* 0x000fea0003800000 */
.L_x_11513:
[----:B------:R-:W-:Y:S01]  /*2c8f0*/  LOP3.LUT R10, RZ, R10, RZ, 0x33, !PT ;  /* 0x0000000aff0a7212 */ /* 0x000fe200078e33ff */
[----:B------:R-:W-:Y:S06]  /*2c900*/  BRA `(.L_x_11515) ;  /* 0x0000000000287947 */ /* 0x000fec0003800000 */
.L_x_11512:
        /* <DEDUP_REMOVED lines=10> */
.L_x_11515:
[----:B------:R-:W-:Y:S05]  /*2c9b0*/  BSYNC B3 ;  /* 0x0000000000037941 */ /* 0x000fea0003800000 */
.L_x_11511:
[----:B------:R-:W-:-:S05]  /*2c9c0*/  IMAD R10, R77, R10, R13 ;  /* 0x0000000a4d0a7224 */ /* 0x000fca00078e020d */
[----:B------:R-:W-:Y:S02]  /*2c9d0*/  VIMNMX R3, R3, R10, !PT ;  /* 0x0000000a03037248 */ /* 0x000fe40007fe0100 */
[----:B------:R-:W-:-:S07]  /*2c9e0*/  VIADDMNMX R2, R10, R77, R2, PT ;  /* 0x0000004d0a027246 */ /* 0x000fce0003800102 */
.L_x_11510:
[----:B------:R-:W-:Y:S05]  /*2c9f0*/  BSYNC B2 ;  /* 0x0000000000027941 */ /* 0x000fea0003800000 */
.L_x_11509:
[C---:B------:R-:W-:Y:S01]  /*2ca00*/  ISETP.GE.AND P1, PT, R78.reuse, 0x9, PT ;  /* 0x000000094e00780c */ /* 0x040fe20003f26270 */
[----:B------:R-:W-:Y:S01]  /*2ca10*/  BSSY B2, `(.L_x_11516) ;  /* 0x0000098000027945 */ /* 0x000fe20003800000 */
        /* <DEDUP_REMOVED lines=114> */
[----:B------:R-:W-:Y:S01]  /*2d140*/  ISETP.GE.AND P6, PT, R77, 0x1, PT ;  /* 0x000000014d00780c */ /* 0x000fe20003fc6270 */
[--C-:B0-----:R-:W-:Y:S02]  /*2d150*/  IMAD.IADD R14, R74, 0x1, R3.reuse ;  /* 0x000000014a0e7824 */ /* 0x101fe400078e0203 */
[----:B------:R-:W-:-:S10]  /*2d160*/  IMAD.IADD R9, R76, 0x1, R3 ;  /* 0x000000014c097824 */ /* 0x000fd400078e0203 */
        /* <DEDUP_REMOVED lines=17> */
.L_x_11521:
[----:B------:R-:W-:Y:S05]  /*2d280*/  BSYNC B4 ;  /* 0x0000000000047941 */ /* 0x000fea0003800000 */
.L_x_11520:
[----:B------:R-:W-:Y:S01]  /*2d290*/  LOP3.LUT R72, RZ, R72, RZ, 0x33, !PT ;  /* 0x00000048ff487212 */ /* 0x000fe200078e33ff */
[----:B------:R-:W-:Y:S06]  /*2d2a0*/  BRA `(.L_x_11522) ;  /* 0x0000000000287947 */ /* 0x000fec0003800000 */
.L_x_11519:
        /* <DEDUP_REMOVED lines=10> */
.L_x_11522:
[----:B------:R-:W-:Y:S05]  /*2d350*/  BSYNC B3 ;  /* 0x0000000000037941 */ /* 0x000fea0003800000 */
.L_x_11518:
[----:B------:R-:W-:-:S05]  /*2d360*/  IMAD R72, R77, R72, R13 ;  /* 0x000000484d487224 */ /* 0x000fca00078e020d */
[----:B------:R-:W-:Y:S02]  /*2d370*/  VIADDMNMX R14, R72, R77, R14, PT ;  /* 0x0000004d480e7246 */ /* 0x000fe4000380010e */
[----:B------:R-:W-:-:S07]  /*2d380*/  VIMNMX R9, R9, R72, !PT ;  /* 0x0000004809097248 */ /* 0x000fce0007fe0100 */
.L_x_11517:
[----:B------:R-:W-:Y:S05]  /*2d390*/  BSYNC B2 ;  /* 0x0000000000027941 */ /* 0x000fea0003800000 */
.L_x_11516:
        /* <DEDUP_REMOVED lines=9> */
[----:B------:R-:W-:Y:S02]  /*2d430*/  ISETP.LT.OR P1, PT, R14, 0x9, P1 ;  /* 0x000000090e00780c */ /* 0x000fe40000f21670 */
        /* <DEDUP_REMOVED lines=59> */
[----:B------:R-:W-:-:S04]  /*2d7f0*/  ISETP.LT.OR P0, PT, R14, 0x1, P0 ;  /* 0x000000010e00780c */ /* 0x000fc80000701670 */
[----:B------:R-:W-:Y:S02]  /*2d800*/  FSEL R26, R26, -INF , !P0 ;  /* 0xff8000001a1a7808 */ /* 0x000fe40004000000 */
[----:B------:R-:W-:Y:S01]  /*2d810*/  ISETP.NE.AND P0, PT, R89, RZ, PT ;  /* 0x000000ff5900720c */ /* 0x000fe20003f05270 */
[----:B--2---:R-:W2:Y:S03]  /*2d820*/  LD.E.64 R2, desc[UR4][R6.64] ;  /* 0x0000000406027980 */ /* 0x004ea6000c101b00 */
[C---:B------:R-:W-:Y:S02]  /*2d830*/  ISETP.GT.AND P0, PT, R9.reuse, 0x41, !P0 ;  /* 0x000000410900780c */ /* 0x040fe40004704270 */
[C---:B------:R-:W-:Y:S01]  /*2d840*/  ISETP.GT.AND P1, PT, R9.reuse, 0x48, !P1 ;  /* 0x000000480900780c */ /* 0x040fe20004f24270 */
[----:B------:R-:W3:Y:S01]  /*2d850*/  LD.E R72, desc[UR4][R6.64+0x20] ;  /* 0x0000200406487980 */ /* 0x000ee2000c101900 */
[----:B------:R-:W-:-:S02]  /*2d860*/  ISETP.GT.AND P2, PT, R9, 0x49, !P2 ;  /* 0x000000490900780c */ /* 0x000fc40005744270 */
[C---:B------:R-:W-:Y:S01]  /*2d870*/  ISETP.GT.AND P3, PT, R9.reuse, 0x50, !P3 ;  /* 0x000000500900780c */ /* 0x040fe20005f64270 */
[----:B------:R-:W4:Y:S01]  /*2d880*/  LD.E R19, desc[UR4][R6.64+0x10] ;  /* 0x0000100406137980 */ /* 0x000f22000c101900 */
[C---:B------:R-:W-:Y:S02]  /*2d890*/  ISETP.GT.AND P4, PT, R9.reuse, 0x51, !P4 ;  /* 0x000000510900780c */ /* 0x040fe40006784270 */
[C---:B------:R-:W-:Y:S02]  /*2d8a0*/  ISETP.GT.AND P5, PT, R9.reuse, 0x58, !P5 ;  /* 0x000000580900780c */ /* 0x040fe40006fa4270 */
[----:B------:R-:W-:Y:S02]  /*2d8b0*/  ISETP.GT.AND P6, PT, R9, 0x59, !P6 ;  /* 0x000000590900780c */ /* 0x000fe400077c4270 */
[C---:B------:R-:W-:Y:S02]  /*2d8c0*/  ISETP.LT.OR P0, PT, R14.reuse, 0x42, P0 ;  /* 0x000000420e00780c */ /* 0x040fe40000701670 */
[----:B------:R-:W-:-:S02]  /*2d8d0*/  ISETP.LT.OR P1, PT, R14, 0x49, P1 ;  /* 0x000000490e00780c */ /* 0x000fc40000f21670 */
[----:B------:R-:W-:Y:S02]  /*2d8e0*/  FSEL R59, R59, -INF , !P0 ;  /* 0xff8000003b3b7808 */ /* 0x000fe40004000000 */
[----:B------:R-:W-:Y:S02]  /*2d8f0*/  ISETP.LT.OR P2, PT, R14, 0x4a, P2 ;  /* 0x0000004a0e00780c */ /* 0x000fe40001741670 */
[----:B------:R-:W-:Y:S02]  /*2d900*/  FSEL R62, R62, -INF , !P1 ;  /* 0xff8000003e3e7808 */ /* 0x000fe40004800000 */
[C---:B------:R-:W-:Y:S02]  /*2d910*/  ISETP.LT.OR P3, PT, R14.reuse, 0x51, P3 ;  /* 0x000000510e00780c */ /* 0x040fe40001f61670 */
[----:B------:R-:W-:Y:S02]  /*2d920*/  FSEL R63, R63, -INF , !P2 ;  /* 0xff8000003f3f7808 */ /* 0x000fe40005000000 */
[----:B------:R-:W-:-:S02]  /*2d930*/  ISETP.LT.OR P4, PT, R14, 0x52, P4 ;  /* 0x000000520e00780c */ /* 0x000fc40002781670 */
[----:B------:R-:W-:Y:S02]  /*2d940*/  FSEL R66, R66, -INF , !P3 ;  /* 0xff80000042427808 */ /* 0x000fe40005800000 */
[C---:B------:R-:W-:Y:S02]  /*2d950*/  ISETP.LT.OR P5, PT, R14.reuse, 0x59, P5 ;  /* 0x000000590e00780c */ /* 0x040fe40002fa1670 */
[----:B------:R-:W-:Y:S02]  /*2d960*/  ISETP.LT.OR P6, PT, R14, 0x5a, P6 ;  /* 0x0000005a0e00780c */ /* 0x000fe400037c1670 */
[----:B------:R-:W-:Y:S02]  /*2d970*/  FSEL R67, R67, -INF , !P4 ;  /* 0xff80000043437808 */ /* 0x000fe40006000000 */
[----:B------:R-:W-:Y:S02]  /*2d980*/  FSEL R70, R70, -INF , !P5 ;  /* 0xff80000046467808 */ /* 0x000fe40006800000 */
[----:B------:R-:W-:-:S02]  /*2d990*/  R2UR UR6, R4 ;  /* 0x00000000040672ca */ /* 0x000fc400000e0000 */
[----:B------:R-:W-:Y:S02]  /*2d9a0*/  R2UR UR7, R5 ;  /* 0x00000000050772ca */ /* 0x000fe400000e0000 */
        /* <DEDUP_REMOVED lines=49> */
[----:B------:R-:W-:-:S05]  /*2dcc0*/  FMNMX.FTZ R21, R71, R14, !PT ;  /* 0x0000000e47157209 */ /* 0x000fca0007810000 */
[----:B------:R1:W-:Y:S04]  /*2dcd0*/  ST.E.64 desc[UR4][R6.64], R20 ;  /* 0x0000001406007985 */ /* 0x0003e8000c101b04 */
[----:B------:R-:W2:Y:S01]  /*2dce0*/  LD.E R24, desc[UR6][R6.64+0x4] ;  /* 0x0000040606187980 */ /* 0x000ea2000c101900 */
[----:B0-----:R-:W-:-:S03]  /*2dcf0*/  FMNMX.FTZ R9, R20, R9, !PT ;  /* 0x0000000914097209 */ /* 0x001fc60007810000 */
[----:B-1----:R-:W4:Y:S04]  /*2dd00*/  LD.E R20, desc[UR6][R6.64+0x14] ;  /* 0x0000140606147980 */ /* 0x002f28000c101900 */
[----:B------:R-:W0:Y:S02]  /*2dd10*/  SHFL.BFLY PT, R14, R9, 0x1, 0x1f ;  /* 0x0c201f00090e7f89 */ /* 0x000e2400000e0000 */
[----:B0-----:R-:W-:-:S05]  /*2dd20*/  FMNMX.FTZ R13, R9, R14, !PT ;  /* 0x0000000e090d7209 */ /* 0x001fca0007810000 */
[----:B------:R-:W-:Y:S04]  /*2dd30*/  ST.E desc[UR4][R6.64], R13 ;  /* 0x0000000d06007985 */ /* 0x000fe8000c101904 */
[----:B------:R-:W3:Y:S01]  /*2dd40*/  LD.E R15, desc[UR6][R6.64] ;  /* 0x00000006060f7980 */ /* 0x000ee2000c101900 */
[----:B------:R-:W-:Y:S02]  /*2dd50*/  R2UR UR8, R4 ;  /* 0x00000000040872ca */ /* 0x000fe400000e0000 */
[----:B------:R-:W-:Y:S01]  /*2dd60*/  R2UR UR9, R5 ;  /* 0x00000000050972ca */ /* 0x000fe200000e0000 */
[----:B--2---:R-:W0:Y:S02]  /*2dd70*/  SHFL.BFLY PT, R9, R24, 0x2, 0x1f ;  /* 0x0c401f0018097f89 */ /* 0x004e2400000e0000 */
[----:B0-----:R-:W-:-:S05]  /*2dd80*/  FMNMX.FTZ R9, R9, R24, !PT ;  /* 0x0000001809097209 */ /* 0x001fca0007810000 */
[----:B------:R-:W0:Y:S01]  /*2dd90*/  SHFL.BFLY PT, R14, R9, 0x1, 0x1f ;  /* 0x0c201f00090e7f89 */ /* 0x000e2200000e0000 */
[----:B---3--:R-:W-:Y:S02]  /*2dda0*/  FSETP.NEU.FTZ.AND P0, PT, R15, -INF , PT ;  /* 0xff8000000f00780b */ /* 0x008fe40003f1d000 */
[----:B0-----:R-:W-:Y:S02]  /*2ddb0*/  FMNMX.FTZ R13, R9, R14, !PT ;  /* 0x0000000e090d7209 */ /* 0x001fe40007810000 */
[----:B------:R-:W-:Y:S02]  /*2ddc0*/  FSEL R15, R15, RZ, P0 ;  /* 0x000000ff0f0f7208 */ /* 0x000fe40000000000 */
[----:B------:R-:W-:-:S03]  /*2ddd0*/  FSETP.NEU.FTZ.AND P0, PT, R13, -INF , PT ;  /* 0xff8000000d00780b */ /* 0x000fc60003f1d000 */
[----:B------:R-:W-:Y:S01]  /*2dde0*/  FADD.FTZ R15, R2, -R15 ;  /* 0x8000000f020f7221 */ /* 0x000fe20000010000 */
[----:B------:R-:W-:-:S05]  /*2ddf0*/  FSEL R2, R13, RZ, P0 ;  /* 0x000000ff0d027208 */ /* 0x000fca0000000000 */
[----:B------:R-:W-:Y:S01]  /*2de00*/  FADD.FTZ R3, R3, -R2 ;  /* 0x8000000203037221 */ /* 0x000fe20000010000 */
[----:B------:R-:W-:-:S03]  /*2de10*/  FMUL.FTZ R15, R15, R72 ;  /* 0x000000480f0f7220 */ /* 0x000fc60000410000 */
[----:B------:R-:W-:Y:S01]  /*2de20*/  FMUL.FTZ R72, R72, R3 ;  /* 0x0000000348487220 */ /* 0x000fe20000410000 */
[----:B------:R-:W4:Y:S08]  /*2de30*/  MUFU.EX2 R24, R15 ;  /* 0x0000000f00187308 */ /* 0x000f300000000800 */
[----:B------:R-:W0:Y:S01]  /*2de40*/  MUFU.EX2 R9, R72 ;  /* 0x0000004800097308 */ /* 0x000e220000000800 */
[----:B------:R-:W-:Y:S01]  /*2de50*/  ST.E desc[UR4][R6.64+0x4], R13 ;  /* 0x0000040d06007985 */ /* 0x000fe2000c101904 */
[----:B----4-:R-:W-:Y:S01]  /*2de60*/  FMUL.FTZ R19, R24, R19 ;  /* 0x0000001318137220 */ /* 0x010fe20000410000 */
[----:B0-----:R-:W-:-:S04]  /*2de70*/  FMUL.FTZ R21, R9, R20 ;  /* 0x0000001409157220 */ /* 0x001fc80000410000 */
[----:B------:R-:W-:Y:S04]  /*2de80*/  ST.E desc[UR6][R6.64+0x10], R19 ;  /* 0x0000101306007985 */ /* 0x000fe8000c101906 */
[----:B------:R0:W-:Y:S04]  /*2de90*/  ST.E desc[UR8][R6.64+0x14], R21 ;  /* 0x0000141506007985 */ /* 0x0001e8000c101908 */
[----:B------:R-:W2:Y:S04]  /*2dea0*/  LDL.64 R2, [R0+0x70] ;  /* 0x0000700000027983 */ /* 0x000ea80000100a00 */
[----:B--2---:R-:W0:Y:S04]  /*2deb0*/  LD.E R73, desc[UR6][R2.64+0x20] ;  /* 0x0000200602497980 */ /* 0x004e28000c101900 */
[----:B------:R-:W0:Y:S04]  /*2dec0*/  LD.E R14, desc[UR4][R2.64] ;  /* 0x00000004020e7980 */ /* 0x000e28000c101900 */
[----:B------:R-:W2:Y:S04]  /*2ded0*/  LD.E R72, desc[UR4][R2.64+0x4] ;  /* 0x0000040402487980 */ /* 0x000ea8000c101900 */
[----:B------:R-:W3:Y:S04]  /*2dee0*/  LD.E R15, desc[UR4][R2.64+0x10] ;  /* 0x00001004020f7980 */ /* 0x000ee8000c101900 */
[----:B------:R-:W4:Y:S01]  /*2def0*/  LD.E R74, desc[UR6][R2.64+0x14] ;  /* 0x00001406024a7980 */ /* 0x000f22000c101900 */
[C---:B0-----:R-:W-:Y:S01]  /*2df00*/  FMUL.FTZ R6, R14.reuse, R73 ;  /* 0x000000490e067220 */ /* 0x041fe20000410000 */
[----:B------:R-:W-:-:S04]  /*2df10*/  FSETP.NEU.FTZ.AND P0, PT, R14, -INF , PT ;  /* 0xff8000000e00780b */ /* 0x000fc80003f1d000 */
[----:B------:R-:W-:Y:S01]  /*2df20*/  FSEL R6, R6, RZ, P0 ;  /* 0x000000ff06067208 */ /* 0x000fe20000000000 */
[----:B--2---:R-:W-:Y:S01]  /*2df30*/  FMUL.FTZ R7, R73, R72 ;  /* 0x0000004849077220 */ /* 0x004fe20000410000 */
[----:B------:R-:W-:-:S03]  /*2df40*/  FSETP.NEU.FTZ.AND P0, PT, R72, -INF , PT ;  /* 0xff8000004800780b */ /* 0x000fc60003f1d000 */
        /* <DEDUP_REMOVED lines=24> */
[----:B------:R-:W-:-:S05]  /*2e0d0*/  FSEL R6, R7, RZ, P0 ;  /* 0x000000ff07067208 */ /* 0x000fca0000000000 */
[-CC-:B------:R-:W-:Y:S01]  /*2e0e0*/  FFMA.FTZ R153, R26, R73.reuse, -R6.reuse ;  /* 0x000000491a997223 */ /* 0x180fe20000010806 */
[-CC-:B------:R-:W-:Y:S01]  /*2e0f0*/  FFMA.FTZ R26, R10, R73.reuse, -R6.reuse ;  /* 0x000000490a1a7223 */ /* 0x180fe20000010806 */
[----:B------:R-:W3:Y:S01]  /*2e100*/  MUFU.EX2 R152, R152 ;  /* 0x0000009800987308 */ /* 0x000ee20000000800 */
[-CC-:B------:R-:W-:Y:S01]  /*2e110*/  FFMA.FTZ R155, R30, R73.reuse, -R6.reuse ;  /* 0x000000491e9b7223 */ /* 0x180fe20000010806 */
[----:B------:R-:W-:-:S06]  /*2e120*/  FFMA.FTZ R28, R31, R73, -R6 ;  /* 0x000000491f1c7223 */ /* 0x000fcc0000010806 */
[----:B------:R-:W4:Y:S01]  /*2e130*/  MUFU.EX2 R153, R153 ;  /* 0x0000009900997308 */ /* 0x000f220000000800 */
[----:B------:R-:W-:-:S07]  /*2e140*/  FFMA.FTZ R157, R34, R73, -R6 ;  /* 0x00000049229d7223 */ /* 0x000fce0000010806 */
[----:B------:R-:W0:Y:S08]  /*2e150*/  MUFU.EX2 R25, R25 ;  /* 0x0000001900197308 */ /* 0x000e300000000800 */
[----:B------:R-:W1:Y:S01]  /*2e160*/  MUFU.EX2 R26, R26 ;  /* 0x0000001a001a7308 */ /* 0x000e620000000800 */
[----:B------:R-:W-:-:S07]  /*2e170*/  FFMA.FTZ R156, R35, R73, -R6 ;  /* 0x00000049239c7223 */ /* 0x000fce0000010806 */
[----:B------:R-:W2:Y:S08]  /*2e180*/  MUFU.EX2 R154, R154 ;  /* 0x0000009a009a7308 */ /* 0x000eb00000000800 */
[----:B------:R-:W2:Y:S01]  /*2e190*/  MUFU.EX2 R155, R155 ;  /* 0x0000009b009b7308 */ /* 0x000ea20000000800 */
[----:B---3--:R-:W-:Y:S01]  /*2e1a0*/  FADD.FTZ R14, R152, R15 ;  /* 0x0000000f980e7221 */ /* 0x008fe20000010000 */
[----:B----4-:R-:W-:-:S06]  /*2e1b0*/  FADD.FTZ R7, R153, R74 ;  /* 0x0000004a99077221 */ /* 0x010fcc0000010000 */
[----:B------:R-:W3:Y:S01]  /*2e1c0*/  MUFU.EX2 R27, R27 ;  /* 0x0000001b001b7308 */ /* 0x000ee20000000800 */
[----:B------:R-:W-:-:S07]  /*2e1d0*/  FFMA.FTZ R10, R38, R73, -R6 ;  /* 0x00000049260a7223 */ /* 0x000fce0000010806 */
[----:B------:R-:W4:Y:S01]  /*2e1e0*/  MUFU.EX2 R28, R28 ;  /* 0x0000001c001c7308 */ /* 0x000f220000000800 */
[----:B0-----:R-:W-:Y:S01]  /*2e1f0*/  FADD.FTZ R15, R25, R14 ;  /* 0x0000000e190f7221 */ /* 0x001fe20000010000 */
[----:B-1----:R-:W-:-:S06]  /*2e200*/  FADD.FTZ R14, R26, R7 ;  /* 0x000000071a0e7221 */ /* 0x002fcc0000010000 */
[----:B------:R-:W0:Y:S01]  /*2e210*/  MUFU.EX2 R21, R21 ;  /* 0x0000001500157308 */ /* 0x000e220000000800 */
[----:B------:R-:W-:-:S07]  /*2e220*/  FFMA.FTZ R158, R39, R73, -R6 ;  /* 0x00000049279e7223 */ /* 0x000fce0000010806 */
[----:B------:R-:W1:Y:S01]  /*2e230*/  MUFU.EX2 R157, R157 ;  /* 0x0000009d009d7308 */ /* 0x000e620000000800 */
[----:B--2---:R-:W-:Y:S01]  /*2e240*/  FADD.FTZ R30, R154, R15 ;  /* 0x0000000f9a1e7221 */ /* 0x004fe20000010000 */
[----:B------:R-:W-:-:S06]  /*2e250*/  FADD.FTZ R7, R155, R14 ;  /* 0x0000000e9b077221 */ /* 0x000fcc0000010000 */
[----:B------:R-:W2:Y:S01]  /*2e260*/  MUFU.EX2 R20, R20 ;  /* 0x0000001400147308 */ /* 0x000ea20000000800 */
[----:B------:R-:W-:-:S07]  /*2e270*/  FFMA.FTZ R169, R42, R73, -R6 ;  /* 0x000000492aa97223 */ /* 0x000fce0000010806 */
        /* <DEDUP_REMOVED lines=78> */
[----:B------:R-:W3:Y:S08]  /*2e760*/  MUFU.EX2 R188, R188 ;  /* 0x000000bc00bc7308 */ /* 0x000ef00000000800 */
[----:B------:R-:W4:Y:S01]  /*2e770*/  MUFU.EX2 R162, R162 ;  /* 0x000000a200a27308 */ /* 0x000f220000000800 */
[----:B0-----:R-:W-:Y:S01]  /*2e780*/  FADD.FTZ R6, R182, R7 ;  /* 0x00000007b6067221 */ /* 0x001fe20000010000 */
[----:B-1----:R-:W-:-:S06]  /*2e790*/  FADD.FTZ R30, R14, R29 ;  /* 0x0000001d0e1e7221 */ /* 0x002fcc0000010000 */
[----:B------:R-:W0:Y:S08]  /*2e7a0*/  MUFU.EX2 R187, R187 ;  /* 0x000000bb00bb7308 */ /* 0x000e300000000800 */
[----:B------:R-:W1:Y:S01]  /*2e7b0*/  MUFU.EX2 R160, R160 ;  /* 0x000000a000a07308 */ /* 0x000e620000000800 */
[----:B--2---:R-:W-:Y:S01]  /*2e7c0*/  FADD.FTZ R7, R189, R6 ;  /* 0x00000006bd077221 */ /* 0x004fe20000010000 */
[----:B------:R-:W-:-:S06]  /*2e7d0*/  FADD.FTZ R29, R163, R30 ;  /* 0x0000001ea31d7221 */ /* 0x000fcc0000010000 */
[----:B------:R-:W2:Y:S08]  /*2e7e0*/  MUFU.EX2 R186, R186 ;  /* 0x000000ba00ba7308 */ /* 0x000eb00000000800 */
[----:B------:R-:W2:Y:S01]  /*2e7f0*/  MUFU.EX2 R159, R159 ;  /* 0x0000009f009f7308 */ /* 0x000ea20000000800 */
[----:B---3--:R-:W-:Y:S01]  /*2e800*/  FADD.FTZ R6, R188, R7 ;  /* 0x00000007bc067221 */ /* 0x008fe20000010000 */
[----:B----4-:R-:W-:-:S03]  /*2e810*/  FADD.FTZ R29, R162, R29 ;  /* 0x0000001da21d7221 */ /* 0x010fc60000010000 */
[----:B0-----:R-:W-:Y:S01]  /*2e820*/  FADD.FTZ R7, R187, R6 ;  /* 0x00000006bb077221 */ /* 0x001fe20000010000 */
[----:B-1----:R-:W-:-:S03]  /*2e830*/  FADD.FTZ R6, R160, R29 ;  /* 0x0000001da0067221 */ /* 0x002fc60000010000 */
[----:B--2---:R-:W-:Y:S01]  /*2e840*/  FADD.FTZ R29, R186, R7 ;  /* 0x00000007ba1d7221 */ /* 0x004fe20000010000 */
[----:B------:R-:W-:-:S04]  /*2e850*/  FADD.FTZ R31, R159, R6 ;  /* 0x000000069f1f7221 */ /* 0x000fc80000010000 */
[----:B------:R-:W-:Y:S04]  /*2e860*/  ST.E desc[UR4][R2.64+0x10], R29 ;  /* 0x0000101d02007985 */ /* 0x000fe8000c101904 */
[----:B------:R0:W-:Y:S04]  /*2e870*/  ST.E desc[UR6][R2.64+0x14], R31 ;  /* 0x0000141f02007985 */ /* 0x0001e8000c101906 */
[----:B------:R-:W2:Y:S01]  /*2e880*/  LDL.64 R6, [R0+0x80] ;  /* 0x0000800000067983 */ /* 0x000ea20000100a00 */
        /* <DEDUP_REMOVED lines=8> */
[----:B--2---:R-:W2:Y:S04]  /*2e910*/  LD.E R85, desc[UR4][R6.64] ;  /* 0x0000000406557980 */ /* 0x004ea8000c101900 */
[----:B------:R-:W3:Y:S04]  /*2e920*/  LD.E R87, desc[UR6][R6.64+0x4] ;  /* 0x0000040606577980 */ /* 0x000ee8000c101900 */
        /* <DEDUP_REMOVED lines=35> */
[----:B------:R-:W-:-:S03]  /*2eb60*/  R2UR UR18, R4 ;  /* 0x00000000041272ca */ /* 0x000fc600000e0000 */
[----:B------:R-:W4:Y:S01]  /*2eb70*/  LD.E R49, desc[UR4][R6.64+0x124] ;  /* 0x0001240406317980 */ /* 0x000f22000c101900 */
[----:B------:R-:W-:-:S03]  /*2eb80*/  R2UR UR19, R5 ;  /* 0x00000000051372ca */ /* 0x000fc600000e0000 */
[----:B------:R-:W4:Y:S01]  /*2eb90*/  LD.E R51, desc[UR14][R6.64+0x130] ;  /* 0x0001300e06337980 */ /* 0x000f22000c101900 */
[----:B------:R-:W-:-:S03]  /*2eba0*/  R2UR UR20, R4 ;  /* 0x00000000041472ca */ /* 0x000fc600000e0000 */
[----:B------:R-:W4:Y:S01]  /*2ebb0*/  LD.E R53, desc[UR16][R6.64+0x134] ;  /* 0x0001341006357980 */ /* 0x000f22000c101900 */
[----:B------:R-:W-:-:S03]  /*2ebc0*/  R2UR UR21, R5 ;  /* 0x00000000051572ca */ /* 0x000fc600000e0000 */
[----:B------:R-:W4:Y:S01]  /*2ebd0*/  LD.E R55, desc[UR6][R6.64+0x140] ;  /* 0x0001400606377980 */ /* 0x000f22000c101900 */
[C---:B------:R-:W-:Y:S02]  /*2ebe0*/  R2UR UR22, R4.reuse ;  /* 0x00000000041672ca */ /* 0x040fe400000e0000 */
        /* <DEDUP_REMOVED lines=39> */
[----:B--2---:R-:W-:-:S03]  /*2ee60*/  FMUL.FTZ R95, R24, R85 ;  /* 0x00000055185f7220 */ /* 0x004fc60000410000 */
[----:B------:R-:W2:Y:S01]  /*2ee70*/  LD.E R64, desc[UR20][R6.64+0x98] ;  /* 0x0000981406407980 */ /* 0x000ea2000c101900 */
[----:B---3--:R-:W-:-:S03]  /*2ee80*/  FMUL.FTZ R97, R24, R87 ;  /* 0x0000005718617220 */ /* 0x008fc60000410000 */
[----:B------:R-:W3:Y:S01]  /*2ee90*/  LD.E R85, desc[UR20][R6.64+0x1b0] ;  /* 0x0001b01406557980 */ /* 0x000ee2000c101900 */
[----:B----4-:R-:W-:-:S03]  /*2eea0*/  FMUL.FTZ R99, R24, R89 ;  /* 0x0000005918637220 */ /* 0x010fc60000410000 */
[----:B------:R-:W4:Y:S04]  /*2eeb0*/  LD.E R87, desc[UR22][R6.64+0x1b4] ;  /* 0x0001b41606577980 */ /* 0x000f28000c101900 */
[----:B------:R-:W2:Y:S04]  /*2eec0*/  LD.E R89, desc[UR24][R6.64+0x1c0] ;  /* 0x0001c01806597980 */ /* 0x000ea8000c101900 */
[----:B------:R0:W-:Y:S01]  /*2eed0*/  ST.E desc[UR4][R6.64], R95 ;  /* 0x0000005f06007985 */ /* 0x0001e2000c101904 */
[----:B------:R-:W-:-:S03]  /*2eee0*/  FMUL.FTZ R119, R24, R101 ;  /* 0x0000006518777220 */ /* 0x000fc60000410000 */
[----:B------:R1:W-:Y:S04]  /*2eef0*/  ST.E desc[UR6][R6.64+0x4], R97 ;  /* 0x0000046106007985 */ /* 0x0003e8000c101906 */
[----:B------:R1:W-:Y:S04]  /*2ef00*/  ST.E desc[UR8][R6.64+0x10], R99 ;  /* 0x0000106306007985 */ /* 0x0003e8000c101908 */
[----:B0-----:R-:W2:Y:S04]  /*2ef10*/  LD.E R95, desc[UR14][R6.64+0x1d4] ;  /* 0x0001d40e065f7980 */ /* 0x001ea8000c101900 */
[----:B-1----:R-:W2:Y:S04]  /*2ef20*/  LD.E R97, desc[UR16][R6.64+0x1e0] ;  /* 0x0001e01006617980 */ /* 0x002ea8000c101900 */
        /* <DEDUP_REMOVED lines=77> */
[----:B------:R-:W-:Y:S01]  /*2f400*/  ST.E desc[UR4][R6.64+0x14], R119 ;  /* 0x0000147706007985 */ /* 0x000fe2000c101904 */
[C---:B------:R-:W-:Y:S01]  /*2f410*/  FMUL.FTZ R43, R24.reuse, R43 ;  /* 0x0000002b182b7220 */ /* 0x040fe20000410000 */
[----:B------:R-:W-:-:S02]  /*2f420*/  FMUL.FTZ R45, R24, R45 ;  /* 0x0000002d182d7220 */ /* 0x000fc40000410000 */
[----:B------:R-:W-:Y:S01]  /*2f430*/  ST.E desc[UR6][R6.64+0x20], R121 ;  /* 0x0000207906007985 */ /* 0x000fe2000c101906 */
[----:B------:R-:W-:-:S03]  /*2f440*/  FMUL.FTZ R47, R24, R47 ;  /* 0x0000002f182f7220 */ /* 0x000fc60000410000 */
[----:B------:R-:W-:Y:S01]  /*2f450*/  ST.E desc[UR8][R6.64+0x24], R123 ;  /* 0x0000247b06007985 */ /* 0x000fe2000c101908 */
[----:B------:R-:W-:-:S03]  /*2f460*/  FMUL.FTZ R49, R24, R49 ;  /* 0x0000003118317220 */ /* 0x000fc60000410000 */
        /* <DEDUP_REMOVED lines=23> */
[----:B------:R1:W-:Y:S01]  /*2f5e0*/  ST.E desc[UR12][R6.64+0xe4], R33 ;  /* 0x0000e42106007985 */ /* 0x0003e2000c10190c */
[----:B------:R-:W-:-:S03]  /*2f5f0*/  FMUL.FTZ R51, R24, R51 ;  /* 0x0000003318337220 */ /* 0x000fc60000410000 */
[----:B------:R1:W-:Y:S01]  /*2f600*/  ST.E desc[UR14][R6.64+0xf0], R35 ;  /* 0x0000f02306007985 */ /* 0x0003e2000c10190e */
[----:B------:R-:W-:-:S03]  /*2f610*/  FMUL.FTZ R53, R24, R53 ;  /* 0x0000003518357220 */ /* 0x000fc60000410000 */
[----:B------:R1:W-:Y:S01]  /*2f620*/  ST.E desc[UR4][R6.64+0xf4], R37 ;  /* 0x0000f42506007985 */ /* 0x0003e2000c101904 */
[----:B------:R-:W-:-:S03]  /*2f630*/  FMUL.FTZ R55, R24, R55 ;  /* 0x0000003718377220 */ /* 0x000fc60000410000 */
[----:B------:R-:W-:Y:S01]  /*2f640*/  ST.E desc[UR16][R6.64+0x100], R39 ;  /* 0x0001002706007985 */ /* 0x000fe2000c101910 */
        /* <DEDUP_REMOVED lines=26> */
[----:B---3--:R-:W-:-:S03]  /*2f7f0*/  FMUL.FTZ R85, R24, R85 ;  /* 0x0000005518557220 */ /* 0x008fc60000410000 */
[----:B------:R-:W-:Y:S01]  /*2f800*/  ST.E desc[UR16][R6.64+0x170], R67 ;  /* 0x0001704306007985 */ /* 0x000fe2000c101910 */
[----:B----4-:R-:W-:-:S03]  /*2f810*/  FMUL.FTZ R87, R24, R87 ;  /* 0x0000005718577220 */ /* 0x010fc60000410000 */
[----:B------:R-:W-:Y:S01]  /*2f820*/  ST.E desc[UR6][R6.64+0x174], R69 ;  /* 0x0001744506007985 */ /* 0x000fe2000c101906 */
[----:B--2---:R-:W-:-:S03]  /*2f830*/  FMUL.FTZ R89, R24, R89 ;  /* 0x0000005918597220 */ /* 0x004fc60000410000 */
        /* <DEDUP_REMOVED lines=15> */
[----:B0-----:R-:W-:-:S03]  /*2f930*/  FMUL.FTZ R3, R9, R2 ;  /* 0x0000000209037220 */ /* 0x001fc60000410000 */
[----:B------:R-:W-:Y:S01]  /*2f940*/  ST.E desc[UR8][R6.64+0x1c0], R89 ;  /* 0x0001c05906007985 */ /* 0x000fe2000c101908 */
[----:B-1----:R-:W-:-:S03]  /*2f950*/  FMUL.FTZ R29, R9, R30 ;  /* 0x0000001e091d7220 */ /* 0x002fc60000410000 */
[----:B------:R-:W-:Y:S04]  /*2f960*/  ST.E desc[UR10][R6.64+0x1c4], R91 ;  /* 0x0001c45b06007985 */ /* 0x000fe8000c10190a */
[----:B------:R-:W-:Y:S01]  /*2f970*/  ST.E desc[UR12][R6.64+0x1d0], R93 ;  /* 0x0001d05d06007985 */ /* 0x000fe2000c10190c */
[----:B------:R-:W-:-:S03]  /*2f980*/  FMUL.FTZ R31, R9, R36 ;  /* 0x00000024091f7220 */ /* 0x000fc60000410000 */
[----:B------:R-:W-:Y:S01]  /*2f990*/  ST.E desc[UR14][R6.64+0x1d4], R95 ;  /* 0x0001d45f06007985 */ /* 0x000fe2000c10190e */
[----:B------:R-:W-:-:S03]  /*2f9a0*/  FMUL.FTZ R33, R9, R32 ;  /* 0x0000002009217220 */ /* 0x000fc60000410000 */
[----:B------:R-:W-:Y:S01]  /*2f9b0*/  ST.E desc[UR6][R6.64+0x1e0], R97 ;  /* 0x0001e06106007985 */ /* 0x000fe2000c101906 */
[----:B------:R-:W-:-:S03]  /*2f9c0*/  FMUL.FTZ R35, R9, R34 ;  /* 0x0000002209237220 */ /* 0x000fc60000410000 */
[----:B------:R-:W-:Y:S04]  /*2f9d0*/  ST.E desc[UR16][R6.64+0x1e4], R99 ;  /* 0x0001e46306007985 */ /* 0x000fe8000c101910 */
[----:B------:R-:W-:Y:S04]  /*2f9e0*/  ST.E desc[UR4][R6.64+0x1f0], R103 ;  /* 0x0001f06706007985 */ /* 0x000fe8000c101904 */
[----:B------:R-:W-:Y:S01]  /*2f9f0*/  ST.E desc[UR8][R6.64+0x1f4], R101 ;  /* 0x0001f46506007985 */ /* 0x000fe2000c101908 */
[----:B------:R-:W-:-:S03]  /*2fa00*/  FMUL.FTZ R37, R9, R42 ;  /* 0x0000002a09257220 */ /* 0x000fc60000410000 */
        /* <DEDUP_REMOVED lines=9> */
[C---:B------:R-:W-:Y:S01]  /*2faa0*/  FMUL.FTZ R39, R9.reuse, R50 ;  /* 0x0000003209277220 */ /* 0x040fe20000410000 */
[C---:B0-----:R-:W-:Y:S02]  /*2fab0*/  FMUL.FTZ R33, R9.reuse, R46 ;  /* 0x0000002e09217220 */ /* 0x041fe40000410000 */
[----:B------:R0:W-:Y:S01]  /*2fac0*/  ST.E desc[UR8][R6.64+0x38], R29 ;  /* 0x0000381d06007985 */ /* 0x0001e2000c101908 */
[----:B-1----:R-:W-:-:S03]  /*2fad0*/  FMUL.FTZ R35, R9, R48 ;  /* 0x0000003009237220 */ /* 0x002fc60000410000 */
[----:B------:R-:W-:Y:S01]  /*2fae0*/  ST.E desc[UR10][R6.64+0x3c], R37 ;  /* 0x00003c2506007985 */ /* 0x000fe2000c10190a */
[----:B--2---:R-:W-:-:S03]  /*2faf0*/  FMUL.FTZ R3, R9, R52 ;  /* 0x0000003409037220 */ /* 0x004fc60000410000 */
[----:B------:R1:W-:Y:S01]  /*2fb00*/  ST.E desc[UR6][R6.64+0x48], R31 ;  /* 0x0000481f06007985 */ /* 0x0003e2000c101906 */
[----:B0-----:R-:W-:-:S03]  /*2fb10*/  FMUL.FTZ R29, R9, R54 ;  /* 0x00000036091d7220 */ /* 0x001fc60000410000 */
[----:B------:R0:W-:Y:S04]  /*2fb20*/  ST.E desc[UR12][R6.64+0x4c], R33 ;  /* 0x00004c2106007985 */ /* 0x0001e8000c10190c */
[----:B------:R2:W-:Y:S01]  /*2fb30*/  ST.E desc[UR14][R6.64+0x58], R35 ;  /* 0x0000582306007985 */ /* 0x0005e2000c10190e */
[----:B-1----:R-:W-:-:S03]  /*2fb40*/  FMUL.FTZ R31, R9, R56 ;  /* 0x00000038091f7220 */ /* 0x002fc60000410000 */
[----:B------:R1:W-:Y:S01]  /*2fb50*/  ST.E desc[UR16][R6.64+0x5c], R39 ;  /* 0x00005c2706007985 */ /* 0x0003e2000c101910 */
[C---:B------:R-:W-:Y:S01]  /*2fb60*/  FMUL.FTZ R37, R9.reuse, R62 ;  /* 0x0000003e09257220 */ /* 0x040fe20000410000 */
[C---:B0-----:R-:W-:Y:S02]  /*2fb70*/  FMUL.FTZ R33, R9.reuse, R58 ;  /* 0x0000003a09217220 */ /* 0x041fe40000410000 */
[----:B------:R0:W-:Y:S01]  /*2fb80*/  ST.E desc[UR4][R6.64+0x68], R3 ;  /* 0x0000680306007985 */ /* 0x0001e2000c101904 */
[----:B--2---:R-:W-:-:S03]  /*2fb90*/  FMUL.FTZ R35, R9, R60 ;  /* 0x0000003c09237220 */ /* 0x004fc60000410000 */
[----:B------:R2:W-:Y:S01]  /*2fba0*/  ST.E desc[UR8][R6.64+0x6c], R29 ;  /* 0x00006c1d06007985 */ /* 0x0005e2000c101908 */
[----:B-1----:R-:W-:-:S03]  /*2fbb0*/  FMUL.FTZ R39, R9, R64 ;  /* 0x0000004009277220 */ /* 0x002fc60000410000 */
[----:B------:R1:W-:Y:S01]  /*2fbc0*/  ST.E desc[UR6][R6.64+0x78], R31 ;  /* 0x0000781f06007985 */ /* 0x0003e2000c101906 */
[----:B0-----:R-:W-:-:S03]  /*2fbd0*/  FMUL.FTZ R3, R9, R66 ;  /* 0x0000004209037220 */ /* 0x001fc60000410000 */
        /* <DEDUP_REMOVED lines=10> */
[----:B------:R1:W-:Y:S04]  /*2fc80*/  ST.E desc[UR6][R6.64+0xa8], R29 ;  /* 0x0000a81d06007985 */ /* 0x0003e8000c101906 */
[----:B------:R3:W-:Y:S01]  /*2fc90*/  ST.E desc[UR8][R6.64+0xac], R31 ;  /* 0x0000ac1f06007985 */ /* 0x0007e2000c101908 */
[C---:B0-----:R-:W-:Y:S01]  /*2fca0*/  FMUL.FTZ R39, R9.reuse, R78 ;  /* 0x0000004e09277220 */ /* 0x041fe20000410000 */
[C---:B--2---:R-:W-:Y:S02]  /*2fcb0*/  FMUL.FTZ R3, R9.reuse, R80 ;  /* 0x0000005009037220 */ /* 0x044fe40000410000 */
[----:B------:R0:W-:Y:S01]  /*2fcc0*/  ST.E desc[UR10][R6.64+0xb8], R33 ;  /* 0x0000b82106007985 */ /* 0x0001e2000c10190a */
[----:B-1----:R-:W-:-:S03]  /*2fcd0*/  FMUL.FTZ R29, R9, R88 ;  /* 0x00000058091d7220 */ /* 0x002fc60000410000 */
[----:B------:R1:W-:Y:S01]  /*2fce0*/  ST.E desc[UR12][R6.64+0xbc], R35 ;  /* 0x0000bc2306007985 */ /* 0x0003e2000c10190c */
[----:B---3--:R-:W-:-:S03]  /*2fcf0*/  FMUL.FTZ R31, R9, R82 ;  /* 0x00000052091f7220 */ /* 0x008fc60000410000 */
[----:B------:R2:W-:Y:S01]  /*2fd00*/  ST.E desc[UR14][R6.64+0xc8], R37 ;  /* 0x0000c82506007985 */ /* 0x0005e2000c10190e */
[----:B0-----:R-:W-:-:S03]  /*2fd10*/  FMUL.FTZ R33, R9, R86 ;  /* 0x0000005609217220 */ /* 0x001fc60000410000 */
[----:B------:R0:W-:Y:S01]  /*2fd20*/  ST.E desc[UR4][R6.64+0xcc], R3 ;  /* 0x0000cc0306007985 */ /* 0x0001e2000c101904 */
[----:B-1----:R-:W-:-:S03]  /*2fd30*/  FMUL.FTZ R35, R9, R84 ;  /* 0x0000005409237220 */ /* 0x002fc60000410000 */
[----:B------:R1:W-:Y:S01]  /*2fd40*/  ST.E desc[UR16][R6.64+0xd8], R39 ;  /* 0x0000d82706007985 */ /* 0x0003e2000c101910 */
[----:B--2---:R-:W-:-:S03]  /*2fd50*/  FMUL.FTZ R37, R9, R90 ;  /* 0x0000005a09257220 */ /* 0x004fc60000410000 */
        /* <DEDUP_REMOVED lines=59> */
[C---:B-1----:R-:W-:Y:S02]  /*30110*/  FMUL.FTZ R29, R9.reuse, R222 ;  /* 0x000000de091d7220 */ /* 0x042fe40000410000 */
[----:B------:R-:W-:Y:S01]  /*30120*/  ST.E desc[UR8][R6.64+0x1cc], R31 ;  /* 0x0001cc1f06007985 */ /* 0x000fe2000c101908 */
[----:B--2---:R-:W-:-:S03]  /*30130*/  FMUL.FTZ R39, R9, R148 ;  /* 0x0000009409277220 */ /* 0x004fc60000410000 */
[----:B------:R0:W-:Y:S01]  /*30140*/  ST.E desc[UR10][R6.64+0x1d8], R33 ;  /* 0x0001d82106007985 */ /* 0x0001e2000c10190a */
[----:B------:R-:W-:-:S03]  /*30150*/  FMUL.FTZ R9, R9, R224 ;  /* 0x000000e009097220 */ /* 0x000fc60000410000 */
[----:B------:R-:W-:Y:S04]  /*30160*/  ST.E desc[UR6][R6.64+0x1dc], R29 ;  /* 0x0001dc1d06007985 */ /* 0x000fe8000c101906 */
[----:B------:R-:W-:Y:S04]  /*30170*/  ST.E desc[UR12][R6.64+0x1e8], R35 ;  /* 0x0001e82306007985 */ /* 0x000fe8000c10190c */
[----:B------:R-:W-:Y:S04]  /*30180*/  ST.E desc[UR14][R6.64+0x1ec], R37 ;  /* 0x0001ec2506007985 */ /* 0x000fe8000c10190e */
[----:B------:R-:W-:Y:S04]  /*30190*/  ST.E desc[UR16][R6.64+0x1f8], R39 ;  /* 0x0001f82706007985 */ /* 0x000fe8000c101910 */
[----:B------:R1:W-:Y:S04]  /*301a0*/  ST.E desc[UR18][R6.64+0x1fc], R9 ;  /* 0x0001fc0906007985 */ /* 0x0003e8000c101912 */
[----:B---3--:R-:W2:Y:S01]  /*301b0*/  LDL.64 R2, [R0+0x80] ;  /* 0x0000800000027983 */ /* 0x008ea20000100a00 */
[----:B------:R-:W-:-:S02]  /*301c0*/  LEA.HI R8, R8, 0x8, RZ, 0x19 ;  /* 0x0000000808087811 */ /* 0x000fc400078fc8ff */
[----:B------:R-:W-:Y:S01]  /*301d0*/  R2UR UR28, R4 ;  /* 0x00000000041c72ca */ /* 0x000fe200000e0000 */
[----:B0-----:R-:W3:Y:S02]  /*301e0*/  LDL.64 R32, [R0] ;  /* 0x0000000000207983 */ /* 0x001ee40000100a00 */
[----:B------:R1:W-:Y:S01]  /*301f0*/  BAR.SYNC.DEFER_BLOCKING R8, 0x100 ;  /* 0x000400080000751d */ /* 0x0003e20000010000 */
[----:B------:R-:W-:-:S05]  /*30200*/  R2UR UR29, R5 ;  /* 0x00000000051d72ca */ /* 0x000fca00000e0000 */
[----:B------:R-:W4:Y:S04]  /*30210*/  LDL.64 R30, [R0+0x98] ;  /* 0x00009800001e7983 */ /* 0x000f280000100a00 */
[----:B-1----:R-:W4:Y:S04]  /*30220*/  LDL.64 R8, [R0+0x88] ;  /* 0x0000880000087983 */ /* 0x002f280000100a00 */
[----:B--2---:R-:W2:Y:S04]  /*30230*/  LD.E R29, desc[UR4][R2.64] ;  /* 0x00000004021d7980 */ /* 0x004ea8000c101900 */
        /* <DEDUP_REMOVED lines=64> */
[----:B---3--:R-:W3:Y:S04]  /*30640*/  LD.E R33, desc[UR6][R32.64] ;  /* 0x0000000620217980 */ /* 0x008ee8000c101900 */
[----:B----4-:R-:W3:Y:S04]  /*30650*/  LD.E.64 R6, desc[UR4][R30.64] ;  /* 0x000000041e067980 */ /* 0x010ee8000c101b00 */
[----:B--2---:R0:W-:Y:S04]  /*30660*/  ST.E desc[UR8][R2.64], R29 ;  /* 0x0000001d02007985 */ /* 0x0041e8000c101908 */
        /* <DEDUP_REMOVED lines=64> */
[----:B0-----:R-:W4:Y:S04]  /*30a70*/  LD.E R29, desc[UR28][R2.64+0x104] ;  /* 0x0001041c021d7980 */ /* 0x001f28000c101900 */
[----:B----4-:R0:W-:Y:S04]  /*30a80*/  ST.E desc[UR4][R2.64+0x104], R29 ;  /* 0x0001041d02007985 */ /* 0x0101e8000c101904 */
[----:B------:R-:W4:Y:S04]  /*30a90*/  LD.E R31, desc[UR6][R2.64+0x108] ;  /* 0x00010806021f7980 */ /* 0x000f28000c101900 */
[----:B-1----:R-:W3:Y:S04]  /*30aa0*/  LD.E R35, desc[UR8][R2.64+0x10c] ;  /* 0x00010c0802237980 */ /* 0x002ee8000c101900 */
        /* <DEDUP_REMOVED lines=60> */
[----:B----4-:R-:W-:Y:S04]  /*30e70*/  ST.E desc[UR4][R2.64+0x108], R31 ;  /* 0x0001081f02007985 */ /* 0x010fe8000c101904 */
[----:B---3--:R-:W-:Y:S04]  /*30e80*/  ST.E desc[UR6][R2.64+0x10c], R35 ;  /* 0x00010c2302007985 */ /* 0x008fe8000c101906 */
        /* <DEDUP_REMOVED lines=83> */
[----:B------:R-:W-:Y:S01]  /*313c0*/  IMAD R6, R33, 0xc00, R6 ;  /* 0x00000c0021067824 */ /* 0x000fe200078e0206 */
[----:B------:R-:W-:Y:S01]  /*313d0*/  F2FP.BF16.F32.PACK_AB R152, R25, R152 ;  /* 0x000000981998723e */ /* 0x000fe200000010ff */
[----:B0-----:R-:W4:Y:S01]  /*313e0*/  LD.E R29, desc[UR22][R2.64+0x14] ;  /* 0x00001416021d7980 */ /* 0x001f22000c101900 */
[----:B------:R-:W-:Y:S02]  /*313f0*/  F2FP.BF16.F32.PACK_AB R154, R27, R154 ;  /* 0x0000009a1b9a723e */ /* 0x000fe400000010ff */
[----:B------:R-:W-:Y:S01]  /*31400*/  F2FP.BF16.F32.PACK_AB R153, R26, R153 ;  /* 0x000000991a99723e */ /* 0x000fe200000010ff */
[----:B------:R-:W4:Y:S01]  /*31410*/  LD.E R25, desc[UR30][R2.64+0x4] ;  /* 0x0000041e02197980 */ /* 0x000f22000c101900 */
[----:B------:R-:W-:-:S03]  /*31420*/  F2FP.BF16.F32.PACK_AB R155, R28, R155 ;  /* 0x0000009b1c9b723e */ /* 0x000fc600000010ff */
        /* <DEDUP_REMOVED lines=128> */
[----:B------:R-:W-:Y:S01]  /*31c30*/  R2UR UR7, R7 ;  /* 0x00000000070772ca */ /* 0x000fe200000e0000 */
[----:B------:R-:W-:Y:S01]  /*31c40*/  VOTEU.ANY UP0, P0 ;  /* 0x00000000003f7886 */ /* 0x000fe20000000100 */
        /* <DEDUP_REMOVED lines=25> */
[----:B------:R-:W-:Y:S01]  /*31de0*/  HGMMA.64x256x16.F32.BF16 R24, R152, gdesc[UR4].tnspB, R24, UP0, gsb0 ;  /* 0x43e0000498187df0 */ /* 0x000fe2000b801818 */
        /* <DEDUP_REMOVED lines=24> */
[----:B------:R-:W-:-:S02]  /*31f70*/  WARPGROUP.DEPBAR.LE gsb0, 0x0 ;  /* 0x00008000000079c5 */ /* 0x000fc40000010000 */
[----:B------:R0:W-:Y:S01]  /*31f80*/  ST.E desc[UR4][R2.64], R24 ;  /* 0x0000001802007985 */ /* 0x0001e2000c101904 */
[C---:B------:R-:W-:Y:S02]  /*31f90*/  R2UR UR4, R4.reuse ;  /* 0x00000000040472ca */ /* 0x040fe400000e0000 */
[C---:B------:R-:W-:Y:S01]  /*31fa0*/  R2UR UR5, R5.reuse ;  /* 0x00000000050572ca */ /* 0x040fe200000e0000 */
[----:B------:R1:W-:Y:S01]  /*31fb0*/  ST.E desc[UR6][R2.64+0x4], R25 ;  /* 0x0000041902007985 */ /* 0x0003e2000c101906 */
[----:B------:R-:W-:Y:S02]  /*31fc0*/  R2UR UR6, R4 ;  /* 0x00000000040672ca */ /* 0x000fe400000e0000 */
[----:B------:R-:W-:-:S09]  /*31fd0*/  R2UR UR7, R5 ;  /* 0x00000000050772ca */ /* 0x000fd200000e0000 */
[----:B------:R2:W-:Y:S01]  /*31fe0*/  ST.E desc[UR4][R2.64+0x8], R26 ;  /* 0x0000081a02007985 */ /* 0x0005e2000c101904 */
[C---:B------:R-:W-:Y:S02]  /*31ff0*/  R2UR UR4, R4.reuse ;  /* 0x00000000040472ca */ /* 0x040fe400000e0000 */
        /* <DEDUP_REMOVED lines=327> */
[----:B------:R-:W-:Y:S01]  /*33470*/  R2UR UR23, R5 ;  /* 0x00000000051772ca */ /* 0x000fe200000e0000 */
[----:B------:R4:W-:Y:S04]  /*33480*/  ST.E desc[UR24][R2.64+0x1c0], R136 ;  /* 0x0001c08802007985 */ /* 0x0009e8000c101918 */
[----:B------:R4:W-:Y:S04]  /*33490*/  ST.E desc[UR26][R2.64+0x1c4], R137 ;  /* 0x0001c48902007985 */ /* 0x0009e8000c10191a */
[----:B------:R4:W-:Y:S04]  /*334a0*/  ST.E desc[UR28][R2.64+0x1c8], R138 ;  /* 0x0001c88a02007985 */ /* 0x0009e8000c10191c */
[----:B------:R4:W-:Y:S04]  /*334b0*/  ST.E desc[UR4][R2.64+0x1cc], R139 ;  /* 0x0001cc8b02007985 */ /* 0x0009e8000c101904 */
[----:B------:R4:W-:Y:S04]  /*334c0*/  ST.E desc[UR6][R2.64+0x1d0], R140 ;  /* 0x0001d08c02007985 */ /* 0x0009e8000c101906 */
[----:B------:R4:W-:Y:S04]  /*334d0*/  ST.E desc[UR8][R2.64+0x1d4], R141 ;  /* 0x0001d48d02007985 */ /* 0x0009e8000c101908 */
[----:B------:R4:W-:Y:S01]  /*334e0*/  ST.E desc[UR10][R2.64+0x1d8], R142 ;  /* 0x0001d88e02007985 */ /* 0x0009e2000c10190a */
[----:B------:R-:W-:-:S03]  /*334f0*/  R2UR UR24, R4 ;  /* 0x00000000041872ca */ /* 0x000fc600000e0000 */
[----:B------:R4:W-:Y:S01]  /*33500*/  ST.E desc[UR12][R2.64+0x1dc], R143 ;  /* 0x0001dc8f02007985 */ /* 0x0009e2000c10190c */
[----:B------:R-:W-:-:S03]  /*33510*/  R2UR UR25, R5 ;  /* 0x00000000051972ca */ /* 0x000fc600000e0000 */
[----:B------:R4:W-:Y:S01]  /*33520*/  ST.E desc[UR14][R2.64+0x1e0], R144 ;  /* 0x0001e09002007985 */ /* 0x0009e2000c10190e */
[----:B------:R-:W-:-:S03]  /*33530*/  R2UR UR26, R4 ;  /* 0x00000000041a72ca */ /* 0x000fc600000e0000 */
[----:B------:R4:W-:Y:S01]  /*33540*/  ST.E desc[UR16][R2.64+0x1e4], R145 ;  /* 0x0001e49102007985 */ /* 0x0009e2000c101910 */
[----:B------:R-:W-:-:S03]  /*33550*/  R2UR UR27, R5 ;  /* 0x00000000051b72ca */ /* 0x000fc600000e0000 */
[----:B------:R4:W-:Y:S01]  /*33560*/  ST.E desc[UR18][R2.64+0x1e8], R146 ;  /* 0x0001e89202007985 */ /* 0x0009e2000c101912 */
[C---:B------:R-:W-:Y:S02]  /*33570*/  R2UR UR28, R4.reuse ;  /* 0x00000000041c72ca */ /* 0x040fe400000e0000 */
[----:B------:R-:W-:Y:S01]  /*33580*/  R2UR UR29, R5 ;  /* 0x00000000051d72ca */ /* 0x000fe200000e0000 */
[----:B------:R4:W-:Y:S01]  /*33590*/  ST.E desc[UR20][R2.64+0x1ec], R147 ;  /* 0x0001ec9302007985 */ /* 0x0009e2000c101914 */
[----:B------:R-:W-:-:S03]  /*335a0*/  R2UR UR20, R4 ;  /* 0x00000000041472ca */ /* 0x000fc600000e0000 */
[----:B------:R4:W-:Y:S01]  /*335b0*/  ST.E desc[UR22][R2.64+0x1f0], R148 ;  /* 0x0001f09402007985 */ /* 0x0009e2000c101916 */
        /* <DEDUP_REMOVED lines=13> */
[----:B------:R4:W-:Y:S04]  /*33690*/  ST.E desc[UR24][R2.64+0x1f4], R149 ;  /* 0x0001f49502007985 */ /* 0x0009e8000c101918 */
[----:B------:R4:W-:Y:S01]  /*336a0*/  ST.E desc[UR26][R2.64+0x1f8], R150 ;  /* 0x0001f89602007985 */ /* 0x0009e2000c10191a */
[----:B------:R-:W-:-:S03]  /*336b0*/  R2UR UR8, R4 ;  /* 0x00000000040872ca */ /* 0x000fc600000e0000 */
[----:B------:R4:W-:Y:S01]  /*336c0*/  ST.E desc[UR28][R2.64+0x1fc], R151 ;  /* 0x0001fc9702007985 */ /* 0x0009e2000c10191c */
[----:B------:R-:W-:-:S03]  /*336d0*/  R2UR UR9, R5 ;  /* 0x00000000050972ca */ /* 0x000fc600000e0000 */
[----:B------:R-:W-:Y:S01]  /*336e0*/  ST.E desc[UR22][R8.64], R197 ;  /* 0x000000c508007985 */ /* 0x000fe2000c101916 */
[C---:B------:R-:W-:Y:S02]  /*336f0*/  R2UR UR6, R4.reuse ;  /* 0x00000000040672ca */ /* 0x040fe400000e0000 */
        /* <DEDUP_REMOVED lines=10> */
[----:B---3--:R-:W2:Y:S01]  /*337a0*/  LD.E R27, desc[UR56][R2.64+0xc] ;  /* 0x00000c38021b7980 */ /* 0x008ea2000c101900 */
[C---:B------:R-:W-:Y:S02]  /*337b0*/  R2UR UR24, R4.reuse ;  /* 0x00000000041872ca */ /* 0x040fe400000e0000 */
[C---:B------:R-:W-:Y:S01]  /*337c0*/  R2UR UR25, R5.reuse ;  /* 0x00000000051972ca */ /* 0x040fe200000e0000 */
[----:B----4-:R-:W2:Y:S01]  /*337d0*/  LD.E R28, desc[UR54][R2.64+0x10] ;  /* 0x00001036021c7980 */ /* 0x010ea2000c101900 */
[C---:B------:R-:W-:Y:S02]  /*337e0*/  R2UR UR22, R4.reuse ;  /* 0x00000000041672ca */ /* 0x040fe400000e0000 */
[----:B------:R-:W-:Y:S01]  /*337f0*/  R2UR UR23, R5 ;  /* 0x00000000051772ca */ /* 0x000fe200000e0000 */
[----:B------:R-:W2:Y:S01]  /*33800*/  LD.E R29, desc[UR14][R2.64+0x14] ;  /* 0x0000140e021d7980 */ /* 0x000ea2000c101900 */
[----:B------:R-:W-:-:S02]  /*33810*/  R2UR UR20, R4 ;  /* 0x00000000041472ca */ /* 0x000fc400000e0000 */
[C---:B------:R-:W-:Y:S01]  /*33820*/  R2UR UR21, R5.reuse ;  /* 0x00000000051572ca */ /* 0x040fe200000e0000 */
[----:B------:R-:W2:Y:S01]  /*33830*/  LD.E R30, desc[UR12][R2.64+0x18] ;  /* 0x0000180c021e7980 */ /* 0x000ea2000c101900 */
[C---:B------:R-:W-:Y:S02]  /*33840*/  R2UR UR18, R4.reuse ;  /* 0x00000000041272ca */ /* 0x040fe400000e0000 */
[C---:B------:R-:W-:Y:S01]  /*33850*/  R2UR UR19, R5.reuse ;  /* 0x00000000051372ca */ /* 0x040fe200000e0000 */
[----:B------:R-:W2:Y:S01]  /*33860*/  LD.E R31, desc[UR10][R2.64+0x1c] ;  /* 0x00001c0a021f7980 */ /* 0x000ea2000c101900 */
        /* <DEDUP_REMOVED lines=303> */
[----:B------:R-:W-:Y:S02]  /*34b60*/  R2UR UR10, R4 ;  /* 0x00000000040a72ca */ /* 0x000fe400000e0000 */
[----:B------:R-:W-:Y:S01]  /*34b70*/  R2UR UR11, R5 ;  /* 0x00000000050b72ca */ /* 0x000fe200000e0000 */
        /* <DEDUP_REMOVED lines=19> */
[----:B------:R-:W-:-:S02]  /*34cb0*/  VIADD R152, R6, 0x80 ;  /* 0x0000008006987836 */ /* 0x000fc40000000000 */
[----:B------:R-:W-:-:S03]  /*34cc0*/  IMAD.MOV.U32 R153, RZ, RZ, R7 ;  /* 0x000000ffff997224 */ /* 0x000fc600078e0007 */
[----:B------:R-:W-:Y:S02]  /*34cd0*/  R2UR UR6, R152 ;  /* 0x00000000980672ca */ /* 0x000fe400000e0000 */
[----:B------:R-:W-:Y:S02]  /*34ce0*/  R2UR UR7, R153 ;  /* 0x00000000990772ca */ /* 0x000fe400000e0000 */
[----:B------:R-:W-:Y:S02]  /*34cf0*/  F2FP.BF16.F32.PACK_AB R152, R20, R21 ;  /* 0x000000151498723e */ /* 0x000fe400000010ff */
[----:B------:R-:W-:Y:S02]  /*34d00*/  F2FP.BF16.F32.PACK_AB R154, R12, R13 ;  /* 0x0000000d0c9a723e */ /* 0x000fe400000010ff */
[----:B------:R-:W-:Y:S02]  /*34d10*/  F2FP.BF16.F32.PACK_AB R153, R156, R157 ;  /* 0x0000009d9c99723e */ /* 0x000fe400000010ff */
[----:B------:R-:W-:-:S02]  /*34d20*/  F2FP.BF16.F32.PACK_AB R155, R158, R10 ;  /* 0x0000000a9e9b723e */ /* 0x000fc400000010ff */
        /* <DEDUP_REMOVED lines=24> */
[----:B--2---:R-:W-:-:S06]  /*34eb0*/  WARPGROUP.ARRIVE ;  /* 0x00000000000079c5 */ /* 0x004fcc0000000000 */
        /* <DEDUP_REMOVED lines=2699> */
[----:B------:R4:W-:Y:S04]  /*3f770*/  ST.E desc[UR18][R2.64+0x1b4], R133 ;  /* 0x0001b48502007985 */ /* 0x0009e8000c101912 */
        /* <DEDUP_REMOVED lines=34> */
[----:B------:R4:W-:Y:S01]  /*3f9a0*/  ST.E desc[UR18][R2.64+0x1e8], R146 ;  /* 0x0001e89202007985 */ /* 0x0009e2000c101912 */
        /* <DEDUP_REMOVED lines=360> */
[----:B------:R-:W-:Y:S01]  /*41030*/  VIADD R6, R6, 0x280 ;  /* 0x0000028006067836 */ /* 0x000fe20000000000 */
[----:B------:R-:W-:-:S04]  /*41040*/  R2UR UR7, R7 ;  /* 0x00000000070772ca */ /* 0x000fc800000e0000 */
[----:B------:R-:W-:Y:S02]  /*41050*/  R2UR UR6, R6 ;  /* 0x00000000060672ca */ /* 0x000fe400000e0000 */
[----:B------:R-:W-:Y:S02]  /*41060*/  F2FP.BF16.F32.PACK_AB R156, R188, R189 ;  /* 0x000000bdbc9c723e */ /* 0x000fe400000010ff */
[----:B------:R-:W-:Y:S02]  /*41070*/  F2FP.BF16.F32.PACK_AB R158, R186, R187 ;  /* 0x000000bbba9e723e */ /* 0x000fe400000010ff */
[----:B------:R-:W-:Y:S02]  /*41080*/  F2FP.BF16.F32.PACK_AB R157, R162, R163 ;  /* 0x000000a3a29d723e */ /* 0x000fe400000010ff */
[----:B------:R-:W-:Y:S02]  /*41090*/  F2FP.BF16.F32.PACK_AB R159, R159, R160 ;  /* 0x000000a09f9f723e */ /* 0x000fe400000010ff */
        /* <DEDUP_REMOVED lines=27> */
[C---:B------:R-:W-:Y:S01]  /*41250*/  R2UR UR7, R5.reuse ;  /* 0x00000000050772ca */ /* 0x040fe200000e0000 */
[----:B------:R-:W-:Y:S02]  /*41260*/  WARPGROUP.DEPBAR.LE gsb0, 0x0 ;  /* 0x00008000000079c5 */ /* 0x000fe40000010000 */
[----:B------:R-:W-:Y:S01]  /*41270*/  ST.E desc[UR4][R2.64], R24 ;  /* 0x0000001802007985 */ /* 0x000fe2000c101904 */
[----:B------:R-:W-:Y:S02]  /*41280*/  R2UR UR4, R4 ;  /* 0x00000000040472ca */ /* 0x000fe400000e0000 */
[----:B------:R-:W-:-:S07]  /*41290*/  R2UR UR5, R5 ;  /* 0x00000000050572ca */ /* 0x000fce00000e0000 */
[----:B------:R0:W-:Y:S01]  /*412a0*/  ST.E desc[UR6][R2.64+0x4], R25 ;  /* 0x0000041902007985 */ /* 0x0001e2000c101906 */
[C---:B------:R-:W-:Y:S02]  /*412b0*/  R2UR UR6, R4.reuse ;  /* 0x00000000040672ca */ /* 0x040fe400000e0000 */
        /* <DEDUP_REMOVED lines=395> */
[----:B0-----:R-:W4:Y:S01]  /*42b70*/  LD.E R25, desc[UR18][R2.64+0x14] ;  /* 0x0000141202197980 */ /* 0x001f22000c101900 */
[C---:B------:R-:W-:Y:S02]  /*42b80*/  R2UR UR16, R4.reuse ;  /* 0x00000000041072ca */ /* 0x040fe400000e0000 */
[----:B------:R-:W-:Y:S01]  /*42b90*/  R2UR UR17, R5 ;  /* 0x00000000051172ca */ /* 0x000fe200000e0000 */
[----:B-1----:R-:W4:Y:S01]  /*42ba0*/  LD.E R27, desc[UR20][R2.64+0x18] ;  /* 0x00001814021b7980 */ /* 0x002f22000c101900 */
[----:B------:R-:W-:-:S02]  /*42bb0*/  R2UR UR18, R4 ;  /* 0x00000000041272ca */ /* 0x000fc400000e0000 */
[C---:B------:R-:W-:Y:S01]  /*42bc0*/  R2UR UR19, R5.reuse ;  /* 0x00000000051372ca */ /* 0x040fe200000e0000 */
[----:B--2---:R-:W2:Y:S01]  /*42bd0*/  LD.E R29, desc[UR22][R2.64+0x1c] ;  /* 0x00001c16021d7980 */ /* 0x004ea2000c101900 */
[C---:B------:R-:W-:Y:S02]  /*42be0*/  R2UR UR20, R4.reuse ;  /* 0x00000000041472ca */ /* 0x040fe400000e0000 */
[C---:B------:R-:W-:Y:S01]  /*42bf0*/  R2UR UR21, R5.reuse ;  /* 0x00000000051572ca */ /* 0x040fe200000e0000 */
[----:B---3--:R-:W3:Y:S01]  /*42c00*/  LD.E R31, desc[UR24][R2.64+0x20] ;  /* 0x00002018021f7980 */ /* 0x008ee2000c101900 */
[C---:B------:R-:W-:Y:S02]  /*42c10*/  R2UR UR22, R4.reuse ;  /* 0x00000000041672ca */ /* 0x040fe400000e0000 */
[----:B------:R-:W-:Y:S01]  /*42c20*/  R2UR UR23, R5 ;  /* 0x00000000051772ca */ /* 0x000fe200000e0000 */
[----:B----4-:R-:W4:Y:S01]  /*42c30*/  LD.E R33, desc[UR26][R2.64+0x24] ;  /* 0x0000241a02217980 */ /* 0x010f22000c101900 */
        /* <DEDUP_REMOVED lines=375> */
[----:B--2---:R-:W-:Y:S01]  /*443b0*/  ST.E desc[UR18][R2.64+0x1c], R29 ;  /* 0x00001c1d02007985 */ /* 0x004fe2000c101912 */
[----:B------:R-:W-:-:S02]  /*443c0*/  R2UR UR18, R4 ;  /* 0x00000000041272ca */ /* 0x000fc400000e0000 */
[C---:B------:R-:W-:Y:S01]  /*443d0*/  R2UR UR19, R5.reuse ;  /* 0x00000000051372ca */ /* 0x040fe200000e0000 */
[----:B---3--:R-:W-:Y:S01]  /*443e0*/  ST.E desc[UR20][R2.64+0x20], R31 ;  /* 0x0000201f02007985 */ /* 0x008fe2000c101914 */
[C---:B------:R-:W-:Y:S02]  /*443f0*/  R2UR UR20, R4.reuse ;  /* 0x00000000041472ca */ /* 0x040fe400000e0000 */
[C---:B------:R-:W-:Y:S01]  /*44400*/  R2UR UR21, R5.reuse ;  /* 0x00000000051572ca */ /* 0x040fe200000e0000 */
[----:B----4-:R-:W-:Y:S01]  /*44410*/  ST.E desc[UR22][R2.64+0x24], R33 ;  /* 0x0000242102007985 */ /* 0x010fe2000c101916 */
[C---:B------:R-:W-:Y:S02]  /*44420*/  R2UR UR22, R4.reuse ;  /* 0x00000000041672ca */ /* 0x040fe400000e0000 */
[----:B------:R-:W-:Y:S01]  /*44430*/  R2UR UR23, R5 ;  /* 0x00000000051772ca */ /* 0x000fe200000e0000 */
[----:B------:R-:W-:Y:S01]  /*44440*/  ST.E desc[UR24][R2.64+0x28], R9 ;  /* 0x0000280902007985 */ /* 0x000fe2000c101918 */
        /* <DEDUP_REMOVED lines=331> */
[----:B0-----:R-:W1:Y:S01]  /*45900*/  LDL.64 R8, [R0+0x40] ;  /* 0x0000400000087983 */ /* 0x001e620000100a00 */
[----:B------:R-:W-:-:S02]  /*45910*/  R2UR UR4, R4 ;  /* 0x00000000040472ca */ /* 0x000fc400000e0000 */
[----:B------:R-:W-:Y:S01]  /*45920*/  R2UR UR5, R5 ;  /* 0x00000000050572ca */ /* 0x000fe200000e0000 */
[----:B------:R-:W3:-:S12]  /*45930*/  LDL.64 R6, [R0] ;  /* 0x0000000000067983 */ /* 0x000ed80000100a00 */
[----:B-1----:R-:W4:Y:S01]  /*45940*/  LD.E R10, desc[UR4][R8.64] ;  /* 0x00000004080a7980 */ /* 0x002f22000c101900 */
[----:B------:R-:W-:Y:S02]  /*45950*/  R2UR UR4, R4 ;  /* 0x00000000040472ca */ /* 0x000fe400000e0000 */
[----:B------:R-:W-:Y:S01]  /*45960*/  R2UR UR5, R5 ;  /* 0x00000000050572ca */ /* 0x000fe200000e0000 */
[----:B------:R-:W-:-:S12]  /*45970*/  BSSY B2, `(.L_x_11523) ;  /* 0x0000006000027945 */ /* 0x000fd80003800000 */
[----:B---3--:R2:W5:Y:S01]  /*45980*/  LD.E R6, desc[UR4][R6.64] ;  /* 0x0000000406067980 */ /* 0x008562000c101900 */
[----:B----4-:R-:W-:-:S04]  /*45990*/  LOP3.LUT R10, R10, 0x1, RZ, 0xfc, !PT ;  /* 0x000000010a0a7812 */ /* 0x010fc800078efcff */
[----:B------:R-:W-:-:S13]  /*459a0*/  ISETP.NE.AND P0, PT, R10, 0x3, PT ;  /* 0x000000030a00780c */ /* 0x000fda0003f05270 */
[----:B--2---:R-:W-:Y:S05]  /*459b0*/  @!P0 BRA `(.L_x_11524) ;  /* 0x0000000000048947 */ /* 0x004fea0003800000 */
[----:B------:R-:W-:Y:S01]  /*459c0*/  BPT.TRAP 0x1 ;  /* 0x000000040000795c */ /* 0x000fe20000300000 */
.L_x_11524:
[----:B------:R-:W-:Y:S05]  /*459d0*/  BSYNC B2 ;  /* 0x0000000000027941 */ /* 0x000fea0003800000 */
.L_x_11523:
[C---:B------:R-:W-:Y:S02]  /*459e0*/  R2UR UR6, R4.reuse ;  /* 0x00000000040672ca */ /* 0x040fe400000e0000 */
[C---:B------:R-:W-:Y:S02]  /*459f0*/  R2UR UR7, R5.reuse ;  /* 0x00000000050772ca */ /* 0x040fe400000e0000 */
[----:B------:R-:W-:Y:S02]  /*45a00*/  R2UR UR4, R4 ;  /* 0x00000000040472ca */ /* 0x000fe400000e0000 */
[----:B------:R-:W-:-:S09]  /*45a10*/  R2UR UR5, R5 ;  /* 0x00000000050572ca */ /* 0x000fd200000e0000 */
[----:B------:R-:W2:Y:S04]  /*45a20*/  LD.E.64 R2, desc[UR6][R8.64+0x20] ;  /* 0x0000200608027980 */ /* 0x000ea8000c101b00 */
[----:B------:R-:W3:Y:S01]  /*45a30*/  LD.E R0, desc[UR4][R8.64+0xc] ;  /* 0x00000c0408007980 */ /* 0x000ee2000c101900 */
[----:B------:R-:W-:Y:S01]  /*45a40*/  IMAD.MOV.U32 R221, RZ, RZ, 0x0 ;  /* 0x00000000ffdd7424 */ /* 0x000fe200078e00ff */
[----:B--2---:R-:W-:-:S05]  /*45a50*/  MOV R3, R2 ;  /* 0x0000000200037202 */ /* 0x004fca0000000f00 */
[----:B-----5:R-:W-:-:S05]  /*45a60*/  IMAD R3, R6, 0x8, R3 ;  /* 0x0000000806037824 */ /* 0x020fca00078e0203 */
[----:B---3--:R-:W-:-:S04]  /*45a70*/  PRMT R0, R0, 0x654, R3 ;  /* 0x0000065400007816 */ /* 0x008fc80000000003 */
[----:B------:R0:W-:Y:S02]  /*45a80*/  SYNCS.ARRIVE.TRANS64.RED.A1T0 RZ, [R0+URZ], RZ ;  /* 0x000000ff00ff79a7 */ /* 0x0001e4000810043f */
[----:B0-----:R-:W-:Y:S05]  /*45a90*/  RET.REL.NODEC R220 `(_ZN7cutlass13device_kernelIN5flash11enable_sm90INS1_16FlashAttnFwdSm90INS1_25CollectiveMainloopFwdSm90ILi2EN4cute5tupleIJNS5_1CILi1EEES8_S8_EEENS6_IJNS7_ILi128EEENS7_ILi96EEENS7_ILi64EEEEEELi256ENS_10bfloat16_tEfNS_4arch4Sm90ELb0ELb1ELb0ELb0ELb1ELb0ELb1ELb1ELb0ELb1ELb0ELb0EEENS1_21CollectiveEpilogueFwdINS6_IJSA_NS7_ILi256EEESB_EEES9_SE_SG_Li256ELb0ELb1ELb0ELb0EEENS1_30DynamicPersistentTileSchedulerILi256ELi128ELb0ELb1ELb1EEEEEEEEEvNT_6ParamsE) ;  /* 0xfffffba4dc587950 */ /* 0x001fea0003c3ffff */
.L_x_11499:
[----:B0-----:R0:W1:Y:S02]  /*45aa0*/  SYNCS.PHASECHK.TRANS64.TRYWAIT P0, [R2+URZ], R3 ;  /* 0x00000003020075a7 */ /* 0x001064000800017f */
[----:B-1----:R-:W-:Y:S05]  /*45ab0*/  @!P0 NANOSLEEP.SYNCS 0x989680 ;  /* 0x009896800000895d */ /* 0x002fea0003900000 */
[----:B------:R-:W1:Y:S02]  /*45ac0*/  @!P0 SYNCS.PHASECHK.TRANS64 P0, [R2+URZ], R3 ;  /* 0x00000003020085a7 */ /* 0x000e64000800007f */
[----:B-1----:R-:W-:Y:S05]  /*45ad0*/  @!P0 BRA `(.L_x_11499) ;  /* 0xfffffffc00f08947 */ /* 0x002fea000383ffff */
[----:B------:R-:W-:Y:S05]  /*45ae0*/  BRA `(.L_x_11498) ;  /* 0xfffffe4c00747947 */ /* 0x000fea000383ffff */
.L_x_11506:
[----:B0-----:R0:W1:Y:S02]  /*45af0*/  SYNCS.PHASECHK.TRANS64.TRYWAIT P0, [R8+URZ], R9 ;  /* 0x00000009080075a7 */ /* 0x001064000800017f */
[----:B-1----:R-:W-:Y:S05]  /*45b00*/  @!P0 NANOSLEEP.SYNCS 0x989680 ;  /* 0x009896800000895d */ /* 0x002fea0003900000 */
[----:B------:R-:W1:Y:S02]  /*45b10*/  @!P0 SYNCS.PHASECHK.TRANS64 P0, [R8+URZ], R9 ;  /* 0x00000009080085a7 */ /* 0x000e64000800007f */
[----:B-1----:R-:W-:Y:S05]  /*45b20*/  @!P0 BRA `(.L_x_11506) ;  /* 0xfffffffc00f08947 */ /* 0x002fea000383ffff */
[----:B------:R-:W-:Y:S05]  /*45b30*/  BRA `(.L_x_11505) ;  /* 0xfffffe5400487947 */ /* 0x000fea000383ffff */
.L_x_11525:
        /* <DEDUP_REMOVED lines=12> */
.L_x_15558:


//--------------------- .text._ZN7cutlass13device_kernelIN5flash11enable_sm90INS1_16FlashAttnFwdSm90INS1_25CollectiveMainloopFwdSm90ILi2EN4cute5tupleIJNS5_1CILi1EEES8_S8_EEENS6_IJNS7_ILi128EEENS7_ILi96EEENS7_ILi64EEEEEELi256ENS_10bfloat16_tEfNS_4arch4Sm90ELb0ELb1ELb0ELb1ELb1ELb0ELb0ELb1ELb0ELb1ELb0ELb0EEENS1_21CollectiveEpilogueFwdINS6_IJSA_NS7_ILi256EEESB_EEES9_SE_SG_Li256ELb1ELb1ELb0ELb0EEENS1_36VarlenDynamicPersistentTileSchedulerILi128ELi96ELi256ELi128ELb0ELb1ELb1ELb1ELb0ELb1EEEEEEEEEvNT_6ParamsE --------------------------
	.section	.text._ZN7cutlass13device_kernelIN5flash11enable_sm90INS1_16FlashAttnFwdSm90INS1_25CollectiveMainloopFwdSm90ILi2EN4cute5tupleIJNS5_1CILi1EEES8_S8_EEENS6_IJNS7_ILi128EEENS7_ILi96EEENS7_ILi64EEEEEELi256ENS_10bfloat16_tEfNS_4arch4Sm90ELb0ELb1ELb0ELb1ELb1ELb0ELb0ELb1ELb0ELb1ELb0ELb0EEENS1_21CollectiveEpilogueFwdINS6_IJSA_NS7_ILi256EEESB_EEES9_SE_SG_Li256ELb1ELb1ELb0ELb0EEENS1_36VarlenDynamicPersistentTileSchedulerILi128ELi96ELi256ELi128ELb0ELb1ELb1ELb1ELb0ELb1EEEEEEEEEvNT_6ParamsE,"ax",@progbits
	.align	128
.text._ZN7cutlass13device_kernelIN5flash11enable_sm90INS1_16FlashAttnFwdSm90INS1_25CollectiveMainloopFwdSm90ILi2EN4cute5tupleIJNS5_1CILi1EEES8_S8_EEENS6_IJNS7_ILi128EEENS7_ILi96EEENS7_ILi64EEEEEELi256ENS_10bfloat16_tEfNS_4arch4Sm90ELb0ELb1ELb0ELb1ELb1ELb0ELb0ELb1ELb0ELb1ELb0ELb0EEENS1_21CollectiveEpilogueFwdINS6_IJSA_NS7_ILi256EEESB_EEES9_SE_SG_Li256ELb1ELb1ELb0ELb0EEENS1_36VarlenDynamicPersistentTileSchedulerILi128ELi96ELi256ELi128ELb0ELb1ELb1ELb1ELb0ELb1EEEEEEEEEvNT_6ParamsE:
        .type           _ZN7cutlass13device_kernelIN5flash11enable_sm90INS1_16FlashAttnFwdSm90INS1_25CollectiveMainloopFwdSm90ILi2EN4cute5tupleIJNS5_1CILi1EEES8_S8_EEENS6_IJNS7_ILi128EEENS7_ILi96EEENS7_ILi64EEEEEELi256ENS_10bfloat16_tEfNS_4arch4Sm90ELb0ELb1ELb0ELb1ELb1ELb0ELb0ELb1ELb0ELb1ELb0ELb0EEENS1_21CollectiveEpilogueFwdINS6_IJSA_NS7_ILi256EEESB_EEES9_SE_SG_Li256ELb1ELb1ELb0ELb0EEENS1_36VarlenDynamicPersistentTileSchedulerILi128ELi96ELi256ELi128ELb0ELb1ELb1ELb1ELb0ELb1EEEEEEEEEvNT_6ParamsE,@function
        .size           _ZN7cutlass13device_kernelIN5flash11enable_sm90INS1_16FlashAttnFwdSm90INS1_25CollectiveMainloopFwdSm90ILi2EN4cute5tupleIJNS5_1CILi1EEES8_S8_EEENS6_IJNS7_ILi128EEENS7_ILi96EEENS7_ILi64EEEEEELi256ENS_10bfloat16_tEfNS_4arch4Sm90ELb0ELb1ELb0ELb1ELb1ELb0ELb0ELb1ELb0ELb1ELb0ELb0EEENS1_21CollectiveEpilogueFwdINS6_IJSA_NS7_ILi256EEESB_EEES9_SE_SG_Li256ELb1ELb1ELb0ELb0EEENS1_36VarlenDynamicPersistentTileSchedulerILi128ELi96ELi256ELi128ELb0ELb1ELb1ELb1ELb0ELb1EEEEEEEEEvNT_6ParamsE,(.L_x_15560 - _ZN7cutlass13device_kernelIN5flash11enable_sm90INS1_16FlashAttnFwdSm90INS1_25CollectiveMainloopFwdSm90ILi2EN4cute5tupleIJNS5_1CILi1EEES8_S8_EEENS6_IJNS7_ILi128EEENS7_ILi96EEENS7_ILi64EEEEEELi256ENS_10bfloat16_tEfNS_4arch4Sm90ELb0ELb1ELb0ELb1ELb1ELb0ELb0ELb1ELb0ELb1ELb0ELb0EEENS1_21CollectiveEpilogueFwdINS6_IJSA_NS7_ILi256EEESB_EEES9_SE_SG_Li256ELb1ELb1ELb0ELb0EEENS1_36VarlenDynamicPersistentTileSchedulerILi128ELi96ELi256ELi128ELb0ELb1ELb1ELb1ELb0ELb1EEEEEEEEEvNT_6ParamsE)
        .other          _ZN7cutlass13device_kernelIN5flash11enable_sm90INS1_16FlashAttnFwdSm90INS1_25CollectiveMainloopFwdSm90ILi2EN4cute5tupleIJNS5_1CILi1EEES8_S8_EEENS6_IJNS7_ILi128EEENS7_ILi96EEENS7_ILi64EEEEEELi256ENS_10bfloat16_tEfNS_4arch4Sm90ELb0ELb1ELb0ELb1ELb1ELb0ELb0ELb1ELb0ELb1ELb0ELb0EEENS1_21CollectiveEpilogueFwdINS6_IJSA_NS7_ILi256EEESB_EEES9_SE_SG_Li256ELb1ELb1ELb0ELb0EEENS1_36VarlenDynamicPersistentTileSchedulerILi128ELi96ELi256ELi128ELb0ELb1ELb1ELb1ELb0ELb1EEEEEEEEEvNT_6ParamsE,@"STO_CUDA_ENTRY STV_DEFAULT"
_ZN7cutlass13device_kernelIN5flash11enable_sm90INS1_16FlashAttnFwdSm90INS1_25CollectiveMainloopFwdSm90ILi2EN4cute5tupleIJNS5_1CILi1EEES8_S8_EEENS6_IJNS7_ILi128EEENS7_ILi96EEENS7_ILi64EEEEEELi256ENS_10bfloat16_tEfNS_4arch4Sm90ELb0ELb1ELb0ELb1ELb1ELb0ELb0ELb1ELb0ELb1ELb0ELb0EEENS1_21CollectiveEpilogueFwdINS6_IJSA_NS7_ILi256EEESB_EEES9_SE_SG_Li256ELb1ELb1ELb0ELb0EEENS1_36VarlenDynamicPersistentTileSchedulerILi128ELi96ELi256ELi128ELb0ELb1ELb1ELb1ELb0ELb1EEEEEEEEEvNT_6ParamsE:
        /* <DEDUP_REMOVED lines=45> */
.L_x_11526:
        /* <DEDUP_REMOVED lines=22> */
.L_x_11527:
        /* <DEDUP_REMOVED lines=18> */
.L_x_11528:
        /* <DEDUP_REMOVED lines=22> */
.L_x_11529:
        /* <DEDUP_REMOVED lines=23> */
.L_x_11530:
        /* <DEDUP_REMOVED lines=8> */
.L_x_11532:
[----:B------:R-:W-:-:S08]  /*08a0*/  NOP ;  /* 0x0000000000007918 */ /* 0x000fd00000000000 */
[----:B------:R-:W0:Y:S02]  /*08b0*/  USETMAXREG.TRY_ALLOC.CTAPOOL UP0, 0xe8 ;  /* 0x000000e8000079c8 */ /* 0x000e240008000600 */
[----:B0-----:R-:W-:-:S13]  /*08c0*/  PLOP3.LUT P0, PT, PT, PT, UP0, 0x80, 0x0 ;  /* 0x000000000000781c */ /* 0x001fda0003f0f008 */
[----:B------:R-:W-:Y:S05]  /*08d0*/  @!P0 BRA `(.L_x_11532) ;  /* 0xfffffffc00f08947 */ /* 0x000fea000383ffff */
[----:B------:R-:W-:Y:S01]  /*08e0*/  SHF.R.U32.HI R2, RZ, 0x7, R0 ;  /* 0x00000007ff027819 */ /* 0x000fe20000011600 */
[----:B------:R-:W0:Y:S08]  /*08f0*/  S2UR UR5, SR_CgaCtaId ;  /* 0x00000000000579c3 */ /* 0x000e300000008800 */
[----:B------:R-:W-:Y:S06]  /*0900*/  BAR.ARV 0x8, 0x180 ;  /* 0x0206000000007b1d */ /* 0x000fec0000002000 */
[----:B------:R-:W-:Y:S01]  /*0910*/  ISETP.NE.AND P0, PT, R2, 0x1, PT ;  /* 0x000000010200780c */ /* 0x000fe20003f05270 */
[----:B------:R-:W-:-:S12]  /*0920*/  UMOV UR4, 0x400 ;  /* 0x0000040000047882 */ /* 0x000fd80000000000 */
[----:B------:R-:W-:Y:S06]  /*0930*/  @!P0 BAR.ARV 0x9, 0x100 ;  /* 0x0244000000008b1d */ /* 0x000fec0000002000 */
[----:B0-----:R-:W-:Y:S02]  /*0940*/  ULEA UR4, UR5, UR4, 0x18 ;  /* 0x0000000405047291 */ /* 0x001fe4000f8ec03f */
[----:B------:R-:W-:Y:S07]  /*0950*/  BAR.SYNC.DEFER_BLOCKING 0x5, 0x180 ;  /* 0x0146000000007b1d */ /* 0x000fee0000010000 */
[----:B------:R-:W0:Y:S01]  /*0960*/  LDS.128 R4, [UR4+0x228d0] ;  /* 0x0228d004ff047984 */ /* 0x000e220008000c00 */
[----:B------:R-:W-:Y:S01]  /*0970*/  ULDC UR4, c[0x0][0xc3c] ;  /* 0x00030f0000047ab9 */ /* 0x000fe20000000800 */
[----:B------:R-:W-:Y:S06]  /*0980*/  BAR.ARV 0x4, 0x180 ;  /* 0x0106000000007b1d */ /* 0x000fec0000002000 */
[----:B0-----:R-:W-:-:S13]  /*0990*/  ISETP.GE.AND P0, PT, R7, UR4, PT ;  /* 0x0000000407007c0c */ /* 0x001fda000bf06270 */
[----:B------:R-:W-:Y:S05]  /*09a0*/  @P0 EXIT ;  /* 0x000000000000094d */ /* 0x000fea0003800000 */
[----:B------:R-:W-:Y:S01]  /*09b0*/  VIADD R214, R0, 0xffffff80 ;  /* 0xffffff8000d67836 */ /* 0x000fe20000000000 */
[----:B------:R-:W-:Y:S01]  /*09c0*/  R2UR UR7, R6 ;  /* 0x00000000060772ca */ /* 0x000fe200000e0000 */
[----:B------:R-:W-:Y:S01]  /*09d0*/  ULOP3.LUT UR40, UR39, 0x1, URZ, 0xfc, !UPT ;  /* 0x0000000127287892 */ /* 0x000fe2000f8efc3f */
[----:B------:R-:W-:Y:S01]  /*09e0*/  R2UR UR5, R5 ;  /* 0x00000000050572ca */ /* 0x000fe200000e0000 */
[----:B------:R-:W-:Y:S01]  /*09f0*/  UMOV UR36, URZ ;  /* 0x0000003f00247c82 */ /* 0x000fe20008000000 */
[----:B------:R-:W-:Y:S01]  /*0a00*/  SHF.R.S32.HI R3, RZ, 0x1f, R214 ;  /* 0x0000001fff037819 */ /* 0x000fe200000114d6 */
[----:B------:R-:W-:Y:S01]  /*0a10*/  UMOV UR37, URZ ;  /* 0x0000003f00257c82 */ /* 0x000fe20008000000 */
[----:B------:R-:W-:Y:S01]  /*0a20*/  R2UR UR6, R7 ;  /* 0x00000000070672ca */ /* 0x000fe200000e0000 */
[----:B------:R-:W-:Y:S01]  /*0a30*/  UMOV UR38, URZ ;  /* 0x0000003f00267c82 */ /* 0x000fe20008000000 */
[CC--:B------:R-:W-:Y:S02]  /*0a40*/  LEA.HI R0, R3.reuse, R214.reuse, RZ, 0x7 ;  /* 0x000000d603007211 */ /* 0x0c0fe400078f38ff */
[----:B------:R-:W-:-:S02]  /*0a50*/  LEA.HI R4, R3, R214, RZ, 0x5 ;  /* 0x000000d603047211 */ /* 0x000fc400078f28ff */
[----:B------:R-:W-:Y:S02]  /*0a60*/  LOP3.LUT R205, R0, 0xffffff80, RZ, 0xc0, !PT ;  /* 0xffffff8000cd7812 */ /* 0x000fe400078ec0ff */
[CC--:B------:R-:W-:Y:S01]  /*0a70*/  LEA.HI R2, R3.reuse, R214.reuse, RZ, 0x4 ;  /* 0x000000d603027211 */ /* 0x0c0fe200078f20ff */
[----:B------:R-:W-:Y:S01]  /*0a80*/  IMAD.SHL.U32 R4, R4, 0x20, RZ ;  /* 0x0000002004047824 */ /* 0x000fe200078e00ff */
[-C--:B------:R-:W-:Y:S01]  /*0a90*/  LEA.HI R11, R3, R214.reuse, RZ, 0x2 ;  /* 0x000000d6030b7211 */ /* 0x080fe200078f10ff */
[----:B------:R-:W-:Y:S01]  /*0aa0*/  IMAD.IADD R205, R214, 0x1, -R205 ;  /* 0x00000001d6cd7824 */ /* 0x000fe200078e0acd */
[----:B------:R-:W-:Y:S02]  /*0ab0*/  LOP3.LUT R5, R2, 0x3fffff0, RZ, 0xc0, !PT ;  /* 0x03fffff002057812 */ /* 0x000fe400078ec0ff */
[----:B------:R-:W-:Y:S02]  /*0ac0*/  LOP3.LUT R11, R11, 0xfffffffc, RZ, 0xc0, !PT ;  /* 0xfffffffc0b0b7812 */ /* 0x000fe400078ec0ff */
[----:B------:R-:W-:Y:S01]  /*0ad0*/  SHF.R.S32.HI R6, RZ, 0x1f, R205 ;  /* 0x0000001fff067819 */ /* 0x000fe200000114cd */
[C---:B------:R-:W-:Y:S01]  /*0ae0*/  IMAD.IADD R5, R214.reuse, 0x1, -R5 ;  /* 0x00000001d6057824 */ /* 0x040fe200078e0a05 */
[----:B------:R-:W-:Y:S01]  /*0af0*/  LEA.HI R3, R3, R214, RZ, 0x3 ;  /* 0x000000d603037211 */ /* 0x000fe200078f18ff */
[----:B------:R-:W-:Y:S01]  /*0b00*/  IMAD.IADD R11, R214, 0x1, -R11 ;  /* 0x00000001d60b7824 */ /* 0x000fe200078e0a0b */
[----:B------:R-:W-:-:S02]  /*0b10*/  LEA.HI R8, R6, R205, RZ, 0x2 ;  /* 0x000000cd06087211 */ /* 0x000fc400078f10ff */
[----:B------:R-:W-:Y:S02]  /*0b20*/  SHF.R.S32.HI R207, RZ, 0x7, R0 ;  /* 0x00000007ffcf7819 */ /* 0x000fe40000011400 */
[--C-:B------:R-:W-:Y:S02]  /*0b30*/  SHF.R.S32.HI R9, RZ, 0x2, R8.reuse ;  /* 0x00000002ff097819 */ /* 0x100fe40000011408 */
[----:B------:R-:W-:Y:S02]  /*0b40*/  SHF.R.S32.HI R10, RZ, 0x1f, R8 ;  /* 0x0000001fff0a7819 */ /* 0x000fe40000011408 */
[----:B------:R-:W-:Y:S02]  /*0b50*/  LOP3.LUT R4, R4, 0xfffffc00, RZ, 0xc0, !PT ;  /* 0xfffffc0004047812 */ /* 0x000fe400078ec0ff */
[----:B------:R-:W-:Y:S02]  /*0b60*/  LEA.HI R10, R10, R9, RZ, 0x3 ;  /* 0x000000090a0a7211 */ /* 0x000fe400078f18ff */
[----:B------:R-:W-:Y:S01]  /*0b70*/  LOP3.LUT R203, R3, 0xfffffff8, RZ, 0xc0, !PT ;  /* 0xfffffff803cb7812 */ /* 0x000fe200078ec0ff */
[----:B------:R-:W-:Y:S01]  /*0b80*/  IMAD R5, R5, 0x40, R4 ;  /* 0x0000004005057824 */ /* 0x000fe200078e0204 */
[----:B------:R-:W-:-:S02]  /*0b90*/  SHF.R.S32.HI R7, RZ, 0x4, R2 ;  /* 0x00000004ff077819 */ /* 0x000fc40000011402 */
[----:B------:R-:W-:Y:S01]  /*0ba0*/  LOP3.LUT R10, R10, 0xfffffff8, RZ, 0xc0, !PT ;  /* 0xfffffff80a0a7812 */ /* 0x000fe200078ec0ff */
[----:B------:R-:W-:Y:S01]  /*0bb0*/  IMAD.IADD R203, R214, 0x1, -R203 ;  /* 0x00000001d6cb7824 */ /* 0x000fe200078e0acb */
[----:B------:R-:W-:Y:S02]  /*0bc0*/  LEA.HI R6, R6, R205, RZ, 0x5 ;  /* 0x000000cd06067211 */ /* 0x000fe400078f28ff */
        /* <DEDUP_REMOVED lines=9> */
[----:B------:R-:W-:Y:S01]  /*0c60*/  LOP3.LUT R2, R2, 0x1ffffffe, RZ, 0xc0, !PT ;  /* 0x1ffffffe02027812 */ /* 0x000fe200078ec0ff */
[----:B------:R-:W-:Y:S01]  /*0c70*/  VIADD R200, R22, 0x80 ;  /* 0x0000008016c87836 */ /* 0x000fe20000000000 */
[----:B------:R-:W-:Y:S01]  /*0c80*/  LOP3.LUT R4, R4, 0x1ffffffe, RZ, 0xc0, !PT ;  /* 0x1ffffffe04047812 */ /* 0x000fe200078ec0ff */
[----:B------:R-:W-:Y:S01]  /*0c90*/  IMAD.IADD R0, R207, 0x1, -R0 ;  /* 0x00000001cf007824 */ /* 0x000fe200078e0a00 */
[----:B------:R-:W-:Y:S01]  /*0ca0*/  LOP3.LUT R8, R8, 0x7ffffffc, RZ, 0xc0, !PT ;  /* 0x7ffffffc08087812 */ /* 0x000fe200078ec0ff */
[----:B------:R-:W-:Y:S01]  /*0cb0*/  VIADD R202, R22, 0xc0 ;  /* 0x000000c016ca7836 */ /* 0x000fe20000000000 */
[----:B------:R-:W-:Y:S01]  /*0cc0*/  SHF.R.S32.HI R204, RZ, 0x3, R3 ;  /* 0x00000003ffcc7819 */ /* 0x000fe20000011403 */
[----:B------:R-:W-:Y:S01]  /*0cd0*/  IMAD.IADD R2, R7, 0x1, -R2 ;  /* 0x0000000107027824 */ /* 0x000fe200078e0a02 */
[----:B------:R-:W-:Y:S01]  /*0ce0*/  SHF.R.S32.HI R213, RZ, 0x1f, R22 ;  /* 0x0000001fffd57819 */ /* 0x000fe20000011416 */
[----:B------:R-:W-:Y:S01]  /*0cf0*/  IMAD.IADD R23, R11, 0x1, -R4 ;  /* 0x000000010b177824 */ /* 0x000fe200078e0a04 */
[----:B------:R-:W-:Y:S01]  /*0d00*/  SHF.R.S32.HI R212, RZ, 0x1f, R201 ;  /* 0x0000001fffd47819 */ /* 0x000fe200000114c9 */
[----:B------:R-:W-:Y:S01]  /*0d10*/  IMAD R208, R0, 0x40, R9 ;  /* 0x0000004000d07824 */ /* 0x000fe200078e0209 */
[----:B------:R-:W-:Y:S01]  /*0d20*/  SHF.R.S32.HI R211, RZ, 0x1f, R200 ;  /* 0x0000001fffd37819 */ /* 0x000fe200000114c8 */
[----:B------:R-:W-:Y:S01]  /*0d30*/  IMAD R209, R2, 0x8, R5 ;  /* 0x0000000802d17824 */ /* 0x000fe200078e0205 */
[----:B------:R-:W-:Y:S01]  /*0d40*/  SHF.R.S32.HI R210, RZ, 0x1f, R202 ;  /* 0x0000001fffd27819 */ /* 0x000fe200000114ca */
[----:B------:R-:W-:-:S02]  /*0d50*/  IMAD.IADD R19, R205, 0x1, -R8 ;  /* 0x00000001cd137824 */ /* 0x000fc400078e0a08 */
[----:B------:R-:W-:-:S07]  /*0d60*/  IMAD R23, R23, 0x8, R208 ;  /* 0x0000000817177824 */ /* 0x000fce00078e02d0 */
.L_x_11640:
[----:B------:R-:W-:Y:S01]  /*0d70*/  ULDC.64 UR8, c[0x0][0xa28] ;  /* 0x00028a0000087ab9 */ /* 0x000fe20000000a00 */
[----:B01----:R-:W-:Y:S01]  /*0d80*/  IMAD.MOV.U32 R7, RZ, RZ, RZ ;  /* 0x000000ffff077224 */ /* 0x003fe200078e00ff */
[----:B------:R-:W-:Y:S01]  /*0d90*/  UISETP.NE.U32.AND UP0, UPT, UR8, URZ, UPT ;  /* 0x0000003f0800728c */ /* 0x000fe2000bf05070 */
[----:B------:R-:W-:-:S03]  /*0da0*/  ULDC UR4, c[0x0][0x424] ;  /* 0x0001090000047ab9 */ /* 0x000fc60000000800 */
        /* <DEDUP_REMOVED lines=9> */
[----:B------:R-:W-:Y:S02]  /*0e40*/  IMAD.U32 R2, RZ, RZ, UR8 ;  /* 0x00000008ff027e24 */ /* 0x000fe4000f8e00ff */
[----:B--2---:R-:W-:Y:S01]  /*0e50*/  IMAD.U32 R3, RZ, RZ, UR9 ;  /* 0x00000009ff037e24 */ /* 0x004fe2000f8e00ff */
[----:B------:R-:W-:-:S04]  /*0e60*/  @UP1 UIMAD.WIDE UR8, UR6, 0x4, UR10 ;  /* 0x00000004060818a5 */ /* 0x000fc8000f8e020a */
[----:B------:R0:W5:Y:S02]  /*0e70*/  @P0 LDG.E R7, desc[UR46][R2.64] ;  /* 0x0000002e02070981 */ /* 0x000164000c1e1900 */
[----:B------:R-:W-:Y:S02]  /*0e80*/  IMAD.U32 R4, RZ, RZ, UR8 ;  /* 0x00000008ff047e24 */ /* 0x000fe4000f8e00ff */
[----:B------:R-:W-:Y:S01]  /*0e90*/  IMAD.U32 R5, RZ, RZ, UR9 ;  /* 0x00000009ff057e24 */ /* 0x000fe2000f8e00ff */
[----:B------:R-:W-:-:S04]  /*0ea0*/  ULDC.64 UR8, c[0x0][0x418] ;  /* 0x0001060000087ab9 */ /* 0x000fc80000000a00 */
[----:B----4-:R0:W5:Y:S01]  /*0eb0*/  @P2 LDG.E R17, desc[UR46][R4.64] ;  /* 0x0000002e04112981 */ /* 0x010162000c1e1900 */
[----:B------:R-:W-:Y:S01]  /*0ec0*/  UISETP.NE.U32.AND UP0, UPT, UR8, URZ, UPT ;  /* 0x0000003f0800728c */ /* 0x000fe2000bf05070 */
[----:B------:R-:W-:-:S03]  /*0ed0*/  UMOV UR41, UR7 ;  /* 0x0000000700297c82 */ /* 0x000fc60008000000 */
[----:B------:R-:W-:-:S03]  /*0ee0*/  UISETP.NE.AND.EX UP0, UPT, UR9, URZ, UPT, UP0 ;  /* 0x0000003f0900728c */ /* 0x000fc6000bf05300 */
[----:B------:R-:W-:Y:S01]  /*0ef0*/  ULDC.64 UR8, c[0x0][0xa20] ;  /* 0x0002880000087ab9 */ /* 0x000fe20000000a00 */
[----:B------:R-:W-:Y:S01]  /*0f00*/  USEL UR4, UR4, 0x1, UP0 ;  /* 0x0000000104047887 */ /* 0x000fe20008000000 */
[----:B------:R-:W-:Y:S01]  /*0f10*/  ISETP.NE.U32.AND P1, PT, RZ, UR8, PT ;  /* 0x00000008ff007c0c */ /* 0x000fe2000bf25070 */
[----:B------:R-:W-:Y:S02]  /*0f20*/  ULDC UR8, c[0x0][0x2f0] ;  /* 0x0000bc0000087ab9 */ /* 0x000fe40000000800 */
[----:B------:R-:W-:Y:S01]  /*0f30*/  UIMAD UR4, UR4, UR8, URZ ;  /* 0x00000008040472a4 */ /* 0x000fe2000f8e023f */
[----:B------:R-:W-:Y:S01]  /*0f40*/  ISETP.NE.AND.EX P1, PT, RZ, UR9, PT, P1 ;  /* 0x00000009ff007c0c */ /* 0x000fe2000bf25310 */
[----:B0--3--:R-:W-:-:S12]  /*0f50*/  @P2 BRA `(.L_x_11533) ;  /* 0x0000000000302947 */ /* 0x009fd80003800000 */
        /* <DEDUP_REMOVED lines=12> */
.L_x_11533:
[----:B------:R-:W-:Y:S01]  /*1020*/  IMAD.U32 R18, RZ, RZ, UR4 ;  /* 0x00000004ff127e24 */ /* 0x000fe2000f8e00ff */
[----:B------:R-:W-:Y:S01]  /*1030*/  UMOV UR42, UR6 ;  /* 0x00000006002a7c82 */ /* 0x000fe20008000000 */
[----:B------:R-:W-:Y:S05]  /*1040*/  @!P1 BRA `(.L_x_11534) ;  /* 0x0000000000189947 */ /* 0x000fea0003800000 */
[----:B------:R-:W-:Y:S02]  /*1050*/  ULDC.64 UR8, c[0x0][0xa20] ;  /* 0x0002880000087ab9 */ /* 0x000fe40000000a00 */
[----:B------:R-:W-:-:S06]  /*1060*/  UIMAD.WIDE UR6, UR6, 0x4, UR8 ;  /* 0x00000004060678a5 */ /* 0x000fcc000f8e0208 */
[----:B------:R-:W-:Y:S02]  /*1070*/  IMAD.U32 R2, RZ, RZ, UR6 ;  /* 0x00000006ff027e24 */ /* 0x000fe4000f8e00ff */
[----:B------:R-:W-:-:S05]  /*1080*/  IMAD.U32 R3, RZ, RZ, UR7 ;  /* 0x00000007ff037e24 */ /* 0x000fca000f8e00ff */
[----:B------:R1:W5:Y:S01]  /*1090*/  LDG.E R18, desc[UR46][R2.64] ;  /* 0x0000002e02127981 */ /* 0x000362000c1e1900 */
[----:B------:R-:W-:Y:S05]  /*10a0*/  BRA `(.L_x_11535) ;  /* 0x00000000002c7947 */ /* 0x000fea0003800000 */
.L_x_11534:
        /* <DEDUP_REMOVED lines=11> */
.L_x_11535:
[----:B------:R-:W2:Y:S01]  /*1160*/  LDC R206, c[0x0][0x448] ;  /* 0x00011200ffce7b82 */ /* 0x000ea20000000800 */
[----:B------:R-:W-:Y:S01]  /*1170*/  USHF.L.U32 UR43, UR5, 0x7, URZ ;  /* 0x00000007052b7899 */ /* 0x000fe2000800063f */
[----:B-----5:R-:W-:Y:S01]  /*1180*/  IMAD.IADD R18, R18, 0x1, -R7 ;  /* 0x0000000112127824 */ /* 0x020fe200078e0a07 */
[----:B------:R-:W-:Y:S02]  /*1190*/  LOP3.LUT R16, R16, 0xffefffff, RZ, 0xc0, !PT ;  /* 0xffefffff10107812 */ /* 0x000fe400078ec0ff */
[----:B------:R-:W-:Y:S02]  /*11a0*/  UIADD3 UR4, UR43, 0x7f, URZ ;  /* 0x0000007f2b047890 */ /* 0x000fe4000fffe03f */
[----:B01----:R-:W-:Y:S01]  /*11b0*/  IADD3 R3, R18, 0x1, -R17 ;  /* 0x0000000112037810 */ /* 0x003fe20007ffe811 */
[----:B------:R-:W0:Y:S03]  /*11c0*/  LDC.64 R8, c[0x0][0x9e0] ;  /* 0x00027800ff087b82 */ /* 0x000e260000000a00 */
[----:B------:R-:W-:Y:S01]  /*11d0*/  IMAD.U32 R0, RZ, RZ, UR4 ;  /* 0x00000004ff007e24 */ /* 0x000fe2000f8e00ff */
[----:B--2---:R-:W-:-:S02]  /*11e0*/  ISETP.NE.AND P2, PT, R206, 0x1, PT ;  /* 0x00000001ce00780c */ /* 0x004fc40003f45270 */
[----:B0-----:R-:W-:-:S11]  /*11f0*/  ISETP.GE.AND P1, PT, R9, 0x1, PT ;  /* 0x000000010900780c */ /* 0x001fd60003f26270 */
[----:B------:R-:W0:Y:S01]  /*1200*/  @P2 LDC R2, c[0x0][0x44c] ;  /* 0x00011300ff022b82 */ /* 0x000e220000000800 */
[----:B------:R-:W-:-:S04]  /*1210*/  @P2 LOP3.LUT R16, R16, 0x100000, RZ, 0xfc, !PT ;  /* 0x0010000010102812 */ /* 0x000fc800078efcff */
[----:B------:R-:W-:-:S03]  /*1220*/  LOP3.LUT R16, R16, 0xfff7ffff, RZ, 0xc0, !PT ;  /* 0xfff7ffff10107812 */ /* 0x000fc600078ec0ff */
[----:B------:R-:W1:Y:S01]  /*1230*/  @P2 LDC R5, c[0x0][0x450] ;  /* 0x00011400ff052b82 */ /* 0x000e620000000800 */
[----:B------:R-:W-:Y:S01]  /*1240*/  @P1 LOP3.LUT R16, R16, 0x80000, RZ, 0xfc, !PT ;  /* 0x0008000010101812 */ /* 0x000fe200078efcff */
[----:B0-----:R-:W-:-:S05]  /*1250*/  @P2 IMAD.HI.U32 R2, R2, UR4, RZ ;  /* 0x0000000402022c27 */ /* 0x001fca000f8e00ff */
[----:B-1----:R-:W-:-:S05]  /*1260*/  @P2 SHF.R.U32.HI R0, RZ, R5, R2 ;  /* 0x00000005ff002219 */ /* 0x002fca0000011602 */
        /* <DEDUP_REMOVED lines=13> */
.L_x_11537:
[----:B------:R-:W-:-:S13]  /*1340*/  ISETP.NE.AND P0, PT, R9, 0x1, PT ;  /* 0x000000010900780c */ /* 0x000fda0003f05270 */
[----:B------:R-:W0:Y:S02]  /*1350*/  @P0 LDC.64 R4, c[0x0][0x9e8] ;  /* 0x00027a00ff040b82 */ /* 0x000e240000000a00 */
[----:B0-----:R-:W-:-:S05]  /*1360*/  @P0 IMAD.HI.U32 R4, R2, R4, RZ ;  /* 0x0000000402040227 */ /* 0x001fca00078e00ff */
[----:B------:R-:W-:-:S07]  /*1370*/  @P0 SHF.R.U32.HI R2, RZ, R5, R4 ;  /* 0x00000005ff020219 */ /* 0x000fce0000011604 */
.L_x_11538:
[----:B------:R-:W-:-:S05]  /*1380*/  IMAD R3, R2, R9, R9 ;  /* 0x0000000902037224 */ /* 0x000fca00078e0209 */
[----:B------:R-:W-:-:S07]  /*1390*/  VIMNMX R0, R0, R3, PT ;  /* 0x0000000300007248 */ /* 0x000fce0003fe0100 */
.L_x_11536:
[----:B------:R-:W0:Y:S01]  /*13a0*/  @P2 LDC R4, c[0x0][0x44c] ;  /* 0x00011300ff042b82 */ /* 0x000e220000000800 */
[----:B------:R-:W-:Y:S01]  /*13b0*/  IMAD.U32 R3, RZ, RZ, UR43 ;  /* 0x0000002bff037e24 */ /* 0x000fe2000f8e00ff */
[----:B------:R-:W-:Y:S01]  /*13c0*/  ULDC UR4, c[0x0][0x9dc] ;  /* 0x0002770000047ab9 */ /* 0x000fe20000000800 */
[----:B------:R-:W-:Y:S02]  /*13d0*/  VIADD R2, R0, 0x5f ;  /* 0x0000005f00027836 */ /* 0x000fe40000000000 */
[----:B------:R-:W-:Y:S02]  /*13e0*/  VIADD R0, R18, 0x5f ;  /* 0x0000005f12007836 */ /* 0x000fe40000000000 */
[----:B------:R-:W-:Y:S01]  /*13f0*/  IMAD.HI R2, R2, 0x2aaaaaab, RZ ;  /* 0x2aaaaaab02027827 */ /* 0x000fe200078e02ff */
[----:B------:R-:W1:Y:S03]  /*1400*/  @P2 LDC R5, c[0x0][0x450] ;  /* 0x00011400ff052b82 */ /* 0x000e660000000800 */
[----:B------:R-:W-:-:S04]  /*1410*/  IMAD.HI R0, R0, 0x2aaaaaab, RZ ;  /* 0x2aaaaaab00007827 */ /* 0x000fc800078e02ff */
[----:B0-----:R-:W-:-:S05]  /*1420*/  @P2 IMAD.HI.U32 R4, R4, UR43, RZ ;  /* 0x0000002b04042c27 */ /* 0x001fca000f8e00ff */
[----:B-1----:R-:W-:Y:S02]  /*1430*/  @P2 SHF.R.U32.HI R3, RZ, R5, R4 ;  /* 0x00000005ff032219 */ /* 0x002fe40000011604 */
[----:B------:R-:W-:Y:S02]  /*1440*/  SHF.R.U32.HI R5, RZ, 0x1f, R2 ;  /* 0x0000001fff057819 */ /* 0x000fe40000011602 */
[----:B------:R-:W-:Y:S02]  /*1450*/  IADD3 R4, R3, R18, -R17 ;  /* 0x0000001203047210 */ /* 0x000fe40007ffe811 */
        /* <DEDUP_REMOVED lines=16> */
.L_x_11540:
[----:B------:R-:W-:-:S13]  /*1560*/  ISETP.NE.AND P0, PT, R9, 0x1, PT ;  /* 0x000000010900780c */ /* 0x000fda0003f05270 */
[----:B------:R-:W0:Y:S02]  /*1570*/  @P0 LDC.64 R2, c[0x0][0x9e8] ;  /* 0x00027a00ff020b82 */ /* 0x000e240000000a00 */
[----:B0-----:R-:W-:-:S05]  /*1580*/  @P0 IMAD.HI.U32 R0, R4, R2, RZ ;  /* 0x0000000204000227 */ /* 0x001fca00078e00ff */
[----:B------:R-:W-:-:S07]  /*1590*/  @P0 SHF.R.U32.HI R4, RZ, R3, R0 ;  /* 0x00000003ff040219 */ /* 0x000fce0000011600 */
.L_x_11541:
[----:B------:R-:W-:-:S05]  /*15a0*/  IMAD R4, R4, R9, RZ ;  /* 0x0000000904047224 */ /* 0x000fca00078e02ff */
[----:B------:R-:W-:-:S13]  /*15b0*/  R2UR UR5, R4 ;  /* 0x00000000040572ca */ /* 0x000fda00000e0000 */
[----:B------:R-:W-:-:S04]  /*15c0*/  UISETP.LT.AND UP0, UPT, UR4, UR5, UPT ;  /* 0x000000050400728c */ /* 0x000fc8000bf01270 */
[----:B------:R-:W-:-:S12]  /*15d0*/  USEL UR4, UR4, UR5, !UP0 ;  /* 0x0000000504047287 */ /* 0x000fd8000c000000 */
.L_x_11539:
[----:B------:R-:W-:Y:S01]  /*15e0*/  UIMAD.WIDE UR4, UR4, 0x2aaaaaab, URZ ;  /* 0x2aaaaaab040478a5 */ /* 0x000fe2000f8e023f */
[----:B------:R-:W-:Y:S02]  /*15f0*/  PLOP3.LUT P0, PT, PT, PT, PT, 0x80, 0x0 ;  /* 0x000000000000781c */ /* 0x000fe40003f0f070 */
[----:B------:R-:W-:Y:S01]  /*1600*/  CS2R R2, SRZ ;  /* 0x0000000000027805 */ /* 0x000fe2000001ff00 */
[----:B------:R-:W-:Y:S01]  /*1610*/  IMAD.MOV.U32 R0, RZ, RZ, RZ ;  /* 0x000000ffff007224 */ /* 0x000fe200078e00ff */
[----:B------:R-:W-:Y:S01]  /*1620*/  USHF.R.U32.HI UR4, URZ, 0x1f, UR5 ;  /* 0x0000001f3f047899 */ /* 0x000fe20008011605 */
[----:B------:R-:W-:Y:S01]  /*1630*/  IMAD.MOV.U32 R150, RZ, RZ, RZ ;  /* 0x000000ffff967224 */ /* 0x000fe200078e00ff */
        /* <DEDUP_REMOVED lines=99> */
.L_x_11543:
        /* <DEDUP_REMOVED lines=13> */
.L_x_11733:
[----:B------:R-:W-:Y:S01]  /*1d40*/  IMAD.U32 R0, RZ, RZ, UR40 ;  /* 0x00000028ff007e24 */ /* 0x000fe2000f8e00ff */
[----:B------:R-:W-:Y:S05]  /*1d50*/  WARPSYNC.ALL ;  /* 0x0000000000007948 */ /* 0x000fea0003800000 */
[----:B------:R1:W-:Y:S01]  /*1d60*/  BAR.SYNC.DEFER_BLOCKING R7, 0x100 ;  /* 0x000400070000751d */ /* 0x0003e20000010000 */
[----:B------:R-:W-:-:S13]  /*1d70*/  ISETP.NE.AND P0, PT, R0, 0x3, PT ;  /* 0x000000030000780c */ /* 0x000fda0003f05270 */
[----:B-1----:R-:W-:Y:S05]  /*1d80*/  @!P0 BRA `(.L_x_11545) ;  /* 0x0000000000048947 */ /* 0x002fea0003800000 */
[----:B------:R-:W-:Y:S01]  /*1d90*/  BPT.TRAP 0x1 ;  /* 0x000000040000795c */ /* 0x000fe20000300000 */
.L_x_11545:
[----:B------:R-:W-:Y:S01]  /*1da0*/  R2UR UR24, R6 ;  /* 0x00000000061872ca */ /* 0x000fe200000e0000 */
[----:B------:R-:W-:-:S05]  /*1db0*/  IMAD.U32 R8, RZ, RZ, UR37 ;  /* 0x00000025ff087e24 */ /* 0x000fca000f8e00ff */
[----:B------:R-:W-:-:S07]  /*1dc0*/  SHF.L.U32 R8, R8, 0x1f, RZ ;  /* 0x0000001f08087819 */ /* 0x000fce00000006ff */
[----:B------:R-:W-:-:S09]  /*1dd0*/  ULEA UR24, UR38, UR24, 0x3 ;  /* 0x0000001826187291 */ /* 0x000fd2000f8e183f */
[----:B------:R1:W2:Y:S01]  /*1de0*/  SYNCS.PHASECHK.TRANS64.TRYWAIT P1, [UR24+0x22830], R8 ;  /* 0x02283008ff0075a7 */ /* 0x0002a20008020158 */
[----:B------:R-:W-:Y:S05]  /*1df0*/  @!P0 BRA `(.L_x_11546) ;  /* 0x0000000000048947 */ /* 0x000fea0003800000 */
[----:B------:R-:W-:Y:S01]  /*1e00*/  BPT.TRAP 0x1 ;  /* 0x000000040000795c */ /* 0x000fe20000300000 */
.L_x_11546:
[----:B--2---:R-:W-:Y:S05]  /*1e10*/  @P1 BRA `(.L_x_11547) ;  /* 0x0000000000081947 */ /* 0x004fea0003800000 */
[----:B------:R-:W2:Y:S02]  /*1e20*/  SYNCS.PHASECHK.TRANS64.TRYWAIT P1, [UR24+0x22830], R8 ;  /* 0x02283008ff0075a7 */ /* 0x000ea40008020158 */
[----:B--2---:R-:W-:Y:S05]  /*1e30*/  @!P1 BRA `(.L_x_11548) ;  /* 0x0000013800b09947 */ /* 0x004fea0003800000 */
.L_x_11547:
[----:B------:R-:W-:Y:S01]  /*1e40*/  R2UR UR4, R6 ;  /* 0x00000000060472ca */ /* 0x000fe200000e0000 */
[----:B------:R-:W-:Y:S01]  /*1e50*/  ULOP3.LUT UR20, UR45, 0x10000, URZ, 0xfc, !UPT ;  /* 0x000100002d147892 */ /* 0x000fe2000f8efc3f */
[----:B------:R-:W-:Y:S01]  /*1e60*/  WARPGROUP.ARRIVE ;  /* 0x00000000000079c5 */ /* 0x000fe20000000000 */
[----:B------:R-:W-:Y:S01]  /*1e70*/  UMOV UR21, 0x40000040 ;  /* 0x4000004000157882 */ /* 0x000fe20000000000 */
[----:B------:R-:W-:Y:S01]  /*1e80*/  UMOV UR23, 0x40000040 ;  /* 0x4000004000177882 */ /* 0x000fe20000000000 */
[----:B------:R-:W-:-:S03]  /*1e90*/  UIADD3 UR8, UR20, 0x2, URZ ;  /* 0x0000000214087890 */ /* 0x000fc6000fffe03f */
[----:B------:R-:W2:Y:S01]  /*1ea0*/  S2R R0, SR_TID.X ;  /* 0x0000000000007919 */ /* 0x000ea20000002100 */
        /* <DEDUP_REMOVED lines=17> */
[----:B--2---:R-:W-:-:S04]  /*1fc0*/  SHF.R.U32.HI R0, RZ, 0x7, R0 ;  /* 0x00000007ff007819 */ /* 0x004fc80000011600 */
[----:B0-----:R-:W-:Y:S01]  /*1fd0*/  IADD3 R3, -R0, 0xb, RZ ;  /* 0x0000000b00037810 */ /* 0x001fe20007ffe1ff */
        /* <DEDUP_REMOVED lines=13> */
.L_x_11549:
[----:B------:R-:W-:Y:S01]  /*20b0*/  ISETP.NE.AND P2, PT, R206, 0x1, PT ;  /* 0x00000001ce00780c */ /* 0x000fe20003f45270 */
[----:B------:R-:W2:Y:S01]  /*20c0*/  S2UR UR6, SR_CgaCtaId ;  /* 0x00000000000679c3 */ /* 0x000ea20000008800 */
[----:B------:R-:W-:Y:S01]  /*20d0*/  VIADD R0, R23, UR43 ;  /* 0x0000002b17007c36 */ /* 0x000fe20008000000 */
[----:B------:R-:W-:Y:S01]  /*20e0*/  UIADD3 UR5, UR24, 0x22840, URZ ;  /* 0x0002284018057890 */ /* 0x000fe2000fffe03f */
[----:B------:R-:W-:Y:S01]  /*20f0*/  LOP3.LUT P1, RZ, R16, 0x80000, RZ, 0xc0, !PT ;  /* 0x0008000010ff7812 */ /* 0x000fe2000782c0ff */
[----:B------:R-:W-:Y:S01]  /*2100*/  ULDC UR7, c[0x0][0x9dc] ;  /* 0x0002770000077ab9 */ /* 0x000fe20000000800 */
[----:B------:R-:W-:Y:S01]  /*2110*/  IMAD.MOV.U32 R2, RZ, RZ, R0 ;  /* 0x000000ffff027224 */ /* 0x000fe200078e0000 */
[----:B------:R-:W-:-:S06]  /*2120*/  ULDC UR15, c[0x0][0x9e0] ;  /* 0x00027800000f7ab9 */ /* 0x000fcc0000000800 */
[----:B------:R-:W3:Y:S08]  /*2130*/  @P2 LDC R5, c[0x0][0x44c] ;  /* 0x00011300ff052b82 */ /* 0x000ef00000000800 */
[----:B------:R-:W4:Y:S01]  /*2140*/  @P2 LDC R9, c[0x0][0x450] ;  /* 0x00011400ff092b82 */ /* 0x000f220000000800 */
[----:B--2---:R-:W-:-:S09]  /*2150*/  UPRMT UR5, UR6, 0x654, UR5 ;  /* 0x0000065406057896 */ /* 0x004fd20008000005 */
[----:B------:R-:W-:Y:S01]  /*2160*/  SYNCS.ARRIVE.TRANS64.RED.A1T0 RZ, [UR5], RZ ;  /* 0x000000ffffff79a7 */ /* 0x000fe20008100405 */
[----:B------:R-:W-:Y:S01]  /*2170*/  ULOP3.LUT UR5, URZ, UR7, URZ, 0x33, !UPT ;  /* 0x000000073f057292 */ /* 0x000fe2000f8e333f */
[----:B---3--:R-:W-:-:S04]  /*2180*/  @P2 IMAD.HI.U32 R4, R0, R5, RZ ;  /* 0x0000000500042227 */ /* 0x008fc800078e00ff */
[----:B------:R-:W-:Y:S02]  /*2190*/  IMAD R0, R176, -0x60, R18 ;  /* 0xffffffa0b0007824 */ /* 0x000fe400078e0212 */
[----:B------:R-:W-:Y:S01]  /*21a0*/  IMAD.MOV.U32 R5, RZ, RZ, -0x60 ;  /* 0xffffffa0ff057424 */ /* 0x000fe200078e00ff */
[----:B----4-:R-:W-:Y:S01]  /*21b0*/  @P2 SHF.R.U32.HI R2, RZ, R9, R4 ;  /* 0x00000009ff022219 */ /* 0x010fe20000011604 */
[C---:B------:R-:W-:Y:S02]  /*21c0*/  VIADD R4, R0.reuse, 0x61 ;  /* 0x0000006100047836 */ /* 0x040fe40000000000 */
[----:B------:R-:W-:Y:S02]  /*21d0*/  VIADD R0, R0, 0x60 ;  /* 0x0000006000007836 */ /* 0x000fe40000000000 */
[----:B------:R-:W2:Y:S01]  /*21e0*/  SHFL.IDX PT, R10, R2, RZ, 0x1c1f ;  /* 0x001c1fff020a7589 */ /* 0x000ea200000e0000 */
[C---:B------:R-:W-:Y:S02]  /*21f0*/  IMAD R4, R19.reuse, -0x2, R4 ;  /* 0xfffffffe13047824 */ /* 0x040fe400078e0204 */
[----:B------:R-:W-:-:S02]  /*2200*/  IMAD R9, R19, -0x2, R0 ;  /* 0xfffffffe13097824 */ /* 0x000fc400078e0200 */
[----:B------:R-:W-:Y:S02]  /*2210*/  IMAD.IADD R4, R4, 0x1, -R17 ;  /* 0x0000000104047824 */ /* 0x000fe400078e0a11 */
[----:B------:R-:W-:Y:S02]  /*2220*/  IMAD R14, R176, R5, 0x60 ;  /* 0x00000060b00e7424 */ /* 0x000fe400078e0205 */
[C---:B------:R-:W-:Y:S02]  /*2230*/  VIADD R12, R4.reuse, UR15 ;  /* 0x0000000f040c7c36 */ /* 0x040fe40008000000 */
[----:B------:R-:W-:Y:S02]  /*2240*/  VIADD R11, R4, UR5 ;  /* 0x00000005040b7c36 */ /* 0x000fe40008000000 */
[----:B------:R-:W-:Y:S01]  /*2250*/  IMAD R20, R19, -0x2, R14 ;  /* 0xfffffffe13147824 */ /* 0x000fe200078e020e */
[----:B--2---:R-:W-:Y:S01]  /*2260*/  VIADDMNMX R0, R10, R12, R9, PT ;  /* 0x0000000c0a007246 */ /* 0x004fe20003800109 */
[----:B------:R-:W-:Y:S01]  /*2270*/  IMAD.IADD R4, R11, 0x1, R10 ;  /* 0x000000010b047824 */ /* 0x000fe200078e020a */
        /* <DEDUP_REMOVED lines=14> */
.L_x_11552:
[----:B------:R-:W-:Y:S02]  /*2360*/  ULDC UR5, c[0x0][0x9e4] ;  /* 0x0002790000057ab9 */ /* 0x000fe40000000800 */
[----:B------:R-:W-:-:S05]  /*2370*/  IMAD.U32 R13, RZ, RZ, UR5 ;  /* 0x00000005ff0d7e24 */ /* 0x000fca000f8e00ff */
[----:B------:R-:W-:-:S13]  /*2380*/  ISETP.NE.AND P1, PT, R13, 0x1, PT ;  /* 0x000000010d00780c */ /* 0x000fda0003f25270 */
[----:B------:R-:W2:Y:S02]  /*2390*/  @P1 LDC.64 R72, c[0x0][0x9e8] ;  /* 0x00027a00ff481b82 */ /* 0x000ea40000000a00 */
[----:B--2---:R-:W-:-:S05]  /*23a0*/  @P1 IMAD.HI.U32 R10, R5, R72, RZ ;  /* 0x00000048050a1227 */ /* 0x004fca00078e00ff */
[----:B------:R-:W-:-:S07]  /*23b0*/  @P1 SHF.R.U32.HI R5, RZ, R73, R10 ;  /* 0x00000049ff051219 */ /* 0x000fce000001160a */
.L_x_11553:
[----:B------:R-:W-:Y:S05]  /*23c0*/  BSYNC B0 ;  /* 0x0000000000007941 */ /* 0x000fea0003800000 */
.L_x_11551:
[----:B------:R-:W-:-:S05]  /*23d0*/  IMAD R5, R5, R13, R20 ;  /* 0x0000000d05057224 */ /* 0x000fca00078e0214 */
[----:B------:R-:W-:Y:S02]  /*23e0*/  VIADDMNMX R0, R5, R13, R0, PT ;  /* 0x0000000d05007246 */ /* 0x000fe40003800100 */
[----:B------:R-:W-:-:S07]  /*23f0*/  VIMNMX R4, R4, R5, !PT ;  /* 0x0000000504047248 */ /* 0x000fce0007fe0100 */
.L_x_11550:
[C---:B------:R-:W-:Y:S01]  /*2400*/  ISETP.GE.AND P6, PT, R14.reuse, 0x9, PT ;  /* 0x000000090e00780c */ /* 0x040fe20003fc6270 */
[----:B------:R-:W2:Y:S01]  /*2410*/  SHFL.IDX PT, R2, R2, 0x1, 0x1c1f ;  /* 0x003c1f0002027f89 */ /* 0x000ea200000e0000 */
        /* <DEDUP_REMOVED lines=131> */
.L_x_11556:
[----:B------:R-:W-:Y:S02]  /*2c50*/  ULDC UR5, c[0x0][0x9e4] ;  /* 0x0002790000057ab9 */ /* 0x000fe40000000800 */
[----:B------:R-:W-:-:S05]  /*2c60*/  IMAD.U32 R4, RZ, RZ, UR5 ;  /* 0x00000005ff047e24 */ /* 0x000fca000f8e00ff */
[----:B------:R-:W-:-:S13]  /*2c70*/  ISETP.NE.AND P5, PT, R4, 0x1, PT ;  /* 0x000000010400780c */ /* 0x000fda0003fa5270 */
[----:B------:R-:W2:Y:S02]  /*2c80*/  @P5 LDC.64 R10, c[0x0][0x9e8] ;  /* 0x00027a00ff0a5b82 */ /* 0x000ea40000000a00 */
[----:B--2---:R-:W-:-:S05]  /*2c90*/  @P5 IMAD.HI.U32 R2, R9, R10, RZ ;  /* 0x0000000a09025227 */ /* 0x004fca00078e00ff */
[----:B------:R-:W-:-:S07]  /*2ca0*/  @P5 SHF.R.U32.HI R9, RZ, R11, R2 ;  /* 0x0000000bff095219 */ /* 0x000fce0000011602 */
.L_x_11557:
[----:B------:R-:W-:Y:S05]  /*2cb0*/  BSYNC B0 ;  /* 0x0000000000007941 */ /* 0x000fea0003800000 */
.L_x_11555:
[----:B------:R-:W-:-:S05]  /*2cc0*/  IMAD R9, R9, R4, R20 ;  /* 0x0000000409097224 */ /* 0x000fca00078e0214 */
[----:B------:R-:W-:Y:S02]  /*2cd0*/  VIADDMNMX R0, R9, R4, R0, PT ;  /* 0x0000000409007246 */ /* 0x000fe40003800100 */
[----:B------:R-:W-:-:S07]  /*2ce0*/  VIMNMX R5, R5, R9, !PT ;  /* 0x0000000905057248 */ /* 0x000fce0007fe0100 */
.L_x_11554:
        /* <DEDUP_REMOVED lines=128> */
[----:B------:R2:W3:Y:S01]  /*34f0*/  MUFU.EX2 R13, R10 ;  /* 0x0000000a000d7308 */ /* 0x0004e20000000800 */
        /* <DEDUP_REMOVED lines=9> */
[--C-:B--2---:R-:W-:Y:S01]  /*3590*/  FFMA.FTZ R10, R76, UR6, -R11.reuse ;  /* 0x000000064c0a7c23 */ /* 0x104fe2000801080b */
[----:B------:R-:W-:Y:S01]  /*35a0*/  FMNMX.FTZ R2, R42, R9, !PT ;  /* 0x000000092a027209 */ /* 0x000fe20007810000 */
[--C-:B------:R-:W-:Y:S01]  /*35b0*/  FFMA.FTZ R33, R84, UR6, -R11.reuse ;  /* 0x0000000654217c23 */ /* 0x100fe2000801080b */
[----:B------:R-:W-:Y:S01]  /*35c0*/  FSEL R66, R66, -INF , !P1 ;  /* 0xff80000042427808 */ /* 0x000fe20004800000 */
[----:B------:R-:W-:Y:S01]  /*35d0*/  FFMA.FTZ R52, R52, UR6, -R11 ;  /* 0x0000000634347c23 */ /* 0x000fe2000801080b */
[----:B------:R-:W-:Y:S01]  /*35e0*/  FMNMX.FTZ R9, R43, R2, !PT ;  /* 0x000000022b097209 */ /* 0x000fe20007810000 */
[----:B------:R-:W2:Y:S01]  /*35f0*/  MUFU.EX2 R15, R15 ;  /* 0x0000000f000f7308 */ /* 0x000ea20000000800 */
[----:B------:R-:W-:Y:S01]  /*3600*/  ISETP.LT.OR P4, PT, R0, 0x5a, P4 ;  /* 0x0000005a0000780c */ /* 0x000fe20002781670 */
[----:B---3--:R-:W-:Y:S01]  /*3610*/  FADD.FTZ R37, R12, R13 ;  /* 0x0000000d0c257221 */ /* 0x008fe20000010000 */
        /* <DEDUP_REMOVED lines=13> */
[----:B------:R3:W4:Y:S01]  /*36f0*/  MUFU.EX2 R21, R10 ;  /* 0x0000000a00157308 */ /* 0x0007220000000800 */
[----:B------:R-:W-:Y:S01]  /*3700*/  F2FP.BF16.F32.PACK_AB R152, R13, R12 ;  /* 0x0000000c0d98723e */ /* 0x000fe200000010ff */
[----:B------:R-:W-:Y:S01]  /*3710*/  FFMA.FTZ R68, R68, UR6, -R11 ;  /* 0x0000000644447c23 */ /* 0x000fe2000801080b */
[----:B------:R-:W-:-:S02]  /*3720*/  FMNMX.FTZ R2, R54, R9, !PT ;  /* 0x0000000936027209 */ /* 0x000fc40007810000 */
[----:B--2---:R-:W-:Y:S02]  /*3730*/  F2FP.BF16.F32.PACK_AB R154, R15, R14 ;  /* 0x0000000e0f9a723e */ /* 0x004fe400000010ff */
[----:B------:R-:W-:Y:S01]  /*3740*/  FMNMX.FTZ R9, R55, R2, !PT ;  /* 0x0000000237097209 */ /* 0x000fe20007810000 */
[----:B------:R-:W-:Y:S01]  /*3750*/  MUFU.EX2 R24, R24 ;  /* 0x0000001800187308 */ /* 0x000fe20000000800 */
[----:B---3--:R-:W-:Y:S02]  /*3760*/  FFMA.FTZ R10, R40, UR6, -R11 ;  /* 0x00000006280a7c23 */ /* 0x008fe4000801080b */
[----:B------:R-:W-:-:S04]  /*3770*/  FMNMX.FTZ R2, R58, R9, !PT ;  /* 0x000000093a027209 */ /* 0x000fc80007810000 */
[----:B------:R-:W-:Y:S01]  /*3780*/  FMNMX.FTZ R9, R59, R2, !PT ;  /* 0x000000023b097209 */ /* 0x000fe20007810000 */
[----:B------:R-:W2:Y:S01]  /*3790*/  MUFU.EX2 R25, R25 ;  /* 0x0000001900197308 */ /* 0x000ea20000000800 */
[----:B----4-:R-:W-:Y:S02]  /*37a0*/  F2FP.BF16.F32.PACK_AB R156, R21, R20 ;  /* 0x00000014159c723e */ /* 0x010fe400000010ff */
[----:B------:R-:W-:Y:S01]  /*37b0*/  FMNMX.FTZ R2, R62, R9, !PT ;  /* 0x000000093e027209 */ /* 0x000fe20007810000 */
[----:B------:R-:W-:-:S03]  /*37c0*/  FFMA.FTZ R9, R80, UR6, -R11 ;  /* 0x0000000650097c23 */ /* 0x000fc6000801080b */
        /* <DEDUP_REMOVED lines=15> */
[----:B------:R-:W3:Y:S01]  /*38c0*/  MUFU.EX2 R33, R33 ;  /* 0x0000002100217308 */ /* 0x000ee20000000800 */
[----:B--2---:R-:W-:-:S05]  /*38d0*/  FMNMX.FTZ R2, R0, R5, !PT ;  /* 0x0000000500027209 */ /* 0x004fca0007810000 */
[----:B------:R-:W2:Y:S02]  /*38e0*/  SHFL.BFLY PT, R5, R2, 0x1, 0x1f ;  /* 0x0c201f0002057f89 */ /* 0x000ea400000e0000 */
[----:B------:R-:W-:Y:S08]  /*38f0*/  MUFU.EX2 R52, R52 ;  /* 0x0000003400347308 */ /* 0x000ff00000000800 */
[----:B------:R-:W4:Y:S01]  /*3900*/  MUFU.EX2 R53, R53 ;  /* 0x0000003500357308 */ /* 0x000f220000000800 */
[----:B---3--:R-:W-:-:S07]  /*3910*/  F2FP.BF16.F32.PACK_AB R164, R33, R32 ;  /* 0x0000002021a4723e */ /* 0x008fce00000010ff */
[----:B------:R-:W-:Y:S01]  /*3920*/  MUFU.EX2 R56, R56 ;  /* 0x0000003800387308 */ /* 0x000fe20000000800 */
[----:B--2---:R-:W-:Y:S01]  /*3930*/  FMNMX.FTZ R5, R2, R5, !PT ;  /* 0x0000000502057209 */ /* 0x004fe20007810000 */
[----:B------:R-:W-:-:S06]  /*3940*/  FADD.FTZ R2, R14, R37 ;  /* 0x000000250e027221 */ /* 0x000fcc0000010000 */
[----:B------:R-:W-:Y:S01]  /*3950*/  MUFU.EX2 R57, R57 ;  /* 0x0000003900397308 */ /* 0x000fe20000000800 */
[----:B----4-:R-:W-:Y:S01]  /*3960*/  F2FP.BF16.F32.PACK_AB R166, R53, R52 ;  /* 0x0000003435a6723e */ /* 0x010fe200000010ff */
[C---:B------:R-:W-:Y:S01]  /*3970*/  FMUL.FTZ R0, R5.reuse, UR6 ;  /* 0x0000000605007c20 */ /* 0x040fe20008410000 */
[----:B------:R-:W-:Y:S01]  /*3980*/  FSETP.NEU.FTZ.AND P1, PT, R5, -INF , PT ;  /* 0xff8000000500780b */ /* 0x000fe20003f3d000 */
[----:B------:R-:W-:-:S03]  /*3990*/  FADD.FTZ R37, R15, R2 ;  /* 0x000000020f257221 */ /* 0x000fc60000010000 */
[----:B------:R-:W-:Y:S01]  /*39a0*/  FSEL R0, R0, RZ, P1 ;  /* 0x000000ff00007208 */ /* 0x000fe20000800000 */
[----:B------:R-:W-:Y:S01]  /*39b0*/  FADD.FTZ R2, R20, R37 ;  /* 0x0000002514027221 */ /* 0x000fe20000010000 */
[----:B------:R-:W-:Y:S03]  /*39c0*/  MUFU.EX2 R60, R60 ;  /* 0x0000003c003c7308 */ /* 0x000fe60000000800 */
        /* <DEDUP_REMOVED lines=51> */
[----:B------:R-:W-:-:S04]  /*3d00*/  FADD.FTZ R15, R57, R12 ;  /* 0x0000000c390f7221 */ /* 0x000fc80000010000 */
[----:B------:R-:W-:Y:S01]  /*3d10*/  FADD.FTZ R12, R60, R15 ;  /* 0x0000000f3c0c7221 */ /* 0x000fe20000010000 */
        /* <DEDUP_REMOVED lines=61> */
.L_x_11558:
[----:B------:R2:W3:Y:S01]  /*40f0*/  SYNCS.PHASECHK.TRANS64.TRYWAIT P1, [UR24+0x22850], R8 ;  /* 0x02285008ff0075a7 */ /* 0x0004e20008020158 */
[----:B------:R-:W-:Y:S05]  /*4100*/  @!P0 BRA `(.L_x_11559) ;  /* 0x0000000000048947 */ /* 0x000fea0003800000 */
[----:B------:R-:W-:Y:S01]  /*4110*/  BPT.TRAP 0x1 ;  /* 0x000000040000795c */ /* 0x000fe20000300000 */
.L_x_11559:
[----:B---3--:R-:W-:Y:S05]  /*4120*/  @P1 BRA `(.L_x_11560) ;  /* 0x0000000000081947 */ /* 0x008fea0003800000 */
[----:B------:R-:W3:Y:S02]  /*4130*/  SYNCS.PHASECHK.TRANS64.TRYWAIT P1, [UR24+0x22850], R8 ;  /* 0x02285008ff0075a7 */ /* 0x000ee40008020158 */
[----:B---3--:R-:W-:Y:S05]  /*4140*/  @!P1 BRA `(.L_x_11561) ;  /* 0x0000011800049947 */ /* 0x008fea0003800000 */
.L_x_11560:
        /* <DEDUP_REMOVED lines=44> */
.L_x_11562:
[----:B------:R-:W-:Y:S01]  /*4410*/  ISETP.NE.AND P2, PT, R206, 0x1, PT ;  /* 0x00000001ce00780c */ /* 0x000fe20003f45270 */
[----:B------:R-:W4:Y:S01]  /*4420*/  S2UR UR10, SR_CgaCtaId ;  /* 0x00000000000a79c3 */ /* 0x000f220000008800 */
[----:B------:R-:W-:Y:S01]  /*4430*/  UIADD3 UR24, UR24, 0x22860, URZ ;  /* 0x0002286018187890 */ /* 0x000fe2000fffe03f */
[----:B------:R-:W-:-:S10]  /*4440*/  LOP3.LUT P1, RZ, R16, 0x80000, RZ, 0xc0, !PT ;  /* 0x0008000010ff7812 */ /* 0x000fd4000782c0ff */
[----:B------:R-:W5:Y:S08]  /*4450*/  @P2 LDC R6, c[0x0][0x44c] ;  /* 0x00011300ff062b82 */ /* 0x000f700000000800 */
[----:B-123--:R-:W1:Y:S01]  /*4460*/  @P2 LDC R8, c[0x0][0x450] ;  /* 0x00011400ff082b82 */ /* 0x00ee620000000800 */
[----:B----4-:R-:W-:-:S09]  /*4470*/  UPRMT UR24, UR10, 0x654, UR24 ;  /* 0x000006540a187896 */ /* 0x010fd20008000018 */
[----:B------:R-:W-:Y:S01]  /*4480*/  SYNCS.ARRIVE.TRANS64.RED.A1T0 RZ, [UR24], RZ ;  /* 0x000000ffffff79a7 */ /* 0x000fe20008100418 */
[----:B-----5:R-:W-:-:S04]  /*4490*/  @P2 IMAD.HI.U32 R7, R6, UR43, RZ ;  /* 0x0000002b06072c27 */ /* 0x020fc8000f8e00ff */
[----:B------:R-:W-:Y:S01]  /*44a0*/  IMAD.U32 R6, RZ, RZ, UR43 ;  /* 0x0000002bff067e24 */ /* 0x000fe2000f8e00ff */
[----:B-1----:R-:W-:-:S04]  /*44b0*/  @P2 SHF.R.U32.HI R6, RZ, R8, R7 ;  /* 0x00000008ff062219 */ /* 0x002fc80000011607 */
[----:B------:R-:W-:-:S05]  /*44c0*/  IADD3 R7, R6, R18, -R17 ;  /* 0x0000001206077210 */ /* 0x000fca0007ffe811 */
        /* <DEDUP_REMOVED lines=17> */
.L_x_11564:
[----:B------:R-:W-:Y:S02]  /*45e0*/  ULDC UR18, c[0x0][0x9e4] ;  /* 0x0002790000127ab9 */ /* 0x000fe40000000800 */
[----:B------:R-:W-:-:S11]  /*45f0*/  UISETP.NE.AND UP0, UPT, UR18, 0x1, UPT ;  /* 0x000000011200788c */ /* 0x000fd6000bf05270 */
[----:B------:R-:W-:Y:S02]  /*4600*/  @UP0 ULDC.64 UR22, c[0x0][0x9e8] ;  /* 0x00027a0000160ab9 */ /* 0x000fe40000000a00 */
[----:B------:R-:W-:-:S04]  /*4610*/  UIMAD.WIDE.U32 UR10, UR15, UR22, URZ ;  /* 0x000000160f0a72a5 */ /* 0x000fc8000f8e003f */
[----:B------:R-:W-:-:S12]  /*4620*/  @UP0 USHF.R.U32.HI UR15, URZ, UR23, UR11 ;  /* 0x000000173f0f0299 */ /* 0x000fd8000801160b */
.L_x_11565:
[----:B------:R-:W-:-:S04]  /*4630*/  UIMAD UR15, UR15, UR18, UR18 ;  /* 0x000000120f0f72a4 */ /* 0x000fc8000f8e0212 */
[----:B------:R-:W-:-:S04]  /*4640*/  UISETP.LT.AND UP0, UPT, UR14, UR15, UPT ;  /* 0x0000000f0e00728c */ /* 0x000fc8000bf01270 */
[----:B------:R-:W-:-:S12]  /*4650*/  USEL UR14, UR14, UR15, UP0 ;  /* 0x0000000f0e0e7287 */ /* 0x000fd80008000000 */
.L_x_11563:
        /* <DEDUP_REMOVED lines=13> */
.L_x_11585:
[----:B------:R-:W-:-:S04]  /*4730*/  UIADD3 UR38, UR38, 0x1, URZ ;  /* 0x0000000126267890 */ /* 0x000fc8000fffe03f */
[----:B------:R-:W-:-:S04]  /*4740*/  UISETP.NE.AND UP0, UPT, UR38, 0x2, UPT ;  /* 0x000000022600788c */ /* 0x000fc8000bf05270 */
[----:B------:R-:W-:Y:S02]  /*4750*/  USEL UR10, URZ, 0x1, UP0 ;  /* 0x000000013f0a7887 */ /* 0x000fe40008000000 */
[----:B------:R-:W-:Y:S02]  /*4760*/  USEL UR38, UR38, URZ, UP0 ;  /* 0x0000003f26267287 */ /* 0x000fe40008000000 */
[----:B------:R-:W-:Y:S01]  /*4770*/  ULOP3.LUT UR37, UR37, UR10, URZ, 0x3c, !UPT ;  /* 0x0000000a25257292 */ /* 0x000fe2000f8e3c3f */
[----:B012---:R-:W-:Y:S11]  /*4780*/  @!P0 BRA `(.L_x_11567) ;  /* 0x0000000000048947 */ /* 0x007ff60003800000 */
[----:B------:R-:W-:Y:S01]  /*4790*/  BPT.TRAP 0x1 ;  /* 0x000000040000795c */ /* 0x000fe20000300000 */
.L_x_11567:
[----:B------:R-:W1:Y:S01]  /*47a0*/  S2UR UR26, SR_CgaCtaId ;  /* 0x00000000001a79c3 */ /* 0x000e620000008800 */
[----:B------:R-:W-:Y:S01]  /*47b0*/  UMOV UR10, 0x400 ;  /* 0x00000400000a7882 */ /* 0x000fe20000000000 */
[----:B------:R-:W-:-:S05]  /*47c0*/  IMAD.U32 R7, RZ, RZ, UR37 ;  /* 0x00000025ff077e24 */ /* 0x000fca000f8e00ff */
[----:B------:R-:W-:Y:S01]  /*47d0*/  SHF.L.U32 R7, R7, 0x1f, RZ ;  /* 0x0000001f07077819 */ /* 0x000fe200000006ff */
[----:B-1----:R-:W-:-:S04]  /*47e0*/  ULEA UR10, UR26, UR10, 0x18 ;  /* 0x0000000a1a0a7291 */ /* 0x002fc8000f8ec03f */
[----:B------:R-:W-:-:S09]  /*47f0*/  ULEA UR25, UR38, UR10, 0x3 ;  /* 0x0000000a26197291 */ /* 0x000fd2000f8e183f */
[----:B------:R1:W2:Y:S01]  /*4800*/  SYNCS.PHASECHK.TRANS64.TRYWAIT P1, [UR25+0x22830], R7 ;  /* 0x02283007ff0075a7 */ /* 0x0002a20008020159 */
[----:B------:R-:W-:Y:S05]  /*4810*/  @!P0 BRA `(.L_x_11568) ;  /* 0x0000000000048947 */ /* 0x000fea0003800000 */
[----:B------:R-:W-:Y:S01]  /*4820*/  BPT.TRAP 0x1 ;  /* 0x000000040000795c */ /* 0x000fe20000300000 */
.L_x_11568:
[----:B--2---:R-:W-:Y:S05]  /*4830*/  @P1 BRA `(.L_x_11569) ;  /* 0x0000000000081947 */ /* 0x004fea0003800000 */
[----:B------:R-:W2:Y:S02]  /*4840*/  SYNCS.PHASECHK.TRANS64.TRYWAIT P1, [UR25+0x22830], R7 ;  /* 0x02283007ff0075a7 */ /* 0x000ea40008020159 */
[----:B--2---:R-:W-:Y:S05]  /*4850*/  @!P1 BRA `(.L_x_11570) ;  /* 0x0000011000589947 */ /* 0x004fea0003800000 */
.L_x_11569:
[----:B------:R-:W-:Y:S01]  /*4860*/  UIMAD UR22, UR38, 0x300, UR4 ;  /* 0x00000300261678a4 */ /* 0x000fe2000f8e0204 */
[----:B------:R-:W-:Y:S01]  /*4870*/  WARPGROUP.ARRIVE ;  /* 0x00000000000079c5 */ /* 0x000fe20000000000 */
[----:B------:R-:W-:Y:S01]  /*4880*/  UMOV UR23, 0x40000040 ;  /* 0x4000004000177882 */ /* 0x000fe20000000000 */
[----:B------:R-:W-:Y:S01]  /*4890*/  UMOV UR11, 0x40000040 ;  /* 0x40000040000b7882 */ /* 0x000fe20000000000 */
[----:B------:R-:W-:-:S03]  /*48a0*/  UIADD3 UR10, UR22, 0x2, URZ ;  /* 0x00000002160a7890 */ /* 0x000fc6000fffe03f */
[----:B------:R-:W3:Y:S01]  /*48b0*/  S2R R215, SR_TID.X ;  /* 0x0000000000d77919 */ /* 0x000ee20000002100 */
[----:B------:R-:W-:Y:S01]  /*48c0*/  UIADD3 UR14, UR22, 0x4, URZ ;  /* 0x00000004160e7890 */ /* 0x000fe2000fffe03f */
[----:B------:R-:W-:Y:S01]  /*48d0*/  UMOV UR15, 0x40000040 ;  /* 0x40000040000f7882 */ /* 0x000fe20000000000 */
[----:B------:R-:W-:Y:S01]  /*48e0*/  HGMMA.64x96x16.F32.BF16 R152, gdesc[UR20], RZ, !UPT, gsb0 ;  /* 0x01600000149879f0 */ /* 0x000fe2000c0018ff */
[----:B------:R-:W-:Y:S01]  /*48f0*/  UIADD3 UR18, UR22, 0x6, URZ ;  /* 0x0000000616127890 */ /* 0x000fe2000fffe03f */
[----:B------:R-:W-:Y:S01]  /*4900*/  UMOV UR19, 0x40000040 ;  /* 0x4000004000137882 */ /* 0x000fe20000000000 */
[----:B---3--:R-:W-:-:S04]  /*4910*/  SHF.R.U32.HI R215, RZ, 0x7, R215 ;  /* 0x00000007ffd77819 */ /* 0x008fc800000116d7 */
        /* <DEDUP_REMOVED lines=14> */
.L_x_11571:
[----:B------:R-:W-:Y:S01]  /*4a00*/  ISETP.NE.AND P2, PT, R206, 0x1, PT ;  /* 0x00000001ce00780c */ /* 0x000fe20003f45270 */
[----:B------:R-:W-:Y:S01]  /*4a10*/  VIADD R20, R23, UR43 ;  /* 0x0000002b17147c36 */ /* 0x000fe20008000000 */
[----:B------:R-:W-:Y:S01]  /*4a20*/  UIADD3 UR10, UR25, 0x22840, URZ ;  /* 0x00022840190a7890 */ /* 0x000fe2000fffe03f */
[----:B------:R-:W-:Y:S01]  /*4a30*/  IMAD R10, R6, -0x60, RZ ;  /* 0xffffffa0060a7824 */ /* 0x000fe200078e02ff */
[----:B------:R-:W-:Y:S02]  /*4a40*/  LOP3.LUT P1, RZ, R16, 0x80000, RZ, 0xc0, !PT ;  /* 0x0008000010ff7812 */ /* 0x000fe4000782c0ff */
[----:B------:R-:W-:-:S07]  /*4a50*/  UPRMT UR10, UR26, 0x654, UR10 ;  /* 0x000006541a0a7896 */ /* 0x000fce000800000a */
[----:B------:R-:W3:Y:S08]  /*4a60*/  @P2 LDC R5, c[0x0][0x44c] ;  /* 0x00011300ff052b82 */ /* 0x000ef00000000800 */
[----:B--2---:R-:W2:Y:S01]  /*4a70*/  @P2 LDC R4, c[0x0][0x450] ;  /* 0x00011400ff042b82 */ /* 0x004ea20000000800 */
[----:B------:R-:W-:Y:S01]  /*4a80*/  SYNCS.ARRIVE.TRANS64.RED.A1T0 RZ, [UR10], RZ ;  /* 0x000000ffffff79a7 */ /* 0x000fe2000810040a */
[----:B------:R-:W-:Y:S01]  /*4a90*/  ULOP3.LUT UR10, URZ, UR7, URZ, 0x33, !UPT ;  /* 0x000000073f0a7292 */ /* 0x000fe2000f8e333f */
[----:B---3--:R-:W-:-:S05]  /*4aa0*/  @P2 IMAD.HI.U32 R5, R20, R5, RZ ;  /* 0x0000000514052227 */ /* 0x008fca00078e00ff */
[----:B--2---:R-:W-:Y:S01]  /*4ab0*/  @P2 SHF.R.U32.HI R20, RZ, R4, R5 ;  /* 0x00000004ff142219 */ /* 0x004fe20000011605 */
[----:B------:R-:W-:-:S04]  /*4ac0*/  VIADD R4, R10, 0x1 ;  /* 0x000000010a047836 */ /* 0x000fc80000000000 */
[----:B------:R-:W2:Y:S01]  /*4ad0*/  SHFL.IDX PT, R11, R20, RZ, 0x1c1f ;  /* 0x001c1fff140b7589 */ /* 0x000ea200000e0000 */
[----:B------:R-:W-:-:S05]  /*4ae0*/  IMAD R4, R19, -0x2, R4 ;  /* 0xfffffffe13047824 */ /* 0x000fca00078e0204 */
[----:B------:R-:W-:-:S05]  /*4af0*/  IADD3 R4, -R17, R4, R18 ;  /* 0x0000000411047210 */ /* 0x000fca0007ffe112 */
[C---:B------:R-:W-:Y:S02]  /*4b00*/  VIADD R15, R4.reuse, UR27 ;  /* 0x0000001b040f7c36 */ /* 0x040fe40008000000 */
[----:B------:R-:W-:Y:S02]  /*4b10*/  VIADD R14, R4, UR10 ;  /* 0x0000000a040e7c36 */ /* 0x000fe40008000000 */
[----:B--2---:R-:W-:Y:S02]  /*4b20*/  IMAD.IADD R13, R15, 0x1, R11 ;  /* 0x000000010f0d7824 */ /* 0x004fe400078e020b */
[----:B------:R-:W-:Y:S01]  /*4b30*/  IMAD.IADD R12, R11, 0x1, R14 ;  /* 0x000000010b0c7824 */ /* 0x000fe200078e020e */
        /* <DEDUP_REMOVED lines=13> */
.L_x_11574:
[----:B------:R-:W-:-:S05]  /*4c10*/  IMAD.U32 R21, RZ, RZ, UR28 ;  /* 0x0000001cff157e24 */ /* 0x000fca000f8e00ff */
[----:B------:R-:W-:-:S13]  /*4c20*/  ISETP.NE.AND P1, PT, R21, 0x1, PT ;  /* 0x000000011500780c */ /* 0x000fda0003f25270 */
[----:B------:R-:W2:Y:S02]  /*4c30*/  @P1 LDC.64 R4, c[0x0][0x9e8] ;  /* 0x00027a00ff041b82 */ /* 0x000ea40000000a00 */
[----:B--2---:R-:W-:-:S05]  /*4c40*/  @P1 IMAD.HI.U32 R4, R11, R4, RZ ;  /* 0x000000040b041227 */ /* 0x004fca00078e00ff */
[----:B------:R-:W-:-:S07]  /*4c50*/  @P1 SHF.R.U32.HI R11, RZ, R5, R4 ;  /* 0x00000005ff0b1219 */ /* 0x000fce0000011604 */
.L_x_11575:
[----:B------:R-:W-:Y:S05]  /*4c60*/  BSYNC B0 ;  /* 0x0000000000007941 */ /* 0x000fea0003800000 */
.L_x_11573:
[----:B------:R-:W-:-:S04]  /*4c70*/  IMAD R4, R19, -0x2, R10 ;  /* 0xfffffffe13047824 */ /* 0x000fc800078e020a */
[----:B------:R-:W-:-:S05]  /*4c80*/  IMAD R4, R11, R21, R4 ;  /* 0x000000150b047224 */ /* 0x000fca00078e0204 */
[----:B------:R-:W-:Y:S02]  /*4c90*/  VIADDMNMX R13, R4, R21, R13, PT ;  /* 0x00000015040d7246 */ /* 0x000fe4000380010d */
[----:B------:R-:W-:-:S07]  /*4ca0*/  VIMNMX R12, R12, R4, !PT ;  /* 0x000000040c0c7248 */ /* 0x000fce0007fe0100 */
.L_x_11572:
[----:B------:R-:W-:Y:S02]  /*4cb0*/  ISETP.GE.AND P2, PT, R10, 0x1, PT ;  /* 0x000000010a00780c */ /* 0x000fe40003f46270 */
[----:B------:R-:W-:Y:S02]  /*4cc0*/  LOP3.LUT R16, R16, 0xfffbffff, RZ, 0xc0, !PT ;  /* 0xfffbffff10107812 */ /* 0x000fe400078ec0ff */
[----:B------:R-:W-:Y:S02]  /*4cd0*/  ISETP.GE.AND P1, PT, R10, 0x2, PT ;  /* 0x000000020a00780c */ /* 0x000fe40003f26270 */
        /* <DEDUP_REMOVED lines=148> */
.L_x_11578:
[----:B------:R-:W-:-:S05]  /*5620*/  IMAD.U32 R12, RZ, RZ, UR28 ;  /* 0x0000001cff0c7e24 */ /* 0x000fca000f8e00ff */
[----:B------:R-:W-:-:S13]  /*5630*/  ISETP.NE.AND P6, PT, R12, 0x1, PT ;  /* 0x000000010c00780c */ /* 0x000fda0003fc5270 */
[----:B------:R-:W2:Y:S02]  /*5640*/  @P6 LDC.64 R4, c[0x0][0x9e8] ;  /* 0x00027a00ff046b82 */ /* 0x000ea40000000a00 */
[----:B--2---:R-:W-:-:S05]  /*5650*/  @P6 IMAD.HI.U32 R4, R13, R4, RZ ;  /* 0x000000040d046227 */ /* 0x004fca00078e00ff */
[----:B------:R-:W-:-:S07]  /*5660*/  @P6 SHF.R.U32.HI R13, RZ, R5, R4 ;  /* 0x00000005ff0d6219 */ /* 0x000fce0000011604 */
.L_x_11579:
[----:B------:R-:W-:Y:S05]  /*5670*/  BSYNC B0 ;  /* 0x0000000000007941 */ /* 0x000fea0003800000 */
.L_x_11577:
[----:B------:R-:W-:-:S04]  /*5680*/  IMAD R10, R19, -0x2, R10 ;  /* 0xfffffffe130a7824 */ /* 0x000fc800078e020a */
[----:B------:R-:W-:-:S05]  /*5690*/  IMAD R13, R13, R12, R10 ;  /* 0x0000000c0d0d7224 */ /* 0x000fca00078e020a */
[----:B------:R-:W-:Y:S02]  /*56a0*/  VIADDMNMX R15, R13, R12, R15, PT ;  /* 0x0000000c0d0f7246 */ /* 0x000fe4000380010f */
[----:B------:R-:W-:-:S07]  /*56b0*/  VIMNMX R14, R14, R13, !PT ;  /* 0x0000000d0e0e7248 */ /* 0x000fce0007fe0100 */
.L_x_11576:
        /* <DEDUP_REMOVED lines=435> */
[----:B---3--:R-:W-:-:S07]  /*71f0*/  FADD.FTZ R178, R182, R13 ;  /* 0x0000000db6b27221 */ /* 0x008fce0000010000 */
[----:B------:R-:W3:Y:S01]  /*7200*/  MUFU.EX2 R0, R187 ;  /* 0x000000bb00007308 */ /* 0x000ee20000000800 */
[----:B0-----:R-:W-:-:S07]  /*7210*/  FADD.FTZ R178, R183, R178 ;  /* 0x000000b2b7b27221 */ /* 0x001fce0000010000 */
[----:B------:R0:W4:Y:S01]  /*7220*/  MUFU.EX2 R171, R167 ;  /* 0x000000a700ab7308 */ /* 0x0001220000000800 */
[----:B--2---:R-:W-:-:S07]  /*7230*/  FADD.FTZ R13, R169, R178 ;  /* 0x000000b2a90d7221 */ /* 0x004fce0000010000 */
[----:B------:R-:W2:Y:S01]  /*7240*/  MUFU.EX2 R20, R191 ;  /* 0x000000bf00147308 */ /* 0x000ea20000000800 */
[C---:B---3--:R-:W-:Y:S01]  /*7250*/  FADD.FTZ R178, R0.reuse, R13 ;  /* 0x0000000d00b27221 */ /* 0x048fe20000010000 */
[----:B------:R-:W-:Y:S02]  /*7260*/  F2FP.BF16.F32.PACK_AB R169, R0, R169 ;  /* 0x000000a900a9723e */ /* 0x000fe400000010ff */
[----:B0-----:R-:W-:-:S04]  /*7270*/  F2FP.BF16.F32.PACK_AB R167, R183, R182 ;  /* 0x000000b6b7a7723e */ /* 0x001fc800000010ff */
[----:B------:R-:W0:Y:S01]  /*7280*/  MUFU.EX2 R173, R194 ;  /* 0x000000c200ad7308 */ /* 0x000e220000000800 */
[----:B----4-:R-:W-:-:S07]  /*7290*/  FADD.FTZ R13, R171, R178 ;  /* 0x000000b2ab0d7221 */ /* 0x010fce0000010000 */
[----:B------:R-:W3:Y:S01]  /*72a0*/  MUFU.EX2 R176, R195 ;  /* 0x000000c300b07308 */ /* 0x000ee20000000800 */
[C---:B--2---:R-:W-:Y:S01]  /*72b0*/  FADD.FTZ R180, R20.reuse, R13 ;  /* 0x0000000d14b47221 */ /* 0x044fe20000010000 */
[----:B------:R-:W-:-:S06]  /*72c0*/  F2FP.BF16.F32.PACK_AB R171, R20, R171 ;  /* 0x000000ab14ab723e */ /* 0x000fcc00000010ff */
[----:B------:R-:W2:Y:S01]  /*72d0*/  MUFU.EX2 R175, R198 ;  /* 0x000000c600af7308 */ /* 0x000ea20000000800 */
[----:B0-----:R-:W-:-:S07]  /*72e0*/  FADD.FTZ R13, R173, R180 ;  /* 0x000000b4ad0d7221 */ /* 0x001fce0000010000 */
[----:B------:R-:W0:Y:S01]  /*72f0*/  MUFU.EX2 R178, R189 ;  /* 0x000000bd00b27308 */ /* 0x000e220000000800 */
[C---:B---3--:R-:W-:Y:S01]  /*7300*/  FADD.FTZ R8, R176.reuse, R13 ;  /* 0x0000000db0087221 */ /* 0x048fe20000010000 */
[----:B------:R-:W-:-:S03]  /*7310*/  F2FP.BF16.F32.PACK_AB R173, R176, R173 ;  /* 0x000000adb0ad723e */ /* 0x000fc600000010ff */
[----:B--2---:R-:W-:-:S04]  /*7320*/  FADD.FTZ R9, R175, R8 ;  /* 0x00000008af097221 */ /* 0x004fc80000010000 */
[C---:B0-----:R-:W-:Y:S01]  /*7330*/  FADD.FTZ R0, R178.reuse, R9 ;  /* 0x00000009b2007221 */ /* 0x041fe20000010000 */
[----:B------:R-:W-:Y:S01]  /*7340*/  F2FP.BF16.F32.PACK_AB R175, R178, R175 ;  /* 0x000000afb2af723e */ /* 0x000fe200000010ff */
[----:B------:R-:W-:Y:S06]  /*7350*/  @!P0 BRA `(.L_x_11580) ;  /* 0x0000000000048947 */ /* 0x000fec0003800000 */
[----:B------:R-:W-:Y:S01]  /*7360*/  BPT.TRAP 0x1 ;  /* 0x000000040000795c */ /* 0x000fe20000300000 */
.L_x_11580:
[----:B------:R0:W2:Y:S01]  /*7370*/  SYNCS.PHASECHK.TRANS64.TRYWAIT P1, [UR25+0x22850], R7 ;  /* 0x02285007ff0075a7 */ /* 0x0000a20008020159 */
[----:B------:R-:W-:Y:S05]  /*7380*/  @!P0 BRA `(.L_x_11581) ;  /* 0x0000000000048947 */ /* 0x000fea0003800000 */
[----:B------:R-:W-:Y:S01]  /*7390*/  BPT.TRAP 0x1 ;  /* 0x000000040000795c */ /* 0x000fe20000300000 */
.L_x_11581:
[----:B------:R-:W-:Y:S01]  /*73a0*/  VIADD R8, R215, 0x8 ;  /* 0x00000008d7087836 */ /* 0x000fe20000000000 */
[----:B--2---:R-:W-:Y:S06]  /*73b0*/  @P1 BRA `(.L_x_11582) ;  /* 0x0000000000081947 */ /* 0x004fec0003800000 */
[----:B------:R-:W2:Y:S02]  /*73c0*/  SYNCS.PHASECHK.TRANS64.TRYWAIT P1, [UR25+0x22850], R7 ;  /* 0x02285007ff0075a7 */ /* 0x000ea40008020159 */
[----:B--2---:R-:W-:Y:S05]  /*73d0*/  @!P1 BRA `(.L_x_11583) ;  /* 0x000000e400909947 */ /* 0x004fea0003800000 */
.L_x_11582:
        /* <DEDUP_REMOVED lines=39> */
.L_x_11584:
        /* <DEDUP_REMOVED lines=8> */
.L_x_11566:
[----:B------:R-:W-:Y:S01]  /*76d0*/  ISETP.NE.AND P2, PT, R206, 0x1, PT ;  /* 0x00000001ce00780c */ /* 0x000fe20003f45270 */
[----:B------:R-:W-:Y:S01]  /*76e0*/  UIADD3 UR10, UR43, 0x7f, URZ ;  /* 0x0000007f2b0a7890 */ /* 0x000fe2000fffe03f */
[----:B--2---:R-:W-:Y:S02]  /*76f0*/  IADD3 R10, R18, 0x1, -R17 ;  /* 0x00000001120a7810 */ /* 0x004fe40007ffe811 */
[----:B------:R-:W-:-:S09]  /*7700*/  LOP3.LUT P1, RZ, R16, 0x80000, RZ, 0xc0, !PT ;  /* 0x0008000010ff7812 */ /* 0x000fd2000782c0ff */
[----:B01----:R-:W0:Y:S08]  /*7710*/  @P2 LDC R7, c[0x0][0x44c] ;  /* 0x00011300ff072b82 */ /* 0x003e300000000800 */
[----:B------:R-:W1:Y:S01]  /*7720*/  @P2 LDC R9, c[0x0][0x450] ;  /* 0x00011400ff092b82 */ /* 0x000e620000000800 */
[----:B0-----:R-:W-:-:S04]  /*7730*/  @P2 IMAD.HI.U32 R8, R7, UR10, RZ ;  /* 0x0000000a07082c27 */ /* 0x001fc8000f8e00ff */
[----:B------:R-:W-:Y:S01]  /*7740*/  IMAD.U32 R7, RZ, RZ, UR10 ;  /* 0x0000000aff077e24 */ /* 0x000fe2000f8e00ff */
[----:B-1----:R-:W-:-:S05]  /*7750*/  @P2 SHF.R.U32.HI R7, RZ, R9, R8 ;  /* 0x00000009ff072219 */ /* 0x002fca0000011608 */
        /* <DEDUP_REMOVED lines=16> */
.L_x_11587:
[----:B------:R-:W-:Y:S02]  /*7860*/  ULDC UR15, c[0x0][0x9e4] ;  /* 0x00027900000f7ab9 */ /* 0x000fe40000000800 */
[----:B------:R-:W-:-:S11]  /*7870*/  UISETP.NE.AND UP0, UPT, UR15, 0x1, UPT ;  /* 0x000000010f00788c */ /* 0x000fd6000bf05270 */
[----:B------:R-:W-:Y:S02]  /*7880*/  @UP0 ULDC.64 UR18, c[0x0][0x9e8] ;  /* 0x00027a0000120ab9 */ /* 0x000fe40000000a00 */
[----:B------:R-:W-:-:S04]  /*7890*/  UIMAD.WIDE.U32 UR10, UR7, UR18, URZ ;  /* 0x00000012070a72a5 */ /* 0x000fc8000f8e003f */
[----:B------:R-:W-:-:S12]  /*78a0*/  @UP0 USHF.R.U32.HI UR7, URZ, UR19, UR11 ;  /* 0x000000133f070299 */ /* 0x000fd8000801160b */
.L_x_11588:
[----:B------:R-:W-:-:S04]  /*78b0*/  UIMAD UR7, UR7, UR15, URZ ;  /* 0x0000000f070772a4 */ /* 0x000fc8000f8e023f */
[----:B------:R-:W-:-:S04]  /*78c0*/  UISETP.LT.AND UP0, UPT, UR14, UR7, UPT ;  /* 0x000000070e00728c */ /* 0x000fc8000bf01270 */
[----:B------:R-:W-:-:S12]  /*78d0*/  USEL UR14, UR14, UR7, !UP0 ;  /* 0x000000070e0e7287 */ /* 0x000fd8000c000000 */
.L_x_11586:
        /* <DEDUP_REMOVED lines=12> */
.L_x_11600:
[----:B------:R-:W-:Y:S01]  /*79a0*/  UIADD3 UR38, UR38, 0x1, URZ ;  /* 0x0000000126267890 */ /* 0x000fe2000fffe03f */
[C---:B------:R-:W-:Y:S01]  /*79b0*/  ISETP.GT.AND P1, PT, R8.reuse, UR7, PT ;  /* 0x0000000708007c0c */ /* 0x040fe2000bf24270 */
[----:B------:R-:W-:Y:S02]  /*79c0*/  VIADD R8, R8, 0xffffffff ;  /* 0xffffffff08087836 */ /* 0x000fe40000000000 */
[----:B------:R-:W-:-:S04]  /*79d0*/  UISETP.NE.AND UP0, UPT, UR38, 0x2, UPT ;  /* 0x000000022600788c */ /* 0x000fc8000bf05270 */
[----:B------:R-:W-:Y:S02]  /*79e0*/  USEL UR10, URZ, 0x1, UP0 ;  /* 0x000000013f0a7887 */ /* 0x000fe40008000000 */
[----:B------:R-:W-:Y:S02]  /*79f0*/  USEL UR38, UR38, URZ, UP0 ;  /* 0x0000003f26267287 */ /* 0x000fe40008000000 */
[----:B------:R-:W-:Y:S01]  /*7a00*/  ULOP3.LUT UR37, UR37, UR10, URZ, 0x3c, !UPT ;  /* 0x0000000a25257292 */ /* 0x000fe2000f8e3c3f */
[----:B0-----:R-:W-:Y:S11]  /*7a10*/  @!P0 BRA `(.L_x_11590) ;  /* 0x0000000000048947 */ /* 0x001ff60003800000 */
[----:B------:R-:W-:Y:S01]  /*7a20*/  BPT.TRAP 0x1 ;  /* 0x000000040000795c */ /* 0x000fe20000300000 */
.L_x_11590:
        /* <DEDUP_REMOVED lines=9> */
.L_x_11591:
[----:B-1----:R-:W-:Y:S05]  /*7ac0*/  @P2 BRA `(.L_x_11592) ;  /* 0x0000000000082947 */ /* 0x002fea0003800000 */
[----:B------:R-:W1:Y:S02]  /*7ad0*/  SYNCS.PHASECHK.TRANS64.TRYWAIT P2, [UR25+0x22830], R6 ;  /* 0x02283006ff0075a7 */ /* 0x000e640008040159 */
[----:B-1----:R-:W-:Y:S05]  /*7ae0*/  @!P2 BRA `(.L_x_11593) ;  /* 0x000000dc00e4a947 */ /* 0x002fea0003800000 */
.L_x_11592:
        /* <DEDUP_REMOVED lines=26> */
.L_x_11594:
        /* <DEDUP_REMOVED lines=63> */
[----:B------:R-:W2:Y:S01]  /*8080*/  MUFU.EX2 R7, R7 ;  /* 0x0000000700077308 */ /* 0x000ea20000000800 */
        /* <DEDUP_REMOVED lines=11> */
[----:B------:R-:W-:Y:S01]  /*8140*/  FFMA.FTZ R196, R196, UR6, -R10 ;  /* 0x00000006c4c47c23 */ /* 0x000fe2000801080a */
[----:B------:R-:W-:-:S03]  /*8150*/  FMNMX.FTZ R12, R190, R5, !PT ;  /* 0x00000005be0c7209 */ /* 0x000fc60007810000 */
[----:B------:R-:W4:Y:S01]  /*8160*/  MUFU.EX2 R20, R20 ;  /* 0x0000001400147308 */ /* 0x000f220000000800 */
[----:B------:R-:W-:Y:S01]  /*8170*/  FMNMX.FTZ R5, R191, R12, !PT ;  /* 0x0000000cbf057209 */ /* 0x000fe20007810000 */
[-C--:B--2---:R-:W-:Y:S01]  /*8180*/  FMUL.FTZ R24, R24, R7.reuse ;  /* 0x0000000718187220 */ /* 0x084fe20000410000 */
[-C--:B------:R-:W-:Y:S01]  /*8190*/  FMUL.FTZ R25, R25, R7.reuse ;  /* 0x0000000719197220 */ /* 0x080fe20000410000 */
[----:B------:R-:W-:Y:S01]  /*81a0*/  FMUL.FTZ R28, R28, R7 ;  /* 0x000000071c1c7220 */ /* 0x000fe20000410000 */
[----:B------:R-:W-:Y:S01]  /*81b0*/  FMNMX.FTZ R12, R194, R5, !PT ;  /* 0x00000005c20c7209 */ /* 0x000fe20007810000 */
[-C--:B------:R-:W-:Y:S01]  /*81c0*/  FMUL.FTZ R29, R29, R7.reuse ;  /* 0x000000071d1d7220 */ /* 0x080fe20000410000 */
[-C--:B------:R-:W-:Y:S01]  /*81d0*/  FMUL.FTZ R32, R32, R7.reuse ;  /* 0x0000000720207220 */ /* 0x080fe20000410000 */
[----:B------:R-:W2:Y:S01]  /*81e0*/  MUFU.EX2 R21, R21 ;  /* 0x0000001500157308 */ /* 0x000ea20000000800 */
[----:B------:R-:W-:Y:S01]  /*81f0*/  FMNMX.FTZ R5, R195, R12, !PT ;  /* 0x0000000cc3057209 */ /* 0x000fe20007810000 */
[-C--:B------:R-:W-:Y:S01]  /*8200*/  FMUL.FTZ R33, R33, R7.reuse ;  /* 0x0000000721217220 */ /* 0x080fe20000410000 */
[-C--:B------:R-:W-:Y:S01]  /*8210*/  FMUL.FTZ R36, R36, R7.reuse ;  /* 0x0000000724247220 */ /* 0x080fe20000410000 */
[----:B------:R-:W-:Y:S01]  /*8220*/  FMUL.FTZ R37, R37, R7 ;  /* 0x0000000725257220 */ /* 0x000fe20000410000 */
[----:B------:R-:W-:Y:S01]  /*8230*/  FMNMX.FTZ R12, R198, R5, !PT ;  /* 0x00000005c60c7209 */ /* 0x000fe20007810000 */
[-C--:B------:R-:W-:Y:S01]  /*8240*/  FMUL.FTZ R40, R40, R7.reuse ;  /* 0x0000000728287220 */ /* 0x080fe20000410000 */
[-C--:B------:R-:W-:Y:S01]  /*8250*/  FMUL.FTZ R41, R41, R7.reuse ;  /* 0x0000000729297220 */ /* 0x080fe20000410000 */
[----:B------:R-:W5:Y:S01]  /*8260*/  MUFU.EX2 R153, R153 ;  /* 0x0000009900997308 */ /* 0x000f620000000800 */
[----:B------:R-:W-:Y:S01]  /*8270*/  FMNMX.FTZ R12, R199, R12, !PT ;  /* 0x0000000cc70c7209 */ /* 0x000fe20007810000 */
[-C--:B------:R-:W-:Y:S01]  /*8280*/  FMUL.FTZ R44, R44, R7.reuse ;  /* 0x000000072c2c7220 */ /* 0x080fe20000410000 */
[-C--:B------:R-:W-:Y:S01]  /*8290*/  FMUL.FTZ R45, R45, R7.reuse ;  /* 0x000000072d2d7220 */ /* 0x080fe20000410000 */
[-C--:B------:R-:W-:Y:S01]  /*82a0*/  FMUL.FTZ R48, R48, R7.reuse ;  /* 0x0000000730307220 */ /* 0x080fe20000410000 */
[-C--:B------:R-:W-:Y:S01]  /*82b0*/  FMUL.FTZ R49, R49, R7.reuse ;  /* 0x0000000731317220 */ /* 0x080fe20000410000 */
[----:B------:R-:W0:Y:S01]  /*82c0*/  SHFL.BFLY PT, R5, R12, 0x2, 0x1f ;  /* 0x0c401f000c057f89 */ /* 0x000e2200000e0000 */
        /* <DEDUP_REMOVED lines=24> */
[--C-:B------:R-:W-:Y:S01]  /*8450*/  FFMA.FTZ R12, R188, UR6, -R10.reuse ;  /* 0x00000006bc0c7c23 */ /* 0x100fe2000801080a */
[----:B------:R-:W-:Y:S01]  /*8460*/  MUFU.EX2 R161, R161 ;  /* 0x000000a100a17308 */ /* 0x000fe20000000800 */
[----:B------:R-:W-:Y:S01]  /*8470*/  FFMA.FTZ R10, R197, UR6, -R10 ;  /* 0x00000006c50a7c23 */ /* 0x000fe2000801080a */
        /* <DEDUP_REMOVED lines=25> */
[----:B0-----:R-:W-:Y:S01]  /*8610*/  FMNMX.FTZ R5, R11, R184, !PT ;  /* 0x000000b80b057209 */ /* 0x001fe20007810000 */
        /* <DEDUP_REMOVED lines=18> */
[----:B---3--:R-:W-:Y:S01]  /*8740*/  FFMA.FTZ R175, R7, R2, R152 ;  /* 0x0000000207af7223 */ /* 0x008fe20000010098 */
[--C-:B------:R-:W-:Y:S01]  /*8750*/  FFMA.FTZ R159, R166, UR6, -R193.reuse ;  /* 0x00000006a69f7c23 */ /* 0x100fe200080108c1 */
[--C-:B------:R-:W-:Y:S01]  /*8760*/  FFMA.FTZ R188, R167, UR6, -R193.reuse ;  /* 0x00000006a7bc7c23 */ /* 0x100fe200080108c1 */
[----:B------:R-:W-:Y:S01]  /*8770*/  FFMA.FTZ R167, R179, UR6, -R193 ;  /* 0x00000006b3a77c23 */ /* 0x000fe200080108c1 */
[----:B------:R-:W0:Y:S01]  /*8780*/  MUFU.EX2 R184, R184 ;  /* 0x000000b800b87308 */ /* 0x000e220000000800 */
[----:B----4-:R-:W-:Y:S01]  /*8790*/  FADD.FTZ R154, R20, R175 ;  /* 0x000000af149a7221 */ /* 0x010fe20000010000 */
[--C-:B------:R-:W-:Y:S01]  /*87a0*/  FFMA.FTZ R175, R183, UR6, -R193.reuse ;  /* 0x00000006b7af7c23 */ /* 0x100fe200080108c1 */
[--C-:B------:R-:W-:Y:S01]  /*87b0*/  FFMA.FTZ R171, R171, UR6, -R193.reuse ;  /* 0x00000006abab7c23 */ /* 0x100fe200080108c1 */
[--C-:B------:R-:W-:Y:S01]  /*87c0*/  FFMA.FTZ R163, R174, UR6, -R193.reuse ;  /* 0x00000006aea37c23 */ /* 0x100fe200080108c1 */
[----:B--2---:R-:W-:Y:S01]  /*87d0*/  FADD.FTZ R154, R21, R154 ;  /* 0x0000009a159a7221 */ /* 0x004fe20000010000 */
[--C-:B------:R-:W-:Y:S01]  /*87e0*/  FFMA.FTZ R166, R178, UR6, -R193.reuse ;  /* 0x00000006b2a67c23 */ /* 0x100fe200080108c1 */
[--C-:B------:R-:W-:Y:S01]  /*87f0*/  FFMA.FTZ R182, R182, UR6, -R193.reuse ;  /* 0x00000006b6b67c23 */ /* 0x100fe200080108c1 */
[----:B------:R-:W2:Y:S01]  /*8800*/  MUFU.EX2 R155, R155 ;  /* 0x0000009b009b7308 */ /* 0x000ea20000000800 */
[----:B-----5:R-:W-:Y:S01]  /*8810*/  FADD.FTZ R183, R153, R154 ;  /* 0x0000009a99b77221 */ /* 0x020fe20000010000 */
[--C-:B------:R-:W-:Y:S01]  /*8820*/  FFMA.FTZ R190, R190, UR6, -R193.reuse ;  /* 0x00000006bebe7c23 */ /* 0x100fe200080108c1 */
[----:B------:R-:W-:Y:S01]  /*8830*/  FFMA.FTZ R191, R191, UR6, -R193 ;  /* 0x00000006bfbf7c23 */ /* 0x000fe200080108c1 */
[----:B------:R-:W-:Y:S01]  /*8840*/  F2FP.BF16.F32.PACK_AB R152, R20, R152 ;  /* 0x000000981498723e */ /* 0x000fe200000010ff */
[----:B-1----:R-:W-:Y:S01]  /*8850*/  FADD.FTZ R154, R156, R183 ;  /* 0x000000b79c9a7221 */ /* 0x002fe20000010000 */
[----:B------:R-:W-:Y:S01]  /*8860*/  F2FP.BF16.F32.PACK_AB R156, R157, R156 ;  /* 0x0000009c9d9c723e */ /* 0x000fe200000010ff */
[--C-:B------:R-:W-:Y:S01]  /*8870*/  FFMA.FTZ R194, R194, UR6, -R193.reuse ;  /* 0x00000006c2c27c23 */ /* 0x100fe200080108c1 */
[----:B------:R-:W1:Y:S01]  /*8880*/  MUFU.EX2 R185, R185 ;  /* 0x000000b900b97308 */ /* 0x000e620000000800 */
[----:B0-----:R-:W-:Y:S01]  /*8890*/  FFMA.FTZ R2, R9, R0, R184 ;  /* 0x0000000009027223 */ /* 0x001fe200000100b8 */
[----:B------:R-:W-:Y:S01]  /*88a0*/  FADD.FTZ R154, R157, R154 ;  /* 0x0000009a9d9a7221 */ /* 0x000fe20000010000 */
[--C-:B------:R-:W-:Y:S01]  /*88b0*/  FFMA.FTZ R195, R195, UR6, -R193.reuse ;  /* 0x00000006c3c37c23 */ /* 0x100fe200080108c1 */
[--C-:B------:R-:W-:Y:S01]  /*88c0*/  FFMA.FTZ R198, R198, UR6, -R193.reuse ;  /* 0x00000006c6c67c23 */ /* 0x100fe200080108c1 */
[-C--:B------:R-:W-:Y:S01]  /*88d0*/  FMUL.FTZ R144, R144, R7.reuse ;  /* 0x0000000790907220 */ /* 0x080fe20000410000 */
[----:B------:R-:W-:Y:S01]  /*88e0*/  FADD.FTZ R154, R15, R154 ;  /* 0x0000009a0f9a7221 */ /* 0x000fe20000010000 */
[-C--:B------:R-:W-:Y:S01]  /*88f0*/  FMUL.FTZ R145, R145, R7.reuse ;  /* 0x0000000791917220 */ /* 0x080fe20000410000 */
[----:B------:R-:W0:Y:S01]  /*8900*/  MUFU.EX2 R192, R192 ;  /* 0x000000c000c07308 */ /* 0x000e220000000800 */
[----:B--2---:R-:W-:Y:S01]  /*8910*/  FADD.FTZ R2, R155, R2 ;  /* 0x000000029b027221 */ /* 0x004fe20000010000 */
[-C--:B------:R-:W-:Y:S01]  /*8920*/  FMUL.FTZ R148, R148, R7.reuse ;  /* 0x0000000794947220 */ /* 0x080fe20000410000 */
[----:B------:R-:W-:Y:S01]  /*8930*/  FMUL.FTZ R149, R149, R7 ;  /* 0x0000000795957220 */ /* 0x000fe20000410000 */
[-C--:B------:R-:W-:Y:S01]  /*8940*/  FMUL.FTZ R26, R26, R9.reuse ;  /* 0x000000091a1a7220 */ /* 0x080fe20000410000 */
[-C--:B------:R-:W-:Y:S01]  /*8950*/  FMUL.FTZ R27, R27, R9.reuse ;  /* 0x000000091b1b7220 */ /* 0x080fe20000410000 */
[-C--:B------:R-:W-:Y:S01]  /*8960*/  FMUL.FTZ R30, R30, R9.reuse ;  /* 0x000000091e1e7220 */ /* 0x080fe20000410000 */
[-C--:B------:R-:W-:Y:S01]  /*8970*/  FMUL.FTZ R31, R31, R9.reuse ;  /* 0x000000091f1f7220 */ /* 0x080fe20000410000 */
[----:B------:R-:W2:Y:S01]  /*8980*/  MUFU.EX2 R158, R158 ;  /* 0x0000009e009e7308 */ /* 0x000ea20000000800 */
[----:B-1----:R-:W-:Y:S01]  /*8990*/  FADD.FTZ R179, R185, R2 ;  /* 0x00000002b9b37221 */ /* 0x002fe20000010000 */
[----:B------:R-:W-:Y:S01]  /*89a0*/  FFMA.FTZ R2, R186, UR6, -R193 ;  /* 0x00000006ba027c23 */ /* 0x000fe200080108c1 */
[-C--:B------:R-:W-:Y:S01]  /*89b0*/  FMUL.FTZ R34, R34, R9.reuse ;  /* 0x0000000922227220 */ /* 0x080fe20000410000 */
[-C--:B------:R-:W-:Y:S01]  /*89c0*/  FMUL.FTZ R35, R35, R9.reuse ;  /* 0x0000000923237220 */ /* 0x080fe20000410000 */
[-C--:B------:R-:W-:Y:S01]  /*89d0*/  FMUL.FTZ R38, R38, R9.reuse ;  /* 0x0000000926267220 */ /* 0x080fe20000410000 */
[-C--:B------:R-:W-:Y:S01]  /*89e0*/  FMUL.FTZ R39, R39, R9.reuse ;  /* 0x0000000927277220 */ /* 0x080fe20000410000 */
[-C--:B------:R-:W-:Y:S01]  /*89f0*/  FMUL.FTZ R42, R42, R9.reuse ;  /* 0x000000092a2a7220 */ /* 0x080fe20000410000 */
[----:B------:R-:W1:Y:S01]  /*8a00*/  MUFU.EX2 R189, R189 ;  /* 0x000000bd00bd7308 */ /* 0x000e620000000800 */
[----:B0-----:R-:W-:Y:S01]  /*8a10*/  FADD.FTZ R197, R192, R179 ;  /* 0x000000b3c0c57221 */ /* 0x001fe20000010000 */
[--C-:B------:R-:W-:Y:S01]  /*8a20*/  FFMA.FTZ R179, R187, UR6, -R193.reuse ;  /* 0x00000006bbb37c23 */ /* 0x100fe200080108c1 */
[----:B------:R-:W-:Y:S01]  /*8a30*/  FADD.FTZ R187, R161, R154 ;  /* 0x0000009aa1bb7221 */ /* 0x000fe20000010000 */
[----:B------:R-:W-:Y:S01]  /*8a40*/  FFMA.FTZ R193, R199, UR6, -R193 ;  /* 0x00000006c7c17c23 */ /* 0x000fe200080108c1 */
[-C--:B------:R-:W-:Y:S01]  /*8a50*/  FMUL.FTZ R43, R43, R9.reuse ;  /* 0x000000092b2b7220 */ /* 0x080fe20000410000 */
[-C--:B------:R-:W-:Y:S01]  /*8a60*/  FMUL.FTZ R46, R46, R9.reuse ;  /* 0x000000092e2e7220 */ /* 0x080fe20000410000 */
[----:B------:R-:W-:Y:S01]  /*8a70*/  FADD.FTZ R154, R160, R187 ;  /* 0x000000bba09a7221 */ /* 0x000fe20000010000 */
[----:B------:R-:W0:Y:S01]  /*8a80*/  MUFU.EX2 R159, R159 ;  /* 0x0000009f009f7308 */ /* 0x000e220000000800 */
[----:B--2---:R-:W-:Y:S01]  /*8a90*/  FADD.FTZ R174, R158, R197 ;  /* 0x000000c59eae7221 */ /* 0x004fe20000010000 */
[----:B------:R-:W-:Y:S01]  /*8aa0*/  F2FP.BF16.F32.PACK_AB R160, R165, R160 ;  /* 0x000000a0a5a0723e */ /* 0x000fe200000010ff */
        /* <DEDUP_REMOVED lines=8> */
[----:B------:R-:W-:Y:S01]  /*8b30*/  FMUL.FTZ R58, R58, R9 ;  /* 0x000000093a3a7220 */ /* 0x000fe20000410000 */
[----:B------:R-:W-:Y:S01]  /*8b40*/  F2FP.BF16.F32.PACK_AB R158, R161, R15 ;  /* 0x0000000fa19e723e */ /* 0x000fe200000010ff */
        /* <DEDUP_REMOVED lines=20> */
[----:B-1----:R-:W-:Y:S01]  /*8c90*/  FADD.FTZ R174, R162, R183 ;  /* 0x000000b7a2ae7221 */ /* 0x002fe20000010000 */
[----:B------:R-:W-:Y:S01]  /*8ca0*/  FADD.FTZ R183, R165, R154 ;  /* 0x0000009aa5b77221 */ /* 0x000fe20000010000 */
[----:B------:R-:W-:Y:S01]  /*8cb0*/  F2FP.BF16.F32.PACK_AB R154, R153, R21 ;  /* 0x00000015999a723e */ /* 0x000fe200000010ff */
[----:B------:R-:W-:Y:S01]  /*8cc0*/  FMUL.FTZ R87, R87, R9 ;  /* 0x0000000957577220 */ /* 0x000fe20000410000 */
[----:B------:R-:W-:Y:S01]  /*8cd0*/  F2FP.BF16.F32.PACK_AB R153, R155, R184 ;  /* 0x000000b89b99723e */ /* 0x000fe200000010ff */
[----:B------:R-:W-:Y:S01]  /*8ce0*/  FADD.FTZ R178, R14, R183 ;  /* 0x000000b70eb27221 */ /* 0x000fe20000010000 */
[----:B------:R-:W-:Y:S01]  /*8cf0*/  F2FP.BF16.F32.PACK_AB R155, R192, R185 ;  /* 0x000000b9c09b723e */ /* 0x000fe200000010ff */
[----:B------:R-:W1:Y:S01]  /*8d00*/  MUFU.EX2 R170, R170 ;  /* 0x000000aa00aa7308 */ /* 0x000e620000000800 */
[----:B0-----:R-:W-:Y:S01]  /*8d10*/  FADD.FTZ R174, R171, R174 ;  /* 0x000000aeabae7221 */ /* 0x001fe20000010000 */
[----:B------:R-:W-:Y:S01]  /*8d20*/  FADD.FTZ R183, R169, R178 ;  /* 0x000000b2a9b77221 */ /* 0x000fe20000010000 */
[----:B------:R-:W-:Y:S01]  /*8d30*/  F2FP.BF16.F32.PACK_AB R161, R171, R162 ;  /* 0x000000a2aba1723e */ /* 0x000fe200000010ff */
[-C--:B------:R-:W-:Y:S01]  /*8d40*/  FMUL.FTZ R90, R90, R9.reuse ;  /* 0x000000095a5a7220 */ /* 0x080fe20000410000 */
[----:B------:R-:W-:Y:S01]  /*8d50*/  F2FP.BF16.F32.PACK_AB R162, R169, R14 ;  /* 0x0000000ea9a2723e */ /* 0x000fe200000010ff */
        /* <DEDUP_REMOVED lines=43> */
[C---:B0-----:R-:W-:Y:S01]  /*9010*/  FADD.FTZ R15, R167.reuse, R178 ;  /* 0x000000b2a70f7221 */ /* 0x041fe20000010000 */
[----:B------:R-:W-:Y:S01]  /*9020*/  F2FP.BF16.F32.PACK_AB R165, R167, R166 ;  /* 0x000000a6a7a5723e */ /* 0x000fe200000010ff */
[----:B------:R-:W-:-:S05]  /*9030*/  FMUL.FTZ R151, R151, R9 ;  /* 0x0000000997977220 */ /* 0x000fca0000410000 */
        /* <DEDUP_REMOVED lines=43> */
[----:B0-----:R-:W-:-:S04]  /*92f0*/  FADD.FTZ R0, R198, R13 ;  /* 0x0000000dc6007221 */ /* 0x001fc80000010000 */
[C---:B--2---:R-:W-:Y:S01]  /*9300*/  FADD.FTZ R0, R175.reuse, R0 ;  /* 0x00000000af007221 */ /* 0x044fe20000010000 */
[----:B------:R-:W-:Y:S01]  /*9310*/  F2FP.BF16.F32.PACK_AB R175, R175, R198 ;  /* 0x000000c6afaf723e */ /* 0x000fe200000010ff */
[C---:B-1----:R-:W-:Y:S01]  /*9320*/  FADD.FTZ R2, R10.reuse, R15 ;  /* 0x0000000f0a027221 */ /* 0x042fe20000010000 */
[----:B------:R-:W-:Y:S01]  /*9330*/  F2FP.BF16.F32.PACK_AB R174, R10, R11 ;  /* 0x0000000b0aae723e */ /* 0x000fe200000010ff */
[----:B------:R-:W-:Y:S06]  /*9340*/  @!P0 BRA `(.L_x_11595) ;  /* 0x0000000000048947 */ /* 0x000fec0003800000 */
[----:B------:R-:W-:Y:S01]  /*9350*/  BPT.TRAP 0x1 ;  /* 0x000000040000795c */ /* 0x000fe20000300000 */
.L_x_11595:
[----:B------:R0:W1:Y:S01]  /*9360*/  SYNCS.PHASECHK.TRANS64.TRYWAIT P2, [UR25+0x22850], R6 ;  /* 0x02285006ff0075a7 */ /* 0x0000620008040159 */
[----:B------:R-:W-:Y:S05]  /*9370*/  @!P0 BRA `(.L_x_11596) ;  /* 0x0000000000048947 */ /* 0x000fea0003800000 */
[----:B------:R-:W-:Y:S01]  /*9380*/  BPT.TRAP 0x1 ;  /* 0x000000040000795c */ /* 0x000fe20000300000 */
.L_x_11596:
[----:B------:R-:W-:Y:S01]  /*9390*/  VIADD R7, R215, 0x8 ;  /* 0x00000008d7077836 */ /* 0x000fe20000000000 */
[----:B-1----:R-:W-:Y:S06]  /*93a0*/  @P2 BRA `(.L_x_11597) ;  /* 0x0000000000082947 */ /* 0x002fec0003800000 */
[----:B------:R-:W1:Y:S02]  /*93b0*/  SYNCS.PHASECHK.TRANS64.TRYWAIT P2, [UR25+0x22850], R6 ;  /* 0x02285006ff0075a7 */ /* 0x000e640008040159 */
[----:B-1----:R-:W-:Y:S05]  /*93c0*/  @!P2 BRA `(.L_x_11598) ;  /* 0x000000c400c4a947 */ /* 0x002fea0003800000 */
.L_x_11597:
        /* <DEDUP_REMOVED lines=39> */
.L_x_11599:
[----:B------:R-:W-:Y:S01]  /*9640*/  UIADD3 UR25, UR25, 0x22860, URZ ;  /* 0x0002286019197890 */ /* 0x000fe2000fffe03f */
[----:B-1----:R-:W-:Y:S02]  /*9650*/  IMAD.MOV.U32 R9, RZ, RZ, R5 ;  /* 0x000000ffff097224 */ /* 0x002fe400078e0005 */
[----:B------:R-:W-:Y:S01]  /*9660*/  IMAD.MOV.U32 R7, RZ, RZ, R4 ;  /* 0x000000ffff077224 */ /* 0x000fe200078e0004 */
[----:B------:R-:W-:-:S09]  /*9670*/  UPRMT UR25, UR24, 0x654, UR25 ;  /* 0x0000065418197896 */ /* 0x000fd20008000019 */
[----:B------:R-:W-:Y:S01]  /*9680*/  SYNCS.ARRIVE.TRANS64.RED.A1T0 RZ, [UR25], RZ ;  /* 0x000000ffffff79a7 */ /* 0x000fe20008100419 */
[----:B------:R-:W-:Y:S05]  /*9690*/  @P1 BRA `(.L_x_11600) ;  /* 0xffffffe000c01947 */ /* 0x000fea000383ffff */
[----:B0-----:R-:W-:-:S07]  /*96a0*/  IMAD.MOV.U32 R6, RZ, RZ, R8 ;  /* 0x000000ffff067224 */ /* 0x001fce00078e0008 */
.L_x_11589:
        /* <DEDUP_REMOVED lines=8> */
.L_x_11620:
[----:B------:R-:W-:-:S04]  /*9730*/  UIADD3 UR38, UR38, 0x1, URZ ;  /* 0x0000000126267890 */ /* 0x000fc8000fffe03f */
[----:B------:R-:W-:-:S04]  /*9740*/  UISETP.NE.AND UP0, UPT, UR38, 0x2, UPT ;  /* 0x000000022600788c */ /* 0x000fc8000bf05270 */
[----:B------:R-:W-:Y:S02]  /*9750*/  USEL UR7, URZ, 0x1, UP0 ;  /* 0x000000013f077887 */ /* 0x000fe40008000000 */
[----:B------:R-:W-:Y:S02]  /*9760*/  USEL UR38, UR38, URZ, UP0 ;  /* 0x0000003f26267287 */ /* 0x000fe40008000000 */
[----:B------:R-:W-:Y:S01]  /*9770*/  ULOP3.LUT UR37, UR37, UR7, URZ, 0x3c, !UPT ;  /* 0x0000000725257292 */ /* 0x000fe2000f8e3c3f */
[----:B012---:R-:W-:Y:S11]  /*9780*/  @!P0 BRA `(.L_x_11602) ;  /* 0x0000000000048947 */ /* 0x007ff60003800000 */
[----:B------:R-:W-:Y:S01]  /*9790*/  BPT.TRAP 0x1 ;  /* 0x000000040000795c */ /* 0x000fe20000300000 */
.L_x_11602:
        /* <DEDUP_REMOVED lines=9> */
.L_x_11603:
[----:B-1----:R-:W-:Y:S05]  /*9830*/  @P1 BRA `(.L_x_11604) ;  /* 0x0000000000081947 */ /* 0x002fea0003800000 */
[----:B------:R-:W1:Y:S02]  /*9840*/  SYNCS.PHASECHK.TRANS64.TRYWAIT P1, [UR24+0x22830], R7 ;  /* 0x02283007ff0075a7 */ /* 0x000e640008020158 */
[----:B-1----:R-:W-:Y:S05]  /*9850*/  @!P1 BRA `(.L_x_11605) ;  /* 0x000000c000b89947 */ /* 0x002fea0003800000 */
.L_x_11604:
        /* <DEDUP_REMOVED lines=26> */
.L_x_11606:
[----:B------:R-:W-:Y:S01]  /*9a00*/  ISETP.NE.AND P2, PT, R206, 0x1, PT ;  /* 0x00000001ce00780c */ /* 0x000fe20003f45270 */
[----:B------:R-:W-:Y:S01]  /*9a10*/  VIADD R20, R23, UR43 ;  /* 0x0000002b17147c36 */ /* 0x000fe20008000000 */
[----:B------:R-:W-:Y:S01]  /*9a20*/  UIADD3 UR10, UR24, 0x22840, URZ ;  /* 0x00022840180a7890 */ /* 0x000fe2000fffe03f */
[----:B------:R-:W-:Y:S01]  /*9a30*/  IMAD R10, R6, -0x60, RZ ;  /* 0xffffffa0060a7824 */ /* 0x000fe200078e02ff */
[----:B------:R-:W-:Y:S02]  /*9a40*/  LOP3.LUT P1, RZ, R16, 0x80000, RZ, 0xc0, !PT ;  /* 0x0008000010ff7812 */ /* 0x000fe4000782c0ff */
[----:B------:R-:W-:-:S07]  /*9a50*/  UPRMT UR10, UR7, 0x654, UR10 ;  /* 0x00000654070a7896 */ /* 0x000fce000800000a */
[----:B------:R-:W3:Y:S08]  /*9a60*/  @P2 LDC R5, c[0x0][0x44c] ;  /* 0x00011300ff052b82 */ /* 0x000ef00000000800 */
[----:B-1----:R-:W1:Y:S01]  /*9a70*/  @P2 LDC R4, c[0x0][0x450] ;  /* 0x00011400ff042b82 */ /* 0x002e620000000800 */
[----:B------:R-:W-:Y:S01]  /*9a80*/  SYNCS.ARRIVE.TRANS64.RED.A1T0 RZ, [UR10], RZ ;  /* 0x000000ffffff79a7 */ /* 0x000fe2000810040a */
[----:B------:R-:W-:Y:S01]  /*9a90*/  ULOP3.LUT UR10, URZ, UR26, URZ, 0x33, !UPT ;  /* 0x0000001a3f0a7292 */ /* 0x000fe2000f8e333f */
[----:B---3--:R-:W-:-:S05]  /*9aa0*/  @P2 IMAD.HI.U32 R5, R20, R5, RZ ;  /* 0x0000000514052227 */ /* 0x008fca00078e00ff */
[----:B-1----:R-:W-:Y:S01]  /*9ab0*/  @P2 SHF.R.U32.HI R20, RZ, R4, R5 ;  /* 0x00000004ff142219 */ /* 0x002fe20000011605 */
[----:B------:R-:W-:-:S04]  /*9ac0*/  VIADD R4, R10, 0x1 ;  /* 0x000000010a047836 */ /* 0x000fc80000000000 */
[----:B------:R-:W1:Y:S01]  /*9ad0*/  SHFL.IDX PT, R11, R20, RZ, 0x1c1f ;  /* 0x001c1fff140b7589 */ /* 0x000e6200000e0000 */
[----:B------:R-:W-:-:S05]  /*9ae0*/  IMAD R4, R19, -0x2, R4 ;  /* 0xfffffffe13047824 */ /* 0x000fca00078e0204 */
[----:B------:R-:W-:-:S05]  /*9af0*/  IADD3 R4, -R17, R4, R18 ;  /* 0x0000000411047210 */ /* 0x000fca0007ffe112 */
[C---:B------:R-:W-:Y:S02]  /*9b00*/  VIADD R15, R4.reuse, UR27 ;  /* 0x0000001b040f7c36 */ /* 0x040fe40008000000 */
[----:B------:R-:W-:Y:S02]  /*9b10*/  VIADD R14, R4, UR10 ;  /* 0x0000000a040e7c36 */ /* 0x000fe40008000000 */
[----:B-1----:R-:W-:Y:S02]  /*9b20*/  IMAD.IADD R13, R15, 0x1, R11 ;  /* 0x000000010f0d7824 */ /* 0x002fe400078e020b */
        /* <DEDUP_REMOVED lines=14> */
.L_x_11609:
[----:B------:R-:W-:-:S05]  /*9c10*/  IMAD.U32 R21, RZ, RZ, UR25 ;  /* 0x00000019ff157e24 */ /* 0x000fca000f8e00ff */
[----:B------:R-:W-:-:S13]  /*9c20*/  ISETP.NE.AND P1, PT, R21, 0x1, PT ;  /* 0x000000011500780c */ /* 0x000fda0003f25270 */
[----:B------:R-:W1:Y:S02]  /*9c30*/  @P1 LDC.64 R4, c[0x0][0x9e8] ;  /* 0x00027a00ff041b82 */ /* 0x000e640000000a00 */
[----:B-1----:R-:W-:-:S05]  /*9c40*/  @P1 IMAD.HI.U32 R4, R11, R4, RZ ;  /* 0x000000040b041227 */ /* 0x002fca00078e00ff */
[----:B------:R-:W-:-:S07]  /*9c50*/  @P1 SHF.R.U32.HI R11, RZ, R5, R4 ;  /* 0x00000005ff0b1219 */ /* 0x000fce0000011604 */
.L_x_11610:
[----:B------:R-:W-:Y:S05]  /*9c60*/  BSYNC B0 ;  /* 0x0000000000007941 */ /* 0x000fea0003800000 */
.L_x_11608:
[----:B------:R-:W-:-:S04]  /*9c70*/  IMAD R4, R19, -0x2, R10 ;  /* 0xfffffffe13047824 */ /* 0x000fc800078e020a */
[----:B------:R-:W-:-:S05]  /*9c80*/  IMAD R4, R11, R21, R4 ;  /* 0x000000150b047224 */ /* 0x000fca00078e0204 */
[----:B------:R-:W-:Y:S02]  /*9c90*/  VIADDMNMX R13, R4, R21, R13, PT ;  /* 0x00000015040d7246 */ /* 0x000fe4000380010d */
[----:B------:R-:W-:-:S07]  /*9ca0*/  VIMNMX R12, R12, R4, !PT ;  /* 0x000000040c0c7248 */ /* 0x000fce0007fe0100 */
.L_x_11607:
        /* <DEDUP_REMOVED lines=133> */
[----:B------:R-:W1:Y:S02]  /*a500*/  SHFL.IDX PT, R13, R20, 0x1, 0x1c1f ;  /* 0x003c1f00140d7f89 */ /* 0x000e6400000e0000 */
[----:B------:R-:W-:Y:S02]  /*a510*/  FSEL R197, R197, -INF , !P6 ;  /* 0xff800000c5c57808 */ /* 0x000fe40007000000 */
[----:B------:R-:W-:Y:S01]  /*a520*/  LOP3.LUT P6, RZ, R16, 0x80000, RZ, 0xc0, !PT ;  /* 0x0008000010ff7812 */ /* 0x000fe200078cc0ff */
[--C-:B-1----:R-:W-:Y:S02]  /*a530*/  IMAD.IADD R15, R15, 0x1, R13.reuse ;  /* 0x000000010f0f7824 */ /* 0x102fe400078e020d */
        /* <DEDUP_REMOVED lines=14> */
.L_x_11613:
[----:B------:R-:W-:-:S05]  /*a620*/  IMAD.U32 R12, RZ, RZ, UR25 ;  /* 0x00000019ff0c7e24 */ /* 0x000fca000f8e00ff */
[----:B------:R-:W-:-:S13]  /*a630*/  ISETP.NE.AND P6, PT, R12, 0x1, PT ;  /* 0x000000010c00780c */ /* 0x000fda0003fc5270 */
[----:B------:R-:W1:Y:S02]  /*a640*/  @P6 LDC.64 R4, c[0x0][0x9e8] ;  /* 0x00027a00ff046b82 */ /* 0x000e640000000a00 */
[----:B-1----:R-:W-:-:S05]  /*a650*/  @P6 IMAD.HI.U32 R4, R13, R4, RZ ;  /* 0x000000040d046227 */ /* 0x002fca00078e00ff */
[----:B------:R-:W-:-:S07]  /*a660*/  @P6 SHF.R.U32.HI R13, RZ, R5, R4 ;  /* 0x00000005ff0d6219 */ /* 0x000fce0000011604 */
.L_x_11614:
[----:B------:R-:W-:Y:S05]  /*a670*/  BSYNC B0 ;  /* 0x0000000000007941 */ /* 0x000fea0003800000 */
.L_x_11612:
[----:B------:R-:W-:-:S04]  /*a680*/  IMAD R10, R19, -0x2, R10 ;  /* 0xfffffffe130a7824 */ /* 0x000fc800078e020a */
[----:B------:R-:W-:-:S05]  /*a690*/  IMAD R13, R13, R12, R10 ;  /* 0x0000000c0d0d7224 */ /* 0x000fca00078e020a */
[----:B------:R-:W-:Y:S02]  /*a6a0*/  VIADDMNMX R15, R13, R12, R15, PT ;  /* 0x0000000c0d0f7246 */ /* 0x000fe4000380010f */
[----:B------:R-:W-:-:S07]  /*a6b0*/  VIMNMX R14, R14, R13, !PT ;  /* 0x0000000d0e0e7248 */ /* 0x000fce0007fe0100 */
.L_x_11611:
        /* <DEDUP_REMOVED lines=60> */
[----:B------:R-:W1:Y:S01]  /*aa80*/  SHFL.BFLY PT, R4, R5, 0x2, 0x1f ;  /* 0x0c401f0005047f89 */ /* 0x000e6200000e0000 */
        /* <DEDUP_REMOVED lines=14> */
[----:B-1----:R-:W-:Y:S02]  /*ab70*/  FMNMX.FTZ R12, R5, R4, !PT ;  /* 0x00000004050c7209 */ /* 0x002fe40007810000 */
[C---:B------:R-:W-:Y:S02]  /*ab80*/  ISETP.GT.AND P1, PT, R14.reuse, 0x30, !P1 ;  /* 0x000000300e00780c */ /* 0x040fe40004f24270 */
[----:B------:R-:W-:Y:S01]  /*ab90*/  ISETP.GT.AND P4, PT, R14, 0x51, !P4 ;  /* 0x000000510e00780c */ /* 0x000fe20006784270 */
[----:B------:R-:W1:Y:S01]  /*aba0*/  SHFL.BFLY PT, R13, R12, 0x1, 0x1f ;  /* 0x0c201f000c0d7f89 */ /* 0x000e6200000e0000 */
        /* <DEDUP_REMOVED lines=13> */
[----:B-1----:R-:W-:-:S02]  /*ac80*/  FMNMX.FTZ R4, R12, R13, !PT ;  /* 0x0000000d0c047209 */ /* 0x002fc40007810000 */
        /* <DEDUP_REMOVED lines=69> */
[----:B-1----:R-:W-:Y:S01]  /*b0e0*/  FFMA.FTZ R169, R184, UR6, -R10 ;  /* 0x00000006b8a97c23 */ /* 0x002fe2000801080a */
        /* <DEDUP_REMOVED lines=16> */
[--C-:B-1----:R-:W-:Y:S01]  /*b1f0*/  FFMA.FTZ R161, R177, UR6, -R10.reuse ;  /* 0x00000006b1a17c23 */ /* 0x102fe2000801080a */
[--C-:B------:R-:W-:Y:S01]  /*b200*/  FFMA.FTZ R177, R192, UR6, -R10.reuse ;  /* 0x00000006c0b17c23 */ /* 0x100fe2000801080a */
[----:B------:R-:W1:Y:S05]  /*b210*/  SHFL.BFLY PT, R176, R5, 0x2, 0x1f ;  /* 0x0c401f0005b07f89 */ /* 0x000e6a00000e0000 */
        /* <DEDUP_REMOVED lines=12> */
[----:B-1----:R-:W-:Y:S01]  /*b2e0*/  FMNMX.FTZ R184, R5, R176, !PT ;  /* 0x000000b005b87209 */ /* 0x002fe20007810000 */
[--C-:B------:R-:W-:Y:S01]  /*b2f0*/  FFMA.FTZ R176, R189, UR6, -R10.reuse ;  /* 0x00000006bdb07c23 */ /* 0x100fe2000801080a */
[----:B------:R-:W-:Y:S01]  /*b300*/  FFMA.FTZ R10, R197, UR6, -R10 ;  /* 0x00000006c50a7c23 */ /* 0x000fe2000801080a */
        /* <DEDUP_REMOVED lines=26> */
[----:B-1----:R-:W-:Y:S01]  /*b4b0*/  FMNMX.FTZ R5, R184, R5, !PT ;  /* 0x00000005b8057209 */ /* 0x002fe20007810000 */
        /* <DEDUP_REMOVED lines=8> */
[----:B------:R-:W1:Y:S01]  /*b540*/  MUFU.EX2 R168, R168 ;  /* 0x000000a800a87308 */ /* 0x000e620000000800 */
        /* <DEDUP_REMOVED lines=29> */
[----:B-1----:R-:W-:Y:S01]  /*b720*/  F2FP.BF16.F32.PACK_AB R166, R168, R165 ;  /* 0x000000a5a8a6723e */ /* 0x002fe200000010ff */
[----:B------:R-:W-:Y:S01]  /*b730*/  FADD.FTZ R2, R20, R193 ;  /* 0x000000c114027221 */ /* 0x000fe20000010000 */
[--C-:B------:R-:W-:Y:S01]  /*b740*/  FFMA.FTZ R179, R179, UR6, -R189.reuse ;  /* 0x00000006b3b37c23 */ /* 0x100fe200080108bd */
[----:B------:R-:W1:Y:S01]  /*b750*/  MUFU.EX2 R176, R176 ;  /* 0x000000b000b07308 */ /* 0x000e620000000800 */
        /* <DEDUP_REMOVED lines=20> */
[----:B-1----:R-:W-:Y:S01]  /*b8a0*/  F2FP.BF16.F32.PACK_AB R170, R176, R173 ;  /* 0x000000adb0aa723e */ /* 0x002fe200000010ff */
[----:B------:R-:W-:Y:S01]  /*b8b0*/  FADD.FTZ R154, R164, R193 ;  /* 0x000000c1a49a7221 */ /* 0x000fe20000010000 */
[-C--:B------:R-:W-:Y:S01]  /*b8c0*/  FMUL.FTZ R105, R105, R8.reuse ;  /* 0x0000000869697220 */ /* 0x080fe20000410000 */
[-C--:B------:R-:W-:Y:S01]  /*b8d0*/  FMUL.FTZ R108, R108, R8.reuse ;  /* 0x000000086c6c7220 */ /* 0x080fe20000410000 */
[----:B------:R-:W1:Y:S01]  /*b8e0*/  MUFU.EX2 R10, R10 ;  /* 0x0000000a000a7308 */ /* 0x000e620000000800 */
        /* <DEDUP_REMOVED lines=40> */
[----:B-1----:R-:W-:Y:S01]  /*bb70*/  FADD.FTZ R2, R10, R13 ;  /* 0x0000000d0a027221 */ /* 0x002fe20000010000 */
[----:B----4-:R-:W-:Y:S01]  /*bb80*/  FFMA.FTZ R13, R14, R0, R185 ;  /* 0x000000000e0d7223 */ /* 0x010fe200000100b9 */
[----:B------:R-:W-:Y:S01]  /*bb90*/  FMUL.FTZ R149, R149, R8 ;  /* 0x0000000895957220 */ /* 0x000fe20000410000 */
[----:B------:R-:W-:Y:S01]  /*bba0*/  F2FP.BF16.F32.PACK_AB R164, R161, R164 ;  /* 0x000000a4a1a4723e */ /* 0x000fe200000010ff */
[----:B------:R-:W-:Y:S01]  /*bbb0*/  FMUL.FTZ R26, R26, R14 ;  /* 0x0000000e1a1a7220 */ /* 0x000fe20000410000 */
[C---:B---3--:R-:W-:Y:S01]  /*bbc0*/  FADD.FTZ R0, R184.reuse, R13 ;  /* 0x0000000db8007221 */ /* 0x048fe20000010000 */
[----:B------:R-:W-:Y:S01]  /*bbd0*/  F2FP.BF16.F32.PACK_AB R160, R157, R160 ;  /* 0x000000a09da0723e */ /* 0x000fe200000010ff */
[----:B------:R-:W1:Y:S01]  /*bbe0*/  MUFU.EX2 R159, R159 ;  /* 0x0000009f009f7308 */ /* 0x000e620000000800 */
        /* <DEDUP_REMOVED lines=56> */
[----:B-1----:R-:W-:Y:S01]  /*bf70*/  F2FP.BF16.F32.PACK_AB R174, R10, R181 ;  /* 0x000000b50aae723e */ /* 0x002fe200000010ff */
        /* <DEDUP_REMOVED lines=37> */
[----:B------:R-:W-:Y:S01]  /*c1d0*/  FMUL.FTZ R151, R151, R14 ;  /* 0x0000000e97977220 */ /* 0x000fe20000410000 */
[----:B------:R-:W1:Y:S01]  /*c1e0*/  MUFU.EX2 R169, R186 ;  /* 0x000000ba00a97308 */ /* 0x000e620000000800 */
[----:B---3--:R-:W-:-:S07]  /*c1f0*/  FADD.FTZ R178, R182, R13 ;  /* 0x0000000db6b27221 */ /* 0x008fce0000010000 */
[----:B------:R-:W3:Y:S01]  /*c200*/  MUFU.EX2 R0, R187 ;  /* 0x000000bb00007308 */ /* 0x000ee20000000800 */
[----:B0-----:R-:W-:-:S07]  /*c210*/  FADD.FTZ R178, R183, R178 ;  /* 0x000000b2b7b27221 */ /* 0x001fce0000010000 */
[----:B------:R0:W4:Y:S01]  /*c220*/  MUFU.EX2 R171, R167 ;  /* 0x000000a700ab7308 */ /* 0x0001220000000800 */
[----:B-1----:R-:W-:-:S07]  /*c230*/  FADD.FTZ R13, R169, R178 ;  /* 0x000000b2a90d7221 */ /* 0x002fce0000010000 */
[----:B------:R-:W1:Y:S01]  /*c240*/  MUFU.EX2 R20, R191 ;  /* 0x000000bf00147308 */ /* 0x000e620000000800 */
[C---:B---3--:R-:W-:Y:S01]  /*c250*/  FADD.FTZ R178, R0.reuse, R13 ;  /* 0x0000000d00b27221 */ /* 0x048fe20000010000 */
[----:B------:R-:W-:Y:S02]  /*c260*/  F2FP.BF16.F32.PACK_AB R169, R0, R169 ;  /* 0x000000a900a9723e */ /* 0x000fe400000010ff */
[----:B0-----:R-:W-:-:S04]  /*c270*/  F2FP.BF16.F32.PACK_AB R167, R183, R182 ;  /* 0x000000b6b7a7723e */ /* 0x001fc800000010ff */
[----:B------:R-:W0:Y:S01]  /*c280*/  MUFU.EX2 R173, R194 ;  /* 0x000000c200ad7308 */ /* 0x000e220000000800 */
[----:B----4-:R-:W-:-:S07]  /*c290*/  FADD.FTZ R13, R171, R178 ;  /* 0x000000b2ab0d7221 */ /* 0x010fce0000010000 */
[----:B------:R-:W3:Y:S01]  /*c2a0*/  MUFU.EX2 R176, R195 ;  /* 0x000000c300b07308 */ /* 0x000ee20000000800 */
[C---:B-1----:R-:W-:Y:S01]  /*c2b0*/  FADD.FTZ R180, R20.reuse, R13 ;  /* 0x0000000d14b47221 */ /* 0x042fe20000010000 */
[----:B------:R-:W-:-:S06]  /*c2c0*/  F2FP.BF16.F32.PACK_AB R171, R20, R171 ;  /* 0x000000ab14ab723e */ /* 0x000fcc00000010ff */
[----:B------:R-:W1:Y:S01]  /*c2d0*/  MUFU.EX2 R175, R198 ;  /* 0x000000c600af7308 */ /* 0x000e620000000800 */
[----:B0-----:R-:W-:-:S07]  /*c2e0*/  FADD.FTZ R13, R173, R180 ;  /* 0x000000b4ad0d7221 */ /* 0x001fce0000010000 */
[----:B------:R-:W0:Y:S01]  /*c2f0*/  MUFU.EX2 R178, R189 ;  /* 0x000000bd00b27308 */ /* 0x000e220000000800 */
[C---:B---3--:R-:W-:Y:S01]  /*c300*/  FADD.FTZ R8, R176.reuse, R13 ;  /* 0x0000000db0087221 */ /* 0x048fe20000010000 */
[----:B------:R-:W-:-:S03]  /*c310*/  F2FP.BF16.F32.PACK_AB R173, R176, R173 ;  /* 0x000000adb0ad723e */ /* 0x000fc600000010ff */
[----:B-1----:R-:W-:-:S04]  /*c320*/  FADD.FTZ R9, R175, R8 ;  /* 0x00000008af097221 */ /* 0x002fc80000010000 */
[C---:B0-----:R-:W-:Y:S01]  /*c330*/  FADD.FTZ R0, R178.reuse, R9 ;  /* 0x00000009b2007221 */ /* 0x041fe20000010000 */
[----:B------:R-:W-:Y:S01]  /*c340*/  F2FP.BF16.F32.PACK_AB R175, R178, R175 ;  /* 0x000000afb2af723e */ /* 0x000fe200000010ff */
[----:B------:R-:W-:Y:S06]  /*c350*/  @!P0 BRA `(.L_x_11615) ;  /* 0x0000000000048947 */ /* 0x000fec0003800000 */
[----:B------:R-:W-:Y:S01]  /*c360*/  BPT.TRAP 0x1 ;  /* 0x000000040000795c */ /* 0x000fe20000300000 */
.L_x_11615:
[----:B------:R0:W1:Y:S01]  /*c370*/  SYNCS.PHASECHK.TRANS64.TRYWAIT P1, [UR24+0x22850], R7 ;  /* 0x02285007ff0075a7 */ /* 0x0000620008020158 */
[----:B------:R-:W-:Y:S05]  /*c380*/  @!P0 BRA `(.L_x_11616) ;  /* 0x0000000000048947 */ /* 0x000fea0003800000 */
[----:B------:R-:W-:Y:S01]  /*c390*/  BPT.TRAP 0x1 ;  /* 0x000000040000795c */ /* 0x000fe20000300000 */
.L_x_11616:
[----:B------:R-:W-:Y:S01]  /*c3a0*/  VIADD R8, R215, 0x8 ;  /* 0x00000008d7087836 */ /* 0x000fe20000000000 */
[----:B-1----:R-:W-:Y:S06]  /*c3b0*/  @P1 BRA `(.L_x_11617) ;  /* 0x0000000000081947 */ /* 0x002fec0003800000 */
[----:B------:R-:W1:Y:S02]  /*c3c0*/  SYNCS.PHASECHK.TRANS64.TRYWAIT P1, [UR24+0x22850], R7 ;  /* 0x02285007ff0075a7 */ /* 0x000e640008020158 */
[----:B-1----:R-:W-:Y:S05]  /*c3d0*/  @!P1 BRA `(.L_x_11618) ;  /* 0x0000009400f09947 */ /* 0x002fea0003800000 */
.L_x_11617:
        /* <DEDUP_REMOVED lines=39> */
.L_x_11619:
        /* <DEDUP_REMOVED lines=8> */
.L_x_11601:
[----:B01----:R-:W0:Y:S01]  /*c6d0*/  SHFL.BFLY PT, R7, R2, 0x2, 0x1f ;  /* 0x0c401f0002077f89 */ /* 0x003e2200000e0000 */
[----:B------:R-:W-:Y:S01]  /*c6e0*/  IMAD.MOV.U32 R8, RZ, RZ, RZ ;  /* 0x000000ffff087224 */ /* 0x000fe200078e00ff */
[----:B------:R-:W-:Y:S01]  /*c6f0*/  UIADD3 UR38, UR38, 0x1, URZ ;  /* 0x0000000126267890 */ /* 0x000fe2000fffe03f */
[----:B------:R-:W-:Y:S01]  /*c700*/  IMAD.U32 R13, RZ, RZ, UR6 ;  /* 0x00000006ff0d7e24 */ /* 0x000fe2000f8e00ff */
[----:B------:R-:W1:Y:S01]  /*c710*/  SHFL.BFLY PT, R9, R0, 0x2, 0x1f ;  /* 0x0c401f0000097f89 */ /* 0x000e6200000e0000 */
[----:B------:R2:W-:Y:S06]  /*c720*/  BAR.ARV R3, 0x100 ;  /* 0x000400030000751d */ /* 0x0005ec0000002000 */
[----:B------:R-:W-:-:S02]  /*c730*/  UISETP.NE.AND UP0, UPT, UR38, 0x2, UPT ;  /* 0x000000022600788c */ /* 0x000fc4000bf05270 */
[----:B------:R-:W-:Y:S06]  /*c740*/  BAR.ARV 0x8, 0x180 ;  /* 0x0206000000007b1d */ /* 0x000fec0000002000 */
[----:B--2---:R-:W-:Y:S01]  /*c750*/  IMAD.MOV.U32 R3, RZ, RZ, -0x800000 ;  /* 0xff800000ff037424 */ /* 0x004fe200078e00ff */
[----:B------:R-:W-:Y:S01]  /*c760*/  USEL UR4, URZ, 0x1, UP0 ;  /* 0x000000013f047887 */ /* 0x000fe20008000000 */
[----:B0-----:R-:W-:Y:S01]  /*c770*/  FADD.FTZ R7, R7, R2 ;  /* 0x0000000207077221 */ /* 0x001fe20000010000 */
[----:B------:R-:W-:Y:S01]  /*c780*/  IMAD.MOV.U32 R2, RZ, RZ, -0x800000 ;  /* 0xff800000ff027424 */ /* 0x000fe200078e00ff */
[----:B------:R-:W-:Y:S01]  /*c790*/  PLOP3.LUT P0, PT, PT, PT, PT, 0x8, 0x0 ;  /* 0x000000000000781c */ /* 0x000fe20003f0e170 */
[----:B------:R-:W-:Y:S01]  /*c7a0*/  UIADD3 UR36, UR36, 0x1, URZ ;  /* 0x0000000124247890 */ /* 0x000fe2000fffe03f */
[----:B-1----:R-:W-:Y:S01]  /*c7b0*/  FADD.FTZ R9, R9, R0 ;  /* 0x0000000009097221 */ /* 0x002fe20000010000 */
[----:B------:R-:W0:Y:S01]  /*c7c0*/  SHFL.BFLY PT, R6, R7, 0x1, 0x1f ;  /* 0x0c201f0007067f89 */ /* 0x000e2200000e0000 */
[----:B------:R-:W-:Y:S01]  /*c7d0*/  IMAD.MOV.U32 R0, RZ, RZ, RZ ;  /* 0x000000ffff007224 */ /* 0x000fe200078e00ff */
[----:B------:R-:W-:-:S02]  /*c7e0*/  USEL UR38, UR38, URZ, UP0 ;  /* 0x0000003f26267287 */ /* 0x000fc40008000000 */
[----:B------:R-:W-:Y:S01]  /*c7f0*/  ULOP3.LUT UR37, UR37, UR4, URZ, 0x3c, !UPT ;  /* 0x0000000425257292 */ /* 0x000fe2000f8e3c3f */
[----:B0-----:R-:W-:Y:S01]  /*c800*/  FADD.FTZ R10, R7, R6 ;  /* 0x00000006070a7221 */ /* 0x001fe20000010000 */
[----:B------:R-:W-:Y:S01]  /*c810*/  IMAD.U32 R7, RZ, RZ, UR6 ;  /* 0x00000006ff077e24 */ /* 0x000fe2000f8e00ff */
[----:B------:R-:W0:Y:S03]  /*c820*/  SHFL.BFLY PT, R6, R9, 0x1, 0x1f ;  /* 0x0c201f0009067f89 */ /* 0x000e2600000e0000 */
[----:B------:R-:W-:-:S13]  /*c830*/  FSETP.NE.FTZ.AND P1, PT, R10, RZ, PT ;  /* 0x000000ff0a00720b */ /* 0x000fda0003f35000 */
[----:B------:R-:W1:Y:S01]  /*c840*/  @P1 MUFU.RCP R8, R10 ;  /* 0x0000000a00081308 */ /* 0x000e620000001000 */
[----:B------:R-:W-:Y:S01]  /*c850*/  @P1 FMUL.FTZ R7, R7, 0.69314718246459960938 ;  /* 0x3f31721807071820 */ /* 0x000fe20000410000 */
[----:B0-----:R-:W-:-:S06]  /*c860*/  FADD.FTZ R12, R9, R6 ;  /* 0x00000006090c7221 */ /* 0x001fcc0000010000 */
        /* <DEDUP_REMOVED lines=10> */
[----:B------:R-:W-:-:S04]  /*c910*/  FMUL.FTZ R40, R40, R8 ;  /* 0x0000000828287220 */ /* 0x000fc80000410000 */
[----:B------:R-:W-:Y:S01]  /*c920*/  @P2 MUFU.RCP R0, R12 ;  /* 0x0000000c00002308 */ /* 0x000fe20000001000 */
[-C--:B------:R-:W-:Y:S01]  /*c930*/  FMUL.FTZ R41, R41, R8.reuse ;  /* 0x0000000829297220 */ /* 0x080fe20000410000 */
[-C--:B------:R-:W-:Y:S01]  /*c940*/  FMUL.FTZ R44, R44, R8.reuse ;  /* 0x000000082c2c7220 */ /* 0x080fe20000410000 */
[-C--:B------:R-:W-:Y:S01]  /*c950*/  FMUL.FTZ R45, R45, R8.reuse ;  /* 0x000000082d2d7220 */ /* 0x080fe20000410000 */
        /* <DEDUP_REMOVED lines=53> */
[----:B------:R-:W-:Y:S01]  /*ccb0*/  @P2 FMUL.FTZ R13, R13, 0.69314718246459960938 ;  /* 0x3f3172180d0d2820 */ /* 0x000fe20000410000 */
[----:B0-----:R-:W-:Y:S01]  /*ccc0*/  @P1 FMUL.FTZ R6, R6, 0.69314718246459960938 ;  /* 0x3f31721806061820 */ /* 0x001fe20000410000 */
        /* <DEDUP_REMOVED lines=66> */
[----:B------:R-:W-:-:S07]  /*d0f0*/  @P2 FFMA.FTZ R3, R13, R5, R12 ;  /* 0x000000050d032223 */ /* 0x000fce000001000c */
.L_x_11542:
[----:B------:R-:W0:Y:S01]  /*d100*/  S2R R4, SR_CgaCtaId ;  /* 0x0000000000047919 */ /* 0x000e220000008800 */
[----:B------:R-:W-:Y:S01]  /*d110*/  MOV R17, 0x400 ;  /* 0x0000040000117802 */ /* 0x000fe20000000f00 */
[----:B------:R-:W-:Y:S01]  /*d120*/  BSSY B0, `(.L_x_11621) ;  /* 0x00002d5000007945 */ /* 0x000fe20003800000 */
[----:B------:R-:W-:Y:S02]  /*d130*/  BAR.SYNC.DEFER_BLOCKING 0x5, 0x180 ;  /* 0x0146000000007b1d */ /* 0x000fe40000010000 */
[----:B0-----:R-:W-:-:S05]  /*d140*/  LEA R17, R4, R17, 0x18 ;  /* 0x0000001104117211 */ /* 0x001fca00078ec0ff */
[----:B------:R-:W0:Y:S02]  /*d150*/  LDS.128 R4, [R17+0x228d0] ;  /* 0x0228d00011047984 */ /* 0x000e240000000c00 */
[----:B0-----:R-:W-:Y:S02]  /*d160*/  R2UR UR5, R5 ;  /* 0x00000000050572ca */ /* 0x001fe400000e0000 */
[----:B------:R-:W-:Y:S02]  /*d170*/  R2UR UR7, R6 ;  /* 0x00000000060772ca */ /* 0x000fe400000e0000 */
        /* <DEDUP_REMOVED lines=49> */
[C---:B------:R-:W-:Y:S01]  /*d490*/  IADD3 R187, P0, R110.reuse, 0x8020, RZ ;  /* 0x000080206ebb7810 */ /* 0x040fe20007f1e0ff */
[----:B------:R-:W-:Y:S01]  /*d4a0*/  IMAD.X R87, RZ, RZ, R111, P1 ;  /* 0x000000ffff577224 */ /* 0x000fe200008e066f */
[----:B------:R-:W-:-:S02]  /*d4b0*/  IADD3 R189, P4, R110, 0x8040, RZ ;  /* 0x000080406ebd7810 */ /* 0x000fc40007f9e0ff */
        /* <DEDUP_REMOVED lines=14> */
[----:B------:R-:W-:-:S02]  /*d5a0*/  LOP3.LUT R14, R173, 0x380, RZ, 0xc0, !PT ;  /* 0x00000380ad0e7812 */ /* 0x000fc400078ec0ff */
[----:B------:R-:W-:Y:S02]  /*d5b0*/  LOP3.LUT R20, R175, 0x380, RZ, 0xc0, !PT ;  /* 0x00000380af147812 */ /* 0x000fe400078ec0ff */
[----:B------:R-:W-:Y:S02]  /*d5c0*/  LOP3.LUT R30, R177, 0x380, RZ, 0xc0, !PT ;  /* 0x00000380b11e7812 */ /* 0x000fe400078ec0ff */
[----:B------:R-:W-:Y:S01]  /*d5d0*/  MOV R110, R110 ;  /* 0x0000006e006e7202 */ /* 0x000fe20000000f00 */
[----:B------:R-:W-:Y:S01]  /*d5e0*/  BAR.SYNC.DEFER_BLOCKING 0x1, 0x100 ;  /* 0x0044000000007b1d */ /* 0x000fe20000010000 */
[----:B------:R-:W-:Y:S02]  /*d5f0*/  LOP3.LUT R106, R4, 0x380, RZ, 0xc0, !PT ;  /* 0x00000380046a7812 */ /* 0x000fe400078ec0ff */
[----:B------:R-:W-:Y:S02]  /*d600*/  SHF.R.U64 R12, R12, 0x3, RZ ;  /* 0x000000030c0c7819 */ /* 0x000fe400000012ff */
[----:B------:R-:W-:-:S02]  /*d610*/  LOP3.LUT R38, R179, 0x380, RZ, 0xc0, !PT ;  /* 0x00000380b3267812 */ /* 0x000fc400078ec0ff */
[----:B------:R-:W-:Y:S02]  /*d620*/  LOP3.LUT R111, R18, 0x380, RZ, 0xc0, !PT ;  /* 0x00000380126f7812 */ /* 0x000fe400078ec0ff */
[----:B------:R-:W-:Y:S02]  /*d630*/  SHF.R.U64 R14, R14, 0x3, RZ ;  /* 0x000000030e0e7819 */ /* 0x000fe400000012ff */
[----:B------:R-:W-:Y:S02]  /*d640*/  LOP3.LUT R46, R181, 0x380, RZ, 0xc0, !PT ;  /* 0x00000380b52e7812 */ /* 0x000fe400078ec0ff */
[----:B------:R-:W-:Y:S02]  /*d650*/  SHF.R.U64 R20, R20, 0x3, RZ ;  /* 0x0000000314147819 */ /* 0x000fe400000012ff */
[----:B------:R-:W-:Y:S02]  /*d660*/  LOP3.LUT R54, R183, 0x380, RZ, 0xc0, !PT ;  /* 0x00000380b7367812 */ /* 0x000fe400078ec0ff */
[----:B------:R-:W-:-:S02]  /*d670*/  LOP3.LUT R90, R187, 0x380, RZ, 0xc0, !PT ;  /* 0x00000380bb5a7812 */ /* 0x000fc400078ec0ff */
[----:B------:R-:W-:Y:S02]  /*d680*/  SHF.R.U64 R30, R30, 0x3, RZ ;  /* 0x000000031e1e7819 */ /* 0x000fe400000012ff */
[----:B------:R-:W-:Y:S02]  /*d690*/  LOP3.LUT R86, R185, 0x380, RZ, 0xc0, !PT ;  /* 0x00000380b9567812 */ /* 0x000fe400078ec0ff */
[----:B------:R-:W-:Y:S01]  /*d6a0*/  LOP3.LUT R98, R191, 0x380, RZ, 0xc0, !PT ;  /* 0x00000380bf627812 */ /* 0x000fe200078ec0ff */
[----:B------:R0:W-:Y:S01]  /*d6b0*/  STSM.16.M88.4 [R110], R24 ;  /* 0x000000186e007844 */ /* 0x0001e20000000200 */
[----:B------:R-:W-:Y:S02]  /*d6c0*/  SHF.R.U64 R29, R106, 0x3, RZ ;  /* 0x000000036a1d7819 */ /* 0x000fe400000012ff */
[----:B------:R-:W-:Y:S02]  /*d6d0*/  LOP3.LUT R12, R12, R151, RZ, 0x3c, !PT ;  /* 0x000000970c0c7212 */ /* 0x000fe400078e3cff */
[----:B------:R-:W-:-:S02]  /*d6e0*/  SHF.R.U64 R38, R38, 0x3, RZ ;  /* 0x0000000326267819 */ /* 0x000fc400000012ff */
[----:B------:R-:W-:Y:S02]  /*d6f0*/  SHF.R.U64 R111, R111, 0x3, RZ ;  /* 0x000000036f6f7819 */ /* 0x000fe400000012ff */
[----:B------:R-:W-:Y:S02]  /*d700*/  LOP3.LUT R14, R14, R173, RZ, 0x3c, !PT ;  /* 0x000000ad0e0e7212 */ /* 0x000fe400078e3cff */
[----:B------:R-:W-:Y:S02]  /*d710*/  SHF.R.U64 R46, R46, 0x3, RZ ;  /* 0x000000032e2e7819 */ /* 0x000fe400000012ff */
[----:B------:R-:W-:Y:S02]  /*d720*/  LOP3.LUT R94, R189, 0x380, RZ, 0xc0, !PT ;  /* 0x00000380bd5e7812 */ /* 0x000fe400078ec0ff */
[----:B------:R-:W-:Y:S02]  /*d730*/  LOP3.LUT R20, R20, R175, RZ, 0x3c, !PT ;  /* 0x000000af14147212 */ /* 0x000fe400078e3cff */
[----:B------:R-:W-:-:S02]  /*d740*/  SHF.R.U64 R54, R54, 0x3, RZ ;  /* 0x0000000336367819 */ /* 0x000fc400000012ff */
[----:B------:R-:W-:Y:S02]  /*d750*/  SHF.R.U64 R90, R90, 0x3, RZ ;  /* 0x000000035a5a7819 */ /* 0x000fe400000012ff */
[----:B------:R-:W-:Y:S02]  /*d760*/  LOP3.LUT R30, R30, R177, RZ, 0x3c, !PT ;  /* 0x000000b11e1e7212 */ /* 0x000fe400078e3cff */
[----:B------:R-:W-:Y:S02]  /*d770*/  SHF.R.U64 R86, R86, 0x3, RZ ;  /* 0x0000000356567819 */ /* 0x000fe400000012ff */
[----:B------:R-:W-:Y:S02]  /*d780*/  LOP3.LUT R102, R193, 0x380, RZ, 0xc0, !PT ;  /* 0x00000380c1667812 */ /* 0x000fe400078ec0ff */
[----:B------:R-:W-:Y:S02]  /*d790*/  SHF.R.U64 R98, R98, 0x3, RZ ;  /* 0x0000000362627819 */ /* 0x000fe400000012ff */
[----:B------:R-:W-:-:S02]  /*d7a0*/  LOP3.LUT R106, R29, R4, RZ, 0x3c, !PT ;  /* 0x000000041d6a7212 */ /* 0x000fc400078e3cff */
[----:B------:R-:W-:Y:S02]  /*d7b0*/  LOP3.LUT R38, R38, R179, RZ, 0x3c, !PT ;  /* 0x000000b326267212 */ /* 0x000fe400078e3cff */
[----:B------:R-:W-:Y:S02]  /*d7c0*/  LOP3.LUT R4, R111, R18, RZ, 0x3c, !PT ;  /* 0x000000126f047212 */ /* 0x000fe400078e3cff */
[----:B------:R-:W-:Y:S02]  /*d7d0*/  MOV R28, R12 ;  /* 0x0000000c001c7202 */ /* 0x000fe40000000f00 */
[----:B------:R-:W-:Y:S02]  /*d7e0*/  LOP3.LUT R46, R46, R181, RZ, 0x3c, !PT ;  /* 0x000000b52e2e7212 */ /* 0x000fe400078e3cff */
[----:B------:R-:W-:Y:S01]  /*d7f0*/  SHF.R.U64 R94, R94, 0x3, RZ ;  /* 0x000000035e5e7819 */ /* 0x000fe200000012ff */
[----:B------:R0:W-:Y:S01]  /*d800*/  STSM.16.M88.4 [R28], R32 ;  /* 0x000000201c007844 */ /* 0x0001e20000000200 */
[----:B------:R-:W-:-:S02]  /*d810*/  MOV R18, R14 ;  /* 0x0000000e00127202 */ /* 0x000fc40000000f00 */
[----:B------:R-:W-:Y:S02]  /*d820*/  LOP3.LUT R54, R54, R183, RZ, 0x3c, !PT ;  /* 0x000000b736367212 */ /* 0x000fe400078e3cff */
[----:B------:R-:W-:Y:S01]  /*d830*/  LOP3.LUT R90, R90, R187, RZ, 0x3c, !PT ;  /* 0x000000bb5a5a7212 */ /* 0x000fe200078e3cff */
[----:B------:R0:W-:Y:S01]  /*d840*/  STSM.16.M88.4 [R18], R40 ;  /* 0x0000002812007844 */ /* 0x0001e20000000200 */
[----:B------:R-:W-:Y:S02]  /*d850*/  LOP3.LUT R151, R6, 0x380, RZ, 0xc0, !PT ;  /* 0x0000038006977812 */ /* 0x000fe400078ec0ff */
[----:B------:R-:W-:Y:S02]  /*d860*/  MOV R20, R20 ;  /* 0x0000001400147202 */ /* 0x000fe40000000f00 */
[----:B------:R-:W-:Y:S02]  /*d870*/  LOP3.LUT R86, R86, R185, RZ, 0x3c, !PT ;  /* 0x000000b956567212 */ /* 0x000fe400078e3cff */
[----:B------:R-:W-:Y:S01]  /*d880*/  SHF.R.U64 R102, R102, 0x3, RZ ;  /* 0x0000000366667819 */ /* 0x000fe200000012ff */
[----:B------:R0:W-:Y:S01]  /*d890*/  STSM.16.M88.4 [R20], R48 ;  /* 0x0000003014007844 */ /* 0x0001e20000000200 */
[----:B------:R-:W-:-:S02]  /*d8a0*/  LOP3.LUT R98, R98, R191, RZ, 0x3c, !PT ;  /* 0x000000bf62627212 */ /* 0x000fc400078e3cff */
[----:B------:R-:W-:Y:S02]  /*d8b0*/  MOV R30, R30 ;  /* 0x0000001e001e7202 */ /* 0x000fe40000000f00 */
[----:B------:R-:W-:Y:S02]  /*d8c0*/  F2FP.BF16.F32.PACK_AB R59, R63, R59 ;  /* 0x0000003b3f3b723e */ /* 0x000fe400000010ff */
[----:B------:R-:W-:Y:S02]  /*d8d0*/  F2FP.BF16.F32.PACK_AB R65, R9, R66 ;  /* 0x000000420941723e */ /* 0x000fe400000010ff */
[----:B------:R-:W-:Y:S01]  /*d8e0*/  F2FP.BF16.F32.PACK_AB R72, R73, R72 ;  /* 0x000000484948723e */ /* 0x000fe200000010ff */
[----:B------:R0:W-:Y:S01]  /*d8f0*/  STSM.16.M88.4 [R30], R56 ;  /* 0x000000381e007844 */ /* 0x0001e20000000200 */
[----:B------:R-:W-:Y:S02]  /*d900*/  MOV R38, R38 ;  /* 0x0000002600267202 */ /* 0x000fe40000000f00 */
[----:B------:R-:W-:-:S02]  /*d910*/  F2FP.BF16.F32.PACK_AB R66, R69, R68 ;  /* 0x000000444542723e */ /* 0x000fc400000010ff */
[----:B------:R-:W-:Y:S02]  /*d920*/  F2FP.BF16.F32.PACK_AB R67, R71, R67 ;  /* 0x000000434743723e */ /* 0x000fe400000010ff */
[----:B------:R-:W-:Y:S02]  /*d930*/  F2FP.BF16.F32.PACK_AB R73, R8, R74 ;  /* 0x0000004a0849723e */ /* 0x000fe400000010ff */
[----:B------:R-:W-:Y:S01]  /*d940*/  F2FP.BF16.F32.PACK_AB R80, R81, R80 ;  /* 0x000000505150723e */ /* 0x000fe200000010ff */
[----:B------:R0:W-:Y:S01]  /*d950*/  STSM.16.M88.4 [R38], R64 ;  /* 0x0000004026007844 */ /* 0x0001e20000000200 */
[----:B------:R-:W-:Y:S02]  /*d960*/  LOP3.LUT R94, R94, R189, RZ, 0x3c, !PT ;  /* 0x000000bd5e5e7212 */ /* 0x000fe400078e3cff */
[----:B------:R-:W-:Y:S02]  /*d970*/  MOV R46, R46 ;  /* 0x0000002e002e7202 */ /* 0x000fe40000000f00 */
        /* <DEDUP_REMOVED lines=8> */
[----:B------:R-:W-:Y:S02]  /*da00*/  F2FP.BF16.F32.PACK_AB R120, R121, R120 ;  /* 0x000000787978723e */ /* 0x000fe400000010ff */
[----:B------:R-:W-:Y:S02]  /*da10*/  F2FP.BF16.F32.PACK_AB R128, R129, R128 ;  /* 0x000000808180723e */ /* 0x000fe400000010ff */
[----:B------:R-:W-:Y:S02]  /*da20*/  F2FP.BF16.F32.PACK_AB R136, R137, R136 ;  /* 0x000000888988723e */ /* 0x000fe400000010ff */
[----:B------:R-:W-:Y:S01]  /*da30*/  F2FP.BF16.F32.PACK_AB R144, R145, R144 ;  /* 0x000000909190723e */ /* 0x000fe200000010ff */
[----:B------:R-:W-:Y:S01]  /*da40*/  ULDC UR10, c[0x0][0xa88] ;  /* 0x0002a200000a7ab9 */ /* 0x000fe20000000800 */
[----:B------:R-:W-:Y:S01]  /*da50*/  SHF.R.U64 R151, R151, 0x3, RZ ;  /* 0x0000000397977819 */ /* 0x000fe200000012ff */
[----:B------:R-:W-:Y:S01]  /*da60*/  UMOV UR4, URZ ;  /* 0x0000003f00047c82 */ /* 0x000fe20008000000 */
[----:B------:R-:W-:Y:S01]  /*da70*/  MOV R54, R54 ;  /* 0x0000003600367202 */ /* 0x000fe20000000f00 */
[----:B------:R-:W1:Y:S01]  /*da80*/  LDC R77, c[0x0][0xbe8] ;  /* 0x0002fa00ff4d7b82 */ /* 0x000e620000000800 */
[----:B------:R-:W-:-:S02]  /*da90*/  MOV R15, R90 ;  /* 0x0000005a000f7202 */ /* 0x000fc40000000f00 */
[----:B------:R-:W-:Y:S02]  /*daa0*/  F2FP.BF16.F32.PACK_AB R82, R85, R84 ;  /* 0x000000545552723e */ /* 0x000fe400000010ff */
[----:B------:R-:W-:Y:S02]  /*dab0*/  F2FP.BF16.F32.PACK_AB R83, R70, R62 ;  /* 0x0000003e4653723e */ /* 0x000fe400000010ff */
[----:B------:R-:W-:Y:S02]  /*dac0*/  LOP3.LUT R102, R102, R193, RZ, 0x3c, !PT ;  /* 0x000000c166667212 */ /* 0x000fe400078e3cff */
[----:B------:R-:W-:Y:S01]  /*dad0*/  MOV R86, R86 ;  /* 0x0000005600567202 */ /* 0x000fe20000000f00 */
[----:B------:R0:W-:Y:S01]  /*dae0*/  STSM.16.M88.4 [R54], R80 ;  /* 0x0000005036007844 */ /* 0x0001e20000000200 */
[----:B------:R-:W-:Y:S02]  /*daf0*/  MOV R14, R98 ;  /* 0x00000062000e7202 */ /* 0x000fe40000000f00 */
[----:B------:R-:W-:-:S02]  /*db00*/  F2FP.BF16.F32.PACK_AB R89, R159, R79 ;  /* 0x0000004f9f59723e */ /* 0x000fc400000010ff */
[----:B------:R-:W-:Y:S02]  /*db10*/  F2FP.BF16.F32.PACK_AB R90, R93, R92 ;  /* 0x0000005c5d5a723e */ /* 0x000fe400000010ff */
[----:B------:R-:W-:Y:S02]  /*db20*/  F2FP.BF16.F32.PACK_AB R91, R161, R160 ;  /* 0x000000a0a15b723e */ /* 0x000fe400000010ff */
[----:B------:R-:W-:Y:S02]  /*db30*/  MOV R13, R106 ;  /* 0x0000006a000d7202 */ /* 0x000fe40000000f00 */
[----:B------:R-:W-:Y:S01]  /*db40*/  F2FP.BF16.F32.PACK_AB R97, R163, R162 ;  /* 0x000000a2a361723e */ /* 0x000fe200000010ff */
[----:B------:R0:W-:Y:S01]  /*db50*/  STSM.16.M88.4 [R86], R88 ;  /* 0x0000005856007844 */ /* 0x0001e20000000200 */
[----:B------:R-:W-:Y:S02]  /*db60*/  F2FP.BF16.F32.PACK_AB R98, R101, R100 ;  /* 0x000000646562723e */ /* 0x000fe400000010ff */
[----:B------:R-:W-:-:S02]  /*db70*/  F2FP.BF16.F32.PACK_AB R99, R165, R164 ;  /* 0x000000a4a563723e */ /* 0x000fc400000010ff */
[----:B------:R-:W-:Y:S02]  /*db80*/  MOV R94, R94 ;  /* 0x0000005e005e7202 */ /* 0x000fe40000000f00 */
[----:B------:R-:W-:Y:S01]  /*db90*/  F2FP.BF16.F32.PACK_AB R105, R167, R166 ;  /* 0x000000a6a769723e */ /* 0x000fe200000010ff */
[----:B------:R0:W-:Y:S01]  /*dba0*/  STSM.16.M88.4 [R15], R96 ;  /* 0x000000600f007844 */ /* 0x0001e20000000200 */
[----:B------:R-:W-:Y:S02]  /*dbb0*/  F2FP.BF16.F32.PACK_AB R106, R109, R108 ;  /* 0x0000006c6d6a723e */ /* 0x000fe400000010ff */
[----:B------:R-:W-:Y:S02]  /*dbc0*/  F2FP.BF16.F32.PACK_AB R107, R169, R168 ;  /* 0x000000a8a96b723e */ /* 0x000fe400000010ff */
[----:B------:R-:W-:Y:S02]  /*dbd0*/  F2FP.BF16.F32.PACK_AB R113, R115, R114 ;  /* 0x000000727371723e */ /* 0x000fe400000010ff */
[----:B------:R-:W-:Y:S01]  /*dbe0*/  LOP3.LUT R6, R151, R6, RZ, 0x3c, !PT ;  /* 0x0000000697067212 */ /* 0x000fe200078e3cff */
[----:B------:R0:W-:Y:S01]  /*dbf0*/  STSM.16.M88.4 [R94], R104 ;  /* 0x000000685e007844 */ /* 0x0001e20000000200 */
[----:B------:R-:W-:-:S02]  /*dc00*/  F2FP.BF16.F32.PACK_AB R114, R117, R116 ;  /* 0x000000747572723e */ /* 0x000fc400000010ff */
[----:B------:R-:W-:Y:S02]  /*dc10*/  F2FP.BF16.F32.PACK_AB R115, R119, R118 ;  /* 0x000000767773723e */ /* 0x000fe400000010ff */
[----:B------:R-:W-:Y:S02]  /*dc20*/  F2FP.BF16.F32.PACK_AB R121, R123, R122 ;  /* 0x0000007a7b79723e */ /* 0x000fe400000010ff */
[----:B------:R-:W-:Y:S01]  /*dc30*/  MOV R102, R102 ;  /* 0x0000006600667202 */ /* 0x000fe20000000f00 */
        /* <DEDUP_REMOVED lines=20> */
[----:B------:R-:W-:-:S03]  /*dd80*/  PLOP3.LUT P0, PT, PT, PT, UP0, 0x80, 0x0 ;  /* 0x000000000000781c */ /* 0x000fc60003f0f008 */
[----:B------:R0:W-:Y:S01]  /*dd90*/  STSM.16.M88.4 [R6], R144 ;  /* 0x0000009006007844 */ /* 0x0001e20000000200 */
[----:B------:R-:W-:Y:S09]  /*dda0*/  BAR.SYNC.DEFER_BLOCKING 0x1, 0x100 ;  /* 0x0044000000007b1d */ /* 0x000ff20000010000 */
[----:B------:R-:W2:Y:S01]  /*ddb0*/  @P0 LDG.E R0, desc[UR46][R4.64] ;  /* 0x0000002e04000981 */ /* 0x000ea2000c1e1900 */
[----:B------:R-:W-:Y:S01]  /*ddc0*/  UISETP.NE.U32.AND UP1, UPT, UR8, URZ, UPT ;  /* 0x0000003f0800728c */ /* 0x000fe2000bf25070 */
[----:B-1----:R-:W-:-:S03]  /*ddd0*/  ISETP.NE.AND P1, PT, R77, 0x1, PT ;  /* 0x000000014d00780c */ /* 0x002fc60003f25270 */
[----:B------:R-:W-:-:S06]  /*dde0*/  UISETP.NE.AND.EX UP1, UPT, UR9, URZ, UPT, UP1 ;  /* 0x0000003f0900728c */ /* 0x000fcc000bf25310 */
[----:B------:R-:W-:-:S04]  /*ddf0*/  PLOP3.LUT P2, PT, PT, PT, UP1, 0x80, 0x0 ;  /* 0x000000000000781c */ /* 0x000fc80003f4f018 */
[----:B------:R-:W1:Y:S01]  /*de00*/  @P1 LDC R7, c[0x0][0xbec] ;  /* 0x0002fb00ff071b82 */ /* 0x000e620000000800 */
[----:B------:R-:W-:Y:S02]  /*de10*/  @UP1 ULDC.64 UR8, c[0x0][0xc08] ;  /* 0x0003020000081ab9 */ /* 0x000fe40000000a00 */
[----:B------:R-:W-:-:S05]  /*de20*/  @UP1 UIMAD.WIDE UR8, UR42, 0x4, UR8 ;  /* 0x000000042a0818a5 */ /* 0x000fca000f8e0208 */
[----:B------:R-:W3:Y:S01]  /*de30*/  @P1 LDC R8, c[0x0][0xbf0] ;  /* 0x0002fc00ff081b82 */ /* 0x000ee20000000800 */
[----:B------:R-:W-:Y:S02]  /*de40*/  IMAD.U32 R10, RZ, RZ, UR8 ;  /* 0x00000008ff0a7e24 */ /* 0x000fe4000f8e00ff */
[----:B------:R-:W-:Y:S01]  /*de50*/  IMAD.U32 R11, RZ, RZ, UR9 ;  /* 0x00000009ff0b7e24 */ /* 0x000fe2000f8e00ff */
[----:B--2---:R-:W-:Y:S01]  /*de60*/  @P0 R2UR UR4, R0 ;  /* 0x00000000000402ca */ /* 0x004fe200000e0000 */
[----:B------:R-:W-:-:S06]  /*de70*/  IMAD.U32 R0, RZ, RZ, UR10 ;  /* 0x0000000aff007e24 */ /* 0x000fcc000f8e00ff */
[----:B------:R0:W5:Y:S01]  /*de80*/  @P2 LDG.E R0, desc[UR46][R10.64] ;  /* 0x0000002e0a002981 */ /* 0x000162000c1e1900 */
[----:B-1-3--:R-:W-:Y:S07]  /*de90*/  @P2 BRA `(.L_x_11623) ;  /* 0x0000000000102947 */ /* 0x00afee0003800000 */
[----:B------:R-:W-:Y:S05]  /*dea0*/  @!P0 BRA `(.L_x_11623) ;  /* 0x00000000000c8947 */ /* 0x000fea0003800000 */
[----:B------:R-:W2:Y:S04]  /*deb0*/  LDG.E R9, desc[UR46][R4.64] ;  /* 0x0000002e04097981 */ /* 0x000ea8000c1e1900 */
[----:B-----5:R-:W2:Y:S02]  /*dec0*/  LDG.E R0, desc[UR46][R4.64+0x4] ;  /* 0x0000042e04007981 */ /* 0x020ea4000c1e1900 */
[----:B--2---:R-:W-:-:S07]  /*ded0*/  IMAD.IADD R0, R0, 0x1, -R9 ;  /* 0x0000000100007824 */ /* 0x004fce00078e0a09 */
.L_x_11623:
[----:B------:R-:W-:Y:S01]  /*dee0*/  USHF.R.S32.HI UR9, URZ, 0x1f, UR4 ;  /* 0x0000001f3f097899 */ /* 0x000fe20008011404 */
[----:B0-----:R-:W-:Y:S01]  /*def0*/  VIADD R10, R23, UR43 ;  /* 0x0000002b170a7c36 */ /* 0x001fe20008000000 */
[----:B------:R-:W-:Y:S01]  /*df00*/  USHF.R.S32.HI UR16, URZ, 0x1f, UR41 ;  /* 0x0000001f3f107899 */ /* 0x000fe20008011429 */
[----:B------:R-:W-:Y:S01]  /*df10*/  VIADD R14, R208, UR43 ;  /* 0x0000002bd00e7c36 */ /* 0x000fe20008000000 */
[----:B------:R-:W-:Y:S01]  /*df20*/  ULDC.64 UR14, c[0x0][0xb90] ;  /* 0x0002e400000e7ab9 */ /* 0x000fe20000000a00 */
[----:B------:R-:W-:Y:S01]  /*df30*/  UMOV UR8, UR4 ;  /* 0x0000000400087c82 */ /* 0x000fe20008000000 */
[----:B------:R-:W-:Y:S01]  /*df40*/  UIMAD UR12, UR16, UR14, URZ ;  /* 0x0000000e100c72a4 */ /* 0x000fe2000f8e023f */
[----:B------:R-:W-:Y:S01]  /*df50*/  @P1 IMAD.HI.U32 R5, R10, R7, RZ ;  /* 0x000000070a051227 */ /* 0x000fe200078e00ff */
[----:B------:R-:W-:Y:S01]  /*df60*/  UIMAD.WIDE.U32 UR10, UR41, UR14, UR8 ;  /* 0x0000000e290a72a5 */ /* 0x000fe2000f8e0008 */
[----:B------:R-:W0:Y:S01]  /*df70*/  @P1 LDC R79, c[0x0][0xbf0] ;  /* 0x0002fc00ff4f1b82 */ /* 0x000e220000000800 */
[----:B------:R-:W-:Y:S01]  /*df80*/  USHF.R.S32.HI UR8, URZ, 0x1f, UR42 ;  /* 0x0000001f3f087899 */ /* 0x000fe2000801142a */
[----:B------:R-:W-:Y:S01]  /*df90*/  IMAD.MOV.U32 R4, RZ, RZ, R10 ;  /* 0x000000ffff047224 */ /* 0x000fe200078e000a */
[----:B------:R-:W-:Y:S01]  /*dfa0*/  UIMAD UR12, UR41, UR15, UR12 ;  /* 0x0000000f290c72a4 */ /* 0x000fe2000f8e020c */
[----:B------:R-:W-:Y:S01]  /*dfb0*/  @P1 SHF.R.U32.HI R4, RZ, R8, R5 ;  /* 0x00000008ff041219 */ /* 0x000fe20000011605 */
[----:B------:R-:W-:Y:S01]  /*dfc0*/  USEL UR18, UR8, URZ, !UP0 ;  /* 0x0000003f08127287 */ /* 0x000fe2000c000000 */
[----:B------:R-:W-:Y:S01]  /*dfd0*/  IMAD R5, R204, 0x40, R22 ;  /* 0x00000040cc057824 */ /* 0x000fe200078e0216 */
[----:B------:R-:W-:Y:S01]  /*dfe0*/  ULDC.64 UR14, c[0x0][0xb98] ;  /* 0x0002e600000e7ab9 */ /* 0x000fe20000000a00 */
[----:B------:R-:W-:Y:S01]  /*dff0*/  USEL UR17, UR42, URZ, !UP0 ;  /* 0x0000003f2a117287 */ /* 0x000fe2000c000000 */
[----:B------:R-:W-:Y:S01]  /*e000*/  IMAD.MOV R6, RZ, RZ, -R4 ;  /* 0x000000ffff067224 */ /* 0x000fe200078e0a04 */
[----:B------:R-:W-:Y:S01]  /*e010*/  UIMAD UR8, UR18, UR14, URZ ;  /* 0x0000000e120872a4 */ /* 0x000fe2000f8e023f */
[----:B------:R-:W-:Y:S01]  /*e020*/  IMAD.WIDE R170, R5, 0x2, R170 ;  /* 0x0000000205aa7825 */ /* 0x000fe200078e02aa */
[----:B------:R-:W-:Y:S01]  /*e030*/  UIADD3 UR11, UR11, UR12, URZ ;  /* 0x0000000c0b0b7290 */ /* 0x000fe2000fffe03f */
[----:B------:R-:W-:Y:S01]  /*e040*/  SHF.R.S32.HI R5, RZ, 0x1f, R4 ;  /* 0x0000001fff057819 */ /* 0x000fe20000011404 */
[----:B------:R-:W-:Y:S01]  /*e050*/  UIMAD UR8, UR17, UR15, UR8 ;  /* 0x0000000f110872a4 */ /* 0x000fe2000f8e0208 */
[----:B------:R-:W-:Y:S01]  /*e060*/  IMAD R7, R77, R6, R10 ;  /* 0x000000064d077224 */ /* 0x000fe200078e020a */
[----:B------:R-:W-:Y:S01]  /*e070*/  UIMAD.WIDE.U32 UR10, UR17, UR14, UR10 ;  /* 0x0000000e110a72a5 */ /* 0x000fe2000f8e000a */
[----:B------:R-:W-:Y:S01]  /*e080*/  IADD3 R29, P2, R170, 0x5000, RZ ;  /* 0x00005000aa1d7810 */ /* 0x000fe20007f5e0ff */
[----:B-----5:R-:W-:Y:S01]  /*e090*/  IMAD R81, R0, R77, RZ ;  /* 0x0000004d00517224 */ /* 0x020fe200078e02ff */
[----:B------:R-:W-:Y:S01]  /*e0a0*/  IADD3 R53, P3, R170, 0x4000, RZ ;  /* 0x00004000aa357810 */ /* 0x000fe20007f7e0ff */
[----:B------:R-:W-:Y:S01]  /*e0b0*/  IMAD.U32 R8, RZ, RZ, UR8 ;  /* 0x00000008ff087e24 */ /* 0x000fe2000f8e00ff */
[----:B------:R-:W-:Y:S01]  /*e0c0*/  SHF.R.S32.HI R6, RZ, 0x1f, R7 ;  /* 0x0000001fff067819 */ /* 0x000fe20000011407 */
[----:B------:R-:W-:Y:S01]  /*e0d0*/  ULDC.64 UR12, c[0x0][0xaa0] ;  /* 0x0002a800000c7ab9 */ /* 0x000fe20000000a00 */
[----:B------:R-:W-:-:S02]  /*e0e0*/  IADD3 R4, P0, R4, UR10, RZ ;  /* 0x0000000a04047c10 */ /* 0x000fc4000ff1e0ff */
[----:B------:R-:W-:Y:S02]  /*e0f0*/  LOP3.LUT R28, R29, 0x380, RZ, 0xc0, !PT ;  /* 0x000003801d1c7812 */ /* 0x000fe400078ec0ff */
[----:B------:R-:W-:Y:S01]  /*e100*/  IADD3.X R5, R5, UR11, R8, P0, !PT ;  /* 0x0000000b05057c10 */ /* 0x000fe200087fe408 */
[----:B------:R-:W-:Y:S01]  /*e110*/  ULDC.64 UR10, c[0x0][0xb88] ;  /* 0x0002e200000a7ab9 */ /* 0x000fe20000000a00 */
[----:B------:R-:W-:Y:S01]  /*e120*/  SHF.R.U64 R28, R28, 0x3, RZ ;  /* 0x000000031c1c7819 */ /* 0x000fe200000012ff */
[----:B------:R-:W-:Y:S01]  /*e130*/  IMAD R6, R6, UR10, RZ ;  /* 0x0000000a06067c24 */ /* 0x000fe2000f8e02ff */
[----:B------:R-:W-:Y:S01]  /*e140*/  LOP3.LUT R52, R53, 0x380, RZ, 0xc0, !PT ;  /* 0x0000038035347812 */ /* 0x000fe200078ec0ff */
[C---:B------:R-:W-:Y:S01]  /*e150*/  IMAD.WIDE.U32 R4, R7.reuse, UR10, R4 ;  /* 0x0000000a07047c25 */ /* 0x040fe2000f8e0004 */
[----:B------:R-:W-:Y:S02]  /*e160*/  LOP3.LUT R28, R28, R29, RZ, 0x3c, !PT ;  /* 0x0000001d1c1c7212 */ /* 0x000fe400078e3cff */
[----:B------:R-:W-:Y:S01]  /*e170*/  SHF.R.U64 R52, R52, 0x3, RZ ;  /* 0x0000000334347819 */ /* 0x000fe200000012ff */
[----:B------:R-:W-:Y:S01]  /*e180*/  IMAD R11, R7, UR11, R6 ;  /* 0x0000000b070b7c24 */ /* 0x000fe2000f8e0206 */
[----:B------:R-:W-:Y:S01]  /*e190*/  ULDC.64 UR10, c[0x0][0xb50] ;  /* 0x0002d400000a7ab9 */ /* 0x000fe20000000a00 */
[----:B------:R-:W-:Y:S01]  /*e1a0*/  IMAD.X R29, RZ, RZ, R171, P2 ;  /* 0x000000ffff1d7224 */ /* 0x000fe200010e06ab */
[----:B------:R-:W-:Y:S01]  /*e1b0*/  LEA R6, P0, R4, UR10, 0x2 ;  /* 0x0000000a04067c11 */ /* 0x000fe2000f8010ff */
[----:B------:R-:W-:Y:S01]  /*e1c0*/  IMAD.IADD R5, R5, 0x1, R11 ;  /* 0x0000000105057824 */ /* 0x000fe200078e020b */
[----:B------:R-:W-:-:S02]  /*e1d0*/  IADD3 R45, P2, R170, 0xb000, RZ ;  /* 0x0000b000aa2d7810 */ /* 0x000fc40007f5e0ff */
[----:B------:R-:W-:Y:S01]  /*e1e0*/  LOP3.LUT R52, R52, R53, RZ, 0x3c, !PT ;  /* 0x0000003534347212 */ /* 0x000fe200078e3cff */
[----:B------:R-:W-:Y:S01]  /*e1f0*/  SHFL.IDX PT, R20, R6, RZ, 0x1c1f ;  /* 0x001c1fff06147589 */ /* 0x000fe200000e0000 */
[----:B------:R-:W-:Y:S01]  /*e200*/  LEA.HI.X R10, R4, UR11, R5, 0x2, P0 ;  /* 0x0000000b040a7c11 */ /* 0x000fe200080f1405 */
[----:B------:R-:W-:Y:S01]  /*e210*/  VIADD R4, R14, 0x8 ;  /* 0x000000080e047836 */ /* 0x000fe20000000000 */
[----:B------:R-:W-:Y:S01]  /*e220*/  IADD3 R25, P0, R170, 0x3000, RZ ;  /* 0x00003000aa197810 */ /* 0x000fe20007f1e0ff */
[----:B------:R-:W-:Y:S01]  /*e230*/  SHFL.IDX PT, R42, R6, 0x1, 0x1c1f ;  /* 0x003c1f00062a7f89 */ /* 0x000fe200000e0000 */
[----:B------:R-:W-:Y:S01]  /*e240*/  LOP3.LUT R44, R45, 0x380, RZ, 0xc0, !PT ;  /* 0x000003802d2c7812 */ /* 0x000fe200078ec0ff */
[----:B------:R-:W-:Y:S01]  /*e250*/  IMAD.X R53, RZ, RZ, R171, P3 ;  /* 0x000000ffff357224 */ /* 0x000fe200018e06ab */
[----:B------:R-:W-:Y:S01]  /*e260*/  LOP3.LUT R24, R25, 0x380, RZ, 0xc0, !PT ;  /* 0x0000038019187812 */ /* 0x000fe200078ec0ff */
[----:B------:R-:W1:Y:S01]  /*e270*/  SHFL.IDX PT, R21, R10, RZ, 0x1c1f ;  /* 0x001c1fff0a157589 */ /* 0x000e6200000e0000 */
[----:B------:R-:W-:-:S02]  /*e280*/  SHF.R.U64 R44, R44, 0x3, RZ ;  /* 0x000000032c2c7819 */ /* 0x000fc400000012ff */
[----:B------:R-:W-:Y:S01]  /*e290*/  SHF.R.U64 R24, R24, 0x3, RZ ;  /* 0x0000000318187819 */ /* 0x000fe200000012ff */
[----:B------:R-:W2:Y:S01]  /*e2a0*/  SHFL.IDX PT, R43, R10, 0x1, 0x1c1f ;  /* 0x003c1f000a2b7f89 */ /* 0x000ea200000e0000 */
[----:B------:R-:W-:Y:S01]  /*e2b0*/  LOP3.LUT R44, R44, R45, RZ, 0x3c, !PT ;  /* 0x0000002d2c2c7212 */ /* 0x000fe200078e3cff */
[--C-:B------:R-:W-:Y:S01]  /*e2c0*/  IMAD.X R45, RZ, RZ, R171.reuse, P2 ;  /* 0x000000ffff2d7224 */ /* 0x100fe200010e06ab */
[----:B------:R-:W-:Y:S01]  /*e2d0*/  LOP3.LUT R24, R24, R25, RZ, 0x3c, !PT ;  /* 0x0000001918187212 */ /* 0x000fe200078e3cff */
[----:B------:R-:W-:Y:S01]  /*e2e0*/  IMAD.X R25, RZ, RZ, R171, P0 ;  /* 0x000000ffff197224 */ /* 0x000fe200000e06ab */
[C---:B------:R-:W-:Y:S02]  /*e2f0*/  IADD3 R57, P0, R170.reuse, 0x9000, RZ ;  /* 0x00009000aa397810 */ /* 0x040fe40007f1e0ff */
[----:B------:R-:W-:Y:S02]  /*e300*/  IADD3 R41, P3, R170, 0xa000, RZ ;  /* 0x0000a000aa297810 */ /* 0x000fe40007f7e0ff */
[----:B------:R-:W-:-:S02]  /*e310*/  LOP3.LUT R56, R57, 0x380, RZ, 0xc0, !PT ;  /* 0x0000038039387812 */ /* 0x000fc400078ec0ff */
[----:B------:R-:W-:Y:S02]  /*e320*/  IADD3 R9, P5, R170, 0x1000, RZ ;  /* 0x00001000aa097810 */ /* 0x000fe40007fbe0ff */
[----:B------:R-:W-:Y:S02]  /*e330*/  SHF.R.U64 R56, R56, 0x3, RZ ;  /* 0x0000000338387819 */ /* 0x000fe400000012ff */
[----:B------:R-:W-:Y:S02]  /*e340*/  IADD3 R13, P4, R170, 0x2000, RZ ;  /* 0x00002000aa0d7810 */ /* 0x000fe40007f9e0ff */
[----:B------:R-:W-:Y:S01]  /*e350*/  LOP3.LUT R56, R56, R57, RZ, 0x3c, !PT ;  /* 0x0000003938387212 */ /* 0x000fe200078e3cff */
[----:B------:R-:W-:Y:S01]  /*e360*/  IMAD.X R57, RZ, RZ, R171, P0 ;  /* 0x000000ffff397224 */ /* 0x000fe200000e06ab */
[----:B------:R-:W-:Y:S02]  /*e370*/  LOP3.LUT P0, RZ, R205, 0x3, RZ, 0xc0, !PT ;  /* 0x00000003cdff7812 */ /* 0x000fe4000780c0ff */
[----:B------:R-:W-:-:S02]  /*e380*/  LOP3.LUT R40, R41, 0x380, RZ, 0xc0, !PT ;  /* 0x0000038029287812 */ /* 0x000fc400078ec0ff */
[-C--:B------:R-:W-:Y:S02]  /*e390*/  ISETP.GE.OR P2, PT, R14, R81.reuse, P0 ;  /* 0x000000510e00720c */ /* 0x080fe40000746670 */
[----:B------:R-:W-:Y:S02]  /*e3a0*/  ISETP.GE.OR P0, PT, R4, R81, P0 ;  /* 0x000000510400720c */ /* 0x000fe40000706670 */
[----:B------:R-:W-:Y:S02]  /*e3b0*/  LOP3.LUT R8, R9, 0x380, RZ, 0xc0, !PT ;  /* 0x0000038009087812 */ /* 0x000fe400078ec0ff */
[----:B------:R-:W-:Y:S02]  /*e3c0*/  LOP3.LUT R12, R13, 0x380, RZ, 0xc0, !PT ;  /* 0x000003800d0c7812 */ /* 0x000fe400078ec0ff */
[----:B------:R-:W-:Y:S02]  /*e3d0*/  SHF.R.U64 R40, R40, 0x3, RZ ;  /* 0x0000000328287819 */ /* 0x000fe400000012ff */
[----:B------:R-:W-:-:S02]  /*e3e0*/  SHF.R.U64 R8, R8, 0x3, RZ ;  /* 0x0000000308087819 */ /* 0x000fc400000012ff */
[----:B------:R-:W-:Y:S01]  /*e3f0*/  SHF.R.U64 R12, R12, 0x3, RZ ;  /* 0x000000030c0c7819 */ /* 0x000fe200000012ff */
[----:B-1----:R-:W-:Y:S01]  /*e400*/  @!P2 ST.E desc[UR46][R20.64], R2 ;  /* 0x000000021400a985 */ /* 0x002fe2000c10192e */
[----:B------:R-:W-:Y:S01]  /*e410*/  LOP3.LUT R40, R40, R41, RZ, 0x3c, !PT ;  /* 0x0000002928287212 */ /* 0x000fe200078e3cff */
[--C-:B------:R-:W-:Y:S01]  /*e420*/  IMAD.X R41, RZ, RZ, R171.reuse, P3 ;  /* 0x000000ffff297224 */ /* 0x100fe200018e06ab */
[----:B------:R-:W-:Y:S01]  /*e430*/  IADD3 R5, P3, R170, 0xf000, RZ ;  /* 0x0000f000aa057810 */ /* 0x000fe20007f7e0ff */
[----:B--2---:R1:W-:Y:S01]  /*e440*/  @!P0 ST.E desc[UR46][R42.64], R3 ;  /* 0x000000032a008985 */ /* 0x0043e2000c10192e */
[----:B------:R-:W-:Y:S01]  /*e450*/  LOP3.LUT R8, R8, R9, RZ, 0x3c, !PT ;  /* 0x0000000908087212 */ /* 0x000fe200078e3cff */
[--C-:B------:R-:W-:Y:S01]  /*e460*/  IMAD.X R9, RZ, RZ, R171.reuse, P5 ;  /* 0x000000ffff097224 */ /* 0x100fe200028e06ab */
[----:B------:R-:W-:Y:S01]  /*e470*/  LOP3.LUT R12, R12, R13, RZ, 0x3c, !PT ;  /* 0x0000000d0c0c7212 */ /* 0x000fe200078e3cff */
[--C-:B------:R-:W-:Y:S01]  /*e480*/  IMAD.X R13, RZ, RZ, R171.reuse, P4 ;  /* 0x000000ffff0d7224 */ /* 0x100fe200020e06ab */
[C---:B------:R-:W-:Y:S01]  /*e490*/  IADD3 R33, P6, R170.reuse, 0x6000, RZ ;  /* 0x00006000aa217810 */ /* 0x040fe20007fde0ff */
[----:B------:R-:W-:Y:S01]  /*e4a0*/  UIMAD UR10, UR9, UR12, URZ ;  /* 0x0000000c090a72a4 */ /* 0x000fe2000f8e023f */
[C---:B------:R-:W-:Y:S01]  /*e4b0*/  IADD3 R37, P5, R170.reuse, 0x7000, RZ ;  /* 0x00007000aa257810 */ /* 0x040fe20007fbe0ff */
[----:B------:R-:W-:Y:S01]  /*e4c0*/  IMAD.X R49, RZ, RZ, R171, P3 ;  /* 0x000000ffff317224 */ /* 0x000fe200018e06ab */
[----:B------:R-:W-:Y:S01]  /*e4d0*/  IADD3 R65, P4, R170, 0x8000, RZ ;  /* 0x00008000aa417810 */ /* 0x000fe20007f9e0ff */
[----:B------:R-:W5:Y:S01]  /*e4e0*/  LD.E.128 R8, desc[UR46][R8.64] ;  /* 0x0000002e08087980 */ /* 0x000f62000c101d00 */
[----:B------:R-:W-:Y:S01]  /*e4f0*/  LOP3.LUT R0, R5, 0x380, RZ, 0xc0, !PT ;  /* 0x0000038005007812 */ /* 0x000fe200078ec0ff */
[----:B-1----:R-:W1:Y:S01]  /*e500*/  @P1 LDC R3, c[0x0][0xbec] ;  /* 0x0002fb00ff031b82 */ /* 0x002e620000000800 */
[----:B------:R-:W-:Y:S01]  /*e510*/  LOP3.LUT R32, R33, 0x380, RZ, 0xc0, !PT ;  /* 0x0000038021207812 */ /* 0x000fe200078ec0ff */
[----:B------:R-:W5:Y:S01]  /*e520*/  LD.E.128 R12, desc[UR46][R12.64] ;  /* 0x0000002e0c0c7980 */ /* 0x000f62000c101d00 */
[----:B------:R-:W-:-:S02]  /*e530*/  LOP3.LUT R36, R37, 0x380, RZ, 0xc0, !PT ;  /* 0x0000038025247812 */ /* 0x000fc400078ec0ff */
[----:B------:R-:W-:Y:S01]  /*e540*/  LOP3.LUT R64, R65, 0x380, RZ, 0xc0, !PT ;  /* 0x0000038041407812 */ /* 0x000fe200078ec0ff */
[----:B------:R-:W5:Y:S01]  /*e550*/  LD.E.128 R24, desc[UR46][R24.64] ;  /* 0x0000002e18187980 */ /* 0x000f62000c101d00 */
[----:B------:R-:W-:Y:S01]  /*e560*/  SHF.R.U64 R0, R0, 0x3, RZ ;  /* 0x0000000300007819 */ /* 0x000fe200000012ff */
[----:B------:R-:W-:Y:S01]  /*e570*/  UIMAD.WIDE.U32 UR8, UR4, UR12, URZ ;  /* 0x0000000c040872a5 */ /* 0x000fe2000f8e003f */
[----:B------:R-:W-:Y:S01]  /*e580*/  SHF.R.U64 R32, R32, 0x3, RZ ;  /* 0x0000000320207819 */ /* 0x000fe200000012ff */
[----:B------:R-:W-:Y:S01]  /*e590*/  UIMAD UR10, UR4, UR13, UR10 ;  /* 0x0000000d040a72a4 */ /* 0x000fe2000f8e020a */
[----:B------:R-:W-:Y:S01]  /*e5a0*/  SHF.R.U64 R36, R36, 0x3, RZ ;  /* 0x0000000324247819 */ /* 0x000fe200000012ff */
[----:B------:R-:W5:Y:S01]  /*e5b0*/  LD.E.128 R52, desc[UR46][R52.64] ;  /* 0x0000002e34347980 */ /* 0x000f62000c101d00 */
[----:B------:R-:W-:Y:S01]  /*e5c0*/  SHF.R.U64 R64, R64, 0x3, RZ ;  /* 0x0000000340407819 */ /* 0x000fe200000012ff */
[----:B------:R-:W-:Y:S01]  /*e5d0*/  ULDC.64 UR12, c[0x0][0xae8] ;  /* 0x0002ba00000c7ab9 */ /* 0x000fe20000000a00 */
[----:B------:R-:W-:Y:S01]  /*e5e0*/  LOP3.LUT R48, R0, R5, RZ, 0x3c, !PT ;  /* 0x0000000500307212 */ /* 0x000fe200078e3cff */
[----:B------:R-:W-:Y:S01]  /*e5f0*/  IMAD R0, R203, 0x20, R204 ;  /* 0x00000020cb007824 */ /* 0x000fe200078e02cc */
[----:B------:R-:W-:Y:S01]  /*e600*/  UIADD3 UR9, UR9, UR10, URZ ;  /* 0x0000000a09097290 */ /* 0x000fe2000fffe03f */
[----:B------:R-:W-:Y:S01]  /*e610*/  LOP3.LUT R32, R32, R33, RZ, 0x3c, !PT ;  /* 0x0000002120207212 */ /* 0x000fe200078e3cff */
[----:B------:R-:W-:Y:S01]  /*e620*/  UIMAD UR4, UR16, UR12, URZ ;  /* 0x0000000c100472a4 */ /* 0x000fe2000f8e023f */
[----:B------:R-:W-:Y:S01]  /*e630*/  LOP3.LUT R36, R36, R37, RZ, 0x3c, !PT ;  /* 0x0000002524247212 */ /* 0x000fe200078e3cff */
[--C-:B------:R-:W-:Y:S01]  /*e640*/  IMAD.X R33, RZ, RZ, R171.reuse, P6 ;  /* 0x000000ffff217224 */ /* 0x100fe200030e06ab */
[----:B------:R-:W-:Y:S01]  /*e650*/  LOP3.LUT R64, R64, R65, RZ, 0x3c, !PT ;  /* 0x0000004140407212 */ /* 0x000fe200078e3cff */
[--C-:B------:R-:W-:Y:S01]  /*e660*/  IMAD.X R37, RZ, RZ, R171.reuse, P5 ;  /* 0x000000ffff257224 */ /* 0x100fe200028e06ab */
[C---:B------:R-:W-:Y:S01]  /*e670*/  IADD3 R73, P6, R170.reuse, 0xc000, RZ ;  /* 0x0000c000aa497810 */ /* 0x040fe20007fde0ff */
[----:B------:R-:W-:Y:S01]  /*e680*/  IMAD.X R65, RZ, RZ, R171, P4 ;  /* 0x000000ffff417224 */ /* 0x000fe200020e06ab */
[----:B------:R-:W-:Y:S01]  /*e690*/  IADD3 R69, P5, R170, 0xd000, RZ ;  /* 0x0000d000aa457810 */ /* 0x000fe20007fbe0ff */
[----:B------:R-:W-:Y:S01]  /*e6a0*/  VIADD R20, R0, UR43 ;  /* 0x0000002b00147c36 */ /* 0x000fe20008000000 */
[----:B------:R-:W-:Y:S01]  /*e6b0*/  IADD3 R61, P4, R170, 0xe000, RZ ;  /* 0x0000e000aa3d7810 */ /* 0x000fe20007f9e0ff */
[----:B------:R-:W-:Y:S01]  /*e6c0*/  UIMAD UR4, UR41, UR13, UR4 ;  /* 0x0000000d290472a4 */ /* 0x000fe2000f8e0204 */
[----:B------:R-:W-:Y:S01]  /*e6d0*/  LOP3.LUT R72, R73, 0x380, RZ, 0xc0, !PT ;  /* 0x0000038049487812 */ /* 0x000fe200078ec0ff */
[----:B------:R-:W-:Y:S01]  /*e6e0*/  UIMAD.WIDE.U32 UR8, UR41, UR12, UR8 ;  /* 0x0000000c290872a5 */ /* 0x000fe2000f8e0008 */
[----:B-1----:R-:W-:Y:S01]  /*e6f0*/  @P1 IMAD.HI.U32 R0, R20, R3, RZ ;  /* 0x0000000314001227 */ /* 0x002fe200078e00ff */
[----:B------:R-:W-:Y:S01]  /*e700*/  ULDC.64 UR10, c[0x0][0xaf0] ;  /* 0x0002bc00000a7ab9 */ /* 0x000fe20000000a00 */
[----:B------:R-:W-:Y:S01]  /*e710*/  LOP3.LUT R68, R69, 0x380, RZ, 0xc0, !PT ;  /* 0x0000038045447812 */ /* 0x000fe200078ec0ff */
[----:B------:R-:W-:Y:S01]  /*e720*/  UIADD3 UR9, UR9, UR4, URZ ;  /* 0x0000000409097290 */ /* 0x000fe2000fffe03f */
[----:B------:R-:W-:Y:S01]  /*e730*/  LOP3.LUT R60, R61, 0x380, RZ, 0xc0, !PT ;  /* 0x000003803d3c7812 */ /* 0x000fe200078ec0ff */
[----:B------:R-:W-:Y:S01]  /*e740*/  UIMAD UR4, UR18, UR10, URZ ;  /* 0x0000000a120472a4 */ /* 0x000fe2000f8e023f */
[----:B------:R-:W-:Y:S01]  /*e750*/  LOP3.LUT R7, R170, 0x380, RZ, 0xc0, !PT ;  /* 0x00000380aa077812 */ /* 0x000fe200078ec0ff */
[----:B------:R-:W-:Y:S01]  /*e760*/  IMAD.MOV.U32 R21, RZ, RZ, R20 ;  /* 0x000000ffff157224 */ /* 0x000fe200078e0014 */
[----:B------:R-:W-:Y:S01]  /*e770*/  SHF.R.U64 R72, R72, 0x3, RZ ;  /* 0x0000000348487819 */ /* 0x000fe200000012ff */
[----:B------:R-:W-:Y:S01]  /*e780*/  UIMAD UR4, UR17, UR11, UR4 ;  /* 0x0000000b110472a4 */ /* 0x000fe2000f8e0204 */
[----:B------:R-:W-:Y:S01]  /*e790*/  SHF.R.U64 R68, R68, 0x3, RZ ;  /* 0x0000000344447819 */ /* 0x000fe200000012ff */
[----:B------:R-:W-:Y:S01]  /*e7a0*/  UIMAD.WIDE.U32 UR8, UR17, UR10, UR8 ;  /* 0x0000000a110872a5 */ /* 0x000fe2000f8e0008 */
[----:B------:R-:W-:Y:S01]  /*e7b0*/  SHF.R.U64 R60, R60, 0x3, RZ ;  /* 0x000000033c3c7819 */ /* 0x000fe200000012ff */
[----:B------:R-:W5:Y:S01]  /*e7c0*/  LD.E.128 R28, desc[UR46][R28.64] ;  /* 0x0000002e1c1c7980 */ /* 0x000f62000c101d00 */
[----:B0-----:R-:W-:-:S02]  /*e7d0*/  @P1 SHF.R.U32.HI R21, RZ, R79, R0 ;  /* 0x0000004fff151219 */ /* 0x001fc40000011600 */
[----:B------:R-:W-:Y:S01]  /*e7e0*/  SHF.R.U64 R7, R7, 0x3, RZ ;  /* 0x0000000307077819 */ /* 0x000fe200000012ff */
[----:B------:R-:W-:Y:S01]  /*e7f0*/  UIADD3 UR4, UR9, UR4, URZ ;  /* 0x0000000409047290 */ /* 0x000fe2000fffe03f */
[----:B------:R-:W-:Y:S01]  /*e800*/  LOP3.LUT R72, R72, R73, RZ, 0x3c, !PT ;  /* 0x0000004948487212 */ /* 0x000fe200078e3cff */
[--C-:B------:R-:W-:Y:S01]  /*e810*/  IMAD.X R73, RZ, RZ, R171.reuse, P6 ;  /* 0x000000ffff497224 */ /* 0x100fe200030e06ab */
[----:B------:R-:W-:Y:S01]  /*e820*/  LOP3.LUT R68, R68, R69, RZ, 0x3c, !PT ;  /* 0x0000004544447212 */ /* 0x000fe200078e3cff */
[--C-:B------:R-:W-:Y:S01]  /*e830*/  IMAD.X R69, RZ, RZ, R171.reuse, P5 ;  /* 0x000000ffff457224 */ /* 0x100fe200028e06ab */
[----:B------:R-:W-:Y:S01]  /*e840*/  LOP3.LUT R60, R60, R61, RZ, 0x3c, !PT ;  /* 0x0000003d3c3c7212 */ /* 0x000fe200078e3cff */
[----:B------:R-:W-:Y:S01]  /*e850*/  IMAD.X R61, RZ, RZ, R171, P4 ;  /* 0x000000ffff3d7224 */ /* 0x000fe200020e06ab */
[--C-:B------:R-:W-:Y:S01]  /*e860*/  SHF.R.S32.HI R0, RZ, 0x1f, R21.reuse ;  /* 0x0000001fff007819 */ /* 0x100fe20000011415 */
[----:B------:R-:W-:Y:S01]  /*e870*/  IMAD.MOV R18, RZ, RZ, -R21 ;  /* 0x000000ffff127224 */ /* 0x000fe200078e0a15 */
[----:B------:R-:W-:Y:S01]  /*e880*/  LOP3.LUT R170, R7, R170, RZ, 0x3c, !PT ;  /* 0x000000aa07aa7212 */ /* 0x000fe200078e3cff */
[----:B------:R-:W-:Y:S01]  /*e890*/  ULDC.64 UR10, c[0x0][0xae0] ;  /* 0x0002b800000a7ab9 */ /* 0x000fe20000000a00 */
[----:B------:R-:W-:Y:S01]  /*e8a0*/  IMAD.U32 R3, RZ, RZ, UR9 ;  /* 0x00000009ff037e24 */ /* 0x000fe2000f8e00ff */
[----:B------:R-:W5:Y:S01]  /*e8b0*/  LD.E.128 R32, desc[UR46][R32.64] ;  /* 0x0000002e20207980 */ /* 0x000f62000c101d00 */
[----:B------:R-:W-:-:S02]  /*e8c0*/  IMAD R0, R0, UR10, RZ ;  /* 0x0000000a00007c24 */ /* 0x000fc4000f8e02ff */
[----:B------:R-:W-:Y:S01]  /*e8d0*/  IMAD R77, R77, R18, R20 ;  /* 0x000000124d4d7224 */ /* 0x000fe200078e0214 */
[----:B------:R0:W5:Y:S01]  /*e8e0*/  LD.E.128 R4, desc[UR46][R170.64] ;  /* 0x0000002eaa047980 */ /* 0x000162000c101d00 */
[----:B------:R-:W-:Y:S01]  /*e8f0*/  IMAD.U32 R2, RZ, RZ, UR8 ;  /* 0x00000008ff027e24 */ /* 0x000fe2000f8e00ff */
[----:B------:R-:W-:Y:S01]  /*e900*/  ULDC.64 UR8, c[0x0][0xad8] ;  /* 0x0002b60000087ab9 */ /* 0x000fe20000000a00 */
[----:B------:R-:W-:Y:S01]  /*e910*/  IMAD.U32 R3, RZ, RZ, UR4 ;  /* 0x00000004ff037e24 */ /* 0x000fe2000f8e00ff */
[----:B------:R-:W5:Y:S01]  /*e920*/  LD.E.128 R36, desc[UR46][R36.64] ;  /* 0x0000002e24247980 */ /* 0x000f62000c101d00 */
[----:B------:R-:W-:-:S03]  /*e930*/  IMAD R79, R21, UR11, R0 ;  /* 0x0000000b154f7c24 */ /* 0x000fc6000f8e0200 */
[----:B------:R-:W5:Y:S01]  /*e940*/  LD.E.128 R64, desc[UR46][R64.64] ;  /* 0x0000002e40407980 */ /* 0x000f62000c101d00 */
[----:B------:R-:W-:-:S03]  /*e950*/  SHF.R.S32.HI R0, RZ, 0x1f, R77 ;  /* 0x0000001fff007819 */ /* 0x000fc6000001144d */
[----:B------:R-:W5:Y:S04]  /*e960*/  LD.E.128 R56, desc[UR46][R56.64] ;  /* 0x0000002e38387980 */ /* 0x000f68000c101d00 */
[----:B------:R-:W5:Y:S04]  /*e970*/  LD.E.128 R40, desc[UR46][R40.64] ;  /* 0x0000002e28287980 */ /* 0x000f68000c101d00 */
[----:B------:R-:W5:Y:S04]  /*e980*/  LD.E.128 R44, desc[UR46][R44.64] ;  /* 0x0000002e2c2c7980 */ /* 0x000f68000c101d00 */
[----:B------:R-:W5:Y:S04]  /*e990*/  LD.E.128 R72, desc[UR46][R72.64] ;  /* 0x0000002e48487980 */ /* 0x000f68000c101d00 */
[----:B------:R-:W5:Y:S04]  /*e9a0*/  LD.E.128 R68, desc[UR46][R68.64] ;  /* 0x0000002e44447980 */ /* 0x000f68000c101d00 */
[----:B------:R-:W5:Y:S04]  /*e9b0*/  LD.E.128 R60, desc[UR46][R60.64] ;  /* 0x0000002e3c3c7980 */ /* 0x000f68000c101d00 */
[----:B------:R-:W5:Y:S01]  /*e9c0*/  LD.E.128 R48, desc[UR46][R48.64] ;  /* 0x0000002e30307980 */ /* 0x000f62000c101d00 */
[----:B------:R-:W-:Y:S01]  /*e9d0*/  IMAD.WIDE.U32 R2, R21, UR10, R2 ;  /* 0x0000000a15027c25 */ /* 0x000fe2000f8e0002 */
        /* <DEDUP_REMOVED lines=8> */
[----:B------:R-:W-:Y:S02]  /*ea60*/  VIADD R82, R204, UR43 ;  /* 0x0000002bcc527c36 */ /* 0x000fe40008000000 */
[C---:B------:R-:W-:Y:S02]  /*ea70*/  IMAD R21, R77.reuse, UR9, R18 ;  /* 0x000000094d157c24 */ /* 0x040fe4000f8e0212 */
[----:B------:R-:W-:Y:S01]  /*ea80*/  IMAD.WIDE.U32 R2, R77, UR8, R2 ;  /* 0x000000084d027c25 */ /* 0x000fe2000f8e0002 */
[----:B------:R-:W-:Y:S01]  /*ea90*/  ISETP.GE.AND P2, PT, R82, R81, PT ;  /* 0x000000515200720c */ /* 0x000fe20003f46270 */
[----:B------:R-:W-:Y:S02]  /*eaa0*/  ULDC.64 UR8, c[0x0][0xa80] ;  /* 0x0002a00000087ab9 */ /* 0x000fe40000000a00 */
[----:B------:R-:W-:Y:S01]  /*eab0*/  VIADD R17, R17, 0x22820 ;  /* 0x0002282011117836 */ /* 0x000fe20000000000 */
[----:B------:R-:W-:Y:S01]  /*eac0*/  LEA R18, P3, R2, UR8, 0x1 ;  /* 0x0000000802127c11 */ /* 0x000fe2000f8608ff */
[----:B------:R-:W-:-:S02]  /*ead0*/  IMAD.IADD R3, R3, 0x1, R21 ;  /* 0x0000000103037824 */ /* 0x000fc400078e0215 */
[----:B------:R-:W-:Y:S01]  /*eae0*/  VIADD R0, R82, 0x20 ;  /* 0x0000002052007836 */ /* 0x000fe20000000000 */
[----:B------:R-:W-:Y:S02]  /*eaf0*/  PRMT R17, RZ, 0x654, R17 ;  /* 0x00000654ff117816 */ /* 0x000fe40000000011 */
[----:B------:R-:W-:Y:S02]  /*eb00*/  LEA.HI.X R80, R2, UR9, R3, 0x1, P3 ;  /* 0x0000000902507c11 */ /* 0x000fe400098f0c03 */
[-C--:B------:R-:W-:Y:S01]  /*eb10*/  ISETP.GE.AND P1, PT, R0, R81.reuse, PT ;  /* 0x000000510000720c */ /* 0x080fe20003f26270 */
[----:B------:R-:W-:Y:S01]  /*eb20*/  VIADD R0, R82, 0x40 ;  /* 0x0000004052007836 */ /* 0x000fe20000000000 */
[----:B-1----:R1:W-:Y:S01]  /*eb30*/  SYNCS.ARRIVE.TRANS64.RED.A1T0 RZ, [R17+URZ], RZ ;  /* 0x000000ff11ff79a7 */ /* 0x0023e2000810043f */
[----:B------:R0:W2:Y:S01]  /*eb40*/  SHFL.IDX PT, R79, R18, RZ, 0x181f ;  /* 0x00181fff124f7589 */ /* 0x0000a200000e0000 */
[----:B------:R-:W-:Y:S02]  /*eb50*/  BSSY B1, `(.L_x_11624) ;  /* 0x0000015000017945 */ /* 0x000fe40003800000 */
[----:B------:R-:W-:Y:S01]  /*eb60*/  ISETP.GE.AND P0, PT, R0, R81, PT ;  /* 0x000000510000720c */ /* 0x000fe20003f06270 */
[----:B-1----:R0:W1:Y:S01]  /*eb70*/  SHFL.IDX PT, R17, R80, RZ, 0x181f ;  /* 0x00181fff50117589 */ /* 0x00206200000e0000 */
[----:B------:R-:W-:Y:S11]  /*eb80*/  @P2 BRA `(.L_x_11625) ;  /* 0x0000000000442947 */ /* 0x000ff60003800000 */
[----:B------:R-:W-:Y:S02]  /*eb90*/  ULDC UR4, c[0x0][0xac8] ;  /* 0x0002b20000047ab9 */ /* 0x000fe40000000800 */
[----:B------:R-:W-:Y:S02]  /*eba0*/  ISETP.GE.AND P5, PT, R22, UR4, PT ;  /* 0x0000000416007c0c */ /* 0x000fe4000bfa6270 */
[----:B------:R-:W-:Y:S02]  /*ebb0*/  ISETP.GE.AND P4, PT, R201, UR4, PT ;  /* 0x00000004c9007c0c */ /* 0x000fe4000bf86270 */
[----:B------:R-:W-:Y:S02]  /*ebc0*/  ISETP.GE.AND P3, PT, R200, UR4, PT ;  /* 0x00000004c8007c0c */ /* 0x000fe4000bf66270 */
[----:B------:R-:W-:-:S07]  /*ebd0*/  ISETP.GE.AND P2, PT, R202, UR4, PT ;  /* 0x00000004ca007c0c */ /* 0x000fce000bf46270 */
[----:B--2---:R-:W-:-:S04]  /*ebe0*/  @!P5 LEA R2, P6, R22, R79, 0x1 ;  /* 0x0000004f1602d211 */ /* 0x004fc800078c08ff */
        /* <DEDUP_REMOVED lines=11> */
.L_x_11625:
[----:B------:R-:W-:Y:S05]  /*eca0*/  BSYNC B1 ;  /* 0x0000000000017941 */ /* 0x000fea0003800000 */
.L_x_11624:
[----:B-1----:R1:W4:Y:S01]  /*ecb0*/  SHFL.IDX PT, R17, R80, 0x1, 0x181f ;  /* 0x00381f0050117f89 */ /* 0x00232200000e0000 */
        /* <DEDUP_REMOVED lines=20> */
.L_x_11627:
[----:B------:R-:W-:Y:S05]  /*ee00*/  BSYNC B1 ;  /* 0x0000000000017941 */ /* 0x000fea0003800000 */
.L_x_11626:
[----:B---3-5:R3:W0:Y:S01]  /*ee10*/  SHFL.IDX PT, R9, R80, 0x2, 0x181f ;  /* 0x00581f0050097f89 */ /* 0x02862200000e0000 */
        /* <DEDUP_REMOVED lines=20> */
.L_x_11629:
[----:B------:R-:W-:Y:S05]  /*ef60*/  BSYNC B1 ;  /* 0x0000000000017941 */ /* 0x000fea0003800000 */
.L_x_11628:
[----:B------:R-:W-:Y:S01]  /*ef70*/  VIADD R0, R82, 0x60 ;  /* 0x0000006052007836 */ /* 0x000fe20000000000 */
[----:B0-----:R0:W0:Y:S04]  /*ef80*/  SHFL.IDX PT, R9, R80, 0x3, 0x181f ;  /* 0x00781f0050097f89 */ /* 0x00102800000e0000 */
[----:B------:R-:W-:Y:S01]  /*ef90*/  ISETP.GE.AND P0, PT, R0, R81, PT ;  /* 0x000000510000720c */ /* 0x000fe20003f06270 */
[----:B------:R0:W0:-:S12]  /*efa0*/  SHFL.IDX PT, R11, R18, 0x3, 0x181f ;  /* 0x00781f00120b7f89 */ /* 0x00001800000e0000 */
        /* <DEDUP_REMOVED lines=20> */
.L_x_11622:
        /* <DEDUP_REMOVED lines=21> */
[----:B0-----:R-:W-:Y:S01]  /*f240*/  ISETP.NE.AND P0, PT, R11, 0x1, PT ;  /* 0x000000010b00780c */ /* 0x001fe20003f05270 */
[----:B------:R-:W-:Y:S01]  /*f250*/  UMOV UR4, URZ ;  /* 0x0000003f00047c82 */ /* 0x000fe20008000000 */
[----:B------:R-:W-:Y:S01]  /*f260*/  USHF.R.S32.HI UR12, URZ, 0x1f, UR41 ;  /* 0x0000001f3f0c7899 */ /* 0x000fe20008011429 */
[----:B------:R-:W-:-:S10]  /*f270*/  ISETP.GE.AND P1, PT, R214, 0x80, PT ;  /* 0x00000080d600780c */ /* 0x000fd40003f26270 */
[----:B------:R-:W0:Y:S01]  /*f280*/  @P0 LDC R9, c[0x0][0xbec] ;  /* 0x0002fb00ff090b82 */ /* 0x000e220000000800 */
[----:B--2---:R-:W-:Y:S01]  /*f290*/  @P2 R2UR UR4, R6 ;  /* 0x00000000060422ca */ /* 0x004fe200000e0000 */
[----:B01----:R-:W-:-:S14]  /*f2a0*/  @P3 BRA `(.L_x_11631) ;  /* 0x0000000000103947 */ /* 0x003fdc0003800000 */
[----:B------:R-:W-:Y:S05]  /*f2b0*/  @!P2 BRA `(.L_x_11631) ;  /* 0x00000000000ca947 */ /* 0x000fea0003800000 */
[----:B------:R-:W2:Y:S04]  /*f2c0*/  LDG.E R5, desc[UR46][R2.64] ;  /* 0x0000002e02057981 */ /* 0x000ea8000c1e1900 */
[----:B-----5:R-:W2:Y:S02]  /*f2d0*/  LDG.E R0, desc[UR46][R2.64+0x4] ;  /* 0x0000042e02007981 */ /* 0x020ea4000c1e1900 */
[----:B--2---:R-:W-:-:S07]  /*f2e0*/  IMAD.IADD R0, R0, 0x1, -R5 ;  /* 0x0000000100007824 */ /* 0x004fce00078e0a05 */
.L_x_11631:
        /* <DEDUP_REMOVED lines=31> */
[----:B------:R-:W-:-:S03]  /*f4e0*/  IMAD.U32 R6, RZ, RZ, UR10 ;  /* 0x0000000aff067e24 */ /* 0x000fc6000f8e00ff */
[--C-:B------:R-:W-:Y:S01]  /*f4f0*/  SHF.R.S32.HI R3, RZ, 0x1f, R2.reuse ;  /* 0x0000001fff037819 */ /* 0x100fe20000011402 */
[----:B------:R-:W-:Y:S01]  /*f500*/  IMAD.MOV R5, RZ, RZ, -R2 ;  /* 0x000000ffff057224 */ /* 0x000fe200078e0a02 */
[----:B------:R-:W-:-:S03]  /*f510*/  IADD3 R2, P1, R2, UR8, RZ ;  /* 0x0000000802027c10 */ /* 0x000fc6000ff3e0ff */
[----:B------:R-:W-:Y:S01]  /*f520*/  IMAD R5, R7, R5, R4 ;  /* 0x0000000507057224 */ /* 0x000fe200078e0204 */
[----:B------:R-:W-:Y:S01]  /*f530*/  IADD3.X R3, R3, UR9, R6, P1, !PT ;  /* 0x0000000903037c10 */ /* 0x000fe20008ffe406 */
[----:B------:R-:W-:-:S03]  /*f540*/  ULDC.64 UR8, c[0x0][0xb50] ;  /* 0x0002d40000087ab9 */ /* 0x000fc60000000a00 */
[----:B------:R-:W-:Y:S01]  /*f550*/  SHF.R.S32.HI R4, RZ, 0x1f, R5 ;  /* 0x0000001fff047819 */ /* 0x000fe20000011405 */
[----:B------:R-:W-:-:S04]  /*f560*/  IMAD.WIDE.U32 R2, R5, UR16, R2 ;  /* 0x0000001005027c25 */ /* 0x000fc8000f8e0002 */
[----:B------:R-:W-:-:S04]  /*f570*/  IMAD R4, R4, UR16, RZ ;  /* 0x0000001004047c24 */ /* 0x000fc8000f8e02ff */
[----:B------:R-:W-:Y:S01]  /*f580*/  IMAD R7, R5, UR17, R4 ;  /* 0x0000001105077c24 */ /* 0x000fe2000f8e0204 */
[----:B------:R-:W-:-:S03]  /*f590*/  LEA R4, P1, R2, UR8, 0x2 ;  /* 0x0000000802047c11 */ /* 0x000fc6000f8210ff */
[----:B------:R-:W-:-:S05]  /*f5a0*/  IMAD.IADD R3, R3, 0x1, R7 ;  /* 0x0000000103037824 */ /* 0x000fca00078e0207 */
[----:B------:R-:W-:Y:S01]  /*f5b0*/  LEA.HI.X R5, R2, UR9, R3, 0x2, P1 ;  /* 0x0000000902057c11 */ /* 0x000fe200088f1403 */
[----:B------:R-:W-:-:S05]  /*f5c0*/  IMAD.MOV.U32 R3, RZ, RZ, -0x800000 ;  /* 0xff800000ff037424 */ /* 0x000fca00078e00ff */
[----:B------:R0:W-:Y:S02]  /*f5d0*/  STG.E desc[UR46][R4.64], R3 ;  /* 0x0000000304007986 */ /* 0x0001e4000c10192e */
.L_x_11633:
[----:B------:R-:W-:Y:S05]  /*f5e0*/  BSYNC B1 ;  /* 0x0000000000017941 */ /* 0x000fea0003800000 */
.L_x_11632:
[----:B0-----:R-:W0:Y:S01]  /*f5f0*/  @P0 LDC R3, c[0x0][0xbf0] ;  /* 0x0002fc00ff030b82 */ /* 0x001e220000000800 */
[----:B------:R-:W-:Y:S01]  /*f600*/  ULDC.64 UR16, c[0x0][0xaa0] ;  /* 0x0002a80000107ab9 */ /* 0x000fe20000000a00 */
[----:B------:R-:W-:Y:S01]  /*f610*/  IMAD R2, R203, 0x20, R204 ;  /* 0x00000020cb027824 */ /* 0x000fe200078e02cc */
[----:B------:R-:W-:Y:S01]  /*f620*/  UIMAD UR10, UR11, UR16, URZ ;  /* 0x000000100b0a72a4 */ /* 0x000fe2000f8e023f */
[----:B------:R-:W-:Y:S01]  /*f630*/  BSSY B1, `(.L_x_11634) ;  /* 0x0000041000017945 */ /* 0x000fe20003800000 */
[----:B------:R-:W-:Y:S01]  /*f640*/  UIMAD.WIDE.U32 UR8, UR4, UR16, URZ ;  /* 0x00000010040872a5 */ /* 0x000fe2000f8e003f */
[----:B------:R-:W-:Y:S01]  /*f650*/  VIADD R6, R2, UR43 ;  /* 0x0000002b02067c36 */ /* 0x000fe20008000000 */
[----:B------:R-:W-:-:S03]  /*f660*/  UIMAD UR10, UR4, UR17, UR10 ;  /* 0x00000011040a72a4 */ /* 0x000fc6000f8e020a */
[----:B------:R-:W-:Y:S01]  /*f670*/  ULDC.64 UR16, c[0x0][0xae8] ;  /* 0x0002ba0000107ab9 */ /* 0x000fe20000000a00 */
[----:B------:R-:W-:Y:S01]  /*f680*/  UIADD3 UR9, UR9, UR10, URZ ;  /* 0x0000000a09097290 */ /* 0x000fe2000fffe03f */
[----:B------:R-:W-:Y:S01]  /*f690*/  @P0 IMAD.HI.U32 R2, R6, R9, RZ ;  /* 0x0000000906020227 */ /* 0x000fe200078e00ff */
[----:B------:R-:W-:Y:S02]  /*f6a0*/  UIMAD UR4, UR12, UR16, URZ ;  /* 0x000000100c0472a4 */ /* 0x000fe4000f8e023f */
[----:B------:R-:W-:Y:S01]  /*f6b0*/  UIMAD.WIDE.U32 UR8, UR41, UR16, UR8 ;  /* 0x00000010290872a5 */ /* 0x000fe2000f8e0008 */
[----:B------:R-:W-:Y:S01]  /*f6c0*/  IMAD.MOV.U32 R5, RZ, RZ, R6 ;  /* 0x000000ffff057224 */ /* 0x000fe200078e0006 */
[----:B------:R-:W-:Y:S01]  /*f6d0*/  UIMAD UR4, UR41, UR17, UR4 ;  /* 0x00000011290472a4 */ /* 0x000fe2000f8e0204 */
[----:B------:R-:W-:-:S03]  /*f6e0*/  ULDC.64 UR10, c[0x0][0xaf0] ;  /* 0x0002bc00000a7ab9 */ /* 0x000fc60000000a00 */
[----:B------:R-:W-:Y:S02]  /*f6f0*/  UIADD3 UR9, UR9, UR4, URZ ;  /* 0x0000000409097290 */ /* 0x000fe4000fffe03f */
[----:B------:R-:W-:Y:S01]  /*f700*/  UIMAD UR4, UR14, UR10, URZ ;  /* 0x0000000a0e0472a4 */ /* 0x000fe2000f8e023f */
[----:B0-----:R-:W-:Y:S01]  /*f710*/  @P0 SHF.R.U32.HI R5, RZ, R3, R2 ;  /* 0x00000003ff050219 */ /* 0x001fe20000011602 */
        /* <DEDUP_REMOVED lines=8> */
[----:B------:R-:W-:Y:S02]  /*f7a0*/  IMAD R7, R11, R7, R6 ;  /* 0x000000070b077224 */ /* 0x000fe400078e0206 */
[----:B------:R-:W-:Y:S01]  /*f7b0*/  IMAD.U32 R2, RZ, RZ, UR8 ;  /* 0x00000008ff027e24 */ /* 0x000fe2000f8e00ff */
[----:B------:R-:W-:Y:S01]  /*f7c0*/  ULDC.64 UR8, c[0x0][0xad8] ;  /* 0x0002b60000087ab9 */ /* 0x000fe20000000a00 */
[----:B------:R-:W-:Y:S02]  /*f7d0*/  IMAD.U32 R3, RZ, RZ, UR4 ;  /* 0x00000004ff037e24 */ /* 0x000fe4000f8e00ff */
[C---:B------:R-:W-:Y:S01]  /*f7e0*/  IMAD R9, R5.reuse, UR11, R4 ;  /* 0x0000000b05097c24 */ /* 0x040fe2000f8e0204 */
[----:B------:R-:W-:Y:S01]  /*f7f0*/  SHF.R.S32.HI R4, RZ, 0x1f, R7 ;  /* 0x0000001fff047819 */ /* 0x000fe20000011407 */
[----:B------:R-:W-:-:S04]  /*f800*/  IMAD.WIDE.U32 R2, R5, UR10, R2 ;  /* 0x0000000a05027c25 */ /* 0x000fc8000f8e0002 */
[----:B------:R-:W-:Y:S02]  /*f810*/  IMAD.IADD R3, R3, 0x1, R9 ;  /* 0x0000000103037824 */ /* 0x000fe400078e0209 */
[----:B------:R-:W-:Y:S02]  /*f820*/  IMAD R4, R4, UR8, RZ ;  /* 0x0000000804047c24 */ /* 0x000fe4000f8e02ff */
[----:B------:R-:W-:Y:S02]  /*f830*/  VIADD R6, R204, UR43 ;  /* 0x0000002bcc067c36 */ /* 0x000fe40008000000 */
        /* <DEDUP_REMOVED lines=32> */
.L_x_11635:
[----:B------:R-:W-:Y:S05]  /*fa40*/  BSYNC B1 ;  /* 0x0000000000017941 */ /* 0x000fea0003800000 */
.L_x_11634:
        /* <DEDUP_REMOVED lines=21> */
.L_x_11637:
[----:B------:R-:W-:Y:S05]  /*fba0*/  BSYNC B1 ;  /* 0x0000000000017941 */ /* 0x000fea0003800000 */
.L_x_11636:
        /* <DEDUP_REMOVED lines=21> */
.L_x_11639:
[----:B------:R-:W-:Y:S05]  /*fd00*/  BSYNC B1 ;  /* 0x0000000000017941 */ /* 0x000fea0003800000 */
.L_x_11638:
        /* <DEDUP_REMOVED lines=22> */
.L_x_11630:
[----:B------:R-:W-:Y:S05]  /*fe70*/  BSYNC B0 ;  /* 0x0000000000007941 */ /* 0x000fea0003800000 */
.L_x_11621:
[----:B------:R-:W-:Y:S02]  /*fe80*/  ULDC UR4, c[0x0][0xc3c] ;  /* 0x00030f0000047ab9 */ /* 0x000fe40000000800 */
[----:B------:R-:W-:-:S06]  /*fe90*/  UISETP.GE.AND UP0, UPT, UR6, UR4, UPT ;  /* 0x000000040600728c */ /* 0x000fcc000bf06270 */
[----:B------:R-:W-:-:S13]  /*fea0*/  PLOP3.LUT P0, PT, PT, PT, UP0, 0x80, 0x0 ;  /* 0x000000000000781c */ /* 0x000fda0003f0f008 */
[----:B------:R-:W-:Y:S05]  /*feb0*/  @!P0 BRA `(.L_x_11640) ;  /* 0xffffff0c00ac8947 */ /* 0x000fea000383ffff */
[----:B------:R-:W-:Y:S05]  /*fec0*/  EXIT ;  /* 0x000000000000794d */ /* 0x000fea0003800000 */
.L_x_11531:
        /* <DEDUP_REMOVED lines=16> */
.L_x_11641:
        /* <DEDUP_REMOVED lines=39> */
.L_x_11647:
        /* <DEDUP_REMOVED lines=12> */
.L_x_11646:
[----:B------:R-:W-:Y:S05]  /*10300*/  BSYNC B0 ;  /* 0x0000000000007941 */ /* 0x000fea0003800000 */
.L_x_11645:
        /* <DEDUP_REMOVED lines=20> */
.L_x_11643:
        /* <DEDUP_REMOVED lines=20> */
.L_x_11648:
        /* <DEDUP_REMOVED lines=59> */
.L_x_11644:
[----:B------:R-:W-:Y:S01]  /*10940*/  ULDC UR4, c[0x0][0xc3c] ;  /* 0x00030f0000047ab9 */ /* 0x000fe20000000800 */
[----:B------:R-:W-:Y:S02]  /*10950*/  IMAD.MOV.U32 R25, RZ, RZ, RZ ;  /* 0x000000ffff197224 */ /* 0x000fe400078e00ff */
[----:B------:R-:W-:Y:S02]  /*10960*/  IMAD.U32 R24, RZ, RZ, UR6 ;  /* 0x00000006ff187e24 */ /* 0x000fe4000f8e00ff */
[----:B------:R-:W-:Y:S02]  /*10970*/  IMAD.MOV.U32 R26, RZ, RZ, RZ ;  /* 0x000000ffff1a7224 */ /* 0x000fe400078e00ff */
[----:B------:R-:W-:-:S07]  /*10980*/  IMAD.U32 R27, RZ, RZ, UR4 ;  /* 0x00000004ff1b7e24 */ /* 0x000fce000f8e00ff */
.L_x_11649:
[----:B------:R-:W-:-:S13]  /*10990*/  ISETP.NE.AND P0, PT, R5, RZ, PT ;  /* 0x000000ff0500720c */ /* 0x000fda0003f05270 */
[----:B------:R-:W0:Y:S01]  /*109a0*/  @!P0 S2R R3, SR_CgaCtaId ;  /* 0x0000000000038919 */ /* 0x000e220000008800 */
[----:B------:R-:W-:-:S04]  /*109b0*/  @!P0 MOV R2, 0x400 ;  /* 0x0000040000028802 */ /* 0x000fc80000000f00 */
[----:B0-----:R-:W-:-:S05]  /*109c0*/  @!P0 LEA R2, R3, R2, 0x18 ;  /* 0x0000000203028211 */ /* 0x001fca00078ec0ff */
[----:B------:R1:W-:Y:S01]  /*109d0*/  @!P0 STS.128 [R2+0x228d0], R24 ;  /* 0x0228d01802008388 */ /* 0x0003e20000000c00 */
[----:B------:R-:W-:Y:S06]  /*109e0*/  BAR.ARV 0x5, 0x180 ;  /* 0x0146000000007b1d */ /* 0x000fec0000002000 */
.L_x_11642:
[----:B------:R2:W-:Y:S01]  /*109f0*/  STL [R1+0x10], RZ ;  /* 0x000010ff01007387 */ /* 0x0005e20000100800 */
[----:B------:R-:W-:Y:S01]  /*10a00*/  ULDC UR4, c[0x0][0xc3c] ;  /* 0x00030f0000047ab9 */ /* 0x000fe20000000800 */
[----:B------:R-:W-:Y:S01]  /*10a10*/  IMAD.MOV.U32 R22, RZ, RZ, 0x1 ;  /* 0x00000001ff167424 */ /* 0x000fe200078e00ff */
[----:B0-----:R-:W-:Y:S01]  /*10a20*/  ISETP.GE.AND P0, PT, R27, UR4, PT ;  /* 0x000000041b007c0c */ /* 0x001fe2000bf06270 */
[----:B------:R-:W-:-:S12]  /*10a30*/  IMAD.MOV.U32 R18, RZ, RZ, RZ ;  /* 0x000000ffff127224 */ /* 0x000fd800078e00ff */
[----:B--2---:R-:W-:Y:S05]  /*10a40*/  @P0 BRA `(.L_x_11650) ;  /* 0x0000004800b00947 */ /* 0x004fea0003800000 */
[----:B------:R-:W0:Y:S01]  /*10a50*/  S2UR UR5, SR_CgaCtaId ;  /* 0x00000000000579c3 */ /* 0x000e220000008800 */
[----:B------:R2:W-:Y:S01]  /*10a60*/  STL [R1+0x10], RZ ;  /* 0x000010ff01007387 */ /* 0x0005e20000100800 */
[C---:B-1----:R-:W-:Y:S01]  /*10a70*/  IMAD.SHL.U32 R2, R0.reuse, 0x8, RZ ;  /* 0x0000000800027824 */ /* 0x042fe200078e00ff */
[----:B------:R-:W-:Y:S01]  /*10a80*/  UMOV UR4, 0x400 ;  /* 0x0000040000047882 */ /* 0x000fe20000000000 */
[----:B------:R-:W-:Y:S01]  /*10a90*/  LOP3.LUT R4, R0, 0x7f, RZ, 0xc0, !PT ;  /* 0x0000007f00047812 */ /* 0x000fe200078ec0ff */
[----:B------:R-:W-:Y:S01]  /*10aa0*/  BSSY B8, `(.L_x_11650) ;  /* 0x00004a6000087945 */ /* 0x000fe20003800000 */
[----:B------:R-:W-:Y:S01]  /*10ab0*/  IMAD.MOV.U32 R22, RZ, RZ, 0x1 ;  /* 0x00000001ff167424 */ /* 0x000fe200078e00ff */
[----:B------:R-:W-:Y:S01]  /*10ac0*/  LOP3.LUT R3, R2, 0x1f8, RZ, 0xc0, !PT ;  /* 0x000001f802037812 */ /* 0x000fe200078ec0ff */
[----:B------:R-:W-:Y:S01]  /*10ad0*/  IMAD.MOV.U32 R18, RZ, RZ, RZ ;  /* 0x000000ffff127224 */ /* 0x000fe200078e00ff */
[----:B------:R-:W-:Y:S01]  /*10ae0*/  SHF.R.U32.HI R5, RZ, 0x3, R4 ;  /* 0x00000003ff057819 */ /* 0x000fe20000011604 */
[----:B------:R-:W-:Y:S01]  /*10af0*/  ULOP3.LUT UR36, UR39, 0x2, URZ, 0xfc, !UPT ;  /* 0x0000000227247892 */ /* 0x000fe2000f8efc3f */
[----:B------:R-:W-:Y:S01]  /*10b00*/  LOP3.LUT R3, R3, 0x38, R0, 0x78, !PT ;  /* 0x0000003803037812 */ /* 0x000fe200078e7800 */
[----:B------:R-:W-:Y:S01]  /*10b10*/  IMAD.SHL.U32 R0, R0, 0x10, RZ ;  /* 0x0000001000007824 */ /* 0x000fe200078e00ff */
[----:B------:R-:W-:Y:S01]  /*10b20*/  LOP3.LUT R4, R2, 0x38, RZ, 0xc0, !PT ;  /* 0x0000003802047812 */ /* 0x000fe200078ec0ff */
[----:B------:R-:W-:Y:S01]  /*10b30*/  ULDC UR37, c[0x0][0xc] ;  /* 0x0000030000257ab9 */ /* 0x000fe20000000800 */
[----:B------:R-:W-:-:S02]  /*10b40*/  LOP3.LUT R28, R3, 0x200, R2, 0xf8, !PT ;  /* 0x00000200031c7812 */ /* 0x000fc400078ef802 */
[----:B------:R-:W-:Y:S02]  /*10b50*/  LOP3.LUT R0, R5, 0x70, R0, 0xf8, !PT ;  /* 0x0000007005007812 */ /* 0x000fe400078ef800 */
[C---:B------:R-:W-:Y:S02]  /*10b60*/  LOP3.LUT R3, R4.reuse, 0x40, RZ, 0xfc, !PT ;  /* 0x0000004004037812 */ /* 0x040fe400078efcff */
[C---:B------:R-:W-:Y:S02]  /*10b70*/  LOP3.LUT R2, R4.reuse, 0x80, RZ, 0xfc, !PT ;  /* 0x0000008004027812 */ /* 0x040fe400078efcff */
[----:B------:R-:W-:Y:S01]  /*10b80*/  LOP3.LUT R0, R4, 0xc0, RZ, 0xfc, !PT ;  /* 0x000000c004007812 */ /* 0x000fe200078efcff */
[----:B0-----:R-:W-:-:S06]  /*10b90*/  ULEA UR4, UR5, UR4, 0x18 ;  /* 0x0000000405047291 */ /* 0x001fcc000f8ec03f */
[----:B------:R-:W-:-:S04]  /*10ba0*/  IMAD.U32 R17, RZ, RZ, UR4 ;  /* 0x00000004ff117e24 */ /* 0x000fc8000f8e00ff */
[----:B--2---:R-:W-:-:S07]  /*10bb0*/  IMAD R37, R28, 0x2, R17 ;  /* 0x000000021c257824 */ /* 0x004fce00078e0211 */
.L_x_11719:
        /* <DEDUP_REMOVED lines=39> */
.L_x_11651:
        /* <DEDUP_REMOVED lines=8> */
.L_x_11652:
        /* <DEDUP_REMOVED lines=9> */
.L_x_11653:
        /* <DEDUP_REMOVED lines=28> */
.L_x_11656:
[----:B------:R-:W-:-:S13]  /*11100*/  ISETP.NE.AND P0, PT, R3, 0x1, PT ;  /* 0x000000010300780c */ /* 0x000fda0003f05270 */
[----:B------:R-:W0:Y:S02]  /*11110*/  @P0 LDC.64 R4, c[0x0][0x9e8] ;  /* 0x00027a00ff040b82 */ /* 0x000e240000000a00 */
[----:B0-----:R-:W-:-:S05]  /*11120*/  @P0 IMAD.HI.U32 R4, R0, R4, RZ ;  /* 0x0000000400040227 */ /* 0x001fca00078e00ff */
[----:B------:R-:W-:-:S07]  /*11130*/  @P0 SHF.R.U32.HI R0, RZ, R5, R4 ;  /* 0x00000005ff000219 */ /* 0x000fce0000011604 */
.L_x_11657:
[----:B------:R-:W-:Y:S05]  /*11140*/  BSYNC B0 ;  /* 0x0000000000007941 */ /* 0x000fea0003800000 */
.L_x_11655:
[----:B------:R-:W-:-:S05]  /*11150*/  IMAD R5, R0, R3, R3 ;  /* 0x0000000300057224 */ /* 0x000fca00078e0203 */
[----:B------:R-:W-:-:S07]  /*11160*/  VIMNMX R2, R2, R5, PT ;  /* 0x0000000502027248 */ /* 0x000fce0003fe0100 */
.L_x_11654:
        /* <DEDUP_REMOVED lines=29> */
.L_x_11660:
[----:B------:R-:W-:-:S13]  /*11340*/  ISETP.NE.AND P0, PT, R3, 0x1, PT ;  /* 0x000000010300780c */ /* 0x000fda0003f05270 */
[----:B------:R-:W1:Y:S02]  /*11350*/  @P0 LDC.64 R4, c[0x0][0x9e8] ;  /* 0x00027a00ff040b82 */ /* 0x000e640000000a00 */
[----:B-1----:R-:W-:-:S05]  /*11360*/  @P0 IMAD.HI.U32 R4, R2, R4, RZ ;  /* 0x0000000402040227 */ /* 0x002fca00078e00ff */
[----:B------:R-:W-:-:S07]  /*11370*/  @P0 SHF.R.U32.HI R2, RZ, R5, R4 ;  /* 0x00000005ff020219 */ /* 0x000fce0000011604 */
.L_x_11661:
[----:B------:R-:W-:Y:S05]  /*11380*/  BSYNC B0 ;  /* 0x0000000000007941 */ /* 0x000fea0003800000 */
.L_x_11659:
[----:B------:R-:W-:-:S05]  /*11390*/  IMAD R3, R2, R3, RZ ;  /* 0x0000000302037224 */ /* 0x000fca00078e02ff */
[----:B------:R-:W-:-:S07]  /*113a0*/  VIMNMX R0, R0, R3, !PT ;  /* 0x0000000300007248 */ /* 0x000fce0007fe0100 */
.L_x_11658:
        /* <DEDUP_REMOVED lines=24> */
.L_x_11663:
        /* <DEDUP_REMOVED lines=20> */
.L_x_11666:
[----:B------:R-:W-:Y:S05]  /*11670*/  BSYNC B6 ;  /* 0x0000000000067941 */ /* 0x000fea0003800000 */
.L_x_11665:
        /* <DEDUP_REMOVED lines=20> */
.L_x_11669:
        /* <DEDUP_REMOVED lines=15> */
.L_x_11668:
[----:B------:R-:W-:Y:S05]  /*118b0*/  BSYNC B6 ;  /* 0x0000000000067941 */ /* 0x000fea0003800000 */
.L_x_11667:
[----:B------:R-:W1:Y:S01]  /*118c0*/  S2R R32, SR_TID.X ;  /* 0x0000000000207919 */ /* 0x000e620000002100 */
[----:B------:R-:W-:Y:S01]  /*118d0*/  ULDC.64 UR4, c[0x0][0x9f8] ;  /* 0x00027e0000047ab9 */ /* 0x000fe20000000a00 */
[----:B------:R-:W-:Y:S01]  /*118e0*/  IMAD.MOV.U32 R25, RZ, RZ, R27 ;  /* 0x000000ffff197224 */ /* 0x000fe200078e001b */
[----:B------:R-:W-:Y:S01]  /*118f0*/  ISETP.NE.U32.AND P0, PT, RZ, UR4, PT ;  /* 0x00000004ff007c0c */ /* 0x000fe2000bf05070 */
[----:B------:R-:W-:Y:S01]  /*11900*/  ULDC UR4, c[0x0][0x320] ;  /* 0x0000c80000047ab9 */ /* 0x000fe20000000800 */
[----:B------:R-:W2:Y:S02]  /*11910*/  LDC R10, c[0x0][0x430] ;  /* 0x00010c00ff0a7b82 */ /* 0x000ea40000000800 */
[----:B------:R-:W-:-:S13]  /*11920*/  ISETP.NE.AND.EX P0, PT, RZ, UR5, PT, P0 ;  /* 0x00000005ff007c0c */ /* 0x000fda000bf05300 */
[----:B------:R-:W3:Y:S01]  /*11930*/  @P0 LDC.64 R2, c[0x0][0x9f8] ;  /* 0x00027e00ff020b82 */ /* 0x000ee20000000a00 */
[----:B-1----:R-:W-:-:S05]  /*11940*/  IMAD.SHL.U32 R32, R32, 0x8, RZ ;  /* 0x0000000820207824 */ /* 0x002fca00078e00ff */
[----:B------:R-:W-:-:S04]  /*11950*/  LOP3.LUT R32, R32, 0x38, RZ, 0xc0, !PT ;  /* 0x0000003820207812 */ /* 0x000fc800078ec0ff */
[----:B------:R-:W-:Y:S02]  /*11960*/  LOP3.LUT R23, R32, 0x40, RZ, 0xfc, !PT ;  /* 0x0000004020177812 */ /* 0x000fe400078efcff */
[----:B------:R-:W-:Y:S01]  /*11970*/  LOP3.LUT R16, R16, 0xffffffef, RZ, 0xc0, !PT ;  /* 0xffffffef10107812 */ /* 0x000fe200078ec0ff */
[----:B---3--:R-:W-:Y:S01]  /*11980*/  @P0 IMAD.WIDE R2, R27, 0x4, R2 ;  /* 0x000000041b020825 */ /* 0x008fe200078e0202 */
[----:B------:R-:W-:Y:S02]  /*11990*/  ISETP.GE.AND P3, PT, R23, UR4, PT ;  /* 0x0000000417007c0c */ /* 0x000fe4000bf66270 */
[C---:B------:R-:W-:Y:S02]  /*119a0*/  LOP3.LUT R21, R32.reuse, 0x80, RZ, 0xfc, !PT ;  /* 0x0000008020157812 */ /* 0x040fe400078efcff */
[C---:B------:R-:W-:Y:S01]  /*119b0*/  ISETP.GE.AND P2, PT, R32.reuse, UR4, PT ;  /* 0x0000000420007c0c */ /* 0x040fe2000bf46270 */
[----:B------:R1:W5:Y:S01]  /*119c0*/  @P0 LDG.E R25, desc[UR46][R2.64] ;  /* 0x0000002e02190981 */ /* 0x000362000c1e1900 */
[----:B------:R-:W-:Y:S01]  /*119d0*/  ISETP.GE.AND P1, PT, R21, UR4, PT ;  /* 0x0000000415007c0c */ /* 0x000fe2000bf26270 */
[----:B------:R-:W-:Y:S01]  /*119e0*/  UMOV UR5, 0xffffffff ;  /* 0xffffffff00057882 */ /* 0x000fe20000000000 */
[----:B------:R-:W-:Y:S01]  /*119f0*/  LOP3.LUT R20, R32, 0xc0, RZ, 0xfc, !PT ;  /* 0x000000c020147812 */ /* 0x000fe200078efcff */
[----:B------:R-:W-:-:S03]  /*11a00*/  VIADD R0, R30, 0xffffffff ;  /* 0xffffffff1e007836 */ /* 0x000fc60000000000 */
[----:B------:R-:W-:Y:S02]  /*11a10*/  ISETP.GE.AND P0, PT, R20, UR4, PT ;  /* 0x0000000414007c0c */ /* 0x000fe4000bf06270 */
[----:B------:R-:W-:-:S04]  /*11a20*/  @P3 LOP3.LUT R16, R16, 0x10, RZ, 0xfc, !PT ;  /* 0x0000001010103812 */ /* 0x000fc800078efcff */
[----:B------:R-:W-:-:S04]  /*11a30*/  LOP3.LUT R16, R16, 0xfffffffe, RZ, 0xc0, !PT ;  /* 0xfffffffe10107812 */ /* 0x000fc800078ec0ff */
[----:B------:R-:W-:-:S04]  /*11a40*/  LOP3.LUT R16, R16, 0xfffffff7, RZ, 0xc0, !PT ;  /* 0xfffffff710107812 */ /* 0x000fc800078ec0ff */
[----:B------:R-:W-:-:S04]  /*11a50*/  @P1 LOP3.LUT R16, R16, 0x8, RZ, 0xfc, !PT ;  /* 0x0000000810101812 */ /* 0x000fc800078efcff */
[----:B------:R-:W-:-:S04]  /*11a60*/  @P2 LOP3.LUT R16, R16, 0x1, RZ, 0xfc, !PT ;  /* 0x0000000110102812 */ /* 0x000fc800078efcff */
[----:B------:R-:W-:-:S04]  /*11a70*/  LOP3.LUT R16, R16, 0xfffffffb, RZ, 0xc0, !PT ;  /* 0xfffffffb10107812 */ /* 0x000fc800078ec0ff */
[----:B------:R-:W-:Y:S01]  /*11a80*/  @P0 LOP3.LUT R16, R16, 0x4, RZ, 0xfc, !PT ;  /* 0x0000000410100812 */ /* 0x000fe200078efcff */
[----:B-12---:R-:W-:Y:S06]  /*11a90*/  BRA.DIV UR5, `(.L_x_11670) ;  /* 0x0000004205587947 */ /* 0x006fec000b800000 */
.L_x_11736:
[----:B------:R-:W1:Y:S01]  /*11aa0*/  S2R R2, SR_TID.X ;  /* 0x0000000000027919 */ /* 0x000e620000002100 */
[----:B------:R-:W-:Y:S01]  /*11ab0*/  ISETP.NE.AND P1, PT, R10, 0x1, PT ;  /* 0x000000010a00780c */ /* 0x000fe20003f25270 */
[----:B------:R-:W-:Y:S01]  /*11ac0*/  IMAD.MOV.U32 R33, RZ, RZ, RZ ;  /* 0x000000ffff217224 */ /* 0x000fe200078e00ff */
[----:B0----5:R-:W-:Y:S01]  /*11ad0*/  SHF.R.S32.HI R30, RZ, 0x1f, R25 ;  /* 0x0000001fff1e7819 */ /* 0x021fe20000011419 */
[----:B------:R-:W0:Y:S01]  /*11ae0*/  S2R R9, SR_TID.X ;  /* 0x0000000000097919 */ /* 0x000e220000002100 */
[----:B------:R-:W-:-:S09]  /*11af0*/  LOP3.LUT R16, R16, 0xffffff7f, RZ, 0xc0, !PT ;  /* 0xffffff7f10107812 */ /* 0x000fd200078ec0ff */
[----:B------:R-:W2:Y:S01]  /*11b00*/  @P1 LDC R6, c[0x0][0x434] ;  /* 0x00010d00ff061b82 */ /* 0x000ea20000000800 */
[----:B------:R-:W-:-:S07]  /*11b10*/  @P1 LOP3.LUT R16, R16, 0x80, RZ, 0xfc, !PT ;  /* 0x0000008010101812 */ /* 0x000fce00078efcff */
[----:B------:R-:W3:Y:S01]  /*11b20*/  @P1 LDC R4, c[0x0][0x438] ;  /* 0x00010e00ff041b82 */ /* 0x000ee20000000800 */
[----:B-1----:R-:W-:Y:S01]  /*11b30*/  LOP3.LUT R2, R2, 0x7f, RZ, 0xc0, !PT ;  /* 0x0000007f02027812 */ /* 0x002fe200078ec0ff */
[----:B0-----:R-:W-:-:S03]  /*11b40*/  IMAD.SHL.U32 R9, R9, 0x10, RZ ;  /* 0x0000001009097824 */ /* 0x001fc600078e00ff */
[----:B------:R-:W-:-:S04]  /*11b50*/  SHF.R.U32.HI R2, RZ, 0x3, R2 ;  /* 0x00000003ff027819 */ /* 0x000fc80000011602 */
[----:B------:R-:W-:-:S05]  /*11b60*/  LOP3.LUT R9, R2, 0x70, R9, 0xf8, !PT ;  /* 0x0000007002097812 */ /* 0x000fca00078ef809 */
[----:B------:R-:W-:-:S04]  /*11b70*/  IMAD R2, R0, 0x60, R9 ;  /* 0x0000006000027824 */ /* 0x000fc800078e0209 */
[C---:B------:R-:W-:Y:S01]  /*11b80*/  IMAD.IADD R35, R2.reuse, 0x1, R29 ;  /* 0x0000000102237824 */ /* 0x040fe200078e021d */
[----:B------:R-:W-:-:S03]  /*11b90*/  ISETP.GE.AND P0, PT, R2, R19, PT ;  /* 0x000000130200720c */ /* 0x000fc60003f06270 */
[----:B--2---:R-:W-:Y:S01]  /*11ba0*/  @P1 IMAD.HI.U32 R5, R35, R6, RZ ;  /* 0x0000000623051227 */ /* 0x004fe200078e00ff */
[----:B------:R-:W-:-:S03]  /*11bb0*/  ISETP.GT.U32.OR P0, PT, R9, 0x5f, P0 ;  /* 0x0000005f0900780c */ /* 0x000fc60000704470 */
[----:B------:R-:W-:Y:S01]  /*11bc0*/  IMAD.MOV.U32 R6, RZ, RZ, R35 ;  /* 0x000000ffff067224 */ /* 0x000fe200078e0023 */
[----:B---3--:R-:W-:-:S09]  /*11bd0*/  @P1 SHF.R.U32.HI R6, RZ, R4, R5 ;  /* 0x00000004ff061219 */ /* 0x008fd20000011605 */
[----:B------:R-:W0:Y:S01]  /*11be0*/  @!P0 LDC.64 R2, c[0x0][0x428] ;  /* 0x00010a00ff028b82 */ /* 0x000e220000000a00 */
[----:B------:R-:W-:-:S07]  /*11bf0*/  @!P0 SHF.R.S32.HI R7, RZ, 0x1f, R6 ;  /* 0x0000001fff078819 */ /* 0x000fce0000011406 */
[----:B------:R-:W1:Y:S01]  /*11c00*/  @!P0 LDC.64 R4, c[0x0][0x418] ;  /* 0x00010600ff048b82 */ /* 0x000e620000000a00 */
[----:B0-----:R-:W-:-:S04]  /*11c10*/  @!P0 IMAD R8, R30, R2, RZ ;  /* 0x000000021e088224 */ /* 0x001fc800078e02ff */
[C---:B------:R-:W-:Y:S02]  /*11c20*/  @!P0 IMAD R8, R25.reuse, R3, R8 ;  /* 0x0000000319088224 */ /* 0x040fe400078e0208 */
[----:B------:R-:W-:-:S04]  /*11c30*/  @!P0 IMAD.WIDE.U32 R2, R25, R2, R6 ;  /* 0x0000000219028225 */ /* 0x000fc800078e0006 */
[----:B------:R-:W-:Y:S01]  /*11c40*/  @!P0 IMAD.IADD R8, R3, 0x1, R8 ;  /* 0x0000000103088824 */ /* 0x000fe200078e0208 */
[----:B-1----:R-:W-:-:S04]  /*11c50*/  @!P0 LEA R4, P1, R2, R4, 0x2 ;  /* 0x0000000402048211 */ /* 0x002fc800078210ff */
[----:B------:R-:W-:Y:S01]  /*11c60*/  @!P0 LEA.HI.X R5, R2, R5, R8, 0x2, P1 ;  /* 0x0000000502058211 */ /* 0x000fe200008f1408 */
[----:B------:R-:W-:Y:S02]  /*11c70*/  IMAD.MOV R2, RZ, RZ, -R6 ;  /* 0x000000ffff027224 */ /* 0x000fe400078e0a06 */
[----:B------:R-:W-:Y:S02]  /*11c80*/  IMAD.U32 R3, RZ, RZ, UR36 ;  /* 0x00000024ff037e24 */ /* 0x000fe4000f8e00ff */
[----:B------:R-:W-:Y:S01]  /*11c90*/  IMAD R35, R10, R2, R35 ;  /* 0x000000020a237224 */ /* 0x000fe200078e0223 */
[----:B------:R-:W-:Y:S01]  /*11ca0*/  SEL R2, RZ, 0x1, P2 ;  /* 0x00000001ff027807 */ /* 0x000fe20001000000 */
[----:B------:R0:W5:Y:S01]  /*11cb0*/  @!P0 LDG.E R33, desc[UR46][R4.64] ;  /* 0x0000002e04218981 */ /* 0x000162000c1e1900 */
[----:B------:R-:W-:Y:S02]  /*11cc0*/  ISETP.NE.AND P0, PT, R3, 0x3, PT ;  /* 0x000000030300780c */ /* 0x000fe40003f05270 */
[----:B------:R-:W-:Y:S01]  /*11cd0*/  ISETP.GT.U32.AND P1, PT, R9, 0x5f, PT ;  /* 0x0000005f0900780c */ /* 0x000fe20003f24070 */
[----:B------:R0:W-:Y:S01]  /*11ce0*/  STL [R1+0x14], R2 ;  /* 0x0000140201007387 */ /* 0x0001e20000100800 */
[----:B------:R-:W-:-:S02]  /*11cf0*/  LOP3.LUT R16, R16, 0xffffffbf, RZ, 0xc0, !PT ;  /* 0xffffffbf10107812 */ /* 0x000fc400078ec0ff */
[----:B------:R-:W-:-:S07]  /*11d00*/  SHF.R.S32.HI R23, RZ, 0x1f, R26 ;  /* 0x0000001fff177819 */ /* 0x000fce000001141a */
[----:B------:R-:W-:-:S04]  /*11d10*/  @P0 LOP3.LUT R16, R16, 0x40, RZ, 0xfc, !PT ;  /* 0x0000004010100812 */ /* 0x000fc800078efcff */
[----:B------:R-:W-:-:S04]  /*11d20*/  LOP3.LUT R16, R16, 0xffffffdf, RZ, 0xc0, !PT ;  /* 0xffffffdf10107812 */ /* 0x000fc800078ec0ff */
[----:B------:R-:W-:Y:S01]  /*11d30*/  @P1 LOP3.LUT R16, R16, 0x20, RZ, 0xfc, !PT ;  /* 0x0000002010101812 */ /* 0x000fe200078efcff */
[----:B0-----:R-:W-:Y:S06]  /*11d40*/  @!P0 BRA `(.L_x_11671) ;  /* 0x0000000000048947 */ /* 0x001fec0003800000 */
[----:B------:R-:W-:Y:S01]  /*11d50*/  BPT.TRAP 0x1 ;  /* 0x000000040000795c */ /* 0x000fe20000300000 */
.L_x_11671:
[----:B------:R-:W-:Y:S01]  /*11d60*/  IMAD R32, R0, -0x60, R19 ;  /* 0xffffffa000207824 */ /* 0x000fe200078e0213 */
[----:B------:R-:W-:Y:S01]  /*11d70*/  SHF.L.U32 R0, R22, 0x1f, RZ ;  /* 0x0000001f16007819 */ /* 0x000fe200000006ff */
[----:B------:R-:W-:Y:S01]  /*11d80*/  IMAD R19, R18, 0x8, R17 ;  /* 0x0000000812137824 */ /* 0x000fe200078e0211 */
[----:B------:R-:W-:Y:S03]  /*11d90*/  BSSY B0, `(.L_x_11672) ;  /* 0x0000003000007945 */ /* 0x000fe60003800000 */
[----:B------:R-:W0:Y:S02]  /*11da0*/  SYNCS.PHASECHK.TRANS64.TRYWAIT P0, [R19+URZ+0x22840], R0 ;  /* 0x02284000130075a7 */ /* 0x000e24000800017f */
[----:B0-----:R-:W-:Y:S05]  /*11db0*/  @!P0 BRA `(.L_x_11673) ;  /* 0x0000003c00c48947 */ /* 0x001fea0003800000 */
.L_x_11737:
[----:B------:R-:W-:Y:S05]  /*11dc0*/  BSYNC B0 ;  /* 0x0000000000007941 */ /* 0x000fea0003800000 */
.L_x_11672:
[----:B0-----:R-:W-:Y:S01]  /*11dd0*/  SHF.R.S32.HI R0, RZ, 0x1f, R35 ;  /* 0x0000001fff007819 */ /* 0x001fe20000011423 */
[----:B------:R-:W-:Y:S01]  /*11de0*/  ULDC.64 UR4, c[0x0][0x300] ;  /* 0x0000c00000047ab9 */ /* 0x000fe20000000a00 */
[----:B-----5:R-:W-:Y:S01]  /*11df0*/  SHF.R.S32.HI R4, RZ, 0x1f, R33 ;  /* 0x0000001fff047819 */ /* 0x020fe20000011421 */
[----:B------:R-:W-:Y:S01]  /*11e00*/  IMAD.WIDE.U32 R2, R35, UR4, RZ ;  /* 0x0000000423027c25 */ /* 0x000fe2000f8e00ff */
[----:B------:R-:W0:Y:S01]  /*11e10*/  S2R R7, SR_TID.X ;  /* 0x0000000000077919 */ /* 0x000e220000002100 */
[----:B------:R-:W-:Y:S01]  /*11e20*/  LOP3.LUT R16, R16, 0xfffffffd, RZ, 0xc0, !PT ;  /* 0xfffffffd10107812 */ /* 0x000fe200078ec0ff */
[----:B------:R1:W-:Y:S04]  /*11e30*/  STL [R1+0x8], R0 ;  /* 0x0000080001007387 */ /* 0x0003e80000100800 */
[----:B------:R2:W-:Y:S01]  /*11e40*/  STL [R1+0xc], R4 ;  /* 0x00000c0401007387 */ /* 0x0005e20000100800 */
[----:B-1----:R-:W-:-:S04]  /*11e50*/  IMAD R0, R0, UR4, RZ ;  /* 0x0000000400007c24 */ /* 0x002fc8000f8e02ff */
[----:B------:R-:W-:Y:S01]  /*11e60*/  IMAD R0, R35, UR5, R0 ;  /* 0x0000000523007c24 */ /* 0x000fe2000f8e0200 */
[----:B------:R-:W-:-:S03]  /*11e70*/  ULDC.64 UR4, c[0x0][0x310] ;  /* 0x0000c40000047ab9 */ /* 0x000fc60000000a00 */
[----:B------:R-:W-:Y:S02]  /*11e80*/  IMAD.IADD R3, R3, 0x1, R0 ;  /* 0x0000000103037824 */ /* 0x000fe400078e0200 */
[----:B------:R-:W-:Y:S02]  /*11e90*/  IMAD R0, R4, UR4, RZ ;  /* 0x0000000404007c24 */ /* 0x000fe4000f8e02ff */
[----:B--2---:R-:W1:Y:S01]  /*11ea0*/  S2R R4, SR_TID.X ;  /* 0x0000000000047919 */ /* 0x004e620000002100 */
[----:B------:R-:W-:-:S04]  /*11eb0*/  IMAD.WIDE.U32 R2, R33, UR4, R2 ;  /* 0x0000000421027c25 */ /* 0x000fc8000f8e0002 */
[----:B------:R-:W-:Y:S01]  /*11ec0*/  IMAD R0, R33, UR5, R0 ;  /* 0x0000000521007c24 */ /* 0x000fe2000f8e0200 */
[----:B------:R-:W-:Y:S01]  /*11ed0*/  ULDC.64 UR4, c[0x0][0x308] ;  /* 0x0000c20000047ab9 */ /* 0x000fe20000000a00 */
[----:B0-----:R-:W-:Y:S02]  /*11ee0*/  IMAD.SHL.U32 R7, R7, 0x8, RZ ;  /* 0x0000000807077824 */ /* 0x001fe400078e00ff */
[----:B------:R-:W-:Y:S02]  /*11ef0*/  IMAD.IADD R3, R3, 0x1, R0 ;  /* 0x0000000103037824 */ /* 0x000fe400078e0200 */
[----:B------:R-:W-:Y:S01]  /*11f00*/  IMAD R0, R23, UR4, RZ ;  /* 0x0000000417007c24 */ /* 0x000fe2000f8e02ff */
[----:B------:R-:W-:Y:S01]  /*11f10*/  LOP3.LUT R7, R7, 0x38, RZ, 0xc0, !PT ;  /* 0x0000003807077812 */ /* 0x000fe200078ec0ff */
[----:B------:R-:W-:-:S04]  /*11f20*/  IMAD.WIDE.U32 R2, R26, UR4, R2 ;  /* 0x000000041a027c25 */ /* 0x000fc8000f8e0002 */
[----:B------:R-:W-:Y:S01]  /*11f30*/  IMAD R0, R26, UR5, R0 ;  /* 0x000000051a007c24 */ /* 0x000fe2000f8e0200 */
[----:B------:R-:W-:Y:S01]  /*11f40*/  ULDC.64 UR4, c[0x0][0x2e8] ;  /* 0x0000ba0000047ab9 */ /* 0x000fe20000000a00 */
[----:B-1----:R-:W-:-:S04]  /*11f50*/  LOP3.LUT R4, R4, 0x7f, RZ, 0xc0, !PT ;  /* 0x0000007f04047812 */ /* 0x002fc800078ec0ff */
[----:B------:R-:W-:Y:S01]  /*11f60*/  SHF.R.U32.HI R5, RZ, 0x3, R4 ;  /* 0x00000003ff057819 */ /* 0x000fe20000011604 */
[----:B------:R-:W-:Y:S01]  /*11f70*/  IMAD.IADD R4, R3, 0x1, R0 ;  /* 0x0000000103047824 */ /* 0x000fe200078e0200 */
[----:B------:R-:W-:Y:S01]  /*11f80*/  LEA R0, P0, R2, UR4, 0x1 ;  /* 0x0000000402007c11 */ /* 0x000fe2000f8008ff */
[----:B------:R-:W-:Y:S02]  /*11f90*/  ULDC UR4, c[0x0][0x2f4] ;  /* 0x0000bd0000047ab9 */ /* 0x000fe40000000800 */
[----:B------:R-:W-:Y:S01]  /*11fa0*/  ISETP.GE.AND P2, PT, R7, UR4, PT ;  /* 0x0000000407007c0c */ /* 0x000fe2000bf46270 */
[----:B------:R-:W-:Y:S01]  /*11fb0*/  IMAD.IADD R32, R32, 0x1, -R5 ;  /* 0x0000000120207824 */ /* 0x000fe200078e0a05 */
[----:B------:R-:W-:Y:S01]  /*11fc0*/  LEA.HI.X R4, R2, UR5, R4, 0x1, P0 ;  /* 0x0000000502047c11 */ /* 0x000fe200080f0c04 */
[----:B------:R-:W-:Y:S01]  /*11fd0*/  UMOV UR5, 0xffffffff ;  /* 0xffffffff00057882 */ /* 0x000fe20000000000 */
[----:B------:R-:W-:Y:S02]  /*11fe0*/  IMAD R5, R18, 0x1800, R28 ;  /* 0x0000180012057824 */ /* 0x000fe400078e021c */
[----:B------:R-:W-:-:S07]  /*11ff0*/  ISETP.GE.AND P0, PT, R32, 0x1, PT ;  /* 0x000000012000780c */ /* 0x000fce0003f06270 */
        /* <DEDUP_REMOVED lines=54> */
.L_x_11751:
        /* <DEDUP_REMOVED lines=10> */
.L_x_11675:
        /* <DEDUP_REMOVED lines=11> */
.L_x_11676:
        /* <DEDUP_REMOVED lines=23> */
.L_x_11678:
[----:B------:R-:W-:Y:S05]  /*12620*/  BSYNC B6 ;  /* 0x0000000000067941 */ /* 0x000fea0003800000 */
.L_x_11677:
[----:B0-----:R-:W2:Y:S01]  /*12630*/  LDL.LU R2, [R1] ;  /* 0x0000000001027983 */ /* 0x001ea20000300800 */
[----:B------:R-:W0:Y:S01]  /*12640*/  LDC R21, c[0x0][0x448] ;  /* 0x00011200ff157b82 */ /* 0x000e220000000800 */
[----:B------:R-:W-:Y:S01]  /*12650*/  ULDC.64 UR4, c[0x0][0x298] ;  /* 0x0000a60000047ab9 */ /* 0x000fe20000000a00 */
[----:B------:R-:W-:Y:S01]  /*12660*/  LOP3.LUT P6, RZ, R16, 0x200, RZ, 0xc0, !PT ;  /* 0x0000020010ff7812 */ /* 0x000fe200078cc0ff */
[----:B------:R-:W3:Y:S01]  /*12670*/  S2R R20, SR_TID.X ;  /* 0x0000000000147919 */ /* 0x000ee20000002100 */
[----:B------:R-:W-:Y:S01]  /*12680*/  SHF.R.S32.HI R4, RZ, 0x1f, R27 ;  /* 0x0000001fff047819 */ /* 0x000fe2000001141b */
[----:B------:R-:W4:Y:S03]  /*12690*/  S2R R7, SR_TID.X ;  /* 0x0000000000077919 */ /* 0x000f260000002100 */
[----:B------:R-:W-:Y:S02]  /*126a0*/  SEL R4, R4, RZ, !P6 ;  /* 0x000000ff04047207 */ /* 0x000fe40007000000 */
[----:B---3--:R-:W-:Y:S01]  /*126b0*/  LOP3.LUT R20, R20, 0x7f, RZ, 0xc0, !PT ;  /* 0x0000007f14147812 */ /* 0x008fe200078ec0ff */
        /* <DEDUP_REMOVED lines=23> */
[----:B------:R-:W3:Y:S01]  /*12830*/  @P6 LDC R5, c[0x0][0x450] ;  /* 0x00011400ff056b82 */ /* 0x000ee20000000800 */
[----:B0-----:R-:W-:-:S05]  /*12840*/  IMAD.SHL.U32 R20, R20, 0x10, RZ ;  /* 0x0000001014147824 */ /* 0x001fca00078e00ff */
[----:B------:R-:W-:-:S05]  /*12850*/  LOP3.LUT R20, R21, 0x70, R20, 0xf8, !PT ;  /* 0x0000007015147812 */ /* 0x000fca00078ef814 */
[----:B------:R-:W-:Y:S02]  /*12860*/  IMAD.IADD R0, R20, 0x1, R34 ;  /* 0x0000000114007824 */ /* 0x000fe400078e0222 */
[----:B------:R-:W0:Y:S02]  /*12870*/  S2R R20, SR_TID.X ;  /* 0x0000000000147919 */ /* 0x000e240000002100 */
[----:B--2---:R-:W-:-:S04]  /*12880*/  @P6 IMAD.HI.U32 R6, R0, R6, RZ ;  /* 0x0000000600066227 */ /* 0x004fc800078e00ff */
[----:B------:R-:W-:Y:S01]  /*12890*/  IMAD.MOV.U32 R4, RZ, RZ, R0 ;  /* 0x000000ffff047224 */ /* 0x000fe200078e0000 */
[----:B---3--:R-:W-:Y:S02]  /*128a0*/  @P6 SHF.R.U32.HI R4, RZ, R5, R6 ;  /* 0x00000005ff046219 */ /* 0x008fe40000011606 */
[----:B------:R-:W2:Y:S03]  /*128b0*/  LDC R6, c[0x0][0x448] ;  /* 0x00011200ff067b82 */ /* 0x000ea60000000800 */
[----:B------:R-:W-:Y:S02]  /*128c0*/  IMAD.MOV R5, RZ, RZ, -R4 ;  /* 0x000000ffff057224 */ /* 0x000fe400078e0a04 */
[----:B------:R-:W-:Y:S01]  /*128d0*/  IMAD.WIDE.U32 R2, R4, UR4, R2 ;  /* 0x0000000404027c25 */ /* 0x000fe2000f8e0002 */
[----:B0-----:R-:W-:-:S03]  /*128e0*/  LOP3.LUT R20, R20, 0x7f, RZ, 0xc0, !PT ;  /* 0x0000007f14147812 */ /* 0x001fc600078ec0ff */
[----:B--2---:R-:W-:Y:S01]  /*128f0*/  IMAD R0, R6, R5, R0 ;  /* 0x0000000506007224 */ /* 0x004fe200078e0200 */
[----:B------:R-:W-:Y:S02]  /*12900*/  SHF.R.S32.HI R5, RZ, 0x1f, R4 ;  /* 0x0000001fff057819 */ /* 0x000fe40000011404 */
[----:B------:R-:W-:-:S03]  /*12910*/  SHF.R.U32.HI R8, RZ, 0x3, R20 ;  /* 0x00000003ff087819 */ /* 0x000fc60000011614 */
        /* <DEDUP_REMOVED lines=14> */
[----:B------:R-:W-:-:S03]  /*12a00*/  UMOV UR5, 0xffffffff ;  /* 0xffffffff00057882 */ /* 0x000fc60000000000 */
[----:B------:R-:W-:Y:S07]  /*12a10*/  BRA.DIV UR5, `(.L_x_11679) ;  /* 0x0000003a05c07947 */ /* 0x000fee000b800000 */
[----:B------:R-:W0:Y:S01]  /*12a20*/  SHFL.IDX PT, R3, R0, RZ, 0x181f ;  /* 0x00181fff00037589 */ /* 0x000e2200000e0000 */
[----:B------:R-:W-:Y:S02]  /*12a30*/  IMAD R36, R36, R6, RZ ;  /* 0x0000000624247224 */ /* 0x000fe400078e02ff */
        /* <DEDUP_REMOVED lines=72> */
.L_x_11768:
        /* <DEDUP_REMOVED lines=10> */
.L_x_11680:
        /* <DEDUP_REMOVED lines=18> */
.L_x_11769:
[----:B------:R-:W-:Y:S05]  /*13080*/  BSYNC B0 ;  /* 0x0000000000007941 */ /* 0x000fea0003800000 */
.L_x_11681:
[----:B------:R-:W-:-:S05]  /*13090*/  IMAD.U32 R2, RZ, RZ, UR36 ;  /* 0x00000024ff027e24 */ /* 0x000fca000f8e00ff */
[----:B------:R-:W-:-:S13]  /*130a0*/  ISETP.NE.AND P0, PT, R2, 0x3, PT ;  /* 0x000000030200780c */ /* 0x000fda0003f05270 */
[----:B------:R-:W-:Y:S05]  /*130b0*/  @!P0 BRA `(.L_x_11683) ;  /* 0x0000000000048947 */ /* 0x000fea0003800000 */
[----:B------:R-:W-:Y:S01]  /*130c0*/  BPT.TRAP 0x1 ;  /* 0x000000040000795c */ /* 0x000fe20000300000 */
.L_x_11683:
[----:B0-----:R-:W-:Y:S01]  /*130d0*/  SHF.L.U32 R0, R22, 0x1f, RZ ;  /* 0x0000001f16007819 */ /* 0x001fe200000006ff */
[----:B------:R-:W-:Y:S03]  /*130e0*/  BSSY B0, `(.L_x_11684) ;  /* 0x0000003000007945 */ /* 0x000fe60003800000 */
[----:B------:R-:W0:Y:S02]  /*130f0*/  SYNCS.PHASECHK.TRANS64.TRYWAIT P0, [R19+URZ+0x22860], R0 ;  /* 0x02286000130075a7 */ /* 0x000e24000800017f */
[----:B0-----:R-:W-:Y:S05]  /*13100*/  @!P0 BRA `(.L_x_11685) ;  /* 0x0000003c00bc8947 */ /* 0x001fea0003800000 */
.L_x_11770:
[----:B------:R-:W-:Y:S05]  /*13110*/  BSYNC B0 ;  /* 0x0000000000007941 */ /* 0x000fea0003800000 */
.L_x_11684:
[----:B------:R-:W0:Y:S01]  /*13120*/  LDL.LU R2, [R1+0x8] ;  /* 0x0000080001027983 */ /* 0x000e220000300800 */
[----:B------:R-:W-:-:S03]  /*13130*/  ULDC.64 UR4, c[0x0][0x328] ;  /* 0x0000ca0000047ab9 */ /* 0x000fc60000000a00 */
[----:B------:R-:W2:Y:S04]  /*13140*/  LDL.LU R6, [R1+0xc] ;  /* 0x00000c0001067983 */ /* 0x000ea80000300800 */
[----:B------:R-:W3:Y:S01]  /*13150*/  LDL.LU R4, [R1+0x14] ;  /* 0x0000140001047983 */ /* 0x000ee20000300800 */
[C---:B------:R-:W-:Y:S02]  /*13160*/  LOP3.LUT P3, RZ, R16.reuse, 0x10, RZ, 0xc0, !PT ;  /* 0x0000001010ff7812 */ /* 0x040fe4000786c0ff */
[C---:B------:R-:W-:Y:S02]  /*13170*/  LOP3.LUT P2, RZ, R16.reuse, 0x8, RZ, 0xc0, !PT ;  /* 0x0000000810ff7812 */ /* 0x040fe4000784c0ff */
[C---:B------:R-:W-:Y:S02]  /*13180*/  LOP3.LUT P1, RZ, R16.reuse, 0x4, RZ, 0xc0, !PT ;  /* 0x0000000410ff7812 */ /* 0x040fe4000782c0ff */
[----:B------:R-:W-:-:S02]  /*13190*/  LOP3.LUT P4, RZ, R16, 0x1, RZ, 0xc0, !PT ;  /* 0x0000000110ff7812 */ /* 0x000fc4000788c0ff */
[----:B------:R-:W-:Y:S01]  /*131a0*/  SEL R7, RZ, 0x8, P1 ;  /* 0x00000008ff077807 */ /* 0x000fe20000800000 */
[----:B0-----:R-:W-:Y:S02]  /*131b0*/  IMAD R0, R2, UR4, RZ ;  /* 0x0000000402007c24 */ /* 0x001fe4000f8e02ff */
[----:B------:R-:W-:-:S04]  /*131c0*/  IMAD.WIDE.U32 R2, R35, UR4, RZ ;  /* 0x0000000423027c25 */ /* 0x000fc8000f8e00ff */
[----:B------:R-:W-:Y:S01]  /*131d0*/  IMAD R5, R35, UR5, R0 ;  /* 0x0000000523057c24 */ /* 0x000fe2000f8e0200 */
[----:B------:R-:W-:Y:S02]  /*131e0*/  ULDC.64 UR4, c[0x0][0x338] ;  /* 0x0000ce0000047ab9 */ /* 0x000fe40000000a00 */
[----:B--2---:R-:W-:Y:S02]  /*131f0*/  IMAD R0, R6, UR4, RZ ;  /* 0x0000000406007c24 */ /* 0x004fe4000f8e02ff */
[----:B------:R-:W-:Y:S02]  /*13200*/  IMAD.IADD R3, R3, 0x1, R5 ;  /* 0x0000000103037824 */ /* 0x000fe400078e0205 */
[C---:B------:R-:W-:Y:S01]  /*13210*/  IMAD R5, R33.reuse, UR5, R0 ;  /* 0x0000000521057c24 */ /* 0x040fe2000f8e0200 */
[----:B------:R-:W-:Y:S01]  /*13220*/  SEL R0, RZ, 0x2, P3 ;  /* 0x00000002ff007807 */ /* 0x000fe20001800000 */
[----:B------:R-:W-:Y:S01]  /*13230*/  IMAD.WIDE.U32 R2, R33, UR4, R2 ;  /* 0x0000000421027c25 */ /* 0x000fe2000f8e0002 */
        /* <DEDUP_REMOVED lines=10> */
[----:B------:R-:W-:-:S04]  /*132e0*/  SEL R3, RZ, 0x4, P2 ;  /* 0x00000004ff037807 */ /* 0x000fc80001000000 */
[----:B---3--:R-:W-:Y:S01]  /*132f0*/  IADD3 R0, R3, R0, R4 ;  /* 0x0000000003007210 */ /* 0x008fe20007ffe004 */
[----:B------:R-:W-:-:S04]  /*13300*/  IMAD R4, R18, 0x6000, R28 ;  /* 0x0000600012047824 */ /* 0x000fc800078e021c */
[----:B------:R-:W-:Y:S01]  /*13310*/  IMAD.IADD R7, R0, 0x1, R7 ;  /* 0x0000000100077824 */ /* 0x000fe200078e0207 */
[----:B------:R-:W-:Y:S06]  /*13320*/  BRA.DIV UR4, `(.L_x_11686) ;  /* 0x0000003e04487947 */ /* 0x000fec000b800000 */
[----:B------:R-:W0:Y:S01]  /*13330*/  S2R R2, SR_TID.X ;  /* 0x0000000000027919 */ /* 0x000e220000002100 */
[----:B------:R-:W-:Y:S01]  /*13340*/  IMAD R4, R4, 0x2, R17 ;  /* 0x0000000204047824 */ /* 0x000fe200078e0211 */
[C---:B------:R-:W-:Y:S01]  /*13350*/  LOP3.LUT P2, RZ, R7.reuse, 0x2, RZ, 0xc0, !PT ;  /* 0x0000000207ff7812 */ /* 0x040fe2000784c0ff */
[----:B------:R-:W2:Y:S01]  /*13360*/  SHFL.IDX PT, R14, R5, RZ, 0x181f ;  /* 0x00181fff050e7589 */ /* 0x000ea200000e0000 */
[----:B------:R-:W-:-:S03]  /*13370*/  LOP3.LUT P1, RZ, R7, 0x4, RZ, 0xc0, !PT ;  /* 0x0000000407ff7812 */ /* 0x000fc6000782c0ff */
        /* <DEDUP_REMOVED lines=44> */
[C---:B------:R-:W-:Y:S01]  /*13640*/  ISETP.LT.OR P3, PT, R32.reuse, 0x31, P4 ;  /* 0x000000312000780c */ /* 0x040fe20002761670 */
[----:B------:R-:W0:Y:S04]  /*13650*/  SHFL.IDX PT, R3, R6, 0x4, 0x181f ;  /* 0x00981f0006037f89 */ /* 0x000e2800000e0000 */
[----:B------:R-:W2:Y:S08]  /*13660*/  SHFL.IDX PT, R6, R6, 0x5, 0x181f ;  /* 0x00b81f0006067f89 */ /* 0x000eb000000e0000 */
        /* <DEDUP_REMOVED lines=8> */
[----:B------:R3:W4:Y:S02]  /*136f0*/  SHFL.IDX PT, R14, R5, 0x5, 0x181f ;  /* 0x00b81f00050e7f89 */ /* 0x00072400000e0000 */
        /* <DEDUP_REMOVED lines=9> */
.L_x_11784:
[----:B0--3--:R-:W-:Y:S02]  /*13790*/  IADD3 R2, P3, R14, R0, RZ ;  /* 0x000000000e027210 */ /* 0x009fe40007f7e0ff */
        /* <DEDUP_REMOVED lines=14> */
.L_x_11687:
        /* <DEDUP_REMOVED lines=11> */
.L_x_11688:
[----:B------:R-:W2:Y:S01]  /*13930*/  LDL.LU R2, [R1+0x4] ;  /* 0x0000040001027983 */ /* 0x000ea20000300800 */
[----:B------:R0:W-:Y:S01]  /*13940*/  SYNCS.ARRIVE.TRANS64.A1T0 RZ, [R19+URZ+0x22850], RZ ;  /* 0x022850ff13ff79a7 */ /* 0x0001e2000810003f */
[----:B------:R-:W-:Y:S01]  /*13950*/  BSSY B0, `(.L_x_11689) ;  /* 0x00000e1000007945 */ /* 0x000fe20003800000 */
[----:B--2---:R-:W-:-:S05]  /*13960*/  VIADD R10, R2, 0xfffffffe ;  /* 0xfffffffe020a7836 */ /* 0x004fca0000000000 */
[----:B------:R-:W-:-:S13]  /*13970*/  ISETP.GE.AND P0, PT, R10, R31, PT ;  /* 0x0000001f0a00720c */ /* 0x000fda0003f06270 */
[----:B0-----:R-:W-:Y:S05]  /*13980*/  @!P0 BRA `(.L_x_11690) ;  /* 0x0000000c00748947 */ /* 0x001fea0003800000 */
.L_x_11703:
[----:B0-----:R-:W0:Y:S01]  /*13990*/  S2R R2, SR_TID.X ;  /* 0x0000000000027919 */ /* 0x001e220000002100 */
[----:B--2---:R-:W2:Y:S01]  /*139a0*/  LDC R3, c[0x0][0x430] ;  /* 0x00010c00ff037b82 */ /* 0x004ea20000000800 */
[----:B------:R-:W-:Y:S02]  /*139b0*/  IMAD R8, R10, 0x60, R29 ;  /* 0x000000600a087824 */ /* 0x000fe400078e021d */
[----:B------:R-:W-:Y:S01]  /*139c0*/  VIADD R18, R18, 0x1 ;  /* 0x0000000112127836 */ /* 0x000fe20000000000 */
[----:B--2---:R-:W-:Y:S02]  /*139d0*/  ISETP.NE.AND P0, PT, R3, 0x1, PT ;  /* 0x000000010300780c */ /* 0x004fe40003f05270 */
[----:B0-----:R-:W-:-:S04]  /*139e0*/  LOP3.LUT R2, R2, 0x7f, RZ, 0xc0, !PT ;  /* 0x0000007f02027812 */ /* 0x001fc800078ec0ff */
[----:B------:R-:W-:Y:S02]  /*139f0*/  SHF.R.U32.HI R4, RZ, 0x3, R2 ;  /* 0x00000003ff047819 */ /* 0x000fe40000011602 */
[----:B------:R-:W0:Y:S05]  /*13a00*/  S2R R2, SR_TID.X ;  /* 0x0000000000027919 */ /* 0x000e2a0000002100 */
[----:B------:R-:W2:Y:S08]  /*13a10*/  @P0 LDC R3, c[0x0][0x434] ;  /* 0x00010d00ff030b82 */ /* 0x000eb00000000800 */
[----:B---3--:R-:W3:Y:S01]  /*13a20*/  @P0 LDC R7, c[0x0][0x438] ;  /* 0x00010e00ff070b82 */ /* 0x008ee20000000800 */
[----:B0-----:R-:W-:-:S05]  /*13a30*/  IMAD.SHL.U32 R2, R2, 0x10, RZ ;  /* 0x0000001002027824 */ /* 0x001fca00078e00ff */
[----:B------:R-:W-:-:S04]  /*13a40*/  LOP3.LUT R2, R4, 0x70, R2, 0xf8, !PT ;  /* 0x0000007004027812 */ /* 0x000fc800078ef802 */
[C---:B------:R-:W-:Y:S01]  /*13a50*/  ISETP.GT.U32.AND P1, PT, R2.reuse, 0x5f, PT ;  /* 0x0000005f0200780c */ /* 0x040fe20003f24070 */
[----:B------:R-:W-:-:S04]  /*13a60*/  IMAD.IADD R8, R2, 0x1, R8 ;  /* 0x0000000102087824 */ /* 0x000fc800078e0208 */
[----:B--2---:R-:W-:-:S04]  /*13a70*/  @P0 IMAD.HI.U32 R2, R8, R3, RZ ;  /* 0x0000000308020227 */ /* 0x004fc800078e00ff */
[----:B------:R-:W-:Y:S01]  /*13a80*/  IMAD.MOV.U32 R9, RZ, RZ, R8 ;  /* 0x000000ffff097224 */ /* 0x000fe200078e0008 */
[----:B---3--:R-:W-:-:S03]  /*13a90*/  @P0 SHF.R.U32.HI R9, RZ, R7, R2 ;  /* 0x00000007ff090219 */ /* 0x008fc60000011602 */
[----:B------:R-:W0:Y:S01]  /*13aa0*/  @!P1 LDC.64 R4, c[0x0][0x428] ;  /* 0x00010a00ff049b82 */ /* 0x000e220000000a00 */
[----:B------:R-:W-:-:S07]  /*13ab0*/  @!P1 SHF.R.S32.HI R3, RZ, 0x1f, R9 ;  /* 0x0000001fff039819 */ /* 0x000fce0000011409 */
[----:B------:R-:W2:Y:S01]  /*13ac0*/  @!P1 LDC.64 R6, c[0x0][0x418] ;  /* 0x00010600ff069b82 */ /* 0x000ea20000000a00 */
[----:B0-----:R-:W-:-:S04]  /*13ad0*/  @!P1 IMAD R2, R30, R4, RZ ;  /* 0x000000041e029224 */ /* 0x001fc800078e02ff */
[----:B------:R-:W-:Y:S02]  /*13ae0*/  @!P1 IMAD R5, R25, R5, R2 ;  /* 0x0000000519059224 */ /* 0x000fe400078e0202 */
[----:B------:R-:W-:-:S04]  /*13af0*/  @!P1 IMAD.MOV.U32 R2, RZ, RZ, R9 ;  /* 0x000000ffff029224 */ /* 0x000fc800078e0009 */
[----:B------:R-:W-:-:S04]  /*13b00*/  @!P1 IMAD.WIDE.U32 R2, R25, R4, R2 ;  /* 0x0000000419029225 */ /* 0x000fc800078e0002 */
[----:B------:R-:W-:Y:S01]  /*13b10*/  @!P1 IMAD.IADD R5, R5, 0x1, R3 ;  /* 0x0000000105059824 */ /* 0x000fe200078e0203 */
[C---:B--2---:R-:W-:Y:S01]  /*13b20*/  @!P1 LEA R6, P0, R2.reuse, R6, 0x2 ;  /* 0x0000000602069211 */ /* 0x044fe200078010ff */
[----:B------:R-:W-:Y:S02]  /*13b30*/  IMAD.MOV.U32 R4, RZ, RZ, RZ ;  /* 0x000000ffff047224 */ /* 0x000fe400078e00ff */
[----:B------:R-:W-:Y:S01]  /*13b40*/  IMAD.U32 R11, RZ, RZ, UR36 ;  /* 0x00000024ff0b7e24 */ /* 0x000fe2000f8e00ff */
        /* <DEDUP_REMOVED lines=13> */
[----:B------:R-:W-:Y:S01]  /*13c20*/  ISETP.GT.AND P2, PT, R2, R31, PT ;  /* 0x0000001f0200720c */ /* 0x000fe20003f44270 */
[----:B0-----:R-:W-:-:S12]  /*13c30*/  @!P1 BRA `(.L_x_11691) ;  /* 0x0000000000049947 */ /* 0x001fd80003800000 */
[----:B------:R-:W-:Y:S01]  /*13c40*/  BPT.TRAP 0x1 ;  /* 0x000000040000795c */ /* 0x000fe20000300000 */
.L_x_11691:
[----:B------:R-:W-:Y:S01]  /*13c50*/  IMAD R6, R18, 0x8, R17 ;  /* 0x0000000812067824 */ /* 0x000fe200078e0211 */
[----:B------:R-:W-:Y:S01]  /*13c60*/  SHF.L.U32 R21, R22, 0x1f, RZ ;  /* 0x0000001f16157819 */ /* 0x000fe200000006ff */
[----:B------:R-:W-:Y:S01]  /*13c70*/  BSSY B1, `(.L_x_11692) ;  /* 0x0000004000017945 */ /* 0x000fe20003800000 */
[----:B-1----:R-:W-:Y:S02]  /*13c80*/  SHF.R.S32.HI R19, RZ, 0x1f, R5 ;  /* 0x0000001fff137819 */ /* 0x002fe40000011405 */
[----:B------:R-:W0:Y:S02]  /*13c90*/  SYNCS.PHASECHK.TRANS64.TRYWAIT P0, [R6+URZ+0x22840], R21 ;  /* 0x02284015060075a7 */ /* 0x000e24000800017f */
[----:B0-----:R-:W-:Y:S05]  /*13ca0*/  @!P0 BRA `(.L_x_11693) ;  /* 0x0000003c00288947 */ /* 0x001fea0003800000 */
.L_x_11785:
[----:B------:R-:W-:Y:S05]  /*13cb0*/  BSYNC B1 ;  /* 0x0000000000017941 */ /* 0x000fea0003800000 */
.L_x_11692:
        /* <DEDUP_REMOVED lines=52> */
.L_x_11799:
        /* <DEDUP_REMOVED lines=8> */
.L_x_11695:
        /* <DEDUP_REMOVED lines=11> */
.L_x_11696:
[----:B------:R2:W-:Y:S01]  /*14130*/  SYNCS.ARRIVE.TRANS64.A1T0 RZ, [R6+URZ+0x22830], RZ ;  /* 0x022830ff06ff79a7 */ /* 0x0005e2000810003f */
[----:B------:R-:W-:Y:S05]  /*14140*/  @!P3 BRA `(.L_x_11697) ;  /* 0x000000000004b947 */ /* 0x000fea0003800000 */
[----:B------:R-:W-:Y:S01]  /*14150*/  BPT.TRAP 0x1 ;  /* 0x000000040000795c */ /* 0x000fe20000300000 */
.L_x_11697:
[----:B------:R-:W3:Y:S01]  /*14160*/  SYNCS.PHASECHK.TRANS64.TRYWAIT P0, [R6+URZ+0x22860], R21 ;  /* 0x02286015060075a7 */ /* 0x000ee2000800017f */
[----:B------:R-:W-:Y:S04]  /*14170*/  BSSY B1, `(.L_x_11698) ;  /* 0x0000002000017945 */ /* 0x000fe80003800000 */
[----:B---3--:R-:W-:Y:S05]  /*14180*/  @!P0 BRA `(.L_x_11699) ;  /* 0x0000003c00a88947 */ /* 0x008fea0003800000 */
.L_x_11800:
[----:B------:R-:W-:Y:S05]  /*14190*/  BSYNC B1 ;  /* 0x0000000000017941 */ /* 0x000fea0003800000 */
.L_x_11698:
[----:B------:R-:W-:Y:S01]  /*141a0*/  ULDC.64 UR4, c[0x0][0x328] ;  /* 0x0000ca0000047ab9 */ /* 0x000fe20000000a00 */
[C---:B------:R-:W-:Y:S01]  /*141b0*/  LOP3.LUT P5, RZ, R16.reuse, 0x1, RZ, 0xc0, !PT ;  /* 0x0000000110ff7812 */ /* 0x040fe200078ac0ff */
[----:B------:R-:W-:Y:S01]  /*141c0*/  IMAD R2, R19, UR4, RZ ;  /* 0x0000000413027c24 */ /* 0x000fe2000f8e02ff */
[----:B------:R-:W-:Y:S01]  /*141d0*/  LOP3.LUT P4, RZ, R16, 0x10, RZ, 0xc0, !PT ;  /* 0x0000001010ff7812 */ /* 0x000fe2000788c0ff */
[----:B------:R-:W-:Y:S01]  /*141e0*/  IMAD R8, R18, 0x6000, R28 ;  /* 0x0000600012087824 */ /* 0x000fe200078e021c */
[C---:B------:R-:W-:Y:S01]  /*141f0*/  LOP3.LUT P3, RZ, R16.reuse, 0x8, RZ, 0xc0, !PT ;  /* 0x0000000810ff7812 */ /* 0x040fe2000786c0ff */
[C---:B-1----:R-:W-:Y:S01]  /*14200*/  IMAD R7, R5.reuse, UR5, R2 ;  /* 0x0000000505077c24 */ /* 0x042fe2000f8e0202 */
[----:B------:R-:W-:Y:S01]  /*14210*/  LOP3.LUT P1, RZ, R16, 0x4, RZ, 0xc0, !PT ;  /* 0x0000000410ff7812 */ /* 0x000fe2000782c0ff */
        /* <DEDUP_REMOVED lines=18> */
[----:B------:R-:W-:-:S03]  /*14340*/  IMAD R8, R8, 0x2, R17 ;  /* 0x0000000208087824 */ /* 0x000fc600078e0211 */
[----:B------:R-:W4:Y:S04]  /*14350*/  SHFL.IDX PT, R3, R9, RZ, 0x181f ;  /* 0x00181fff09037589 */ /* 0x000f2800000e0000 */
[----:B------:R-:W-:Y:S04]  /*14360*/  SHFL.IDX PT, R5, R9, 0x1, 0x181f ;  /* 0x00381f0009057f89 */ /* 0x000fe800000e0000 */
[----:B------:R-:W-:Y:S01]  /*14370*/  SHFL.IDX PT, R19, R9, 0x2, 0x181f ;  /* 0x00581f0009137f89 */ /* 0x000fe200000e0000 */
[----:B-1----:R-:W-:-:S03]  /*14380*/  IADD3 R2, P0, R14, R0, RZ ;  /* 0x000000000e027210 */ /* 0x002fc60007f1e0ff */
[----:B------:R-:W1:Y:S02]  /*14390*/  SHFL.IDX PT, R14, R7, 0x1, 0x181f ;  /* 0x00381f00070e7f89 */ /* 0x000e6400000e0000 */
[----:B----4-:R-:W-:-:S05]  /*143a0*/  IMAD.X R3, RZ, RZ, R3, P0 ;  /* 0x000000ffff037224 */ /* 0x010fca00000e0603 */
[----:B------:R-:W-:Y:S04]  /*143b0*/  LDGSTS.E.BYPASS.LTC128B.128 [R8+0x400], desc[UR46][R2.64], !P5 ;  /* 0x0040000002087fae */ /* 0x000fe8000e901d6e */
[----:B------:R-:W-:Y:S04]  /*143c0*/  LDGSTS.E.BYPASS.LTC128B.128 [R8+0x3400], desc[UR46][R2.64+0x80], !P4 ;  /* 0x0340008002087fae */ /* 0x000fe8000e101d6e */
[----:B------:R-:W-:Y:S04]  /*143d0*/  LDGSTS.E.BYPASS.LTC128B.128 [R8+0x6400], desc[UR46][R2.64+0x100], !P3 ;  /* 0x0640010002087fae */ /* 0x000fe8000d901d6e */
[----:B------:R4:W-:Y:S01]  /*143e0*/  LDGSTS.E.BYPASS.LTC128B.128 [R8+0x9400], desc[UR46][R2.64+0x180], !P1 ;  /* 0x0940018002087fae */ /* 0x0009e2000c901d6e */
[----:B-1----:R-:W-:-:S03]  /*143f0*/  IADD3 R4, P0, R14, R0, RZ ;  /* 0x000000000e047210 */ /* 0x002fc60007f1e0ff */
[----:B------:R-:W4:Y:S02]  /*14400*/  SHFL.IDX PT, R14, R7, 0x2, 0x181f ;  /* 0x00581f00070e7f89 */ /* 0x000f2400000e0000 */
[----:B------:R-:W-:-:S05]  /*14410*/  IMAD.X R5, RZ, RZ, R5, P0 ;  /* 0x000000ffff057224 */ /* 0x000fca00000e0605 */
[----:B------:R-:W-:Y:S04]  /*14420*/  LDGSTS.E.BYPASS.LTC128B.128 [R8+0xc00], desc[UR46][R4.64], !P5 ;  /* 0x00c0000004087fae */ /* 0x000fe8000e901d6e */
[----:B------:R-:W-:Y:S04]  /*14430*/  LDGSTS.E.BYPASS.LTC128B.128 [R8+0x3c00], desc[UR46][R4.64+0x80], !P4 ;  /* 0x03c0008004087fae */ /* 0x000fe8000e101d6e */
[----:B------:R-:W-:Y:S04]  /*14440*/  LDGSTS.E.BYPASS.LTC128B.128 [R8+0x6c00], desc[UR46][R4.64+0x100], !P3 ;  /* 0x06c0010004087fae */ /* 0x000fe8000d901d6e */
[----:B------:R1:W-:Y:S01]  /*14450*/  LDGSTS.E.BYPASS.LTC128B.128 [R8+0x9c00], desc[UR46][R4.64+0x180], !P1 ;  /* 0x09c0018004087fae */ /* 0x0003e2000c901d6e */
[----:B----4-:R-:W-:-:S03]  /*14460*/  IADD3 R2, P0, R14, R0, RZ ;  /* 0x000000000e027210 */ /* 0x010fc60007f1e0ff */
[----:B------:R-:W4:Y:S02]  /*14470*/  SHFL.IDX PT, R14, R7, 0x3, 0x181f ;  /* 0x00781f00070e7f89 */ /* 0x000f2400000e0000 */
[----:B------:R-:W-:Y:S02]  /*14480*/  IMAD.X R3, RZ, RZ, R19, P0 ;  /* 0x000000ffff037224 */ /* 0x000fe400000e0613 */
[----:B------:R-:W-:Y:S04]  /*14490*/  SHFL.IDX PT, R19, R9, 0x4, 0x181f ;  /* 0x00981f0009137f89 */ /* 0x000fe800000e0000 */
[----:B-1----:R-:W1:Y:S04]  /*144a0*/  SHFL.IDX PT, R5, R9, 0x3, 0x181f ;  /* 0x00781f0009057f89 */ /* 0x002e6800000e0000 */
[----:B------:R-:W-:Y:S04]  /*144b0*/  LDGSTS.E.BYPASS.LTC128B.128 [R8+0x1400], desc[UR46][R2.64], !P5 ;  /* 0x0140000002087fae */ /* 0x000fe8000e901d6e */
[----:B------:R-:W-:Y:S04]  /*144c0*/  LDGSTS.E.BYPASS.LTC128B.128 [R8+0x4400], desc[UR46][R2.64+0x80], !P4 ;  /* 0x0440008002087fae */ /* 0x000fe8000e101d6e */
[----:B------:R-:W-:Y:S01]  /*144d0*/  LDGSTS.E.BYPASS.LTC128B.128 [R8+0x7400], desc[UR46][R2.64+0x100], !P3 ;  /* 0x0740010002087fae */ /* 0x000fe2000d901d6e */
[----:B----4-:R-:W-:-:S03]  /*144e0*/  IADD3 R4, P0, R14, R0, RZ ;  /* 0x000000000e047210 */ /* 0x010fc60007f1e0ff */
[----:B------:R4:W-:Y:S04]  /*144f0*/  LDGSTS.E.BYPASS.LTC128B.128 [R8+0xa400], desc[UR46][R2.64+0x180], !P1 ;  /* 0x0a40018002087fae */ /* 0x0009e8000c901d6e */
[----:B------:R-:W4:Y:S01]  /*14500*/  SHFL.IDX PT, R14, R7, 0x4, 0x181f ;  /* 0x00981f00070e7f89 */ /* 0x000f2200000e0000 */
[----:B-1----:R-:W-:-:S03]  /*14510*/  IMAD.X R5, RZ, RZ, R5, P0 ;  /* 0x000000ffff057224 */ /* 0x002fc600000e0605 */
[----:B------:R-:W1:Y:S04]  /*14520*/  SHFL.IDX PT, R9, R9, 0x5, 0x181f ;  /* 0x00b81f0009097f89 */ /* 0x000e6800000e0000 */
[----:B------:R0:W-:Y:S04]  /*14530*/  LDGSTS.E.BYPASS.LTC128B.128 [R8+0x1c00], desc[UR46][R4.64], !P5 ;  /* 0x01c0000004087fae */ /* 0x0001e8000e901d6e */
[----:B------:R0:W-:Y:S04]  /*14540*/  LDGSTS.E.BYPASS.LTC128B.128 [R8+0x4c00], desc[UR46][R4.64+0x80], !P4 ;  /* 0x04c0008004087fae */ /* 0x0001e8000e101d6e */
[----:B------:R0:W-:Y:S04]  /*14550*/  LDGSTS.E.BYPASS.LTC128B.128 [R8+0x7c00], desc[UR46][R4.64+0x100], !P3 ;  /* 0x07c0010004087fae */ /* 0x0001e8000d901d6e */
[----:B------:R0:W-:Y:S01]  /*14560*/  LDGSTS.E.BYPASS.LTC128B.128 [R8+0xac00], desc[UR46][R4.64+0x180], !P1 ;  /* 0x0ac0018004087fae */ /* 0x0001e2000c901d6e */
[----:B----4-:R-:W-:-:S03]  /*14570*/  IADD3 R2, P0, R14, R0, RZ ;  /* 0x000000000e027210 */ /* 0x010fc60007f1e0ff */
[----:B------:R0:W4:Y:S02]  /*14580*/  SHFL.IDX PT, R14, R7, 0x5, 0x181f ;  /* 0x00b81f00070e7f89 */ /* 0x00012400000e0000 */
[----:B------:R-:W-:-:S05]  /*14590*/  IMAD.X R3, RZ, RZ, R19, P0 ;  /* 0x000000ffff037224 */ /* 0x000fca00000e0613 */
[----:B------:R0:W-:Y:S04]  /*145a0*/  LDGSTS.E.BYPASS.LTC128B.128 [R8+0x2400], desc[UR46][R2.64], !P5 ;  /* 0x0240000002087fae */ /* 0x0001e8000e901d6e */
[----:B------:R0:W-:Y:S04]  /*145b0*/  LDGSTS.E.BYPASS.LTC128B.128 [R8+0x5400], desc[UR46][R2.64+0x80], !P4 ;  /* 0x0540008002087fae */ /* 0x0001e8000e101d6e */
[----:B------:R0:W-:Y:S04]  /*145c0*/  LDGSTS.E.BYPASS.LTC128B.128 [R8+0x8400], desc[UR46][R2.64+0x100], !P3 ;  /* 0x0840010002087fae */ /* 0x0001e8000d901d6e */
[----:B-1----:R0:W-:Y:S02]  /*145d0*/  LDGSTS.E.BYPASS.LTC128B.128 [R8+0xb400], desc[UR46][R2.64+0x180], !P1 ;  /* 0x0b40018002087fae */ /* 0x0021e4000c901d6e */
.L_x_11814:
        /* <DEDUP_REMOVED lines=11> */
.L_x_11701:
        /* <DEDUP_REMOVED lines=11> */
.L_x_11702:
[----:B------:R0:W-:Y:S01]  /*14740*/  SYNCS.ARRIVE.TRANS64.A1T0 RZ, [R6+URZ+0x22850], RZ ;  /* 0x022850ff06ff79a7 */ /* 0x0001e2000810003f */
[----:B------:R-:W-:Y:S05]  /*14750*/  @P2 BRA `(.L_x_11703) ;  /* 0xfffffff0008c2947 */ /* 0x000fea000383ffff */
.L_x_11690:
[----:B------:R-:W-:Y:S05]  /*14760*/  BSYNC B0 ;  /* 0x0000000000007941 */ /* 0x000fea0003800000 */
.L_x_11689:
[----:B------:R-:W4:Y:S01]  /*14770*/  S2R R2, SR_TID.X ;  /* 0x0000000000027919 */ /* 0x000f220000002100 */
[----:B------:R-:W-:Y:S01]  /*14780*/  VIADD R18, R18, 0x1 ;  /* 0x0000000112127836 */ /* 0x000fe20000000000 */
[----:B------:R-:W-:Y:S04]  /*14790*/  BSSY B0, `(.L_x_11704) ;  /* 0x0000012000007945 */ /* 0x000fe80003800000 */
[----:B------:R-:W-:-:S04]  /*147a0*/  ISETP.NE.AND P0, PT, R18, 0x2, PT ;  /* 0x000000021200780c */ /* 0x000fc80003f05270 */
[----:B------:R-:W-:Y:S02]  /*147b0*/  SEL R5, RZ, 0x1, P0 ;  /* 0x00000001ff057807 */ /* 0x000fe40000000000 */
        /* <DEDUP_REMOVED lines=10> */
[----:B------:R-:W5:Y:S02]  /*14860*/  S2R R4, SR_LTMASK ;  /* 0x0000000000047919 */ /* 0x000f640000003900 */
[----:B-----5:R-:W-:-:S04]  /*14870*/  LOP3.LUT R4, R4, UR4, RZ, 0xc0, !PT ;  /* 0x0000000404047c12 */ /* 0x020fc8000f8ec0ff */
[----:B------:R-:W5:Y:S01]  /*14880*/  POPC R9, R4 ;  /* 0x0000000400097309 */ /* 0x000f620000000000 */
[----:B----4-:R-:W5:Y:S02]  /*14890*/  SHFL.IDX PT, R0, R3, R0, 0x1f ;  /* 0x00001f0003007589 */ /* 0x010f6400000e0000 */
[----:B-----5:R-:W-:-:S07]  /*148a0*/  IADD3 R24, R0, UR37, R9 ;  /* 0x0000002500187c10 */ /* 0x020fce000fffe009 */
.L_x_11705:
[----:B------:R-:W-:Y:S05]  /*148b0*/  BSYNC B0 ;  /* 0x0000000000007941 */ /* 0x000fea0003800000 */
.L_x_11704:
[----:B------:R-:W-:Y:S02]  /*148c0*/  SEL R18, R18, RZ, P0 ;  /* 0x000000ff12127207 */ /* 0x000fe40000000000 */
[----:B------:R-:W-:-:S07]  /*148d0*/  LOP3.LUT R22, R22, R5, RZ, 0x3c, !PT ;  /* 0x0000000516167212 */ /* 0x000fce00078e3cff */
.L_x_11664:
[----:B------:R-:W-:Y:S05]  /*148e0*/  BSYNC B7 ;  /* 0x0000000000077941 */ /* 0x000fea0003800000 */
.L_x_11662:
        /* <DEDUP_REMOVED lines=11> */
.L_x_11706:
        /* <DEDUP_REMOVED lines=20> */
[----:B------:R-:W0:Y:S02]  /*14ae0*/  SHFL.UP PT, R14, R5, 0x1, RZ ;  /* 0x04200000050e7989 */ /* 0x000e2400000e00ff */
[----:B0-23--:R-:W-:-:S05]  /*14af0*/  SEL R6, R14, RZ, P1 ;  /* 0x000000ff0e067207 */ /* 0x00dfca0000800000 */
        /* <DEDUP_REMOVED lines=14> */
.L_x_11824:
[----:B------:R-:W-:Y:S02]  /*14be0*/  ULDC UR4, c[0x0][0xc38] ;  /* 0x00030e0000047ab9 */ /* 0x000fe40000000800 */
[----:B------:R-:W-:-:S04]  /*14bf0*/  IMAD.U32 R7, RZ, RZ, UR4 ;  /* 0x00000004ff077e24 */ /* 0x000fc8000f8e00ff */
[----:B--2---:R-:W-:-:S04]  /*14c00*/  IMAD R14, R14, R7, RZ ;  /* 0x000000070e0e7224 */ /* 0x004fc800078e02ff */
[----:B------:R-:W-:-:S05]  /*14c10*/  IMAD.IADD R9, R4, 0x1, R14 ;  /* 0x0000000104097824 */ /* 0x000fca00078e020e */
[----:B------:R-:W-:-:S13]  /*14c20*/  ISETP.GT.AND P6, PT, R9, R0, PT ;  /* 0x000000000900720c */ /* 0x000fda0003fc4270 */
[----:B------:R-:W-:Y:S05]  /*14c30*/  @P6 BRA `(.L_x_11709) ;  /* 0x00000000009c6947 */ /* 0x000fea0003800000 */
.L_x_11714:
        /* <DEDUP_REMOVED lines=14> */
.L_x_11712:
[----:B------:R-:W-:Y:S05]  /*14d20*/  BSYNC B0 ;  /* 0x0000000000007941 */ /* 0x000fea0003800000 */
.L_x_11711:
        /* <DEDUP_REMOVED lines=16> */
[----:B0-----:R-:W-:-:S05]  /*14e30*/  IMAD.IADD R6, R4, 0x1, R7 ;  /* 0x0000000104067824 */ /* 0x001fca00078e0207 */
[----:B------:R0:W2:Y:S02]  /*14e40*/  SHFL.IDX PT, R14, R6, 0x1f, 0x1f ;  /* 0x03e01f00060e7f89 */ /* 0x0000a400000e0000 */
.L_x_11832:
[----:B------:R-:W-:Y:S02]  /*14e50*/  ULDC UR4, c[0x0][0xc38] ;  /* 0x00030e0000047ab9 */ /* 0x000fe40000000800 */
[----:B------:R-:W-:-:S04]  /*14e60*/  IMAD.U32 R7, RZ, RZ, UR4 ;  /* 0x00000004ff077e24 */ /* 0x000fc8000f8e00ff */
[----:B--2---:R-:W-:-:S04]  /*14e70*/  IMAD R14, R14, R7, RZ ;  /* 0x000000070e0e7224 */ /* 0x004fc800078e02ff */
[----:B------:R-:W-:-:S05]  /*14e80*/  IMAD.IADD R9, R14, 0x1, R9 ;  /* 0x000000010e097824 */ /* 0x000fca00078e0209 */
[----:B------:R-:W-:-:S13]  /*14e90*/  ISETP.GT.AND P6, PT, R9, R0, PT ;  /* 0x000000000900720c */ /* 0x000fda0003fc4270 */
[----:B------:R-:W-:Y:S05]  /*14ea0*/  @!P6 BRA `(.L_x_11714) ;  /* 0xfffffffc0064e947 */ /* 0x000fea000383ffff */
.L_x_11709:
        /* <DEDUP_REMOVED lines=8> */
.L_x_11836:
[----:B------:R-:W-:Y:S01]  /*14f30*/  ISETP.NE.AND P0, PT, R2, RZ, PT ;  /* 0x000000ff0200720c */ /* 0x000fe20003f05270 */
[----:B------:R-:W-:-:S12]  /*14f40*/  IMAD.MOV.U32 R14, RZ, RZ, RZ ;  /* 0x000000ffff0e7224 */ /* 0x000fd800078e00ff */
[----:B------:R-:W-:Y:S05]  /*14f50*/  @!P0 BRA `(.L_x_11716) ;  /* 0x0000000000108947 */ /* 0x000fea0003800000 */
[----:B------:R-:W-:Y:S01]  /*14f60*/  UMOV UR4, 0xffffffff ;  /* 0xffffffff00047882 */ /* 0x000fe20000000000 */
[----:B------:R-:W-:Y:S02]  /*14f70*/  VIADD R12, R4, 0xffffffff ;  /* 0xffffffff040c7836 */ /* 0x000fe40000000000 */
[----:B------:R-:W-:Y:S05]  /*14f80*/  BRA.DIV UR4, `(.L_x_11717) ;  /* 0x00000042042c7947 */ /* 0x000fea000b800000 */
[----:B------:R4:W0:Y:S02]  /*14f90*/  SHFL.IDX PT, R14, R6, R12, 0x1f ;  /* 0x00001f0c060e7589 */ /* 0x00082400000e0000 */
.L_x_11716:
[----:B------:R-:W5:Y:S01]  /*14fa0*/  LDC.64 R2, c[0x0][0xc90] ;  /* 0x00032400ff027b82 */ /* 0x000f620000000a00 */
[----:B------:R-:W-:-:S04]  /*14fb0*/  IMAD.IADD R27, R4, 0x1, R27 ;  /* 0x00000001041b7824 */ /* 0x000fc800078e021b */
[----:B-----5:R-:W-:-:S05]  /*14fc0*/  IMAD.WIDE R2, R27, 0x4, R2 ;  /* 0x000000041b027825 */ /* 0x020fca00078e0202 */
[----:B0---4-:R0:W2:Y:S01]  /*14fd0*/  LDG.E R6, desc[UR46][R2.64] ;  /* 0x0000002e02067981 */ /* 0x0110a2000c1e1900 */
        /* <DEDUP_REMOVED lines=62> */
.L_x_11710:
[----:B------:R-:W-:Y:S01]  /*153c0*/  UMOV UR4, URZ ;  /* 0x0000003f00047c82 */ /* 0x000fe20008000000 */
[----:B------:R-:W-:Y:S01]  /*153d0*/  UMOV UR5, URZ ;  /* 0x0000003f00057c82 */ /* 0x000fe20008000000 */
[----:B------:R-:W-:Y:S01]  /*153e0*/  ULDC UR6, c[0x0][0xc3c] ;  /* 0x00030f0000067ab9 */ /* 0x000fe20000000800 */
[----:B------:R-:W-:Y:S02]  /*153f0*/  IMAD.MOV.U32 R24, RZ, RZ, R0 ;  /* 0x000000ffff187224 */ /* 0x000fe400078e0000 */
[----:B------:R-:W-:Y:S02]  /*15400*/  IMAD.U32 R25, RZ, RZ, UR4 ;  /* 0x00000004ff197e24 */ /* 0x000fe4000f8e00ff */
[----:B------:R-:W-:Y:S02]  /*15410*/  IMAD.U32 R26, RZ, RZ, UR5 ;  /* 0x00000005ff1a7e24 */ /* 0x000fe4000f8e00ff */
[----:B------:R-:W-:-:S07]  /*15420*/  IMAD.U32 R27, RZ, RZ, UR6 ;  /* 0x00000006ff1b7e24 */ /* 0x000fce000f8e00ff */
.L_x_11718:
        /* <DEDUP_REMOVED lines=10> */
.L_x_11707:
[----:B------:R-:W-:Y:S02]  /*154d0*/  ULDC UR4, c[0x0][0xc3c] ;  /* 0x00030f0000047ab9 */ /* 0x000fe40000000800 */
[----:B0-----:R-:W-:-:S13]  /*154e0*/  ISETP.GE.AND P0, PT, R27, UR4, PT ;  /* 0x000000041b007c0c */ /* 0x001fda000bf06270 */
[----:B------:R-:W-:Y:S05]  /*154f0*/  @!P0 BRA `(.L_x_11719) ;  /* 0xffffffb400b08947 */ /* 0x000fea000383ffff */
[----:B------:R-:W-:Y:S05]  /*15500*/  BSYNC B8 ;  /* 0x0000000000087941 */ /* 0x000fea0003800000 */
.L_x_11650:
[----:B------:R-:W5:Y:S01]  /*15510*/  LDL.LU R0, [R1+0x10] ;  /* 0x0000100001007983 */ /* 0x000f620000300800 */
[----:B------:R-:W-:Y:S01]  /*15520*/  BSSY B0, `(.L_x_11720) ;  /* 0x000000b000007945 */ /* 0x000fe20003800000 */
[----:B------:R-:W0:Y:S01]  /*15530*/  S2R R5, SR_CgaCtaId ;  /* 0x0000000000057919 */ /* 0x000e220000008800 */
[----:B-----5:R-:W-:-:S05]  /*15540*/  VIADD R0, R0, 0x1 ;  /* 0x0000000100007836 */ /* 0x020fca0000000000 */
        /* <DEDUP_REMOVED lines=8> */
.L_x_11839:
[----:B------:R-:W-:Y:S05]  /*155d0*/  BSYNC B0 ;  /* 0x0000000000007941 */ /* 0x000fea0003800000 */
.L_x_11720:
[----:B------:R-:W-:-:S03]  /*155e0*/  UMOV UR4, 0xffffffff ;  /* 0xffffffff00047882 */ /* 0x000fc60000000000 */
[----:B------:R-:W-:Y:S05]  /*155f0*/  BRA.DIV UR4, `(.L_x_11722) ;  /* 0x0000003a04c87947 */ /* 0x000fea000b800000 */
[----:B0-----:R-:W0:Y:S02]  /*15600*/  S2R R0, SR_TID.X ;  /* 0x0000000000007919 */ /* 0x001e240000002100 */
[----:B0-----:R-:W-:-:S04]  /*15610*/  SHF.R.U32.HI R0, RZ, 0x5, R0 ;  /* 0x00000005ff007819 */ /* 0x001fc80000011600 */
[----:B------:R-:W-:-:S05]  /*15620*/  LOP3.LUT R0, R0, 0x3, RZ, 0xc0, !PT ;  /* 0x0000000300007812 */ /* 0x000fca00078ec0ff */
[----:B------:R0:W1:Y:S02]  /*15630*/  SHFL.IDX PT, R14, R0, RZ, 0x1f ;  /* 0x00001fff000e7589 */ /* 0x00006400000e0000 */
.L_x_11842:
[----:B-1----:R-:W-:Y:S01]  /*15640*/  ISETP.NE.AND P0, PT, R14, RZ, PT ;  /* 0x000000ff0e00720c */ /* 0x002fe20003f05270 */
[----:B------:R-:W-:-:S12]  /*15650*/  BSSY B0, `(.L_x_11723) ;  /* 0x0000024000007945 */ /* 0x000fd80003800000 */
[----:B------:R-:W-:Y:S05]  /*15660*/  @P0 BRA `(.L_x_11724) ;  /* 0x0000000000880947 */ /* 0x000fea0003800000 */
[----:B------:R-:W-:-:S03]  /*15670*/  UMOV UR4, 0xffffffff ;  /* 0xffffffff00047882 */ /* 0x000fc60000000000 */
[----:B------:R-:W-:Y:S05]  /*15680*/  BRA.DIV UR4, `(.L_x_11725) ;  /* 0x0000003a04d87947 */ /* 0x000fea000b800000 */
[----:B------:R-:W-:-:S13]  /*15690*/  ELECT P6, URZ, PT ;  /* 0x00000000003f782f */ /* 0x000fda00038c0000 */
.L_x_11845:
[----:B------:R-:W-:Y:S05]  /*156a0*/  @!P6 BRA `(.L_x_11724) ;  /* 0x000000000078e947 */ /* 0x000fea0003800000 */
[----:B------:R-:W-:-:S06]  /*156b0*/  ULOP3.LUT UR4, UR39, 0x2, URZ, 0xfc, !UPT ;  /* 0x0000000227047892 */ /* 0x000fcc000f8efc3f */
[----:B0-----:R-:W-:-:S05]  /*156c0*/  IMAD.U32 R0, RZ, RZ, UR4 ;  /* 0x00000004ff007e24 */ /* 0x001fca000f8e00ff */
[----:B------:R-:W-:-:S13]  /*156d0*/  ISETP.NE.AND P0, PT, R0, 0x3, PT ;  /* 0x000000030000780c */ /* 0x000fda0003f05270 */
[----:B------:R-:W-:Y:S05]  /*156e0*/  @!P0 BRA `(.L_x_11726) ;  /* 0x0000000000048947 */ /* 0x000fea0003800000 */
[----:B------:R-:W-:Y:S01]  /*156f0*/  BPT.TRAP 0x1 ;  /* 0x000000040000795c */ /* 0x000fe20000300000 */
.L_x_11726:
[----:B------:R-:W-:Y:S01]  /*15700*/  IMAD R5, R18, 0x8, R7 ;  /* 0x0000000812057824 */ /* 0x000fe200078e0207 */
[----:B------:R-:W-:Y:S01]  /*15710*/  SHF.L.U32 R0, R22, 0x1f, RZ ;  /* 0x0000001f16007819 */ /* 0x000fe200000006ff */
[----:B------:R-:W-:-:S03]  /*15720*/  VIADD R18, R18, 0x1 ;  /* 0x0000000112127836 */ /* 0x000fc60000000000 */
[----:B------:R-:W0:Y:S02]  /*15730*/  SYNCS.PHASECHK.TRANS64.TRYWAIT P1, [R5+URZ+0x22840], R0 ;  /* 0x02284000050075a7 */ /* 0x000e24000802017f */
[----:B------:R-:W-:-:S04]  /*15740*/  ISETP.NE.AND P2, PT, R18, 0x2, PT ;  /* 0x000000021200780c */ /* 0x000fc80003f45270 */
[----:B------:R-:W-:Y:S01]  /*15750*/  SEL R3, RZ, 0x1, P2 ;  /* 0x00000001ff037807 */ /* 0x000fe20001000000 */
[----:B0-----:R-:W-:Y:S08]  /*15760*/  @!P1 BRA `(.L_x_11727) ;  /* 0x0000003800c09947 */ /* 0x001ff00003800000 */
.L_x_11846:
[----:B------:R-:W-:Y:S02]  /*15770*/  SEL R18, R18, RZ, P2 ;  /* 0x000000ff12127207 */ /* 0x000fe40001000000 */
[----:B------:R-:W-:Y:S01]  /*15780*/  LOP3.LUT R2, R22, R3, RZ, 0x3c, !PT ;  /* 0x0000000316027212 */ /* 0x000fe200078e3cff */
[----:B------:R-:W-:Y:S06]  /*15790*/  @!P0 BRA `(.L_x_11728) ;  /* 0x0000000000048947 */ /* 0x000fec0003800000 */
[----:B------:R-:W-:Y:S01]  /*157a0*/  BPT.TRAP 0x1 ;  /* 0x000000040000795c */ /* 0x000fe20000300000 */
.L_x_11728:
[----:B------:R-:W-:Y:S01]  /*157b0*/  IMAD R3, R18, 0x8, R7 ;  /* 0x0000000812037824 */ /* 0x000fe200078e0207 */
[----:B------:R-:W-:-:S04]  /*157c0*/  SHF.L.U32 R2, R2, 0x1f, RZ ;  /* 0x0000001f02027819 */ /* 0x000fc800000006ff */
[----:B------:R-:W1:Y:S02]  /*157d0*/  SYNCS.PHASECHK.TRANS64.TRYWAIT P1, [R3+URZ+0x22840], R2 ;  /* 0x02284002030075a7 */ /* 0x000e64000802017f */
[----:B-1----:R-:W-:Y:S05]  /*157e0*/  @!P1 BRA `(.L_x_11729) ;  /* 0x0000003800b49947 */ /* 0x002fea0003800000 */
.L_x_11847:
[----:B------:R-:W-:Y:S05]  /*157f0*/  @!P0 BRA `(.L_x_11730) ;  /* 0x0000000000048947 */ /* 0x000fea0003800000 */
[----:B------:R-:W-:Y:S01]  /*15800*/  BPT.TRAP 0x1 ;  /* 0x000000040000795c */ /* 0x000fe20000300000 */
.L_x_11730:
[----:B------:R-:W5:Y:S02]  /*15810*/  SYNCS.PHASECHK.TRANS64.TRYWAIT P1, [R5+URZ+0x22860], R0 ;  /* 0x02286000050075a7 */ /* 0x000f64000802017f */
[----:B-----5:R-:W-:Y:S05]  /*15820*/  @!P1 BRA `(.L_x_11731) ;  /* 0x0000003800b89947 */ /* 0x020fea0003800000 */
.L_x_11848:
[----:B------:R-:W-:Y:S05]  /*15830*/  @!P0 BRA `(.L_x_11732) ;  /* 0x0000000000048947 */ /* 0x000fea0003800000 */
[----:B------:R-:W-:Y:S01]  /*15840*/  BPT.TRAP 0x1 ;  /* 0x000000040000795c */ /* 0x000fe20000300000 */
.L_x_11732:
[----:B------:R0:W0:Y:S02]  /*15850*/  SYNCS.PHASECHK.TRANS64.TRYWAIT P0, [R3+URZ+0x22860], R2 ;  /* 0x02286002030075a7 */ /* 0x000024000800017f */
[----:B0-----:R-:W-:Y:S05]  /*15860*/  @!P0 NANOSLEEP.SYNCS 0x989680 ;  /* 0x009896800000895d */ /* 0x001fea0003900000 */
[----:B------:R-:W0:Y:S02]  /*15870*/  @!P0 SYNCS.PHASECHK.TRANS64 P0, [R3+URZ+0x22860], R2 ;  /* 0x02286002030085a7 */ /* 0x000e24000800007f */
[----:B0-----:R-:W-:Y:S05]  /*15880*/  @!P0 BRA `(.L_x_11732) ;  /* 0xfffffffc00f08947 */ /* 0x001fea000383ffff */
.L_x_11724:
[----:B------:R-:W-:Y:S05]  /*15890*/  BSYNC B0 ;  /* 0x0000000000007941 */ /* 0x000fea0003800000 */
.L_x_11723:
[----:B------:R-:W-:Y:S05]  /*158a0*/  EXIT ;  /* 0x000000000000794d */ /* 0x000fea0003800000 */
.L_x_11544:
[----:B0-----:R0:W1:Y:S02]  /*158b0*/  SYNCS.PHASECHK.TRANS64.TRYWAIT P0, [R6+URZ+0x22800], R3 ;  /* 0x02280003060075a7 */ /* 0x001064000800017f */
[----:B-1----:R-:W-:Y:S05]  /*158c0*/  @!P0 NANOSLEEP.SYNCS 0x989680 ;  /* 0x009896800000895d */ /* 0x002fea0003900000 */
[----:B------:R-:W1:Y:S02]  /*158d0*/  @!P0 SYNCS.PHASECHK.TRANS64 P0, [R6+URZ+0x22800], R3 ;  /* 0x02280003060085a7 */ /* 0x000e64000800007f */
[----:B-1----:R-:W-:Y:S05]  /*158e0*/  @!P0 BRA `(.L_x_11544) ;  /* 0xfffffffc00f08947 */ /* 0x002fea000383ffff */
[----:B------:R-:W-:Y:S05]  /*158f0*/  BRA `(.L_x_11733) ;  /* 0xfffffec400107947 */ /* 0x000fea000383ffff */
.L_x_11548:
[----:B0-----:R-:W-:-:S04]  /*15900*/  IMAD.U32 R3, RZ, RZ, UR24 ;  /* 0x00000018ff037e24 */ /* 0x001fc8000f8e00ff */
[----:B------:R0:W2:Y:S03]  /*15910*/  SYNCS.PHASECHK.TRANS64.TRYWAIT P1, [R3+URZ+0x22830], R8 ;  /* 0x02283008030075a7 */ /* 0x0000a6000802017f */
[----:B--2---:R-:W-:Y:S05]  /*15920*/  @!P1 NANOSLEEP.SYNCS 0x989680 ;  /* 0x009896800000995d */ /* 0x004fea0003900000 */
[----:B------:R-:W2:Y:S02]  /*15930*/  @!P1 SYNCS.PHASECHK.TRANS64 P1, [R3+URZ+0x22830], R8 ;  /* 0x02283008030095a7 */ /* 0x000ea4000802007f */
[----:B--2---:R-:W-:Y:S05]  /*15940*/  @!P1 BRA `(.L_x_11548) ;  /* 0xfffffffc00ec9947 */ /* 0x004fea000383ffff */
[----:B------:R-:W-:Y:S05]  /*15950*/  BRA `(.L_x_11547) ;  /* 0xfffffec400387947 */ /* 0x000fea000383ffff */
.L_x_11561:
[----:B---3--:R-:W-:-:S04]  /*15960*/  IMAD.U32 R9, RZ, RZ, UR24 ;  /* 0x00000018ff097e24 */ /* 0x008fc8000f8e00ff */
[----:B------:R3:W4:Y:S03]  /*15970*/  SYNCS.PHASECHK.TRANS64.TRYWAIT P1, [R9+URZ+0x22850], R8 ;  /* 0x02285008090075a7 */ /* 0x000726000802017f */
[----:B----4-:R-:W-:Y:S05]  /*15980*/  @!P1 NANOSLEEP.SYNCS 0x989680 ;  /* 0x009896800000995d */ /* 0x010fea0003900000 */
[----:B------:R-:W4:Y:S02]  /*15990*/  @!P1 SYNCS.PHASECHK.TRANS64 P1, [R9+URZ+0x22850], R8 ;  /* 0x02285008090095a7 */ /* 0x000f24000802007f */
[----:B----4-:R-:W-:Y:S05]  /*159a0*/  @!P1 BRA `(.L_x_11561) ;  /* 0xfffffffc00ec9947 */ /* 0x010fea000383ffff */
[----:B------:R-:W-:Y:S05]  /*159b0*/  BRA `(.L_x_11560) ;  /* 0xfffffee400e47947 */ /* 0x000fea000383ffff */
.L_x_11570:
[----:B--2---:R-:W-:-:S04]  /*159c0*/  IMAD.U32 R4, RZ, RZ, UR25 ;  /* 0x00000019ff047e24 */ /* 0x004fc8000f8e00ff */
[----:B------:R2:W3:Y:S03]  /*159d0*/  SYNCS.PHASECHK.TRANS64.TRYWAIT P1, [R4+URZ+0x22830], R7 ;  /* 0x02283007040075a7 */ /* 0x0004e6000802017f */
[----:B---3--:R-:W-:Y:S05]  /*159e0*/  @!P1 NANOSLEEP.SYNCS 0x989680 ;  /* 0x009896800000995d */ /* 0x008fea0003900000 */
[----:B------:R-:W3:Y:S02]  /*159f0*/  @!P1 SYNCS.PHASECHK.TRANS64 P1, [R4+URZ+0x22830], R7 ;  /* 0x02283007040095a7 */ /* 0x000ee4000802007f */
[----:B---3--:R-:W-:Y:S05]  /*15a00*/  @!P1 BRA `(.L_x_11570) ;  /* 0xfffffffc00ec9947 */ /* 0x008fea000383ffff */
[----:B------:R-:W-:Y:S05]  /*15a10*/  BRA `(.L_x_11569) ;  /* 0xfffffeec00907947 */ /* 0x000fea000383ffff */
.L_x_11583:
[----:B--2---:R-:W-:-:S04]  /*15a20*/  IMAD.U32 R10, RZ, RZ, UR25 ;  /* 0x00000019ff0a7e24 */ /* 0x004fc8000f8e00ff */
[----:B------:R2:W3:Y:S03]  /*15a30*/  SYNCS.PHASECHK.TRANS64.TRYWAIT P1, [R10+URZ+0x22850], R7 ;  /* 0x022850070a0075a7 */ /* 0x0004e6000802017f */
[----:B---3--:R-:W-:Y:S05]  /*15a40*/  @!P1 NANOSLEEP.SYNCS 0x989680 ;  /* 0x009896800000995d */ /* 0x008fea0003900000 */
[----:B------:R-:W3:Y:S02]  /*15a50*/  @!P1 SYNCS.PHASECHK.TRANS64 P1, [R10+URZ+0x22850], R7 ;  /* 0x022850070a0095a7 */ /* 0x000ee4000802007f */
[----:B---3--:R-:W-:Y:S05]  /*15a60*/  @!P1 BRA `(.L_x_11583) ;  /* 0xfffffffc00ec9947 */ /* 0x008fea000383ffff */
[----:B------:R-:W-:Y:S05]  /*15a70*/  BRA `(.L_x_11582) ;  /* 0xffffff1800587947 */ /* 0x000fea000383ffff */
.L_x_11593:
[----:B-1----:R-:W-:-:S04]  /*15a80*/  IMAD.U32 R3, RZ, RZ, UR25 ;  /* 0x00000019ff037e24 */ /* 0x002fc8000f8e00ff */
[----:B------:R1:W2:Y:S03]  /*15a90*/  SYNCS.PHASECHK.TRANS64.TRYWAIT P2, [R3+URZ+0x22830], R6 ;  /* 0x02283006030075a7 */ /* 0x0002a6000804017f */
[----:B--2---:R-:W-:Y:S05]  /*15aa0*/  @!P2 NANOSLEEP.SYNCS 0x989680 ;  /* 0x009896800000a95d */ /* 0x004fea0003900000 */
[----:B------:R-:W2:Y:S02]  /*15ab0*/  @!P2 SYNCS.PHASECHK.TRANS64 P2, [R3+URZ+0x22830], R6 ;  /* 0x022830060300a5a7 */ /* 0x000ea4000804007f */
[----:B--2---:R-:W-:Y:S05]  /*15ac0*/  @!P2 BRA `(.L_x_11593) ;  /* 0xfffffffc00eca947 */ /* 0x004fea000383ffff */
[----:B------:R-:W-:Y:S05]  /*15ad0*/  BRA `(.L_x_11592) ;  /* 0xffffff2000047947 */ /* 0x000fea000383ffff */
.L_x_11598:
[----:B-1----:R-:W-:-:S04]  /*15ae0*/  IMAD.U32 R9, RZ, RZ, UR25 ;  /* 0x00000019ff097e24 */ /* 0x002fc8000f8e00ff */
[----:B------:R1:W2:Y:S03]  /*15af0*/  SYNCS.PHASECHK.TRANS64.TRYWAIT P2, [R9+URZ+0x22850], R6 ;  /* 0x02285006090075a7 */ /* 0x0002a6000804017f */
[----:B--2---:R-:W-:Y:S05]  /*15b00*/  @!P2 NANOSLEEP.SYNCS 0x989680 ;  /* 0x009896800000a95d */ /* 0x004fea0003900000 */
[----:B------:R-:W2:Y:S02]  /*15b10*/  @!P2 SYNCS.PHASECHK.TRANS64 P2, [R9+URZ+0x22850], R6 ;  /* 0x022850060900a5a7 */ /* 0x000ea4000804007f */
[----:B--2---:R-:W-:Y:S05]  /*15b20*/  @!P2 BRA `(.L_x_11598) ;  /* 0xfffffffc00eca947 */ /* 0x004fea000383ffff */
[----:B------:R-:W-:Y:S05]  /*15b30*/  BRA `(.L_x_11597) ;  /* 0xffffff3800247947 */ /* 0x000fea000383ffff */
.L_x_11605:
[----:B-1----:R-:W-:-:S04]  /*15b40*/  IMAD.U32 R4, RZ, RZ, UR24 ;  /* 0x00000018ff047e24 */ /* 0x002fc8000f8e00ff */
[----:B------:R1:W2:Y:S03]  /*15b50*/  SYNCS.PHASECHK.TRANS64.TRYWAIT P1, [R4+URZ+0x22830], R7 ;  /* 0x02283007040075a7 */ /* 0x0002a6000802017f */
[----:B--2---:R-:W-:Y:S05]  /*15b60*/  @!P1 NANOSLEEP.SYNCS 0x989680 ;  /* 0x009896800000995d */ /* 0x004fea0003900000 */
[----:B------:R-:W2:Y:S02]  /*15b70*/  @!P1 SYNCS.PHASECHK.TRANS64 P1, [R4+URZ+0x22830], R7 ;  /* 0x02283007040095a7 */ /* 0x000ea4000802007f */
[----:B--2---:R-:W-:Y:S05]  /*15b80*/  @!P1 BRA `(.L_x_11605) ;  /* 0xfffffffc00ec9947 */ /* 0x004fea000383ffff */
[----:B------:R-:W-:Y:S05]  /*15b90*/  BRA `(.L_x_11604) ;  /* 0xffffff3c00307947 */ /* 0x000fea000383ffff */
.L_x_11618:
[----:B-1----:R-:W-:-:S04]  /*15ba0*/  IMAD.U32 R10, RZ, RZ, UR24 ;  /* 0x00000018ff0a7e24 */ /* 0x002fc8000f8e00ff */
[----:B------:R1:W3:Y:S03]  /*15bb0*/  SYNCS.PHASECHK.TRANS64.TRYWAIT P1, [R10+URZ+0x22850], R7 ;  /* 0x022850070a0075a7 */ /* 0x0002e6000802017f */
[----:B---3--:R-:W-:Y:S05]  /*15bc0*/  @!P1 NANOSLEEP.SYNCS 0x989680 ;  /* 0x009896800000995d */ /* 0x008fea0003900000 */
[----:B------:R-:W3:Y:S02]  /*15bd0*/  @!P1 SYNCS.PHASECHK.TRANS64 P1, [R10+URZ+0x22850], R7 ;  /* 0x022850070a0095a7 */ /* 0x000ee4000802007f */
[----:B---3--:R-:W-:Y:S05]  /*15be0*/  @!P1 BRA `(.L_x_11618) ;  /* 0xfffffffc00ec9947 */ /* 0x008fea000383ffff */
[----:B------:R-:W-:Y:S05]  /*15bf0*/  BRA `(.L_x_11617) ;  /* 0xffffff6400f87947 */ /* 0x000fea000383ffff */
.L_x_11670:
        /* <DEDUP_REMOVED lines=8> */
[----:B0----5:R-:W-:Y:S05]  /*15c80*/  WARPSYNC.COLLECTIVE R15, `(.L_x_11735) ;  /* 0x000000000f087348 */ /* 0x021fea0003c00000 */
[----:B------:R1:W2:Y:S02]  /*15c90*/  SHFL.IDX P6, R14, R13, R12, R11 ;  /* 0x0000000c0d0e7389 */ /* 0x0002a400000c000b */
[----:B012--5:R-:W-:Y:S01]  /*15ca0*/  ENDCOLLECTIVE ;  /* 0x000000000000791b */ /* 0x027fe20003800000 */
.L_x_11735:
[----:B------:R-:W-:Y:S05]  /*15cb0*/  BSYNC B0 ;  /* 0x0000000000007941 */ /* 0x000fea0003800000 */
.L_x_11734:
[----:B------:R-:W-:Y:S05]  /*15cc0*/  BRA `(.L_x_11736) ;  /* 0xffffffbc00747947 */ /* 0x000fea000383ffff */
.L_x_11673:
[----:B0-----:R0:W1:Y:S02]  /*15cd0*/  SYNCS.PHASECHK.TRANS64.TRYWAIT P0, [R19+URZ+0x22840], R0 ;  /* 0x02284000130075a7 */ /* 0x001064000800017f */
[----:B-1----:R-:W-:Y:S05]  /*15ce0*/  @!P0 NANOSLEEP.SYNCS 0x989680 ;  /* 0x009896800000895d */ /* 0x002fea0003900000 */
[----:B------:R-:W1:Y:S02]  /*15cf0*/  @!P0 SYNCS.PHASECHK.TRANS64 P0, [R19+URZ+0x22840], R0 ;  /* 0x02284000130085a7 */ /* 0x000e64000800007f */
[----:B-1----:R-:W-:Y:S05]  /*15d00*/  @!P0 BRA `(.L_x_11673) ;  /* 0xfffffffc00f08947 */ /* 0x002fea000383ffff */
[----:B------:R-:W-:Y:S05]  /*15d10*/  BRA `(.L_x_11737) ;  /* 0xffffffc000287947 */ /* 0x000fea000383ffff */
.L_x_11674:
        /* <DEDUP_REMOVED lines=8> */
.L_x_11739:
[----:B------:R-:W-:Y:S05]  /*15da0*/  BSYNC B0 ;  /* 0x0000000000007941 */ /* 0x000fea0003800000 */
.L_x_11738:
        /* <DEDUP_REMOVED lines=9> */
.L_x_11740:
[----:B------:R-:W-:Y:S02]  /*15e40*/  IMAD.MOV.U32 R13, RZ, RZ, R4 ;  /* 0x000000ffff0d7224 */ /* 0x000fe400078e0004 */
[----:B------:R-:W-:Y:S02]  /*15e50*/  IMAD.MOV.U32 R12, RZ, RZ, 0x1 ;  /* 0x00000001ff0c7424 */ /* 0x000fe400078e00ff */
[----:B------:R-:W-:-:S07]  /*15e60*/  IMAD.MOV.U32 R3, RZ, RZ, R14 ;  /* 0x000000ffff037224 */ /* 0x000fce00078e000e */
[----:B------:R-:W-:Y:S05]  /*15e70*/  WARPSYNC.COLLECTIVE R15, `(.L_x_11741) ;  /* 0x000000000f087348 */ /* 0x000fea0003c00000 */
[----:B------:R0:W1:Y:S02]  /*15e80*/  SHFL.IDX P6, R14, R13, R12, R11 ;  /* 0x0000000c0d0e7389 */ /* 0x00006400000c000b */
[----:B01----:R-:W-:Y:S01]  /*15e90*/  ENDCOLLECTIVE ;  /* 0x000000000000791b */ /* 0x003fe20003800000 */
.L_x_11741:
        /* <DEDUP_REMOVED lines=15> */
.L_x_11742:
[----:B------:R-:W-:Y:S02]  /*15f90*/  @P0 IMAD R6, R5, 0x2, R17 ;  /* 0x0000000205060824 */ /* 0x000fe400078e0211 */
[----:B------:R-:W-:Y:S02]  /*15fa0*/  IMAD.MOV.U32 R13, RZ, RZ, R4 ;  /* 0x000000ffff0d7224 */ /* 0x000fe400078e0004 */
[----:B------:R-:W-:Y:S02]  /*15fb0*/  IMAD.MOV.U32 R12, RZ, RZ, 0x2 ;  /* 0x00000002ff0c7424 */ /* 0x000fe400078e00ff */
[----:B------:R-:W-:-:S07]  /*15fc0*/  IMAD.MOV.U32 R3, RZ, RZ, R14 ;  /* 0x000000ffff037224 */ /* 0x000fce00078e000e */
[----:B------:R-:W-:Y:S05]  /*15fd0*/  WARPSYNC.COLLECTIVE R15, `(.L_x_11743) ;  /* 0x000000000f087348 */ /* 0x000fea0003c00000 */
[----:B------:R0:W1:Y:S02]  /*15fe0*/  SHFL.IDX P6, R14, R13, R12, R11 ;  /* 0x0000000c0d0e7389 */ /* 0x00006400000c000b */
[----:B01----:R-:W-:Y:S01]  /*15ff0*/  ENDCOLLECTIVE ;  /* 0x000000000000791b */ /* 0x003fe20003800000 */
.L_x_11743:
        /* <DEDUP_REMOVED lines=15> */
.L_x_11744:
[----:B------:R-:W-:Y:S02]  /*160f0*/  @P0 IMAD R6, R5, 0x2, R17 ;  /* 0x0000000205060824 */ /* 0x000fe400078e0211 */
[----:B------:R-:W-:Y:S02]  /*16100*/  IMAD.MOV.U32 R13, RZ, RZ, R4 ;  /* 0x000000ffff0d7224 */ /* 0x000fe400078e0004 */
[----:B------:R-:W-:Y:S02]  /*16110*/  IMAD.MOV.U32 R12, RZ, RZ, 0x3 ;  /* 0x00000003ff0c7424 */ /* 0x000fe400078e00ff */
[----:B------:R-:W-:-:S07]  /*16120*/  IMAD.MOV.U32 R3, RZ, RZ, R14 ;  /* 0x000000ffff037224 */ /* 0x000fce00078e000e */
[----:B------:R-:W-:Y:S05]  /*16130*/  WARPSYNC.COLLECTIVE R15, `(.L_x_11745) ;  /* 0x000000000f087348 */ /* 0x000fea0003c00000 */
[----:B------:R0:W1:Y:S02]  /*16140*/  SHFL.IDX P6, R14, R13, R12, R11 ;  /* 0x0000000c0d0e7389 */ /* 0x00006400000c000b */
[----:B01----:R-:W-:Y:S01]  /*16150*/  ENDCOLLECTIVE ;  /* 0x000000000000791b */ /* 0x003fe20003800000 */
.L_x_11745:
        /* <DEDUP_REMOVED lines=15> */
.L_x_11746:
[----:B------:R-:W-:Y:S02]  /*16250*/  @P0 IMAD R6, R5, 0x2, R17 ;  /* 0x0000000205060824 */ /* 0x000fe400078e0211 */
[----:B------:R-:W-:Y:S02]  /*16260*/  IMAD.MOV.U32 R13, RZ, RZ, R4 ;  /* 0x000000ffff0d7224 */ /* 0x000fe400078e0004 */
[----:B------:R-:W-:Y:S02]  /*16270*/  IMAD.MOV.U32 R12, RZ, RZ, 0x4 ;  /* 0x00000004ff0c7424 */ /* 0x000fe400078e00ff */
[----:B------:R-:W-:-:S07]  /*16280*/  IMAD.MOV.U32 R3, RZ, RZ, R14 ;  /* 0x000000ffff037224 */ /* 0x000fce00078e000e */
[----:B------:R-:W-:Y:S05]  /*16290*/  WARPSYNC.COLLECTIVE R15, `(.L_x_11747) ;  /* 0x000000000f087348 */ /* 0x000fea0003c00000 */
[----:B------:R0:W1:Y:S02]  /*162a0*/  SHFL.IDX P6, R14, R13, R12, R11 ;  /* 0x0000000c0d0e7389 */ /* 0x00006400000c000b */
[----:B01----:R-:W-:Y:S01]  /*162b0*/  ENDCOLLECTIVE ;  /* 0x000000000000791b */ /* 0x003fe20003800000 */
.L_x_11747:
        /* <DEDUP_REMOVED lines=15> */
.L_x_11748:
[----:B------:R-:W-:Y:S02]  /*163b0*/  @P0 IMAD R6, R5, 0x2, R17 ;  /* 0x0000000205060824 */ /* 0x000fe400078e0211 */
[----:B------:R-:W-:Y:S02]  /*163c0*/  IMAD.MOV.U32 R13, RZ, RZ, R4 ;  /* 0x000000ffff0d7224 */ /* 0x000fe400078e0004 */
[----:B------:R-:W-:Y:S02]  /*163d0*/  IMAD.MOV.U32 R12, RZ, RZ, 0x5 ;  /* 0x00000005ff0c7424 */ /* 0x000fe400078e00ff */
[----:B------:R-:W-:-:S07]  /*163e0*/  IMAD.MOV.U32 R3, RZ, RZ, R14 ;  /* 0x000000ffff037224 */ /* 0x000fce00078e000e */
[----:B------:R-:W-:Y:S05]  /*163f0*/  WARPSYNC.COLLECTIVE R15, `(.L_x_11749) ;  /* 0x000000000f087348 */ /* 0x000fea0003c00000 */
[----:B------:R0:W1:Y:S02]  /*16400*/  SHFL.IDX P6, R14, R13, R12, R11 ;  /* 0x0000000c0d0e7389 */ /* 0x00006400000c000b */
[----:B01----:R-:W-:Y:S01]  /*16410*/  ENDCOLLECTIVE ;  /* 0x000000000000791b */ /* 0x003fe20003800000 */
.L_x_11749:
        /* <DEDUP_REMOVED lines=10> */
.L_x_11750:
[----:B------:R-:W-:Y:S01]  /*164c0*/  @!PT LDS RZ, [RZ] ;  /* 0x00000000fffff984 */ /* 0x000fe20000000800 */
[----:B------:R-:W-:Y:S01]  /*164d0*/  @!PT LDS RZ, [RZ] ;  /* 0x00000000fffff984 */ /* 0x000fe20000000800 */
[----:B------:R-:W-:Y:S01]  /*164e0*/  @!PT LDS RZ, [RZ] ;  /* 0x00000000fffff984 */ /* 0x000fe20000000800 */
[----:B------:R0:W-:Y:S01]  /*164f0*/  @P0 LDGSTS.E.BYPASS.LTC128B.128 [R6+0x1e400], desc[UR46][R2.64], !P2 ;  /* 0x1e40000002060fae */ /* 0x0001e2000d101d6e */
[----:B------:R-:W-:Y:S01]  /*16500*/  IMAD.MOV.U32 R0, RZ, RZ, R14 ;  /* 0x000000ffff007224 */ /* 0x000fe200078e000e */
[----:B------:R-:W-:Y:S06]  /*16510*/  BRA `(.L_x_11751) ;  /* 0xffffffbc00907947 */ /* 0x000fec000383ffff */
.L_x_11679:
[----:B------:R-:W-:Y:S02]  /*16520*/  IMAD.MOV.U32 R13, RZ, RZ, R4 ;  /* 0x000000ffff0d7224 */ /* 0x000fe400078e0004 */
[----:B------:R-:W-:Y:S02]  /*16530*/  IMAD.MOV.U32 R12, RZ, RZ, RZ ;  /* 0x000000ffff0c7224 */ /* 0x000fe400078e00ff */
[----:B------:R-:W-:Y:S02]  /*16540*/  IMAD.MOV.U32 R11, RZ, RZ, 0x181f ;  /* 0x0000181fff0b7424 */ /* 0x000fe400078e00ff */
[----:B------:R-:W-:Y:S02]  /*16550*/  IMAD.MOV.U32 R15, RZ, RZ, -0x1 ;  /* 0xffffffffff0f7424 */ /* 0x000fe400078e00ff */
[----:B------:R-:W-:Y:S02]  /*16560*/  IMAD R36, R36, R6, RZ ;  /* 0x0000000624247224 */ /* 0x000fe400078e02ff */
[----:B------:R-:W-:-:S07]  /*16570*/  IMAD.IADD R34, R8, 0x1, R34 ;  /* 0x0000000108227824 */ /* 0x000fce00078e0222 */
[----:B-1----:R-:W-:Y:S05]  /*16580*/  WARPSYNC.COLLECTIVE R15, `(.L_x_11752) ;  /* 0x000000000f087348 */ /* 0x002fea0003c00000 */
[----:B------:R0:W2:Y:S02]  /*16590*/  SHFL.IDX P6, R14, R13, R12, R11 ;  /* 0x0000000c0d0e7389 */ /* 0x0000a400000c000b */
[----:B012---:R-:W-:Y:S01]  /*165a0*/  ENDCOLLECTIVE ;  /* 0x000000000000791b */ /* 0x007fe20003800000 */
.L_x_11752:
[C---:B------:R-:W-:Y:S01]  /*165b0*/  VIADD R5, R34.reuse, 0x10 ;  /* 0x0000001022057836 */ /* 0x040fe20000000000 */
[----:B------:R-:W-:Y:S01]  /*165c0*/  ISETP.GE.AND P0, PT, R34, R36, PT ;  /* 0x000000242200720c */ /* 0x000fe20003f06270 */
[----:B------:R-:W-:Y:S02]  /*165d0*/  IMAD.MOV.U32 R13, RZ, RZ, R0 ;  /* 0x000000ffff0d7224 */ /* 0x000fe400078e0000 */
[----:B------:R-:W-:-:S10]  /*165e0*/  IMAD.MOV.U32 R2, RZ, RZ, R14 ;  /* 0x000000ffff027224 */ /* 0x000fd400078e000e */
[----:B------:R-:W-:Y:S05]  /*165f0*/  WARPSYNC.COLLECTIVE R15, `(.L_x_11753) ;  /* 0x000000000f087348 */ /* 0x000fea0003c00000 */
[----:B------:R0:W1:Y:S02]  /*16600*/  SHFL.IDX P6, R14, R13, R12, R11 ;  /* 0x0000000c0d0e7389 */ /* 0x00006400000c000b */
[----:B01----:R-:W-:Y:S01]  /*16610*/  ENDCOLLECTIVE ;  /* 0x000000000000791b */ /* 0x003fe20003800000 */
.L_x_11753:
[----:B------:R-:W-:Y:S02]  /*16620*/  IMAD.MOV.U32 R13, RZ, RZ, R4 ;  /* 0x000000ffff0d7224 */ /* 0x000fe400078e0004 */
[----:B------:R-:W-:Y:S02]  /*16630*/  IMAD.MOV.U32 R12, RZ, RZ, 0x1 ;  /* 0x00000001ff0c7424 */ /* 0x000fe400078e00ff */
[----:B------:R-:W-:-:S07]  /*16640*/  IMAD.MOV.U32 R3, RZ, RZ, R14 ;  /* 0x000000ffff037224 */ /* 0x000fce00078e000e */
[----:B------:R-:W-:Y:S05]  /*16650*/  WARPSYNC.COLLECTIVE R15, `(.L_x_11754) ;  /* 0x000000000f087348 */ /* 0x000fea0003c00000 */
[----:B------:R0:W1:Y:S02]  /*16660*/  SHFL.IDX P6, R14, R13, R12, R11 ;  /* 0x0000000c0d0e7389 */ /* 0x00006400000c000b */
[----:B01----:R-:W-:Y:S01]  /*16670*/  ENDCOLLECTIVE ;  /* 0x000000000000791b */ /* 0x003fe20003800000 */
.L_x_11754:
        /* <DEDUP_REMOVED lines=15> */
.L_x_11755:
[----:B------:R-:W-:Y:S02]  /*16770*/  IMAD.MOV.U32 R13, RZ, RZ, R4 ;  /* 0x000000ffff0d7224 */ /* 0x000fe400078e0004 */
[----:B------:R-:W-:Y:S02]  /*16780*/  IMAD.MOV.U32 R12, RZ, RZ, 0x2 ;  /* 0x00000002ff0c7424 */ /* 0x000fe400078e00ff */
[----:B------:R-:W-:-:S07]  /*16790*/  IMAD.MOV.U32 R3, RZ, RZ, R14 ;  /* 0x000000ffff037224 */ /* 0x000fce00078e000e */
[----:B------:R-:W-:Y:S05]  /*167a0*/  WARPSYNC.COLLECTIVE R15, `(.L_x_11756) ;  /* 0x000000000f087348 */ /* 0x000fea0003c00000 */
[----:B------:R0:W1:Y:S02]  /*167b0*/  SHFL.IDX P6, R14, R13, R12, R11 ;  /* 0x0000000c0d0e7389 */ /* 0x00006400000c000b */
[----:B01----:R-:W-:Y:S01]  /*167c0*/  ENDCOLLECTIVE ;  /* 0x000000000000791b */ /* 0x003fe20003800000 */
.L_x_11756:
        /* <DEDUP_REMOVED lines=16> */
.L_x_11757:
[----:B------:R-:W-:Y:S02]  /*168d0*/  IMAD.MOV.U32 R13, RZ, RZ, R4 ;  /* 0x000000ffff0d7224 */ /* 0x000fe400078e0004 */
[----:B------:R-:W-:Y:S02]  /*168e0*/  IMAD.MOV.U32 R12, RZ, RZ, 0x3 ;  /* 0x00000003ff0c7424 */ /* 0x000fe400078e00ff */
[----:B------:R-:W-:-:S07]  /*168f0*/  IMAD.MOV.U32 R3, RZ, RZ, R14 ;  /* 0x000000ffff037224 */ /* 0x000fce00078e000e */
[----:B------:R-:W-:Y:S05]  /*16900*/  WARPSYNC.COLLECTIVE R15, `(.L_x_11758) ;  /* 0x000000000f087348 */ /* 0x000fea0003c00000 */
[----:B------:R0:W1:Y:S02]  /*16910*/  SHFL.IDX P6, R14, R13, R12, R11 ;  /* 0x0000000c0d0e7389 */ /* 0x00006400000c000b */
[----:B01----:R-:W-:Y:S01]  /*16920*/  ENDCOLLECTIVE ;  /* 0x000000000000791b */ /* 0x003fe20003800000 */
.L_x_11758:
        /* <DEDUP_REMOVED lines=16> */
.L_x_11759:
[----:B------:R-:W-:Y:S02]  /*16a30*/  IMAD.MOV.U32 R13, RZ, RZ, R4 ;  /* 0x000000ffff0d7224 */ /* 0x000fe400078e0004 */
[----:B------:R-:W-:Y:S02]  /*16a40*/  IMAD.MOV.U32 R12, RZ, RZ, 0x4 ;  /* 0x00000004ff0c7424 */ /* 0x000fe400078e00ff */
[----:B------:R-:W-:-:S07]  /*16a50*/  IMAD.MOV.U32 R3, RZ, RZ, R14 ;  /* 0x000000ffff037224 */ /* 0x000fce00078e000e */
[----:B------:R-:W-:Y:S05]  /*16a60*/  WARPSYNC.COLLECTIVE R15, `(.L_x_11760) ;  /* 0x000000000f087348 */ /* 0x000fea0003c00000 */
[----:B------:R0:W1:Y:S02]  /*16a70*/  SHFL.IDX P6, R14, R13, R12, R11 ;  /* 0x0000000c0d0e7389 */ /* 0x00006400000c000b */
[----:B01----:R-:W-:Y:S01]  /*16a80*/  ENDCOLLECTIVE ;  /* 0x000000000000791b */ /* 0x003fe20003800000 */
.L_x_11760:
        /* <DEDUP_REMOVED lines=16> */
.L_x_11761:
[----:B------:R-:W-:Y:S02]  /*16b90*/  IMAD.MOV.U32 R13, RZ, RZ, R4 ;  /* 0x000000ffff0d7224 */ /* 0x000fe400078e0004 */
[----:B------:R-:W-:Y:S02]  /*16ba0*/  IMAD.MOV.U32 R12, RZ, RZ, 0x5 ;  /* 0x00000005ff0c7424 */ /* 0x000fe400078e00ff */
[----:B------:R-:W-:-:S07]  /*16bb0*/  IMAD.MOV.U32 R3, RZ, RZ, R14 ;  /* 0x000000ffff037224 */ /* 0x000fce00078e000e */
[----:B------:R-:W-:Y:S05]  /*16bc0*/  WARPSYNC.COLLECTIVE R15, `(.L_x_11762) ;  /* 0x000000000f087348 */ /* 0x000fea0003c00000 */
[----:B------:R0:W1:Y:S02]  /*16bd0*/  SHFL.IDX P6, R14, R13, R12, R11 ;  /* 0x0000000c0d0e7389 */ /* 0x00006400000c000b */
[----:B01----:R-:W-:Y:S01]  /*16be0*/  ENDCOLLECTIVE ;  /* 0x000000000000791b */ /* 0x003fe20003800000 */
.L_x_11762:
        /* <DEDUP_REMOVED lines=16> */
.L_x_11763:
[----:B------:R-:W-:Y:S02]  /*16cf0*/  IMAD.MOV.U32 R13, RZ, RZ, R4 ;  /* 0x000000ffff0d7224 */ /* 0x000fe400078e0004 */
[----:B------:R-:W-:Y:S02]  /*16d00*/  IMAD.MOV.U32 R12, RZ, RZ, 0x6 ;  /* 0x00000006ff0c7424 */ /* 0x000fe400078e00ff */
[----:B------:R-:W-:-:S07]  /*16d10*/  IMAD.MOV.U32 R3, RZ, RZ, R14 ;  /* 0x000000ffff037224 */ /* 0x000fce00078e000e */
[----:B------:R-:W-:Y:S05]  /*16d20*/  WARPSYNC.COLLECTIVE R15, `(.L_x_11764) ;  /* 0x000000000f087348 */ /* 0x000fea0003c00000 */
[----:B------:R0:W1:Y:S02]  /*16d30*/  SHFL.IDX P6, R14, R13, R12, R11 ;  /* 0x0000000c0d0e7389 */ /* 0x00006400000c000b */
[----:B01----:R-:W-:Y:S01]  /*16d40*/  ENDCOLLECTIVE ;  /* 0x000000000000791b */ /* 0x003fe20003800000 */
.L_x_11764:
        /* <DEDUP_REMOVED lines=16> */
.L_x_11765:
[----:B------:R-:W-:Y:S02]  /*16e50*/  IMAD.MOV.U32 R13, RZ, RZ, R4 ;  /* 0x000000ffff0d7224 */ /* 0x000fe400078e0004 */
[----:B------:R-:W-:Y:S02]  /*16e60*/  IMAD.MOV.U32 R12, RZ, RZ, 0x7 ;  /* 0x00000007ff0c7424 */ /* 0x000fe400078e00ff */
[----:B------:R-:W-:-:S07]  /*16e70*/  IMAD.MOV.U32 R3, RZ, RZ, R14 ;  /* 0x000000ffff037224 */ /* 0x000fce00078e000e */
[----:B------:R-:W-:Y:S05]  /*16e80*/  WARPSYNC.COLLECTIVE R15, `(.L_x_11766) ;  /* 0x000000000f087348 */ /* 0x000fea0003c00000 */
[----:B------:R0:W1:Y:S02]  /*16e90*/  SHFL.IDX P6, R14, R13, R12, R11 ;  /* 0x0000000c0d0e7389 */ /* 0x00006400000c000b */
[----:B01----:R-:W-:Y:S01]  /*16ea0*/  ENDCOLLECTIVE ;  /* 0x000000000000791b */ /* 0x003fe20003800000 */
.L_x_11766:
        /* <DEDUP_REMOVED lines=10> */
.L_x_11767:
[----:B------:R-:W-:Y:S01]  /*16f50*/  @!PT LDS RZ, [RZ] ;  /* 0x00000000fffff984 */ /* 0x000fe20000000800 */
[----:B------:R-:W-:Y:S01]  /*16f60*/  @!PT LDS RZ, [RZ] ;  /* 0x00000000fffff984 */ /* 0x000fe20000000800 */
[----:B------:R-:W-:Y:S01]  /*16f70*/  @!PT LDS RZ, [RZ] ;  /* 0x00000000fffff984 */ /* 0x000fe20000000800 */
[----:B------:R0:W-:Y:S01]  /*16f80*/  @!P0 LDGSTS.E.BYPASS.LTC128B.128 [R37+0x1b400], desc[UR46][R2.64], !P1 ;  /* 0x1b40000002258fae */ /* 0x0001e2000c901d6e */
[----:B------:R-:W-:Y:S01]  /*16f90*/  IMAD.MOV.U32 R0, RZ, RZ, R14 ;  /* 0x000000ffff007224 */ /* 0x000fe200078e000e */
[----:B------:R-:W-:Y:S06]  /*16fa0*/  BRA `(.L_x_11768) ;  /* 0xffffffbc00c47947 */ /* 0x000fec000383ffff */
.L_x_11682:
[----:B0-----:R0:W2:Y:S02]  /*16fb0*/  SYNCS.PHASECHK.TRANS64.TRYWAIT P0, [R17+URZ+0x22820], R0 ;  /* 0x02282000110075a7 */ /* 0x0010a4000800017f */
[----:B--2---:R-:W-:Y:S05]  /*16fc0*/  @!P0 NANOSLEEP.SYNCS 0x989680 ;  /* 0x009896800000895d */ /* 0x004fea0003900000 */
[----:B------:R-:W2:Y:S02]  /*16fd0*/  @!P0 SYNCS.PHASECHK.TRANS64 P0, [R17+URZ+0x22820], R0 ;  /* 0x02282000110085a7 */ /* 0x000ea4000800007f */
[----:B--2---:R-:W-:Y:S05]  /*16fe0*/  @!P0 BRA `(.L_x_11682) ;  /* 0xfffffffc00f08947 */ /* 0x004fea000383ffff */
[----:B------:R-:W-:Y:S05]  /*16ff0*/  BRA `(.L_x_11769) ;  /* 0xffffffc000207947 */ /* 0x000fea000383ffff */
.L_x_11685:
[----:B0-----:R0:W2:Y:S02]  /*17000*/  SYNCS.PHASECHK.TRANS64.TRYWAIT P0, [R19+URZ+0x22860], R0 ;  /* 0x02286000130075a7 */ /* 0x0010a4000800017f */
[----:B--2---:R-:W-:Y:S05]  /*17010*/  @!P0 NANOSLEEP.SYNCS 0x989680 ;  /* 0x009896800000895d */ /* 0x004fea0003900000 */
[----:B------:R-:W2:Y:S02]  /*17020*/  @!P0 SYNCS.PHASECHK.TRANS64 P0, [R19+URZ+0x22860], R0 ;  /* 0x02286000130085a7 */ /* 0x000ea4000800007f */
[----:B--2---:R-:W-:Y:S05]  /*17030*/  @!P0 BRA `(.L_x_11685) ;  /* 0xfffffffc00f08947 */ /* 0x004fea000383ffff */
[----:B------:R-:W-:Y:S05]  /*17040*/  BRA `(.L_x_11770) ;  /* 0xffffffc000307947 */ /* 0x000fea000383ffff */
.L_x_11686:
        /* <DEDUP_REMOVED lines=8> */
.L_x_11772:
[----:B------:R-:W-:Y:S05]  /*170d0*/  BSYNC B0 ;  /* 0x0000000000007941 */ /* 0x000fea0003800000 */
.L_x_11771:
        /* <DEDUP_REMOVED lines=13> */
.L_x_11773:
        /* <DEDUP_REMOVED lines=9> */
.L_x_11774:
        /* <DEDUP_REMOVED lines=17> */
.L_x_11775:
[----:B------:R-:W-:Y:S02]  /*17350*/  IMAD.MOV.U32 R13, RZ, RZ, R6 ;  /* 0x000000ffff0d7224 */ /* 0x000fe400078e0006 */
[----:B------:R-:W-:Y:S01]  /*17360*/  IMAD.MOV.U32 R12, RZ, RZ, 0x2 ;  /* 0x00000002ff0c7424 */ /* 0x000fe200078e00ff */
[----:B------:R-:W-:-:S13]  /*17370*/  IADD3 R2, P3, R14, R0, RZ ;  /* 0x000000000e027210 */ /* 0x000fda0007f7e0ff */
[----:B------:R-:W-:Y:S05]  /*17380*/  WARPSYNC.COLLECTIVE R15, `(.L_x_11776) ;  /* 0x000000000f087348 */ /* 0x000fea0003c00000 */
[----:B------:R0:W1:Y:S02]  /*17390*/  SHFL.IDX P6, R14, R13, R12, R11 ;  /* 0x0000000c0d0e7389 */ /* 0x00006400000c000b */
[----:B01----:R-:W-:Y:S01]  /*173a0*/  ENDCOLLECTIVE ;  /* 0x000000000000791b */ /* 0x003fe20003800000 */
.L_x_11776:
        /* <DEDUP_REMOVED lines=17> */
.L_x_11777:
[----:B------:R-:W-:Y:S02]  /*174c0*/  IMAD.MOV.U32 R13, RZ, RZ, R6 ;  /* 0x000000ffff0d7224 */ /* 0x000fe400078e0006 */
[----:B------:R-:W-:Y:S01]  /*174d0*/  IMAD.MOV.U32 R12, RZ, RZ, 0x3 ;  /* 0x00000003ff0c7424 */ /* 0x000fe200078e00ff */
[----:B------:R-:W-:-:S13]  /*174e0*/  IADD3 R2, P3, R14, R0, RZ ;  /* 0x000000000e027210 */ /* 0x000fda0007f7e0ff */
[----:B------:R-:W-:Y:S05]  /*174f0*/  WARPSYNC.COLLECTIVE R15, `(.L_x_11778) ;  /* 0x000000000f087348 */ /* 0x000fea0003c00000 */
[----:B------:R0:W1:Y:S02]  /*17500*/  SHFL.IDX P6, R14, R13, R12, R11 ;  /* 0x0000000c0d0e7389 */ /* 0x00006400000c000b */
[----:B01----:R-:W-:Y:S01]  /*17510*/  ENDCOLLECTIVE ;  /* 0x000000000000791b */ /* 0x003fe20003800000 */
.L_x_11778:
        /* <DEDUP_REMOVED lines=17> */
.L_x_11779:
[----:B------:R-:W-:Y:S02]  /*17630*/  IMAD.MOV.U32 R13, RZ, RZ, R6 ;  /* 0x000000ffff0d7224 */ /* 0x000fe400078e0006 */
[----:B------:R-:W-:Y:S01]  /*17640*/  IMAD.MOV.U32 R12, RZ, RZ, 0x4 ;  /* 0x00000004ff0c7424 */ /* 0x000fe200078e00ff */
[----:B------:R-:W-:-:S13]  /*17650*/  IADD3 R2, P3, R14, R0, RZ ;  /* 0x000000000e027210 */ /* 0x000fda0007f7e0ff */
[----:B------:R-:W-:Y:S05]  /*17660*/  WARPSYNC.COLLECTIVE R15, `(.L_x_11780) ;  /* 0x000000000f087348 */ /* 0x000fea0003c00000 */
[----:B------:R0:W1:Y:S02]  /*17670*/  SHFL.IDX P6, R14, R13, R12, R11 ;  /* 0x0000000c0d0e7389 */ /* 0x00006400000c000b */
[----:B01----:R-:W-:Y:S01]  /*17680*/  ENDCOLLECTIVE ;  /* 0x000000000000791b */ /* 0x003fe20003800000 */
.L_x_11780:
        /* <DEDUP_REMOVED lines=17> */
.L_x_11781:
[----:B------:R-:W-:Y:S02]  /*177a0*/  IMAD.MOV.U32 R13, RZ, RZ, R6 ;  /* 0x000000ffff0d7224 */ /* 0x000fe400078e0006 */
[----:B------:R-:W-:Y:S01]  /*177b0*/  IMAD.MOV.U32 R12, RZ, RZ, 0x5 ;  /* 0x00000005ff0c7424 */ /* 0x000fe200078e00ff */
[----:B------:R-:W-:-:S13]  /*177c0*/  IADD3 R2, P3, R14, R0, RZ ;  /* 0x000000000e027210 */ /* 0x000fda0007f7e0ff */
[----:B------:R-:W-:Y:S05]  /*177d0*/  WARPSYNC.COLLECTIVE R15, `(.L_x_11782) ;  /* 0x000000000f087348 */ /* 0x000fea0003c00000 */
[----:B------:R0:W1:Y:S02]  /*177e0*/  SHFL.IDX P6, R14, R13, R12, R11 ;  /* 0x0000000c0d0e7389 */ /* 0x00006400000c000b */
[----:B01----:R-:W-:Y:S01]  /*177f0*/  ENDCOLLECTIVE ;  /* 0x000000000000791b */ /* 0x003fe20003800000 */
.L_x_11782:
        /* <DEDUP_REMOVED lines=12> */
.L_x_11783:
        /* <DEDUP_REMOVED lines=9> */
.L_x_11693:
[----:B0-----:R0:W1:Y:S02]  /*17950*/  SYNCS.PHASECHK.TRANS64.TRYWAIT P0, [R6+URZ+0x22840], R21 ;  /* 0x02284015060075a7 */ /* 0x001064000800017f */
[----:B-1----:R-:W-:Y:S05]  /*17960*/  @!P0 NANOSLEEP.SYNCS 0x989680 ;  /* 0x009896800000895d */ /* 0x002fea0003900000 */
[----:B------:R-:W1:Y:S02]  /*17970*/  @!P0 SYNCS.PHASECHK.TRANS64 P0, [R6+URZ+0x22840], R21 ;  /* 0x02284015060085a7 */ /* 0x000e64000800007f */
[----:B-1----:R-:W-:Y:S05]  /*17980*/  @!P0 BRA `(.L_x_11693) ;  /* 0xfffffffc00f08947 */ /* 0x002fea000383ffff */
[----:B------:R-:W-:Y:S05]  /*17990*/  BRA `(.L_x_11785) ;  /* 0xffffffc000c47947 */ /* 0x000fea000383ffff */
.L_x_11694:
        /* <DEDUP_REMOVED lines=8> */
.L_x_11787:
[----:B------:R-:W-:Y:S05]  /*17a20*/  BSYNC B1 ;  /* 0x0000000000017941 */ /* 0x000fea0003800000 */
.L_x_11786:
        /* <DEDUP_REMOVED lines=9> */
.L_x_11788:
[----:B------:R-:W-:Y:S02]  /*17ac0*/  IMAD.MOV.U32 R13, RZ, RZ, R9 ;  /* 0x000000ffff0d7224 */ /* 0x000fe400078e0009 */
[----:B------:R-:W-:Y:S02]  /*17ad0*/  IMAD.MOV.U32 R12, RZ, RZ, 0x1 ;  /* 0x00000001ff0c7424 */ /* 0x000fe400078e00ff */
[----:B------:R-:W-:-:S07]  /*17ae0*/  IMAD.MOV.U32 R2, RZ, RZ, R14 ;  /* 0x000000ffff027224 */ /* 0x000fce00078e000e */
[----:B------:R-:W-:Y:S05]  /*17af0*/  WARPSYNC.COLLECTIVE R15, `(.L_x_11789) ;  /* 0x000000000f087348 */ /* 0x000fea0003c00000 */
[----:B------:R0:W1:Y:S02]  /*17b00*/  SHFL.IDX P6, R14, R13, R12, R11 ;  /* 0x0000000c0d0e7389 */ /* 0x00006400000c000b */
[----:B01----:R-:W-:Y:S01]  /*17b10*/  ENDCOLLECTIVE ;  /* 0x000000000000791b */ /* 0x003fe20003800000 */
.L_x_11789:
        /* <DEDUP_REMOVED lines=11> */
.L_x_11790:
[----:B------:R-:W-:Y:S02]  /*17bd0*/  IMAD.MOV.U32 R13, RZ, RZ, R9 ;  /* 0x000000ffff0d7224 */ /* 0x000fe400078e0009 */
[----:B------:R-:W-:Y:S02]  /*17be0*/  IMAD.MOV.U32 R12, RZ, RZ, 0x2 ;  /* 0x00000002ff0c7424 */ /* 0x000fe400078e00ff */
[----:B------:R-:W-:-:S07]  /*17bf0*/  IMAD.MOV.U32 R2, RZ, RZ, R14 ;  /* 0x000000ffff027224 */ /* 0x000fce00078e000e */
[----:B------:R-:W-:Y:S05]  /*17c00*/  WARPSYNC.COLLECTIVE R15, `(.L_x_11791) ;  /* 0x000000000f087348 */ /* 0x000fea0003c00000 */
[----:B------:R0:W1:Y:S02]  /*17c10*/  SHFL.IDX P6, R14, R13, R12, R11 ;  /* 0x0000000c0d0e7389 */ /* 0x00006400000c000b */
[----:B01----:R-:W-:Y:S01]  /*17c20*/  ENDCOLLECTIVE ;  /* 0x000000000000791b */ /* 0x003fe20003800000 */
.L_x_11791:
        /* <DEDUP_REMOVED lines=11> */
.L_x_11792:
[----:B------:R-:W-:Y:S02]  /*17ce0*/  IMAD.MOV.U32 R13, RZ, RZ, R9 ;  /* 0x000000ffff0d7224 */ /* 0x000fe400078e0009 */
[----:B------:R-:W-:Y:S02]  /*17cf0*/  IMAD.MOV.U32 R12, RZ, RZ, 0x3 ;  /* 0x00000003ff0c7424 */ /* 0x000fe400078e00ff */
[----:B------:R-:W-:-:S07]  /*17d00*/  IMAD.MOV.U32 R2, RZ, RZ, R14 ;  /* 0x000000ffff027224 */ /* 0x000fce00078e000e */
[----:B------:R-:W-:Y:S05]  /*17d10*/  WARPSYNC.COLLECTIVE R15, `(.L_x_11793) ;  /* 0x000000000f087348 */ /* 0x000fea0003c00000 */
[----:B------:R0:W1:Y:S02]  /*17d20*/  SHFL.IDX P6, R14, R13, R12, R11 ;  /* 0x0000000c0d0e7389 */ /* 0x00006400000c000b */
[----:B01----:R-:W-:Y:S01]  /*17d30*/  ENDCOLLECTIVE ;  /* 0x000000000000791b */ /* 0x003fe20003800000 */
.L_x_11793:
        /* <DEDUP_REMOVED lines=11> */
.L_x_11794:
[----:B------:R-:W-:Y:S02]  /*17df0*/  IMAD.MOV.U32 R13, RZ, RZ, R9 ;  /* 0x000000ffff0d7224 */ /* 0x000fe400078e0009 */
[----:B------:R-:W-:Y:S02]  /*17e00*/  IMAD.MOV.U32 R12, RZ, RZ, 0x4 ;  /* 0x00000004ff0c7424 */ /* 0x000fe400078e00ff */
[----:B------:R-:W-:-:S07]  /*17e10*/  IMAD.MOV.U32 R2, RZ, RZ, R14 ;  /* 0x000000ffff027224 */ /* 0x000fce00078e000e */
[----:B------:R-:W-:Y:S05]  /*17e20*/  WARPSYNC.COLLECTIVE R15, `(.L_x_11795) ;  /* 0x000000000f087348 */ /* 0x000fea0003c00000 */
[----:B------:R0:W1:Y:S02]  /*17e30*/  SHFL.IDX P6, R14, R13, R12, R11 ;  /* 0x0000000c0d0e7389 */ /* 0x00006400000c000b */
[----:B01----:R-:W-:Y:S01]  /*17e40*/  ENDCOLLECTIVE ;  /* 0x000000000000791b */ /* 0x003fe20003800000 */
.L_x_11795:
        /* <DEDUP_REMOVED lines=11> */
.L_x_11796:
[----:B------:R-:W-:Y:S02]  /*17f00*/  IMAD.MOV.U32 R13, RZ, RZ, R9 ;  /* 0x000000ffff0d7224 */ /* 0x000fe400078e0009 */
[----:B------:R-:W-:Y:S02]  /*17f10*/  IMAD.MOV.U32 R12, RZ, RZ, 0x5 ;  /* 0x00000005ff0c7424 */ /* 0x000fe400078e00ff */
[----:B------:R-:W-:-:S07]  /*17f20*/  IMAD.MOV.U32 R2, RZ, RZ, R14 ;  /* 0x000000ffff027224 */ /* 0x000fce00078e000e */
[----:B------:R-:W-:Y:S05]  /*17f30*/  WARPSYNC.COLLECTIVE R15, `(.L_x_11797) ;  /* 0x000000000f087348 */ /* 0x000fea0003c00000 */
[----:B------:R0:W1:Y:S02]  /*17f40*/  SHFL.IDX P6, R14, R13, R12, R11 ;  /* 0x0000000c0d0e7389 */ /* 0x00006400000c000b */
[----:B01----:R-:W-:Y:S01]  /*17f50*/  ENDCOLLECTIVE ;  /* 0x000000000000791b */ /* 0x003fe20003800000 */
.L_x_11797:
        /* <DEDUP_REMOVED lines=11> */
.L_x_11798:
[----:B------:R-:W-:Y:S01]  /*18010*/  IMAD.MOV.U32 R2, RZ, RZ, R14 ;  /* 0x000000ffff027224 */ /* 0x000fe200078e000e */
[----:B------:R-:W-:Y:S06]  /*18020*/  BRA `(.L_x_11799) ;  /* 0xffffffbc00f47947 */ /* 0x000fec000383ffff */
.L_x_11699:
[----:B---3--:R3:W4:Y:S02]  /*18030*/  SYNCS.PHASECHK.TRANS64.TRYWAIT P0, [R6+URZ+0x22860], R21 ;  /* 0x02286015060075a7 */ /* 0x008724000800017f */
[----:B----4-:R-:W-:Y:S05]  /*18040*/  @!P0 NANOSLEEP.SYNCS 0x989680 ;  /* 0x009896800000895d */ /* 0x010fea0003900000 */
[----:B------:R-:W4:Y:S02]  /*18050*/  @!P0 SYNCS.PHASECHK.TRANS64 P0, [R6+URZ+0x22860], R21 ;  /* 0x02286015060085a7 */ /* 0x000f24000800007f */
[----:B----4-:R-:W-:Y:S05]  /*18060*/  @!P0 BRA `(.L_x_11699) ;  /* 0xfffffffc00f08947 */ /* 0x010fea000383ffff */
[----:B------:R-:W-:Y:S05]  /*18070*/  BRA `(.L_x_11800) ;  /* 0xffffffc000447947 */ /* 0x000fea000383ffff */
.L_x_11700:
        /* <DEDUP_REMOVED lines=8> */
.L_x_11802:
[----:B------:R-:W-:Y:S05]  /*18100*/  BSYNC B1 ;  /* 0x0000000000017941 */ /* 0x000fea0003800000 */
.L_x_11801:
        /* <DEDUP_REMOVED lines=9> */
.L_x_11803:
[----:B------:R-:W-:Y:S02]  /*181a0*/  IMAD.MOV.U32 R13, RZ, RZ, R9 ;  /* 0x000000ffff0d7224 */ /* 0x000fe400078e0009 */
[----:B------:R-:W-:Y:S01]  /*181b0*/  IMAD.MOV.U32 R12, RZ, RZ, 0x1 ;  /* 0x00000001ff0c7424 */ /* 0x000fe200078e00ff */
[----:B------:R-:W-:-:S13]  /*181c0*/  IADD3 R2, P0, R14, R0, RZ ;  /* 0x000000000e027210 */ /* 0x000fda0007f1e0ff */
[----:B------:R-:W-:Y:S05]  /*181d0*/  WARPSYNC.COLLECTIVE R15, `(.L_x_11804) ;  /* 0x000000000f087348 */ /* 0x000fea0003c00000 */
[----:B------:R0:W1:Y:S02]  /*181e0*/  SHFL.IDX P6, R14, R13, R12, R11 ;  /* 0x0000000c0d0e7389 */ /* 0x00006400000c000b */
[----:B01----:R-:W-:Y:S01]  /*181f0*/  ENDCOLLECTIVE ;  /* 0x000000000000791b */ /* 0x003fe20003800000 */
.L_x_11804:
        /* <DEDUP_REMOVED lines=13> */
.L_x_11805:
[----:B------:R-:W-:Y:S02]  /*182d0*/  IMAD.MOV.U32 R13, RZ, RZ, R9 ;  /* 0x000000ffff0d7224 */ /* 0x000fe400078e0009 */
[----:B------:R-:W-:Y:S01]  /*182e0*/  IMAD.MOV.U32 R12, RZ, RZ, 0x2 ;  /* 0x00000002ff0c7424 */ /* 0x000fe200078e00ff */
[----:B------:R-:W-:-:S13]  /*182f0*/  IADD3 R2, P0, R14, R0, RZ ;  /* 0x000000000e027210 */ /* 0x000fda0007f1e0ff */
[----:B------:R-:W-:Y:S05]  /*18300*/  WARPSYNC.COLLECTIVE R15, `(.L_x_11806) ;  /* 0x000000000f087348 */ /* 0x000fea0003c00000 */
[----:B------:R0:W1:Y:S02]  /*18310*/  SHFL.IDX P6, R14, R13, R12, R11 ;  /* 0x0000000c0d0e7389 */ /* 0x00006400000c000b */
[----:B01----:R-:W-:Y:S01]  /*18320*/  ENDCOLLECTIVE ;  /* 0x000000000000791b */ /* 0x003fe20003800000 */
.L_x_11806:
        /* <DEDUP_REMOVED lines=13> */
.L_x_11807:
[----:B------:R-:W-:Y:S02]  /*18400*/  IMAD.MOV.U32 R13, RZ, RZ, R9 ;  /* 0x000000ffff0d7224 */ /* 0x000fe400078e0009 */
[----:B------:R-:W-:Y:S01]  /*18410*/  IMAD.MOV.U32 R12, RZ, RZ, 0x3 ;  /* 0x00000003ff0c7424 */ /* 0x000fe200078e00ff */
[----:B------:R-:W-:-:S13]  /*18420*/  IADD3 R2, P0, R14, R0, RZ ;  /* 0x000000000e027210 */ /* 0x000fda0007f1e0ff */
[----:B------:R-:W-:Y:S05]  /*18430*/  WARPSYNC.COLLECTIVE R15, `(.L_x_11808) ;  /* 0x000000000f087348 */ /* 0x000fea0003c00000 */
[----:B------:R0:W1:Y:S02]  /*18440*/  SHFL.IDX P6, R14, R13, R12, R11 ;  /* 0x0000000c0d0e7389 */ /* 0x00006400000c000b */
[----:B01----:R-:W-:Y:S01]  /*18450*/  ENDCOLLECTIVE ;  /* 0x000000000000791b */ /* 0x003fe20003800000 */
.L_x_11808:
        /* <DEDUP_REMOVED lines=13> */
.L_x_11809:
[----:B------:R-:W-:Y:S02]  /*18530*/  IMAD.MOV.U32 R13, RZ, RZ, R9 ;  /* 0x000000ffff0d7224 */ /* 0x000fe400078e0009 */
[----:B------:R-:W-:Y:S01]  /*18540*/  IMAD.MOV.U32 R12, RZ, RZ, 0x4 ;  /* 0x00000004ff0c7424 */ /* 0x000fe200078e00ff */
[----:B------:R-:W-:-:S13]  /*18550*/  IADD3 R2, P0, R14, R0, RZ ;  /* 0x000000000e027210 */ /* 0x000fda0007f1e0ff */
[----:B------:R-:W-:Y:S05]  /*18560*/  WARPSYNC.COLLECTIVE R15, `(.L_x_11810) ;  /* 0x000000000f087348 */ /* 0x000fea0003c00000 */
[----:B------:R0:W1:Y:S02]  /*18570*/  SHFL.IDX P6, R14, R13, R12, R11 ;  /* 0x0000000c0d0e7389 */ /* 0x00006400000c000b */
[----:B01----:R-:W-:Y:S01]  /*18580*/  ENDCOLLECTIVE ;  /* 0x000000000000791b */ /* 0x003fe20003800000 */
.L_x_11810:
        /* <DEDUP_REMOVED lines=13> */
.L_x_11811:
[----:B------:R-:W-:Y:S02]  /*18660*/  IMAD.MOV.U32 R13, RZ, RZ, R9 ;  /* 0x000000ffff0d7224 */ /* 0x000fe400078e0009 */
[----:B------:R-:W-:Y:S01]  /*18670*/  IMAD.MOV.U32 R12, RZ, RZ, 0x5 ;  /* 0x00000005ff0c7424 */ /* 0x000fe200078e00ff */
[----:B------:R-:W-:-:S13]  /*18680*/  IADD3 R2, P0, R14, R0, RZ ;  /* 0x000000000e027210 */ /* 0x000fda0007f1e0ff */
[----:B------:R-:W-:Y:S05]  /*18690*/  WARPSYNC.COLLECTIVE R15, `(.L_x_11812) ;  /* 0x000000000f087348 */ /* 0x000fea0003c00000 */
[----:B------:R0:W1:Y:S02]  /*186a0*/  SHFL.IDX P6, R14, R13, R12, R11 ;  /* 0x0000000c0d0e7389 */ /* 0x00006400000c000b */
[----:B01----:R-:W-:Y:S01]  /*186b0*/  ENDCOLLECTIVE ;  /* 0x000000000000791b */ /* 0x003fe20003800000 */
.L_x_11812:
        /* <DEDUP_REMOVED lines=13> */
.L_x_11813:
[----:B------:R-:W-:Y:S05]  /*18790*/  BRA `(.L_x_11814) ;  /* 0xffffffbc00907947 */ /* 0x000fea000383ffff */
.L_x_11708:
        /* <DEDUP_REMOVED lines=8> */
.L_x_11816:
[----:B------:R-:W-:Y:S05]  /*18820*/  BSYNC B0 ;  /* 0x0000000000007941 */ /* 0x000fea0003800000 */
.L_x_11815:
        /* <DEDUP_REMOVED lines=9> */
.L_x_11817:
        /* <DEDUP_REMOVED lines=18> */
.L_x_11818:
[----:B------:R-:W-:Y:S01]  /*189e0*/  IMAD.MOV.U32 R12, RZ, RZ, 0x2 ;  /* 0x00000002ff0c7424 */ /* 0x000fe200078e00ff */
[----:B------:R-:W-:-:S05]  /*189f0*/  SEL R6, R14, RZ, P1 ;  /* 0x000000ff0e067207 */ /* 0x000fca0000800000 */
[----:B------:R-:W-:-:S04]  /*18a00*/  IMAD.IADD R6, R5, 0x1, R6 ;  /* 0x0000000105067824 */ /* 0x000fc800078e0206 */
[----:B------:R-:W-:-:S07]  /*18a10*/  IMAD.MOV.U32 R13, RZ, RZ, R6 ;  /* 0x000000ffff0d7224 */ /* 0x000fce00078e0006 */
[----:B------:R-:W-:Y:S05]  /*18a20*/  WARPSYNC.COLLECTIVE R15, `(.L_x_11819) ;  /* 0x000000000f087348 */ /* 0x000fea0003c00000 */
[----:B------:R0:W1:Y:S02]  /*18a30*/  SHFL.UP P6, R14, R13, R12, R11 ;  /* 0x0400000c0d0e7389 */ /* 0x00006400000c000b */
[----:B01----:R-:W-:Y:S01]  /*18a40*/  ENDCOLLECTIVE ;  /* 0x000000000000791b */ /* 0x003fe20003800000 */
.L_x_11819:
[----:B------:R-:W-:Y:S01]  /*18a50*/  IMAD.MOV.U32 R12, RZ, RZ, 0x4 ;  /* 0x00000004ff0c7424 */ /* 0x000fe200078e00ff */
[----:B------:R-:W-:-:S05]  /*18a60*/  SEL R7, R14, RZ, P2 ;  /* 0x000000ff0e077207 */ /* 0x000fca0001000000 */
[----:B------:R-:W-:-:S04]  /*18a70*/  IMAD.IADD R7, R6, 0x1, R7 ;  /* 0x0000000106077824 */ /* 0x000fc800078e0207 */
[----:B------:R-:W-:-:S07]  /*18a80*/  IMAD.MOV.U32 R13, RZ, RZ, R7 ;  /* 0x000000ffff0d7224 */ /* 0x000fce00078e0007 */
[----:B------:R-:W-:Y:S05]  /*18a90*/  WARPSYNC.COLLECTIVE R15, `(.L_x_11820) ;  /* 0x000000000f087348 */ /* 0x000fea0003c00000 */
[----:B------:R0:W1:Y:S02]  /*18aa0*/  SHFL.UP P6, R14, R13, R12, R11 ;  /* 0x0400000c0d0e7389 */ /* 0x00006400000c000b */
[----:B01----:R-:W-:Y:S01]  /*18ab0*/  ENDCOLLECTIVE ;  /* 0x000000000000791b */ /* 0x003fe20003800000 */
.L_x_11820:
[----:B------:R-:W-:Y:S01]  /*18ac0*/  IMAD.MOV.U32 R12, RZ, RZ, 0x8 ;  /* 0x00000008ff0c7424 */ /* 0x000fe200078e00ff */
[----:B------:R-:W-:-:S05]  /*18ad0*/  SEL R2, R14, RZ, P3 ;  /* 0x000000ff0e027207 */ /* 0x000fca0001800000 */
[----:B------:R-:W-:-:S04]  /*18ae0*/  IMAD.IADD R2, R7, 0x1, R2 ;  /* 0x0000000107027824 */ /* 0x000fc800078e0202 */
[----:B------:R-:W-:-:S07]  /*18af0*/  IMAD.MOV.U32 R13, RZ, RZ, R2 ;  /* 0x000000ffff0d7224 */ /* 0x000fce00078e0002 */
[----:B------:R-:W-:Y:S05]  /*18b00*/  WARPSYNC.COLLECTIVE R15, `(.L_x_11821) ;  /* 0x000000000f087348 */ /* 0x000fea0003c00000 */
[----:B------:R0:W1:Y:S02]  /*18b10*/  SHFL.UP P6, R14, R13, R12, R11 ;  /* 0x0400000c0d0e7389 */ /* 0x00006400000c000b */
[----:B01----:R-:W-:Y:S01]  /*18b20*/  ENDCOLLECTIVE ;  /* 0x000000000000791b */ /* 0x003fe20003800000 */
.L_x_11821:
[----:B------:R-:W-:Y:S01]  /*18b30*/  IMAD.MOV.U32 R12, RZ, RZ, 0x10 ;  /* 0x00000010ff0c7424 */ /* 0x000fe200078e00ff */
[----:B------:R-:W-:-:S05]  /*18b40*/  SEL R3, R14, RZ, P4 ;  /* 0x000000ff0e037207 */ /* 0x000fca0002000000 */
[----:B------:R-:W-:-:S04]  /*18b50*/  IMAD.IADD R3, R2, 0x1, R3 ;  /* 0x0000000102037824 */ /* 0x000fc800078e0203 */
[----:B------:R-:W-:-:S07]  /*18b60*/  IMAD.MOV.U32 R13, RZ, RZ, R3 ;  /* 0x000000ffff0d7224 */ /* 0x000fce00078e0003 */
[----:B------:R-:W-:Y:S05]  /*18b70*/  WARPSYNC.COLLECTIVE R15, `(.L_x_11822) ;  /* 0x000000000f087348 */ /* 0x000fea0003c00000 */
[----:B------:R0:W1:Y:S02]  /*18b80*/  SHFL.UP P6, R14, R13, R12, R11 ;  /* 0x0400000c0d0e7389 */ /* 0x00006400000c000b */
[----:B01----:R-:W-:Y:S01]  /*18b90*/  ENDCOLLECTIVE ;  /* 0x000000000000791b */ /* 0x003fe20003800000 */
.L_x_11822:
        /* <DEDUP_REMOVED lines=8> */
.L_x_11823:
[----:B------:R-:W-:Y:S05]  /*18c20*/  BRA `(.L_x_11824) ;  /* 0xffffffbc00ec7947 */ /* 0x000fea000383ffff */
.L_x_11713:
        /* <DEDUP_REMOVED lines=8> */
.L_x_11826:
[----:B------:R-:W-:Y:S05]  /*18cb0*/  BSYNC B0 ;  /* 0x0000000000007941 */ /* 0x000fea0003800000 */
.L_x_11825:
        /* <DEDUP_REMOVED lines=8> */
.L_x_11827:
[----:B------:R-:W-:Y:S01]  /*18d40*/  IMAD.MOV.U32 R12, RZ, RZ, 0x4 ;  /* 0x00000004ff0c7424 */ /* 0x000fe200078e00ff */
[----:B------:R-:W-:-:S05]  /*18d50*/  SEL R2, R14, RZ, P2 ;  /* 0x000000ff0e027207 */ /* 0x000fca0001000000 */
[----:B------:R-:W-:-:S04]  /*18d60*/  IMAD.IADD R2, R13, 0x1, R2 ;  /* 0x000000010d027824 */ /* 0x000fc800078e0202 */
[----:B------:R-:W-:-:S07]  /*18d70*/  IMAD.MOV.U32 R13, RZ, RZ, R2 ;  /* 0x000000ffff0d7224 */ /* 0x000fce00078e0002 */
[----:B------:R-:W-:Y:S05]  /*18d80*/  WARPSYNC.COLLECTIVE R15, `(.L_x_11828) ;  /* 0x000000000f087348 */ /* 0x000fea0003c00000 */
[----:B------:R0:W1:Y:S02]  /*18d90*/  SHFL.UP P6, R14, R13, R12, R11 ;  /* 0x0400000c0d0e7389 */ /* 0x00006400000c000b */
[----:B01----:R-:W-:Y:S01]  /*18da0*/  ENDCOLLECTIVE ;  /* 0x000000000000791b */ /* 0x003fe20003800000 */
.L_x_11828:
[----:B------:R-:W-:Y:S01]  /*18db0*/  IMAD.MOV.U32 R12, RZ, RZ, 0x8 ;  /* 0x00000008ff0c7424 */ /* 0x000fe200078e00ff */
[----:B------:R-:W-:-:S05]  /*18dc0*/  SEL R3, R14, RZ, P3 ;  /* 0x000000ff0e037207 */ /* 0x000fca0001800000 */
[----:B------:R-:W-:-:S04]  /*18dd0*/  IMAD.IADD R3, R2, 0x1, R3 ;  /* 0x0000000102037824 */ /* 0x000fc800078e0203 */
[----:B------:R-:W-:-:S07]  /*18de0*/  IMAD.MOV.U32 R13, RZ, RZ, R3 ;  /* 0x000000ffff0d7224 */ /* 0x000fce00078e0003 */
[----:B------:R-:W-:Y:S05]  /*18df0*/  WARPSYNC.COLLECTIVE R15, `(.L_x_11829) ;  /* 0x000000000f087348 */ /* 0x000fea0003c00000 */
[----:B------:R0:W1:Y:S02]  /*18e00*/  SHFL.UP P6, R14, R13, R12, R11 ;  /* 0x0400000c0d0e7389 */ /* 0x00006400000c000b */
[----:B01----:R-:W-:Y:S01]  /*18e10*/  ENDCOLLECTIVE ;  /* 0x000000000000791b */ /* 0x003fe20003800000 */
.L_x_11829:
[----:B------:R-:W-:Y:S01]  /*18e20*/  IMAD.MOV.U32 R12, RZ, RZ, 0x10 ;  /* 0x00000010ff0c7424 */ /* 0x000fe200078e00ff */
[----:B------:R-:W-:-:S05]  /*18e30*/  SEL R4, R14, RZ, P4 ;  /* 0x000000ff0e047207 */ /* 0x000fca0002000000 */
[----:B------:R-:W-:-:S04]  /*18e40*/  IMAD.IADD R4, R3, 0x1, R4 ;  /* 0x0000000103047824 */ /* 0x000fc800078e0204 */
[----:B------:R-:W-:-:S07]  /*18e50*/  IMAD.MOV.U32 R13, RZ, RZ, R4 ;  /* 0x000000ffff0d7224 */ /* 0x000fce00078e0004 */
[----:B------:R-:W-:Y:S05]  /*18e60*/  WARPSYNC.COLLECTIVE R15, `(.L_x_11830) ;  /* 0x000000000f087348 */ /* 0x000fea0003c00000 */
[----:B------:R0:W1:Y:S02]  /*18e70*/  SHFL.UP P6, R14, R13, R12, R11 ;  /* 0x0400000c0d0e7389 */ /* 0x00006400000c000b */
[----:B01----:R-:W-:Y:S01]  /*18e80*/  ENDCOLLECTIVE ;  /* 0x000000000000791b */ /* 0x003fe20003800000 */
.L_x_11830:
        /* <DEDUP_REMOVED lines=8> */
.L_x_11831:
[----:B------:R-:W-:Y:S05]  /*18f10*/  BRA `(.L_x_11832) ;  /* 0xffffffbc00cc7947 */ /* 0x000fea000383ffff */
.L_x_11715:
[----:B------:R-:W-:Y:S01]  /*18f20*/  BSSY B0, `(.L_x_11833) ;  /* 0x0000006000007945 */ /* 0x000fe20003800000 */
[----:B------:R-:W-:Y:S01]  /*18f30*/  PLOP3.LUT P6, PT, P6, PT, PT, 0x8, 0x0 ;  /* 0x000000000000781c */ /* 0x000fe200037ce170 */
[----:B------:R-:W-:-:S12]  /*18f40*/  IMAD.MOV.U32 R15, RZ, RZ, -0x1 ;  /* 0xffffffffff0f7424 */ /* 0x000fd800078e00ff */
[----:B01----:R-:W-:Y:S05]  /*18f50*/  WARPSYNC.COLLECTIVE R15, `(.L_x_11834) ;  /* 0x000000000f087348 */ /* 0x003fea0003c00000 */
[----:B------:R-:W-:Y:S01]  /*18f60*/  VOTE.ANY R14, PT, P6 ;  /* 0x00000000000e7806 */ /* 0x000fe200030e0100 */
[----:B01----:R-:W-:Y:S06]  /*18f70*/  ENDCOLLECTIVE ;  /* 0x000000000000791b */ /* 0x003fec0003800000 */
.L_x_11834:
[----:B------:R-:W-:Y:S05]  /*18f80*/  BSYNC B0 ;  /* 0x0000000000007941 */ /* 0x000fea0003800000 */
.L_x_11833:
        /* <DEDUP_REMOVED lines=9> */
.L_x_11835:
[----:B------:R-:W-:Y:S01]  /*19020*/  IMAD.MOV.U32 R5, RZ, RZ, R14 ;  /* 0x000000ffff057224 */ /* 0x000fe200078e000e */
[----:B------:R-:W-:Y:S06]  /*19030*/  BRA `(.L_x_11836) ;  /* 0xffffffbc00bc7947 */ /* 0x000fec000383ffff */
.L_x_11717:
[----:B------:R-:W-:Y:S01]  /*19040*/  BSSY B0, `(.L_x_11837) ;  /* 0x0000007000007945 */ /* 0x000fe20003800000 */
[----:B------:R-:W-:Y:S02]  /*19050*/  IMAD.MOV.U32 R13, RZ, RZ, R6 ;  /* 0x000000ffff0d7224 */ /* 0x000fe400078e0006 */
[----:B------:R-:W-:Y:S02]  /*19060*/  IMAD.MOV.U32 R11, RZ, RZ, 0x1f ;  /* 0x0000001fff0b7424 */ /* 0x000fe400078e00ff */
[----:B------:R-:W-:-:S07]  /*19070*/  IMAD.MOV.U32 R15, RZ, RZ, -0x1 ;  /* 0xffffffffff0f7424 */ /* 0x000fce00078e00ff */
[----:B0123--:R-:W-:Y:S05]  /*19080*/  WARPSYNC.COLLECTIVE R15, `(.L_x_11838) ;  /* 0x000000000f087348 */ /* 0x00ffea0003c00000 */
[----:B------:R4:W0:Y:S02]  /*19090*/  SHFL.IDX P6, R14, R13, R12, R11 ;  /* 0x0000000c0d0e7389 */ /* 0x00082400000c000b */
[----:B01234-:R-:W-:Y:S01]  /*190a0*/  ENDCOLLECTIVE ;  /* 0x000000000000791b */ /* 0x01ffe20003800000 */
.L_x_11838:
[----:B------:R-:W-:Y:S05]  /*190b0*/  BSYNC B0 ;  /* 0x0000000000007941 */ /* 0x000fea0003800000 */
.L_x_11837:
[----:B------:R-:W-:Y:S05]  /*190c0*/  BRA `(.L_x_11716) ;  /* 0xffffffbc00b47947 */ /* 0x000fea000383ffff */
.L_x_11721:
[----:B0-----:R0:W1:Y:S02]  /*190d0*/  SYNCS.PHASECHK.TRANS64.TRYWAIT P0, [R7+URZ+0x22820], R0 ;  /* 0x02282000070075a7 */ /* 0x001064000800017f */
[----:B-1----:R-:W-:Y:S05]  /*190e0*/  @!P0 NANOSLEEP.SYNCS 0x989680 ;  /* 0x009896800000895d */ /* 0x002fea0003900000 */
[----:B------:R-:W1:Y:S02]  /*190f0*/  @!P0 SYNCS.PHASECHK.TRANS64 P0, [R7+URZ+0x22820], R0 ;  /* 0x02282000070085a7 */ /* 0x000e64000800007f */
[----:B-1----:R-:W-:Y:S05]  /*19100*/  @!P0 BRA `(.L_x_11721) ;  /* 0xfffffffc00f08947 */ /* 0x002fea000383ffff */
[----:B------:R-:W-:Y:S05]  /*19110*/  BRA `(.L_x_11839) ;  /* 0xffffffc4002c7947 */ /* 0x000fea000383ffff */
.L_x_11722:
        /* <DEDUP_REMOVED lines=11> */
.L_x_11841:
[----:B------:R-:W-:Y:S05]  /*191d0*/  BSYNC B0 ;  /* 0x0000000000007941 */ /* 0x000fea0003800000 */
.L_x_11840:
[----:B------:R-:W-:Y:S05]  /*191e0*/  BRA `(.L_x_11842) ;  /* 0xffffffc400147947 */ /* 0x000fea000383ffff */
.L_x_11725:
[----:B------:R-:W-:Y:S01]  /*191f0*/  BSSY B1, `(.L_x_11843) ;  /* 0x0000006000017945 */ /* 0x000fe20003800000 */
[----:B------:R-:W-:-:S07]  /*19200*/  IMAD.MOV.U32 R15, RZ, RZ, -0x1 ;  /* 0xffffffffff0f7424 */ /* 0x000fce00078e00ff */
[----:B0-234-:R-:W-:Y:S05]  /*19210*/  WARPSYNC.COLLECTIVE R15, `(.L_x_11844) ;  /* 0x000000000f0c7348 */ /* 0x01dfea0003c00000 */
[----:B------:R-:W-:Y:S02]  /*19220*/  ELECT P6, UR62, PT ;  /* 0x00000000003e782f */ /* 0x000fe400038c0000 */
[----:B------:R-:W-:Y:S01]  /*19230*/  MOV R14, UR62 ;  /* 0x0000003e000e7c02 */ /* 0x000fe20008000f00 */
[----:B0-234-:R-:W-:Y:S10]  /*19240*/  ENDCOLLECTIVE ;  /* 0x000000000000791b */ /* 0x01dff40003800000 */
.L_x_11844:
[----:B------:R-:W-:Y:S05]  /*19250*/  BSYNC B1 ;  /* 0x0000000000017941 */ /* 0x000fea0003800000 */
.L_x_11843:
[----:B------:R-:W-:Y:S05]  /*19260*/  BRA `(.L_x_11845) ;  /* 0xffffffc4000c7947 */ /* 0x000fea000383ffff */
.L_x_11727:
[----:B0-----:R0:W1:Y:S02]  /*19270*/  SYNCS.PHASECHK.TRANS64.TRYWAIT P1, [R5+URZ+0x22840], R0 ;  /* 0x02284000050075a7 */ /* 0x001064000802017f */
[----:B-1----:R-:W-:Y:S05]  /*19280*/  @!P1 NANOSLEEP.SYNCS 0x989680 ;  /* 0x009896800000995d */ /* 0x002fea0003900000 */
[----:B------:R-:W1:Y:S02]  /*19290*/  @!P1 SYNCS.PHASECHK.TRANS64 P1, [R5+URZ+0x22840], R0 ;  /* 0x02284000050095a7 */ /* 0x000e64000802007f */
[----:B-1----:R-:W-:Y:S05]  /*192a0*/  @!P1 BRA `(.L_x_11727) ;  /* 0xfffffffc00f09947 */ /* 0x002fea000383ffff */
[----:B------:R-:W-:Y:S05]  /*192b0*/  BRA `(.L_x_11846) ;  /* 0xffffffc4002c7947 */ /* 0x000fea000383ffff */
.L_x_11729:
[----:B-1----:R1:W0:Y:S02]  /*192c0*/  SYNCS.PHASECHK.TRANS64.TRYWAIT P1, [R3+URZ+0x22840], R2 ;  /* 0x02284002030075a7 */ /* 0x002224000802017f */
[----:B0-----:R-:W-:Y:S05]  /*192d0*/  @!P1 NANOSLEEP.SYNCS 0x989680 ;  /* 0x009896800000995d */ /* 0x001fea0003900000 */
[----:B------:R-:W0:Y:S02]  /*192e0*/  @!P1 SYNCS.PHASECHK.TRANS64 P1, [R3+URZ+0x22840], R2 ;  /* 0x02284002030095a7 */ /* 0x000e24000802007f */
[----:B0-----:R-:W-:Y:S05]  /*192f0*/  @!P1 BRA `(.L_x_11729) ;  /* 0xfffffffc00f09947 */ /* 0x001fea000383ffff */
[----:B------:R-:W-:Y:S05]  /*19300*/  BRA `(.L_x_11847) ;  /* 0xffffffc400387947 */ /* 0x000fea000383ffff */
.L_x_11731:
[----:B------:R0:W0:Y:S02]  /*19310*/  SYNCS.PHASECHK.TRANS64.TRYWAIT P1, [R5+URZ+0x22860], R0 ;  /* 0x02286000050075a7 */ /* 0x000024000802017f */
[----:B0-----:R-:W-:Y:S05]  /*19320*/  @!P1 NANOSLEEP.SYNCS 0x989680 ;  /* 0x009896800000995d */ /* 0x001fea0003900000 */
[----:B------:R-:W0:Y:S02]  /*19330*/  @!P1 SYNCS.PHASECHK.TRANS64 P1, [R5+URZ+0x22860], R0 ;  /* 0x02286000050095a7 */ /* 0x000e24000802007f */
[----:B0-----:R-:W-:Y:S05]  /*19340*/  @!P1 BRA `(.L_x_11731) ;  /* 0xfffffffc00f09947 */ /* 0x001fea000383ffff */
[----:B------:R-:W-:Y:S05]  /*19350*/  BRA `(.L_x_11848) ;  /* 0xffffffc400347947 */ /* 0x000fea000383ffff */
.L_x_11849:
        /* <DEDUP_REMOVED lines=10> */
.L_x_15560:


//--------------------- .text._ZN7cutlass13device_kernelIN5flash11enable_sm90INS1_16FlashAttnFwdSm90INS1_25CollectiveMainloopFwdSm90ILi2EN4cute5tupleIJNS5_1CILi1EEES8_S8_EEENS6_IJNS7_ILi128EEENS7_ILi96EEENS7_ILi64EEEEEELi256ENS_10bfloat16_tEfNS_4arch4Sm90ELb0ELb1ELb0ELb1ELb1ELb1ELb0ELb1ELb0ELb1ELb0ELb0EEENS1_21CollectiveEpilogueFwdINS6_IJSA_NS7_ILi256EEESB_EEES9_SE_SG_Li256ELb1ELb1ELb0ELb0EEENS1_36VarlenDynamicPersistentTileSchedulerILi128ELi96ELi256ELi128ELb0ELb1ELb1ELb1ELb0ELb1EEEEEEEEEvNT_6ParamsE --------------------------
	.section	.text._ZN7cutlass13device_kernelIN5flash11enable_sm90INS1_16FlashAttnFwdSm90INS1_25CollectiveMainloopFwdSm90ILi2EN4cute5tupleIJNS5_1CILi1EEES8_S8_EEENS6_IJNS7_ILi128EEENS7_ILi96EEENS7_ILi64EEEEEELi256ENS_10bfloat16_tEfNS_4arch4Sm90ELb0ELb1ELb0ELb1ELb1ELb1ELb0ELb1ELb0ELb1ELb0ELb0EEENS1_21CollectiveEpilogueFwdINS6_IJSA_NS7_ILi256EEESB_EEES9_SE_SG_Li256ELb1ELb1ELb0ELb0EEENS1_36VarlenDynamicPersistentTileSchedulerILi128ELi96ELi256ELi128ELb0ELb1ELb1ELb1ELb0ELb1EEEEEEEEEvNT_6ParamsE,"ax",@progbits
	.align	128
.text._ZN7cutlass13device_kernelIN5flash11enable_sm90INS1_16FlashAttnFwdSm90INS1_25CollectiveMainloopFwdSm90ILi2EN4cute5tupleIJNS5_1CILi1EEES8_S8_EEENS6_IJNS7_ILi128EEENS7_ILi96EEENS7_ILi64EEEEEELi256ENS_10bfloat16_tEfNS_4arch4Sm90ELb0ELb1ELb0ELb1ELb1ELb1ELb0ELb1ELb0ELb1ELb0ELb0EEENS1_21CollectiveEpilogueFwdINS6_IJSA_NS7_ILi256EEESB_EEES9_SE_SG_Li256ELb1ELb1ELb0ELb0EEENS1_36VarlenDynamicPersistentTileSchedulerILi128ELi96ELi256ELi128ELb0ELb1ELb1ELb1ELb0ELb1EEEEEEEEEvNT_6ParamsE:
        .type           _ZN7cutlass13device_kernelIN5flash11enable_sm90INS1_16FlashAttnFwdSm90INS1_25CollectiveMainloopFwdSm90ILi2EN4cute5tupleIJNS5_1CILi1EEES8_S8_EEENS6_IJNS7_ILi128EEENS7_ILi96EEENS7_ILi64EEEEEELi256ENS_10bfloat16_tEfNS_4arch4Sm90ELb0ELb1ELb0ELb1ELb1ELb1ELb0ELb1ELb0ELb1ELb0ELb0EEENS1_21CollectiveEpilogueFwdINS6_IJSA_NS7_ILi256EEESB_EEES9_SE_SG_Li256ELb1ELb1ELb0ELb0EEENS1_36VarlenDynamicPersistentTileSchedulerILi128ELi96ELi256ELi128ELb0ELb1ELb1ELb1ELb0ELb1EEEEEEEEEvNT_6ParamsE,@function
        .size           _ZN7cutlass13device_kernelIN5flash11enable_sm90INS1_16FlashAttnFwdSm90INS1_25CollectiveMainloopFwdSm90ILi2EN4cute5tupleIJNS5_1CILi1EEES8_S8_EEENS6_IJNS7_ILi128EEENS7_ILi96EEENS7_ILi64EEEEEELi256ENS_10bfloat16_tEfNS_4arch4Sm90ELb0ELb1ELb0ELb1ELb1ELb1ELb0ELb1ELb0ELb1ELb0ELb0EEENS1_21CollectiveEpilogueFwdINS6_IJSA_NS7_ILi256EEESB_EEES9_SE_SG_Li256ELb1ELb1ELb0ELb0EEENS1_36VarlenDynamicPersistentTileSchedulerILi128ELi96ELi256ELi128ELb0ELb1ELb1ELb1ELb0ELb1EEEEEEEEEvNT_6ParamsE,(.L_x_15561 - _ZN7cutlass13device_kernelIN5flash11enable_sm90INS1_16FlashAttnFwdSm90INS1_25CollectiveMainloopFwdSm90ILi2EN4cute5tupleIJNS5_1CILi1EEES8_S8_EEENS6_IJNS7_ILi128EEENS7_ILi96EEENS7_ILi64EEEEEELi256ENS_10bfloat16_tEfNS_4arch4Sm90ELb0ELb1ELb0ELb1ELb1ELb1ELb0ELb1ELb0ELb1ELb0ELb0EEENS1_21CollectiveEpilogueFwdINS6_IJSA_NS7_ILi256EEESB_EEES9_SE_SG_Li256ELb1ELb1ELb0ELb0EEENS1_36VarlenDynamicPersistentTileSchedulerILi128ELi96ELi256ELi128ELb0ELb1ELb1ELb1ELb0ELb1EEEEEEEEEvNT_6ParamsE)
        .other          _ZN7cutlass13device_kernelIN5flash11enable_sm90INS1_16FlashAttnFwdSm90INS1_25CollectiveMainloopFwdSm90ILi2EN4cute5tupleIJNS5_1CILi1EEES8_S8_EEENS6_IJNS7_ILi128EEENS7_ILi96EEENS7_ILi64EEEEEELi256ENS_10bfloat16_tEfNS_4arch4Sm90ELb0ELb1ELb0ELb1ELb1ELb1ELb0ELb1ELb0ELb1ELb0ELb0EEENS1_21CollectiveEpilogueFwdINS6_IJSA_NS7_ILi256EEESB_EEES9_SE_SG_Li256ELb1ELb1ELb0ELb0EEENS1_36VarlenDynamicPersistentTileSchedulerILi128ELi96ELi256ELi128ELb0ELb1ELb1ELb1ELb0ELb1EEEEEEEEEvNT_6ParamsE,@"STO_CUDA_ENTRY STV_DEFAULT"
_ZN7cutlass13device_kernelIN5flash11enable_sm90INS1_16FlashAttnFwdSm90INS1_25CollectiveMainloopFwdSm90ILi2EN4cute5tupleIJNS5_1CILi1EEES8_S8_EEENS6_IJNS7_ILi128EEENS7_ILi96EEENS7_ILi64EEEEEELi256ENS_10bfloat16_tEfNS_4arch4Sm90ELb0ELb1ELb0ELb1ELb1ELb1ELb0ELb1ELb0ELb1ELb0ELb0EEENS1_21CollectiveEpilogueFwdINS6_IJSA_NS7_ILi256EEESB_EEES9_SE_SG_Li256ELb1ELb1ELb0ELb0EEENS1_36VarlenDynamicPersistentTileSchedulerILi128ELi96ELi256ELi128ELb0ELb1ELb1ELb1ELb0ELb1EEEEEEEEEvNT_6ParamsE:
        /* <DEDUP_REMOVED lines=23> */
.L_x_11851:
[----:B------:R-:W-:Y:S05]  /*0170*/  BSYNC B0 ;  /* 0x0000000000007941 */ /* 0x000fea0003800000 */
.L_x_11850:
        /* <DEDUP_REMOVED lines=41> */
.L_x_11852:
        /* <DEDUP_REMOVED lines=22> */
.L_x_11853:
        /* <DEDUP_REMOVED lines=18> */
.L_x_11854:
        /* <DEDUP_REMOVED lines=22> */
.L_x_11855:
        /* <DEDUP_REMOVED lines=22> */
.L_x_11856:
        /* <DEDUP_REMOVED lines=8> */
.L_x_11859:
[----:B------:R-:W-:-:S08]  /*09d0*/  NOP ;  /* 0x0000000000007918 */ /* 0x000fd00000000000 */
[----:B------:R-:W0:Y:S02]  /*09e0*/  USETMAXREG.TRY_ALLOC.CTAPOOL UP0, 0xe8 ;  /* 0x000000e8000079c8 */ /* 0x000e240008000600 */
[----:B0-----:R-:W-:-:S13]  /*09f0*/  PLOP3.LUT P0, PT, PT, PT, UP0, 0x80, 0x0 ;  /* 0x000000000000781c */ /* 0x001fda0003f0f008 */
[----:B------:R-:W-:Y:S05]  /*0a00*/  @!P0 BRA `(.L_x_11859) ;  /* 0xfffffffc00f08947 */ /* 0x000fea000383ffff */
[----:B------:R-:W2:Y:S01]  /*0a10*/  LDL.LU R11, [R1+0x400] ;  /* 0x00040000010b7983 */ /* 0x000ea20000300800 */
[----:B------:R-:W0:Y:S01]  /*0a20*/  S2R R0, SR_TID.X ;  /* 0x0000000000007919 */ /* 0x000e220000002100 */
[----:B------:R-:W1:Y:S01]  /*0a30*/  S2UR UR4, SR_CgaCtaId ;  /* 0x00000000000479c3 */ /* 0x000e620000008800 */
[----:B0-----:R-:W-:-:S07]  /*0a40*/  SHF.R.U32.HI R12, RZ, 0x7, R0 ;  /* 0x00000007ff0c7819 */ /* 0x001fce0000011600 */
[----:B------:R-:W-:Y:S06]  /*0a50*/  BAR.ARV 0x8, 0x180 ;  /* 0x0206000000007b1d */ /* 0x000fec0000002000 */
[----:B------:R-:W-:-:S13]  /*0a60*/  ISETP.NE.AND P0, PT, R12, 0x1, PT ;  /* 0x000000010c00780c */ /* 0x000fda0003f05270 */
[----:B------:R-:W-:Y:S08]  /*0a70*/  @!P0 BAR.ARV 0x9, 0x100 ;  /* 0x0244000000008b1d */ /* 0x000ff00000002000 */
[----:B------:R-:W-:Y:S01]  /*0a80*/  BAR.SYNC.DEFER_BLOCKING 0x5, 0x180 ;  /* 0x0146000000007b1d */ /* 0x000fe20000010000 */
[----:B-1----:R-:W-:Y:S01]  /*0a90*/  IMAD.U32 R27, RZ, RZ, UR4 ;  /* 0x00000004ff1b7e24 */ /* 0x002fe2000f8e00ff */
[----:B------:R-:W-:-:S04]  /*0aa0*/  MOV R148, 0x400 ;  /* 0x0000040000947802 */ /* 0x000fc80000000f00 */
[----:B------:R-:W-:Y:S01]  /*0ab0*/  LEA R148, R27, R148, 0x18 ;  /* 0x000000941b947211 */ /* 0x000fe200078ec0ff */
[----:B------:R-:W-:-:S04]  /*0ac0*/  ULDC UR4, c[0x0][0xc3c] ;  /* 0x00030f0000047ab9 */ /* 0x000fc80000000800 */
[----:B------:R-:W0:Y:S04]  /*0ad0*/  LDS.128 R124, [R148+0x228d0] ;  /* 0x0228d000947c7984 */ /* 0x000e280000000c00 */
[----:B------:R1:W-:Y:S04]  /*0ae0*/  STL.64 [R1+0x1b8], RZ ;  /* 0x0001b8ff01007387 */ /* 0x0003e80000100a00 */
[----:B------:R1:W-:Y:S01]  /*0af0*/  STL [R1+0x1c0], RZ ;  /* 0x0001c0ff01007387 */ /* 0x0003e20000100800 */
[----:B------:R-:W-:Y:S01]  /*0b00*/  UIADD3 UR38, UP0, UR44, 0x1b8, URZ ;  /* 0x000001b82c267890 */ /* 0x000fe2000ff1e03f */
[----:B------:R-:W-:Y:S06]  /*0b10*/  BAR.ARV 0x4, 0x180 ;  /* 0x0106000000007b1d */ /* 0x000fec0000002000 */
[----:B------:R-:W-:Y:S01]  /*0b20*/  UIADD3.X UR39, URZ, UR45, URZ, UP0, !UPT ;  /* 0x0000002d3f277290 */ /* 0x000fe200087fe43f */
[----:B--2---:R-:W-:-:S04]  /*0b30*/  LOP3.LUT R11, R11, 0xfff7ffff, RZ, 0xc0, !PT ;  /* 0xfff7ffff0b0b7812 */ /* 0x004fc800078ec0ff */
[----:B------:R-:W-:-:S05]  /*0b40*/  @P0 LOP3.LUT R11, R11, 0x80000, RZ, 0xfc, !PT ;  /* 0x000800000b0b0812 */ /* 0x000fca00078efcff */
[----:B------:R1:W-:Y:S01]  /*0b50*/  STL [R1+0x400], R11 ;  /* 0x0004000b01007387 */ /* 0x0003e20000100800 */
[----:B0-----:R-:W-:-:S13]  /*0b60*/  ISETP.GE.AND P0, PT, R127, UR4, PT ;  /* 0x000000047f007c0c */ /* 0x001fda000bf06270 */
[----:B-1----:R-:W-:Y:S05]  /*0b70*/  @P0 BRA `(.L_x_11860) ;  /* 0x0000028c003c0947 */ /* 0x002fea0003800000 */
[----:B------:R-:W-:Y:S01]  /*0b80*/  VIADD R219, R0, 0xffffff80 ;  /* 0xffffff8000db7836 */ /* 0x000fe20000000000 */
[----:B------:R-:W-:Y:S01]  /*0b90*/  LOP3.LUT R11, R11, 0xffefffff, RZ, 0xc0, !PT ;  /* 0xffefffff0b0b7812 */ /* 0x000fe200078ec0ff */
[----:B------:R-:W-:Y:S01]  /*0ba0*/  IMAD.MOV.U32 R208, RZ, RZ, 0x20 ;  /* 0x00000020ffd07424 */ /* 0x000fe200078e00ff */
[----:B------:R-:W-:Y:S01]  /*0bb0*/  UMOV UR37, URZ ;  /* 0x0000003f00257c82 */ /* 0x000fe20008000000 */
[----:B------:R-:W-:Y:S01]  /*0bc0*/  VIADD R213, R12, 0x8 ;  /* 0x000000080cd57836 */ /* 0x000fe20000000000 */
[----:B------:R-:W-:Y:S01]  /*0bd0*/  SHF.R.S32.HI R0, RZ, 0x1f, R219 ;  /* 0x0000001fff007819 */ /* 0x000fe200000114db */
[----:B------:R-:W-:Y:S02]  /*0be0*/  IMAD.MOV.U32 R19, RZ, RZ, RZ ;  /* 0x000000ffff137224 */ /* 0x000fe400078e00ff */
[----:B------:R-:W-:Y:S01]  /*0bf0*/  IMAD.MOV.U32 R154, RZ, RZ, RZ ;  /* 0x000000ffff9a7224 */ /* 0x000fe200078e00ff */
[CC--:B------:R-:W-:Y:S02]  /*0c00*/  LEA.HI R3, R0.reuse, R219.reuse, RZ, 0x7 ;  /* 0x000000db00037211 */ /* 0x0c0fe400078f38ff */
[----:B------:R-:W-:-:S02]  /*0c10*/  LEA.HI R7, R0, R219, RZ, 0x4 ;  /* 0x000000db00077211 */ /* 0x000fc400078f20ff */
[----:B------:R-:W-:Y:S02]  /*0c20*/  LOP3.LUT R2, R3, 0xffffff80, RZ, 0xc0, !PT ;  /* 0xffffff8003027812 */ /* 0x000fe400078ec0ff */
[----:B------:R-:W-:Y:S02]  /*0c30*/  SHF.R.S32.HI R228, RZ, 0x7, R3 ;  /* 0x00000007ffe47819 */ /* 0x000fe40000011403 */
[----:B------:R-:W-:Y:S01]  /*0c40*/  SHF.R.S32.HI R10, RZ, 0x4, R7 ;  /* 0x00000004ff0a7819 */ /* 0x000fe20000011407 */
[----:B------:R-:W-:Y:S01]  /*0c50*/  IMAD.IADD R227, R219, 0x1, -R2 ;  /* 0x00000001dbe37824 */ /* 0x000fe200078e0a02 */
[----:B------:R-:W-:Y:S02]  /*0c60*/  LEA.HI R3, R3, R228, RZ, 0x1 ;  /* 0x000000e403037211 */ /* 0x000fe400078f08ff */
[----:B------:R-:W-:Y:S02]  /*0c70*/  LEA.HI R8, R0, R219, RZ, 0x5 ;  /* 0x000000db00087211 */ /* 0x000fe400078f28ff */
[----:B------:R-:W-:-:S02]  /*0c80*/  SHF.R.S32.HI R2, RZ, 0x1f, R227 ;  /* 0x0000001fff027819 */ /* 0x000fc400000114e3 */
[----:B------:R-:W-:Y:S02]  /*0c90*/  LOP3.LUT R3, R3, 0x3fffffe, RZ, 0xc0, !PT ;  /* 0x03fffffe03037812 */ /* 0x000fe400078ec0ff */
[CC--:B------:R-:W-:Y:S02]  /*0ca0*/  LEA.HI R4, R2.reuse, R227.reuse, RZ, 0x2 ;  /* 0x000000e302047211 */ /* 0x0c0fe400078f10ff */
[----:B------:R-:W-:Y:S01]  /*0cb0*/  LEA.HI R2, R2, R227, RZ, 0x5 ;  /* 0x000000e302027211 */ /* 0x000fe200078f28ff */
[----:B------:R-:W-:Y:S01]  /*0cc0*/  IMAD.IADD R3, R228, 0x1, -R3 ;  /* 0x00000001e4037824 */ /* 0x000fe200078e0a03 */
[--C-:B------:R-:W-:Y:S02]  /*0cd0*/  SHF.R.S32.HI R5, RZ, 0x2, R4.reuse ;  /* 0x00000002ff057819 */ /* 0x100fe40000011404 */
[----:B------:R-:W-:Y:S02]  /*0ce0*/  SHF.R.S32.HI R6, RZ, 0x1f, R4 ;  /* 0x0000001fff067819 */ /* 0x000fe40000011404 */
[----:B------:R-:W-:-:S02]  /*0cf0*/  SHF.R.S32.HI R2, RZ, 0x5, R2 ;  /* 0x00000005ff027819 */ /* 0x000fc40000011402 */
[----:B------:R-:W-:Y:S02]  /*0d00*/  LEA.HI R6, R6, R5, RZ, 0x3 ;  /* 0x0000000506067211 */ /* 0x000fe400078f18ff */
[----:B------:R-:W-:Y:S02]  /*0d10*/  LEA.HI R9, R7, R10, RZ, 0x1 ;  /* 0x0000000a07097211 */ /* 0x000fe400078f08ff */
[----:B------:R-:W-:Y:S02]  /*0d20*/  LOP3.LUT R6, R6, 0xfffffff8, RZ, 0xc0, !PT ;  /* 0xfffffff806067812 */ /* 0x000fe400078ec0ff */
[----:B------:R-:W-:Y:S02]  /*0d30*/  LOP3.LUT R9, R9, 0x1ffffffe, RZ, 0xc0, !PT ;  /* 0x1ffffffe09097812 */ /* 0x000fe400078ec0ff */
[----:B------:R-:W-:Y:S01]  /*0d40*/  LOP3.LUT R4, R4, 0x7ffffffc, RZ, 0xc0, !PT ;  /* 0x7ffffffc04047812 */ /* 0x000fe200078ec0ff */
[----:B------:R-:W-:Y:S01]  /*0d50*/  IMAD.IADD R5, R5, 0x1, -R6 ;  /* 0x0000000105057824 */ /* 0x000fe200078e0a06 */
[----:B------:R-:W-:Y:S01]  /*0d60*/  LOP3.LUT R6, R7, 0x3fffff0, RZ, 0xc0, !PT ;  /* 0x03fffff007067812 */ /* 0x000fe200078ec0ff */
[----:B------:R-:W-:Y:S01]  /*0d70*/  IMAD.IADD R9, R10, 0x1, -R9 ;  /* 0x000000010a097824 */ /* 0x000fe200078e0a09 */
[----:B------:R-:W-:Y:S01]  /*0d80*/  SHF.R.S32.HI R7, RZ, 0x5, R8 ;  /* 0x00000005ff077819 */ /* 0x000fe20000011408 */
[----:B------:R-:W-:-:S02]  /*0d90*/  IMAD R2, R2, 0x10, R5 ;  /* 0x0000001002027824 */ /* 0x000fc400078e0205 */
[----:B------:R-:W-:Y:S02]  /*0da0*/  IMAD.IADD R6, R219, 0x1, -R6 ;  /* 0x00000001db067824 */ /* 0x000fe400078e0a06 */
[----:B------:R-:W-:Y:S01]  /*0db0*/  IMAD R220, R3, 0x40, R2 ;  /* 0x0000004003dc7824 */ /* 0x000fe200078e0202 */
[CC--:B------:R-:W-:Y:S01]  /*0dc0*/  LEA.HI R2, R0.reuse, R219.reuse, RZ, 0x2 ;  /* 0x000000db00027211 */ /* 0x0c0fe200078f10ff */
[C---:B------:R-:W-:Y:S01]  /*0dd0*/  IMAD R6, R7.reuse, 0x10, R6 ;  /* 0x0000001007067824 */ /* 0x040fe200078e0206 */
[----:B------:R-:W-:Y:S01]  /*0de0*/  LEA.HI R0, R0, R219, RZ, 0x3 ;  /* 0x000000db00007211 */ /* 0x000fe200078f18ff */
[----:B------:R-:W-:Y:S01]  /*0df0*/  IMAD.SHL.U32 R200, R7, 0x200, RZ ;  /* 0x0000020007c87824 */ /* 0x000fe200078e00ff */
[--C-:B------:R-:W-:Y:S01]  /*0e00*/  SHF.R.S32.HI R152, RZ, 0x2, R2.reuse ;  /* 0x00000002ff987819 */ /* 0x100fe20000011402 */
[----:B------:R-:W-:Y:S01]  /*0e10*/  IMAD R6, R6, 0x8, R9 ;  /* 0x0000000806067824 */ /* 0x000fe200078e0209 */
[----:B------:R-:W-:Y:S01]  /*0e20*/  SHF.R.S32.HI R3, RZ, 0x1f, R2 ;  /* 0x0000001fff037819 */ /* 0x000fe20000011402 */
[----:B------:R-:W-:Y:S01]  /*0e30*/  IMAD.IADD R4, R227, 0x1, -R4 ;  /* 0x00000001e3047824 */ /* 0x000fe200078e0a04 */
[----:B------:R-:W-:Y:S01]  /*0e40*/  LOP3.LUT R222, R2, 0xfffffffc, RZ, 0xc0, !PT ;  /* 0xfffffffc02de7812 */ /* 0x000fe200078ec0ff */
[----:B------:R-:W-:Y:S01]  /*0e50*/  VIADD R187, R152, 0x40 ;  /* 0x0000004098bb7836 */ /* 0x000fe20000000000 */
[----:B------:R-:W-:Y:S01]  /*0e60*/  LEA.HI R3, R3, R152, RZ, 0x3 ;  /* 0x0000009803037211 */ /* 0x000fe200078f18ff */
[----:B------:R-:W-:Y:S01]  /*0e70*/  IMAD.SHL.U32 R221, R4, 0x2, RZ ;  /* 0x0000000204dd7824 */ /* 0x000fe200078e00ff */
[----:B------:R-:W-:Y:S01]  /*0e80*/  SHF.R.S32.HI R218, RZ, 0x3, R0 ;  /* 0x00000003ffda7819 */ /* 0x000fe20000011400 */
[----:B------:R-:W-:Y:S01]  /*0e90*/  IMAD.IADD R222, R219, 0x1, -R222 ;  /* 0x00000001dbde7824 */ /* 0x000fe200078e0ade */
[----:B------:R-:W-:Y:S01]  /*0ea0*/  LOP3.LUT R3, R3, 0xfffffff8, RZ, 0xc0, !PT ;  /* 0xfffffff803037812 */ /* 0x000fe200078ec0ff */
[----:B------:R-:W-:Y:S01]  /*0eb0*/  IMAD.SHL.U32 R202, R187, 0x40, RZ ;  /* 0x00000040bbca7824 */ /* 0x000fe200078e00ff */
[----:B------:R-:W-:Y:S01]  /*0ec0*/  LOP3.LUT R224, R0, 0xfffffff8, RZ, 0xc0, !PT ;  /* 0xfffffff800e07812 */ /* 0x000fe200078ec0ff */
[C---:B------:R-:W-:Y:S01]  /*0ed0*/  IMAD.SHL.U32 R16, R222.reuse, 0x8, RZ ;  /* 0x00000008de107824 */ /* 0x040fe200078e00ff */
[----:B------:R-:W-:Y:S01]  /*0ee0*/  LEA.HI R0, R222, R222, RZ, 0x1 ;  /* 0x000000dede007211 */ /* 0x000fe200078f08ff */
[----:B------:R-:W-:Y:S01]  /*0ef0*/  IMAD.IADD R3, R152, 0x1, -R3 ;  /* 0x0000000198037824 */ /* 0x000fe200078e0a03 */
[----:B------:R-:W-:Y:S01]  /*0f00*/  SHF.R.S32.HI R2, RZ, 0x1f, R187 ;  /* 0x0000001fff027819 */ /* 0x000fe200000114bb */
[----:B------:R-:W-:Y:S01]  /*0f10*/  IMAD.IADD R224, R219, 0x1, -R224 ;  /* 0x00000001dbe07824 */ /* 0x000fe200078e0ae0 */
[----:B------:R-:W-:Y:S01]  /*0f20*/  LOP3.LUT R5, R0, 0x1ffffffe, RZ, 0xc0, !PT ;  /* 0x1ffffffe00057812 */ /* 0x000fe200078ec0ff */
[C---:B------:R-:W-:Y:S01]  /*0f30*/  IMAD.SHL.U32 R201, R3.reuse, 0x40, RZ ;  /* 0x0000004003c97824 */ /* 0x040fe200078e00ff */
[----:B------:R-:W-:Y:S01]  /*0f40*/  LOP3.LUT P0, RZ, R3, 0x4, RZ, 0xc0, !PT ;  /* 0x0000000403ff7812 */ /* 0x000fe2000780c0ff */
[----:B------:R-:W-:Y:S01]  /*0f50*/  IMAD.SHL.U32 R195, R224, 0x8, RZ ;  /* 0x00000008e0c37824 */ /* 0x000fe200078e00ff */
[----:B------:R-:W-:Y:S01]  /*0f60*/  LEA.HI R2, R2, R187, RZ, 0x3 ;  /* 0x000000bb02027211 */ /* 0x000fe200078f18ff */
[----:B------:R-:W-:Y:S01]  /*0f70*/  IMAD.SHL.U32 R22, R222, 0x4, RZ ;  /* 0x00000004de167824 */ /* 0x000fe200078e00ff */
[----:B------:R-:W-:Y:S01]  /*0f80*/  LOP3.LUT R201, R201, 0x1c0, RZ, 0xc0, !PT ;  /* 0x000001c0c9c97812 */ /* 0x000fe200078ec0ff */
[----:B------:R-:W-:Y:S01]  /*0f90*/  VIADD R18, R16, 0x20 ;  /* 0x0000002010127836 */ /* 0x000fe20000000000 */
[----:B------:R-:W-:Y:S01]  /*0fa0*/  LOP3.LUT R202, R202, 0x1c0, RZ, 0xc0, !PT ;  /* 0x000001c0caca7812 */ /* 0x000fe200078ec0ff */
[----:B------:R-:W-:Y:S01]  /*0fb0*/  IMAD.SHL.U32 R2, R2, 0x40, RZ ;  /* 0x0000004002027824 */ /* 0x000fe200078e00ff */
[----:B------:R-:W-:Y:S01]  /*0fc0*/  LOP3.LUT R0, R201, 0x18, R16, 0xf8, !PT ;  /* 0x00000018c9007812 */ /* 0x000fe200078ef810 */
[C---:B------:R-:W-:Y:S01]  /*0fd0*/  VIADD R166, R16.reuse, 0x40 ;  /* 0x0000004010a67836 */ /* 0x040fe20000000000 */
[----:B------:R-:W-:Y:S01]  /*0fe0*/  SHF.R.U32.HI R203, RZ, 0x3, R201 ;  /* 0x00000003ffcb7819 */ /* 0x000fe200000116c9 */
[C---:B------:R-:W-:Y:S01]  /*0ff0*/  VIADD R164, R16.reuse, 0x60 ;  /* 0x0000006010a47836 */ /* 0x040fe20000000000 */
[----:B------:R-:W-:Y:S01]  /*1000*/  SHF.R.U32.HI R206, RZ, 0x3, R202 ;  /* 0x00000003ffce7819 */ /* 0x000fe200000116ca */
[----:B------:R-:W-:Y:S01]  /*1010*/  VIADD R186, R16, 0x80 ;  /* 0x0000008010ba7836 */ /* 0x000fe20000000000 */
[----:B------:R-:W-:Y:S01]  /*1020*/  LOP3.LUT R225, R0, R203, RZ, 0x3c, !PT ;  /* 0x000000cb00e17212 */ /* 0x000fe200078e3cff */
[----:B------:R-:W-:Y:S01]  /*1030*/  IMAD.SHL.U32 R0, R6, 0x8, RZ ;  /* 0x0000000806007824 */ /* 0x000fe200078e00ff */
[----:B------:R-:W-:Y:S01]  /*1040*/  @P0 LOP3.LUT R11, R11, 0x100000, RZ, 0xfc, !PT ;  /* 0x001000000b0b0812 */ /* 0x000fe200078efcff */
[----:B------:R-:W-:Y:S01]  /*1050*/  VIADD R185, R16, 0xa0 ;  /* 0x000000a010b97836 */ /* 0x000fe20000000000 */
[----:B------:R-:W-:Y:S01]  /*1060*/  LOP3.LUT R3, R202, 0x38, R16, 0xf8, !PT ;  /* 0x00000038ca037812 */ /* 0x000fe200078ef810 */
[----:B------:R-:W-:Y:S01]  /*1070*/  VIADD R184, R16, 0xc0 ;  /* 0x000000c010b87836 */ /* 0x000fe20000000000 */
[----:B------:R0:W-:Y:S01]  /*1080*/  STL [R1+0x408], R0 ;  /* 0x0004080001007387 */ /* 0x0001e20000100800 */
[----:B------:R-:W-:Y:S01]  /*1090*/  LOP3.LUT R207, R2, 0xfffffe00, RZ, 0xc0, !PT ;  /* 0xfffffe0002cf7812 */ /* 0x000fe200078ec0ff */
[----:B------:R-:W-:Y:S01]  /*10a0*/  VIADD R167, R16, 0xe0 ;  /* 0x000000e010a77836 */ /* 0x000fe20000000000 */
[----:B------:R-:W-:Y:S01]  /*10b0*/  SEL R208, R208, 0xffffffe0, !P0 ;  /* 0xffffffe0d0d07807 */ /* 0x000fe20004000000 */
[----:B------:R0:W-:Y:S01]  /*10c0*/  STL [R1+0x400], R11 ;  /* 0x0004000b01007387 */ /* 0x0001e20000100800 */
[----:B------:R-:W-:Y:S01]  /*10d0*/  VIADD R155, R22, 0x10 ;  /* 0x00000010169b7836 */ /* 0x000fe20000000000 */
[----:B------:R-:W-:Y:S01]  /*10e0*/  LOP3.LUT R3, R207, R3, R206, 0xf6, !PT ;  /* 0x00000003cf037212 */ /* 0x000fe200078ef6ce */
[----:B------:R-:W-:Y:S01]  /*10f0*/  VIADD R197, R195, 0x40 ;  /* 0x00000040c3c57836 */ /* 0x000fe20000000000 */
[----:B------:R-:W-:Y:S01]  /*1100*/  LOP3.LUT R209, R225, R200, RZ, 0xfc, !PT ;  /* 0x000000c8e1d17212 */ /* 0x000fe200078efcff */
        /* <DEDUP_REMOVED lines=8> */
[----:B------:R-:W-:Y:S01]  /*1190*/  IMAD.IADD R209, R208, 0x1, R209 ;  /* 0x00000001d0d17824 */ /* 0x000fe200078e02d1 */
[----:B------:R-:W-:Y:S01]  /*11a0*/  SHF.R.S32.HI R192, RZ, 0x1f, R164 ;  /* 0x0000001fffc07819 */ /* 0x000fe200000114a4 */
[----:B------:R-:W-:Y:S01]  /*11b0*/  IMAD R229, R5, 0x8, R220 ;  /* 0x0000000805e57824 */ /* 0x000fe200078e02dc */
[----:B------:R-:W-:-:S02]  /*11c0*/  SHF.R.S32.HI R191, RZ, 0x1f, R186 ;  /* 0x0000001fffbf7819 */ /* 0x000fc400000114ba */
[----:B------:R-:W-:Y:S02]  /*11d0*/  SHF.R.S32.HI R190, RZ, 0x1f, R185 ;  /* 0x0000001fffbe7819 */ /* 0x000fe400000114b9 */
[----:B------:R-:W-:Y:S02]  /*11e0*/  SHF.R.S32.HI R189, RZ, 0x1f, R184 ;  /* 0x0000001fffbd7819 */ /* 0x000fe400000114b8 */
[----:B------:R-:W-:Y:S02]  /*11f0*/  SHF.R.S32.HI R188, RZ, 0x1f, R167 ;  /* 0x0000001fffbc7819 */ /* 0x000fe400000114a7 */
[----:B------:R-:W-:Y:S02]  /*1200*/  SHF.R.S32.HI R223, RZ, 0x1f, R155 ;  /* 0x0000001fffdf7819 */ /* 0x000fe4000001149b */
[----:B------:R-:W-:Y:S02]  /*1210*/  SHF.R.S32.HI R216, RZ, 0x1f, R197 ;  /* 0x0000001fffd87819 */ /* 0x000fe400000114c5 */
[----:B------:R-:W-:-:S02]  /*1220*/  SHF.R.S32.HI R215, RZ, 0x1f, R196 ;  /* 0x0000001fffd77819 */ /* 0x000fc400000114c4 */
[----:B0-----:R-:W-:-:S07]  /*1230*/  SHF.R.S32.HI R214, RZ, 0x1f, R198 ;  /* 0x0000001fffd67819 */ /* 0x001fce00000114c6 */
.L_x_12092:
[----:B------:R-:W-:Y:S05]  /*1240*/  YIELD ;  /* 0x0000000000007946 */ /* 0x000fea0003800000 */
[----:B------:R-:W-:Y:S01]  /*1250*/  ULDC.64 UR4, c[0x0][0xa28] ;  /* 0x00028a0000047ab9 */ /* 0x000fe20000000a00 */
[----:B0---4-:R-:W0:Y:S01]  /*1260*/  LDC.64 R4, c[0x0][0xa08] ;  /* 0x00028200ff047b82 */ /* 0x011e220000000a00 */
[----:B------:R-:W-:Y:S01]  /*1270*/  ISETP.NE.U32.AND P1, PT, RZ, UR4, PT ;  /* 0x00000004ff007c0c */ /* 0x000fe2000bf25070 */
[----:B------:R-:W-:Y:S02]  /*1280*/  IMAD.MOV.U32 R11, RZ, RZ, RZ ;  /* 0x000000ffff0b7224 */ /* 0x000fe400078e00ff */
[----:B------:R-:W-:Y:S01]  /*1290*/  IMAD.MOV.U32 R49, RZ, RZ, RZ ;  /* 0x000000ffff317224 */ /* 0x000fe200078e00ff */
[----:B------:R-:W-:Y:S01]  /*12a0*/  ISETP.NE.AND.EX P1, PT, RZ, UR5, PT, P1 ;  /* 0x00000005ff007c0c */ /* 0x000fe2000bf25310 */
[----:B------:R-:W-:-:S02]  /*12b0*/  ULDC.64 UR4, c[0x0][0xa18] ;  /* 0x0002860000047ab9 */ /* 0x000fc40000000a00 */
[----:B------:R-:W-:-:S04]  /*12c0*/  ISETP.NE.U32.AND P2, PT, RZ, UR4, PT ;  /* 0x00000004ff007c0c */ /* 0x000fc8000bf45070 */
[----:B------:R-:W-:Y:S01]  /*12d0*/  ISETP.NE.AND.EX P2, PT, RZ, UR5, PT, P2 ;  /* 0x00000005ff007c0c */ /* 0x000fe2000bf45320 */
[----:B------:R-:W-:Y:S02]  /*12e0*/  ULDC.64 UR4, c[0x0][0xa08] ;  /* 0x0002820000047ab9 */ /* 0x000fe40000000a00 */
[----:B------:R-:W-:-:S03]  /*12f0*/  ISETP.NE.U32.AND P0, PT, RZ, UR4, PT ;  /* 0x00000004ff007c0c */ /* 0x000fc6000bf05070 */
[----:B-1----:R-:W1:Y:S01]  /*1300*/  @P1 LDC.64 R2, c[0x0][0xa28] ;  /* 0x00028a00ff021b82 */ /* 0x002e620000000a00 */
[----:B------:R-:W-:Y:S01]  /*1310*/  ISETP.NE.AND.EX P0, PT, RZ, UR5, PT, P0 ;  /* 0x00000005ff007c0c */ /* 0x000fe2000bf05300 */
[----:B0--3--:R-:W-:-:S06]  /*1320*/  IMAD.WIDE R8, R127, 0x4, R4 ;  /* 0x000000047f087825 */ /* 0x009fcc00078e0204 */
[----:B------:R-:W0:Y:S01]  /*1330*/  @P2 LDC.64 R6, c[0x0][0xa18] ;  /* 0x00028600ff062b82 */ /* 0x000e220000000a00 */
[----:B------:R-:W-:Y:S02]  /*1340*/  ULDC UR4, c[0x0][0x288] ;  /* 0x0000a20000047ab9 */ /* 0x000fe40000000800 */
[----:B------:R-:W-:Y:S01]  /*1350*/  IMAD.U32 R28, RZ, RZ, UR4 ;  /* 0x00000004ff1c7e24 */ /* 0x000fe2000f8e00ff */
[----:B------:R-:W-:Y:S02]  /*1360*/  ULDC.64 UR4, c[0x0][0x418] ;  /* 0x0001060000047ab9 */ /* 0x000fe40000000a00 */
[----:B--2---:R2:W5:Y:S01]  /*1370*/  @P0 LDG.E R49, desc[UR42][R8.64] ;  /* 0x0000002a08310981 */ /* 0x004562000c1e1900 */
[----:B-1----:R-:W-:-:S05]  /*1380*/  @P1 IMAD.WIDE R2, R127, 0x4, R2 ;  /* 0x000000047f021825 */ /* 0x002fca00078e0202 */
[----:B------:R2:W5:Y:S01]  /*1390*/  @P1 LDG.E R11, desc[UR42][R2.64] ;  /* 0x0000002a020b1981 */ /* 0x000562000c1e1900 */
[----:B0-----:R-:W-:-:S05]  /*13a0*/  @P2 IMAD.WIDE R4, R127, 0x4, R6 ;  /* 0x000000047f042825 */ /* 0x001fca00078e0206 */
        /* <DEDUP_REMOVED lines=8> */
[----:B------:R-:W-:Y:S02]  /*1430*/  IMAD.U32 R47, RZ, RZ, UR5 ;  /* 0x00000005ff2f7e24 */ /* 0x000fe4000f8e00ff */
[----:B------:R-:W-:Y:S01]  /*1440*/  IMAD.U32 R32, RZ, RZ, UR4 ;  /* 0x00000004ff207e24 */ /* 0x000fe2000f8e00ff */
        /* <DEDUP_REMOVED lines=10> */
.L_x_11861:
[----:B------:R-:W-:Y:S01]  /*14f0*/  ULDC.64 UR4, c[0x0][0xa20] ;  /* 0x0002880000047ab9 */ /* 0x000fe20000000a00 */
[----:B------:R-:W-:Y:S01]  /*1500*/  IMAD.MOV.U32 R211, RZ, RZ, R126 ;  /* 0x000000ffffd37224 */ /* 0x000fe200078e007e */
[----:B------:R-:W-:Y:S01]  /*1510*/  ISETP.NE.U32.AND P1, PT, RZ, UR4, PT ;  /* 0x00000004ff007c0c */ /* 0x000fe2000bf25070 */
[----:B------:R-:W-:-:S03]  /*1520*/  IMAD.MOV.U32 R212, RZ, RZ, R127 ;  /* 0x000000ffffd47224 */ /* 0x000fc600078e007f */
[----:B------:R-:W-:-:S13]  /*1530*/  ISETP.NE.AND.EX P1, PT, RZ, UR5, PT, P1 ;  /* 0x00000005ff007c0c */ /* 0x000fda000bf25310 */
[----:B------:R-:W-:Y:S05]  /*1540*/  @!P1 BRA `(.L_x_11862) ;  /* 0x0000000000109947 */ /* 0x000fea0003800000 */
[----:B------:R-:W0:Y:S02]  /*1550*/  LDC.64 R2, c[0x0][0xa20] ;  /* 0x00028800ff027b82 */ /* 0x000e240000000a00 */
[----:B0-----:R-:W-:-:S05]  /*1560*/  IMAD.WIDE R2, R127, 0x4, R2 ;  /* 0x000000047f027825 */ /* 0x001fca00078e0202 */
[----:B------:R0:W5:Y:S01]  /*1570*/  LDG.E R32, desc[UR42][R2.64] ;  /* 0x0000002a02207981 */ /* 0x000162000c1e1900 */
[----:B------:R-:W-:Y:S05]  /*1580*/  BRA `(.L_x_11863) ;  /* 0x0000000000107947 */ /* 0x000fea0003800000 */
.L_x_11862:
[----:B------:R-:W-:Y:S05]  /*1590*/  @!P0 BRA `(.L_x_11863) ;  /* 0x00000000000c8947 */ /* 0x000fea0003800000 */
[----:B------:R-:W2:Y:S04]  /*15a0*/  LDG.E R3, desc[UR42][R8.64] ;  /* 0x0000002a08037981 */ /* 0x000ea8000c1e1900 */
[----:B------:R-:W2:Y:S02]  /*15b0*/  LDG.E R32, desc[UR42][R8.64+0x4] ;  /* 0x0000042a08207981 */ /* 0x000ea4000c1e1900 */
[----:B--2---:R-:W-:-:S07]  /*15c0*/  IMAD.IADD R32, R32, 0x1, -R3 ;  /* 0x0000000120207824 */ /* 0x004fce00078e0a03 */
.L_x_11863:
[----:B------:R-:W-:Y:S01]  /*15d0*/  ULDC.64 UR4, c[0x0][0xa10] ;  /* 0x0002840000047ab9 */ /* 0x000fe20000000a00 */
[----:B------:R-:W1:Y:S01]  /*15e0*/  LDC R8, c[0x0][0x448] ;  /* 0x00011200ff087b82 */ /* 0x000e620000000800 */
[----:B------:R-:W-:-:S04]  /*15f0*/  ISETP.NE.U32.AND P0, PT, RZ, UR4, PT ;  /* 0x00000004ff007c0c */ /* 0x000fc8000bf05070 */
[----:B------:R-:W-:Y:S01]  /*1600*/  ISETP.NE.AND.EX P0, PT, RZ, UR5, PT, P0 ;  /* 0x00000005ff007c0c */ /* 0x000fe2000bf05300 */
[----:B------:R-:W-:Y:S02]  /*1610*/  ULDC.64 UR4, c[0x0][0xa30] ;  /* 0x00028c0000047ab9 */ /* 0x000fe40000000a00 */
[----:B------:R-:W-:Y:S01]  /*1620*/  ISETP.NE.U32.AND P1, PT, RZ, UR4, PT ;  /* 0x00000004ff007c0c */ /* 0x000fe2000bf25070 */
[----:B0----5:R-:W-:Y:S01]  /*1630*/  IMAD.MOV.U32 R2, RZ, RZ, R32 ;  /* 0x000000ffff027224 */ /* 0x021fe200078e0020 */
[----:B------:R-:W0:Y:S02]  /*1640*/  LDC.64 R12, c[0x0][0x9e0] ;  /* 0x00027800ff0c7b82 */ /* 0x000e240000000a00 */
[----:B------:R-:W-:-:S06]  /*1650*/  ISETP.NE.AND.EX P1, PT, RZ, UR5, PT, P1 ;  /* 0x00000005ff007c0c */ /* 0x000fcc000bf25310 */
[----:B------:R-:W2:Y:S08]  /*1660*/  @P0 LDC.64 R4, c[0x0][0xa10] ;  /* 0x00028400ff040b82 */ /* 0x000eb00000000a00 */
[----:B------:R-:W3:Y:S01]  /*1670*/  @P1 LDC.64 R6, c[0x0][0xa30] ;  /* 0x00028c00ff061b82 */ /* 0x000ee20000000a00 */
[----:B--2---:R-:W-:-:S05]  /*1680*/  @P0 IMAD.WIDE R4, R127, 0x4, R4 ;  /* 0x000000047f040825 */ /* 0x004fca00078e0204 */
[----:B------:R-:W2:Y:S04]  /*1690*/  @P0 LDG.E R0, desc[UR42][R4.64] ;  /* 0x0000002a04000981 */ /* 0x000ea8000c1e1900 */
[----:B------:R-:W2:Y:S01]  /*16a0*/  @P0 LDG.E R3, desc[UR42][R4.64+0x4] ;  /* 0x0000042a04030981 */ /* 0x000ea2000c1e1900 */
[----:B---3--:R-:W-:-:S05]  /*16b0*/  @P1 IMAD.WIDE R6, R127, 0x4, R6 ;  /* 0x000000047f061825 */ /* 0x008fca00078e0206 */
[----:B------:R3:W5:Y:S01]  /*16c0*/  @P1 LDG.E R2, desc[UR42][R6.64] ;  /* 0x0000002a06021981 */ /* 0x000762000c1e1900 */
[----:B-1----:R-:W-:Y:S01]  /*16d0*/  ISETP.NE.AND P1, PT, R8, 0x1, PT ;  /* 0x000000010800780c */ /* 0x002fe20003f25270 */
[----:B------:R-:W-:Y:S01]  /*16e0*/  IMAD.SHL.U32 R210, R125, 0x80, RZ ;  /* 0x000000807dd27824 */ /* 0x000fe200078e00ff */
[----:B0-----:R-:W-:Y:S01]  /*16f0*/  ISETP.GE.AND P2, PT, R13, 0x1, PT ;  /* 0x000000010d00780c */ /* 0x001fe20003f46270 */
[----:B------:R-:W-:-:S10]  /*1700*/  IMAD.IADD R10, R32, 0x1, -R11 ;  /* 0x00000001200a7824 */ /* 0x000fd400078e0a0b */
[----:B------:R-:W0:Y:S08]  /*1710*/  @P1 LDC R8, c[0x0][0x44c] ;  /* 0x00011300ff081b82 */ /* 0x000e300000000800 */
[----:B------:R-:W1:Y:S01]  /*1720*/  @P1 LDC R9, c[0x0][0x450] ;  /* 0x00011400ff091b82 */ /* 0x000e620000000800 */
[----:B--2---:R-:W-:Y:S02]  /*1730*/  @P0 IMAD.IADD R47, R3, 0x1, -R0 ;  /* 0x00000001032f0824 */ /* 0x004fe400078e0a00 */
[----:B------:R-:W-:-:S02]  /*1740*/  VIADD R3, R210, 0x7f ;  /* 0x0000007fd2037836 */ /* 0x000fc40000000000 */
[----:B------:R-:W-:Y:S02]  /*1750*/  IMAD.IADD R29, R10, 0x1, R47 ;  /* 0x000000010a1d7824 */ /* 0x000fe400078e022f */
[----:B0-----:R-:W-:-:S03]  /*1760*/  @P1 IMAD.HI.U32 R4, R3, R8, RZ ;  /* 0x0000000803041227 */ /* 0x001fc600078e00ff */
[C---:B------:R-:W-:Y:S01]  /*1770*/  IADD3 R204, R29.reuse, 0x1, -R28 ;  /* 0x000000011dcc7810 */ /* 0x040fe20007ffe81c */
[----:B------:R-:W-:Y:S01]  /*1780*/  VIADD R0, R29, 0x5f ;  /* 0x0000005f1d007836 */ /* 0x000fe20000000000 */
[----:B-1----:R-:W-:-:S03]  /*1790*/  @P1 SHF.R.U32.HI R3, RZ, R9, R4 ;  /* 0x00000009ff031219 */ /* 0x002fc60000011604 */
[----:B------:R-:W-:-:S04]  /*17a0*/  IMAD.HI R0, R0, 0x2aaaaaab, RZ ;  /* 0x2aaaaaab00007827 */ /* 0x000fc800078e02ff */
[----:B---3--:R-:W-:Y:S01]  /*17b0*/  IMAD.IADD R7, R204, 0x1, R3 ;  /* 0x00000001cc077824 */ /* 0x008fe200078e0203 */
[----:B------:R-:W-:-:S04]  /*17c0*/  SHF.R.U32.HI R165, RZ, 0x1f, R0 ;  /* 0x0000001fffa57819 */ /* 0x000fc80000011600 */
[----:B------:R-:W-:Y:S01]  /*17d0*/  LEA.HI.SX32 R165, R0, R165, 0x1c ;  /* 0x000000a500a57211 */ /* 0x000fe200078fe2ff */
        /* <DEDUP_REMOVED lines=13> */
.L_x_11866:
[----:B------:R-:W-:-:S13]  /*18b0*/  ISETP.NE.AND P0, PT, R13, 0x1, PT ;  /* 0x000000010d00780c */ /* 0x000fda0003f05270 */
[----:B------:R-:W0:Y:S02]  /*18c0*/  @P0 LDC.64 R4, c[0x0][0x9e8] ;  /* 0x00027a00ff040b82 */ /* 0x000e240000000a00 */
[----:B0-----:R-:W-:-:S05]  /*18d0*/  @P0 IMAD.HI.U32 R4, R3, R4, RZ ;  /* 0x0000000403040227 */ /* 0x001fca00078e00ff */
[----:B------:R-:W-:-:S07]  /*18e0*/  @P0 SHF.R.U32.HI R3, RZ, R5, R4 ;  /* 0x00000005ff030219 */ /* 0x000fce0000011604 */
.L_x_11867:
[----:B------:R-:W-:Y:S05]  /*18f0*/  BSYNC B0 ;  /* 0x0000000000007941 */ /* 0x000fea0003800000 */
.L_x_11865:
[----:B------:R-:W-:-:S05]  /*1900*/  IMAD R3, R3, R13, R13 ;  /* 0x0000000d03037224 */ /* 0x000fca00078e020d */
[----:B------:R-:W-:-:S07]  /*1910*/  VIMNMX R0, R0, R3, PT ;  /* 0x0000000300007248 */ /* 0x000fce0003fe0100 */
.L_x_11864:
        /* <DEDUP_REMOVED lines=20> */
.L_x_11870:
[----:B------:R-:W-:-:S13]  /*1a60*/  ISETP.NE.AND P0, PT, R13, 0x1, PT ;  /* 0x000000010d00780c */ /* 0x000fda0003f05270 */
[----:B------:R-:W0:Y:S02]  /*1a70*/  @P0 LDC.64 R6, c[0x0][0x9e8] ;  /* 0x00027a00ff060b82 */ /* 0x000e240000000a00 */
[----:B0-----:R-:W-:-:S05]  /*1a80*/  @P0 IMAD.HI.U32 R6, R3, R6, RZ ;  /* 0x0000000603060227 */ /* 0x001fca00078e00ff */
[----:B------:R-:W-:-:S07]  /*1a90*/  @P0 SHF.R.U32.HI R3, RZ, R7, R6 ;  /* 0x00000007ff030219 */ /* 0x000fce0000011606 */
.L_x_11871:
[----:B------:R-:W-:Y:S05]  /*1aa0*/  BSYNC B0 ;  /* 0x0000000000007941 */ /* 0x000fea0003800000 */
.L_x_11869:
[----:B------:R-:W-:-:S05]  /*1ab0*/  IMAD R3, R3, R13, RZ ;  /* 0x0000000d03037224 */ /* 0x000fca00078e02ff */
[----:B------:R-:W-:-:S07]  /*1ac0*/  VIMNMX R4, R4, R3, !PT ;  /* 0x0000000304047248 */ /* 0x000fce0007fe0100 */
.L_x_11868:
        /* <DEDUP_REMOVED lines=44> */
.L_x_11874:
[----:B------:R-:W-:Y:S05]  /*1d90*/  BSYNC B6 ;  /* 0x0000000000067941 */ /* 0x000fea0003800000 */
.L_x_11873:
        /* <DEDUP_REMOVED lines=20> */
.L_x_11876:
[----:B------:R-:W-:Y:S05]  /*1ee0*/  BSYNC B6 ;  /* 0x0000000000067941 */ /* 0x000fea0003800000 */
.L_x_11875:
[----:B------:R-:W-:Y:S01]  /*1ef0*/  ULDC.64 UR4, c[0x0][0x9f8] ;  /* 0x00027e0000047ab9 */ /* 0x000fe20000000a00 */
[----:B------:R-:W-:Y:S01]  /*1f00*/  IMAD.MOV.U32 R0, RZ, RZ, R127 ;  /* 0x000000ffff007224 */ /* 0x000fe200078e007f */
[----:B------:R-:W-:Y:S01]  /*1f10*/  ISETP.NE.U32.AND P0, PT, RZ, UR4, PT ;  /* 0x00000004ff007c0c */ /* 0x000fe2000bf05070 */
[----:B------:R-:W-:Y:S01]  /*1f20*/  ULDC UR8, c[0x0][0x320] ;  /* 0x0000c80000087ab9 */ /* 0x000fe20000000800 */
[----:B------:R-:W0:Y:S01]  /*1f30*/  LDC R33, c[0x0][0x3f4] ;  /* 0x0000fd00ff217b82 */ /* 0x000e220000000800 */
[----:B------:R-:W-:Y:S01]  /*1f40*/  SHF.R.S32.HI R3, RZ, 0x1f, R152 ;  /* 0x0000001fff037819 */ /* 0x000fe20000011498 */
[----:B------:R-:W-:Y:S01]  /*1f50*/  ULDC.64 UR6, c[0x0][0x408] ;  /* 0x0001020000067ab9 */ /* 0x000fe20000000a00 */
[----:B------:R-:W-:Y:S01]  /*1f60*/  ISETP.NE.AND.EX P0, PT, RZ, UR5, PT, P0 ;  /* 0x00000005ff007c0c */ /* 0x000fe2000bf05300 */
[----:B------:R-:W1:Y:S01]  /*1f70*/  S2R R34, SR_TID.X ;  /* 0x0000000000227919 */ /* 0x000e620000002100 */
[----:B------:R-:W-:Y:S01]  /*1f80*/  ISETP.GE.AND P1, PT, R18, UR8, PT ;  /* 0x0000000812007c0c */ /* 0x000fe2000bf26270 */
[----:B------:R-:W-:-:S10]  /*1f90*/  ULDC.64 UR4, c[0x0][0x3f8] ;  /* 0x0000fe0000047ab9 */ /* 0x000fd40000000a00 */
[----:B------:R-:W2:Y:S02]  /*1fa0*/  @P0 LDC.64 R4, c[0x0][0x9f8] ;  /* 0x00027e00ff040b82 */ /* 0x000ea40000000a00 */
[----:B--2---:R-:W-:-:S05]  /*1fb0*/  @P0 IMAD.WIDE R4, R127, 0x4, R4 ;  /* 0x000000047f040825 */ /* 0x004fca00078e0204 */
[----:B------:R2:W3:Y:S01]  /*1fc0*/  @P0 LDG.E R0, desc[UR42][R4.64] ;  /* 0x0000002a04000981 */ /* 0x0004e2000c1e1900 */
[----:B------:R-:W-:Y:S01]  /*1fd0*/  SEL R8, RZ, 0xffffffff, P1 ;  /* 0xffffffffff087807 */ /* 0x000fe20000800000 */
[C---:B------:R-:W-:Y:S01]  /*1fe0*/  IMAD R7, R3.reuse, UR4, RZ ;  /* 0x0000000403077c24 */ /* 0x040fe2000f8e02ff */
[----:B------:R-:W-:Y:S01]  /*1ff0*/  ISETP.GE.AND P0, PT, R16, UR8, PT ;  /* 0x0000000810007c0c */ /* 0x000fe2000bf06270 */
[----:B------:R-:W-:Y:S01]  /*2000*/  IMAD R9, R3, UR6, RZ ;  /* 0x0000000603097c24 */ /* 0x000fe2000f8e02ff */
[----:B------:R-:W-:Y:S01]  /*2010*/  SHF.R.S32.HI R23, RZ, 0x1f, R22 ;  /* 0x0000001fff177819 */ /* 0x000fe20000011416 */
[C---:B------:R-:W-:Y:S01]  /*2020*/  IMAD R11, R152.reuse, UR5, R7 ;  /* 0x00000005980b7c24 */ /* 0x040fe2000f8e0207 */
[----:B-1----:R-:W-:Y:S01]  /*2030*/  SHF.R.U32.HI R34, RZ, 0x7, R34 ;  /* 0x00000007ff227819 */ /* 0x002fe20000011622 */
[----:B------:R-:W-:Y:S01]  /*2040*/  IMAD R13, R152, UR7, R9 ;  /* 0x00000007980d7c24 */ /* 0x000fe2000f8e0209 */
[----:B-----5:R-:W-:Y:S01]  /*2050*/  SHF.R.S32.HI R48, RZ, 0x1f, R2 ;  /* 0x0000001fff307819 */ /* 0x020fe20000011402 */
[----:B--2---:R-:W-:Y:S01]  /*2060*/  IMAD.SHL.U32 R5, R8, 0x2, RZ ;  /* 0x0000000208057824 */ /* 0x004fe200078e00ff */
[----:B------:R-:W-:Y:S01]  /*2070*/  SEL R4, RZ, 0x1, P0 ;  /* 0x00000001ff047807 */ /* 0x000fe20000000000 */
[----:B------:R-:W-:Y:S01]  /*2080*/  IMAD.WIDE.U32 R6, R152, UR4, R22 ;  /* 0x0000000498067c25 */ /* 0x000fe2000f8e0016 */
[----:B------:R-:W-:-:S02]  /*2090*/  ISETP.NE.AND P6, PT, R34, 0x1, PT ;  /* 0x000000012200780c */ /* 0x000fc40003fc5270 */
[----:B------:R-:W-:Y:S01]  /*20a0*/  LOP3.LUT R10, R5, 0x2, R4, 0xe2, !PT ;  /* 0x00000002050a7812 */ /* 0x000fe200078ee204 */
[----:B------:R-:W-:Y:S01]  /*20b0*/  IMAD.WIDE.U32 R8, R152, UR4, R16 ;  /* 0x0000000498087c25 */ /* 0x000fe2000f8e0010 */
[----:B------:R-:W-:Y:S02]  /*20c0*/  ISETP.GE.AND P0, PT, R166, UR8, PT ;  /* 0x00000008a6007c0c */ /* 0x000fe4000bf06270 */
[----:B------:R-:W-:Y:S01]  /*20d0*/  ISETP.GE.AND P1, PT, R164, UR8, PT ;  /* 0x00000008a4007c0c */ /* 0x000fe2000bf26270 */
[----:B------:R-:W-:Y:S01]  /*20e0*/  IMAD.WIDE.U32 R4, R152, UR6, R22 ;  /* 0x0000000698047c25 */ /* 0x000fe2000f8e0016 */
[----:B------:R-:W-:Y:S02]  /*20f0*/  ISETP.GE.AND P3, PT, R185, UR8, PT ;  /* 0x00000008b9007c0c */ /* 0x000fe4000bf66270 */
[----:B------:R-:W-:Y:S01]  /*2100*/  SEL R12, RZ, 0x8, P1 ;  /* 0x00000008ff0c7807 */ /* 0x000fe20000800000 */
[----:B------:R-:W-:Y:S01]  /*2110*/  IMAD.IADD R7, R7, 0x1, R11 ;  /* 0x0000000107077824 */ /* 0x000fe200078e020b */
[----:B------:R-:W-:Y:S01]  /*2120*/  ISETP.GE.AND P1, PT, R184, UR8, PT ;  /* 0x00000008b8007c0c */ /* 0x000fe2000bf26270 */
[----:B------:R-:W-:Y:S01]  /*2130*/  IMAD.IADD R9, R11, 0x1, R9 ;  /* 0x000000010b097824 */ /* 0x000fe200078e0209 */
[----:B------:R-:W-:Y:S01]  /*2140*/  SEL R11, RZ, 0x4, P0 ;  /* 0x00000004ff0b7807 */ /* 0x000fe20000000000 */
[----:B------:R-:W-:Y:S01]  /*2150*/  IMAD.IADD R5, R5, 0x1, R13 ;  /* 0x0000000105057824 */ /* 0x000fe200078e020d */
[----:B------:R-:W-:Y:S01]  /*2160*/  ISETP.GE.AND P0, PT, R186, UR8, PT ;  /* 0x00000008ba007c0c */ /* 0x000fe2000bf06270 */
[C---:B------:R-:W-:Y:S01]  /*2170*/  IMAD R15, R48.reuse, UR6, RZ ;  /* 0x00000006300f7c24 */ /* 0x040fe2000f8e02ff */
[----:B------:R-:W-:Y:S01]  /*2180*/  ISETP.GE.AND P2, PT, R167, UR8, PT ;  /* 0x00000008a7007c0c */ /* 0x000fe2000bf46270 */
[----:B------:R-:W-:Y:S01]  /*2190*/  IMAD R13, R48, UR4, RZ ;  /* 0x00000004300d7c24 */ /* 0x000fe2000f8e02ff */
[----:B------:R-:W-:Y:S01]  /*21a0*/  LOP3.LUT R10, R12, R10, R11, 0xfe, !PT ;  /* 0x0000000a0c0a7212 */ /* 0x000fe200078efe0b */
[----:B------:R-:W-:Y:S01]  /*21b0*/  IMAD.WIDE.U32 R20, R2, UR6, R4 ;  /* 0x0000000602147c25 */ /* 0x000fe2000f8e0004 */
[----:B------:R-:W-:-:S02]  /*21c0*/  SEL R5, RZ, 0x10, P0 ;  /* 0x00000010ff057807 */ /* 0x000fc40000000000 */
[----:B0-----:R-:W-:Y:S01]  /*21d0*/  ISETP.GE.AND P0, PT, R16, R33, PT ;  /* 0x000000211000720c */ /* 0x001fe20003f06270 */
[C---:B------:R-:W-:Y:S01]  /*21e0*/  IMAD R15, R2.reuse, UR7, R15 ;  /* 0x00000007020f7c24 */ /* 0x040fe2000f8e020f */
[----:B------:R-:W-:Y:S01]  /*21f0*/  SEL R4, RZ, 0x20, P3 ;  /* 0x00000020ff047807 */ /* 0x000fe20001800000 */
[C---:B------:R-:W-:Y:S01]  /*2200*/  IMAD R13, R2.reuse, UR5, R13 ;  /* 0x00000005020d7c24 */ /* 0x040fe2000f8e020d */
[----:B------:R-:W-:Y:S01]  /*2210*/  SEL R50, RZ, 0x7fff80, P2 ;  /* 0x007fff80ff327807 */ /* 0x000fe20001000000 */
[----:B------:R-:W-:Y:S01]  /*2220*/  IMAD.WIDE.U32 R24, R2, UR4, R6 ;  /* 0x0000000402187c25 */ /* 0x000fe2000f8e0006 */
[----:B------:R-:W-:Y:S02]  /*2230*/  SEL R7, R33, RZ, P0 ;  /* 0x000000ff21077207 */ /* 0x000fe40000000000 */
[----:B------:R-:W-:Y:S01]  /*2240*/  LOP3.LUT R4, R4, R10, R5, 0xfe, !PT ;  /* 0x0000000a04047212 */ /* 0x000fe200078efe05 */
[----:B------:R-:W-:Y:S01]  /*2250*/  IMAD.WIDE.U32 R30, R2, UR4, R8 ;  /* 0x00000004021e7c25 */ /* 0x000fe2000f8e0008 */
[----:B------:R-:W-:Y:S05]  /*2260*/  @!P6 WARPSYNC.ALL ;  /* 0x000000000000e948 */ /* 0x000fea0003800000 */
[----:B------:R-:W-:Y:S01]  /*2270*/  ULDC UR4, c[0x0][0x2f4] ;  /* 0x0000bd0000047ab9 */ /* 0x000fe20000000800 */
[----:B------:R-:W-:Y:S01]  /*2280*/  IMAD.IADD R7, R16, 0x1, R7 ;  /* 0x0000000110077824 */ /* 0x000fe200078e0207 */
[----:B------:R-:W-:Y:S01]  /*2290*/  ISETP.GE.AND P3, PT, R18, UR4, PT ;  /* 0x0000000412007c0c */ /* 0x000fe2000bf66270 */
[----:B------:R-:W-:Y:S01]  /*22a0*/  IMAD.U32 R55, RZ, RZ, UR36 ;  /* 0x00000024ff377e24 */ /* 0x000fe2000f8e00ff */
[----:B------:R-:W-:Y:S01]  /*22b0*/  SEL R5, RZ, 0x40, P1 ;  /* 0x00000040ff057807 */ /* 0x000fe20000800000 */
[----:B------:R-:W-:Y:S01]  /*22c0*/  IMAD.IADD R49, R49, 0x1, R32 ;  /* 0x0000000131317824 */ /* 0x000fe200078e0220 */
[----:B------:R-:W-:Y:S01]  /*22d0*/  SEL R6, RZ, 0xffffffff, P3 ;  /* 0xffffffffff067807 */ /* 0x000fe20001800000 */
[----:B------:R-:W-:Y:S01]  /*22e0*/  IMAD.IADD R53, R200, 0x1, R225 ;  /* 0x00000001c8357824 */ /* 0x000fe200078e02e1 */
[----:B------:R-:W-:Y:S01]  /*22f0*/  LOP3.LUT R50, R50, R4, R5, 0xfe, !PT ;  /* 0x0000000432327212 */ /* 0x000fe200078efe05 */
[----:B------:R-:W-:Y:S01]  /*2300*/  IMAD R54, R222, 0x40, R152 ;  /* 0x00000040de367824 */ /* 0x000fe200078e0298 */
[----:B------:R-:W-:Y:S01]  /*2310*/  ISETP.GE.AND P1, PT, R16, UR4, PT ;  /* 0x0000000410007c0c */ /* 0x000fe2000bf26270 */
[----:B------:R-:W-:Y:S01]  /*2320*/  IMAD.SHL.U32 R8, R6, 0x2, RZ ;  /* 0x0000000206087824 */ /* 0x000fe200078e00ff */
[----:B------:R-:W-:Y:S01]  /*2330*/  SHF.R.S32.HI R6, RZ, 0x1f, R7 ;  /* 0x0000001fff067819 */ /* 0x000fe20000011407 */
[----:B------:R-:W-:Y:S01]  /*2340*/  IMAD.IADD R56, R21, 0x1, R15 ;  /* 0x0000000115387824 */ /* 0x000fe200078e020f */
[----:B------:R-:W-:Y:S01]  /*2350*/  PRMT R71, R50, 0x8880, RZ ;  /* 0x0000888032477816 */ /* 0x000fe200000000ff */
[----:B------:R-:W-:Y:S01]  /*2360*/  IMAD.IADD R57, R25, 0x1, R13 ;  /* 0x0000000119397824 */ /* 0x000fe200078e020d */
[----:B------:R-:W-:Y:S01]  /*2370*/  LEA.HI R6, R6, R7, RZ, 0x3 ;  /* 0x0000000706067211 */ /* 0x000fe200078f18ff */
[----:B------:R-:W-:Y:S01]  /*2380*/  IMAD.IADD R58, R13, 0x1, R31 ;  /* 0x000000010d3a7824 */ /* 0x000fe200078e021f */
[----:B------:R-:W-:-:S02]  /*2390*/  PRMT R71, R71, 0x7710, RZ ;  /* 0x0000771047477816 */ /* 0x000fc400000000ff */
[--C-:B------:R-:W-:Y:S02]  /*23a0*/  LOP3.LUT R4, R201, 0x38, R6.reuse, 0xf8, !PT ;  /* 0x00000038c9047812 */ /* 0x100fe400078ef806 */
[----:B------:R-:W-:Y:S02]  /*23b0*/  LOP3.LUT R5, R202, 0x38, R6, 0xf8, !PT ;  /* 0x00000038ca057812 */ /* 0x000fe400078ef806 */
[----:B------:R-:W-:Y:S02]  /*23c0*/  LOP3.LUT R63, R4, R203, RZ, 0x3c, !PT ;  /* 0x000000cb043f7212 */ /* 0x000fe400078e3cff */
[----:B------:R-:W-:Y:S02]  /*23d0*/  LOP3.LUT R64, R5, R206, RZ, 0x3c, !PT ;  /* 0x000000ce05407212 */ /* 0x000fe400078e3cff */
[----:B------:R-:W-:Y:S01]  /*23e0*/  SEL R51, RZ, 0x1, P1 ;  /* 0x00000001ff337807 */ /* 0x000fe20000800000 */
[----:B------:R-:W-:Y:S01]  /*23f0*/  IMAD.IADD R63, R200, 0x1, R63 ;  /* 0x00000001c83f7824 */ /* 0x000fe200078e023f */
[----:B------:R-:W-:Y:S01]  /*2400*/  LOP3.LUT R61, R6, 0xfffffff8, RZ, 0xc0, !PT ;  /* 0xfffffff8063d7812 */ /* 0x000fe200078ec0ff */
[----:B------:R-:W-:Y:S01]  /*2410*/  IMAD.IADD R64, R207, 0x1, R64 ;  /* 0x00000001cf407824 */ /* 0x000fe200078e0240 */
[----:B------:R-:W-:-:S02]  /*2420*/  LOP3.LUT R65, R71, 0x1, RZ, 0xc0, !PT ;  /* 0x0000000147417812 */ /* 0x000fc400078ec0ff */
[C---:B------:R-:W-:Y:S02]  /*2430*/  LOP3.LUT R66, R71.reuse, 0x2, RZ, 0xc0, !PT ;  /* 0x0000000247427812 */ /* 0x040fe400078ec0ff */
[C---:B------:R-:W-:Y:S02]  /*2440*/  LOP3.LUT R67, R71.reuse, 0x4, RZ, 0xc0, !PT ;  /* 0x0000000447437812 */ /* 0x040fe400078ec0ff */
[C---:B------:R-:W-:Y:S02]  /*2450*/  LOP3.LUT R68, R71.reuse, 0x8, RZ, 0xc0, !PT ;  /* 0x0000000847447812 */ /* 0x040fe400078ec0ff */
[C---:B------:R-:W-:Y:S02]  /*2460*/  LOP3.LUT R69, R71.reuse, 0x10, RZ, 0xc0, !PT ;  /* 0x0000001047457812 */ /* 0x040fe400078ec0ff */
[----:B------:R-:W-:Y:S02]  /*2470*/  LOP3.LUT R70, R71, 0x20, RZ, 0xc0, !PT ;  /* 0x0000002047467812 */ /* 0x000fe400078ec0ff */
[----:B------:R-:W-:-:S02]  /*2480*/  LOP3.LUT R51, R8, 0x2, R51, 0xe2, !PT ;  /* 0x0000000208337812 */ /* 0x000fc400078ee233 */
[----:B------:R-:W-:Y:S02]  /*2490*/  SHF.R.S32.HI R52, RZ, 0x1f, R126 ;  /* 0x0000001fff347819 */ /* 0x000fe4000001147e */
[----:B------:R-:W-:Y:S02]  /*24a0*/  LOP3.LUT R55, R55, 0x1, RZ, 0xfc, !PT ;  /* 0x0000000137377812 */ /* 0x000fe400078efcff */
[----:B------:R-:W-:Y:S02]  /*24b0*/  SHF.R.S32.HI R60, RZ, 0x3, R6 ;  /* 0x00000003ff3c7819 */ /* 0x000fe40000011406 */
[----:B------:R-:W-:Y:S02]  /*24c0*/  SHF.R.S32.HI R62, RZ, 0x1f, R61 ;  /* 0x0000001fff3e7819 */ /* 0x000fe4000001143d */
[----:B------:R-:W-:Y:S02]  /*24d0*/  LOP3.LUT R71, R71, 0x40, RZ, 0xc0, !PT ;  /* 0x0000004047477812 */ /* 0x000fe400078ec0ff */
[----:B---3--:R-:W-:Y:S01]  /*24e0*/  SHF.R.S32.HI R59, RZ, 0x1f, R0 ;  /* 0x0000001fff3b7819 */ /* 0x008fe20000011400 */
[----:B------:R-:W-:Y:S06]  /*24f0*/  @!P6 BAR.SYNC.DEFER_BLOCKING 0x9, 0x100 ;  /* 0x024400000000eb1d */ /* 0x000fec0000010000 */
.L_x_11934:
        /* <DEDUP_REMOVED lines=41> */
[----:B------:R-:W0:Y:S01]  /*2790*/  LDC.64 R10, c[0x0][0x3f8] ;  /* 0x0000fe00ff0a7b82 */ /* 0x000e220000000a00 */
[----:B------:R-:W-:Y:S02]  /*27a0*/  ULDC.U8 UR6, c[0x0][0x410] ;  /* 0x0001040000067ab9 */ /* 0x000fe40000000000 */
[----:B------:R-:W-:Y:S01]  /*27b0*/  IMAD R6, R80, UR4, RZ ;  /* 0x0000000450067c24 */ /* 0x000fe2000f8e02ff */
[----:B------:R-:W-:Y:S01]  /*27c0*/  ISETP.NE.AND P2, PT, RZ, UR6, PT ;  /* 0x00000006ff007c0c */ /* 0x000fe2000bf45270 */
[----:B------:R-:W-:Y:S02]  /*27d0*/  IMAD R82, R45, -0x60, R47 ;  /* 0xffffffa02d527824 */ /* 0x000fe400078e022f */
[----:B------:R-:W-:Y:S01]  /*27e0*/  IMAD R7, R79, UR5, R6 ;  /* 0x000000054f077c24 */ /* 0x000fe2000f8e0206 */
[----:B------:R-:W1:Y:S01]  /*27f0*/  LDC.64 R12, c[0x0][0x408] ;  /* 0x00010200ff0c7b82 */ /* 0x000e620000000a00 */
[----:B------:R-:W-:Y:S01]  /*2800*/  ULDC.64 UR4, c[0x0][0x310] ;  /* 0x0000c40000047ab9 */ /* 0x000fe20000000a00 */
[----:B------:R-:W-:Y:S01]  /*2810*/  VIMNMX R82, R82, 0x60, PT ;  /* 0x0000006052527848 */ /* 0x000fe20003fe0100 */
[----:B------:R-:W-:-:S02]  /*2820*/  IMAD.IADD R5, R5, 0x1, R7 ;  /* 0x0000000105057824 */ /* 0x000fc400078e0207 */
        /* <DEDUP_REMOVED lines=8> */
[----:B------:R-:W-:Y:S01]  /*28b0*/  SHF.R.S32.HI R7, RZ, 0x1f, R45 ;  /* 0x0000001fff077819 */ /* 0x000fe2000001142d */
[----:B------:R-:W-:Y:S01]  /*28c0*/  ULDC.64 UR4, c[0x0][0x2e8] ;  /* 0x0000ba0000047ab9 */ /* 0x000fe20000000a00 */
[----:B0-----:R-:W-:Y:S01]  /*28d0*/  IMAD.WIDE.U32 R14, R45, R10, RZ ;  /* 0x0000000a2d0e7225 */ /* 0x001fe200078e00ff */
[----:B------:R-:W-:-:S03]  /*28e0*/  LEA R83, P3, R4, UR4, 0x1 ;  /* 0x0000000404537c11 */ /* 0x000fc6000f8608ff */
[C---:B------:R-:W-:Y:S02]  /*28f0*/  IMAD R6, R7.reuse, R10, RZ ;  /* 0x0000000a07067224 */ /* 0x040fe400078e02ff */
[-C--:B-1----:R-:W-:Y:S02]  /*2900*/  IMAD R8, R7, R12.reuse, RZ ;  /* 0x0000000c07087224 */ /* 0x082fe400078e02ff */
[----:B------:R-:W-:Y:S02]  /*2910*/  IMAD.IADD R5, R5, 0x1, R9 ;  /* 0x0000000105057824 */ /* 0x000fe400078e0209 */
[----:B------:R-:W-:-:S03]  /*2920*/  IMAD.WIDE.U32 R74, R45, R12, RZ ;  /* 0x0000000c2d4a7225 */ /* 0x000fc600078e00ff */
[----:B------:R-:W-:Y:S01]  /*2930*/  LEA.HI.X R84, R4, UR5, R5, 0x1, P3 ;  /* 0x0000000504547c11 */ /* 0x000fe200098f0c05 */
[C---:B------:R-:W-:Y:S02]  /*2940*/  IMAD R7, R45.reuse, R11, R6 ;  /* 0x0000000b2d077224 */ /* 0x040fe400078e0206 */
[----:B------:R-:W-:Y:S02]  /*2950*/  IMAD R9, R45, R13, R8 ;  /* 0x0000000d2d097224 */ /* 0x000fe400078e0208 */
        /* <DEDUP_REMOVED lines=11> */
[----:B------:R-:W-:Y:S01]  /*2a10*/  IMAD.MOV.U32 R4, RZ, RZ, R24 ;  /* 0x000000ffff047224 */ /* 0x000fe200078e0018 */
[----:B------:R-:W-:Y:S01]  /*2a20*/  ULDC.64 UR4, c[0x0][0x3e8] ;  /* 0x0000fa0000047ab9 */ /* 0x000fe20000000a00 */
[----:B------:R-:W-:Y:S01]  /*2a30*/  IMAD.MOV.U32 R5, RZ, RZ, R57 ;  /* 0x000000ffff057224 */ /* 0x000fe200078e0039 */
[----:B------:R-:W-:Y:S01]  /*2a40*/  ULDC.64 UR6, c[0x0][0x400] ;  /* 0x0001000000067ab9 */ /* 0x000fe20000000a00 */
[----:B------:R-:W-:Y:S01]  /*2a50*/  IMAD R35, R87, 0x60, RZ ;  /* 0x0000006057237824 */ /* 0x000fe200078e02ff */
[----:B------:R-:W-:Y:S01]  /*2a60*/  CS2R R42, SRZ ;  /* 0x00000000002a7805 */ /* 0x000fe2000001ff00 */
[----:B------:R-:W-:Y:S01]  /*2a70*/  IMAD.WIDE.U32 R6, R14, 0x60, R4 ;  /* 0x000000600e067825 */ /* 0x000fe200078e0004 */
[----:B------:R-:W-:-:S03]  /*2a80*/  CS2R R76, SRZ ;  /* 0x00000000004c7805 */ /* 0x000fc6000001ff00 */
[----:B------:R-:W-:Y:S02]  /*2a90*/  IMAD.MOV.U32 R4, RZ, RZ, R20 ;  /* 0x000000ffff047224 */ /* 0x000fe400078e0014 */
[----:B------:R-:W-:Y:S02]  /*2aa0*/  IMAD.MOV.U32 R5, RZ, RZ, R56 ;  /* 0x000000ffff057224 */ /* 0x000fe400078e0038 */
[----:B------:R-:W-:Y:S02]  /*2ab0*/  IMAD R37, R72, 0x60, RZ ;  /* 0x0000006048257824 */ /* 0x000fe400078e02ff */
[----:B------:R-:W-:Y:S01]  /*2ac0*/  IMAD.WIDE.U32 R32, R74, 0x60, R4 ;  /* 0x000000604a207825 */ /* 0x000fe200078e0004 */
[----:B------:R-:W-:-:S03]  /*2ad0*/  LEA R4, P3, R6, UR4, 0x1 ;  /* 0x0000000406047c11 */ /* 0x000fc6000f8608ff */
[----:B------:R-:W-:Y:S02]  /*2ae0*/  IMAD.IADD R5, R7, 0x1, R35 ;  /* 0x0000000107057824 */ /* 0x000fe400078e0223 */
[----:B------:R-:W-:-:S03]  /*2af0*/  IMAD.IADD R7, R33, 0x1, R37 ;  /* 0x0000000121077824 */ /* 0x000fc600078e0225 */
        /* <DEDUP_REMOVED lines=11> */
.L_x_11881:
[----:B------:R-:W-:Y:S05]  /*2bb0*/  BSYNC B1 ;  /* 0x0000000000017941 */ /* 0x000fea0003800000 */
.L_x_11880:
[----:B------:R-:W-:Y:S01]  /*2bc0*/  ISETP.GE.AND P4, PT, R187, R82, PT ;  /* 0x00000052bb00720c */ /* 0x000fe20003f86270 */
[----:B------:R-:W-:Y:S01]  /*2bd0*/  BSSY B1, `(.L_x_11882) ;  /* 0x0000023000017945 */ /* 0x000fe20003800000 */
[----:B------:R-:W-:Y:S02]  /*2be0*/  CS2R R34, SRZ ;  /* 0x0000000000227805 */ /* 0x000fe4000001ff00 */
[----:B------:R-:W-:Y:S01]  /*2bf0*/  CS2R R32, SRZ ;  /* 0x0000000000207805 */ /* 0x000fe2000001ff00 */
[----:B-----5:R-:W-:Y:S01]  /*2c00*/  IMAD.MOV.U32 R89, RZ, RZ, R38 ;  /* 0x000000ffff597224 */ /* 0x020fe200078e0026 */
[----:B------:R-:W-:Y:S01]  /*2c10*/  CS2R R36, SRZ ;  /* 0x0000000000247805 */ /* 0x000fe2000001ff00 */
[----:B------:R-:W-:-:S06]  /*2c20*/  IMAD.MOV.U32 R90, RZ, RZ, R39 ;  /* 0x000000ffff5a7224 */ /* 0x000fcc00078e0027 */
[----:B------:R-:W-:Y:S05]  /*2c30*/  @P4 BRA `(.L_x_11883) ;  /* 0x0000000000704947 */ /* 0x000fea0003800000 */
[C---:B0-----:R-:W-:Y:S01]  /*2c40*/  SHF.L.U64.HI R5, R10.reuse, 0x6, R11 ;  /* 0x000000060a057819 */ /* 0x041fe2000001020b */
[----:B------:R-:W-:Y:S01]  /*2c50*/  IMAD.SHL.U32 R4, R10, 0x40, RZ ;  /* 0x000000400a047824 */ /* 0x000fe200078e00ff */
[----:B------:R-:W-:Y:S01]  /*2c60*/  ULDC.64 UR4, c[0x0][0x3e8] ;  /* 0x0000fa0000047ab9 */ /* 0x000fe20000000a00 */
[----:B------:R-:W-:Y:S01]  /*2c70*/  IMAD R9, R87, 0x60, RZ ;  /* 0x0000006057097824 */ /* 0x000fe200078e02ff */
[----:B------:R-:W-:Y:S01]  /*2c80*/  CS2R R34, SRZ ;  /* 0x0000000000227805 */ /* 0x000fe2000001ff00 */
[----:B------:R-:W-:Y:S01]  /*2c90*/  IMAD.WIDE.U32 R4, R14, 0x60, R4 ;  /* 0x000000600e047825 */ /* 0x000fe200078e0004 */
[----:B------:R-:W-:-:S03]  /*2ca0*/  CS2R R36, SRZ ;  /* 0x0000000000247805 */ /* 0x000fc6000001ff00 */
[----:B------:R-:W-:Y:S01]  /*2cb0*/  IMAD R11, R72, 0x60, RZ ;  /* 0x00000060480b7824 */ /* 0x000fe200078e02ff */
[----:B------:R-:W-:Y:S01]  /*2cc0*/  IADD3 R6, P3, R24, R4, RZ ;  /* 0x0000000418067210 */ /* 0x000fe20007f7e0ff */
[----:B------:R-:W-:-:S03]  /*2cd0*/  IMAD.SHL.U32 R4, R12, 0x40, RZ ;  /* 0x000000400c047824 */ /* 0x000fc600078e00ff */
[----:B------:R-:W-:Y:S02]  /*2ce0*/  IADD3.X R9, R57, R9, R5, P3, !PT ;  /* 0x0000000939097210 */ /* 0x000fe40001ffe405 */
[----:B------:R-:W-:-:S03]  /*2cf0*/  SHF.L.U64.HI R5, R12, 0x6, R13 ;  /* 0x000000060c057819 */ /* 0x000fc6000001020d */
[----:B------:R-:W-:-:S03]  /*2d00*/  IMAD.WIDE.U32 R4, R74, 0x60, R4 ;  /* 0x000000604a047825 */ /* 0x000fc600078e0004 */
[----:B------:R-:W-:-:S04]  /*2d10*/  IADD3 R7, P3, R20, R4, RZ ;  /* 0x0000000414077210 */ /* 0x000fc80007f7e0ff */
[----:B------:R-:W-:Y:S02]  /*2d20*/  IADD3.X R8, R56, R11, R5, P3, !PT ;  /* 0x0000000b38087210 */ /* 0x000fe40001ffe405 */
        /* <DEDUP_REMOVED lines=13> */
.L_x_11883:
[----:B------:R-:W-:Y:S05]  /*2e00*/  BSYNC B1 ;  /* 0x0000000000017941 */ /* 0x000fea0003800000 */
.L_x_11882:
[----:B01----:R-:W-:Y:S01]  /*2e10*/  IMAD.MOV.U32 R4, RZ, RZ, R42 ;  /* 0x000000ffff047224 */ /* 0x003fe200078e002a */
[----:B------:R-:W-:Y:S01]  /*2e20*/  PRMT R74, R74, 0x5410, R89 ;  /* 0x000054104a4a7816 */ /* 0x000fe20000000059 */
[----:B------:R-:W-:Y:S01]  /*2e30*/  IMAD.MOV.U32 R5, RZ, RZ, R43 ;  /* 0x000000ffff057224 */ /* 0x000fe200078e002b */
[C---:B------:R-:W-:Y:S01]  /*2e40*/  PRMT R102, R90.reuse, 0x7610, R102 ;  /* 0x000076105a667816 */ /* 0x040fe20000000066 */
[----:B------:R-:W-:Y:S01]  /*2e50*/  IMAD.MOV.U32 R6, RZ, RZ, R76 ;  /* 0x000000ffff067224 */ /* 0x000fe200078e004c */
[----:B------:R-:W-:Y:S01]  /*2e60*/  PRMT R89, R89, 0x5410, R4 ;  /* 0x0000541059597816 */ /* 0x000fe20000000004 */
[----:B------:R-:W-:Y:S01]  /*2e70*/  IMAD.MOV.U32 R4, RZ, RZ, R40 ;  /* 0x000000ffff047224 */ /* 0x000fe200078e0028 */
[----:B------:R-:W-:Y:S01]  /*2e80*/  PRMT R90, R90, 0x5410, R5 ;  /* 0x000054105a5a7816 */ /* 0x000fe20000000005 */
[----:B------:R-:W-:Y:S01]  /*2e90*/  IMAD.MOV.U32 R5, RZ, RZ, R41 ;  /* 0x000000ffff057224 */ /* 0x000fe200078e0029 */
[----:B------:R-:W-:Y:S01]  /*2ea0*/  ISETP.NE.AND P3, PT, R55, 0x3, PT ;  /* 0x000000033700780c */ /* 0x000fe20003f65270 */
        /* <DEDUP_REMOVED lines=23> */
.L_x_11884:
[----:B------:R-:W-:Y:S01]  /*3020*/  IMAD R72, R19, 0x8, R148 ;  /* 0x0000000813487824 */ /* 0x000fe200078e0294 */
[----:B------:R-:W-:Y:S01]  /*3030*/  SHF.L.U32 R87, R154, 0x1f, RZ ;  /* 0x0000001f9a577819 */ /* 0x000fe200000006ff */
[----:B------:R-:W-:Y:S03]  /*3040*/  BSSY B1, `(.L_x_11885) ;  /* 0x0000003000017945 */ /* 0x000fe60003800000 */
[----:B------:R-:W0:Y:S02]  /*3050*/  SYNCS.PHASECHK.TRANS64.TRYWAIT P5, [R72+URZ+0x22890], R87 ;  /* 0x02289057480075a7 */ /* 0x000e2400080a017f */
[----:B0-----:R-:W-:Y:S05]  /*3060*/  @!P5 BRA `(.L_x_11886) ;  /* 0x000002680008d947 */ /* 0x001fea0003800000 */
.L_x_12229:
[----:B------:R-:W-:Y:S05]  /*3070*/  BSYNC B1 ;  /* 0x0000000000017941 */ /* 0x000fea0003800000 */
.L_x_11885:
[----:B------:R-:W-:-:S03]  /*3080*/  UMOV UR4, 0xffffffff ;  /* 0xffffffff00047882 */ /* 0x000fc60000000000 */
[----:B------:R-:W-:Y:S05]  /*3090*/  BRA.DIV UR4, `(.L_x_11887) ;  /* 0x0000026a04107947 */ /* 0x000fea000b800000 */
[----:B------:R1:W2:Y:S04]  /*30a0*/  SHFL.IDX PT, R75, R84, RZ, 0x1c1f ;  /* 0x001c1fff544b7589 */ /* 0x0002a800000e0000 */
[----:B------:R1:W3:Y:S02]  /*30b0*/  SHFL.IDX PT, R14, R83, RZ, 0x1c1f ;  /* 0x001c1fff530e7589 */ /* 0x0002e400000e0000 */
.L_x_12233:
        /* <DEDUP_REMOVED lines=12> */
[----:B------:R-:W-:Y:S01]  /*3180*/  SHF.R.U64 R98, R42, 0x10, R43 ;  /* 0x000000102a627819 */ /* 0x000fe2000000122b */
[----:B------:R-:W-:Y:S01]  /*3190*/  IMAD.U32 R12, R6, 0x10000, RZ ;  /* 0x00010000060c7824 */ /* 0x000fe200078e00ff */
[----:B------:R-:W-:Y:S02]  /*31a0*/  SHF.R.U32.HI R99, RZ, 0x10, R77 ;  /* 0x00000010ff637819 */ /* 0x000fe4000001164d */
[----:B------:R-:W-:Y:S02]  /*31b0*/  SHF.R.U32.HI R96, RZ, 0x10, R43 ;  /* 0x00000010ff607819 */ /* 0x000fe4000001162b */
[----:B------:R-:W-:Y:S02]  /*31c0*/  PRMT R97, R100, 0x5410, R97 ;  /* 0x0000541064617816 */ /* 0x000fe40000000061 */
        /* <DEDUP_REMOVED lines=16> */
[----:B------:R-:W-:Y:S01]  /*32d0*/  FMUL.FTZ R103, R13, R100 ;  /* 0x000000640d677220 */ /* 0x000fe20000410000 */
[----:B------:R-:W-:Y:S01]  /*32e0*/  LOP3.LUT R99, R99, 0xffff0000, RZ, 0xc0, !PT ;  /* 0xffff000063637812 */ /* 0x000fe200078ec0ff */
[----:B------:R-:W-:Y:S01]  /*32f0*/  FMUL.FTZ R13, R13, R96 ;  /* 0x000000600d0d7220 */ /* 0x000fe20000410000 */
[----:B------:R-:W-:Y:S01]  /*3300*/  LOP3.LUT R77, R77, 0xffff0000, RZ, 0xc0, !PT ;  /* 0xffff00004d4d7812 */ /* 0x000fe200078ec0ff */
[----:B------:R-:W-:Y:S02]  /*3310*/  IMAD.U32 R43, R43, 0x10000, RZ ;  /* 0x000100002b2b7824 */ /* 0x000fe400078e00ff */
[C---:B------:R-:W-:Y:S01]  /*3320*/  FFMA.FTZ R101, R6.reuse, R76, -R101 ;  /* 0x0000004c06657223 */ /* 0x040fe20000010865 */
[----:B------:R-:W-:Y:S01]  /*3330*/  FFMA.FTZ R98, R6, R98, R7 ;  /* 0x0000006206627223 */ /* 0x000fe20000010007 */
[----:B------:R-:W-:Y:S01]  /*3340*/  FFMA.FTZ R103, R12, R96, -R103 ;  /* 0x000000600c677223 */ /* 0x000fe20000010867 */
[----:B------:R-:W-:Y:S01]  /*3350*/  FMUL.FTZ R6, R4, R97 ;  /* 0x0000006104067220 */ /* 0x000fe20000410000 */
        /* <DEDUP_REMOVED lines=14> */
.L_x_11893:
[----:B------:R-:W-:Y:S05]  /*3440*/  BSYNC B3 ;  /* 0x0000000000037941 */ /* 0x000fea0003800000 */
.L_x_11892:
[----:B0-----:R4:W-:Y:S02]  /*3450*/  ST.E.128 desc[UR42][R10.64], R4 ;  /* 0x000000040a007985 */ /* 0x0019e4000c101d2a */
.L_x_11891:
[----:B------:R-:W-:Y:S05]  /*3460*/  BSYNC B2 ;  /* 0x0000000000027941 */ /* 0x000fea0003800000 */
.L_x_11890:
[----:B------:R-:W-:-:S13]  /*3470*/  LOP3.LUT P2, RZ, R51, 0x2, RZ, 0xc0, !PT ;  /* 0x0000000233ff7812 */ /* 0x000fda000784c0ff */
[----:B------:R-:W-:Y:S05]  /*3480*/  @!P2 BRA `(.L_x_11889) ;  /* 0x0000000000d8a947 */ /* 0x000fea0003800000 */
        /* <DEDUP_REMOVED lines=28> */
[----:B------:R-:W-:Y:S01]  /*3650*/  LOP3.LUT R40, R40, 0xffff0000, RZ, 0xc0, !PT ;  /* 0xffff000028287812 */ /* 0x000fe200078ec0ff */
[C---:B------:R-:W-:Y:S01]  /*3660*/  FMUL.FTZ R7, R13.reuse, R76 ;  /* 0x0000004c0d077220 */ /* 0x040fe20000410000 */
[----:B------:R-:W-:Y:S01]  /*3670*/  FMUL.FTZ R13, R13, R41 ;  /* 0x000000290d0d7220 */ /* 0x000fe20000410000 */
[----:B------:R-:W-:-:S02]  /*3680*/  IMAD.U32 R6, R5, 0x10000, RZ ;  /* 0x0001000005067824 */ /* 0x000fc400078e00ff */
[----:B------:R-:W-:Y:S02]  /*3690*/  IMAD.U32 R5, R4, 0x10000, RZ ;  /* 0x0001000004057824 */ /* 0x000fe400078e00ff */
[----:B------:R-:W-:Y:S01]  /*36a0*/  FFMA.FTZ R41, R12, R41, -R7 ;  /* 0x000000290c297223 */ /* 0x000fe20000010807 */
[----:B------:R-:W-:Y:S01]  /*36b0*/  LOP3.LUT R4, R4, 0xffff0000, RZ, 0xc0, !PT ;  /* 0xffff000004047812 */ /* 0x000fe200078ec0ff */
[----:B------:R-:W-:Y:S01]  /*36c0*/  FFMA.FTZ R12, R12, R76, R13 ;  /* 0x0000004c0c0c7223 */ /* 0x000fe2000001000d */
        /* <DEDUP_REMOVED lines=16> */
.L_x_11895:
[----:B------:R-:W-:Y:S05]  /*37d0*/  BSYNC B2 ;  /* 0x0000000000027941 */ /* 0x000fea0003800000 */
.L_x_11894:
[----:B0-----:R0:W-:Y:S02]  /*37e0*/  ST.E.128 desc[UR42][R10.64], R4 ;  /* 0x000000040a007985 */ /* 0x0011e4000c101d2a */
.L_x_11889:
[----:B------:R-:W-:Y:S05]  /*37f0*/  BSYNC B1 ;  /* 0x0000000000017941 */ /* 0x000fea0003800000 */
.L_x_11888:
[----:B------:R-:W-:-:S03]  /*3800*/  UMOV UR4, 0xffffffff ;  /* 0xffffffff00047882 */ /* 0x000fc60000000000 */
[----:B------:R-:W-:Y:S05]  /*3810*/  BRA.DIV UR4, `(.L_x_11896) ;  /* 0x0000026204787947 */ /* 0x000fea000b800000 */
[----:B------:R0:W0:Y:S04]  /*3820*/  SHFL.IDX PT, R39, R84, 0x1, 0x1c1f ;  /* 0x003c1f0054277f89 */ /* 0x00002800000e0000 */
[----:B---3--:R3:W0:Y:S02]  /*3830*/  SHFL.IDX PT, R14, R83, 0x1, 0x1c1f ;  /* 0x003c1f00530e7f89 */ /* 0x00862400000e0000 */
.L_x_12237:
[----:B------:R-:W-:Y:S05]  /*3840*/  @P4 BRA `(.L_x_11897) ;  /* 0x0000002000904947 */ /* 0x000fea0003800000 */
[----:B------:R-:W-:Y:S04]  /*3850*/  BSSY B1, `(.L_x_11898) ;  /* 0x0000038000017945 */ /* 0x000fe80003800000 */
[----:B------:R-:W-:Y:S05]  /*3860*/  @P1 BRA `(.L_x_11899) ;  /* 0x0000000000d81947 */ /* 0x000fea0003800000 */
[----:B0---4-:R0:W4:Y:S01]  /*3870*/  LDS.128 R4, [R88+0x2000] ;  /* 0x0020000058047984 */ /* 0x0111220000000c00 */
[C---:B------:R-:W-:Y:S01]  /*3880*/  LEA R10, P2, R16.reuse, R14, 0x1 ;  /* 0x0000000e100a7211 */ /* 0x040fe200078408ff */
[----:B------:R-:W-:Y:S03]  /*3890*/  BSSY B2, `(.L_x_11900) ;  /* 0x0000032000027945 */ /* 0x000fe60003800000 */
[----:B------:R-:W-:Y:S02]  /*38a0*/  LEA.HI.X R11, R16, R39, R17, 0x1, P2 ;  /* 0x00000027100b7211 */ /* 0x000fe400010f0c11 */
[----:B------:R-:W-:-:S13]  /*38b0*/  ISETP.GE.AND P2, PT, R22, R85, PT ;  /* 0x000000551600720c */ /* 0x000fda0003f46270 */
[----:B0-----:R-:W-:Y:S05]  /*38c0*/  @P2 BRA `(.L_x_11901) ;  /* 0x0000000000b82947 */ /* 0x001fea0003800000 */
[--C-:B------:R-:W-:Y:S01]  /*38d0*/  SHF.R.U64 R41, R34, 0x10, R35.reuse ;  /* 0x0000001022297819 */ /* 0x100fe20000001223 */
[----:B----4-:R-:W-:Y:S01]  /*38e0*/  IMAD.U32 R15, R7, 0x10000, RZ ;  /* 0x00010000070f7824 */ /* 0x010fe200078e00ff */
[----:B------:R-:W-:Y:S01]  /*38f0*/  SHF.R.U32.HI R38, RZ, 0x10, R35 ;  /* 0x00000010ff267819 */ /* 0x000fe20000011623 */
[----:B------:R-:W-:Y:S01]  /*3900*/  IMAD.U32 R12, R6, 0x10000, RZ ;  /* 0x00010000060c7824 */ /* 0x000fe200078e00ff */
[--C-:B------:R-:W-:Y:S02]  /*3910*/  SHF.R.U64 R35, R36, 0x10, R37.reuse ;  /* 0x0000001024237819 */ /* 0x100fe40000001225 */
        /* <DEDUP_REMOVED lines=22> */
[C---:B------:R-:W-:Y:S01]  /*3a80*/  FFMA.FTZ R36, R12.reuse, R36, -R7 ;  /* 0x000000240c247223 */ /* 0x040fe20000010807 */
[----:B------:R-:W-:Y:S01]  /*3a90*/  FFMA.FTZ R13, R12, R38, R13 ;  /* 0x000000260c0d7223 */ /* 0x000fe2000001000d */
[----:B------:R-:W-:Y:S01]  /*3aa0*/  LOP3.LUT R4, R4, 0xffff0000, RZ, 0xc0, !PT ;  /* 0xffff000004047812 */ /* 0x000fe200078ec0ff */
[C---:B------:R-:W-:Y:S01]  /*3ab0*/  FMUL.FTZ R12, R34.reuse, R95 ;  /* 0x0000005f220c7220 */ /* 0x040fe20000410000 */
[----:B------:R-:W-:Y:S01]  /*3ac0*/  FMUL.FTZ R34, R34, R93 ;  /* 0x0000005d22227220 */ /* 0x000fe20000410000 */
[C---:B------:R-:W-:Y:S01]  /*3ad0*/  FFMA.FTZ R41, R6.reuse, R35, -R41 ;  /* 0x0000002306297223 */ /* 0x040fe20000010829 */
[----:B------:R-:W-:Y:S01]  /*3ae0*/  FFMA.FTZ R40, R6, R37, R40 ;  /* 0x0000002506287223 */ /* 0x000fe20000010028 */
[C---:B------:R-:W-:Y:S01]  /*3af0*/  FFMA.FTZ R12, R15.reuse, R93, -R12 ;  /* 0x0000005d0f0c7223 */ /* 0x040fe2000001080c */
        /* <DEDUP_REMOVED lines=11> */
.L_x_11901:
[----:B------:R-:W-:Y:S05]  /*3bb0*/  BSYNC B2 ;  /* 0x0000000000027941 */ /* 0x000fea0003800000 */
.L_x_11900:
[----:B----4-:R0:W-:Y:S02]  /*3bc0*/  ST.E.128 desc[UR42][R10.64], R4 ;  /* 0x000000040a007985 */ /* 0x0101e4000c101d2a */
.L_x_11899:
[----:B------:R-:W-:Y:S05]  /*3bd0*/  BSYNC B1 ;  /* 0x0000000000017941 */ /* 0x000fea0003800000 */
.L_x_11898:
[----:B------:R-:W-:-:S13]  /*3be0*/  LOP3.LUT P2, RZ, R51, 0x2, RZ, 0xc0, !PT ;  /* 0x0000000233ff7812 */ /* 0x000fda000784c0ff */
[----:B------:R-:W-:Y:S05]  /*3bf0*/  @!P2 BRA `(.L_x_11897) ;  /* 0x0000001c00a4a947 */ /* 0x000fea0003800000 */
        /* <DEDUP_REMOVED lines=8> */
[----:B------:R-:W-:Y:S02]  /*3c80*/  SHF.R.U32.HI R32, RZ, 0x10, R33 ;  /* 0x00000010ff207819 */ /* 0x000fe40000011621 */
[--C-:B------:R-:W-:Y:S02]  /*3c90*/  SHF.R.U32.HI R12, RZ, 0x10, R9.reuse ;  /* 0x00000010ff0c7819 */ /* 0x100fe40000011609 */
[----:B------:R-:W-:Y:S02]  /*3ca0*/  PRMT R91, R91, 0x5410, R32 ;  /* 0x000054105b5b7816 */ /* 0x000fe40000000020 */
[----:B------:R-:W-:Y:S01]  /*3cb0*/  SHF.R.U64 R35, R8, 0x10, R9 ;  /* 0x0000001008237819 */ /* 0x000fe20000001209 */
[----:B------:R-:W-:Y:S01]  /*3cc0*/  IMAD.U32 R8, R6, 0x10000, RZ ;  /* 0x0001000006087824 */ /* 0x000fe200078e00ff */
[----:B------:R-:W-:Y:S01]  /*3cd0*/  PRMT R89, R89, 0x5410, R12 ;  /* 0x0000541059597816 */ /* 0x000fe2000000000c */
[----:B------:R-:W-:Y:S01]  /*3ce0*/  IMAD.U32 R33, R91, 0x10000, RZ ;  /* 0x000100005b217824 */ /* 0x000fe200078e00ff */
[----:B------:R-:W-:-:S02]  /*3cf0*/  PRMT R90, R90, 0x5410, R13 ;  /* 0x000054105a5a7816 */ /* 0x000fc4000000000d */
[----:B------:R-:W-:Y:S01]  /*3d00*/  LOP3.LUT R9, R6, 0xffff0000, RZ, 0xc0, !PT ;  /* 0xffff000006097812 */ /* 0x000fe200078ec0ff */
[----:B------:R-:W-:Y:S01]  /*3d10*/  IMAD.U32 R13, R89, 0x10000, RZ ;  /* 0x00010000590d7824 */ /* 0x000fe200078e00ff */
[----:B------:R-:W-:Y:S01]  /*3d20*/  LOP3.LUT R11, R7, 0xffff0000, RZ, 0xc0, !PT ;  /* 0xffff0000070b7812 */ /* 0x000fe200078ec0ff */
[----:B------:R-:W-:Y:S01]  /*3d30*/  IMAD.U32 R6, R5, 0x10000, RZ ;  /* 0x0001000005067824 */ /* 0x000fe200078e00ff */
[----:B------:R-:W-:Y:S01]  /*3d40*/  PRMT R74, R74, 0x5410, R35 ;  /* 0x000054104a4a7816 */ /* 0x000fe20000000023 */
[----:B------:R-:W-:Y:S01]  /*3d50*/  FMUL.FTZ R37, R9, R33 ;  /* 0x0000002109257220 */ /* 0x000fe20000410000 */
[----:B------:R-:W-:Y:S01]  /*3d60*/  LOP3.LUT R7, R5, 0xffff0000, RZ, 0xc0, !PT ;  /* 0xffff000005077812 */ /* 0x000fe200078ec0ff */
[-C--:B------:R-:W-:Y:S01]  /*3d70*/  FMUL.FTZ R9, R9, R13.reuse ;  /* 0x0000000d09097220 */ /* 0x080fe20000410000 */
[----:B------:R-:W-:Y:S01]  /*3d80*/  LOP3.LUT R32, R90, 0xffff0000, RZ, 0xc0, !PT ;  /* 0xffff00005a207812 */ /* 0x000fe200078ec0ff */
[----:B------:R-:W-:Y:S01]  /*3d90*/  IMAD.U32 R5, R4, 0x10000, RZ ;  /* 0x0001000004057824 */ /* 0x000fe200078e00ff */
[----:B------:R-:W-:Y:S01]  /*3da0*/  LOP3.LUT R12, R74, 0xffff0000, RZ, 0xc0, !PT ;  /* 0xffff00004a0c7812 */ /* 0x000fe200078ec0ff */
[----:B------:R-:W-:Y:S01]  /*3db0*/  FFMA.FTZ R37, R8, R13, -R37 ;  /* 0x0000000d08257223 */ /* 0x000fe20000010825 */
[----:B------:R-:W-:Y:S01]  /*3dc0*/  LOP3.LUT R91, R91, 0xffff0000, RZ, 0xc0, !PT ;  /* 0xffff00005b5b7812 */ /* 0x000fe200078ec0ff */
[----:B------:R-:W-:Y:S01]  /*3dd0*/  FMUL.FTZ R35, R7, R32 ;  /* 0x0000002007237220 */ /* 0x000fe20000410000 */
[----:B------:R-:W-:Y:S01]  /*3de0*/  LOP3.LUT R89, R89, 0xffff0000, RZ, 0xc0, !PT ;  /* 0xffff000059597812 */ /* 0x000fe200078ec0ff */
[-C--:B------:R-:W-:Y:S01]  /*3df0*/  FMUL.FTZ R7, R7, R12.reuse ;  /* 0x0000000c07077220 */ /* 0x080fe20000410000 */
[----:B------:R-:W-:Y:S01]  /*3e00*/  LOP3.LUT R4, R4, 0xffff0000, RZ, 0xc0, !PT ;  /* 0xffff000004047812 */ /* 0x000fe200078ec0ff */
[----:B------:R-:W-:Y:S01]  /*3e10*/  FFMA.FTZ R35, R6, R12, -R35 ;  /* 0x0000000c06237223 */ /* 0x000fe20000010823 */
[----:B------:R-:W-:Y:S01]  /*3e20*/  FFMA.FTZ R8, R8, R33, R9 ;  /* 0x0000002108087223 */ /* 0x000fe20000010009 */
[----:B------:R-:W-:-:S02]  /*3e30*/  IMAD.U32 R90, R90, 0x10000, RZ ;  /* 0x000100005a5a7824 */ /* 0x000fc400078e00ff */
[C---:B------:R-:W-:Y:S01]  /*3e40*/  FMUL.FTZ R9, R11.reuse, R91 ;  /* 0x0000005b0b097220 */ /* 0x040fe20000410000 */
[----:B------:R-:W-:Y:S02]  /*3e50*/  IMAD.U32 R74, R74, 0x10000, RZ ;  /* 0x000100004a4a7824 */ /* 0x000fe400078e00ff */
[-C--:B------:R-:W-:Y:S01]  /*3e60*/  FMUL.FTZ R12, R11, R89.reuse ;  /* 0x000000590b0c7220 */ /* 0x080fe20000410000 */
[----:B------:R-:W-:Y:S01]  /*3e70*/  FFMA.FTZ R32, R6, R32, R7 ;  /* 0x0000002006207223 */ /* 0x000fe20000010007 */
        /* <DEDUP_REMOVED lines=12> */
.L_x_11903:
[----:B------:R-:W-:Y:S05]  /*3f40*/  BSYNC B1 ;  /* 0x0000000000017941 */ /* 0x000fea0003800000 */
.L_x_11902:
[----:B----4-:R0:W-:Y:S01]  /*3f50*/  ST.E.128 desc[UR42][R14.64], R4 ;  /* 0x000000040e007985 */ /* 0x0101e2000c101d2a */
[----:B------:R-:W-:Y:S05]  /*3f60*/  BRA `(.L_x_11897) ;  /* 0x0000001800c87947 */ /* 0x000fea0003800000 */
.L_x_11879:
[-C--:B------:R-:W-:Y:S01]  /*3f70*/  ISETP.GE.AND P2, PT, R152, R82.reuse, PT ;  /* 0x000000529800720c */ /* 0x080fe20003f46270 */
[----:B------:R-:W-:Y:S01]  /*3f80*/  BSSY B1, `(.L_x_11904) ;  /* 0x0000026000017945 */ /* 0x000fe20003800000 */
[----:B------:R-:W-:Y:S02]  /*3f90*/  ISETP.GE.AND P3, PT, R187, R82, PT ;  /* 0x00000052bb00720c */ /* 0x000fe40003f66270 */
[----:B------:R-:W-:Y:S02]  /*3fa0*/  CS2R R34, SRZ ;  /* 0x0000000000227805 */ /* 0x000fe4000001ff00 */
[CC--:B------:R-:W-:Y:S02]  /*3fb0*/  ISETP.GE.OR P2, PT, R16.reuse, R85.reuse, P2 ;  /* 0x000000551000720c */ /* 0x0c0fe40001746670 */
[----:B------:R-:W-:Y:S02]  /*3fc0*/  CS2R R6, SRZ ;  /* 0x0000000000067805 */ /* 0x000fe4000001ff00 */
[----:B------:R-:W-:-:S02]  /*3fd0*/  ISETP.GE.OR P3, PT, R16, R85, P3 ;  /* 0x000000551000720c */ /* 0x000fc40001f66670 */
[----:B------:R-:W-:Y:S02]  /*3fe0*/  CS2R R4, SRZ ;  /* 0x0000000000047805 */ /* 0x000fe4000001ff00 */
[----:B------:R-:W-:Y:S02]  /*3ff0*/  CS2R R38, SRZ ;  /* 0x0000000000267805 */ /* 0x000fe4000001ff00 */
[----:B------:R-:W-:Y:S02]  /*4000*/  CS2R R32, SRZ ;  /* 0x0000000000207805 */ /* 0x000fe4000001ff00 */
[----:B------:R-:W-:Y:S02]  /*4010*/  CS2R R42, SRZ ;  /* 0x00000000002a7805 */ /* 0x000fe4000001ff00 */
[----:B------:R-:W-:Y:S01]  /*4020*/  CS2R R36, SRZ ;  /* 0x0000000000247805 */ /* 0x000fe2000001ff00 */
[----:B------:R-:W-:Y:S06]  /*4030*/  @P2 BRA `(.L_x_11905) ;  /* 0x0000000000682947 */ /* 0x000fec0003800000 */
[-C--:B------:R-:W-:Y:S01]  /*4040*/  IMAD R6, R3, R12.reuse, RZ ;  /* 0x0000000c03067224 */ /* 0x080fe200078e02ff */
[----:B------:R-:W-:Y:S01]  /*4050*/  ULDC.64 UR6, c[0x0][0x400] ;  /* 0x0001000000067ab9 */ /* 0x000fe20000000a00 */
[----:B------:R-:W-:Y:S01]  /*4060*/  IMAD.MOV.U32 R4, RZ, RZ, R16 ;  /* 0x000000ffff047224 */ /* 0x000fe200078e0010 */
[----:B------:R-:W-:Y:S01]  /*4070*/  ULDC.64 UR4, c[0x0][0x3e8] ;  /* 0x0000fa0000047ab9 */ /* 0x000fe20000000a00 */
[----:B------:R-:W-:Y:S02]  /*4080*/  IMAD.MOV.U32 R5, RZ, RZ, R17 ;  /* 0x000000ffff057224 */ /* 0x000fe400078e0011 */
[C---:B------:R-:W-:Y:S02]  /*4090*/  IMAD R7, R152.reuse, R13, R6 ;  /* 0x0000000d98077224 */ /* 0x040fe400078e0206 */
[----:B------:R-:W-:-:S04]  /*40a0*/  IMAD.WIDE.U32 R4, R152, R12, R4 ;  /* 0x0000000c98047225 */ /* 0x000fc800078e0004 */
[-C--:B------:R-:W-:Y:S02]  /*40b0*/  IMAD R6, R48, R12.reuse, RZ ;  /* 0x0000000c30067224 */ /* 0x080fe400078e02ff */
[----:B------:R-:W-:Y:S02]  /*40c0*/  IMAD.IADD R5, R7, 0x1, R5 ;  /* 0x0000000107057824 */ /* 0x000fe400078e0205 */
[C---:B------:R-:W-:Y:S02]  /*40d0*/  IMAD R7, R2.reuse, R13, R6 ;  /* 0x0000000d02077224 */ /* 0x040fe400078e0206 */
[----:B------:R-:W-:-:S04]  /*40e0*/  IMAD.WIDE.U32 R4, R2, R12, R4 ;  /* 0x0000000c02047225 */ /* 0x000fc800078e0004 */
[----:B------:R-:W-:Y:S02]  /*40f0*/  IMAD.IADD R5, R7, 0x1, R5 ;  /* 0x0000000107057824 */ /* 0x000fe400078e0205 */
[----:B------:R-:W-:Y:S02]  /*4100*/  IMAD R37, R72, 0x60, RZ ;  /* 0x0000006048257824 */ /* 0x000fe400078e02ff */
[----:B------:R-:W-:-:S04]  /*4110*/  IMAD.WIDE.U32 R6, R74, 0x60, R4 ;  /* 0x000000604a067825 */ /* 0x000fc800078e0004 */
[----:B------:R-:W-:Y:S01]  /*4120*/  IMAD.MOV.U32 R4, RZ, RZ, R30 ;  /* 0x000000ffff047224 */ /* 0x000fe200078e001e */
[----:B------:R-:W-:Y:S01]  /*4130*/  LEA R36, P2, R6, UR6, 0x1 ;  /* 0x0000000606247c11 */ /* 0x000fe2000f8408ff */
[----:B------:R-:W-:Y:S02]  /*4140*/  IMAD.MOV.U32 R5, RZ, RZ, R58 ;  /* 0x000000ffff057224 */ /* 0x000fe400078e003a */
[----:B------:R-:W-:Y:S02]  /*4150*/  IMAD.IADD R7, R37, 0x1, R7 ;  /* 0x0000000125077824 */ /* 0x000fe400078e0207 */
[----:B------:R-:W-:Y:S02]  /*4160*/  IMAD R9, R87, 0x60, RZ ;  /* 0x0000006057097824 */ /* 0x000fe400078e02ff */
[----:B------:R-:W-:Y:S01]  /*4170*/  IMAD.WIDE.U32 R4, R14, 0x60, R4 ;  /* 0x000000600e047825 */ /* 0x000fe200078e0004 */
[----:B------:R-:W-:-:S03]  /*4180*/  LEA.HI.X R37, R6, UR7, R7, 0x1, P2 ;  /* 0x0000000706257c11 */ /* 0x000fc600090f0c07 */
[----:B------:R-:W-:Y:S01]  /*4190*/  IMAD.IADD R5, R9, 0x1, R5 ;  /* 0x0000000109057824 */ /* 0x000fe200078e0205 */
[C---:B------:R-:W-:Y:S02]  /*41a0*/  LEA R6, P2, R4.reuse, UR4, 0x1 ;  /* 0x0000000404067c11 */ /* 0x040fe4000f8408ff */
[----:B------:R-:W5:Y:S02]  /*41b0*/  LDG.E.128 R36, desc[UR42][R36.64] ;  /* 0x0000002a24247981 */ /* 0x000f64000c1e1d00 */
[----:B------:R-:W-:-:S06]  /*41c0*/  LEA.HI.X R7, R4, UR5, R5, 0x1, P2 ;  /* 0x0000000504077c11 */ /* 0x000fcc00090f0c05 */
[----:B------:R-:W5:Y:S03]  /*41d0*/  LDG.E.128 R4, desc[UR42][R6.64] ;  /* 0x0000002a06047981 */ /* 0x000f66000c1e1d00 */
.L_x_11905:
[----:B------:R-:W-:Y:S05]  /*41e0*/  BSYNC B1 ;  /* 0x0000000000017941 */ /* 0x000fea0003800000 */
.L_x_11904:
[----:B------:R-:W-:Y:S01]  /*41f0*/  BSSY B1, `(.L_x_11906) ;  /* 0x0000023000017945 */ /* 0x000fe20003800000 */
[----:B-----5:R-:W-:Y:S01]  /*4200*/  IMAD.MOV.U32 R76, RZ, RZ, R6 ;  /* 0x000000ffff4c7224 */ /* 0x020fe200078e0006 */
[----:B------:R-:W-:Y:S01]  /*4210*/  CS2R R40, SRZ ;  /* 0x0000000000287805 */ /* 0x000fe2000001ff00 */
[----:B------:R-:W-:Y:S01]  /*4220*/  IMAD.MOV.U32 R77, RZ, RZ, R7 ;  /* 0x000000ffff4d7224 */ /* 0x000fe200078e0007 */
[----:B------:R-:W-:Y:S06]  /*4230*/  @P3 BRA `(.L_x_11907) ;  /* 0x0000000000783947 */ /* 0x000fec0003800000 */
[C---:B------:R-:W-:Y:S01]  /*4240*/  SHF.L.U64.HI R9, R10.reuse, 0x6, R11 ;  /* 0x000000060a097819 */ /* 0x040fe2000001020b */
[----:B------:R-:W-:Y:S01]  /*4250*/  IMAD.SHL.U32 R8, R10, 0x40, RZ ;  /* 0x000000400a087824 */ /* 0x000fe200078e00ff */
[----:B------:R-:W-:Y:S01]  /*4260*/  SHF.L.U64.HI R33, R12, 0x6, R13 ;  /* 0x000000060c217819 */ /* 0x000fe2000001020d */
[-C--:B------:R-:W-:Y:S01]  /*4270*/  IMAD R15, R3, R12.reuse, RZ ;  /* 0x0000000c030f7224 */ /* 0x080fe200078e02ff */
[----:B------:R-:W-:Y:S01]  /*4280*/  ULDC.64 UR4, c[0x0][0x3e8] ;  /* 0x0000fa0000047ab9 */ /* 0x000fe20000000a00 */
[----:B------:R-:W-:Y:S01]  /*4290*/  IMAD.MOV.U32 R10, RZ, RZ, R16 ;  /* 0x000000ffff0a7224 */ /* 0x000fe200078e0010 */
[----:B------:R-:W-:Y:S01]  /*42a0*/  ULDC.64 UR6, c[0x0][0x400] ;  /* 0x0001000000067ab9 */ /* 0x000fe20000000a00 */
[----:B------:R-:W-:Y:S02]  /*42b0*/  IMAD.MOV.U32 R11, RZ, RZ, R17 ;  /* 0x000000ffff0b7224 */ /* 0x000fe400078e0011 */
[C---:B------:R-:W-:Y:S02]  /*42c0*/  IMAD R15, R152.reuse, R13, R15 ;  /* 0x0000000d980f7224 */ /* 0x040fe400078e020f */
[----:B------:R-:W-:-:S04]  /*42d0*/  IMAD.WIDE.U32 R10, R152, R12, R10 ;  /* 0x0000000c980a7225 */ /* 0x000fc800078e000a */
[----:B------:R-:W-:Y:S02]  /*42e0*/  IMAD.SHL.U32 R32, R12, 0x40, RZ ;  /* 0x000000400c207824 */ /* 0x000fe400078e00ff */
[----:B------:R-:W-:Y:S02]  /*42f0*/  IMAD.IADD R11, R15, 0x1, R11 ;  /* 0x000000010f0b7824 */ /* 0x000fe400078e020b */
[----:B------:R-:W-:-:S04]  /*4300*/  IMAD.WIDE.U32 R8, R14, 0x60, R8 ;  /* 0x000000600e087825 */ /* 0x000fc800078e0008 */
[----:B------:R-:W-:Y:S01]  /*4310*/  IMAD.WIDE.U32 R32, R74, 0x60, R32 ;  /* 0x000000604a207825 */ /* 0x000fe200078e0020 */
[----:B------:R-:W-:-:S03]  /*4320*/  IADD3 R14, P2, R30, R8, RZ ;  /* 0x000000081e0e7210 */ /* 0x000fc60007f5e0ff */
[----:B------:R-:W-:Y:S02]  /*4330*/  IMAD R15, R72, 0x60, RZ ;  /* 0x00000060480f7824 */ /* 0x000fe400078e02ff */
[-C--:B------:R-:W-:Y:S02]  /*4340*/  IMAD R34, R48, R12.reuse, RZ ;  /* 0x0000000c30227224 */ /* 0x080fe400078e02ff */
[----:B------:R-:W-:-:S04]  /*4350*/  IMAD.WIDE.U32 R10, R2, R12, R10 ;  /* 0x0000000c020a7225 */ /* 0x000fc800078e000a */
[----:B------:R-:W-:Y:S01]  /*4360*/  IMAD R87, R87, 0x60, RZ ;  /* 0x0000006057577824 */ /* 0x000fe200078e02ff */
[----:B------:R-:W-:Y:S01]  /*4370*/  IADD3 R8, P3, R32, R10, RZ ;  /* 0x0000000a20087210 */ /* 0x000fe20007f7e0ff */
[----:B------:R-:W-:Y:S02]  /*4380*/  IMAD R34, R2, R13, R34 ;  /* 0x0000000d02227224 */ /* 0x000fe400078e0222 */
[----:B------:R-:W-:Y:S01]  /*4390*/  IMAD.IADD R15, R15, 0x1, R33 ;  /* 0x000000010f0f7824 */ /* 0x000fe200078e0221 */
[----:B------:R-:W-:Y:S02]  /*43a0*/  IADD3.X R9, R58, R87, R9, P2, !PT ;  /* 0x000000573a097210 */ /* 0x000fe400017fe409 */
[----:B------:R-:W-:Y:S02]  /*43b0*/  LEA R32, P2, R14, UR4, 0x1 ;  /* 0x000000040e207c11 */ /* 0x000fe4000f8408ff */
[----:B------:R-:W-:Y:S02]  /*43c0*/  IADD3.X R11, R15, R34, R11, P3, !PT ;  /* 0x000000220f0b7210 */ /* 0x000fe40001ffe40b */
[----:B------:R-:W-:-:S02]  /*43d0*/  LEA R40, P3, R8, UR6, 0x1 ;  /* 0x0000000608287c11 */ /* 0x000fc4000f8608ff */
[----:B------:R-:W-:Y:S02]  /*43e0*/  LEA.HI.X R33, R14, UR5, R9, 0x1, P2 ;  /* 0x000000050e217c11 */ /* 0x000fe400090f0c09 */
[----:B------:R-:W-:-:S04]  /*43f0*/  LEA.HI.X R41, R8, UR7, R11, 0x1, P3 ;  /* 0x0000000708297c11 */ /* 0x000fc800098f0c0b */
[----:B------:R-:W5:Y:S04]  /*4400*/  LDG.E.128 R32, desc[UR42][R32.64] ;  /* 0x0000002a20207981 */ /* 0x000f68000c1e1d00 */
[----:B------:R-:W5:Y:S02]  /*4410*/  LDG.E.128 R40, desc[UR42][R40.64] ;  /* 0x0000002a28287981 */ /* 0x000f64000c1e1d00 */
.L_x_11907:
[----:B------:R-:W-:Y:S05]  /*4420*/  BSYNC B1 ;  /* 0x0000000000017941 */ /* 0x000fea0003800000 */
.L_x_11906:
[----:B------:R-:W-:Y:S01]  /*4430*/  IMAD.MOV.U32 R8, RZ, RZ, R4 ;  /* 0x000000ffff087224 */ /* 0x000fe200078e0004 */
        /* <DEDUP_REMOVED lines=28> */
[----:B------:R-:W-:Y:S02]  /*4600*/  PRMT R92, R9, 0x7610, R92 ;  /* 0x00007610095c7816 */ /* 0x000fe4000000005c */
[----:B------:R-:W-:Y:S02]  /*4610*/  PRMT R93, R10, 0x7610, R93 ;  /* 0x000076100a5d7816 */ /* 0x000fe4000000005d */
[----:B------:R-:W-:Y:S01]  /*4620*/  PRMT R94, R11, 0x7610, R94 ;  /* 0x000076100b5e7816 */ /* 0x000fe2000000005e */
[----:B------:R-:W-:Y:S06]  /*4630*/  @!P3 BRA `(.L_x_11908) ;  /* 0x000000000004b947 */ /* 0x000fec0003800000 */
[----:B------:R-:W-:Y:S01]  /*4640*/  BPT.TRAP 0x1 ;  /* 0x000000040000795c */ /* 0x000fe20000300000 */
.L_x_11908:
[----:B------:R-:W-:Y:S01]  /*4650*/  IMAD R72, R19, 0x8, R148 ;  /* 0x0000000813487824 */ /* 0x000fe200078e0294 */
[----:B------:R-:W-:Y:S01]  /*4660*/  SHF.L.U32 R87, R154, 0x1f, RZ ;  /* 0x0000001f9a577819 */ /* 0x000fe200000006ff */
[----:B------:R-:W-:Y:S03]  /*4670*/  BSSY B1, `(.L_x_11909) ;  /* 0x0000003000017945 */ /* 0x000fe60003800000 */
[----:B------:R-:W0:Y:S02]  /*4680*/  SYNCS.PHASECHK.TRANS64.TRYWAIT P4, [R72+URZ+0x22890], R87 ;  /* 0x02289057480075a7 */ /* 0x000e24000808017f */
[----:B0-----:R-:W-:Y:S05]  /*4690*/  @!P4 BRA `(.L_x_11910) ;  /* 0x000002540020c947 */ /* 0x001fea0003800000 */
.L_x_12238:
[----:B------:R-:W-:Y:S05]  /*46a0*/  BSYNC B1 ;  /* 0x0000000000017941 */ /* 0x000fea0003800000 */
.L_x_11909:
[----:B------:R-:W-:-:S03]  /*46b0*/  UMOV UR4, 0xffffffff ;  /* 0xffffffff00047882 */ /* 0x000fc60000000000 */
[----:B------:R-:W-:Y:S05]  /*46c0*/  BRA.DIV UR4, `(.L_x_11911) ;  /* 0x0000025604287947 */ /* 0x000fea000b800000 */
[----:B------:R1:W2:Y:S04]  /*46d0*/  SHFL.IDX PT, R77, R84, RZ, 0x1c1f ;  /* 0x001c1fff544d7589 */ /* 0x0002a800000e0000 */
[----:B------:R1:W3:Y:S02]  /*46e0*/  SHFL.IDX PT, R76, R83, RZ, 0x1c1f ;  /* 0x001c1fff534c7589 */ /* 0x0002e400000e0000 */
.L_x_12242:
[----:B------:R-:W-:Y:S01]  /*46f0*/  ISETP.GE.OR P4, PT, R152, R82, P1 ;  /* 0x000000529800720c */ /* 0x000fe20000f86670 */
[----:B------:R-:W-:Y:S01]  /*4700*/  BSSY B1, `(.L_x_11912) ;  /* 0x0000078000017945 */ /* 0x000fe20003800000 */
[----:B------:R-:W-:-:S11]  /*4710*/  IMAD.SHL.U32 R85, R85, 0x2, RZ ;  /* 0x0000000255557824 */ /* 0x000fd600078e00ff */
[----:B------:R-:W-:Y:S05]  /*4720*/  @P4 BRA `(.L_x_11913) ;  /* 0x0000000400d44947 */ /* 0x000fea0003800000 */
[----:B------:R-:W4:Y:S01]  /*4730*/  LDC R96, c[0x0][0x2f4] ;  /* 0x0000bd00ff607b82 */ /* 0x000f220000000800 */
[C---:B---3--:R-:W-:Y:S01]  /*4740*/  LEA R74, P4, R61.reuse, R76, 0x1 ;  /* 0x0000004c3d4a7211 */ /* 0x048fe200078808ff */
[----:B------:R-:W-:Y:S03]  /*4750*/  BSSY B2, `(.L_x_11914) ;  /* 0x000006e000027945 */ /* 0x000fe60003800000 */
[----:B--2---:R-:W-:Y:S01]  /*4760*/  LEA.HI.X R75, R61, R77, R62, 0x1, P4 ;  /* 0x0000004d3d4b7211 */ /* 0x004fe200020f0c3e */
[----:B----4-:R-:W-:-:S05]  /*4770*/  IMAD.IADD R8, R96, 0x1, -R85 ;  /* 0x0000000160087824 */ /* 0x010fca00078e0a55 */
[----:B------:R-:W-:-:S04]  /*4780*/  SEL R8, R85, R8, !P0 ;  /* 0x0000000855087207 */ /* 0x000fc80004000000 */
[----:B------:R-:W-:-:S04]  /*4790*/  SHF.R.S32.HI R9, RZ, 0x1f, R8 ;  /* 0x0000001fff097819 */ /* 0x000fc80000011408 */
[----:B------:R-:W-:-:S04]  /*47a0*/  LEA.HI R9, R9, R8, RZ, 0x4 ;  /* 0x0000000809097211 */ /* 0x000fc800078f20ff */
[----:B------:R-:W-:-:S05]  /*47b0*/  LEA.HI.SX32 R9, R9, R60, 0x1c ;  /* 0x0000003c09097211 */ /* 0x000fca00078fe2ff */
[----:B------:R-:W-:-:S05]  /*47c0*/  IMAD.SHL.U32 R95, R9, 0x8, RZ ;  /* 0x00000008095f7824 */ /* 0x000fca00078e00ff */
[----:B------:R-:W-:-:S04]  /*47d0*/  LOP3.LUT R8, R201, 0x38, R95, 0xf8, !PT ;  /* 0x00000038c9087812 */ /* 0x000fc800078ef85f */
        /* <DEDUP_REMOVED lines=11> */
[----:B------:R-:W-:Y:S01]  /*4890*/  SHF.R.U64 R97, R4, 0x10, R5 ;  /* 0x0000001004617819 */ /* 0x000fe20000001205 */
[----:B--2---:R-:W-:Y:S01]  /*48a0*/  IMAD.U32 R5, R9, 0x10000, RZ ;  /* 0x0001000009057824 */ /* 0x004fe200078e00ff */
[----:B------:R-:W-:Y:S01]  /*48b0*/  SHF.R.U32.HI R101, RZ, 0x10, R7 ;  /* 0x00000010ff657819 */ /* 0x000fe20000011607 */
[----:B------:R-:W-:Y:S01]  /*48c0*/  IMAD.U32 R4, R8, 0x10000, RZ ;  /* 0x0001000008047824 */ /* 0x000fe200078e00ff */
[----:B------:R-:W-:Y:S02]  /*48d0*/  PRMT R98, R88, 0x5432, R98 ;  /* 0x0000543258627816 */ /* 0x000fe40000000062 */
[----:B------:R-:W-:-:S02]  /*48e0*/  PRMT R103, R108, 0x5410, R103 ;  /* 0x000054106c677816 */ /* 0x000fc40000000067 */
[----:B------:R-:W-:Y:S01]  /*48f0*/  SHF.R.U64 R102, R36, 0x10, R37 ;  /* 0x0000001024667819 */ /* 0x000fe20000001225 */
[----:B---3--:R-:W-:Y:S01]  /*4900*/  IMAD.U32 R36, R13, 0x10000, RZ ;  /* 0x000100000d247824 */ /* 0x008fe200078e00ff */
[----:B------:R-:W-:Y:S01]  /*4910*/  PRMT R97, R104, 0x5410, R97 ;  /* 0x0000541068617816 */ /* 0x000fe20000000061 */
[----:B------:R-:W-:Y:S01]  /*4920*/  IMAD.U32 R104, R103, 0x10000, RZ ;  /* 0x0001000067687824 */ /* 0x000fe200078e00ff */
[----:B------:R-:W-:Y:S01]  /*4930*/  PRMT R101, R99, 0x5410, R101 ;  /* 0x0000541063657816 */ /* 0x000fe20000000065 */
[----:B------:R-:W-:Y:S01]  /*4940*/  IMAD.U32 R99, R98, 0x10000, RZ ;  /* 0x0001000062637824 */ /* 0x000fe200078e00ff */
[----:B------:R-:W-:Y:S01]  /*4950*/  SHF.R.U32.HI R106, RZ, 0x10, R39 ;  /* 0x00000010ff6a7819 */ /* 0x000fe20000011627 */
[CC--:B------:R-:W-:Y:S01]  /*4960*/  FMUL.FTZ R108, R36.reuse, R104.reuse ;  /* 0x00000068246c7220 */ /* 0x0c0fe20000410000 */
[----:B------:R-:W-:Y:S01]  /*4970*/  LOP3.LUT R37, R13, 0xffff0000, RZ, 0xc0, !PT ;  /* 0xffff00000d257812 */ /* 0x000fe200078ec0ff */
[-C--:B------:R-:W-:Y:S01]  /*4980*/  FMUL.FTZ R110, R36, R99.reuse ;  /* 0x00000063246e7220 */ /* 0x080fe20000410000 */
[----:B------:R-:W-:Y:S01]  /*4990*/  LOP3.LUT R103, R103, 0xffff0000, RZ, 0xc0, !PT ;  /* 0xffff000067677812 */ /* 0x000fe200078ec0ff */
[----:B------:R-:W-:Y:S01]  /*49a0*/  FFMA.FTZ R108, R5, R99, -R108 ;  /* 0x00000063056c7223 */ /* 0x000fe2000001086c */
[----:B------:R-:W-:Y:S01]  /*49b0*/  PRMT R106, R89, 0x5432, R106 ;  /* 0x00005432596a7816 */ /* 0x000fe2000000006a */
[----:B------:R-:W-:Y:S01]  /*49c0*/  FFMA.FTZ R110, R5, R104, R110 ;  /* 0x00000068056e7223 */ /* 0x000fe2000001006e */
[----:B------:R-:W-:Y:S01]  /*49d0*/  SHF.R.U64 R100, R6, 0x10, R7 ;  /* 0x0000001006647819 */ /* 0x000fe20000001207 */
[----:B------:R-:W-:Y:S01]  /*49e0*/  FMUL.FTZ R99, R37, R103 ;  /* 0x0000006725637220 */ /* 0x000fe20000410000 */
[----:B------:R-:W-:Y:S01]  /*49f0*/  LOP3.LUT R98, R98, 0xffff0000, RZ, 0xc0, !PT ;  /* 0xffff000062627812 */ /* 0x000fe200078ec0ff */
[----:B------:R-:W-:Y:S01]  /*4a00*/  IMAD.U32 R5, R101, 0x10000, RZ ;  /* 0x0001000065057824 */ /* 0x000fe200078e00ff */
[----:B------:R-:W-:Y:S01]  /*4a10*/  SHF.R.U64 R105, R38, 0x10, R39 ;  /* 0x0000001026697819 */ /* 0x000fe20000001227 */
[----:B------:R-:W-:Y:S01]  /*4a20*/  IMAD.U32 R38, R15, 0x10000, RZ ;  /* 0x000100000f267824 */ /* 0x000fe200078e00ff */
[----:B------:R-:W-:Y:S01]  /*4a30*/  LOP3.LUT R6, R9, 0xffff0000, RZ, 0xc0, !PT ;  /* 0xffff000009067812 */ /* 0x000fe200078ec0ff */
[----:B------:R-:W-:Y:S01]  /*4a40*/  IMAD.U32 R36, R106, 0x10000, RZ ;  /* 0x000100006a247824 */ /* 0x000fe200078e00ff */
[----:B------:R-:W-:Y:S01]  /*4a50*/  PRMT R105, R107, 0x5410, R105 ;  /* 0x000054106b697816 */ /* 0x000fe20000000069 */
[-C--:B------:R-:W-:Y:S01]  /*4a60*/  FMUL.FTZ R37, R37, R98.reuse ;  /* 0x0000006225257220 */ /* 0x080fe20000410000 */
[----:B------:R-:W-:Y:S01]  /*4a70*/  IMAD.U32 R9, R11, 0x10000, RZ ;  /* 0x000100000b097824 */ /* 0x000fe200078e00ff */
[----:B------:R-:W-:Y:S01]  /*4a80*/  LOP3.LUT R39, R15, 0xffff0000, RZ, 0xc0, !PT ;  /* 0xffff00000f277812 */ /* 0x000fe200078ec0ff */
[----:B------:R-:W-:Y:S01]  /*4a90*/  FFMA.FTZ R99, R6, R98, -R99 ;  /* 0x0000006206637223 */ /* 0x000fe20000010863 */
[----:B------:R-:W-:Y:S01]  /*4aa0*/  LOP3.LUT R106, R106, 0xffff0000, RZ, 0xc0, !PT ;  /* 0xffff00006a6a7812 */ /* 0x000fe200078ec0ff */
[C---:B------:R-:W-:Y:S01]  /*4ab0*/  FMUL.FTZ R107, R38.reuse, R5 ;  /* 0x00000005266b7220 */ /* 0x040fe20000410000 */
[-C--:B------:R-:W-:Y:S01]  /*4ac0*/  FMUL.FTZ R98, R38, R36.reuse ;  /* 0x0000002426627220 */ /* 0x080fe20000410000 */
[----:B------:R-:W-:Y:S01]  /*4ad0*/  PRMT R102, R90, 0x5432, R102 ;  /* 0x000054325a667816 */ /* 0x000fe20000000066 */
[----:B------:R-:W-:Y:S01]  /*4ae0*/  FFMA.FTZ R103, R6, R103, R37 ;  /* 0x0000006706677223 */ /* 0x000fe20000010025 */
[----:B------:R-:W-:Y:S01]  /*4af0*/  LOP3.LUT R11, R11, 0xffff0000, RZ, 0xc0, !PT ;  /* 0xffff00000b0b7812 */ /* 0x000fe200078ec0ff */
[----:B------:R-:W-:Y:S01]  /*4b00*/  FFMA.FTZ R107, R9, R36, R107 ;  /* 0x00000024096b7223 */ /* 0x000fe2000001006b */
[----:B------:R-:W-:Y:S01]  /*4b10*/  LOP3.LUT R6, R101, 0xffff0000, RZ, 0xc0, !PT ;  /* 0xffff000065067812 */ /* 0x000fe200078ec0ff */
[----:B------:R-:W-:Y:S01]  /*4b20*/  FFMA.FTZ R98, R9, R5, -R98 ;  /* 0x0000000509627223 */ /* 0x000fe20000010862 */
[----:B------:R-:W-:Y:S01]  /*4b30*/  FMUL.FTZ R36, R39, R106 ;  /* 0x0000006a27247220 */ /* 0x000fe20000410000 */
[C---:B------:R-:W-:Y:S01]  /*4b40*/  IMAD.U32 R13, R12.reuse, 0x10000, RZ ;  /* 0x000100000c0d7824 */ /* 0x040fe200078e00ff */
[----:B------:R-:W-:Y:S01]  /*4b50*/  LOP3.LUT R12, R12, 0xffff0000, RZ, 0xc0, !PT ;  /* 0xffff00000c0c7812 */ /* 0x000fe200078ec0ff */
[----:B------:R-:W-:-:S02]  /*4b60*/  IMAD.U32 R5, R97, 0x10000, RZ ;  /* 0x0001000061057824 */ /* 0x000fc400078e00ff */
[-C--:B------:R-:W-:Y:S01]  /*4b70*/  FMUL.FTZ R38, R39, R6.reuse ;  /* 0x0000000627267220 */ /* 0x080fe20000410000 */
[C---:B------:R-:W-:Y:S02]  /*4b80*/  IMAD.U32 R9, R102.reuse, 0x10000, RZ ;  /* 0x0001000066097824 */ /* 0x040fe400078e00ff */
[----:B------:R-:W-:Y:S01]  /*4b90*/  FFMA.FTZ R101, R11, R6, -R36 ;  /* 0x000000060b657223 */ /* 0x000fe20000010824 */
[C---:B------:R-:W-:Y:S01]  /*4ba0*/  FMUL.FTZ R6, R13.reuse, R5 ;  /* 0x000000050d067220 */ /* 0x040fe20000410000 */
[----:B------:R-:W-:Y:S01]  /*4bb0*/  LOP3.LUT R37, R102, 0xffff0000, RZ, 0xc0, !PT ;  /* 0xffff000066257812 */ /* 0x000fe200078ec0ff */
[-C--:B------:R-:W-:Y:S01]  /*4bc0*/  FMUL.FTZ R39, R13, R9.reuse ;  /* 0x000000090d277220 */ /* 0x080fe20000410000 */
[----:B------:R-:W-:Y:S01]  /*4bd0*/  PRMT R100, R86, 0x5432, R100 ;  /* 0x0000543256647816 */ /* 0x000fe20000000064 */
[----:B------:R-:W-:Y:S01]  /*4be0*/  FFMA.FTZ R9, R4, R9, R6 ;  /* 0x0000000904097223 */ /* 0x000fe20000010006 */
[----:B------:R-:W-:Y:S01]  /*4bf0*/  LOP3.LUT R97, R97, 0xffff0000, RZ, 0xc0, !PT ;  /* 0xffff000061617812 */ /* 0x000fe200078ec0ff */
[----:B------:R-:W-:Y:S01]  /*4c00*/  IMAD.U32 R15, R14, 0x10000, RZ ;  /* 0x000100000e0f7824 */ /* 0x000fe200078e00ff */
[----:B------:R-:W-:Y:S01]  /*4c10*/  LOP3.LUT R8, R8, 0xffff0000, RZ, 0xc0, !PT ;  /* 0xffff000008087812 */ /* 0x000fe200078ec0ff */
[----:B------:R-:W-:Y:S01]  /*4c20*/  FFMA.FTZ R38, R11, R106, R38 ;  /* 0x0000006a0b267223 */ /* 0x000fe20000010026 */
[C---:B------:R-:W-:Y:S01]  /*4c30*/  IMAD.U32 R6, R105.reuse, 0x10000, RZ ;  /* 0x0001000069067824 */ /* 0x040fe200078e00ff */
[----:B------:R-:W-:Y:S01]  /*4c40*/  LOP3.LUT R14, R14, 0xffff0000, RZ, 0xc0, !PT ;  /* 0xffff00000e0e7812 */ /* 0x000fe200078ec0ff */
[----:B------:R-:W-:Y:S01]  /*4c50*/  FMUL.FTZ R11, R12, R37 ;  /* 0x000000250c0b7220 */ /* 0x000fe20000410000 */
[----:B------:R-:W-:Y:S01]  /*4c60*/  FFMA.FTZ R39, R4, R5, -R39 ;  /* 0x0000000504277223 */ /* 0x000fe20000010827 */
[----:B------:R-:W-:Y:S01]  /*4c70*/  LOP3.LUT R105, R105, 0xffff0000, RZ, 0xc0, !PT ;  /* 0xffff000069697812 */ /* 0x000fe200078ec0ff */
[C---:B------:R-:W-:Y:S01]  /*4c80*/  IMAD.U32 R4, R100.reuse, 0x10000, RZ ;  /* 0x0001000064047824 */ /* 0x040fe200078e00ff */
[----:B------:R-:W-:Y:S01]  /*4c90*/  LOP3.LUT R5, R100, 0xffff0000, RZ, 0xc0, !PT ;  /* 0xffff000064057812 */ /* 0x000fe200078ec0ff */
[----:B------:R-:W-:Y:S01]  /*4ca0*/  FMUL.FTZ R13, R12, R97 ;  /* 0x000000610c0d7220 */ /* 0x000fe20000410000 */
[----:B------:R-:W-:-:S02]  /*4cb0*/  IMAD.U32 R7, R10, 0x10000, RZ ;  /* 0x000100000a077824 */ /* 0x000fc400078e00ff */
        /* <DEDUP_REMOVED lines=23> */
.L_x_11915:
[----:B------:R-:W-:Y:S05]  /*4e30*/  BSYNC B2 ;  /* 0x0000000000027941 */ /* 0x000fea0003800000 */
.L_x_11914:
[----:B------:R-:W-:Y:S01]  /*4e40*/  ISETP.GE.AND P4, PT, R95, R96, PT ;  /* 0x000000605f00720c */ /* 0x000fe20003f86270 */
[----:B--2---:R4:W-:-:S12]  /*4e50*/  ST.E.128 desc[UR42][R74.64], R8 ;  /* 0x000000084a007985 */ /* 0x0049d8000c101d2a */
[----:B------:R-:W-:-:S05]  /*4e60*/  @!P4 IMAD.WIDE R76, R95, 0x2, R76 ;  /* 0x000000025f4cc825 */ /* 0x000fca00078e024c */
[----:B---3--:R4:W-:Y:S02]  /*4e70*/  @!P4 ST.E.128 desc[UR42][R76.64], R12 ;  /* 0x0000000c4c00c985 */ /* 0x0089e4000c101d2a */
.L_x_11913:
[----:B------:R-:W-:Y:S05]  /*4e80*/  BSYNC B1 ;  /* 0x0000000000017941 */ /* 0x000fea0003800000 */
.L_x_11912:
[----:B------:R-:W-:-:S03]  /*4e90*/  UMOV UR4, 0xffffffff ;  /* 0xffffffff00047882 */ /* 0x000fc60000000000 */
[----:B------:R-:W-:Y:S05]  /*4ea0*/  BRA.DIV UR4, `(.L_x_11916) ;  /* 0x0000024e047c7947 */ /* 0x000fea000b800000 */
[----:B------:R0:W0:Y:S04]  /*4eb0*/  SHFL.IDX PT, R37, R84, 0x1, 0x1c1f ;  /* 0x003c1f0054257f89 */ /* 0x00002800000e0000 */
[----:B----4-:R4:W0:Y:S02]  /*4ec0*/  SHFL.IDX PT, R14, R83, 0x1, 0x1c1f ;  /* 0x003c1f00530e7f89 */ /* 0x01082400000e0000 */
.L_x_12246:
[----:B------:R-:W-:-:S13]  /*4ed0*/  ISETP.GE.OR P4, PT, R187, R82, P1 ;  /* 0x00000052bb00720c */ /* 0x000fda0000f86670 */
[----:B------:R-:W-:Y:S05]  /*4ee0*/  @P4 BRA `(.L_x_11897) ;  /* 0x0000000800e84947 */ /* 0x000fea0003800000 */
[----:B------:R-:W5:Y:S01]  /*4ef0*/  LDC R36, c[0x0][0x2f4] ;  /* 0x0000bd00ff247b82 */ /* 0x000f620000000800 */
[C---:B0-----:R-:W-:Y:S01]  /*4f00*/  LEA R12, P4, R61.reuse, R14, 0x1 ;  /* 0x0000000e3d0c7211 */ /* 0x041fe200078808ff */
[----:B------:R-:W-:Y:S03]  /*4f10*/  BSSY B1, `(.L_x_11917) ;  /* 0x000006c000017945 */ /* 0x000fe60003800000 */
[----:B------:R-:W-:Y:S01]  /*4f20*/  LEA.HI.X R13, R61, R37, R62, 0x1, P4 ;  /* 0x000000253d0d7211 */ /* 0x000fe200020f0c3e */
[----:B-----5:R-:W-:-:S05]  /*4f30*/  @P0 IMAD.IADD R85, R36, 0x1, -R85 ;  /* 0x0000000124550824 */ /* 0x020fca00078e0a55 */
[----:B------:R-:W-:-:S04]  /*4f40*/  SHF.R.S32.HI R4, RZ, 0x1f, R85 ;  /* 0x0000001fff047819 */ /* 0x000fc80000011455 */
[----:B------:R-:W-:-:S04]  /*4f50*/  LEA.HI R85, R4, R85, RZ, 0x4 ;  /* 0x0000005504557211 */ /* 0x000fc800078f20ff */
[----:B------:R-:W-:-:S05]  /*4f60*/  LEA.HI.SX32 R15, R85, R60, 0x1c ;  /* 0x0000003c550f7211 */ /* 0x000fca00078fe2ff */
[----:B------:R-:W-:-:S05]  /*4f70*/  IMAD.SHL.U32 R15, R15, 0x8, RZ ;  /* 0x000000080f0f7824 */ /* 0x000fca00078e00ff */
[----:B------:R-:W-:-:S04]  /*4f80*/  LOP3.LUT R5, R202, 0x38, R15, 0xf8, !PT ;  /* 0x00000038ca057812 */ /* 0x000fc800078ef80f */
[----:B------:R-:W-:Y:S01]  /*4f90*/  LOP3.LUT R4, R5, R206, RZ, 0x3c, !PT ;  /* 0x000000ce05047212 */ /* 0x000fe200078e3cff */
[----:B------:R-:W-:-:S04]  /*4fa0*/  IMAD R5, R19, 0x1800, R64 ;  /* 0x0000180013057824 */ /* 0x000fc800078e0240 */
[----:B------:R-:W-:Y:S02]  /*4fb0*/  IMAD.IADD R4, R207, 0x1, R4 ;  /* 0x00000001cf047824 */ /* 0x000fe400078e0204 */
[----:B------:R-:W-:Y:S02]  /*4fc0*/  IMAD R5, R5, 0x2, R148 ;  /* 0x0000000205057824 */ /* 0x000fe400078e0294 */
[----:B------:R-:W-:-:S04]  /*4fd0*/  IMAD R7, R19, 0x1800, R4 ;  /* 0x0000180013077824 */ /* 0x000fc800078e0204 */
[----:B------:R-:W-:Y:S02]  /*4fe0*/  IMAD R8, R7, 0x2, R148 ;  /* 0x0000000207087824 */ /* 0x000fe400078e0294 */
[----:B------:R-:W0:Y:S04]  /*4ff0*/  LDS.128 R4, [R5+0x1c400] ;  /* 0x01c4000005047984 */ /* 0x000e280000000c00 */
[----:B------:R-:W0:Y:S01]  /*5000*/  LDS.128 R8, [R8+0x1c400] ;  /* 0x01c4000008087984 */ /* 0x000e220000000c00 */
[----:B------:R-:W-:Y:S05]  /*5010*/  @P2 BRA `(.L_x_11918) ;  /* 0x00000004006c2947 */ /* 0x000fea0003800000 */
[----:B------:R-:W-:Y:S01]  /*5020*/  SHF.R.U32.HI R75, RZ, 0x10, R41 ;  /* 0x00000010ff4b7819 */ /* 0x000fe20000011629 */
[----:B0-----:R-:W-:Y:S01]  /*5030*/  IMAD.U32 R38, R9, 0x10000, RZ ;  /* 0x0001000009267824 */ /* 0x001fe200078e00ff */
[----:B------:R-:W-:Y:S02]  /*5040*/  SHF.R.U32.HI R95, RZ, 0x10, R33 ;  /* 0x00000010ff5f7819 */ /* 0x000fe40000011621 */
[----:B------:R-:W-:Y:S02]  /*5050*/  PRMT R94, R94, 0x5410, R75 ;  /* 0x000054105e5e7816 */ /* 0x000fe4000000004b */
[----:B--2---:R-:W-:Y:S02]  /*5060*/  SHF.R.U32.HI R77, RZ, 0x10, R35 ;  /* 0x00000010ff4d7819 */ /* 0x004fe40000011623 */
[----:B------:R-:W-:Y:S01]  /*5070*/  PRMT R90, R90, 0x5410, R95 ;  /* 0x000054105a5a7816 */ /* 0x000fe2000000005f */
[----:B------:R-:W-:Y:S01]  /*5080*/  IMAD.U32 R75, R94, 0x10000, RZ ;  /* 0x000100005e4b7824 */ /* 0x000fe200078e00ff */
[----:B-1--4-:R-:W-:-:S02]  /*5090*/  SHF.R.U32.HI R83, RZ, 0x10, R43 ;  /* 0x00000010ff537819 */ /* 0x012fc4000001162b */
[----:B---3--:R-:W-:Y:S01]  /*50a0*/  SHF.R.U64 R76, R32, 0x10, R33 ;  /* 0x00000010204c7819 */ /* 0x008fe20000001221 */
[----:B------:R-:W-:Y:S01]  /*50b0*/  IMAD.U32 R32, R5, 0x10000, RZ ;  /* 0x0001000005207824 */ /* 0x000fe200078e00ff */
[----:B------:R-:W-:Y:S01]  /*50c0*/  SHF.R.U64 R42, R42, 0x10, R43 ;  /* 0x000000102a2a7819 */ /* 0x000fe2000000122b */
[----:B------:R-:W-:Y:S01]  /*50d0*/  IMAD.U32 R43, R90, 0x10000, RZ ;  /* 0x000100005a2b7824 */ /* 0x000fe200078e00ff */
[----:B------:R-:W-:Y:S01]  /*50e0*/  PRMT R88, R88, 0x5410, R77 ;  /* 0x0000541058587816 */ /* 0x000fe2000000004d */
[----:B------:R-:W-:Y:S01]  /*50f0*/  FMUL.FTZ R77, R38, R75 ;  /* 0x0000004b264d7220 */ /* 0x000fe20000410000 */
[----:B------:R-:W-:Y:S01]  /*5100*/  PRMT R92, R92, 0x5410, R83 ;  /* 0x000054105c5c7816 */ /* 0x000fe20000000053 */
[-C--:B------:R-:W-:Y:S01]  /*5110*/  FMUL.FTZ R83, R38, R43.reuse ;  /* 0x0000002b26537220 */ /* 0x080fe20000410000 */
[----:B------:R-:W-:Y:S01]  /*5120*/  PRMT R91, R91, 0x5410, R42 ;  /* 0x000054105b5b7816 */ /* 0x000fe2000000002a */
[----:B------:R-:W-:Y:S01]  /*5130*/  FFMA.FTZ R42, R32, R43, -R77 ;  /* 0x0000002b202a7223 */ /* 0x000fe2000001084d */
[----:B------:R-:W-:Y:S01]  /*5140*/  SHF.R.U64 R74, R40, 0x10, R41 ;  /* 0x00000010284a7819 */ /* 0x000fe20000001229 */
[----:B------:R-:W-:Y:S01]  /*5150*/  IMAD.U32 R40, R11, 0x10000, RZ ;  /* 0x000100000b287824 */ /* 0x000fe200078e00ff */
[----:B------:R-:W-:Y:S01]  /*5160*/  LOP3.LUT R39, R9, 0xffff0000, RZ, 0xc0, !PT ;  /* 0xffff000009277812 */ /* 0x000fe200078ec0ff */
[----:B------:R-:W-:Y:S01]  /*5170*/  IMAD.U32 R77, R92, 0x10000, RZ ;  /* 0x000100005c4d7824 */ /* 0x000fe200078e00ff */
[----:B------:R-:W-:Y:S01]  /*5180*/  LOP3.LUT R94, R94, 0xffff0000, RZ, 0xc0, !PT ;  /* 0xffff00005e5e7812 */ /* 0x000fe200078ec0ff */
[----:B------:R-:W-:Y:S01]  /*5190*/  IMAD.U32 R43, R88, 0x10000, RZ ;  /* 0x00010000582b7824 */ /* 0x000fe200078e00ff */
[----:B------:R-:W-:Y:S01]  /*51a0*/  LOP3.LUT R90, R90, 0xffff0000, RZ, 0xc0, !PT ;  /* 0xffff00005a5a7812 */ /* 0x000fe200078ec0ff */
[----:B------:R-:W-:Y:S01]  /*51b0*/  FFMA.FTZ R83, R32, R75, R83 ;  /* 0x0000004b20537223 */ /* 0x000fe20000010053 */
[----:B------:R-:W-:Y:S01]  /*51c0*/  SHF.R.U64 R85, R34, 0x10, R35 ;  /* 0x0000001022557819 */ /* 0x000fe20000001223 */
[C---:B------:R-:W-:Y:S01]  /*51d0*/  IMAD.U32 R34, R8.reuse, 0x10000, RZ ;  /* 0x0001000008227824 */ /* 0x040fe200078e00ff */
[----:B------:R-:W-:Y:S01]  /*51e0*/  LOP3.LUT R35, R8, 0xffff0000, RZ, 0xc0, !PT ;  /* 0xffff000008237812 */ /* 0x000fe200078ec0ff */
[C---:B------:R-:W-:Y:S01]  /*51f0*/  FMUL.FTZ R75, R40.reuse, R77 ;  /* 0x0000004d284b7220 */ /* 0x040fe20000410000 */
[----:B------:R-:W-:Y:S01]  /*5200*/  LOP3.LUT R33, R5, 0xffff0000, RZ, 0xc0, !PT ;  /* 0xffff000005217812 */ /* 0x000fe200078ec0ff */
[----:B------:R-:W-:Y:S01]  /*5210*/  IMAD.U32 R8, R7, 0x10000, RZ ;  /* 0x0001000007087824 */ /* 0x000fe200078e00ff */
[----:B------:R-:W-:Y:S01]  /*5220*/  PRMT R89, R89, 0x5410, R76 ;  /* 0x0000541059597816 */ /* 0x000fe2000000004c */
[-C--:B------:R-:W-:Y:S01]  /*5230*/  FMUL.FTZ R40, R40, R43.reuse ;  /* 0x0000002b28287220 */ /* 0x080fe20000410000 */
[----:B------:R-:W-:Y:S01]  /*5240*/  LOP3.LUT R41, R11, 0xffff0000, RZ, 0xc0, !PT ;  /* 0xffff00000b297812 */ /* 0x000fe200078ec0ff */
[C---:B------:R-:W-:Y:S01]  /*5250*/  FMUL.FTZ R38, R39.reuse, R94 ;  /* 0x0000005e27267220 */ /* 0x040fe20000410000 */
[----:B------:R-:W-:Y:S01]  /*5260*/  LOP3.LUT R92, R92, 0xffff0000, RZ, 0xc0, !PT ;  /* 0xffff00005c5c7812 */ /* 0x000fe200078ec0ff */
[-C--:B------:R-:W-:Y:S01]  /*5270*/  FMUL.FTZ R32, R39, R90.reuse ;  /* 0x0000005a27207220 */ /* 0x080fe20000410000 */
[----:B------:R-:W-:Y:S01]  /*5280*/  PRMT R93, R93, 0x5410, R74 ;  /* 0x000054105d5d7816 */ /* 0x000fe2000000004a */
[----:B------:R-:W-:Y:S01]  /*5290*/  FFMA.FTZ R75, R8, R43, -R75 ;  /* 0x0000002b084b7223 */ /* 0x000fe2000001084b */
[----:B------:R-:W-:Y:S01]  /*52a0*/  LOP3.LUT R88, R88, 0xffff0000, RZ, 0xc0, !PT ;  /* 0xffff000058587812 */ /* 0x000fe200078ec0ff */
[----:B------:R-:W-:Y:S01]  /*52b0*/  FFMA.FTZ R40, R8, R77, R40 ;  /* 0x0000004d08287223 */ /* 0x000fe20000010028 */
[----:B------:R-:W-:Y:S01]  /*52c0*/  LOP3.LUT R9, R7, 0xffff0000, RZ, 0xc0, !PT ;  /* 0xffff000007097812 */ /* 0x000fe200078ec0ff */
[----:B------:R-:W-:Y:S01]  /*52d0*/  FFMA.FTZ R39, R33, R90, -R38 ;  /* 0x0000005a21277223 */ /* 0x000fe20000010826 */
[----:B------:R-:W-:-:S02]  /*52e0*/  IMAD.U32 R8, R89, 0x10000, RZ ;  /* 0x0001000059087824 */ /* 0x000fc400078e00ff */
[----:B------:R-:W-:Y:S01]  /*52f0*/  FFMA.FTZ R94, R33, R94, R32 ;  /* 0x0000005e215e7223 */ /* 0x000fe20000010020 */
[----:B------:R-:W-:Y:S01]  /*5300*/  FMUL.FTZ R38, R41, R92 ;  /* 0x0000005c29267220 */ /* 0x000fe20000410000 */
[----:B------:R-:W-:Y:S02]  /*5310*/  IMAD.U32 R32, R93, 0x10000, RZ ;  /* 0x000100005d207824 */ /* 0x000fe400078e00ff */
[----:B------:R-:W-:Y:S01]  /*5320*/  FMUL.FTZ R74, R41, R88 ;  /* 0x00000058294a7220 */ /* 0x000fe20000410000 */
[----:B------:R-:W-:Y:S01]  /*5330*/  IMAD.U32 R5, R4, 0x10000, RZ ;  /* 0x0001000004057824 */ /* 0x000fe200078e00ff */
[----:B------:R-:W-:Y:S01]  /*5340*/  LOP3.LUT R93, R93, 0xffff0000, RZ, 0xc0, !PT ;  /* 0xffff00005d5d7812 */ /* 0x000fe200078ec0ff */
[C---:B------:R-:W-:Y:S01]  /*5350*/  FMUL.FTZ R33, R34.reuse, R8 ;  /* 0x0000000822217220 */ /* 0x040fe20000410000 */
[----:B------:R-:W-:Y:S01]  /*5360*/  FFMA.FTZ R88, R9, R88, -R38 ;  /* 0x0000005809587223 */ /* 0x000fe20000010826 */
[----:B------:R-:W-:Y:S01]  /*5370*/  LOP3.LUT R89, R89, 0xffff0000, RZ, 0xc0, !PT ;  /* 0xffff000059597812 */ /* 0x000fe200078ec0ff */
[----:B------:R-:W-:Y:S01]  /*5380*/  FMUL.FTZ R38, R34, R32 ;  /* 0x0000002022267220 */ /* 0x000fe20000410000 */
[----:B------:R-:W-:Y:S01]  /*5390*/  PRMT R86, R86, 0x5410, R85 ;  /* 0x0000541056567816 */ /* 0x000fe20000000055 */
[----:B------:R-:W-:Y:S01]  /*53a0*/  FFMA.FTZ R41, R9, R92, R74 ;  /* 0x0000005c09297223 */ /* 0x000fe2000001004a */
[----:B------:R-:W-:Y:S01]  /*53b0*/  LOP3.LUT R4, R4, 0xffff0000, RZ, 0xc0, !PT ;  /* 0xffff000004047812 */ /* 0x000fe200078ec0ff */
[----:B------:R-:W-:Y:S01]  /*53c0*/  FFMA.FTZ R33, R5, R32, R33 ;  /* 0x0000002005217223 */ /* 0x000fe20000010021 */
[----:B------:R-:W-:-:S02]  /*53d0*/  IMAD.U32 R11, R10, 0x10000, RZ ;  /* 0x000100000a0b7824 */ /* 0x000fc400078e00ff */
[----:B------:R-:W-:Y:S01]  /*53e0*/  FMUL.FTZ R9, R35, R93 ;  /* 0x0000005d23097220 */ /* 0x000fe20000410000 */
[----:B------:R-:W-:Y:S01]  /*53f0*/  IMAD.U32 R32, R91, 0x10000, RZ ;  /* 0x000100005b207824 */ /* 0x000fe200078e00ff */
[----:B------:R-:W-:Y:S01]  /*5400*/  LOP3.LUT R10, R10, 0xffff0000, RZ, 0xc0, !PT ;  /* 0xffff00000a0a7812 */ /* 0x000fe200078ec0ff */
[----:B------:R-:W-:Y:S01]  /*5410*/  FFMA.FTZ R38, R5, R8, -R38 ;  /* 0x0000000805267223 */ /* 0x000fe20000010826 */
[-C--:B------:R-:W-:Y:S01]  /*5420*/  FMUL.FTZ R35, R35, R89.reuse ;  /* 0x0000005923237220 */ /* 0x080fe20000410000 */
[----:B------:R-:W-:Y:S01]  /*5430*/  LOP3.LUT R91, R91, 0xffff0000, RZ, 0xc0, !PT ;  /* 0xffff00005b5b7812 */ /* 0x000fe200078ec0ff */
[C---:B------:R-:W-:Y:S01]  /*5440*/  IMAD.U32 R8, R86.reuse, 0x10000, RZ ;  /* 0x0001000056087824 */ /* 0x040fe200078e00ff */
[----:B------:R-:W-:Y:S01]  /*5450*/  LOP3.LUT R5, R86, 0xffff0000, RZ, 0xc0, !PT ;  /* 0xffff000056057812 */ /* 0x000fe200078ec0ff */
[----:B------:R-:W-:Y:S01]  /*5460*/  FFMA.FTZ R9, R4, R89, -R9 ;  /* 0x0000005904097223 */ /* 0x000fe20000010809 */
[----:B------:R-:W-:Y:S02]  /*5470*/  IMAD.U32 R7, R6, 0x10000, RZ ;  /* 0x0001000006077824 */ /* 0x000fe400078e00ff */
[----:B------:R-:W-:Y:S01]  /*5480*/  FFMA.FTZ R4, R4, R93, R35 ;  /* 0x0000005d04047223 */ /* 0x000fe20000010023 */
[----:B------:R-:W-:Y:S01]  /*5490*/  LOP3.LUT R6, R6, 0xffff0000, RZ, 0xc0, !PT ;  /* 0xffff000006067812 */ /* 0x000fe200078ec0ff */
        /* <DEDUP_REMOVED lines=19> */
.L_x_11918:
[----:B------:R-:W-:Y:S05]  /*55d0*/  BSYNC B1 ;  /* 0x0000000000017941 */ /* 0x000fea0003800000 */
.L_x_11917:
[----:B0-----:R0:W-:Y:S01]  /*55e0*/  ST.E.128 desc[UR42][R12.64], R4 ;  /* 0x000000040c007985 */ /* 0x0011e2000c101d2a */
[----:B------:R-:W-:Y:S01]  /*55f0*/  ISETP.GE.AND P2, PT, R15, R36, PT ;  /* 0x000000240f00720c */ /* 0x000fe20003f46270 */
[----:B------:R-:W-:-:S12]  /*5600*/  IMAD.MOV.U32 R36, RZ, RZ, R14 ;  /* 0x000000ffff247224 */ /* 0x000fd800078e000e */
[----:B------:R-:W-:Y:S05]  /*5610*/  @P2 BRA `(.L_x_11897) ;  /* 0x00000004001c2947 */ /* 0x000fea0003800000 */
[----:B0-----:R-:W-:-:S05]  /*5620*/  IMAD.WIDE R4, R15, 0x2, R36 ;  /* 0x000000020f047825 */ /* 0x001fca00078e0224 */
[----:B------:R0:W-:Y:S01]  /*5630*/  ST.E.128 desc[UR42][R4.64], R8 ;  /* 0x0000000804007985 */ /* 0x0001e2000c101d2a */
[----:B------:R-:W-:Y:S05]  /*5640*/  BRA `(.L_x_11897) ;  /* 0x0000000400107947 */ /* 0x000fea0003800000 */
.L_x_11878:
[----:B------:R-:W-:-:S13]  /*5650*/  ISETP.NE.AND P3, PT, R55, 0x3, PT ;  /* 0x000000033700780c */ /* 0x000fda0003f65270 */
[----:B------:R-:W-:Y:S05]  /*5660*/  @!P3 BRA `(.L_x_11919) ;  /* 0x000000000004b947 */ /* 0x000fea0003800000 */
[----:B------:R-:W-:Y:S01]  /*5670*/  BPT.TRAP 0x1 ;  /* 0x000000040000795c */ /* 0x000fe20000300000 */
.L_x_11919:
[----:B------:R-:W-:Y:S01]  /*5680*/  IMAD R72, R19, 0x8, R148 ;  /* 0x0000000813487824 */ /* 0x000fe200078e0294 */
[----:B------:R-:W-:Y:S01]  /*5690*/  SHF.L.U32 R87, R154, 0x1f, RZ ;  /* 0x0000001f9a577819 */ /* 0x000fe200000006ff */
[----:B------:R-:W-:Y:S01]  /*56a0*/  BSSY B1, `(.L_x_11920) ;  /* 0x0000004000017945 */ /* 0x000fe20003800000 */
[----:B------:R-:W-:Y:S02]  /*56b0*/  SHF.R.S32.HI R80, RZ, 0x1f, R79 ;  /* 0x0000001fff507819 */ /* 0x000fe4000001144f */
[----:B------:R-:W0:Y:S02]  /*56c0*/  SYNCS.PHASECHK.TRANS64.TRYWAIT P2, [R72+URZ+0x22890], R87 ;  /* 0x02289057480075a7 */ /* 0x000e24000804017f */
[----:B0-----:R-:W-:Y:S05]  /*56d0*/  @!P2 BRA `(.L_x_11921) ;  /* 0x0000024400b8a947 */ /* 0x001fea0003800000 */
.L_x_12247:
[----:B------:R-:W-:Y:S05]  /*56e0*/  BSYNC B1 ;  /* 0x0000000000017941 */ /* 0x000fea0003800000 */
.L_x_11920:
        /* <DEDUP_REMOVED lines=27> */
.L_x_12251:
[----:B------:R-:W-:Y:S04]  /*58a0*/  BSSY B1, `(.L_x_11923) ;  /* 0x000000d000017945 */ /* 0x000fe80003800000 */
[----:B------:R-:W-:Y:S05]  /*58b0*/  @!P2 BRA `(.L_x_11924) ;  /* 0x00000000002ca947 */ /* 0x000fea0003800000 */
[----:B------:R-:W-:Y:S02]  /*58c0*/  ULDC UR4, c[0x0][0x2f4] ;  /* 0x0000bd0000047ab9 */ /* 0x000fe40000000800 */
[----:B------:R-:W-:-:S13]  /*58d0*/  ISETP.GE.AND P2, PT, R16, UR4, PT ;  /* 0x0000000410007c0c */ /* 0x000fda000bf46270 */
[----:B---3--:R-:W-:-:S04]  /*58e0*/  @!P2 LEA R10, P4, R16, R14, 0x1 ;  /* 0x0000000e100aa211 */ /* 0x008fc800078808ff */
[----:B--2---:R-:W-:Y:S02]  /*58f0*/  @!P2 LEA.HI.X R11, R16, R5, R17, 0x1, P4 ;  /* 0x00000005100ba211 */ /* 0x004fe400020f0c11 */
[----:B------:R-:W-:-:S13]  /*5900*/  ISETP.GE.AND P4, PT, R18, UR4, PT ;  /* 0x0000000412007c0c */ /* 0x000fda000bf86270 */
[----:B------:R-:W-:-:S04]  /*5910*/  @!P4 LEA R14, P5, R18, R14, 0x1 ;  /* 0x0000000e120ec211 */ /* 0x000fc800078a08ff */
[----:B------:R-:W-:Y:S02]  /*5920*/  @!P4 LEA.HI.X R15, R18, R5, R153, 0x1, P5 ;  /* 0x00000005120fc211 */ /* 0x000fe400028f0c99 */
[----:B------:R-:W2:Y:S04]  /*5930*/  @!P2 LDS.128 R4, [R88] ;  /* 0x000000005804a984 */ /* 0x000ea80000000c00 */
[----:B--2---:R-:W-:Y:S04]  /*5940*/  @!P2 ST.E.128 desc[UR42][R10.64], R4 ;  /* 0x000000040a00a985 */ /* 0x004fe8000c101d2a */
[----:B------:R-:W2:Y:S04]  /*5950*/  @!P4 LDS.128 R4, [R86] ;  /* 0x000000005604c984 */ /* 0x000ea80000000c00 */
[----:B--2---:R4:W-:Y:S02]  /*5960*/  @!P4 ST.E.128 desc[UR42][R14.64], R4 ;  /* 0x000000040e00c985 */ /* 0x0049e4000c101d2a */
.L_x_11924:
[----:B------:R-:W-:Y:S05]  /*5970*/  BSYNC B1 ;  /* 0x0000000000017941 */ /* 0x000fea0003800000 */
.L_x_11923:
[----:B------:R-:W-:-:S03]  /*5980*/  UMOV UR4, 0xffffffff ;  /* 0xffffffff00047882 */ /* 0x000fc60000000000 */
[----:B------:R-:W-:Y:S05]  /*5990*/  BRA.DIV UR4, `(.L_x_11925) ;  /* 0x0000024604647947 */ /* 0x000fea000b800000 */
[----:B--2-4-:R2:W4:Y:S04]  /*59a0*/  SHFL.IDX PT, R5, R9, 0x1, 0x1c1f ;  /* 0x003c1f0009057f89 */ /* 0x01452800000e0000 */
[----:B---3--:R2:W3:Y:S02]  /*59b0*/  SHFL.IDX PT, R14, R8, 0x1, 0x1c1f ;  /* 0x003c1f00080e7f89 */ /* 0x0084e400000e0000 */
.L_x_12255:
[----:B------:R-:W-:-:S13]  /*59c0*/  ISETP.GE.AND P2, PT, R32, 0x41, PT ;  /* 0x000000412000780c */ /* 0x000fda0003f46270 */
[----:B------:R-:W-:Y:S05]  /*59d0*/  @!P2 BRA `(.L_x_11897) ;  /* 0x00000000002ca947 */ /* 0x000fea0003800000 */
[----:B------:R-:W-:Y:S02]  /*59e0*/  ULDC UR4, c[0x0][0x2f4] ;  /* 0x0000bd0000047ab9 */ /* 0x000fe40000000800 */
[----:B------:R-:W-:-:S13]  /*59f0*/  ISETP.GE.AND P2, PT, R16, UR4, PT ;  /* 0x0000000410007c0c */ /* 0x000fda000bf46270 */
[----:B-123--:R-:W-:-:S04]  /*5a00*/  @!P2 LEA R8, P4, R16, R14, 0x1 ;  /* 0x0000000e1008a211 */ /* 0x00efc800078808ff */
[----:B----4-:R-:W-:Y:S02]  /*5a10*/  @!P2 LEA.HI.X R9, R16, R5, R17, 0x1, P4 ;  /* 0x000000051009a211 */ /* 0x010fe400020f0c11 */
[----:B------:R-:W-:-:S13]  /*5a20*/  ISETP.GE.AND P4, PT, R18, UR4, PT ;  /* 0x0000000412007c0c */ /* 0x000fda000bf86270 */
[----:B------:R-:W-:-:S04]  /*5a30*/  @!P4 LEA R14, P5, R18, R14, 0x1 ;  /* 0x0000000e120ec211 */ /* 0x000fc800078a08ff */
[----:B------:R-:W-:Y:S02]  /*5a40*/  @!P4 LEA.HI.X R15, R18, R5, R153, 0x1, P5 ;  /* 0x00000005120fc211 */ /* 0x000fe400028f0c99 */
[----:B------:R-:W1:Y:S04]  /*5a50*/  @!P2 LDS.128 R4, [R88+0x2000] ;  /* 0x002000005804a984 */ /* 0x000e680000000c00 */
[----:B-1----:R-:W-:Y:S04]  /*5a60*/  @!P2 ST.E.128 desc[UR42][R8.64], R4 ;  /* 0x000000040800a985 */ /* 0x002fe8000c101d2a */
[----:B------:R-:W1:Y:S04]  /*5a70*/  @!P4 LDS.128 R4, [R86+0x2000] ;  /* 0x002000005604c984 */ /* 0x000e680000000c00 */
[----:B-1----:R1:W-:Y:S02]  /*5a80*/  @!P4 ST.E.128 desc[UR42][R14.64], R4 ;  /* 0x000000040e00c985 */ /* 0x0023e4000c101d2a */
.L_x_11897:
[----:B------:R-:W-:Y:S05]  /*5a90*/  BSYNC B0 ;  /* 0x0000000000007941 */ /* 0x000fea0003800000 */
.L_x_11877:
[----:B01--4-:R-:W0:Y:S01]  /*5aa0*/  S2R R4, SR_TID.X ;  /* 0x0000000000047919 */ /* 0x013e220000002100 */
        /* <DEDUP_REMOVED lines=8> */
[----:B-1----:R1:W-:Y:S01]  /*5b30*/  BAR.SYNC.DEFER_BLOCKING R213, 0x80 ;  /* 0x000200d50000751d */ /* 0x0023e20000010000 */
[----:B0-----:R-:W-:-:S13]  /*5b40*/  LOP3.LUT P2, RZ, R4, 0x7f, RZ, 0xc0, !PT ;  /* 0x0000007f04ff7812 */ /* 0x001fda000784c0ff */
[----:B------:R-:W-:-:S05]  /*5b50*/  @!P2 VIADD R4, R72, 0x228a0 ;  /* 0x000228a04804a836 */ /* 0x000fca0000000000 */
[----:B------:R-:W-:-:S04]  /*5b60*/  @!P2 PRMT R4, RZ, 0x654, R4 ;  /* 0x00000654ff04a816 */ /* 0x000fc80000000004 */
[----:B------:R1:W-:Y:S01]  /*5b70*/  @!P2 SYNCS.ARRIVE.TRANS64.RED.A1T0 RZ, [R4+URZ], RZ ;  /* 0x000000ff04ffa9a7 */ /* 0x0003e2000810043f */
[----:B------:R-:W-:Y:S05]  /*5b80*/  @!P3 BRA `(.L_x_11927) ;  /* 0x000000000004b947 */ /* 0x000fea0003800000 */
[----:B------:R-:W-:Y:S01]  /*5b90*/  BPT.TRAP 0x1 ;  /* 0x000000040000795c */ /* 0x000fe20000300000 */
.L_x_11927:
[----:B------:R-:W-:Y:S05]  /*5ba0*/  BSYNC B0 ;  /* 0x0000000000007941 */ /* 0x000fea0003800000 */
.L_x_11926:
[----:B------:R-:W0:Y:S01]  /*5bb0*/  SYNCS.PHASECHK.TRANS64.TRYWAIT P3, [R72+URZ+0x228b0], R87 ;  /* 0x0228b057480075a7 */ /* 0x000e22000806017f */
[----:B------:R-:W-:Y:S04]  /*5bc0*/  BSSY B0, `(.L_x_11928) ;  /* 0x0000002000007945 */ /* 0x000fe80003800000 */
[----:B0-----:R-:W-:Y:S05]  /*5bd0*/  @!P3 BRA `(.L_x_11929) ;  /* 0x00000244001cb947 */ /* 0x001fea0003800000 */
.L_x_12256:
[----:B------:R-:W-:Y:S05]  /*5be0*/  BSYNC B0 ;  /* 0x0000000000007941 */ /* 0x000fea0003800000 */
.L_x_11928:
[----:B------:R-:W-:Y:S01]  /*5bf0*/  ULDC.64 UR4, c[0x0][0x328] ;  /* 0x0000ca0000047ab9 */ /* 0x000fe20000000a00 */
[----:B------:R-:W-:Y:S01]  /*5c00*/  IMAD.IADD R82, R82, 0x1, -R152 ;  /* 0x0000000152527824 */ /* 0x000fe200078e0a98 */
[----:B------:R-:W-:Y:S01]  /*5c10*/  BSSY B0, `(.L_x_11930) ;  /* 0x0000043000007945 */ /* 0x000fe20003800000 */
[----:B------:R-:W-:Y:S02]  /*5c20*/  IMAD R80, R80, UR4, RZ ;  /* 0x0000000450507c24 */ /* 0x000fe4000f8e02ff */
[----:B-1----:R-:W-:-:S04]  /*5c30*/  IMAD.WIDE.U32 R4, R79, UR4, RZ ;  /* 0x000000044f047c25 */ /* 0x002fc8000f8e00ff */
        /* <DEDUP_REMOVED lines=18> */
[----:B------:R1:W4:Y:S01]  /*5d60*/  SHFL.IDX PT, R39, R34, RZ, 0x1c1f ;  /* 0x001c1fff22277589 */ /* 0x00032200000e0000 */
[--C-:B------:R-:W-:Y:S02]  /*5d70*/  IMAD R36, R5, 0x2, R26.reuse ;  /* 0x0000000205247824 */ /* 0x100fe400078e021a */
[----:B------:R-:W-:Y:S01]  /*5d80*/  IMAD R38, R7, 0x2, R26 ;  /* 0x0000000207267824 */ /* 0x000fe200078e021a */
[----:B------:R1:W0:Y:S08]  /*5d90*/  SHFL.IDX PT, R37, R35, RZ, 0x1c1f ;  /* 0x001c1fff23257589 */ /* 0x00023000000e0000 */
[----:B-1----:R-:W-:Y:S05]  /*5da0*/  @!P3 BRA `(.L_x_11931) ;  /* 0x0000000000a4b947 */ /* 0x002fea0003800000 */
[----:B------:R-:W-:Y:S02]  /*5db0*/  ISETP.NE.AND P5, PT, R65, RZ, PT ;  /* 0x000000ff4100720c */ /* 0x000fe40003fa5270 */
[----:B------:R-:W-:-:S11]  /*5dc0*/  ISETP.NE.AND P4, PT, R66, RZ, PT ;  /* 0x000000ff4200720c */ /* 0x000fd60003f85270 */
[----:B------:R-:W1:Y:S01]  /*5dd0*/  @P5 LDS.128 R4, [R36] ;  /* 0x0000000024045984 */ /* 0x000e620000000c00 */
[----:B--2-4-:R-:W-:-:S04]  /*5de0*/  @P5 LEA R8, P3, R16, R39, 0x1 ;  /* 0x0000002710085211 */ /* 0x014fc800078608ff */
[----:B0-----:R-:W-:Y:S02]  /*5df0*/  @P5 LEA.HI.X R9, R16, R37, R17, 0x1, P3 ;  /* 0x0000002510095211 */ /* 0x001fe400018f0c11 */
[----:B------:R-:W-:-:S04]  /*5e00*/  @P4 LEA R32, P3, R18, R39, 0x1 ;  /* 0x0000002712204211 */ /* 0x000fc800078608ff */
[----:B------:R-:W-:Y:S02]  /*5e10*/  @P4 LEA.HI.X R33, R18, R37, R153, 0x1, P3 ;  /* 0x0000002512214211 */ /* 0x000fe400018f0c99 */
[----:B------:R-:W-:-:S13]  /*5e20*/  ISETP.NE.AND P3, PT, R67, RZ, PT ;  /* 0x000000ff4300720c */ /* 0x000fda0003f65270 */
[----:B------:R-:W-:-:S04]  /*5e30*/  @P3 LEA R10, P6, R166, R39, 0x1 ;  /* 0x00000027a60a3211 */ /* 0x000fc800078c08ff */
[----:B------:R-:W-:Y:S01]  /*5e40*/  @P3 LEA.HI.X R11, R166, R37, R193, 0x1, P6 ;  /* 0x00000025a60b3211 */ /* 0x000fe200030f0cc1 */
[----:B-1----:R-:W-:Y:S01]  /*5e50*/  @P5 ST.E.128 desc[UR42][R8.64], R4 ;  /* 0x0000000408005985 */ /* 0x002fe2000c101d2a */
[----:B------:R-:W-:-:S03]  /*5e60*/  ISETP.NE.AND P5, PT, R68, RZ, PT ;  /* 0x000000ff4400720c */ /* 0x000fc60003fa5270 */
[----:B------:R-:W0:Y:S10]  /*5e70*/  @P4 LDS.128 R4, [R38] ;  /* 0x0000000026044984 */ /* 0x000e340000000c00 */
[----:B------:R-:W-:-:S04]  /*5e80*/  @P5 LEA R12, P6, R164, R39, 0x1 ;  /* 0x00000027a40c5211 */ /* 0x000fc800078c08ff */
[----:B------:R-:W-:Y:S01]  /*5e90*/  @P5 LEA.HI.X R13, R164, R37, R192, 0x1, P6 ;  /* 0x00000025a40d5211 */ /* 0x000fe200030f0cc0 */
[----:B0-----:R-:W-:Y:S01]  /*5ea0*/  @P4 ST.E.128 desc[UR42][R32.64], R4 ;  /* 0x0000000420004985 */ /* 0x001fe2000c101d2a */
[----:B------:R-:W-:-:S03]  /*5eb0*/  ISETP.NE.AND P4, PT, R69, RZ, PT ;  /* 0x000000ff4500720c */ /* 0x000fc60003f85270 */
[----:B------:R-:W0:Y:S10]  /*5ec0*/  @P3 LDS.128 R4, [R36+0x3000] ;  /* 0x0030000024043984 */ /* 0x000e340000000c00 */
[----:B---3--:R-:W-:-:S04]  /*5ed0*/  @P4 LEA R14, P6, R186, R39, 0x1 ;  /* 0x00000027ba0e4211 */ /* 0x008fc800078c08ff */
[----:B------:R-:W-:Y:S01]  /*5ee0*/  @P4 LEA.HI.X R15, R186, R37, R191, 0x1, P6 ;  /* 0x00000025ba0f4211 */ /* 0x000fe200030f0cbf */
[----:B0-----:R0:W-:Y:S01]  /*5ef0*/  @P3 ST.E.128 desc[UR42][R10.64], R4 ;  /* 0x000000040a003985 */ /* 0x0011e2000c101d2a */
[----:B------:R-:W-:-:S03]  /*5f00*/  ISETP.NE.AND P3, PT, R70, RZ, PT ;  /* 0x000000ff4600720c */ /* 0x000fc60003f65270 */
[----:B------:R-:W1:Y:S10]  /*5f10*/  @P5 LDS.128 R4, [R38+0x3000] ;  /* 0x0030000026045984 */ /* 0x000e740000000c00 */
[----:B------:R-:W-:-:S04]  /*5f20*/  @P3 LEA R8, P6, R185, R39, 0x1 ;  /* 0x00000027b9083211 */ /* 0x000fc800078c08ff */
[----:B------:R-:W-:Y:S02]  /*5f30*/  @P3 LEA.HI.X R9, R185, R37, R190, 0x1, P6 ;  /* 0x00000025b9093211 */ /* 0x000fe400030f0cbe */
[----:B0-----:R-:W-:Y:S01]  /*5f40*/  PRMT R10, R50, 0x8880, RZ ;  /* 0x00008880320a7816 */ /* 0x001fe200000000ff */
[----:B-1----:R-:W-:Y:S01]  /*5f50*/  @P5 ST.E.128 desc[UR42][R12.64], R4 ;  /* 0x000000040c005985 */ /* 0x002fe2000c101d2a */
[----:B------:R-:W-:-:S03]  /*5f60*/  ISETP.NE.AND P5, PT, R71, RZ, PT ;  /* 0x000000ff4700720c */ /* 0x000fc60003fa5270 */
[----:B------:R-:W0:Y:S10]  /*5f70*/  @P4 LDS.128 R4, [R36+0x6000] ;  /* 0x0060000024044984 */ /* 0x000e340000000c00 */
[----:B------:R-:W-:-:S04]  /*5f80*/  @P5 LEA R32, P6, R184, R39, 0x1 ;  /* 0x00000027b8205211 */ /* 0x000fc800078c08ff */
[----:B------:R-:W-:Y:S01]  /*5f90*/  @P5 LEA.HI.X R33, R184, R37, R189, 0x1, P6 ;  /* 0x00000025b8215211 */ /* 0x000fe200030f0cbd */
[----:B0-----:R-:W-:Y:S01]  /*5fa0*/  @P4 ST.E.128 desc[UR42][R14.64], R4 ;  /* 0x000000040e004985 */ /* 0x001fe2000c101d2a */
[----:B------:R-:W-:-:S03]  /*5fb0*/  ISETP.GT.AND P4, PT, R10, -0x1, PT ;  /* 0xffffffff0a00780c */ /* 0x000fc60003f84270 */
[----:B------:R-:W0:Y:S10]  /*5fc0*/  @P3 LDS.128 R4, [R38+0x6000] ;  /* 0x0060000026043984 */ /* 0x000e340000000c00 */
[----:B------:R-:W-:-:S04]  /*5fd0*/  @!P4 LEA R10, P6, R167, R39, 0x1 ;  /* 0x00000027a70ac211 */ /* 0x000fc800078c08ff */
[----:B------:R-:W-:Y:S01]  /*5fe0*/  @!P4 LEA.HI.X R11, R167, R37, R188, 0x1, P6 ;  /* 0x00000025a70bc211 */ /* 0x000fe200030f0cbc */
[----:B0-----:R-:W-:Y:S04]  /*5ff0*/  @P3 ST.E.128 desc[UR42][R8.64], R4 ;  /* 0x0000000408003985 */ /* 0x001fe8000c101d2a */
[----:B------:R-:W0:Y:S04]  /*6000*/  @P5 LDS.128 R4, [R36+0x9000] ;  /* 0x0090000024045984 */ /* 0x000e280000000c00 */
[----:B0-----:R-:W-:Y:S04]  /*6010*/  @P5 ST.E.128 desc[UR42][R32.64], R4 ;  /* 0x0000000420005985 */ /* 0x001fe8000c101d2a */
[----:B------:R-:W0:Y:S04]  /*6020*/  @!P4 LDS.128 R4, [R38+0x9000] ;  /* 0x009000002604c984 */ /* 0x000e280000000c00 */
[----:B0-----:R1:W-:Y:S02]  /*6030*/  @!P4 ST.E.128 desc[UR42][R10.64], R4 ;  /* 0x000000040a00c985 */ /* 0x0013e4000c101d2a */
.L_x_11931:
[----:B------:R-:W-:Y:S05]  /*6040*/  BSYNC B0 ;  /* 0x0000000000007941 */ /* 0x000fea0003800000 */
.L_x_11930:
[----:B------:R-:W-:Y:S01]  /*6050*/  ISETP.GE.AND P3, PT, R82, 0x41, PT ;  /* 0x000000415200780c */ /* 0x000fe20003f66270 */
[----:B------:R-:W1:Y:S01]  /*6060*/  SHFL.IDX PT, R35, R35, 0x1, 0x1c1f ;  /* 0x003c1f0023237f89 */ /* 0x000e6200000e0000 */
[----:B------:R-:W-:Y:S03]  /*6070*/  BSSY B0, `(.L_x_11932) ;  /* 0x000002c000007945 */ /* 0x000fe60003800000 */
[----:B0-----:R0:W0:Y:S08]  /*6080*/  SHFL.IDX PT, R37, R34, 0x1, 0x1c1f ;  /* 0x003c1f0022257f89 */ /* 0x00103000000e0000 */
[----:B------:R-:W-:Y:S05]  /*6090*/  @!P3 BRA `(.L_x_11933) ;  /* 0x0000000000a4b947 */ /* 0x000fea0003800000 */
[----:B------:R-:W-:Y:S02]  /*60a0*/  ISETP.NE.AND P5, PT, R65, RZ, PT ;  /* 0x000000ff4100720c */ /* 0x000fe40003fa5270 */
[----:B------:R-:W-:-:S11]  /*60b0*/  ISETP.NE.AND P4, PT, R66, RZ, PT ;  /* 0x000000ff4200720c */ /* 0x000fd60003f85270 */
[----:B-1----:R-:W1:Y:S01]  /*60c0*/  @P5 LDS.128 R4, [R36+0x2000] ;  /* 0x0020000024045984 */ /* 0x002e620000000c00 */
[----:B0--3--:R-:W-:-:S04]  /*60d0*/  @P5 LEA R14, P3, R16, R37, 0x1 ;  /* 0x00000025100e5211 */ /* 0x009fc800078608ff */
[----:B------:R-:W-:Y:S02]  /*60e0*/  @P5 LEA.HI.X R15, R16, R35, R17, 0x1, P3 ;  /* 0x00000023100f5211 */ /* 0x000fe400018f0c11 */
[----:B------:R-:W-:-:S04]  /*60f0*/  @P4 LEA R32, P3, R18, R37, 0x1 ;  /* 0x0000002512204211 */ /* 0x000fc800078608ff */
[----:B------:R-:W-:Y:S02]  /*6100*/  @P4 LEA.HI.X R33, R18, R35, R153, 0x1, P3 ;  /* 0x0000002312214211 */ /* 0x000fe400018f0c99 */
[----:B------:R-:W-:-:S13]  /*6110*/  ISETP.NE.AND P3, PT, R67, RZ, PT ;  /* 0x000000ff4300720c */ /* 0x000fda0003f65270 */
[----:B--2---:R-:W-:-:S04]  /*6120*/  @P3 LEA R8, P6, R166, R37, 0x1 ;  /* 0x00000025a6083211 */ /* 0x004fc800078c08ff */
[----:B------:R-:W-:Y:S01]  /*6130*/  @P3 LEA.HI.X R9, R166, R35, R193, 0x1, P6 ;  /* 0x00000023a6093211 */ /* 0x000fe200030f0cc1 */
[----:B-1----:R-:W-:Y:S01]  /*6140*/  @P5 ST.E.128 desc[UR42][R14.64], R4 ;  /* 0x000000040e005985 */ /* 0x002fe2000c101d2a */
[----:B------:R-:W-:-:S03]  /*6150*/  ISETP.NE.AND P5, PT, R68, RZ, PT ;  /* 0x000000ff4400720c */ /* 0x000fc60003fa5270 */
[----:B------:R-:W0:Y:S10]  /*6160*/  @P4 LDS.128 R4, [R38+0x2000] ;  /* 0x0020000026044984 */ /* 0x000e340000000c00 */
[----:B------:R-:W-:-:S04]  /*6170*/  @P5 LEA R10, P6, R164, R37, 0x1 ;  /* 0x00000025a40a5211 */ /* 0x000fc800078c08ff */
[----:B------:R-:W-:Y:S01]  /*6180*/  @P5 LEA.HI.X R11, R164, R35, R192, 0x1, P6 ;  /* 0x00000023a40b5211 */ /* 0x000fe200030f0cc0 */
[----:B0-----:R-:W-:Y:S01]  /*6190*/  @P4 ST.E.128 desc[UR42][R32.64], R4 ;  /* 0x0000000420004985 */ /* 0x001fe2000c101d2a */
[----:B------:R-:W-:-:S03]  /*61a0*/  ISETP.NE.AND P4, PT, R69, RZ, PT ;  /* 0x000000ff4500720c */ /* 0x000fc60003f85270 */
[----:B------:R-:W0:Y:S10]  /*61b0*/  @P3 LDS.128 R4, [R36+0x5000] ;  /* 0x0050000024043984 */ /* 0x000e340000000c00 */
[----:B------:R-:W-:-:S04]  /*61c0*/  @P4 LEA R12, P6, R186, R37, 0x1 ;  /* 0x00000025ba0c4211 */ /* 0x000fc800078c08ff */
        /* <DEDUP_REMOVED lines=22> */
.L_x_11933:
[----:B------:R-:W-:Y:S05]  /*6330*/  BSYNC B0 ;  /* 0x0000000000007941 */ /* 0x000fea0003800000 */
.L_x_11932:
        /* <DEDUP_REMOVED lines=13> */
[----:B01----:R-:W-:Y:S02]  /*6410*/  SEL R5, RZ, 0x1, P2 ;  /* 0x00000001ff057807 */ /* 0x003fe40001000000 */
[----:B------:R-:W-:Y:S02]  /*6420*/  SEL R19, R19, RZ, P2 ;  /* 0x000000ff13137207 */ /* 0x000fe40001000000 */
[----:B------:R-:W-:Y:S01]  /*6430*/  LOP3.LUT R154, R154, R5, RZ, 0x3c, !PT ;  /* 0x000000059a9a7212 */ /* 0x000fe200078e3cff */
[----:B--2---:R-:W-:Y:S06]  /*6440*/  @P3 BRA `(.L_x_11934) ;  /* 0xffffffc0002c3947 */ /* 0x004fec000383ffff */
[----:B------:R-:W0:Y:S01]  /*6450*/  S2R R4, SR_TID.X ;  /* 0x0000000000047919 */ /* 0x000e220000002100 */
[----:B------:R-:W-:Y:S02]  /*6460*/  PLOP3.LUT P0, PT, PT, PT, PT, 0x8, 0x0 ;  /* 0x000000000000781c */ /* 0x000fe40003f0e170 */
[----:B0-----:R-:W-:-:S04]  /*6470*/  SHF.R.U32.HI R4, RZ, 0x7, R4 ;  /* 0x00000007ff047819 */ /* 0x001fc80000011604 */
[----:B------:R-:W-:-:S13]  /*6480*/  ISETP.NE.AND P3, PT, R4, 0x1, PT ;  /* 0x000000010400780c */ /* 0x000fda0003f65270 */
[----:B------:R-:W-:Y:S05]  /*6490*/  @!P3 WARPSYNC.ALL ;  /* 0x000000000000b948 */ /* 0x000fea0003800000 */
[----:B------:R-:W-:Y:S06]  /*64a0*/  @!P3 BAR.ARV 0x9, 0x100 ;  /* 0x024400000000bb1d */ /* 0x000fec0000002000 */
.L_x_11872:
[----:B------:R-:W0:Y:S01]  /*64b0*/  S2R R3, SR_SWINHI ;  /* 0x0000000000037919 */ /* 0x000e220000002f00 */
[----:B------:R-:W1:Y:S01]  /*64c0*/  LDC R13, c[0x0][0x448] ;  /* 0x00011200ff0d7b82 */ /* 0x000e620000000800 */
[----:B---3--:R-:W-:Y:S02]  /*64d0*/  IMAD.U32 R14, RZ, RZ, UR36 ;  /* 0x00000024ff0e7e24 */ /* 0x008fe4000f8e00ff */
[----:B------:R-:W-:Y:S01]  /*64e0*/  IMAD.MOV.U32 R15, RZ, RZ, 0x80 ;  /* 0x00000080ff0f7424 */ /* 0x000fe200078e00ff */
[----:B------:R-:W-:Y:S01]  /*64f0*/  STL [R1+0x50], R125 ;  /* 0x0000507d01007387 */ /* 0x000fe20000100800 */
[----:B------:R-:W-:Y:S02]  /*6500*/  IMAD.MOV.U32 R26, RZ, RZ, 0x100 ;  /* 0x00000100ff1a7424 */ /* 0x000fe400078e00ff */
[----:B------:R-:W-:Y:S01]  /*6510*/  IMAD.U32 R24, RZ, RZ, UR36 ;  /* 0x00000024ff187e24 */ /* 0x000fe2000f8e00ff */
[----:B------:R-:W2:Y:S01]  /*6520*/  LDC R12, c[0x0][0x988] ;  /* 0x00026200ff0c7b82 */ /* 0x000ea20000000800 */
[----:B------:R-:W-:Y:S01]  /*6530*/  IMAD.MOV.U32 R25, RZ, RZ, 0x80 ;  /* 0x00000080ff197424 */ /* 0x000fe200078e00ff */
[----:B------:R-:W-:Y:S01]  /*6540*/  STL.64 [R1+0x28], R14 ;  /* 0x0000280e01007387 */ /* 0x000fe20000100a00 */
[----:B------:R-:W-:-:S02]  /*6550*/  IMAD.U32 R36, RZ, RZ, UR44 ;  /* 0x0000002cff247e24 */ /* 0x000fc4000f8e00ff */
[----:B------:R-:W-:Y:S01]  /*6560*/  IMAD.U32 R35, RZ, RZ, UR44 ;  /* 0x0000002cff237e24 */ /* 0x000fe2000f8e00ff */
[----:B------:R-:W-:Y:S01]  /*6570*/  STL.64 [R1+0x30], R26 ;  /* 0x0000301a01007387 */ /* 0x000fe20000100a00 */
[----:B------:R-:W-:Y:S02]  /*6580*/  IMAD.U32 R33, RZ, RZ, UR44 ;  /* 0x0000002cff217e24 */ /* 0x000fe4000f8e00ff */
[----:B------:R-:W-:Y:S01]  /*6590*/  IMAD.U32 R72, RZ, RZ, UR44 ;  /* 0x0000002cff487e24 */ /* 0x000fe2000f8e00ff */
[----:B------:R-:W-:Y:S04]  /*65a0*/  STL.128 [R1], R24 ;  /* 0x0000001801007387 */ /* 0x000fe80000100c00 */
[----:B------:R-:W-:Y:S04]  /*65b0*/  STL.128 [R1+0x1d0], RZ ;  /* 0x0001d0ff01007387 */ /* 0x000fe80000100c00 */
[----:B------:R-:W-:Y:S04]  /*65c0*/  STL.128 [R1+0x1e0], RZ ;  /* 0x0001e0ff01007387 */ /* 0x000fe80000100c00 */
[----:B------:R-:W-:Y:S01]  /*65d0*/  STL.128 [R1+0x200], RZ ;  /* 0x000200ff01007387 */ /* 0x000fe20000100c00 */
[----:B------:R-:W-:-:S02]  /*65e0*/  MOV R4, R148 ;  /* 0x0000009400047202 */ /* 0x000fc40000000f00 */
[----:B0-----:R-:W-:Y:S01]  /*65f0*/  MOV R5, R3 ;  /* 0x0000000300057202 */ /* 0x001fe20000000f00 */
[----:B--2---:R-:W-:Y:S01]  /*6600*/  STL [R1+0x1f0], R12 ;  /* 0x0001f00c01007387 */ /* 0x004fe20000100800 */
[C---:B------:R-:W-:Y:S02]  /*6610*/  IADD3 R8, P1, R4.reuse, 0x22830, RZ ;  /* 0x0002283004087810 */ /* 0x040fe40007f3e0ff */
[C---:B------:R-:W-:Y:S01]  /*6620*/  IADD3 R0, P3, R4.reuse, 0x22850, RZ ;  /* 0x0002285004007810 */ /* 0x040fe20007f7e0ff */
[----:B------:R-:W-:Y:S01]  /*6630*/  STL.128 [R1+0x210], RZ ;  /* 0x000210ff01007387 */ /* 0x000fe20000100c00 */
[C---:B------:R-:W-:Y:S01]  /*6640*/  IADD3 R6, P4, R4.reuse, 0x22860, RZ ;  /* 0x0002286004067810 */ /* 0x040fe20007f9e0ff */
[--C-:B------:R-:W-:Y:S01]  /*6650*/  IMAD.X R9, RZ, RZ, R5.reuse, P1 ;  /* 0x000000ffff097224 */ /* 0x100fe200008e0605 */
[----:B-1----:R-:W-:Y:S01]  /*6660*/  ISETP.NE.AND P1, PT, R13, 0x1, PT ;  /* 0x000000010d00780c */ /* 0x002fe20003f25270 */
[--C-:B------:R-:W-:Y:S01]  /*6670*/  IMAD.X R3, RZ, RZ, R5.reuse, P3 ;  /* 0x000000ffff037224 */ /* 0x100fe200018e0605 */
[----:B------:R-:W-:Y:S01]  /*6680*/  IADD3 R10, P2, R4, 0x22840, RZ ;  /* 0x00022840040a7810 */ /* 0x000fe20007f5e0ff */
[--C-:B------:R-:W-:Y:S01]  /*6690*/  IMAD.X R7, RZ, RZ, R5.reuse, P4 ;  /* 0x000000ffff077224 */ /* 0x100fe200020e0605 */
[----:B------:R-:W-:Y:S01]  /*66a0*/  STL.64 [R1+0x18], R8 ;  /* 0x0000180801007387 */ /* 0x000fe20000100a00 */
[----:B------:R-:W-:Y:S01]  /*66b0*/  IMAD.MOV.U32 R4, RZ, RZ, R0 ;  /* 0x000000ffff047224 */ /* 0x000fe200078e0000 */
[----:B------:R-:W-:Y:S01]  /*66c0*/  IADD3 R36, P4, R36, 0x1d0, RZ ;  /* 0x000001d024247810 */ /* 0x000fe20007f9e0ff */
[----:B------:R-:W-:Y:S01]  /*66d0*/  IMAD.X R11, RZ, RZ, R5, P2 ;  /* 0x000000ffff0b7224 */ /* 0x000fe200010e0605 */
[----:B------:R-:W-:Y:S01]  /*66e0*/  STL.128 [R1+0x220], RZ ;  /* 0x000220ff01007387 */ /* 0x000fe20000100c00 */
[----:B------:R-:W-:Y:S01]  /*66f0*/  IMAD.MOV.U32 R5, RZ, RZ, R3 ;  /* 0x000000ffff057224 */ /* 0x000fe200078e0003 */
[----:B------:R-:W-:Y:S01]  /*6700*/  IADD3 R35, P2, R35, 0x200, RZ ;  /* 0x0000020023237810 */ /* 0x000fe20007f5e0ff */
[----:B------:R-:W-:Y:S01]  /*6710*/  VIADD R3, R210, 0x7f ;  /* 0x0000007fd2037836 */ /* 0x000fe20000000000 */
[----:B------:R-:W-:Y:S01]  /*6720*/  STL.64 [R1+0x20], R10 ;  /* 0x0000200a01007387 */ /* 0x000fe20000100a00 */
[----:B------:R-:W0:Y:S01]  /*6730*/  @P1 LDC R0, c[0x0][0x44c] ;  /* 0x00011300ff001b82 */ /* 0x000e220000000800 */
[----:B------:R-:W-:Y:S01]  /*6740*/  IMAD.X R37, RZ, RZ, UR45, P4 ;  /* 0x0000002dff257e24 */ /* 0x000fe2000a0e06ff */
[----:B------:R-:W-:Y:S01]  /*6750*/  IADD3 R33, P3, R33, 0x28, RZ ;  /* 0x0000002821217810 */ /* 0x000fe20007f7e0ff */
[----:B------:R1:W-:Y:S01]  /*6760*/  STL.128 [R1+0x40], R4 ;  /* 0x0000400401007387 */ /* 0x0003e20000100c00 */
[----:B------:R-:W-:-:S03]  /*6770*/  IADD3 R72, P4, R72, 0x50, RZ ;  /* 0x0000005048487810 */ /* 0x000fc60007f9e0ff */
[----:B------:R2:W-:Y:S04]  /*6780*/  STL.128 [R1+0x230], RZ ;  /* 0x000230ff01007387 */ /* 0x0005e80000100c00 */
[----:B------:R2:W-:Y:S04]  /*6790*/  STL.128 [R1+0x240], RZ ;  /* 0x000240ff01007387 */ /* 0x0005e80000100c00 */
[----:B------:R2:W-:Y:S01]  /*67a0*/  STL.128 [R1+0x250], RZ ;  /* 0x000250ff01007387 */ /* 0x0005e20000100c00 */
[----:B-1----:R-:W1:Y:S03]  /*67b0*/  @P1 LDC R5, c[0x0][0x450] ;  /* 0x00011400ff051b82 */ /* 0x002e660000000800 */
[----:B------:R2:W-:Y:S04]  /*67c0*/  STL.128 [R1+0x260], RZ ;  /* 0x000260ff01007387 */ /* 0x0005e80000100c00 */
[----:B------:R2:W-:Y:S01]  /*67d0*/  STL.128 [R1+0x270], RZ ;  /* 0x000270ff01007387 */ /* 0x0005e20000100c00 */
[----:B0-----:R-:W-:Y:S01]  /*67e0*/  @P1 IMAD.HI.U32 R0, R3, R0, RZ ;  /* 0x0000000003001227 */ /* 0x001fe200078e00ff */
[----:B------:R-:W0:Y:S02]  /*67f0*/  LDC.64 R6, c[0x0][0x9e0] ;  /* 0x00027800ff067b82 */ /* 0x000e240000000a00 */
[----:B------:R2:W-:Y:S04]  /*6800*/  STL.128 [R1+0x280], RZ ;  /* 0x000280ff01007387 */ /* 0x0005e80000100c00 */
[----:B------:R2:W-:Y:S04]  /*6810*/  STL.128 [R1+0x290], RZ ;  /* 0x000290ff01007387 */ /* 0x0005e80000100c00 */
[----:B------:R2:W-:Y:S04]  /*6820*/  STL.128 [R1+0x2a0], RZ ;  /* 0x0002a0ff01007387 */ /* 0x0005e80000100c00 */
[----:B------:R2:W-:Y:S01]  /*6830*/  STL.128 [R1+0x2b0], RZ ;  /* 0x0002b0ff01007387 */ /* 0x0005e20000100c00 */
[----:B-1----:R-:W-:-:S03]  /*6840*/  @P1 SHF.R.U32.HI R3, RZ, R5, R0 ;  /* 0x00000005ff031219 */ /* 0x002fc60000011600 */
[----:B------:R2:W-:Y:S04]  /*6850*/  STL.128 [R1+0x2c0], RZ ;  /* 0x0002c0ff01007387 */ /* 0x0005e80000100c00 */
[----:B------:R2:W-:Y:S01]  /*6860*/  STL.128 [R1+0x2d0], RZ ;  /* 0x0002d0ff01007387 */ /* 0x0005e20000100c00 */
[----:B0-----:R-:W-:-:S03]  /*6870*/  ISETP.GE.AND P5, PT, R7, 0x1, PT ;  /* 0x000000010700780c */ /* 0x001fc60003fa6270 */
        /* <DEDUP_REMOVED lines=18> */
[----:B------:R2:W-:Y:S04]  /*69a0*/  STL [R1+0x10], RZ ;  /* 0x000010ff01007387 */ /* 0x0005e80000100800 */
[----:B------:R2:W-:Y:S01]  /*69b0*/  STL [R1+0x38], RZ ;  /* 0x000038ff01007387 */ /* 0x0005e20000100800 */
[----:B------:R-:W-:Y:S05]  /*69c0*/  @P0 BRA `(.L_x_11935) ;  /* 0x00000000000c0947 */ /* 0x000fea0003800000 */
[----:B------:R-:W0:Y:S01]  /*69d0*/  FENCE.VIEW.ASYNC.G ;  /* 0x00000000000073c6 */ /* 0x000e220000000100 */
[----:B------:R-:W-:Y:S05]  /*69e0*/  WARPSYNC.ALL ;  /* 0x0000000000007948 */ /* 0x000fea0003800000 */
[----:B0-----:R-:W-:Y:S06]  /*69f0*/  BAR.ARV 0xc, 0x180 ;  /* 0x0306000000007b1d */ /* 0x001fec0000002000 */
.L_x_11935:
[----:B------:R-:W-:Y:S02]  /*6a00*/  IMAD.IADD R3, R204, 0x1, R3 ;  /* 0x00000001cc037824 */ /* 0x000fe400078e0203 */
[----:B------:R-:W-:Y:S02]  /*6a10*/  IMAD.X R46, RZ, RZ, UR45, P2 ;  /* 0x0000002dff2e7e24 */ /* 0x000fe400090e06ff */
[----:B------:R-:W-:Y:S02]  /*6a20*/  IMAD.X R44, RZ, RZ, UR45, P3 ;  /* 0x0000002dff2c7e24 */ /* 0x000fe400098e06ff */
        /* <DEDUP_REMOVED lines=14> */
.L_x_11938:
[----:B------:R-:W-:-:S13]  /*6b10*/  ISETP.NE.AND P0, PT, R7, 0x1, PT ;  /* 0x000000010700780c */ /* 0x000fda0003f05270 */
[----:B------:R-:W0:Y:S02]  /*6b20*/  @P0 LDC.64 R4, c[0x0][0x9e8] ;  /* 0x00027a00ff040b82 */ /* 0x000e240000000a00 */
[----:B0-----:R-:W-:-:S05]  /*6b30*/  @P0 IMAD.HI.U32 R4, R0, R4, RZ ;  /* 0x0000000400040227 */ /* 0x001fca00078e00ff */
[----:B------:R-:W-:-:S07]  /*6b40*/  @P0 SHF.R.U32.HI R0, RZ, R5, R4 ;  /* 0x00000005ff000219 */ /* 0x000fce0000011604 */
.L_x_11939:
[----:B------:R-:W-:Y:S05]  /*6b50*/  BSYNC B0 ;  /* 0x0000000000007941 */ /* 0x000fea0003800000 */
.L_x_11937:
[----:B------:R-:W-:-:S05]  /*6b60*/  IMAD R3, R0, R7, R7 ;  /* 0x0000000700037224 */ /* 0x000fca00078e0207 */
[----:B------:R-:W-:-:S07]  /*6b70*/  VIMNMX R6, R6, R3, PT ;  /* 0x0000000306067248 */ /* 0x000fce0003fe0100 */
.L_x_11936:
[----:B------:R-:W0:Y:S01]  /*6b80*/  @P1 LDC R3, c[0x0][0x44c] ;  /* 0x00011300ff031b82 */ /* 0x000e220000000800 */
[----:B------:R-:W-:Y:S01]  /*6b90*/  VIADD R6, R6, 0x5f ;  /* 0x0000005f06067836 */ /* 0x000fe20000000000 */
[----:B------:R-:W-:Y:S01]  /*6ba0*/  ULDC UR4, c[0x0][0x9dc] ;  /* 0x0002770000047ab9 */ /* 0x000fe20000000800 */
[----:B------:R-:W-:Y:S02]  /*6bb0*/  IMAD.MOV.U32 R5, RZ, RZ, R210 ;  /* 0x000000ffff057224 */ /* 0x000fe400078e00d2 */
[----:B------:R-:W-:-:S03]  /*6bc0*/  IMAD.HI R6, R6, 0x2aaaaaab, RZ ;  /* 0x2aaaaaab06067827 */ /* 0x000fc600078e02ff */
[----:B------:R-:W1:Y:S01]  /*6bd0*/  @P1 LDC R9, c[0x0][0x450] ;  /* 0x00011400ff091b82 */ /* 0x000e620000000800 */
[----:B0-----:R-:W-:Y:S01]  /*6be0*/  @P1 IMAD.HI.U32 R0, R210, R3, RZ ;  /* 0x00000003d2001227 */ /* 0x001fe200078e00ff */
[----:B------:R-:W-:-:S04]  /*6bf0*/  SHF.R.U32.HI R3, RZ, 0x1f, R6 ;  /* 0x0000001fff037819 */ /* 0x000fc80000011606 */
[----:B------:R-:W-:Y:S02]  /*6c00*/  LEA.HI.SX32 R6, R6, R3, 0x1c ;  /* 0x0000000306067211 */ /* 0x000fe400078fe2ff */
[----:B-1----:R-:W-:Y:S02]  /*6c10*/  @P1 SHF.R.U32.HI R5, RZ, R9, R0 ;  /* 0x00000009ff051219 */ /* 0x002fe40000011600 */
[----:B------:R-:W-:-:S03]  /*6c20*/  VIMNMX R165, R165, R6, PT ;  /* 0x00000006a5a57248 */ /* 0x000fc60003fe0100 */
        /* <DEDUP_REMOVED lines=13> */
.L_x_11942:
[----:B------:R-:W-:-:S13]  /*6d00*/  ISETP.NE.AND P0, PT, R7, 0x1, PT ;  /* 0x000000010700780c */ /* 0x000fda0003f05270 */
[----:B------:R-:W0:Y:S02]  /*6d10*/  @P0 LDC.64 R4, c[0x0][0x9e8] ;  /* 0x00027a00ff040b82 */ /* 0x000e240000000a00 */
[----:B0-----:R-:W-:-:S05]  /*6d20*/  @P0 IMAD.HI.U32 R4, R0, R4, RZ ;  /* 0x0000000400040227 */ /* 0x001fca00078e00ff */
[----:B------:R-:W-:-:S07]  /*6d30*/  @P0 SHF.R.U32.HI R0, RZ, R5, R4 ;  /* 0x00000005ff000219 */ /* 0x000fce0000011604 */
.L_x_11943:
[----:B------:R-:W-:Y:S05]  /*6d40*/  BSYNC B0 ;  /* 0x0000000000007941 */ /* 0x000fea0003800000 */
.L_x_11941:
[----:B------:R-:W-:-:S05]  /*6d50*/  IMAD R0, R0, R7, RZ ;  /* 0x0000000700007224 */ /* 0x000fca00078e02ff */
[----:B------:R-:W-:-:S07]  /*6d60*/  VIMNMX R3, R3, R0, !PT ;  /* 0x0000000003037248 */ /* 0x000fce0007fe0100 */
.L_x_11940:
[----:B------:R-:W-:Y:S01]  /*6d70*/  IMAD.HI R3, R3, 0x2aaaaaab, RZ ;  /* 0x2aaaaaab03037827 */ /* 0x000fe200078e02ff */
[----:B------:R-:W-:-:S04]  /*6d80*/  PLOP3.LUT P0, PT, PT, PT, PT, 0x80, 0x0 ;  /* 0x000000000000781c */ /* 0x000fc80003f0f070 */
[----:B------:R-:W-:-:S04]  /*6d90*/  SHF.R.U32.HI R0, RZ, 0x1f, R3 ;  /* 0x0000001fff007819 */ /* 0x000fc80000011603 */
[----:B------:R-:W-:-:S04]  /*6da0*/  LEA.HI.SX32 R0, R3, R0, 0x1c ;  /* 0x0000000003007211 */ /* 0x000fc800078fe2ff */
[----:B------:R-:W-:-:S04]  /*6db0*/  VIMNMX R199, RZ, R0, !PT ;  /* 0x00000000ffc77248 */ /* 0x000fc80007fe0100 */
[----:B------:R-:W-:-:S13]  /*6dc0*/  ISETP.GT.AND P1, PT, R165, R199, PT ;  /* 0x000000c7a500720c */ /* 0x000fda0003f24270 */
[----:B------:R-:W-:Y:S05]  /*6dd0*/  @!P1 BRA `(.L_x_11944) ;  /* 0x0000018800049947 */ /* 0x000fea0003800000 */
[----:B------:R0:W-:Y:S01]  /*6de0*/  STL.64 [R1+0x58], RZ ;  /* 0x000058ff01007387 */ /* 0x0001e20000100a00 */
[----:B------:R-:W-:Y:S01]  /*6df0*/  IMAD.U32 R40, RZ, RZ, UR44 ;  /* 0x0000002cff287e24 */ /* 0x000fe2000f8e00ff */
[----:B------:R-:W-:Y:S01]  /*6e00*/  UMOV UR4, 0xffffffff ;  /* 0xffffffff00047882 */ /* 0x000fe20000000000 */
[----:B------:R-:W-:Y:S02]  /*6e10*/  IMAD.U32 R41, RZ, RZ, UR44 ;  /* 0x0000002cff297e24 */ /* 0x000fe4000f8e00ff */
[----:B------:R-:W-:Y:S01]  /*6e20*/  IMAD.U32 R34, RZ, RZ, UR44 ;  /* 0x0000002cff227e24 */ /* 0x000fe2000f8e00ff */
[----:B------:R-:W-:Y:S01]  /*6e30*/  IADD3 R40, P0, R40, 0x78, RZ ;  /* 0x0000007828287810 */ /* 0x000fe20007f1e0ff */
[----:B------:R-:W-:Y:S01]  /*6e40*/  IMAD.U32 R32, RZ, RZ, UR44 ;  /* 0x0000002cff207e24 */ /* 0x000fe2000f8e00ff */
[----:B------:R-:W-:Y:S01]  /*6e50*/  IADD3 R41, P1, R41, 0x70, RZ ;  /* 0x0000007029297810 */ /* 0x000fe20007f3e0ff */
[----:B------:R-:W-:Y:S01]  /*6e60*/  IMAD.U32 R24, RZ, RZ, UR44 ;  /* 0x0000002cff187e24 */ /* 0x000fe2000f8e00ff */
[----:B------:R-:W-:Y:S01]  /*6e70*/  IADD3 R34, P2, R34, 0x68, RZ ;  /* 0x0000006822227810 */ /* 0x000fe20007f5e0ff */
[----:B------:R-:W-:Y:S01]  /*6e80*/  IMAD.X R49, RZ, RZ, UR45, P0 ;  /* 0x0000002dff317e24 */ /* 0x000fe200080e06ff */
[----:B------:R-:W-:Y:S01]  /*6e90*/  IADD3 R32, P3, R32, 0x60, RZ ;  /* 0x0000006020207810 */ /* 0x000fe20007f7e0ff */
[----:B------:R-:W-:Y:S01]  /*6ea0*/  IMAD.X R50, RZ, RZ, UR45, P1 ;  /* 0x0000002dff327e24 */ /* 0x000fe200088e06ff */
[----:B------:R-:W-:Y:S01]  /*6eb0*/  IADD3 R24, P4, R24, 0x58, RZ ;  /* 0x0000005818187810 */ /* 0x000fe20007f9e0ff */
[----:B------:R-:W-:-:S02]  /*6ec0*/  IMAD.X R45, RZ, RZ, UR45, P2 ;  /* 0x0000002dff2d7e24 */ /* 0x000fc400090e06ff */
[----:B------:R-:W-:Y:S02]  /*6ed0*/  IMAD.X R43, RZ, RZ, UR45, P3 ;  /* 0x0000002dff2b7e24 */ /* 0x000fe400098e06ff */
[----:B------:R-:W-:Y:S01]  /*6ee0*/  IMAD.X R25, RZ, RZ, UR45, P4 ;  /* 0x0000002dff197e24 */ /* 0x000fe2000a0e06ff */
[----:B0-----:R-:W-:Y:S07]  /*6ef0*/  BRA.DIV UR4, `(.L_x_11945) ;  /* 0x0000023204687947 */ /* 0x001fee000b800000 */
[----:B------:R0:W1:Y:S02]  /*6f00*/  SHFL.IDX PT, R14, R228, RZ, 0x1f ;  /* 0x00001fffe40e7589 */ /* 0x00006400000e0000 */
.L_x_12259:
[----:B-1----:R-:W-:Y:S01]  /*6f10*/  LEA.HI R0, R14, R14, RZ, 0x1 ;  /* 0x0000000e0e007211 */ /* 0x002fe200078f08ff */
[C---:B------:R-:W-:Y:S01]  /*6f20*/  VIADD R26, R148.reuse, 0x18400 ;  /* 0x00018400941a7836 */ /* 0x040fe20000000000 */
[----:B------:R-:W-:Y:S01]  /*6f30*/  STL.128 [R1+0x90], RZ ;  /* 0x000090ff01007387 */ /* 0x000fe20000100c00 */
[----:B------:R-:W-:Y:S01]  /*6f40*/  VIADD R7, R148, 0x400 ;  /* 0x0000040094077836 */ /* 0x000fe20000000000 */
[----:B------:R-:W-:Y:S01]  /*6f50*/  LOP3.LUT R3, R0, 0x1e, RZ, 0xc0, !PT ;  /* 0x0000001e00037812 */ /* 0x000fe200078ec0ff */
[----:B------:R-:W-:Y:S01]  /*6f60*/  VIADD R0, R148, 0x1c400 ;  /* 0x0001c40094007836 */ /* 0x000fe20000000000 */
[----:B------:R-:W-:Y:S01]  /*6f70*/  STL.128 [R1+0xa0], RZ ;  /* 0x0000a0ff01007387 */ /* 0x000fe20000100c00 */
[----:B------:R-:W-:Y:S01]  /*6f80*/  IMAD.MOV.U32 R4, RZ, RZ, 0x1 ;  /* 0x00000001ff047424 */ /* 0x000fe200078e00ff */
[----:B------:R-:W-:Y:S01]  /*6f90*/  SHF.R.U32.HI R7, RZ, 0x4, R7 ;  /* 0x00000004ff077819 */ /* 0x000fe20000011607 */
[----:B------:R-:W-:Y:S01]  /*6fa0*/  IMAD.IADD R3, R14, 0x1, -R3 ;  /* 0x000000010e037824 */ /* 0x000fe200078e0a03 */
[----:B------:R-:W-:Y:S01]  /*6fb0*/  SHF.R.U32.HI R0, RZ, 0x4, R0 ;  /* 0x00000004ff007819 */ /* 0x000fe20000011600 */
[----:B------:R-:W-:Y:S01]  /*6fc0*/  IMAD.MOV.U32 R5, RZ, RZ, RZ ;  /* 0x000000ffff057224 */ /* 0x000fe200078e00ff */
[----:B------:R-:W-:Y:S01]  /*6fd0*/  LOP3.LUT R8, R7, 0x3fff, RZ, 0xc0, !PT ;  /* 0x00003fff07087812 */ /* 0x000fe200078ec0ff */
[----:B------:R-:W-:Y:S01]  /*6fe0*/  IMAD R3, R3, 0x2000, R26 ;  /* 0x0000200003037824 */ /* 0x000fe200078e021a */
[----:B------:R-:W-:Y:S01]  /*6ff0*/  LOP3.LUT R0, R0, 0x3fff, RZ, 0xc0, !PT ;  /* 0x00003fff00007812 */ /* 0x000fe200078ec0ff */
[----:B------:R-:W-:Y:S01]  /*7000*/  IMAD.MOV.U32 R6, RZ, RZ, 0x1 ;  /* 0x00000001ff067424 */ /* 0x000fe200078e00ff */
[----:B------:R-:W-:Y:S01]  /*7010*/  LOP3.LUT R8, R8, 0x3000000, RZ, 0xfc, !PT ;  /* 0x0300000008087812 */ /* 0x000fe200078efcff */
[----:B------:R-:W-:Y:S01]  /*7020*/  IMAD.MOV.U32 R7, RZ, RZ, RZ ;  /* 0x000000ffff077224 */ /* 0x000fe200078e00ff */
[----:B------:R-:W-:Y:S01]  /*7030*/  SHF.R.U32.HI R3, RZ, 0x4, R3 ;  /* 0x00000004ff037819 */ /* 0x000fe20000011603 */
[----:B------:R-:W-:Y:S01]  /*7040*/  IMAD.MOV.U32 R9, RZ, RZ, 0x40000040 ;  /* 0x40000040ff097424 */ /* 0x000fe200078e00ff */
[----:B------:R-:W-:Y:S01]  /*7050*/  LOP3.LUT R0, R0, 0x10000, RZ, 0xfc, !PT ;  /* 0x0001000000007812 */ /* 0x000fe200078efcff */
[----:B------:R-:W-:Y:S01]  /*7060*/  STL.128 [R1+0xb0], RZ ;  /* 0x0000b0ff01007387 */ /* 0x000fe20000100c00 */
[----:B------:R-:W-:Y:S01]  /*7070*/  LOP3.LUT R3, R3, 0x3fff, RZ, 0xc0, !PT ;  /* 0x00003fff03037812 */ /* 0x000fe200078ec0ff */
[----:B----4-:R-:W-:Y:S01]  /*7080*/  IMAD.U32 R39, RZ, RZ, UR44 ;  /* 0x0000002cff277e24 */ /* 0x010fe2000f8e00ff */
[----:B------:R-:W-:Y:S01]  /*7090*/  LOP3.LUT P0, RZ, R26, 0x1bf, RZ, 0xc0, !PT ;  /* 0x000001bf1aff7812 */ /* 0x000fe2000780c0ff */
[----:B------:R1:W-:Y:S01]  /*70a0*/  STL.128 [R1+0x60], R4 ;  /* 0x0000600401007387 */ /* 0x0003e20000100c00 */
[----:B------:R-:W-:Y:S01]  /*70b0*/  LOP3.LUT R3, R3, 0x10000, RZ, 0xfc, !PT ;  /* 0x0001000003037812 */ /* 0x000fe200078efcff */
[----:B------:R-:W-:Y:S01]  /*70c0*/  BSSY B6, `(.L_x_11946) ;  /* 0x000001d000067945 */ /* 0x000fe20003800000 */
[----:B------:R-:W-:Y:S01]  /*70d0*/  IADD3 R39, P1, R39, 0x90, RZ ;  /* 0x0000009027277810 */ /* 0x000fe20007f3e0ff */
[----:B------:R3:W-:Y:S04]  /*70e0*/  STL.64 [R1+0x80], R8 ;  /* 0x0000800801007387 */ /* 0x0007e80000100a00 */
[----:B------:R3:W-:Y:S01]  /*70f0*/  STL.128 [R1+0xc0], RZ ;  /* 0x0000c0ff01007387 */ /* 0x0007e20000100c00 */
[----:B------:R-:W-:-:S03]  /*7100*/  IMAD.X R38, RZ, RZ, UR45, P1 ;  /* 0x0000002dff267e24 */ /* 0x000fc600088e06ff */
[----:B------:R3:W-:Y:S01]  /*7110*/  STL.128 [R1+0xd0], RZ ;  /* 0x0000d0ff01007387 */ /* 0x0007e20000100c00 */
[----:B-1----:R-:W-:-:S03]  /*7120*/  IMAD.MOV.U32 R6, RZ, RZ, R0 ;  /* 0x000000ffff067224 */ /* 0x002fc600078e0000 */
[----:B------:R3:W-:Y:S01]  /*7130*/  STL.128 [R1+0xe0], RZ ;  /* 0x0000e0ff01007387 */ /* 0x0007e20000100c00 */
[----:B------:R-:W-:Y:S02]  /*7140*/  IMAD.MOV.U32 R7, RZ, RZ, 0x40000040 ;  /* 0x40000040ff077424 */ /* 0x000fe400078e00ff */
[----:B------:R-:W-:Y:S02]  /*7150*/  IMAD.MOV.U32 R4, RZ, RZ, R3 ;  /* 0x000000ffff047224 */ /* 0x000fe400078e0003 */
[----:B------:R-:W-:-:S05]  /*7160*/  IMAD.MOV.U32 R5, RZ, RZ, 0x40000040 ;  /* 0x40000040ff057424 */ /* 0x000fca00078e00ff */
[----:B------:R3:W-:Y:S01]  /*7170*/  STL.128 [R1+0x70], R4 ;  /* 0x0000700401007387 */ /* 0x0007e20000100c00 */
[----:B------:R-:W-:Y:S05]  /*7180*/  @!P0 BRA `(.L_x_11947) ;  /* 0x0000000000408947 */ /* 0x000fea0003800000 */
[----:B------:R-:W-:Y:S01]  /*7190*/  MOV R0, 0x0 ;  /* 0x0000000000007802 */ /* 0x000fe20000000f00 */
[----:B------:R-:W-:Y:S01]  /*71a0*/  ULDC.64 UR4, c[0x4][0xf0] ;  /* 0x01003c0000047ab9 */ /* 0x000fe20000000a00 */
[----:B------:R-:W-:Y:S01]  /*71b0*/  ULDC.64 UR6, c[0x4][0xf8] ;  /* 0x01003e0000067ab9 */ /* 0x000fe20000000a00 */
[----:B---3--:R-:W-:Y:S01]  /*71c0*/  IMAD.U32 R4, RZ, RZ, UR4 ;  /* 0x00000004ff047e24 */ /* 0x008fe2000f8e00ff */
[----:B------:R1:W3:Y:S01]  /*71d0*/  LDC.64 R14, c[0x4][R0] ;  /* 0x01000000000e7b82 */ /* 0x0002e20000000a00 */
        /* <DEDUP_REMOVED lines=10> */
[----:B0-23-5:R-:W-:Y:S05]  /*7280*/  CALL.ABS.NOINC R14 ;  /* 0x000000000e007343 */ /* 0x02dfea0003c00000 */
.L_x_11947:
[----:B------:R-:W-:Y:S05]  /*7290*/  BSYNC B6 ;  /* 0x0000000000067941 */ /* 0x000fea0003800000 */
.L_x_11946:
[----:B------:R-:W1:Y:S01]  /*72a0*/  S2R R20, SR_TID.X ;  /* 0x0000000000147919 */ /* 0x000e620000002100 */
[----:B---3--:R-:W3:Y:S01]  /*72b0*/  LDC.64 R6, c[0x0][0x9e0] ;  /* 0x00027800ff067b82 */ /* 0x008ee20000000a00 */
[----:B------:R-:W-:Y:S01]  /*72c0*/  UIADD3 UR4, UP0, UR44, 0xf0, URZ ;  /* 0x000000f02c047890 */ /* 0x000fe2000ff1e03f */
[----:B------:R-:W-:Y:S01]  /*72d0*/  IMAD.MOV.U32 R4, RZ, RZ, RZ ;  /* 0x000000ffff047224 */ /* 0x000fe200078e00ff */
[----:B------:R-:W-:Y:S01]  /*72e0*/  STL.64 [R1+0x100], R24 ;  /* 0x0001001801007387 */ /* 0x000fe20000100a00 */
[----:B------:R-:W-:Y:S01]  /*72f0*/  IMAD.U32 R3, RZ, RZ, UR44 ;  /* 0x0000002cff037e24 */ /* 0x000fe2000f8e00ff */
[----:B------:R-:W-:Y:S01]  /*7300*/  UIADD3.X UR5, URZ, UR45, URZ, UP0, !UPT ;  /* 0x0000002d3f057290 */ /* 0x000fe200087fe43f */
[----:B------:R-:W-:Y:S01]  /*7310*/  IMAD.U32 R42, RZ, RZ, UR44 ;  /* 0x0000002cff2a7e24 */ /* 0x000fe2000f8e00ff */
[----:B------:R-:W-:Y:S01]  /*7320*/  STL.64 [R1+0xf0], R220 ;  /* 0x0000f0dc01007387 */ /* 0x000fe20000100a00 */
[----:B------:R-:W4:Y:S01]  /*7330*/  LDC.64 R12, c[0x0][0x9e8] ;  /* 0x00027a00ff0c7b82 */ /* 0x000f220000000a00 */
[----:B------:R-:W-:Y:S01]  /*7340*/  IMAD.U32 R8, RZ, RZ, UR4 ;  /* 0x00000004ff087e24 */ /* 0x000fe2000f8e00ff */
[----:B------:R-:W-:Y:S01]  /*7350*/  ULDC UR4, c[0x0][0x3f4] ;  /* 0x0000fd0000047ab9 */ /* 0x000fe20000000800 */
[----:B------:R-:W-:Y:S01]  /*7360*/  IMAD.U32 R9, RZ, RZ, UR5 ;  /* 0x00000005ff097e24 */ /* 0x000fe2000f8e00ff */
[----:B------:R-:W-:Y:S01]  /*7370*/  STL.U8 [R1+0x108], RZ ;  /* 0x000108ff01007387 */ /* 0x000fe20000100000 */
[----:B------:R-:W-:-:S02]  /*7380*/  ISETP.LT.AND P0, PT, RZ, UR4, PT ;  /* 0x00000004ff007c0c */ /* 0x000fc4000bf01270 */
[----:B------:R-:W-:Y:S01]  /*7390*/  IADD3 R42, P3, R42, 0x108, RZ ;  /* 0x000001082a2a7810 */ /* 0x000fe20007f7e0ff */
[----:B------:R-:W0:Y:S01]  /*73a0*/  LDC.64 R10, c[0x0][0x448] ;  /* 0x00011200ff0a7b82 */ /* 0x000e220000000a00 */
[----:B------:R-:W-:Y:S03]  /*73b0*/  STL.64 [R1+0xf8], R8 ;  /* 0x0000f80801007387 */ /* 0x000fe60000100a00 */
[----:B------:R-:W-:Y:S01]  /*73c0*/  IMAD.X R51, RZ, RZ, UR45, P3 ;  /* 0x0000002dff337e24 */ /* 0x000fe200098e06ff */
[----:B------:R-:W-:Y:S03]  /*73d0*/  STL.U8 [R1+0x13c], RZ ;  /* 0x00013cff01007387 */ /* 0x000fe60000100000 */
[----:B------:R-:W2:Y:S01]  /*73e0*/  LDC R0, c[0x0][0x450] ;  /* 0x00011400ff007b82 */ /* 0x000ea20000000800 */
[----:B---3--:R-:W-:-:S02]  /*73f0*/  IMAD.MOV.U32 R31, RZ, RZ, R6 ;  /* 0x000000ffff1f7224 */ /* 0x008fc400078e0006 */
[----:B------:R-:W-:Y:S02]  /*7400*/  IMAD.MOV.U32 R5, RZ, RZ, R7 ;  /* 0x000000ffff057224 */ /* 0x000fe400078e0007 */
[----:B-1----:R-:W-:-:S03]  /*7410*/  VIADD R219, R20, 0xffffff80 ;  /* 0xffffff8014db7836 */ /* 0x002fc60000000000 */
[----:B------:R-:W1:Y:S01]  /*7420*/  LDC R30, c[0x0][0x9dc] ;  /* 0x00027700ff1e7b82 */ /* 0x000e620000000800 */
[----:B----4-:R-:W-:Y:S02]  /*7430*/  IMAD.MOV.U32 R6, RZ, RZ, R12 ;  /* 0x000000ffff067224 */ /* 0x010fe400078e000c */
[----:B------:R-:W-:Y:S01]  /*7440*/  IMAD.MOV.U32 R7, RZ, RZ, R13 ;  /* 0x000000ffff077224 */ /* 0x000fe200078e000d */
[----:B------:R-:W-:Y:S04]  /*7450*/  STL [R1+0x10c], R219 ;  /* 0x00010cdb01007387 */ /* 0x000fe80000100800 */
[----:B------:R-:W-:Y:S04]  /*7460*/  STL.128 [R1+0x120], R4 ;  /* 0x0001200401007387 */ /* 0x000fe80000100c00 */
[----:B0-----:R-:W-:Y:S04]  /*7470*/  STL.64 [R1+0x130], R10 ;  /* 0x0001300a01007387 */ /* 0x001fe80000100a00 */
[----:B--2---:R-:W-:Y:S04]  /*7480*/  STL [R1+0x138], R0 ;  /* 0x0001380001007387 */ /* 0x004fe80000100800 */
[----:B-1----:R0:W-:Y:S02]  /*7490*/  STL.128 [R1+0x110], R28 ;  /* 0x0001101c01007387 */ /* 0x0021e40000100c00 */
[----:B0-----:R-:W-:Y:S01]  /*74a0*/  IMAD.U32 R30, RZ, RZ, UR44 ;  /* 0x0000002cff1e7e24 */ /* 0x001fe2000f8e00ff */
[----:B------:R-:W-:Y:S01]  /*74b0*/  IADD3 R29, P1, R3, 0x13c, RZ ;  /* 0x0000013c031d7810 */ /* 0x000fe20007f3e0ff */
[----:B------:R-:W-:-:S03]  /*74c0*/  IMAD.U32 R31, RZ, RZ, UR44 ;  /* 0x0000002cff1f7e24 */ /* 0x000fc6000f8e00ff */
[----:B------:R-:W-:Y:S01]  /*74d0*/  IADD3 R30, P2, R30, 0x10c, RZ ;  /* 0x0000010c1e1e7810 */ /* 0x000fe20007f5e0ff */
[----:B------:R-:W-:Y:S01]  /*74e0*/  IMAD.X R48, RZ, RZ, UR45, P1 ;  /* 0x0000002dff307e24 */ /* 0x000fe200088e06ff */
[----:B------:R-:W-:-:S03]  /*74f0*/  IADD3 R31, P4, R31, 0xf8, RZ ;  /* 0x000000f81f1f7810 */ /* 0x000fc60007f9e0ff */
[----:B------:R-:W-:Y:S02]  /*7500*/  IMAD.X R47, RZ, RZ, UR45, P2 ;  /* 0x0000002dff2f7e24 */ /* 0x000fe400090e06ff */
[----:B------:R-:W-:Y:S01]  /*7510*/  IMAD.X R52, RZ, RZ, UR45, P4 ;  /* 0x0000002dff347e24 */ /* 0x000fe2000a0e06ff */
[----:B------:R-:W-:Y:S07]  /*7520*/  @P0 BRA `(.L_x_11948) ;  /* 0x0000000000400947 */ /* 0x000fee0003800000 */
[----:B------:R-:W-:-:S04]  /*7530*/  ULEA.HI UR4, UR37, UR37, URZ, 0x1 ;  /* 0x0000002525047291 */ /* 0x000fc8000f8f083f */
[----:B------:R-:W-:-:S04]  /*7540*/  ULOP3.LUT UR4, UR4, 0xfffffffe, URZ, 0xc0, !UPT ;  /* 0xfffffffe04047892 */ /* 0x000fc8000f8ec03f */
[----:B------:R-:W-:-:S06]  /*7550*/  UIADD3 UR4, UR37, -UR4, URZ ;  /* 0x8000000425047290 */ /* 0x000fcc000fffe03f */
[----:B------:R-:W-:-:S05]  /*7560*/  IMAD.U32 R3, RZ, RZ, UR4 ;  /* 0x00000004ff037e24 */ /* 0x000fca000f8e00ff */
[----:B------:R-:W-:-:S04]  /*7570*/  SHF.L.U32 R3, R3, 0x1f, RZ ;  /* 0x0000001f03037819 */ /* 0x000fc800000006ff */
[----:B------:R0:W1:Y:S03]  /*7580*/  SYNCS.PHASECHK.TRANS64.TRYWAIT P0, [R148+URZ+0x22800], R3 ;  /* 0x02280003940075a7 */ /* 0x000066000800017f */
[----:B-1----:R-:W-:Y:S05]  /*7590*/  @!P0 NANOSLEEP.SYNCS 0x989680 ;  /* 0x009896800000895d */ /* 0x002fea0003900000 */
[----:B------:R-:W1:Y:S01]  /*75a0*/  @!P0 SYNCS.PHASECHK.TRANS64 P0, [R148+URZ+0x22800], R3 ;  /* 0x02280003940085a7 */ /* 0x000e62000800007f */
[----:B------:R-:W-:Y:S04]  /*75b0*/  BSSY B0, `(.L_x_11949) ;  /* 0x0000006000007945 */ /* 0x000fe80003800000 */
[----:B-1----:R-:W-:Y:S05]  /*75c0*/  @P0 BRA `(.L_x_11950) ;  /* 0x0000000000100947 */ /* 0x002fea0003800000 */
.L_x_11951:
[----:B-1----:R1:W2:Y:S02]  /*75d0*/  SYNCS.PHASECHK.TRANS64.TRYWAIT P0, [R148+URZ+0x22800], R3 ;  /* 0x02280003940075a7 */ /* 0x0022a4000800017f */
[----:B--2---:R-:W-:Y:S05]  /*75e0*/  @!P0 NANOSLEEP.SYNCS 0x989680 ;  /* 0x009896800000895d */ /* 0x004fea0003900000 */
[----:B------:R-:W2:Y:S02]  /*75f0*/  @!P0 SYNCS.PHASECHK.TRANS64 P0, [R148+URZ+0x22800], R3 ;  /* 0x02280003940085a7 */ /* 0x000ea4000800007f */
[----:B--2---:R-:W-:Y:S05]  /*7600*/  @!P0 BRA `(.L_x_11951) ;  /* 0xfffffffc00f08947 */ /* 0x004fea000383ffff */
.L_x_11950:
[----:B------:R-:W-:Y:S05]  /*7610*/  BSYNC B0 ;  /* 0x0000000000007941 */ /* 0x000fea0003800000 */
.L_x_11949:
[----:B------:R-:W-:Y:S05]  /*7620*/  BRA `(.L_x_11952) ;  /* 0x0000002c00647947 */ /* 0x000fea0003800000 */
.L_x_11948:
[----:B------:R-:W-:Y:S01]  /*7630*/  LOP3.LUT P0, RZ, R26, 0x3ff, RZ, 0xc0, !PT ;  /* 0x000003ff1aff7812 */ /* 0x000fe2000780c0ff */
[----:B------:R-:W-:Y:S01]  /*7640*/  ULDC.64 UR4, c[0x0][0x3f8] ;  /* 0x0000fe0000047ab9 */ /* 0x000fe20000000a00 */
[----:B-----5:R-:W-:Y:S01]  /*7650*/  SHF.R.S32.HI R5, RZ, 0x1f, R2 ;  /* 0x0000001fff057819 */ /* 0x020fe20000011402 */
        /* <DEDUP_REMOVED lines=27> */
.L_x_11954:
[----:B------:R-:W-:Y:S05]  /*7810*/  BSYNC B6 ;  /* 0x0000000000067941 */ /* 0x000fea0003800000 */
.L_x_11953:
[----:B------:R-:W2:Y:S01]  /*7820*/  LDL R25, [R1+0x50] ;  /* 0x0000500001197983 */ /* 0x000ea20000100800 */
[----:B------:R-:W-:Y:S01]  /*7830*/  ULDC.U8 UR4, c[0x0][0x410] ;  /* 0x0001040000047ab9 */ /* 0x000fe20000000000 */
[----:B------:R-:W-:Y:S01]  /*7840*/  BSSY B0, `(.L_x_11955) ;  /* 0x00002af000007945 */ /* 0x000fe20003800000 */
[----:B------:R-:W-:Y:S01]  /*7850*/  ISETP.NE.AND P0, PT, RZ, UR4, PT ;  /* 0x00000004ff007c0c */ /* 0x000fe2000bf05270 */
[----:B--2---:R-:W-:-:S12]  /*7860*/  IMAD R25, R25, 0x80, R152 ;  /* 0x0000008019197824 */ /* 0x004fd800078e0298 */
[----:B------:R-:W-:Y:S05]  /*7870*/  @!P0 BRA `(.L_x_11956) ;  /* 0x0000001400788947 */ /* 0x000fea0003800000 */
        /* <DEDUP_REMOVED lines=34> */
.L_x_12265:
        /* <DEDUP_REMOVED lines=8> */
[----:B------:R-:W-:Y:S01]  /*7b20*/  ULDC UR4, c[0x0][0x3f4] ;  /* 0x0000fd0000047ab9 */ /* 0x000fe20000000800 */
[----:B------:R-:W-:Y:S02]  /*7b30*/  CS2R R54, SRZ ;  /* 0x0000000000367805 */ /* 0x000fe4000001ff00 */
[----:B------:R-:W-:Y:S02]  /*7b40*/  ISETP.GE.AND P3, PT, R155, UR4, PT ;  /* 0x000000049b007c0c */ /* 0x000fe4000bf66270 */
[----:B------:R-:W-:Y:S01]  /*7b50*/  ISETP.GE.AND P2, PT, R22, UR4, PT ;  /* 0x0000000416007c0c */ /* 0x000fe2000bf46270 */
[----:B---3--:R-:W-:Y:S01]  /*7b60*/  IMAD.MOV.U32 R15, RZ, RZ, R5 ;  /* 0x000000ffff0f7224 */ /* 0x008fe200078e0005 */
[----:B------:R-:W-:-:S09]  /*7b70*/  CS2R R56, SRZ ;  /* 0x0000000000387805 */ /* 0x000fd2000001ff00 */
[C---:B------:R-:W-:Y:S01]  /*7b80*/  @!P3 IMAD.SHL.U32 R13, R155.reuse, 0x2, RZ ;  /* 0x000000029b0db824 */ /* 0x040fe200078e00ff */
[----:B------:R-:W-:Y:S01]  /*7b90*/  @!P3 SHF.L.U64.HI R24, R155, 0x1, R223 ;  /* 0x000000019b18b819 */ /* 0x000fe200000102df */
[----:B-12---:R-:W-:-:S03]  /*7ba0*/  @!P2 IMAD.WIDE R8, R22, 0x2, R2 ;  /* 0x000000021608a825 */ /* 0x006fc600078e0202 */
[-C--:B------:R-:W-:Y:S02]  /*7bb0*/  @!P3 IADD3 R2, P0, R2, R13.reuse, RZ ;  /* 0x0000000d0202b210 */ /* 0x080fe40007f1e0ff */
[----:B----4-:R-:W-:Y:S02]  /*7bc0*/  @!P3 IADD3 R12, P1, R14, R13, RZ ;  /* 0x0000000d0e0cb210 */ /* 0x010fe40007f3e0ff */
[----:B------:R-:W-:Y:S02]  /*7bd0*/  CS2R R20, SRZ ;  /* 0x0000000000147805 */ /* 0x000fe4000001ff00 */
[----:B------:R-:W-:Y:S01]  /*7be0*/  CS2R R26, SRZ ;  /* 0x00000000001a7805 */ /* 0x000fe2000001ff00 */
[----:B------:R-:W-:Y:S01]  /*7bf0*/  @!P2 IMAD.WIDE R10, R22, 0x2, R14 ;  /* 0x00000002160aa825 */ /* 0x000fe200078e020e */
[----:B------:R1:W5:Y:S03]  /*7c00*/  @!P2 LD.E.64 R54, desc[UR42][R8.64] ;  /* 0x0000002a0836a980 */ /* 0x000366000c101b00 */
[--C-:B------:R-:W-:Y:S01]  /*7c10*/  @!P3 IMAD.X R3, R3, 0x1, R24.reuse, P0 ;  /* 0x000000010303b824 */ /* 0x100fe200000e0618 */
[----:B------:R1:W5:Y:S01]  /*7c20*/  @!P2 LD.E.64 R56, desc[UR42][R10.64] ;  /* 0x0000002a0a38a980 */ /* 0x000362000c101b00 */
[----:B------:R-:W-:-:S03]  /*7c30*/  @!P3 IMAD.X R13, R5, 0x1, R24, P1 ;  /* 0x00000001050db824 */ /* 0x000fc600008e0618 */
[----:B------:R1:W5:Y:S04]  /*7c40*/  @!P3 LD.E.64 R20, desc[UR42][R2.64] ;  /* 0x0000002a0214b980 */ /* 0x000368000c101b00 */
[----:B------:R1:W5:Y:S02]  /*7c50*/  @!P3 LD.E.64 R26, desc[UR42][R12.64] ;  /* 0x0000002a0c1ab980 */ /* 0x000364000c101b00 */
.L_x_11959:
[----:B------:R-:W-:Y:S05]  /*7c60*/  BSYNC B1 ;  /* 0x0000000000017941 */ /* 0x000fea0003800000 */
.L_x_11958:
        /* <DEDUP_REMOVED lines=11> */
[----:B------:R-:W-:Y:S01]  /*7d20*/  PRMT R61, R61, 0x5410, R8 ;  /* 0x000054103d3d7816 */ /* 0x000fe20000000008 */
[----:B------:R-:W-:Y:S01]  /*7d30*/  IMAD.MOV.U32 R5, RZ, RZ, R56 ;  /* 0x000000ffff057224 */ /* 0x000fe200078e0038 */
[----:B------:R-:W-:-:S02]  /*7d40*/  CS2R R8, SRZ ;  /* 0x0000000000087805 */ /* 0x000fc4000001ff00 */
[----:B------:R-:W-:Y:S02]  /*7d50*/  PRMT R67, R2, 0x5410, R3 ;  /* 0x0000541002437816 */ /* 0x000fe40000000003 */
[----:B------:R-:W-:Y:S01]  /*7d60*/  PRMT R53, R5, 0x7610, R53 ;  /* 0x0000761005357816 */ /* 0x000fe20000000035 */
[----:B------:R-:W-:Y:S06]  /*7d70*/  BRA.DIV UR4, `(.L_x_11960) ;  /* 0x0000022604607947 */ /* 0x000fec000b800000 */
[----:B------:R1:W2:Y:S04]  /*7d80*/  SHFL.IDX PT, R3, R4, 0x1, 0x1c1f ;  /* 0x003c1f0004037f89 */ /* 0x0002a800000e0000 */
[----:B------:R1:W3:Y:S04]  /*7d90*/  SHFL.IDX PT, R2, R0, 0x1, 0x1c1f ;  /* 0x003c1f0000027f89 */ /* 0x0002e800000e0000 */
[----:B------:R1:W0:Y:S04]  /*7da0*/  SHFL.IDX PT, R5, R7, 0x1, 0x1c1f ;  /* 0x003c1f0007057f89 */ /* 0x00022800000e0000 */
[----:B----4-:R1:W4:Y:S02]  /*7db0*/  SHFL.IDX PT, R14, R6, 0x1, 0x1c1f ;  /* 0x003c1f00060e7f89 */ /* 0x01032400000e0000 */
.L_x_12271:
[----:B------:R-:W-:Y:S01]  /*7dc0*/  VIADD R25, R25, 0x40 ;  /* 0x0000004019197836 */ /* 0x000fe20000000000 */
[----:B------:R-:W-:Y:S01]  /*7dd0*/  BSSY B1, `(.L_x_11961) ;  /* 0x000001a000017945 */ /* 0x000fe20003800000 */
        /* <DEDUP_REMOVED lines=9> */
[----:B0-----:R-:W-:Y:S01]  /*7e70*/  IMAD.MOV.U32 R15, RZ, RZ, R5 ;  /* 0x000000ffff0f7224 */ /* 0x001fe200078e0005 */
[----:B------:R-:W-:-:S09]  /*7e80*/  CS2R R12, SRZ ;  /* 0x00000000000c7805 */ /* 0x000fd2000001ff00 */
[C---:B------:R-:W-:Y:S01]  /*7e90*/  @!P3 IMAD.SHL.U32 R9, R155.reuse, 0x2, RZ ;  /* 0x000000029b09b824 */ /* 0x040fe200078e00ff */
[----:B-1----:R-:W-:Y:S01]  /*7ea0*/  @!P3 SHF.L.U64.HI R0, R155, 0x1, R223 ;  /* 0x000000019b00b819 */ /* 0x002fe200000102df */
[----:B--23--:R-:W-:-:S03]  /*7eb0*/  @!P2 IMAD.WIDE R6, R22, 0x2, R2 ;  /* 0x000000021606a825 */ /* 0x00cfc600078e0202 */
        /* <DEDUP_REMOVED lines=11> */
.L_x_11962:
[----:B------:R-:W-:Y:S05]  /*7f70*/  BSYNC B1 ;  /* 0x0000000000017941 */ /* 0x000fea0003800000 */
.L_x_11961:
[----:B------:R-:W-:Y:S01]  /*7f80*/  ULEA.HI UR4, UR37, UR37, URZ, 0x1 ;  /* 0x0000002525047291 */ /* 0x000fe2000f8f083f */
[----:B------:R-:W-:Y:S03]  /*7f90*/  BSSY B1, `(.L_x_11963) ;  /* 0x0000007000017945 */ /* 0x000fe60003800000 */
[----:B------:R-:W-:-:S04]  /*7fa0*/  ULOP3.LUT UR4, UR4, 0xfffffffe, URZ, 0xc0, !UPT ;  /* 0xfffffffe04047892 */ /* 0x000fc8000f8ec03f */
[----:B------:R-:W-:-:S06]  /*7fb0*/  UIADD3 UR4, UR37, -UR4, URZ ;  /* 0x8000000425047290 */ /* 0x000fcc000fffe03f */
[----:B0-2---:R-:W-:-:S05]  /*7fc0*/  IMAD.U32 R3, RZ, RZ, UR4 ;  /* 0x00000004ff037e24 */ /* 0x005fca000f8e00ff */
[----:B------:R-:W-:-:S04]  /*7fd0*/  SHF.L.U32 R3, R3, 0x1f, RZ ;  /* 0x0000001f03037819 */ /* 0x000fc800000006ff */
[----:B------:R-:W0:Y:S02]  /*7fe0*/  SYNCS.PHASECHK.TRANS64.TRYWAIT P0, [R148+URZ+0x22800], R3 ;  /* 0x02280003940075a7 */ /* 0x000e24000800017f */
[----:B0-----:R-:W-:Y:S05]  /*7ff0*/  @!P0 BRA `(.L_x_11964) ;  /* 0x0000022400308947 */ /* 0x001fea0003800000 */
.L_x_12272:
[----:B------:R-:W-:Y:S05]  /*8000*/  BSYNC B1 ;  /* 0x0000000000017941 */ /* 0x000fea0003800000 */
.L_x_11963:
[----:B-1----:R-:W2:Y:S04]  /*8010*/  LDL R0, [R1+0x400] ;  /* 0x0004000001007983 */ /* 0x002ea80000100800 */
[----:B------:R-:W4:Y:S01]  /*8020*/  LDL R4, [R1+0x50] ;  /* 0x0000500001047983 */ /* 0x000f220000100800 */
[----:B0-----:R-:W-:-:S04]  /*8030*/  IMAD.IADD R3, R200, 0x1, R225 ;  /* 0x00000001c8037824 */ /* 0x001fc800078e02e1 */
[----:B------:R-:W-:-:S04]  /*8040*/  IMAD R148, R3, 0x2, R148 ;  /* 0x0000000203947824 */ /* 0x000fc800078e0294 */
[----:B---3--:R-:W-:Y:S02]  /*8050*/  VIADD R2, R148, 0x18400 ;  /* 0x0001840094027836 */ /* 0x008fe40000000000 */
[----:B-----5:R-:W-:Y:S02]  /*8060*/  IMAD.MOV.U32 R3, RZ, RZ, R8 ;  /* 0x000000ffff037224 */ /* 0x020fe400078e0008 */
[----:B------:R-:W-:Y:S02]  /*8070*/  IMAD.MOV.U32 R5, RZ, RZ, R24 ;  /* 0x000000ffff057224 */ /* 0x000fe400078e0018 */
[----:B------:R-:W-:-:S03]  /*8080*/  IMAD.MOV.U32 R6, RZ, RZ, R25 ;  /* 0x000000ffff067224 */ /* 0x000fc600078e0019 */
[----:B------:R-:W-:Y:S01]  /*8090*/  PRMT R3, R3, 0x5410, R5 ;  /* 0x0000541003037816 */ /* 0x000fe20000000005 */
[----:B------:R-:W-:Y:S01]  /*80a0*/  IMAD.MOV.U32 R5, RZ, RZ, R12 ;  /* 0x000000ffff057224 */ /* 0x000fe200078e000c */
[----:B------:R-:W-:Y:S01]  /*80b0*/  PRMT R68, R6, 0x7610, R68 ;  /* 0x0000761006447816 */ /* 0x000fe20000000044 */
[----:B------:R-:W-:Y:S01]  /*80c0*/  IMAD.MOV.U32 R6, RZ, RZ, R13 ;  /* 0x000000ffff067224 */ /* 0x000fe200078e000d */
[----:B------:R-:W-:Y:S02]  /*80d0*/  BSSY B1, `(.L_x_11965) ;  /* 0x0000072000017945 */ /* 0x000fe40003800000 */
[----:B------:R-:W-:Y:S02]  /*80e0*/  PRMT R69, R5, 0x7610, R69 ;  /* 0x0000761005457816 */ /* 0x000fe40000000045 */
[----:B--2---:R-:W-:Y:S01]  /*80f0*/  LOP3.LUT P0, RZ, R0, 0x100000, RZ, 0xc0, !PT ;  /* 0x0010000000ff7812 */ /* 0x004fe2000780c0ff */
[----:B------:R-:W-:-:S12]  /*8100*/  VIADD R0, R148, 0x18440 ;  /* 0x0001844094007836 */ /* 0x000fd80000000000 */
[----:B------:R-:W-:Y:S02]  /*8110*/  @P0 VIADD R0, R2, 0xffffffc0 ;  /* 0xffffffc002000836 */ /* 0x000fe40000000000 */
[----:B----4-:R-:W-:-:S05]  /*8120*/  IMAD R2, R4, -0x80, R28 ;  /* 0xffffff8004027824 */ /* 0x010fca00078e021c */
[----:B------:R-:W-:-:S04]  /*8130*/  VIMNMX R64, R2, 0x80, PT ;  /* 0x0000008002407848 */ /* 0x000fc80003fe0100 */
[----:B------:R-:W-:Y:S01]  /*8140*/  ISETP.GE.AND P0, PT, R152, R64, PT ;  /* 0x000000409800720c */ /* 0x000fe20003f06270 */
[----:B------:R-:W-:Y:S02]  /*8150*/  IMAD.MOV.U32 R4, RZ, RZ, R9 ;  /* 0x000000ffff047224 */ /* 0x000fe400078e0009 */
[----:B------:R-:W-:-:S03]  /*8160*/  IMAD.MOV.U32 R2, RZ, RZ, R10 ;  /* 0x000000ffff027224 */ /* 0x000fc600078e000a */
[----:B------:R-:W-:Y:S01]  /*8170*/  PRMT R14, R4, 0x7610, R14 ;  /* 0x00007610040e7816 */ /* 0x000fe2000000000e */
[----:B------:R-:W-:Y:S01]  /*8180*/  IMAD.MOV.U32 R4, RZ, RZ, R11 ;  /* 0x000000ffff047224 */ /* 0x000fe200078e000b */
[----:B------:R-:W-:-:S04]  /*8190*/  PRMT R15, R2, 0x7610, R15 ;  /* 0x00007610020f7816 */ /* 0x000fc8000000000f */
[----:B------:R-:W-:Y:S01]  /*81a0*/  PRMT R2, R4, 0x5410, R6 ;  /* 0x0000541004027816 */ /* 0x000fe20000000006 */
[----:B------:R-:W-:Y:S06]  /*81b0*/  @P0 BRA `(.L_x_11966) ;  /* 0x00000004008c0947 */ /* 0x000fec0003800000 */
[----:B------:R-:W0:Y:S01]  /*81c0*/  LDC R4, c[0x0][0x3f4] ;  /* 0x0000fd00ff047b82 */ /* 0x000e220000000800 */
[----:B------:R-:W-:Y:S01]  /*81d0*/  BSSY B2, `(.L_x_11967) ;  /* 0x0000032000027945 */ /* 0x000fe20003800000 */
[-C--:B0-----:R-:W-:Y:S02]  /*81e0*/  ISETP.GE.AND P0, PT, R22, R4.reuse, PT ;  /* 0x000000041600720c */ /* 0x081fe40003f06270 */
[----:B------:R-:W-:-:S11]  /*81f0*/  ISETP.GE.AND P1, PT, R155, R4, PT ;  /* 0x000000049b00720c */ /* 0x000fd60003f26270 */
[----:B------:R-:W-:Y:S05]  /*8200*/  @P0 BRA `(.L_x_11968) ;  /* 0x0000000000b80947 */ /* 0x000fea0003800000 */
[----:B------:R-:W0:Y:S01]  /*8210*/  LDS.128 R4, [R148+0x18400] ;  /* 0x0184000094047984 */ /* 0x000e220000000c00 */
[----:B------:R-:W-:Y:S02]  /*8220*/  SHF.R.U64 R28, R54, 0x10, R55 ;  /* 0x00000010361c7819 */ /* 0x000fe40000001237 */
[----:B------:R-:W-:Y:S02]  /*8230*/  SHF.R.U32.HI R60, RZ, 0x10, R57 ;  /* 0x00000010ff3c7819 */ /* 0x000fe40000011639 */
[----:B------:R-:W-:Y:S02]  /*8240*/  SHF.R.U32.HI R54, RZ, 0x10, R55 ;  /* 0x00000010ff367819 */ /* 0x000fe40000011637 */
[----:B------:R-:W-:Y:S02]  /*8250*/  SHF.R.U64 R59, R56, 0x10, R57 ;  /* 0x00000010383b7819 */ /* 0x000fe40000001239 */
[----:B------:R-:W-:Y:S02]  /*8260*/  PRMT R60, R61, 0x5432, R60 ;  /* 0x000054323d3c7816 */ /* 0x000fe4000000003c */
[----:B------:R-:W-:-:S02]  /*8270*/  PRMT R57, R58, 0x5432, R54 ;  /* 0x000054323a397816 */ /* 0x000fc40000000036 */
[C---:B------:R-:W-:Y:S01]  /*8280*/  PRMT R56, R53.reuse, 0x5432, R28 ;  /* 0x0000543235387816 */ /* 0x040fe2000000001c */
[C---:B------:R-:W-:Y:S01]  /*8290*/  IMAD.U32 R61, R60.reuse, 0x10000, RZ ;  /* 0x000100003c3d7824 */ /* 0x040fe200078e00ff */
        /* <DEDUP_REMOVED lines=37> */
.L_x_11968:
[----:B------:R-:W-:Y:S05]  /*84f0*/  BSYNC B2 ;  /* 0x0000000000027941 */ /* 0x000fea0003800000 */
.L_x_11967:
[----:B------:R-:W-:Y:S05]  /*8500*/  @P1 BRA `(.L_x_11966) ;  /* 0x0000000000b81947 */ /* 0x000fea0003800000 */
[----:B0-----:R-:W0:Y:S01]  /*8510*/  LDS.128 R4, [R0] ;  /* 0x0000000000047984 */ /* 0x001e220000000c00 */
        /* <DEDUP_REMOVED lines=12> */
[C---:B0-----:R-:W-:Y:S01]  /*85e0*/  LOP3.LUT R21, R6.reuse, 0xffff0000, RZ, 0xc0, !PT ;  /* 0xffff000006157812 */ /* 0x041fe200078ec0ff */
        /* <DEDUP_REMOVED lines=32> */
.L_x_11966:
[----:B------:R-:W-:Y:S05]  /*87f0*/  BSYNC B1 ;  /* 0x0000000000017941 */ /* 0x000fea0003800000 */
.L_x_11965:
[----:B------:R-:W-:-:S13]  /*8800*/  ISETP.GE.AND P0, PT, R187, R64, PT ;  /* 0x00000040bb00720c */ /* 0x000fda0003f06270 */
[----:B------:R-:W-:Y:S05]  /*8810*/  @P0 BRA `(.L_x_11969) ;  /* 0x0000001800c40947 */ /* 0x000fea0003800000 */
[----:B01----:R-:W0:Y:S01]  /*8820*/  LDC R4, c[0x0][0x3f4] ;  /* 0x0000fd00ff047b82 */ /* 0x003e220000000800 */
        /* <DEDUP_REMOVED lines=8> */
[----:B------:R-:W-:Y:S02]  /*88b0*/  PRMT R28, R2, 0x5432, R28 ;  /* 0x00005432021c7816 */ /* 0x000fe4000000001c */
[----:B------:R-:W-:Y:S02]  /*88c0*/  PRMT R25, R68, 0x5410, R25 ;  /* 0x0000541044197816 */ /* 0x000fe40000000019 */
[----:B------:R-:W-:Y:S01]  /*88d0*/  SHF.R.U64 R27, R12, 0x10, R13 ;  /* 0x000000100c1b7819 */ /* 0x000fe2000000120d */
[C---:B------:R-:W-:Y:S01]  /*88e0*/  IMAD.U32 R53, R28.reuse, 0x10000, RZ ;  /* 0x000100001c357824 */ /* 0x040fe200078e00ff */
[----:B------:R-:W-:Y:S01]  /*88f0*/  LOP3.LUT R28, R28, 0xffff0000, RZ, 0xc0, !PT ;  /* 0xffff00001c1c7812 */ /* 0x000fe200078ec0ff */
[C---:B------:R-:W-:Y:S01]  /*8900*/  IMAD.U32 R26, R25.reuse, 0x10000, RZ ;  /* 0x00010000191a7824 */ /* 0x040fe200078e00ff */
[----:B------:R-:W-:-:S02]  /*8910*/  LOP3.LUT R25, R25, 0xffff0000, RZ, 0xc0, !PT ;  /* 0xffff000019197812 */ /* 0x000fc400078ec0ff */
        /* <DEDUP_REMOVED lines=35> */
.L_x_11971:
[----:B------:R-:W-:Y:S05]  /*8b50*/  BSYNC B1 ;  /* 0x0000000000017941 */ /* 0x000fea0003800000 */
.L_x_11970:
[----:B------:R-:W-:Y:S05]  /*8b60*/  @P1 BRA `(.L_x_11969) ;  /* 0x0000001400f01947 */ /* 0x000fea0003800000 */
[----:B0-----:R-:W0:Y:S01]  /*8b70*/  LDS.128 R4, [R0+0x2000] ;  /* 0x0020000000047984 */ /* 0x001e220000000c00 */
        /* <DEDUP_REMOVED lines=27> */
[C---:B------:R-:W-:Y:S01]  /*8d30*/  IMAD.U32 R6, R10.reuse, 0x10000, RZ ;  /* 0x000100000a067824 */ /* 0x040fe200078e00ff */
[----:B------:R-:W-:Y:S01]  /*8d40*/  LOP3.LUT R15, R15, 0xffff0000, RZ, 0xc0, !PT ;  /* 0xffff00000f0f7812 */ /* 0x000fe200078ec0ff */
[C---:B------:R-:W-:Y:S01]  /*8d50*/  FFMA.FTZ R24, R9.reuse, R14, -R24 ;  /* 0x0000000e09187223 */ /* 0x040fe20000010818 */
[----:B------:R-:W-:Y:S01]  /*8d60*/  LOP3.LUT R10, R10, 0xffff0000, RZ, 0xc0, !PT ;  /* 0xffff00000a0a7812 */ /* 0x000fe200078ec0ff */
[----:B------:R-:W-:Y:S01]  /*8d70*/  FFMA.FTZ R11, R9, R12, R8 ;  /* 0x0000000c090b7223 */ /* 0x000fe20000010008 */
        /* <DEDUP_REMOVED lines=14> */
.L_x_11956:
[----:B------:R-:W0:Y:S01]  /*8e60*/  LDC R21, c[0x0][0x448] ;  /* 0x00011200ff157b82 */ /* 0x000e220000000800 */
[----:B------:R-:W-:Y:S01]  /*8e70*/  IMAD R5, R222, 0x40, R25 ;  /* 0x00000040de057824 */ /* 0x000fe200078e0219 */
[----:B------:R-:W-:Y:S01]  /*8e80*/  ULDC.64 UR4, c[0x0][0x3f8] ;  /* 0x0000fe0000047ab9 */ /* 0x000fe20000000a00 */
[----:B------:R-:W-:Y:S01]  /*8e90*/  ULDC.64 UR6, c[0x0][0x408] ;  /* 0x0001020000067ab9 */ /* 0x000fe20000000a00 */
        /* <DEDUP_REMOVED lines=38> */
[----:B------:R-:W-:-:S06]  /*9100*/  @!P1 IMAD.MOV.U32 R9, RZ, RZ, R5 ;  /* 0x000000ffff099224 */ /* 0x000fcc00078e0005 */
        /* <DEDUP_REMOVED lines=10> */
[----:B0-----:R0:W0:Y:S01]  /*91b0*/  SHFL.IDX PT, R14, R53, 0x1, 0x1c1f ;  /* 0x003c1f00350e7f89 */ /* 0x00102200000e0000 */
[----:B--2---:R-:W-:-:S02]  /*91c0*/  @!P1 IMAD.MOV.U32 R54, RZ, RZ, R10 ;  /* 0x000000ffff369224 */ /* 0x004fc400078e000a */
[----:B------:R-:W-:Y:S02]  /*91d0*/  @!P1 IMAD.MOV.U32 R55, RZ, RZ, R11 ;  /* 0x000000ffff379224 */ /* 0x000fe400078e000b */
[----:B------:R-:W-:Y:S02]  /*91e0*/  IMAD.MOV.U32 R0, RZ, RZ, R54 ;  /* 0x000000ffff007224 */ /* 0x000fe400078e0036 */
[----:B------:R-:W-:Y:S02]  /*91f0*/  IMAD.MOV.U32 R2, RZ, RZ, R55 ;  /* 0x000000ffff027224 */ /* 0x000fe400078e0037 */
[----:B------:R-:W-:Y:S01]  /*9200*/  @!P1 IMAD.MOV.U32 R56, RZ, RZ, R8 ;  /* 0x000000ffff389224 */ /* 0x000fe200078e0008 */
[----:B------:R-:W-:Y:S01]  /*9210*/  PRMT R70, R0, 0x7610, R70 ;  /* 0x0000761000467816 */ /* 0x000fe20000000046 */
[----:B------:R-:W-:Y:S01]  /*9220*/  @!P1 IMAD.MOV.U32 R57, RZ, RZ, R9 ;  /* 0x000000ffff399224 */ /* 0x000fe200078e0009 */
[----:B------:R2:W0:Y:S01]  /*9230*/  SHFL.IDX PT, R0, R27, 0x1, 0x1c1f ;  /* 0x003c1f001b007f89 */ /* 0x00042200000e0000 */
[----:B------:R-:W-:-:S02]  /*9240*/  PRMT R59, R59, 0x5410, R2 ;  /* 0x000054103b3b7816 */ /* 0x000fc40000000002 */
[----:B------:R-:W-:Y:S01]  /*9250*/  CS2R R2, SRZ ;  /* 0x0000000000027805 */ /* 0x000fe2000001ff00 */
[----:B------:R-:W-:Y:S02]  /*9260*/  IMAD.MOV.U32 R8, RZ, RZ, R56 ;  /* 0x000000ffff087224 */ /* 0x000fe400078e0038 */
[----:B---3--:R-:W-:Y:S02]  /*9270*/  @!P1 IMAD.MOV.U32 R20, RZ, RZ, R4 ;  /* 0x000000ffff149224 */ /* 0x008fe400078e0004 */
[----:B------:R-:W-:Y:S01]  /*9280*/  @!P1 IMAD.MOV.U32 R21, RZ, RZ, R5 ;  /* 0x000000ffff159224 */ /* 0x000fe200078e0005 */
[----:B------:R-:W-:Y:S01]  /*9290*/  PRMT R58, R8, 0x7610, R58 ;  /* 0x00007610083a7816 */ /* 0x000fe2000000003a */
[----:B------:R-:W-:Y:S02]  /*92a0*/  @!P1 IMAD.MOV.U32 R2, RZ, RZ, R6 ;  /* 0x000000ffff029224 */ /* 0x000fe400078e0006 */
[----:B------:R-:W-:Y:S02]  /*92b0*/  @!P1 IMAD.MOV.U32 R3, RZ, RZ, R7 ;  /* 0x000000ffff039224 */ /* 0x000fe400078e0007 */
[----:B------:R-:W-:-:S02]  /*92c0*/  IMAD.MOV.U32 R6, RZ, RZ, R20 ;  /* 0x000000ffff067224 */ /* 0x000fc400078e0014 */
[----:B------:R-:W-:Y:S02]  /*92d0*/  IMAD.MOV.U32 R7, RZ, RZ, R21 ;  /* 0x000000ffff077224 */ /* 0x000fe400078e0015 */
[----:B------:R-:W-:Y:S01]  /*92e0*/  IMAD.MOV.U32 R9, RZ, RZ, R57 ;  /* 0x000000ffff097224 */ /* 0x000fe200078e0039 */
[----:B------:R-:W-:Y:S01]  /*92f0*/  PRMT R76, R6, 0x7610, R76 ;  /* 0x00007610064c7816 */ /* 0x000fe2000000004c */
[----:B------:R-:W-:Y:S01]  /*9300*/  IMAD.MOV.U32 R4, RZ, RZ, R2 ;  /* 0x000000ffff047224 */ /* 0x000fe200078e0002 */
[----:B------:R-:W-:Y:S01]  /*9310*/  PRMT R60, R60, 0x5410, R7 ;  /* 0x000054103c3c7816 */ /* 0x000fe20000000007 */
[----:B------:R-:W-:Y:S01]  /*9320*/  IMAD.MOV.U32 R5, RZ, RZ, R3 ;  /* 0x000000ffff057224 */ /* 0x000fe200078e0003 */
[----:B------:R-:W-:Y:S02]  /*9330*/  PRMT R59, R9, 0x7610, R59 ;  /* 0x00007610093b7816 */ /* 0x000fe4000000003b */
[----:B------:R-:W-:Y:S02]  /*9340*/  CS2R R6, SRZ ;  /* 0x0000000000067805 */ /* 0x000fe4000001ff00 */
[----:B------:R-:W-:-:S02]  /*9350*/  PRMT R75, R4, 0x7610, R75 ;  /* 0x00007610044b7816 */ /* 0x000fc4000000004b */
[----:B012-4-:R-:W-:-:S07]  /*9360*/  PRMT R53, R53, 0x5410, R5 ;  /* 0x0000541035357816 */ /* 0x017fce0000000005 */
.L_x_12282:
[----:B------:R-:W-:Y:S01]  /*9370*/  VIADD R25, R25, 0x40 ;  /* 0x0000004019197836 */ /* 0x000fe20000000000 */
[----:B------:R-:W-:Y:S01]  /*9380*/  BSSY B1, `(.L_x_11973) ;  /* 0x0000012000017945 */ /* 0x000fe20003800000 */
[----:B------:R-:W-:Y:S02]  /*9390*/  CS2R R4, SRZ ;  /* 0x0000000000047805 */ /* 0x000fe4000001ff00 */
[----:B------:R-:W-:Y:S02]  /*93a0*/  CS2R R10, SRZ ;  /* 0x00000000000a7805 */ /* 0x000fe4000001ff00 */
[----:B------:R-:W-:Y:S02]  /*93b0*/  CS2R R8, SRZ ;  /* 0x0000000000087805 */ /* 0x000fe4000001ff00 */
[----:B------:R-:W-:-:S13]  /*93c0*/  ISETP.GE.AND P1, PT, R25, R28, PT ;  /* 0x0000001c1900720c */ /* 0x000fda0003f26270 */
[----:B------:R-:W-:Y:S05]  /*93d0*/  @P1 BRA `(.L_x_11974) ;  /* 0x0000000000301947 */ /* 0x000fea0003800000 */
        /* <DEDUP_REMOVED lines=12> */
.L_x_11974:
[----:B------:R-:W-:Y:S05]  /*94a0*/  BSYNC B1 ;  /* 0x0000000000017941 */ /* 0x000fea0003800000 */
.L_x_11973:
[----:B------:R-:W-:Y:S01]  /*94b0*/  ULEA.HI UR4, UR37, UR37, URZ, 0x1 ;  /* 0x0000002525047291 */ /* 0x000fe2000f8f083f */
[----:B------:R-:W-:Y:S03]  /*94c0*/  BSSY B1, `(.L_x_11975) ;  /* 0x0000007000017945 */ /* 0x000fe60003800000 */
[----:B------:R-:W-:-:S04]  /*94d0*/  ULOP3.LUT UR4, UR4, 0xfffffffe, URZ, 0xc0, !UPT ;  /* 0xfffffffe04047892 */ /* 0x000fc8000f8ec03f */
[----:B------:R-:W-:-:S06]  /*94e0*/  UIADD3 UR4, UR37, -UR4, URZ ;  /* 0x8000000425047290 */ /* 0x000fcc000fffe03f */
[----:B------:R-:W-:-:S05]  /*94f0*/  IMAD.U32 R13, RZ, RZ, UR4 ;  /* 0x00000004ff0d7e24 */ /* 0x000fca000f8e00ff */
[----:B------:R-:W-:-:S04]  /*9500*/  SHF.L.U32 R13, R13, 0x1f, RZ ;  /* 0x0000001f0d0d7819 */ /* 0x000fc800000006ff */
[----:B------:R-:W0:Y:S02]  /*9510*/  SYNCS.PHASECHK.TRANS64.TRYWAIT P1, [R148+URZ+0x22800], R13 ;  /* 0x0228000d940075a7 */ /* 0x000e24000802017f */
[----:B0-----:R-:W-:Y:S05]  /*9520*/  @!P1 BRA `(.L_x_11976) ;  /* 0x0000021400709947 */ /* 0x001fea0003800000 */
.L_x_12283:
[----:B------:R-:W-:Y:S05]  /*9530*/  BSYNC B1 ;  /* 0x0000000000017941 */ /* 0x000fea0003800000 */
.L_x_11975:
[----:B0-----:R-:W2:Y:S01]  /*9540*/  LDL R13, [R1+0x50] ;  /* 0x00005000010d7983 */ /* 0x001ea20000100800 */
[----:B-----5:R-:W-:Y:S01]  /*9550*/  IMAD.MOV.U32 R12, RZ, RZ, R6 ;  /* 0x000000ffff0c7224 */ /* 0x020fe200078e0006 */
[----:B------:R-:W-:Y:S01]  /*9560*/  BSSY B1, `(.L_x_11977) ;  /* 0x0000078000017945 */ /* 0x000fe20003800000 */
[----:B------:R-:W-:Y:S02]  /*9570*/  IMAD.MOV.U32 R14, RZ, RZ, R11 ;  /* 0x000000ffff0e7224 */ /* 0x000fe400078e000b */
[----:B------:R-:W-:Y:S02]  /*9580*/  IMAD.MOV.U32 R80, RZ, RZ, R8 ;  /* 0x000000ffff507224 */ /* 0x000fe400078e0008 */
[----:B------:R-:W-:Y:S02]  /*9590*/  IMAD.MOV.U32 R81, RZ, RZ, R9 ;  /* 0x000000ffff517224 */ /* 0x000fe400078e0009 */
[--C-:B--2---:R-:W-:Y:S01]  /*95a0*/  IMAD R0, R13, -0x80, R28.reuse ;  /* 0xffffff800d007824 */ /* 0x104fe200078e021c */
[----:B------:R-:W-:Y:S01]  /*95b0*/  PRMT R28, R12, 0x7610, R28 ;  /* 0x000076100c1c7816 */ /* 0x000fe2000000001c */
[----:B------:R-:W-:-:S02]  /*95c0*/  IMAD.MOV.U32 R13, RZ, RZ, R7 ;  /* 0x000000ffff0d7224 */ /* 0x000fc400078e0007 */
[----:B------:R-:W-:Y:S01]  /*95d0*/  IMAD.MOV.U32 R12, RZ, RZ, R5 ;  /* 0x000000ffff0c7224 */ /* 0x000fe200078e0005 */
[----:B------:R-:W-:Y:S02]  /*95e0*/  VIMNMX R0, R0, 0x80, PT ;  /* 0x0000008000007848 */ /* 0x000fe40003fe0100 */
[----:B------:R-:W-:Y:S01]  /*95f0*/  PRMT R53, R13, 0x7610, R53 ;  /* 0x000076100d357816 */ /* 0x000fe20000000035 */
[----:B------:R-:W-:Y:S01]  /*9600*/  IMAD.MOV.U32 R13, RZ, RZ, R10 ;  /* 0x000000ffff0d7224 */ /* 0x000fe200078e000a */
[-C--:B------:R-:W-:Y:S02]  /*9610*/  ISETP.GE.OR P1, PT, R152, R0.reuse, P0 ;  /* 0x000000009800720c */ /* 0x080fe40000726670 */
[----:B------:R-:W-:Y:S01]  /*9620*/  ISETP.GE.OR P0, PT, R187, R0, P0 ;  /* 0x00000000bb00720c */ /* 0x000fe20000706670 */
[----:B------:R-:W-:Y:S01]  /*9630*/  IMAD.MOV.U32 R0, RZ, RZ, R4 ;  /* 0x000000ffff007224 */ /* 0x000fe200078e0004 */
[----:B------:R-:W-:Y:S02]  /*9640*/  PRMT R62, R12, 0x7610, R62 ;  /* 0x000076100c3e7816 */ /* 0x000fe4000000003e */
[----:B------:R-:W-:-:S02]  /*9650*/  PRMT R60, R13, 0x7610, R60 ;  /* 0x000076100d3c7816 */ /* 0x000fc4000000003c */
[----:B------:R-:W-:Y:S02]  /*9660*/  PRMT R63, R0, 0x7610, R63 ;  /* 0x00007610003f7816 */ /* 0x000fe4000000003f */
[----:B------:R-:W-:-:S03]  /*9670*/  PRMT R0, R14, 0x7610, R0 ;  /* 0x000076100e007816 */ /* 0x000fc60000000000 */
[----:B------:R-:W-:Y:S05]  /*9680*/  @P1 BRA `(.L_x_11978) ;  /* 0x0000000400941947 */ /* 0x000fea0003800000 */
[----:B------:R-:W-:Y:S01]  /*9690*/  IMAD.IADD R14, R16, 0x1, R61 ;  /* 0x00000001100e7824 */ /* 0x000fe200078e023d */
[C---:B------:R-:W-:Y:S02]  /*96a0*/  LOP3.LUT R12, R201.reuse, 0x38, R16, 0xf8, !PT ;  /* 0x00000038c90c7812 */ /* 0x040fe400078ef810 */
[----:B------:R-:W-:Y:S02]  /*96b0*/  SHF.R.U64 R67, R20, 0x10, R21 ;  /* 0x0000001014437819 */ /* 0x000fe40000001215 */
[----:B------:R-:W-:Y:S02]  /*96c0*/  LOP3.LUT R14, R201, 0x38, R14, 0xf8, !PT ;  /* 0x00000038c90e7812 */ /* 0x000fe400078ef80e */
[-C--:B------:R-:W-:Y:S02]  /*96d0*/  LOP3.LUT R13, R12, R203.reuse, RZ, 0x3c, !PT ;  /* 0x000000cb0c0d7212 */ /* 0x080fe400078e3cff */
[----:B------:R-:W-:Y:S02]  /*96e0*/  LOP3.LUT R15, R14, R203, RZ, 0x3c, !PT ;  /* 0x000000cb0e0f7212 */ /* 0x000fe400078e3cff */
[----:B------:R-:W-:Y:S01]  /*96f0*/  SHF.R.U64 R69, R56, 0x10, R57 ;  /* 0x0000001038457819 */ /* 0x000fe20000001239 */
[----:B------:R-:W-:Y:S01]  /*9700*/  IMAD.IADD R13, R200, 0x1, R13 ;  /* 0x00000001c80d7824 */ /* 0x000fe200078e020d */
[----:B------:R-:W-:Y:S01]  /*9710*/  PRMT R67, R76, 0x5410, R67 ;  /* 0x000054104c437816 */ /* 0x000fe20000000043 */
[----:B------:R-:W-:Y:S01]  /*9720*/  IMAD.IADD R25, R200, 0x1, R15 ;  /* 0x00000001c8197824 */ /* 0x000fe200078e020f */
[----:B------:R-:W-:Y:S01]  /*9730*/  SHF.R.U32.HI R68, RZ, 0x10, R21 ;  /* 0x00000010ff447819 */ /* 0x000fe20000011615 */
[--C-:B------:R-:W-:Y:S01]  /*9740*/  IMAD R78, R13, 0x2, R148.reuse ;  /* 0x000000020d4e7824 */ /* 0x100fe200078e0294 */
[----:B------:R-:W-:Y:S01]  /*9750*/  SHF.R.U32.HI R64, RZ, 0x10, R57 ;  /* 0x00000010ff407819 */ /* 0x000fe20000011639 */
[----:B------:R-:W-:Y:S01]  /*9760*/  IMAD R79, R25, 0x2, R148 ;  /* 0x00000002194f7824 */ /* 0x000fe200078e0294 */
[----:B------:R-:W-:-:S02]  /*9770*/  SHF.R.U64 R65, R54, 0x10, R55 ;  /* 0x0000001036417819 */ /* 0x000fc40000001237 */
[----:B------:R-:W0:Y:S01]  /*9780*/  LDS.128 R12, [R78+0x18400] ;  /* 0x018400004e0c7984 */ /* 0x000e220000000c00 */
[----:B------:R-:W-:Y:S02]  /*9790*/  SHF.R.U32.HI R66, RZ, 0x10, R55 ;  /* 0x00000010ff427819 */ /* 0x000fe40000011637 */
[----:B------:R-:W-:Y:S01]  /*97a0*/  SHF.R.U64 R71, R2, 0x10, R3 ;  /* 0x0000001002477819 */ /* 0x000fe20000001203 */
[----:B------:R-:W1:Y:S01]  /*97b0*/  LDS.128 R24, [R79+0x18400] ;  /* 0x018400004f187984 */ /* 0x000e620000000c00 */
[----:B------:R-:W-:Y:S01]  /*97c0*/  PRMT R58, R58, 0x5410, R69 ;  /* 0x000054103a3a7816 */ /* 0x000fe20000000045 */
[----:B------:R-:W-:Y:S01]  /*97d0*/  IMAD.U32 R69, R67, 0x10000, RZ ;  /* 0x0001000043457824 */ /* 0x000fe200078e00ff */
[----:B------:R-:W-:Y:S02]  /*97e0*/  PRMT R68, R60, 0x5432, R68 ;  /* 0x000054323c447816 */ /* 0x000fe40000000044 */
[----:B------:R-:W-:Y:S02]  /*97f0*/  SHF.R.U32.HI R74, RZ, 0x10, R3 ;  /* 0x00000010ff4a7819 */ /* 0x000fe40000011603 */
[----:B------:R-:W-:-:S02]  /*9800*/  PRMT R64, R59, 0x5410, R64 ;  /* 0x000054103b407816 */ /* 0x000fc40000000040 */
[----:B------:R-:W-:Y:S01]  /*9810*/  PRMT R66, R59, 0x5432, R66 ;  /* 0x000054323b427816 */ /* 0x000fe20000000042 */
[----:B------:R-:W-:Y:S01]  /*9820*/  IMAD.U32 R59, R58, 0x10000, RZ ;  /* 0x000100003a3b7824 */ /* 0x000fe200078e00ff */
[----:B------:R-:W-:Y:S02]  /*9830*/  PRMT R71, R75, 0x5410, R71 ;  /* 0x000054104b477816 */ /* 0x000fe40000000047 */
[----:B------:R-:W-:Y:S01]  /*9840*/  PRMT R65, R70, 0x5410, R65 ;  /* 0x0000541046417816 */ /* 0x000fe20000000041 */
[----:B------:R-:W-:Y:S01]  /*9850*/  IMAD.U32 R70, R68, 0x10000, RZ ;  /* 0x0001000044467824 */ /* 0x000fe200078e00ff */
[----:B------:R-:W-:Y:S02]  /*9860*/  PRMT R74, R53, 0x5432, R74 ;  /* 0x00005432354a7816 */ /* 0x000fe4000000004a */
[----:B------:R-:W-:Y:S02]  /*9870*/  LOP3.LUT R67, R67, 0xffff0000, RZ, 0xc0, !PT ;  /* 0xffff000043437812 */ /* 0x000fe400078ec0ff */
[----:B------:R-:W-:Y:S01]  /*9880*/  LOP3.LUT R58, R58, 0xffff0000, RZ, 0xc0, !PT ;  /* 0xffff00003a3a7812 */ /* 0x000fe200078ec0ff */
[----:B------:R-:W-:Y:S01]  /*9890*/  IMAD.U32 R76, R74, 0x10000, RZ ;  /* 0x000100004a4c7824 */ /* 0x000fe200078e00ff */
[----:B------:R-:W-:-:S02]  /*98a0*/  LOP3.LUT R68, R68, 0xffff0000, RZ, 0xc0, !PT ;  /* 0xffff000044447812 */ /* 0x000fc400078ec0ff */
[----:B------:R-:W-:Y:S01]  /*98b0*/  LOP3.LUT R74, R74, 0xffff0000, RZ, 0xc0, !PT ;  /* 0xffff00004a4a7812 */ /* 0x000fe200078ec0ff */
        /* <DEDUP_REMOVED lines=19> */
[----:B------:R-:W-:Y:S02]  /*99f0*/  IMAD.U32 R21, R15, 0x10000, RZ ;  /* 0x000100000f157824 */ /* 0x000fe400078e00ff */
[C---:B------:R-:W-:Y:S01]  /*9a00*/  FMUL.FTZ R54, R57.reuse, R76 ;  /* 0x0000004c39367220 */ /* 0x040fe20000410000 */
[----:B------:R-:W-:Y:S01]  /*9a10*/  FMUL.FTZ R69, R57, R2 ;  /* 0x0000000239457220 */ /* 0x000fe20000410000 */
[----:B------:R-:W-:Y:S01]  /*9a20*/  FFMA.FTZ R55, R20, R70, R55 ;  /* 0x0000004614377223 */ /* 0x000fe20000010037 */
[----:B------:R-:W-:-:S02]  /*9a30*/  IMAD.U32 R56, R26, 0x10000, RZ ;  /* 0x000100001a387824 */ /* 0x000fc400078e00ff */
[----:B------:R-:W-:Y:S01]  /*9a40*/  FFMA.FTZ R57, R21, R2, -R54 ;  /* 0x0000000215397223 */ /* 0x000fe20000010836 */
[CC--:B------:R-:W-:Y:S01]  /*9a50*/  FMUL.FTZ R2, R24.reuse, R67.reuse ;  /* 0x0000004318027220 */ /* 0x0c0fe20000410000 */
[----:B------:R-:W-:Y:S02]  /*9a60*/  IMAD.U32 R20, R71, 0x10000, RZ ;  /* 0x0001000047147824 */ /* 0x000fe400078e00ff */
[-C--:B------:R-:W-:Y:S01]  /*9a70*/  FMUL.FTZ R24, R24, R58.reuse ;  /* 0x0000003a18187220 */ /* 0x080fe20000410000 */
[----:B------:R-:W-:Y:S02]  /*9a80*/  IMAD.U32 R13, R14, 0x10000, RZ ;  /* 0x000100000e0d7824 */ /* 0x000fe400078e00ff */
        /* <DEDUP_REMOVED lines=37> */
.L_x_11978:
[----:B------:R-:W-:Y:S05]  /*9ce0*/  BSYNC B1 ;  /* 0x0000000000017941 */ /* 0x000fea0003800000 */
.L_x_11977:
[----:B------:R-:W-:Y:S02]  /*9cf0*/  PRMT R0, R0, 0x5410, R80 ;  /* 0x0000541000007816 */ /* 0x000fe40000000050 */
[----:B------:R-:W-:Y:S01]  /*9d00*/  PRMT R56, R56, 0x5410, R81 ;  /* 0x0000541038387816 */ /* 0x000fe20000000051 */
[----:B------:R-:W-:Y:S06]  /*9d10*/  @P0 BRA `(.L_x_11969) ;  /* 0x0000000400840947 */ /* 0x000fec0003800000 */
[----:B------:R-:W-:Y:S01]  /*9d20*/  IMAD.IADD R3, R16, 0x1, R61 ;  /* 0x0000000110037824 */ /* 0x000fe200078e023d */
[----:B0-----:R-:W0:Y:S01]  /*9d30*/  LDS.128 R12, [R226+0x18400] ;  /* 0x01840000e20c7984 */ /* 0x001e220000000c00 */
[----:B------:R-:W-:Y:S02]  /*9d40*/  SHF.R.U64 R20, R8, 0x10, R9 ;  /* 0x0000001008147819 */ /* 0x000fe40000001209 */
[----:B------:R-:W-:Y:S02]  /*9d50*/  SHF.R.U32.HI R57, RZ, 0x10, R5 ;  /* 0x00000010ff397819 */ /* 0x000fe40000011605 */
[----:B------:R-:W-:Y:S02]  /*9d60*/  LOP3.LUT R3, R202, 0x38, R3, 0xf8, !PT ;  /* 0x00000038ca037812 */ /* 0x000fe400078ef803 */
[----:B------:R-:W-:Y:S02]  /*9d70*/  PRMT R20, R0, 0x5432, R20 ;  /* 0x0000543200147816 */ /* 0x000fe40000000014 */
[----:B------:R-:W-:-:S02]  /*9d80*/  LOP3.LUT R2, R3, R206, RZ, 0x3c, !PT ;  /* 0x000000ce03027212 */ /* 0x000fc400078e3cff */
[----:B------:R-:W-:Y:S02]  /*9d90*/  SHF.R.U64 R21, R6, 0x10, R7 ;  /* 0x0000001006157819 */ /* 0x000fe40000001207 */
[----:B------:R-:W-:Y:S01]  /*9da0*/  SHF.R.U32.HI R54, RZ, 0x10, R9 ;  /* 0x00000010ff367819 */ /* 0x000fe20000011609 */
[----:B------:R-:W-:Y:S01]  /*9db0*/  IMAD.IADD R3, R207, 0x1, R2 ;  /* 0x00000001cf037824 */ /* 0x000fe200078e0202 */
[----:B------:R-:W-:Y:S02]  /*9dc0*/  SHF.R.U64 R2, R4, 0x10, R5 ;  /* 0x0000001004027819 */ /* 0x000fe40000001205 */
[--C-:B------:R-:W-:Y:S01]  /*9dd0*/  SHF.R.U64 R5, R10, 0x10, R11.reuse ;  /* 0x000000100a057819 */ /* 0x100fe2000000120b */
[----:B------:R-:W-:Y:S01]  /*9de0*/  IMAD R3, R3, 0x2, R148 ;  /* 0x0000000203037824 */ /* 0x000fe200078e0294 */
[----:B------:R-:W-:Y:S02]  /*9df0*/  PRMT R63, R63, 0x5410, R2 ;  /* 0x000054103f3f7816 */ /* 0x000fe40000000002 */
[----:B------:R-:W-:-:S02]  /*9e00*/  SHF.R.U32.HI R55, RZ, 0x10, R11 ;  /* 0x00000010ff377819 */ /* 0x000fc4000001160b */
[----:B------:R-:W1:Y:S01]  /*9e10*/  LDS.128 R24, [R3+0x18400] ;  /* 0x0184000003187984 */ /* 0x000e620000000c00 */
[----:B------:R-:W-:Y:S02]  /*9e20*/  SHF.R.U32.HI R6, RZ, 0x10, R7 ;  /* 0x00000010ff067819 */ /* 0x000fe40000011607 */
[----:B------:R-:W-:Y:S01]  /*9e30*/  PRMT R28, R28, 0x5410, R21 ;  /* 0x000054101c1c7816 */ /* 0x000fe20000000015 */
[----:B------:R-:W-:Y:S01]  /*9e40*/  IMAD.U32 R21, R63, 0x10000, RZ ;  /* 0x000100003f157824 */ /* 0x000fe200078e00ff */
[----:B------:R-:W-:Y:S02]  /*9e50*/  PRMT R62, R62, 0x5410, R57 ;  /* 0x000054103e3e7816 */ /* 0x000fe40000000039 */
[----:B------:R-:W-:Y:S02]  /*9e60*/  PRMT R55, R0, 0x5410, R55 ;  /* 0x0000541000377816 */ /* 0x000fe40000000037 */
[----:B------:R-:W-:Y:S02]  /*9e70*/  PRMT R54, R56, 0x5432, R54 ;  /* 0x0000543238367816 */ /* 0x000fe40000000036 */
[----:B------:R-:W-:-:S02]  /*9e80*/  PRMT R53, R53, 0x5410, R6 ;  /* 0x0000541035357816 */ /* 0x000fc40000000006 */
[----:B------:R-:W-:Y:S02]  /*9e90*/  PRMT R60, R60, 0x5410, R5 ;  /* 0x000054103c3c7816 */ /* 0x000fe40000000005 */
        /* <DEDUP_REMOVED lines=14> */
[----:B------:R-:W-:Y:S01]  /*9f80*/  FMUL.FTZ R59, R8, R21 ;  /* 0x00000015083b7220 */ /* 0x000fe20000410000 */
[C---:B------:R-:W-:Y:S01]  /*9f90*/  IMAD.U32 R11, R26.reuse, 0x10000, RZ ;  /* 0x000100001a0b7824 */ /* 0x040fe200078e00ff */
[----:B------:R-:W-:Y:S01]  /*9fa0*/  LOP3.LUT R13, R26, 0xffff0000, RZ, 0xc0, !PT ;  /* 0xffff00001a0d7812 */ /* 0x000fe200078ec0ff */
[----:B------:R-:W-:Y:S01]  /*9fb0*/  FMUL.FTZ R57, R8, R25 ;  /* 0x0000001908397220 */ /* 0x000fe20000410000 */
[C---:B------:R-:W-:Y:S01]  /*9fc0*/  IMAD.U32 R15, R27.reuse, 0x10000, RZ ;  /* 0x000100001b0f7824 */ /* 0x040fe200078e00ff */
[----:B------:R-:W-:Y:S01]  /*9fd0*/  LOP3.LUT R26, R27, 0xffff0000, RZ, 0xc0, !PT ;  /* 0xffff00001b1a7812 */ /* 0x000fe200078ec0ff */
[----:B------:R-:W-:Y:S02]  /*9fe0*/  IMAD.U32 R27, R54, 0x10000, RZ ;  /* 0x00010000361b7824 */ /* 0x000fe400078e00ff */
[----:B------:R-:W-:Y:S01]  /*9ff0*/  FFMA.FTZ R57, R0, R21, -R57 ;  /* 0x0000001500397223 */ /* 0x000fe20000010839 */
[----:B------:R-:W-:Y:S02]  /*a000*/  IMAD.U32 R21, R62, 0x10000, RZ ;  /* 0x000100003e157824 */ /* 0x000fe400078e00ff */
[----:B------:R-:W-:Y:S01]  /*a010*/  FFMA.FTZ R59, R0, R25, R59 ;  /* 0x00000019003b7223 */ /* 0x000fe2000001003b */
[----:B------:R-:W-:-:S02]  /*a020*/  IMAD.U32 R8, R55, 0x10000, RZ ;  /* 0x0001000037087824 */ /* 0x000fc400078e00ff */
[C---:B------:R-:W-:Y:S01]  /*a030*/  FMUL.FTZ R61, R10.reuse, R27 ;  /* 0x0000001b0a3d7220 */ /* 0x040fe20000410000 */
[----:B------:R-:W-:Y:S02]  /*a040*/  IMAD.U32 R0, R53, 0x10000, RZ ;  /* 0x0001000035007824 */ /* 0x000fe400078e00ff */
[-C--:B------:R-:W-:Y:S01]  /*a050*/  FMUL.FTZ R25, R10, R21.reuse ;  /* 0x000000150a197220 */ /* 0x080fe20000410000 */
[C---:B------:R-:W-:Y:S01]  /*a060*/  FMUL.FTZ R10, R15.reuse, R8 ;  /* 0x000000080f0a7220 */ /* 0x040fe20000410000 */
[----:B------:R-:W-:Y:S01]  /*a070*/  LOP3.LUT R20, R20, 0xffff0000, RZ, 0xc0, !PT ;  /* 0xffff000014147812 */ /* 0x000fe200078ec0ff */
[-C--:B------:R-:W-:Y:S01]  /*a080*/  FMUL.FTZ R15, R15, R0.reuse ;  /* 0x000000000f0f7220 */ /* 0x080fe20000410000 */
[C---:B------:R-:W-:Y:S01]  /*a090*/  FFMA.FTZ R61, R4.reuse, R21, -R61 ;  /* 0x00000015043d7223 */ /* 0x040fe2000001083d */
[----:B------:R-:W-:Y:S01]  /*a0a0*/  FFMA.FTZ R25, R4, R27, R25 ;  /* 0x0000001b04197223 */ /* 0x000fe20000010019 */
[C---:B------:R-:W-:Y:S01]  /*a0b0*/  FFMA.FTZ R27, R7.reuse, R0, -R10 ;  /* 0x00000000071b7223 */ /* 0x040fe2000001080a */
[----:B------:R-:W-:Y:S01]  /*a0c0*/  FFMA.FTZ R56, R7, R8, R15 ;  /* 0x0000000807387223 */ /* 0x000fe2000001000f */
[C---:B------:R-:W-:Y:S01]  /*a0d0*/  FMUL.FTZ R21, R9.reuse, R20 ;  /* 0x0000001409157220 */ /* 0x040fe20000410000 */
[----:B------:R-:W-:Y:S01]  /*a0e0*/  LOP3.LUT R15, R54, 0xffff0000, RZ, 0xc0, !PT ;  /* 0xffff0000360f7812 */ /* 0x000fe200078ec0ff */
[-C--:B------:R-:W-:Y:S01]  /*a0f0*/  FMUL.FTZ R9, R9, R63.reuse ;  /* 0x0000003f09097220 */ /* 0x080fe20000410000 */
[----:B------:R-:W-:Y:S01]  /*a100*/  LOP3.LUT R7, R62, 0xffff0000, RZ, 0xc0, !PT ;  /* 0xffff00003e077812 */ /* 0x000fe200078ec0ff */
[----:B------:R-:W-:Y:S01]  /*a110*/  FFMA.FTZ R8, R2, R63, -R21 ;  /* 0x0000003f02087223 */ /* 0x000fe20000010815 */
[----:B------:R-:W-:-:S02]  /*a120*/  IMAD.U32 R4, R60, 0x10000, RZ ;  /* 0x000100003c047824 */ /* 0x000fc400078e00ff */
[----:B------:R-:W-:Y:S01]  /*a130*/  FMUL.FTZ R21, R24, R15 ;  /* 0x0000000f18157220 */ /* 0x000fe20000410000 */
[----:B------:R-:W-:Y:S02]  /*a140*/  IMAD.U32 R0, R28, 0x10000, RZ ;  /* 0x000100001c007824 */ /* 0x000fe400078e00ff */
[-C--:B------:R-:W-:Y:S01]  /*a150*/  FMUL.FTZ R24, R24, R7.reuse ;  /* 0x0000000718187220 */ /* 0x080fe20000410000 */
[----:B------:R-:W-:Y:S01]  /*a160*/  FFMA.FTZ R2, R2, R20, R9 ;  /* 0x0000001402027223 */ /* 0x000fe20000010009 */
[C---:B------:R-:W-:Y:S01]  /*a170*/  FFMA.FTZ R10, R12.reuse, R7, -R21 ;  /* 0x000000070c0a7223 */ /* 0x040fe20000010815 */
[C---:B------:R-:W-:Y:S01]  /*a180*/  FMUL.FTZ R20, R11.reuse, R4 ;  /* 0x000000040b147220 */ /* 0x040fe20000410000 */
[----:B------:R-:W-:Y:S01]  /*a190*/  FFMA.FTZ R24, R12, R15, R24 ;  /* 0x0000000f0c187223 */ /* 0x000fe20000010018 */
[-C--:B------:R-:W-:Y:S01]  /*a1a0*/  FMUL.FTZ R12, R11, R0.reuse ;  /* 0x000000000b0c7220 */ /* 0x080fe20000410000 */
[----:B------:R-:W-:Y:S01]  /*a1b0*/  LOP3.LUT R60, R60, 0xffff0000, RZ, 0xc0, !PT ;  /* 0xffff00003c3c7812 */ /* 0x000fe200078ec0ff */
[----:B------:R-:W-:Y:S01]  /*a1c0*/  FFMA.FTZ R20, R5, R0, -R20 ;  /* 0x0000000005147223 */ /* 0x000fe20000010814 */
[----:B------:R-:W-:Y:S01]  /*a1d0*/  LOP3.LUT R55, R55, 0xffff0000, RZ, 0xc0, !PT ;  /* 0xffff000037377812 */ /* 0x000fe200078ec0ff */
[----:B------:R-:W-:Y:S01]  /*a1e0*/  FFMA.FTZ R12, R5, R4, R12 ;  /* 0x00000004050c7223 */ /* 0x000fe2000001000c */
[----:B------:R-:W-:Y:S01]  /*a1f0*/  LOP3.LUT R28, R28, 0xffff0000, RZ, 0xc0, !PT ;  /* 0xffff00001c1c7812 */ /* 0x000fe200078ec0ff */
[----:B------:R-:W-:Y:S01]  /*a200*/  FMUL.FTZ R5, R13, R60 ;  /* 0x0000003c0d057220 */ /* 0x000fe20000410000 */
[----:B------:R-:W-:Y:S01]  /*a210*/  LOP3.LUT R53, R53, 0xffff0000, RZ, 0xc0, !PT ;  /* 0xffff000035357812 */ /* 0x000fe200078ec0ff */
[----:B------:R-:W-:Y:S01]  /*a220*/  FMUL.FTZ R9, R26, R55 ;  /* 0x000000371a097220 */ /* 0x000fe20000410000 */
[----:B------:R-:W-:Y:S01]  /*a230*/  F2FP.BF16.F32.PACK_AB R4, R8, R57 ;  /* 0x000000390804723e */ /* 0x000fe200000010ff */
        /* <DEDUP_REMOVED lines=10> */
[----:B------:R-:W-:Y:S01]  /*a2e0*/  F2FP.BF16.F32.PACK_AB R9, R24, R25 ;  /* 0x000000191809723e */ /* 0x000fe200000010ff */
[----:B------:R1:W-:Y:S01]  /*a2f0*/  STS.128 [R226+0x18400], R4 ;  /* 0x01840004e2007388 */ /* 0x0003e20000000c00 */
[----:B------:R-:W-:Y:S02]  /*a300*/  F2FP.BF16.F32.PACK_AB R10, R13, R12 ;  /* 0x0000000c0d0a723e */ /* 0x000fe400000010ff */
[----:B------:R-:W-:-:S05]  /*a310*/  F2FP.BF16.F32.PACK_AB R11, R11, R56 ;  /* 0x000000380b0b723e */ /* 0x000fca00000010ff */
[----:B------:R1:W-:Y:S02]  /*a320*/  STS.128 [R3+0x18400], R8 ;  /* 0x0184000803007388 */ /* 0x0003e40000000c00 */
.L_x_11969:
[----:B------:R-:W-:Y:S05]  /*a330*/  BSYNC B0 ;  /* 0x0000000000007941 */ /* 0x000fea0003800000 */
.L_x_11955:
        /* <DEDUP_REMOVED lines=8> */
.L_x_11952:
[----:B012---:R-:W-:Y:S02]  /*a3c0*/  IMAD.MOV.U32 R4, RZ, RZ, R41 ;  /* 0x000000ffff047224 */ /* 0x007fe400078e0029 */
[----:B------:R-:W-:Y:S02]  /*a3d0*/  IMAD.MOV.U32 R5, RZ, RZ, R50 ;  /* 0x000000ffff057224 */ /* 0x000fe400078e0032 */
[----:B------:R-:W-:Y:S02]  /*a3e0*/  IMAD.MOV.U32 R6, RZ, RZ, R40 ;  /* 0x000000ffff067224 */ /* 0x000fe400078e0028 */
[----:B------:R-:W-:Y:S02]  /*a3f0*/  IMAD.MOV.U32 R7, RZ, RZ, R49 ;  /* 0x000000ffff077224 */ /* 0x000fe400078e0031 */
[----:B------:R-:W-:Y:S02]  /*a400*/  IMAD.U32 R10, RZ, RZ, UR44 ;  /* 0x0000002cff0a7e24 */ /* 0x000fe4000f8e00ff */
[----:B------:R-:W-:Y:S01]  /*a410*/  IMAD.U32 R11, RZ, RZ, UR45 ;  /* 0x0000002dff0b7e24 */ /* 0x000fe2000f8e00ff */
[----:B------:R0:W-:Y:S01]  /*a420*/  STL.128 [R1+0x160], R4 ;  /* 0x0001600401007387 */ /* 0x0001e20000100c00 */
[----:B------:R-:W-:Y:S01]  /*a430*/  IMAD.MOV.U32 R8, RZ, RZ, R42 ;  /* 0x000000ffff087224 */ /* 0x000fe200078e002a */
[----:B------:R-:W-:Y:S05]  /*a440*/  WARPSYNC.ALL ;  /* 0x0000000000007948 */ /* 0x000fea0003800000 */
[----:B------:R-:W-:Y:S01]  /*a450*/  IMAD.MOV.U32 R9, RZ, RZ, R51 ;  /* 0x000000ffff097224 */ /* 0x000fe200078e0033 */
[----:B------:R-:W-:Y:S01]  /*a460*/  UIADD3 UR4, UP0, UR44, 0x1c4, URZ ;  /* 0x000001c42c047890 */ /* 0x000fe2000ff1e03f */
[----:B------:R-:W-:-:S02]  /*a470*/  IMAD.U32 R0, RZ, RZ, UR38 ;  /* 0x00000026ff007e24 */ /* 0x000fc4000f8e00ff */
[----:B------:R-:W-:Y:S01]  /*a480*/  IMAD.U32 R3, RZ, RZ, UR39 ;  /* 0x00000027ff037e24 */ /* 0x000fe2000f8e00ff */
[----:B------:R1:W-:Y:S01]  /*a490*/  STL.128 [R1+0x150], R8 ;  /* 0x0001500801007387 */ /* 0x0003e20000100c00 */
[----:B-----5:R-:W-:Y:S01]  /*a4a0*/  IMAD.U32 R2, RZ, RZ, UR44 ;  /* 0x0000002cff027e24 */ /* 0x020fe2000f8e00ff */
[----:B------:R-:W-:Y:S01]  /*a4b0*/  UIADD3.X UR5, URZ, UR45, URZ, UP0, !UPT ;  /* 0x0000002d3f057290 */ /* 0x000fe200087fe43f */
[----:B0-----:R-:W-:Y:S02]  /*a4c0*/  IMAD.MOV.U32 R4, RZ, RZ, R35 ;  /* 0x000000ffff047224 */ /* 0x001fe400078e0023 */
        /* <DEDUP_REMOVED lines=14> */
[----:B------:R2:W-:Y:S01]  /*a5b0*/  BAR.SYNC.DEFER_BLOCKING R213, 0x100 ;  /* 0x000400d50000751d */ /* 0x0005e20000010000 */
[----:B-1----:R-:W-:Y:S01]  /*a5c0*/  IADD3 R8, P0, R2, 0x80, RZ ;  /* 0x0000008002087810 */ /* 0x002fe20007f1e0ff */
[----:B------:R-:W-:Y:S01]  /*a5d0*/  VIADD R2, R165, 0xffffffff ;  /* 0xffffffffa5027836 */ /* 0x000fe20000000000 */
[----:B------:R-:W-:-:S03]  /*a5e0*/  MOV R10, 0xa700 ;  /* 0x0000a700000a7802 */ /* 0x000fc60000000f00 */
[----:B------:R-:W-:-:S05]  /*a5f0*/  IMAD.X R9, RZ, RZ, UR45, P0 ;  /* 0x0000002dff097e24 */ /* 0x000fca00080e06ff */
[----:B------:R-:W-:Y:S01]  /*a600*/  STL.64 [R1+0x1b0], R8 ;  /* 0x0001b00801007387 */ /* 0x000fe20000100a00 */
[----:B0-----:R-:W-:Y:S02]  /*a610*/  IMAD.MOV.U32 R6, RZ, RZ, R32 ;  /* 0x000000ffff067224 */ /* 0x001fe400078e0020 */
[----:B------:R-:W-:Y:S02]  /*a620*/  IMAD.MOV.U32 R7, RZ, RZ, R43 ;  /* 0x000000ffff077224 */ /* 0x000fe400078e002b */
[----:B------:R-:W-:Y:S02]  /*a630*/  IMAD.MOV.U32 R4, RZ, RZ, R0 ;  /* 0x000000ffff047224 */ /* 0x000fe400078e0000 */
[----:B------:R-:W-:Y:S02]  /*a640*/  IMAD.MOV.U32 R5, RZ, RZ, R3 ;  /* 0x000000ffff057224 */ /* 0x000fe400078e0003 */
[----:B------:R-:W-:Y:S02]  /*a650*/  IMAD.U32 R0, RZ, RZ, UR4 ;  /* 0x00000004ff007e24 */ /* 0x000fe4000f8e00ff */
[----:B------:R-:W-:Y:S01]  /*a660*/  IMAD.U32 R3, RZ, RZ, UR5 ;  /* 0x00000005ff037e24 */ /* 0x000fe2000f8e00ff */
[----:B------:R0:W-:Y:S02]  /*a670*/  STL.128 [R1+0x140], R4 ;  /* 0x0001400401007387 */ /* 0x0001e40000100c00 */
[----:B0-----:R-:W-:-:S02]  /*a680*/  IMAD.MOV.U32 R6, RZ, RZ, R29 ;  /* 0x000000ffff067224 */ /* 0x001fc400078e001d */
[----:B------:R-:W-:Y:S02]  /*a690*/  IMAD.MOV.U32 R7, RZ, RZ, R48 ;  /* 0x000000ffff077224 */ /* 0x000fe400078e0030 */
[----:B------:R-:W-:Y:S02]  /*a6a0*/  IMAD.MOV.U32 R4, RZ, RZ, R0 ;  /* 0x000000ffff047224 */ /* 0x000fe400078e0000 */
[----:B------:R-:W-:Y:S02]  /*a6b0*/  IMAD.MOV.U32 R5, RZ, RZ, R3 ;  /* 0x000000ffff057224 */ /* 0x000fe400078e0003 */
[----:B------:R-:W-:-:S03]  /*a6c0*/  IMAD.U32 R0, RZ, RZ, UR44 ;  /* 0x0000002cff007e24 */ /* 0x000fc6000f8e00ff */
[----:B------:R2:W-:Y:S01]  /*a6d0*/  STL.128 [R1+0x170], R4 ;  /* 0x0001700401007387 */ /* 0x0005e20000100c00 */
[----:B------:R-:W-:-:S07]  /*a6e0*/  VIADD R0, R0, 0x140 ;  /* 0x0000014000007836 */ /* 0x000fce0000000000 */
[----:B--2---:R-:W-:Y:S05]  /*a6f0*/  CALL.REL.NOINC `($_ZN7cutlass13device_kernelIN5flash11enable_sm90INS1_16FlashAttnFwdSm90INS1_25CollectiveMainloopFwdSm90ILi2EN4cute5tupleIJNS5_1CILi1EEES8_S8_EEENS6_IJNS7_ILi128EEENS7_ILi96EEENS7_ILi64EEEEEELi256ENS_10bfloat16_tEfNS_4arch4Sm90ELb0ELb1ELb0ELb1ELb1ELb1ELb0ELb1ELb0ELb1ELb0ELb0EEENS1_21CollectiveEpilogueFwdINS6_IJSA_NS7_ILi256EEESB_EEES9_SE_SG_Li256ELb1ELb1ELb0ELb0EEENS1_36VarlenDynamicPersistentTileSchedulerILi128ELi96ELi256ELi128ELb0ELb1ELb1ELb1ELb0ELb1EEEEEEEEEvNT_6ParamsE$_ZZN5flash25CollectiveMainloopFwdSm90ILi2EN4cute5tupleIJNS1_1CILi1EEES4_S4_EEENS2_IJNS3_ILi128EEENS3_ILi96EEENS3_ILi64EEEEEELi256EN7cutlass10bfloat16_tEfNSA_4arch4Sm90ELb0ELb1ELb0ELb1ELb1ELb1ELb0ELb1ELb0ELb1ELb0ELb0EE3mmaINS_16FlashAttnFwdSm90ISE_NS_21CollectiveEpilogueFwdINS2_IJS6_NS3_ILi256EEES7_EEES5_SB_SD_Li256ELb1ELb1ELb0ELb0EEENS_36VarlenDynamicPersistentTileSchedulerILi128ELi96ELi256ELi128ELb0ELb1ELb1ELb1ELb0ELb1EEEE13SharedStorageENS1_6TensorINS1_11ArrayEngineIfLm128EEENS1_6LayoutINS2_IJNS2_IJNS3_ILi2EEEST_NS3_ILi32EEEEEES4_S4_EEENS2_IJNS2_IJS4_ST_NS3_ILi4EEEEEENS3_ILi0EEESZ_EEEEEEENS_7SoftmaxILi2ELi0EEEEEbRKNSE_6ParamsENSA_13PipelineAsyncILi2EEES19_RNSA_13PipelineStateILj2EEERT0_RT1_iRiRKNS_16SeqlenInfoQKNewKILb1ELb1EEENS2_IJiiiiEEERT_ENKUliT_T0_T1_E_clIZSF_ISO_S12_S14_EbS17_S19_S19_S1C_S1E_S1G_iS1H_S1L_S1M_S1O_EUlRS1P_iE0_NS3_ILb1EEES1W_EEDaiS1P_S1Q_S1R_) ;  /* 0x0000024400287944 */ /* 0x004fea0003c00000 */
        /* <DEDUP_REMOVED lines=9> */
[----:B---3--:R-:W-:Y:S01]  /*a790*/  @P0 SHF.R.U32.HI R3, RZ, R5, R0 ;  /* 0x00000005ff030219 */ /* 0x008fe20000011600 */
[----:B------:R-:W-:Y:S01]  /*a7a0*/  VIADD R0, R165, 0xfffffffe ;  /* 0xfffffffea5007836 */ /* 0x000fe20000000000 */
[----:B-1----:R-:W-:-:S03]  /*a7b0*/  ISETP.GE.AND P0, PT, R7, 0x1, PT ;  /* 0x000000010700780c */ /* 0x002fc60003f06270 */
[----:B------:R-:W-:-:S04]  /*a7c0*/  IMAD.IADD R5, R194, 0x1, R3 ;  /* 0x00000001c2057824 */ /* 0x000fc800078e0203 */
        /* <DEDUP_REMOVED lines=13> */
.L_x_11981:
[----:B------:R-:W-:-:S13]  /*a8a0*/  ISETP.NE.AND P0, PT, R7, 0x1, PT ;  /* 0x000000010700780c */ /* 0x000fda0003f05270 */
[----:B------:R-:W0:Y:S02]  /*a8b0*/  @P0 LDC.64 R4, c[0x0][0x9e8] ;  /* 0x00027a00ff040b82 */ /* 0x000e240000000a00 */
[----:B0-----:R-:W-:-:S05]  /*a8c0*/  @P0 IMAD.HI.U32 R4, R3, R4, RZ ;  /* 0x0000000403040227 */ /* 0x001fca00078e00ff */
[----:B------:R-:W-:-:S07]  /*a8d0*/  @P0 SHF.R.U32.HI R3, RZ, R5, R4 ;  /* 0x00000005ff030219 */ /* 0x000fce0000011604 */
.L_x_11982:
[----:B------:R-:W-:Y:S05]  /*a8e0*/  BSYNC B0 ;  /* 0x0000000000007941 */ /* 0x000fea0003800000 */
.L_x_11980:
[----:B------:R-:W-:-:S05]  /*a8f0*/  IMAD R3, R3, R7, R7 ;  /* 0x0000000703037224 */ /* 0x000fca00078e0207 */
[----:B------:R-:W-:-:S07]  /*a900*/  VIMNMX R6, R6, R3, PT ;  /* 0x0000000306067248 */ /* 0x000fce0003fe0100 */
.L_x_11979:
[----:B------:R-:W-:-:S05]  /*a910*/  IMAD.HI R6, R6, 0x2aaaaaab, RZ ;  /* 0x2aaaaaab06067827 */ /* 0x000fca00078e02ff */
[----:B------:R-:W-:-:S04]  /*a920*/  SHF.R.U32.HI R3, RZ, 0x1f, R6 ;  /* 0x0000001fff037819 */ /* 0x000fc80000011606 */
[----:B------:R-:W-:-:S04]  /*a930*/  LEA.HI.SX32 R12, R6, R3, 0x1c ;  /* 0x00000003060c7211 */ /* 0x000fc800078fe2ff */
[----:B------:R-:W-:-:S04]  /*a940*/  VIMNMX R12, R199, R12, !PT ;  /* 0x0000000cc70c7248 */ /* 0x000fc80007fe0100 */
[----:B------:R-:W-:-:S13]  /*a950*/  ISETP.GE.AND P0, PT, R0, R12, PT ;  /* 0x0000000c0000720c */ /* 0x000fda0003f06270 */
[----:B------:R-:W-:Y:S05]  /*a960*/  @!P0 BRA `(.L_x_11983) ;  /* 0x0000006c007c8947 */ /* 0x000fea0003800000 */
.L_x_12012:
[----:B------:R-:W2:Y:S04]  /*a970*/  LDL R4, [R1+0x1b8] ;  /* 0x0001b80001047983 */ /* 0x000ea80000100800 */
[----:B0-----:R-:W3:Y:S01]  /*a980*/  LDL R2, [R1+0x1c0] ;  /* 0x0001c00001027983 */ /* 0x001ee20000100800 */
[----:B--2---:R-:W-:-:S05]  /*a990*/  VIADD R4, R4, 0x1 ;  /* 0x0000000104047836 */ /* 0x004fca0000000000 */
[----:B------:R-:W-:-:S13]  /*a9a0*/  ISETP.NE.AND P0, PT, R4, 0x2, PT ;  /* 0x000000020400780c */ /* 0x000fda0003f05270 */
[----:B------:R0:W5:Y:S04]  /*a9b0*/  @P0 LDL R6, [R1+0x1bc] ;  /* 0x0001bc0001060983 */ /* 0x0001680000100800 */
[----:B------:R-:W2:Y:S01]  /*a9c0*/  @!P0 LDL R3, [R1+0x1bc] ;  /* 0x0001bc0001038983 */ /* 0x000ea20000100800 */
[----:B---3--:R-:W-:Y:S02]  /*a9d0*/  VIADD R2, R2, 0x1 ;  /* 0x0000000102027836 */ /* 0x008fe40000000000 */
[----:B------:R-:W-:Y:S02]  /*a9e0*/  IMAD.U32 R8, RZ, RZ, UR44 ;  /* 0x0000002cff087e24 */ /* 0x000fe4000f8e00ff */
[----:B------:R-:W-:Y:S01]  /*a9f0*/  IMAD.U32 R9, RZ, RZ, UR45 ;  /* 0x0000002dff097e24 */ /* 0x000fe2000f8e00ff */
[----:B------:R1:W-:Y:S04]  /*aa00*/  STL [R1+0x1b8], R4 ;  /* 0x0001b80401007387 */ /* 0x0003e80000100800 */
[----:B------:R0:W-:Y:S04]  /*aa10*/  STL [R1+0x1c0], R2 ;  /* 0x0001c00201007387 */ /* 0x0001e80000100800 */
[----:B------:R0:W-:Y:S01]  /*aa20*/  @!P0 STL [R1+0x1b8], RZ ;  /* 0x0001b8ff01008387 */ /* 0x0001e20000100800 */
[----:B--2---:R-:W-:-:S05]  /*aa30*/  @!P0 LOP3.LUT R6, R3, 0x1, RZ, 0x3c, !PT ;  /* 0x0000000103068812 */ /* 0x004fca00078e3cff */
[----:B------:R0:W-:Y:S04]  /*aa40*/  @!P0 STL [R1+0x1bc], R6 ;  /* 0x0001bc0601008387 */ /* 0x0001e80000100800 */
[----:B------:R-:W2:Y:S01]  /*aa50*/  LD.E R3, desc[UR42][R8.64] ;  /* 0x0000002a08037980 */ /* 0x000ea2000c101900 */
[----:B------:R-:W-:Y:S05]  /*aa60*/  YIELD ;  /* 0x0000000000007946 */ /* 0x000fea0003800000 */
[----:B------:R-:W-:Y:S01]  /*aa70*/  BSSY B0, `(.L_x_11984) ;  /* 0x0000006000007945 */ /* 0x000fe20003800000 */
[----:B-1----:R-:W-:Y:S01]  /*aa80*/  @!P0 IMAD.MOV.U32 R4, RZ, RZ, RZ ;  /* 0x000000ffff048224 */ /* 0x002fe200078e00ff */
[----:B--2---:R-:W-:-:S04]  /*aa90*/  LOP3.LUT R3, R3, 0x1, RZ, 0xfc, !PT ;  /* 0x0000000103037812 */ /* 0x004fc800078efcff */
[----:B------:R-:W-:-:S13]  /*aaa0*/  ISETP.NE.AND P1, PT, R3, 0x3, PT ;  /* 0x000000030300780c */ /* 0x000fda0003f25270 */
[----:B0-----:R-:W-:Y:S05]  /*aab0*/  @!P1 BRA `(.L_x_11985) ;  /* 0x0000000000049947 */ /* 0x001fea0003800000 */
[----:B------:R-:W-:Y:S01]  /*aac0*/  BPT.TRAP 0x1 ;  /* 0x000000040000795c */ /* 0x000fe20000300000 */
.L_x_11985:
[----:B------:R-:W-:Y:S05]  /*aad0*/  BSYNC B0 ;  /* 0x0000000000007941 */ /* 0x000fea0003800000 */
.L_x_11984:
[----:B------:R-:W-:Y:S02]  /*aae0*/  IMAD.U32 R8, RZ, RZ, UR44 ;  /* 0x0000002cff087e24 */ /* 0x000fe4000f8e00ff */
[----:B------:R-:W-:-:S05]  /*aaf0*/  IMAD.U32 R9, RZ, RZ, UR45 ;  /* 0x0000002dff097e24 */ /* 0x000fca000f8e00ff */
[----:B------:R-:W2:Y:S01]  /*ab00*/  LD.E.64 R2, desc[UR42][R8.64+0x18] ;  /* 0x0000182a08027980 */ /* 0x000ea2000c101b00 */
[----:B-----5:R-:W-:Y:S01]  /*ab10*/  SHF.L.U32 R5, R6, 0x1f, RZ ;  /* 0x0000001f06057819 */ /* 0x020fe200000006ff */
[----:B------:R-:W-:Y:S02]  /*ab20*/  IMAD.U32 R6, RZ, RZ, UR44 ;  /* 0x0000002cff067e24 */ /* 0x000fe4000f8e00ff */
[----:B------:R-:W-:Y:S01]  /*ab30*/  IMAD.U32 R7, RZ, RZ, UR45 ;  /* 0x0000002dff077e24 */ /* 0x000fe2000f8e00ff */
[----:B--2---:R-:W-:-:S05]  /*ab40*/  MOV R3, R2 ;  /* 0x0000000200037202 */ /* 0x004fca0000000f00 */
[----:B------:R-:W-:-:S04]  /*ab50*/  IMAD R4, R4, 0x8, R3 ;  /* 0x0000000804047824 */ /* 0x000fc800078e0203 */
[----:B------:R0:W1:Y:S01]  /*ab60*/  SYNCS.PHASECHK.TRANS64.TRYWAIT P0, [R4+URZ], R5 ;  /* 0x00000005040075a7 */ /* 0x000062000800017f */
[----:B------:R-:W2:Y:S04]  /*ab70*/  LD.E R2, desc[UR42][R6.64] ;  /* 0x0000002a06027980 */ /* 0x000ea8000c101900 */
[----:B------:R0:W5:Y:S01]  /*ab80*/  LDL.64 R10, [R1+0x1b8] ;  /* 0x0001b800010a7983 */ /* 0x0001620000100a00 */
[----:B------:R-:W-:Y:S01]  /*ab90*/  BSSY B0, `(.L_x_11986) ;  /* 0x0000005000007945 */ /* 0x000fe20003800000 */
[----:B--2---:R-:W-:-:S04]  /*aba0*/  LOP3.LUT R2, R2, 0x1, RZ, 0xfc, !PT ;  /* 0x0000000102027812 */ /* 0x004fc800078efcff */
[----:B------:R-:W-:-:S13]  /*abb0*/  ISETP.NE.AND P1, PT, R2, 0x3, PT ;  /* 0x000000030200780c */ /* 0x000fda0003f25270 */
[----:B01----:R-:W-:Y:S05]  /*abc0*/  @!P1 BRA `(.L_x_11987) ;  /* 0x0000000000049947 */ /* 0x003fea0003800000 */
[----:B------:R-:W-:Y:S01]  /*abd0*/  BPT.TRAP 0x1 ;  /* 0x000000040000795c */ /* 0x000fe20000300000 */
.L_x_11987:
[----:B------:R-:W-:Y:S05]  /*abe0*/  BSYNC B0 ;  /* 0x0000000000007941 */ /* 0x000fea0003800000 */
.L_x_11986:
[----:B------:R-:W-:Y:S04]  /*abf0*/  BSSY B0, `(.L_x_11988) ;  /* 0x000000a000007945 */ /* 0x000fe80003800000 */
[----:B------:R-:W-:Y:S05]  /*ac00*/  @P0 BRA `(.L_x_11989) ;  /* 0x0000000000200947 */ /* 0x000fea0003800000 */
[----:B------:R-:W-:Y:S02]  /*ac10*/  IMAD.U32 R2, RZ, RZ, UR44 ;  /* 0x0000002cff027e24 */ /* 0x000fe4000f8e00ff */
[----:B------:R-:W-:-:S06]  /*ac20*/  IMAD.U32 R3, RZ, RZ, UR45 ;  /* 0x0000002dff037e24 */ /* 0x000fcc000f8e00ff */
[----:B------:R-:W2:Y:S01]  /*ac30*/  LD.E.64 R2, desc[UR42][R2.64+0x18] ;  /* 0x0000182a02027980 */ /* 0x000ea2000c101b00 */
[----:B-----5:R-:W-:Y:S02]  /*ac40*/  SHF.L.U32 R7, R11, 0x1f, RZ ;  /* 0x0000001f0b077819 */ /* 0x020fe400000006ff */
[----:B--2---:R-:W-:-:S05]  /*ac50*/  MOV R5, R2 ;  /* 0x0000000200057202 */ /* 0x004fca0000000f00 */
[----:B------:R-:W-:-:S04]  /*ac60*/  IMAD R4, R10, 0x8, R5 ;  /* 0x000000080a047824 */ /* 0x000fc800078e0205 */
[----:B------:R-:W0:Y:S02]  /*ac70*/  SYNCS.PHASECHK.TRANS64.TRYWAIT P0, [R4+URZ], R7 ;  /* 0x00000007040075a7 */ /* 0x000e24000800017f */
[----:B0-----:R-:W-:Y:S05]  /*ac80*/  @!P0 BRA `(.L_x_11990) ;  /* 0x000001fc00ac8947 */ /* 0x001fea0003800000 */
.L_x_11989:
[----:B------:R-:W-:Y:S05]  /*ac90*/  BSYNC B0 ;  /* 0x0000000000007941 */ /* 0x000fea0003800000 */
.L_x_11988:
[----:B0-----:R-:W2:Y:S04]  /*aca0*/  LDL R7, [R1+0x1b8] ;  /* 0x0001b80001077983 */ /* 0x001ea80000100800 */
[----:B------:R-:W2:Y:S01]  /*acb0*/  LDL.64 R2, [R1+0x78] ;  /* 0x0000780001027983 */ /* 0x000ea20000100a00 */
[----:B------:R-:W-:Y:S05]  /*acc0*/  WARPSYNC.ALL ;  /* 0x0000000000007948 */ /* 0x000fea0003800000 */
[----:B------:R-:W3:Y:S04]  /*acd0*/  LDL.64 R14, [R1+0x70] ;  /* 0x00007000010e7983 */ /* 0x000ee80000100a00 */
[----:B------:R-:W4:Y:S04]  /*ace0*/  LDL.64 R4, [R1+0x70] ;  /* 0x0000700001047983 */ /* 0x000f280000100a00 */
[----:B------:R-:W4:Y:S01]  /*acf0*/  LDL.64 R8, [R1+0x70] ;  /* 0x0000700001087983 */ /* 0x000f220000100a00 */
[----:B--2---:R-:W-:-:S03]  /*ad00*/  IMAD R2, R7, 0x300, R2 ;  /* 0x0000030007027824 */ /* 0x004fc600078e0202 */
[----:B-----5:R-:W2:Y:S01]  /*ad10*/  LDL.64 R10, [R1+0x70] ;  /* 0x00007000010a7983 */ /* 0x020ea20000100a00 */
[----:B------:R-:W-:Y:S01]  /*ad20*/  R2UR UR7, R3 ;  /* 0x00000000030772ca */ /* 0x000fe200000e0000 */
[----:B------:R-:W-:Y:S01]  /*ad30*/  WARPGROUP.ARRIVE ;  /* 0x00000000000079c5 */ /* 0x000fe20000000000 */
[C---:B------:R-:W-:Y:S01]  /*ad40*/  R2UR UR6, R2.reuse ;  /* 0x00000000020672ca */ /* 0x040fe200000e0000 */
[----:B------:R-:W-:-:S04]  /*ad50*/  VIADD R6, R2, 0x2 ;  /* 0x0000000202067836 */ /* 0x000fc80000000000 */
[----:B------:R-:W0:Y:S01]  /*ad60*/  S2R R13, SR_TID.X ;  /* 0x00000000000d7919 */ /* 0x000e220000002100 */
[----:B------:R-:W-:Y:S02]  /*ad70*/  IMAD.MOV.U32 R7, RZ, RZ, R3 ;  /* 0x000000ffff077224 */ /* 0x000fe400078e0003 */
[----:B------:R-:W-:Y:S01]  /*ad80*/  IMAD.MOV.U32 R165, RZ, RZ, 0x1 ;  /* 0x00000001ffa57424 */ /* 0x000fe200078e00ff */
[----:B------:R1:W-:Y:S04]  /*ad90*/  STL [R1+0x60], RZ ;  /* 0x000060ff01007387 */ /* 0x0003e80000100800 */
[----:B------:R1:W-:Y:S04]  /*ada0*/  STL [R1+0x60], R165 ;  /* 0x000060a501007387 */ /* 0x0003e80000100800 */
[----:B------:R1:W-:Y:S04]  /*adb0*/  STL [R1+0x60], R165 ;  /* 0x000060a501007387 */ /* 0x0003e80000100800 */
[----:B------:R1:W-:Y:S04]  /*adc0*/  STL [R1+0x60], R165 ;  /* 0x000060a501007387 */ /* 0x0003e80000100800 */
[----:B------:R1:W-:Y:S01]  /*add0*/  STL [R1+0x60], R165 ;  /* 0x000060a501007387 */ /* 0x0003e20000100800 */
[----:B0-----:R-:W-:-:S02]  /*ade0*/  SHF.R.U32.HI R13, RZ, 0x7, R13 ;  /* 0x00000007ff0d7819 */ /* 0x001fc4000001160d */
[----:B---3--:R-:W-:Y:S02]  /*adf0*/  R2UR UR4, R14 ;  /* 0x000000000e0472ca */ /* 0x008fe400000e0000 */
[----:B------:R-:W-:Y:S01]  /*ae00*/  R2UR UR5, R15 ;  /* 0x000000000f0572ca */ /* 0x000fe200000e0000 */
[----:B----4-:R-:W-:Y:S02]  /*ae10*/  VIADD R4, R4, 0x2 ;  /* 0x0000000204047836 */ /* 0x010fe40000000000 */
[----:B------:R-:W-:Y:S02]  /*ae20*/  VIADD R8, R8, 0x4 ;  /* 0x0000000408087836 */ /* 0x000fe40000000000 */
[----:B--2---:R-:W-:-:S08]  /*ae30*/  VIADD R10, R10, 0x6 ;  /* 0x000000060a0a7836 */ /* 0x004fd00000000000 */
[----:B------:R-:W-:Y:S01]  /*ae40*/  HGMMA.64x96x16.F32.BF16 R24, gdesc[UR4], RZ, !UPT, gsb0 ;  /* 0x01600000041879f0 */ /* 0x000fe2000c0018ff */
[----:B------:R-:W-:Y:S01]  /*ae50*/  R2UR UR6, R6 ;  /* 0x00000000060672ca */ /* 0x000fe200000e0000 */
[----:B------:R-:W-:Y:S01]  /*ae60*/  IMAD.U32 R6, RZ, RZ, UR44 ;  /* 0x0000002cff067e24 */ /* 0x000fe2000f8e00ff */
[----:B------:R-:W-:Y:S01]  /*ae70*/  R2UR UR7, R7 ;  /* 0x00000000070772ca */ /* 0x000fe200000e0000 */
[----:B------:R-:W-:Y:S01]  /*ae80*/  IMAD.U32 R7, RZ, RZ, UR45 ;  /* 0x0000002dff077e24 */ /* 0x000fe2000f8e00ff */
[----:B------:R-:W-:Y:S01]  /*ae90*/  R2UR UR4, R4 ;  /* 0x00000000040472ca */ /* 0x000fe200000e0000 */
[C---:B------:R-:W-:Y:S01]  /*aea0*/  VIADD R4, R2.reuse, 0x4 ;  /* 0x0000000402047836 */ /* 0x040fe20000000000 */
[----:B------:R-:W-:Y:S01]  /*aeb0*/  R2UR UR5, R5 ;  /* 0x00000000050572ca */ /* 0x000fe200000e0000 */
[----:B------:R-:W-:Y:S02]  /*aec0*/  IMAD.MOV.U32 R5, RZ, RZ, R3 ;  /* 0x000000ffff057224 */ /* 0x000fe400078e0003 */
        /* <DEDUP_REMOVED lines=13> */
[----:B------:R-:W-:Y:S01]  /*afa0*/  R2UR UR4, R10 ;  /* 0x000000000a0472ca */ /* 0x000fe200000e0000 */
[----:B------:R1:W5:Y:S01]  /*afb0*/  LDL R3, [R1+0x1b8] ;  /* 0x0001b80001037983 */ /* 0x0003620000100800 */
[----:B------:R-:W-:Y:S02]  /*afc0*/  R2UR UR5, R11 ;  /* 0x000000000b0572ca */ /* 0x000fe400000e0000 */
[----:B------:R-:W-:Y:S01]  /*afd0*/  IADD3 R2, -R13, 0xb, RZ ;  /* 0x0000000b0d027810 */ /* 0x000fe20007ffe1ff */
[----:B------:R-:W-:-:S02]  /*afe0*/  WARPGROUP.DEPBAR.LE gsb0, 0x0 ;  /* 0x00008000000079c5 */ /* 0x000fc40000010000 */
[----:B------:R-:W-:-:S08]  /*aff0*/  WARPGROUP.ARRIVE ;  /* 0x00000000000079c5 */ /* 0x000fd00000000000 */
[----:B------:R-:W-:Y:S03]  /*b000*/  HGMMA.64x96x16.F32.BF16 R24, gdesc[UR4], R24, gsb0 ;  /* 0x01600000041879f0 */ /* 0x000fe60008001818 */
[----:B------:R-:W-:Y:S02]  /*b010*/  WARPGROUP.DEPBAR.LE gsb0, 0x0 ;  /* 0x00008000000079c5 */ /* 0x000fe40000010000 */
[----:B------:R1:W-:Y:S06]  /*b020*/  BAR.ARV R2, 0x100 ;  /* 0x000400020000751d */ /* 0x0003ec0000002000 */
[----:B------:R-:W2:Y:S01]  /*b030*/  LD.E R4, desc[UR42][R6.64] ;  /* 0x0000002a06047980 */ /* 0x000ea2000c101900 */
[----:B------:R-:W-:Y:S01]  /*b040*/  BSSY B0, `(.L_x_11991) ;  /* 0x0000005000007945 */ /* 0x000fe20003800000 */
[----:B--2---:R-:W-:-:S04]  /*b050*/  LOP3.LUT R4, R4, 0x1, RZ, 0xfc, !PT ;  /* 0x0000000104047812 */ /* 0x004fc800078efcff */
[----:B------:R-:W-:-:S13]  /*b060*/  ISETP.NE.AND P0, PT, R4, 0x3, PT ;  /* 0x000000030400780c */ /* 0x000fda0003f05270 */
[----:B-1----:R-:W-:Y:S05]  /*b070*/  @!P0 BRA `(.L_x_11992) ;  /* 0x0000000000048947 */ /* 0x002fea0003800000 */
[----:B------:R-:W-:Y:S01]  /*b080*/  BPT.TRAP 0x1 ;  /* 0x000000040000795c */ /* 0x000fe20000300000 */
.L_x_11992:
[----:B------:R-:W-:Y:S05]  /*b090*/  BSYNC B0 ;  /* 0x0000000000007941 */ /* 0x000fea0003800000 */
.L_x_11991:
[----:B------:R-:W-:Y:S02]  /*b0a0*/  IMAD.U32 R4, RZ, RZ, UR44 ;  /* 0x0000002cff047e24 */ /* 0x000fe4000f8e00ff */
[----:B------:R-:W-:Y:S02]  /*b0b0*/  IMAD.U32 R5, RZ, RZ, UR45 ;  /* 0x0000002dff057e24 */ /* 0x000fe4000f8e00ff */
[----:B------:R-:W-:-:S04]  /*b0c0*/  IMAD.U32 R14, RZ, RZ, UR44 ;  /* 0x0000002cff0e7e24 */ /* 0x000fc8000f8e00ff */
[----:B------:R-:W2:Y:S01]  /*b0d0*/  LD.E.64 R4, desc[UR42][R4.64+0x20] ;  /* 0x0000202a04047980 */ /* 0x000ea2000c101b00 */
[----:B------:R-:W-:-:S05]  /*b0e0*/  IMAD.U32 R15, RZ, RZ, UR45 ;  /* 0x0000002dff0f7e24 */ /* 0x000fca000f8e00ff */
[----:B------:R-:W3:Y:S01]  /*b0f0*/  LD.E R14, desc[UR42][R14.64+0xc] ;  /* 0x00000c2a0e0e7980 */ /* 0x000ee2000c101900 */
[----:B--2---:R-:W-:-:S05]  /*b100*/  MOV R2, R4 ;  /* 0x0000000400027202 */ /* 0x004fca0000000f00 */
[----:B-----5:R-:W-:-:S05]  /*b110*/  IMAD R3, R3, 0x8, R2 ;  /* 0x0000000803037824 */ /* 0x020fca00078e0202 */
[----:B---3--:R-:W-:-:S04]  /*b120*/  PRMT R3, R14, 0x654, R3 ;  /* 0x000006540e037816 */ /* 0x008fc80000000003 */
[----:B------:R0:W-:Y:S01]  /*b130*/  SYNCS.ARRIVE.TRANS64.RED.A1T0 RZ, [R3+URZ], RZ ;  /* 0x000000ff03ff79a7 */ /* 0x0001e2000810043f */
[----:B------:R-:W2:Y:S04]  /*b140*/  LDL R76, [R1+0x10c] ;  /* 0x00010c00014c7983 */ /* 0x000ea80000100800 */
[----:B------:R-:W3:Y:S04]  /*b150*/  LDL R74, [R1+0x50] ;  /* 0x00005000014a7983 */ /* 0x000ee80000100800 */
[----:B0-----:R-:W4:Y:S04]  /*b160*/  LDL.64 R2, [R1+0x130] ;  /* 0x0001300001027983 */ /* 0x001f280000100a00 */
[----:B------:R-:W4:Y:S04]  /*b170*/  LDL R75, [R1+0x138] ;  /* 0x00013800014b7983 */ /* 0x000f280000100800 */
[----:B------:R-:W4:Y:S04]  /*b180*/  LDL.128 R8, [R1+0x120] ;  /* 0x0001200001087983 */ /* 0x000f280000100c00 */
[----:B------:R-:W4:Y:S01]  /*b190*/  LDL.128 R4, [R1+0x110] ;  /* 0x0001100001047983 */ /* 0x000f220000100c00 */
[----:B------:R-:W-:Y:S01]  /*b1a0*/  BSSY B0, `(.L_x_11993) ;  /* 0x0000040000007945 */ /* 0x000fe20003800000 */
[----:B--2---:R-:W-:-:S04]  /*b1b0*/  SHF.R.S32.HI R13, RZ, 0x1f, R76 ;  /* 0x0000001fff0d7819 */ /* 0x004fc8000001144c */
[----:B------:R-:W-:-:S04]  /*b1c0*/  LEA.HI R14, R13, R76, RZ, 0x7 ;  /* 0x0000004c0d0e7211 */ /* 0x000fc800078f38ff */
[----:B------:R-:W-:-:S05]  /*b1d0*/  LOP3.LUT R15, R14, 0xffffff80, RZ, 0xc0, !PT ;  /* 0xffffff800e0f7812 */ /* 0x000fca00078ec0ff */
[----:B------:R-:W-:-:S05]  /*b1e0*/  IMAD.IADD R15, R76, 0x1, -R15 ;  /* 0x000000014c0f7824 */ /* 0x000fca00078e0a0f */
[----:B------:R-:W-:Y:S02]  /*b1f0*/  SHF.R.S32.HI R20, RZ, 0x1f, R15 ;  /* 0x0000001fff147819 */ /* 0x000fe4000001140f */
[----:B------:R-:W-:Y:S02]  /*b200*/  LEA.HI R13, R13, R76, RZ, 0x2 ;  /* 0x0000004c0d0d7211 */ /* 0x000fe400078f10ff */
[CC--:B------:R-:W-:Y:S02]  /*b210*/  LEA.HI R21, R20.reuse, R15.reuse, RZ, 0x2 ;  /* 0x0000000f14157211 */ /* 0x0c0fe400078f10ff */
[----:B------:R-:W-:Y:S02]  /*b220*/  LEA.HI R20, R20, R15, RZ, 0x5 ;  /* 0x0000000f14147211 */ /* 0x000fe400078f28ff */
[--C-:B------:R-:W-:Y:S02]  /*b230*/  SHF.R.S32.HI R72, RZ, 0x2, R21.reuse ;  /* 0x00000002ff487819 */ /* 0x100fe40000011415 */
[----:B------:R-:W-:-:S02]  /*b240*/  SHF.R.S32.HI R73, RZ, 0x1f, R21 ;  /* 0x0000001fff497819 */ /* 0x000fc40000011415 */
[----:B------:R-:W-:Y:S02]  /*b250*/  LOP3.LUT R79, R13, 0xfffffffc, RZ, 0xc0, !PT ;  /* 0xfffffffc0d4f7812 */ /* 0x000fe400078ec0ff */
[----:B------:R-:W-:Y:S02]  /*b260*/  LEA.HI R73, R73, R72, RZ, 0x3 ;  /* 0x0000004849497211 */ /* 0x000fe400078f18ff */
[----:B------:R-:W-:Y:S01]  /*b270*/  SHF.R.S32.HI R77, RZ, 0x7, R14 ;  /* 0x00000007ff4d7819 */ /* 0x000fe2000001140e */
[----:B------:R-:W-:Y:S01]  /*b280*/  IMAD.IADD R79, R76, 0x1, -R79 ;  /* 0x000000014c4f7824 */ /* 0x000fe200078e0a4f */
[----:B------:R-:W-:Y:S02]  /*b290*/  SHF.R.S32.HI R13, RZ, 0x5, R20 ;  /* 0x00000005ff0d7819 */ /* 0x000fe40000011414 */
[----:B------:R-:W-:Y:S02]  /*b2a0*/  LOP3.LUT R73, R73, 0xfffffff8, RZ, 0xc0, !PT ;  /* 0xfffffff849497812 */ /* 0x000fe400078ec0ff */
[----:B------:R-:W-:Y:S01]  /*b2b0*/  LEA.HI R14, R14, R77, RZ, 0x1 ;  /* 0x0000004d0e0e7211 */ /* 0x000fe200078f08ff */
[----:B---3--:R-:W-:Y:S01]  /*b2c0*/  IMAD R74, R74, 0x8, R13 ;  /* 0x000000084a4a7824 */ /* 0x008fe200078e020d */
[----:B------:R-:W-:Y:S01]  /*b2d0*/  LEA.HI R13, R79, R79, RZ, 0x1 ;  /* 0x0000004f4f0d7211 */ /* 0x000fe200078f08ff */
[----:B------:R-:W-:Y:S01]  /*b2e0*/  IMAD.IADD R73, R72, 0x1, -R73 ;  /* 0x0000000148497824 */ /* 0x000fe200078e0a49 */
[----:B------:R-:W-:-:S02]  /*b2f0*/  LOP3.LUT R14, R14, 0x3fffffe, RZ, 0xc0, !PT ;  /* 0x03fffffe0e0e7812 */ /* 0x000fc400078ec0ff */
[----:B------:R-:W-:Y:S01]  /*b300*/  LOP3.LUT R20, R13, 0x1ffffffe, RZ, 0xc0, !PT ;  /* 0x1ffffffe0d147812 */ /* 0x000fe200078ec0ff */
[----:B------:R-:W-:Y:S01]  /*b310*/  IMAD.U32 R73, R74, 0x10, R73 ;  /* 0x000000104a497824 */ /* 0x000fe200078e0049 */
[----:B----4-:R-:W-:Y:S01]  /*b320*/  ISETP.NE.AND P0, PT, R2, 0x1, PT ;  /* 0x000000010200780c */ /* 0x010fe20003f05270 */
[----:B------:R-:W-:Y:S02]  /*b330*/  IMAD.IADD R14, R77, 0x1, -R14 ;  /* 0x000000014d0e7824 */ /* 0x000fe400078e0a0e */
[----:B------:R-:W-:Y:S02]  /*b340*/  IMAD.IADD R20, R79, 0x1, -R20 ;  /* 0x000000014f147824 */ /* 0x000fe400078e0a14 */
        /* <DEDUP_REMOVED lines=8> */
[----:B------:R-:W-:Y:S01]  /*b3d0*/  IMAD.IADD R2, R15, 0x1, -R2 ;  /* 0x000000010f027824 */ /* 0x000fe200078e0a02 */
[----:B------:R-:W-:-:S03]  /*b3e0*/  ISETP.GE.AND P1, PT, R9, 0x1, PT ;  /* 0x000000010900780c */ /* 0x000fc60003f26270 */
[----:B------:R-:W-:Y:S01]  /*b3f0*/  IMAD R2, R2, -0x2, R3 ;  /* 0xfffffffe02027824 */ /* 0x000fe200078e0203 */
[----:B------:R-:W-:-:S04]  /*b400*/  LOP3.LUT R3, RZ, R6, RZ, 0x33, !PT ;  /* 0x00000006ff037212 */ /* 0x000fc800078e33ff */
[----:B------:R-:W-:Y:S01]  /*b410*/  IADD3 R14, -R4, R2, R5 ;  /* 0x00000002040e7210 */ /* 0x000fe20007ffe105 */
[----:B------:R-:W-:-:S04]  /*b420*/  VIADD R72, R2, 0xffffffff ;  /* 0xffffffff02487836 */ /* 0x000fc80000000000 */
[C---:B------:R-:W-:Y:S02]  /*b430*/  IMAD.IADD R15, R14.reuse, 0x1, R7 ;  /* 0x000000010e0f7824 */ /* 0x040fe400078e0207 */
[----:B------:R-:W-:Y:S02]  /*b440*/  IMAD.IADD R14, R14, 0x1, R3 ;  /* 0x000000010e0e7824 */ /* 0x000fe400078e0203 */
[----:B------:R-:W-:Y:S02]  /*b450*/  IMAD R21, R0, -0x60, R8 ;  /* 0xffffffa000157824 */ /* 0x000fe400078e0208 */
        /* <DEDUP_REMOVED lines=13> */
.L_x_11996:
[----:B------:R-:W-:-:S13]  /*b530*/  ISETP.NE.AND P0, PT, R9, 0x1, PT ;  /* 0x000000010900780c */ /* 0x000fda0003f05270 */
[----:B------:R-:W-:-:S05]  /*b540*/  @P0 IMAD.HI.U32 R8, R6, R10, RZ ;  /* 0x0000000a06080227 */ /* 0x000fca00078e00ff */
[----:B------:R-:W-:-:S07]  /*b550*/  @P0 SHF.R.U32.HI R6, RZ, R11, R8 ;  /* 0x0000000bff060219 */ /* 0x000fce0000011608 */
.L_x_11997:
[----:B------:R-:W-:Y:S05]  /*b560*/  BSYNC B1 ;  /* 0x0000000000017941 */ /* 0x000fea0003800000 */
.L_x_11995:
[----:B------:R-:W-:-:S05]  /*b570*/  IMAD R6, R6, R9, R72 ;  /* 0x0000000906067224 */ /* 0x000fca00078e0248 */
[----:B------:R-:W-:Y:S02]  /*b580*/  VIMNMX R3, R3, R6, !PT ;  /* 0x0000000603037248 */ /* 0x000fe40007fe0100 */
[----:B------:R-:W-:-:S07]  /*b590*/  VIADDMNMX R2, R6, R9, R2, PT ;  /* 0x0000000906027246 */ /* 0x000fce0003800102 */
.L_x_11994:
[----:B------:R-:W-:Y:S05]  /*b5a0*/  BSYNC B0 ;  /* 0x0000000000007941 */ /* 0x000fea0003800000 */
.L_x_11993:
        /* <DEDUP_REMOVED lines=14> */
[----:B------:R-:W-:Y:S01]  /*b690*/  FSEL R147, R29, -INF , !P2 ;  /* 0xff8000001d937808 */ /* 0x000fe20005000000 */
[----:B0-----:R-:W-:Y:S01]  /*b6a0*/  IMAD.IADD R6, R15, 0x1, R20 ;  /* 0x000000010f067824 */ /* 0x001fe200078e0214 */
        /* <DEDUP_REMOVED lines=114> */
.L_x_12001:
[----:B------:R-:W-:-:S13]  /*bdd0*/  ISETP.NE.AND P6, PT, R9, 0x1, PT ;  /* 0x000000010900780c */ /* 0x000fda0003fc5270 */
[----:B------:R-:W-:-:S05]  /*bde0*/  @P6 IMAD.HI.U32 R10, R4, R10, RZ ;  /* 0x0000000a040a6227 */ /* 0x000fca00078e00ff */
[----:B------:R-:W-:-:S07]  /*bdf0*/  @P6 SHF.R.U32.HI R4, RZ, R11, R10 ;  /* 0x0000000bff046219 */ /* 0x000fce000001160a */
.L_x_12002:
[----:B------:R-:W-:Y:S05]  /*be00*/  BSYNC B1 ;  /* 0x0000000000017941 */ /* 0x000fea0003800000 */
.L_x_12000:
[----:B------:R-:W-:-:S05]  /*be10*/  IMAD R4, R4, R9, R72 ;  /* 0x0000000904047224 */ /* 0x000fca00078e0248 */
[----:B------:R-:W-:Y:S02]  /*be20*/  VIADDMNMX R6, R4, R9, R6, PT ;  /* 0x0000000904067246 */ /* 0x000fe40003800106 */
[----:B------:R-:W-:-:S07]  /*be30*/  VIMNMX R3, R3, R4, !PT ;  /* 0x0000000403037248 */ /* 0x000fce0007fe0100 */
.L_x_11999:
[----:B------:R-:W-:Y:S05]  /*be40*/  BSYNC B0 ;  /* 0x0000000000007941 */ /* 0x000fea0003800000 */
.L_x_11998:
[----:B------:R-:W2:Y:S01]  /*be50*/  LDL.64 R14, [R1+0x1d0] ;  /* 0x0001d000010e7983 */ /* 0x000ea20000100a00 */
[C---:B------:R-:W-:Y:S02]  /*be60*/  ISETP.GT.AND P0, PT, R3.reuse, 0x1, !P0 ;  /* 0x000000010300780c */ /* 0x040fe40004704270 */
[----:B------:R-:W-:Y:S01]  /*be70*/  ISETP.GT.AND P1, PT, R3, 0x8, !P1 ;  /* 0x000000080300780c */ /* 0x000fe20004f24270 */
[----:B------:R-:W3:Y:S01]  /*be80*/  LDL.64 R10, [R1+0x3f0] ;  /* 0x0003f000010a7983 */ /* 0x000ee20000100a00 */
[C---:B------:R-:W-:Y:S02]  /*be90*/  ISETP.LT.OR P0, PT, R6.reuse, 0x2, P0 ;  /* 0x000000020600780c */ /* 0x040fe40000701670 */
[----:B------:R-:W-:Y:S01]  /*bea0*/  ISETP.LT.OR P1, PT, R6, 0x9, P1 ;  /* 0x000000090600780c */ /* 0x000fe20000f21670 */
[----:B------:R-:W4:Y:S01]  /*beb0*/  LDL.64 R100, [R1+0x240] ;  /* 0x0002400001647983 */ /* 0x000f220000100a00 */
[----:B------:R-:W-:Y:S02]  /*bec0*/  FSEL R79, R27, -INF , !P0 ;  /* 0xff8000001b4f7808 */ /* 0x000fe40004000000 */
[----:B------:R-:W-:Y:S01]  /*bed0*/  ISETP.NE.AND P0, PT, R8, RZ, PT ;  /* 0x000000ff0800720c */ /* 0x000fe20003f05270 */
[----:B------:R-:W4:Y:S01]  /*bee0*/  LDL.64 R134, [R1+0x260] ;  /* 0x0002600001867983 */ /* 0x000f220000100a00 */
[----:B------:R-:W-:-:S02]  /*bef0*/  FSEL R27, R30, -INF , !P1 ;  /* 0xff8000001e1b7808 */ /* 0x000fc40004800000 */
[----:B------:R-:W-:Y:S01]  /*bf00*/  ISETP.GT.AND P0, PT, R3, 0x9, !P0 ;  /* 0x000000090300780c */ /* 0x000fe20004704270 */
[----:B------:R-:W4:Y:S01]  /*bf10*/  LDL.64 R126, [R1+0x270] ;  /* 0x00027000017e7983 */ /* 0x000f220000100a00 */
[----:B------:R-:W-:Y:S02]  /*bf20*/  ISETP.NE.AND P1, PT, R36, RZ, PT ;  /* 0x000000ff2400720c */ /* 0x000fe40003f25270 */
[----:B------:R-:W-:Y:S01]  /*bf30*/  ISETP.LT.OR P0, PT, R6, 0xa, P0 ;  /* 0x0000000a0600780c */ /* 0x000fe20000701670 */
[----:B------:R-:W4:Y:S01]  /*bf40*/  LDL.64 R102, [R1+0x280] ;  /* 0x0002800001667983 */ /* 0x000f220000100a00 */
[----:B------:R-:W-:Y:S02]  /*bf50*/  ISETP.NE.AND P6, PT, R73, RZ, PT ;  /* 0x000000ff4900720c */ /* 0x000fe40003fc5270 */
[----:B------:R-:W-:Y:S01]  /*bf60*/  FSEL R77, R31, -INF , !P0 ;  /* 0xff8000001f4d7808 */ /* 0x000fe20004000000 */
[----:B------:R-:W4:Y:S01]  /*bf70*/  LDL.64 R98, [R1+0x290] ;  /* 0x0002900001627983 */ /* 0x000f220000100a00 */
[----:B------:R-:W-:-:S02]  /*bf80*/  ISETP.NE.AND P0, PT, R25, RZ, PT ;  /* 0x000000ff1900720c */ /* 0x000fc40003f05270 */
[C---:B------:R-:W-:Y:S01]  /*bf90*/  ISETP.GT.AND P2, PT, R3.reuse, 0x49, !P2 ;  /* 0x000000490300780c */ /* 0x040fe20005744270 */
[----:B------:R-:W3:Y:S01]  /*bfa0*/  LDL R25, [R1+0x1f0] ;  /* 0x0001f00001197983 */ /* 0x000ee20000100800 */
[C---:B------:R-:W-:Y:S02]  /*bfb0*/  ISETP.GT.AND P0, PT, R3.reuse, 0x10, !P0 ;  /* 0x000000100300780c */ /* 0x040fe40004704270 */
[C---:B------:R-:W-:Y:S01]  /*bfc0*/  ISETP.GT.AND P3, PT, R3.reuse, 0x50, !P3 ;  /* 0x000000500300780c */ /* 0x040fe20005f64270 */
[----:B------:R-:W4:Y:S01]  /*bfd0*/  LDL.64 R104, [R1+0x378] ;  /* 0x0003780001687983 */ /* 0x000f220000100a00 */
[----:B------:R-:W-:Y:S02]  /*bfe0*/  ISETP.LT.OR P0, PT, R6, 0x11, P0 ;  /* 0x000000110600780c */ /* 0x000fe40000701670 */
[----:B------:R-:W-:Y:S01]  /*bff0*/  ISETP.GT.AND P4, PT, R3, 0x51, !P4 ;  /* 0x000000510300780c */ /* 0x000fe20006784270 */
[----:B------:R-:W4:Y:S01]  /*c000*/  LDL.64 R106, [R1+0x388] ;  /* 0x00038800016a7983 */ /* 0x000f220000100a00 */
[----:B------:R-:W-:-:S02]  /*c010*/  FSEL R31, R34, -INF , !P0 ;  /* 0xff800000221f7808 */ /* 0x000fc40004000000 */
[----:B------:R-:W-:Y:S01]  /*c020*/  ISETP.NE.AND P0, PT, R28, RZ, PT ;  /* 0x000000ff1c00720c */ /* 0x000fe20003f05270 */
[----:B------:R-:W4:Y:S03]  /*c030*/  LDL.64 R108, [R1+0x398] ;  /* 0x00039800016c7983 */ /* 0x000f260000100a00 */
[----:B------:R-:W-:Y:S01]  /*c040*/  ISETP.GT.AND P0, PT, R3, 0x11, !P0 ;  /* 0x000000110300780c */ /* 0x000fe20004704270 */
[----:B------:R-:W4:Y:S03]  /*c050*/  LDL.64 R110, [R1+0x3a8] ;  /* 0x0003a800016e7983 */ /* 0x000f260000100a00 */
[----:B------:R-:W-:Y:S01]  /*c060*/  ISETP.LT.OR P0, PT, R6, 0x12, P0 ;  /* 0x000000120600780c */ /* 0x000fe20000701670 */
[----:B------:R-:W4:Y:S03]  /*c070*/  LDL.64 R112, [R1+0x3b8] ;  /* 0x0003b80001707983 */ /* 0x000f260000100a00 */
[----:B------:R-:W-:Y:S01]  /*c080*/  FSEL R75, R35, -INF , !P0 ;  /* 0xff800000234b7808 */ /* 0x000fe20004000000 */
[----:B------:R-:W4:Y:S01]  /*c090*/  LDL.64 R114, [R1+0x3c8] ;  /* 0x0003c80001727983 */ /* 0x000f220000100a00 */
[----:B------:R-:W-:-:S02]  /*c0a0*/  ISETP.NE.AND P0, PT, R32, RZ, PT ;  /* 0x000000ff2000720c */ /* 0x000fc40003f05270 */
[C---:B------:R-:W-:Y:S01]  /*c0b0*/  ISETP.GT.AND P5, PT, R3.reuse, 0x58, !P5 ;  /* 0x000000580300780c */ /* 0x040fe20006fa4270 */
[----:B------:R-:W4:Y:S01]  /*c0c0*/  LDL.64 R116, [R1+0x3d8] ;  /* 0x0003d80001747983 */ /* 0x000f220000100a00 */
[----:B------:R-:W-:-:S03]  /*c0d0*/  ISETP.GT.AND P0, PT, R3, 0x18, !P0 ;  /* 0x000000180300780c */ /* 0x000fc60004704270 */
[----:B------:R-:W4:Y:S01]  /*c0e0*/  LDL.64 R118, [R1+0x3e8] ;  /* 0x0003e80001767983 */ /* 0x000f220000100a00 */
[----:B------:R-:W-:-:S03]  /*c0f0*/  ISETP.LT.OR P0, PT, R6, 0x19, P0 ;  /* 0x000000190600780c */ /* 0x000fc60000701670 */
[----:B------:R-:W4:Y:S01]  /*c100*/  LDL R150, [R1+0x28] ;  /* 0x0000280001967983 */ /* 0x000f220000100800 */
        /* <DEDUP_REMOVED lines=48> */
[----:B------:R-:W-:Y:S02]  /*c410*/  ISETP.GT.AND P0, PT, R3, RZ, !P6 ;  /* 0x000000ff0300720c */ /* 0x000fe40007704270 */
[----:B--2---:R-:W-:Y:S02]  /*c420*/  FMNMX.FTZ R2, R97, R14, !PT ;  /* 0x0000000e61027209 */ /* 0x004fe40007810000 */
[----:B------:R-:W-:Y:S02]  /*c430*/  ISETP.LT.OR P0, PT, R6, 0x1, P0 ;  /* 0x000000010600780c */ /* 0x000fe40000701670 */
[----:B------:R-:W-:Y:S02]  /*c440*/  FMNMX.FTZ R2, R95, R2, !PT ;  /* 0x000000025f027209 */ /* 0x000fe40007810000 */
[----:B------:R-:W-:-:S02]  /*c450*/  FSEL R59, R26, -INF , !P0 ;  /* 0xff8000001a3b7808 */ /* 0x000fc40004000000 */
[----:B------:R-:W-:Y:S02]  /*c460*/  FMNMX.FTZ R2, R93, R2, !PT ;  /* 0x000000025d027209 */ /* 0x000fe40007810000 */
[C---:B------:R-:W-:Y:S02]  /*c470*/  ISETP.LT.OR P2, PT, R6.reuse, 0x4a, P2 ;  /* 0x0000004a0600780c */ /* 0x040fe40001741670 */
[----:B------:R-:W-:Y:S02]  /*c480*/  FMNMX.FTZ R2, R147, R2, !PT ;  /* 0x0000000293027209 */ /* 0x000fe40007810000 */
[----:B------:R-:W-:Y:S02]  /*c490*/  ISETP.LT.OR P3, PT, R6, 0x51, P3 ;  /* 0x000000510600780c */ /* 0x000fe40001f61670 */
[----:B------:R-:W-:Y:S02]  /*c4a0*/  FMNMX.FTZ R2, R91, R2, !PT ;  /* 0x000000025b027209 */ /* 0x000fe40007810000 */
[----:B------:R-:W-:-:S02]  /*c4b0*/  ISETP.NE.AND P6, PT, R21, RZ, PT ;  /* 0x000000ff1500720c */ /* 0x000fc40003fc5270 */
        /* <DEDUP_REMOVED lines=40> */
[----:B------:R-:W-:Y:S02]  /*c740*/  FSEL R28, R63, -INF , !P2 ;  /* 0xff8000003f1c7808 */ /* 0x000fe40005000000 */
[----:B------:R-:W-:Y:S02]  /*c750*/  FMNMX.FTZ R5, R62, R5, !PT ;  /* 0x000000053e057209 */ /* 0x000fe40007810000 */
[----:B------:R-:W-:Y:S02]  /*c760*/  ISETP.LT.OR P4, PT, R6, 0x52, P4 ;  /* 0x000000520600780c */ /* 0x000fe40002781670 */
[----:B------:R-:W-:Y:S02]  /*c770*/  FSEL R26, R66, -INF , !P3 ;  /* 0xff800000421a7808 */ /* 0x000fe40005800000 */
[----:B------:R-:W-:Y:S02]  /*c780*/  FMNMX.FTZ R5, R28, R5, !PT ;  /* 0x000000051c057209 */ /* 0x000fe40007810000 */
[----:B------:R-:W-:-:S02]  /*c790*/  ISETP.GT.AND P0, PT, R3, 0x59, !P6 ;  /* 0x000000590300780c */ /* 0x000fc40007704270 */
[----:B------:R-:W-:Y:S02]  /*c7a0*/  ISETP.LT.OR P5, PT, R6, 0x59, P5 ;  /* 0x000000590600780c */ /* 0x000fe40002fa1670 */
[----:B------:R-:W-:Y:S02]  /*c7b0*/  FSEL R120, R67, -INF , !P4 ;  /* 0xff80000043787808 */ /* 0x000fe40006000000 */
[----:B------:R-:W-:Y:S01]  /*c7c0*/  FMNMX.FTZ R5, R26, R5, !PT ;  /* 0x000000051a057209 */ /* 0x000fe20007810000 */
[----:B------:R-:W2:Y:S01]  /*c7d0*/  LDL.64 R66, [R1+0x360] ;  /* 0x0003600001427983 */ /* 0x000ea20000100a00 */
[----:B------:R-:W-:Y:S02]  /*c7e0*/  ISETP.LT.OR P0, PT, R6, 0x5a, P0 ;  /* 0x0000005a0600780c */ /* 0x000fe40000701670 */
[----:B------:R-:W-:Y:S02]  /*c7f0*/  FSEL R24, R70, -INF , !P5 ;  /* 0xff80000046187808 */ /* 0x000fe40006800000 */
[----:B------:R-:W-:-:S02]  /*c800*/  FMNMX.FTZ R5, R120, R5, !PT ;  /* 0x0000000578057209 */ /* 0x000fc40007810000 */
[----:B------:R-:W-:Y:S02]  /*c810*/  FSEL R21, R71, -INF , !P0 ;  /* 0xff80000047157808 */ /* 0x000fe40004000000 */
[----:B------:R-:W-:Y:S01]  /*c820*/  FMNMX.FTZ R4, R24, R5, !PT ;  /* 0x0000000518047209 */ /* 0x000fe20007810000 */
[----:B------:R-:W2:Y:S03]  /*c830*/  LDL.64 R70, [R1+0x340] ;  /* 0x0003400001467983 */ /* 0x000ea60000100a00 */
[----:B------:R-:W-:Y:S02]  /*c840*/  FMNMX.FTZ R3, R21, R4, !PT ;  /* 0x0000000415037209 */ /* 0x000fe40007810000 */
[----:B0-----:R-:W-:Y:S02]  /*c850*/  FMNMX.FTZ R4, R7, R8, !PT ;  /* 0x0000000807047209 */ /* 0x001fe40007810000 */
[----:B------:R-:W4:Y:S04]  /*c860*/  LDL.64 R6, [R1+0x1e0] ;  /* 0x0001e00001067983 */ /* 0x000f280000100a00 */
[----:B------:R0:W-:Y:S04]  /*c870*/  STL.64 [R1+0x1d0], R2 ;  /* 0x0001d00201007387 */ /* 0x0001e80000100a00 */
[----:B------:R1:W-:Y:S04]  /*c880*/  STL [R1+0x1d0], R4 ;  /* 0x0001d00401007387 */ /* 0x0003e80000100800 */
[----:B------:R-:W3:Y:S04]  /*c890*/  LDL R32, [R1+0x1d0] ;  /* 0x0001d00001207983 */ /* 0x000ee80000100800 */
[----:B------:R-:W2:Y:S04]  /*c8a0*/  LDL R30, [R1+0x1d4] ;  /* 0x0001d400011e7983 */ /* 0x000ea80000100800 */
[----:B------:R-:W4:Y:S04]  /*c8b0*/  LDL.64 R8, [R1+0x3f8] ;  /* 0x0003f80001087983 */ /* 0x000f280000100a00 */
[----:B0-----:R-:W4:Y:S01]  /*c8c0*/  LDL.64 R2, [R1+0x250] ;  /* 0x0002500001027983 */ /* 0x001f220000100a00 */
[----:B---3--:R-:W-:Y:S01]  /*c8d0*/  FMUL.FTZ R5, R25, R32 ;  /* 0x0000002019057220 */ /* 0x008fe20000410000 */
[----:B------:R-:W-:-:S04]  /*c8e0*/  FSETP.NEU.FTZ.AND P0, PT, R32, -INF , PT ;  /* 0xff8000002000780b */ /* 0x000fc80003f1d000 */
[----:B------:R-:W-:Y:S02]  /*c8f0*/  FSEL R20, R5, RZ, P0 ;  /* 0x000000ff05147208 */ /* 0x000fe40000000000 */
[----:B-1----:R-:W3:Y:S03]  /*c900*/  LDL.64 R4, [R1+0x200] ;  /* 0x0002000001047983 */ /* 0x002ee60000100a00 */
[-CC-:B------:R-:W-:Y:S01]  /*c910*/  FFMA.FTZ R146, R91, R25.reuse, -R20.reuse ;  /* 0x000000195b927223 */ /* 0x180fe20000010814 */
[-CC-:B------:R-:W-:Y:S01]  /*c920*/  FFMA.FTZ R160, R87, R25.reuse, -R20.reuse ;  /* 0x0000001957a07223 */ /* 0x180fe20000010814 */
[-CC-:B------:R-:W-:Y:S01]  /*c930*/  FFMA.FTZ R162, R83, R25.reuse, -R20.reuse ;  /* 0x0000001953a27223 */ /* 0x180fe20000010814 */
[----:B------:R-:W3:Y:S04]  /*c940*/  LDL.64 R90, [R1+0x210] ;  /* 0x00021000015a7983 */ /* 0x000ee80000100a00 */
[----:B------:R-:W3:Y:S04]  /*c950*/  LDL.64 R86, [R1+0x220] ;  /* 0x0002200001567983 */ /* 0x000ee80000100a00 */
[----:B------:R-:W3:Y:S01]  /*c960*/  LDL.64 R82, [R1+0x230] ;  /* 0x0002300001527983 */ /* 0x000ee20000100a00 */
[----:B------:R-:W-:-:S03]  /*c970*/  FFMA.FTZ R172, R13, R25, -R20 ;  /* 0x000000190dac7223 */ /* 0x000fc60000010814 */
[----:B--2---:R-:W0:Y:S02]  /*c980*/  SHFL.BFLY PT, R13, R30, 0x2, 0x1f ;  /* 0x0c401f001e0d7f89 */ /* 0x004e2400000e0000 */
[----:B0-----:R-:W-:-:S05]  /*c990*/  FMNMX.FTZ R149, R13, R30, !PT ;  /* 0x0000001e0d957209 */ /* 0x001fca0007810000 */
[----:B------:R-:W0:Y:S01]  /*c9a0*/  SHFL.BFLY PT, R30, R149, 0x1, 0x1f ;  /* 0x0c201f00951e7f89 */ /* 0x000e2200000e0000 */
        /* <DEDUP_REMOVED lines=20> */
[----:B0-----:R-:W-:Y:S01]  /*caf0*/  FMNMX.FTZ R149, R149, R30, !PT ;  /* 0x0000001e95957209 */ /* 0x001fe20007810000 */
[-C--:B------:R-:W-:Y:S01]  /*cb00*/  FFMA.FTZ R141, R69, R25.reuse, -R20 ;  /* 0x00000019458d7223 */ /* 0x080fe20000010814 */
[----:B------:R-:W-:Y:S01]  /*cb10*/  FADD.FTZ R13, R14, -R13 ;  /* 0x8000000d0e0d7221 */ /* 0x000fe20000010000 */
[----:B------:R-:W-:Y:S01]  /*cb20*/  MUFU.EX2 R156, R156 ;  /* 0x0000009c009c7308 */ /* 0x000fe20000000800 */
[C---:B------:R-:W-:Y:S01]  /*cb30*/  FSETP.NEU.FTZ.AND P0, PT, R149.reuse, -INF , PT ;  /* 0xff8000009500780b */ /* 0x040fe20003f1d000 */
[C---:B------:R-:W-:Y:S01]  /*cb40*/  FMUL.FTZ R20, R149.reuse, R25 ;  /* 0x0000001995147220 */ /* 0x040fe20000410000 */
[----:B------:R-:W2:Y:S02]  /*cb50*/  LDL.64 R96, [R1+0x2a0] ;  /* 0x0002a00001607983 */ /* 0x000ea40000100a00 */
[----:B------:R-:W-:-:S02]  /*cb60*/  FSEL R14, R149, RZ, P0 ;  /* 0x000000ff950e7208 */ /* 0x000fc40000000000 */
[----:B------:R-:W-:Y:S01]  /*cb70*/  FSEL R20, R20, RZ, P0 ;  /* 0x000000ff14147208 */ /* 0x000fe20000000000 */
[----:B------:R-:W-:Y:S01]  /*cb80*/  MUFU.EX2 R132, R132 ;  /* 0x0000008400847308 */ /* 0x000fe20000000800 */
[----:B------:R-:W2:Y:S01]  /*cb90*/  LDL.64 R94, [R1+0x2b0] ;  /* 0x0002b000015e7983 */ /* 0x000ea20000100a00 */
[----:B------:R-:W-:Y:S01]  /*cba0*/  FADD.FTZ R14, R15, -R14 ;  /* 0x8000000e0f0e7221 */ /* 0x000fe20000010000 */
[-C--:B------:R-:W-:Y:S01]  /*cbb0*/  FMUL.FTZ R13, R13, R25.reuse ;  /* 0x000000190d0d7220 */ /* 0x080fe20000410000 */
[-CC-:B------:R-:W-:Y:S01]  /*cbc0*/  FFMA.FTZ R157, R59, R25.reuse, -R20.reuse ;  /* 0x000000193b9d7223 */ /* 0x180fe20000010814 */
[----:B------:R-:W2:Y:S01]  /*cbd0*/  LDL.64 R88, [R1+0x2c0] ;  /* 0x0002c00001587983 */ /* 0x000ea20000100a00 */
[----:B------:R-:W-:Y:S01]  /*cbe0*/  FMUL.FTZ R14, R25, R14 ;  /* 0x0000000e190e7220 */ /* 0x000fe20000410000 */
[-CC-:B------:R-:W-:Y:S01]  /*cbf0*/  FFMA.FTZ R140, R79, R25.reuse, -R20.reuse ;  /* 0x000000194f8c7223 */ /* 0x180fe20000010814 */
[----:B------:R-:W4:Y:S01]  /*cc00*/  MUFU.EX2 R148, R13 ;  /* 0x0000000d00947308 */ /* 0x000f220000000800 */
[-CC-:B------:R-:W-:Y:S01]  /*cc10*/  FFMA.FTZ R159, R27, R25.reuse, -R20.reuse ;  /* 0x000000191b9f7223 */ /* 0x180fe20000010814 */
[-CC-:B------:R-:W-:Y:S01]  /*cc20*/  FFMA.FTZ R139, R77, R25.reuse, -R20.reuse ;  /* 0x000000194d8b7223 */ /* 0x180fe20000010814 */
[----:B------:R-:W-:-:S05]  /*cc30*/  FFMA.FTZ R161, R31, R25, -R20 ;  /* 0x000000191fa17223 */ /* 0x000fca0000010814 */
[----:B------:R-:W-:Y:S01]  /*cc40*/  MUFU.EX2 R158, R158 ;  /* 0x0000009e009e7308 */ /* 0x000fe20000000800 */
[----:B------:R-:W-:-:S07]  /*cc50*/  FFMA.FTZ R138, R75, R25, -R20 ;  /* 0x000000194b8a7223 */ /* 0x000fce0000010814 */
        /* <DEDUP_REMOVED lines=11> */
[-CC-:B------:R-:W-:Y:S01]  /*cd10*/  FFMA.FTZ R125, R47, R25.reuse, -R20.reuse ;  /* 0x000000192f7d7223 */ /* 0x180fe20000010814 */
[----:B------:R-:W2:Y:S06]  /*cd20*/  LDL.64 R84, [R1+0x2d0] ;  /* 0x0002d00001547983 */ /* 0x000eac0000100a00 */
        /* <DEDUP_REMOVED lines=11> */
[-CC-:B------:R-:W-:Y:S01]  /*cde0*/  FFMA.FTZ R177, R177, R25.reuse, -R20.reuse ;  /* 0x00000019b1b17223 */ /* 0x180fe20000010814 */
[-CC-:B------:R-:W-:Y:S01]  /*cdf0*/  FFMA.FTZ R122, R122, R25.reuse, -R20.reuse ;  /* 0x000000197a7a7223 */ /* 0x180fe20000010814 */
[----:B------:R-:W2:Y:S04]  /*ce00*/  LDL.64 R52, [R1+0x3d0] ;  /* 0x0003d00001347983 */ /* 0x000ea80000100a00 */
[----:B------:R-:W2:Y:S01]  /*ce10*/  LDL.64 R36, [R1+0x268] ;  /* 0x0002680001247983 */ /* 0x000ea20000100a00 */
[----:B------:R-:W-:Y:S08]  /*ce20*/  MUFU.EX2 R157, R157 ;  /* 0x0000009d009d7308 */ /* 0x000ff00000000800 */
[----:B------:R-:W-:Y:S01]  /*ce30*/  MUFU.EX2 R174, R174 ;  /* 0x000000ae00ae7308 */ /* 0x000fe20000000800 */
[----:B------:R-:W-:-:S07]  /*ce40*/  FFMA.FTZ R179, R62, R25, -R20 ;  /* 0x000000193eb37223 */ /* 0x000fce0000010814 */
[----:B------:R-:W-:Y:S01]  /*ce50*/  MUFU.EX2 R144, R144 ;  /* 0x0000009000907308 */ /* 0x000fe20000000800 */
[-CC-:B------:R-:W-:Y:S01]  /*ce60*/  FFMA.FTZ R121, R28, R25.reuse, -R20.reuse ;  /* 0x000000191c797223 */ /* 0x180fe20000010814 */
[----:B------:R-:W2:Y:S04]  /*ce70*/  LDL.64 R40, [R1+0x248] ;  /* 0x0002480001287983 */ /* 0x000ea80000100a00 */
[----:B------:R-:W2:Y:S02]  /*ce80*/  LDL.64 R56, [R1+0x3b0] ;  /* 0x0003b00001387983 */ /* 0x000ea40000100a00 */
[----:B------:R-:W0:Y:S08]  /*ce90*/  MUFU.EX2 R133, R14 ;  /* 0x0000000e00857308 */ /* 0x000e300000000800 */
[----:B------:R-:W-:Y:S01]  /*cea0*/  MUFU.EX2 R176, R176 ;  /* 0x000000b000b07308 */ /* 0x000fe20000000800 */
[----:B------:R-:W-:-:S07]  /*ceb0*/  FFMA.FTZ R181, R26, R25, -R20 ;  /* 0x000000191ab57223 */ /* 0x000fce0000010814 */
[----:B------:R-:W-:Y:S01]  /*cec0*/  MUFU.EX2 R143, R143 ;  /* 0x0000008f008f7308 */ /* 0x000fe20000000800 */
[-CC-:B------:R-:W-:Y:S01]  /*ced0*/  FFMA.FTZ R120, R120, R25.reuse, -R20.reuse ;  /* 0x0000001978787223 */ /* 0x180fe20000010814 */
[----:B------:R-:W2:Y:S04]  /*cee0*/  LDL.64 R44, [R1+0x3c0] ;  /* 0x0003c000012c7983 */ /* 0x000ea80000100a00 */
[----:B------:R-:W2:Y:S02]  /*cef0*/  LDL.64 R60, [R1+0x390] ;  /* 0x00039000013c7983 */ /* 0x000ea40000100a00 */
[----:B------:R-:W1:Y:S08]  /*cf00*/  MUFU.EX2 R140, R140 ;  /* 0x0000008c008c7308 */ /* 0x000e700000000800 */
[----:B------:R-:W-:Y:S01]  /*cf10*/  MUFU.EX2 R178, R178 ;  /* 0x000000b200b27308 */ /* 0x000fe20000000800 */
[----:B------:R-:W-:Y:S01]  /*cf20*/  FFMA.FTZ R183, R24, R25, -R20 ;  /* 0x0000001918b77223 */ /* 0x000fe20000010814 */
[----:B------:R-:W2:Y:S04]  /*cf30*/  LDL.64 R78, [R1+0x2f0] ;  /* 0x0002f000014e7983 */ /* 0x000ea80000100a00 */
[----:B------:R-:W2:Y:S02]  /*cf40*/  LDL.64 R64, [R1+0x320] ;  /* 0x0003200001407983 */ /* 0x000ea40000100a00 */
[----:B------:R-:W3:Y:S01]  /*cf50*/  MUFU.EX2 R159, R159 ;  /* 0x0000009f009f7308 */ /* 0x000ee20000000800 */
[----:B----4-:R-:W-:Y:S01]  /*cf60*/  FFMA.FTZ R13, R148, R6, R156 ;  /* 0x00000006940d7223 */ /* 0x010fe2000001009c */
[----:B0-----:R-:W-:Y:S01]  /*cf70*/  FFMA.FTZ R7, R7, R133, R157 ;  /* 0x0000008507077223 */ /* 0x001fe2000001009d */
[----:B------:R-:W4:Y:S04]  /*cf80*/  LDL.64 R68, [R1+0x350] ;  /* 0x0003500001447983 */ /* 0x000f280000100a00 */
[----:B------:R-:W4:Y:S01]  /*cf90*/  LDL.64 R32, [R1+0x288] ;  /* 0x0002880001207983 */ /* 0x000f220000100a00 */
[----:B------:R-:W0:Y:S01]  /*cfa0*/  MUFU.EX2 R139, R139 ;  /* 0x0000008b008b7308 */ /* 0x000e220000000800 */
[----:B------:R-:W-:Y:S01]  /*cfb0*/  FADD.FTZ R13, R132, R13 ;  /* 0x0000000d840d7221 */ /* 0x000fe20000010000 */
[----:B-1----:R-:W-:-:S06]  /*cfc0*/  FADD.FTZ R6, R140, R7 ;  /* 0x000000078c067221 */ /* 0x002fcc0000010000 */
[----:B------:R-:W-:Y:S08]  /*cfd0*/  MUFU.EX2 R142, R142 ;  /* 0x0000008e008e7308 */ /* 0x000ff00000000800 */
[----:B------:R-:W-:Y:S08]  /*cfe0*/  MUFU.EX2 R180, R180 ;  /* 0x000000b400b47308 */ /* 0x000ff00000000800 */
[----:B------:R-:W-:Y:S08]  /*cff0*/  MUFU.EX2 R128, R128 ;  /* 0x0000008000807308 */ /* 0x000ff00000000800 */
[----:B------:R-:W-:Y:S08]  /*d000*/  MUFU.EX2 R182, R182 ;  /* 0x000000b600b67308 */ /* 0x000ff00000000800 */
[----:B------:R-:W-:Y:S01]  /*d010*/  MUFU.EX2 R141, R141 ;  /* 0x0000008d008d7308 */ /* 0x000fe20000000800 */
[C---:B------:R-:W-:Y:S01]  /*d020*/  FMUL.FTZ R11, R148.reuse, R11 ;  /* 0x0000000b940b7220 */ /* 0x040fe20000410000 */
[C---:B------:R-:W-:Y:S01]  /*d030*/  FMUL.FTZ R10, R148.reuse, R10 ;  /* 0x0000000a940a7220 */ /* 0x040fe20000410000 */
[C---:B---3--:R-:W-:Y:S01]  /*d040*/  FMUL.FTZ R5, R148.reuse, R5 ;  /* 0x0000000594057220 */ /* 0x048fe20000410000 */
[C---:B------:R-:W-:Y:S01]  /*d050*/  FMUL.FTZ R4, R148.reuse, R4 ;  /* 0x0000000494047220 */ /* 0x040fe20000410000 */
[C---:B------:R-:W-:Y:S01]  /*d060*/  FMUL.FTZ R91, R148.reuse, R91 ;  /* 0x0000005b945b7220 */ /* 0x040fe20000410000 */
[C---:B------:R-:W-:Y:S01]  /*d070*/  FMUL.FTZ R90, R148.reuse, R90 ;  /* 0x0000005a945a7220 */ /* 0x040fe20000410000 */
[----:B------:R-:W-:Y:S01]  /*d080*/  FMUL.FTZ R87, R148, R87 ;  /* 0x0000005794577220 */ /* 0x000fe20000410000 */
[----:B------:R-:W1:Y:S01]  /*d090*/  MUFU.EX2 R161, R161 ;  /* 0x000000a100a17308 */ /* 0x000e620000000800 */
[----:B------:R-:W-:Y:S01]  /*d0a0*/  FADD.FTZ R14, R158, R13 ;  /* 0x0000000d9e0e7221 */ /* 0x000fe20000010000 */
[----:B------:R-:W-:Y:S01]  /*d0b0*/  FADD.FTZ R6, R159, R6 ;  /* 0x000000069f067221 */ /* 0x000fe20000010000 */
[C---:B------:R-:W-:Y:S01]  /*d0c0*/  FMUL.FTZ R86, R148.reuse, R86 ;  /* 0x0000005694567220 */ /* 0x040fe20000410000 */
[C---:B------:R-:W-:Y:S01]  /*d0d0*/  FMUL.FTZ R93, R148.reuse, R83 ;  /* 0x00000053945d7220 */ /* 0x040fe20000410000 */
[C---:B------:R-:W-:Y:S01]  /*d0e0*/  FMUL.FTZ R92, R148.reuse, R82 ;  /* 0x00000052945c7220 */ /* 0x040fe20000410000 */
[C---:B------:R-:W-:Y:S01]  /*d0f0*/  FMUL.FTZ R101, R148.reuse, R101 ;  /* 0x0000006594657220 */ /* 0x040fe20000410000 */
[----:B------:R-:W-:Y:S01]  /*d100*/  FMUL.FTZ R100, R148, R100 ;  /* 0x0000006494647220 */ /* 0x000fe20000410000 */
[----:B------:R-:W3:Y:S01]  /*d110*/  MUFU.EX2 R138, R138 ;  /* 0x0000008a008a7308 */ /* 0x000ee20000000800 */
[----:B------:R-:W-:Y:S01]  /*d120*/  FADD.FTZ R7, R147, R14 ;  /* 0x0000000e93077221 */ /* 0x000fe20000010000 */
[----:B0-----:R-:W-:Y:S01]  /*d130*/  FADD.FTZ R6, R139, R6 ;  /* 0x000000068b067221 */ /* 0x001fe20000010000 */
[----:B------:R-:W4:Y:S04]  /*d140*/  LDL.64 R76, [R1+0x300] ;  /* 0x00030000014c7983 */ /* 0x000f280000100a00 */
[----:B------:R-:W4:Y:S01]  /*d150*/  LDL.64 R74, [R1+0x310] ;  /* 0x00031000014a7983 */ /* 0x000f220000100a00 */
[----:B------:R-:W0:Y:S01]  /*d160*/  MUFU.EX2 R163, R163 ;  /* 0x000000a300a37308 */ /* 0x000e220000000800 */
[----:B------:R-:W-:Y:S01]  /*d170*/  FADD.FTZ R7, R146, R7 ;  /* 0x0000000792077221 */ /* 0x000fe20000010000 */
[----:B-1----:R-:W-:Y:S01]  /*d180*/  FADD.FTZ R13, R161, R6 ;  /* 0x00000006a10d7221 */ /* 0x002fe20000010000 */
[----:B------:R-:W4:Y:S04]  /*d190*/  LDL.64 R72, [R1+0x330] ;  /* 0x0003300001487983 */ /* 0x000f280000100a00 */
[----:B------:R-:W4:Y:S01]  /*d1a0*/  LDL.64 R58, [R1+0x3a0] ;  /* 0x0003a000013a7983 */ /* 0x000f220000100a00 */
[----:B------:R-:W1:Y:S01]  /*d1b0*/  MUFU.EX2 R137, R137 ;  /* 0x0000008900897308 */ /* 0x000e620000000800 */
[----:B------:R-:W-:Y:S01]  /*d1c0*/  FADD.FTZ R7, R160, R7 ;  /* 0x00000007a0077221 */ /* 0x000fe20000010000 */
[----:B---3--:R-:W-:Y:S01]  /*d1d0*/  FADD.FTZ R6, R138, R13 ;  /* 0x0000000d8a067221 */ /* 0x008fe20000010000 */
[----:B------:R-:W3:Y:S04]  /*d1e0*/  LDL.64 R54, [R1+0x370] ;  /* 0x0003700001367983 */ /* 0x000ee80000100a00 */
[----:B------:R-:W3:Y:S01]  /*d1f0*/  LDL.64 R34, [R1+0x228] ;  /* 0x0002280001227983 */ /* 0x000ee20000100a00 */
[----:B------:R-:W1:Y:S01]  /*d200*/  MUFU.EX2 R169, R169 ;  /* 0x000000a900a97308 */ /* 0x000e620000000800 */
[----:B------:R-:W-:Y:S01]  /*d210*/  FADD.FTZ R14, R162, R7 ;  /* 0x00000007a20e7221 */ /* 0x000fe20000010000 */
[----:B0-----:R-:W-:Y:S01]  /*d220*/  FADD.FTZ R6, R163, R6 ;  /* 0x00000006a3067221 */ /* 0x001fe20000010000 */
[----:B------:R-:W3:Y:S04]  /*d230*/  LDL.64 R62, [R1+0x380] ;  /* 0x00038000013e7983 */ /* 0x000ee80000100a00 */
[----:B------:R-:W3:Y:S01]  /*d240*/  LDL.64 R42, [R1+0x238] ;  /* 0x00023800012a7983 */ /* 0x000ee20000100a00 */
[----:B------:R-:W0:Y:S01]  /*d250*/  MUFU.EX2 R136, R136 ;  /* 0x0000008800887308 */ /* 0x000e220000000800 */
[----:B------:R-:W-:Y:S01]  /*d260*/  FADD.FTZ R7, R131, R14 ;  /* 0x0000000e83077221 */ /* 0x000fe20000010000 */
[----:B-1----:R-:W-:Y:S01]  /*d270*/  FADD.FTZ R6, R137, R6 ;  /* 0x0000000689067221 */ /* 0x002fe20000010000 */
[----:B------:R-:W3:Y:S04]  /*d280*/  LDL.64 R50, [R1+0x3e0] ;  /* 0x0003e00001327983 */ /* 0x000ee80000100a00 */
[----:B------:R-:W3:Y:S01]  /*d290*/  LDL.64 R46, [R1+0x218] ;  /* 0x00021800012e7983 */ /* 0x000ee20000100a00 */
[----:B------:R-:W1:Y:S01]  /*d2a0*/  MUFU.EX2 R171, R171 ;  /* 0x000000ab00ab7308 */ /* 0x000e620000000800 */
[----:B------:R-:W-:Y:S01]  /*d2b0*/  FADD.FTZ R7, R168, R7 ;  /* 0x00000007a8077221 */ /* 0x000fe20000010000 */
[----:B------:R-:W-:Y:S01]  /*d2c0*/  FADD.FTZ R13, R169, R6 ;  /* 0x00000006a90d7221 */ /* 0x000fe20000010000 */
[----:B------:R-:W3:Y:S04]  /*d2d0*/  LDL.64 R38, [R1+0x258] ;  /* 0x0002580001267983 */ /* 0x000ee80000100a00 */
[----:B------:R-:W3:Y:S01]  /*d2e0*/  LDL.64 R30, [R1+0x298] ;  /* 0x00029800011e7983 */ /* 0x000ee20000100a00 */
[----:B------:R-:W1:Y:S01]  /*d2f0*/  MUFU.EX2 R125, R125 ;  /* 0x0000007d007d7308 */ /* 0x000e620000000800 */
[----:B------:R-:W-:Y:S01]  /*d300*/  FADD.FTZ R6, R130, R7 ;  /* 0x0000000782067221 */ /* 0x000fe20000010000 */
[----:B0-----:R-:W-:Y:S01]  /*d310*/  FADD.FTZ R14, R136, R13 ;  /* 0x0000000d880e7221 */ /* 0x001fe20000010000 */
[----:B------:R-:W3:Y:S05]  /*d320*/  LDL.64 R28, [R1+0x2a8] ;  /* 0x0002a800011c7983 */ /* 0x000eea0000100a00 */
[----:B------:R-:W0:Y:S01]  /*d330*/  MUFU.EX2 R173, R173 ;  /* 0x000000ad00ad7308 */ /* 0x000e220000000800 */
[----:B------:R-:W-:Y:S01]  /*d340*/  FADD.FTZ R7, R129, R6 ;  /* 0x0000000681077221 */ /* 0x000fe20000010000 */
[----:B-1----:R-:W-:-:S06]  /*d350*/  FADD.FTZ R14, R171, R14 ;  /* 0x0000000eab0e7221 */ /* 0x002fcc0000010000 */
[----:B------:R-:W1:Y:S01]  /*d360*/  MUFU.EX2 R124, R124 ;  /* 0x0000007c007c7308 */ /* 0x000e620000000800 */
[----:B------:R-:W-:Y:S01]  /*d370*/  FADD.FTZ R7, R170, R7 ;  /* 0x00000007aa077221 */ /* 0x000fe20000010000 */
[----:B------:R-:W-:-:S06]  /*d380*/  FADD.FTZ R14, R125, R14 ;  /* 0x0000000e7d0e7221 */ /* 0x000fcc0000010000 */
[----:B------:R-:W1:Y:S01]  /*d390*/  MUFU.EX2 R175, R175 ;  /* 0x000000af00af7308 */ /* 0x000e620000000800 */
[----:B------:R-:W-:Y:S01]  /*d3a0*/  FADD.FTZ R6, R172, R7 ;  /* 0x00000007ac067221 */ /* 0x000fe20000010000 */
[----:B0-----:R-:W-:-:S06]  /*d3b0*/  FADD.FTZ R7, R173, R14 ;  /* 0x0000000ead077221 */ /* 0x001fcc0000010000 */
        /* <DEDUP_REMOVED lines=14> */
[----:B------:R-:W-:Y:S01]  /*d4a0*/  FADD.FTZ R6, R122, R7 ;  /* 0x000000077a067221 */ /* 0x000fe20000010000 */
[C---:B------:R-:W-:Y:S01]  /*d4b0*/  FMUL.FTZ R9, R133.reuse, R9 ;  /* 0x0000000985097220 */ /* 0x040fe20000410000 */
[----:B------:R-:W-:Y:S01]  /*d4c0*/  FMUL.FTZ R8, R133, R8 ;  /* 0x0000000885087220 */ /* 0x000fe20000410000 */
[----:B------:R-:W3:Y:S03]  /*d4d0*/  LDL.64 R26, [R1+0x2b8] ;  /* 0x0002b800011a7983 */ /* 0x000ee60000100a00 */
[----:B------:R-:W1:Y:S01]  /*d4e0*/  MUFU.EX2 R181, R181 ;  /* 0x000000b500b57308 */ /* 0x000e620000000800 */
[----:B------:R-:W-:Y:S01]  /*d4f0*/  FFMA.FTZ R13, R21, R25, -R20 ;  /* 0x00000019150d7223 */ /* 0x000fe20000010814 */
[----:B------:R-:W-:Y:S01]  /*d500*/  FADD.FTZ R15, R178, R15 ;  /* 0x0000000fb20f7221 */ /* 0x000fe20000010000 */
[----:B0-----:R-:W-:-:S05]  /*d510*/  FADD.FTZ R6, R179, R6 ;  /* 0x00000006b3067221 */ /* 0x001fca0000010000 */
[----:B------:R-:W0:Y:S01]  /*d520*/  MUFU.EX2 R120, R120 ;  /* 0x0000007800787308 */ /* 0x000e220000000800 */
[----:B------:R-:W-:Y:S01]  /*d530*/  FADD.FTZ R15, R142, R15 ;  /* 0x0000000f8e0f7221 */ /* 0x000fe20000010000 */
[----:B-1----:R-:W-:-:S06]  /*d540*/  FADD.FTZ R6, R121, R6 ;  /* 0x0000000679067221 */ /* 0x002fcc0000010000 */
[----:B------:R-:W1:Y:S01]  /*d550*/  MUFU.EX2 R183, R183 ;  /* 0x000000b700b77308 */ /* 0x000e620000000800 */
[----:B------:R-:W-:Y:S01]  /*d560*/  FADD.FTZ R15, R180, R15 ;  /* 0x0000000fb40f7221 */ /* 0x000fe20000010000 */
[----:B------:R-:W-:Y:S01]  /*d570*/  FADD.FTZ R7, R181, R6 ;  /* 0x00000006b5077221 */ /* 0x000fe20000010000 */
[----:B------:R-:W-:Y:S04]  /*d580*/  STL.64 [R1+0x3f0], R10 ;  /* 0x0003f00a01007387 */ /* 0x000fe80000100a00 */
[----:B------:R-:W-:Y:S01]  /*d590*/  STL.64 [R1+0x3f8], R8 ;  /* 0x0003f80801007387 */ /* 0x000fe20000100a00 */
[----:B------:R-:W1:Y:S01]  /*d5a0*/  MUFU.EX2 R13, R13 ;  /* 0x0000000d000d7308 */ /* 0x000e620000000800 */
[----:B------:R-:W-:Y:S01]  /*d5b0*/  FADD.FTZ R15, R128, R15 ;  /* 0x0000000f800f7221 */ /* 0x000fe20000010000 */
[----:B0-----:R-:W-:Y:S01]  /*d5c0*/  FADD.FTZ R6, R120, R7 ;  /* 0x0000000778067221 */ /* 0x001fe20000010000 */
[----:B------:R-:W-:Y:S02]  /*d5d0*/  STL.64 [R1+0x200], R4 ;  /* 0x0002000401007387 */ /* 0x000fe40000100a00 */
[----:B------:R-:W-:-:S02]  /*d5e0*/  FADD.FTZ R14, R182, R15 ;  /* 0x0000000fb60e7221 */ /* 0x000fc40000010000 */
[----:B------:R-:W-:Y:S01]  /*d5f0*/  STL.64 [R1+0x210], R90 ;  /* 0x0002105a01007387 */ /* 0x000fe20000100a00 */
[----:B-1----:R-:W-:Y:S01]  /*d600*/  FADD.FTZ R20, R183, R6 ;  /* 0x00000006b7147221 */ /* 0x002fe20000010000 */
[----:B------:R-:W-:Y:S02]  /*d610*/  FADD.FTZ R6, R141, R14 ;  /* 0x0000000e8d067221 */ /* 0x000fe40000010000 */
[----:B------:R-:W-:Y:S04]  /*d620*/  STL.64 [R1+0x220], R86 ;  /* 0x0002205601007387 */ /* 0x000fe80000100a00 */
[----:B------:R-:W-:Y:S01]  /*d630*/  STL.64 [R1+0x230], R92 ;  /* 0x0002305c01007387 */ /* 0x000fe20000100a00 */
[----:B------:R-:W-:-:S03]  /*d640*/  FADD.FTZ R7, R13, R20 ;  /* 0x000000140d077221 */ /* 0x000fc60000010000 */
[----:B------:R-:W-:Y:S04]  /*d650*/  STL.64 [R1+0x240], R100 ;  /* 0x0002406401007387 */ /* 0x000fe80000100a00 */
[----:B------:R0:W-:Y:S04]  /*d660*/  STL.64 [R1+0x1e0], R6 ;  /* 0x0001e00601007387 */ /* 0x0001e80000100a00 */
[----:B------:R-:W3:Y:S04]  /*d670*/  LDL.64 R24, [R1+0x278] ;  /* 0x0002780001187983 */ /* 0x000ee80000100a00 */
[----:B------:R-:W3:Y:S04]  /*d680*/  LDL.64 R20, [R1+0x2d8] ;  /* 0x0002d80001147983 */ /* 0x000ee80000100a00 */
[----:B0-----:R-:W3:Y:S04]  /*d690*/  LDL.64 R6, [R1+0x2c8] ;  /* 0x0002c80001067983 */ /* 0x001ee80000100a00 */
[----:B------:R-:W3:Y:S04]  /*d6a0*/  LDL.64 R14, [R1+0x2e8] ;  /* 0x0002e800010e7983 */ /* 0x000ee80000100a00 */
[----:B------:R-:W3:Y:S04]  /*d6b0*/  LDL.64 R10, [R1+0x2f8] ;  /* 0x0002f800010a7983 */ /* 0x000ee80000100a00 */
[----:B------:R-:W3:Y:S04]  /*d6c0*/  LDL.64 R8, [R1+0x308] ;  /* 0x0003080001087983 */ /* 0x000ee80000100a00 */
[----:B------:R-:W3:Y:S04]  /*d6d0*/  LDL.64 R4, [R1+0x318] ;  /* 0x0003180001047983 */ /* 0x000ee80000100a00 */
[----:B------:R-:W3:Y:S04]  /*d6e0*/  LDL.64 R82, [R1+0x328] ;  /* 0x0003280001527983 */ /* 0x000ee80000100a00 */
[----:B------:R-:W3:Y:S04]  /*d6f0*/  LDL.64 R86, [R1+0x338] ;  /* 0x0003380001567983 */ /* 0x000ee80000100a00 */
[----:B------:R-:W3:Y:S04]  /*d700*/  LDL.64 R90, [R1+0x348] ;  /* 0x00034800015a7983 */ /* 0x000ee80000100a00 */
[----:B------:R-:W3:Y:S04]  /*d710*/  LDL.64 R92, [R1+0x358] ;  /* 0x00035800015c7983 */ /* 0x000ee80000100a00 */
[----:B------:R-:W3:Y:S01]  /*d720*/  LDL.64 R100, [R1+0x368] ;  /* 0x0003680001647983 */ /* 0x000ee20000100a00 */
[C---:B------:R-:W-:Y:S01]  /*d730*/  FMUL.FTZ R3, R148.reuse, R3 ;  /* 0x0000000394037220 */ /* 0x040fe20000410000 */
[----:B------:R-:W-:-:S05]  /*d740*/  FMUL.FTZ R2, R148, R2 ;  /* 0x0000000294027220 */ /* 0x000fca0000410000 */
[----:B------:R0:W-:Y:S02]  /*d750*/  STL.64 [R1+0x250], R2 ;  /* 0x0002500201007387 */ /* 0x0001e40000100a00 */
[C---:B0-----:R-:W-:Y:S01]  /*d760*/  FMUL.FTZ R3, R148.reuse, R135 ;  /* 0x0000008794037220 */ /* 0x041fe20000410000 */
[----:B------:R-:W-:-:S05]  /*d770*/  FMUL.FTZ R2, R148, R134 ;  /* 0x0000008694027220 */ /* 0x000fca0000410000 */
[----:B------:R0:W-:Y:S04]  /*d780*/  STL.64 [R1+0x260], R2 ;  /* 0x0002600201007387 */ /* 0x0001e80000100a00 */
[----:B0-----:R0:W5:Y:S01]  /*d790*/  LDL.64 R2, [R1+0x1b8] ;  /* 0x0001b80001027983 */ /* 0x0011620000100a00 */
        /* <DEDUP_REMOVED lines=84> */
[----:B------:R0:W-:Y:S01]  /*dce0*/  STL.64 [R1+0x270], R126 ;  /* 0x0002707e01007387 */ /* 0x0001e20000100a00 */
[----:B------:R-:W-:-:S03]  /*dcf0*/  LOP3.LUT R150, R150, 0x1, RZ, 0xfc, !PT ;  /* 0x0000000196967812 */ /* 0x000fc600078efcff */
[----:B------:R0:W-:Y:S04]  /*dd00*/  STL.64 [R1+0x280], R102 ;  /* 0x0002806601007387 */ /* 0x0001e80000100a00 */
[----:B------:R0:W-:Y:S04]  /*dd10*/  STL.64 [R1+0x290], R98 ;  /* 0x0002906201007387 */ /* 0x0001e80000100a00 */
[----:B------:R0:W-:Y:S04]  /*dd20*/  STL.64 [R1+0x2a0], R96 ;  /* 0x0002a06001007387 */ /* 0x0001e80000100a00 */
[----:B------:R0:W-:Y:S04]  /*dd30*/  STL.64 [R1+0x2b0], R94 ;  /* 0x0002b05e01007387 */ /* 0x0001e80000100a00 */
[----:B------:R0:W-:Y:S04]  /*dd40*/  STL.64 [R1+0x2c0], R88 ;  /* 0x0002c05801007387 */ /* 0x0001e80000100a00 */
[----:B------:R0:W-:Y:S04]  /*dd50*/  STL.64 [R1+0x2d0], R84 ;  /* 0x0002d05401007387 */ /* 0x0001e80000100a00 */
[----:B------:R0:W-:Y:S04]  /*dd60*/  STL [R1+0x1d4], R149 ;  /* 0x0001d49501007387 */ /* 0x0001e80000100800 */
[----:B------:R0:W-:Y:S04]  /*dd70*/  STL.64 [R1+0x2e0], R80 ;  /* 0x0002e05001007387 */ /* 0x0001e80000100a00 */
[----:B------:R0:W-:Y:S04]  /*dd80*/  STL.64 [R1+0x2f0], R78 ;  /* 0x0002f04e01007387 */ /* 0x0001e80000100a00 */
[----:B------:R0:W-:Y:S04]  /*dd90*/  STL.64 [R1+0x300], R76 ;  /* 0x0003004c01007387 */ /* 0x0001e80000100a00 */
[----:B------:R0:W-:Y:S04]  /*dda0*/  STL.64 [R1+0x310], R74 ;  /* 0x0003104a01007387 */ /* 0x0001e80000100a00 */
[----:B------:R0:W-:Y:S04]  /*ddb0*/  STL.64 [R1+0x320], R64 ;  /* 0x0003204001007387 */ /* 0x0001e80000100a00 */
[----:B------:R0:W-:Y:S04]  /*ddc0*/  STL.64 [R1+0x330], R72 ;  /* 0x0003304801007387 */ /* 0x0001e80000100a00 */
[----:B------:R0:W-:Y:S01]  /*ddd0*/  STL.64 [R1+0x340], R70 ;  /* 0x0003404601007387 */ /* 0x0001e20000100a00 */
[C---:B------:R-:W-:Y:S01]  /*dde0*/  FMUL.FTZ R27, R133.reuse, R27 ;  /* 0x0000001b851b7220 */ /* 0x040fe20000410000 */
[----:B------:R-:W-:-:S02]  /*ddf0*/  FMUL.FTZ R26, R133, R26 ;  /* 0x0000001a851a7220 */ /* 0x000fc40000410000 */
        /* <DEDUP_REMOVED lines=65> */
[----:B------:R-:W-:Y:S01]  /*e210*/  ISETP.NE.AND P1, PT, R150, 0x3, PT ;  /* 0x000000039600780c */ /* 0x000fe20003f25270 */
[----:B------:R-:W-:Y:S01]  /*e220*/  BSSY B0, `(.L_x_12003) ;  /* 0x000001b000007945 */ /* 0x000fe20003800000 */
        /* <DEDUP_REMOVED lines=24> */
[----:B0-----:R-:W-:Y:S06]  /*e3b0*/  @!P1 BRA `(.L_x_12004) ;  /* 0x0000000000049947 */ /* 0x001fec0003800000 */
[----:B------:R-:W-:Y:S01]  /*e3c0*/  BPT.TRAP 0x1 ;  /* 0x000000040000795c */ /* 0x000fe20000300000 */
.L_x_12004:
[----:B------:R-:W-:Y:S05]  /*e3d0*/  BSYNC B0 ;  /* 0x0000000000007941 */ /* 0x000fea0003800000 */
.L_x_12003:
        /* <DEDUP_REMOVED lines=8> */
.L_x_12006:
[----:B------:R-:W-:Y:S05]  /*e460*/  BSYNC B0 ;  /* 0x0000000000007941 */ /* 0x000fea0003800000 */
.L_x_12005:
[----:B------:R-:W-:Y:S04]  /*e470*/  BSSY B0, `(.L_x_12007) ;  /* 0x0000004000007945 */ /* 0x000fe80003800000 */
[----:B-1----:R-:W-:Y:S05]  /*e480*/  @P0 BRA `(.L_x_12008) ;  /* 0x0000000000080947 */ /* 0x002fea0003800000 */
[----:B------:R-:W1:Y:S02]  /*e490*/  SYNCS.PHASECHK.TRANS64.TRYWAIT P0, [R2+URZ], R3 ;  /* 0x00000003020075a7 */ /* 0x000e64000800017f */
[----:B-1----:R-:W-:Y:S05]  /*e4a0*/  @!P0 BRA `(.L_x_12009) ;  /* 0x000001c400b88947 */ /* 0x002fea0003800000 */
.L_x_12008:
[----:B------:R-:W-:Y:S05]  /*e4b0*/  BSYNC B0 ;  /* 0x0000000000007941 */ /* 0x000fea0003800000 */
.L_x_12007:
        /* <DEDUP_REMOVED lines=128> */
[----:B------:R-:W-:Y:S05]  /*ecc0*/  WARPSYNC.ALL ;  /* 0x0000000000007948 */ /* 0x000fea0003800000 */
[----:B01----:R-:W-:-:S02]  /*ecd0*/  IMAD.U32 R2, RZ, RZ, UR44 ;  /* 0x0000002cff027e24 */ /* 0x003fc4000f8e00ff */
[----:B------:R-:W-:Y:S01]  /*ece0*/  IMAD.U32 R3, RZ, RZ, UR45 ;  /* 0x0000002dff037e24 */ /* 0x000fe2000f8e00ff */
[----:B------:R0:W-:Y:S06]  /*ecf0*/  BAR.SYNC.DEFER_BLOCKING R213, 0x100 ;  /* 0x000400d50000751d */ /* 0x0001ec0000010000 */
[----:B------:R-:W4:Y:S04]  /*ed00*/  LD.E.64 R2, desc[UR42][R2.64+0x80] ;  /* 0x0000802a02027980 */ /* 0x000f28000c101b00 */
[----:B--2---:R1:W-:Y:S04]  /*ed10*/  STL [R1+0x200], R4 ;  /* 0x0002000401007387 */ /* 0x0043e80000100800 */
[----:B---3--:R2:W-:Y:S04]  /*ed20*/  STL [R1+0x2d4], R5 ;  /* 0x0002d40501007387 */ /* 0x0085e80000100800 */
[----:B-1----:R-:W3:Y:S04]  /*ed30*/  LDL R4, [R1+0x68] ;  /* 0x0000680001047983 */ /* 0x002ee80000100800 */
[----:B--2---:R-:W2:Y:S04]  /*ed40*/  LDL R5, [R1+0x1b8] ;  /* 0x0001b80001057983 */ /* 0x004ea80000100800 */
        /* <DEDUP_REMOVED lines=126> */
[----:B-1----:R-:W2:Y:S04]  /*f530*/  LDL.128 R24, [R1+0x200] ;  /* 0x0002000001187983 */ /* 0x002ea80000100c00 */
[----:B----4-:R-:W4:Y:S04]  /*f540*/  LDL.128 R28, [R1+0x210] ;  /* 0x00021000011c7983 */ /* 0x010f280000100c00 */
[----:B0-----:R-:W4:Y:S04]  /*f550*/  LDL.128 R32, [R1+0x220] ;  /* 0x0002200001207983 */ /* 0x001f280000100c00 */
[----:B------:R-:W4:Y:S04]  /*f560*/  LDL.128 R36, [R1+0x230] ;  /* 0x0002300001247983 */ /* 0x000f280000100c00 */
[----:B---3--:R-:W4:Y:S04]  /*f570*/  LDL.128 R40, [R1+0x240] ;  /* 0x0002400001287983 */ /* 0x008f280000100c00 */
[----:B--2---:R-:W4:Y:S04]  /*f580*/  LDL.128 R44, [R1+0x250] ;  /* 0x00025000012c7983 */ /* 0x004f280000100c00 */
        /* <DEDUP_REMOVED lines=26> */
[----:B------:R-:W-:Y:S01]  /*f730*/  IMAD R2, R5, 0xc00, R2 ;  /* 0x00000c0005027824 */ /* 0x000fe200078e0202 */
[----:B------:R-:W-:-:S02]  /*f740*/  ISETP.NE.U32.AND P0, PT, R4, RZ, PT ;  /* 0x000000ff0400720c */ /* 0x000fc40003f05070 */
[----:B------:R-:W-:Y:S02]  /*f750*/  R2UR UR7, R3 ;  /* 0x00000000030772ca */ /* 0x000fe400000e0000 */
[----:B------:R-:W-:-:S09]  /*f760*/  R2UR UR6, R2 ;  /* 0x00000000020672ca */ /* 0x000fd200000e0000 */
[----:B------:R-:W-:Y:S01]  /*f770*/  VOTEU.ANY UP0, P0 ;  /* 0x00000000003f7886 */ /* 0x000fe20000000100 */
[----:B------:R-:W-:Y:S02]  /*f780*/  VIADD R4, R2, 0x80 ;  /* 0x0000008002047836 */ /* 0x000fe40000000000 */
[----:B------:R-:W-:Y:S01]  /*f790*/  IMAD.MOV.U32 R5, RZ, RZ, R3 ;  /* 0x000000ffff057224 */ /* 0x000fe200078e0003 */
[----:B----4-:R-:W-:-:S06]  /*f7a0*/  WARPGROUP.ARRIVE ;  /* 0x00000000000079c5 */ /* 0x010fcc0000000000 */
[----:B------:R-:W-:Y:S01]  /*f7b0*/  HGMMA.64x256x16.F32.BF16 R24, R156, gdesc[UR4].tnspB, R24, UP0, gsb0 ;  /* 0x43e000049c187df0 */ /* 0x000fe2000b801818 */
        /* <DEDUP_REMOVED lines=120> */
[----:B------:R-:W2:Y:S01]  /*ff40*/  LDL R5, [R1+0x28] ;  /* 0x0000280001057983 */ /* 0x000ea20000100800 */
        /* <DEDUP_REMOVED lines=36> */
[----:B------:R-:W-:Y:S02]  /*10190*/  R2UR UR7, R3 ;  /* 0x00000000030772ca */ /* 0x000fe400000e0000 */
        /* <DEDUP_REMOVED lines=197> */
[----:B------:R0:W-:Y:S04]  /*10df0*/  STL [R1+0x68], R165 ;  /* 0x000068a501007387 */ /* 0x0001e80000100800 */
[----:B------:R0:W-:Y:S04]  /*10e00*/  STL [R1+0x68], R165 ;  /* 0x000068a501007387 */ /* 0x0001e80000100800 */
[----:B------:R0:W-:Y:S01]  /*10e10*/  STL [R1+0x68], R165 ;  /* 0x000068a501007387 */ /* 0x0001e20000100800 */
[----:B------:R-:W-:-:S03]  /*10e20*/  LOP3.LUT R5, R5, 0x1, RZ, 0xfc, !PT ;  /* 0x0000000105057812 */ /* 0x000fc600078efcff */
        /* <DEDUP_REMOVED lines=135> */
.L_x_12011:
[----:B------:R-:W-:Y:S05]  /*116a0*/  BSYNC B0 ;  /* 0x0000000000007941 */ /* 0x000fea0003800000 */
.L_x_12010:
        /* <DEDUP_REMOVED lines=11> */
.L_x_11983:
[----:B------:R-:W0:Y:S01]  /*11760*/  LDC R3, c[0x0][0x448] ;  /* 0x00011200ff037b82 */ /* 0x000e220000000800 */
[----:B------:R-:W-:-:S07]  /*11770*/  ULDC UR4, c[0x0][0x9dc] ;  /* 0x0002770000047ab9 */ /* 0x000fce0000000800 */
[----:B------:R-:W1:Y:S01]  /*11780*/  LDC R6, c[0x0][0x9e4] ;  /* 0x00027900ff067b82 */ /* 0x000e620000000800 */
[----:B0-----:R-:W-:Y:S01]  /*11790*/  ISETP.NE.AND P0, PT, R3, 0x1, PT ;  /* 0x000000010300780c */ /* 0x001fe20003f05270 */
[----:B------:R-:W-:-:S12]  /*117a0*/  VIADD R3, R2, 0x7f ;  /* 0x0000007f02037836 */ /* 0x000fd80000000000 */
        /* <DEDUP_REMOVED lines=18> */
.L_x_12015:
[----:B------:R-:W-:-:S13]  /*118d0*/  ISETP.NE.AND P0, PT, R6, 0x1, PT ;  /* 0x000000010600780c */ /* 0x000fda0003f05270 */
[----:B------:R-:W0:Y:S02]  /*118e0*/  @P0 LDC.64 R4, c[0x0][0x9e8] ;  /* 0x00027a00ff040b82 */ /* 0x000e240000000a00 */
[----:B0-----:R-:W-:-:S05]  /*118f0*/  @P0 IMAD.HI.U32 R4, R3, R4, RZ ;  /* 0x0000000403040227 */ /* 0x001fca00078e00ff */
[----:B------:R-:W-:-:S07]  /*11900*/  @P0 SHF.R.U32.HI R3, RZ, R5, R4 ;  /* 0x00000005ff030219 */ /* 0x000fce0000011604 */
.L_x_12016:
[----:B------:R-:W-:Y:S05]  /*11910*/  BSYNC B0 ;  /* 0x0000000000007941 */ /* 0x000fea0003800000 */
.L_x_12014:
[----:B------:R-:W-:-:S05]  /*11920*/  IMAD R3, R3, R6, RZ ;  /* 0x0000000603037224 */ /* 0x000fca00078e02ff */
[----:B------:R-:W-:-:S07]  /*11930*/  VIMNMX R2, R2, R3, !PT ;  /* 0x0000000302027248 */ /* 0x000fce0007fe0100 */
.L_x_12013:
[----:B------:R-:W-:-:S04]  /*11940*/  VIADD R2, R2, 0x5f ;  /* 0x0000005f02027836 */ /* 0x000fc80000000000 */
[----:B------:R-:W-:-:S05]  /*11950*/  IMAD.HI R2, R2, 0x2aaaaaab, RZ ;  /* 0x2aaaaaab02027827 */ /* 0x000fca00078e02ff */
[----:B------:R-:W-:-:S04]  /*11960*/  SHF.R.U32.HI R3, RZ, 0x1f, R2 ;  /* 0x0000001fff037819 */ /* 0x000fc80000011602 */
[----:B------:R-:W-:-:S04]  /*11970*/  LEA.HI.SX32 R2, R2, R3, 0x1c ;  /* 0x0000000302027211 */ /* 0x000fc800078fe2ff */
[----:B------:R-:W-:-:S04]  /*11980*/  VIMNMX R165, R199, R2, !PT ;  /* 0x00000002c7a57248 */ /* 0x000fc80007fe0100 */
[----:B------:R-:W-:-:S13]  /*11990*/  ISETP.GE.AND P0, PT, R0, R165, PT ;  /* 0x000000a50000720c */ /* 0x000fda0003f06270 */
[----:B------:R-:W-:Y:S05]  /*119a0*/  @!P0 BRA `(.L_x_12017) ;  /* 0x0000005800b08947 */ /* 0x000fea0003800000 */
.L_x_12036:
        /* <DEDUP_REMOVED lines=22> */
.L_x_12019:
[----:B------:R-:W-:Y:S05]  /*11b10*/  BSYNC B0 ;  /* 0x0000000000007941 */ /* 0x000fea0003800000 */
.L_x_12018:
        /* <DEDUP_REMOVED lines=16> */
.L_x_12021:
[----:B------:R-:W-:Y:S05]  /*11c20*/  BSYNC B0 ;  /* 0x0000000000007941 */ /* 0x000fea0003800000 */
.L_x_12020:
        /* <DEDUP_REMOVED lines=10> */
.L_x_12023:
[----:B------:R-:W-:Y:S05]  /*11cd0*/  BSYNC B0 ;  /* 0x0000000000007941 */ /* 0x000fea0003800000 */
.L_x_12022:
[----:B------:R-:W1:Y:S01]  /*11ce0*/  S2R R2, SR_TID.X ;  /* 0x0000000000027919 */ /* 0x000e620000002100 */
[----:B0-----:R-:W2:Y:S01]  /*11cf0*/  LDL R7, [R1+0x1b8] ;  /* 0x0001b80001077983 */ /* 0x001ea20000100800 */
[----:B-1----:R-:W-:-:S03]  /*11d00*/  SHF.R.U32.HI R5, RZ, 0x7, R2 ;  /* 0x00000007ff057819 */ /* 0x002fc60000011602 */
[----:B------:R-:W2:Y:S01]  /*11d10*/  LDL.64 R2, [R1+0x78] ;  /* 0x0000780001027983 */ /* 0x000ea20000100a00 */
[----:B------:R-:W-:Y:S05]  /*11d20*/  WARPSYNC.ALL ;  /* 0x0000000000007948 */ /* 0x000fea0003800000 */
[----:B------:R-:W-:Y:S01]  /*11d30*/  IADD3 R12, -R5, 0xb, RZ ;  /* 0x0000000b050c7810 */ /* 0x000fe20007ffe1ff */
        /* <DEDUP_REMOVED lines=8> */
[----:B------:R-:W-:Y:S01]  /*11dc0*/  VIADD R6, R2, 0x2 ;  /* 0x0000000202067836 */ /* 0x000fe20000000000 */
[----:B------:R0:W-:Y:S01]  /*11dd0*/  STL [R1+0x60], RZ ;  /* 0x000060ff01007387 */ /* 0x0001e20000100800 */
[----:B------:R-:W-:Y:S02]  /*11de0*/  IMAD.MOV.U32 R7, RZ, RZ, R3 ;  /* 0x000000ffff077224 */ /* 0x000fe400078e0003 */
[----:B------:R-:W-:-:S05]  /*11df0*/  IMAD.MOV.U32 R194, RZ, RZ, 0x1 ;  /* 0x00000001ffc27424 */ /* 0x000fca00078e00ff */
[----:B------:R0:W-:Y:S04]  /*11e00*/  STL [R1+0x60], R194 ;  /* 0x000060c201007387 */ /* 0x0001e80000100800 */
[----:B------:R0:W-:Y:S04]  /*11e10*/  STL [R1+0x60], R194 ;  /* 0x000060c201007387 */ /* 0x0001e80000100800 */
[----:B------:R0:W-:Y:S04]  /*11e20*/  STL [R1+0x60], R194 ;  /* 0x000060c201007387 */ /* 0x0001e80000100800 */
[----:B------:R0:W-:Y:S01]  /*11e30*/  STL [R1+0x60], R194 ;  /* 0x000060c201007387 */ /* 0x0001e20000100800 */
[----:B---3--:R-:W-:-:S02]  /*11e40*/  R2UR UR4, R14 ;  /* 0x000000000e0472ca */ /* 0x008fc400000e0000 */
[----:B------:R-:W-:Y:S01]  /*11e50*/  R2UR UR5, R15 ;  /* 0x000000000f0572ca */ /* 0x000fe200000e0000 */
[----:B----4-:R-:W-:Y:S02]  /*11e60*/  VIADD R4, R4, 0x2 ;  /* 0x0000000204047836 */ /* 0x010fe40000000000 */
[----:B------:R-:W-:Y:S02]  /*11e70*/  VIADD R8, R8, 0x4 ;  /* 0x0000000408087836 */ /* 0x000fe40000000000 */
[----:B--2---:R-:W-:-:S08]  /*11e80*/  VIADD R10, R10, 0x6 ;  /* 0x000000060a0a7836 */ /* 0x004fd00000000000 */
[----:B------:R-:W-:Y:S01]  /*11e90*/  HGMMA.64x96x16.F32.BF16 R24, gdesc[UR4], RZ, !UPT, gsb0 ;  /* 0x01600000041879f0 */ /* 0x000fe2000c0018ff */
[----:B------:R-:W-:Y:S02]  /*11ea0*/  R2UR UR6, R6 ;  /* 0x00000000060672ca */ /* 0x000fe400000e0000 */
[----:B------:R-:W-:Y:S02]  /*11eb0*/  R2UR UR7, R7 ;  /* 0x00000000070772ca */ /* 0x000fe400000e0000 */
        /* <DEDUP_REMOVED lines=8> */
[----:B------:R-:W-:Y:S01]  /*11f40*/  R2UR UR6, R4 ;  /* 0x00000000040672ca */ /* 0x000fe200000e0000 */
[----:B------:R-:W-:Y:S01]  /*11f50*/  IMAD.U32 R4, RZ, RZ, UR44 ;  /* 0x0000002cff047e24 */ /* 0x000fe2000f8e00ff */
[----:B------:R-:W-:Y:S01]  /*11f60*/  R2UR UR7, R5 ;  /* 0x00000000050772ca */ /* 0x000fe200000e0000 */
[----:B------:R-:W-:Y:S01]  /*11f70*/  IMAD.U32 R5, RZ, RZ, UR45 ;  /* 0x0000002dff057e24 */ /* 0x000fe2000f8e00ff */
[----:B------:R-:W-:Y:S02]  /*11f80*/  R2UR UR4, R8 ;  /* 0x00000000080472ca */ /* 0x000fe400000e0000 */
[----:B------:R-:W-:Y:S01]  /*11f90*/  R2UR UR5, R9 ;  /* 0x00000000090572ca */ /* 0x000fe200000e0000 */
[----:B------:R-:W-:Y:S02]  /*11fa0*/  WARPGROUP.DEPBAR.LE gsb0, 0x0 ;  /* 0x00008000000079c5 */ /* 0x000fe40000010000 */
[----:B------:R-:W-:-:S10]  /*11fb0*/  WARPGROUP.ARRIVE ;  /* 0x00000000000079c5 */ /* 0x000fd40000000000 */
[----:B------:R-:W-:Y:S01]  /*11fc0*/  HGMMA.64x96x16.F32.BF16 R24, gdesc[UR4], R24, gsb0 ;  /* 0x01600000041879f0 */ /* 0x000fe20008001818 */
[----:B------:R-:W-:Y:S02]  /*11fd0*/  R2UR UR6, R2 ;  /* 0x00000000020672ca */ /* 0x000fe400000e0000 */
[----:B------:R-:W-:Y:S01]  /*11fe0*/  R2UR UR7, R3 ;  /* 0x00000000030772ca */ /* 0x000fe200000e0000 */
[----:B------:R0:W5:Y:S01]  /*11ff0*/  LDL R2, [R1+0x1b8] ;  /* 0x0001b80001027983 */ /* 0x0001620000100800 */
[----:B------:R-:W-:Y:S02]  /*12000*/  R2UR UR4, R10 ;  /* 0x000000000a0472ca */ /* 0x000fe400000e0000 */
[----:B------:R-:W-:Y:S01]  /*12010*/  R2UR UR5, R11 ;  /* 0x000000000b0572ca */ /* 0x000fe200000e0000 */
[----:B------:R-:W-:Y:S02]  /*12020*/  WARPGROUP.DEPBAR.LE gsb0, 0x0 ;  /* 0x00008000000079c5 */ /* 0x000fe40000010000 */
[----:B------:R-:W-:-:S10]  /*12030*/  WARPGROUP.ARRIVE ;  /* 0x00000000000079c5 */ /* 0x000fd40000000000 */
[----:B------:R-:W-:Y:S03]  /*12040*/  HGMMA.64x96x16.F32.BF16 R24, gdesc[UR4], R24, gsb0 ;  /* 0x01600000041879f0 */ /* 0x000fe60008001818 */
[----:B------:R-:W-:Y:S02]  /*12050*/  WARPGROUP.DEPBAR.LE gsb0, 0x0 ;  /* 0x00008000000079c5 */ /* 0x000fe40000010000 */
[----:B------:R0:W-:Y:S06]  /*12060*/  BAR.ARV R12, 0x100 ;  /* 0x0004000c0000751d */ /* 0x0001ec0000002000 */
[----:B------:R-:W2:Y:S01]  /*12070*/  LD.E R3, desc[UR42][R4.64] ;  /* 0x0000002a04037980 */ /* 0x000ea2000c101900 */
[----:B------:R-:W-:Y:S01]  /*12080*/  BSSY B0, `(.L_x_12025) ;  /* 0x0000005000007945 */ /* 0x000fe20003800000 */
[----:B--2---:R-:W-:-:S04]  /*12090*/  LOP3.LUT R3, R3, 0x1, RZ, 0xfc, !PT ;  /* 0x0000000103037812 */ /* 0x004fc800078efcff */
[----:B------:R-:W-:-:S13]  /*120a0*/  ISETP.NE.AND P0, PT, R3, 0x3, PT ;  /* 0x000000030300780c */ /* 0x000fda0003f05270 */
[----:B0-----:R-:W-:Y:S05]  /*120b0*/  @!P0 BRA `(.L_x_12026) ;  /* 0x0000000000048947 */ /* 0x001fea0003800000 */
[----:B------:R-:W-:Y:S01]  /*120c0*/  BPT.TRAP 0x1 ;  /* 0x000000040000795c */ /* 0x000fe20000300000 */
.L_x_12026:
[----:B------:R-:W-:Y:S05]  /*120d0*/  BSYNC B0 ;  /* 0x0000000000007941 */ /* 0x000fea0003800000 */
.L_x_12025:
[----:B------:R-:W-:Y:S02]  /*120e0*/  IMAD.U32 R8, RZ, RZ, UR44 ;  /* 0x0000002cff087e24 */ /* 0x000fe4000f8e00ff */
[----:B------:R-:W-:-:S05]  /*120f0*/  IMAD.U32 R9, RZ, RZ, UR45 ;  /* 0x0000002dff097e24 */ /* 0x000fca000f8e00ff */
[----:B------:R-:W2:Y:S01]  /*12100*/  LD.E.64 R4, desc[UR42][R8.64+0x20] ;  /* 0x0000202a08047980 */ /* 0x000ea2000c101b00 */
[----:B------:R-:W-:Y:S02]  /*12110*/  IMAD.U32 R6, RZ, RZ, UR44 ;  /* 0x0000002cff067e24 */ /* 0x000fe4000f8e00ff */
[----:B------:R-:W-:-:S05]  /*12120*/  IMAD.U32 R7, RZ, RZ, UR45 ;  /* 0x0000002dff077e24 */ /* 0x000fca000f8e00ff */
[----:B------:R-:W3:Y:S01]  /*12130*/  LD.E R6, desc[UR42][R6.64+0xc] ;  /* 0x00000c2a06067980 */ /* 0x000ee2000c101900 */
[----:B--2---:R-:W-:-:S05]  /*12140*/  MOV R3, R4 ;  /* 0x0000000400037202 */ /* 0x004fca0000000f00 */
[----:B-----5:R-:W-:-:S05]  /*12150*/  IMAD R3, R2, 0x8, R3 ;  /* 0x0000000802037824 */ /* 0x020fca00078e0203 */
[----:B---3--:R-:W-:-:S04]  /*12160*/  PRMT R3, R6, 0x654, R3 ;  /* 0x0000065406037816 */ /* 0x008fc80000000003 */
[----:B------:R0:W-:Y:S01]  /*12170*/  SYNCS.ARRIVE.TRANS64.RED.A1T0 RZ, [R3+URZ], RZ ;  /* 0x000000ff03ff79a7 */ /* 0x0001e2000810043f */
[----:B------:R-:W2:Y:S04]  /*12180*/  LDL.64 R4, [R1+0x1d0] ;  /* 0x0001d00001047983 */ /* 0x000ea80000100a00 */
[----:B------:R-:W3:Y:S04]  /*12190*/  LDL R88, [R1+0x1f0] ;  /* 0x0001f00001587983 */ /* 0x000ee80000100800 */
        /* <DEDUP_REMOVED lines=72> */
[----:B0-----:R-:W-:-:S03]  /*12620*/  FMNMX.FTZ R6, R7, R8, !PT ;  /* 0x0000000807067209 */ /* 0x001fc60007810000 */
[----:B------:R0:W-:Y:S04]  /*12630*/  STL.64 [R1+0x1d0], R2 ;  /* 0x0001d00201007387 */ /* 0x0001e80000100a00 */
[----:B------:R1:W-:Y:S04]  /*12640*/  STL [R1+0x1d0], R6 ;  /* 0x0001d00601007387 */ /* 0x0003e80000100800 */
[----:B------:R-:W2:Y:S04]  /*12650*/  LDL R11, [R1+0x1d0] ;  /* 0x0001d000010b7983 */ /* 0x000ea80000100800 */
[----:B------:R-:W4:Y:S04]  /*12660*/  LDL R10, [R1+0x1d4] ;  /* 0x0001d400010a7983 */ /* 0x000f280000100800 */
[----:B------:R-:W4:Y:S04]  /*12670*/  LDL.64 R8, [R1+0x230] ;  /* 0x0002300001087983 */ /* 0x000f280000100a00 */
[----:B0-----:R-:W4:Y:S01]  /*12680*/  LDL.64 R2, [R1+0x240] ;  /* 0x0002400001027983 */ /* 0x001f220000100a00 */
[----:B--2---:R-:W-:-:S04]  /*12690*/  FADD.FTZ R7, R4, -R11 ;  /* 0x8000000b04077221 */ /* 0x004fc80000010000 */
[----:B---3--:R-:W-:-:S04]  /*126a0*/  FMUL.FTZ R7, R7, R88 ;  /* 0x0000005807077220 */ /* 0x008fc80000410000 */
[----:B------:R1:W0:Y:S02]  /*126b0*/  MUFU.EX2 R72, R7 ;  /* 0x0000000700487308 */ /* 0x0002240000000800 */
[----:B-1----:R-:W2:Y:S04]  /*126c0*/  LDL.64 R6, [R1+0x250] ;  /* 0x0002500001067983 */ /* 0x002ea80000100a00 */
[----:B----4-:R-:W1:Y:S02]  /*126d0*/  SHFL.BFLY PT, R13, R10, 0x2, 0x1f ;  /* 0x0c401f000a0d7f89 */ /* 0x010e6400000e0000 */
[----:B-1----:R-:W-:-:S05]  /*126e0*/  FMNMX.FTZ R13, R13, R10, !PT ;  /* 0x0000000a0d0d7209 */ /* 0x002fca0007810000 */
[----:B------:R-:W1:Y:S01]  /*126f0*/  SHFL.BFLY PT, R4, R13, 0x1, 0x1f ;  /* 0x0c201f000d047f89 */ /* 0x000e6200000e0000 */
[----:B------:R-:W-:-:S04]  /*12700*/  FMUL.FTZ R11, R88, R11 ;  /* 0x0000000b580b7220 */ /* 0x000fc80000410000 */
[-CC-:B------:R-:W-:Y:S01]  /*12710*/  FFMA.FTZ R132, R57, R88.reuse, -R11.reuse ;  /* 0x0000005839847223 */ /* 0x180fe2000001080b */
[-CC-:B------:R-:W-:Y:S01]  /*12720*/  FFMA.FTZ R168, R24, R88.reuse, -R11.reuse ;  /* 0x0000005818a87223 */ /* 0x180fe2000001080b */
[----:B------:R-:W-:Y:S01]  /*12730*/  FFMA.FTZ R78, R25, R88, -R11 ;  /* 0x00000058194e7223 */ /* 0x000fe2000001080b */
[----:B-1----:R-:W-:-:S04]  /*12740*/  FMNMX.FTZ R79, R13, R4, !PT ;  /* 0x000000040d4f7209 */ /* 0x002fc80007810000 */
[----:B------:R-:W-:Y:S01]  /*12750*/  MUFU.EX2 R168, R168 ;  /* 0x000000a800a87308 */ /* 0x000fe20000000800 */
[-CC-:B------:R-:W-:Y:S01]  /*12760*/  FFMA.FTZ R170, R28, R88.reuse, -R11.reuse ;  /* 0x000000581caa7223 */ /* 0x180fe2000001080b */
[-CC-:B------:R-:W-:Y:S01]  /*12770*/  FFMA.FTZ R73, R29, R88.reuse, -R11.reuse ;  /* 0x000000581d497223 */ /* 0x180fe2000001080b */
[-C--:B------:R-:W-:Y:S01]  /*12780*/  FFMA.FTZ R160, R32, R88.reuse, -R11 ;  /* 0x0000005820a07223 */ /* 0x080fe2000001080b */
[-C--:B------:R-:W-:Y:S01]  /*12790*/  FMUL.FTZ R57, R79, R88.reuse ;  /* 0x000000584f397220 */ /* 0x080fe20000410000 */
[----:B------:R-:W-:Y:S01]  /*127a0*/  FADD.FTZ R5, R5, -R79 ;  /* 0x8000004f05057221 */ /* 0x000fe20000010000 */
[-CC-:B------:R-:W-:Y:S01]  /*127b0*/  FFMA.FTZ R74, R33, R88.reuse, -R11.reuse ;  /* 0x00000058214a7223 */ /* 0x180fe2000001080b */
[-C--:B------:R-:W-:Y:S01]  /*127c0*/  FFMA.FTZ R162, R36, R88.reuse, -R11 ;  /* 0x0000005824a27223 */ /* 0x080fe2000001080b */
[-CC-:B------:R-:W-:Y:S01]  /*127d0*/  FFMA.FTZ R169, R26, R88.reuse, -R57.reuse ;  /* 0x000000581aa97223 */ /* 0x180fe20000010839 */
[----:B------:R-:W-:Y:S01]  /*127e0*/  FMUL.FTZ R5, R88, R5 ;  /* 0x0000000558057220 */ /* 0x000fe20000410000 */
[-CC-:B------:R-:W-:Y:S01]  /*127f0*/  FFMA.FTZ R144, R27, R88.reuse, -R57.reuse ;  /* 0x000000581b907223 */ /* 0x180fe20000010839 */
[-CC-:B------:R-:W-:Y:S01]  /*12800*/  FFMA.FTZ R171, R30, R88.reuse, -R57.reuse ;  /* 0x000000581eab7223 */ /* 0x180fe20000010839 */
[----:B------:R-:W-:Y:S01]  /*12810*/  MUFU.EX2 R78, R78 ;  /* 0x0000004e004e7308 */ /* 0x000fe20000000800 */
[-CC-:B------:R-:W-:Y:S01]  /*12820*/  FFMA.FTZ R145, R31, R88.reuse, -R57.reuse ;  /* 0x000000581f917223 */ /* 0x180fe20000010839 */
[-CC-:B------:R-:W-:Y:S01]  /*12830*/  FFMA.FTZ R161, R34, R88.reuse, -R57.reuse ;  /* 0x0000005822a17223 */ /* 0x180fe20000010839 */
[-C--:B------:R-:W-:Y:S01]  /*12840*/  FFMA.FTZ R146, R35, R88.reuse, -R57 ;  /* 0x0000005823927223 */ /* 0x080fe20000010839 */
[-CC-:B------:R-:W-:Y:S01]  /*12850*/  FFMA.FTZ R75, R37, R88.reuse, -R11.reuse ;  /* 0x00000058254b7223 */ /* 0x180fe2000001080b */
[-CC-:B------:R-:W-:Y:S01]  /*12860*/  FFMA.FTZ R156, R40, R88.reuse, -R11.reuse ;  /* 0x00000058289c7223 */ /* 0x180fe2000001080b */
[-CC-:B------:R-:W-:Y:S01]  /*12870*/  FFMA.FTZ R76, R41, R88.reuse, -R11.reuse ;  /* 0x00000058294c7223 */ /* 0x180fe2000001080b */
[-C--:B------:R-:W-:Y:S01]  /*12880*/  FFMA.FTZ R77, R45, R88.reuse, -R11 ;  /* 0x000000582d4d7223 */ /* 0x080fe2000001080b */
[----:B------:R-:W-:Y:S01]  /*12890*/  MUFU.EX2 R142, R5 ;  /* 0x00000005008e7308 */ /* 0x000fe20000000800 */
        /* <DEDUP_REMOVED lines=11> */
[----:B------:R-:W-:Y:S01]  /*12950*/  FFMA.FTZ R133, R69, R88, -R11 ;  /* 0x0000005845857223 */ /* 0x000fe2000001080b */
[C---:B0-----:R-:W-:Y:S01]  /*12960*/  FMUL.FTZ R101, R72.reuse, R101 ;  /* 0x0000006548657220 */ /* 0x041fe20000410000 */
[C---:B------:R-:W-:Y:S01]  /*12970*/  FMUL.FTZ R100, R72.reuse, R100 ;  /* 0x0000006448647220 */ /* 0x040fe20000410000 */
[C---:B------:R-:W-:Y:S01]  /*12980*/  FMUL.FTZ R83, R72.reuse, R83 ;  /* 0x0000005348537220 */ /* 0x040fe20000410000 */
[----:B------:R-:W0:Y:S01]  /*12990*/  MUFU.EX2 R144, R144 ;  /* 0x0000009000907308 */ /* 0x000e220000000800 */
        /* <DEDUP_REMOVED lines=8> */
[----:B------:R-:W4:Y:S04]  /*12a20*/  LDL.64 R12, [R1+0x2a0] ;  /* 0x0002a000010c7983 */ /* 0x000f280000100a00 */
[----:B------:R-:W4:Y:S03]  /*12a30*/  LDL.64 R24, [R1+0x2e0] ;  /* 0x0002e00001187983 */ /* 0x000f260000100a00 */
[----:B------:R-:W3:Y:S01]  /*12a40*/  MUFU.EX2 R170, R170 ;  /* 0x000000aa00aa7308 */ /* 0x000ee20000000800 */
[----:B-1----:R-:W-:Y:S01]  /*12a50*/  FFMA.FTZ R39, R15, R142, R169 ;  /* 0x0000008e0f277223 */ /* 0x002fe200000100a9 */
[----:B------:R-:W-:Y:S01]  /*12a60*/  FFMA.FTZ R163, R38, R88, -R57 ;  /* 0x0000005826a37223 */ /* 0x000fe20000010839 */
[----:B------:R-:W4:Y:S05]  /*12a70*/  LDL.64 R28, [R1+0x300] ;  /* 0x00030000011c7983 */ /* 0x000f2a0000100a00 */
[----:B------:R-:W-:Y:S01]  /*12a80*/  MUFU.EX2 R73, R73 ;  /* 0x0000004900497308 */ /* 0x000fe20000000800 */
[----:B------:R-:W-:-:S07]  /*12a90*/  FFMA.FTZ R35, R72, R14, R168 ;  /* 0x0000000e48237223 */ /* 0x000fce00000100a8 */
        /* <DEDUP_REMOVED lines=10> */
[----:B------:R-:W-:Y:S01]  /*12b40*/  FADD.FTZ R39, R78, R35 ;  /* 0x000000234e277221 */ /* 0x000fe20000010000 */
[-CC-:B------:R-:W-:Y:S01]  /*12b50*/  FFMA.FTZ R138, R55, R88.reuse, -R57.reuse ;  /* 0x00000058378a7223 */ /* 0x180fe20000010839 */
[-CC-:B------:R-:W-:Y:S01]  /*12b60*/  FFMA.FTZ R139, R59, R88.reuse, -R57.reuse ;  /* 0x000000583b8b7223 */ /* 0x180fe20000010839 */
[-CC-:B------:R-:W-:Y:S01]  /*12b70*/  FFMA.FTZ R173, R58, R88.reuse, -R57.reuse ;  /* 0x000000583aad7223 */ /* 0x180fe20000010839 */
[----:B------:R-:W-:-:S02]  /*12b80*/  FFMA.FTZ R175, R62, R88, -R57 ;  /* 0x000000583eaf7223 */ /* 0x000fc40000010839 */
[----:B------:R-:W-:Y:S01]  /*12b90*/  MUFU.EX2 R132, R132 ;  /* 0x0000008400847308 */ /* 0x000fe20000000800 */
[-CC-:B------:R-:W-:Y:S01]  /*12ba0*/  FFMA.FTZ R141, R63, R88.reuse, -R57.reuse ;  /* 0x000000583f8d7223 */ /* 0x180fe20000010839 */
[-CC-:B------:R-:W-:Y:S01]  /*12bb0*/  FFMA.FTZ R148, R66, R88.reuse, -R57.reuse ;  /* 0x0000005842947223 */ /* 0x180fe20000010839 */
[-CC-:B------:R-:W-:Y:S01]  /*12bc0*/  FFMA.FTZ R181, R67, R88.reuse, -R57.reuse ;  /* 0x0000005843b57223 */ /* 0x180fe20000010839 */
[-CC-:B------:R-:W-:Y:S01]  /*12bd0*/  FFMA.FTZ R183, R70, R88.reuse, -R57.reuse ;  /* 0x0000005846b77223 */ /* 0x180fe20000010839 */
[----:B------:R-:W-:Y:S01]  /*12be0*/  FFMA.FTZ R140, R71, R88, -R57 ;  /* 0x00000058478c7223 */ /* 0x000fe20000010839 */
[----:B------:R-:W4:Y:S02]  /*12bf0*/  LDL.64 R26, [R1+0x2f0] ;  /* 0x0002f000011a7983 */ /* 0x000f240000100a00 */
[----:B------:R-:W0:Y:S01]  /*12c00*/  MUFU.EX2 R161, R161 ;  /* 0x000000a100a17308 */ /* 0x000e220000000800 */
[----:B---3--:R-:W-:Y:S01]  /*12c10*/  FADD.FTZ R42, R171, R38 ;  /* 0x00000026ab2a7221 */ /* 0x008fe20000010000 */
[----:B------:R-:W-:Y:S01]  /*12c20*/  FADD.FTZ R40, R170, R39 ;  /* 0x00000027aa287221 */ /* 0x000fe20000010000 */
[----:B------:R-:W3:Y:S04]  /*12c30*/  LDL.64 R36, [R1+0x280] ;  /* 0x0002800001247983 */ /* 0x000ee80000100a00 */
[----:B------:R-:W4:Y:S01]  /*12c40*/  LDL.64 R4, [R1+0x2b0] ;  /* 0x0002b00001047983 */ /* 0x000f220000100a00 */
[----:B------:R-:W0:Y:S03]  /*12c50*/  MUFU.EX2 R146, R146 ;  /* 0x0000009200927308 */ /* 0x000e260000000800 */
[----:B------:R-:W4:Y:S04]  /*12c60*/  LDL.64 R32, [R1+0x320] ;  /* 0x0003200001207983 */ /* 0x000f280000100a00 */
[----:B------:R-:W4:Y:S01]  /*12c70*/  LDL.64 R30, [R1+0x310] ;  /* 0x00031000011e7983 */ /* 0x000f220000100a00 */
[----:B------:R-:W0:Y:S01]  /*12c80*/  MUFU.EX2 R74, R74 ;  /* 0x0000004a004a7308 */ /* 0x000e220000000800 */
[----:B-1----:R-:W-:Y:S01]  /*12c90*/  FADD.FTZ R42, R145, R42 ;  /* 0x0000002a912a7221 */ /* 0x002fe20000010000 */
[----:B------:R-:W-:-:S06]  /*12ca0*/  FADD.FTZ R43, R73, R40 ;  /* 0x00000028492b7221 */ /* 0x000fcc0000010000 */
[----:B------:R-:W-:Y:S08]  /*12cb0*/  MUFU.EX2 R162, R162 ;  /* 0x000000a200a27308 */ /* 0x000ff00000000800 */
[----:B------:R-:W-:Y:S08]  /*12cc0*/  MUFU.EX2 R147, R147 ;  /* 0x0000009300937308 */ /* 0x000ff00000000800 */
[----:B------:R-:W-:Y:S08]  /*12cd0*/  MUFU.EX2 R75, R75 ;  /* 0x0000004b004b7308 */ /* 0x000ff00000000800 */
[----:B------:R-:W-:Y:S08]  /*12ce0*/  MUFU.EX2 R156, R156 ;  /* 0x0000009c009c7308 */ /* 0x000ff00000000800 */
[----:B------:R-:W-:Y:S08]  /*12cf0*/  MUFU.EX2 R76, R76 ;  /* 0x0000004c004c7308 */ /* 0x000ff00000000800 */
[----:B------:R-:W-:Y:S08]  /*12d00*/  MUFU.EX2 R158, R158 ;  /* 0x0000009e009e7308 */ /* 0x000ff00000000800 */
[----:B------:R-:W-:Y:S01]  /*12d10*/  MUFU.EX2 R77, R77 ;  /* 0x0000004d004d7308 */ /* 0x000fe20000000800 */
[----:B------:R-:W-:-:S07]  /*12d20*/  FFMA.FTZ R49, R61, R88, -R11 ;  /* 0x000000583d317223 */ /* 0x000fce000001080b */
[----:B------:R-:W-:Y:S01]  /*12d30*/  MUFU.EX2 R178, R178 ;  /* 0x000000b200b27308 */ /* 0x000fe20000000800 */
[----:B------:R-:W-:Y:S01]  /*12d40*/  FFMA.FTZ R48, R64, R88, -R11 ;  /* 0x0000005840307223 */ /* 0x000fe2000001080b */
[C---:B------:R-:W-:Y:S01]  /*12d50*/  FMUL.FTZ R81, R142.reuse, R81 ;  /* 0x000000518e517220 */ /* 0x040fe20000410000 */
[----:B------:R-:W-:Y:S01]  /*12d60*/  FMUL.FTZ R80, R142, R80 ;  /* 0x000000508e507220 */ /* 0x000fe20000410000 */
[----:B------:R-:W4:Y:S04]  /*12d70*/  LDL.64 R68, [R1+0x248] ;  /* 0x0002480001447983 */ /* 0x000f280000100a00 */
[----:B------:R-:W1:Y:S01]  /*12d80*/  MUFU.EX2 R163, R163 ;  /* 0x000000a300a37308 */ /* 0x000e620000000800 */
[----:B0-----:R-:W-:Y:S01]  /*12d90*/  FADD.FTZ R47, R161, R42 ;  /* 0x0000002aa12f7221 */ /* 0x001fe20000010000 */
[----:B------:R-:W-:-:S06]  /*12da0*/  FADD.FTZ R45, R160, R43 ;  /* 0x0000002ba02d7221 */ /* 0x000fcc0000010000 */
[----:B------:R-:W-:Y:S01]  /*12db0*/  MUFU.EX2 R176, R176 ;  /* 0x000000b000b07308 */ /* 0x000fe20000000800 */
[----:B------:R-:W-:Y:S01]  /*12dc0*/  FADD.FTZ R46, R146, R47 ;  /* 0x0000002f922e7221 */ /* 0x000fe20000010000 */
        /* <DEDUP_REMOVED lines=8> */
[C---:B--2---:R-:W-:Y:S01]  /*12e50*/  FMUL.FTZ R113, R72.reuse, R7 ;  /* 0x0000000748717220 */ /* 0x044fe20000410000 */
[----:B------:R-:W-:Y:S01]  /*12e60*/  FMUL.FTZ R112, R72, R6 ;  /* 0x0000000648707220 */ /* 0x000fe20000410000 */
[----:B------:R0:W-:Y:S04]  /*12e70*/  STL.64 [R1+0x3f0], R100 ;  /* 0x0003f06401007387 */ /* 0x0001e80000100a00 */
[----:B------:R-:W-:Y:S01]  /*12e80*/  STL.64 [R1+0x200], R82 ;  /* 0x0002005201007387 */ /* 0x000fe20000100a00 */
[----:B------:R-:W2:Y:S01]  /*12e90*/  MUFU.EX2 R143, R143 ;  /* 0x0000008f008f7308 */ /* 0x000ea20000000800 */
[----:B-1----:R-:W-:Y:S01]  /*12ea0*/  FADD.FTZ R52, R163, R46 ;  /* 0x0000002ea3347221 */ /* 0x002fe20000010000 */
[----:B------:R-:W-:Y:S01]  /*12eb0*/  FADD.FTZ R50, R162, R47 ;  /* 0x0000002fa2327221 */ /* 0x000fe20000010000 */
[----:B------:R-:W-:Y:S04]  /*12ec0*/  STL.64 [R1+0x210], R84 ;  /* 0x0002105401007387 */ /* 0x000fe80000100a00 */
[----:B------:R-:W-:Y:S01]  /*12ed0*/  STL.64 [R1+0x220], R86 ;  /* 0x0002205601007387 */ /* 0x000fe20000100a00 */
[----:B------:R-:W1:Y:S01]  /*12ee0*/  MUFU.EX2 R157, R157 ;  /* 0x0000009d009d7308 */ /* 0x000e620000000800 */
[----:B------:R-:W-:Y:S01]  /*12ef0*/  FADD.FTZ R52, R147, R52 ;  /* 0x0000003493347221 */ /* 0x000fe20000010000 */
[----:B------:R-:W-:Y:S01]  /*12f00*/  FADD.FTZ R53, R75, R50 ;  /* 0x000000324b357221 */ /* 0x000fe20000010000 */
[----:B------:R-:W-:Y:S04]  /*12f10*/  STL.64 [R1+0x230], R110 ;  /* 0x0002306e01007387 */ /* 0x000fe80000100a00 */
[----:B------:R-:W4:Y:S01]  /*12f20*/  LDL.64 R14, [R1+0x2c0] ;  /* 0x0002c000010e7983 */ /* 0x000f220000100a00 */
[----:B------:R-:W0:Y:S01]  /*12f30*/  MUFU.EX2 R159, R159 ;  /* 0x0000009f009f7308 */ /* 0x000e220000000800 */
[----:B--2---:R-:W-:Y:S01]  /*12f40*/  FADD.FTZ R54, R143, R52 ;  /* 0x000000348f367221 */ /* 0x004fe20000010000 */
[----:B------:R-:W-:Y:S01]  /*12f50*/  FADD.FTZ R55, R156, R53 ;  /* 0x000000359c377221 */ /* 0x000fe20000010000 */
[----:B------:R-:W2:Y:S04]  /*12f60*/  LDL.64 R10, [R1+0x290] ;  /* 0x00029000010a7983 */ /* 0x000ea80000100a00 */
[----:B------:R-:W2:Y:S01]  /*12f70*/  LDL.64 R8, [R1+0x358] ;  /* 0x0003580001087983 */ /* 0x000ea20000100a00 */
[----:B------:R-:W0:Y:S01]  /*12f80*/  MUFU.EX2 R136, R136 ;  /* 0x0000008800887308 */ /* 0x000e220000000800 */
[----:B-1----:R-:W-:Y:S01]  /*12f90*/  FADD.FTZ R56, R157, R54 ;  /* 0x000000369d387221 */ /* 0x002fe20000010000 */
[----:B------:R-:W-:Y:S01]  /*12fa0*/  FADD.FTZ R59, R76, R55 ;  /* 0x000000374c3b7221 */ /* 0x000fe20000010000 */
[----:B------:R-:W2:Y:S04]  /*12fb0*/  LDL.64 R34, [R1+0x330] ;  /* 0x0003300001227983 */ /* 0x000ea80000100a00 */
[----:B------:R-:W2:Y:S01]  /*12fc0*/  LDL.64 R38, [R1+0x340] ;  /* 0x0003400001267983 */ /* 0x000ea20000100a00 */
[----:B------:R-:W1:Y:S01]  /*12fd0*/  MUFU.EX2 R177, R177 ;  /* 0x000000b100b17308 */ /* 0x000e620000000800 */
[----:B0-----:R-:W-:Y:S01]  /*12fe0*/  FADD.FTZ R61, R159, R56 ;  /* 0x000000389f3d7221 */ /* 0x001fe20000010000 */
[----:B------:R-:W-:Y:S01]  /*12ff0*/  FADD.FTZ R56, R158, R59 ;  /* 0x0000003b9e387221 */ /* 0x000fe20000010000 */
[----:B------:R-:W2:Y:S05]  /*13000*/  LDL.64 R40, [R1+0x350] ;  /* 0x0003500001287983 */ /* 0x000eaa0000100a00 */
[----:B------:R-:W0:Y:S01]  /*13010*/  MUFU.EX2 R137, R137 ;  /* 0x0000008900897308 */ /* 0x000e220000000800 */
[----:B------:R-:W-:Y:S01]  /*13020*/  FADD.FTZ R58, R136, R61 ;  /* 0x0000003d883a7221 */ /* 0x000fe20000010000 */
[----:B------:R-:W-:Y:S01]  /*13030*/  FADD.FTZ R59, R77, R56 ;  /* 0x000000384d3b7221 */ /* 0x000fe20000010000 */
[----:B------:R-:W2:Y:S05]  /*13040*/  LDL.64 R62, [R1+0x218] ;  /* 0x00021800013e7983 */ /* 0x000eaa0000100a00 */
[----:B------:R-:W0:Y:S01]  /*13050*/  MUFU.EX2 R179, R179 ;  /* 0x000000b300b37308 */ /* 0x000e220000000800 */
[----:B-1----:R-:W-:Y:S01]  /*13060*/  FADD.FTZ R58, R177, R58 ;  /* 0x0000003ab13a7221 */ /* 0x002fe20000010000 */
[----:B------:R-:W-:-:S06]  /*13070*/  FADD.FTZ R59, R176, R59 ;  /* 0x0000003bb03b7221 */ /* 0x000fcc0000010000 */
[----:B------:R-:W1:Y:S01]  /*13080*/  MUFU.EX2 R138, R138 ;  /* 0x0000008a008a7308 */ /* 0x000e620000000800 */
[----:B0-----:R-:W-:Y:S01]  /*13090*/  FADD.FTZ R58, R137, R58 ;  /* 0x0000003a893a7221 */ /* 0x001fe20000010000 */
[----:B------:R-:W-:-:S06]  /*130a0*/  FADD.FTZ R59, R130, R59 ;  /* 0x0000003b823b7221 */ /* 0x000fcc0000010000 */
[----:B------:R-:W0:Y:S01]  /*130b0*/  MUFU.EX2 R173, R173 ;  /* 0x000000ad00ad7308 */ /* 0x000e220000000800 */
[----:B------:R-:W-:Y:S01]  /*130c0*/  FADD.FTZ R61, R179, R58 ;  /* 0x0000003ab33d7221 */ /* 0x000fe20000010000 */
[----:B------:R-:W-:-:S06]  /*130d0*/  FADD.FTZ R60, R178, R59 ;  /* 0x0000003bb23c7221 */ /* 0x000fcc0000010000 */
[----:B------:R-:W0:Y:S01]  /*130e0*/  MUFU.EX2 R139, R139 ;  /* 0x0000008b008b7308 */ /* 0x000e220000000800 */
[----:B-1----:R-:W-:Y:S01]  /*130f0*/  FADD.FTZ R64, R138, R61 ;  /* 0x0000003d8a407221 */ /* 0x002fe20000010000 */
[----:B------:R-:W-:-:S06]  /*13100*/  FADD.FTZ R65, R131, R60 ;  /* 0x0000003c83417221 */ /* 0x000fcc0000010000 */
[----:B------:R-:W1:Y:S01]  /*13110*/  MUFU.EX2 R175, R175 ;  /* 0x000000af00af7308 */ /* 0x000e620000000800 */
[----:B0-----:R-:W-:Y:S01]  /*13120*/  FADD.FTZ R66, R173, R64 ;  /* 0x00000040ad427221 */ /* 0x001fe20000010000 */
[----:B------:R-:W-:-:S06]  /*13130*/  FADD.FTZ R67, R172, R65 ;  /* 0x00000041ac437221 */ /* 0x000fcc0000010000 */
[----:B------:R-:W-:Y:S08]  /*13140*/  MUFU.EX2 R49, R49 ;  /* 0x0000003100317308 */ /* 0x000ff00000000800 */
[----:B------:R-:W0:Y:S01]  /*13150*/  MUFU.EX2 R141, R141 ;  /* 0x0000008d008d7308 */ /* 0x000e220000000800 */
[----:B------:R-:W-:Y:S01]  /*13160*/  FADD.FTZ R70, R139, R66 ;  /* 0x000000428b467221 */ /* 0x000fe20000010000 */
[----:B------:R-:W-:-:S06]  /*13170*/  FADD.FTZ R71, R132, R67 ;  /* 0x0000004384477221 */ /* 0x000fcc0000010000 */
[----:B------:R-:W-:Y:S08]  /*13180*/  MUFU.EX2 R48, R48 ;  /* 0x0000003000307308 */ /* 0x000ff00000000800 */
        /* <DEDUP_REMOVED lines=9> */
[----:B------:R-:W3:Y:S01]  /*13220*/  MUFU.EX2 R140, R140 ;  /* 0x0000008c008c7308 */ /* 0x000ee20000000800 */
[----:B-1----:R-:W-:Y:S01]  /*13230*/  FADD.FTZ R98, R181, R94 ;  /* 0x0000005eb5627221 */ /* 0x002fe20000010000 */
[----:B------:R-:W-:Y:S01]  /*13240*/  FADD.FTZ R99, R180, R95 ;  /* 0x0000005fb4637221 */ /* 0x000fe20000010000 */
[----:B------:R-:W-:Y:S03]  /*13250*/  STL.64 [R1+0x3f8], R80 ;  /* 0x0003f85001007387 */ /* 0x000fe60000100a00 */
[----:B------:R-:W-:Y:S01]  /*13260*/  FADD.FTZ R102, R182, R99 ;  /* 0x00000063b6667221 */ /* 0x000fe20000010000 */
[----:B------:R-:W-:Y:S01]  /*13270*/  STL.64 [R1+0x250], R112 ;  /* 0x0002507001007387 */ /* 0x000fe20000100a00 */
[----:B0-----:R-:W-:Y:S02]  /*13280*/  FADD.FTZ R103, R183, R98 ;  /* 0x00000062b7677221 */ /* 0x001fe40000010000 */
[----:B------:R-:W-:Y:S01]  /*13290*/  FADD.FTZ R102, R133, R102 ;  /* 0x0000006685667221 */ /* 0x000fe20000010000 */
[----:B------:R-:W2:Y:S04]  /*132a0*/  LDL.64 R42, [R1+0x360] ;  /* 0x00036000012a7983 */ /* 0x000ea80000100a00 */
[----:B------:R-:W2:Y:S01]  /*132b0*/  LDL.64 R44, [R1+0x370] ;  /* 0x00037000012c7983 */ /* 0x000ea20000100a00 */
[----:B---3--:R-:W-:-:S03]  /*132c0*/  FADD.FTZ R103, R140, R103 ;  /* 0x000000678c677221 */ /* 0x008fc60000010000 */
[----:B------:R-:W3:Y:S04]  /*132d0*/  LDL.64 R46, [R1+0x380] ;  /* 0x00038000012e7983 */ /* 0x000ee80000100a00 */
[----:B------:R0:W-:Y:S04]  /*132e0*/  STL.64 [R1+0x1e0], R102 ;  /* 0x0001e06601007387 */ /* 0x0001e80000100a00 */
        /* <DEDUP_REMOVED lines=55> */
[----:B------:R-:W-:Y:S01]  /*13660*/  FMUL.FTZ R96, R142, R96 ;  /* 0x000000608e607220 */ /* 0x000fe20000410000 */
[C---:B------:R-:W-:Y:S01]  /*13670*/  FMUL.FTZ R15, R72.reuse, R15 ;  /* 0x0000000f480f7220 */ /* 0x040fe20000410000 */
[----:B------:R-:W-:Y:S01]  /*13680*/  FMUL.FTZ R14, R72, R14 ;  /* 0x0000000e480e7220 */ /* 0x000fe20000410000 */
[C---:B------:R-:W-:Y:S01]  /*13690*/  FMUL.FTZ R105, R142.reuse, R105 ;  /* 0x000000698e697220 */ /* 0x040fe20000410000 */
[----:B------:R-:W-:Y:S01]  /*136a0*/  FMUL.FTZ R104, R142, R104 ;  /* 0x000000688e687220 */ /* 0x000fe20000410000 */
[C---:B--2---:R-:W-:Y:S01]  /*136b0*/  FMUL.FTZ R11, R72.reuse, R11 ;  /* 0x0000000b480b7220 */ /* 0x044fe20000410000 */
[----:B------:R-:W-:Y:S01]  /*136c0*/  FMUL.FTZ R10, R72, R10 ;  /* 0x0000000a480a7220 */ /* 0x000fe20000410000 */
[C---:B------:R-:W-:Y:S01]  /*136d0*/  FMUL.FTZ R107, R142.reuse, R107 ;  /* 0x0000006b8e6b7220 */ /* 0x040fe20000410000 */
[C---:B------:R-:W-:Y:S01]  /*136e0*/  FMUL.FTZ R106, R142.reuse, R106 ;  /* 0x0000006a8e6a7220 */ /* 0x040fe20000410000 */
        /* <DEDUP_REMOVED lines=53> */
[C---:B---3--:R-:W-:Y:S01]  /*13a40*/  FMUL.FTZ R47, R72.reuse, R47 ;  /* 0x0000002f482f7220 */ /* 0x048fe20000410000 */
        /* <DEDUP_REMOVED lines=107> */
.L_x_12028:
[----:B------:R-:W-:Y:S05]  /*14100*/  BSYNC B0 ;  /* 0x0000000000007941 */ /* 0x000fea0003800000 */
.L_x_12027:
        /* <DEDUP_REMOVED lines=8> */
.L_x_12030:
[----:B------:R-:W-:Y:S05]  /*14190*/  BSYNC B0 ;  /* 0x0000000000007941 */ /* 0x000fea0003800000 */
.L_x_12029:
[----:B------:R-:W-:Y:S04]  /*141a0*/  BSSY B0, `(.L_x_12031) ;  /* 0x0000004000007945 */ /* 0x000fe80003800000 */
[----:B-1----:R-:W-:Y:S05]  /*141b0*/  @P0 BRA `(.L_x_12032) ;  /* 0x0000000000080947 */ /* 0x002fea0003800000 */
[----:B------:R-:W1:Y:S02]  /*141c0*/  SYNCS.PHASECHK.TRANS64.TRYWAIT P0, [R2+URZ], R3 ;  /* 0x00000003020075a7 */ /* 0x000e64000800017f */
[----:B-1----:R-:W-:Y:S05]  /*141d0*/  @!P0 BRA `(.L_x_12033) ;  /* 0x0000016800948947 */ /* 0x002fea0003800000 */
.L_x_12032:
[----:B------:R-:W-:Y:S05]  /*141e0*/  BSYNC B0 ;  /* 0x0000000000007941 */ /* 0x000fea0003800000 */
.L_x_12031:
        /* <DEDUP_REMOVED lines=263> */
[----:B-1----:R-:W2:Y:S04]  /*15260*/  LDL.128 R24, [R1+0x200] ;  /* 0x0002000001187983 */ /* 0x002ea80000100c00 */
[----:B----4-:R-:W4:Y:S04]  /*15270*/  LDL.128 R28, [R1+0x210] ;  /* 0x00021000011c7983 */ /* 0x010f280000100c00 */
[----:B0-----:R-:W4:Y:S04]  /*15280*/  LDL.128 R32, [R1+0x220] ;  /* 0x0002200001207983 */ /* 0x001f280000100c00 */
        /* <DEDUP_REMOVED lines=268> */
[----:B---3--:R-:W3:Y:S04]  /*16350*/  LDL R76, [R1+0x20c] ;  /* 0x00020c00014c7983 */ /* 0x008ee80000100800 */
[----:B------:R-:W3:Y:S04]  /*16360*/  LDL R4, [R1+0x210] ;  /* 0x0002100001047983 */ /* 0x000ee80000100800 */
[----:B------:R-:W3:Y:S04]  /*16370*/  LDL R78, [R1+0x214] ;  /* 0x00021400014e7983 */ /* 0x000ee80000100800 */
[----:B----4-:R-:W4:Y:S04]  /*16380*/  LDL R80, [R1+0x218] ;  /* 0x0002180001507983 */ /* 0x010f280000100800 */
[----:B------:R-:W4:Y:S04]  /*16390*/  LDL R82, [R1+0x21c] ;  /* 0x00021c0001527983 */ /* 0x000f280000100800 */
[----:B------:R-:W4:Y:S04]  /*163a0*/  LDL R6, [R1+0x220] ;  /* 0x0002200001067983 */ /* 0x000f280000100800 */
[----:B0-----:R-:W4:Y:S04]  /*163b0*/  LDL R84, [R1+0x224] ;  /* 0x0002240001547983 */ /* 0x001f280000100800 */
        /* <DEDUP_REMOVED lines=257> */
.L_x_12035:
[----:B------:R-:W-:Y:S05]  /*173d0*/  BSYNC B0 ;  /* 0x0000000000007941 */ /* 0x000fea0003800000 */
.L_x_12034:
        /* <DEDUP_REMOVED lines=9> */
.L_x_12017:
[----:B------:R-:W-:-:S13]  /*17470*/  ISETP.GE.AND P0, PT, R0, R199, PT ;  /* 0x000000c70000720c */ /* 0x000fda0003f06270 */
[----:B------:R-:W-:Y:S05]  /*17480*/  @!P0 BRA `(.L_x_12037) ;  /* 0x0000006c00748947 */ /* 0x000fea0003800000 */
.L_x_12066:
[----:B------:R-:W2:Y:S04]  /*17490*/  LDL R4, [R1+0x1b8] ;  /* 0x0001b80001047983 */ /* 0x000ea80000100800 */
[----:B01----:R-:W3:Y:S01]  /*174a0*/  LDL R2, [R1+0x1c0] ;  /* 0x0001c00001027983 */ /* 0x003ee20000100800 */
        /* <DEDUP_REMOVED lines=20> */
.L_x_12039:
[----:B------:R-:W-:Y:S05]  /*175f0*/  BSYNC B0 ;  /* 0x0000000000007941 */ /* 0x000fea0003800000 */
.L_x_12038:
        /* <DEDUP_REMOVED lines=16> */
.L_x_12041:
[----:B------:R-:W-:Y:S05]  /*17700*/  BSYNC B0 ;  /* 0x0000000000007941 */ /* 0x000fea0003800000 */
.L_x_12040:
        /* <DEDUP_REMOVED lines=10> */
.L_x_12043:
[----:B------:R-:W-:Y:S05]  /*177b0*/  BSYNC B0 ;  /* 0x0000000000007941 */ /* 0x000fea0003800000 */
.L_x_12042:
        /* <DEDUP_REMOVED lines=63> */
.L_x_12046:
[----:B------:R-:W-:Y:S05]  /*17bb0*/  BSYNC B0 ;  /* 0x0000000000007941 */ /* 0x000fea0003800000 */
.L_x_12045:
        /* <DEDUP_REMOVED lines=73> */
.L_x_12050:
[----:B------:R-:W-:-:S13]  /*18050*/  ISETP.NE.AND P0, PT, R9, 0x1, PT ;  /* 0x000000010900780c */ /* 0x000fda0003f05270 */
[----:B------:R-:W-:-:S05]  /*18060*/  @P0 IMAD.HI.U32 R8, R6, R10, RZ ;  /* 0x0000000a06080227 */ /* 0x000fca00078e00ff */
[----:B------:R-:W-:-:S07]  /*18070*/  @P0 SHF.R.U32.HI R6, RZ, R11, R8 ;  /* 0x0000000bff060219 */ /* 0x000fce0000011608 */
.L_x_12051:
[----:B------:R-:W-:Y:S05]  /*18080*/  BSYNC B1 ;  /* 0x0000000000017941 */ /* 0x000fea0003800000 */
.L_x_12049:
[----:B------:R-:W-:-:S05]  /*18090*/  IMAD R6, R6, R9, R15 ;  /* 0x0000000906067224 */ /* 0x000fca00078e020f */
[----:B------:R-:W-:Y:S02]  /*180a0*/  VIMNMX R3, R3, R6, !PT ;  /* 0x0000000603037248 */ /* 0x000fe40007fe0100 */
[----:B------:R-:W-:-:S07]  /*180b0*/  VIADDMNMX R2, R6, R9, R2, PT ;  /* 0x0000000906027246 */ /* 0x000fce0003800102 */
.L_x_12048:
[----:B------:R-:W-:Y:S05]  /*180c0*/  BSYNC B0 ;  /* 0x0000000000007941 */ /* 0x000fea0003800000 */
.L_x_12047:
        /* <DEDUP_REMOVED lines=130> */
.L_x_12055:
[----:B------:R-:W-:-:S13]  /*188f0*/  ISETP.NE.AND P6, PT, R9, 0x1, PT ;  /* 0x000000010900780c */ /* 0x000fda0003fc5270 */
[----:B------:R-:W-:-:S05]  /*18900*/  @P6 IMAD.HI.U32 R10, R4, R10, RZ ;  /* 0x0000000a040a6227 */ /* 0x000fca00078e00ff */
[----:B------:R-:W-:-:S07]  /*18910*/  @P6 SHF.R.U32.HI R4, RZ, R11, R10 ;  /* 0x0000000bff046219 */ /* 0x000fce000001160a */
.L_x_12056:
[----:B------:R-:W-:Y:S05]  /*18920*/  BSYNC B1 ;  /* 0x0000000000017941 */ /* 0x000fea0003800000 */
.L_x_12054:
[----:B------:R-:W-:-:S05]  /*18930*/  IMAD R4, R4, R9, R15 ;  /* 0x0000000904047224 */ /* 0x000fca00078e020f */
[----:B------:R-:W-:Y:S02]  /*18940*/  VIADDMNMX R6, R4, R9, R6, PT ;  /* 0x0000000904067246 */ /* 0x000fe40003800106 */
[----:B------:R-:W-:-:S07]  /*18950*/  VIMNMX R3, R3, R4, !PT ;  /* 0x0000000403037248 */ /* 0x000fce0007fe0100 */
.L_x_12053:
[----:B------:R-:W-:Y:S05]  /*18960*/  BSYNC B0 ;  /* 0x0000000000007941 */ /* 0x000fea0003800000 */
.L_x_12052:
        /* <DEDUP_REMOVED lines=21> */
[----:B------:R-:W4:Y:S01]  /*18ac0*/  LDL.64 R102, [R1+0x398] ;  /* 0x0003980001667983 */ /* 0x000f220000100a00 */
        /* <DEDUP_REMOVED lines=10> */
[----:B------:R-:W3:Y:S03]  /*18b70*/  LDL R21, [R1+0x1f0] ;  /* 0x0001f00001157983 */ /* 0x000ee60000100800 */
[----:B------:R-:W-:Y:S01]  /*18b80*/  ISETP.LT.OR P0, PT, R6, 0x12, P0 ;  /* 0x000000120600780c */ /* 0x000fe20000701670 */
[----:B------:R-:W4:Y:S03]  /*18b90*/  LDL.64 R110, [R1+0x3d8] ;  /* 0x0003d800016e7983 */ /* 0x000f260000100a00 */
[----:B------:R-:W-:Y:S01]  /*18ba0*/  FSEL R75, R35, -INF , !P0 ;  /* 0xff800000234b7808 */ /* 0x000fe20004000000 */
[----:B------:R-:W4:Y:S01]  /*18bb0*/  LDL.64 R112, [R1+0x3e8] ;  /* 0x0003e80001707983 */ /* 0x000f220000100a00 */
[----:B------:R-:W-:-:S02]  /*18bc0*/  ISETP.NE.AND P0, PT, R28, RZ, PT ;  /* 0x000000ff1c00720c */ /* 0x000fc40003f05270 */
[C---:B------:R-:W-:Y:S01]  /*18bd0*/  ISETP.GT.AND P5, PT, R3.reuse, 0x58, !P5 ;  /* 0x000000580300780c */ /* 0x040fe20006fa4270 */
[----:B------:R-:W4:Y:S01]  /*18be0*/  LDL R151, [R1+0x28] ;  /* 0x0000280001977983 */ /* 0x000f220000100800 */
        /* <DEDUP_REMOVED lines=102> */
[----:B------:R-:W-:Y:S01]  /*19250*/  FMNMX.FTZ R5, R179, R4, !PT ;  /* 0x00000004b3057209 */ /* 0x000fe20007810000 */
[----:B------:R-:W2:Y:S01]  /*19260*/  LDL.64 R62, [R1+0x360] ;  /* 0x00036000013e7983 */ /* 0x000ea20000100a00 */
[----:B------:R-:W-:Y:S02]  /*19270*/  ISETP.LT.OR P4, PT, R6, 0x52, P4 ;  /* 0x000000520600780c */ /* 0x000fe40002781670 */
[----:B------:R-:W-:Y:S02]  /*19280*/  FSEL R181, R66, -INF , !P3 ;  /* 0xff80000042b57808 */ /* 0x000fe40005800000 */
[----:B------:R-:W-:Y:S02]  /*19290*/  FMNMX.FTZ R4, R24, R5, !PT ;  /* 0x0000000518047209 */ /* 0x000fe40007810000 */
[----:B------:R-:W-:-:S02]  /*192a0*/  ISETP.GT.AND P0, PT, R3, 0x59, !P6 ;  /* 0x000000590300780c */ /* 0x000fc40007704270 */
[C---:B------:R-:W-:Y:S02]  /*192b0*/  ISETP.LT.OR P5, PT, R6.reuse, 0x59, P5 ;  /* 0x000000590600780c */ /* 0x040fe40002fa1670 */
        /* <DEDUP_REMOVED lines=8> */
[----:B------:R-:W2:Y:S01]  /*19340*/  LDL.64 R70, [R1+0x310] ;  /* 0x0003100001467983 */ /* 0x000ea20000100a00 */
[----:B0-----:R-:W-:Y:S02]  /*19350*/  FMNMX.FTZ R4, R7, R8, !PT ;  /* 0x0000000807047209 */ /* 0x001fe40007810000 */
[----:B------:R-:W-:Y:S01]  /*19360*/  FMNMX.FTZ R3, R20, R3, !PT ;  /* 0x0000000314037209 */ /* 0x000fe20007810000 */
        /* <DEDUP_REMOVED lines=14> */
[-CC-:B------:R-:W-:Y:S01]  /*19450*/  FFMA.FTZ R162, R77, R21.reuse, -R14.reuse ;  /* 0x000000154da27223 */ /* 0x180fe2000001080e */
[----:B------:R-:W3:Y:S04]  /*19460*/  LDL.64 R80, [R1+0x200] ;  /* 0x0002000001507983 */ /* 0x000ee80000100a00 */
[----:B------:R-:W3:Y:S04]  /*19470*/  LDL.64 R84, [R1+0x210] ;  /* 0x0002100001547983 */ /* 0x000ee80000100a00 */
[----:B------:R-:W3:Y:S04]  /*19480*/  LDL.64 R76, [R1+0x220] ;  /* 0x00022000014c7983 */ /* 0x000ee80000100a00 */
[----:B------:R-:W3:Y:S04]  /*19490*/  LDL.64 R94, [R1+0x230] ;  /* 0x00023000015e7983 */ /* 0x000ee80000100a00 */
[----:B--2---:R-:W0:Y:S01]  /*194a0*/  SHFL.BFLY PT, R12, R13, 0x2, 0x1f ;  /* 0x0c401f000d0c7f89 */ /* 0x004e2200000e0000 */
[----:B------:R-:W-:Y:S01]  /*194b0*/  FFMA.FTZ R174, R37, R21, -R14 ;  /* 0x0000001525ae7223 */ /* 0x000fe2000001080e */
[----:B0-----:R-:W-:-:S05]  /*194c0*/  FMNMX.FTZ R12, R12, R13, !PT ;  /* 0x0000000d0c0c7209 */ /* 0x001fca0007810000 */
[----:B------:R-:W0:Y:S01]  /*194d0*/  SHFL.BFLY PT, R37, R12, 0x1, 0x1f ;  /* 0x0c201f000c257f89 */ /* 0x000e2200000e0000 */
[----:B------:R-:W-:-:S05]  /*194e0*/  FSEL R13, R26, RZ, P0 ;  /* 0x000000ff1a0d7208 */ /* 0x000fca0000000000 */
[----:B------:R-:W-:Y:S01]  /*194f0*/  FADD.FTZ R13, R10, -R13 ;  /* 0x8000000d0a0d7221 */ /* 0x000fe20000010000 */
[-CC-:B------:R-:W-:Y:S01]  /*19500*/  FFMA.FTZ R156, R99, R21.reuse, -R14.reuse ;  /* 0x00000015639c7223 */ /* 0x180fe2000001080e */
[-CC-:B------:R-:W-:Y:S01]  /*19510*/  FFMA.FTZ R146, R97, R21.reuse, -R14.reuse ;  /* 0x0000001561927223 */ /* 0x180fe2000001080e */
[--C-:B------:R-:W-:Y:S01]  /*19520*/  FFMA.FTZ R148, R93, R21, -R14.reuse ;  /* 0x000000155d947223 */ /* 0x100fe2000001080e */
[----:B0-----:R-:W-:Y:S01]  /*19530*/  FMNMX.FTZ R150, R12, R37, !PT ;  /* 0x000000250c967209 */ /* 0x001fe20007810000 */
[-C--:B------:R-:W-:Y:S02]  /*19540*/  FMUL.FTZ R13, R13, R21.reuse ;  /* 0x000000150d0d7220 */ /* 0x080fe40000410000 */
[----:B------:R-:W-:Y:S01]  /*19550*/  MUFU.EX2 R156, R156 ;  /* 0x0000009c009c7308 */ /* 0x000fe20000000800 */
[-CC-:B------:R-:W-:Y:S01]  /*19560*/  FFMA.FTZ R129, R129, R21.reuse, -R14.reuse ;  /* 0x0000001581817223 */ /* 0x180fe2000001080e */
[C---:B------:R-:W-:Y:S01]  /*19570*/  FSETP.NEU.FTZ.AND P0, PT, R150.reuse, -INF , PT ;  /* 0xff8000009600780b */ /* 0x040fe20003f1d000 */
[CC--:B------:R-:W-:Y:S01]  /*19580*/  FMUL.FTZ R12, R150.reuse, R21.reuse ;  /* 0x00000015960c7220 */ /* 0x0c0fe20000410000 */
[-CC-:B------:R-:W-:Y:S01]  /*19590*/  FFMA.FTZ R168, R91, R21.reuse, -R14.reuse ;  /* 0x000000155ba87223 */ /* 0x180fe2000001080e */
[-CC-:B------:R-:W-:Y:S01]  /*195a0*/  FFMA.FTZ R128, R89, R21.reuse, -R14.reuse ;  /* 0x0000001559807223 */ /* 0x180fe2000001080e */
[----:B------:R-:W-:Y:S01]  /*195b0*/  FSEL R10, R150, RZ, P0 ;  /* 0x000000ff960a7208 */ /* 0x000fe20000000000 */
[-CC-:B------:R-:W-:Y:S01]  /*195c0*/  FFMA.FTZ R125, R125, R21.reuse, -R14.reuse ;  /* 0x000000157d7d7223 */ /* 0x180fe2000001080e */
[----:B------:R-:W-:Y:S01]  /*195d0*/  FSEL R12, R12, RZ, P0 ;  /* 0x000000ff0c0c7208 */ /* 0x000fe20000000000 */
[----:B------:R-:W4:Y:S01]  /*195e0*/  MUFU.EX2 R149, R13 ;  /* 0x0000000d00957308 */ /* 0x000f220000000800 */
[-C--:B------:R-:W-:Y:S01]  /*195f0*/  FFMA.FTZ R170, R87, R21.reuse, -R14 ;  /* 0x0000001557aa7223 */ /* 0x080fe2000001080e */
[----:B------:R-:W-:Y:S01]  /*19600*/  FADD.FTZ R10, R11, -R10 ;  /* 0x8000000a0b0a7221 */ /* 0x000fe20000010000 */
[-C--:B------:R-:W-:Y:S01]  /*19610*/  FFMA.FTZ R172, R45, R21.reuse, -R14 ;  /* 0x000000152dac7223 */ /* 0x080fe2000001080e */
[-CC-:B------:R-:W-:Y:S01]  /*19620*/  FFMA.FTZ R157, R55, R21.reuse, -R12.reuse ;  /* 0x00000015379d7223 */ /* 0x180fe2000001080c */
[-CC-:B------:R-:W-:Y:S01]  /*19630*/  FFMA.FTZ R140, R83, R21.reuse, -R12.reuse ;  /* 0x00000015538c7223 */ /* 0x180fe2000001080c */
[----:B------:R-:W-:Y:S01]  /*19640*/  FMUL.FTZ R10, R21, R10 ;  /* 0x0000000a150a7220 */ /* 0x000fe20000410000 */
[-CC-:B------:R-:W-:Y:S01]  /*19650*/  FFMA.FTZ R159, R27, R21.reuse, -R12.reuse ;  /* 0x000000151b9f7223 */ /* 0x180fe2000001080c */
[----:B------:R-:W-:Y:S01]  /*19660*/  MUFU.EX2 R146, R146 ;  /* 0x0000009200927308 */ /* 0x000fe20000000800 */
[-CC-:B------:R-:W-:Y:S01]  /*19670*/  FFMA.FTZ R139, R79, R21.reuse, -R12.reuse ;  /* 0x000000154f8b7223 */ /* 0x180fe2000001080c */
[----:B------:R-:W-:-:S06]  /*19680*/  FFMA.FTZ R161, R31, R21, -R12 ;  /* 0x000000151fa17223 */ /* 0x000fcc000001080c */
[----:B------:R-:W-:Y:S01]  /*19690*/  MUFU.EX2 R158, R158 ;  /* 0x0000009e009e7308 */ /* 0x000fe20000000800 */
[-C--:B------:R-:W-:Y:S01]  /*196a0*/  FFMA.FTZ R138, R75, R21.reuse, -R12 ;  /* 0x000000154b8a7223 */ /* 0x080fe2000001080c */
[----:B----4-:R-:W-:Y:S01]  /*196b0*/  FFMA.FTZ R11, R149, R6, R156 ;  /* 0x00000006950b7223 */ /* 0x010fe2000001009c */
[-CC-:B------:R-:W-:Y:S01]  /*196c0*/  FFMA.FTZ R145, R49, R21.reuse, -R14.reuse ;  /* 0x0000001531917223 */ /* 0x180fe2000001080e */
        /* <DEDUP_REMOVED lines=10> */
[-C--:B------:R-:W-:Y:S01]  /*19770*/  FFMA.FTZ R141, R69, R21.reuse, -R14 ;  /* 0x00000015458d7223 */ /* 0x080fe2000001080e */
[----:B------:R-:W2:Y:S01]  /*19780*/  LDL.64 R96, [R1+0x290] ;  /* 0x0002900001607983 */ /* 0x000ea20000100a00 */
[----:B------:R-:W0:Y:S03]  /*19790*/  MUFU.EX2 R147, R10 ;  /* 0x0000000a00937308 */ /* 0x000e260000000800 */
[----:B------:R-:W4:Y:S04]  /*197a0*/  LDL.64 R92, [R1+0x2a0] ;  /* 0x0002a000015c7983 */ /* 0x000f280000100a00 */
[----:B------:R-:W4:Y:S01]  /*197b0*/  LDL.64 R98, [R1+0x378] ;  /* 0x0003780001627983 */ /* 0x000f220000100a00 */
[----:B------:R-:W1:Y:S08]  /*197c0*/  MUFU.EX2 R140, R140 ;  /* 0x0000008c008c7308 */ /* 0x000e700000000800 */
[----:B------:R-:W-:Y:S01]  /*197d0*/  MUFU.EX2 R148, R148 ;  /* 0x0000009400947308 */ /* 0x000fe20000000800 */
[----:B------:R-:W-:-:S07]  /*197e0*/  FFMA.FTZ R137, R73, R21, -R12 ;  /* 0x0000001549897223 */ /* 0x000fce000001080c */
[----:B------:R-:W-:Y:S01]  /*197f0*/  MUFU.EX2 R160, R160 ;  /* 0x000000a000a07308 */ /* 0x000fe20000000800 */
[----:B------:R-:W-:-:S07]  /*19800*/  FFMA.FTZ R136, R39, R21, -R12 ;  /* 0x0000001527887223 */ /* 0x000fce000001080c */
[----:B------:R-:W-:Y:S01]  /*19810*/  MUFU.EX2 R130, R130 ;  /* 0x0000008200827308 */ /* 0x000fe20000000800 */
[-CC-:B------:R-:W-:Y:S01]  /*19820*/  FFMA.FTZ R169, R43, R21.reuse, -R12.reuse ;  /* 0x000000152ba97223 */ /* 0x180fe2000001080c */
[----:B------:R-:W4:Y:S06]  /*19830*/  LDL.64 R36, [R1+0x258] ;  /* 0x0002580001247983 */ /* 0x000f2c0000100a00 */
[----:B------:R-:W-:Y:S01]  /*19840*/  MUFU.EX2 R162, R162 ;  /* 0x000000a200a27308 */ /* 0x000fe20000000800 */
[-CC-:B------:R-:W-:Y:S01]  /*19850*/  FFMA.FTZ R171, R171, R21.reuse, -R12.reuse ;  /* 0x00000015abab7223 */ /* 0x180fe2000001080c */
[----:B------:R-:W4:Y:S06]  /*19860*/  LDL.64 R90, [R1+0x2b0] ;  /* 0x0002b000015a7983 */ /* 0x000f2c0000100a00 */
[----:B------:R-:W-:Y:S01]  /*19870*/  MUFU.EX2 R129, R129 ;  /* 0x0000008100817308 */ /* 0x000fe20000000800 */
[-CC-:B------:R-:W-:Y:S01]  /*19880*/  FFMA.FTZ R123, R47, R21.reuse, -R12.reuse ;  /* 0x000000152f7b7223 */ /* 0x180fe2000001080c */
[----:B------:R-:W4:Y:S06]  /*19890*/  LDL.64 R88, [R1+0x2c0] ;  /* 0x0002c00001587983 */ /* 0x000f2c0000100a00 */
[----:B------:R-:W-:Y:S01]  /*198a0*/  MUFU.EX2 R168, R168 ;  /* 0x000000a800a87308 */ /* 0x000fe20000000800 */
[----:B------:R-:W-:-:S07]  /*198b0*/  FFMA.FTZ R173, R173, R21, -R12 ;  /* 0x00000015adad7223 */ /* 0x000fce000001080c */
[----:B------:R-:W-:Y:S01]  /*198c0*/  MUFU.EX2 R128, R128 ;  /* 0x0000008000807308 */ /* 0x000fe20000000800 */
[----:B------:R-:W-:-:S07]  /*198d0*/  FFMA.FTZ R122, R51, R21, -R12 ;  /* 0x00000015337a7223 */ /* 0x000fce000001080c */
[----:B------:R-:W-:Y:S01]  /*198e0*/  MUFU.EX2 R125, R125 ;  /* 0x0000007d007d7308 */ /* 0x000fe20000000800 */
[-CC-:B------:R-:W-:Y:S01]  /*198f0*/  FFMA.FTZ R175, R54, R21.reuse, -R12.reuse ;  /* 0x0000001536af7223 */ /* 0x180fe2000001080c */
[-CC-:B------:R-:W-:Y:S01]  /*19900*/  FFMA.FTZ R121, R28, R21.reuse, -R12.reuse ;  /* 0x000000151c797223 */ /* 0x180fe2000001080c */
[----:B------:R-:W-:-:S05]  /*19910*/  FFMA.FTZ R177, R58, R21, -R12 ;  /* 0x000000153ab17223 */ /* 0x000fca000001080c */
        /* <DEDUP_REMOVED lines=10> */
[C---:B------:R-:W-:Y:S01]  /*199c0*/  FMUL.FTZ R9, R149.reuse, R9 ;  /* 0x0000000995097220 */ /* 0x040fe20000410000 */
[----:B------:R-:W-:Y:S01]  /*199d0*/  FMUL.FTZ R8, R149, R8 ;  /* 0x0000000895087220 */ /* 0x000fe20000410000 */
[----:B------:R-:W4:Y:S04]  /*199e0*/  LDL.64 R82, [R1+0x2d0] ;  /* 0x0002d00001527983 */ /* 0x000f280000100a00 */
[----:B------:R-:W0:Y:S01]  /*199f0*/  MUFU.EX2 R139, R139 ;  /* 0x0000008b008b7308 */ /* 0x000e220000000800 */
[----:B------:R-:W-:Y:S01]  /*19a00*/  FADD.FTZ R11, R146, R11 ;  /* 0x0000000b920b7221 */ /* 0x000fe20000010000 */
[----:B-1----:R-:W-:Y:S01]  /*19a10*/  FADD.FTZ R6, R140, R7 ;  /* 0x000000078c067221 */ /* 0x002fe20000010000 */
[----:B------:R-:W4:Y:S04]  /*19a20*/  LDL.64 R78, [R1+0x2e0] ;  /* 0x0002e000014e7983 */ /* 0x000f280000100a00 */
[----:B------:R-:W4:Y:S01]  /*19a30*/  LDL.64 R74, [R1+0x2f0] ;  /* 0x0002f000014a7983 */ /* 0x000f220000100a00 */
[----:B------:R-:W1:Y:S01]  /*19a40*/  MUFU.EX2 R161, R161 ;  /* 0x000000a100a17308 */ /* 0x000e620000000800 */
[----:B------:R-:W-:Y:S01]  /*19a50*/  FADD.FTZ R11, R158, R11 ;  /* 0x0000000b9e0b7221 */ /* 0x000fe20000010000 */
[----:B------:R-:W-:Y:S01]  /*19a60*/  FADD.FTZ R6, R159, R6 ;  /* 0x000000069f067221 */ /* 0x000fe20000010000 */
[----:B------:R-:W4:Y:S04]  /*19a70*/  LDL.64 R72, [R1+0x300] ;  /* 0x0003000001487983 */ /* 0x000f280000100a00 */
[----:B------:R-:W4:Y:S01]  /*19a80*/  LDL.64 R56, [R1+0x390] ;  /* 0x0003900001387983 */ /* 0x000f220000100a00 */
[----:B------:R-:W1:Y:S01]  /*19a90*/  MUFU.EX2 R138, R138 ;  /* 0x0000008a008a7308 */ /* 0x000e620000000800 */
        /* <DEDUP_REMOVED lines=29> */
[----:B------:R-:W1:Y:S03]  /*19c70*/  MUFU.EX2 R170, R170 ;  /* 0x000000aa00aa7308 */ /* 0x000e660000000800 */
[----:B------:R-:W4:Y:S04]  /*19c80*/  LDL.64 R40, [R1+0x238] ;  /* 0x0002380001287983 */ /* 0x000f280000100a00 */
[----:B------:R-:W4:Y:S01]  /*19c90*/  LDL.64 R38, [R1+0x248] ;  /* 0x0002480001267983 */ /* 0x000f220000100a00 */
[----:B------:R-:W3:Y:S01]  /*19ca0*/  MUFU.EX2 R123, R123 ;  /* 0x0000007b007b7308 */ /* 0x000ee20000000800 */
[----:B------:R-:W-:Y:S01]  /*19cb0*/  FADD.FTZ R10, R128, R7 ;  /* 0x00000007800a7221 */ /* 0x000fe20000010000 */
[----:B0-----:R-:W-:Y:S01]  /*19cc0*/  FADD.FTZ R6, R169, R6 ;  /* 0x00000006a9067221 */ /* 0x001fe20000010000 */
[----:B------:R-:W4:Y:S04]  /*19cd0*/  LDL.64 R34, [R1+0x268] ;  /* 0x0002680001227983 */ /* 0x000f280000100a00 */
[----:B------:R-:W4:Y:S01]  /*19ce0*/  LDL.64 R30, [R1+0x288] ;  /* 0x00028800011e7983 */ /* 0x000f220000100a00 */
[----:B------:R-:W0:Y:S03]  /*19cf0*/  MUFU.EX2 R172, R172 ;  /* 0x000000ac00ac7308 */ /* 0x000e260000000800 */
[----:B------:R-:W4:Y:S05]  /*19d00*/  LDL.64 R26, [R1+0x2a8] ;  /* 0x0002a800011a7983 */ /* 0x000f2a0000100a00 */
[----:B------:R-:W0:Y:S01]  /*19d10*/  MUFU.EX2 R173, R173 ;  /* 0x000000ad00ad7308 */ /* 0x000e220000000800 */
[----:B------:R-:W-:Y:S01]  /*19d20*/  FADD.FTZ R7, R125, R10 ;  /* 0x0000000a7d077221 */ /* 0x000fe20000010000 */
[----:B-1----:R-:W-:-:S06]  /*19d30*/  FADD.FTZ R6, R171, R6 ;  /* 0x00000006ab067221 */ /* 0x002fcc0000010000 */
[----:B------:R-:W1:Y:S08]  /*19d40*/  MUFU.EX2 R145, R145 ;  /* 0x0000009100917308 */ /* 0x000e700000000800 */
[----:B------:R-:W1:Y:S01]  /*19d50*/  MUFU.EX2 R122, R122 ;  /* 0x0000007a007a7308 */ /* 0x000e620000000800 */
[----:B------:R-:W-:Y:S01]  /*19d60*/  FADD.FTZ R7, R170, R7 ;  /* 0x00000007aa077221 */ /* 0x000fe20000010000 */
[----:B---3--:R-:W-:-:S06]  /*19d70*/  FADD.FTZ R10, R123, R6 ;  /* 0x000000067b0a7221 */ /* 0x008fcc0000010000 */
[----:B------:R-:W-:Y:S08]  /*19d80*/  MUFU.EX2 R144, R144 ;  /* 0x0000009000907308 */ /* 0x000ff00000000800 */
[----:B------:R-:W3:Y:S01]  /*19d90*/  MUFU.EX2 R175, R175 ;  /* 0x000000af00af7308 */ /* 0x000ee20000000800 */
[----:B0-----:R-:W-:Y:S01]  /*19da0*/  FADD.FTZ R6, R172, R7 ;  /* 0x00000007ac067221 */ /* 0x001fe20000010000 */
[----:B------:R-:W-:-:S06]  /*19db0*/  FADD.FTZ R7, R173, R10 ;  /* 0x0000000aad077221 */ /* 0x000fcc0000010000 */
        /* <DEDUP_REMOVED lines=8> */
[C---:B------:R-:W-:Y:S01]  /*19e40*/  FMUL.FTZ R5, R147.reuse, R5 ;  /* 0x0000000593057220 */ /* 0x040fe20000410000 */
[----:B------:R-:W-:Y:S01]  /*19e50*/  FMUL.FTZ R4, R147, R4 ;  /* 0x0000000493047220 */ /* 0x000fe20000410000 */
[C---:B------:R-:W-:Y:S01]  /*19e60*/  FMUL.FTZ R81, R149.reuse, R81 ;  /* 0x0000005195517220 */ /* 0x040fe20000410000 */
[C---:B------:R-:W-:Y:S01]  /*19e70*/  FMUL.FTZ R80, R149.reuse, R80 ;  /* 0x0000005095507220 */ /* 0x040fe20000410000 */
[C---:B------:R-:W-:Y:S01]  /*19e80*/  FMUL.FTZ R85, R149.reuse, R85 ;  /* 0x0000005595557220 */ /* 0x040fe20000410000 */
[C---:B------:R-:W-:Y:S01]  /*19e90*/  FMUL.FTZ R84, R149.reuse, R84 ;  /* 0x0000005495547220 */ /* 0x040fe20000410000 */
[----:B------:R-:W-:Y:S01]  /*19ea0*/  FMUL.FTZ R87, R149, R77 ;  /* 0x0000004d95577220 */ /* 0x000fe20000410000 */
[----:B------:R-:W0:Y:S01]  /*19eb0*/  MUFU.EX2 R121, R121 ;  /* 0x0000007900797308 */ /* 0x000e220000000800 */
[----:B-1----:R-:W-:Y:S01]  /*19ec0*/  FADD.FTZ R11, R145, R6 ;  /* 0x00000006910b7221 */ /* 0x002fe20000010000 */
[----:B------:R-:W-:Y:S01]  /*19ed0*/  FADD.FTZ R6, R122, R7 ;  /* 0x000000077a067221 */ /* 0x000fe20000010000 */
[C---:B------:R-:W-:Y:S01]  /*19ee0*/  FMUL.FTZ R86, R149.reuse, R76 ;  /* 0x0000004c95567220 */ /* 0x040fe20000410000 */
[C---:B------:R-:W-:Y:S01]  /*19ef0*/  FMUL.FTZ R95, R149.reuse, R95 ;  /* 0x0000005f955f7220 */ /* 0x040fe20000410000 */
[----:B------:R-:W-:Y:S01]  /*19f00*/  FMUL.FTZ R94, R149, R94 ;  /* 0x0000005e955e7220 */ /* 0x000fe20000410000 */
[----:B------:R-:W4:Y:S02]  /*19f10*/  LDL.64 R28, [R1+0x298] ;  /* 0x00029800011c7983 */ /* 0x000f240000100a00 */
[----:B------:R-:W1:Y:S01]  /*19f20*/  MUFU.EX2 R177, R177 ;  /* 0x000000b100b17308 */ /* 0x000e620000000800 */
[----:B------:R-:W-:Y:S01]  /*19f30*/  FADD.FTZ R11, R174, R11 ;  /* 0x0000000bae0b7221 */ /* 0x000fe20000010000 */
[----:B---3--:R-:W-:Y:S01]  /*19f40*/  FADD.FTZ R6, R175, R6 ;  /* 0x00000006af067221 */ /* 0x008fe20000010000 */
[----:B------:R-:W3:Y:S05]  /*19f50*/  LDL.64 R20, [R1+0x278] ;  /* 0x0002780001147983 */ /* 0x000eea0000100a00 */
[----:B------:R-:W2:Y:S01]  /*19f60*/  MUFU.EX2 R120, R120 ;  /* 0x0000007800787308 */ /* 0x000ea20000000800 */
[----:B------:R-:W-:Y:S01]  /*19f70*/  FADD.FTZ R11, R144, R11 ;  /* 0x0000000b900b7221 */ /* 0x000fe20000010000 */
[----:B0-----:R-:W-:Y:S01]  /*19f80*/  FADD.FTZ R6, R121, R6 ;  /* 0x0000000679067221 */ /* 0x001fe20000010000 */
[----:B------:R-:W3:Y:S05]  /*19f90*/  LDL.64 R24, [R1+0x2b8] ;  /* 0x0002b80001187983 */ /* 0x000eea0000100a00 */
[----:B------:R-:W0:Y:S01]  /*19fa0*/  MUFU.EX2 R179, R179 ;  /* 0x000000b300b37308 */ /* 0x000e220000000800 */
[----:B------:R-:W-:Y:S01]  /*19fb0*/  FADD.FTZ R10, R176, R11 ;  /* 0x0000000bb00a7221 */ /* 0x000fe20000010000 */
[----:B-1----:R-:W-:Y:S01]  /*19fc0*/  FADD.FTZ R7, R177, R6 ;  /* 0x00000006b1077221 */ /* 0x002fe20000010000 */
[----:B------:R-:W3:Y:S05]  /*19fd0*/  LDL.64 R14, [R1+0x2d8] ;  /* 0x0002d800010e7983 */ /* 0x000eea0000100a00 */
[----:B------:R-:W1:Y:S01]  /*19fe0*/  MUFU.EX2 R131, R131 ;  /* 0x0000008300837308 */ /* 0x000e620000000800 */
[----:B------:R-:W-:Y:S01]  /*19ff0*/  FADD.FTZ R11, R143, R10 ;  /* 0x0000000a8f0b7221 */ /* 0x000fe20000010000 */
[----:B--2---:R-:W-:Y:S01]  /*1a000*/  FADD.FTZ R6, R120, R7 ;  /* 0x0000000778067221 */ /* 0x004fe20000010000 */
[----:B------:R-:W2:Y:S05]  /*1a010*/  LDL.64 R12, [R1+0x2e8] ;  /* 0x0002e800010c7983 */ /* 0x000eaa0000100a00 */
        /* <DEDUP_REMOVED lines=11> */
[----:B0-----:R-:W-:Y:S01]  /*1a0d0*/  FADD.FTZ R6, R117, R6 ;  /* 0x0000000675067221 */ /* 0x001fe20000010000 */
[----:B------:R-:W-:Y:S02]  /*1a0e0*/  STL.64 [R1+0x3f0], R8 ;  /* 0x0003f00801007387 */ /* 0x000fe40000100a00 */
[----:B------:R-:W-:Y:S02]  /*1a0f0*/  FADD.FTZ R10, R182, R11 ;  /* 0x0000000bb60a7221 */ /* 0x000fe40000010000 */
        /* <DEDUP_REMOVED lines=8> */
[----:B------:R1:W-:Y:S04]  /*1a180*/  STL.64 [R1+0x230], R94 ;  /* 0x0002305e01007387 */ /* 0x0003e80000100a00 */
        /* <DEDUP_REMOVED lines=8> */
[----:B-1----:R-:W2:Y:S01]  /*1a210*/  LDL.64 R94, [R1+0x368] ;  /* 0x00036800015e7983 */ /* 0x002ea20000100a00 */
        /* <DEDUP_REMOVED lines=108> */
[C---:B---3--:R-:W-:Y:S01]  /*1a8e0*/  FMUL.FTZ R21, R147.reuse, R21 ;  /* 0x0000001593157220 */ /* 0x048fe20000410000 */
[C---:B------:R-:W-:Y:S01]  /*1a8f0*/  FMUL.FTZ R20, R147.reuse, R20 ;  /* 0x0000001493147220 */ /* 0x040fe20000410000 */
[----:B------:R0:W-:Y:S01]  /*1a900*/  STL.64 [R1+0x330], R68 ;  /* 0x0003304401007387 */ /* 0x0001e20000100a00 */
[C---:B------:R-:W-:Y:S01]  /*1a910*/  FMUL.FTZ R25, R147.reuse, R25 ;  /* 0x0000001993197220 */ /* 0x040fe20000410000 */
[----:B------:R-:W-:-:S02]  /*1a920*/  FMUL.FTZ R24, R147, R24 ;  /* 0x0000001893187220 */ /* 0x000fc40000410000 */
[----:B------:R0:W-:Y:S01]  /*1a930*/  STL.64 [R1+0x340], R66 ;  /* 0x0003404201007387 */ /* 0x0001e20000100a00 */
[C---:B------:R-:W-:Y:S01]  /*1a940*/  FMUL.FTZ R15, R147.reuse, R15 ;  /* 0x0000000f930f7220 */ /* 0x040fe20000410000 */
[C---:B------:R-:W-:Y:S02]  /*1a950*/  FMUL.FTZ R14, R147.reuse, R14 ;  /* 0x0000000e930e7220 */ /* 0x040fe40000410000 */
[----:B------:R0:W-:Y:S01]  /*1a960*/  STL.64 [R1+0x350], R64 ;  /* 0x0003504001007387 */ /* 0x0001e20000100a00 */
[C---:B--2---:R-:W-:Y:S01]  /*1a970*/  FMUL.FTZ R13, R147.reuse, R13 ;  /* 0x0000000d930d7220 */ /* 0x044fe20000410000 */
[C---:B------:R-:W-:Y:S02]  /*1a980*/  FMUL.FTZ R12, R147.reuse, R12 ;  /* 0x0000000c930c7220 */ /* 0x040fe40000410000 */
        /* <DEDUP_REMOVED lines=86> */
.L_x_12058:
[----:B------:R-:W-:Y:S05]  /*1aef0*/  BSYNC B0 ;  /* 0x0000000000007941 */ /* 0x000fea0003800000 */
.L_x_12057:
        /* <DEDUP_REMOVED lines=8> */
.L_x_12060:
[----:B------:R-:W-:Y:S05]  /*1af80*/  BSYNC B0 ;  /* 0x0000000000007941 */ /* 0x000fea0003800000 */
.L_x_12059:
[----:B------:R-:W-:Y:S04]  /*1af90*/  BSSY B0, `(.L_x_12061) ;  /* 0x0000004000007945 */ /* 0x000fe80003800000 */
[----:B-1----:R-:W-:Y:S05]  /*1afa0*/  @P0 BRA `(.L_x_12062) ;  /* 0x0000000000080947 */ /* 0x002fea0003800000 */
[----:B------:R-:W1:Y:S02]  /*1afb0*/  SYNCS.PHASECHK.TRANS64.TRYWAIT P0, [R2+URZ], R3 ;  /* 0x00000003020075a7 */ /* 0x000e64000800017f */
[----:B-1----:R-:W-:Y:S05]  /*1afc0*/  @!P0 BRA `(.L_x_12063) ;  /* 0x000000fc00408947 */ /* 0x002fea0003800000 */
.L_x_12062:
[----:B------:R-:W-:Y:S05]  /*1afd0*/  BSYNC B0 ;  /* 0x0000000000007941 */ /* 0x000fea0003800000 */
.L_x_12061:
        /* <DEDUP_REMOVED lines=798> */
.L_x_12065:
[----:B------:R-:W-:Y:S05]  /*1e1c0*/  BSYNC B0 ;  /* 0x0000000000007941 */ /* 0x000fea0003800000 */
.L_x_12064:
        /* <DEDUP_REMOVED lines=9> */
.L_x_12037:
[----:B------:R-:W2:Y:S01]  /*1e260*/  LDL R5, [R1+0x1e0] ;  /* 0x0001e00001057983 */ /* 0x000ea20000100800 */
[----:B------:R-:W-:Y:S05]  /*1e270*/  WARPSYNC.ALL ;  /* 0x0000000000007948 */ /* 0x000fea0003800000 */
        /* <DEDUP_REMOVED lines=61> */
[----:B------:R-:W4:Y:S04]  /*1e650*/  LDL R136, [R1+0x1b8] ;  /* 0x0001b80001887983 */ /* 0x000f280000100800 */
[----:B------:R-:W5:Y:S04]  /*1e660*/  LDL.64 R10, [R1+0x378] ;  /* 0x00037800010a7983 */ /* 0x000f680000100a00 */
[----:B--2---:R-:W2:Y:S02]  /*1e670*/  SHFL.BFLY PT, R0, R5, 0x2, 0x1f ;  /* 0x0c401f0005007f89 */ /* 0x004ea400000e0000 */
[----:B--2---:R-:W-:-:S05]  /*1e680*/  FADD.FTZ R0, R5, R0 ;  /* 0x0000000005007221 */ /* 0x004fca0000010000 */
[----:B------:R-:W0:Y:S02]  /*1e690*/  SHFL.BFLY PT, R3, R0, 0x1, 0x1f ;  /* 0x0c201f0000037f89 */ /* 0x000e2400000e0000 */
[----:B01----:R-:W-:Y:S02]  /*1e6a0*/  FADD.FTZ R2, R0, R3 ;  /* 0x0000000300027221 */ /* 0x003fe40000010000 */
[----:B------:R-:W2:Y:S04]  /*1e6b0*/  LDL R0, [R1+0x1c0] ;  /* 0x0001c00001007983 */ /* 0x000ea80000100800 */
[----:B------:R-:W-:Y:S04]  /*1e6c0*/  STL [R1+0x1e0], R2 ;  /* 0x0001e00201007387 */ /* 0x000fe80000100800 */
[----:B------:R-:W4:Y:S04]  /*1e6d0*/  LDL R147, [R1+0x1e0] ;  /* 0x0001e00001937983 */ /* 0x000f280000100800 */
[----:B---3--:R-:W0:Y:S02]  /*1e6e0*/  SHFL.BFLY PT, R3, R6, 0x2, 0x1f ;  /* 0x0c401f0006037f89 */ /* 0x008e2400000e0000 */
[----:B0-----:R-:W-:-:S02]  /*1e6f0*/  FADD.FTZ R3, R3, R6 ;  /* 0x0000000603037221 */ /* 0x001fc40000010000 */
[----:B------:R-:W3:Y:S04]  /*1e700*/  LDL.64 R6, [R1+0x3d8] ;  /* 0x0003d80001067983 */ /* 0x000ee80000100a00 */
[----:B------:R-:W0:Y:S02]  /*1e710*/  SHFL.BFLY PT, R4, R3, 0x1, 0x1f ;  /* 0x0c201f0003047f89 */ /* 0x000e2400000e0000 */
[----:B0-----:R-:W-:Y:S02]  /*1e720*/  FADD.FTZ R140, R3, R4 ;  /* 0x00000004038c7221 */ /* 0x001fe40000010000 */
[----:B------:R-:W3:Y:S03]  /*1e730*/  LDL.64 R2, [R1+0x3c8] ;  /* 0x0003c80001027983 */ /* 0x000ee60000100a00 */
[----:B------:R-:W-:Y:S01]  /*1e740*/  FSETP.NE.FTZ.AND P1, PT, R140, RZ, PT ;  /* 0x000000ff8c00720b */ /* 0x000fe20003f35000 */
[----:B------:R-:W3:-:S12]  /*1e750*/  LDL.64 R4, [R1+0x3e8] ;  /* 0x0003e80001047983 */ /* 0x000ed80000100a00 */
[----:B------:R-:W3:Y:S04]  /*1e760*/  @P1 LDL R143, [R1+0x1f0] ;  /* 0x0001f000018f1983 */ /* 0x000ee80000100800 */
[----:B------:R-:W3:Y:S01]  /*1e770*/  @P1 LDL R146, [R1+0x1d4] ;  /* 0x0001d40001921983 */ /* 0x000ee20000100800 */
[----:B----4-:R-:W-:-:S13]  /*1e780*/  FSETP.NE.FTZ.AND P0, PT, R147, RZ, PT ;  /* 0x000000ff9300720b */ /* 0x010fda0003f15000 */
[----:B------:R-:W4:Y:S04]  /*1e790*/  @P0 LDL R138, [R1+0x1f0] ;  /* 0x0001f000018a0983 */ /* 0x000f280000100800 */
[----:B------:R-:W4:Y:S01]  /*1e7a0*/  @P0 LDL R139, [R1+0x1d0] ;  /* 0x0001d000018b0983 */ /* 0x000f220000100800 */
[----:B------:R-:W0:Y:S01]  /*1e7b0*/  @P0 MUFU.LG2 R141, R147 ;  /* 0x00000093008d0308 */ /* 0x000e220000000c00 */
[----:B------:R-:W-:Y:S02]  /*1e7c0*/  IMAD.MOV.U32 R142, RZ, RZ, -0x800000 ;  /* 0xff800000ff8e7424 */ /* 0x000fe400078e00ff */
[----:B------:R-:W-:Y:S01]  /*1e7d0*/  IMAD.MOV.U32 R137, RZ, RZ, RZ ;  /* 0x000000ffff897224 */ /* 0x000fe200078e00ff */
[----:B------:R-:W1:Y:S04]  /*1e7e0*/  S2R R149, SR_TID.X ;  /* 0x0000000000957919 */ /* 0x000e680000002100 */
[----:B------:R-:W5:Y:S01]  /*1e7f0*/  @P1 MUFU.LG2 R145, R140 ;  /* 0x0000008c00911308 */ /* 0x000f620000000c00 */
[----:B0-----:R-:W-:-:S07]  /*1e800*/  @P0 FMUL.FTZ R141, R141, 0.69314718246459960938 ;  /* 0x3f3172188d8d0820 */ /* 0x001fce0000410000 */
[----:B------:R-:W0:Y:S01]  /*1e810*/  @P0 MUFU.RCP R137, R147 ;  /* 0x0000009300890308 */ /* 0x000e220000001000 */
[----:B------:R-:W-:Y:S02]  /*1e820*/  IMAD.MOV.U32 R144, RZ, RZ, -0x800000 ;  /* 0xff800000ff907424 */ /* 0x000fe400078e00ff */
[----:B--2---:R-:W-:Y:S02]  /*1e830*/  VIADD R0, R0, 0x1 ;  /* 0x0000000100007836 */ /* 0x004fe40000000000 */
[----:B-----5:R-:W-:Y:S01]  /*1e840*/  @P1 FMUL.FTZ R148, R145, 0.69314718246459960938 ;  /* 0x3f31721891941820 */ /* 0x020fe20000410000 */
[----:B------:R-:W-:Y:S01]  /*1e850*/  VIADD R136, R136, 0x1 ;  /* 0x0000000188887836 */ /* 0x000fe20000000000 */
[----:B------:R-:W-:Y:S01]  /*1e860*/  STL [R1+0x1e4], R140 ;  /* 0x0001e48c01007387 */ /* 0x000fe20000100800 */
        /* <DEDUP_REMOVED lines=24> */
[----:B------:R-:W-:Y:S01]  /*1e9f0*/  @P1 FFMA.FTZ R144, R143, R146, R148 ;  /* 0x000000928f901223 */ /* 0x000fe20000010094 */
        /* <DEDUP_REMOVED lines=75> */
[----:B------:R-:W-:Y:S01]  /*1eeb0*/  STL [R1+0x1b8], R136 ;  /* 0x0001b88801007387 */ /* 0x000fe20000100800 */
[----:B-1----:R-:W-:Y:S01]  /*1eec0*/  SHF.R.U32.HI R149, RZ, 0x7, R149 ;  /* 0x00000007ff957819 */ /* 0x002fe20000011695 */
[----:B------:R-:W-:Y:S01]  /*1eed0*/  BSSY B0, `(.L_x_12067) ;  /* 0x0000070000007945 */ /* 0x000fe20003800000 */
[----:B----4-:R-:W-:-:S04]  /*1eee0*/  @P0 FMUL.FTZ R138, R138, 0.69314718246459960938 ;  /* 0x3f3172188a8a0820 */ /* 0x010fc80000410000 */
[----:B------:R-:W-:Y:S01]  /*1eef0*/  @P0 FFMA.FTZ R142, R138, R139, R141 ;  /* 0x0000008b8a8e0223 */ /* 0x000fe2000001008d */
[----:B------:R-:W-:-:S06]  /*1ef00*/  IMAD.MOV.U32 R138, RZ, RZ, RZ ;  /* 0x000000ffff8a7224 */ /* 0x000fcc00078e00ff */
[----:B------:R-:W0:Y:S01]  /*1ef10*/  @P1 MUFU.RCP R138, R140 ;  /* 0x0000008c008a1308 */ /* 0x000e220000001000 */
[----:B------:R-:W-:Y:S01]  /*1ef20*/  STL [R1+0x1e0], R142 ;  /* 0x0001e08e01007387 */ /* 0x000fe20000100800 */
[----:B------:R-:W-:Y:S01]  /*1ef30*/  ISETP.NE.AND P1, PT, R136, 0x2, PT ;  /* 0x000000028800780c */ /* 0x000fe20003f25270 */
        /* <DEDUP_REMOVED lines=93> */
[-C--:B------:R-:W-:Y:S01]  /*1f510*/  FMUL.FTZ R11, R11, R138.reuse ;  /* 0x0000008a0b0b7220 */ /* 0x080fe20000410000 */
[----:B------:R-:W-:-:S05]  /*1f520*/  FMUL.FTZ R10, R10, R138 ;  /* 0x0000008a0a0a7220 */ /* 0x000fca0000410000 */
[----:B------:R0:W-:Y:S01]  /*1f530*/  STL.64 [R1+0x378], R10 ;  /* 0x0003780a01007387 */ /* 0x0001e20000100a00 */
[----:B------:R-:W-:Y:S02]  /*1f540*/  PLOP3.LUT P0, PT, PT, PT, PT, 0x8, 0x0 ;  /* 0x000000000000781c */ /* 0x000fe40003f0e170 */
[----:B0-----:R-:W-:-:S05]  /*1f550*/  IADD3 R10, -R149, 0xb, RZ ;  /* 0x0000000b950a7810 */ /* 0x001fca0007ffe1ff */
[----:B------:R0:W-:Y:S08]  /*1f560*/  BAR.ARV R10, 0x100 ;  /* 0x0004000a0000751d */ /* 0x0001f00000002000 */
[----:B------:R-:W-:Y:S06]  /*1f570*/  BAR.ARV 0x8, 0x180 ;  /* 0x0206000000007b1d */ /* 0x000fec0000002000 */
[----:B------:R-:W-:Y:S05]  /*1f580*/  @P1 BRA `(.L_x_12068) ;  /* 0x0000000000101947 */ /* 0x000fea0003800000 */
[----:B------:R-:W2:Y:S04]  /*1f590*/  LDL R0, [R1+0x1bc] ;  /* 0x0001bc0001007983 */ /* 0x000ea80000100800 */
[----:B------:R1:W-:Y:S01]  /*1f5a0*/  STL [R1+0x1b8], RZ ;  /* 0x0001b8ff01007387 */ /* 0x0003e20000100800 */
[----:B--2---:R-:W-:-:S05]  /*1f5b0*/  LOP3.LUT R0, R0, 0x1, RZ, 0x3c, !PT ;  /* 0x0000000100007812 */ /* 0x004fca00078e3cff */
[----:B------:R1:W-:Y:S02]  /*1f5c0*/  STL [R1+0x1bc], R0 ;  /* 0x0001bc0001007387 */ /* 0x0003e40000100800 */
.L_x_12068:
[----:B------:R-:W-:Y:S05]  /*1f5d0*/  BSYNC B0 ;  /* 0x0000000000007941 */ /* 0x000fea0003800000 */
.L_x_12067:
[----:B------:R-:W-:-:S12]  /*1f5e0*/  UIADD3 UR37, UR37, 0x1, URZ ;  /* 0x0000000125257890 */ /* 0x000fd8000fffe03f */
.L_x_11944:
[----:B------:R-:W-:Y:S05]  /*1f5f0*/  WARPSYNC.ALL ;  /* 0x0000000000007948 */ /* 0x000fea0003800000 */
[----:B------:R-:W3:Y:S08]  /*1f600*/  S2UR UR4, SR_CgaCtaId ;  /* 0x00000000000479c3 */ /* 0x000ef00000008800 */
[----:B------:R-:W-:Y:S01]  /*1f610*/  BAR.SYNC.DEFER_BLOCKING 0x5, 0x180 ;  /* 0x0146000000007b1d */ /* 0x000fe20000010000 */
[----:B------:R-:W-:-:S05]  /*1f620*/  MOV R148, 0x400 ;  /* 0x0000040000947802 */ /* 0x000fca0000000f00 */
[----:B------:R-:W-:Y:S01]  /*1f630*/  BSSY B0, `(.L_x_12069) ;  /* 0x00002e6000007945 */ /* 0x000fe20003800000 */
[----:B---3--:R-:W-:-:S05]  /*1f640*/  IMAD.U32 R27, RZ, RZ, UR4 ;  /* 0x00000004ff1b7e24 */ /* 0x008fca000f8e00ff */
[----:B------:R-:W-:-:S05]  /*1f650*/  LEA R148, R27, R148, 0x18 ;  /* 0x000000941b947211 */ /* 0x000fca00078ec0ff */
[----:B------:R3:W0:Y:S01]  /*1f660*/  LDS.128 R124, [R148+0x228d0] ;  /* 0x0228d000947c7984 */ /* 0x0006220000000c00 */
[----:B------:R-:W-:Y:S06]  /*1f670*/  BAR.ARV 0x4, 0x180 ;  /* 0x0106000000007b1d */ /* 0x000fec0000002000 */
[----:B------:R-:W-:Y:S05]  /*1f680*/  @P0 BRA `(.L_x_12070) ;  /* 0x0000002000300947 */ /* 0x000fea0003800000 */
[----:B-1----:R-:W2:Y:S04]  /*1f690*/  LDL R0, [R1+0x408] ;  /* 0x0004080001007983 */ /* 0x002ea80000100800 */
[----:B------:R-:W3:Y:S04]  /*1f6a0*/  LDL.128 R144, [R1+0x200] ;  /* 0x0002000001907983 */ /* 0x000ee80000100c00 */
        /* <DEDUP_REMOVED lines=24> */
[----:B----4-:R-:W4:Y:S04]  /*1f830*/  LDL.128 R36, [R1+0x3a0] ;  /* 0x0003a00001247983 */ /* 0x010f280000100c00 */
[----:B------:R-:W4:Y:S04]  /*1f840*/  LDL.128 R40, [R1+0x390] ;  /* 0x0003900001287983 */ /* 0x000f280000100c00 */
[----:B------:R-:W4:Y:S04]  /*1f850*/  LDL.128 R28, [R1+0x3c0] ;  /* 0x0003c000011c7983 */ /* 0x000f280000100c00 */
[----:B------:R-:W4:Y:S04]  /*1f860*/  LDL.128 R32, [R1+0x3b0] ;  /* 0x0003b00001207983 */ /* 0x000f280000100c00 */
[----:B0-----:R-:W4:Y:S04]  /*1f870*/  LDL.128 R8, [R1+0x3e0] ;  /* 0x0003e00001087983 */ /* 0x001f280000100c00 */
[----:B------:R-:W4:Y:S04]  /*1f880*/  LDL.128 R12, [R1+0x3d0] ;  /* 0x0003d000010c7983 */ /* 0x000f280000100c00 */
[----:B------:R-:W4:Y:S01]  /*1f890*/  LDL.128 R4, [R1+0x3f0] ;  /* 0x0003f00001047983 */ /* 0x000f220000100c00 */
[----:B------:R-:W0:Y:S01]  /*1f8a0*/  S2R R21, SR_SWINHI ;  /* 0x0000000000157919 */ /* 0x000e220000002f00 */
[----:B-----5:R-:W-:-:S02]  /*1f8b0*/  MOV R2, R148 ;  /* 0x0000009400027202 */ /* 0x020fc40000000f00 */
[----:B0-----:R-:W-:Y:S01]  /*1f8c0*/  MOV R3, R21 ;  /* 0x0000001500037202 */ /* 0x001fe20000000f00 */
[----:B------:R-:W-:Y:S05]  /*1f8d0*/  WARPSYNC.ALL ;  /* 0x0000000000007948 */ /* 0x000fea0003800000 */
[----:B------:R-:W-:Y:S01]  /*1f8e0*/  ULDC.64 UR4, c[0x0][0xc00] ;  /* 0x0003000000047ab9 */ /* 0x000fe20000000a00 */
[----:B--2---:R-:W-:-:S03]  /*1f8f0*/  IMAD.WIDE R20, R0, 0x2, R2 ;  /* 0x0000000200147825 */ /* 0x004fc600078e0202 */
[----:B------:R-:W-:-:S04]  /*1f900*/  IADD3 R161, P0, R20, 0x4020, RZ ;  /* 0x0000402014a17810 */ /* 0x000fc80007f1e0ff */
[----:B------:R-:W-:Y:S02]  /*1f910*/  LOP3.LUT R160, R161, 0x380, RZ, 0xc0, !PT ;  /* 0x00000380a1a07812 */ /* 0x000fe400078ec0ff */
[----:B------:R-:W-:Y:S02]  /*1f920*/  IADD3 R158, P1, R20, 0x4000, RZ ;  /* 0x00004000149e7810 */ /* 0x000fe40007f3e0ff */
[----:B------:R-:W-:Y:S02]  /*1f930*/  SHF.R.U64 R160, R160, 0x3, RZ ;  /* 0x00000003a0a07819 */ /* 0x000fe400000012ff */
[----:B------:R-:W-:Y:S02]  /*1f940*/  LOP3.LUT R159, R158, 0x380, RZ, 0xc0, !PT ;  /* 0x000003809e9f7812 */ /* 0x000fe400078ec0ff */
[----:B------:R-:W-:Y:S01]  /*1f950*/  LOP3.LUT R160, R160, R161, RZ, 0x3c, !PT ;  /* 0x000000a1a0a07212 */ /* 0x000fe200078e3cff */
[----:B------:R-:W-:Y:S01]  /*1f960*/  IMAD.X R161, RZ, RZ, R21, P0 ;  /* 0x000000ffffa17224 */ /* 0x000fe200000e0615 */
[----:B------:R-:W-:-:S02]  /*1f970*/  IADD3 R175, P0, R20, 0x8040, RZ ;  /* 0x0000804014af7810 */ /* 0x000fc40007f1e0ff */
[C---:B------:R-:W-:Y:S02]  /*1f980*/  IADD3 R25, P4, R20.reuse, 0x20, RZ ;  /* 0x0000002014197810 */ /* 0x040fe40007f9e0ff */
[----:B------:R-:W-:Y:S02]  /*1f990*/  SHF.R.U64 R159, R159, 0x3, RZ ;  /* 0x000000039f9f7819 */ /* 0x000fe400000012ff */
[C---:B------:R-:W-:Y:S02]  /*1f9a0*/  IADD3 R150, P3, R20.reuse, 0x40, RZ ;  /* 0x0000004014967810 */ /* 0x040fe40007f7e0ff */
[----:B------:R-:W-:Y:S02]  /*1f9b0*/  IADD3 R156, P2, R20, 0x60, RZ ;  /* 0x00000060149c7810 */ /* 0x000fe40007f5e0ff */
[----:B------:R-:W-:Y:S02]  /*1f9c0*/  LOP3.LUT R174, R175, 0x380, RZ, 0xc0, !PT ;  /* 0x00000380afae7812 */ /* 0x000fe400078ec0ff */
[----:B------:R-:W-:-:S02]  /*1f9d0*/  LOP3.LUT R24, R25, 0x380, RZ, 0xc0, !PT ;  /* 0x0000038019187812 */ /* 0x000fc400078ec0ff */
[----:B------:R-:W-:Y:S01]  /*1f9e0*/  LOP3.LUT R158, R159, R158, RZ, 0x3c, !PT ;  /* 0x0000009e9f9e7212 */ /* 0x000fe200078e3cff */
[----:B------:R-:W-:Y:S01]  /*1f9f0*/  IMAD.X R159, RZ, RZ, R21, P1 ;  /* 0x000000ffff9f7224 */ /* 0x000fe200008e0615 */
[----:B------:R-:W-:Y:S02]  /*1fa00*/  LOP3.LUT R151, R150, 0x380, RZ, 0xc0, !PT ;  /* 0x0000038096977812 */ /* 0x000fe400078ec0ff */
[----:B------:R-:W-:Y:S02]  /*1fa10*/  LOP3.LUT R157, R156, 0x380, RZ, 0xc0, !PT ;  /* 0x000003809c9d7812 */ /* 0x000fe400078ec0ff */
[----:B------:R-:W-:Y:S02]  /*1fa20*/  IADD3 R173, P1, R20, 0x8020, RZ ;  /* 0x0000802014ad7810 */ /* 0x000fe40007f3e0ff */
[----:B------:R-:W-:Y:S02]  /*1fa30*/  SHF.R.U64 R174, R174, 0x3, RZ ;  /* 0x00000003aeae7819 */ /* 0x000fe400000012ff */
[----:B------:R-:W-:-:S02]  /*1fa40*/  SHF.R.U64 R24, R24, 0x3, RZ ;  /* 0x0000000318187819 */ /* 0x000fc400000012ff */
[----:B------:R-:W-:Y:S02]  /*1fa50*/  SHF.R.U64 R151, R151, 0x3, RZ ;  /* 0x0000000397977819 */ /* 0x000fe400000012ff */
        /* <DEDUP_REMOVED lines=9> */
[----:B------:R-:W-:Y:S01]  /*1faf0*/  LOP3.LUT R156, R157, R156, RZ, 0x3c, !PT ;  /* 0x0000009c9d9c7212 */ /* 0x000fe200078e3cff */
[----:B------:R-:W-:Y:S01]  /*1fb00*/  IMAD.X R157, RZ, RZ, R21, P2 ;  /* 0x000000ffff9d7224 */ /* 0x000fe200010e0615 */
[----:B------:R-:W-:Y:S02]  /*1fb10*/  IADD3 R163, P4, R20, 0x4040, RZ ;  /* 0x0000404014a37810 */ /* 0x000fe40007f9e0ff */
[----:B------:R-:W-:Y:S02]  /*1fb20*/  SHF.R.U64 R172, R172, 0x3, RZ ;  /* 0x00000003acac7819 */ /* 0x000fe400000012ff */
[C---:B------:R-:W-:Y:S02]  /*1fb30*/  IADD3 R169, P3, R20.reuse, 0x4060, RZ ;  /* 0x0000406014a97810 */ /* 0x040fe40007f7e0ff */
[----:B------:R-:W-:Y:S02]  /*1fb40*/  IADD3 R171, P2, R20, 0x8000, RZ ;  /* 0x0000800014ab7810 */ /* 0x000fe40007f5e0ff */
[----:B------:R-:W-:-:S02]  /*1fb50*/  LOP3.LUT R205, R204, 0x380, RZ, 0xc0, !PT ;  /* 0x00000380cccd7812 */ /* 0x000fc400078ec0ff */
[----:B------:R-:W-:Y:S02]  /*1fb60*/  LOP3.LUT R162, R163, 0x380, RZ, 0xc0, !PT ;  /* 0x00000380a3a27812 */ /* 0x000fe400078ec0ff */
[----:B------:R-:W-:Y:S01]  /*1fb70*/  LOP3.LUT R172, R172, R173, RZ, 0x3c, !PT ;  /* 0x000000adacac7212 */ /* 0x000fe200078e3cff */
[----:B------:R-:W-:Y:S01]  /*1fb80*/  IMAD.X R173, RZ, RZ, R21, P1 ;  /* 0x000000ffffad7224 */ /* 0x000fe200008e0615 */
[----:B------:R-:W-:Y:S02]  /*1fb90*/  LOP3.LUT R168, R169, 0x380, RZ, 0xc0, !PT ;  /* 0x00000380a9a87812 */ /* 0x000fe400078ec0ff */
[----:B------:R-:W-:Y:S02]  /*1fba0*/  LOP3.LUT R170, R171, 0x380, RZ, 0xc0, !PT ;  /* 0x00000380abaa7812 */ /* 0x000fe400078ec0ff */
[----:B------:R-:W-:Y:S02]  /*1fbb0*/  IADD3 R183, P1, R20, 0xc040, RZ ;  /* 0x0000c04014b77810 */ /* 0x000fe40007f3e0ff */
[----:B------:R-:W-:-:S02]  /*1fbc0*/  SHF.R.U64 R205, R205, 0x3, RZ ;  /* 0x00000003cdcd7819 */ /* 0x000fc400000012ff */
[----:B------:R-:W-:Y:S02]  /*1fbd0*/  SHF.R.U64 R162, R162, 0x3, RZ ;  /* 0x00000003a2a27819 */ /* 0x000fe400000012ff */
[----:B------:R-:W-:Y:S02]  /*1fbe0*/  MOV R24, R24 ;  /* 0x0000001800187202 */ /* 0x000fe40000000f00 */
[----:B------:R-:W-:Y:S02]  /*1fbf0*/  SHF.R.U64 R168, R168, 0x3, RZ ;  /* 0x00000003a8a87819 */ /* 0x000fe400000012ff */
[----:B------:R-:W-:Y:S02]  /*1fc00*/  LOP3.LUT R25, R20, 0x380, RZ, 0xc0, !PT ;  /* 0x0000038014197812 */ /* 0x000fe400078ec0ff */
[----:B------:R-:W-:Y:S02]  /*1fc10*/  SHF.R.U64 R170, R170, 0x3, RZ ;  /* 0x00000003aaaa7819 */ /* 0x000fe400000012ff */
[----:B------:R-:W-:-:S02]  /*1fc20*/  LOP3.LUT R182, R183, 0x380, RZ, 0xc0, !PT ;  /* 0x00000380b7b67812 */ /* 0x000fc400078ec0ff */
[----:B------:R-:W-:Y:S01]  /*1fc30*/  LOP3.LUT R204, R205, R204, RZ, 0x3c, !PT ;  /* 0x000000cccdcc7212 */ /* 0x000fe200078e3cff */
[--C-:B------:R-:W-:Y:S01]  /*1fc40*/  IMAD.X R205, RZ, RZ, R21.reuse, P0 ;  /* 0x000000ffffcd7224 */ /* 0x100fe200000e0615 */
[----:B------:R-:W-:Y:S01]  /*1fc50*/  LOP3.LUT R162, R162, R163, RZ, 0x3c, !PT ;  /* 0x000000a3a2a27212 */ /* 0x000fe200078e3cff */
[--C-:B------:R-:W-:Y:S01]  /*1fc60*/  IMAD.X R163, RZ, RZ, R21.reuse, P4 ;  /* 0x000000ffffa37224 */ /* 0x100fe200020e0615 */
[----:B------:R-:W-:Y:S01]  /*1fc70*/  LOP3.LUT R168, R168, R169, RZ, 0x3c, !PT ;  /* 0x000000a9a8a87212 */ /* 0x000fe200078e3cff */
[--C-:B------:R-:W-:Y:S01]  /*1fc80*/  IMAD.X R169, RZ, RZ, R21.reuse, P3 ;  /* 0x000000ffffa97224 */ /* 0x100fe200018e0615 */
[----:B------:R-:W-:Y:S02]  /*1fc90*/  SHF.R.U64 R25, R25, 0x3, RZ ;  /* 0x0000000319197819 */ /* 0x000fe400000012ff */
[----:B------:R-:W-:Y:S02]  /*1fca0*/  ISETP.NE.U32.AND P0, PT, RZ, UR4, PT ;  /* 0x00000004ff007c0c */ /* 0x000fe4000bf05070 */
[----:B------:R-:W-:Y:S01]  /*1fcb0*/  LOP3.LUT R170, R170, R171, RZ, 0x3c, !PT ;  /* 0x000000abaaaa7212 */ /* 0x000fe200078e3cff */
[----:B------:R-:W-:Y:S01]  /*1fcc0*/  IMAD.X R171, RZ, RZ, R21, P2 ;  /* 0x000000ffffab7224 */ /* 0x000fe200010e0615 */
[----:B------:R-:W-:-:S02]  /*1fcd0*/  IADD3 R177, P4, R20, 0x8060, RZ ;  /* 0x0000806014b17810 */ /* 0x000fc40007f9e0ff */
[----:B------:R-:W-:Y:S02]  /*1fce0*/  SHF.R.U64 R182, R182, 0x3, RZ ;  /* 0x00000003b6b67819 */ /* 0x000fe400000012ff */
[C---:B------:R-:W-:Y:S02]  /*1fcf0*/  IADD3 R179, P3, R20.reuse, 0xc000, RZ ;  /* 0x0000c00014b37810 */ /* 0x040fe40007f7e0ff */
[----:B------:R-:W-:Y:S02]  /*1fd00*/  IADD3 R181, P2, R20, 0xc020, RZ ;  /* 0x0000c02014b57810 */ /* 0x000fe40007f5e0ff */
[----:B------:R-:W-:Y:S02]  /*1fd10*/  LOP3.LUT R20, R25, R20, RZ, 0x3c, !PT ;  /* 0x0000001419147212 */ /* 0x000fe400078e3cff */
[----:B------:R-:W-:Y:S01]  /*1fd20*/  ISETP.NE.AND.EX P0, PT, RZ, UR5, PT, P0 ;  /* 0x00000005ff007c0c */ /* 0x000fe2000bf05300 */
[----:B------:R-:W-:Y:S01]  /*1fd30*/  ULDC.64 UR4, c[0x0][0xc08] ;  /* 0x0003020000047ab9 */ /* 0x000fe20000000a00 */
[----:B------:R-:W-:-:S02]  /*1fd40*/  LOP3.LUT R176, R177, 0x380, RZ, 0xc0, !PT ;  /* 0x00000380b1b07812 */ /* 0x000fc400078ec0ff */
[----:B------:R-:W-:Y:S01]  /*1fd50*/  LOP3.LUT R182, R182, R183, RZ, 0x3c, !PT ;  /* 0x000000b7b6b67212 */ /* 0x000fe200078e3cff */
[----:B------:R-:W-:Y:S01]  /*1fd60*/  IMAD.X R183, RZ, RZ, R21, P1 ;  /* 0x000000ffffb77224 */ /* 0x000fe200008e0615 */
[----:B------:R-:W-:Y:S02]  /*1fd70*/  LOP3.LUT R178, R179, 0x380, RZ, 0xc0, !PT ;  /* 0x00000380b3b27812 */ /* 0x000fe400078ec0ff */
[----:B---3--:R-:W-:Y:S02]  /*1fd80*/  F2FP.BF16.F32.PACK_AB R144, R145, R144 ;  /* 0x000000909190723e */ /* 0x008fe400000010ff */
[----:B------:R-:W-:Y:S02]  /*1fd90*/  LOP3.LUT R180, R181, 0x380, RZ, 0xc0, !PT ;  /* 0x00000380b5b47812 */ /* 0x000fe400078ec0ff */
[----:B------:R-:W-:Y:S02]  /*1fda0*/  F2FP.BF16.F32.PACK_AB R145, R147, R146 ;  /* 0x000000929391723e */ /* 0x000fe400000010ff */
[----:B------:R-:W-:-:S02]  /*1fdb0*/  F2FP.BF16.F32.PACK_AB R136, R137, R136 ;  /* 0x000000888988723e */ /* 0x000fc400000010ff */
[----:B------:R-:W-:Y:S02]  /*1fdc0*/  ISETP.NE.U32.AND P1, PT, RZ, UR4, PT ;  /* 0x00000004ff007c0c */ /* 0x000fe4000bf25070 */
[----:B------:R-:W-:Y:S02]  /*1fdd0*/  MOV R20, R20 ;  /* 0x0000001400147202 */ /* 0x000fe40000000f00 */
[----:B------:R-:W-:Y:S02]  /*1fde0*/  F2FP.BF16.F32.PACK_AB R146, R141, R140 ;  /* 0x0000008c8d92723e */ /* 0x000fe400000010ff */
[----:B------:R-:W-:Y:S01]  /*1fdf0*/  F2FP.BF16.F32.PACK_AB R147, R143, R142 ;  /* 0x0000008e8f93723e */ /* 0x000fe200000010ff */
[----:B------:R-:W-:Y:S01]  /*1fe00*/  BAR.SYNC.DEFER_BLOCKING 0x1, 0x100 ;  /* 0x0044000000007b1d */ /* 0x000fe20000010000 */
[----:B------:R-:W-:Y:S02]  /*1fe10*/  F2FP.BF16.F32.PACK_AB R137, R139, R138 ;  /* 0x0000008a8b89723e */ /* 0x000fe400000010ff */
[----:B------:R-:W-:-:S02]  /*1fe20*/  F2FP.BF16.F32.PACK_AB R128, R129, R128 ;  /* 0x000000808180723e */ /* 0x000fc400000010ff */
[----:B------:R-:W-:Y:S02]  /*1fe30*/  SHF.R.U64 R176, R176, 0x3, RZ ;  /* 0x00000003b0b07819 */ /* 0x000fe400000012ff */
[----:B------:R-:W-:Y:S02]  /*1fe40*/  F2FP.BF16.F32.PACK_AB R138, R133, R132 ;  /* 0x00000084858a723e */ /* 0x000fe400000010ff */
[----:B------:R-:W-:Y:S02]  /*1fe50*/  F2FP.BF16.F32.PACK_AB R139, R135, R134 ;  /* 0x00000086878b723e */ /* 0x000fe400000010ff */
[----:B------:R-:W-:Y:S02]  /*1fe60*/  F2FP.BF16.F32.PACK_AB R129, R131, R130 ;  /* 0x000000828381723e */ /* 0x000fe400000010ff */
[----:B------:R-:W-:Y:S02]  /*1fe70*/  F2FP.BF16.F32.PACK_AB R116, R117, R116 ;  /* 0x000000747574723e */ /* 0x000fe400000010ff */
[----:B------:R-:W-:-:S02]  /*1fe80*/  SHF.R.U64 R178, R178, 0x3, RZ ;  /* 0x00000003b2b27819 */ /* 0x000fc400000012ff */
[----:B------:R-:W-:Y:S02]  /*1fe90*/  MOV R150, R150 ;  /* 0x0000009600967202 */ /* 0x000fe40000000f00 */
        /* <DEDUP_REMOVED lines=10> */
[----:B------:R-:W-:Y:S01]  /*1ff40*/  ISETP.NE.AND.EX P1, PT, RZ, UR5, PT, P1 ;  /* 0x00000005ff007c0c */ /* 0x000fe2000bf25310 */
[----:B------:R-:W-:Y:S01]  /*1ff50*/  STSM.16.M88.4 [R20], R144 ;  /* 0x0000009014007844 */ /* 0x000fe20000000200 */
[----:B------:R-:W-:-:S02]  /*1ff60*/  MOV R158, R158 ;  /* 0x0000009e009e7202 */ /* 0x000fc40000000f00 */
[----:B------:R-:W-:Y:S02]  /*1ff70*/  F2FP.BF16.F32.PACK_AB R110, R105, R104 ;  /* 0x00000068696e723e */ /* 0x000fe400000010ff */
[----:B------:R-:W-:Y:S02]  /*1ff80*/  F2FP.BF16.F32.PACK_AB R111, R107, R106 ;  /* 0x0000006a6b6f723e */ /* 0x000fe400000010ff */
[----:B------:R-:W-:Y:S02]  /*1ff90*/  F2FP.BF16.F32.PACK_AB R101, R103, R102 ;  /* 0x000000666765723e */ /* 0x000fe400000010ff */
[----:B------:R-:W-:Y:S01]  /*1ffa0*/  F2FP.BF16.F32.PACK_AB R92, R93, R92 ;  /* 0x0000005c5d5c723e */ /* 0x000fe200000010ff */
[----:B------:R0:W-:Y:S01]  /*1ffb0*/  STSM.16.M88.4 [R24], R136 ;  /* 0x0000008818007844 */ /* 0x0001e20000000200 */
[----:B------:R-:W-:Y:S01]  /*1ffc0*/  LOP3.LUT R176, R176, R177, RZ, 0x3c, !PT ;  /* 0x000000b1b0b07212 */ /* 0x000fe200078e3cff */
[----:B------:R-:W-:Y:S01]  /*1ffd0*/  IMAD.X R177, RZ, RZ, R21, P4 ;  /* 0x000000ffffb17224 */ /* 0x000fe200020e0615 */
        /* <DEDUP_REMOVED lines=8> */
[----:B------:R-:W-:Y:S01]  /*20060*/  MOV R162, R162 ;  /* 0x000000a200a27202 */ /* 0x000fe20000000f00 */
[----:B0-----:R-:W0:Y:S01]  /*20070*/  LDC.64 R24, c[0x0][0xc00] ;  /* 0x00030000ff187b82 */ /* 0x001e220000000a00 */
[----:B------:R-:W-:-:S02]  /*20080*/  F2FP.BF16.F32.PACK_AB R94, R89, R88 ;  /* 0x00000058595e723e */ /* 0x000fc400000010ff */
[----:B------:R-:W-:Y:S02]  /*20090*/  F2FP.BF16.F32.PACK_AB R95, R91, R90 ;  /* 0x0000005a5b5f723e */ /* 0x000fe400000010ff */
[----:B------:R-:W-:Y:S02]  /*200a0*/  F2FP.BF16.F32.PACK_AB R85, R87, R86 ;  /* 0x000000565755723e */ /* 0x000fe400000010ff */
[----:B------:R-:W-:Y:S01]  /*200b0*/  F2FP.BF16.F32.PACK_AB R76, R77, R76 ;  /* 0x0000004c4d4c723e */ /* 0x000fe200000010ff */
[----:B------:R1:W-:Y:S01]  /*200c0*/  STSM.16.M88.4 [R156], R116 ;  /* 0x000000749c007844 */ /* 0x0003e20000000200 */
[----:B------:R-:W-:Y:S01]  /*200d0*/  LOP3.LUT R180, R180, R181, RZ, 0x3c, !PT ;  /* 0x000000b5b4b47212 */ /* 0x000fe200078e3cff */
[----:B------:R-:W-:Y:S01]  /*200e0*/  IMAD.X R181, RZ, RZ, R21, P2 ;  /* 0x000000ffffb57224 */ /* 0x000fe200010e0615 */
[----:B------:R-:W-:Y:S02]  /*200f0*/  MOV R168, R168 ;  /* 0x000000a800a87202 */ /* 0x000fe40000000f00 */
[----:B------:R-:W-:-:S02]  /*20100*/  F2FP.BF16.F32.PACK_AB R86, R81, R80 ;  /* 0x000000505156723e */ /* 0x000fc400000010ff */
[----:B------:R-:W-:Y:S02]  /*20110*/  F2FP.BF16.F32.PACK_AB R87, R83, R82 ;  /* 0x000000525357723e */ /* 0x000fe400000010ff */
[----:B------:R-:W-:Y:S02]  /*20120*/  F2FP.BF16.F32.PACK_AB R77, R79, R78 ;  /* 0x0000004e4f4d723e */ /* 0x000fe400000010ff */
[----:B------:R-:W-:Y:S01]  /*20130*/  F2FP.BF16.F32.PACK_AB R68, R69, R68 ;  /* 0x000000444544723e */ /* 0x000fe200000010ff */
[----:B------:R1:W-:Y:S01]  /*20140*/  STSM.16.M88.4 [R158], R108 ;  /* 0x0000006c9e007844 */ /* 0x0003e20000000200 */
        /* <DEDUP_REMOVED lines=22> */
[----:B----4-:R-:W-:Y:S01]  /*202b0*/  F2FP.BF16.F32.PACK_AB R36, R37, R36 ;  /* 0x000000242524723e */ /* 0x010fe200000010ff */
[----:B------:R1:W-:Y:S01]  /*202c0*/  STSM.16.M88.4 [R170], R76 ;  /* 0x0000004caa007844 */ /* 0x0003e20000000200 */
        /* <DEDUP_REMOVED lines=15> */
[----:B------:R-:W-:Y:S01]  /*203c0*/  F2FP.BF16.F32.PACK_AB R9, R11, R10 ;  /* 0x0000000a0b09723e */ /* 0x000fe200000010ff */
[----:B------:R1:W-:Y:S01]  /*203d0*/  STSM.16.M88.4 [R176], R52 ;  /* 0x00000034b0007844 */ /* 0x0003e20000000200 */
[----:B------:R-:W-:-:S02]  /*203e0*/  MOV R204, R204 ;  /* 0x000000cc00cc7202 */ /* 0x000fc40000000f00 */
[----:B------:R-:W-:Y:S02]  /*203f0*/  F2FP.BF16.F32.PACK_AB R10, R5, R4 ;  /* 0x00000004050a723e */ /* 0x000fe400000010ff */
[----:B------:R-:W-:Y:S01]  /*20400*/  F2FP.BF16.F32.PACK_AB R11, R7, R6 ;  /* 0x00000006070b723e */ /* 0x000fe200000010ff */
[----:B------:R-:W2:Y:S01]  /*20410*/  @P1 LDC.64 R4, c[0x0][0xc08] ;  /* 0x00030200ff041b82 */ /* 0x000ea20000000a00 */
[----:B------:R1:W-:Y:S04]  /*20420*/  STSM.16.M88.4 [R178], R44 ;  /* 0x0000002cb2007844 */ /* 0x0003e80000000200 */
[----:B------:R1:W-:Y:S04]  /*20430*/  STSM.16.M88.4 [R180], R36 ;  /* 0x00000024b4007844 */ /* 0x0003e80000000200 */
[----:B------:R1:W-:Y:S04]  /*20440*/  STSM.16.M88.4 [R182], R28 ;  /* 0x0000001cb6007844 */ /* 0x0003e80000000200 */
[----:B------:R1:W-:Y:S01]  /*20450*/  STSM.16.M88.4 [R204], R8 ;  /* 0x00000008cc007844 */ /* 0x0003e20000000200 */
[----:B------:R-:W-:Y:S01]  /*20460*/  ULDC UR4, c[0x0][0xa88] ;  /* 0x0002a20000047ab9 */ /* 0x000fe20000000800 */
[----:B0-----:R-:W-:-:S02]  /*20470*/  IMAD.WIDE R6, R212, 0x4, R24 ;  /* 0x00000004d4067825 */ /* 0x001fc400078e0218 */
[----:B------:R-:W0:Y:S02]  /*20480*/  LDC R25, c[0x0][0xbe8] ;  /* 0x0002fa00ff197b82 */ /* 0x000e240000000800 */
[----:B------:R-:W-:-:S06]  /*20490*/  IMAD.MOV.U32 R20, RZ, RZ, RZ ;  /* 0x000000ffff147224 */ /* 0x000fcc00078e00ff */
[----:B------:R-:W-:Y:S01]  /*204a0*/  BAR.SYNC.DEFER_BLOCKING 0x1, 0x100 ;  /* 0x0044000000007b1d */ /* 0x000fe20000010000 */
[----:B------:R-:W-:Y:S02]  /*204b0*/  IMAD.U32 R24, RZ, RZ, UR4 ;  /* 0x00000004ff187e24 */ /* 0x000fe4000f8e00ff */
[----:B--2---:R-:W-:-:S03]  /*204c0*/  @P1 IMAD.WIDE R4, R212, 0x4, R4 ;  /* 0x00000004d4041825 */ /* 0x004fc600078e0204 */
[----:B------:R1:W5:Y:S04]  /*204d0*/  @P0 LDG.E R20, desc[UR42][R6.64] ;  /* 0x0000002a06140981 */ /* 0x000368000c1e1900 */
[----:B------:R1:W5:Y:S01]  /*204e0*/  @P1 LDG.E R24, desc[UR42][R4.64] ;  /* 0x0000002a04181981 */ /* 0x000362000c1e1900 */
[----:B------:R-:W-:Y:S05]  /*204f0*/  @P1 BRA `(.L_x_12071) ;  /* 0x0000000000101947 */ /* 0x000fea0003800000 */
[----:B------:R-:W-:Y:S05]  /*20500*/  @!P0 BRA `(.L_x_12071) ;  /* 0x00000000000c8947 */ /* 0x000fea0003800000 */
[----:B-1----:R-:W2:Y:S04]  /*20510*/  LDG.E R5, desc[UR42][R6.64] ;  /* 0x0000002a06057981 */ /* 0x002ea8000c1e1900 */
[----:B-----5:R-:W2:Y:S02]  /*20520*/  LDG.E R24, desc[UR42][R6.64+0x4] ;  /* 0x0000042a06187981 */ /* 0x020ea4000c1e1900 */
[----:B--2---:R-:W-:-:S07]  /*20530*/  IMAD.IADD R24, R24, 0x1, -R5 ;  /* 0x0000000118187824 */ /* 0x004fce00078e0a05 */
.L_x_12071:
[----:B0----5:R-:W-:Y:S01]  /*20540*/  IMAD R24, R24, R25, RZ ;  /* 0x0000001918187224 */ /* 0x021fe200078e02ff */
[----:B------:R-:W-:Y:S01]  /*20550*/  LOP3.LUT P1, RZ, R227, 0x3, RZ, 0xc0, !PT ;  /* 0x00000003e3ff7812 */ /* 0x000fe2000782c0ff */
[--C-:B-1----:R-:W-:Y:S01]  /*20560*/  IMAD.IADD R29, R220, 0x1, R210.reuse ;  /* 0x00000001dc1d7824 */ /* 0x102fe200078e02d2 */
[----:B------:R-:W-:Y:S01]  /*20570*/  ISETP.NE.AND P2, PT, R25, 0x1, PT ;  /* 0x000000011900780c */ /* 0x000fe20003f45270 */
[----:B------:R-:W-:Y:S01]  /*20580*/  IMAD.IADD R10, R229, 0x1, R210 ;  /* 0x00000001e50a7824 */ /* 0x000fe200078e02d2 */
[----:B------:R-:W-:Y:S01]  /*20590*/  SHF.R.S32.HI R0, RZ, 0x1f, R211 ;  /* 0x0000001fff007819 */ /* 0x000fe200000114d3 */
[----:B------:R-:W-:Y:S01]  /*205a0*/  ULDC.64 UR4, c[0x0][0xb90] ;  /* 0x0002e40000047ab9 */ /* 0x000fe20000000a00 */
[----:B------:R-:W-:-:S09]  /*205b0*/  ISETP.GE.OR P3, PT, R29, R24, P1 ;  /* 0x000000181d00720c */ /* 0x000fd20000f66670 */
[----:B------:R-:W0:Y:S04]  /*205c0*/  @P2 LDC R5, c[0x0][0xbec] ;  /* 0x0002fb00ff052b82 */ /* 0x000e280000000800 */
[----:B------:R-:W2:Y:S01]  /*205d0*/  @!P3 LDL R15, [R1+0x1e0] ;  /* 0x0001e000010fb983 */ /* 0x000ea20000100800 */
[----:B------:R-:W-:Y:S01]  /*205e0*/  SHF.R.S32.HI R21, RZ, 0x1f, R20 ;  /* 0x0000001fff157819 */ /* 0x000fe20000011414 */
[----:B------:R-:W-:Y:S01]  /*205f0*/  IMAD R6, R0, UR4, RZ ;  /* 0x0000000400067c24 */ /* 0x000fe2000f8e02ff */
[----:B------:R-:W-:Y:S01]  /*20600*/  SHF.R.S32.HI R26, RZ, 0x1f, R212 ;  /* 0x0000001fff1a7819 */ /* 0x000fe200000114d4 */
[----:B------:R-:W1:Y:S01]  /*20610*/  @P2 LDC R8, c[0x0][0xbf0] ;  /* 0x0002fc00ff082b82 */ /* 0x000e620000000800 */
[----:B------:R-:W-:Y:S01]  /*20620*/  IMAD.MOV.U32 R4, RZ, RZ, R10 ;  /* 0x000000ffff047224 */ /* 0x000fe200078e000a */
[----:B------:R-:W-:-:S02]  /*20630*/  SEL R80, R212, RZ, !P0 ;  /* 0x000000ffd4507207 */ /* 0x000fc40004000000 */
[----:B------:R-:W-:-:S04]  /*20640*/  SEL R26, R26, RZ, !P0 ;  /* 0x000000ff1a1a7207 */ /* 0x000fc80004000000 */
[----:B------:R-:W3:Y:S01]  /*20650*/  @P2 LDC R81, c[0x0][0xbec] ;  /* 0x0002fb00ff512b82 */ /* 0x000ee20000000800 */
[----:B0-----:R-:W-:-:S07]  /*20660*/  @P2 IMAD.HI.U32 R5, R10, R5, RZ ;  /* 0x000000050a052227 */ /* 0x001fce00078e00ff */
[----:B------:R-:W0:Y:S01]  /*20670*/  @P2 LDC R83, c[0x0][0xbf0] ;  /* 0x0002fc00ff532b82 */ /* 0x000e220000000800 */
[----:B-1----:R-:W-:Y:S01]  /*20680*/  @P2 SHF.R.U32.HI R4, RZ, R8, R5 ;  /* 0x00000008ff042219 */ /* 0x002fe20000011605 */
[C---:B------:R-:W-:Y:S02]  /*20690*/  IMAD R5, R211.reuse, UR5, R6 ;  /* 0x00000005d3057c24 */ /* 0x040fe4000f8e0206 */
[----:B------:R-:W-:Y:S01]  /*206a0*/  IMAD.WIDE.U32 R6, R211, UR4, R20 ;  /* 0x00000004d3067c25 */ /* 0x000fe2000f8e0014 */
[----:B------:R-:W-:Y:S01]  /*206b0*/  ULDC.64 UR4, c[0x0][0xb98] ;  /* 0x0002e60000047ab9 */ /* 0x000fe20000000a00 */
[--C-:B------:R-:W-:Y:S02]  /*206c0*/  SHF.R.S32.HI R11, RZ, 0x1f, R4.reuse ;  /* 0x0000001fff0b7819 */ /* 0x100fe40000011404 */
[----:B------:R-:W-:Y:S02]  /*206d0*/  IMAD.MOV R9, RZ, RZ, -R4 ;  /* 0x000000ffff097224 */ /* 0x000fe400078e0a04 */
[----:B------:R-:W-:-:S02]  /*206e0*/  IMAD.IADD R7, R7, 0x1, R5 ;  /* 0x0000000107077824 */ /* 0x000fc400078e0205 */
[----:B------:R-:W-:Y:S02]  /*206f0*/  IMAD R9, R25, R9, R10 ;  /* 0x0000000919097224 */ /* 0x000fe400078e020a */
[----:B------:R-:W-:Y:S02]  /*20700*/  IMAD R5, R26, UR4, RZ ;  /* 0x000000041a057c24 */ /* 0x000fe4000f8e02ff */
[----:B------:R-:W-:-:S04]  /*20710*/  IMAD.WIDE.U32 R6, R80, UR4, R6 ;  /* 0x0000000450067c25 */ /* 0x000fc8000f8e0006 */
[----:B------:R-:W-:Y:S01]  /*20720*/  IMAD R8, R80, UR5, R5 ;  /* 0x0000000550087c24 */ /* 0x000fe2000f8e0205 */
[----:B------:R-:W-:Y:S01]  /*20730*/  SHF.R.S32.HI R5, RZ, 0x1f, R9 ;  /* 0x0000001fff057819 */ /* 0x000fe20000011409 */
[----:B------:R-:W-:Y:S01]  /*20740*/  ULDC.64 UR4, c[0x0][0xb88] ;  /* 0x0002e20000047ab9 */ /* 0x000fe20000000a00 */
[----:B------:R-:W-:-:S03]  /*20750*/  IADD3 R4, P0, R4, R6, RZ ;  /* 0x0000000604047210 */ /* 0x000fc60007f1e0ff */
[----:B------:R-:W-:Y:S01]  /*20760*/  IMAD R6, R5, UR4, RZ ;  /* 0x0000000405067c24 */ /* 0x000fe2000f8e02ff */
[----:B------:R-:W-:-:S03]  /*20770*/  IADD3.X R5, R11, R7, R8, P0, !PT ;  /* 0x000000070b057210 */ /* 0x000fc600007fe408 */
[C---:B------:R-:W-:Y:S02]  /*20780*/  IMAD R7, R9.reuse, UR5, R6 ;  /* 0x0000000509077c24 */ /* 0x040fe4000f8e0206 */
[----:B------:R-:W-:Y:S01]  /*20790*/  IMAD.WIDE.U32 R4, R9, UR4, R4 ;  /* 0x0000000409047c25 */ /* 0x000fe2000f8e0004 */
[----:B------:R-:W-:-:S03]  /*207a0*/  ULDC.64 UR4, c[0x0][0xb50] ;  /* 0x0002d40000047ab9 */ /* 0x000fc60000000a00 */
[----:B------:R-:W-:Y:S01]  /*207b0*/  IMAD.IADD R5, R5, 0x1, R7 ;  /* 0x0000000105057824 */ /* 0x000fe200078e0207 */
[----:B------:R-:W-:-:S04]  /*207c0*/  LEA R10, P0, R4, UR4, 0x2 ;  /* 0x00000004040a7c11 */ /* 0x000fc8000f8010ff */
[----:B------:R-:W-:Y:S01]  /*207d0*/  LEA.HI.X R14, R4, UR5, R5, 0x2, P0 ;  /* 0x00000005040e7c11 */ /* 0x000fe200080f1405 */
[----:B------:R-:W-:Y:S01]  /*207e0*/  SHFL.IDX PT, R12, R10, RZ, 0x1c1f ;  /* 0x001c1fff0a0c7589 */ /* 0x000fe200000e0000 */
[----:B------:R-:W-:Y:S01]  /*207f0*/  VIADD R5, R29, 0x8 ;  /* 0x000000081d057836 */ /* 0x000fe20000000000 */
[----:B------:R-:W-:Y:S02]  /*20800*/  ULDC.64 UR4, c[0x0][0xaa0] ;  /* 0x0002a80000047ab9 */ /* 0x000fe40000000a00 */
[----:B------:R-:W2:Y:S02]  /*20810*/  SHFL.IDX PT, R13, R14, RZ, 0x1c1f ;  /* 0x001c1fff0e0d7589 */ /* 0x000ea400000e0000 */
[----:B------:R-:W-:Y:S02]  /*20820*/  ISETP.GE.OR P0, PT, R5, R24, P1 ;  /* 0x000000180500720c */ /* 0x000fe40000f06670 */
[----:B--2---:R1:W-:Y:S11]  /*20830*/  @!P3 ST.E desc[UR42][R12.64], R15 ;  /* 0x0000000f0c00b985 */ /* 0x0043f6000c10192a */
[----:B------:R-:W2:Y:S01]  /*20840*/  @!P0 LDL R63, [R1+0x1e4] ;  /* 0x0001e400013f8983 */ /* 0x000ea20000100800 */
[----:B------:R-:W-:-:S03]  /*20850*/  IMAD R5, R218, 0x40, R195 ;  /* 0x00000040da057824 */ /* 0x000fc600078e02c3 */
[----:B------:R-:W-:Y:S01]  /*20860*/  SHFL.IDX PT, R58, R10, 0x1, 0x1c1f ;  /* 0x003c1f000a3a7f89 */ /* 0x000fe200000e0000 */
[----:B------:R-:W-:-:S03]  /*20870*/  IMAD.WIDE R2, R5, 0x2, R2 ;  /* 0x0000000205027825 */ /* 0x000fc600078e0202 */
[----:B------:R-:W2:Y:S01]  /*20880*/  SHFL.IDX PT, R59, R14, 0x1, 0x1c1f ;  /* 0x003c1f000e3b7f89 */ /* 0x000ea200000e0000 */
[C---:B------:R-:W-:Y:S02]  /*20890*/  IADD3 R5, P4, R2.reuse, 0x3000, RZ ;  /* 0x0000300002057810 */ /* 0x040fe40007f9e0ff */
[C---:B------:R-:W-:Y:S02]  /*208a0*/  IADD3 R11, P1, R2.reuse, 0x1000, RZ ;  /* 0x00001000020b7810 */ /* 0x040fe40007f3e0ff */
[----:B------:R-:W-:Y:S01]  /*208b0*/  LOP3.LUT R4, R5, 0x380, RZ, 0xc0, !PT ;  /* 0x0000038005047812 */ /* 0x000fe200078ec0ff */
[--C-:B------:R-:W-:Y:S01]  /*208c0*/  IMAD.X R29, RZ, RZ, R3.reuse, P4 ;  /* 0x000000ffff1d7224 */ /* 0x100fe200020e0603 */
[----:B------:R-:W-:Y:S01]  /*208d0*/  IADD3 R7, P3, R2, 0x2000, RZ ;  /* 0x0000200002077810 */ /* 0x000fe20007f7e0ff */
[--C-:B------:R-:W-:Y:S01]  /*208e0*/  IMAD.X R9, RZ, RZ, R3.reuse, P1 ;  /* 0x000000ffff097224 */ /* 0x100fe200008e0603 */
[----:B------:R-:W-:Y:S02]  /*208f0*/  SHF.R.U64 R4, R4, 0x3, RZ ;  /* 0x0000000304047819 */ /* 0x000fe400000012ff */
[----:B-1----:R-:W-:Y:S01]  /*20900*/  IADD3 R15, P1, R2, 0x4000, RZ ;  /* 0x00004000020f7810 */ /* 0x002fe20007f3e0ff */
[----:B------:R-:W-:Y:S01]  /*20910*/  IMAD.X R13, RZ, RZ, R3, P3 ;  /* 0x000000ffff0d7224 */ /* 0x000fe200018e0603 */
[----:B------:R-:W-:-:S02]  /*20920*/  LOP3.LUT R28, R4, R5, RZ, 0x3c, !PT ;  /* 0x00000005041c7212 */ /* 0x000fc400078e3cff */
[----:B------:R-:W-:Y:S01]  /*20930*/  LOP3.LUT R4, R15, 0x380, RZ, 0xc0, !PT ;  /* 0x000003800f047812 */ /* 0x000fe200078ec0ff */
[--C-:B------:R-:W-:Y:S01]  /*20940*/  IMAD.X R33, RZ, RZ, R3.reuse, P1 ;  /* 0x000000ffff217224 */ /* 0x100fe200008e0603 */
[----:B------:R-:W-:Y:S02]  /*20950*/  IADD3 R41, P4, R2, 0x6000, RZ ;  /* 0x0000600002297810 */ /* 0x000fe40007f9e0ff */
[----:B------:R-:W-:Y:S02]  /*20960*/  SHF.R.U64 R4, R4, 0x3, RZ ;  /* 0x0000000304047819 */ /* 0x000fe400000012ff */
[----:B------:R-:W-:Y:S02]  /*20970*/  IADD3 R5, P3, R2, 0x5000, RZ ;  /* 0x0000500002057810 */ /* 0x000fe40007f7e0ff */
[----:B------:R-:W-:Y:S02]  /*20980*/  LOP3.LUT R6, R7, 0x380, RZ, 0xc0, !PT ;  /* 0x0000038007067812 */ /* 0x000fe400078ec0ff */
[----:B------:R-:W-:Y:S01]  /*20990*/  LOP3.LUT R32, R4, R15, RZ, 0x3c, !PT ;  /* 0x0000000f04207212 */ /* 0x000fe200078e3cff */
[----:B------:R-:W-:Y:S01]  /*209a0*/  IMAD.X R37, RZ, RZ, R3, P3 ;  /* 0x000000ffff257224 */ /* 0x000fe200018e0603 */
[----:B------:R-:W-:-:S02]  /*209b0*/  LOP3.LUT R40, R41, 0x380, RZ, 0xc0, !PT ;  /* 0x0000038029287812 */ /* 0x000fc400078ec0ff */
[----:B------:R-:W-:Y:S02]  /*209c0*/  LOP3.LUT R4, R5, 0x380, RZ, 0xc0, !PT ;  /* 0x0000038005047812 */ /* 0x000fe400078ec0ff */
[----:B------:R-:W-:Y:S02]  /*209d0*/  SHF.R.U64 R6, R6, 0x3, RZ ;  /* 0x0000000306067819 */ /* 0x000fe400000012ff */
[----:B------:R-:W-:Y:S02]  /*209e0*/  IADD3 R45, P1, R2, 0x7000, RZ ;  /* 0x00007000022d7810 */ /* 0x000fe40007f3e0ff */
[----:B------:R-:W-:Y:S02]  /*209f0*/  SHF.R.U64 R40, R40, 0x3, RZ ;  /* 0x0000000328287819 */ /* 0x000fe400000012ff */
[----:B------:R-:W-:Y:S02]  /*20a00*/  SHF.R.U64 R4, R4, 0x3, RZ ;  /* 0x0000000304047819 */ /* 0x000fe400000012ff */
[----:B------:R-:W-:-:S02]  /*20a10*/  LOP3.LUT R12, R6, R7, RZ, 0x3c, !PT ;  /* 0x00000007060c7212 */ /* 0x000fc400078e3cff */
[----:B------:R-:W-:Y:S02]  /*20a20*/  LOP3.LUT R44, R45, 0x380, RZ, 0xc0, !PT ;  /* 0x000003802d2c7812 */ /* 0x000fe400078ec0ff */
[----:B------:R-:W-:Y:S02]  /*20a30*/  IADD3 R7, P3, R2, 0x8000, RZ ;  /* 0x0000800002077810 */ /* 0x000fe40007f7e0ff */
[----:B------:R-:W-:Y:S01]  /*20a40*/  LOP3.LUT R40, R40, R41, RZ, 0x3c, !PT ;  /* 0x0000002928287212 */ /* 0x000fe200078e3cff */
[--C-:B------:R-:W-:Y:S01]  /*20a50*/  IMAD.X R41, RZ, RZ, R3.reuse, P4 ;  /* 0x000000ffff297224 */ /* 0x100fe200020e0603 */
[----:B------:R-:W-:Y:S01]  /*20a60*/  LOP3.LUT R36, R4, R5, RZ, 0x3c, !PT ;  /* 0x0000000504247212 */ /* 0x000fe200078e3cff */
[----:B------:R-:W-:Y:S01]  /*20a70*/  IMAD.X R49, RZ, RZ, R3, P3 ;  /* 0x000000ffff317224 */ /* 0x000fe200018e0603 */
[----:B------:R-:W-:Y:S02]  /*20a80*/  IADD3 R5, P4, R2, 0x9000, RZ ;  /* 0x0000900002057810 */ /* 0x000fe40007f9e0ff */
[----:B------:R-:W-:-:S02]  /*20a90*/  SHF.R.U64 R44, R44, 0x3, RZ ;  /* 0x000000032c2c7819 */ /* 0x000fc400000012ff */
[----:B------:R-:W-:Y:S01]  /*20aa0*/  LOP3.LUT R4, R7, 0x380, RZ, 0xc0, !PT ;  /* 0x0000038007047812 */ /* 0x000fe200078ec0ff */
[--C-:B------:R-:W-:Y:S01]  /*20ab0*/  IMAD.X R53, RZ, RZ, R3.reuse, P4 ;  /* 0x000000ffff357224 */ /* 0x100fe200020e0603 */
[----:B------:R-:W-:Y:S01]  /*20ac0*/  LOP3.LUT R44, R44, R45, RZ, 0x3c, !PT ;  /* 0x0000002d2c2c7212 */ /* 0x000fe200078e3cff */
[----:B------:R-:W-:Y:S01]  /*20ad0*/  IMAD.X R45, RZ, RZ, R3, P1 ;  /* 0x000000ffff2d7224 */ /* 0x000fe200008e0603 */
[----:B------:R-:W-:Y:S02]  /*20ae0*/  SHF.R.U64 R4, R4, 0x3, RZ ;  /* 0x0000000304047819 */ /* 0x000fe400000012ff */
[C---:B------:R-:W-:Y:S02]  /*20af0*/  IADD3 R65, P4, R2.reuse, 0xc000, RZ ;  /* 0x0000c00002417810 */ /* 0x040fe40007f9e0ff */
[C---:B------:R-:W-:Y:S02]  /*20b00*/  IADD3 R57, P1, R2.reuse, 0xa000, RZ ;  /* 0x0000a00002397810 */ /* 0x040fe40007f3e0ff */
[----:B------:R-:W-:-:S02]  /*20b10*/  IADD3 R61, P3, R2, 0xb000, RZ ;  /* 0x0000b000023d7810 */ /* 0x000fc40007f7e0ff */
        /* <DEDUP_REMOVED lines=9> */
[----:B------:R-:W-:Y:S01]  /*20bb0*/  LOP3.LUT R64, R64, R65, RZ, 0x3c, !PT ;  /* 0x0000004140407212 */ /* 0x000fe200078e3cff */
[--C-:B------:R-:W-:Y:S01]  /*20bc0*/  IMAD.X R65, RZ, RZ, R3.reuse, P4 ;  /* 0x000000ffff417224 */ /* 0x100fe200020e0603 */
[----:B------:R-:W-:Y:S02]  /*20bd0*/  LOP3.LUT R52, R4, R5, RZ, 0x3c, !PT ;  /* 0x0000000504347212 */ /* 0x000fe400078e3cff */
[----:B------:R-:W-:Y:S01]  /*20be0*/  LOP3.LUT R56, R56, R57, RZ, 0x3c, !PT ;  /* 0x0000003938387212 */ /* 0x000fe200078e3cff */
[--C-:B------:R-:W-:Y:S01]  /*20bf0*/  IMAD.X R57, RZ, RZ, R3.reuse, P1 ;  /* 0x000000ffff397224 */ /* 0x100fe200008e0603 */
[----:B------:R-:W-:Y:S01]  /*20c00*/  LOP3.LUT R60, R60, R61, RZ, 0x3c, !PT ;  /* 0x0000003d3c3c7212 */ /* 0x000fe200078e3cff */
[----:B------:R-:W-:Y:S01]  /*20c10*/  IMAD.X R61, RZ, RZ, R3, P3 ;  /* 0x000000ffff3d7224 */ /* 0x000fe200018e0603 */
[----:B------:R-:W-:-:S02]  /*20c20*/  IADD3 R5, P4, R2, 0xf000, RZ ;  /* 0x0000f00002057810 */ /* 0x000fc40007f9e0ff */
[C---:B------:R-:W-:Y:S02]  /*20c30*/  IADD3 R69, P1, R2.reuse, 0xd000, RZ ;  /* 0x0000d00002457810 */ /* 0x040fe40007f3e0ff */
[C---:B------:R-:W-:Y:S01]  /*20c40*/  IADD3 R73, P3, R2.reuse, 0xe000, RZ ;  /* 0x0000e00002497810 */ /* 0x040fe20007f7e0ff */
[----:B------:R-:W-:Y:S01]  /*20c50*/  IMAD.X R77, RZ, RZ, R3, P4 ;  /* 0x000000ffff4d7224 */ /* 0x000fe200020e0603 */
        /* <DEDUP_REMOVED lines=12> */
[----:B------:R-:W-:Y:S01]  /*20d20*/  IMAD.X R73, RZ, RZ, R3, P3 ;  /* 0x000000ffff497224 */ /* 0x000fe200018e0603 */
[----:B------:R-:W-:-:S02]  /*20d30*/  LOP3.LUT R76, R4, R5, RZ, 0x3c, !PT ;  /* 0x00000005044c7212 */ /* 0x000fc400078e3cff */
[----:B------:R-:W-:-:S04]  /*20d40*/  LOP3.LUT R8, R11, 0x380, RZ, 0xc0, !PT ;  /* 0x000003800b087812 */ /* 0x000fc800078ec0ff */
[----:B------:R-:W-:-:S04]  /*20d50*/  SHF.R.U64 R8, R8, 0x3, RZ ;  /* 0x0000000308087819 */ /* 0x000fc800000012ff */
[----:B------:R-:W-:Y:S01]  /*20d60*/  LOP3.LUT R8, R8, R11, RZ, 0x3c, !PT ;  /* 0x0000000b08087212 */ /* 0x000fe200078e3cff */
[----:B------:R-:W-:Y:S01]  /*20d70*/  IMAD.IADD R85, R218, 0x1, R210 ;  /* 0x00000001da557824 */ /* 0x000fe200078e02d2 */
[----:B------:R-:W-:Y:S01]  /*20d80*/  BSSY B1, `(.L_x_12072) ;  /* 0x0000058000017945 */ /* 0x000fe20003800000 */
[----:B--2---:R1:W-:Y:S04]  /*20d90*/  @!P0 ST.E desc[UR42][R58.64], R63 ;  /* 0x0000003f3a008985 */ /* 0x0043e8000c10192a */
[----:B------:R2:W5:Y:S04]  /*20da0*/  LD.E.128 R4, desc[UR42][R2.64] ;  /* 0x0000002a02047980 */ /* 0x000568000c101d00 */
[----:B------:R-:W5:Y:S04]  /*20db0*/  LD.E.128 R8, desc[UR42][R8.64] ;  /* 0x0000002a08087980 */ /* 0x000f68000c101d00 */
[----:B------:R-:W5:Y:S01]  /*20dc0*/  LD.E.128 R12, desc[UR42][R12.64] ;  /* 0x0000002a0c0c7980 */ /* 0x000f62000c101d00 */
[----:B--2---:R-:W-:-:S03]  /*20dd0*/  IMAD R3, R21, UR4, RZ ;  /* 0x0000000415037c24 */ /* 0x004fc6000f8e02ff */
[----:B------:R-:W5:Y:S01]  /*20de0*/  LD.E.128 R28, desc[UR42][R28.64] ;  /* 0x0000002a1c1c7980 */ /* 0x000f62000c101d00 */
[C---:B------:R-:W-:Y:S02]  /*20df0*/  IMAD R21, R20.reuse, UR5, R3 ;  /* 0x0000000514157c24 */ /* 0x040fe4000f8e0203 */
[----:B------:R-:W-:Y:S01]  /*20e00*/  IMAD.WIDE.U32 R2, R20, UR4, RZ ;  /* 0x0000000414027c25 */ /* 0x000fe2000f8e00ff */
[----:B------:R-:W-:Y:S01]  /*20e10*/  ULDC.64 UR4, c[0x0][0xae8] ;  /* 0x0002ba0000047ab9 */ /* 0x000fe20000000a00 */
[----:B------:R-:W5:Y:S02]  /*20e20*/  LD.E.128 R32, desc[UR42][R32.64] ;  /* 0x0000002a20207980 */ /* 0x000f64000c101d00 */
[----:B------:R-:W-:Y:S02]  /*20e30*/  IMAD.IADD R3, R3, 0x1, R21 ;  /* 0x0000000103037824 */ /* 0x000fe400078e0215 */
        /* <DEDUP_REMOVED lines=9> */
[----:B---3--:R-:W-:Y:S02]  /*20ed0*/  @P2 IMAD.HI.U32 R0, R20, R81, RZ ;  /* 0x0000005114002227 */ /* 0x008fe400078e00ff */
[----:B------:R-:W5:Y:S02]  /*20ee0*/  LD.E.128 R48, desc[UR42][R48.64] ;  /* 0x0000002a30307980 */ /* 0x000f64000c101d00 */
[----:B------:R-:W-:-:S02]  /*20ef0*/  IMAD.IADD R3, R3, 0x1, R21 ;  /* 0x0000000103037824 */ /* 0x000fc400078e0215 */
[----:B------:R-:W-:Y:S01]  /*20f00*/  IMAD.MOV.U32 R21, RZ, RZ, R20 ;  /* 0x000000ffff157224 */ /* 0x000fe200078e0014 */
[----:B0-----:R-:W-:Y:S01]  /*20f10*/  @P2 SHF.R.U32.HI R21, RZ, R83, R0 ;  /* 0x00000053ff152219 */ /* 0x001fe20000011600 */
[----:B------:R-:W-:Y:S01]  /*20f20*/  IMAD R81, R26, UR4, RZ ;  /* 0x000000041a517c24 */ /* 0x000fe2000f8e02ff */
[----:B------:R-:W5:Y:S02]  /*20f30*/  LD.E.128 R52, desc[UR42][R52.64] ;  /* 0x0000002a34347980 */ /* 0x000f64000c101d00 */
[----:B------:R-:W-:Y:S01]  /*20f40*/  SHF.R.S32.HI R0, RZ, 0x1f, R21 ;  /* 0x0000001fff007819 */ /* 0x000fe20000011415 */
[C---:B------:R-:W-:Y:S01]  /*20f50*/  IMAD R83, R80.reuse, UR5, R81 ;  /* 0x0000000550537c24 */ /* 0x040fe2000f8e0251 */
[----:B-1----:R-:W5:Y:S01]  /*20f60*/  LD.E.128 R56, desc[UR42][R56.64] ;  /* 0x0000002a38387980 */ /* 0x002f62000c101d00 */
[----:B------:R-:W-:Y:S01]  /*20f70*/  IMAD.WIDE.U32 R80, R80, UR4, R2 ;  /* 0x0000000450507c25 */ /* 0x000fe2000f8e0002 */
[----:B------:R-:W-:Y:S02]  /*20f80*/  ULDC.64 UR4, c[0x0][0xae0] ;  /* 0x0002b80000047ab9 */ /* 0x000fe40000000a00 */
[----:B------:R-:W5:Y:S01]  /*20f90*/  LD.E.128 R60, desc[UR42][R60.64] ;  /* 0x0000002a3c3c7980 */ /* 0x000f62000c101d00 */
[----:B------:R-:W-:-:S02]  /*20fa0*/  IMAD.MOV R2, RZ, RZ, -R21 ;  /* 0x000000ffff027224 */ /* 0x000fc400078e0a15 */
[----:B------:R-:W-:Y:S01]  /*20fb0*/  IMAD R0, R0, UR4, RZ ;  /* 0x0000000400007c24 */ /* 0x000fe2000f8e02ff */
[----:B------:R-:W5:Y:S01]  /*20fc0*/  LD.E.128 R64, desc[UR42][R64.64] ;  /* 0x0000002a40407980 */ /* 0x000f62000c101d00 */
[----:B------:R-:W-:Y:S02]  /*20fd0*/  IMAD R25, R25, R2, R20 ;  /* 0x0000000219197224 */ /* 0x000fe400078e0214 */
[----:B------:R-:W-:Y:S01]  /*20fe0*/  IMAD.IADD R81, R81, 0x1, R83 ;  /* 0x0000000151517824 */ /* 0x000fe200078e0253 */
[----:B------:R-:W5:Y:S01]  /*20ff0*/  LD.E.128 R68, desc[UR42][R68.64] ;  /* 0x0000002a44447980 */ /* 0x000f62000c101d00 */
[----:B------:R-:W-:-:S03]  /*21000*/  IMAD R83, R21, UR5, R0 ;  /* 0x0000000515537c24 */ /* 0x000fc6000f8e0200 */
[----:B------:R-:W5:Y:S01]  /*21010*/  LD.E.128 R72, desc[UR42][R72.64] ;  /* 0x0000002a48487980 */ /* 0x000f62000c101d00 */
[----:B------:R-:W-:-:S03]  /*21020*/  SHF.R.S32.HI R0, RZ, 0x1f, R25 ;  /* 0x0000001fff007819 */ /* 0x000fc60000011419 */
[----:B------:R-:W5:Y:S01]  /*21030*/  LD.E.128 R76, desc[UR42][R76.64] ;  /* 0x0000002a4c4c7980 */ /* 0x000f62000c101d00 */
[----:B------:R-:W-:Y:S01]  /*21040*/  IMAD.WIDE.U32 R2, R21, UR4, R80 ;  /* 0x0000000415027c25 */ /* 0x000fe2000f8e0050 */
[----:B------:R-:W-:Y:S01]  /*21050*/  ULDC.64 UR4, c[0x0][0xad8] ;  /* 0x0002b60000047ab9 */ /* 0x000fe20000000a00 */
[----:B------:R-:W-:Y:S01]  /*21060*/  ISETP.GE.AND P2, PT, R85, R24, PT ;  /* 0x000000185500720c */ /* 0x000fe20003f46270 */
        /* <DEDUP_REMOVED lines=8> */
[----:B------:R-:W-:-:S04]  /*210f0*/  IMAD.WIDE.U32 R2, R25, UR4, R2 ;  /* 0x0000000419027c25 */ /* 0x000fc8000f8e0002 */
[----:B------:R-:W-:Y:S01]  /*21100*/  IMAD R81, R25, UR5, R0 ;  /* 0x0000000519517c24 */ /* 0x000fe2000f8e0200 */
[----:B------:R-:W-:Y:S01]  /*21110*/  ULDC.64 UR4, c[0x0][0xa80] ;  /* 0x0002a00000047ab9 */ /* 0x000fe20000000a00 */
[----:B------:R-:W-:Y:S01]  /*21120*/  VIADD R0, R148, 0x22820 ;  /* 0x0002282094007836 */ /* 0x000fe20000000000 */
[C---:B------:R-:W-:Y:S01]  /*21130*/  LEA R25, P3, R2.reuse, UR4, 0x1 ;  /* 0x0000000402197c11 */ /* 0x040fe2000f8608ff */
[----:B------:R-:W-:Y:S02]  /*21140*/  IMAD.IADD R3, R3, 0x1, R81 ;  /* 0x0000000103037824 */ /* 0x000fe400078e0251 */
[----:B------:R-:W-:Y:S01]  /*21150*/  VIADD R21, R85, 0x20 ;  /* 0x0000002055157836 */ /* 0x000fe20000000000 */
[----:B------:R-:W-:Y:S01]  /*21160*/  PRMT R0, RZ, 0x654, R0 ;  /* 0x00000654ff007816 */ /* 0x000fe20000000000 */
[----:B0-----:R0:W1:Y:S01]  /*21170*/  SHFL.IDX PT, R82, R25, RZ, 0x181f ;  /* 0x00181fff19527589 */ /* 0x00106200000e0000 */
[----:B------:R-:W-:Y:S02]  /*21180*/  LEA.HI.X R26, R2, UR5, R3, 0x1, P3 ;  /* 0x00000005021a7c11 */ /* 0x000fe400098f0c03 */
[-C--:B------:R-:W-:Y:S01]  /*21190*/  ISETP.GE.AND P0, PT, R21, R24.reuse, PT ;  /* 0x000000181500720c */ /* 0x080fe20003f06270 */
[----:B------:R-:W-:Y:S01]  /*211a0*/  VIADD R21, R85, 0x40 ;  /* 0x0000004055157836 */ /* 0x000fe20000000000 */
[----:B------:R2:W-:Y:S04]  /*211b0*/  SYNCS.ARRIVE.TRANS64.RED.A1T0 RZ, [R0+URZ], RZ ;  /* 0x000000ff00ff79a7 */ /* 0x0005e8000810043f */
[----:B------:R-:W-:Y:S01]  /*211c0*/  ISETP.GE.AND P1, PT, R21, R24, PT ;  /* 0x000000181500720c */ /* 0x000fe20003f26270 */
[----:B--2---:R0:W2:Y:S01]  /*211d0*/  SHFL.IDX PT, R0, R26, RZ, 0x181f ;  /* 0x00181fff1a007589 */ /* 0x0040a200000e0000 */
[----:B------:R-:W-:Y:S11]  /*211e0*/  @P2 BRA `(.L_x_12073) ;  /* 0x0000000000442947 */ /* 0x000ff60003800000 */
[----:B------:R-:W-:Y:S02]  /*211f0*/  ULDC UR4, c[0x0][0xac8] ;  /* 0x0002b20000047ab9 */ /* 0x000fe40000000800 */
[----:B------:R-:W-:Y:S02]  /*21200*/  ISETP.GE.AND P2, PT, R195, UR4, PT ;  /* 0x00000004c3007c0c */ /* 0x000fe4000bf46270 */
[----:B------:R-:W-:-:S11]  /*21210*/  ISETP.GE.AND P3, PT, R197, UR4, PT ;  /* 0x00000004c5007c0c */ /* 0x000fd6000bf66270 */
[----:B-1----:R-:W-:-:S04]  /*21220*/  @!P2 LEA R2, P4, R195, R82, 0x1 ;  /* 0x00000052c302a211 */ /* 0x002fc800078808ff */
[----:B--2---:R-:W-:Y:S02]  /*21230*/  @!P2 LEA.HI.X R3, R195, R0, R217, 0x1, P4 ;  /* 0x00000000c303a211 */ /* 0x004fe400020f0cd9 */
[----:B------:R-:W-:-:S03]  /*21240*/  @!P3 LEA R20, P4, R197, R82, 0x1 ;  /* 0x00000052c514b211 */ /* 0x000fc600078808ff */
[----:B-----5:R3:W-:Y:S01]  /*21250*/  @!P2 ST.E.128 desc[UR42][R2.64], R4 ;  /* 0x000000040200a985 */ /* 0x0207e2000c101d2a */
[----:B------:R-:W-:Y:S02]  /*21260*/  @!P3 LEA.HI.X R21, R197, R0, R216, 0x1, P4 ;  /* 0x00000000c515b211 */ /* 0x000fe400020f0cd8 */
[----:B------:R-:W-:-:S03]  /*21270*/  ISETP.GE.AND P4, PT, R196, UR4, PT ;  /* 0x00000004c4007c0c */ /* 0x000fc6000bf86270 */
[----:B------:R3:W-:Y:S10]  /*21280*/  @!P3 ST.E.128 desc[UR42][R20.64], R32 ;  /* 0x000000201400b985 */ /* 0x0007f4000c101d2a */
[----:B------:R-:W-:-:S04]  /*21290*/  @!P4 LEA R80, P5, R196, R82, 0x1 ;  /* 0x00000052c450c211 */ /* 0x000fc800078a08ff */
[----:B------:R-:W-:Y:S02]  /*212a0*/  @!P4 LEA.HI.X R81, R196, R0, R215, 0x1, P5 ;  /* 0x00000000c451c211 */ /* 0x000fe400028f0cd7 */
[----:B------:R-:W-:-:S03]  /*212b0*/  ISETP.GE.AND P5, PT, R198, UR4, PT ;  /* 0x00000004c6007c0c */ /* 0x000fc6000bfa6270 */
[----:B------:R3:W-:Y:S10]  /*212c0*/  @!P4 ST.E.128 desc[UR42][R80.64], R48 ;  /* 0x000000305000c985 */ /* 0x0007f4000c101d2a */
[----:B------:R-:W-:-:S04]  /*212d0*/  @!P5 LEA R82, P6, R198, R82, 0x1 ;  /* 0x00000052c652d211 */ /* 0x000fc800078c08ff */
[----:B------:R-:W-:-:S05]  /*212e0*/  @!P5 LEA.HI.X R83, R198, R0, R214, 0x1, P6 ;  /* 0x00000000c653d211 */ /* 0x000fca00030f0cd6 */
[----:B------:R3:W-:Y:S04]  /*212f0*/  @!P5 ST.E.128 desc[UR42][R82.64], R64 ;  /* 0x000000405200d985 */ /* 0x0007e8000c101d2a */
.L_x_12073:
[----:B------:R-:W-:Y:S05]  /*21300*/  BSYNC B1 ;  /* 0x0000000000017941 */ /* 0x000fea0003800000 */
.L_x_12072:
[----:B--2---:R2:W4:Y:S01]  /*21310*/  SHFL.IDX PT, R0, R26, 0x1, 0x181f ;  /* 0x00381f001a007f89 */ /* 0x00452200000e0000 */
[----:B------:R-:W-:Y:S03]  /*21320*/  BSSY B1, `(.L_x_12074) ;  /* 0x0000014000017945 */ /* 0x000fe60003800000 */
[----:B---3--:R2:W3:Y:S01]  /*21330*/  SHFL.IDX PT, R20, R25, 0x1, 0x181f ;  /* 0x00381f0019147f89 */ /* 0x0084e200000e0000 */
[----:B------:R-:W-:Y:S05]  /*21340*/  @P0 BRA `(.L_x_12075) ;  /* 0x0000000000440947 */ /* 0x000fea0003800000 */
[----:B------:R-:W-:Y:S02]  /*21350*/  ULDC UR4, c[0x0][0xac8] ;  /* 0x0002b20000047ab9 */ /* 0x000fe40000000800 */
[----:B------:R-:W-:Y:S02]  /*21360*/  ISETP.GE.AND P0, PT, R195, UR4, PT ;  /* 0x00000004c3007c0c */ /* 0x000fe4000bf06270 */
[----:B------:R-:W-:Y:S02]  /*21370*/  ISETP.GE.AND P2, PT, R197, UR4, PT ;  /* 0x00000004c5007c0c */ /* 0x000fe4000bf46270 */
[----:B------:R-:W-:-:S09]  /*21380*/  ISETP.GE.AND P3, PT, R196, UR4, PT ;  /* 0x00000004c4007c0c */ /* 0x000fd2000bf66270 */
[----:B---3--:R-:W-:-:S04]  /*21390*/  @!P0 LEA R2, P4, R195, R20, 0x1 ;  /* 0x00000014c3028211 */ /* 0x008fc800078808ff */
[----:B----4-:R-:W-:Y:S02]  /*213a0*/  @!P0 LEA.HI.X R3, R195, R0, R217, 0x1, P4 ;  /* 0x00000000c3038211 */ /* 0x010fe400020f0cd9 */
        /* <DEDUP_REMOVED lines=11> */
.L_x_12075:
[----:B------:R-:W-:Y:S05]  /*21460*/  BSYNC B1 ;  /* 0x0000000000017941 */ /* 0x000fea0003800000 */
.L_x_12074:
[----:B----4-:R4:W0:Y:S01]  /*21470*/  SHFL.IDX PT, R0, R26, 0x2, 0x181f ;  /* 0x00581f001a007f89 */ /* 0x01082200000e0000 */
        /* <DEDUP_REMOVED lines=8> */
[----:B---3--:R-:W-:-:S04]  /*21500*/  @!P3 LEA R2, P4, R195, R8, 0x1 ;  /* 0x00000008c302b211 */ /* 0x008fc800078808ff */
        /* <DEDUP_REMOVED lines=11> */
.L_x_12077:
[----:B------:R-:W-:Y:S05]  /*215c0*/  BSYNC B1 ;  /* 0x0000000000017941 */ /* 0x000fea0003800000 */
.L_x_12076:
[----:B0-----:R-:W-:Y:S01]  /*215d0*/  VIADD R3, R85, 0x60 ;  /* 0x0000006055037836 */ /* 0x001fe20000000000 */
[----:B--2-4-:R-:W0:Y:S04]  /*215e0*/  SHFL.IDX PT, R26, R26, 0x3, 0x181f ;  /* 0x00781f001a1a7f89 */ /* 0x014e2800000e0000 */
[----:B------:R-:W-:Y:S01]  /*215f0*/  ISETP.GE.AND P0, PT, R3, R24, PT ;  /* 0x000000180300720c */ /* 0x000fe20003f06270 */
[----:B------:R-:W2:-:S12]  /*21600*/  SHFL.IDX PT, R25, R25, 0x3, 0x181f ;  /* 0x00781f0019197f89 */ /* 0x000e9800000e0000 */
[----:B------:R-:W-:Y:S05]  /*21610*/  @P0 BRA `(.L_x_12078) ;  /* 0x0000000c009c0947 */ /* 0x000fea0003800000 */
[----:B------:R-:W-:Y:S02]  /*21620*/  ULDC UR4, c[0x0][0xac8] ;  /* 0x0002b20000047ab9 */ /* 0x000fe40000000800 */
[----:B------:R-:W-:Y:S02]  /*21630*/  ISETP.GE.AND P2, PT, R195, UR4, PT ;  /* 0x00000004c3007c0c */ /* 0x000fe4000bf46270 */
[----:B------:R-:W-:Y:S02]  /*21640*/  ISETP.GE.AND P1, PT, R197, UR4, PT ;  /* 0x00000004c5007c0c */ /* 0x000fe4000bf26270 */
[----:B------:R-:W-:-:S09]  /*21650*/  ISETP.GE.AND P0, PT, R196, UR4, PT ;  /* 0x00000004c4007c0c */ /* 0x000fd2000bf06270 */
[-C--:B--2---:R-:W-:Y:S02]  /*21660*/  @!P2 LEA R2, P4, R195, R25.reuse, 0x1 ;  /* 0x00000019c302a211 */ /* 0x084fe400078808ff */
[-C--:B------:R-:W-:Y:S02]  /*21670*/  @!P1 LEA R4, P3, R197, R25.reuse, 0x1 ;  /* 0x00000019c5049211 */ /* 0x080fe400078608ff */
[-C--:B0-----:R-:W-:Y:S02]  /*21680*/  @!P2 LEA.HI.X R3, R195, R26.reuse, R217, 0x1, P4 ;  /* 0x0000001ac303a211 */ /* 0x081fe400020f0cd9 */
[C---:B------:R-:W-:Y:S02]  /*21690*/  @!P0 LEA R6, P4, R196.reuse, R25, 0x1 ;  /* 0x00000019c4068211 */ /* 0x040fe400078808ff */
[-C--:B------:R-:W-:Y:S01]  /*216a0*/  @!P1 LEA.HI.X R5, R197, R26.reuse, R216, 0x1, P3 ;  /* 0x0000001ac5059211 */ /* 0x080fe200018f0cd8 */
[----:B------:R4:W-:Y:S01]  /*216b0*/  @!P2 ST.E.128 desc[UR42][R2.64], R28 ;  /* 0x0000001c0200a985 */ /* 0x0009e2000c101d2a */
[----:B------:R-:W-:-:S03]  /*216c0*/  @!P0 LEA.HI.X R7, R196, R26, R215, 0x1, P4 ;  /* 0x0000001ac4078211 */ /* 0x000fc600020f0cd7 */
[----:B------:R4:W-:Y:S04]  /*216d0*/  @!P1 ST.E.128 desc[UR42][R4.64], R44 ;  /* 0x0000002c04009985 */ /* 0x0009e8000c101d2a */
[----:B------:R4:W-:Y:S01]  /*216e0*/  @!P0 ST.E.128 desc[UR42][R6.64], R60 ;  /* 0x0000003c06008985 */ /* 0x0009e2000c101d2a */
[----:B------:R-:W-:-:S13]  /*216f0*/  ISETP.GE.AND P0, PT, R198, UR4, PT ;  /* 0x00000004c6007c0c */ /* 0x000fda000bf06270 */
[----:B------:R-:W-:Y:S05]  /*21700*/  @P0 BRA `(.L_x_12078) ;  /* 0x0000000c00600947 */ /* 0x000fea0003800000 */
[----:B----4-:R-:W-:-:S04]  /*21710*/  LEA R2, P0, R198, R25, 0x1 ;  /* 0x00000019c6027211 */ /* 0x010fc800078008ff */
[----:B------:R-:W-:-:S05]  /*21720*/  LEA.HI.X R3, R198, R26, R214, 0x1, P0 ;  /* 0x0000001ac6037211 */ /* 0x000fca00000f0cd6 */
[----:B------:R0:W-:Y:S01]  /*21730*/  ST.E.128 desc[UR42][R2.64], R76 ;  /* 0x0000004c02007985 */ /* 0x0001e2000c101d2a */
[----:B------:R-:W-:Y:S05]  /*21740*/  BRA `(.L_x_12078) ;  /* 0x0000000c00507947 */ /* 0x000fea0003800000 */
.L_x_12070:
[----:B------:R-:W-:Y:S01]  /*21750*/  ULDC.64 UR4, c[0x0][0xc00] ;  /* 0x0003000000047ab9 */ /* 0x000fe20000000a00 */
[----:B-----5:R-:W2:Y:S01]  /*21760*/  LDC.64 R2, c[0x0][0xc00] ;  /* 0x00030000ff027b82 */ /* 0x020ea20000000a00 */
[----:B------:R-:W-:Y:S01]  /*21770*/  ISETP.NE.U32.AND P0, PT, RZ, UR4, PT ;  /* 0x00000004ff007c0c */ /* 0x000fe2000bf05070 */
[----:B-1----:R-:W-:-:S03]  /*21780*/  IMAD.MOV.U32 R0, RZ, RZ, RZ ;  /* 0x000000ffff007224 */ /* 0x002fc600078e00ff */
[----:B------:R-:W-:Y:S01]  /*21790*/  ISETP.NE.AND.EX P0, PT, RZ, UR5, PT, P0 ;  /* 0x00000005ff007c0c */ /* 0x000fe2000bf05300 */
[----:B------:R-:W-:Y:S02]  /*217a0*/  ULDC.64 UR4, c[0x0][0xc08] ;  /* 0x0003020000047ab9 */ /* 0x000fe40000000a00 */
[----:B------:R-:W-:Y:S01]  /*217b0*/  ISETP.NE.U32.AND P1, PT, RZ, UR4, PT ;  /* 0x00000004ff007c0c */ /* 0x000fe2000bf25070 */
[----:B------:R-:W1:Y:S03]  /*217c0*/  LDC R21, c[0x0][0xbe8] ;  /* 0x0002fa00ff157b82 */ /* 0x000e660000000800 */
        /* <DEDUP_REMOVED lines=8> */
[----:B-1----:R-:W-:Y:S02]  /*21850*/  ISETP.NE.AND P2, PT, R21, 0x1, PT ;  /* 0x000000011500780c */ /* 0x002fe40003f45270 */
[----:B------:R-:W-:Y:S02]  /*21860*/  ISETP.GE.AND P3, PT, R219, 0x80, PT ;  /* 0x00000080db00780c */ /* 0x000fe40003f66270 */
[----:B------:R-:W-:-:S09]  /*21870*/  SHF.R.S32.HI R7, RZ, 0x1f, R212 ;  /* 0x0000001fff077819 */ /* 0x000fd200000114d4 */
[----:B------:R-:W1:Y:S08]  /*21880*/  @P2 LDC R20, c[0x0][0xbec] ;  /* 0x0002fb00ff142b82 */ /* 0x000e700000000800 */
[----:B------:R-:W0:Y:S01]  /*21890*/  @P2 LDC R25, c[0x0][0xbf0] ;  /* 0x0002fc00ff192b82 */ /* 0x000e220000000800 */
[----:B--2---:R-:W-:Y:S05]  /*218a0*/  @P1 BRA `(.L_x_12079) ;  /* 0x0000000000101947 */ /* 0x004fea0003800000 */
[----:B------:R-:W-:Y:S05]  /*218b0*/  @!P0 BRA `(.L_x_12079) ;  /* 0x00000000000c8947 */ /* 0x000fea0003800000 */
[----:B------:R-:W2:Y:S04]  /*218c0*/  LDG.E R5, desc[UR42][R2.64] ;  /* 0x0000002a02057981 */ /* 0x000ea8000c1e1900 */
[----:B-----5:R-:W2:Y:S02]  /*218d0*/  LDG.E R6, desc[UR42][R2.64+0x4] ;  /* 0x0000042a02067981 */ /* 0x020ea4000c1e1900 */
[----:B--2---:R-:W-:-:S07]  /*218e0*/  IMAD.IADD R6, R6, 0x1, -R5 ;  /* 0x0000000106067824 */ /* 0x004fce00078e0a05 */
.L_x_12079:
[----:B------:R-:W-:Y:S01]  /*218f0*/  BSSY B1, `(.L_x_12080) ;  /* 0x000002d000017945 */ /* 0x000fe20003800000 */
[----:B0-----:R-:W-:Y:S02]  /*21900*/  SHF.R.S32.HI R10, RZ, 0x1f, R211 ;  /* 0x0000001fff0a7819 */ /* 0x001fe400000114d3 */
[----:B------:R-:W-:Y:S02]  /*21910*/  SEL R13, R212, RZ, !P0 ;  /* 0x000000ffd40d7207 */ /* 0x000fe40004000000 */
[----:B------:R-:W-:Y:S02]  /*21920*/  SEL R12, R7, RZ, !P0 ;  /* 0x000000ff070c7207 */ /* 0x000fe40004000000 */
[----:B-----5:R-:W-:Y:S01]  /*21930*/  SHF.R.S32.HI R11, RZ, 0x1f, R0 ;  /* 0x0000001fff0b7819 */ /* 0x020fe20000011400 */
        /* <DEDUP_REMOVED lines=40> */
.L_x_12081:
[----:B------:R-:W-:Y:S05]  /*21bc0*/  BSYNC B1 ;  /* 0x0000000000017941 */ /* 0x000fea0003800000 */
.L_x_12080:
[----:B------:R-:W-:Y:S01]  /*21bd0*/  ULDC.64 UR4, c[0x0][0xaa0] ;  /* 0x0002a80000047ab9 */ /* 0x000fe20000000a00 */
[----:B------:R-:W-:Y:S02]  /*21be0*/  IMAD R7, R224, 0x20, R218 ;  /* 0x00000020e0077824 */ /* 0x000fe400078e02da */
[----:B0-----:R-:W-:Y:S02]  /*21bf0*/  IMAD R3, R11, UR4, RZ ;  /* 0x000000040b037c24 */ /* 0x001fe4000f8e02ff */
[----:B------:R-:W-:Y:S02]  /*21c00*/  IMAD.IADD R9, R210, 0x1, R7 ;  /* 0x00000001d2097824 */ /* 0x000fe400078e0207 */
[C---:B------:R-:W-:Y:S02]  /*21c10*/  IMAD R5, R0.reuse, UR5, R3 ;  /* 0x0000000500057c24 */ /* 0x040fe4000f8e0203 */
[----:B------:R-:W-:Y:S01]  /*21c20*/  IMAD.WIDE.U32 R2, R0, UR4, RZ ;  /* 0x0000000400027c25 */ /* 0x000fe2000f8e00ff */
[----:B------:R-:W-:-:S03]  /*21c30*/  ULDC.64 UR4, c[0x0][0xae8] ;  /* 0x0002ba0000047ab9 */ /* 0x000fc60000000a00 */
[----:B------:R-:W-:Y:S02]  /*21c40*/  IMAD.IADD R3, R3, 0x1, R5 ;  /* 0x0000000103037824 */ /* 0x000fe400078e0205 */
[----:B------:R-:W-:Y:S02]  /*21c50*/  IMAD R4, R10, UR4, RZ ;  /* 0x000000040a047c24 */ /* 0x000fe4000f8e02ff */
[----:B-1----:R-:W-:-:S04]  /*21c60*/  @P2 IMAD.HI.U32 R0, R9, R20, RZ ;  /* 0x0000001409002227 */ /* 0x002fc800078e00ff */
        /* <DEDUP_REMOVED lines=29> */
[----:B------:R0:W1:Y:S04]  /*21e40*/  SHFL.IDX PT, R0, R3, RZ, 0x181f ;  /* 0x00181fff03007589 */ /* 0x00006800000e0000 */
[----:B------:R0:W2:Y:S02]  /*21e50*/  SHFL.IDX PT, R14, R2, RZ, 0x181f ;  /* 0x00181fff020e7589 */ /* 0x0000a400000e0000 */
.L_x_12286:
[----:B------:R-:W-:Y:S01]  /*21e60*/  IMAD R21, R6, R21, RZ ;  /* 0x0000001506157224 */ /* 0x000fe200078e02ff */
[----:B------:R-:W-:Y:S01]  /*21e70*/  BSSY B1, `(.L_x_12083) ;  /* 0x0000015000017945 */ /* 0x000fe20003800000 */
[----:B------:R-:W-:-:S05]  /*21e80*/  IMAD.IADD R210, R218, 0x1, R210 ;  /* 0x00000001dad27824 */ /* 0x000fca00078e02d2 */
[----:B------:R-:W-:-:S13]  /*21e90*/  ISETP.GE.AND P0, PT, R210, R21, PT ;  /* 0x00000015d200720c */ /* 0x000fda0003f06270 */
[----:B------:R-:W-:Y:S05]  /*21ea0*/  @P0 BRA `(.L_x_12084) ;  /* 0x0000000000440947 */ /* 0x000fea0003800000 */
        /* <DEDUP_REMOVED lines=17> */
.L_x_12084:
[----:B------:R-:W-:Y:S05]  /*21fc0*/  BSYNC B1 ;  /* 0x0000000000017941 */ /* 0x000fea0003800000 */
.L_x_12083:
[----:B------:R-:W-:-:S03]  /*21fd0*/  UMOV UR4, 0xffffffff ;  /* 0xffffffff00047882 */ /* 0x000fc60000000000 */
[----:B------:R-:W-:Y:S05]  /*21fe0*/  BRA.DIV UR4, `(.L_x_12085) ;  /* 0x0000008e04807947 */ /* 0x000fea000b800000 */
[----:B-1----:R1:W0:Y:S04]  /*21ff0*/  SHFL.IDX PT, R0, R3, 0x1, 0x181f ;  /* 0x00381f0003007f89 */ /* 0x00222800000e0000 */
[----:B--2---:R1:W2:Y:S02]  /*22000*/  SHFL.IDX PT, R14, R2, 0x1, 0x181f ;  /* 0x00381f00020e7f89 */ /* 0x0042a400000e0000 */
.L_x_12290:
        /* <DEDUP_REMOVED lines=21> */
.L_x_12087:
[----:B------:R-:W-:Y:S05]  /*22160*/  BSYNC B1 ;  /* 0x0000000000017941 */ /* 0x000fea0003800000 */
.L_x_12086:
[----:B------:R-:W-:-:S03]  /*22170*/  UMOV UR4, 0xffffffff ;  /* 0xffffffff00047882 */ /* 0x000fc60000000000 */
[----:B------:R-:W-:Y:S05]  /*22180*/  BRA.DIV UR4, `(.L_x_12088) ;  /* 0x0000008e04607947 */ /* 0x000fea000b800000 */
[----:B0-----:R0:W0:Y:S04]  /*22190*/  SHFL.IDX PT, R0, R3, 0x2, 0x181f ;  /* 0x00581f0003007f89 */ /* 0x00102800000e0000 */
[----:B--2---:R2:W0:Y:S02]  /*221a0*/  SHFL.IDX PT, R14, R2, 0x2, 0x181f ;  /* 0x00581f00020e7f89 */ /* 0x00442400000e0000 */
.L_x_12294:
        /* <DEDUP_REMOVED lines=9> */
[----:B0-----:R-:W-:-:S04]  /*22240*/  @!P3 LEA R4, P4, R195, R14, 0x1 ;  /* 0x0000000ec304b211 */ /* 0x001fc800078808ff */
[----:B------:R-:W-:Y:S02]  /*22250*/  @!P3 LEA.HI.X R5, R195, R0, R217, 0x1, P4 ;  /* 0x00000000c305b211 */ /* 0x000fe400020f0cd9 */
        /* <DEDUP_REMOVED lines=10> */
.L_x_12090:
[----:B------:R-:W-:Y:S05]  /*22300*/  BSYNC B1 ;  /* 0x0000000000017941 */ /* 0x000fea0003800000 */
.L_x_12089:
[----:B------:R-:W-:-:S03]  /*22310*/  UMOV UR4, 0xffffffff ;  /* 0xffffffff00047882 */ /* 0x000fc60000000000 */
[----:B------:R-:W-:Y:S05]  /*22320*/  BRA.DIV UR4, `(.L_x_12091) ;  /* 0x0000008e04407947 */ /* 0x000fea000b800000 */
[----:B0-----:R0:W0:Y:S04]  /*22330*/  SHFL.IDX PT, R0, R3, 0x3, 0x181f ;  /* 0x00781f0003007f89 */ /* 0x00102800000e0000 */
[----:B------:R0:W0:Y:S02]  /*22340*/  SHFL.IDX PT, R14, R2, 0x3, 0x181f ;  /* 0x00781f00020e7f89 */ /* 0x00002400000e0000 */
.L_x_12298:
[----:B012---:R-:W-:-:S05]  /*22350*/  VIADD R2, R210, 0x60 ;  /* 0x00000060d2027836 */ /* 0x007fca0000000000 */
[----:B------:R-:W-:-:S13]  /*22360*/  ISETP.GE.AND P0, PT, R2, R21, PT ;  /* 0x000000150200720c */ /* 0x000fda0003f06270 */
[----:B------:R-:W-:Y:S05]  /*22370*/  @P0 BRA `(.L_x_12078) ;  /* 0x0000000000440947 */ /* 0x000fea0003800000 */
[----:B------:R-:W-:Y:S02]  /*22380*/  ULDC UR4, c[0x0][0xac8] ;  /* 0x0002b20000047ab9 */ /* 0x000fe40000000800 */
[----:B------:R-:W-:Y:S02]  /*22390*/  ISETP.GE.AND P3, PT, R195, UR4, PT ;  /* 0x00000004c3007c0c */ /* 0x000fe4000bf66270 */
[----:B------:R-:W-:Y:S02]  /*223a0*/  ISETP.GE.AND P2, PT, R197, UR4, PT ;  /* 0x00000004c5007c0c */ /* 0x000fe4000bf46270 */
[----:B------:R-:W-:Y:S02]  /*223b0*/  ISETP.GE.AND P1, PT, R196, UR4, PT ;  /* 0x00000004c4007c0c */ /* 0x000fe4000bf26270 */
[----:B------:R-:W-:-:S07]  /*223c0*/  ISETP.GE.AND P0, PT, R198, UR4, PT ;  /* 0x00000004c6007c0c */ /* 0x000fce000bf06270 */
[----:B------:R-:W-:-:S04]  /*223d0*/  @!P3 LEA R2, P4, R195, R14, 0x1 ;  /* 0x0000000ec302b211 */ /* 0x000fc800078808ff */
        /* <DEDUP_REMOVED lines=11> */
.L_x_12078:
[----:B------:R-:W-:Y:S05]  /*22490*/  BSYNC B0 ;  /* 0x0000000000007941 */ /* 0x000fea0003800000 */
.L_x_12069:
[----:B------:R-:W-:Y:S02]  /*224a0*/  ULDC UR4, c[0x0][0xc3c] ;  /* 0x00030f0000047ab9 */ /* 0x000fe40000000800 */
[----:B------:R-:W-:-:S13]  /*224b0*/  ISETP.GE.AND P0, PT, R127, UR4, PT ;  /* 0x000000047f007c0c */ /* 0x000fda000bf06270 */
[----:B------:R-:W-:Y:S05]  /*224c0*/  @!P0 BRA `(.L_x_12092) ;  /* 0xfffffdec005c8947 */ /* 0x000fea000383ffff */
[----:B------:R-:W-:Y:S05]  /*224d0*/  BRA `(.L_x_11860) ;  /* 0x0000007000e47947 */ /* 0x000fea0003800000 */
.L_x_11858:
[----:B------:R-:W-:-:S08]  /*224e0*/  NOP ;  /* 0x0000000000007918 */ /* 0x000fd00000000000 */
[----:B------:R-:W0:-:S00]  /*224f0*/  USETMAXREG.DEALLOC.CTAPOOL 0x28 ;  /* 0x00000028000079c8 */ /* 0x000e0000080e0500 */
[----:B0-----:R-:W2:Y:S01]  /*22500*/  LDL.LU R2, [R1+0x400] ;  /* 0x0004000001027983 */ /* 0x001ea20000300800 */
[----:B------:R-:W-:-:S06]  /*22510*/  LOP3.LUT R0, R0, 0x3, RZ, 0xc0, !PT ;  /* 0x0000000300007812 */ /* 0x000fcc00078ec0ff */
[----:B------:R-:W0:Y:S02]  /*22520*/  SHFL.IDX PT, R0, R0, RZ, 0x1f ;  /* 0x00001fff00007589 */ /* 0x000e2400000e0000 */
[----:B0-----:R-:W-:Y:S01]  /*22530*/  ISETP.NE.AND P0, PT, R0, RZ, PT ;  /* 0x000000ff0000720c */ /* 0x001fe20003f05270 */
[----:B------:R-:W-:Y:S01]  /*22540*/  IMAD.MOV.U32 R0, RZ, RZ, RZ ;  /* 0x000000ffff007224 */ /* 0x000fe200078e00ff */
[----:B--2---:R-:W-:-:S11]  /*22550*/  LOP3.LUT R2, R2, 0xffffff7f, RZ, 0xc0, !PT ;  /* 0xffffff7f02027812 */ /* 0x004fd600078ec0ff */
[----:B------:R-:W-:-:S05]  /*22560*/  @P0 LOP3.LUT R2, R2, 0x80, RZ, 0xfc, !PT ;  /* 0x0000008002020812 */ /* 0x000fca00078efcff */
[----:B------:R0:W-:Y:S01]  /*22570*/  STL [R1+0x400], R2 ;  /* 0x0004000201007387 */ /* 0x0001e20000100800 */
        /* <DEDUP_REMOVED lines=8> */
.L_x_12093:
        /* <DEDUP_REMOVED lines=42> */
.L_x_12099:
        /* <DEDUP_REMOVED lines=12> */
.L_x_12098:
[----:B------:R-:W-:Y:S05]  /*22960*/  BSYNC B0 ;  /* 0x0000000000007941 */ /* 0x000fea0003800000 */
.L_x_12097:
        /* <DEDUP_REMOVED lines=20> */
.L_x_12095:
        /* <DEDUP_REMOVED lines=20> */
.L_x_12100:
        /* <DEDUP_REMOVED lines=59> */
.L_x_12096:
[----:B------:R-:W-:Y:S02]  /*22fa0*/  IMAD.MOV.U32 R17, RZ, RZ, RZ ;  /* 0x000000ffff117224 */ /* 0x000fe400078e00ff */
[----:B------:R-:W-:Y:S02]  /*22fb0*/  IMAD.U32 R16, RZ, RZ, UR6 ;  /* 0x00000006ff107e24 */ /* 0x000fe4000f8e00ff */
[----:B------:R-:W-:-:S07]  /*22fc0*/  IMAD.MOV.U32 R18, RZ, RZ, RZ ;  /* 0x000000ffff127224 */ /* 0x000fce00078e00ff */
.L_x_12101:
[----:B------:R-:W-:-:S13]  /*22fd0*/  ISETP.NE.AND P0, PT, R5, RZ, PT ;  /* 0x000000ff0500720c */ /* 0x000fda0003f05270 */
[----:B------:R-:W0:Y:S01]  /*22fe0*/  @!P0 S2R R3, SR_CgaCtaId ;  /* 0x0000000000038919 */ /* 0x000e220000008800 */
[----:B------:R-:W-:-:S04]  /*22ff0*/  @!P0 MOV R0, 0x400 ;  /* 0x0000040000008802 */ /* 0x000fc80000000f00 */
[----:B0-----:R-:W-:-:S05]  /*23000*/  @!P0 LEA R0, R3, R0, 0x18 ;  /* 0x0000000003008211 */ /* 0x001fca00078ec0ff */
[----:B------:R2:W-:Y:S01]  /*23010*/  @!P0 STS.128 [R0+0x228d0], R16 ;  /* 0x0228d01000008388 */ /* 0x0005e20000000c00 */
[----:B------:R-:W-:Y:S06]  /*23020*/  BAR.ARV 0x5, 0x180 ;  /* 0x0146000000007b1d */ /* 0x000fec0000002000 */
.L_x_12094:
[----:B------:R3:W-:Y:S01]  /*23030*/  STL [R1+0x424], RZ ;  /* 0x000424ff01007387 */ /* 0x0007e20000100800 */
[----:B------:R-:W-:Y:S01]  /*23040*/  ULDC UR4, c[0x0][0xc3c] ;  /* 0x00030f0000047ab9 */ /* 0x000fe20000000800 */
[----:B------:R-:W-:Y:S01]  /*23050*/  IMAD.MOV.U32 R25, RZ, RZ, 0x1 ;  /* 0x00000001ff197424 */ /* 0x000fe200078e00ff */
[----:B-1----:R-:W-:Y:S01]  /*23060*/  ISETP.GE.AND P0, PT, R19, UR4, PT ;  /* 0x0000000413007c0c */ /* 0x002fe2000bf06270 */
[----:B------:R-:W-:-:S12]  /*23070*/  IMAD.MOV.U32 R24, RZ, RZ, RZ ;  /* 0x000000ffff187224 */ /* 0x000fd800078e00ff */
[----:B---3--:R-:W-:Y:S05]  /*23080*/  @P0 BRA `(.L_x_12102) ;  /* 0x00000064001c0947 */ /* 0x008fea0003800000 */
[----:B------:R-:W1:Y:S01]  /*23090*/  S2R R4, SR_TID.X ;  /* 0x0000000000047919 */ /* 0x000e620000002100 */
[----:B------:R-:W3:Y:S01]  /*230a0*/  S2UR UR5, SR_CgaCtaId ;  /* 0x00000000000579c3 */ /* 0x000ee20000008800 */
[----:B------:R-:W-:Y:S01]  /*230b0*/  UMOV UR4, 0x400 ;  /* 0x0000040000047882 */ /* 0x000fe20000000000 */
[----:B------:R-:W-:Y:S01]  /*230c0*/  BSSY B8, `(.L_x_12102) ;  /* 0x0000643000087945 */ /* 0x000fe20003800000 */
[----:B------:R4:W-:Y:S01]  /*230d0*/  STL [R1+0x424], RZ ;  /* 0x000424ff01007387 */ /* 0x0009e20000100800 */
[----:B------:R-:W-:Y:S01]  /*230e0*/  IMAD.MOV.U32 R26, RZ, RZ, 0x1 ;  /* 0x00000001ff1a7424 */ /* 0x000fe200078e00ff */
[----:B------:R-:W-:Y:S01]  /*230f0*/  ULDC.64 UR40, c[0x0][0x198] ;  /* 0x0000660000287ab9 */ /* 0x000fe20000000a00 */
[----:B------:R-:W-:Y:S01]  /*23100*/  IMAD.MOV.U32 R23, RZ, RZ, RZ ;  /* 0x000000ffff177224 */ /* 0x000fe200078e00ff */
[----:B------:R-:W-:Y:S01]  /*23110*/  ULOP3.LUT UR38, UR36, 0x2, URZ, 0xfc, !UPT ;  /* 0x0000000224267892 */ /* 0x000fe2000f8efc3f */
[----:B------:R-:W-:Y:S01]  /*23120*/  IMAD.MOV.U32 R24, RZ, RZ, RZ ;  /* 0x000000ffff187224 */ /* 0x000fe200078e00ff */
[----:B------:R-:W-:Y:S01]  /*23130*/  ULDC UR37, c[0x0][0xc] ;  /* 0x0000030000257ab9 */ /* 0x000fe20000000800 */
[----:B------:R-:W-:Y:S01]  /*23140*/  IMAD.MOV.U32 R25, RZ, RZ, 0x1 ;  /* 0x00000001ff197424 */ /* 0x000fe200078e00ff */
[----:B---3--:R-:W-:-:S06]  /*23150*/  ULEA UR4, UR5, UR4, 0x18 ;  /* 0x0000000405047291 */ /* 0x008fcc000f8ec03f */
[----:B------:R-:W-:Y:S01]  /*23160*/  IMAD.U32 R22, RZ, RZ, UR4 ;  /* 0x00000004ff167e24 */ /* 0x000fe2000f8e00ff */
[C---:B-1----:R-:W-:Y:S01]  /*23170*/  LOP3.LUT R3, R4.reuse, 0x7f, RZ, 0xc0, !PT ;  /* 0x0000007f04037812 */ /* 0x042fe200078ec0ff */
[----:B--2---:R-:W-:-:S04]  /*23180*/  IMAD.SHL.U32 R0, R4, 0x8, RZ ;  /* 0x0000000804007824 */ /* 0x004fc800078e00ff */
[----:B------:R-:W-:Y:S01]  /*23190*/  IMAD.SHL.U32 R29, R3, 0x8, RZ ;  /* 0x00000008031d7824 */ /* 0x000fe200078e00ff */
[----:B0-----:R-:W-:Y:S02]  /*231a0*/  LOP3.LUT R2, R0, 0x1f8, RZ, 0xc0, !PT ;  /* 0x000001f800027812 */ /* 0x001fe400078ec0ff */
[----:B------:R-:W-:Y:S02]  /*231b0*/  SHF.R.U32.HI R3, RZ, 0x3, R3 ;  /* 0x00000003ff037819 */ /* 0x000fe40000011603 */
[----:B------:R-:W-:Y:S02]  /*231c0*/  LOP3.LUT R2, R2, 0x38, R4, 0x78, !PT ;  /* 0x0000003802027812 */ /* 0x000fe400078e7804 */
[----:B------:R-:W-:Y:S02]  /*231d0*/  LOP3.LUT R0, R0, 0x38, RZ, 0xc0, !PT ;  /* 0x0000003800007812 */ /* 0x000fe400078ec0ff */
[----:B------:R-:W-:Y:S01]  /*231e0*/  LOP3.LUT R29, R2, 0x200, R29, 0xf8, !PT ;  /* 0x00000200021d7812 */ /* 0x000fe200078ef81d */
[----:B------:R-:W-:Y:S01]  /*231f0*/  IMAD.SHL.U32 R2, R4, 0x10, RZ ;  /* 0x0000001004027824 */ /* 0x000fe200078e00ff */
[----:B------:R-:W-:-:S04]  /*23200*/  LOP3.LUT R4, R0, 0x40, RZ, 0xfc, !PT ;  /* 0x0000004000047812 */ /* 0x000fc800078efcff */
[----:B------:R-:W-:Y:S02]  /*23210*/  LOP3.LUT R2, R3, 0x70, R2, 0xf8, !PT ;  /* 0x0000007003027812 */ /* 0x000fe400078ef802 */
[C---:B------:R-:W-:Y:S02]  /*23220*/  LOP3.LUT R3, R0.reuse, 0x80, RZ, 0xfc, !PT ;  /* 0x0000008000037812 */ /* 0x040fe400078efcff */
[----:B------:R-:W-:Y:S01]  /*23230*/  LOP3.LUT R2, R0, 0xc0, RZ, 0xfc, !PT ;  /* 0x000000c000027812 */ /* 0x000fe200078efcff */
[----:B------:R-:W-:-:S05]  /*23240*/  IMAD R0, R29, 0x2, R22 ;  /* 0x000000021d007824 */ /* 0x000fca00078e0216 */
[----:B------:R4:W-:Y:S02]  /*23250*/  STL [R1+0x408], R0 ;  /* 0x0004080001007387 */ /* 0x0009e40000100800 */
.L_x_12217:
[----:B------:R-:W-:Y:S05]  /*23260*/  YIELD ;  /* 0x0000000000007946 */ /* 0x000fea0003800000 */
[----:B------:R-:W-:Y:S01]  /*23270*/  ULDC.64 UR4, c[0x0][0xa28] ;  /* 0x00028a0000047ab9 */ /* 0x000fe20000000a00 */
[----:B------:R-:W-:Y:S01]  /*23280*/  IMAD.MOV.U32 R30, RZ, RZ, RZ ;  /* 0x000000ffff1e7224 */ /* 0x000fe200078e00ff */
[----:B------:R-:W-:Y:S01]  /*23290*/  ISETP.NE.U32.AND P0, PT, RZ, UR4, PT ;  /* 0x00000004ff007c0c */ /* 0x000fe2000bf05070 */
[----:B0-23--:R-:W0:Y:S01]  /*232a0*/  LDC.64 R4, c[0x0][0xa00] ;  /* 0x00028000ff047b82 */ /* 0x00de220000000a00 */
        /* <DEDUP_REMOVED lines=13> */
[----:B----4-:R-:W-:Y:S01]  /*23380*/  IMAD.MOV.U32 R0, RZ, RZ, RZ ;  /* 0x000000ffff007224 */ /* 0x010fe200078e00ff */
[----:B------:R-:W-:Y:S01]  /*23390*/  ISETP.NE.U32.AND P0, PT, RZ, UR4, PT ;  /* 0x00000004ff007c0c */ /* 0x000fe2000bf05070 */
[----:B-1----:R-:W0:Y:S03]  /*233a0*/  LDC.64 R2, c[0x0][0xa10] ;  /* 0x00028400ff027b82 */ /* 0x002e260000000a00 */
[----:B------:R-:W-:-:S05]  /*233b0*/  ISETP.NE.AND.EX P0, PT, RZ, UR5, PT, P0 ;  /* 0x00000005ff007c0c */ /* 0x000fca000bf05300 */
[----:B------:R-:W1:Y:S08]  /*233c0*/  @P2 LDC.64 R6, c[0x0][0xa18] ;  /* 0x00028600ff062b82 */ /* 0x000e700000000a00 */
        /* <DEDUP_REMOVED lines=20> */
[----:B------:R-:W-:Y:S06]  /*23510*/  @P2 BRA `(.L_x_12103) ;  /* 0x0000000000142947 */ /* 0x000fec0003800000 */
[----:B------:R-:W-:Y:S05]  /*23520*/  @!P0 BRA `(.L_x_12103) ;  /* 0x0000000000108947 */ /* 0x000fea0003800000 */
[----:B0-----:R-:W2:Y:S04]  /*23530*/  LDG.E R8, desc[UR42][R4.64] ;  /* 0x0000002a04087981 */ /* 0x001ea8000c1e1900 */
[----:B------:R-:W2:Y:S02]  /*23540*/  LDG.E R7, desc[UR42][R4.64+0x4] ;  /* 0x0000042a04077981 */ /* 0x000ea4000c1e1900 */
[----:B--2---:R-:W-:-:S05]  /*23550*/  IMAD.IADD R12, R7, 0x1, -R8 ;  /* 0x00000001070c7824 */ /* 0x004fca00078e0a08 */
[----:B------:R1:W-:Y:S02]  /*23560*/  STL [R1+0x404], R12 ;  /* 0x0004040c01007387 */ /* 0x0003e40000100800 */
.L_x_12103:
        /* <DEDUP_REMOVED lines=8> */
.L_x_12104:
        /* <DEDUP_REMOVED lines=9> */
.L_x_12105:
[----:B--2---:R-:W2:Y:S01]  /*23680*/  @P1 LDG.E R5, desc[UR42][R2.64] ;  /* 0x0000002a02051981 */ /* 0x004ea2000c1e1900 */
[----:B------:R-:W3:Y:S03]  /*23690*/  LDC R7, c[0x0][0x448] ;  /* 0x00011200ff077b82 */ /* 0x000ee60000000800 */
[----:B------:R4:W2:Y:S01]  /*236a0*/  @P1 LDG.E R4, desc[UR42][R2.64+0x4] ;  /* 0x0000042a02041981 */ /* 0x0008a2000c1e1900 */
[----:B------:R-:W-:Y:S02]  /*236b0*/  IMAD.SHL.U32 R34, R17, 0x80, RZ ;  /* 0x0000008011227824 */ /* 0x000fe400078e00ff */
[----:B-----5:R-:W-:Y:S02]  /*236c0*/  IMAD.IADD R10, R9, 0x1, -R30 ;  /* 0x00000001090a7824 */ /* 0x020fe400078e0a1e */
[----:B----4-:R-:W4:Y:S01]  /*236d0*/  LDC.64 R2, c[0x0][0x9e0] ;  /* 0x00027800ff027b82 */ /* 0x010f220000000a00 */
[----:B---3--:R-:W-:-:S13]  /*236e0*/  ISETP.NE.AND P2, PT, R7, 0x1, PT ;  /* 0x000000010700780c */ /* 0x008fda0003f45270 */
[----:B------:R-:W3:Y:S01]  /*236f0*/  @P2 LDC R7, c[0x0][0x44c] ;  /* 0x00011300ff072b82 */ /* 0x000ee20000000800 */
[----:B----4-:R-:W-:-:S07]  /*23700*/  ISETP.GE.AND P3, PT, R3, 0x1, PT ;  /* 0x000000010300780c */ /* 0x010fce0003f66270 */
[----:B0-----:R-:W0:Y:S01]  /*23710*/  @P2 LDC R8, c[0x0][0x450] ;  /* 0x00011400ff082b82 */ /* 0x001e220000000800 */
[----:B--2---:R-:W-:Y:S02]  /*23720*/  @P1 IMAD.IADD R6, R4, 0x1, -R5 ;  /* 0x0000000104061824 */ /* 0x004fe400078e0a05 */
[----:B------:R-:W-:Y:S02]  /*23730*/  VIADD R4, R34, 0x7f ;  /* 0x0000007f22047836 */ /* 0x000fe40000000000 */
[----:B------:R-:W-:Y:S02]  /*23740*/  IMAD.IADD R17, R10, 0x1, R6 ;  /* 0x000000010a117824 */ /* 0x000fe400078e0206 */
[----:B---3--:R-:W-:-:S03]  /*23750*/  @P2 IMAD.HI.U32 R5, R4, R7, RZ ;  /* 0x0000000704052227 */ /* 0x008fc600078e00ff */
[C---:B------:R-:W-:Y:S02]  /*23760*/  IADD3 R7, R17.reuse, 0x1, -R12 ;  /* 0x0000000111077810 */ /* 0x040fe40007ffe80c */
[----:B0-----:R-:W-:Y:S01]  /*23770*/  @P2 SHF.R.U32.HI R4, RZ, R8, R5 ;  /* 0x00000008ff042219 */ /* 0x001fe20000011605 */
[----:B------:R-:W-:-:S04]  /*23780*/  VIADD R5, R17, 0x5f ;  /* 0x0000005f11057836 */ /* 0x000fc80000000000 */
[----:B------:R-:W-:-:S04]  /*23790*/  IMAD.HI R5, R5, 0x2aaaaaab, RZ ;  /* 0x2aaaaaab05057827 */ /* 0x000fc800078e02ff */
[----:B------:R-:W-:Y:S01]  /*237a0*/  IMAD.IADD R11, R7, 0x1, R4 ;  /* 0x00000001070b7824 */ /* 0x000fe200078e0204 */
[----:B------:R-:W-:-:S03]  /*237b0*/  SHF.R.U32.HI R4, RZ, 0x1f, R5 ;  /* 0x0000001fff047819 */ /* 0x000fc60000011605 */
[----:B------:R-:W-:Y:S01]  /*237c0*/  IMAD.IADD R2, R11, 0x1, R2 ;  /* 0x000000010b027824 */ /* 0x000fe200078e0202 */
[----:B------:R-:W-:Y:S01]  /*237d0*/  LEA.HI.SX32 R9, R5, R4, 0x1c ;  /* 0x0000000405097211 */ /* 0x000fe200078fe2ff */
        /* <DEDUP_REMOVED lines=12> */
.L_x_12108:
[----:B------:R-:W-:-:S13]  /*238a0*/  ISETP.NE.AND P0, PT, R3, 0x1, PT ;  /* 0x000000010300780c */ /* 0x000fda0003f05270 */
[----:B------:R-:W0:Y:S02]  /*238b0*/  @P0 LDC.64 R4, c[0x0][0x9e8] ;  /* 0x00027a00ff040b82 */ /* 0x000e240000000a00 */
[----:B0-----:R-:W-:-:S05]  /*238c0*/  @P0 IMAD.HI.U32 R4, R8, R4, RZ ;  /* 0x0000000408040227 */ /* 0x001fca00078e00ff */
[----:B------:R-:W-:-:S07]  /*238d0*/  @P0 SHF.R.U32.HI R8, RZ, R5, R4 ;  /* 0x00000005ff080219 */ /* 0x000fce0000011604 */
.L_x_12109:
[----:B------:R-:W-:Y:S05]  /*238e0*/  BSYNC B0 ;  /* 0x0000000000007941 */ /* 0x000fea0003800000 */
.L_x_12107:
[----:B------:R-:W-:-:S05]  /*238f0*/  IMAD R5, R8, R3, R3 ;  /* 0x0000000308057224 */ /* 0x000fca00078e0203 */
[----:B------:R-:W-:-:S07]  /*23900*/  VIMNMX R2, R2, R5, PT ;  /* 0x0000000502027248 */ /* 0x000fce0003fe0100 */
.L_x_12106:
[----:B------:R-:W0:Y:S01]  /*23910*/  @P2 LDC R5, c[0x0][0x44c] ;  /* 0x00011300ff052b82 */ /* 0x000e220000000800 */
[----:B------:R-:W-:Y:S01]  /*23920*/  IMAD.IADD R8, R17, 0x1, -R12 ;  /* 0x0000000111087824 */ /* 0x000fe200078e0a0c */
[----:B------:R-:W-:-:S06]  /*23930*/  ULDC UR4, c[0x0][0x9dc] ;  /* 0x0002770000047ab9 */ /* 0x000fcc0000000800 */
[----:B------:R-:W2:Y:S01]  /*23940*/  @P2 LDC R11, c[0x0][0x450] ;  /* 0x00011400ff0b2b82 */ /* 0x000ea20000000800 */
[----:B0-----:R-:W-:-:S04]  /*23950*/  @P2 IMAD.HI.U32 R4, R34, R5, RZ ;  /* 0x0000000522042227 */ /* 0x001fc800078e00ff */
[----:B------:R-:W-:Y:S01]  /*23960*/  IMAD.MOV.U32 R5, RZ, RZ, R34 ;  /* 0x000000ffff057224 */ /* 0x000fe200078e0022 */
[----:B--2---:R-:W-:-:S05]  /*23970*/  @P2 SHF.R.U32.HI R5, RZ, R11, R4 ;  /* 0x0000000bff052219 */ /* 0x004fca0000011604 */
        /* <DEDUP_REMOVED lines=13> */
.L_x_12112:
[----:B------:R-:W-:-:S13]  /*23a50*/  ISETP.NE.AND P0, PT, R3, 0x1, PT ;  /* 0x000000010300780c */ /* 0x000fda0003f05270 */
[----:B------:R-:W0:Y:S02]  /*23a60*/  @P0 LDC.64 R4, c[0x0][0x9e8] ;  /* 0x00027a00ff040b82 */ /* 0x000e240000000a00 */
[----:B0-----:R-:W-:-:S05]  /*23a70*/  @P0 IMAD.HI.U32 R4, R12, R4, RZ ;  /* 0x000000040c040227 */ /* 0x001fca00078e00ff */
[----:B------:R-:W-:-:S07]  /*23a80*/  @P0 SHF.R.U32.HI R12, RZ, R5, R4 ;  /* 0x00000005ff0c0219 */ /* 0x000fce0000011604 */
.L_x_12113:
[----:B------:R-:W-:Y:S05]  /*23a90*/  BSYNC B0 ;  /* 0x0000000000007941 */ /* 0x000fea0003800000 */
.L_x_12111:
[----:B------:R-:W-:-:S05]  /*23aa0*/  IMAD R12, R12, R3, RZ ;  /* 0x000000030c0c7224 */ /* 0x000fca00078e02ff */
[----:B------:R-:W-:-:S07]  /*23ab0*/  VIMNMX R11, R11, R12, !PT ;  /* 0x0000000c0b0b7248 */ /* 0x000fce0007fe0100 */
.L_x_12110:
        /* <DEDUP_REMOVED lines=16> */
[----:B------:R-:W-:-:S07]  /*23bc0*/  SHF.R.U32.HI R4, RZ, 0x6, R3 ;  /* 0x00000006ff047819 */ /* 0x000fce0000011603 */
[----:B------:R-:W-:Y:S02]  /*23bd0*/  @P0 VIADD R5, R6, 0x5f ;  /* 0x0000005f06050836 */ /* 0x000fe40000000000 */
[----:B------:R-:W-:Y:S02]  /*23be0*/  IMAD.MOV.U32 R6, RZ, RZ, R4 ;  /* 0x000000ffff067224 */ /* 0x000fe400078e0004 */
        /* <DEDUP_REMOVED lines=13> */
.L_x_12301:
[----:B-1----:R-:W-:Y:S02]  /*23cc0*/  ISETP.NE.AND P0, PT, R14, RZ, PT ;  /* 0x000000ff0e00720c */ /* 0x002fe40003f05270 */
[----:B------:R-:W-:-:S11]  /*23cd0*/  PLOP3.LUT P6, PT, PT, PT, PT, 0x8, 0x0 ;  /* 0x000000000000781c */ /* 0x000fd60003fce170 */
[----:B------:R-:W-:Y:S05]  /*23ce0*/  @P0 BRA `(.L_x_12117) ;  /* 0x00000000000c0947 */ /* 0x000fea0003800000 */
[----:B------:R-:W-:-:S03]  /*23cf0*/  UMOV UR4, 0xffffffff ;  /* 0xffffffff00047882 */ /* 0x000fc60000000000 */
[----:B------:R-:W-:Y:S05]  /*23d00*/  BRA.DIV UR4, `(.L_x_12118) ;  /* 0x0000007604447947 */ /* 0x000fea000b800000 */
[----:B------:R-:W-:-:S13]  /*23d10*/  ELECT P6, URZ, PT ;  /* 0x00000000003f782f */ /* 0x000fda00038c0000 */
.L_x_12117:
        /* <DEDUP_REMOVED lines=9> */
.L_x_12304:
[----:B------:R-:W-:Y:S05]  /*23db0*/  BSYNC B1 ;  /* 0x0000000000017941 */ /* 0x000fea0003800000 */
.L_x_12119:
[----:B------:R-:W-:Y:S04]  /*23dc0*/  BSSY B1, `(.L_x_12121) ;  /* 0x000007b000017945 */ /* 0x000fe80003800000 */
[----:B------:R-:W-:Y:S05]  /*23dd0*/  @!P6 BRA `(.L_x_12122) ;  /* 0x0000000400e4e947 */ /* 0x000fea0003800000 */
[----:B------:R-:W1:Y:S01]  /*23de0*/  S2R R2, SR_TID.X ;  /* 0x0000000000027919 */ /* 0x000e620000002100 */
[----:B------:R-:W-:Y:S01]  /*23df0*/  IMAD R12, R23, 0x8, R22 ;  /* 0x00000008170c7824 */ /* 0x000fe200078e0216 */
[----:B------:R-:W-:Y:S01]  /*23e00*/  BSSY B2, `(.L_x_12123) ;  /* 0x0000006000027945 */ /* 0x000fe20003800000 */
[----:B-1----:R-:W-:Y:S02]  /*23e10*/  LOP3.LUT R10, R2, 0x7f, RZ, 0xc0, !PT ;  /* 0x0000007f020a7812 */ /* 0x002fe400078ec0ff */
[----:B------:R-:W-:Y:S02]  /*23e20*/  SHF.L.U32 R2, R26, 0x1f, RZ ;  /* 0x0000001f1a027819 */ /* 0x000fe400000006ff */
[----:B------:R-:W-:Y:S02]  /*23e30*/  ISETP.NE.AND P1, PT, R10, RZ, PT ;  /* 0x000000ff0a00720c */ /* 0x000fe40003f25270 */
[----:B------:R-:W1:Y:S02]  /*23e40*/  SYNCS.PHASECHK.TRANS64.TRYWAIT P0, [R12+URZ+0x228a0], R2 ;  /* 0x0228a0020c0075a7 */ /* 0x000e64000800017f */
[----:B-1----:R-:W-:Y:S09]  /*23e50*/  @!P0 BRA `(.L_x_12124) ;  /* 0x0000007400248947 */ /* 0x002ff20003800000 */
.L_x_12305:
[----:B------:R-:W-:Y:S05]  /*23e60*/  BSYNC B2 ;  /* 0x0000000000027941 */ /* 0x000fea0003800000 */
.L_x_12123:
[----:B------:R-:W-:Y:S04]  /*23e70*/  BSSY B2, `(.L_x_12125) ;  /* 0x0000009000027945 */ /* 0x000fe80003800000 */
[----:B------:R-:W-:Y:S05]  /*23e80*/  @P1 BRA `(.L_x_12126) ;  /* 0x00000000001c1947 */ /* 0x000fea0003800000 */
[----:B0-----:R-:W0:Y:S02]  /*23e90*/  S2R R3, SR_TID.X ;  /* 0x0000000000037919 */ /* 0x001e240000002100 */
[----:B0-----:R-:W-:Y:S01]  /*23ea0*/  LOP3.LUT R10, R3, 0x1f, RZ, 0xc0, !PT ;  /* 0x0000001f030a7812 */ /* 0x001fe200078ec0ff */
[----:B------:R-:W-:-:S03]  /*23eb0*/  IMAD.MOV.U32 R3, RZ, RZ, 0x3000 ;  /* 0x00003000ff037424 */ /* 0x000fc600078e00ff */
[----:B------:R-:W-:Y:S01]  /*23ec0*/  ISETP.NE.AND P0, PT, R10, RZ, PT ;  /* 0x000000ff0a00720c */ /* 0x000fe20003f05270 */
[----:B------:R2:W-:-:S12]  /*23ed0*/  SYNCS.ARRIVE.TRANS64 RZ, [R12+URZ+0x22890], R3 ;  /* 0x022890030cff79a7 */ /* 0x0005d8000800003f */
[----:B--2---:R-:W-:Y:S05]  /*23ee0*/  @!P0 BRA `(.L_x_12126) ;  /* 0x0000000000048947 */ /* 0x004fea0003800000 */
[----:B------:R-:W-:Y:S01]  /*23ef0*/  BPT.TRAP 0x1 ;  /* 0x000000040000795c */ /* 0x000fe20000300000 */
.L_x_12126:
[----:B------:R-:W-:Y:S05]  /*23f00*/  BSYNC B2 ;  /* 0x0000000000027941 */ /* 0x000fea0003800000 */
.L_x_12125:
        /* <DEDUP_REMOVED lines=12> */
.L_x_12127:
        /* <DEDUP_REMOVED lines=13> */
.L_x_12306:
[----:B------:R-:W-:Y:S05]  /*240a0*/  BSYNC B2 ;  /* 0x0000000000027941 */ /* 0x000fea0003800000 */
.L_x_12128:
        /* <DEDUP_REMOVED lines=11> */
.L_x_12131:
[----:B------:R-:W-:Y:S05]  /*24160*/  BSYNC B2 ;  /* 0x0000000000027941 */ /* 0x000fea0003800000 */
.L_x_12130:
        /* <DEDUP_REMOVED lines=9> */
.L_x_12132:
        /* <DEDUP_REMOVED lines=15> */
.L_x_12133:
        /* <DEDUP_REMOVED lines=15> */
.L_x_12134:
        /* <DEDUP_REMOVED lines=15> */
.L_x_12135:
        /* <DEDUP_REMOVED lines=10> */
.L_x_12122:
[----:B------:R-:W-:Y:S05]  /*24570*/  BSYNC B1 ;  /* 0x0000000000017941 */ /* 0x000fea0003800000 */
.L_x_12121:
        /* <DEDUP_REMOVED lines=9> */
.L_x_12151:
        /* <DEDUP_REMOVED lines=11> */
.L_x_12307:
[----:B------:R-:W-:Y:S05]  /*246c0*/  BSYNC B2 ;  /* 0x0000000000027941 */ /* 0x000fea0003800000 */
.L_x_12138:
        /* <DEDUP_REMOVED lines=9> */
.L_x_12141:
[----:B------:R-:W-:Y:S05]  /*24760*/  BSYNC B2 ;  /* 0x0000000000027941 */ /* 0x000fea0003800000 */
.L_x_12140:
        /* <DEDUP_REMOVED lines=11> */
.L_x_12142:
        /* <DEDUP_REMOVED lines=13> */
.L_x_12308:
[----:B------:R-:W-:Y:S05]  /*248f0*/  BSYNC B2 ;  /* 0x0000000000027941 */ /* 0x000fea0003800000 */
.L_x_12143:
        /* <DEDUP_REMOVED lines=11> */
.L_x_12146:
[----:B------:R-:W-:Y:S05]  /*249b0*/  BSYNC B2 ;  /* 0x0000000000027941 */ /* 0x000fea0003800000 */
.L_x_12145:
        /* <DEDUP_REMOVED lines=9> */
.L_x_12147:
        /* <DEDUP_REMOVED lines=15> */
.L_x_12148:
        /* <DEDUP_REMOVED lines=15> */
.L_x_12149:
        /* <DEDUP_REMOVED lines=15> */
.L_x_12150:
        /* <DEDUP_REMOVED lines=10> */
.L_x_12137:
[----:B------:R-:W-:Y:S05]  /*24dc0*/  BSYNC B1 ;  /* 0x0000000000017941 */ /* 0x000fea0003800000 */
.L_x_12136:
[----:B------:R-:W-:Y:S01]  /*24dd0*/  ISETP.GT.AND P2, PT, R11, R4, PT ;  /* 0x000000040b00720c */ /* 0x000fe20003f44270 */
[----:B------:R-:W-:Y:S02]  /*24de0*/  VIADD R23, R23, 0x1 ;  /* 0x0000000117177836 */ /* 0x000fe40000000000 */
[----:B------:R-:W-:-:S03]  /*24df0*/  VIADD R11, R11, 0xffffffff ;  /* 0xffffffff0b0b7836 */ /* 0x000fc60000000000 */
[----:B------:R-:W-:-:S04]  /*24e00*/  ISETP.NE.AND P1, PT, R23, 0x2, PT ;  /* 0x000000021700780c */ /* 0x000fc80003f25270 */
[----:B------:R-:W-:Y:S02]  /*24e10*/  SEL R3, RZ, 0x1, P1 ;  /* 0x00000001ff037807 */ /* 0x000fe40000800000 */
[----:B------:R-:W-:Y:S02]  /*24e20*/  SEL R23, R23, RZ, P1 ;  /* 0x000000ff17177207 */ /* 0x000fe40000800000 */
[----:B------:R-:W-:Y:S01]  /*24e30*/  LOP3.LUT R26, R26, R3, RZ, 0x3c, !PT ;  /* 0x000000031a1a7212 */ /* 0x000fe200078e3cff */
[----:B------:R-:W-:Y:S06]  /*24e40*/  @P2 BRA `(.L_x_12151) ;  /* 0xfffffff400f02947 */ /* 0x000fec000383ffff */
.L_x_12115:
[----:B------:R-:W-:Y:S05]  /*24e50*/  BSYNC B0 ;  /* 0x0000000000007941 */ /* 0x000fea0003800000 */
.L_x_12114:
[----:B------:R-:W0:Y:S01]  /*24e60*/  LDC R0, c[0x0][0x448] ;  /* 0x00011200ff007b82 */ /* 0x000e220000000800 */
[----:B------:R-:W-:Y:S07]  /*24e70*/  @!P0 WARPSYNC.ALL ;  /* 0x0000000000008948 */ /* 0x000fee0003800000 */
[----:B------:R-:W1:Y:S08]  /*24e80*/  LDC.64 R2, c[0x0][0x9e0] ;  /* 0x00027800ff027b82 */ /* 0x000e700000000a00 */
[----:B------:R-:W-:Y:S01]  /*24e90*/  @!P0 BAR.SYNC.DEFER_BLOCKING 0xc, 0x180 ;  /* 0x0306000000008b1d */ /* 0x000fe20000010000 */
[----:B0-----:R-:W-:Y:S01]  /*24ea0*/  ISETP.NE.AND P1, PT, R0, 0x1, PT ;  /* 0x000000010000780c */ /* 0x001fe20003f25270 */
[----:B------:R-:W-:Y:S01]  /*24eb0*/  VIADD R0, R34, 0x7f ;  /* 0x0000007f22007836 */ /* 0x000fe20000000000 */
[----:B-1----:R-:W-:-:S11]  /*24ec0*/  ISETP.GE.AND P2, PT, R3, 0x1, PT ;  /* 0x000000010300780c */ /* 0x002fd60003f46270 */
[----:B------:R-:W0:Y:S08]  /*24ed0*/  @P1 LDC R5, c[0x0][0x44c] ;  /* 0x00011300ff051b82 */ /* 0x000e300000000800 */
[----:B------:R-:W1:Y:S01]  /*24ee0*/  @P1 LDC R4, c[0x0][0x450] ;  /* 0x00011400ff041b82 */ /* 0x000e620000000800 */
[----:B0-----:R-:W-:-:S05]  /*24ef0*/  @P1 IMAD.HI.U32 R5, R0, R5, RZ ;  /* 0x0000000500051227 */ /* 0x001fca00078e00ff */
[----:B-1----:R-:W-:-:S05]  /*24f00*/  @P1 SHF.R.U32.HI R0, RZ, R4, R5 ;  /* 0x00000004ff001219 */ /* 0x002fca0000011605 */
        /* <DEDUP_REMOVED lines=14> */
.L_x_12154:
[----:B------:R-:W-:-:S13]  /*24ff0*/  ISETP.NE.AND P0, PT, R3, 0x1, PT ;  /* 0x000000010300780c */ /* 0x000fda0003f05270 */
[----:B------:R-:W0:Y:S02]  /*25000*/  @P0 LDC.64 R4, c[0x0][0x9e8] ;  /* 0x00027a00ff040b82 */ /* 0x000e240000000a00 */
[----:B0-----:R-:W-:-:S05]  /*25010*/  @P0 IMAD.HI.U32 R4, R0, R4, RZ ;  /* 0x0000000400040227 */ /* 0x001fca00078e00ff */
[----:B------:R-:W-:-:S07]  /*25020*/  @P0 SHF.R.U32.HI R0, RZ, R5, R4 ;  /* 0x00000005ff000219 */ /* 0x000fce0000011604 */
.L_x_12155:
[----:B------:R-:W-:Y:S05]  /*25030*/  BSYNC B0 ;  /* 0x0000000000007941 */ /* 0x000fea0003800000 */
.L_x_12153:
[----:B------:R-:W-:-:S05]  /*25040*/  IMAD R5, R0, R3, R3 ;  /* 0x0000000300057224 */ /* 0x000fca00078e0203 */
[----:B------:R-:W-:-:S07]  /*25050*/  VIMNMX R2, R2, R5, PT ;  /* 0x0000000502027248 */ /* 0x000fce0003fe0100 */
.L_x_12152:
[----:B------:R-:W0:Y:S01]  /*25060*/  @P1 LDC R5, c[0x0][0x44c] ;  /* 0x00011300ff051b82 */ /* 0x000e220000000800 */
[----:B------:R-:W-:Y:S01]  /*25070*/  VIADD R2, R2, 0x5f ;  /* 0x0000005f02027836 */ /* 0x000fe20000000000 */
[----:B------:R-:W-:Y:S01]  /*25080*/  ULDC UR4, c[0x0][0x9dc] ;  /* 0x0002770000047ab9 */ /* 0x000fe20000000800 */
[----:B------:R-:W-:Y:S02]  /*25090*/  IMAD.MOV.U32 R7, RZ, RZ, R34 ;  /* 0x000000ffff077224 */ /* 0x000fe400078e0022 */
[----:B------:R-:W-:-:S03]  /*250a0*/  IMAD.HI R2, R2, 0x2aaaaaab, RZ ;  /* 0x2aaaaaab02027827 */ /* 0x000fc600078e02ff */
[----:B------:R-:W1:Y:S01]  /*250b0*/  @P1 LDC R0, c[0x0][0x450] ;  /* 0x00011400ff001b82 */ /* 0x000e620000000800 */
[----:B0-----:R-:W-:-:S05]  /*250c0*/  @P1 IMAD.HI.U32 R5, R34, R5, RZ ;  /* 0x0000000522051227 */ /* 0x001fca00078e00ff */
[----:B-1----:R-:W-:Y:S02]  /*250d0*/  @P1 SHF.R.U32.HI R7, RZ, R0, R5 ;  /* 0x00000000ff071219 */ /* 0x002fe40000011605 */
        /* <DEDUP_REMOVED lines=17> */
.L_x_12158:
[----:B------:R-:W-:-:S13]  /*251f0*/  ISETP.NE.AND P0, PT, R3, 0x1, PT ;  /* 0x000000010300780c */ /* 0x000fda0003f05270 */
[----:B------:R-:W1:Y:S02]  /*25200*/  @P0 LDC.64 R4, c[0x0][0x9e8] ;  /* 0x00027a00ff040b82 */ /* 0x000e640000000a00 */
[----:B-1----:R-:W-:-:S05]  /*25210*/  @P0 IMAD.HI.U32 R4, R8, R4, RZ ;  /* 0x0000000408040227 */ /* 0x002fca00078e00ff */
[----:B------:R-:W-:-:S07]  /*25220*/  @P0 SHF.R.U32.HI R8, RZ, R5, R4 ;  /* 0x00000005ff080219 */ /* 0x000fce0000011604 */
.L_x_12159:
[----:B------:R-:W-:Y:S05]  /*25230*/  BSYNC B0 ;  /* 0x0000000000007941 */ /* 0x000fea0003800000 */
.L_x_12157:
[----:B------:R-:W-:-:S05]  /*25240*/  IMAD R3, R8, R3, RZ ;  /* 0x0000000308037224 */ /* 0x000fca00078e02ff */
[----:B------:R-:W-:-:S07]  /*25250*/  VIMNMX R0, R0, R3, !PT ;  /* 0x0000000300007248 */ /* 0x000fce0007fe0100 */
.L_x_12156:
        /* <DEDUP_REMOVED lines=24> */
.L_x_12161:
        /* <DEDUP_REMOVED lines=20> */
.L_x_12164:
[----:B------:R-:W-:Y:S05]  /*25520*/  BSYNC B6 ;  /* 0x0000000000067941 */ /* 0x000fea0003800000 */
.L_x_12163:
        /* <DEDUP_REMOVED lines=20> */
.L_x_12167:
        /* <DEDUP_REMOVED lines=15> */
.L_x_12166:
[----:B------:R-:W-:Y:S05]  /*25760*/  BSYNC B6 ;  /* 0x0000000000067941 */ /* 0x000fea0003800000 */
.L_x_12165:
[----:B------:R-:W-:Y:S01]  /*25770*/  ULDC.64 UR4, c[0x0][0x9f8] ;  /* 0x00027e0000047ab9 */ /* 0x000fe20000000a00 */
[----:B------:R-:W-:Y:S01]  /*25780*/  IMAD.MOV.U32 R28, RZ, RZ, R19 ;  /* 0x000000ffff1c7224 */ /* 0x000fe200078e0013 */
[----:B------:R-:W-:Y:S01]  /*25790*/  ISETP.NE.U32.AND P0, PT, RZ, UR4, PT ;  /* 0x00000004ff007c0c */ /* 0x000fe2000bf05070 */
[----:B------:R-:W2:Y:S01]  /*257a0*/  LDL.LU R10, [R1+0x400] ;  /* 0x00040000010a7983 */ /* 0x000ea20000300800 */
[----:B------:R-:W1:Y:S01]  /*257b0*/  LDC R9, c[0x0][0x430] ;  /* 0x00010c00ff097b82 */ /* 0x000e620000000800 */
[----:B------:R-:W3:Y:S01]  /*257c0*/  S2R R20, SR_TID.X ;  /* 0x0000000000147919 */ /* 0x000ee20000002100 */
[----:B------:R-:W-:Y:S01]  /*257d0*/  ISETP.NE.AND.EX P0, PT, RZ, UR5, PT, P0 ;  /* 0x00000005ff007c0c */ /* 0x000fe2000bf05300 */
[----:B------:R-:W4:Y:S01]  /*257e0*/  S2R R21, SR_TID.X ;  /* 0x0000000000157919 */ /* 0x000f220000002100 */
[----:B------:R-:W-:Y:S01]  /*257f0*/  VIADD R0, R32, 0xffffffff ;  /* 0xffffffff20007836 */ /* 0x000fe20000000000 */
[----:B------:R-:W-:Y:S01]  /*25800*/  ULDC UR4, c[0x0][0x2f4] ;  /* 0x0000bd0000047ab9 */ /* 0x000fe20000000800 */
[----:B------:R-:W-:Y:S01]  /*25810*/  IMAD.U32 R11, RZ, RZ, UR38 ;  /* 0x00000026ff0b7e24 */ /* 0x000fe2000f8e00ff */
[----:B------:R-:W0:Y:S01]  /*25820*/  S2R R12, SR_TID.X ;  /* 0x00000000000c7919 */ /* 0x000e220000002100 */
[----:B------:R-:W-:-:S07]  /*25830*/  ULDC UR5, c[0x0][0x320] ;  /* 0x0000c80000057ab9 */ /* 0x000fce0000000800 */
[----:B------:R-:W4:Y:S01]  /*25840*/  @P0 LDC.64 R2, c[0x0][0x9f8] ;  /* 0x00027e00ff020b82 */ /* 0x000f220000000a00 */
[----:B-1----:R-:W-:Y:S02]  /*25850*/  ISETP.NE.AND P1, PT, R9, 0x1, PT ;  /* 0x000000010900780c */ /* 0x002fe40003f25270 */
[----:B---3--:R-:W-:-:S11]  /*25860*/  LOP3.LUT R20, R20, 0x7f, RZ, 0xc0, !PT ;  /* 0x0000007f14147812 */ /* 0x008fd600078ec0ff */
[----:B------:R-:W1:Y:S01]  /*25870*/  @P1 LDC R4, c[0x0][0x434] ;  /* 0x00010d00ff041b82 */ /* 0x000e620000000800 */
[----:B----4-:R-:W-:-:S07]  /*25880*/  @P0 IMAD.WIDE R2, R19, 0x4, R2 ;  /* 0x0000000413020825 */ /* 0x010fce00078e0202 */
[----:B------:R-:W3:Y:S01]  /*25890*/  @P1 LDC R5, c[0x0][0x438] ;  /* 0x00010e00ff051b82 */ /* 0x000ee20000000800 */
[----:B------:R4:W2:Y:S01]  /*258a0*/  @P0 LDG.E R28, desc[UR42][R2.64] ;  /* 0x0000002a021c0981 */ /* 0x0008a2000c1e1900 */
[----:B------:R-:W-:Y:S01]  /*258b0*/  SHF.R.U32.HI R27, RZ, 0x3, R20 ;  /* 0x00000003ff1b7819 */ /* 0x000fe20000011614 */
[----:B------:R-:W-:-:S05]  /*258c0*/  IMAD.SHL.U32 R20, R21, 0x10, RZ ;  /* 0x0000001015147824 */ /* 0x000fca00078e00ff */
[----:B------:R-:W-:-:S05]  /*258d0*/  LOP3.LUT R20, R27, 0x70, R20, 0xf8, !PT ;  /* 0x000000701b147812 */ /* 0x000fca00078ef814 */
[----:B------:R-:W-:-:S05]  /*258e0*/  IMAD R37, R0, 0x60, R20 ;  /* 0x0000006000257824 */ /* 0x000fca00078e0214 */
[----:B------:R-:W-:-:S04]  /*258f0*/  ISETP.GE.AND P0, PT, R37, R17, PT ;  /* 0x000000112500720c */ /* 0x000fc80003f06270 */
[----:B------:R-:W-:Y:S01]  /*25900*/  ISETP.GT.U32.OR P0, PT, R20, 0x5f, P0 ;  /* 0x0000005f1400780c */ /* 0x000fe20000704470 */
[----:B------:R-:W-:-:S04]  /*25910*/  IMAD.IADD R37, R37, 0x1, R30 ;  /* 0x0000000125257824 */ /* 0x000fc800078e021e */
[----:B-1----:R-:W-:-:S08]  /*25920*/  @P1 IMAD.HI.U32 R4, R37, R4, RZ ;  /* 0x0000000425041227 */ /* 0x002fd000078e00ff */
[----:B----4-:R-:W1:Y:S01]  /*25930*/  @!P0 LDC.64 R2, c[0x0][0x428] ;  /* 0x00010a00ff028b82 */ /* 0x010e620000000a00 */
[----:B------:R-:W-:Y:S01]  /*25940*/  IMAD.MOV.U32 R8, RZ, RZ, R37 ;  /* 0x000000ffff087224 */ /* 0x000fe200078e0025 */
[----:B---3--:R-:W-:-:S06]  /*25950*/  @P1 SHF.R.U32.HI R8, RZ, R5, R4 ;  /* 0x00000005ff081219 */ /* 0x008fcc0000011604 */
[----:B------:R-:W3:Y:S01]  /*25960*/  @!P0 LDC.64 R4, c[0x0][0x418] ;  /* 0x00010600ff048b82 */ /* 0x000ee20000000a00 */
[--C-:B------:R-:W-:Y:S01]  /*25970*/  @!P0 SHF.R.S32.HI R7, RZ, 0x1f, R8.reuse ;  /* 0x0000001fff078819 */ /* 0x100fe20000011408 */
[----:B------:R-:W-:Y:S01]  /*25980*/  @!P0 IMAD.MOV.U32 R6, RZ, RZ, R8 ;  /* 0x000000ffff068224 */ /* 0x000fe200078e0008 */
[----:B------:R-:W-:Y:S01]  /*25990*/  ISETP.NE.AND P2, PT, R11, 0x3, PT ;  /* 0x000000030b00780c */ /* 0x000fe20003f45270 */
[C---:B0-----:R-:W-:Y:S02]  /*259a0*/  IMAD.SHL.U32 R11, R12.reuse, 0x8, RZ ;  /* 0x000000080c0b7824 */ /* 0x041fe400078e00ff */
[----:B------:R-:W-:-:S03]  /*259b0*/  IMAD.SHL.U32 R27, R12, 0x8, RZ ;  /* 0x000000080c1b7824 */ /* 0x000fc600078e00ff */
[----:B------:R-:W-:Y:S02]  /*259c0*/  LOP3.LUT R11, R11, 0x38, RZ, 0xc0, !PT ;  /* 0x000000380b0b7812 */ /* 0x000fe400078ec0ff */
[----:B------:R-:W-:-:S04]  /*259d0*/  LOP3.LUT R27, R27, 0x38, RZ, 0xc0, !PT ;  /* 0x000000381b1b7812 */ /* 0x000fc800078ec0ff */
[----:B------:R-:W-:-:S04]  /*259e0*/  LOP3.LUT R12, R27, 0x40, RZ, 0xfc, !PT ;  /* 0x000000401b0c7812 */ /* 0x000fc800078efcff */
[----:B------:R-:W-:Y:S01]  /*259f0*/  ISETP.GE.AND P4, PT, R12, UR5, PT ;  /* 0x000000050c007c0c */ /* 0x000fe2000bf86270 */
[----:B------:R-:W-:Y:S01]  /*25a00*/  IMAD.MOV.U32 R36, RZ, RZ, RZ ;  /* 0x000000ffff247224 */ /* 0x000fe200078e00ff */
[----:B------:R-:W-:-:S04]  /*25a10*/  LOP3.LUT R12, R11, 0x80, RZ, 0xfc, !PT ;  /* 0x000000800b0c7812 */ /* 0x000fc800078efcff */
[----:B------:R-:W-:Y:S01]  /*25a20*/  ISETP.GE.AND P3, PT, R12, UR5, PT ;  /* 0x000000050c007c0c */ /* 0x000fe2000bf66270 */
[----:B------:R-:W-:Y:S01]  /*25a30*/  UMOV UR6, 0xffffffff ;  /* 0xffffffff00067882 */ /* 0x000fe20000000000 */
[----:B--2---:R-:W-:-:S04]  /*25a40*/  LOP3.LUT R10, R10, 0xffffffbf, RZ, 0xc0, !PT ;  /* 0xffffffbf0a0a7812 */ /* 0x004fc800078ec0ff */
[----:B------:R-:W-:-:S04]  /*25a50*/  @P2 LOP3.LUT R10, R10, 0x40, RZ, 0xfc, !PT ;  /* 0x000000400a0a2812 */ /* 0x000fc800078efcff */
[----:B------:R-:W-:Y:S02]  /*25a60*/  LOP3.LUT R10, R10, 0xfffffffe, RZ, 0xc0, !PT ;  /* 0xfffffffe0a0a7812 */ /* 0x000fe400078ec0ff */
[----:B------:R-:W-:Y:S01]  /*25a70*/  SHF.R.S32.HI R33, RZ, 0x1f, R28 ;  /* 0x0000001fff217819 */ /* 0x000fe2000001141c */
[----:B-1----:R-:W-:-:S04]  /*25a80*/  @!P0 IMAD.WIDE.U32 R6, R28, R2, R6 ;  /* 0x000000021c068225 */ /* 0x002fc800078e0006 */
[----:B------:R-:W-:-:S04]  /*25a90*/  @!P0 IMAD R2, R33, R2, RZ ;  /* 0x0000000221028224 */ /* 0x000fc800078e02ff */
[----:B------:R-:W-:Y:S01]  /*25aa0*/  @!P0 IMAD R3, R28, R3, R2 ;  /* 0x000000031c038224 */ /* 0x000fe200078e0202 */
[----:B---3--:R-:W-:-:S03]  /*25ab0*/  @!P0 LEA R4, P1, R6, R4, 0x2 ;  /* 0x0000000406048211 */ /* 0x008fc600078210ff */
[----:B------:R-:W-:-:S05]  /*25ac0*/  @!P0 IMAD.IADD R3, R7, 0x1, R3 ;  /* 0x0000000107038824 */ /* 0x000fca00078e0203 */
[----:B------:R-:W-:Y:S02]  /*25ad0*/  @!P0 LEA.HI.X R5, R6, R5, R3, 0x2, P1 ;  /* 0x0000000506058211 */ /* 0x000fe400008f1403 */
[----:B------:R-:W-:-:S03]  /*25ae0*/  ISETP.GE.AND P1, PT, R11, UR4, PT ;  /* 0x000000040b007c0c */ /* 0x000fc6000bf26270 */
[----:B------:R0:W5:Y:S10]  /*25af0*/  @!P0 LDG.E R36, desc[UR42][R4.64] ;  /* 0x0000002a04248981 */ /* 0x000174000c1e1900 */
[----:B------:R-:W-:-:S04]  /*25b00*/  @P1 LOP3.LUT R10, R10, 0x1, RZ, 0xfc, !PT ;  /* 0x000000010a0a1812 */ /* 0x000fc800078efcff */
[----:B------:R-:W-:-:S04]  /*25b10*/  LOP3.LUT R10, R10, 0xfffffff7, RZ, 0xc0, !PT ;  /* 0xfffffff70a0a7812 */ /* 0x000fc800078ec0ff */
[----:B------:R-:W-:Y:S02]  /*25b20*/  @P4 LOP3.LUT R10, R10, 0x8, RZ, 0xfc, !PT ;  /* 0x000000080a0a4812 */ /* 0x000fe400078efcff */
[C---:B------:R-:W-:Y:S02]  /*25b30*/  ISETP.GE.AND P0, PT, R11.reuse, UR5, PT ;  /* 0x000000050b007c0c */ /* 0x040fe4000bf06270 */
[----:B------:R-:W-:Y:S02]  /*25b40*/  LOP3.LUT R10, R10, 0xffffffef, RZ, 0xc0, !PT ;  /* 0xffffffef0a0a7812 */ /* 0x000fe400078ec0ff */
[----:B------:R-:W-:Y:S02]  /*25b50*/  LOP3.LUT R11, R11, 0xc0, RZ, 0xfc, !PT ;  /* 0x000000c00b0b7812 */ /* 0x000fe400078efcff */
[----:B------:R-:W-:Y:S02]  /*25b60*/  LOP3.LUT R10, R10, 0xfffffffb, RZ, 0xc0, !PT ;  /* 0xfffffffb0a0a7812 */ /* 0x000fe400078ec0ff */
[----:B------:R-:W-:-:S02]  /*25b70*/  ISETP.GE.AND P1, PT, R11, UR5, PT ;  /* 0x000000050b007c0c */ /* 0x000fc4000bf26270 */
[----:B------:R-:W-:-:S04]  /*25b80*/  @P3 LOP3.LUT R10, R10, 0x4, RZ, 0xfc, !PT ;  /* 0x000000040a0a3812 */ /* 0x000fc800078efcff */
[----:B------:R-:W-:-:S04]  /*25b90*/  @P0 LOP3.LUT R10, R10, 0x10, RZ, 0xfc, !PT ;  /* 0x000000100a0a0812 */ /* 0x000fc800078efcff */
[----:B------:R-:W-:-:S04]  /*25ba0*/  LOP3.LUT R10, R10, 0xfffffffd, RZ, 0xc0, !PT ;  /* 0xfffffffd0a0a7812 */ /* 0x000fc800078ec0ff */
[----:B------:R-:W-:-:S05]  /*25bb0*/  @P1 LOP3.LUT R10, R10, 0x2, RZ, 0xfc, !PT ;  /* 0x000000020a0a1812 */ /* 0x000fca00078efcff */
[----:B------:R0:W-:Y:S01]  /*25bc0*/  STL [R1+0x400], R10 ;  /* 0x0004000a01007387 */ /* 0x0001e20000100800 */
[----:B------:R-:W-:-:S04]  /*25bd0*/  IMAD.MOV R2, RZ, RZ, -R8 ;  /* 0x000000ffff027224 */ /* 0x000fc800078e0a08 */
[----:B------:R-:W-:Y:S01]  /*25be0*/  IMAD R37, R9, R2, R37 ;  /* 0x0000000209257224 */ /* 0x000fe200078e0225 */
[----:B------:R-:W-:Y:S06]  /*25bf0*/  BRA.DIV UR6, `(.L_x_12168) ;  /* 0x0000005a060c7947 */ /* 0x000fec000b800000 */
.L_x_12311:
[----:B------:R-:W-:Y:S01]  /*25c00*/  SEL R6, RZ, 0x1, P0 ;  /* 0x00000001ff067807 */ /* 0x000fe20000000000 */
[----:B------:R-:W-:Y:S01]  /*25c10*/  IMAD.MOV.U32 R2, RZ, RZ, R10 ;  /* 0x000000ffff027224 */ /* 0x000fe200078e000a */
[----:B------:R-:W-:Y:S02]  /*25c20*/  ISETP.GT.U32.AND P0, PT, R20, 0x5f, PT ;  /* 0x0000005f1400780c */ /* 0x000fe40003f04070 */
[----:B------:R-:W-:Y:S02]  /*25c30*/  SHF.R.S32.HI R27, RZ, 0x1f, R18 ;  /* 0x0000001fff1b7819 */ /* 0x000fe40000011412 */
[----:B------:R-:W-:-:S09]  /*25c40*/  LOP3.LUT R2, R2, 0xffffffdf, RZ, 0xc0, !PT ;  /* 0xffffffdf02027812 */ /* 0x000fd200078ec0ff */
[----:B------:R-:W-:-:S05]  /*25c50*/  @P0 LOP3.LUT R2, R2, 0x20, RZ, 0xfc, !PT ;  /* 0x0000002002020812 */ /* 0x000fca00078efcff */
[----:B------:R1:W-:Y:S01]  /*25c60*/  STL [R1+0x400], R2 ;  /* 0x0004000201007387 */ /* 0x0003e20000100800 */
[----:B------:R-:W-:Y:S05]  /*25c70*/  @!P2 BRA `(.L_x_12169) ;  /* 0x000000000004a947 */ /* 0x000fea0003800000 */
[----:B------:R-:W-:Y:S01]  /*25c80*/  BPT.TRAP 0x1 ;  /* 0x000000040000795c */ /* 0x000fe20000300000 */
.L_x_12169:
[----:B------:R-:W-:Y:S01]  /*25c90*/  IMAD R32, R0, -0x60, R17 ;  /* 0xffffffa000207824 */ /* 0x000fe200078e0211 */
[----:B------:R-:W-:Y:S01]  /*25ca0*/  SHF.L.U32 R0, R25, 0x1f, RZ ;  /* 0x0000001f19007819 */ /* 0x000fe200000006ff */
[----:B------:R-:W-:Y:S01]  /*25cb0*/  IMAD R17, R24, 0x8, R22 ;  /* 0x0000000818117824 */ /* 0x000fe200078e0216 */
[----:B------:R-:W-:Y:S03]  /*25cc0*/  BSSY B0, `(.L_x_12170) ;  /* 0x0000003000007945 */ /* 0x000fe60003800000 */
[----:B------:R-:W2:Y:S02]  /*25cd0*/  SYNCS.PHASECHK.TRANS64.TRYWAIT P0, [R17+URZ+0x22840], R0 ;  /* 0x02284000110075a7 */ /* 0x000ea4000800017f */
[----:B--2---:R-:W-:Y:S05]  /*25ce0*/  @!P0 BRA `(.L_x_12171) ;  /* 0x0000005800008947 */ /* 0x004fea0003800000 */
.L_x_12312:
[----:B------:R-:W-:Y:S05]  /*25cf0*/  BSYNC B0 ;  /* 0x0000000000007941 */ /* 0x000fea0003800000 */
.L_x_12170:
[----:B-1----:R-:W3:Y:S01]  /*25d00*/  LDL R2, [R1+0x400] ;  /* 0x0004000001027983 */ /* 0x002ee20000100800 */
[----:B--2---:R-:W-:Y:S01]  /*25d10*/  SHF.R.S32.HI R0, RZ, 0x1f, R37 ;  /* 0x0000001fff007819 */ /* 0x004fe20000011425 */
[----:B------:R-:W-:Y:S01]  /*25d20*/  ULDC.64 UR4, c[0x0][0x300] ;  /* 0x0000c00000047ab9 */ /* 0x000fe20000000a00 */
[----:B0----5:R-:W-:Y:S01]  /*25d30*/  SHF.R.S32.HI R4, RZ, 0x1f, R36 ;  /* 0x0000001fff047819 */ /* 0x021fe20000011424 */
[----:B------:R-:W0:Y:S02]  /*25d40*/  S2R R7, SR_TID.X ;  /* 0x0000000000077919 */ /* 0x000e240000002100 */
[----:B------:R1:W-:Y:S04]  /*25d50*/  STL [R1+0x428], R0 ;  /* 0x0004280001007387 */ /* 0x0003e80000100800 */
[----:B------:R2:W-:Y:S01]  /*25d60*/  STL [R1+0x42c], R4 ;  /* 0x00042c0401007387 */ /* 0x0005e20000100800 */
[----:B-1----:R-:W-:-:S04]  /*25d70*/  IMAD R0, R0, UR4, RZ ;  /* 0x0000000400007c24 */ /* 0x002fc8000f8e02ff */
[----:B------:R-:W-:Y:S02]  /*25d80*/  IMAD R0, R37, UR5, R0 ;  /* 0x0000000525007c24 */ /* 0x000fe4000f8e0200 */
[----:B0-----:R-:W-:-:S05]  /*25d90*/  IMAD.SHL.U32 R8, R7, 0x8, RZ ;  /* 0x0000000807087824 */ /* 0x001fca00078e00ff */
[----:B------:R-:W-:Y:S02]  /*25da0*/  LOP3.LUT R8, R8, 0x38, RZ, 0xc0, !PT ;  /* 0x0000003808087812 */ /* 0x000fe400078ec0ff */
[----:B---3--:R-:W-:Y:S01]  /*25db0*/  LOP3.LUT P2, RZ, R2, 0x1, RZ, 0xc0, !PT ;  /* 0x0000000102ff7812 */ /* 0x008fe2000784c0ff */
[----:B------:R-:W-:Y:S01]  /*25dc0*/  IMAD.WIDE.U32 R2, R37, UR4, RZ ;  /* 0x0000000425027c25 */ /* 0x000fe2000f8e00ff */
[----:B------:R-:W-:-:S03]  /*25dd0*/  ULDC.64 UR4, c[0x0][0x310] ;  /* 0x0000c40000047ab9 */ /* 0x000fc60000000a00 */
[----:B------:R-:W-:Y:S02]  /*25de0*/  IMAD.IADD R3, R3, 0x1, R0 ;  /* 0x0000000103037824 */ /* 0x000fe400078e0200 */
[----:B------:R-:W-:Y:S02]  /*25df0*/  IMAD R0, R4, UR4, RZ ;  /* 0x0000000404007c24 */ /* 0x000fe4000f8e02ff */
[----:B--2---:R-:W0:Y:S01]  /*25e00*/  S2R R4, SR_TID.X ;  /* 0x0000000000047919 */ /* 0x004e220000002100 */
        /* <DEDUP_REMOVED lines=70> */
.L_x_12326:
        /* <DEDUP_REMOVED lines=10> */
.L_x_12173:
        /* <DEDUP_REMOVED lines=11> */
.L_x_12174:
[----:B------:R1:W5:Y:S01]  /*263c0*/  LDL R0, [R1+0x400] ;  /* 0x0004000001007983 */ /* 0x0003620000100800 */
[----:B------:R1:W-:Y:S03]  /*263d0*/  SYNCS.ARRIVE.TRANS64.A1T0 RZ, [R17+URZ+0x22830], RZ ;  /* 0x022830ff11ff79a7 */ /* 0x0003e6000810003f */
[----:B0-----:R1:W5:Y:S02]  /*263e0*/  LDL.LU R3, [R1+0x40c] ;  /* 0x00040c0001037983 */ /* 0x0013640000300800 */
[----:B------:R-:W-:Y:S05]  /*263f0*/  WARPSYNC.ALL ;  /* 0x0000000000007948 */ /* 0x000fea0003800000 */
[----:B------:R-:W-:Y:S01]  /*26400*/  ULDC.64 UR4, c[0x0][0xa00] ;  /* 0x0002800000047ab9 */ /* 0x000fe20000000a00 */
[----:B------:R-:W-:Y:S01]  /*26410*/  BSSY B6, `(.L_x_12175) ;  /* 0x000002c000067945 */ /* 0x000fe20003800000 */
[----:B------:R-:W-:Y:S01]  /*26420*/  BAR.SYNC.DEFER_BLOCKING 0x8, 0x180 ;  /* 0x0206000000007b1d */ /* 0x000fe20000010000 */
[C---:B-----5:R-:W-:Y:S02]  /*26430*/  LOP3.LUT P2, RZ, R0.reuse, 0x8, RZ, 0xc0, !PT ;  /* 0x0000000800ff7812 */ /* 0x060fe4000784c0ff */
[----:B------:R-:W-:-:S02]  /*26440*/  LOP3.LUT P1, RZ, R0, 0x4, RZ, 0xc0, !PT ;  /* 0x0000000400ff7812 */ /* 0x000fc4000782c0ff */
[----:B------:R-:W-:Y:S02]  /*26450*/  LOP3.LUT P0, RZ, R0, 0x2, RZ, 0xc0, !PT ;  /* 0x0000000200ff7812 */ /* 0x000fe4000780c0ff */
[----:B------:R-:W-:Y:S02]  /*26460*/  SEL R0, RZ, 0x2, P2 ;  /* 0x00000002ff007807 */ /* 0x000fe40001000000 */
[----:B------:R-:W-:Y:S02]  /*26470*/  SEL R2, RZ, 0x4, P1 ;  /* 0x00000004ff027807 */ /* 0x000fe40000800000 */
[----:B------:R-:W-:Y:S02]  /*26480*/  SEL R35, RZ, 0x8, P0 ;  /* 0x00000008ff237807 */ /* 0x000fe40000000000 */
[----:B------:R-:W-:Y:S02]  /*26490*/  IADD3 R0, R2, R0, R6 ;  /* 0x0000000002007210 */ /* 0x000fe40007ffe006 */
[----:B------:R-:W-:-:S03]  /*264a0*/  ISETP.NE.U32.AND P0, PT, RZ, UR4, PT ;  /* 0x00000004ff007c0c */ /* 0x000fc6000bf05070 */
[----:B------:R-:W-:Y:S01]  /*264b0*/  IMAD.IADD R35, R0, 0x1, R35 ;  /* 0x0000000100237824 */ /* 0x000fe200078e0223 */
[----:B------:R-:W-:Y:S01]  /*264c0*/  ISETP.NE.AND.EX P0, PT, RZ, UR5, PT, P0 ;  /* 0x00000005ff007c0c */ /* 0x000fe2000bf05300 */
[----:B------:R-:W-:Y:S01]  /*264d0*/  VIADD R0, R22, 0x18400 ;  /* 0x0001840016007836 */ /* 0x000fe20000000000 */
[----:B------:R-:W-:Y:S02]  /*264e0*/  ULDC.64 UR4, c[0x0][0x298] ;  /* 0x0000a60000047ab9 */ /* 0x000fe40000000a00 */
[----:B------:R-:W-:Y:S02]  /*264f0*/  SEL R2, R19, RZ, !P0 ;  /* 0x000000ff13027207 */ /* 0x000fe40004000000 */
[----:B------:R-:W-:Y:S02]  /*26500*/  LOP3.LUT P1, RZ, R0, 0x3ff, RZ, 0xc0, !PT ;  /* 0x000003ff00ff7812 */ /* 0x000fe4000782c0ff */
[----:B------:R-:W-:Y:S01]  /*26510*/  SHF.R.S32.HI R0, RZ, 0x1f, R19 ;  /* 0x0000001fff007819 */ /* 0x000fe20000011413 */
[----:B------:R-:W-:Y:S03]  /*26520*/  STL [R1+0x410], R2 ;  /* 0x0004100201007387 */ /* 0x000fe60000100800 */
[----:B------:R-:W-:-:S05]  /*26530*/  SEL R0, R0, RZ, !P0 ;  /* 0x000000ff00007207 */ /* 0x000fca0004000000 */
[----:B------:R0:W-:Y:S02]  /*26540*/  STL [R1+0x430], R0 ;  /* 0x0004300001007387 */ /* 0x0001e40000100800 */
[----:B0-----:R-:W-:-:S05]  /*26550*/  SHF.R.S32.HI R0, RZ, 0x1f, R3 ;  /* 0x0000001fff007819 */ /* 0x001fca0000011403 */
[----:B------:R-:W-:-:S04]  /*26560*/  IMAD R0, R0, UR4, RZ ;  /* 0x0000000400007c24 */ /* 0x000fc8000f8e02ff */
[C---:B------:R-:W-:Y:S02]  /*26570*/  IMAD R0, R3.reuse, UR5, R0 ;  /* 0x0000000503007c24 */ /* 0x040fe4000f8e0200 */
[----:B------:R-:W-:-:S04]  /*26580*/  IMAD.WIDE.U32 R2, R3, UR4, RZ ;  /* 0x0000000403027c25 */ /* 0x000fc8000f8e00ff */
[----:B------:R-:W-:Y:S01]  /*26590*/  IMAD.IADD R0, R3, 0x1, R0 ;  /* 0x0000000103007824 */ /* 0x000fe200078e0200 */
[----:B------:R0:W-:Y:S04]  /*265a0*/  STL.64 [R1+0x418], R2 ;  /* 0x0004180201007387 */ /* 0x0001e80000100a00 */
        /* <DEDUP_REMOVED lines=18> */
.L_x_12176:
[----:B------:R-:W-:Y:S05]  /*266d0*/  BSYNC B6 ;  /* 0x0000000000067941 */ /* 0x000fea0003800000 */
.L_x_12175:
[----:B------:R-:W2:Y:S01]  /*266e0*/  LDL.LU R21, [R1+0x40c] ;  /* 0x00040c0001157983 */ /* 0x000ea20000300800 */
[----:B------:R-:W-:Y:S01]  /*266f0*/  ULDC.64 UR4, c[0x0][0x2d8] ;  /* 0x0000b60000047ab9 */ /* 0x000fe20000000a00 */
[----:B------:R-:W3:Y:S02]  /*26700*/  LDC R7, c[0x0][0x448] ;  /* 0x00011200ff077b82 */ /* 0x000ee40000000800 */
[----:B0-----:R-:W2:Y:S04]  /*26710*/  LDL.LU.64 R2, [R1+0x418] ;  /* 0x0004180001027983 */ /* 0x001ea80000300a00 */
[----:B------:R-:W4:Y:S04]  /*26720*/  LDL.LU R4, [R1+0x430] ;  /* 0x0004300001047983 */ /* 0x000f280000300800 */
[----:B------:R-:W4:Y:S01]  /*26730*/  LDL.LU R20, [R1+0x410] ;  /* 0x0004100001147983 */ /* 0x000f220000300800 */
[----:B------:R-:W-:-:S03]  /*26740*/  IMAD R0, R27, UR4, RZ ;  /* 0x000000041b007c24 */ /* 0x000fc6000f8e02ff */
[----:B------:R0:W5:Y:S01]  /*26750*/  LDL R8, [R1+0x408] ;  /* 0x0004080001087983 */ /* 0x0001620000100800 */
[----:B------:R-:W-:Y:S01]  /*26760*/  IMAD R0, R18, UR5, R0 ;  /* 0x0000000512007c24 */ /* 0x000fe2000f8e0200 */
[----:B---3--:R-:W-:-:S13]  /*26770*/  ISETP.NE.AND P0, PT, R7, 0x1, PT ;  /* 0x000000010700780c */ /* 0x008fda0003f05270 */
[----:B------:R-:W3:Y:S01]  /*26780*/  @P0 LDC R6, c[0x0][0x44c] ;  /* 0x00011300ff060b82 */ /* 0x000ee20000000800 */
[----:B--2---:R-:W-:Y:S02]  /*26790*/  IMAD.MOV.U32 R3, RZ, RZ, R21 ;  /* 0x000000ffff037224 */ /* 0x004fe400078e0015 */
[----:B------:R-:W2:Y:S01]  /*267a0*/  S2R R21, SR_TID.X ;  /* 0x0000000000157919 */ /* 0x000ea20000002100 */
[----:B------:R-:W-:Y:S01]  /*267b0*/  IMAD.WIDE.U32 R2, R18, UR4, R2 ;  /* 0x0000000412027c25 */ /* 0x000fe2000f8e0002 */
[----:B------:R-:W-:-:S03]  /*267c0*/  ULDC.64 UR4, c[0x0][0x2e0] ;  /* 0x0000b80000047ab9 */ /* 0x000fc60000000a00 */
[----:B------:R-:W-:Y:S02]  /*267d0*/  IMAD.IADD R3, R3, 0x1, R0 ;  /* 0x0000000103037824 */ /* 0x000fe400078e0200 */
[----:B----4-:R-:W-:Y:S02]  /*267e0*/  IMAD R0, R4, UR4, RZ ;  /* 0x0000000404007c24 */ /* 0x010fe4000f8e02ff */
[----:B------:R-:W-:-:S04]  /*267f0*/  IMAD.WIDE.U32 R2, R20, UR4, R2 ;  /* 0x0000000414027c25 */ /* 0x000fc8000f8e0002 */
[----:B------:R-:W-:Y:S01]  /*26800*/  IMAD R0, R20, UR5, R0 ;  /* 0x0000000514007c24 */ /* 0x000fe2000f8e0200 */
[----:B------:R-:W4:Y:S01]  /*26810*/  S2R R10, SR_TID.X ;  /* 0x00000000000a7919 */ /* 0x000f220000002100 */
[----:B------:R-:W-:Y:S02]  /*26820*/  ULDC.64 UR4, c[0x0][0x2d0] ;  /* 0x0000b40000047ab9 */ /* 0x000fe40000000a00 */
[----:B------:R-:W-:Y:S01]  /*26830*/  IMAD.IADD R3, R3, 0x1, R0 ;  /* 0x0000000103037824 */ /* 0x000fe200078e0200 */
[----:B------:R-:W1:Y:S01]  /*26840*/  S2R R20, SR_TID.X ;  /* 0x0000000000147919 */ /* 0x000e620000002100 */
[----:B------:R-:W0:Y:S01]  /*26850*/  @P0 LDC R0, c[0x0][0x450] ;  /* 0x00011400ff000b82 */ /* 0x000e220000000800 */
[----:B--2---:R-:W-:-:S04]  /*26860*/  LOP3.LUT R21, R21, 0x7f, RZ, 0xc0, !PT ;  /* 0x0000007f15157812 */ /* 0x004fc800078ec0ff */
[----:B------:R-:W-:Y:S01]  /*26870*/  SHF.R.U32.HI R21, RZ, 0x3, R21 ;  /* 0x00000003ff157819 */ /* 0x000fe20000011615 */
[----:B-1----:R-:W-:-:S05]  /*26880*/  IMAD.SHL.U32 R20, R20, 0x10, RZ ;  /* 0x0000001014147824 */ /* 0x002fca00078e00ff */
[----:B------:R-:W-:-:S05]  /*26890*/  LOP3.LUT R20, R21, 0x70, R20, 0xf8, !PT ;  /* 0x0000007015147812 */ /* 0x000fca00078ef814 */
[----:B------:R-:W-:Y:S02]  /*268a0*/  IMAD.IADD R5, R20, 0x1, R34 ;  /* 0x0000000114057824 */ /* 0x000fe400078e0222 */
[----:B------:R1:W5:Y:S02]  /*268b0*/  LDL R20, [R1+0x404] ;  /* 0x0004040001147983 */ /* 0x0003640000100800 */
[----:B---3--:R-:W-:-:S04]  /*268c0*/  @P0 IMAD.HI.U32 R6, R5, R6, RZ ;  /* 0x0000000605060227 */ /* 0x008fc800078e00ff */
[----:B------:R-:W-:Y:S01]  /*268d0*/  IMAD.MOV.U32 R4, RZ, RZ, R5 ;  /* 0x000000ffff047224 */ /* 0x000fe200078e0005 */
[----:B0-----:R-:W-:-:S05]  /*268e0*/  @P0 SHF.R.U32.HI R4, RZ, R0, R6 ;  /* 0x00000000ff040219 */ /* 0x001fca0000011606 */
        /* <DEDUP_REMOVED lines=13> */
[----:B----4-:R-:W-:Y:S01]  /*269c0*/  IMAD.SHL.U32 R9, R10, 0x8, RZ ;  /* 0x000000080a097824 */ /* 0x010fe200078e00ff */
        /* <DEDUP_REMOVED lines=9> */
[----:B-1----:R-:W-:Y:S10]  /*26a60*/  BRA.DIV UR5, `(.L_x_12177) ;  /* 0x0000005205b47947 */ /* 0x002ff4000b800000 */
        /* <DEDUP_REMOVED lines=66> */
[----:B------:R-:W2:Y:S04]  /*26e90*/  SHFL.IDX PT, R4, R4, 0x7, 0x181f ;  /* 0x00f81f0004047f89 */ /* 0x000ea800000e0000 */
[----:B------:R-:W3:Y:S01]  /*26ea0*/  SHFL.IDX PT, R0, R0, 0x7, 0x181f ;  /* 0x00f81f0000007f89 */ /* 0x000ee200000e0000 */
[----:B0-----:R-:W-:-:S05]  /*26eb0*/  @!P0 LEA R3, P2, R9, R3, 0x1 ;  /* 0x0000000309038211 */ /* 0x001fca00078408ff */
[----:B-1----:R-:W-:-:S05]  /*26ec0*/  @!P0 IMAD.X R2, RZ, RZ, R2, P2 ;  /* 0x000000ffff028224 */ /* 0x002fca00010e0602 */
[----:B------:R-:W-:-:S04]  /*26ed0*/  @!P0 LOP3.LUT R3, R3, R2, RZ, 0x3c, !PT ;  /* 0x0000000203038212 */ /* 0x000fc800078e3cff */
[----:B------:R-:W-:-:S04]  /*26ee0*/  @!P0 LOP3.LUT R2, R3, R2, RZ, 0x3c, !PT ;  /* 0x0000000203028212 */ /* 0x000fc800078e3cff */
[----:B------:R-:W-:-:S05]  /*26ef0*/  @!P0 LOP3.LUT R3, R3, R2, RZ, 0x3c, !PT ;  /* 0x0000000203038212 */ /* 0x000fca00078e3cff */
[----:B--23--:R1:W-:Y:S02]  /*26f00*/  @!P0 LDGSTS.E.BYPASS.LTC128B.128 [R8+0x1b400], desc[UR42][R2.64], !P1 ;  /* 0x1b40000002088fae */ /* 0x00c3e4000c901d6a */
.L_x_12343:
        /* <DEDUP_REMOVED lines=10> */
.L_x_12178:
        /* <DEDUP_REMOVED lines=18> */
.L_x_12344:
[----:B------:R-:W-:Y:S05]  /*270d0*/  BSYNC B0 ;  /* 0x0000000000007941 */ /* 0x000fea0003800000 */
.L_x_12179:
[----:B------:R-:W-:-:S05]  /*270e0*/  IMAD.U32 R0, RZ, RZ, UR38 ;  /* 0x00000026ff007e24 */ /* 0x000fca000f8e00ff */
[----:B------:R-:W-:-:S13]  /*270f0*/  ISETP.NE.AND P0, PT, R0, 0x3, PT ;  /* 0x000000030000780c */ /* 0x000fda0003f05270 */
[----:B------:R-:W-:Y:S05]  /*27100*/  @!P0 BRA `(.L_x_12181) ;  /* 0x0000000000048947 */ /* 0x000fea0003800000 */
[----:B------:R-:W-:Y:S01]  /*27110*/  BPT.TRAP 0x1 ;  /* 0x000000040000795c */ /* 0x000fe20000300000 */
.L_x_12181:
[----:B------:R-:W-:Y:S01]  /*27120*/  SHF.L.U32 R0, R25, 0x1f, RZ ;  /* 0x0000001f19007819 */ /* 0x000fe200000006ff */
[----:B------:R-:W-:Y:S03]  /*27130*/  BSSY B0, `(.L_x_12182) ;  /* 0x0000003000007945 */ /* 0x000fe60003800000 */
[----:B------:R-:W1:Y:S02]  /*27140*/  SYNCS.PHASECHK.TRANS64.TRYWAIT P0, [R17+URZ+0x22860], R0 ;  /* 0x02286000110075a7 */ /* 0x000e64000800017f */
[----:B-1----:R-:W-:Y:S05]  /*27150*/  @!P0 BRA `(.L_x_12183) ;  /* 0x0000005400b08947 */ /* 0x002fea0003800000 */
.L_x_12345:
[----:B------:R-:W-:Y:S05]  /*27160*/  BSYNC B0 ;  /* 0x0000000000007941 */ /* 0x000fea0003800000 */
.L_x_12182:
[----:B------:R-:W1:Y:S01]  /*27170*/  LDL.LU R2, [R1+0x428] ;  /* 0x0004280001027983 */ /* 0x000e620000300800 */
[----:B------:R-:W-:-:S03]  /*27180*/  ULDC.64 UR4, c[0x0][0x328] ;  /* 0x0000ca0000047ab9 */ /* 0x000fc60000000a00 */
[----:B------:R-:W2:Y:S01]  /*27190*/  LDL.LU R4, [R1+0x42c] ;  /* 0x00042c0001047983 */ /* 0x000ea20000300800 */
[----:B-1----:R-:W-:Y:S02]  /*271a0*/  IMAD R0, R2, UR4, RZ ;  /* 0x0000000402007c24 */ /* 0x002fe4000f8e02ff */
[----:B0-----:R-:W-:-:S04]  /*271b0*/  IMAD.WIDE.U32 R2, R37, UR4, RZ ;  /* 0x0000000425027c25 */ /* 0x001fc8000f8e00ff */
[----:B------:R-:W-:Y:S01]  /*271c0*/  IMAD R5, R37, UR5, R0 ;  /* 0x0000000525057c24 */ /* 0x000fe2000f8e0200 */
[----:B------:R-:W-:-:S03]  /*271d0*/  ULDC.64 UR4, c[0x0][0x338] ;  /* 0x0000ce0000047ab9 */ /* 0x000fc60000000a00 */
[----:B------:R-:W-:Y:S02]  /*271e0*/  IMAD.IADD R3, R3, 0x1, R5 ;  /* 0x0000000103037824 */ /* 0x000fe400078e0205 */
[----:B--2---:R-:W-:Y:S02]  /*271f0*/  IMAD R5, R4, UR4, RZ ;  /* 0x0000000404057c24 */ /* 0x004fe4000f8e02ff */
        /* <DEDUP_REMOVED lines=18> */
[----:B------:R-:W1:Y:S01]  /*27320*/  SHFL.IDX PT, R14, R5, RZ, 0x181f ;  /* 0x00181fff050e7589 */ /* 0x000e6200000e0000 */
[----:B------:R-:W-:Y:S02]  /*27330*/  ISETP.NE.U32.AND P3, PT, R7, 0x1, PT ;  /* 0x000000010700780c */ /* 0x000fe40003f65070 */
[----:B------:R-:W-:Y:S01]  /*27340*/  LOP3.LUT P1, RZ, R35, 0x4, RZ, 0xc0, !PT ;  /* 0x0000000423ff7812 */ /* 0x000fe2000782c0ff */
[----:B------:R-:W2:Y:S03]  /*27350*/  SHFL.IDX PT, R3, R6, RZ, 0x181f ;  /* 0x00181fff06037589 */ /* 0x000ea600000e0000 */
[----:B------:R-:W-:Y:S01]  /*27360*/  ISETP.LT.OR P4, PT, R32, 0x1, !P1 ;  /* 0x000000012000780c */ /* 0x000fe20004f81670 */
        /* <DEDUP_REMOVED lines=63> */
.L_x_12359:
[C---:B------:R-:W-:Y:S02]  /*27760*/  ISETP.LT.OR P3, PT, R32.reuse, 0x51, P3 ;  /* 0x000000512000780c */ /* 0x040fe40001f61670 */
[C---:B------:R-:W-:Y:S02]  /*27770*/  ISETP.LT.OR P2, PT, R32.reuse, 0x51, !P2 ;  /* 0x000000512000780c */ /* 0x040fe40005741670 */
[----:B------:R-:W-:Y:S02]  /*27780*/  ISETP.LT.OR P1, PT, R32, 0x51, !P1 ;  /* 0x000000512000780c */ /* 0x000fe40004f21670 */
        /* <DEDUP_REMOVED lines=12> */
.L_x_12185:
        /* <DEDUP_REMOVED lines=11> */
.L_x_12186:
[----:B------:R-:W2:Y:S01]  /*27900*/  LDL.LU R2, [R1+0x420] ;  /* 0x0004200001027983 */ /* 0x000ea20000300800 */
[----:B------:R0:W-:Y:S01]  /*27910*/  SYNCS.ARRIVE.TRANS64.A1T0 RZ, [R17+URZ+0x22850], RZ ;  /* 0x022850ff11ff79a7 */ /* 0x0001e2000810003f */
[----:B------:R-:W-:Y:S01]  /*27920*/  BSSY B0, `(.L_x_12187) ;  /* 0x00000e2000007945 */ /* 0x000fe20003800000 */
[----:B--2---:R-:W-:-:S05]  /*27930*/  VIADD R10, R2, 0xfffffffe ;  /* 0xfffffffe020a7836 */ /* 0x004fca0000000000 */
[----:B------:R-:W-:-:S13]  /*27940*/  ISETP.GE.AND P0, PT, R10, R31, PT ;  /* 0x0000001f0a00720c */ /* 0x000fda0003f06270 */
[----:B0-----:R-:W-:Y:S05]  /*27950*/  @!P0 BRA `(.L_x_12188) ;  /* 0x0000000c00788947 */ /* 0x001fea0003800000 */
.L_x_12201:
[----:B0-----:R-:W0:Y:S01]  /*27960*/  S2R R2, SR_TID.X ;  /* 0x0000000000027919 */ /* 0x001e220000002100 */
[----:B------:R-:W1:Y:S01]  /*27970*/  LDC R6, c[0x0][0x430] ;  /* 0x00010c00ff067b82 */ /* 0x000e620000000800 */
[----:B------:R-:W-:Y:S01]  /*27980*/  IMAD R7, R10, 0x60, R30 ;  /* 0x000000600a077824 */ /* 0x000fe200078e021e */
[----:B--2---:R-:W2:Y:S01]  /*27990*/  S2R R3, SR_TID.X ;  /* 0x0000000000037919 */ /* 0x004ea20000002100 */
[----:B------:R-:W-:Y:S02]  /*279a0*/  IMAD.U32 R12, RZ, RZ, UR38 ;  /* 0x00000026ff0c7e24 */ /* 0x000fe4000f8e00ff */
[----:B------:R-:W-:Y:S01]  /*279b0*/  VIADD R24, R24, 0x1 ;  /* 0x0000000118187836 */ /* 0x000fe20000000000 */
[----:B-1----:R-:W-:Y:S02]  /*279c0*/  ISETP.NE.AND P0, PT, R6, 0x1, PT ;  /* 0x000000010600780c */ /* 0x002fe40003f05270 */
[----:B0-----:R-:W-:Y:S01]  /*279d0*/  LOP3.LUT R2, R2, 0x7f, RZ, 0xc0, !PT ;  /* 0x0000007f02027812 */ /* 0x001fe200078ec0ff */
[----:B--23--:R-:W-:-:S03]  /*279e0*/  IMAD.SHL.U32 R4, R3, 0x10, RZ ;  /* 0x0000001003047824 */ /* 0x00cfc600078e00ff */
[----:B------:R-:W-:-:S07]  /*279f0*/  SHF.R.U32.HI R2, RZ, 0x3, R2 ;  /* 0x00000003ff027819 */ /* 0x000fce0000011602 */
[----:B------:R-:W0:Y:S01]  /*27a00*/  @P0 LDC R3, c[0x0][0x438] ;  /* 0x00010e00ff030b82 */ /* 0x000e220000000800 */
[----:B------:R-:W-:-:S04]  /*27a10*/  LOP3.LUT R4, R2, 0x70, R4, 0xf8, !PT ;  /* 0x0000007002047812 */ /* 0x000fc800078ef804 */
[----:B------:R-:W-:-:S03]  /*27a20*/  ISETP.GT.U32.AND P1, PT, R4, 0x5f, PT ;  /* 0x0000005f0400780c */ /* 0x000fc60003f24070 */
[----:B------:R-:W1:Y:S01]  /*27a30*/  @P0 LDC R2, c[0x0][0x434] ;  /* 0x00010d00ff020b82 */ /* 0x000e620000000800 */
[----:B------:R-:W-:-:S04]  /*27a40*/  IMAD.IADD R7, R4, 0x1, R7 ;  /* 0x0000000104077824 */ /* 0x000fc800078e0207 */
[----:B------:R-:W-:-:S05]  /*27a50*/  IMAD.MOV.U32 R11, RZ, RZ, R7 ;  /* 0x000000ffff0b7224 */ /* 0x000fca00078e0007 */
[----:B------:R-:W2:Y:S08]  /*27a60*/  @!P1 LDC.64 R4, c[0x0][0x428] ;  /* 0x00010a00ff049b82 */ /* 0x000eb00000000a00 */
[----:B------:R-:W3:Y:S01]  /*27a70*/  @!P1 LDC.64 R8, c[0x0][0x418] ;  /* 0x00010600ff089b82 */ /* 0x000ee20000000a00 */
[----:B-1----:R-:W-:-:S05]  /*27a80*/  @P0 IMAD.HI.U32 R2, R7, R2, RZ ;  /* 0x0000000207020227 */ /* 0x002fca00078e00ff */
[----:B0-----:R-:W-:-:S04]  /*27a90*/  @P0 SHF.R.U32.HI R11, RZ, R3, R2 ;  /* 0x00000003ff0b0219 */ /* 0x001fc80000011602 */
[--C-:B------:R-:W-:Y:S01]  /*27aa0*/  @!P1 SHF.R.S32.HI R3, RZ, 0x1f, R11.reuse ;  /* 0x0000001fff039819 */ /* 0x100fe2000001140b */
[----:B------:R-:W-:-:S04]  /*27ab0*/  @!P1 IMAD.MOV.U32 R2, RZ, RZ, R11 ;  /* 0x000000ffff029224 */ /* 0x000fc800078e000b */
[----:B--2---:R-:W-:-:S04]  /*27ac0*/  @!P1 IMAD.WIDE.U32 R2, R28, R4, R2 ;  /* 0x000000041c029225 */ /* 0x004fc800078e0002 */
[----:B------:R-:W-:Y:S01]  /*27ad0*/  @!P1 IMAD R4, R33, R4, RZ ;  /* 0x0000000421049224 */ /* 0x000fe200078e02ff */
[----:B---3--:R-:W-:-:S03]  /*27ae0*/  @!P1 LEA R8, P0, R2, R8, 0x2 ;  /* 0x0000000802089211 */ /* 0x008fc600078010ff */
[----:B------:R-:W-:-:S04]  /*27af0*/  @!P1 IMAD R5, R28, R5, R4 ;  /* 0x000000051c059224 */ /* 0x000fc800078e0204 */
[----:B------:R-:W-:Y:S02]  /*27b00*/  @!P1 IMAD.IADD R3, R5, 0x1, R3 ;  /* 0x0000000105039824 */ /* 0x000fe400078e0203 */
[----:B------:R-:W-:-:S03]  /*27b10*/  IMAD.MOV.U32 R5, RZ, RZ, RZ ;  /* 0x000000ffff057224 */ /* 0x000fc600078e00ff */
[----:B------:R-:W-:Y:S01]  /*27b20*/  @!P1 LEA.HI.X R9, R2, R9, R3, 0x2, P0 ;  /* 0x0000000902099211 */ /* 0x000fe200000f1403 */
[----:B------:R-:W-:Y:S01]  /*27b30*/  IMAD.MOV R3, RZ, RZ, -R11 ;  /* 0x000000ffff037224 */ /* 0x000fe200078e0a0b */
[----:B------:R-:W-:-:S03]  /*27b40*/  ISETP.NE.AND P0, PT, R24, 0x2, PT ;  /* 0x000000021800780c */ /* 0x000fc60003f05270 */
[----:B------:R0:W5:Y:S01]  /*27b50*/  @!P1 LDG.E R5, desc[UR42][R8.64] ;  /* 0x0000002a08059981 */ /* 0x000162000c1e1900 */
[----:B------:R-:W-:Y:S01]  /*27b60*/  ISETP.NE.AND P1, PT, R12, 0x3, PT ;  /* 0x000000030c00780c */ /* 0x000fe20003f25270 */
[----:B------:R-:W-:Y:S05]  /*27b70*/  YIELD ;  /* 0x0000000000007946 */ /* 0x000fea0003800000 */
[----:B------:R-:W-:Y:S01]  /*27b80*/  SEL R2, RZ, 0x1, P0 ;  /* 0x00000001ff027807 */ /* 0x000fe20000000000 */
[----:B------:R-:W-:Y:S01]  /*27b90*/  IMAD R6, R6, R3, R7 ;  /* 0x0000000306067224 */ /* 0x000fe200078e0207 */
[----:B------:R-:W-:Y:S02]  /*27ba0*/  SEL R24, R24, RZ, P0 ;  /* 0x000000ff18187207 */ /* 0x000fe40000000000 */
[----:B------:R-:W-:Y:S01]  /*27bb0*/  LOP3.LUT R25, R25, R2, RZ, 0x3c, !PT ;  /* 0x0000000219197212 */ /* 0x000fe200078e3cff */
[----:B------:R-:W-:-:S02]  /*27bc0*/  IMAD.MOV.U32 R2, RZ, RZ, R10 ;  /* 0x000000ffff027224 */ /* 0x000fc400078e000a */
[----:B------:R-:W-:-:S03]  /*27bd0*/  VIADD R10, R10, 0xffffffff ;  /* 0xffffffff0a0a7836 */ /* 0x000fc60000000000 */
[----:B------:R-:W-:Y:S01]  /*27be0*/  ISETP.GT.AND P2, PT, R2, R31, PT ;  /* 0x0000001f0200720c */ /* 0x000fe20003f44270 */
[----:B0-----:R-:W-:-:S12]  /*27bf0*/  @!P1 BRA `(.L_x_12189) ;  /* 0x0000000000049947 */ /* 0x001fd80003800000 */
[----:B------:R-:W-:Y:S01]  /*27c00*/  BPT.TRAP 0x1 ;  /* 0x000000040000795c */ /* 0x000fe20000300000 */
.L_x_12189:
[----:B------:R-:W-:Y:S01]  /*27c10*/  IMAD R4, R24, 0x8, R22 ;  /* 0x0000000818047824 */ /* 0x000fe200078e0216 */
[----:B------:R-:W-:Y:S01]  /*27c20*/  SHF.L.U32 R21, R25, 0x1f, RZ ;  /* 0x0000001f19157819 */ /* 0x000fe200000006ff */
[----:B------:R-:W-:Y:S01]  /*27c30*/  BSSY B1, `(.L_x_12190) ;  /* 0x0000004000017945 */ /* 0x000fe20003800000 */
[----:B------:R-:W-:Y:S02]  /*27c40*/  SHF.R.S32.HI R17, RZ, 0x1f, R6 ;  /* 0x0000001fff117819 */ /* 0x000fe40000011406 */
[----:B------:R-:W0:Y:S02]  /*27c50*/  SYNCS.PHASECHK.TRANS64.TRYWAIT P0, [R4+URZ+0x22840], R21 ;  /* 0x02284015040075a7 */ /* 0x000e24000800017f */
[----:B0-----:R-:W-:Y:S05]  /*27c60*/  @!P0 BRA `(.L_x_12191) ;  /* 0x0000005400488947 */ /* 0x001fea0003800000 */
.L_x_12360:
[----:B------:R-:W-:Y:S05]  /*27c70*/  BSYNC B1 ;  /* 0x0000000000017941 */ /* 0x000fea0003800000 */
.L_x_12190:
[----:B------:R-:W2:Y:S01]  /*27c80*/  LDL R2, [R1+0x400] ;  /* 0x0004000001027983 */ /* 0x000ea20000100800 */
[----:B------:R-:W-:Y:S01]  /*27c90*/  ULDC.64 UR4, c[0x0][0x300] ;  /* 0x0000c00000047ab9 */ /* 0x000fe20000000a00 */
[----:B-----5:R-:W-:Y:S01]  /*27ca0*/  SHF.R.S32.HI R20, RZ, 0x1f, R5 ;  /* 0x0000001fff147819 */ /* 0x020fe20000011405 */
[----:B------:R-:W-:Y:S02]  /*27cb0*/  IMAD R3, R17, UR4, RZ ;  /* 0x0000000411037c24 */ /* 0x000fe4000f8e02ff */
[----:B------:R-:W-:Y:S02]  /*27cc0*/  IMAD R8, R24, 0x1800, R29 ;  /* 0x0000180018087824 */ /* 0x000fe400078e021d */
[----:B------:R-:W-:Y:S01]  /*27cd0*/  IMAD R7, R6, UR5, R3 ;  /* 0x0000000506077c24 */ /* 0x000fe2000f8e0203 */
[----:B--2---:R-:W-:Y:S01]  /*27ce0*/  LOP3.LUT P1, RZ, R2, 0x1, RZ, 0xc0, !PT ;  /* 0x0000000102ff7812 */ /* 0x004fe2000782c0ff */
        /* <DEDUP_REMOVED lines=46> */
.L_x_12374:
        /* <DEDUP_REMOVED lines=8> */
.L_x_12193:
        /* <DEDUP_REMOVED lines=11> */
.L_x_12194:
[----:B------:R2:W-:Y:S01]  /*28100*/  SYNCS.ARRIVE.TRANS64.A1T0 RZ, [R4+URZ+0x22830], RZ ;  /* 0x022830ff04ff79a7 */ /* 0x0005e2000810003f */
[----:B------:R-:W-:Y:S05]  /*28110*/  @!P3 BRA `(.L_x_12195) ;  /* 0x000000000004b947 */ /* 0x000fea0003800000 */
[----:B------:R-:W-:Y:S01]  /*28120*/  BPT.TRAP 0x1 ;  /* 0x000000040000795c */ /* 0x000fe20000300000 */
.L_x_12195:
[----:B------:R-:W3:Y:S01]  /*28130*/  SYNCS.PHASECHK.TRANS64.TRYWAIT P0, [R4+URZ+0x22860], R21 ;  /* 0x02286015040075a7 */ /* 0x000ee2000800017f */
[----:B------:R-:W-:Y:S04]  /*28140*/  BSSY B1, `(.L_x_12196) ;  /* 0x0000002000017945 */ /* 0x000fe80003800000 */
[----:B---3--:R-:W-:Y:S05]  /*28150*/  @!P0 BRA `(.L_x_12197) ;  /* 0x0000005400c48947 */ /* 0x008fea0003800000 */
.L_x_12375:
[----:B------:R-:W-:Y:S05]  /*28160*/  BSYNC B1 ;  /* 0x0000000000017941 */ /* 0x000fea0003800000 */
.L_x_12196:
[----:B------:R-:W4:Y:S01]  /*28170*/  LDL R2, [R1+0x400] ;  /* 0x0004000001027983 */ /* 0x000f220000100800 */
[----:B------:R-:W-:Y:S02]  /*28180*/  ULDC.64 UR4, c[0x0][0x328] ;  /* 0x0000ca0000047ab9 */ /* 0x000fe40000000a00 */
[----:B------:R-:W-:-:S04]  /*28190*/  IMAD R17, R17, UR4, RZ ;  /* 0x0000000411117c24 */ /* 0x000fc8000f8e02ff */
[----:B------:R-:W-:Y:S01]  /*281a0*/  IMAD R17, R6, UR5, R17 ;  /* 0x0000000506117c24 */ /* 0x000fe2000f8e0211 */
[C---:B----4-:R-:W-:Y:S02]  /*281b0*/  LOP3.LUT P5, RZ, R2.reuse, 0x10, RZ, 0xc0, !PT ;  /* 0x0000001002ff7812 */ /* 0x050fe400078ac0ff */
[C---:B------:R-:W-:Y:S02]  /*281c0*/  LOP3.LUT P4, RZ, R2.reuse, 0x8, RZ, 0xc0, !PT ;  /* 0x0000000802ff7812 */ /* 0x040fe4000788c0ff */
[C---:B------:R-:W-:Y:S02]  /*281d0*/  LOP3.LUT P3, RZ, R2.reuse, 0x4, RZ, 0xc0, !PT ;  /* 0x0000000402ff7812 */ /* 0x040fe4000786c0ff */
[----:B------:R-:W-:Y:S01]  /*281e0*/  LOP3.LUT P1, RZ, R2, 0x2, RZ, 0xc0, !PT ;  /* 0x0000000202ff7812 */ /* 0x000fe2000782c0ff */
[----:B------:R-:W-:Y:S01]  /*281f0*/  IMAD.WIDE.U32 R2, R6, UR4, RZ ;  /* 0x0000000406027c25 */ /* 0x000fe2000f8e00ff */
[----:B------:R-:W-:-:S03]  /*28200*/  ULDC.64 UR4, c[0x0][0x338] ;  /* 0x0000ce0000047ab9 */ /* 0x000fc60000000a00 */
[----:B------:R-:W-:Y:S02]  /*28210*/  IMAD.IADD R3, R3, 0x1, R17 ;  /* 0x0000000103037824 */ /* 0x000fe400078e0211 */
[----:B------:R-:W-:Y:S02]  /*28220*/  IMAD R20, R20, UR4, RZ ;  /* 0x0000000414147c24 */ /* 0x000fe4000f8e02ff */
[----:B------:R-:W-:-:S04]  /*28230*/  IMAD.WIDE.U32 R2, R5, UR4, R2 ;  /* 0x0000000405027c25 */ /* 0x000fc8000f8e0002 */
[----:B-1----:R-:W-:Y:S01]  /*28240*/  IMAD R7, R5, UR5, R20 ;  /* 0x0000000505077c24 */ /* 0x002fe2000f8e0214 */
        /* <DEDUP_REMOVED lines=14> */
[----:B------:R-:W4:Y:S04]  /*28330*/  SHFL.IDX PT, R3, R7, RZ, 0x181f ;  /* 0x00181fff07037589 */ /* 0x000f2800000e0000 */
[----:B------:R-:W-:Y:S01]  /*28340*/  SHFL.IDX PT, R8, R7, 0x1, 0x181f ;  /* 0x00381f0007087f89 */ /* 0x000fe200000e0000 */
[----:B-1----:R-:W-:-:S03]  /*28350*/  IADD3 R2, P0, R14, R0, RZ ;  /* 0x000000000e027210 */ /* 0x002fc60007f1e0ff */
[----:B------:R-:W1:Y:S02]  /*28360*/  SHFL.IDX PT, R14, R5, 0x1, 0x181f ;  /* 0x00381f00050e7f89 */ /* 0x000e6400000e0000 */
[----:B----4-:R-:W-:-:S05]  /*28370*/  IMAD.X R3, RZ, RZ, R3, P0 ;  /* 0x000000ffff037224 */ /* 0x010fca00000e0603 */
        /* <DEDUP_REMOVED lines=36> */
.L_x_12389:
        /* <DEDUP_REMOVED lines=11> */
.L_x_12199:
        /* <DEDUP_REMOVED lines=11> */
.L_x_12200:
[----:B------:R0:W-:Y:S01]  /*28720*/  SYNCS.ARRIVE.TRANS64.A1T0 RZ, [R4+URZ+0x22850], RZ ;  /* 0x022850ff04ff79a7 */ /* 0x0001e2000810003f */
[----:B------:R-:W-:Y:S05]  /*28730*/  @P2 BRA `(.L_x_12201) ;  /* 0xfffffff000882947 */ /* 0x000fea000383ffff */
.L_x_12188:
[----:B------:R-:W-:Y:S05]  /*28740*/  BSYNC B0 ;  /* 0x0000000000007941 */ /* 0x000fea0003800000 */
.L_x_12187:
[----:B------:R-:W1:Y:S01]  /*28750*/  S2R R2, SR_TID.X ;  /* 0x0000000000027919 */ /* 0x000e620000002100 */
[----:B------:R-:W-:Y:S01]  /*28760*/  VIADD R24, R24, 0x1 ;  /* 0x0000000118187836 */ /* 0x000fe20000000000 */
[----:B------:R-:W-:Y:S04]  /*28770*/  BSSY B0, `(.L_x_12202) ;  /* 0x0000012000007945 */ /* 0x000fe80003800000 */
[----:B------:R-:W-:-:S04]  /*28780*/  ISETP.NE.AND P0, PT, R24, 0x2, PT ;  /* 0x000000021800780c */ /* 0x000fc80003f05270 */
[----:B------:R-:W-:Y:S02]  /*28790*/  SEL R0, RZ, 0x1, P0 ;  /* 0x00000001ff007807 */ /* 0x000fe40000000000 */
[----:B-1----:R-:W-:-:S04]  /*287a0*/  LOP3.LUT R2, R2, 0x7f, RZ, 0xc0, !PT ;  /* 0x0000007f02027812 */ /* 0x002fc800078ec0ff */
[----:B------:R-:W-:-:S13]  /*287b0*/  ISETP.NE.AND P1, PT, R2, RZ, PT ;  /* 0x000000ff0200720c */ /* 0x000fda0003f25270 */
[----:B------:R-:W-:Y:S05]  /*287c0*/  @P1 BRA `(.L_x_12203) ;  /* 0x0000000000301947 */ /* 0x000fea0003800000 */
[----:B------:R-:W1:Y:S01]  /*287d0*/  S2R R5, SR_LANEID ;  /* 0x0000000000057919 */ /* 0x000e620000000000 */
[----:B------:R-:W-:Y:S01]  /*287e0*/  VOTEU.ANY UR4, UPT, PT ;  /* 0x0000000000047886 */ /* 0x000fe200038e0100 */
[----:B------:R-:W4:Y:S01]  /*287f0*/  LDC.64 R2, c[0x0][0xc60] ;  /* 0x00031800ff027b82 */ /* 0x000f220000000a00 */
[----:B0-23--:R-:W1:Y:S02]  /*28800*/  FLO.U32 R4, UR4 ;  /* 0x0000000400047d00 */ /* 0x00de6400080e0000 */
[----:B-1----:R-:W-:-:S06]  /*28810*/  ISETP.EQ.U32.AND P1, PT, R4, R5, PT ;  /* 0x000000050400720c */ /* 0x002fcc0003f22070 */
[----:B------:R-:W4:Y:S07]  /*28820*/  POPC R5, UR4 ;  /* 0x0000000400057d09 */ /* 0x000f2e0008000000 */
[----:B----4-:R-:W2:Y:S01]  /*28830*/  @P1 ATOMG.E.ADD.STRONG.GPU PT, R3, desc[UR42][R2.64], R5 ;  /* 0x00000005020319a8 */ /* 0x010ea200081ee1ea */
[----:B------:R-:W0:Y:S02]  /*28840*/  S2R R6, SR_LTMASK ;  /* 0x0000000000067919 */ /* 0x000e240000003900 */
[----:B0-----:R-:W-:-:S04]  /*28850*/  LOP3.LUT R6, R6, UR4, RZ, 0xc0, !PT ;  /* 0x0000000406067c12 */ /* 0x001fc8000f8ec0ff */
[----:B------:R-:W0:Y:S01]  /*28860*/  POPC R7, R6 ;  /* 0x0000000600077309 */ /* 0x000e220000000000 */
[----:B--2---:R-:W0:Y:S02]  /*28870*/  SHFL.IDX PT, R4, R3, R4, 0x1f ;  /* 0x00001f0403047589 */ /* 0x004e2400000e0000 */
[----:B0-----:R-:W-:-:S07]  /*28880*/  IADD3 R16, R4, UR37, R7 ;  /* 0x0000002504107c10 */ /* 0x001fce000fffe007 */
.L_x_12203:
[----:B------:R-:W-:Y:S05]  /*28890*/  BSYNC B0 ;  /* 0x0000000000007941 */ /* 0x000fea0003800000 */
.L_x_12202:
[----:B------:R-:W-:Y:S02]  /*288a0*/  LOP3.LUT R25, R25, R0, RZ, 0x3c, !PT ;  /* 0x0000000019197212 */ /* 0x000fe400078e3cff */
[----:B------:R-:W-:-:S07]  /*288b0*/  SEL R24, R24, RZ, P0 ;  /* 0x000000ff18187207 */ /* 0x000fce0000000000 */
.L_x_12162:
[----:B------:R-:W-:Y:S05]  /*288c0*/  BSYNC B7 ;  /* 0x0000000000077941 */ /* 0x000fea0003800000 */
.L_x_12160:
[----:B------:R-:W4:Y:S02]  /*288d0*/  LDL R0, [R1+0x400] ;  /* 0x0004000001007983 */ /* 0x000f240000100800 */
[----:B----4-:R-:W-:-:S13]  /*288e0*/  LOP3.LUT P0, RZ, R0, 0x80, RZ, 0xc0, !PT ;  /* 0x0000008000ff7812 */ /* 0x010fda000780c0ff */
[----:B------:R-:W-:Y:S05]  /*288f0*/  @!P0 BRA `(.L_x_12204) ;  /* 0x0000000000248947 */ /* 0x000fea0003800000 */
[----:B------:R-:W-:Y:S05]  /*28900*/  WARPSYNC.ALL ;  /* 0x0000000000007948 */ /* 0x000fea0003800000 */
[----:B------:R-:W1:Y:S08]  /*28910*/  S2UR UR5, SR_CgaCtaId ;  /* 0x00000000000579c3 */ /* 0x000e700000008800 */
[----:B------:R-:W-:Y:S06]  /*28920*/  BAR.SYNC.DEFER_BLOCKING 0x5, 0x180 ;  /* 0x0146000000007b1d */ /* 0x000fec0000010000 */
[----:B------:R-:W-:-:S02]  /*28930*/  UMOV UR4, 0x400 ;  /* 0x0000040000047882 */ /* 0x000fc40000000000 */
[----:B-1----:R-:W-:-:S06]  /*28940*/  ULEA UR4, UR5, UR4, 0x18 ;  /* 0x0000000405047291 */ /* 0x002fcc000f8ec03f */
[----:B------:R-:W-:-:S05]  /*28950*/  IMAD.U32 R22, RZ, RZ, UR4 ;  /* 0x00000004ff167e24 */ /* 0x000fca000f8e00ff */
[----:B------:R1:W4:Y:S01]  /*28960*/  LDS.128 R16, [R22+0x228d0] ;  /* 0x0228d00016107984 */ /* 0x0003220000000c00 */
[----:B------:R-:W-:Y:S06]  /*28970*/  BAR.ARV 0x4, 0x180 ;  /* 0x0106000000007b1d */ /* 0x000fec0000002000 */
[----:B------:R-:W-:Y:S05]  /*28980*/  BRA `(.L_x_12205) ;  /* 0x0000000800cc7947 */ /* 0x000fea0003800000 */
.L_x_12204:
        /* <DEDUP_REMOVED lines=10> */
[----:B------:R-:W4:Y:S01]  /*28a30*/  @!P1 LDG.E R2, desc[UR42][R2.64] ;  /* 0x0000002a02029981 */ /* 0x000f22000c1e1900 */
[----:B------:R-:W-:Y:S01]  /*28a40*/  IMAD.MOV.U32 R5, RZ, RZ, RZ ;  /* 0x000000ffff057224 */ /* 0x000fe200078e00ff */
[C---:B------:R-:W-:Y:S02]  /*28a50*/  ISETP.GE.U32.AND P2, PT, R8.reuse, 0x2, PT ;  /* 0x000000020800780c */ /* 0x040fe40003f46070 */
[C---:B------:R-:W-:Y:S01]  /*28a60*/  ISETP.GE.U32.AND P3, PT, R8.reuse, 0x4, PT ;  /* 0x000000040800780c */ /* 0x040fe20003f66070 */
[----:B------:R-:W-:Y:S01]  /*28a70*/  SHFL.IDX PT, R0, R16, RZ, 0x1f ;  /* 0x00001fff10007589 */ /* 0x000fe200000e0000 */
[C---:B------:R-:W-:Y:S02]  /*28a80*/  ISETP.GE.U32.AND P4, PT, R8.reuse, 0x8, PT ;  /* 0x000000080800780c */ /* 0x040fe40003f86070 */
[C---:B------:R-:W-:Y:S01]  /*28a90*/  ISETP.GE.U32.AND P5, PT, R8.reuse, 0x10, PT ;  /* 0x000000100800780c */ /* 0x040fe20003fa6070 */
[----:B0-23--:R-:W-:Y:S01]  /*28aa0*/  SHFL.IDX PT, R4, R16, 0x1, 0x1f ;  /* 0x00201f0010047f89 */ /* 0x00dfe200000e0000 */
        /* <DEDUP_REMOVED lines=18> */
.L_x_12399:
[----:B------:R-:W-:Y:S02]  /*28bd0*/  ULDC UR4, c[0x0][0xc38] ;  /* 0x00030e0000047ab9 */ /* 0x000fe40000000800 */
[----:B------:R-:W-:-:S04]  /*28be0*/  IMAD.U32 R7, RZ, RZ, UR4 ;  /* 0x00000004ff077e24 */ /* 0x000fc8000f8e00ff */
[----:B-1----:R-:W-:-:S04]  /*28bf0*/  IMAD R14, R14, R7, RZ ;  /* 0x000000070e0e7224 */ /* 0x002fc800078e02ff */
[----:B------:R-:W-:-:S05]  /*28c00*/  IMAD.IADD R9, R4, 0x1, R14 ;  /* 0x0000000104097824 */ /* 0x000fca00078e020e */
[----:B------:R-:W-:-:S13]  /*28c10*/  ISETP.GT.AND P6, PT, R9, R0, PT ;  /* 0x000000000900720c */ /* 0x000fda0003fc4270 */
[----:B------:R-:W-:Y:S05]  /*28c20*/  @P6 BRA `(.L_x_12207) ;  /* 0x00000000009c6947 */ /* 0x000fea0003800000 */
.L_x_12212:
        /* <DEDUP_REMOVED lines=14> */
.L_x_12210:
[----:B------:R-:W-:Y:S05]  /*28d10*/  BSYNC B0 ;  /* 0x0000000000007941 */ /* 0x000fea0003800000 */
.L_x_12209:
        /* <DEDUP_REMOVED lines=18> */
.L_x_12407:
[----:B------:R-:W-:Y:S02]  /*28e40*/  ULDC UR4, c[0x0][0xc38] ;  /* 0x00030e0000047ab9 */ /* 0x000fe40000000800 */
[----:B------:R-:W-:-:S04]  /*28e50*/  IMAD.U32 R7, RZ, RZ, UR4 ;  /* 0x00000004ff077e24 */ /* 0x000fc8000f8e00ff */
[----:B-1----:R-:W-:-:S04]  /*28e60*/  IMAD R14, R14, R7, RZ ;  /* 0x000000070e0e7224 */ /* 0x002fc800078e02ff */
[----:B------:R-:W-:-:S05]  /*28e70*/  IMAD.IADD R9, R14, 0x1, R9 ;  /* 0x000000010e097824 */ /* 0x000fca00078e0209 */
[----:B------:R-:W-:-:S13]  /*28e80*/  ISETP.GT.AND P6, PT, R9, R0, PT ;  /* 0x000000000900720c */ /* 0x000fda0003fc4270 */
[----:B------:R-:W-:Y:S05]  /*28e90*/  @!P6 BRA `(.L_x_12212) ;  /* 0xfffffffc0064e947 */ /* 0x000fea000383ffff */
.L_x_12207:
        /* <DEDUP_REMOVED lines=8> */
.L_x_12411:
[----:B------:R-:W-:Y:S01]  /*28f20*/  ISETP.NE.AND P0, PT, R3, RZ, PT ;  /* 0x000000ff0300720c */ /* 0x000fe20003f05270 */
[----:B------:R-:W-:-:S12]  /*28f30*/  IMAD.MOV.U32 R14, RZ, RZ, RZ ;  /* 0x000000ffff0e7224 */ /* 0x000fd800078e00ff */
[----:B------:R-:W-:Y:S05]  /*28f40*/  @!P0 BRA `(.L_x_12214) ;  /* 0x0000000000108947 */ /* 0x000fea0003800000 */
[----:B------:R-:W-:Y:S01]  /*28f50*/  UMOV UR4, 0xffffffff ;  /* 0xffffffff00047882 */ /* 0x000fe20000000000 */
[----:B------:R-:W-:Y:S02]  /*28f60*/  VIADD R12, R4, 0xffffffff ;  /* 0xffffffff040c7836 */ /* 0x000fe40000000000 */
[----:B------:R-:W-:Y:S05]  /*28f70*/  BRA.DIV UR4, `(.L_x_12215) ;  /* 0x0000005a04407947 */ /* 0x000fea000b800000 */
[----:B------:R3:W4:Y:S02]  /*28f80*/  SHFL.IDX PT, R14, R2, R12, 0x1f ;  /* 0x00001f0c020e7589 */ /* 0x00072400000e0000 */
.L_x_12214:
[----:B0--3--:R-:W0:Y:S01]  /*28f90*/  LDC.64 R2, c[0x0][0xc90] ;  /* 0x00032400ff027b82 */ /* 0x009e220000000a00 */
[----:B------:R-:W-:-:S04]  /*28fa0*/  IMAD.IADD R19, R4, 0x1, R19 ;  /* 0x0000000104137824 */ /* 0x000fc800078e0213 */
[----:B0-----:R-:W-:-:S05]  /*28fb0*/  IMAD.WIDE R2, R19, 0x4, R2 ;  /* 0x0000000413027825 */ /* 0x001fca00078e0202 */
[----:B------:R0:W1:Y:S01]  /*28fc0*/  LDG.E R6, desc[UR42][R2.64] ;  /* 0x0000002a02067981 */ /* 0x000062000c1e1900 */
[----:B----4-:R-:W-:Y:S02]  /*28fd0*/  IMAD R16, R14, R7, R16 ;  /* 0x000000070e107224 */ /* 0x010fe400078e0210 */
[----:B0-----:R-:W-:Y:S02]  /*28fe0*/  IMAD.MOV.U32 R2, RZ, RZ, RZ ;  /* 0x000000ffff027224 */ /* 0x001fe400078e00ff */
        /* <DEDUP_REMOVED lines=60> */
.L_x_12208:
[----:B------:R-:W-:Y:S01]  /*293b0*/  UMOV UR4, URZ ;  /* 0x0000003f00047c82 */ /* 0x000fe20008000000 */
[----:B------:R-:W-:Y:S01]  /*293c0*/  UMOV UR5, URZ ;  /* 0x0000003f00057c82 */ /* 0x000fe20008000000 */
[----:B------:R-:W-:Y:S01]  /*293d0*/  ULDC UR6, c[0x0][0xc3c] ;  /* 0x00030f0000067ab9 */ /* 0x000fe20000000800 */
[----:B------:R-:W-:Y:S02]  /*293e0*/  IMAD.MOV.U32 R16, RZ, RZ, R0 ;  /* 0x000000ffff107224 */ /* 0x000fe400078e0000 */
[----:B------:R-:W-:Y:S02]  /*293f0*/  IMAD.U32 R17, RZ, RZ, UR4 ;  /* 0x00000004ff117e24 */ /* 0x000fe4000f8e00ff */
[----:B------:R-:W-:Y:S02]  /*29400*/  IMAD.U32 R18, RZ, RZ, UR5 ;  /* 0x00000005ff127e24 */ /* 0x000fe4000f8e00ff */
[----:B------:R-:W-:-:S07]  /*29410*/  IMAD.U32 R19, RZ, RZ, UR6 ;  /* 0x00000006ff137e24 */ /* 0x000fce000f8e00ff */
.L_x_12216:
        /* <DEDUP_REMOVED lines=10> */
.L_x_12205:
[----:B------:R-:W-:Y:S02]  /*294c0*/  ULDC UR4, c[0x0][0xc3c] ;  /* 0x00030f0000047ab9 */ /* 0x000fe40000000800 */
[----:B----4-:R-:W-:-:S13]  /*294d0*/  ISETP.GE.AND P0, PT, R19, UR4, PT ;  /* 0x0000000413007c0c */ /* 0x010fda000bf06270 */
[----:B------:R-:W-:Y:S05]  /*294e0*/  @!P0 BRA `(.L_x_12217) ;  /* 0xffffff9c005c8947 */ /* 0x000fea000383ffff */
[----:B------:R-:W-:Y:S05]  /*294f0*/  BSYNC B8 ;  /* 0x0000000000087941 */ /* 0x000fea0003800000 */
.L_x_12102:
        /* <DEDUP_REMOVED lines=12> */
.L_x_12414:
[----:B------:R-:W-:Y:S05]  /*295c0*/  BSYNC B0 ;  /* 0x0000000000007941 */ /* 0x000fea0003800000 */
.L_x_12218:
[----:B------:R-:W-:-:S03]  /*295d0*/  UMOV UR4, 0xffffffff ;  /* 0xffffffff00047882 */ /* 0x000fc60000000000 */
[----:B------:R-:W-:Y:S05]  /*295e0*/  BRA.DIV UR4, `(.L_x_12220) ;  /* 0x0000005204dc7947 */ /* 0x000fea000b800000 */
[----:B0-----:R-:W0:Y:S02]  /*295f0*/  S2R R0, SR_TID.X ;  /* 0x0000000000007919 */ /* 0x001e240000002100 */
[----:B0-----:R-:W-:-:S04]  /*29600*/  SHF.R.U32.HI R0, RZ, 0x5, R0 ;  /* 0x00000005ff007819 */ /* 0x001fc80000011600 */
[----:B------:R-:W-:-:S05]  /*29610*/  LOP3.LUT R0, R0, 0x3, RZ, 0xc0, !PT ;  /* 0x0000000300007812 */ /* 0x000fca00078ec0ff */
[----:B------:R0:W2:Y:S02]  /*29620*/  SHFL.IDX PT, R14, R0, RZ, 0x1f ;  /* 0x00001fff000e7589 */ /* 0x0000a400000e0000 */
.L_x_12417:
[----:B--2---:R-:W-:-:S13]  /*29630*/  ISETP.NE.AND P0, PT, R14, RZ, PT ;  /* 0x000000ff0e00720c */ /* 0x004fda0003f05270 */
[----:B------:R-:W-:Y:S05]  /*29640*/  @P0 BRA `(.L_x_11860) ;  /* 0x0000000000880947 */ /* 0x000fea0003800000 */
[----:B------:R-:W-:-:S03]  /*29650*/  UMOV UR4, 0xffffffff ;  /* 0xffffffff00047882 */ /* 0x000fc60000000000 */
[----:B------:R-:W-:Y:S05]  /*29660*/  BRA.DIV UR4, `(.L_x_12221) ;  /* 0x0000005204f07947 */ /* 0x000fea000b800000 */
[----:B------:R-:W-:-:S13]  /*29670*/  ELECT P6, URZ, PT ;  /* 0x00000000003f782f */ /* 0x000fda00038c0000 */
.L_x_12420:
[----:B------:R-:W-:Y:S05]  /*29680*/  @!P6 BRA `(.L_x_11860) ;  /* 0x000000000078e947 */ /* 0x000fea0003800000 */
[----:B------:R-:W-:-:S06]  /*29690*/  ULOP3.LUT UR4, UR36, 0x2, URZ, 0xfc, !UPT ;  /* 0x0000000224047892 */ /* 0x000fcc000f8efc3f */
[----:B0-----:R-:W-:-:S05]  /*296a0*/  IMAD.U32 R0, RZ, RZ, UR4 ;  /* 0x00000004ff007e24 */ /* 0x001fca000f8e00ff */
[----:B------:R-:W-:-:S13]  /*296b0*/  ISETP.NE.AND P0, PT, R0, 0x3, PT ;  /* 0x000000030000780c */ /* 0x000fda0003f05270 */
[----:B------:R-:W-:Y:S05]  /*296c0*/  @!P0 BRA `(.L_x_12222) ;  /* 0x0000000000048947 */ /* 0x000fea0003800000 */
[----:B------:R-:W-:Y:S01]  /*296d0*/  BPT.TRAP 0x1 ;  /* 0x000000040000795c */ /* 0x000fe20000300000 */
.L_x_12222:
[C---:B------:R-:W-:Y:S01]  /*296e0*/  IMAD R3, R24.reuse, 0x8, R5 ;  /* 0x0000000818037824 */ /* 0x040fe200078e0205 */
[----:B------:R-:W-:Y:S01]  /*296f0*/  SHF.L.U32 R2, R25, 0x1f, RZ ;  /* 0x0000001f19027819 */ /* 0x000fe200000006ff */
[----:B------:R-:W-:-:S03]  /*29700*/  VIADD R24, R24, 0x1 ;  /* 0x0000000118187836 */ /* 0x000fc60000000000 */
[----:B------:R-:W0:Y:S02]  /*29710*/  SYNCS.PHASECHK.TRANS64.TRYWAIT P1, [R3+URZ+0x22840], R2 ;  /* 0x02284002030075a7 */ /* 0x000e24000802017f */
[----:B------:R-:W-:-:S04]  /*29720*/  ISETP.NE.AND P2, PT, R24, 0x2, PT ;  /* 0x000000021800780c */ /* 0x000fc80003f45270 */
[----:B------:R-:W-:Y:S01]  /*29730*/  SEL R0, RZ, 0x1, P2 ;  /* 0x00000001ff007807 */ /* 0x000fe20001000000 */
[----:B0-----:R-:W-:Y:S08]  /*29740*/  @!P1 BRA `(.L_x_12223) ;  /* 0x0000005000d89947 */ /* 0x001ff00003800000 */
.L_x_12421:
[----:B------:R-:W-:Y:S02]  /*29750*/  SEL R24, R24, RZ, P2 ;  /* 0x000000ff18187207 */ /* 0x000fe40001000000 */
[----:B------:R-:W-:Y:S01]  /*29760*/  LOP3.LUT R0, R25, R0, RZ, 0x3c, !PT ;  /* 0x0000000019007212 */ /* 0x000fe200078e3cff */
[----:B------:R-:W-:Y:S06]  /*29770*/  @!P0 BRA `(.L_x_12224) ;  /* 0x0000000000048947 */ /* 0x000fec0003800000 */
[----:B------:R-:W-:Y:S01]  /*29780*/  BPT.TRAP 0x1 ;  /* 0x000000040000795c */ /* 0x000fe20000300000 */
.L_x_12224:
[----:B------:R-:W-:Y:S01]  /*29790*/  IMAD R5, R24, 0x8, R5 ;  /* 0x0000000818057824 */ /* 0x000fe200078e0205 */
[----:B------:R-:W-:-:S04]  /*297a0*/  SHF.L.U32 R0, R0, 0x1f, RZ ;  /* 0x0000001f00007819 */ /* 0x000fc800000006ff */
[----:B------:R-:W2:Y:S02]  /*297b0*/  SYNCS.PHASECHK.TRANS64.TRYWAIT P1, [R5+URZ+0x22840], R0 ;  /* 0x02284000050075a7 */ /* 0x000ea4000802017f */
[----:B--2---:R-:W-:Y:S05]  /*297c0*/  @!P1 BRA `(.L_x_12225) ;  /* 0x0000005000cc9947 */ /* 0x004fea0003800000 */
.L_x_12422:
[----:B------:R-:W-:Y:S05]  /*297d0*/  @!P0 BRA `(.L_x_12226) ;  /* 0x0000000000048947 */ /* 0x000fea0003800000 */
[----:B------:R-:W-:Y:S01]  /*297e0*/  BPT.TRAP 0x1 ;  /* 0x000000040000795c */ /* 0x000fe20000300000 */
.L_x_12226:
[----:B------:R-:W4:Y:S02]  /*297f0*/  SYNCS.PHASECHK.TRANS64.TRYWAIT P1, [R3+URZ+0x22860], R2 ;  /* 0x02286002030075a7 */ /* 0x000f24000802017f */
[----:B----4-:R-:W-:Y:S05]  /*29800*/  @!P1 BRA `(.L_x_12227) ;  /* 0x0000005000d09947 */ /* 0x010fea0003800000 */
.L_x_12423:
[----:B------:R-:W-:Y:S05]  /*29810*/  @!P0 BRA `(.L_x_12228) ;  /* 0x0000000000048947 */ /* 0x000fea0003800000 */
[----:B------:R-:W-:Y:S01]  /*29820*/  BPT.TRAP 0x1 ;  /* 0x000000040000795c */ /* 0x000fe20000300000 */
.L_x_12228:
[----:B------:R0:W0:Y:S02]  /*29830*/  SYNCS.PHASECHK.TRANS64.TRYWAIT P0, [R5+URZ+0x22860], R0 ;  /* 0x02286000050075a7 */ /* 0x000024000800017f */
[----:B0-----:R-:W-:Y:S05]  /*29840*/  @!P0 NANOSLEEP.SYNCS 0x989680 ;  /* 0x009896800000895d */ /* 0x001fea0003900000 */
[----:B------:R-:W0:Y:S02]  /*29850*/  @!P0 SYNCS.PHASECHK.TRANS64 P0, [R5+URZ+0x22860], R0 ;  /* 0x02286000050085a7 */ /* 0x000e24000800007f */
[----:B0-----:R-:W-:Y:S05]  /*29860*/  @!P0 BRA `(.L_x_12228) ;  /* 0xfffffffc00f08947 */ /* 0x001fea000383ffff */
.L_x_11860:
[----:B------:R-:W-:Y:S05]  /*29870*/  BSYNC B9 ;  /* 0x0000000000097941 */ /* 0x000fea0003800000 */
.L_x_11857:
[----:B------:R-:W-:Y:S05]  /*29880*/  EXIT ;  /* 0x000000000000794d */ /* 0x000fea0003800000 */
.L_x_11886:
[----:B0-----:R0:W1:Y:S02]  /*29890*/  SYNCS.PHASECHK.TRANS64.TRYWAIT P5, [R72+URZ+0x22890], R87 ;  /* 0x02289057480075a7 */ /* 0x00106400080a017f */
[----:B-1----:R-:W-:Y:S05]  /*298a0*/  @!P5 NANOSLEEP.SYNCS 0x989680 ;  /* 0x009896800000d95d */ /* 0x002fea0003900000 */
[----:B------:R-:W1:Y:S02]  /*298b0*/  @!P5 SYNCS.PHASECHK.TRANS64 P5, [R72+URZ+0x22890], R87 ;  /* 0x022890574800d5a7 */ /* 0x000e6400080a007f */
[----:B-1----:R-:W-:Y:S05]  /*298c0*/  @!P5 BRA `(.L_x_11886) ;  /* 0xfffffffc00f0d947 */ /* 0x002fea000383ffff */
[----:B------:R-:W-:Y:S05]  /*298d0*/  BRA `(.L_x_12229) ;  /* 0xfffffd9400e47947 */ /* 0x000fea000383ffff */
.L_x_11887:
        /* <DEDUP_REMOVED lines=8> */
.L_x_12231:
[----:B------:R-:W-:Y:S05]  /*29960*/  BSYNC B1 ;  /* 0x0000000000017941 */ /* 0x000fea0003800000 */
.L_x_12230:
        /* <DEDUP_REMOVED lines=8> */
.L_x_12232:
[----:B------:R-:W-:Y:S05]  /*299f0*/  BRA `(.L_x_12233) ;  /* 0xfffffd9400b07947 */ /* 0x000fea000383ffff */
.L_x_11896:
[----:B------:R-:W-:Y:S01]  /*29a00*/  BSSY B1, `(.L_x_12234) ;  /* 0x0000008000017945 */ /* 0x000fe20003800000 */
[----:B------:R-:W-:Y:S02]  /*29a10*/  IMAD.MOV.U32 R13, RZ, RZ, R84 ;  /* 0x000000ffff0d7224 */ /* 0x000fe400078e0054 */
[----:B------:R-:W-:Y:S02]  /*29a20*/  IMAD.MOV.U32 R12, RZ, RZ, 0x1 ;  /* 0x00000001ff0c7424 */ /* 0x000fe400078e00ff */
[----:B0---4-:R-:W-:Y:S02]  /*29a30*/  IMAD.MOV.U32 R11, RZ, RZ, 0x1c1f ;  /* 0x00001c1fff0b7424 */ /* 0x011fe400078e00ff */
[----:B------:R-:W-:-:S07]  /*29a40*/  IMAD.MOV.U32 R15, RZ, RZ, -0x1 ;  /* 0xffffffffff0f7424 */ /* 0x000fce00078e00ff */
[----:B-123--:R-:W-:Y:S05]  /*29a50*/  WARPSYNC.COLLECTIVE R15, `(.L_x_12235) ;  /* 0x000000000f087348 */ /* 0x00efea0003c00000 */
[----:B---3--:R0:W3:Y:S02]  /*29a60*/  SHFL.IDX P6, R14, R13, R12, R11 ;  /* 0x0000000c0d0e7389 */ /* 0x0080e400000c000b */
[----:B0123--:R-:W-:Y:S01]  /*29a70*/  ENDCOLLECTIVE ;  /* 0x000000000000791b */ /* 0x00ffe20003800000 */
.L_x_12235:
[----:B------:R-:W-:Y:S05]  /*29a80*/  BSYNC B1 ;  /* 0x0000000000017941 */ /* 0x000fea0003800000 */
.L_x_12234:
        /* <DEDUP_REMOVED lines=8> */
.L_x_12236:
[----:B------:R-:W-:Y:S05]  /*29b10*/  BRA `(.L_x_12237) ;  /* 0xfffffd9c00487947 */ /* 0x000fea000383ffff */
.L_x_11910:
[----:B0-----:R0:W1:Y:S02]  /*29b20*/  SYNCS.PHASECHK.TRANS64.TRYWAIT P4, [R72+URZ+0x22890], R87 ;  /* 0x02289057480075a7 */ /* 0x001064000808017f */
[----:B-1----:R-:W-:Y:S05]  /*29b30*/  @!P4 NANOSLEEP.SYNCS 0x989680 ;  /* 0x009896800000c95d */ /* 0x002fea0003900000 */
[----:B------:R-:W1:Y:S02]  /*29b40*/  @!P4 SYNCS.PHASECHK.TRANS64 P4, [R72+URZ+0x22890], R87 ;  /* 0x022890574800c5a7 */ /* 0x000e64000808007f */
[----:B-1----:R-:W-:Y:S05]  /*29b50*/  @!P4 BRA `(.L_x_11910) ;  /* 0xfffffffc00f0c947 */ /* 0x002fea000383ffff */
[----:B------:R-:W-:Y:S05]  /*29b60*/  BRA `(.L_x_12238) ;  /* 0xfffffda800cc7947 */ /* 0x000fea000383ffff */
.L_x_11911:
        /* <DEDUP_REMOVED lines=8> */
.L_x_12240:
[----:B------:R-:W-:Y:S05]  /*29bf0*/  BSYNC B1 ;  /* 0x0000000000017941 */ /* 0x000fea0003800000 */
.L_x_12239:
        /* <DEDUP_REMOVED lines=8> */
.L_x_12241:
[----:B------:R-:W-:Y:S01]  /*29c80*/  IMAD.MOV.U32 R76, RZ, RZ, R14 ;  /* 0x000000ffff4c7224 */ /* 0x000fe200078e000e */
[----:B------:R-:W-:Y:S06]  /*29c90*/  BRA `(.L_x_12242) ;  /* 0xfffffda800947947 */ /* 0x000fec000383ffff */
.L_x_11916:
        /* <DEDUP_REMOVED lines=8> */
.L_x_12244:
[----:B------:R-:W-:Y:S05]  /*29d20*/  BSYNC B1 ;  /* 0x0000000000017941 */ /* 0x000fea0003800000 */
.L_x_12243:
        /* <DEDUP_REMOVED lines=8> */
.L_x_12245:
[----:B------:R-:W-:Y:S05]  /*29db0*/  BRA `(.L_x_12246) ;  /* 0xfffffdb000447947 */ /* 0x000fea000383ffff */
.L_x_11921:
[----:B0-----:R0:W1:Y:S02]  /*29dc0*/  SYNCS.PHASECHK.TRANS64.TRYWAIT P2, [R72+URZ+0x22890], R87 ;  /* 0x02289057480075a7 */ /* 0x001064000804017f */
[----:B-1----:R-:W-:Y:S05]  /*29dd0*/  @!P2 NANOSLEEP.SYNCS 0x989680 ;  /* 0x009896800000a95d */ /* 0x002fea0003900000 */
[----:B------:R-:W1:Y:S02]  /*29de0*/  @!P2 SYNCS.PHASECHK.TRANS64 P2, [R72+URZ+0x22890], R87 ;  /* 0x022890574800a5a7 */ /* 0x000e64000804007f */
[----:B-1----:R-:W-:Y:S05]  /*29df0*/  @!P2 BRA `(.L_x_11921) ;  /* 0xfffffffc00f0a947 */ /* 0x002fea000383ffff */
[----:B------:R-:W-:Y:S05]  /*29e00*/  BRA `(.L_x_12247) ;  /* 0xfffffdb800347947 */ /* 0x000fea000383ffff */
.L_x_11922:
        /* <DEDUP_REMOVED lines=8> */
.L_x_12249:
[----:B------:R-:W-:Y:S05]  /*29e90*/  BSYNC B1 ;  /* 0x0000000000017941 */ /* 0x000fea0003800000 */
.L_x_12248:
        /* <DEDUP_REMOVED lines=8> */
.L_x_12250:
[----:B------:R-:W-:Y:S05]  /*29f20*/  BRA `(.L_x_12251) ;  /* 0xfffffdb8005c7947 */ /* 0x000fea000383ffff */
.L_x_11925:
[----:B------:R-:W-:Y:S01]  /*29f30*/  BSSY B1, `(.L_x_12252) ;  /* 0x0000008000017945 */ /* 0x000fe20003800000 */
[----:B------:R-:W-:Y:S02]  /*29f40*/  IMAD.MOV.U32 R13, RZ, RZ, R9 ;  /* 0x000000ffff0d7224 */ /* 0x000fe400078e0009 */
[----:B------:R-:W-:Y:S02]  /*29f50*/  IMAD.MOV.U32 R12, RZ, RZ, 0x1 ;  /* 0x00000001ff0c7424 */ /* 0x000fe400078e00ff */
[----:B------:R-:W-:Y:S02]  /*29f60*/  IMAD.MOV.U32 R11, RZ, RZ, 0x1c1f ;  /* 0x00001c1fff0b7424 */ /* 0x000fe400078e00ff */
[----:B----4-:R-:W-:-:S07]  /*29f70*/  IMAD.MOV.U32 R15, RZ, RZ, -0x1 ;  /* 0xffffffffff0f7424 */ /* 0x010fce00078e00ff */
[----:B0123--:R-:W-:Y:S05]  /*29f80*/  WARPSYNC.COLLECTIVE R15, `(.L_x_12253) ;  /* 0x000000000f087348 */ /* 0x00ffea0003c00000 */
[----:B---3--:R3:W4:Y:S02]  /*29f90*/  SHFL.IDX P6, R14, R13, R12, R11 ;  /* 0x0000000c0d0e7389 */ /* 0x00872400000c000b */
[----:B01234-:R-:W-:Y:S01]  /*29fa0*/  ENDCOLLECTIVE ;  /* 0x000000000000791b */ /* 0x01ffe20003800000 */
.L_x_12253:
[----:B------:R-:W-:Y:S05]  /*29fb0*/  BSYNC B1 ;  /* 0x0000000000017941 */ /* 0x000fea0003800000 */
.L_x_12252:
        /* <DEDUP_REMOVED lines=8> */
.L_x_12254:
[----:B------:R-:W-:Y:S05]  /*2a040*/  BRA `(.L_x_12255) ;  /* 0xfffffdb8005c7947 */ /* 0x000fea000383ffff */
.L_x_11929:
[----:B0-----:R0:W4:Y:S02]  /*2a050*/  SYNCS.PHASECHK.TRANS64.TRYWAIT P3, [R72+URZ+0x228b0], R87 ;  /* 0x0228b057480075a7 */ /* 0x001124000806017f */
[----:B----4-:R-:W-:Y:S05]  /*2a060*/  @!P3 NANOSLEEP.SYNCS 0x989680 ;  /* 0x009896800000b95d */ /* 0x010fea0003900000 */
[----:B------:R-:W4:Y:S02]  /*2a070*/  @!P3 SYNCS.PHASECHK.TRANS64 P3, [R72+URZ+0x228b0], R87 ;  /* 0x0228b0574800b5a7 */ /* 0x000f24000806007f */
[----:B----4-:R-:W-:Y:S05]  /*2a080*/  @!P3 BRA `(.L_x_11929) ;  /* 0xfffffffc00f0b947 */ /* 0x010fea000383ffff */
[----:B------:R-:W-:Y:S05]  /*2a090*/  BRA `(.L_x_12256) ;  /* 0xfffffdb800d07947 */ /* 0x000fea000383ffff */
.L_x_11945:
[----:B------:R-:W-:Y:S01]  /*2a0a0*/  BSSY B0, `(.L_x_12257) ;  /* 0x0000008000007945 */ /* 0x000fe20003800000 */
[----:B------:R-:W-:Y:S02]  /*2a0b0*/  IMAD.MOV.U32 R13, RZ, RZ, R228 ;  /* 0x000000ffff0d7224 */ /* 0x000fe400078e00e4 */
[----:B------:R-:W-:Y:S02]  /*2a0c0*/  IMAD.MOV.U32 R12, RZ, RZ, RZ ;  /* 0x000000ffff0c7224 */ /* 0x000fe400078e00ff */
[----:B------:R-:W-:Y:S02]  /*2a0d0*/  IMAD.MOV.U32 R11, RZ, RZ, 0x1f ;  /* 0x0000001fff0b7424 */ /* 0x000fe400078e00ff */
[----:B------:R-:W-:-:S07]  /*2a0e0*/  IMAD.MOV.U32 R15, RZ, RZ, -0x1 ;  /* 0xffffffffff0f7424 */ /* 0x000fce00078e00ff */
[----:B--2-45:R-:W-:Y:S05]  /*2a0f0*/  WARPSYNC.COLLECTIVE R15, `(.L_x_12258) ;  /* 0x000000000f087348 */ /* 0x034fea0003c00000 */
[----:B------:R0:W1:Y:S02]  /*2a100*/  SHFL.IDX P6, R14, R13, R12, R11 ;  /* 0x0000000c0d0e7389 */ /* 0x00006400000c000b */
[----:B012-45:R-:W-:Y:S01]  /*2a110*/  ENDCOLLECTIVE ;  /* 0x000000000000791b */ /* 0x037fe20003800000 */
.L_x_12258:
[----:B------:R-:W-:Y:S05]  /*2a120*/  BSYNC B0 ;  /* 0x0000000000007941 */ /* 0x000fea0003800000 */
.L_x_12257:
[----:B------:R-:W-:Y:S05]  /*2a130*/  BRA `(.L_x_12259) ;  /* 0xfffffdcc00747947 */ /* 0x000fea000383ffff */
.L_x_11957:
        /* <DEDUP_REMOVED lines=8> */
.L_x_12261:
[----:B------:R-:W-:Y:S05]  /*2a1c0*/  BSYNC B1 ;  /* 0x0000000000017941 */ /* 0x000fea0003800000 */
.L_x_12260:
        /* <DEDUP_REMOVED lines=8> */
.L_x_12262:
[----:B------:R-:W-:Y:S02]  /*2a250*/  IMAD.MOV.U32 R13, RZ, RZ, R7 ;  /* 0x000000ffff0d7224 */ /* 0x000fe400078e0007 */
[----:B------:R-:W-:-:S07]  /*2a260*/  IMAD.MOV.U32 R2, RZ, RZ, R14 ;  /* 0x000000ffff027224 */ /* 0x000fce00078e000e */
[----:B------:R-:W-:Y:S05]  /*2a270*/  WARPSYNC.COLLECTIVE R15, `(.L_x_12263) ;  /* 0x000000000f087348 */ /* 0x000fea0003c00000 */
[----:B------:R0:W1:Y:S02]  /*2a280*/  SHFL.IDX P6, R14, R13, R12, R11 ;  /* 0x0000000c0d0e7389 */ /* 0x00006400000c000b */
[----:B01----:R-:W-:Y:S01]  /*2a290*/  ENDCOLLECTIVE ;  /* 0x000000000000791b */ /* 0x003fe20003800000 */
.L_x_12263:
[----:B------:R-:W-:Y:S02]  /*2a2a0*/  IMAD.MOV.U32 R13, RZ, RZ, R6 ;  /* 0x000000ffff0d7224 */ /* 0x000fe400078e0006 */
[----:B------:R-:W-:-:S07]  /*2a2b0*/  IMAD.MOV.U32 R5, RZ, RZ, R14 ;  /* 0x000000ffff057224 */ /* 0x000fce00078e000e */
[----:B------:R-:W-:Y:S05]  /*2a2c0*/  WARPSYNC.COLLECTIVE R15, `(.L_x_12264) ;  /* 0x000000000f087348 */ /* 0x000fea0003c00000 */
[----:B------:R0:W1:Y:S02]  /*2a2d0*/  SHFL.IDX P6, R14, R13, R12, R11 ;  /* 0x0000000c0d0e7389 */ /* 0x00006400000c000b */
[----:B01----:R-:W-:Y:S01]  /*2a2e0*/  ENDCOLLECTIVE ;  /* 0x000000000000791b */ /* 0x003fe20003800000 */
.L_x_12264:
[----:B------:R-:W-:Y:S05]  /*2a2f0*/  BRA `(.L_x_12265) ;  /* 0xfffffdd400e87947 */ /* 0x000fea000383ffff */
.L_x_11960:
        /* <DEDUP_REMOVED lines=8> */
.L_x_12267:
[----:B------:R-:W-:Y:S05]  /*2a380*/  BSYNC B1 ;  /* 0x0000000000017941 */ /* 0x000fea0003800000 */
.L_x_12266:
        /* <DEDUP_REMOVED lines=8> */
.L_x_12268:
[----:B------:R-:W-:Y:S02]  /*2a410*/  IMAD.MOV.U32 R13, RZ, RZ, R7 ;  /* 0x000000ffff0d7224 */ /* 0x000fe400078e0007 */
[----:B------:R-:W-:-:S07]  /*2a420*/  IMAD.MOV.U32 R2, RZ, RZ, R14 ;  /* 0x000000ffff027224 */ /* 0x000fce00078e000e */
[----:B------:R-:W-:Y:S05]  /*2a430*/  WARPSYNC.COLLECTIVE R15, `(.L_x_12269) ;  /* 0x000000000f087348 */ /* 0x000fea0003c00000 */
[----:B------:R0:W1:Y:S02]  /*2a440*/  SHFL.IDX P6, R14, R13, R12, R11 ;  /* 0x0000000c0d0e7389 */ /* 0x00006400000c000b */
[----:B01----:R-:W-:Y:S01]  /*2a450*/  ENDCOLLECTIVE ;  /* 0x000000000000791b */ /* 0x003fe20003800000 */
.L_x_12269:
[----:B------:R-:W-:Y:S02]  /*2a460*/  IMAD.MOV.U32 R13, RZ, RZ, R6 ;  /* 0x000000ffff0d7224 */ /* 0x000fe400078e0006 */
[----:B------:R-:W-:-:S07]  /*2a470*/  IMAD.MOV.U32 R5, RZ, RZ, R14 ;  /* 0x000000ffff057224 */ /* 0x000fce00078e000e */
[----:B------:R-:W-:Y:S05]  /*2a480*/  WARPSYNC.COLLECTIVE R15, `(.L_x_12270) ;  /* 0x000000000f087348 */ /* 0x000fea0003c00000 */
[----:B------:R0:W1:Y:S02]  /*2a490*/  SHFL.IDX P6, R14, R13, R12, R11 ;  /* 0x0000000c0d0e7389 */ /* 0x00006400000c000b */
[----:B01----:R-:W-:Y:S01]  /*2a4a0*/  ENDCOLLECTIVE ;  /* 0x000000000000791b */ /* 0x003fe20003800000 */
.L_x_12270:
[----:B------:R-:W-:Y:S05]  /*2a4b0*/  BRA `(.L_x_12271) ;  /* 0xfffffdd800407947 */ /* 0x000fea000383ffff */
.L_x_11964:
[----:B0-----:R0:W2:Y:S02]  /*2a4c0*/  SYNCS.PHASECHK.TRANS64.TRYWAIT P0, [R148+URZ+0x22800], R3 ;  /* 0x02280003940075a7 */ /* 0x0010a4000800017f */
[----:B--2---:R-:W-:Y:S05]  /*2a4d0*/  @!P0 NANOSLEEP.SYNCS 0x989680 ;  /* 0x009896800000895d */ /* 0x004fea0003900000 */
[----:B------:R-:W2:Y:S02]  /*2a4e0*/  @!P0 SYNCS.PHASECHK.TRANS64 P0, [R148+URZ+0x22800], R3 ;  /* 0x02280003940085a7 */ /* 0x000ea4000800007f */
[----:B--2---:R-:W-:Y:S05]  /*2a4f0*/  @!P0 BRA `(.L_x_11964) ;  /* 0xfffffffc00f08947 */ /* 0x004fea000383ffff */
[----:B------:R-:W-:Y:S05]  /*2a500*/  BRA `(.L_x_12272) ;  /* 0xfffffdd800bc7947 */ /* 0x000fea000383ffff */
.L_x_11972:
        /* <DEDUP_REMOVED lines=9> */
.L_x_12274:
[----:B------:R-:W-:Y:S05]  /*2a5a0*/  BSYNC B1 ;  /* 0x0000000000017941 */ /* 0x000fea0003800000 */
.L_x_12273:
        /* <DEDUP_REMOVED lines=10> */
.L_x_12275:
        /* <DEDUP_REMOVED lines=8> */
.L_x_12276:
        /* <DEDUP_REMOVED lines=9> */
.L_x_12277:
        /* <DEDUP_REMOVED lines=14> */
[----:B------:R-:W-:-:S07]  /*2a840*/  IMAD.MOV.U32 R2, RZ, RZ, R55 ;  /* 0x000000ffff027224 */ /* 0x000fce00078e0037 */
[----:B-----5:R-:W-:Y:S05]  /*2a850*/  WARPSYNC.COLLECTIVE R15, `(.L_x_12278) ;  /* 0x000000000f087348 */ /* 0x020fea0003c00000 */
[----:B------:R0:W1:Y:S02]  /*2a860*/  SHFL.IDX P6, R14, R13, R12, R11 ;  /* 0x0000000c0d0e7389 */ /* 0x00006400000c000b */
[----:B01---5:R-:W-:Y:S01]  /*2a870*/  ENDCOLLECTIVE ;  /* 0x000000000000791b */ /* 0x023fe20003800000 */
.L_x_12278:
[----:B------:R-:W-:Y:S02]  /*2a880*/  IMAD.MOV.U32 R0, RZ, RZ, R54 ;  /* 0x000000ffff007224 */ /* 0x000fe400078e0036 */
[----:B------:R-:W-:Y:S01]  /*2a890*/  @!P1 IMAD.MOV.U32 R56, RZ, RZ, R8 ;  /* 0x000000ffff389224 */ /* 0x000fe200078e0008 */
[----:B------:R-:W-:Y:S02]  /*2a8a0*/  PRMT R59, R59, 0x5410, R2 ;  /* 0x000054103b3b7816 */ /* 0x000fe40000000002 */
[----:B------:R-:W-:Y:S02]  /*2a8b0*/  CS2R R2, SRZ ;  /* 0x0000000000027805 */ /* 0x000fe4000001ff00 */
[----:B------:R-:W-:Y:S01]  /*2a8c0*/  PRMT R70, R0, 0x7610, R70 ;  /* 0x0000761000467816 */ /* 0x000fe20000000046 */
[----:B------:R-:W-:Y:S02]  /*2a8d0*/  @!P1 IMAD.MOV.U32 R57, RZ, RZ, R9 ;  /* 0x000000ffff399224 */ /* 0x000fe400078e0009 */
        /* <DEDUP_REMOVED lines=13> */
.L_x_12279:
[----:B------:R-:W-:Y:S02]  /*2a9b0*/  IMAD.MOV.U32 R6, RZ, RZ, R20 ;  /* 0x000000ffff067224 */ /* 0x000fe400078e0014 */
[----:B------:R-:W-:Y:S02]  /*2a9c0*/  IMAD.MOV.U32 R7, RZ, RZ, R21 ;  /* 0x000000ffff077224 */ /* 0x000fe400078e0015 */
[----:B------:R-:W-:Y:S01]  /*2a9d0*/  IMAD.MOV.U32 R4, RZ, RZ, R2 ;  /* 0x000000ffff047224 */ /* 0x000fe200078e0002 */
[----:B------:R-:W-:Y:S01]  /*2a9e0*/  PRMT R76, R6, 0x7610, R76 ;  /* 0x00007610064c7816 */ /* 0x000fe2000000004c */
[----:B------:R-:W-:Y:S01]  /*2a9f0*/  IMAD.MOV.U32 R5, RZ, RZ, R3 ;  /* 0x000000ffff057224 */ /* 0x000fe200078e0003 */
[----:B------:R-:W-:Y:S02]  /*2aa00*/  PRMT R60, R60, 0x5410, R7 ;  /* 0x000054103c3c7816 */ /* 0x000fe40000000007 */
[----:B------:R-:W-:Y:S02]  /*2aa10*/  CS2R R6, SRZ ;  /* 0x0000000000067805 */ /* 0x000fe4000001ff00 */
[----:B------:R-:W-:Y:S01]  /*2aa20*/  PRMT R75, R4, 0x7610, R75 ;  /* 0x00007610044b7816 */ /* 0x000fe2000000004b */
[----:B------:R-:W-:-:S02]  /*2aa30*/  IMAD.MOV.U32 R13, RZ, RZ, R26 ;  /* 0x000000ffff0d7224 */ /* 0x000fc400078e001a */
[----:B------:R-:W-:-:S07]  /*2aa40*/  IMAD.MOV.U32 R24, RZ, RZ, R14 ;  /* 0x000000ffff187224 */ /* 0x000fce00078e000e */
[----:B------:R-:W-:Y:S05]  /*2aa50*/  WARPSYNC.COLLECTIVE R15, `(.L_x_12280) ;  /* 0x000000000f087348 */ /* 0x000fea0003c00000 */
[----:B------:R0:W1:Y:S02]  /*2aa60*/  SHFL.IDX P6, R14, R13, R12, R11 ;  /* 0x0000000c0d0e7389 */ /* 0x00006400000c000b */
[----:B01----:R-:W-:Y:S01]  /*2aa70*/  ENDCOLLECTIVE ;  /* 0x000000000000791b */ /* 0x003fe20003800000 */
.L_x_12280:
[----:B------:R-:W-:Y:S01]  /*2aa80*/  IMAD.MOV.U32 R13, RZ, RZ, R53 ;  /* 0x000000ffff0d7224 */ /* 0x000fe200078e0035 */
[----:B------:R-:W-:Y:S01]  /*2aa90*/  PRMT R53, R53, 0x5410, R5 ;  /* 0x0000541035357816 */ /* 0x000fe20000000005 */
[----:B------:R-:W-:-:S07]  /*2aaa0*/  IMAD.MOV.U32 R26, RZ, RZ, R14 ;  /* 0x000000ffff1a7224 */ /* 0x000fce00078e000e */
[----:B------:R-:W-:Y:S05]  /*2aab0*/  WARPSYNC.COLLECTIVE R15, `(.L_x_12281) ;  /* 0x000000000f087348 */ /* 0x000fea0003c00000 */
[----:B------:R0:W1:Y:S02]  /*2aac0*/  SHFL.IDX P6, R14, R13, R12, R11 ;  /* 0x0000000c0d0e7389 */ /* 0x00006400000c000b */
[----:B01----:R-:W-:Y:S01]  /*2aad0*/  ENDCOLLECTIVE ;  /* 0x000000000000791b */ /* 0x003fe20003800000 */
.L_x_12281:
[----:B------:R-:W-:Y:S05]  /*2aae0*/  BRA `(.L_x_12282) ;  /* 0xfffffde800207947 */ /* 0x000fea000383ffff */
.L_x_11976:
[----:B0-----:R0:W1:Y:S02]  /*2aaf0*/  SYNCS.PHASECHK.TRANS64.TRYWAIT P1, [R148+URZ+0x22800], R13 ;  /* 0x0228000d940075a7 */ /* 0x001064000802017f */
[----:B-1----:R-:W-:Y:S05]  /*2ab00*/  @!P1 NANOSLEEP.SYNCS 0x989680 ;  /* 0x009896800000995d */ /* 0x002fea0003900000 */
[----:B------:R-:W1:Y:S02]  /*2ab10*/  @!P1 SYNCS.PHASECHK.TRANS64 P1, [R148+URZ+0x22800], R13 ;  /* 0x0228000d940095a7 */ /* 0x000e64000802007f */
[----:B-1----:R-:W-:Y:S05]  /*2ab20*/  @!P1 BRA `(.L_x_11976) ;  /* 0xfffffffc00f09947 */ /* 0x002fea000383ffff */
[----:B------:R-:W-:Y:S05]  /*2ab30*/  BRA `(.L_x_12283) ;  /* 0xfffffde8007c7947 */ /* 0x000fea000383ffff */
.L_x_11990:
[----:B0-----:R0:W1:Y:S02]  /*2ab40*/  SYNCS.PHASECHK.TRANS64.TRYWAIT P0, [R4+URZ], R7 ;  /* 0x00000007040075a7 */ /* 0x001064000800017f */
[----:B-1----:R-:W-:Y:S05]  /*2ab50*/  @!P0 NANOSLEEP.SYNCS 0x989680 ;  /* 0x009896800000895d */ /* 0x002fea0003900000 */
[----:B------:R-:W1:Y:S02]  /*2ab60*/  @!P0 SYNCS.PHASECHK.TRANS64 P0, [R4+URZ], R7 ;  /* 0x00000007040085a7 */ /* 0x000e64000800007f */
[----:B-1----:R-:W-:Y:S05]  /*2ab70*/  @!P0 BRA `(.L_x_11990) ;  /* 0xfffffffc00f08947 */ /* 0x002fea000383ffff */
[----:B------:R-:W-:Y:S05]  /*2ab80*/  BRA `(.L_x_11989) ;  /* 0xfffffe0000407947 */ /* 0x000fea000383ffff */
.L_x_12009:
[----:B-1----:R1:W2:Y:S02]  /*2ab90*/  SYNCS.PHASECHK.TRANS64.TRYWAIT P0, [R2+URZ], R3 ;  /* 0x00000003020075a7 */ /* 0x0022a4000800017f */
[----:B--2---:R-:W-:Y:S05]  /*2aba0*/  @!P0 NANOSLEEP.SYNCS 0x989680 ;  /* 0x009896800000895d */ /* 0x004fea0003900000 */
[----:B------:R-:W2:Y:S02]  /*2abb0*/  @!P0 SYNCS.PHASECHK.TRANS64 P0, [R2+URZ], R3 ;  /* 0x00000003020085a7 */ /* 0x000ea4000800007f */
[----:B--2---:R-:W-:Y:S05]  /*2abc0*/  @!P0 BRA `(.L_x_12009) ;  /* 0xfffffffc00f08947 */ /* 0x004fea000383ffff */
[----:B------:R-:W-:Y:S05]  /*2abd0*/  BRA `(.L_x_12008) ;  /* 0xfffffe3800347947 */ /* 0x000fea000383ffff */
.L_x_12024:
[----:B0-----:R0:W1:Y:S02]  /*2abe0*/  SYNCS.PHASECHK.TRANS64.TRYWAIT P0, [R4+URZ], R7 ;  /* 0x00000007040075a7 */ /* 0x001064000800017f */
[----:B-1----:R-:W-:Y:S05]  /*2abf0*/  @!P0 NANOSLEEP.SYNCS 0x989680 ;  /* 0x009896800000895d */ /* 0x002fea0003900000 */
[----:B------:R-:W1:Y:S02]  /*2ac00*/  @!P0 SYNCS.PHASECHK.TRANS64 P0, [R4+URZ], R7 ;  /* 0x00000007040085a7 */ /* 0x000e64000800007f */
[----:B-1----:R-:W-:Y:S05]  /*2ac10*/  @!P0 BRA `(.L_x_12024) ;  /* 0xfffffffc00f08947 */ /* 0x002fea000383ffff */
[----:B------:R-:W-:Y:S05]  /*2ac20*/  BRA `(.L_x_12023) ;  /* 0xfffffe7000287947 */ /* 0x000fea000383ffff */
.L_x_12033:
[----:B-1----:R1:W2:Y:S02]  /*2ac30*/  SYNCS.PHASECHK.TRANS64.TRYWAIT P0, [R2+URZ], R3 ;  /* 0x00000003020075a7 */ /* 0x0022a4000800017f */
[----:B--2---:R-:W-:Y:S05]  /*2ac40*/  @!P0 NANOSLEEP.SYNCS 0x989680 ;  /* 0x009896800000895d */ /* 0x004fea0003900000 */
[----:B------:R-:W2:Y:S02]  /*2ac50*/  @!P0 SYNCS.PHASECHK.TRANS64 P0, [R2+URZ], R3 ;  /* 0x00000003020085a7 */ /* 0x000ea4000800007f */
[----:B--2---:R-:W-:Y:S05]  /*2ac60*/  @!P0 BRA `(.L_x_12033) ;  /* 0xfffffffc00f08947 */ /* 0x004fea000383ffff */
[----:B------:R-:W-:Y:S05]  /*2ac70*/  BRA `(.L_x_12032) ;  /* 0xfffffe9400587947 */ /* 0x000fea000383ffff */
.L_x_12044:
[----:B0-----:R0:W1:Y:S02]  /*2ac80*/  SYNCS.PHASECHK.TRANS64.TRYWAIT P0, [R4+URZ], R7 ;  /* 0x00000007040075a7 */ /* 0x001064000800017f */
[----:B-1----:R-:W-:Y:S05]  /*2ac90*/  @!P0 NANOSLEEP.SYNCS 0x989680 ;  /* 0x009896800000895d */ /* 0x002fea0003900000 */
[----:B------:R-:W1:Y:S02]  /*2aca0*/  @!P0 SYNCS.PHASECHK.TRANS64 P0, [R4+URZ], R7 ;  /* 0x00000007040085a7 */ /* 0x000e64000800007f */
[----:B-1----:R-:W-:Y:S05]  /*2acb0*/  @!P0 BRA `(.L_x_12044) ;  /* 0xfffffffc00f08947 */ /* 0x002fea000383ffff */
[----:B------:R-:W-:Y:S05]  /*2acc0*/  BRA `(.L_x_12043) ;  /* 0xfffffec800b87947 */ /* 0x000fea000383ffff */
.L_x_12063:
[----:B-1----:R1:W2:Y:S02]  /*2acd0*/  SYNCS.PHASECHK.TRANS64.TRYWAIT P0, [R2+URZ], R3 ;  /* 0x00000003020075a7 */ /* 0x0022a4000800017f */
[----:B--2---:R-:W-:Y:S05]  /*2ace0*/  @!P0 NANOSLEEP.SYNCS 0x989680 ;  /* 0x009896800000895d */ /* 0x004fea0003900000 */
[----:B------:R-:W2:Y:S02]  /*2acf0*/  @!P0 SYNCS.PHASECHK.TRANS64 P0, [R2+URZ], R3 ;  /* 0x00000003020085a7 */ /* 0x000ea4000800007f */
[----:B--2---:R-:W-:Y:S05]  /*2ad00*/  @!P0 BRA `(.L_x_12063) ;  /* 0xfffffffc00f08947 */ /* 0x004fea000383ffff */
[----:B------:R-:W-:Y:S05]  /*2ad10*/  BRA `(.L_x_12062) ;  /* 0xffffff0000ac7947 */ /* 0x000fea000383ffff */
.L_x_12082:
[----:B------:R-:W-:Y:S02]  /*2ad20*/  IMAD.MOV.U32 R13, RZ, RZ, R3 ;  /* 0x000000ffff0d7224 */ /* 0x000fe400078e0003 */
[----:B------:R-:W-:Y:S02]  /*2ad30*/  IMAD.MOV.U32 R12, RZ, RZ, RZ ;  /* 0x000000ffff0c7224 */ /* 0x000fe400078e00ff */
[----:B------:R-:W-:Y:S02]  /*2ad40*/  IMAD.MOV.U32 R11, RZ, RZ, 0x181f ;  /* 0x0000181fff0b7424 */ /* 0x000fe400078e00ff */
[----:B------:R-:W-:-:S07]  /*2ad50*/  IMAD.MOV.U32 R15, RZ, RZ, -0x1 ;  /* 0xffffffffff0f7424 */ /* 0x000fce00078e00ff */
[----:B---34-:R-:W-:Y:S05]  /*2ad60*/  WARPSYNC.COLLECTIVE R15, `(.L_x_12284) ;  /* 0x000000000f087348 */ /* 0x018fea0003c00000 */
[----:B------:R0:W1:Y:S02]  /*2ad70*/  SHFL.IDX P6, R14, R13, R12, R11 ;  /* 0x0000000c0d0e7389 */ /* 0x00006400000c000b */
[----:B01-34-:R-:W-:Y:S01]  /*2ad80*/  ENDCOLLECTIVE ;  /* 0x000000000000791b */ /* 0x01bfe20003800000 */
.L_x_12284:
[----:B------:R-:W-:Y:S02]  /*2ad90*/  IMAD.MOV.U32 R13, RZ, RZ, R2 ;  /* 0x000000ffff0d7224 */ /* 0x000fe400078e0002 */
[----:B------:R-:W-:-:S07]  /*2ada0*/  IMAD.MOV.U32 R0, RZ, RZ, R14 ;  /* 0x000000ffff007224 */ /* 0x000fce00078e000e */
[----:B------:R-:W-:Y:S05]  /*2adb0*/  WARPSYNC.COLLECTIVE R15, `(.L_x_12285) ;  /* 0x000000000f087348 */ /* 0x000fea0003c00000 */
[----:B------:R0:W1:Y:S02]  /*2adc0*/  SHFL.IDX P6, R14, R13, R12, R11 ;  /* 0x0000000c0d0e7389 */ /* 0x00006400000c000b */
[----:B01----:R-:W-:Y:S01]  /*2add0*/  ENDCOLLECTIVE ;  /* 0x000000000000791b */ /* 0x003fe20003800000 */
.L_x_12285:
[----:B------:R-:W-:Y:S05]  /*2ade0*/  BRA `(.L_x_12286) ;  /* 0xffffff70001c7947 */ /* 0x000fea000383ffff */
.L_x_12085:
[----:B------:R-:W-:Y:S01]  /*2adf0*/  BSSY B1, `(.L_x_12287) ;  /* 0x0000008000017945 */ /* 0x000fe20003800000 */
[----:B------:R-:W-:Y:S02]  /*2ae00*/  IMAD.MOV.U32 R13, RZ, RZ, R3 ;  /* 0x000000ffff0d7224 */ /* 0x000fe400078e0003 */
[----:B------:R-:W-:Y:S02]  /*2ae10*/  IMAD.MOV.U32 R12, RZ, RZ, 0x1 ;  /* 0x00000001ff0c7424 */ /* 0x000fe400078e00ff */
[----:B------:R-:W-:Y:S02]  /*2ae20*/  IMAD.MOV.U32 R11, RZ, RZ, 0x181f ;  /* 0x0000181fff0b7424 */ /* 0x000fe400078e00ff */
[----:B-1----:R-:W-:-:S07]  /*2ae30*/  IMAD.MOV.U32 R15, RZ, RZ, -0x1 ;  /* 0xffffffffff0f7424 */ /* 0x002fce00078e00ff */
[----:B0-234-:R-:W-:Y:S05]  /*2ae40*/  WARPSYNC.COLLECTIVE R15, `(.L_x_12288) ;  /* 0x000000000f087348 */ /* 0x01dfea0003c00000 */
[----:B--2---:R1:W2:Y:S02]  /*2ae50*/  SHFL.IDX P6, R14, R13, R12, R11 ;  /* 0x0000000c0d0e7389 */ /* 0x0042a400000c000b */
[----:B01234-:R-:W-:Y:S01]  /*2ae60*/  ENDCOLLECTIVE ;  /* 0x000000000000791b */ /* 0x01ffe20003800000 */
.L_x_12288:
[----:B------:R-:W-:Y:S05]  /*2ae70*/  BSYNC B1 ;  /* 0x0000000000017941 */ /* 0x000fea0003800000 */
.L_x_12287:
        /* <DEDUP_REMOVED lines=8> */
.L_x_12289:
[----:B------:R-:W-:Y:S05]  /*2af00*/  BRA `(.L_x_12290) ;  /* 0xffffff7000407947 */ /* 0x000fea000383ffff */
.L_x_12088:
[----:B------:R-:W-:Y:S01]  /*2af10*/  BSSY B1, `(.L_x_12291) ;  /* 0x0000008000017945 */ /* 0x000fe20003800000 */
[----:B------:R-:W-:Y:S02]  /*2af20*/  IMAD.MOV.U32 R13, RZ, RZ, R3 ;  /* 0x000000ffff0d7224 */ /* 0x000fe400078e0003 */
[----:B------:R-:W-:Y:S02]  /*2af30*/  IMAD.MOV.U32 R12, RZ, RZ, 0x2 ;  /* 0x00000002ff0c7424 */ /* 0x000fe400078e00ff */
[----:B------:R-:W-:Y:S02]  /*2af40*/  IMAD.MOV.U32 R11, RZ, RZ, 0x181f ;  /* 0x0000181fff0b7424 */ /* 0x000fe400078e00ff */
[----:B0-----:R-:W-:-:S07]  /*2af50*/  IMAD.MOV.U32 R15, RZ, RZ, -0x1 ;  /* 0xffffffffff0f7424 */ /* 0x001fce00078e00ff */
[----:B-1234-:R-:W-:Y:S05]  /*2af60*/  WARPSYNC.COLLECTIVE R15, `(.L_x_12292) ;  /* 0x000000000f087348 */ /* 0x01efea0003c00000 */
[----:B--2---:R0:W2:Y:S02]  /*2af70*/  SHFL.IDX P6, R14, R13, R12, R11 ;  /* 0x0000000c0d0e7389 */ /* 0x0040a400000c000b */
[----:B01234-:R-:W-:Y:S01]  /*2af80*/  ENDCOLLECTIVE ;  /* 0x000000000000791b */ /* 0x01ffe20003800000 */
.L_x_12292:
[----:B------:R-:W-:Y:S05]  /*2af90*/  BSYNC B1 ;  /* 0x0000000000017941 */ /* 0x000fea0003800000 */
.L_x_12291:
        /* <DEDUP_REMOVED lines=8> */
.L_x_12293:
[----:B------:R-:W-:Y:S05]  /*2b020*/  BRA `(.L_x_12294) ;  /* 0xffffff7000607947 */ /* 0x000fea000383ffff */
.L_x_12091:
[----:B------:R-:W-:Y:S01]  /*2b030*/  BSSY B1, `(.L_x_12295) ;  /* 0x0000008000017945 */ /* 0x000fe20003800000 */
[----:B------:R-:W-:Y:S02]  /*2b040*/  IMAD.MOV.U32 R13, RZ, RZ, R3 ;  /* 0x000000ffff0d7224 */ /* 0x000fe400078e0003 */
[----:B------:R-:W-:Y:S02]  /*2b050*/  IMAD.MOV.U32 R12, RZ, RZ, 0x3 ;  /* 0x00000003ff0c7424 */ /* 0x000fe400078e00ff */
[----:B------:R-:W-:Y:S02]  /*2b060*/  IMAD.MOV.U32 R11, RZ, RZ, 0x181f ;  /* 0x0000181fff0b7424 */ /* 0x000fe400078e00ff */
[----:B0-----:R-:W-:-:S07]  /*2b070*/  IMAD.MOV.U32 R15, RZ, RZ, -0x1 ;  /* 0xffffffffff0f7424 */ /* 0x001fce00078e00ff */
[----:B-1234-:R-:W-:Y:S05]  /*2b080*/  WARPSYNC.COLLECTIVE R15, `(.L_x_12296) ;  /* 0x000000000f087348 */ /* 0x01efea0003c00000 */
[----:B------:R0:W0:Y:S02]  /*2b090*/  SHFL.IDX P6, R14, R13, R12, R11 ;  /* 0x0000000c0d0e7389 */ /* 0x00002400000c000b */
[----:B01234-:R-:W-:Y:S01]  /*2b0a0*/  ENDCOLLECTIVE ;  /* 0x000000000000791b */ /* 0x01ffe20003800000 */
.L_x_12296:
[----:B------:R-:W-:Y:S05]  /*2b0b0*/  BSYNC B1 ;  /* 0x0000000000017941 */ /* 0x000fea0003800000 */
.L_x_12295:
        /* <DEDUP_REMOVED lines=8> */
.L_x_12297:
[----:B------:R-:W-:Y:S05]  /*2b140*/  BRA `(.L_x_12298) ;  /* 0xffffff7000807947 */ /* 0x000fea000383ffff */
.L_x_12116:
        /* <DEDUP_REMOVED lines=11> */
.L_x_12300:
[----:B------:R-:W-:Y:S05]  /*2b200*/  BSYNC B1 ;  /* 0x0000000000017941 */ /* 0x000fea0003800000 */
.L_x_12299:
[----:B------:R-:W-:Y:S05]  /*2b210*/  BRA `(.L_x_12301) ;  /* 0xffffff8800a87947 */ /* 0x000fea000383ffff */
.L_x_12118:
[----:B------:R-:W-:Y:S01]  /*2b220*/  BSSY B1, `(.L_x_12302) ;  /* 0x0000006000017945 */ /* 0x000fe20003800000 */
[----:B------:R-:W-:-:S07]  /*2b230*/  IMAD.MOV.U32 R15, RZ, RZ, -0x1 ;  /* 0xffffffffff0f7424 */ /* 0x000fce00078e00ff */
[----:B0-----:R-:W-:Y:S05]  /*2b240*/  WARPSYNC.COLLECTIVE R15, `(.L_x_12303) ;  /* 0x000000000f0c7348 */ /* 0x001fea0003c00000 */
[----:B------:R-:W-:Y:S02]  /*2b250*/  ELECT P6, UR62, PT ;  /* 0x00000000003e782f */ /* 0x000fe400038c0000 */
[----:B------:R-:W-:Y:S01]  /*2b260*/  MOV R14, UR62 ;  /* 0x0000003e000e7c02 */ /* 0x000fe20008000f00 */
[----:B0-----:R-:W-:Y:S10]  /*2b270*/  ENDCOLLECTIVE ;  /* 0x000000000000791b */ /* 0x001ff40003800000 */
.L_x_12303:
[----:B------:R-:W-:Y:S05]  /*2b280*/  BSYNC B1 ;  /* 0x0000000000017941 */ /* 0x000fea0003800000 */
.L_x_12302:
[----:B------:R-:W-:Y:S05]  /*2b290*/  BRA `(.L_x_12117) ;  /* 0xffffff8800a07947 */ /* 0x000fea000383ffff */
.L_x_12120:
[----:B0-----:R0:W1:Y:S02]  /*2b2a0*/  SYNCS.PHASECHK.TRANS64.TRYWAIT P0, [R22+URZ+0x22820], R3 ;  /* 0x02282003160075a7 */ /* 0x001064000800017f */
[----:B-1----:R-:W-:Y:S05]  /*2b2b0*/  @!P0 NANOSLEEP.SYNCS 0x989680 ;  /* 0x009896800000895d */ /* 0x002fea0003900000 */
[----:B------:R-:W1:Y:S02]  /*2b2c0*/  @!P0 SYNCS.PHASECHK.TRANS64 P0, [R22+URZ+0x22820], R3 ;  /* 0x02282003160085a7 */ /* 0x000e64000800007f */
[----:B-1----:R-:W-:Y:S05]  /*2b2d0*/  @!P0 BRA `(.L_x_12120) ;  /* 0xfffffffc00f08947 */ /* 0x002fea000383ffff */
[----:B------:R-:W-:Y:S05]  /*2b2e0*/  BRA `(.L_x_12304) ;  /* 0xffffff8800b07947 */ /* 0x000fea000383ffff */
.L_x_12124:
[----:B-1----:R1:W2:Y:S02]  /*2b2f0*/  SYNCS.PHASECHK.TRANS64.TRYWAIT P0, [R12+URZ+0x228a0], R2 ;  /* 0x0228a0020c0075a7 */ /* 0x0022a4000800017f */
[----:B--2---:R-:W-:Y:S05]  /*2b300*/  @!P0 NANOSLEEP.SYNCS 0x989680 ;  /* 0x009896800000895d */ /* 0x004fea0003900000 */
[----:B------:R-:W2:Y:S02]  /*2b310*/  @!P0 SYNCS.PHASECHK.TRANS64 P0, [R12+URZ+0x228a0], R2 ;  /* 0x0228a0020c0085a7 */ /* 0x000ea4000800007f */
[----:B--2---:R-:W-:Y:S05]  /*2b320*/  @!P0 BRA `(.L_x_12124) ;  /* 0xfffffffc00f08947 */ /* 0x004fea000383ffff */
[----:B------:R-:W-:Y:S05]  /*2b330*/  BRA `(.L_x_12305) ;  /* 0xffffff8800c87947 */ /* 0x000fea000383ffff */
.L_x_12129:
[----:B0-----:R0:W2:Y:S02]  /*2b340*/  SYNCS.PHASECHK.TRANS64.TRYWAIT P0, [R12+URZ+0x228c0], R2 ;  /* 0x0228c0020c0075a7 */ /* 0x0010a4000800017f */
[----:B--2---:R-:W-:Y:S05]  /*2b350*/  @!P0 NANOSLEEP.SYNCS 0x989680 ;  /* 0x009896800000895d */ /* 0x004fea0003900000 */
[----:B------:R-:W2:Y:S02]  /*2b360*/  @!P0 SYNCS.PHASECHK.TRANS64 P0, [R12+URZ+0x228c0], R2 ;  /* 0x0228c0020c0085a7 */ /* 0x000ea4000800007f */
[----:B--2---:R-:W-:Y:S05]  /*2b370*/  @!P0 BRA `(.L_x_12129) ;  /* 0xfffffffc00f08947 */ /* 0x004fea000383ffff */
[----:B------:R-:W-:Y:S05]  /*2b380*/  BRA `(.L_x_12306) ;  /* 0xffffff8c00447947 */ /* 0x000fea000383ffff */
.L_x_12139:
[----:B0-----:R0:W1:Y:S02]  /*2b390*/  SYNCS.PHASECHK.TRANS64.TRYWAIT P1, [R10+URZ+0x228a0], R2 ;  /* 0x0228a0020a0075a7 */ /* 0x001064000802017f */
[----:B-1----:R-:W-:Y:S05]  /*2b3a0*/  @!P1 NANOSLEEP.SYNCS 0x989680 ;  /* 0x009896800000995d */ /* 0x002fea0003900000 */
[----:B------:R-:W1:Y:S02]  /*2b3b0*/  @!P1 SYNCS.PHASECHK.TRANS64 P1, [R10+URZ+0x228a0], R2 ;  /* 0x0228a0020a0095a7 */ /* 0x000e64000802007f */
[----:B-1----:R-:W-:Y:S05]  /*2b3c0*/  @!P1 BRA `(.L_x_12139) ;  /* 0xfffffffc00f09947 */ /* 0x002fea000383ffff */
[----:B------:R-:W-:Y:S05]  /*2b3d0*/  BRA `(.L_x_12307) ;  /* 0xffffff9000b87947 */ /* 0x000fea000383ffff */
.L_x_12144:
[----:B-1----:R1:W2:Y:S02]  /*2b3e0*/  SYNCS.PHASECHK.TRANS64.TRYWAIT P1, [R10+URZ+0x228c0], R2 ;  /* 0x0228c0020a0075a7 */ /* 0x0022a4000802017f */
[----:B--2---:R-:W-:Y:S05]  /*2b3f0*/  @!P1 NANOSLEEP.SYNCS 0x989680 ;  /* 0x009896800000995d */ /* 0x004fea0003900000 */
[----:B------:R-:W2:Y:S02]  /*2b400*/  @!P1 SYNCS.PHASECHK.TRANS64 P1, [R10+URZ+0x228c0], R2 ;  /* 0x0228c0020a0095a7 */ /* 0x000ea4000802007f */
[----:B--2---:R-:W-:Y:S05]  /*2b410*/  @!P1 BRA `(.L_x_12144) ;  /* 0xfffffffc00f09947 */ /* 0x004fea000383ffff */
[----:B------:R-:W-:Y:S05]  /*2b420*/  BRA `(.L_x_12308) ;  /* 0xffffff9400307947 */ /* 0x000fea000383ffff */
.L_x_12168:
[----:B------:R-:W-:Y:S01]  /*2b430*/  SHF.R.U32.HI R11, RZ, 0x5, R21 ;  /* 0x00000005ff0b7819 */ /* 0x000fe20000011615 */
[----:B------:R-:W-:Y:S01]  /*2b440*/  BSSY B0, `(.L_x_12309) ;  /* 0x0000009000007945 */ /* 0x000fe20003800000 */
[----:B------:R-:W-:Y:S02]  /*2b450*/  IMAD.MOV.U32 R12, RZ, RZ, RZ ;  /* 0x000000ffff0c7224 */ /* 0x000fe400078e00ff */
[----:B------:R-:W-:Y:S01]  /*2b460*/  LOP3.LUT R11, R11, 0x3, RZ, 0xc0, !PT ;  /* 0x000000030b0b7812 */ /* 0x000fe200078ec0ff */
[----:B------:R-:W-:-:S04]  /*2b470*/  IMAD.MOV.U32 R15, RZ, RZ, -0x1 ;  /* 0xffffffffff0f7424 */ /* 0x000fc800078e00ff */
[----:B------:R-:W-:Y:S02]  /*2b480*/  IMAD.MOV.U32 R13, RZ, RZ, R11 ;  /* 0x000000ffff0d7224 */ /* 0x000fe400078e000b */
[----:B------:R-:W-:-:S07]  /*2b490*/  IMAD.MOV.U32 R11, RZ, RZ, 0x1f ;  /* 0x0000001fff0b7424 */ /* 0x000fce00078e00ff */
[----:B0----5:R-:W-:Y:S05]  /*2b4a0*/  WARPSYNC.COLLECTIVE R15, `(.L_x_12310) ;  /* 0x000000000f087348 */ /* 0x021fea0003c00000 */
[----:B------:R1:W2:Y:S02]  /*2b4b0*/  SHFL.IDX P6, R14, R13, R12, R11 ;  /* 0x0000000c0d0e7389 */ /* 0x0002a400000c000b */
[----:B012--5:R-:W-:Y:S01]  /*2b4c0*/  ENDCOLLECTIVE ;  /* 0x000000000000791b */ /* 0x027fe20003800000 */
.L_x_12310:
[----:B------:R-:W-:Y:S05]  /*2b4d0*/  BSYNC B0 ;  /* 0x0000000000007941 */ /* 0x000fea0003800000 */
.L_x_12309:
[----:B------:R-:W-:Y:S05]  /*2b4e0*/  BRA `(.L_x_12311) ;  /* 0xffffffa400c47947 */ /* 0x000fea000383ffff */
.L_x_12171:
[----:B--2---:R2:W3:Y:S02]  /*2b4f0*/  SYNCS.PHASECHK.TRANS64.TRYWAIT P0, [R17+URZ+0x22840], R0 ;  /* 0x02284000110075a7 */ /* 0x0044e4000800017f */
[----:B---3--:R-:W-:Y:S05]  /*2b500*/  @!P0 NANOSLEEP.SYNCS 0x989680 ;  /* 0x009896800000895d */ /* 0x008fea0003900000 */
[----:B------:R-:W3:Y:S02]  /*2b510*/  @!P0 SYNCS.PHASECHK.TRANS64 P0, [R17+URZ+0x22840], R0 ;  /* 0x02284000110085a7 */ /* 0x000ee4000800007f */
[----:B---3--:R-:W-:Y:S05]  /*2b520*/  @!P0 BRA `(.L_x_12171) ;  /* 0xfffffffc00f08947 */ /* 0x008fea000383ffff */
[----:B------:R-:W-:Y:S05]  /*2b530*/  BRA `(.L_x_12312) ;  /* 0xffffffa400ec7947 */ /* 0x000fea000383ffff */
.L_x_12172:
        /* <DEDUP_REMOVED lines=8> */
.L_x_12314:
[----:B------:R-:W-:Y:S05]  /*2b5c0*/  BSYNC B0 ;  /* 0x0000000000007941 */ /* 0x000fea0003800000 */
.L_x_12313:
        /* <DEDUP_REMOVED lines=9> */
.L_x_12315:
[----:B------:R-:W-:Y:S02]  /*2b660*/  IMAD.MOV.U32 R13, RZ, RZ, R4 ;  /* 0x000000ffff0d7224 */ /* 0x000fe400078e0004 */
[----:B------:R-:W-:Y:S02]  /*2b670*/  IMAD.MOV.U32 R12, RZ, RZ, 0x1 ;  /* 0x00000001ff0c7424 */ /* 0x000fe400078e00ff */
[----:B------:R-:W-:-:S07]  /*2b680*/  IMAD.MOV.U32 R3, RZ, RZ, R14 ;  /* 0x000000ffff037224 */ /* 0x000fce00078e000e */
[----:B------:R-:W-:Y:S05]  /*2b690*/  WARPSYNC.COLLECTIVE R15, `(.L_x_12316) ;  /* 0x000000000f087348 */ /* 0x000fea0003c00000 */
[----:B------:R0:W1:Y:S02]  /*2b6a0*/  SHFL.IDX P6, R14, R13, R12, R11 ;  /* 0x0000000c0d0e7389 */ /* 0x00006400000c000b */
[----:B01----:R-:W-:Y:S01]  /*2b6b0*/  ENDCOLLECTIVE ;  /* 0x000000000000791b */ /* 0x003fe20003800000 */
.L_x_12316:
        /* <DEDUP_REMOVED lines=15> */
.L_x_12317:
[----:B------:R-:W-:Y:S02]  /*2b7b0*/  @P0 IMAD R7, R5, 0x2, R22 ;  /* 0x0000000205070824 */ /* 0x000fe400078e0216 */
[----:B------:R-:W-:Y:S02]  /*2b7c0*/  IMAD.MOV.U32 R13, RZ, RZ, R4 ;  /* 0x000000ffff0d7224 */ /* 0x000fe400078e0004 */
[----:B------:R-:W-:Y:S02]  /*2b7d0*/  IMAD.MOV.U32 R12, RZ, RZ, 0x2 ;  /* 0x00000002ff0c7424 */ /* 0x000fe400078e00ff */
[----:B------:R-:W-:-:S07]  /*2b7e0*/  IMAD.MOV.U32 R3, RZ, RZ, R14 ;  /* 0x000000ffff037224 */ /* 0x000fce00078e000e */
[----:B------:R-:W-:Y:S05]  /*2b7f0*/  WARPSYNC.COLLECTIVE R15, `(.L_x_12318) ;  /* 0x000000000f087348 */ /* 0x000fea0003c00000 */
[----:B------:R0:W1:Y:S02]  /*2b800*/  SHFL.IDX P6, R14, R13, R12, R11 ;  /* 0x0000000c0d0e7389 */ /* 0x00006400000c000b */
[----:B01----:R-:W-:Y:S01]  /*2b810*/  ENDCOLLECTIVE ;  /* 0x000000000000791b */ /* 0x003fe20003800000 */
.L_x_12318:
        /* <DEDUP_REMOVED lines=15> */
.L_x_12319:
[----:B------:R-:W-:Y:S02]  /*2b910*/  @P0 IMAD R7, R5, 0x2, R22 ;  /* 0x0000000205070824 */ /* 0x000fe400078e0216 */
[----:B------:R-:W-:Y:S02]  /*2b920*/  IMAD.MOV.U32 R13, RZ, RZ, R4 ;  /* 0x000000ffff0d7224 */ /* 0x000fe400078e0004 */
[----:B------:R-:W-:Y:S02]  /*2b930*/  IMAD.MOV.U32 R12, RZ, RZ, 0x3 ;  /* 0x00000003ff0c7424 */ /* 0x000fe400078e00ff */
[----:B------:R-:W-:-:S07]  /*2b940*/  IMAD.MOV.U32 R3, RZ, RZ, R14 ;  /* 0x000000ffff037224 */ /* 0x000fce00078e000e */
[----:B------:R-:W-:Y:S05]  /*2b950*/  WARPSYNC.COLLECTIVE R15, `(.L_x_12320) ;  /* 0x000000000f087348 */ /* 0x000fea0003c00000 */
[----:B------:R0:W1:Y:S02]  /*2b960*/  SHFL.IDX P6, R14, R13, R12, R11 ;  /* 0x0000000c0d0e7389 */ /* 0x00006400000c000b */
[----:B01----:R-:W-:Y:S01]  /*2b970*/  ENDCOLLECTIVE ;  /* 0x000000000000791b */ /* 0x003fe20003800000 */
.L_x_12320:
        /* <DEDUP_REMOVED lines=15> */
.L_x_12321:
[----:B------:R-:W-:Y:S02]  /*2ba70*/  @P0 IMAD R7, R5, 0x2, R22 ;  /* 0x0000000205070824 */ /* 0x000fe400078e0216 */
[----:B------:R-:W-:Y:S02]  /*2ba80*/  IMAD.MOV.U32 R13, RZ, RZ, R4 ;  /* 0x000000ffff0d7224 */ /* 0x000fe400078e0004 */
[----:B------:R-:W-:Y:S02]  /*2ba90*/  IMAD.MOV.U32 R12, RZ, RZ, 0x4 ;  /* 0x00000004ff0c7424 */ /* 0x000fe400078e00ff */
[----:B------:R-:W-:-:S07]  /*2baa0*/  IMAD.MOV.U32 R3, RZ, RZ, R14 ;  /* 0x000000ffff037224 */ /* 0x000fce00078e000e */
[----:B------:R-:W-:Y:S05]  /*2bab0*/  WARPSYNC.COLLECTIVE R15, `(.L_x_12322) ;  /* 0x000000000f087348 */ /* 0x000fea0003c00000 */
[----:B------:R0:W1:Y:S02]  /*2bac0*/  SHFL.IDX P6, R14, R13, R12, R11 ;  /* 0x0000000c0d0e7389 */ /* 0x00006400000c000b */
[----:B01----:R-:W-:Y:S01]  /*2bad0*/  ENDCOLLECTIVE ;  /* 0x000000000000791b */ /* 0x003fe20003800000 */
.L_x_12322:
        /* <DEDUP_REMOVED lines=15> */
.L_x_12323:
[----:B------:R-:W-:Y:S02]  /*2bbd0*/  @P0 IMAD R7, R5, 0x2, R22 ;  /* 0x0000000205070824 */ /* 0x000fe400078e0216 */
[----:B------:R-:W-:Y:S02]  /*2bbe0*/  IMAD.MOV.U32 R13, RZ, RZ, R4 ;  /* 0x000000ffff0d7224 */ /* 0x000fe400078e0004 */
[----:B------:R-:W-:Y:S02]  /*2bbf0*/  IMAD.MOV.U32 R12, RZ, RZ, 0x5 ;  /* 0x00000005ff0c7424 */ /* 0x000fe400078e00ff */
[----:B------:R-:W-:-:S07]  /*2bc00*/  IMAD.MOV.U32 R3, RZ, RZ, R14 ;  /* 0x000000ffff037224 */ /* 0x000fce00078e000e */
[----:B------:R-:W-:Y:S05]  /*2bc10*/  WARPSYNC.COLLECTIVE R15, `(.L_x_12324) ;  /* 0x000000000f087348 */ /* 0x000fea0003c00000 */
[----:B------:R0:W1:Y:S02]  /*2bc20*/  SHFL.IDX P6, R14, R13, R12, R11 ;  /* 0x0000000c0d0e7389 */ /* 0x00006400000c000b */
[----:B01----:R-:W-:Y:S01]  /*2bc30*/  ENDCOLLECTIVE ;  /* 0x000000000000791b */ /* 0x003fe20003800000 */
.L_x_12324:
        /* <DEDUP_REMOVED lines=10> */
.L_x_12325:
[----:B------:R-:W-:Y:S01]  /*2bce0*/  @!PT LDS RZ, [RZ] ;  /* 0x00000000fffff984 */ /* 0x000fe20000000800 */
[----:B------:R-:W-:Y:S01]  /*2bcf0*/  @!PT LDS RZ, [RZ] ;  /* 0x00000000fffff984 */ /* 0x000fe20000000800 */
[----:B------:R-:W-:Y:S01]  /*2bd00*/  @!PT LDS RZ, [RZ] ;  /* 0x00000000fffff984 */ /* 0x000fe20000000800 */
[----:B------:R0:W-:Y:S01]  /*2bd10*/  @P0 LDGSTS.E.BYPASS.LTC128B.128 [R7+0x1e400], desc[UR42][R2.64], !P2 ;  /* 0x1e40000002070fae */ /* 0x0001e2000d101d6a */
[----:B------:R-:W-:Y:S01]  /*2bd20*/  IMAD.MOV.U32 R0, RZ, RZ, R14 ;  /* 0x000000ffff007224 */ /* 0x000fe200078e000e */
[----:B------:R-:W-:Y:S06]  /*2bd30*/  BRA `(.L_x_12326) ;  /* 0xffffffa4004c7947 */ /* 0x000fec000383ffff */
.L_x_12177:
        /* <DEDUP_REMOVED lines=9> */
.L_x_12327:
[C---:B------:R-:W-:Y:S01]  /*2bdd0*/  VIADD R6, R34.reuse, 0x10 ;  /* 0x0000001022067836 */ /* 0x040fe20000000000 */
[----:B------:R-:W-:Y:S01]  /*2bde0*/  ISETP.GE.AND P0, PT, R34, R5, PT ;  /* 0x000000052200720c */ /* 0x000fe20003f06270 */
[----:B------:R-:W-:Y:S02]  /*2bdf0*/  IMAD.MOV.U32 R13, RZ, RZ, R0 ;  /* 0x000000ffff0d7224 */ /* 0x000fe400078e0000 */
[----:B------:R-:W-:-:S10]  /*2be00*/  IMAD.MOV.U32 R2, RZ, RZ, R14 ;  /* 0x000000ffff027224 */ /* 0x000fd400078e000e */
[----:B------:R-:W-:Y:S05]  /*2be10*/  WARPSYNC.COLLECTIVE R15, `(.L_x_12328) ;  /* 0x000000000f087348 */ /* 0x000fea0003c00000 */
[----:B------:R0:W1:Y:S02]  /*2be20*/  SHFL.IDX P6, R14, R13, R12, R11 ;  /* 0x0000000c0d0e7389 */ /* 0x00006400000c000b */
[----:B01----:R-:W-:Y:S01]  /*2be30*/  ENDCOLLECTIVE ;  /* 0x000000000000791b */ /* 0x003fe20003800000 */
.L_x_12328:
[----:B------:R-:W-:Y:S02]  /*2be40*/  IMAD.MOV.U32 R13, RZ, RZ, R4 ;  /* 0x000000ffff0d7224 */ /* 0x000fe400078e0004 */
[----:B------:R-:W-:Y:S02]  /*2be50*/  IMAD.MOV.U32 R12, RZ, RZ, 0x1 ;  /* 0x00000001ff0c7424 */ /* 0x000fe400078e00ff */
[----:B------:R-:W-:-:S07]  /*2be60*/  IMAD.MOV.U32 R3, RZ, RZ, R14 ;  /* 0x000000ffff037224 */ /* 0x000fce00078e000e */
[----:B------:R-:W-:Y:S05]  /*2be70*/  WARPSYNC.COLLECTIVE R15, `(.L_x_12329) ;  /* 0x000000000f087348 */ /* 0x000fea0003c00000 */
[----:B------:R0:W1:Y:S02]  /*2be80*/  SHFL.IDX P6, R14, R13, R12, R11 ;  /* 0x0000000c0d0e7389 */ /* 0x00006400000c000b */
[----:B01----:R-:W-:Y:S01]  /*2be90*/  ENDCOLLECTIVE ;  /* 0x000000000000791b */ /* 0x003fe20003800000 */
.L_x_12329:
        /* <DEDUP_REMOVED lines=15> */
.L_x_12330:
[----:B------:R-:W-:Y:S02]  /*2bf90*/  IMAD.MOV.U32 R13, RZ, RZ, R4 ;  /* 0x000000ffff0d7224 */ /* 0x000fe400078e0004 */
[----:B------:R-:W-:Y:S02]  /*2bfa0*/  IMAD.MOV.U32 R12, RZ, RZ, 0x2 ;  /* 0x00000002ff0c7424 */ /* 0x000fe400078e00ff */
[----:B------:R-:W-:-:S07]  /*2bfb0*/  IMAD.MOV.U32 R3, RZ, RZ, R14 ;  /* 0x000000ffff037224 */ /* 0x000fce00078e000e */
[----:B------:R-:W-:Y:S05]  /*2bfc0*/  WARPSYNC.COLLECTIVE R15, `(.L_x_12331) ;  /* 0x000000000f087348 */ /* 0x000fea0003c00000 */
[----:B------:R0:W1:Y:S02]  /*2bfd0*/  SHFL.IDX P6, R14, R13, R12, R11 ;  /* 0x0000000c0d0e7389 */ /* 0x00006400000c000b */
[----:B01----:R-:W-:Y:S01]  /*2bfe0*/  ENDCOLLECTIVE ;  /* 0x000000000000791b */ /* 0x003fe20003800000 */
.L_x_12331:
        /* <DEDUP_REMOVED lines=16> */
.L_x_12332:
[----:B------:R-:W-:Y:S02]  /*2c0f0*/  IMAD.MOV.U32 R13, RZ, RZ, R4 ;  /* 0x000000ffff0d7224 */ /* 0x000fe400078e0004 */
[----:B------:R-:W-:Y:S02]  /*2c100*/  IMAD.MOV.U32 R12, RZ, RZ, 0x3 ;  /* 0x00000003ff0c7424 */ /* 0x000fe400078e00ff */
[----:B------:R-:W-:-:S07]  /*2c110*/  IMAD.MOV.U32 R3, RZ, RZ, R14 ;  /* 0x000000ffff037224 */ /* 0x000fce00078e000e */
[----:B------:R-:W-:Y:S05]  /*2c120*/  WARPSYNC.COLLECTIVE R15, `(.L_x_12333) ;  /* 0x000000000f087348 */ /* 0x000fea0003c00000 */
[----:B------:R0:W1:Y:S02]  /*2c130*/  SHFL.IDX P6, R14, R13, R12, R11 ;  /* 0x0000000c0d0e7389 */ /* 0x00006400000c000b */
[----:B01----:R-:W-:Y:S01]  /*2c140*/  ENDCOLLECTIVE ;  /* 0x000000000000791b */ /* 0x003fe20003800000 */
.L_x_12333:
        /* <DEDUP_REMOVED lines=16> */
.L_x_12334:
[----:B------:R-:W-:Y:S02]  /*2c250*/  IMAD.MOV.U32 R13, RZ, RZ, R4 ;  /* 0x000000ffff0d7224 */ /* 0x000fe400078e0004 */
[----:B------:R-:W-:Y:S02]  /*2c260*/  IMAD.MOV.U32 R12, RZ, RZ, 0x4 ;  /* 0x00000004ff0c7424 */ /* 0x000fe400078e00ff */
[----:B------:R-:W-:-:S07]  /*2c270*/  IMAD.MOV.U32 R3, RZ, RZ, R14 ;  /* 0x000000ffff037224 */ /* 0x000fce00078e000e */
[----:B------:R-:W-:Y:S05]  /*2c280*/  WARPSYNC.COLLECTIVE R15, `(.L_x_12335) ;  /* 0x000000000f087348 */ /* 0x000fea0003c00000 */
[----:B------:R0:W1:Y:S02]  /*2c290*/  SHFL.IDX P6, R14, R13, R12, R11 ;  /* 0x0000000c0d0e7389 */ /* 0x00006400000c000b */
[----:B01----:R-:W-:Y:S01]  /*2c2a0*/  ENDCOLLECTIVE ;  /* 0x000000000000791b */ /* 0x003fe20003800000 */
.L_x_12335:
        /* <DEDUP_REMOVED lines=16> */
.L_x_12336:
[----:B------:R-:W-:Y:S02]  /*2c3b0*/  IMAD.MOV.U32 R13, RZ, RZ, R4 ;  /* 0x000000ffff0d7224 */ /* 0x000fe400078e0004 */
[----:B------:R-:W-:Y:S02]  /*2c3c0*/  IMAD.MOV.U32 R12, RZ, RZ, 0x5 ;  /* 0x00000005ff0c7424 */ /* 0x000fe400078e00ff */
[----:B------:R-:W-:-:S07]  /*2c3d0*/  IMAD.MOV.U32 R3, RZ, RZ, R14 ;  /* 0x000000ffff037224 */ /* 0x000fce00078e000e */
[----:B------:R-:W-:Y:S05]  /*2c3e0*/  WARPSYNC.COLLECTIVE R15, `(.L_x_12337) ;  /* 0x000000000f087348 */ /* 0x000fea0003c00000 */
[----:B------:R0:W1:Y:S02]  /*2c3f0*/  SHFL.IDX P6, R14, R13, R12, R11 ;  /* 0x0000000c0d0e7389 */ /* 0x00006400000c000b */
[----:B01----:R-:W-:Y:S01]  /*2c400*/  ENDCOLLECTIVE ;  /* 0x000000000000791b */ /* 0x003fe20003800000 */
.L_x_12337:
        /* <DEDUP_REMOVED lines=16> */
.L_x_12338:
[----:B------:R-:W-:Y:S02]  /*2c510*/  IMAD.MOV.U32 R13, RZ, RZ, R4 ;  /* 0x000000ffff0d7224 */ /* 0x000fe400078e0004 */
[----:B------:R-:W-:Y:S02]  /*2c520*/  IMAD.MOV.U32 R12, RZ, RZ, 0x6 ;  /* 0x00000006ff0c7424 */ /* 0x000fe400078e00ff */
[----:B------:R-:W-:-:S07]  /*2c530*/  IMAD.MOV.U32 R3, RZ, RZ, R14 ;  /* 0x000000ffff037224 */ /* 0x000fce00078e000e */
[----:B------:R-:W-:Y:S05]  /*2c540*/  WARPSYNC.COLLECTIVE R15, `(.L_x_12339) ;  /* 0x000000000f087348 */ /* 0x000fea0003c00000 */
[----:B------:R0:W1:Y:S02]  /*2c550*/  SHFL.IDX P6, R14, R13, R12, R11 ;  /* 0x0000000c0d0e7389 */ /* 0x00006400000c000b */
[----:B01----:R-:W-:Y:S01]  /*2c560*/  ENDCOLLECTIVE ;  /* 0x000000000000791b */ /* 0x003fe20003800000 */
.L_x_12339:
        /* <DEDUP_REMOVED lines=16> */
.L_x_12340:
[----:B------:R-:W-:Y:S02]  /*2c670*/  IMAD.MOV.U32 R13, RZ, RZ, R4 ;  /* 0x000000ffff0d7224 */ /* 0x000fe400078e0004 */
[----:B------:R-:W-:Y:S02]  /*2c680*/  IMAD.MOV.U32 R12, RZ, RZ, 0x7 ;  /* 0x00000007ff0c7424 */ /* 0x000fe400078e00ff */
[----:B------:R-:W-:-:S07]  /*2c690*/  IMAD.MOV.U32 R3, RZ, RZ, R14 ;  /* 0x000000ffff037224 */ /* 0x000fce00078e000e */
[----:B------:R-:W-:Y:S05]  /*2c6a0*/  WARPSYNC.COLLECTIVE R15, `(.L_x_12341) ;  /* 0x000000000f087348 */ /* 0x000fea0003c00000 */
[----:B------:R0:W1:Y:S02]  /*2c6b0*/  SHFL.IDX P6, R14, R13, R12, R11 ;  /* 0x0000000c0d0e7389 */ /* 0x00006400000c000b */
[----:B01----:R-:W-:Y:S01]  /*2c6c0*/  ENDCOLLECTIVE ;  /* 0x000000000000791b */ /* 0x003fe20003800000 */
.L_x_12341:
        /* <DEDUP_REMOVED lines=10> */
.L_x_12342:
[----:B------:R-:W-:Y:S01]  /*2c770*/  @!PT LDS RZ, [RZ] ;  /* 0x00000000fffff984 */ /* 0x000fe20000000800 */
[----:B------:R-:W-:Y:S01]  /*2c780*/  @!PT LDS RZ, [RZ] ;  /* 0x00000000fffff984 */ /* 0x000fe20000000800 */
[----:B------:R-:W-:Y:S01]  /*2c790*/  @!PT LDS RZ, [RZ] ;  /* 0x00000000fffff984 */ /* 0x000fe20000000800 */
[----:B------:R0:W-:Y:S01]  /*2c7a0*/  @!P0 LDGSTS.E.BYPASS.LTC128B.128 [R8+0x1b400], desc[UR42][R2.64], !P1 ;  /* 0x1b40000002088fae */ /* 0x0001e2000c901d6a */
[----:B------:R-:W-:Y:S01]  /*2c7b0*/  IMAD.MOV.U32 R0, RZ, RZ, R14 ;  /* 0x000000ffff007224 */ /* 0x000fe200078e000e */
[----:B------:R-:W-:Y:S06]  /*2c7c0*/  BRA `(.L_x_12343) ;  /* 0xffffffa400d07947 */ /* 0x000fec000383ffff */
.L_x_12180:
[----:B0-----:R0:W1:Y:S02]  /*2c7d0*/  SYNCS.PHASECHK.TRANS64.TRYWAIT P0, [R22+URZ+0x22820], R3 ;  /* 0x02282003160075a7 */ /* 0x001064000800017f */
[----:B-1----:R-:W-:Y:S05]  /*2c7e0*/  @!P0 NANOSLEEP.SYNCS 0x989680 ;  /* 0x009896800000895d */ /* 0x002fea0003900000 */
[----:B------:R-:W1:Y:S02]  /*2c7f0*/  @!P0 SYNCS.PHASECHK.TRANS64 P0, [R22+URZ+0x22820], R3 ;  /* 0x02282003160085a7 */ /* 0x000e64000800007f */
[----:B-1----:R-:W-:Y:S05]  /*2c800*/  @!P0 BRA `(.L_x_12180) ;  /* 0xfffffffc00f08947 */ /* 0x002fea000383ffff */
[----:B------:R-:W-:Y:S05]  /*2c810*/  BRA `(.L_x_12344) ;  /* 0xffffffa8002c7947 */ /* 0x000fea000383ffff */
.L_x_12183:
[----:B-1----:R1:W2:Y:S02]  /*2c820*/  SYNCS.PHASECHK.TRANS64.TRYWAIT P0, [R17+URZ+0x22860], R0 ;  /* 0x02286000110075a7 */ /* 0x0022a4000800017f */
[----:B--2---:R-:W-:Y:S05]  /*2c830*/  @!P0 NANOSLEEP.SYNCS 0x989680 ;  /* 0x009896800000895d */ /* 0x004fea0003900000 */
[----:B------:R-:W2:Y:S02]  /*2c840*/  @!P0 SYNCS.PHASECHK.TRANS64 P0, [R17+URZ+0x22860], R0 ;  /* 0x02286000110085a7 */ /* 0x000ea4000800007f */
[----:B--2---:R-:W-:Y:S05]  /*2c850*/  @!P0 BRA `(.L_x_12183) ;  /* 0xfffffffc00f08947 */ /* 0x004fea000383ffff */
[----:B------:R-:W-:Y:S05]  /*2c860*/  BRA `(.L_x_12345) ;  /* 0xffffffa8003c7947 */ /* 0x000fea000383ffff */
.L_x_12184:
        /* <DEDUP_REMOVED lines=8> */
.L_x_12347:
[----:B------:R-:W-:Y:S05]  /*2c8f0*/  BSYNC B0 ;  /* 0x0000000000007941 */ /* 0x000fea0003800000 */
.L_x_12346:
        /* <DEDUP_REMOVED lines=13> */
.L_x_12348:
        /* <DEDUP_REMOVED lines=11> */
.L_x_12349:
        /* <DEDUP_REMOVED lines=17> */
.L_x_12350:
[----:B------:R-:W-:Y:S02]  /*2cb90*/  IMAD.MOV.U32 R13, RZ, RZ, R6 ;  /* 0x000000ffff0d7224 */ /* 0x000fe400078e0006 */
[----:B------:R-:W-:Y:S01]  /*2cba0*/  IMAD.MOV.U32 R12, RZ, RZ, 0x2 ;  /* 0x00000002ff0c7424 */ /* 0x000fe200078e00ff */
[----:B------:R-:W-:-:S13]  /*2cbb0*/  IADD3 R2, P4, R14, R0, RZ ;  /* 0x000000000e027210 */ /* 0x000fda0007f9e0ff */
[----:B------:R-:W-:Y:S05]  /*2cbc0*/  WARPSYNC.COLLECTIVE R15, `(.L_x_12351) ;  /* 0x000000000f087348 */ /* 0x000fea0003c00000 */
[----:B------:R0:W1:Y:S02]  /*2cbd0*/  SHFL.IDX P6, R14, R13, R12, R11 ;  /* 0x0000000c0d0e7389 */ /* 0x00006400000c000b */
[----:B01----:R-:W-:Y:S01]  /*2cbe0*/  ENDCOLLECTIVE ;  /* 0x000000000000791b */ /* 0x003fe20003800000 */
.L_x_12351:
        /* <DEDUP_REMOVED lines=17> */
.L_x_12352:
[----:B------:R-:W-:Y:S02]  /*2cd00*/  IMAD.MOV.U32 R13, RZ, RZ, R6 ;  /* 0x000000ffff0d7224 */ /* 0x000fe400078e0006 */
[----:B------:R-:W-:Y:S01]  /*2cd10*/  IMAD.MOV.U32 R12, RZ, RZ, 0x3 ;  /* 0x00000003ff0c7424 */ /* 0x000fe200078e00ff */
[----:B------:R-:W-:-:S13]  /*2cd20*/  IADD3 R2, P4, R14, R0, RZ ;  /* 0x000000000e027210 */ /* 0x000fda0007f9e0ff */
[----:B------:R-:W-:Y:S05]  /*2cd30*/  WARPSYNC.COLLECTIVE R15, `(.L_x_12353) ;  /* 0x000000000f087348 */ /* 0x000fea0003c00000 */
[----:B------:R0:W1:Y:S02]  /*2cd40*/  SHFL.IDX P6, R14, R13, R12, R11 ;  /* 0x0000000c0d0e7389 */ /* 0x00006400000c000b */
[----:B01----:R-:W-:Y:S01]  /*2cd50*/  ENDCOLLECTIVE ;  /* 0x000000000000791b */ /* 0x003fe20003800000 */
.L_x_12353:
        /* <DEDUP_REMOVED lines=17> */
.L_x_12354:
[----:B------:R-:W-:Y:S02]  /*2ce70*/  IMAD.MOV.U32 R13, RZ, RZ, R6 ;  /* 0x000000ffff0d7224 */ /* 0x000fe400078e0006 */
[----:B------:R-:W-:Y:S01]  /*2ce80*/  IMAD.MOV.U32 R12, RZ, RZ, 0x4 ;  /* 0x00000004ff0c7424 */ /* 0x000fe200078e00ff */
[----:B------:R-:W-:-:S13]  /*2ce90*/  IADD3 R2, P4, R14, R0, RZ ;  /* 0x000000000e027210 */ /* 0x000fda0007f9e0ff */
[----:B------:R-:W-:Y:S05]  /*2cea0*/  WARPSYNC.COLLECTIVE R15, `(.L_x_12355) ;  /* 0x000000000f087348 */ /* 0x000fea0003c00000 */
[----:B------:R0:W1:Y:S02]  /*2ceb0*/  SHFL.IDX P6, R14, R13, R12, R11 ;  /* 0x0000000c0d0e7389 */ /* 0x00006400000c000b */
[----:B01----:R-:W-:Y:S01]  /*2cec0*/  ENDCOLLECTIVE ;  /* 0x000000000000791b */ /* 0x003fe20003800000 */
.L_x_12355:
        /* <DEDUP_REMOVED lines=17> */
.L_x_12356:
[----:B------:R-:W-:Y:S02]  /*2cfe0*/  IMAD.MOV.U32 R13, RZ, RZ, R6 ;  /* 0x000000ffff0d7224 */ /* 0x000fe400078e0006 */
[----:B------:R-:W-:Y:S01]  /*2cff0*/  IMAD.MOV.U32 R12, RZ, RZ, 0x5 ;  /* 0x00000005ff0c7424 */ /* 0x000fe200078e00ff */
[----:B------:R-:W-:-:S13]  /*2d000*/  IADD3 R2, P4, R14, R0, RZ ;  /* 0x000000000e027210 */ /* 0x000fda0007f9e0ff */
[----:B------:R-:W-:Y:S05]  /*2d010*/  WARPSYNC.COLLECTIVE R15, `(.L_x_12357) ;  /* 0x000000000f087348 */ /* 0x000fea0003c00000 */
[----:B------:R0:W1:Y:S02]  /*2d020*/  SHFL.IDX P6, R14, R13, R12, R11 ;  /* 0x0000000c0d0e7389 */ /* 0x00006400000c000b */
[----:B01----:R-:W-:Y:S01]  /*2d030*/  ENDCOLLECTIVE ;  /* 0x000000000000791b */ /* 0x003fe20003800000 */
.L_x_12357:
        /* <DEDUP_REMOVED lines=12> */
.L_x_12358:
        /* <DEDUP_REMOVED lines=9> */
.L_x_12191:
[----:B0-----:R0:W1:Y:S02]  /*2d190*/  SYNCS.PHASECHK.TRANS64.TRYWAIT P0, [R4+URZ+0x22840], R21 ;  /* 0x02284015040075a7 */ /* 0x001064000800017f */
[----:B-1----:R-:W-:Y:S05]  /*2d1a0*/  @!P0 NANOSLEEP.SYNCS 0x989680 ;  /* 0x009896800000895d */ /* 0x002fea0003900000 */
[----:B------:R-:W1:Y:S02]  /*2d1b0*/  @!P0 SYNCS.PHASECHK.TRANS64 P0, [R4+URZ+0x22840], R21 ;  /* 0x02284015040085a7 */ /* 0x000e64000800007f */
[----:B-1----:R-:W-:Y:S05]  /*2d1c0*/  @!P0 BRA `(.L_x_12191) ;  /* 0xfffffffc00f08947 */ /* 0x002fea000383ffff */
[----:B------:R-:W-:Y:S05]  /*2d1d0*/  BRA `(.L_x_12360) ;  /* 0xffffffa800a47947 */ /* 0x000fea000383ffff */
.L_x_12192:
        /* <DEDUP_REMOVED lines=8> */
.L_x_12362:
[----:B------:R-:W-:Y:S05]  /*2d260*/  BSYNC B1 ;  /* 0x0000000000017941 */ /* 0x000fea0003800000 */
.L_x_12361:
        /* <DEDUP_REMOVED lines=9> */
.L_x_12363:
[----:B------:R-:W-:Y:S02]  /*2d300*/  IMAD.MOV.U32 R13, RZ, RZ, R9 ;  /* 0x000000ffff0d7224 */ /* 0x000fe400078e0009 */
[----:B------:R-:W-:Y:S02]  /*2d310*/  IMAD.MOV.U32 R12, RZ, RZ, 0x1 ;  /* 0x00000001ff0c7424 */ /* 0x000fe400078e00ff */
[----:B------:R-:W-:-:S07]  /*2d320*/  IMAD.MOV.U32 R2, RZ, RZ, R14 ;  /* 0x000000ffff027224 */ /* 0x000fce00078e000e */
[----:B------:R-:W-:Y:S05]  /*2d330*/  WARPSYNC.COLLECTIVE R15, `(.L_x_12364) ;  /* 0x000000000f087348 */ /* 0x000fea0003c00000 */
[----:B------:R0:W1:Y:S02]  /*2d340*/  SHFL.IDX P6, R14, R13, R12, R11 ;  /* 0x0000000c0d0e7389 */ /* 0x00006400000c000b */
[----:B01----:R-:W-:Y:S01]  /*2d350*/  ENDCOLLECTIVE ;  /* 0x000000000000791b */ /* 0x003fe20003800000 */
.L_x_12364:
        /* <DEDUP_REMOVED lines=11> */
.L_x_12365:
[----:B------:R-:W-:Y:S02]  /*2d410*/  IMAD.MOV.U32 R13, RZ, RZ, R9 ;  /* 0x000000ffff0d7224 */ /* 0x000fe400078e0009 */
[----:B------:R-:W-:Y:S02]  /*2d420*/  IMAD.MOV.U32 R12, RZ, RZ, 0x2 ;  /* 0x00000002ff0c7424 */ /* 0x000fe400078e00ff */
[----:B------:R-:W-:-:S07]  /*2d430*/  IMAD.MOV.U32 R2, RZ, RZ, R14 ;  /* 0x000000ffff027224 */ /* 0x000fce00078e000e */
[----:B------:R-:W-:Y:S05]  /*2d440*/  WARPSYNC.COLLECTIVE R15, `(.L_x_12366) ;  /* 0x000000000f087348 */ /* 0x000fea0003c00000 */
[----:B------:R0:W1:Y:S02]  /*2d450*/  SHFL.IDX P6, R14, R13, R12, R11 ;  /* 0x0000000c0d0e7389 */ /* 0x00006400000c000b */
[----:B01----:R-:W-:Y:S01]  /*2d460*/  ENDCOLLECTIVE ;  /* 0x000000000000791b */ /* 0x003fe20003800000 */
.L_x_12366:
        /* <DEDUP_REMOVED lines=11> */
.L_x_12367:
[----:B------:R-:W-:Y:S02]  /*2d520*/  IMAD.MOV.U32 R13, RZ, RZ, R9 ;  /* 0x000000ffff0d7224 */ /* 0x000fe400078e0009 */
[----:B------:R-:W-:Y:S02]  /*2d530*/  IMAD.MOV.U32 R12, RZ, RZ, 0x3 ;  /* 0x00000003ff0c7424 */ /* 0x000fe400078e00ff */
[----:B------:R-:W-:-:S07]  /*2d540*/  IMAD.MOV.U32 R2, RZ, RZ, R14 ;  /* 0x000000ffff027224 */ /* 0x000fce00078e000e */
[----:B------:R-:W-:Y:S05]  /*2d550*/  WARPSYNC.COLLECTIVE R15, `(.L_x_12368) ;  /* 0x000000000f087348 */ /* 0x000fea0003c00000 */
[----:B------:R0:W1:Y:S02]  /*2d560*/  SHFL.IDX P6, R14, R13, R12, R11 ;  /* 0x0000000c0d0e7389 */ /* 0x00006400000c000b */
[----:B01----:R-:W-:Y:S01]  /*2d570*/  ENDCOLLECTIVE ;  /* 0x000000000000791b */ /* 0x003fe20003800000 */
.L_x_12368:
        /* <DEDUP_REMOVED lines=11> */
.L_x_12369:
[----:B------:R-:W-:Y:S02]  /*2d630*/  IMAD.MOV.U32 R13, RZ, RZ, R9 ;  /* 0x000000ffff0d7224 */ /* 0x000fe400078e0009 */
[----:B------:R-:W-:Y:S02]  /*2d640*/  IMAD.MOV.U32 R12, RZ, RZ, 0x4 ;  /* 0x00000004ff0c7424 */ /* 0x000fe400078e00ff */
[----:B------:R-:W-:-:S07]  /*2d650*/  IMAD.MOV.U32 R2, RZ, RZ, R14 ;  /* 0x000000ffff027224 */ /* 0x000fce00078e000e */
[----:B------:R-:W-:Y:S05]  /*2d660*/  WARPSYNC.COLLECTIVE R15, `(.L_x_12370) ;  /* 0x000000000f087348 */ /* 0x000fea0003c00000 */
[----:B------:R0:W1:Y:S02]  /*2d670*/  SHFL.IDX P6, R14, R13, R12, R11 ;  /* 0x0000000c0d0e7389 */ /* 0x00006400000c000b */
[----:B01----:R-:W-:Y:S01]  /*2d680*/  ENDCOLLECTIVE ;  /* 0x000000000000791b */ /* 0x003fe20003800000 */
.L_x_12370:
        /* <DEDUP_REMOVED lines=11> */
.L_x_12371:
[----:B------:R-:W-:Y:S02]  /*2d740*/  IMAD.MOV.U32 R13, RZ, RZ, R9 ;  /* 0x000000ffff0d7224 */ /* 0x000fe400078e0009 */
[----:B------:R-:W-:Y:S02]  /*2d750*/  IMAD.MOV.U32 R12, RZ, RZ, 0x5 ;  /* 0x00000005ff0c7424 */ /* 0x000fe400078e00ff */
[----:B------:R-:W-:-:S07]  /*2d760*/  IMAD.MOV.U32 R2, RZ, RZ, R14 ;  /* 0x000000ffff027224 */ /* 0x000fce00078e000e */
[----:B------:R-:W-:Y:S05]  /*2d770*/  WARPSYNC.COLLECTIVE R15, `(.L_x_12372) ;  /* 0x000000000f087348 */ /* 0x000fea0003c00000 */
[----:B------:R0:W1:Y:S02]  /*2d780*/  SHFL.IDX P6, R14, R13, R12, R11 ;  /* 0x0000000c0d0e7389 */ /* 0x00006400000c000b */
[----:B01----:R-:W-:Y:S01]  /*2d790*/  ENDCOLLECTIVE ;  /* 0x000000000000791b */ /* 0x003fe20003800000 */
.L_x_12372:
        /* <DEDUP_REMOVED lines=11> */
.L_x_12373:
[----:B------:R-:W-:Y:S01]  /*2d850*/  IMAD.MOV.U32 R2, RZ, RZ, R14 ;  /* 0x000000ffff027224 */ /* 0x000fe200078e000e */
[----:B------:R-:W-:Y:S06]  /*2d860*/  BRA `(.L_x_12374) ;  /* 0xffffffa400d87947 */ /* 0x000fec000383ffff */
.L_x_12197:
[----:B---3--:R3:W4:Y:S02]  /*2d870*/  SYNCS.PHASECHK.TRANS64.TRYWAIT P0, [R4+URZ+0x22860], R21 ;  /* 0x02286015040075a7 */ /* 0x008724000800017f */
[----:B----4-:R-:W-:Y:S05]  /*2d880*/  @!P0 NANOSLEEP.SYNCS 0x989680 ;  /* 0x009896800000895d */ /* 0x010fea0003900000 */
[----:B------:R-:W4:Y:S02]  /*2d890*/  @!P0 SYNCS.PHASECHK.TRANS64 P0, [R4+URZ+0x22860], R21 ;  /* 0x02286015040085a7 */ /* 0x000f24000800007f */
[----:B----4-:R-:W-:Y:S05]  /*2d8a0*/  @!P0 BRA `(.L_x_12197) ;  /* 0xfffffffc00f08947 */ /* 0x010fea000383ffff */
[----:B------:R-:W-:Y:S05]  /*2d8b0*/  BRA `(.L_x_12375) ;  /* 0xffffffa800287947 */ /* 0x000fea000383ffff */
.L_x_12198:
        /* <DEDUP_REMOVED lines=8> */
.L_x_12377:
[----:B------:R-:W-:Y:S05]  /*2d940*/  BSYNC B1 ;  /* 0x0000000000017941 */ /* 0x000fea0003800000 */
.L_x_12376:
        /* <DEDUP_REMOVED lines=9> */
.L_x_12378:
[----:B------:R-:W-:Y:S02]  /*2d9e0*/  IMAD.MOV.U32 R13, RZ, RZ, R7 ;  /* 0x000000ffff0d7224 */ /* 0x000fe400078e0007 */
[----:B------:R-:W-:Y:S01]  /*2d9f0*/  IMAD.MOV.U32 R12, RZ, RZ, 0x1 ;  /* 0x00000001ff0c7424 */ /* 0x000fe200078e00ff */
[----:B------:R-:W-:-:S13]  /*2da00*/  IADD3 R2, P0, R14, R0, RZ ;  /* 0x000000000e027210 */ /* 0x000fda0007f1e0ff */
[----:B------:R-:W-:Y:S05]  /*2da10*/  WARPSYNC.COLLECTIVE R15, `(.L_x_12379) ;  /* 0x000000000f087348 */ /* 0x000fea0003c00000 */
[----:B------:R0:W1:Y:S02]  /*2da20*/  SHFL.IDX P6, R14, R13, R12, R11 ;  /* 0x0000000c0d0e7389 */ /* 0x00006400000c000b */
[----:B01----:R-:W-:Y:S01]  /*2da30*/  ENDCOLLECTIVE ;  /* 0x000000000000791b */ /* 0x003fe20003800000 */
.L_x_12379:
        /* <DEDUP_REMOVED lines=13> */
.L_x_12380:
[----:B------:R-:W-:Y:S02]  /*2db10*/  IMAD.MOV.U32 R13, RZ, RZ, R7 ;  /* 0x000000ffff0d7224 */ /* 0x000fe400078e0007 */
[----:B------:R-:W-:Y:S01]  /*2db20*/  IMAD.MOV.U32 R12, RZ, RZ, 0x2 ;  /* 0x00000002ff0c7424 */ /* 0x000fe200078e00ff */
[----:B------:R-:W-:-:S13]  /*2db30*/  IADD3 R2, P0, R14, R0, RZ ;  /* 0x000000000e027210 */ /* 0x000fda0007f1e0ff */
[----:B------:R-:W-:Y:S05]  /*2db40*/  WARPSYNC.COLLECTIVE R15, `(.L_x_12381) ;  /* 0x000000000f087348 */ /* 0x000fea0003c00000 */
[----:B------:R0:W1:Y:S02]  /*2db50*/  SHFL.IDX P6, R14, R13, R12, R11 ;  /* 0x0000000c0d0e7389 */ /* 0x00006400000c000b */
[----:B01----:R-:W-:Y:S01]  /*2db60*/  ENDCOLLECTIVE ;  /* 0x000000000000791b */ /* 0x003fe20003800000 */
.L_x_12381:
        /* <DEDUP_REMOVED lines=13> */
.L_x_12382:
[----:B------:R-:W-:Y:S02]  /*2dc40*/  IMAD.MOV.U32 R13, RZ, RZ, R7 ;  /* 0x000000ffff0d7224 */ /* 0x000fe400078e0007 */
[----:B------:R-:W-:Y:S01]  /*2dc50*/  IMAD.MOV.U32 R12, RZ, RZ, 0x3 ;  /* 0x00000003ff0c7424 */ /* 0x000fe200078e00ff */
[----:B------:R-:W-:-:S13]  /*2dc60*/  IADD3 R2, P0, R14, R0, RZ ;  /* 0x000000000e027210 */ /* 0x000fda0007f1e0ff */
[----:B------:R-:W-:Y:S05]  /*2dc70*/  WARPSYNC.COLLECTIVE R15, `(.L_x_12383) ;  /* 0x000000000f087348 */ /* 0x000fea0003c00000 */
[----:B------:R0:W1:Y:S02]  /*2dc80*/  SHFL.IDX P6, R14, R13, R12, R11 ;  /* 0x0000000c0d0e7389 */ /* 0x00006400000c000b */
[----:B01----:R-:W-:Y:S01]  /*2dc90*/  ENDCOLLECTIVE ;  /* 0x000000000000791b */ /* 0x003fe20003800000 */
.L_x_12383:
        /* <DEDUP_REMOVED lines=13> */
.L_x_12384:
[----:B------:R-:W-:Y:S02]  /*2dd70*/  IMAD.MOV.U32 R13, RZ, RZ, R7 ;  /* 0x000000ffff0d7224 */ /* 0x000fe400078e0007 */
[----:B------:R-:W-:Y:S01]  /*2dd80*/  IMAD.MOV.U32 R12, RZ, RZ, 0x4 ;  /* 0x00000004ff0c7424 */ /* 0x000fe200078e00ff */
[----:B------:R-:W-:-:S13]  /*2dd90*/  IADD3 R2, P0, R14, R0, RZ ;  /* 0x000000000e027210 */ /* 0x000fda0007f1e0ff */
[----:B------:R-:W-:Y:S05]  /*2dda0*/  WARPSYNC.COLLECTIVE R15, `(.L_x_12385) ;  /* 0x000000000f087348 */ /* 0x000fea0003c00000 */
[----:B------:R0:W1:Y:S02]  /*2ddb0*/  SHFL.IDX P6, R14, R13, R12, R11 ;  /* 0x0000000c0d0e7389 */ /* 0x00006400000c000b */
[----:B01----:R-:W-:Y:S01]  /*2ddc0*/  ENDCOLLECTIVE ;  /* 0x000000000000791b */ /* 0x003fe20003800000 */
.L_x_12385:
        /* <DEDUP_REMOVED lines=13> */
.L_x_12386:
[----:B------:R-:W-:Y:S02]  /*2dea0*/  IMAD.MOV.U32 R13, RZ, RZ, R7 ;  /* 0x000000ffff0d7224 */ /* 0x000fe400078e0007 */
[----:B------:R-:W-:Y:S01]  /*2deb0*/  IMAD.MOV.U32 R12, RZ, RZ, 0x5 ;  /* 0x00000005ff0c7424 */ /* 0x000fe200078e00ff */
[----:B------:R-:W-:-:S13]  /*2dec0*/  IADD3 R2, P0, R14, R0, RZ ;  /* 0x000000000e027210 */ /* 0x000fda0007f1e0ff */
[----:B------:R-:W-:Y:S05]  /*2ded0*/  WARPSYNC.COLLECTIVE R15, `(.L_x_12387) ;  /* 0x000000000f087348 */ /* 0x000fea0003c00000 */
[----:B------:R0:W1:Y:S02]  /*2dee0*/  SHFL.IDX P6, R14, R13, R12, R11 ;  /* 0x0000000c0d0e7389 */ /* 0x00006400000c000b */
[----:B01----:R-:W-:Y:S01]  /*2def0*/  ENDCOLLECTIVE ;  /* 0x000000000000791b */ /* 0x003fe20003800000 */
.L_x_12387:
        /* <DEDUP_REMOVED lines=13> */
.L_x_12388:
[----:B------:R-:W-:Y:S05]  /*2dfd0*/  BRA `(.L_x_12389) ;  /* 0xffffffa400787947 */ /* 0x000fea000383ffff */
.L_x_12206:
        /* <DEDUP_REMOVED lines=8> */
.L_x_12391:
[----:B------:R-:W-:Y:S05]  /*2e060*/  BSYNC B0 ;  /* 0x0000000000007941 */ /* 0x000fea0003800000 */
.L_x_12390:
        /* <DEDUP_REMOVED lines=9> */
.L_x_12392:
        /* <DEDUP_REMOVED lines=18> */
.L_x_12393:
[----:B------:R-:W-:Y:S01]  /*2e220*/  IMAD.MOV.U32 R12, RZ, RZ, 0x2 ;  /* 0x00000002ff0c7424 */ /* 0x000fe200078e00ff */
[----:B------:R-:W-:-:S05]  /*2e230*/  SEL R6, R14, RZ, P1 ;  /* 0x000000ff0e067207 */ /* 0x000fca0000800000 */
[----:B------:R-:W-:-:S04]  /*2e240*/  IMAD.IADD R6, R5, 0x1, R6 ;  /* 0x0000000105067824 */ /* 0x000fc800078e0206 */
[----:B------:R-:W-:-:S07]  /*2e250*/  IMAD.MOV.U32 R13, RZ, RZ, R6 ;  /* 0x000000ffff0d7224 */ /* 0x000fce00078e0006 */
[----:B------:R-:W-:Y:S05]  /*2e260*/  WARPSYNC.COLLECTIVE R15, `(.L_x_12394) ;  /* 0x000000000f087348 */ /* 0x000fea0003c00000 */
[----:B------:R0:W1:Y:S02]  /*2e270*/  SHFL.UP P6, R14, R13, R12, R11 ;  /* 0x0400000c0d0e7389 */ /* 0x00006400000c000b */
[----:B01----:R-:W-:Y:S01]  /*2e280*/  ENDCOLLECTIVE ;  /* 0x000000000000791b */ /* 0x003fe20003800000 */
.L_x_12394:
[----:B------:R-:W-:Y:S01]  /*2e290*/  IMAD.MOV.U32 R12, RZ, RZ, 0x4 ;  /* 0x00000004ff0c7424 */ /* 0x000fe200078e00ff */
[----:B------:R-:W-:-:S05]  /*2e2a0*/  SEL R7, R14, RZ, P2 ;  /* 0x000000ff0e077207 */ /* 0x000fca0001000000 */
[----:B------:R-:W-:-:S04]  /*2e2b0*/  IMAD.IADD R7, R6, 0x1, R7 ;  /* 0x0000000106077824 */ /* 0x000fc800078e0207 */
[----:B------:R-:W-:-:S07]  /*2e2c0*/  IMAD.MOV.U32 R13, RZ, RZ, R7 ;  /* 0x000000ffff0d7224 */ /* 0x000fce00078e0007 */
[----:B------:R-:W-:Y:S05]  /*2e2d0*/  WARPSYNC.COLLECTIVE R15, `(.L_x_12395) ;  /* 0x000000000f087348 */ /* 0x000fea0003c00000 */
[----:B------:R0:W1:Y:S02]  /*2e2e0*/  SHFL.UP P6, R14, R13, R12, R11 ;  /* 0x0400000c0d0e7389 */ /* 0x00006400000c000b */
[----:B01----:R-:W-:Y:S01]  /*2e2f0*/  ENDCOLLECTIVE ;  /* 0x000000000000791b */ /* 0x003fe20003800000 */
.L_x_12395:
[----:B------:R-:W-:Y:S01]  /*2e300*/  IMAD.MOV.U32 R12, RZ, RZ, 0x8 ;  /* 0x00000008ff0c7424 */ /* 0x000fe200078e00ff */
[----:B------:R-:W-:-:S05]  /*2e310*/  SEL R2, R14, RZ, P3 ;  /* 0x000000ff0e027207 */ /* 0x000fca0001800000 */
[----:B------:R-:W-:-:S04]  /*2e320*/  IMAD.IADD R2, R7, 0x1, R2 ;  /* 0x0000000107027824 */ /* 0x000fc800078e0202 */
[----:B------:R-:W-:-:S07]  /*2e330*/  IMAD.MOV.U32 R13, RZ, RZ, R2 ;  /* 0x000000ffff0d7224 */ /* 0x000fce00078e0002 */
[----:B------:R-:W-:Y:S05]  /*2e340*/  WARPSYNC.COLLECTIVE R15, `(.L_x_12396) ;  /* 0x000000000f087348 */ /* 0x000fea0003c00000 */
[----:B------:R0:W1:Y:S02]  /*2e350*/  SHFL.UP P6, R14, R13, R12, R11 ;  /* 0x0400000c0d0e7389 */ /* 0x00006400000c000b */
[----:B01----:R-:W-:Y:S01]  /*2e360*/  ENDCOLLECTIVE ;  /* 0x000000000000791b */ /* 0x003fe20003800000 */
.L_x_12396:
[----:B------:R-:W-:Y:S01]  /*2e370*/  IMAD.MOV.U32 R12, RZ, RZ, 0x10 ;  /* 0x00000010ff0c7424 */ /* 0x000fe200078e00ff */
[----:B------:R-:W-:-:S05]  /*2e380*/  SEL R3, R14, RZ, P4 ;  /* 0x000000ff0e037207 */ /* 0x000fca0002000000 */
[----:B------:R-:W-:-:S04]  /*2e390*/  IMAD.IADD R3, R2, 0x1, R3 ;  /* 0x0000000102037824 */ /* 0x000fc800078e0203 */
[----:B------:R-:W-:-:S07]  /*2e3a0*/  IMAD.MOV.U32 R13, RZ, RZ, R3 ;  /* 0x000000ffff0d7224 */ /* 0x000fce00078e0003 */
[----:B------:R-:W-:Y:S05]  /*2e3b0*/  WARPSYNC.COLLECTIVE R15, `(.L_x_12397) ;  /* 0x000000000f087348 */ /* 0x000fea0003c00000 */
[----:B------:R0:W1:Y:S02]  /*2e3c0*/  SHFL.UP P6, R14, R13, R12, R11 ;  /* 0x0400000c0d0e7389 */ /* 0x00006400000c000b */
[----:B01----:R-:W-:Y:S01]  /*2e3d0*/  ENDCOLLECTIVE ;  /* 0x000000000000791b */ /* 0x003fe20003800000 */
.L_x_12397:
        /* <DEDUP_REMOVED lines=8> */
.L_x_12398:
[----:B------:R-:W-:Y:S05]  /*2e460*/  BRA `(.L_x_12399) ;  /* 0xffffffa400d87947 */ /* 0x000fea000383ffff */
.L_x_12211:
        /* <DEDUP_REMOVED lines=8> */
.L_x_12401:
[----:B------:R-:W-:Y:S05]  /*2e4f0*/  BSYNC B0 ;  /* 0x0000000000007941 */ /* 0x000fea0003800000 */
.L_x_12400:
        /* <DEDUP_REMOVED lines=8> */
.L_x_12402:
[----:B------:R-:W-:Y:S01]  /*2e580*/  IMAD.MOV.U32 R12, RZ, RZ, 0x4 ;  /* 0x00000004ff0c7424 */ /* 0x000fe200078e00ff */
[----:B------:R-:W-:-:S05]  /*2e590*/  SEL R2, R14, RZ, P2 ;  /* 0x000000ff0e027207 */ /* 0x000fca0001000000 */
[----:B------:R-:W-:-:S04]  /*2e5a0*/  IMAD.IADD R2, R13, 0x1, R2 ;  /* 0x000000010d027824 */ /* 0x000fc800078e0202 */
[----:B------:R-:W-:-:S07]  /*2e5b0*/  IMAD.MOV.U32 R13, RZ, RZ, R2 ;  /* 0x000000ffff0d7224 */ /* 0x000fce00078e0002 */
[----:B------:R-:W-:Y:S05]  /*2e5c0*/  WARPSYNC.COLLECTIVE R15, `(.L_x_12403) ;  /* 0x000000000f087348 */ /* 0x000fea0003c00000 */
[----:B------:R0:W1:Y:S02]  /*2e5d0*/  SHFL.UP P6, R14, R13, R12, R11 ;  /* 0x0400000c0d0e7389 */ /* 0x00006400000c000b */
[----:B01----:R-:W-:Y:S01]  /*2e5e0*/  ENDCOLLECTIVE ;  /* 0x000000000000791b */ /* 0x003fe20003800000 */
.L_x_12403:
[----:B------:R-:W-:Y:S01]  /*2e5f0*/  IMAD.MOV.U32 R12, RZ, RZ, 0x8 ;  /* 0x00000008ff0c7424 */ /* 0x000fe200078e00ff */
[----:B------:R-:W-:-:S05]  /*2e600*/  SEL R3, R14, RZ, P3 ;  /* 0x000000ff0e037207 */ /* 0x000fca0001800000 */
[----:B------:R-:W-:-:S04]  /*2e610*/  IMAD.IADD R3, R2, 0x1, R3 ;  /* 0x0000000102037824 */ /* 0x000fc800078e0203 */
[----:B------:R-:W-:-:S07]  /*2e620*/  IMAD.MOV.U32 R13, RZ, RZ, R3 ;  /* 0x000000ffff0d7224 */ /* 0x000fce00078e0003 */
[----:B------:R-:W-:Y:S05]  /*2e630*/  WARPSYNC.COLLECTIVE R15, `(.L_x_12404) ;  /* 0x000000000f087348 */ /* 0x000fea0003c00000 */
[----:B------:R0:W1:Y:S02]  /*2e640*/  SHFL.UP P6, R14, R13, R12, R11 ;  /* 0x0400000c0d0e7389 */ /* 0x00006400000c000b */
[----:B01----:R-:W-:Y:S01]  /*2e650*/  ENDCOLLECTIVE ;  /* 0x000000000000791b */ /* 0x003fe20003800000 */
.L_x_12404:
[----:B------:R-:W-:Y:S01]  /*2e660*/  IMAD.MOV.U32 R12, RZ, RZ, 0x10 ;  /* 0x00000010ff0c7424 */ /* 0x000fe200078e00ff */
[----:B------:R-:W-:-:S05]  /*2e670*/  SEL R4, R14, RZ, P4 ;  /* 0x000000ff0e047207 */ /* 0x000fca0002000000 */
[----:B------:R-:W-:-:S04]  /*2e680*/  IMAD.IADD R4, R3, 0x1, R4 ;  /* 0x0000000103047824 */ /* 0x000fc800078e0204 */
[----:B------:R-:W-:-:S07]  /*2e690*/  IMAD.MOV.U32 R13, RZ, RZ, R4 ;  /* 0x000000ffff0d7224 */ /* 0x000fce00078e0004 */
[----:B------:R-:W-:Y:S05]  /*2e6a0*/  WARPSYNC.COLLECTIVE R15, `(.L_x_12405) ;  /* 0x000000000f087348 */ /* 0x000fea0003c00000 */
[----:B------:R0:W1:Y:S02]  /*2e6b0*/  SHFL.UP P6, R14, R13, R12, R11 ;  /* 0x0400000c0d0e7389 */ /* 0x00006400000c000b */
[----:B01----:R-:W-:Y:S01]  /*2e6c0*/  ENDCOLLECTIVE ;  /* 0x000000000000791b */ /* 0x003fe20003800000 */
.L_x_12405:
        /* <DEDUP_REMOVED lines=8> */
.L_x_12406:
[----:B------:R-:W-:Y:S05]  /*2e750*/  BRA `(.L_x_12407) ;  /* 0xffffffa400b87947 */ /* 0x000fea000383ffff */
.L_x_12213:
[----:B------:R-:W-:Y:S01]  /*2e760*/  BSSY B0, `(.L_x_12408) ;  /* 0x0000006000007945 */ /* 0x000fe20003800000 */
[----:B------:R-:W-:Y:S01]  /*2e770*/  PLOP3.LUT P6, PT, P6, PT, PT, 0x8, 0x0 ;  /* 0x000000000000781c */ /* 0x000fe200037ce170 */
[----:B------:R-:W-:-:S12]  /*2e780*/  IMAD.MOV.U32 R15, RZ, RZ, -0x1 ;  /* 0xffffffffff0f7424 */ /* 0x000fd800078e00ff */
[----:B0-----:R-:W-:Y:S05]  /*2e790*/  WARPSYNC.COLLECTIVE R15, `(.L_x_12409) ;  /* 0x000000000f087348 */ /* 0x001fea0003c00000 */
[----:B------:R-:W-:Y:S01]  /*2e7a0*/  VOTE.ANY R14, PT, P6 ;  /* 0x00000000000e7806 */ /* 0x000fe200030e0100 */
[----:B0-----:R-:W-:Y:S06]  /*2e7b0*/  ENDCOLLECTIVE ;  /* 0x000000000000791b */ /* 0x001fec0003800000 */
.L_x_12409:
[----:B------:R-:W-:Y:S05]  /*2e7c0*/  BSYNC B0 ;  /* 0x0000000000007941 */ /* 0x000fea0003800000 */
.L_x_12408:
        /* <DEDUP_REMOVED lines=9> */
.L_x_12410:
[----:B------:R-:W-:Y:S01]  /*2e860*/  IMAD.MOV.U32 R5, RZ, RZ, R14 ;  /* 0x000000ffff057224 */ /* 0x000fe200078e000e */
[----:B------:R-:W-:Y:S06]  /*2e870*/  BRA `(.L_x_12411) ;  /* 0xffffffa400a87947 */ /* 0x000fec000383ffff */
.L_x_12215:
[----:B------:R-:W-:Y:S01]  /*2e880*/  BSSY B0, `(.L_x_12412) ;  /* 0x0000007000007945 */ /* 0x000fe20003800000 */
[----:B------:R-:W-:Y:S02]  /*2e890*/  IMAD.MOV.U32 R13, RZ, RZ, R2 ;  /* 0x000000ffff0d7224 */ /* 0x000fe400078e0002 */
[----:B------:R-:W-:Y:S02]  /*2e8a0*/  IMAD.MOV.U32 R11, RZ, RZ, 0x1f ;  /* 0x0000001fff0b7424 */ /* 0x000fe400078e00ff */
[----:B------:R-:W-:-:S07]  /*2e8b0*/  IMAD.MOV.U32 R15, RZ, RZ, -0x1 ;  /* 0xffffffffff0f7424 */ /* 0x000fce00078e00ff */
[----:B012---:R-:W-:Y:S05]  /*2e8c0*/  WARPSYNC.COLLECTIVE R15, `(.L_x_12413) ;  /* 0x000000000f087348 */ /* 0x007fea0003c00000 */
[----:B------:R3:W4:Y:S02]  /*2e8d0*/  SHFL.IDX P6, R14, R13, R12, R11 ;  /* 0x0000000c0d0e7389 */ /* 0x00072400000c000b */
[----:B01234-:R-:W-:Y:S01]  /*2e8e0*/  ENDCOLLECTIVE ;  /* 0x000000000000791b */ /* 0x01ffe20003800000 */
.L_x_12413:
[----:B------:R-:W-:Y:S05]  /*2e8f0*/  BSYNC B0 ;  /* 0x0000000000007941 */ /* 0x000fea0003800000 */
.L_x_12412:
[----:B------:R-:W-:Y:S05]  /*2e900*/  BRA `(.L_x_12214) ;  /* 0xffffffa400a07947 */ /* 0x000fea000383ffff */
.L_x_12219:
[----:B0-----:R0:W2:Y:S02]  /*2e910*/  SYNCS.PHASECHK.TRANS64.TRYWAIT P0, [R5+URZ+0x22820], R0 ;  /* 0x02282000050075a7 */ /* 0x0010a4000800017f */
[----:B--2---:R-:W-:Y:S05]  /*2e920*/  @!P0 NANOSLEEP.SYNCS 0x989680 ;  /* 0x009896800000895d */ /* 0x004fea0003900000 */
[----:B------:R-:W2:Y:S02]  /*2e930*/  @!P0 SYNCS.PHASECHK.TRANS64 P0, [R5+URZ+0x22820], R0 ;  /* 0x02282000050085a7 */ /* 0x000ea4000800007f */
[----:B--2---:R-:W-:Y:S05]  /*2e940*/  @!P0 BRA `(.L_x_12219) ;  /* 0xfffffffc00f08947 */ /* 0x004fea000383ffff */
[----:B------:R-:W-:Y:S05]  /*2e950*/  BRA `(.L_x_12414) ;  /* 0xffffffac00187947 */ /* 0x000fea000383ffff */
.L_x_12220:
        /* <DEDUP_REMOVED lines=11> */
.L_x_12416:
[----:B------:R-:W-:Y:S05]  /*2ea10*/  BSYNC B0 ;  /* 0x0000000000007941 */ /* 0x000fea0003800000 */
.L_x_12415:
[----:B------:R-:W-:Y:S05]  /*2ea20*/  BRA `(.L_x_12417) ;  /* 0xffffffac00007947 */ /* 0x000fea000383ffff */
.L_x_12221:
[----:B------:R-:W-:Y:S01]  /*2ea30*/  BSSY B0, `(.L_x_12418) ;  /* 0x0000006000007945 */ /* 0x000fe20003800000 */
[----:B------:R-:W-:-:S07]  /*2ea40*/  IMAD.MOV.U32 R15, RZ, RZ, -0x1 ;  /* 0xffffffffff0f7424 */ /* 0x000fce00078e00ff */
[----:B01-3--:R-:W-:Y:S05]  /*2ea50*/  WARPSYNC.COLLECTIVE R15, `(.L_x_12419) ;  /* 0x000000000f0c7348 */ /* 0x00bfea0003c00000 */
[----:B------:R-:W-:Y:S02]  /*2ea60*/  ELECT P6, UR62, PT ;  /* 0x00000000003e782f */ /* 0x000fe400038c0000 */
[----:B------:R-:W-:Y:S01]  /*2ea70*/  MOV R14, UR62 ;  /* 0x0000003e000e7c02 */ /* 0x000fe20008000f00 */
[----:B01-3--:R-:W-:Y:S10]  /*2ea80*/  ENDCOLLECTIVE ;  /* 0x000000000000791b */ /* 0x00bff40003800000 */
.L_x_12419:
[----:B------:R-:W-:Y:S05]  /*2ea90*/  BSYNC B0 ;  /* 0x0000000000007941 */ /* 0x000fea0003800000 */
.L_x_12418:
[----:B------:R-:W-:Y:S05]  /*2eaa0*/  BRA `(.L_x_12420) ;  /* 0xffffffa800f47947 */ /* 0x000fea000383ffff */
.L_x_12223:
[----:B0-----:R0:W2:Y:S02]  /*2eab0*/  SYNCS.PHASECHK.TRANS64.TRYWAIT P1, [R3+URZ+0x22840], R2 ;  /* 0x02284002030075a7 */ /* 0x0010a4000802017f */
[----:B--2---:R-:W-:Y:S05]  /*2eac0*/  @!P1 NANOSLEEP.SYNCS 0x989680 ;  /* 0x009896800000995d */ /* 0x004fea0003900000 */
[----:B------:R-:W2:Y:S02]  /*2ead0*/  @!P1 SYNCS.PHASECHK.TRANS64 P1, [R3+URZ+0x22840], R2 ;  /* 0x02284002030095a7 */ /* 0x000ea4000802007f */
[----:B--2---:R-:W-:Y:S05]  /*2eae0*/  @!P1 BRA `(.L_x_12223) ;  /* 0xfffffffc00f09947 */ /* 0x004fea000383ffff */
[----:B------:R-:W-:Y:S05]  /*2eaf0*/  BRA `(.L_x_12421) ;  /* 0xffffffac00147947 */ /* 0x000fea000383ffff */
.L_x_12225:
[----:B--2---:R2:W4:Y:S02]  /*2eb00*/  SYNCS.PHASECHK.TRANS64.TRYWAIT P1, [R5+URZ+0x22840], R0 ;  /* 0x02284000050075a7 */ /* 0x004524000802017f */
[----:B----4-:R-:W-:Y:S05]  /*2eb10*/  @!P1 NANOSLEEP.SYNCS 0x989680 ;  /* 0x009896800000995d */ /* 0x010fea0003900000 */
[----:B------:R-:W4:Y:S02]  /*2eb20*/  @!P1 SYNCS.PHASECHK.TRANS64 P1, [R5+URZ+0x22840], R0 ;  /* 0x02284000050095a7 */ /* 0x000f24000802007f */
[----:B----4-:R-:W-:Y:S05]  /*2eb30*/  @!P1 BRA `(.L_x_12225) ;  /* 0xfffffffc00f09947 */ /* 0x010fea000383ffff */
[----:B------:R-:W-:Y:S05]  /*2eb40*/  BRA `(.L_x_12422) ;  /* 0xffffffac00207947 */ /* 0x000fea000383ffff */
.L_x_12227:
[----:B----4-:R4:W0:Y:S02]  /*2eb50*/  SYNCS.PHASECHK.TRANS64.TRYWAIT P1, [R3+URZ+0x22860], R2 ;  /* 0x02286002030075a7 */ /* 0x010824000802017f */
[----:B0-----:R-:W-:Y:S05]  /*2eb60*/  @!P1 NANOSLEEP.SYNCS 0x989680 ;  /* 0x009896800000995d */ /* 0x001fea0003900000 */
[----:B------:R-:W0:Y:S02]  /*2eb70*/  @!P1 SYNCS.PHASECHK.TRANS64 P1, [R3+URZ+0x22860], R2 ;  /* 0x02286002030095a7 */ /* 0x000e24000802007f */
[----:B0-----:R-:W-:Y:S05]  /*2eb80*/  @!P1 BRA `(.L_x_12227) ;  /* 0xfffffffc00f09947 */ /* 0x001fea000383ffff */
[----:B------:R-:W-:Y:S05]  /*2eb90*/  BRA `(.L_x_12423) ;  /* 0xffffffac001c7947 */ /* 0x000fea000383ffff */
        .type           $_ZN7cutlass13device_kernelIN5flash11enable_sm90INS1_16FlashAttnFwdSm90INS1_25CollectiveMainloopFwdSm90ILi2EN4cute5tupleIJNS5_1CILi1EEES8_S8_EEENS6_IJNS7_ILi128EEENS7_ILi96EEENS7_ILi64EEEEEELi256ENS_10bfloat16_tEfNS_4arch4Sm90ELb0ELb1ELb0ELb1ELb1ELb1ELb0ELb1ELb0ELb1ELb0ELb0EEENS1_21CollectiveEpilogueFwdINS6_IJSA_NS7_ILi256EEESB_EEES9_SE_SG_Li256ELb1ELb1ELb0ELb0EEENS1_36VarlenDynamicPersistentTileSchedulerILi128ELi96ELi256ELi128ELb0ELb1ELb1ELb1ELb0ELb1EEEEEEEEEvNT_6ParamsE$_ZZN5flash25CollectiveMainloopFwdSm90ILi2EN4cute5tupleIJNS1_1CILi1EEES4_S4_EEENS2_IJNS3_ILi128EEENS3_ILi96EEENS3_ILi64EEEEEELi256EN7cutlass10bfloat16_tEfNSA_4arch4Sm90ELb0ELb1ELb0ELb1ELb1ELb1ELb0ELb1ELb0ELb1ELb0ELb0EE3mmaINS_16FlashAttnFwdSm90ISE_NS_21CollectiveEpilogueFwdINS2_IJS6_NS3_ILi256EEES7_EEES5_SB_SD_Li256ELb1ELb1ELb0ELb0EEENS_36VarlenDynamicPersistentTileSchedulerILi128ELi96ELi256ELi128ELb0ELb1ELb1ELb1ELb0ELb1EEEE13SharedStorageENS1_6TensorINS1_11ArrayEngineIfLm128EEENS1_6LayoutINS2_IJNS2_IJNS3_ILi2EEEST_NS3_ILi32EEEEEES4_S4_EEENS2_IJNS2_IJS4_ST_NS3_ILi4EEEEEENS3_ILi0EEESZ_EEEEEEENS_7SoftmaxILi2ELi0EEEEEbRKNSE_6ParamsENSA_13PipelineAsyncILi2EEES19_RNSA_13PipelineStateILj2EEERT0_RT1_iRiRKNS_16SeqlenInfoQKNewKILb1ELb1EEENS2_IJiiiiEEERT_ENKUliT_T0_T1_E_clIZSF_ISO_S12_S14_EbS17_S19_S19_S1C_S1E_S1G_iS1H_S1L_S1M_S1O_EUlRS1P_iE0_NS3_ILb1EEES1W_EEDaiS1P_S1Q_S1R_,@function
        .size           $_ZN7cutlass13device_kernelIN5flash11enable_sm90INS1_16FlashAttnFwdSm90INS1_25CollectiveMainloopFwdSm90ILi2EN4cute5tupleIJNS5_1CILi1EEES8_S8_EEENS6_IJNS7_ILi128EEENS7_ILi96EEENS7_ILi64EEEEEELi256ENS_10bfloat16_tEfNS_4arch4Sm90ELb0ELb1ELb0ELb1ELb1ELb1ELb0ELb1ELb0ELb1ELb0ELb0EEENS1_21CollectiveEpilogueFwdINS6_IJSA_NS7_ILi256EEESB_EEES9_SE_SG_Li256ELb1ELb1ELb0ELb0EEENS1_36VarlenDynamicPersistentTileSchedulerILi128ELi96ELi256ELi128ELb0ELb1ELb1ELb1ELb0ELb1EEEEEEEEEvNT_6ParamsE$_ZZN5flash25CollectiveMainloopFwdSm90ILi2EN4cute5tupleIJNS1_1CILi1EEES4_S4_EEENS2_IJNS3_ILi128EEENS3_ILi96EEENS3_ILi64EEEEEELi256EN7cutlass10bfloat16_tEfNSA_4arch4Sm90ELb0ELb1ELb0ELb1ELb1ELb1ELb0ELb1ELb0ELb1ELb0ELb0EE3mmaINS_16FlashAttnFwdSm90ISE_NS_21CollectiveEpilogueFwdINS2_IJS6_NS3_ILi256EEES7_EEES5_SB_SD_Li256ELb1ELb1ELb0ELb0EEENS_36VarlenDynamicPersistentTileSchedulerILi128ELi96ELi256ELi128ELb0ELb1ELb1ELb1ELb0ELb1EEEE13SharedStorageENS1_6TensorINS1_11ArrayEngineIfLm128EEENS1_6LayoutINS2_IJNS2_IJNS3_ILi2EEEST_NS3_ILi32EEEEEES4_S4_EEENS2_IJNS2_IJS4_ST_NS3_ILi4EEEEEENS3_ILi0EEESZ_EEEEEEENS_7SoftmaxILi2ELi0EEEEEbRKNSE_6ParamsENSA_13PipelineAsyncILi2EEES19_RNSA_13PipelineStateILj2EEERT0_RT1_iRiRKNS_16SeqlenInfoQKNewKILb1ELb1EEENS2_IJiiiiEEERT_ENKUliT_T0_T1_E_clIZSF_ISO_S12_S14_EbS17_S19_S19_S1C_S1E_S1G_iS1H_S1L_S1M_S1O_EUlRS1P_iE0_NS3_ILb1EEES1W_EEDaiS1P_S1Q_S1R_,(.L_x_15561 - $_ZN7cutlass13device_kernelIN5flash11enable_sm90INS1_16FlashAttnFwdSm90INS1_25CollectiveMainloopFwdSm90ILi2EN4cute5tupleIJNS5_1CILi1EEES8_S8_EEENS6_IJNS7_ILi128EEENS7_ILi96EEENS7_ILi64EEEEEELi256ENS_10bfloat16_tEfNS_4arch4Sm90ELb0ELb1ELb0ELb1ELb1ELb1ELb0ELb1ELb0ELb1ELb0ELb0EEENS1_21CollectiveEpilogueFwdINS6_IJSA_NS7_ILi256EEESB_EEES9_SE_SG_Li256ELb1ELb1ELb0ELb0EEENS1_36VarlenDynamicPersistentTileSchedulerILi128ELi96ELi256ELi128ELb0ELb1ELb1ELb1ELb0ELb1EEEEEEEEEvNT_6ParamsE$_ZZN5flash25CollectiveMainloopFwdSm90ILi2EN4cute5tupleIJNS1_1CILi1EEES4_S4_EEENS2_IJNS3_ILi128EEENS3_ILi96EEENS3_ILi64EEEEEELi256EN7cutlass10bfloat16_tEfNSA_4arch4Sm90ELb0ELb1ELb0ELb1ELb1ELb1ELb0ELb1ELb0ELb1ELb0ELb0EE3mmaINS_16FlashAttnFwdSm90ISE_NS_21CollectiveEpilogueFwdINS2_IJS6_NS3_ILi256EEES7_EEES5_SB_SD_Li256ELb1ELb1ELb0ELb0EEENS_36VarlenDynamicPersistentTileSchedulerILi128ELi96ELi256ELi128ELb0ELb1ELb1ELb1ELb0ELb1EEEE13SharedStorageENS1_6TensorINS1_11ArrayEngineIfLm128EEENS1_6LayoutINS2_IJNS2_IJNS3_ILi2EEEST_NS3_ILi32EEEEEES4_S4_EEENS2_IJNS2_IJS4_ST_NS3_ILi4EEEEEENS3_ILi0EEESZ_EEEEEEENS_7SoftmaxILi2ELi0EEEEEbRKNSE_6ParamsENSA_13PipelineAsyncILi2EEES19_RNSA_13PipelineStateILj2EEERT0_RT1_iRiRKNS_16SeqlenInfoQKNewKILb1ELb1EEENS2_IJiiiiEEERT_ENKUliT_T0_T1_E_clIZSF_ISO_S12_S14_EbS17_S19_S19_S1C_S1E_S1G_iS1H_S1L_S1M_S1O_EUlRS1P_iE0_NS3_ILb1EEES1W_EEDaiS1P_S1Q_S1R_)
$_ZN7cutlass13device_kernelIN5flash11enable_sm90INS1_16FlashAttnFwdSm90INS1_25CollectiveMainloopFwdSm90ILi2EN4cute5tupleIJNS5_1CILi1EEES8_S8_EEENS6_IJNS7_ILi128EEENS7_ILi96EEENS7_ILi64EEEEEELi256ENS_10bfloat16_tEfNS_4arch4Sm90ELb0ELb1ELb0ELb1ELb1ELb1ELb0ELb1ELb0ELb1ELb0ELb0EEENS1_21CollectiveEpilogueFwdINS6_IJSA_NS7_ILi256EEESB_EEES9_SE_SG_Li256ELb1ELb1ELb0ELb0EEENS1_36VarlenDynamicPersistentTileSchedulerILi128ELi96ELi256ELi128ELb0ELb1ELb1ELb1ELb0ELb1EEEEEEEEEvNT_6ParamsE$_ZZN5flash25CollectiveMainloopFwdSm90ILi2EN4cute5tupleIJNS1_1CILi1EEES4_S4_EEENS2_IJNS3_ILi128EEENS3_ILi96EEENS3_ILi64EEEEEELi256EN7cutlass10bfloat16_tEfNSA_4arch4Sm90ELb0ELb1ELb0ELb1ELb1ELb1ELb0ELb1ELb0ELb1ELb0ELb0EE3mmaINS_16FlashAttnFwdSm90ISE_NS_21CollectiveEpilogueFwdINS2_IJS6_NS3_ILi256EEES7_EEES5_SB_SD_Li256ELb1ELb1ELb0ELb0EEENS_36VarlenDynamicPersistentTileSchedulerILi128ELi96ELi256ELi128ELb0ELb1ELb1ELb1ELb0ELb1EEEE13SharedStorageENS1_6TensorINS1_11ArrayEngineIfLm128EEENS1_6LayoutINS2_IJNS2_IJNS3_ILi2EEEST_NS3_ILi32EEEEEES4_S4_EEENS2_IJNS2_IJS4_ST_NS3_ILi4EEEEEENS3_ILi0EEESZ_EEEEEEENS_7SoftmaxILi2ELi0EEEEEbRKNSE_6ParamsENSA_13PipelineAsyncILi2EEES19_RNSA_13PipelineStateILj2EEERT0_RT1_iRiRKNS_16SeqlenInfoQKNewKILb1ELb1EEENS2_IJiiiiEEERT_ENKUliT_T0_T1_E_clIZSF_ISO_S12_S14_EbS17_S19_S19_S1C_S1E_S1G_iS1H_S1L_S1M_S1O_EUlRS1P_iE0_NS3_ILb1EEES1W_EEDaiS1P_S1Q_S1R_:
[----:B------:R-:W-:Y:S01]  /*2eba0*/  R2UR UR5, R0 ;  /* 0x00000000000572ca */ /* 0x000fe200000e0000 */
[----:B------:R-:W-:-:S12]  /*2ebb0*/  ULDC UR4, c[0x0][0x20] ;  /* 0x0000080000047ab9 */ /* 0x000fd80000000800 */
[----:B------:R-:W-:-:S09]  /*2ebc0*/  UIADD3 UR4, -UR4, UR5, URZ ;  /* 0x0000000504047290 */ /* 0x000fd2000fffe13f */
[----:B------:R-:W2:Y:S04]  /*2ebd0*/  LDL.64 R8, [UR4+0x18] ;  /* 0x00001804ff087983 */ /* 0x000ea80008100a00 */
[----:B------:R-:W3:Y:S01]  /*2ebe0*/  LDL.64 R6, [UR4] ;  /* 0x00000004ff067983 */ /* 0x000ee20008100a00 */
[----:B------:R-:W-:-:S03]  /*2ebf0*/  ULDC.64 UR6, c[0x0][0x208] ;  /* 0x0000820000067ab9 */ /* 0x000fc60000000a00 */
[----:B--2---:R-:W2:Y:S04]  /*2ec00*/  LD.E R4, desc[UR6][R8.64] ;  /* 0x0000000608047980 */ /* 0x004ea8000c101900 */
[----:B---3--:R0:W5:Y:S04]  /*2ec10*/  LD.E R0, desc[UR6][R6.64] ;  /* 0x0000000606007980 */ /* 0x008168000c101900 */
[----:B------:R0:W5:Y:S01]  /*2ec20*/  LD.E R3, desc[UR6][R6.64+0x4] ;  /* 0x0000040606037980 */ /* 0x000162000c101900 */
[----:B------:R-:W-:Y:S01]  /*2ec30*/  BSSY B0, `(.L_x_12424) ;  /* 0x0000007000007945 */ /* 0x000fe20003800000 */
[----:B------:R-:W-:Y:S01]  /*2ec40*/  IMAD.MOV.U32 R5, RZ, RZ, R47 ;  /* 0x000000ffff057224 */ /* 0x000fe200078e002f */
[----:B--2---:R-:W-:-:S04]  /*2ec50*/  LOP3.LUT R4, R4, 0x1, RZ, 0xfc, !PT ;  /* 0x0000000104047812 */ /* 0x004fc800078efcff */
[----:B------:R-:W-:Y:S01]  /*2ec60*/  ISETP.NE.AND P0, PT, R4, 0x3, PT ;  /* 0x000000030400780c */ /* 0x000fe20003f05270 */
[----:B------:R-:W-:-:S12]  /*2ec70*/  IMAD.MOV.U32 R4, RZ, RZ, R30 ;  /* 0x000000ffff047224 */ /* 0x000fd800078e001e */
[----:B0-----:R-:W-:Y:S05]  /*2ec80*/  @!P0 BRA `(.L_x_12425) ;  /* 0x0000000000048947 */ /* 0x001fea0003800000 */
[----:B------:R-:W-:Y:S01]  /*2ec90*/  BPT.TRAP 0x1 ;  /* 0x000000040000795c */ /* 0x000fe20000300000 */
.L_x_12425:
[----:B------:R-:W-:Y:S05]  /*2eca0*/  BSYNC B0 ;  /* 0x0000000000007941 */ /* 0x000fea0003800000 */
.L_x_12424:
[----:B------:R-:W2:Y:S01]  /*2ecb0*/  LD.E.64 R12, desc[UR6][R8.64+0x18] ;  /* 0x00001806080c7980 */ /* 0x000ea2000c101b00 */
[----:B-----5:R-:W-:Y:S02]  /*2ecc0*/  SHF.L.U32 R15, R3, 0x1f, RZ ;  /* 0x0000001f030f7819 */ /* 0x020fe400000006ff */
[----:B--2---:R-:W-:-:S05]  /*2ecd0*/  MOV R13, R12 ;  /* 0x0000000c000d7202 */ /* 0x004fca0000000f00 */
[----:B------:R-:W-:-:S04]  /*2ece0*/  IMAD R0, R0, 0x8, R13 ;  /* 0x0000000800007824 */ /* 0x000fc800078e020d */
[----:B------:R0:W1:Y:S01]  /*2ecf0*/  SYNCS.PHASECHK.TRANS64.TRYWAIT P0, [R0+URZ], R15 ;  /* 0x0000000f000075a7 */ /* 0x000062000800017f */
[----:B------:R-:W2:Y:S04]  /*2ed00*/  LD.E R12, desc[UR6][R8.64] ;  /* 0x00000006080c7980 */ /* 0x000ea8000c101900 */
[----:B------:R0:W5:Y:S04]  /*2ed10*/  LD.E R3, desc[UR6][R6.64] ;  /* 0x0000000606037980 */ /* 0x000168000c101900 */
[----:B------:R0:W5:Y:S01]  /*2ed20*/  LD.E R11, desc[UR6][R6.64+0x4] ;  /* 0x00000406060b7980 */ /* 0x000162000c101900 */
[----:B------:R-:W-:Y:S01]  /*2ed30*/  BSSY B0, `(.L_x_12426) ;  /* 0x0000005000007945 */ /* 0x000fe20003800000 */
[----:B--2---:R-:W-:-:S04]  /*2ed40*/  LOP3.LUT R12, R12, 0x1, RZ, 0xfc, !PT ;  /* 0x000000010c0c7812 */ /* 0x004fc800078efcff */
[----:B------:R-:W-:-:S13]  /*2ed50*/  ISETP.NE.AND P1, PT, R12, 0x3, PT ;  /* 0x000000030c00780c */ /* 0x000fda0003f25270 */
[----:B01----:R-:W-:Y:S05]  /*2ed60*/  @!P1 BRA `(.L_x_12427) ;  /* 0x0000000000049947 */ /* 0x003fea0003800000 */
[----:B------:R-:W-:Y:S01]  /*2ed70*/  BPT.TRAP 0x1 ;  /* 0x000000040000795c */ /* 0x000fe20000300000 */
.L_x_12427:
[----:B------:R-:W-:Y:S05]  /*2ed80*/  BSYNC B0 ;  /* 0x0000000000007941 */ /* 0x000fea0003800000 */
.L_x_12426:
[----:B------:R-:W-:Y:S04]  /*2ed90*/  BSSY B0, `(.L_x_12428) ;  /* 0x0000008000007945 */ /* 0x000fe80003800000 */
[----:B------:R-:W-:Y:S05]  /*2eda0*/  @P0 BRA `(.L_x_12429) ;  /* 0x0000000000180947 */ /* 0x000fea0003800000 */
[----:B------:R-:W2:Y:S01]  /*2edb0*/  LD.E.64 R8, desc[UR6][R8.64+0x18] ;  /* 0x0000180608087980 */ /* 0x000ea2000c101b00 */
[----:B-----5:R-:W-:Y:S02]  /*2edc0*/  SHF.L.U32 R6, R11, 0x1f, RZ ;  /* 0x0000001f0b067819 */ /* 0x020fe400000006ff */
[----:B--2---:R-:W-:-:S05]  /*2edd0*/  MOV R0, R8 ;  /* 0x0000000800007202 */ /* 0x004fca0000000f00 */
[----:B------:R-:W-:-:S04]  /*2ede0*/  IMAD R3, R3, 0x8, R0 ;  /* 0x0000000803037824 */ /* 0x000fc800078e0200 */
[----:B------:R-:W0:Y:S02]  /*2edf0*/  SYNCS.PHASECHK.TRANS64.TRYWAIT P0, [R3+URZ], R6 ;  /* 0x00000006030075a7 */ /* 0x000e24000800017f */
[----:B0-----:R-:W-:Y:S05]  /*2ee00*/  @!P0 BRA `(.L_x_12430) ;  /* 0x000000a4009c8947 */ /* 0x001fea0003800000 */
.L_x_12429:
[----:B------:R-:W-:Y:S05]  /*2ee10*/  BSYNC B0 ;  /* 0x0000000000007941 */ /* 0x000fea0003800000 */
.L_x_12428:
[----:B------:R-:W2:Y:S04]  /*2ee20*/  LDL.64 R12, [UR4] ;  /* 0x00000004ff0c7983 */ /* 0x000ea80008100a00 */
[----:B------:R-:W3:Y:S04]  /*2ee30*/  LDL.64 R8, [UR4+0x28] ;  /* 0x00002804ff087983 */ /* 0x000ee80008100a00 */
[----:B0-----:R-:W4:Y:S04]  /*2ee40*/  LDL.64 R6, [UR4+0x20] ;  /* 0x00002004ff067983 */ /* 0x001f280008100a00 */
[----:B------:R-:W4:Y:S04]  /*2ee50*/  LDL.64 R14, [UR4+0x8] ;  /* 0x00000804ff0e7983 */ /* 0x000f280008100a00 */
[----:B--2---:R-:W2:Y:S04]  /*2ee60*/  LD.E R13, desc[UR6][R12.64] ;  /* 0x000000060c0d7980 */ /* 0x004ea8000c101900 */
[----:B---3--:R-:W2:Y:S01]  /*2ee70*/  LD.E.64 R20, desc[UR6][R8.64] ;  /* 0x0000000608147980 */ /* 0x008ea2000c101b00 */
[----:B------:R-:W-:Y:S05]  /*2ee80*/  WARPSYNC.ALL ;  /* 0x0000000000007948 */ /* 0x000fea0003800000 */
[----:B----4-:R0:W-:Y:S04]  /*2ee90*/  ST.E desc[UR6][R14.64], RZ ;  /* 0x000000ff0e007985 */ /* 0x0101e8000c101906 */
[----:B------:R-:W3:Y:S01]  /*2eea0*/  LD.E.64 R8, desc[UR6][R6.64] ;  /* 0x0000000606087980 */ /* 0x000ee2000c101b00 */
[----:B--2---:R-:W-:Y:S01]  /*2eeb0*/  IMAD R12, R13, 0x300, R20 ;  /* 0x000003000d0c7824 */ /* 0x004fe200078e0214 */
[----:B------:R-:W-:Y:S01]  /*2eec0*/  WARPGROUP.ARRIVE ;  /* 0x00000000000079c5 */ /* 0x000fe20000000000 */
[----:B------:R-:W-:-:S02]  /*2eed0*/  IMAD.MOV.U32 R13, RZ, RZ, R21 ;  /* 0x000000ffff0d7224 */ /* 0x000fc400078e0015 */
[----:B------:R-:W-:Y:S01]  /*2eee0*/  IMAD.MOV.U32 R0, RZ, RZ, 0x1 ;  /* 0x00000001ff007424 */ /* 0x000fe200078e00ff */
        /* <DEDUP_REMOVED lines=10> */
[----:B------:R-:W-:-:S03]  /*2ef90*/  WARPGROUP.ARRIVE ;  /* 0x00000000000079c5 */ /* 0x000fc60000000000 */
        /* <DEDUP_REMOVED lines=21> */
[----:B------:R-:W-:-:S03]  /*2f0f0*/  IMAD.MOV.U32 R13, RZ, RZ, R21 ;  /* 0x000000ffff0d7224 */ /* 0x000fc600078e0015 */
        /* <DEDUP_REMOVED lines=8> */
[----:B------:R-:W2:Y:S04]  /*2f180*/  LDL.64 R12, [UR4+0x18] ;  /* 0x00001804ff0c7983 */ /* 0x000ea80008100a00 */
[----:B------:R-:W3:Y:S01]  /*2f190*/  LDL.64 R8, [UR4] ;  /* 0x00000004ff087983 */ /* 0x000ee20008100a00 */
[----:B------:R-:W1:Y:S02]  /*2f1a0*/  S2R R6, SR_TID.X ;  /* 0x0000000000067919 */ /* 0x000e640000002100 */
[----:B-1---5:R-:W-:-:S04]  /*2f1b0*/  SHF.R.U32.HI R3, RZ, 0x7, R6 ;  /* 0x00000007ff037819 */ /* 0x022fc80000011606 */
[----:B------:R-:W-:-:S05]  /*2f1c0*/  IADD3 R3, -R3, 0xb, RZ ;  /* 0x0000000b03037810 */ /* 0x000fca0007ffe1ff */
[----:B------:R0:W-:Y:S06]  /*2f1d0*/  BAR.ARV R3, 0x100 ;  /* 0x000400030000751d */ /* 0x0001ec0000002000 */
[----:B--2---:R-:W2:Y:S04]  /*2f1e0*/  LD.E R11, desc[UR6][R12.64] ;  /* 0x000000060c0b7980 */ /* 0x004ea8000c101900 */
[----:B---3--:R0:W5:Y:S01]  /*2f1f0*/  LD.E R7, desc[UR6][R8.64] ;  /* 0x0000000608077980 */ /* 0x008162000c101900 */
[----:B------:R-:W-:Y:S01]  /*2f200*/  BSSY B0, `(.L_x_12431) ;  /* 0x0000005000007945 */ /* 0x000fe20003800000 */
[----:B--2---:R-:W-:-:S04]  /*2f210*/  LOP3.LUT R11, R11, 0x1, RZ, 0xfc, !PT ;  /* 0x000000010b0b7812 */ /* 0x004fc800078efcff */
[----:B------:R-:W-:-:S13]  /*2f220*/  ISETP.NE.AND P0, PT, R11, 0x3, PT ;  /* 0x000000030b00780c */ /* 0x000fda0003f05270 */
[----:B0-----:R-:W-:Y:S05]  /*2f230*/  @!P0 BRA `(.L_x_12432) ;  /* 0x0000000000048947 */ /* 0x001fea0003800000 */
[----:B------:R-:W-:Y:S01]  /*2f240*/  BPT.TRAP 0x1 ;  /* 0x000000040000795c */ /* 0x000fe20000300000 */
.L_x_12432:
[----:B------:R-:W-:Y:S05]  /*2f250*/  BSYNC B0 ;  /* 0x0000000000007941 */ /* 0x000fea0003800000 */
.L_x_12431:
[----:B------:R-:W2:Y:S04]  /*2f260*/  LD.E.64 R8, desc[UR6][R12.64+0x20] ;  /* 0x000020060c087980 */ /* 0x000ea8000c101b00 */
[----:B------:R-:W3:Y:S01]  /*2f270*/  LD.E R3, desc[UR6][R12.64+0xc] ;  /* 0x00000c060c037980 */ /* 0x000ee2000c101900 */
[----:B--2---:R-:W-:-:S05]  /*2f280*/  MOV R8, R8 ;  /* 0x0000000800087202 */ /* 0x004fca0000000f00 */
[----:B-----5:R-:W-:-:S05]  /*2f290*/  IMAD R8, R7, 0x8, R8 ;  /* 0x0000000807087824 */ /* 0x020fca00078e0208 */
[----:B---3--:R-:W-:-:S04]  /*2f2a0*/  PRMT R3, R3, 0x654, R8 ;  /* 0x0000065403037816 */ /* 0x008fc80000000008 */
[----:B------:R0:W-:Y:S01]  /*2f2b0*/  SYNCS.ARRIVE.TRANS64.RED.A1T0 RZ, [R3+URZ], RZ ;  /* 0x000000ff03ff79a7 */ /* 0x0001e2000810043f */
[----:B------:R-:W2:Y:S04]  /*2f2c0*/  LD.E R7, desc[UR6][R4.64] ;  /* 0x0000000604077980 */ /* 0x000ea8000c101900 */
[----:B------:R-:W3:Y:S04]  /*2f2d0*/  LD.E R72, desc[UR6][R72.64] ;  /* 0x0000000648487980 */ /* 0x000ee8000c101900 */
[----:B0-----:R-:W4:Y:S04]  /*2f2e0*/  LD.E R3, desc[UR6][R4.64+0x24] ;  /* 0x0000240604037980 */ /* 0x001f28000c101900 */
[----:B------:R-:W3:Y:S04]  /*2f2f0*/  LD.E R21, desc[UR6][R4.64+0x8] ;  /* 0x0000080604157980 */ /* 0x000ee8000c101900 */
[----:B------:R-:W3:Y:S04]  /*2f300*/  LD.E R78, desc[UR6][R4.64+0xc] ;  /* 0x00000c06044e7980 */ /* 0x000ee8000c101900 */
[----:B------:R-:W3:Y:S04]  /*2f310*/  LD.E R76, desc[UR6][R4.64+0x4] ;  /* 0x00000406044c7980 */ /* 0x000ee8000c101900 */
[----:B------:R-:W3:Y:S04]  /*2f320*/  LD.E R77, desc[UR6][R4.64+0x10] ;  /* 0x00001006044d7980 */ /* 0x000ee8000c101900 */
[----:B------:R-:W3:Y:S01]  /*2f330*/  LD.E R79, desc[UR6][R4.64+0x14] ;  /* 0x00001406044f7980 */ /* 0x000ee2000c101900 */
[----:B----4-:R-:W-:-:S03]  /*2f340*/  ISETP.NE.AND P0, PT, R3, 0x1, PT ;  /* 0x000000010300780c */ /* 0x010fc60003f05270 */
[----:B------:R-:W4:Y:S10]  /*2f350*/  LD.E R3, desc[UR6][R4.64+0x18] ;  /* 0x0000180604037980 */ /* 0x000f34000c101900 */
[----:B------:R-:W4:Y:S04]  /*2f360*/  @P0 LD.E R75, desc[UR6][R4.64+0x28] ;  /* 0x00002806044b0980 */ /* 0x000f28000c101900 */
[----:B------:R-:W4:Y:S01]  /*2f370*/  @P0 LD.E R74, desc[UR6][R4.64+0x2c] ;  /* 0x00002c06044a0980 */ /* 0x000f22000c101900 */
[----:B--2---:R-:W-:-:S04]  /*2f380*/  SHF.R.S32.HI R8, RZ, 0x1f, R7 ;  /* 0x0000001fff087819 */ /* 0x004fc80000011407 */
        /* <DEDUP_REMOVED lines=13> */
[----:B------:R-:W-:Y:S02]  /*2f460*/  LEA.HI R9, R9, R8, RZ, 0x1 ;  /* 0x0000000809097211 */ /* 0x000fe400078f08ff */
[----:B------:R-:W-:Y:S02]  /*2f470*/  SHF.R.S32.HI R11, RZ, 0x5, R11 ;  /* 0x00000005ff0b7819 */ /* 0x000fe4000001140b */
[----:B------:R-:W-:-:S02]  /*2f480*/  LOP3.LUT R15, R15, 0xfffffff8, RZ, 0xc0, !PT ;  /* 0xfffffff80f0f7812 */ /* 0x000fc400078ec0ff */
[----:B------:R-:W-:Y:S01]  /*2f490*/  LOP3.LUT R9, R9, 0x3fffffe, RZ, 0xc0, !PT ;  /* 0x03fffffe09097812 */ /* 0x000fe200078ec0ff */
[----:B---3--:R-:W-:Y:S01]  /*2f4a0*/  IMAD R72, R72, 0x8, R11 ;  /* 0x0000000848487824 */ /* 0x008fe200078e020b */
[----:B------:R-:W-:Y:S01]  /*2f4b0*/  LEA.HI R7, R20, R20, RZ, 0x1 ;  /* 0x0000001414077211 */ /* 0x000fe200078f08ff */
[----:B------:R-:W-:Y:S02]  /*2f4c0*/  IMAD.IADD R15, R14, 0x1, -R15 ;  /* 0x000000010e0f7824 */ /* 0x000fe400078e0a0f */
[----:B------:R-:W-:Y:S01]  /*2f4d0*/  IMAD.IADD R9, R8, 0x1, -R9 ;  /* 0x0000000108097824 */ /* 0x000fe200078e0a09 */
[----:B------:R-:W-:Y:S01]  /*2f4e0*/  LOP3.LUT R7, R7, 0x1ffffffe, RZ, 0xc0, !PT ;  /* 0x1ffffffe07077812 */ /* 0x000fe200078ec0ff */
[----:B------:R-:W-:-:S04]  /*2f4f0*/  IMAD.U32 R8, R72, 0x10, R15 ;  /* 0x0000001048087824 */ /* 0x000fc800078e000f */
[----:B------:R-:W-:Y:S02]  /*2f500*/  IMAD.IADD R7, R20, 0x1, -R7 ;  /* 0x0000000114077824 */ /* 0x000fe400078e0a07 */
[----:B------:R-:W-:-:S04]  /*2f510*/  IMAD R8, R9, 0x40, R8 ;  /* 0x0000004009087824 */ /* 0x000fc800078e0208 */
[----:B------:R-:W-:Y:S01]  /*2f520*/  IMAD R8, R7, 0x8, R8 ;  /* 0x0000000807087824 */ /* 0x000fe200078e0208 */
[----:B------:R-:W-:Y:S01]  /*2f530*/  LOP3.LUT R13, R13, 0x7ffffffc, RZ, 0xc0, !PT ;  /* 0x7ffffffc0d0d7812 */ /* 0x000fe200078ec0ff */
[----:B------:R-:W-:-:S04]  /*2f540*/  IMAD R14, R2, -0x60, R21 ;  /* 0xffffffa0020e7824 */ /* 0x000fc800078e0215 */
[----:B------:R-:W-:Y:S02]  /*2f550*/  IMAD.IADD R13, R12, 0x1, -R13 ;  /* 0x000000010c0d7824 */ /* 0x000fe400078e0a0d */
[----:B------:R-:W-:-:S04]  /*2f560*/  VIADD R12, R14, 0x1 ;  /* 0x000000010e0c7836 */ /* 0x000fc80000000000 */
[----:B------:R-:W-:Y:S01]  /*2f570*/  IMAD R12, R13, -0x2, R12 ;  /* 0xfffffffe0d0c7824 */ /* 0x000fe200078e020c */
[----:B------:R-:W-:-:S03]  /*2f580*/  LOP3.LUT R9, RZ, R78, RZ, 0x33, !PT ;  /* 0x0000004eff097212 */ /* 0x000fc600078e33ff */
[----:B------:R-:W-:Y:S02]  /*2f590*/  IMAD.IADD R12, R12, 0x1, -R76 ;  /* 0x000000010c0c7824 */ /* 0x000fe400078e0a4c */
[C---:B------:R-:W-:Y:S02]  /*2f5a0*/  IMAD.SHL.U32 R7, R13.reuse, 0x2, RZ ;  /* 0x000000020d077824 */ /* 0x040fe400078e00ff */
[----:B------:R-:W-:Y:S02]  /*2f5b0*/  IMAD R13, R13, -0x2, R14 ;  /* 0xfffffffe0d0d7824 */ /* 0x000fe400078e020e */
[C---:B------:R-:W-:Y:S01]  /*2f5c0*/  IMAD.IADD R20, R12.reuse, 0x1, R77 ;  /* 0x000000010c147824 */ /* 0x040fe200078e024d */
[----:B------:R-:W-:Y:S01]  /*2f5d0*/  BSSY B0, `(.L_x_12433) ;  /* 0x0000024000007945 */ /* 0x000fe20003800000 */
[----:B------:R-:W-:Y:S02]  /*2f5e0*/  IMAD.IADD R11, R12, 0x1, R9 ;  /* 0x000000010c0b7824 */ /* 0x000fe400078e0209 */
[----:B------:R-:W-:-:S02]  /*2f5f0*/  IMAD R15, R2, -0x60, -R7 ;  /* 0xffffffa0020f7824 */ /* 0x000fc400078e0a07 */
[----:B------:R-:W-:Y:S02]  /*2f600*/  IMAD R79, R2, -0x60, R79 ;  /* 0xffffffa0024f7824 */ /* 0x000fe400078e024f */
[----:B----4-:R-:W-:-:S05]  /*2f610*/  @P0 IMAD.HI.U32 R75, R8, R75, RZ ;  /* 0x0000004b084b0227 */ /* 0x010fca00078e00ff */
[----:B------:R-:W-:-:S05]  /*2f620*/  @P0 SHF.R.U32.HI R8, RZ, R74, R75 ;  /* 0x0000004aff080219 */ /* 0x000fca000001164b */
[----:B------:R-:W0:Y:S01]  /*2f630*/  SHFL.IDX PT, R72, R8, RZ, 0x1c1f ;  /* 0x001c1fff08487589 */ /* 0x000e2200000e0000 */
[----:B------:R-:W-:Y:S02]  /*2f640*/  ISETP.GE.AND P1, PT, R3, 0x1, PT ;  /* 0x000000010300780c */ /* 0x000fe40003f26270 */
[----:B0-----:R-:W-:Y:S01]  /*2f650*/  VIADDMNMX R2, R72, R20, R13, PT ;  /* 0x0000001448027246 */ /* 0x001fe2000380010d */
        /* <DEDUP_REMOVED lines=10> */
[----:B------:R-:W2:Y:S04]  /*2f700*/  LD.E R9, desc[UR6][R4.64+0x1c] ;  /* 0x00001c0604097980 */ /* 0x000ea8000c101900 */
[----:B------:R-:W3:Y:S01]  /*2f710*/  LD.E R14, desc[UR6][R4.64+0x20] ;  /* 0x00002006040e7980 */ /* 0x000ee2000c101900 */
[----:B--2---:R-:W-:-:S05]  /*2f720*/  IMAD.HI.U32 R9, R12, R9, RZ ;  /* 0x000000090c097227 */ /* 0x004fca00078e00ff */
[----:B---3--:R-:W-:-:S07]  /*2f730*/  SHF.R.U32.HI R12, RZ, R14, R9 ;  /* 0x0000000eff0c7219 */ /* 0x008fce0000011609 */
.L_x_12438:
[----:B------:R-:W-:Y:S05]  /*2f740*/  BSYNC B2 ;  /* 0x0000000000027941 */ /* 0x000fea0003800000 */
.L_x_12437:
[----:B------:R-:W-:Y:S01]  /*2f750*/  LOP3.LUT R12, RZ, R12, RZ, 0x33, !PT ;  /* 0x0000000cff0c7212 */ /* 0x000fe200078e33ff */
[----:B------:R-:W-:Y:S06]  /*2f760*/  BRA `(.L_x_12439) ;  /* 0x0000000000187947 */ /* 0x000fec0003800000 */
.L_x_12436:
[----:B------:R-:W-:-:S13]  /*2f770*/  ISETP.NE.AND P0, PT, R3, 0x1, PT ;  /* 0x000000010300780c */ /* 0x000fda0003f05270 */
[----:B------:R-:W-:Y:S05]  /*2f780*/  @!P0 BRA `(.L_x_12439) ;  /* 0x0000000000108947 */ /* 0x000fea0003800000 */
[----:B------:R-:W2:Y:S04]  /*2f790*/  LD.E R9, desc[UR6][R4.64+0x1c] ;  /* 0x00001c0604097980 */ /* 0x000ea8000c101900 */
[----:B------:R-:W3:Y:S01]  /*2f7a0*/  LD.E R73, desc[UR6][R4.64+0x20] ;  /* 0x0000200604497980 */ /* 0x000ee2000c101900 */
[----:B--2---:R-:W-:-:S05]  /*2f7b0*/  IMAD.HI.U32 R12, R12, R9, RZ ;  /* 0x000000090c0c7227 */ /* 0x004fca00078e00ff */
[----:B---3--:R-:W-:-:S07]  /*2f7c0*/  SHF.R.U32.HI R12, RZ, R73, R12 ;  /* 0x00000049ff0c7219 */ /* 0x008fce000001160c */
.L_x_12439:
[----:B------:R-:W-:Y:S05]  /*2f7d0*/  BSYNC B1 ;  /* 0x0000000000017941 */ /* 0x000fea0003800000 */
.L_x_12435:
[----:B------:R-:W-:-:S05]  /*2f7e0*/  IMAD R12, R3, R12, R15 ;  /* 0x0000000c030c7224 */ /* 0x000fca00078e020f */
[----:B------:R-:W-:Y:S02]  /*2f7f0*/  VIMNMX R7, R7, R12, !PT ;  /* 0x0000000c07077248 */ /* 0x000fe40007fe0100 */
[----:B------:R-:W-:-:S07]  /*2f800*/  VIADDMNMX R2, R12, R3, R2, PT ;  /* 0x000000030c027246 */ /* 0x000fce0003800102 */
.L_x_12434:
[----:B------:R-:W-:Y:S05]  /*2f810*/  BSYNC B0 ;  /* 0x0000000000007941 */ /* 0x000fea0003800000 */
.L_x_12433:
        /* <DEDUP_REMOVED lines=132> */
.L_x_12445:
[----:B------:R-:W-:Y:S05]  /*30060*/  BSYNC B2 ;  /* 0x0000000000027941 */ /* 0x000fea0003800000 */
.L_x_12444:
[----:B------:R-:W-:Y:S01]  /*30070*/  LOP3.LUT R76, RZ, R76, RZ, 0x33, !PT ;  /* 0x0000004cff4c7212 */ /* 0x000fe200078e33ff */
[----:B------:R-:W-:Y:S06]  /*30080*/  BRA `(.L_x_12446) ;  /* 0x0000000000187947 */ /* 0x000fec0003800000 */
.L_x_12443:
[----:B------:R-:W-:-:S13]  /*30090*/  ISETP.NE.AND P6, PT, R3, 0x1, PT ;  /* 0x000000010300780c */ /* 0x000fda0003fc5270 */
[----:B------:R-:W-:Y:S05]  /*300a0*/  @!P6 BRA `(.L_x_12446) ;  /* 0x000000000010e947 */ /* 0x000fea0003800000 */
[----:B------:R-:W2:Y:S04]  /*300b0*/  LD.E R9, desc[UR6][R4.64+0x1c] ;  /* 0x00001c0604097980 */ /* 0x000ea8000c101900 */
[----:B------:R-:W3:Y:S01]  /*300c0*/  LD.E R11, desc[UR6][R4.64+0x20] ;  /* 0x00002006040b7980 */ /* 0x000ee2000c101900 */
[----:B--2---:R-:W-:-:S05]  /*300d0*/  IMAD.HI.U32 R76, R76, R9, RZ ;  /* 0x000000094c4c7227 */ /* 0x004fca00078e00ff */
[----:B---3--:R-:W-:-:S07]  /*300e0*/  SHF.R.U32.HI R76, RZ, R11, R76 ;  /* 0x0000000bff4c7219 */ /* 0x008fce000001164c */
.L_x_12446:
[----:B------:R-:W-:Y:S05]  /*300f0*/  BSYNC B1 ;  /* 0x0000000000017941 */ /* 0x000fea0003800000 */
.L_x_12442:
[----:B------:R-:W-:-:S05]  /*30100*/  IMAD R76, R3, R76, R15 ;  /* 0x0000004c034c7224 */ /* 0x000fca00078e020f */
[----:B------:R-:W-:Y:S02]  /*30110*/  VIADDMNMX R2, R76, R3, R2, PT ;  /* 0x000000034c027246 */ /* 0x000fe40003800102 */
[----:B------:R-:W-:-:S07]  /*30120*/  VIMNMX R7, R7, R76, !PT ;  /* 0x0000004c07077248 */ /* 0x000fce0007fe0100 */
.L_x_12441:
[----:B------:R-:W-:Y:S05]  /*30130*/  BSYNC B0 ;  /* 0x0000000000007941 */ /* 0x000fea0003800000 */
.L_x_12440:
[C---:B------:R-:W-:Y:S01]  /*30140*/  ISETP.GT.AND P0, PT, R7.reuse, 0x1, !P0 ;  /* 0x000000010700780c */ /* 0x040fe20004704270 */
[----:B------:R-:W2:Y:S01]  /*30150*/  LDL.64 R4, [UR4+0x40] ;  /* 0x00004004ff047983 */ /* 0x000ea20008100a00 */
        /* <DEDUP_REMOVED lines=70> */
[C---:B------:R-:W-:Y:S02]  /*305c0*/  ISETP.GT.AND P0, PT, R7.reuse, RZ, !P6 ;  /* 0x000000ff0700720c */ /* 0x040fe40007704270 */
[C---:B------:R-:W-:Y:S02]  /*305d0*/  ISETP.GT.AND P2, PT, R7.reuse, 0x49, !P2 ;  /* 0x000000490700780c */ /* 0x040fe40005744270 */
[----:B------:R-:W-:Y:S02]  /*305e0*/  ISETP.LT.OR P0, PT, R2, 0x1, P0 ;  /* 0x000000010200780c */ /* 0x000fe40000701670 */
[----:B------:R-:W-:Y:S02]  /*305f0*/  ISETP.GT.AND P3, PT, R7, 0x50, !P3 ;  /* 0x000000500700780c */ /* 0x000fe40005f64270 */
[----:B------:R-:W-:-:S02]  /*30600*/  FSEL R26, R26, -INF , !P0 ;  /* 0xff8000001a1a7808 */ /* 0x000fc40004000000 */
[----:B------:R-:W-:Y:S02]  /*30610*/  ISETP.GT.AND P4, PT, R7, 0x51, !P4 ;  /* 0x000000510700780c */ /* 0x000fe40006784270 */
[----:B------:R-:W-:Y:S02]  /*30620*/  FMNMX.FTZ R3, R26, R27, !PT ;  /* 0x0000001b1a037209 */ /* 0x000fe40007810000 */
[----:B------:R-:W-:Y:S02]  /*30630*/  ISETP.NE.AND P6, PT, R79, RZ, PT ;  /* 0x000000ff4f00720c */ /* 0x000fe40003fc5270 */
        /* <DEDUP_REMOVED lines=15> */
[C---:B------:R-:W-:Y:S02]  /*30730*/  ISETP.LT.OR P2, PT, R2.reuse, 0x4a, P2 ;  /* 0x0000004a0200780c */ /* 0x040fe40001741670 */
[----:B------:R-:W-:Y:S02]  /*30740*/  FMNMX.FTZ R3, R59, R8, !PT ;  /* 0x000000083b037209 */ /* 0x000fe40007810000 */
[----:B------:R-:W-:Y:S02]  /*30750*/  ISETP.LT.OR P3, PT, R2, 0x51, P3 ;  /* 0x000000510200780c */ /* 0x000fe40001f61670 */
[----:B------:R-:W-:Y:S02]  /*30760*/  FSEL R63, R63, -INF , !P2 ;  /* 0xff8000003f3f7808 */ /* 0x000fe40005000000 */
[----:B------:R-:W-:-:S02]  /*30770*/  FMNMX.FTZ R8, R62, R3, !PT ;  /* 0x000000033e087209 */ /* 0x000fc40007810000 */
[----:B------:R-:W-:Y:S02]  /*30780*/  ISETP.GT.AND P5, PT, R7, 0x58, !P5 ;  /* 0x000000580700780c */ /* 0x000fe40006fa4270 */
[----:B------:R-:W-:Y:S02]  /*30790*/  ISETP.LT.OR P4, PT, R2, 0x52, P4 ;  /* 0x000000520200780c */ /* 0x000fe40002781670 */
[----:B------:R-:W-:Y:S02]  /*307a0*/  FSEL R66, R66, -INF , !P3 ;  /* 0xff80000042427808 */ /* 0x000fe40005800000 */
[----:B------:R-:W-:Y:S02]  /*307b0*/  FMNMX.FTZ R3, R63, R8, !PT ;  /* 0x000000083f037209 */ /* 0x000fe40007810000 */
[----:B------:R-:W-:Y:S02]  /*307c0*/  ISETP.GT.AND P0, PT, R7, 0x59, !P6 ;  /* 0x000000590700780c */ /* 0x000fe40007704270 */
[----:B------:R-:W-:-:S02]  /*307d0*/  ISETP.LT.OR P5, PT, R2, 0x59, P5 ;  /* 0x000000590200780c */ /* 0x000fc40002fa1670 */
[----:B------:R-:W-:Y:S02]  /*307e0*/  FSEL R67, R67, -INF , !P4 ;  /* 0xff80000043437808 */ /* 0x000fe40006000000 */
[----:B------:R-:W-:Y:S02]  /*307f0*/  FMNMX.FTZ R8, R66, R3, !PT ;  /* 0x0000000342087209 */ /* 0x000fe40007810000 */
[----:B------:R-:W-:Y:S02]  /*30800*/  ISETP.LT.OR P0, PT, R2, 0x5a, P0 ;  /* 0x0000005a0200780c */ /* 0x000fe40000701670 */
[----:B------:R-:W-:Y:S02]  /*30810*/  FSEL R70, R70, -INF , !P5 ;  /* 0xff80000046467808 */ /* 0x000fe40006800000 */
[----:B------:R-:W-:Y:S02]  /*30820*/  FMNMX.FTZ R3, R67, R8, !PT ;  /* 0x0000000843037209 */ /* 0x000fe40007810000 */
        /* <DEDUP_REMOVED lines=28> */
[----:B------:R-:W0:Y:S02]  /*309f0*/  SHFL.BFLY PT, R2, R7, 0x2, 0x1f ;  /* 0x0c401f0007027f89 */ /* 0x000e2400000e0000 */
[----:B0-----:R-:W-:-:S05]  /*30a00*/  FMNMX.FTZ R9, R7, R2, !PT ;  /* 0x0000000207097209 */ /* 0x001fca0007810000 */
[----:B------:R-:W0:Y:S04]  /*30a10*/  SHFL.BFLY PT, R2, R9, 0x1, 0x1f ;  /* 0x0c201f0009027f89 */ /* 0x000e2800000e0000 */
[----:B------:R-:W-:Y:S01]  /*30a20*/  ST.E desc[UR6][R4.64], R7 ;  /* 0x0000000704007985 */ /* 0x000fe2000c101906 */
[----:B0-----:R-:W-:-:S05]  /*30a30*/  FMNMX.FTZ R11, R9, R2, !PT ;  /* 0x00000002090b7209 */ /* 0x001fca0007810000 */
[----:B------:R-:W-:Y:S04]  /*30a40*/  ST.E desc[UR6][R4.64], R11 ;  /* 0x0000000b04007985 */ /* 0x000fe8000c101906 */
[----:B--2---:R-:W0:Y:S02]  /*30a50*/  SHFL.BFLY PT, R3, R8, 0x2, 0x1f ;  /* 0x0c401f0008037f89 */ /* 0x004e2400000e0000 */
[----:B0-----:R-:W-:-:S05]  /*30a60*/  FMNMX.FTZ R12, R8, R3, !PT ;  /* 0x00000003080c7209 */ /* 0x001fca0007810000 */
[----:B------:R-:W0:Y:S02]  /*30a70*/  SHFL.BFLY PT, R3, R12, 0x1, 0x1f ;  /* 0x0c201f000c037f89 */ /* 0x000e2400000e0000 */
[----:B0-----:R-:W-:-:S05]  /*30a80*/  FMNMX.FTZ R13, R12, R3, !PT ;  /* 0x000000030c0d7209 */ /* 0x001fca0007810000 */
[----:B------:R0:W-:Y:S04]  /*30a90*/  ST.E desc[UR6][R4.64+0x4], R13 ;  /* 0x0000040d04007985 */ /* 0x0001e8000c101906 */
[----:B------:R-:W2:Y:S04]  /*30aa0*/  LDL.64 R2, [UR4+0x40] ;  /* 0x00004004ff027983 */ /* 0x000ea80008100a00 */
        /* <DEDUP_REMOVED lines=18> */
[----:B------:R-:W0:Y:S01]  /*30bd0*/  MUFU.EX2 R7, R7 ;  /* 0x0000000700077308 */ /* 0x000e220000000800 */
[-C--:B------:R-:W-:Y:S01]  /*30be0*/  FFMA.FTZ R156, R32, R8.reuse, -R9 ;  /* 0x00000008209c7223 */ /* 0x080fe20000010809 */
[----:B------:R-:W-:-:S06]  /*30bf0*/  FFMA.FTZ R34, R34, R8, -R5 ;  /* 0x0000000822227223 */ /* 0x000fcc0000010805 */
[----:B------:R-:W-:Y:S08]  /*30c00*/  MUFU.EX2 R173, R173 ;  /* 0x000000ad00ad7308 */ /* 0x000ff00000000800 */
[----:B------:R-:W1:Y:S01]  /*30c10*/  MUFU.EX2 R12, R27 ;  /* 0x0000001b000c7308 */ /* 0x000e620000000800 */
[-C--:B------:R-:W-:Y:S01]  /*30c20*/  FFMA.FTZ R13, R33, R8.reuse, -R9 ;  /* 0x00000008210d7223 */ /* 0x080fe20000010809 */
[----:B------:R-:W-:-:S06]  /*30c30*/  FFMA.FTZ R35, R35, R8, -R5 ;  /* 0x0000000823237223 */ /* 0x000fcc0000010805 */
[----:B------:R-:W2:Y:S08]  /*30c40*/  MUFU.EX2 R174, R174 ;  /* 0x000000ae00ae7308 */ /* 0x000eb00000000800 */
[----:B------:R-:W3:Y:S01]  /*30c50*/  MUFU.EX2 R30, R30 ;  /* 0x0000001e001e7308 */ /* 0x000ee20000000800 */
[-C--:B------:R-:W-:Y:S01]  /*30c60*/  FFMA.FTZ R158, R36, R8.reuse, -R9 ;  /* 0x00000008249e7223 */ /* 0x080fe20000010809 */
[----:B------:R-:W-:-:S06]  /*30c70*/  FFMA.FTZ R38, R38, R8, -R5 ;  /* 0x0000000826267223 */ /* 0x000fcc0000010805 */
[----:B------:R-:W4:Y:S01]  /*30c80*/  MUFU.EX2 R11, R11 ;  /* 0x0000000b000b7308 */ /* 0x000f220000000800 */
[----:B------:R-:W-:-:S07]  /*30c90*/  FFMA.FTZ R15, R37, R8, -R9 ;  /* 0x00000008250f7223 */ /* 0x000fce0000010809 */
[----:B------:R-:W4:Y:S01]  /*30ca0*/  MUFU.EX2 R31, R31 ;  /* 0x0000001f001f7308 */ /* 0x000f220000000800 */
[-CC-:B------:R-:W-:Y:S01]  /*30cb0*/  FFMA.FTZ R21, R41, R8.reuse, -R9.reuse ;  /* 0x0000000829157223 */ /* 0x180fe20000010809 */
[-CC-:B------:R-:W-:Y:S01]  /*30cc0*/  FFMA.FTZ R25, R45, R8.reuse, -R9.reuse ;  /* 0x000000082d197223 */ /* 0x180fe20000010809 */
[-CC-:B------:R-:W-:Y:S01]  /*30cd0*/  FFMA.FTZ R29, R49, R8.reuse, -R9.reuse ;  /* 0x00000008311d7223 */ /* 0x180fe20000010809 */
[----:B------:R-:W-:-:S04]  /*30ce0*/  FFMA.FTZ R160, R40, R8, -R9 ;  /* 0x0000000828a07223 */ /* 0x000fc80000010809 */
        /* <DEDUP_REMOVED lines=14> */
[-C--:B------:R-:W-:Y:S01]  /*30dd0*/  FFMA.FTZ R49, R69, R8.reuse, -R9 ;  /* 0x0000000845317223 */ /* 0x080fe20000010809 */
[----:B0-----:R-:W-:Y:S01]  /*30de0*/  FADD.FTZ R9, R172, R7 ;  /* 0x00000007ac097221 */ /* 0x001fe20000010000 */
[----:B-1----:R-:W-:Y:S01]  /*30df0*/  FADD.FTZ R27, R173, R12 ;  /* 0x0000000cad1b7221 */ /* 0x002fe20000010000 */
[----:B------:R-:W-:-:S04]  /*30e00*/  FFMA.FTZ R39, R39, R8, -R5 ;  /* 0x0000000827277223 */ /* 0x000fc80000010805 */
[----:B------:R-:W0:Y:S01]  /*30e10*/  MUFU.EX2 R35, R35 ;  /* 0x0000002300237308 */ /* 0x000e220000000800 */
[----:B--2---:R-:W-:Y:S01]  /*30e20*/  FADD.FTZ R4, R174, R9 ;  /* 0x00000009ae047221 */ /* 0x004fe20000010000 */
[----:B---3--:R-:W-:Y:S01]  /*30e30*/  FADD.FTZ R14, R30, R27 ;  /* 0x0000001b1e0e7221 */ /* 0x008fe20000010000 */
[----:B------:R-:W-:-:S05]  /*30e40*/  FFMA.FTZ R42, R42, R8, -R5 ;  /* 0x000000082a2a7223 */ /* 0x000fca0000010805 */
[----:B------:R-:W1:Y:S01]  /*30e50*/  MUFU.EX2 R158, R158 ;  /* 0x0000009e009e7308 */ /* 0x000e620000000800 */
[----:B----4-:R-:W-:Y:S01]  /*30e60*/  FADD.FTZ R9, R11, R4 ;  /* 0x000000040b097221 */ /* 0x010fe20000010000 */
[----:B------:R-:W-:-:S06]  /*30e70*/  FADD.FTZ R27, R31, R14 ;  /* 0x0000000e1f1b7221 */ /* 0x000fcc0000010000 */
[----:B------:R-:W2:Y:S01]  /*30e80*/  MUFU.EX2 R38, R38 ;  /* 0x0000002600267308 */ /* 0x000ea20000000800 */
[----:B------:R-:W-:Y:S01]  /*30e90*/  FFMA.FTZ R43, R43, R8, -R5 ;  /* 0x000000082b2b7223 */ /* 0x000fe20000010805 */
[----:B------:R-:W-:Y:S01]  /*30ea0*/  FADD.FTZ R4, R156, R9 ;  /* 0x000000099c047221 */ /* 0x000fe20000010000 */
[----:B------:R-:W-:-:S05]  /*30eb0*/  FADD.FTZ R14, R34, R27 ;  /* 0x0000001b220e7221 */ /* 0x000fca0000010000 */
[----:B------:R-:W3:Y:S01]  /*30ec0*/  MUFU.EX2 R15, R15 ;  /* 0x0000000f000f7308 */ /* 0x000ee20000000800 */
[----:B------:R-:W-:-:S07]  /*30ed0*/  FFMA.FTZ R46, R46, R8, -R5 ;  /* 0x000000082e2e7223 */ /* 0x000fce0000010805 */
[----:B------:R-:W4:Y:S01]  /*30ee0*/  MUFU.EX2 R39, R39 ;  /* 0x0000002700277308 */ /* 0x000f220000000800 */
[----:B------:R-:W-:Y:S01]  /*30ef0*/  FADD.FTZ R9, R13, R4 ;  /* 0x000000040d097221 */ /* 0x000fe20000010000 */
[----:B0-----:R-:W-:-:S06]  /*30f00*/  FADD.FTZ R27, R35, R14 ;  /* 0x0000000e231b7221 */ /* 0x001fcc0000010000 */
[----:B------:R-:W0:Y:S01]  /*30f10*/  MUFU.EX2 R160, R160 ;  /* 0x000000a000a07308 */ /* 0x000e220000000800 */
[----:B------:R-:W-:-:S07]  /*30f20*/  FFMA.FTZ R47, R47, R8, -R5 ;  /* 0x000000082f2f7223 */ /* 0x000fce0000010805 */
[----:B------:R-:W0:Y:S01]  /*30f30*/  MUFU.EX2 R42, R42 ;  /* 0x0000002a002a7308 */ /* 0x000e220000000800 */
[----:B-1----:R-:W-:Y:S01]  /*30f40*/  FADD.FTZ R4, R158, R9 ;  /* 0x000000099e047221 */ /* 0x002fe20000010000 */
[----:B--2---:R-:W-:-:S06]  /*30f50*/  FADD.FTZ R14, R38, R27 ;  /* 0x0000001b260e7221 */ /* 0x004fcc0000010000 */
[----:B------:R-:W1:Y:S01]  /*30f60*/  MUFU.EX2 R21, R21 ;  /* 0x0000001500157308 */ /* 0x000e620000000800 */
        /* <DEDUP_REMOVED lines=8> */
[----:B------:R-:W-:-:S06]  /*30ff0*/  FADD.FTZ R14, R42, R27 ;  /* 0x0000001b2a0e7221 */ /* 0x000fcc0000010000 */
        /* <DEDUP_REMOVED lines=45> */
[----:B------:R-:W0:Y:S08]  /*312d0*/  MUFU.EX2 R180, R180 ;  /* 0x000000b400b47308 */ /* 0x000e300000000800 */
[----:B------:R-:W0:Y:S01]  /*312e0*/  MUFU.EX2 R66, R66 ;  /* 0x0000004200427308 */ /* 0x000e220000000800 */
[----:B------:R-:W-:Y:S01]  /*312f0*/  FFMA.FTZ R5, R71, R8, -R5 ;  /* 0x0000000847057223 */ /* 0x000fe20000010805 */
[----:B-1----:R-:W-:Y:S01]  /*31300*/  FADD.FTZ R4, R178, R9 ;  /* 0x00000009b2047221 */ /* 0x002fe20000010000 */
[----:B--2---:R-:W-:-:S05]  /*31310*/  FADD.FTZ R8, R62, R27 ;  /* 0x0000001b3e087221 */ /* 0x004fca0000010000 */
[----:B------:R-:W1:Y:S08]  /*31320*/  MUFU.EX2 R45, R45 ;  /* 0x0000002d002d7308 */ /* 0x000e700000000800 */
[----:B------:R-:W2:Y:S01]  /*31330*/  MUFU.EX2 R67, R67 ;  /* 0x0000004300437308 */ /* 0x000ea20000000800 */
[----:B---3--:R-:W-:Y:S01]  /*31340*/  FADD.FTZ R9, R41, R4 ;  /* 0x0000000429097221 */ /* 0x008fe20000010000 */
[----:B----4-:R-:W-:-:S06]  /*31350*/  FADD.FTZ R27, R63, R8 ;  /* 0x000000083f1b7221 */ /* 0x010fcc0000010000 */
[----:B------:R-:W3:Y:S08]  /*31360*/  MUFU.EX2 R182, R182 ;  /* 0x000000b600b67308 */ /* 0x000ef00000000800 */
[----:B------:R-:W4:Y:S01]  /*31370*/  MUFU.EX2 R70, R70 ;  /* 0x0000004600467308 */ /* 0x000f220000000800 */
[----:B0-----:R-:W-:Y:S01]  /*31380*/  FADD.FTZ R4, R180, R9 ;  /* 0x00000009b4047221 */ /* 0x001fe20000010000 */
[----:B------:R-:W-:-:S06]  /*31390*/  FADD.FTZ R8, R66, R27 ;  /* 0x0000001b42087221 */ /* 0x000fcc0000010000 */
[----:B------:R-:W0:Y:S08]  /*313a0*/  MUFU.EX2 R49, R49 ;  /* 0x0000003100317308 */ /* 0x000e300000000800 */
[----:B------:R-:W0:Y:S01]  /*313b0*/  MUFU.EX2 R183, R5 ;  /* 0x0000000500b77308 */ /* 0x000e220000000800 */
[----:B-1----:R-:W-:Y:S01]  /*313c0*/  FADD.FTZ R9, R45, R4 ;  /* 0x000000042d097221 */ /* 0x002fe20000010000 */
[----:B--2---:R-:W-:-:S03]  /*313d0*/  FADD.FTZ R27, R67, R8 ;  /* 0x00000008431b7221 */ /* 0x004fc60000010000 */
[----:B---3--:R-:W-:Y:S01]  /*313e0*/  FADD.FTZ R4, R182, R9 ;  /* 0x00000009b6047221 */ /* 0x008fe20000010000 */
[----:B----4-:R-:W-:-:S03]  /*313f0*/  FADD.FTZ R8, R70, R27 ;  /* 0x0000001b46087221 */ /* 0x010fc60000010000 */
[----:B0-----:R-:W-:Y:S01]  /*31400*/  FADD.FTZ R27, R49, R4 ;  /* 0x00000004311b7221 */ /* 0x001fe20000010000 */
[----:B------:R-:W-:-:S04]  /*31410*/  FADD.FTZ R53, R183, R8 ;  /* 0x00000008b7357221 */ /* 0x000fc80000010000 */
[----:B------:R0:W-:Y:S04]  /*31420*/  ST.E desc[UR6][R2.64+0x10], R27 ;  /* 0x0000101b02007985 */ /* 0x0001e8000c101906 */
[----:B------:R0:W-:Y:S04]  /*31430*/  ST.E desc[UR6][R2.64+0x14], R53 ;  /* 0x0000143502007985 */ /* 0x0001e8000c101906 */
[----:B------:R-:W2:Y:S04]  /*31440*/  LDL.64 R8, [UR4+0x58] ;  /* 0x00005804ff087983 */ /* 0x000ea80008100a00 */
[----:B------:R-:W3:Y:S04]  /*31450*/  LDL.64 R4, [UR4] ;  /* 0x00000004ff047983 */ /* 0x000ee80008100a00 */
[----:B--2---:R-:W2:Y:S04]  /*31460*/  LD.E R24, desc[UR6][R8.64] ;  /* 0x0000000608187980 */ /* 0x004ea8000c101900 */
[----:B---3--:R0:W5:Y:S04]  /*31470*/  LD.E R14, desc[UR6][R4.64] ;  /* 0x00000006040e7980 */ /* 0x008168000c101900 */
[----:B------:R0:W5:Y:S01]  /*31480*/  LD.E R20, desc[UR6][R4.64+0x4] ;  /* 0x0000040604147980 */ /* 0x000162000c101900 */
        /* <DEDUP_REMOVED lines=25> */
[----:B--2---:R-:W-:-:S04]  /*31620*/  LOP3.LUT R24, R24, 0x1, RZ, 0xfc, !PT ;  /* 0x0000000118187812 */ /* 0x004fc800078efcff */
[----:B------:R-:W-:-:S13]  /*31630*/  ISETP.NE.AND P0, PT, R24, 0x3, PT ;  /* 0x000000031800780c */ /* 0x000fda0003f05270 */
[----:B0-----:R-:W-:Y:S05]  /*31640*/  @!P0 BRA `(.L_x_12448) ;  /* 0x0000000000048947 */ /* 0x001fea0003800000 */
[----:B------:R-:W-:Y:S01]  /*31650*/  BPT.TRAP 0x1 ;  /* 0x000000040000795c */ /* 0x000fe20000300000 */
.L_x_12448:
[----:B------:R-:W-:Y:S05]  /*31660*/  BSYNC B0 ;  /* 0x0000000000007941 */ /* 0x000fea0003800000 */
.L_x_12447:
        /* <DEDUP_REMOVED lines=13> */
.L_x_12450:
[----:B------:R-:W-:Y:S05]  /*31740*/  BSYNC B0 ;  /* 0x0000000000007941 */ /* 0x000fea0003800000 */
.L_x_12449:
        /* <DEDUP_REMOVED lines=8> */
.L_x_12452:
[----:B------:R-:W-:Y:S05]  /*317d0*/  BSYNC B0 ;  /* 0x0000000000007941 */ /* 0x000fea0003800000 */
.L_x_12451:
[----:B------:R-:W2:Y:S04]  /*317e0*/  LDL.64 R8, [UR4] ;  /* 0x00000004ff087983 */ /* 0x000ea80008100a00 */
[----:B------:R-:W3:Y:S04]  /*317f0*/  LDL.64 R4, [UR4+0x70] ;  /* 0x00007004ff047983 */ /* 0x000ee80008100a00 */
[----:B0----5:R-:W4:Y:S01]  /*31800*/  LDL.64 R2, [UR4+0x50] ;  /* 0x00005004ff027983 */ /* 0x021f220008100a00 */
[----:B------:R-:W-:Y:S01]  /*31810*/  LEA.HI R6, R6, 0x8, RZ, 0x19 ;  /* 0x0000000806067811 */ /* 0x000fe200078fc8ff */
[----:B------:R-:W-:Y:S05]  /*31820*/  WARPSYNC.ALL ;  /* 0x0000000000007948 */ /* 0x000fea0003800000 */
[----:B------:R0:W-:Y:S06]  /*31830*/  BAR.SYNC.DEFER_BLOCKING R6, 0x100 ;  /* 0x000400060000751d */ /* 0x0001ec0000010000 */
[----:B0-----:R-:W4:Y:S04]  /*31840*/  LDL.64 R6, [UR4+0x60] ;  /* 0x00006004ff067983 */ /* 0x001f280008100a00 */
[----:B--2---:R-:W2:Y:S04]  /*31850*/  LD.E R9, desc[UR6][R8.64] ;  /* 0x0000000608097980 */ /* 0x004ea8000c101900 */
[----:B---3--:R-:W2:Y:S04]  /*31860*/  LD.E.64 R4, desc[UR6][R4.64] ;  /* 0x0000000604047980 */ /* 0x008ea8000c101b00 */
[----:B----4-:R-:W3:Y:S04]  /*31870*/  LD.E R11, desc[UR6][R2.64] ;  /* 0x00000006020b7980 */ /* 0x010ee8000c101900 */
        /* <DEDUP_REMOVED lines=127> */
[----:B--2---:R-:W-:Y:S01]  /*32070*/  IMAD R4, R9, 0xc00, R4 ;  /* 0x00000c0009047824 */ /* 0x004fe200078e0204 */
[----:B------:R-:W-:-:S04]  /*32080*/  R2UR UR11, R5 ;  /* 0x00000000050b72ca */ /* 0x000fc800000e0000 */
[----:B------:R-:W-:Y:S01]  /*32090*/  R2UR UR10, R4 ;  /* 0x00000000040a72ca */ /* 0x000fe200000e0000 */
        /* <DEDUP_REMOVED lines=128> */
[----:B------:R-:W-:Y:S01]  /*328a0*/  ST.E desc[UR6][R6.64], RZ ;  /* 0x000000ff06007985 */ /* 0x000fe2000c101906 */
[----:B0-----:R-:W-:-:S06]  /*328b0*/  WARPGROUP.ARRIVE ;  /* 0x00000000000079c5 */ /* 0x001fcc0000000000 */
[----:B------:R-:W-:Y:S03]  /*328c0*/  HGMMA.64x256x16.F32.BF16 R24, R172, gdesc[UR8].tnspB, RZ, !UPT, gsb0 ;  /* 0x43e00008ac187df0 */ /* 0x000fe6000c0018ff */
[----:B------:R-:W-:Y:S02]  /*328d0*/  WARPGROUP.DEPBAR.LE gsb0, 0x0 ;  /* 0x00008000000079c5 */ /* 0x000fe40000010000 */
        /* <DEDUP_REMOVED lines=129> */
[----:B0-----:R-:W4:Y:S04]  /*330f0*/  LD.E R24, desc[UR6][R2.64] ;  /* 0x0000000602187980 */ /* 0x001f28000c101900 */
[----:B-1----:R-:W4:Y:S04]  /*33100*/  LD.E R25, desc[UR6][R2.64+0x4] ;  /* 0x0000040602197980 */ /* 0x002f28000c101900 */
[----:B--2---:R-:W2:Y:S04]  /*33110*/  LD.E R26, desc[UR6][R2.64+0x8] ;  /* 0x00000806021a7980 */ /* 0x004ea8000c101900 */
[----:B---3--:R-:W2:Y:S04]  /*33120*/  LD.E R27, desc[UR6][R2.64+0xc] ;  /* 0x00000c06021b7980 */ /* 0x008ea8000c101900 */
        /* <DEDUP_REMOVED lines=127> */
[----:B------:R-:W-:Y:S01]  /*33920*/  R2UR UR11, R9 ;  /* 0x00000000090b72ca */ /* 0x000fe200000e0000 */
[----:B--2---:R-:W-:-:S12]  /*33930*/  WARPGROUP.ARRIVE ;  /* 0x00000000000079c5 */ /* 0x004fd80000000000 */
[----:B------:R-:W-:Y:S03]  /*33940*/  HGMMA.64x256x16.F32.BF16 R24, R156, gdesc[UR8].tnspB, R24, gsb0 ;  /* 0x43e000089c187df0 */ /* 0x000fe60008001818 */
        /* <DEDUP_REMOVED lines=1052> */
[----:B------:R-:W-:Y:S01]  /*37b10*/  R2UR UR10, R4 ;  /* 0x00000000040a72ca */ /* 0x000fe200000e0000 */
[----:B--2---:R-:W-:-:S12]  /*37b20*/  WARPGROUP.ARRIVE ;  /* 0x00000000000079c5 */ /* 0x004fd80000000000 */
[----:B------:R-:W-:Y:S03]  /*37b30*/  HGMMA.64x256x16.F32.BF16 R24, R180, gdesc[UR8].tnspB, R24, gsb0 ;  /* 0x43e00008b4187df0 */ /* 0x000fe60008001818 */
        /* <DEDUP_REMOVED lines=130> */
[----:B0-----:R-:W2:Y:S04]  /*38360*/  LD.E R96, desc[UR6][R2.64+0x1fc] ;  /* 0x0001fc0602607980 */ /* 0x001ea8000c101900 */
        /* <DEDUP_REMOVED lines=255> */
[----:B0-----:R-:W2:Y:S04]  /*39360*/  LDL.64 R6, [UR4+0x58] ;  /* 0x00005804ff067983 */ /* 0x001ea80008100a00 */
[----:B------:R-:W3:Y:S04]  /*39370*/  LDL.64 R4, [UR4] ;  /* 0x00000004ff047983 */ /* 0x000ee80008100a00 */
[----:B--2---:R-:W2:Y:S04]  /*39380*/  LD.E R0, desc[UR6][R6.64] ;  /* 0x0000000606007980 */ /* 0x004ea8000c101900 */
[----:B---3--:R1:W5:Y:S01]  /*39390*/  LD.E R4, desc[UR6][R4.64] ;  /* 0x0000000604047980 */ /* 0x008362000c101900 */
[----:B------:R-:W-:Y:S01]  /*393a0*/  BSSY B0, `(.L_x_12454) ;  /* 0x0000005000007945 */ /* 0x000fe20003800000 */
[----:B--2---:R-:W-:-:S04]  /*393b0*/  LOP3.LUT R0, R0, 0x1, RZ, 0xfc, !PT ;  /* 0x0000000100007812 */ /* 0x004fc800078efcff */
[----:B------:R-:W-:-:S13]  /*393c0*/  ISETP.NE.AND P0, PT, R0, 0x3, PT ;  /* 0x000000030000780c */ /* 0x000fda0003f05270 */
[----:B-1----:R-:W-:Y:S05]  /*393d0*/  @!P0 BRA `(.L_x_12455) ;  /* 0x0000000000048947 */ /* 0x002fea0003800000 */
[----:B------:R-:W-:Y:S01]  /*393e0*/  BPT.TRAP 0x1 ;  /* 0x000000040000795c */ /* 0x000fe20000300000 */
.L_x_12455:
[----:B------:R-:W-:Y:S05]  /*393f0*/  BSYNC B0 ;  /* 0x0000000000007941 */ /* 0x000fea0003800000 */
.L_x_12454:
[----:B------:R-:W2:Y:S04]  /*39400*/  LD.E.64 R2, desc[UR6][R6.64+0x20] ;  /* 0x0000200606027980 */ /* 0x000ea8000c101b00 */
[----:B------:R-:W3:Y:S01]  /*39410*/  LD.E R0, desc[UR6][R6.64+0xc] ;  /* 0x00000c0606007980 */ /* 0x000ee2000c101900 */
[----:B------:R-:W-:Y:S01]  /*39420*/  IMAD.MOV.U32 R11, RZ, RZ, 0x0 ;  /* 0x00000000ff0b7424 */ /* 0x000fe200078e00ff */
[----:B--2---:R-:W-:-:S05]  /*39430*/  MOV R3, R2 ;  /* 0x0000000200037202 */ /* 0x004fca0000000f00 */
[----:B-----5:R-:W-:-:S05]  /*39440*/  IMAD R3, R4, 0x8, R3 ;  /* 0x0000000804037824 */ /* 0x020fca00078e0203 */
[----:B---3--:R-:W-:-:S04]  /*39450*/  PRMT R0, R0, 0x654, R3 ;  /* 0x0000065400007816 */ /* 0x008fc80000000003 */
[----:B------:R0:W-:Y:S02]  /*39460*/  SYNCS.ARRIVE.TRANS64.RED.A1T0 RZ, [R0+URZ], RZ ;  /* 0x000000ff00ff79a7 */ /* 0x0001e4000810043f */
[----:B0-----:R-:W-:Y:S05]  /*39470*/  RET.REL.NODEC R10 `(_ZN7cutlass13device_kernelIN5flash11enable_sm90INS1_16FlashAttnFwdSm90INS1_25CollectiveMainloopFwdSm90ILi2EN4cute5tupleIJNS5_1CILi1EEES8_S8_EEENS6_IJNS7_ILi128EEENS7_ILi96EEENS7_ILi64EEEEEELi256ENS_10bfloat16_tEfNS_4arch4Sm90ELb0ELb1ELb0ELb1ELb1ELb1ELb0ELb1ELb0ELb1ELb0ELb0EEENS1_21CollectiveEpilogueFwdINS6_IJSA_NS7_ILi256EEESB_EEES9_SE_SG_Li256ELb1ELb1ELb0ELb0EEENS1_36VarlenDynamicPersistentTileSchedulerILi128ELi96ELi256ELi128ELb0ELb1ELb1ELb1ELb0ELb1EEEEEEEEEvNT_6ParamsE) ;  /* 0xfffffc680ae07950 */ /* 0x001fea0003c3ffff */
.L_x_12430:
[----:B0-----:R0:W1:Y:S02]  /*39480*/  SYNCS.PHASECHK.TRANS64.TRYWAIT P0, [R3+URZ], R6 ;  /* 0x00000006030075a7 */ /* 0x001064000800017f */
[----:B-1----:R-:W-:Y:S05]  /*39490*/  @!P0 NANOSLEEP.SYNCS 0x989680 ;  /* 0x009896800000895d */ /* 0x002fea0003900000 */
[----:B------:R-:W1:Y:S02]  /*394a0*/  @!P0 SYNCS.PHASECHK.TRANS64 P0, [R3+URZ], R6 ;  /* 0x00000006030085a7 */ /* 0x000e64000800007f */
[----:B-1----:R-:W-:Y:S05]  /*394b0*/  @!P0 BRA `(.L_x_12430) ;  /* 0xfffffffc00f08947 */ /* 0x002fea000383ffff */
[----:B------:R-:W-:Y:S05]  /*394c0*/  BRA `(.L_x_12429) ;  /* 0xffffff5800507947 */ /* 0x000fea000383ffff */
.L_x_12453:
[----:B0-----:R0:W1:Y:S02]  /*394d0*/  SYNCS.PHASECHK.TRANS64.TRYWAIT P0, [R2+URZ], R3 ;  /* 0x00000003020075a7 */ /* 0x001064000800017f */
[----:B-1----:R-:W-:Y:S05]  /*394e0*/  @!P0 NANOSLEEP.SYNCS 0x989680 ;  /* 0x009896800000895d */ /* 0x002fea0003900000 */
[----:B------:R-:W1:Y:S02]  /*394f0*/  @!P0 SYNCS.PHASECHK.TRANS64 P0, [R2+URZ], R3 ;  /* 0x00000003020085a7 */ /* 0x000e64000800007f */
[----:B-1----:R-:W-:Y:S05]  /*39500*/  @!P0 BRA `(.L_x_12453) ;  /* 0xfffffffc00f08947 */ /* 0x002fea000383ffff */
[----:B------:R-:W-:Y:S05]  /*39510*/  BRA `(.L_x_12452) ;  /* 0xffffff8000ac7947 */ /* 0x000fea000383ffff */
.L_x_12456:
        /* <DEDUP_REMOVED lines=14> */
.L_x_15561:


//--------------------- .text._ZN7cutlass13device_kernelIN5flash11enable_sm90INS1_16FlashAttnFwdSm90INS1_25CollectiveMainloopFwdSm90ILi2EN4cute5tupleIJNS5_1CILi1EEES8_S8_EEENS6_IJNS7_ILi128EEENS7_ILi96EEENS7_ILi64EEEEEELi256ENS_10bfloat16_tEfNS_4arch4Sm90ELb0ELb1ELb0ELb1ELb1ELb0ELb1ELb1ELb0ELb1ELb0ELb0EEENS1_21CollectiveEpilogueFwdINS6_IJSA_NS7_ILi256EEESB_EEES9_SE_SG_Li256ELb1ELb1ELb0ELb0EEENS1_36VarlenDynamicPersistentTileSchedulerILi128ELi96ELi256ELi128ELb0ELb1ELb1ELb1ELb0ELb1EEEEEEEEEvNT_6ParamsE --------------------------
	.section	.text._ZN7cutlass13device_kernelIN5flash11enable_sm90INS1_16FlashAttnFwdSm90INS1_25CollectiveMainloopFwdSm90ILi2EN4cute5tupleIJNS5_1CILi1EEES8_S8_EEENS6_IJNS7_ILi128EEENS7_ILi96EEENS7_ILi64EEEEEELi256ENS_10bfloat16_tEfNS_4arch4Sm90ELb0ELb1ELb0ELb1ELb1ELb0ELb1ELb1ELb0ELb1ELb0ELb0EEENS1_21CollectiveEpilogueFwdINS6_IJSA_NS7_ILi256EEESB_EEES9_SE_SG_Li256ELb1ELb1ELb0ELb0EEENS1_36VarlenDynamicPersistentTileSchedulerILi128ELi96ELi256ELi128ELb0ELb1ELb1ELb1ELb0ELb1EEEEEEEEEvNT_6ParamsE,"ax",@progbits
	.align	128
.text._ZN7cutlass13device_kernelIN5flash11enable_sm90INS1_16FlashAttnFwdSm90INS1_25CollectiveMainloopFwdSm90ILi2EN4cute5tupleIJNS5_1CILi1EEES8_S8_EEENS6_IJNS7_ILi128EEENS7_ILi96EEENS7_ILi64EEEEEELi256ENS_10bfloat16_tEfNS_4arch4Sm90ELb0ELb1ELb0ELb1ELb1ELb0ELb1ELb1ELb0ELb1ELb0ELb0EEENS1_21CollectiveEpilogueFwdINS6_IJSA_NS7_ILi256EEESB_EEES9_SE_SG_Li256ELb1ELb1ELb0ELb0EEENS1_36VarlenDynamicPersistentTileSchedulerILi128ELi96ELi256ELi128ELb0ELb1ELb1ELb1ELb0ELb1EEEEEEEEEvNT_6ParamsE:
        .type           _ZN7cutlass13device_kernelIN5flash11enable_sm90INS1_16FlashAttnFwdSm90INS1_25CollectiveMainloopFwdSm90ILi2EN4cute5tupleIJNS5_1CILi1EEES8_S8_EEENS6_IJNS7_ILi128EEENS7_ILi96EEENS7_ILi64EEEEEELi256ENS_10bfloat16_tEfNS_4arch4Sm90ELb0ELb1ELb0ELb1ELb1ELb0ELb1ELb1ELb0ELb1ELb0ELb0EEENS1_21CollectiveEpilogueFwdINS6_IJSA_NS7_ILi256EEESB_EEES9_SE_SG_Li256ELb1ELb1ELb0ELb0EEENS1_36VarlenDynamicPersistentTileSchedulerILi128ELi96ELi256ELi128ELb0ELb1ELb1ELb1ELb0ELb1EEEEEEEEEvNT_6ParamsE,@function
        .size           _ZN7cutlass13device_kernelIN5flash11enable_sm90INS1_16FlashAttnFwdSm90INS1_25CollectiveMainloopFwdSm90ILi2EN4cute5tupleIJNS5_1CILi1EEES8_S8_EEENS6_IJNS7_ILi128EEENS7_ILi96EEENS7_ILi64EEEEEELi256ENS_10bfloat16_tEfNS_4arch4Sm90ELb0ELb1ELb0ELb1ELb1ELb0ELb1ELb1ELb0ELb1ELb0ELb0EEENS1_21CollectiveEpilogueFwdINS6_IJSA_NS7_ILi256EEESB_EEES9_SE_SG_Li256ELb1ELb1ELb0ELb0EEENS1_36VarlenDynamicPersistentTileSchedulerILi128ELi96ELi256ELi128ELb0ELb1ELb1ELb1ELb0ELb1EEEEEEEEEvNT_6ParamsE,(.L_x_15563 - _ZN7cutlass13device_kernelIN5flash11enable_sm90INS1_16FlashAttnFwdSm90INS1_25CollectiveMainloopFwdSm90ILi2EN4cute5tupleIJNS5_1CILi1EEES8_S8_EEENS6_IJNS7_ILi128EEENS7_ILi96EEENS7_ILi64EEEEEELi256ENS_10bfloat16_tEfNS_4arch4Sm90ELb0ELb1ELb0ELb1ELb1ELb0ELb1ELb1ELb0ELb1ELb0ELb0EEENS1_21CollectiveEpilogueFwdINS6_IJSA_NS7_ILi256EEESB_EEES9_SE_SG_Li256ELb1ELb1ELb0ELb0EEENS1_36VarlenDynamicPersistentTileSchedulerILi128ELi96ELi256ELi128ELb0ELb1ELb1ELb1ELb0ELb1EEEEEEEEEvNT_6ParamsE)
        .other          _ZN7cutlass13device_kernelIN5flash11enable_sm90INS1_16FlashAttnFwdSm90INS1_25CollectiveMainloopFwdSm90ILi2EN4cute5tupleIJNS5_1CILi1EEES8_S8_EEENS6_IJNS7_ILi128EEENS7_ILi96EEENS7_ILi64EEEEEELi256ENS_10bfloat16_tEfNS_4arch4Sm90ELb0ELb1ELb0ELb1ELb1ELb0ELb1ELb1ELb0ELb1ELb0ELb0EEENS1_21CollectiveEpilogueFwdINS6_IJSA_NS7_ILi256EEESB_EEES9_SE_SG_Li256ELb1ELb1ELb0ELb0EEENS1_36VarlenDynamicPersistentTileSchedulerILi128ELi96ELi256ELi128ELb0ELb1ELb1ELb1ELb0ELb1EEEEEEEEEvNT_6ParamsE,@"STO_CUDA_ENTRY STV_DEFAULT"
_ZN7cutlass13device_kernelIN5flash11enable_sm90INS1_16FlashAttnFwdSm90INS1_25CollectiveMainloopFwdSm90ILi2EN4cute5tupleIJNS5_1CILi1EEES8_S8_EEENS6_IJNS7_ILi128EEENS7_ILi96EEENS7_ILi64EEEEEELi256ENS_10bfloat16_tEfNS_4arch4Sm90ELb0ELb1ELb0ELb1ELb1ELb0ELb1ELb1ELb0ELb1ELb0ELb0EEENS1_21CollectiveEpilogueFwdINS6_IJSA_NS7_ILi256EEESB_EEES9_SE_SG_Li256ELb1ELb1ELb0ELb0EEENS1_36VarlenDynamicPersistentTileSchedulerILi128ELi96ELi256ELi128ELb0ELb1ELb1ELb1ELb0ELb1EEEEEEEEEvNT_6ParamsE:
        /* <DEDUP_REMOVED lines=47> */
.L_x_12457:
        /* <DEDUP_REMOVED lines=22> */
.L_x_12458:
        /* <DEDUP_REMOVED lines=18> */
.L_x_12459:
        /* <DEDUP_REMOVED lines=22> */
.L_x_12460:
        /* <DEDUP_REMOVED lines=23> */
.L_x_12461:
        /* <DEDUP_REMOVED lines=16> */
.L_x_12463:
[----:B------:R-:W-:-:S08]  /*0940*/  NOP ;  /* 0x0000000000007918 */ /* 0x000fd00000000000 */
[----:B------:R-:W1:Y:S02]  /*0950*/  USETMAXREG.TRY_ALLOC.CTAPOOL UP0, 0xe8 ;  /* 0x000000e8000079c8 */ /* 0x000e640008000600 */
[----:B-1----:R-:W-:-:S13]  /*0960*/  PLOP3.LUT P0, PT, PT, PT, UP0, 0x80, 0x0 ;  /* 0x000000000000781c */ /* 0x002fda0003f0f008 */
[----:B------:R-:W-:Y:S05]  /*0970*/  @!P0 BRA `(.L_x_12463) ;  /* 0xfffffffc00f08947 */ /* 0x000fea000383ffff */
[----:B------:R-:W-:Y:S01]  /*0980*/  ISETP.NE.AND P0, PT, R28, 0x1, PT ;  /* 0x000000011c00780c */ /* 0x000fe20003f05270 */
[----:B------:R-:W1:Y:S08]  /*0990*/  S2UR UR13, SR_CgaCtaId ;  /* 0x00000000000d79c3 */ /* 0x000e700000008800 */
[----:B------:R-:W-:Y:S06]  /*09a0*/  BAR.ARV 0x8, 0x180 ;  /* 0x0206000000007b1d */ /* 0x000fec0000002000 */
[----:B------:R-:W-:Y:S01]  /*09b0*/  UMOV UR42, 0x400 ;  /* 0x00000400002a7882 */ /* 0x000fe20000000000 */
[----:B------:R-:W-:Y:S01]  /*09c0*/  ULDC UR4, c[0x0][0xd3c] ;  /* 0x00034f0000047ab9 */ /* 0x000fe20000000800 */
[----:B------:R-:W-:Y:S08]  /*09d0*/  @!P0 BAR.ARV 0x9, 0x100 ;  /* 0x0244000000008b1d */ /* 0x000ff00000002000 */
[----:B------:R-:W-:Y:S01]  /*09e0*/  BAR.SYNC.DEFER_BLOCKING 0x5, 0x180 ;  /* 0x0146000000007b1d */ /* 0x000fe20000010000 */
[----:B------:R-:W-:-:S02]  /*09f0*/  IADD3 R212, P1, R16, 0x1f0, RZ ;  /* 0x000001f010d47810 */ /* 0x000fc40007f3e0ff */
[----:B------:R-:W-:Y:S01]  /*0a00*/  IADD3 R214, P2, R16, 0x1fc, RZ ;  /* 0x000001fc10d67810 */ /* 0x000fe20007f5e0ff */
[----:B-1----:R-:W-:Y:S02]  /*0a10*/  ULEA UR42, UR13, UR42, 0x18 ;  /* 0x0000002a0d2a7291 */ /* 0x002fe4000f8ec03f */
[--C-:B------:R-:W-:Y:S01]  /*0a20*/  IMAD.X R211, RZ, RZ, R17.reuse, P1 ;  /* 0x000000ffffd37224 */ /* 0x100fe200008e0611 */
[----:B------:R-:W-:Y:S01]  /*0a30*/  STL.64 [R1+0x1f0], RZ ;  /* 0x0001f0ff01007387 */ /* 0x000fe20000100a00 */
[----:B------:R-:W-:-:S03]  /*0a40*/  IMAD.X R213, RZ, RZ, R17, P2 ;  /* 0x000000ffffd57224 */ /* 0x000fc600010e0611 */
[----:B------:R-:W-:Y:S04]  /*0a50*/  STL [R1+0x1f8], RZ ;  /* 0x0001f8ff01007387 */ /* 0x000fe80000100800 */
[----:B------:R-:W-:Y:S04]  /*0a60*/  STL [R1+0x1fc], RZ ;  /* 0x0001fcff01007387 */ /* 0x000fe80000100800 */
[----:B------:R-:W1:Y:S01]  /*0a70*/  LDS.128 R12, [UR42+0x324d0] ;  /* 0x0324d02aff0c7984 */ /* 0x000e620008000c00 */
[----:B------:R-:W-:Y:S06]  /*0a80*/  BAR.ARV 0x4, 0x180 ;  /* 0x0106000000007b1d */ /* 0x000fec0000002000 */
[----:B-1----:R-:W-:-:S13]  /*0a90*/  ISETP.GE.AND P0, PT, R15, UR4, PT ;  /* 0x000000040f007c0c */ /* 0x002fda000bf06270 */
[----:B------:R-:W-:Y:S05]  /*0aa0*/  @P0 EXIT ;  /* 0x000000000000094d */ /* 0x000fea0003800000 */
[----:B------:R-:W1:Y:S01]  /*0ab0*/  S2R R0, SR_TID.X ;  /* 0x0000000000007919 */ /* 0x000e620000002100 */
[----:B------:R-:W2:Y:S01]  /*0ac0*/  S2UR UR4, SR_SWINHI ;  /* 0x00000000000479c3 */ /* 0x000ea20000002f00 */
[----:B------:R-:W-:Y:S01]  /*0ad0*/  IMAD.MOV.U32 R197, RZ, RZ, 0x2 ;  /* 0x00000002ffc57424 */ /* 0x000fe200078e00ff */
[----:B------:R-:W-:Y:S01]  /*0ae0*/  R2UR UR12, R13 ;  /* 0x000000000d0c72ca */ /* 0x000fe200000e0000 */
[----:B------:R-:W-:Y:S01]  /*0af0*/  VIADD R207, R28, 0x8 ;  /* 0x000000081ccf7836 */ /* 0x000fe20000000000 */
[----:B------:R-:W-:Y:S02]  /*0b00*/  R2UR UR5, R15 ;  /* 0x000000000f0572ca */ /* 0x000fe400000e0000 */
[----:B------:R-:W-:Y:S02]  /*0b10*/  R2UR UR6, R14 ;  /* 0x000000000e0672ca */ /* 0x000fe400000e0000 */
[----:B------:R-:W-:Y:S01]  /*0b20*/  IADD3 R206, -R28, 0xb, RZ ;  /* 0x0000000b1cce7810 */ /* 0x000fe20007ffe1ff */
[----:B------:R-:W-:Y:S01]  /*0b30*/  UMOV UR58, UR42 ;  /* 0x0000002a003a7c82 */ /* 0x000fe20008000000 */
[----:B--2---:R-:W-:Y:S01]  /*0b40*/  UMOV UR59, UR4 ;  /* 0x00000004003b7c82 */ /* 0x004fe20008000000 */
[----:B-1----:R-:W-:-:S05]  /*0b50*/  VIADD R203, R0, 0xffffff80 ;  /* 0xffffff8000cb7836 */ /* 0x002fca0000000000 */
[----:B------:R-:W-:-:S04]  /*0b60*/  SHF.R.S32.HI R0, RZ, 0x1f, R203 ;  /* 0x0000001fff007819 */ /* 0x000fc800000114cb */
[CC--:B------:R-:W-:Y:S02]  /*0b70*/  LEA.HI R30, R0.reuse, R203.reuse, RZ, 0x7 ;  /* 0x000000cb001e7211 */ /* 0x0c0fe400078f38ff */
[-C--:B0-----:R-:W-:Y:S02]  /*0b80*/  LEA.HI R2, R0, R203.reuse, RZ, 0x4 ;  /* 0x000000cb00027211 */ /* 0x081fe400078f20ff */
[----:B------:R-:W-:Y:S02]  /*0b90*/  LOP3.LUT R210, R30, 0xffffff80, RZ, 0xc0, !PT ;  /* 0xffffff801ed27812 */ /* 0x000fe400078ec0ff */
[CC--:B------:R-:W-:Y:S02]  /*0ba0*/  LEA.HI R4, R0.reuse, R203.reuse, RZ, 0x5 ;  /* 0x000000cb00047211 */ /* 0x0c0fe400078f28ff */
[----:B------:R-:W-:Y:S01]  /*0bb0*/  SHF.R.S32.HI R7, RZ, 0x4, R2 ;  /* 0x00000004ff077819 */ /* 0x000fe20000011402 */
[----:B------:R-:W-:Y:S01]  /*0bc0*/  IMAD.IADD R210, R203, 0x1, -R210 ;  /* 0x00000001cbd27824 */ /* 0x000fe200078e0ad2 */
[----:B------:R-:W-:Y:S01]  /*0bd0*/  LEA.HI R8, R0, R203, RZ, 0x2 ;  /* 0x000000cb00087211 */ /* 0x000fe200078f10ff */
[----:B------:R-:W-:Y:S01]  /*0be0*/  IMAD.SHL.U32 R5, R4, 0x20, RZ ;  /* 0x0000002004057824 */ /* 0x000fe200078e00ff */
[----:B------:R-:W-:-:S02]  /*0bf0*/  LOP3.LUT R4, R2, 0x3fffff0, RZ, 0xc0, !PT ;  /* 0x03fffff002047812 */ /* 0x000fc400078ec0ff */
[----:B------:R-:W-:Y:S02]  /*0c00*/  SHF.R.S32.HI R3, RZ, 0x1f, R210 ;  /* 0x0000001fff037819 */ /* 0x000fe400000114d2 */
[----:B------:R-:W-:Y:S01]  /*0c10*/  LEA.HI R2, R2, R7, RZ, 0x1 ;  /* 0x0000000702027211 */ /* 0x000fe200078f08ff */
[----:B------:R-:W-:Y:S01]  /*0c20*/  IMAD.IADD R4, R203, 0x1, -R4 ;  /* 0x00000001cb047824 */ /* 0x000fe200078e0a04 */
[----:B------:R-:W-:Y:S02]  /*0c30*/  LEA.HI R29, R3, R210, RZ, 0x2 ;  /* 0x000000d2031d7211 */ /* 0x000fe400078f10ff */
[----:B------:R-:W-:Y:S02]  /*0c40*/  LOP3.LUT R9, R5, 0xfffffc00, RZ, 0xc0, !PT ;  /* 0xfffffc0005097812 */ /* 0x000fe400078ec0ff */
[----:B------:R-:W-:Y:S02]  /*0c50*/  LOP3.LUT R6, R2, 0x1ffffffe, RZ, 0xc0, !PT ;  /* 0x1ffffffe02067812 */ /* 0x000fe400078ec0ff */
[----:B------:R-:W-:Y:S01]  /*0c60*/  SHF.R.S32.HI R2, RZ, 0x2, R29 ;  /* 0x00000002ff027819 */ /* 0x000fe2000001141d */
[----:B------:R-:W-:Y:S01]  /*0c70*/  IMAD R9, R4, 0x40, R9 ;  /* 0x0000004004097824 */ /* 0x000fe200078e0209 */
[----:B------:R-:W-:Y:S01]  /*0c80*/  SHF.R.S32.HI R5, RZ, 0x1f, R29 ;  /* 0x0000001fff057819 */ /* 0x000fe2000001141d */
[----:B------:R-:W-:Y:S01]  /*0c90*/  IMAD.IADD R6, R7, 0x1, -R6 ;  /* 0x0000000107067824 */ /* 0x000fe200078e0a06 */
[----:B------:R-:W-:-:S02]  /*0ca0*/  LOP3.LUT R8, R8, 0xfffffffc, RZ, 0xc0, !PT ;  /* 0xfffffffc08087812 */ /* 0x000fc400078ec0ff */
[----:B------:R-:W-:Y:S01]  /*0cb0*/  LEA.HI R5, R5, R2, RZ, 0x3 ;  /* 0x0000000205057211 */ /* 0x000fe200078f18ff */
[----:B------:R-:W-:Y:S01]  /*0cc0*/  IMAD R6, R6, 0x8, R9 ;  /* 0x0000000806067824 */ /* 0x000fe200078e0209 */
[----:B------:R-:W-:Y:S01]  /*0cd0*/  LEA.HI R3, R3, R210, RZ, 0x5 ;  /* 0x000000d203037211 */ /* 0x000fe200078f28ff */
[----:B------:R-:W-:Y:S01]  /*0ce0*/  IMAD.IADD R8, R203, 0x1, -R8 ;  /* 0x00000001cb087824 */ /* 0x000fe200078e0a08 */
[----:B------:R-:W-:Y:S01]  /*0cf0*/  LOP3.LUT R5, R5, 0xfffffff8, RZ, 0xc0, !PT ;  /* 0xfffffff805057812 */ /* 0x000fe200078ec0ff */
[----:B------:R-:W-:Y:S01]  /*0d00*/  IMAD.WIDE R196, R6, R197, UR58 ;  /* 0x0000003a06c47e25 */ /* 0x000fe2000f8e02c5 */
[----:B------:R-:W-:Y:S02]  /*0d10*/  SHF.R.S32.HI R3, RZ, 0x5, R3 ;  /* 0x00000005ff037819 */ /* 0x000fe40000011403 */
[----:B------:R-:W-:Y:S01]  /*0d20*/  LEA.HI R4, R8, R8, RZ, 0x1 ;  /* 0x0000000808047211 */ /* 0x000fe200078f08ff */
[----:B------:R-:W-:Y:S01]  /*0d30*/  IMAD.IADD R2, R2, 0x1, -R5 ;  /* 0x0000000102027824 */ /* 0x000fe200078e0a05 */
[----:B------:R-:W-:-:S02]  /*0d40*/  IADD3 R9, P5, R196, 0x4000, RZ ;  /* 0x00004000c4097810 */ /* 0x000fc40007fbe0ff */
[----:B------:R-:W-:Y:S01]  /*0d50*/  LOP3.LUT R5, R4, 0x1ffffffe, RZ, 0xc0, !PT ;  /* 0x1ffffffe04057812 */ /* 0x000fe200078ec0ff */
[----:B------:R-:W-:Y:S01]  /*0d60*/  IMAD R31, R3, 0x10, R2 ;  /* 0x00000010031f7824 */ /* 0x000fe200078e0202 */
[C---:B------:R-:W-:Y:S02]  /*0d70*/  IADD3 R3, P3, R196.reuse, 0x20, RZ ;  /* 0x00000020c4037810 */ /* 0x040fe40007f7e0ff */
[----:B------:R-:W-:Y:S01]  /*0d80*/  IADD3 R13, P0, R196, 0x4040, RZ ;  /* 0x00004040c40d7810 */ /* 0x000fe20007f1e0ff */
[----:B------:R-:W-:Y:S01]  /*0d90*/  IMAD.IADD R33, R8, 0x1, -R5 ;  /* 0x0000000108217824 */ /* 0x000fe200078e0a05 */
[----:B------:R-:W-:Y:S02]  /*0da0*/  LOP3.LUT R2, R3, 0x380, RZ, 0xc0, !PT ;  /* 0x0000038003027812 */ /* 0x000fe400078ec0ff */
[----:B------:R-:W-:Y:S02]  /*0db0*/  LOP3.LUT R8, R9, 0x380, RZ, 0xc0, !PT ;  /* 0x0000038009087812 */ /* 0x000fe400078ec0ff */
[----:B------:R-:W-:-:S02]  /*0dc0*/  SHF.R.U64 R2, R2, 0x3, RZ ;  /* 0x0000000302027819 */ /* 0x000fc400000012ff */
[----:B------:R-:W-:Y:S02]  /*0dd0*/  IADD3 R7, P6, R196, 0x60, RZ ;  /* 0x00000060c4077810 */ /* 0x000fe40007fde0ff */
[----:B------:R-:W-:Y:S01]  /*0de0*/  LOP3.LUT R2, R2, R3, RZ, 0x3c, !PT ;  /* 0x0000000302027212 */ /* 0x000fe200078e3cff */
[----:B------:R-:W-:Y:S01]  /*0df0*/  IMAD.X R3, RZ, RZ, R197, P3 ;  /* 0x000000ffff037224 */ /* 0x000fe200018e06c5 */
[----:B------:R-:W-:Y:S02]  /*0e00*/  SHF.R.U64 R8, R8, 0x3, RZ ;  /* 0x0000000308087819 */ /* 0x000fe400000012ff */
[----:B------:R-:W-:Y:S02]  /*0e10*/  LOP3.LUT R12, R13, 0x380, RZ, 0xc0, !PT ;  /* 0x000003800d0c7812 */ /* 0x000fe400078ec0ff */
[----:B------:R-:W-:Y:S02]  /*0e20*/  SHF.R.S32.HI R217, RZ, 0x7, R30 ;  /* 0x00000007ffd97819 */ /* 0x000fe4000001141e */
[----:B------:R-:W-:-:S02]  /*0e30*/  LOP3.LUT R6, R7, 0x380, RZ, 0xc0, !PT ;  /* 0x0000038007067812 */ /* 0x000fc400078ec0ff */
[----:B------:R-:W-:Y:S01]  /*0e40*/  LOP3.LUT R8, R8, R9, RZ, 0x3c, !PT ;  /* 0x0000000908087212 */ /* 0x000fe200078e3cff */
[----:B------:R-:W-:Y:S01]  /*0e50*/  IMAD.X R9, RZ, RZ, R197, P5 ;  /* 0x000000ffff097224 */ /* 0x000fe200028e06c5 */
[----:B------:R-:W-:Y:S02]  /*0e60*/  MOV R2, R2 ;  /* 0x0000000200027202 */ /* 0x000fe40000000f00 */
[C---:B------:R-:W-:Y:S02]  /*0e70*/  IADD3 R5, P2, R196.reuse, 0x40, RZ ;  /* 0x00000040c4057810 */ /* 0x040fe40007f5e0ff */
[----:B------:R-:W-:Y:S01]  /*0e80*/  IADD3 R11, P1, R196, 0x4020, RZ ;  /* 0x00004020c40b7810 */ /* 0x000fe20007f3e0ff */
[----:B------:R0:W-:Y:S01]  /*0e90*/  STL [R1+0x454], R2 ;  /* 0x0004540201007387 */ /* 0x0001e20000100800 */
[----:B------:R-:W-:Y:S02]  /*0ea0*/  SHF.R.U64 R12, R12, 0x3, RZ ;  /* 0x000000030c0c7819 */ /* 0x000fe400000012ff */
[----:B------:R-:W-:-:S02]  /*0eb0*/  LEA.HI R30, R30, R217, RZ, 0x1 ;  /* 0x000000d91e1e7211 */ /* 0x000fc400078f08ff */
[----:B------:R-:W-:Y:S02]  /*0ec0*/  SHF.R.U64 R6, R6, 0x3, RZ ;  /* 0x0000000306067819 */ /* 0x000fe400000012ff */
[----:B------:R-:W-:Y:S02]  /*0ed0*/  LOP3.LUT R4, R5, 0x380, RZ, 0xc0, !PT ;  /* 0x0000038005047812 */ /* 0x000fe400078ec0ff */
[----:B------:R-:W-:Y:S02]  /*0ee0*/  LOP3.LUT R10, R11, 0x380, RZ, 0xc0, !PT ;  /* 0x000003800b0a7812 */ /* 0x000fe400078ec0ff */
[----:B------:R-:W-:Y:S01]  /*0ef0*/  LOP3.LUT R12, R12, R13, RZ, 0x3c, !PT ;  /* 0x0000000d0c0c7212 */ /* 0x000fe200078e3cff */
[----:B------:R-:W-:Y:S01]  /*0f00*/  IMAD.X R13, RZ, RZ, R197, P0 ;  /* 0x000000ffff0d7224 */ /* 0x000fe200000e06c5 */
[----:B0-----:R-:W-:Y:S02]  /*0f10*/  MOV R2, R8 ;  /* 0x0000000800027202 */ /* 0x001fe40000000f00 */
[----:B------:R-:W-:-:S02]  /*0f20*/  LOP3.LUT R30, R30, 0x3fffffe, RZ, 0xc0, !PT ;  /* 0x03fffffe1e1e7812 */ /* 0x000fc400078ec0ff */
[----:B------:R-:W-:Y:S01]  /*0f30*/  LOP3.LUT R6, R6, R7, RZ, 0x3c, !PT ;  /* 0x0000000706067212 */ /* 0x000fe200078e3cff */
[--C-:B------:R-:W-:Y:S01]  /*0f40*/  IMAD.X R7, RZ, RZ, R197.reuse, P6 ;  /* 0x000000ffff077224 */ /* 0x100fe200030e06c5 */
[----:B------:R-:W-:Y:S01]  /*0f50*/  SHF.R.U64 R4, R4, 0x3, RZ ;  /* 0x0000000304047819 */ /* 0x000fe200000012ff */
[----:B------:R0:W-:Y:S01]  /*0f60*/  STL [R1+0x448], R2 ;  /* 0x0004480201007387 */ /* 0x0001e20000100800 */
[----:B------:R-:W-:Y:S01]  /*0f70*/  SHF.R.U64 R10, R10, 0x3, RZ ;  /* 0x000000030a0a7819 */ /* 0x000fe200000012ff */
[----:B------:R-:W-:Y:S01]  /*0f80*/  IMAD.IADD R30, R217, 0x1, -R30 ;  /* 0x00000001d91e7824 */ /* 0x000fe200078e0a1e */
[----:B------:R-:W-:Y:S01]  /*0f90*/  LOP3.LUT R4, R4, R5, RZ, 0x3c, !PT ;  /* 0x0000000504047212 */ /* 0x000fe200078e3cff */
[--C-:B------:R-:W-:Y:S01]  /*0fa0*/  IMAD.X R5, RZ, RZ, R197.reuse, P2 ;  /* 0x000000ffff057224 */ /* 0x100fe200010e06c5 */
[----:B------:R-:W-:Y:S01]  /*0fb0*/  LOP3.LUT R10, R10, R11, RZ, 0x3c, !PT ;  /* 0x0000000b0a0a7212 */ /* 0x000fe200078e3cff */
[----:B------:R-:W-:Y:S01]  /*0fc0*/  IMAD.X R11, RZ, RZ, R197, P1 ;  /* 0x000000ffff0b7224 */ /* 0x000fe200008e06c5 */
[----:B------:R-:W-:Y:S01]  /*0fd0*/  MOV R3, R6 ;  /* 0x0000000600037202 */ /* 0x000fe20000000f00 */
[----:B------:R-:W-:Y:S01]  /*0fe0*/  IMAD R204, R30, 0x40, R31 ;  /* 0x000000401ecc7824 */ /* 0x000fe200078e021f */
[----:B------:R-:W-:-:S02]  /*0ff0*/  LEA.HI R0, R0, R203, RZ, 0x3 ;  /* 0x000000cb00007211 */ /* 0x000fc400078f18ff */
[----:B0-----:R-:W-:Y:S01]  /*1000*/  MOV R2, R12 ;  /* 0x0000000c00027202 */ /* 0x001fe20000000f00 */
[----:B------:R0:W-:Y:S01]  /*1010*/  STL [R1+0x44c], R3 ;  /* 0x00044c0301007387 */ /* 0x0001e20000100800 */
[----:B------:R-:W-:Y:S02]  /*1020*/  SHF.R.S32.HI R208, RZ, 0x3, R0 ;  /* 0x00000003ffd07819 */ /* 0x000fe40000011400 */
[----:B------:R-:W-:Y:S01]  /*1030*/  MOV R4, R4 ;  /* 0x0000000400047202 */ /* 0x000fe20000000f00 */
[----:B------:R1:W-:Y:S01]  /*1040*/  STL [R1+0x440], R2 ;  /* 0x0004400201007387 */ /* 0x0003e20000100800 */
[C---:B------:R-:W-:Y:S02]  /*1050*/  IADD3 R19, P2, R196.reuse, 0x8020, RZ ;  /* 0x00008020c4137810 */ /* 0x040fe40007f5e0ff */
[----:B------:R-:W-:Y:S01]  /*1060*/  IADD3 R27, P1, R196, 0xc060, RZ ;  /* 0x0000c060c41b7810 */ /* 0x000fe20007f3e0ff */
[----:B------:R2:W-:Y:S01]  /*1070*/  STL [R1+0x450], R4 ;  /* 0x0004500401007387 */ /* 0x0005e20000100800 */
[----:B------:R-:W-:-:S02]  /*1080*/  LOP3.LUT R18, R19, 0x380, RZ, 0xc0, !PT ;  /* 0x0000038013127812 */ /* 0x000fc400078ec0ff */
[----:B0-----:R-:W-:Y:S02]  /*1090*/  MOV R3, R10 ;  /* 0x0000000a00037202 */ /* 0x001fe40000000f00 */
[----:B------:R-:W-:Y:S02]  /*10a0*/  IADD3 R15, P4, R196, 0x4060, RZ ;  /* 0x00004060c40f7810 */ /* 0x000fe40007f9e0ff */
[----:B-1----:R-:W-:Y:S01]  /*10b0*/  LOP3.LUT R2, R0, 0xfffffff8, RZ, 0xc0, !PT ;  /* 0xfffffff800027812 */ /* 0x002fe200078ec0ff */
[----:B------:R-:W-:Y:S01]  /*10c0*/  IMAD R0, R33, 0x8, R204 ;  /* 0x0000000821007824 */ /* 0x000fe200078e02cc */
[----:B------:R2:W-:Y:S01]  /*10d0*/  STL [R1+0x444], R3 ;  /* 0x0004440301007387 */ /* 0x0005e20000100800 */
[C---:B------:R-:W-:Y:S02]  /*10e0*/  IADD3 R223, P3, R196.reuse, 0x8000, RZ ;  /* 0x00008000c4df7810 */ /* 0x040fe40007f7e0ff */
[C---:B------:R-:W-:Y:S01]  /*10f0*/  IADD3 R21, P6, R196.reuse, 0x8040, RZ ;  /* 0x00008040c4157810 */ /* 0x040fe20007fde0ff */
[----:B------:R2:W-:Y:S01]  /*1100*/  STL [R1+0x458], R0 ;  /* 0x0004580001007387 */ /* 0x0005e20000100800 */
[----:B------:R-:W-:Y:S01]  /*1110*/  IADD3 R25, P5, R196, 0x8060, RZ ;  /* 0x00008060c4197810 */ /* 0x000fe20007fbe0ff */
[----:B------:R-:W-:Y:S01]  /*1120*/  IMAD.IADD R209, R203, 0x1, -R2 ;  /* 0x00000001cbd17824 */ /* 0x000fe200078e0a02 */
[----:B------:R-:W-:-:S02]  /*1130*/  SHF.R.U64 R18, R18, 0x3, RZ ;  /* 0x0000000312127819 */ /* 0x000fc400000012ff */
[----:B------:R-:W-:Y:S01]  /*1140*/  LOP3.LUT R26, R27, 0x380, RZ, 0xc0, !PT ;  /* 0x000003801b1a7812 */ /* 0x000fe200078ec0ff */
[----:B------:R-:W-:Y:S01]  /*1150*/  IMAD.SHL.U32 R189, R209, 0x8, RZ ;  /* 0x00000008d1bd7824 */ /* 0x000fe200078e00ff */
[----:B------:R-:W-:Y:S01]  /*1160*/  LOP3.LUT R14, R15, 0x380, RZ, 0xc0, !PT ;  /* 0x000003800f0e7812 */ /* 0x000fe200078ec0ff */
[----:B------:R-:W-:Y:S01]  /*1170*/  IMAD R209, R209, 0x20, R208 ;  /* 0x00000020d1d17824 */ /* 0x000fe200078e02d0 */
[----:B------:R-:W-:Y:S01]  /*1180*/  LOP3.LUT R222, R223, 0x380, RZ, 0xc0, !PT ;  /* 0x00000380dfde7812 */ /* 0x000fe200078ec0ff */
[----:B------:R-:W-:Y:S01]  /*1190*/  VIADD R191, R189, 0x40 ;  /* 0x00000040bdbf7836 */ /* 0x000fe20000000000 */
[----:B------:R-:W-:Y:S01]  /*11a0*/  LOP3.LUT R20, R21, 0x380, RZ, 0xc0, !PT ;  /* 0x0000038015147812 */ /* 0x000fe200078ec0ff */
[----:B------:R-:W-:Y:S01]  /*11b0*/  VIADD R190, R189, 0x80 ;  /* 0x00000080bdbe7836 */ /* 0x000fe20000000000 */
[----:B------:R-:W-:Y:S01]  /*11c0*/  LOP3.LUT R24, R25, 0x380, RZ, 0xc0, !PT ;  /* 0x0000038019187812 */ /* 0x000fe200078ec0ff */
[----:B------:R-:W-:Y:S01]  /*11d0*/  VIADD R192, R189, 0xc0 ;  /* 0x000000c0bdc07836 */ /* 0x000fe20000000000 */
[----:B------:R-:W-:Y:S01]  /*11e0*/  LOP3.LUT R18, R18, R19, RZ, 0x3c, !PT ;  /* 0x0000001312127212 */ /* 0x000fe200078e3cff */
[----:B------:R-:W-:Y:S01]  /*11f0*/  IMAD.X R19, RZ, RZ, R197, P2 ;  /* 0x000000ffff137224 */ /* 0x000fe200010e06c5 */
[----:B------:R-:W-:-:S02]  /*1200*/  SHF.R.U64 R26, R26, 0x3, RZ ;  /* 0x000000031a1a7819 */ /* 0x000fc400000012ff */
[----:B------:R-:W-:Y:S02]  /*1210*/  SHF.R.U64 R14, R14, 0x3, RZ ;  /* 0x000000030e0e7819 */ /* 0x000fe400000012ff */
[----:B------:R-:W-:Y:S02]  /*1220*/  SHF.R.U64 R222, R222, 0x3, RZ ;  /* 0x00000003dede7819 */ /* 0x000fe400000012ff */
        /* <DEDUP_REMOVED lines=14> */
[----:B------:R-:W-:Y:S01]  /*1310*/  IMAD.IADD R29, R210, 0x1, -R29 ;  /* 0x00000001d21d7824 */ /* 0x000fe200078e0a1d */
[----:B------:R-:W-:-:S02]  /*1320*/  IADD3 R181, P0, R16, 0x50, RZ ;  /* 0x0000005010b57810 */ /* 0x000fc40007f1e0ff */
[C---:B------:R-:W-:Y:S01]  /*1330*/  IADD3 R18, P1, R16.reuse, 0x11c, RZ ;  /* 0x0000011c10127810 */ /* 0x040fe20007f3e0ff */
[----:B------:R-:W-:Y:S01]  /*1340*/  IMAD.SHL.U32 R205, R29, 0x2, RZ ;  /* 0x000000021dcd7824 */ /* 0x000fe200078e00ff */
[----:B------:R-:W-:Y:S01]  /*1350*/  IADD3 R216, P2, R16, 0x200, RZ ;  /* 0x0000020010d87810 */ /* 0x000fe20007f5e0ff */
[--C-:B------:R-:W-:Y:S01]  /*1360*/  IMAD.X R195, RZ, RZ, R17.reuse, P0 ;  /* 0x000000ffffc37224 */ /* 0x100fe200000e0611 */
[----:B------:R-:W-:Y:S01]  /*1370*/  MOV R229, R14 ;  /* 0x0000000e00e57202 */ /* 0x000fe20000000f00 */
[--C-:B------:R-:W-:Y:S01]  /*1380*/  IMAD.X R157, RZ, RZ, R17.reuse, P1 ;  /* 0x000000ffff9d7224 */ /* 0x100fe200008e0611 */
[----:B------:R-:W-:Y:S01]  /*1390*/  MOV R222, R222 ;  /* 0x000000de00de7202 */ /* 0x000fe20000000f00 */
[----:B------:R-:W-:Y:S01]  /*13a0*/  IMAD.X R215, RZ, RZ, R17, P2 ;  /* 0x000000ffffd77224 */ /* 0x000fe200010e0611 */
[----:B------:R-:W-:Y:S02]  /*13b0*/  MOV R220, R20 ;  /* 0x0000001400dc7202 */ /* 0x000fe40000000f00 */
[----:B------:R-:W-:-:S02]  /*13c0*/  MOV R219, R24 ;  /* 0x0000001800db7202 */ /* 0x000fc40000000f00 */
[----:B------:R-:W-:Y:S02]  /*13d0*/  MOV R218, R26 ;  /* 0x0000001a00da7202 */ /* 0x000fe40000000f00 */
[----:B------:R-:W-:Y:S02]  /*13e0*/  SHF.R.S32.HI R201, RZ, 0x1f, R189 ;  /* 0x0000001fffc97819 */ /* 0x000fe400000114bd */
[----:B------:R-:W-:Y:S02]  /*13f0*/  SHF.R.S32.HI R200, RZ, 0x1f, R191 ;  /* 0x0000001fffc87819 */ /* 0x000fe400000114bf */
[----:B------:R-:W-:Y:S02]  /*1400*/  SHF.R.S32.HI R199, RZ, 0x1f, R190 ;  /* 0x0000001fffc77819 */ /* 0x000fe400000114be */
[----:B--2---:R-:W-:-:S07]  /*1410*/  SHF.R.S32.HI R198, RZ, 0x1f, R192 ;  /* 0x0000001fffc67819 */ /* 0x004fce00000114c0 */
.L_x_12596:
[----:B------:R-:W-:Y:S01]  /*1420*/  ULDC.64 UR8, c[0x0][0xb20] ;  /* 0x0002c80000087ab9 */ /* 0x000fe20000000a00 */
[----:B------:R-:W-:Y:S01]  /*1430*/  ULDC UR7, c[0x0][0x424] ;  /* 0x0001090000077ab9 */ /* 0x000fe20000000800 */
        /* <DEDUP_REMOVED lines=11> */
[----:B012---:R-:W-:Y:S02]  /*14f0*/  IMAD.U32 R2, RZ, RZ, UR8 ;  /* 0x00000008ff027e24 */ /* 0x007fe4000f8e00ff */
[----:B------:R-:W-:Y:S01]  /*1500*/  IMAD.U32 R3, RZ, RZ, UR9 ;  /* 0x00000009ff037e24 */ /* 0x000fe2000f8e00ff */
[----:B------:R-:W-:-:S04]  /*1510*/  @UP1 UIMAD.WIDE UR8, UR5, 0x4, UR10 ;  /* 0x00000004050818a5 */ /* 0x000fc8000f8e020a */
[----:B------:R-:W2:Y:S02]  /*1520*/  @P0 LDG.E R2, desc[UR36][R2.64] ;  /* 0x0000002402020981 */ /* 0x000ea4000c1e1900 */
[----:B------:R-:W-:Y:S02]  /*1530*/  IMAD.U32 R4, RZ, RZ, UR8 ;  /* 0x00000008ff047e24 */ /* 0x000fe4000f8e00ff */
[----:B------:R-:W-:Y:S01]  /*1540*/  IMAD.U32 R5, RZ, RZ, UR9 ;  /* 0x00000009ff057e24 */ /* 0x000fe2000f8e00ff */
[----:B------:R-:W-:-:S04]  /*1550*/  ULDC.64 UR8, c[0x0][0x418] ;  /* 0x0001060000087ab9 */ /* 0x000fc80000000a00 */
[----:B---3--:R-:W3:Y:S01]  /*1560*/  @P2 LDG.E R4, desc[UR36][R4.64] ;  /* 0x0000002404042981 */ /* 0x008ee2000c1e1900 */
[----:B------:R-:W-:Y:S01]  /*1570*/  UISETP.NE.U32.AND UP0, UPT, UR8, URZ, UPT ;  /* 0x0000003f0800728c */ /* 0x000fe2000bf05070 */
[----:B------:R-:W-:Y:S01]  /*1580*/  UMOV UR4, URZ ;  /* 0x0000003f00047c82 */ /* 0x000fe20008000000 */
[----:B------:R-:W-:Y:S02]  /*1590*/  ULDC UR43, c[0x0][0x288] ;  /* 0x0000a200002b7ab9 */ /* 0x000fe40000000800 */
[----:B------:R-:W-:Y:S01]  /*15a0*/  UISETP.NE.AND.EX UP0, UPT, UR9, URZ, UPT, UP0 ;  /* 0x0000003f0900728c */ /* 0x000fe2000bf05300 */
[----:B------:R-:W-:Y:S02]  /*15b0*/  UMOV UR61, UR6 ;  /* 0x00000006003d7c82 */ /* 0x000fe40008000000 */
[----:B------:R-:W-:Y:S01]  /*15c0*/  ULDC.64 UR8, c[0x0][0xb18] ;  /* 0x0002c60000087ab9 */ /* 0x000fe20000000a00 */
[----:B------:R-:W-:Y:S01]  /*15d0*/  USEL UR7, UR7, 0x1, UP0 ;  /* 0x0000000107077887 */ /* 0x000fe20008000000 */
[----:B------:R-:W-:-:S03]  /*15e0*/  ISETP.NE.U32.AND P1, PT, RZ, UR8, PT ;  /* 0x00000008ff007c0c */ /* 0x000fc6000bf25070 */
[----:B------:R-:W-:Y:S01]  /*15f0*/  UIMAD UR44, UR7, UR44, URZ ;  /* 0x0000002c072c72a4 */ /* 0x000fe2000f8e023f */
[----:B------:R-:W-:Y:S02]  /*1600*/  ISETP.NE.AND.EX P1, PT, RZ, UR9, PT, P1 ;  /* 0x00000009ff007c0c */ /* 0x000fe4000bf25310 */
[----:B--2---:R-:W-:Y:S02]  /*1610*/  @P0 R2UR UR4, R2 ;  /* 0x00000000020402ca */ /* 0x004fe400000e0000 */
[----:B---3--:R-:W-:Y:S01]  /*1620*/  @P2 R2UR UR43, R4 ;  /* 0x00000000042b22ca */ /* 0x008fe200000e0000 */
[----:B----4-:R-:W-:-:S14]  /*1630*/  @P2 BRA `(.L_x_12464) ;  /* 0x0000000000342947 */ /* 0x010fdc0003800000 */
        /* <DEDUP_REMOVED lines=13> */
.L_x_12464:
[----:B------:R-:W-:Y:S01]  /*1710*/  IMAD.U32 R202, RZ, RZ, UR5 ;  /* 0x00000005ffca7e24 */ /* 0x000fe2000f8e00ff */
[----:B------:R-:W-:Y:S06]  /*1720*/  @!P1 BRA `(.L_x_12465) ;  /* 0x00000000001c9947 */ /* 0x000fec0003800000 */
[----:B------:R-:W-:Y:S02]  /*1730*/  ULDC.64 UR6, c[0x0][0xb18] ;  /* 0x0002c60000067ab9 */ /* 0x000fe40000000a00 */
[----:B------:R-:W-:-:S06]  /*1740*/  UIMAD.WIDE UR6, UR5, 0x4, UR6 ;  /* 0x00000004050678a5 */ /* 0x000fcc000f8e0206 */
[----:B------:R-:W-:Y:S02]  /*1750*/  IMAD.U32 R2, RZ, RZ, UR6 ;  /* 0x00000006ff027e24 */ /* 0x000fe4000f8e00ff */
[----:B------:R-:W-:-:S05]  /*1760*/  IMAD.U32 R3, RZ, RZ, UR7 ;  /* 0x00000007ff037e24 */ /* 0x000fca000f8e00ff */
[----:B------:R-:W2:Y:S02]  /*1770*/  LDG.E R2, desc[UR36][R2.64] ;  /* 0x0000002402027981 */ /* 0x000ea4000c1e1900 */
[----:B--2---:R-:W-:Y:S01]  /*1780*/  R2UR UR44, R2 ;  /* 0x00000000022c72ca */ /* 0x004fe200000e0000 */
[----:B------:R-:W-:-:S14]  /*1790*/  BRA `(.L_x_12466) ;  /* 0x0000000000347947 */ /* 0x000fdc0003800000 */
.L_x_12465:
        /* <DEDUP_REMOVED lines=13> */
.L_x_12466:
[----:B------:R-:W2:Y:S01]  /*1870*/  LDL R0, [R1+0x470] ;  /* 0x0004700001007983 */ /* 0x000ea20000100800 */
[----:B------:R-:W-:Y:S01]  /*1880*/  UIADD3 UR11, UP0, UR58, 0x32430, URZ ;  /* 0x000324303a0b7890 */ /* 0x000fe2000ff1e03f */
[----:B------:R-:W-:Y:S01]  /*1890*/  IMAD.U32 R15, RZ, RZ, UR13 ;  /* 0x0000000dff0f7e24 */ /* 0x000fe2000f8e00ff */
[----:B------:R-:W-:Y:S01]  /*18a0*/  UIADD3 UR9, UP1, UR58, 0x32440, URZ ;  /* 0x000324403a097890 */ /* 0x000fe2000ff3e03f */
[----:B------:R-:W-:Y:S01]  /*18b0*/  IMAD.MOV.U32 R5, RZ, RZ, 0x80 ;  /* 0x00000080ff057424 */ /* 0x000fe200078e00ff */
[----:B------:R-:W-:Y:S01]  /*18c0*/  UIADD3 UR7, UP2, UR58, 0x32450, URZ ;  /* 0x000324503a077890 */ /* 0x000fe2000ff5e03f */
[----:B------:R-:W-:Y:S01]  /*18d0*/  IMAD.MOV.U32 R13, RZ, RZ, 0x80 ;  /* 0x00000080ff0d7424 */ /* 0x000fe200078e00ff */
[----:B------:R-:W-:Y:S01]  /*18e0*/  UIADD3 UR5, UP3, UR58, 0x32460, URZ ;  /* 0x000324603a057890 */ /* 0x000fe2000ff7e03f */
[----:B------:R-:W-:Y:S01]  /*18f0*/  IMAD.MOV.U32 R14, RZ, RZ, 0x100 ;  /* 0x00000100ff0e7424 */ /* 0x000fe200078e00ff */
[----:B------:R-:W-:Y:S01]  /*1900*/  UIADD3.X UR13, URZ, UR59, URZ, UP0, !UPT ;  /* 0x0000003b3f0d7290 */ /* 0x000fe200087fe43f */
[----:B------:R-:W-:Y:S01]  /*1910*/  IMAD.U32 R2, RZ, RZ, UR11 ;  /* 0x0000000bff027e24 */ /* 0x000fe2000f8e00ff */
[----:B------:R-:W-:Y:S01]  /*1920*/  UIADD3.X UR8, URZ, UR59, URZ, UP2, !UPT ;  /* 0x0000003b3f087290 */ /* 0x000fe200097fe43f */
[----:B------:R-:W-:Y:S01]  /*1930*/  IMAD.U32 R8, RZ, RZ, UR7 ;  /* 0x00000007ff087e24 */ /* 0x000fe2000f8e00ff */
[----:B------:R-:W-:Y:S01]  /*1940*/  UIADD3.X UR10, URZ, UR59, URZ, UP1, !UPT ;  /* 0x0000003b3f0a7290 */ /* 0x000fe20008ffe43f */
[----:B------:R-:W-:Y:S01]  /*1950*/  IMAD.U32 R10, RZ, RZ, UR5 ;  /* 0x00000005ff0a7e24 */ /* 0x000fe2000f8e00ff */
[----:B------:R-:W-:Y:S01]  /*1960*/  UIADD3 UR44, -UR4, UR44, URZ ;  /* 0x0000002c042c7290 */ /* 0x000fe2000fffe13f */
[----:B------:R-:W-:Y:S01]  /*1970*/  IMAD.U32 R3, RZ, RZ, UR13 ;  /* 0x0000000dff037e24 */ /* 0x000fe2000f8e00ff */
[----:B------:R-:W-:Y:S01]  /*1980*/  USHF.L.U32 UR60, UR12, 0x7, URZ ;  /* 0x000000070c3c7899 */ /* 0x000fe2000800063f */
[----:B------:R-:W-:Y:S01]  /*1990*/  IMAD.U32 R9, RZ, RZ, UR8 ;  /* 0x00000008ff097e24 */ /* 0x000fe2000f8e00ff */
[----:B------:R-:W-:Y:S01]  /*19a0*/  ULDC UR4, c[0x0][0x448] ;  /* 0x0001120000047ab9 */ /* 0x000fe20000000800 */
[----:B------:R-:W-:Y:S01]  /*19b0*/  STL.64 [R1+0x30], R14 ;  /* 0x0000300e01007387 */ /* 0x000fe20000100a00 */
[----:B------:R-:W-:Y:S01]  /*19c0*/  UISETP.NE.AND UP4, UPT, UR4, 0x1, UPT ;  /* 0x000000010400788c */ /* 0x000fe2000bf85270 */
[C---:B------:R-:W-:Y:S01]  /*19d0*/  IADD3 R47, P0, R16.reuse, 0x410, RZ ;  /* 0x00000410102f7810 */ /* 0x040fe20007f1e0ff */
[----:B------:R-:W-:Y:S01]  /*19e0*/  UIADD3 UR8, UR60, 0x7f, URZ ;  /* 0x0000007f3c087890 */ /* 0x000fe2000fffe03f */
[----:B------:R-:W-:Y:S01]  /*19f0*/  STL.64 [R1+0x18], R2 ;  /* 0x0000180201007387 */ /* 0x000fe20000100a00 */
[----:B------:R-:W-:Y:S01]  /*1a00*/  ULDC UR4, c[0x0][0x20] ;  /* 0x0000080000047ab9 */ /* 0x000fe20000000800 */
[----:B------:R-:W-:Y:S01]  /*1a10*/  UIADD3 UR38, UR44, 0x1, -UR43 ;  /* 0x000000012c267890 */ /* 0x000fe2000fffe82b */
[----:B------:R-:W-:Y:S01]  /*1a20*/  VIADD R19, R181, -UR4 ;  /* 0x80000004b5137c36 */ /* 0x000fe20008000000 */
[----:B------:R-:W-:Y:S01]  /*1a30*/  ULDC.64 UR4, c[0x0][0xad8] ;  /* 0x0002b60000047ab9 */ /* 0x000fe20000000a00 */
[----:B------:R-:W-:Y:S01]  /*1a40*/  STL.128 [R1+0x410], RZ ;  /* 0x000410ff01007387 */ /* 0x000fe20000100c00 */
[----:B------:R-:W-:Y:S01]  /*1a50*/  UISETP.GE.AND UP0, UPT, UR5, 0x1, UPT ;  /* 0x000000010500788c */ /* 0x000fe2000bf06270 */
[----:B------:R-:W-:Y:S01]  /*1a60*/  IADD3 R45, P1, R16, 0x28, RZ ;  /* 0x00000028102d7810 */ /* 0x000fe20007f3e0ff */
[----:B------:R-:W-:Y:S01]  /*1a70*/  UP2UR UR39, UPR, URZ, 0x10 ;  /* 0x000000103f277883 */ /* 0x000fe20008000000 */
[----:B------:R-:W-:Y:S01]  /*1a80*/  STL.128 [R1+0x420], RZ ;  /* 0x000420ff01007387 */ /* 0x000fe20000100c00 */
[----:B------:R-:W-:Y:S01]  /*1a90*/  UP2UR UR41, UPR, URZ, 0x1 ;  /* 0x000000013f297883 */ /* 0x000fe20008000000 */
[--C-:B------:R-:W-:Y:S01]  /*1aa0*/  IMAD.X R48, RZ, RZ, R17.reuse, P0 ;  /* 0x000000ffff307224 */ /* 0x100fe200000e0611 */
[----:B------:R-:W-:Y:S01]  /*1ab0*/  PLOP3.LUT P2, PT, PT, PT, UP0, 0x40, 0x0 ;  /* 0x000000000000781c */ /* 0x000fe20003f4e808 */
[----:B------:R-:W-:Y:S01]  /*1ac0*/  STL.128 [R1+0x200], RZ ;  /* 0x000200ff01007387 */ /* 0x000fe20000100c00 */
[----:B------:R-:W-:-:S03]  /*1ad0*/  IMAD.X R46, RZ, RZ, R17, P1 ;  /* 0x000000ffff2e7224 */ /* 0x000fc600008e0611 */
        /* <DEDUP_REMOVED lines=33> */
[----:B--2---:R-:W-:-:S02]  /*1cf0*/  R2UR UR6, R0 ;  /* 0x00000000000672ca */ /* 0x004fc400000e0000 */
[----:B------:R-:W0:Y:S11]  /*1d00*/  LDC R0, c[0x0][0xa80] ;  /* 0x0002a000ff007b82 */ /* 0x000e360000000800 */
[----:B------:R-:W-:-:S02]  /*1d10*/  IMAD.U32 R12, RZ, RZ, UR6 ;  /* 0x00000006ff0c7e24 */ /* 0x000fc4000f8e00ff */
[----:B------:R-:W-:Y:S01]  /*1d20*/  IMAD.U32 R4, RZ, RZ, UR6 ;  /* 0x00000006ff047e24 */ /* 0x000fe2000f8e00ff */
[----:B------:R-:W-:Y:S02]  /*1d30*/  UIADD3.X UR6, URZ, UR59, URZ, UP3, !UPT ;  /* 0x0000003b3f067290 */ /* 0x000fe40009ffe43f */
[----:B------:R-:W-:Y:S04]  /*1d40*/  STL.128 [R1], R12 ;  /* 0x0000000c01007387 */ /* 0x000fe80000100c00 */
[----:B------:R1:W-:Y:S01]  /*1d50*/  STL.64 [R1+0x28], R4 ;  /* 0x0000280401007387 */ /* 0x0003e20000100a00 */
[----:B------:R-:W-:Y:S01]  /*1d60*/  IMAD.U32 R11, RZ, RZ, UR6 ;  /* 0x00000006ff0b7e24 */ /* 0x000fe2000f8e00ff */
[----:B------:R-:W-:Y:S02]  /*1d70*/  @UP4 ULDC UR6, c[0x0][0x44c] ;  /* 0x0001130000064ab9 */ /* 0x000fe40000000800 */
[----:B0-----:R0:W-:Y:S01]  /*1d80*/  STL [R1+0x430], R0 ;  /* 0x0004300001007387 */ /* 0x0011e20000100800 */
[----:B------:R-:W-:-:S03]  /*1d90*/  UIMAD.WIDE.U32 UR6, UR8, UR6, URZ ;  /* 0x00000006080672a5 */ /* 0x000fc6000f8e003f */
[----:B------:R2:W-:Y:S01]  /*1da0*/  STL.128 [R1+0x40], R8 ;  /* 0x0000400801007387 */ /* 0x0005e20000100c00 */
[----:B-1----:R-:W-:Y:S01]  /*1db0*/  IMAD.U32 R4, RZ, RZ, UR9 ;  /* 0x00000009ff047e24 */ /* 0x002fe2000f8e00ff */
[----:B------:R-:W-:Y:S01]  /*1dc0*/  @UP4 ULDC UR9, c[0x0][0x450] ;  /* 0x0001140000094ab9 */ /* 0x000fe20000000800 */
[----:B------:R-:W-:Y:S01]  /*1dd0*/  IMAD.U32 R5, RZ, RZ, UR10 ;  /* 0x0000000aff057e24 */ /* 0x000fe2000f8e00ff */
[----:B------:R-:W-:Y:S01]  /*1de0*/  @UP4 USHF.R.U32.HI UR8, URZ, UR9, UR7 ;  /* 0x000000093f084299 */ /* 0x000fe20008011607 */
[----:B0-----:R-:W-:-:S03]  /*1df0*/  IMAD.U32 R0, RZ, RZ, UR12 ;  /* 0x0000000cff007e24 */ /* 0x001fc6000f8e00ff */
[----:B------:R2:W-:Y:S01]  /*1e00*/  STL.64 [R1+0x20], R4 ;  /* 0x0000200401007387 */ /* 0x0005e20000100a00 */
[----:B------:R-:W-:-:S03]  /*1e10*/  UIADD3 UR6, UR38, UR8, URZ ;  /* 0x0000000826067290 */ /* 0x000fc6000fffe03f */
[----:B------:R2:W-:Y:S01]  /*1e20*/  STL [R19], R0 ;  /* 0x0000000013007387 */ /* 0x0005e20000100800 */
[----:B------:R-:W-:Y:S01]  /*1e30*/  UIADD3 UR4, UR6, UR4, URZ ;  /* 0x0000000406047290 */ /* 0x000fe2000fffe03f */
[----:B------:R-:W-:Y:S11]  /*1e40*/  @P2 BRA `(.L_x_12467) ;  /* 0x0000000000442947 */ /* 0x000ff60003800000 */
        /* <DEDUP_REMOVED lines=10> */
.L_x_12468:
[----:B------:R-:W-:-:S11]  /*1ef0*/  UISETP.NE.AND UP0, UPT, UR5, 0x1, UPT ;  /* 0x000000010500788c */ /* 0x000fd6000bf05270 */
[----:B------:R-:W-:Y:S02]  /*1f00*/  @UP0 ULDC.64 UR10, c[0x0][0xae0] ;  /* 0x0002b800000a0ab9 */ /* 0x000fe40000000a00 */
[----:B------:R-:W-:-:S04]  /*1f10*/  UIMAD.WIDE.U32 UR6, UR8, UR10, URZ ;  /* 0x0000000a080672a5 */ /* 0x000fc8000f8e003f */
[----:B------:R-:W-:-:S12]  /*1f20*/  @UP0 USHF.R.U32.HI UR8, URZ, UR11, UR7 ;  /* 0x0000000b3f080299 */ /* 0x000fd80008011607 */
.L_x_12469:
[----:B------:R-:W-:-:S04]  /*1f30*/  UIMAD UR8, UR8, UR5, UR5 ;  /* 0x00000005080872a4 */ /* 0x000fc8000f8e0205 */
[----:B------:R-:W-:-:S04]  /*1f40*/  UISETP.LT.AND UP0, UPT, UR4, UR8, UPT ;  /* 0x000000080400728c */ /* 0x000fc8000bf01270 */
[----:B------:R-:W-:-:S12]  /*1f50*/  USEL UR4, UR4, UR8, UP0 ;  /* 0x0000000804047287 */ /* 0x000fd80008000000 */
.L_x_12467:
        /* <DEDUP_REMOVED lines=34> */
.L_x_12471:
[----:B------:R-:W-:-:S11]  /*2180*/  UISETP.NE.AND UP0, UPT, UR5, 0x1, UPT ;  /* 0x000000010500788c */ /* 0x000fd6000bf05270 */
[----:B------:R-:W-:Y:S02]  /*2190*/  @UP0 ULDC.64 UR10, c[0x0][0xae0] ;  /* 0x0002b800000a0ab9 */ /* 0x000fe40000000a00 */
[----:B------:R-:W-:-:S04]  /*21a0*/  UIMAD.WIDE.U32 UR6, UR4, UR10, URZ ;  /* 0x0000000a040672a5 */ /* 0x000fc8000f8e003f */
[----:B------:R-:W-:-:S12]  /*21b0*/  @UP0 USHF.R.U32.HI UR4, URZ, UR11, UR7 ;  /* 0x0000000b3f040299 */ /* 0x000fd80008011607 */
.L_x_12472:
[----:B------:R-:W-:-:S04]  /*21c0*/  UIMAD UR4, UR4, UR5, URZ ;  /* 0x00000005040472a4 */ /* 0x000fc8000f8e023f */
[----:B------:R-:W-:-:S04]  /*21d0*/  UISETP.LT.AND UP0, UPT, UR8, UR4, UPT ;  /* 0x000000040800728c */ /* 0x000fc8000bf01270 */
[----:B------:R-:W-:-:S12]  /*21e0*/  USEL UR8, UR8, UR4, !UP0 ;  /* 0x0000000408087287 */ /* 0x000fd8000c000000 */
.L_x_12470:
        /* <DEDUP_REMOVED lines=9> */
[----:B--2---:R-:W0:Y:S01]  /*2280*/  SHFL.IDX PT, R0, R217, RZ, 0x1f ;  /* 0x00001fffd9007589 */ /* 0x004e2200000e0000 */
        /* <DEDUP_REMOVED lines=87> */
.L_x_12474:
[----:B------:R-:W1:Y:S01]  /*2800*/  S2R R20, SR_TID.X ;  /* 0x0000000000147919 */ /* 0x000e620000002100 */
[----:B------:R-:W2:Y:S01]  /*2810*/  LDC R0, c[0x0][0x20] ;  /* 0x00000800ff007b82 */ /* 0x000ea20000000800 */
[----:B0-----:R-:W-:Y:S01]  /*2820*/  IADD3 R8, P0, R16, 0x100, RZ ;  /* 0x0000010010087810 */ /* 0x001fe20007f1e0ff */
[----:B------:R-:W-:Y:S01]  /*2830*/  IMAD.U32 R11, RZ, RZ, UR43 ;  /* 0x0000002bff0b7e24 */ /* 0x000fe2000f8e00ff */
[----:B------:R-:W-:Y:S01]  /*2840*/  STL.64 [R1+0x110], R24 ;  /* 0x0001101801007387 */ /* 0x000fe20000100a00 */
[----:B------:R-:W-:Y:S02]  /*2850*/  IMAD.U32 R13, RZ, RZ, UR44 ;  /* 0x0000002cff0d7e24 */ /* 0x000fe4000f8e00ff */
[----:B------:R-:W-:Y:S01]  /*2860*/  IMAD.X R9, RZ, RZ, R17, P0 ;  /* 0x000000ffff097224 */ /* 0x000fe200000e0611 */
[----:B------:R-:W-:Y:S01]  /*2870*/  STL.64 [R1+0x100], R204 ;  /* 0x000100cc01007387 */ /* 0x000fe20000100a00 */
[----:B------:R-:W0:Y:S03]  /*2880*/  LDC R15, c[0x0][0xad4] ;  /* 0x0002b500ff0f7b82 */ /* 0x000e260000000800 */
[----:B------:R3:W-:Y:S04]  /*2890*/  STL.64 [R1+0x108], R8 ;  /* 0x0001080801007387 */ /* 0x0007e80000100a00 */
[----:B------:R4:W-:Y:S01]  /*28a0*/  STL.U8 [R1+0x118], RZ ;  /* 0x000118ff01007387 */ /* 0x0009e20000100000 */
[----:B------:R-:W5:Y:S08]  /*28b0*/  LDC.64 R6, c[0x0][0x448] ;  /* 0x00011200ff067b82 */ /* 0x000f700000000a00 */
[----:B------:R-:W3:Y:S01]  /*28c0*/  LDC.64 R4, c[0x0][0xad8] ;  /* 0x0002b600ff047b82 */ /* 0x000ee20000000a00 */
[----:B--2---:R-:W-:-:S05]  /*28d0*/  IMAD.IADD R194, R18, 0x1, -R0 ;  /* 0x0000000112c27824 */ /* 0x004fca00078e0a00 */
[----:B------:R4:W-:Y:S01]  /*28e0*/  STL [R194+0x4], R11 ;  /* 0x0000040bc2007387 */ /* 0x0009e20000100800 */
[----:B-1----:R-:W-:Y:S01]  /*28f0*/  VIADD R203, R20, 0xffffff80 ;  /* 0xffffff8014cb7836 */ /* 0x002fe20000000000 */
[----:B------:R-:W1:Y:S02]  /*2900*/  LDC.64 R2, c[0x0][0xae0] ;  /* 0x0002b800ff027b82 */ /* 0x000e640000000a00 */
[----:B------:R4:W-:Y:S04]  /*2910*/  STL [R194+0x8], R13 ;  /* 0x0000080dc2007387 */ /* 0x0009e80000100800 */
[----:B0-----:R4:W-:Y:S02]  /*2920*/  STL [R194+0xc], R15 ;  /* 0x00000c0fc2007387 */ /* 0x0019e40000100800 */
[----:B------:R-:W0:Y:S02]  /*2930*/  LDC R10, c[0x0][0x450] ;  /* 0x00011400ff0a7b82 */ /* 0x000e240000000800 */
[----:B-----5:R4:W-:Y:S04]  /*2940*/  STL [R194+0x24], R6 ;  /* 0x00002406c2007387 */ /* 0x0209e80000100800 */
[----:B------:R4:W-:Y:S04]  /*2950*/  STL [R194+0x14], RZ ;  /* 0x000014ffc2007387 */ /* 0x0009e80000100800 */
[----:B------:R4:W-:Y:S04]  /*2960*/  STL [R194], R203 ;  /* 0x000000cbc2007387 */ /* 0x0009e80000100800 */
[----:B------:R4:W-:Y:S04]  /*2970*/  STL [R194+0x28], R7 ;  /* 0x00002807c2007387 */ /* 0x0009e80000100800 */
[----:B---3--:R4:W-:Y:S04]  /*2980*/  STL [R194+0x10], R4 ;  /* 0x00001004c2007387 */ /* 0x0089e80000100800 */
[----:B------:R4:W-:Y:S04]  /*2990*/  STL [R194+0x18], R5 ;  /* 0x00001805c2007387 */ /* 0x0009e80000100800 */
[----:B-1----:R4:W-:Y:S04]  /*29a0*/  STL [R194+0x1c], R2 ;  /* 0x00001c02c2007387 */ /* 0x0029e80000100800 */
[----:B------:R4:W-:Y:S04]  /*29b0*/  STL [R194+0x20], R3 ;  /* 0x00002003c2007387 */ /* 0x0009e80000100800 */
[----:B0-----:R4:W-:Y:S04]  /*29c0*/  STL [R194+0x2c], R10 ;  /* 0x00002c0ac2007387 */ /* 0x0019e80000100800 */
        /* <DEDUP_REMOVED lines=9> */
.L_x_12695:
[----:B------:R-:W-:Y:S05]  /*2a60*/  BSYNC B0 ;  /* 0x0000000000007941 */ /* 0x000fea0003800000 */
.L_x_12475:
[----:B------:R-:W2:Y:S04]  /*2a70*/  LDL R34, [R1] ;  /* 0x0000000001227983 */ /* 0x000ea80000100800 */
[----:B------:R1:W5:Y:S01]  /*2a80*/  LDL.64 R24, [R1+0x1f0] ;  /* 0x0001f00001187983 */ /* 0x0003620000100a00 */
[----:B------:R-:W-:Y:S01]  /*2a90*/  IMAD.MOV.U32 R10, RZ, RZ, R26 ;  /* 0x000000ffff0a7224 */ /* 0x000fe200078e001a */
[C---:B------:R-:W-:Y:S01]  /*2aa0*/  IADD3 R26, P0, R16.reuse, 0x14c, RZ ;  /* 0x0000014c101a7810 */ /* 0x040fe20007f1e0ff */
[----:B------:R-:W-:Y:S01]  /*2ab0*/  IMAD.MOV.U32 R11, RZ, RZ, R39 ;  /* 0x000000ffff0b7224 */ /* 0x000fe200078e0027 */
[C---:B------:R-:W-:Y:S01]  /*2ac0*/  IADD3 R6, P2, R16.reuse, 0x400, RZ ;  /* 0x0000040010067810 */ /* 0x040fe20007f5e0ff */
[----:B0-----:R-:W-:Y:S01]  /*2ad0*/  IMAD.MOV.U32 R8, RZ, RZ, R212 ;  /* 0x000000ffff087224 */ /* 0x001fe200078e00d4 */
[----:B------:R-:W-:Y:S01]  /*2ae0*/  IADD3 R20, P1, R16, 0x108, RZ ;  /* 0x0000010810147810 */ /* 0x000fe20007f3e0ff */
[----:B------:R-:W-:-:S02]  /*2af0*/  IMAD.MOV.U32 R9, RZ, RZ, R211 ;  /* 0x000000ffff097224 */ /* 0x000fc400078e00d3 */
[----:B------:R-:W-:Y:S02]  /*2b00*/  IMAD.U32 R12, RZ, RZ, UR58 ;  /* 0x0000003aff0c7e24 */ /* 0x000fe4000f8e00ff */
[----:B------:R-:W-:Y:S01]  /*2b10*/  IMAD.U32 R13, RZ, RZ, UR59 ;  /* 0x0000003bff0d7e24 */ /* 0x000fe2000f8e00ff */
[----:B------:R0:W-:Y:S01]  /*2b20*/  STL.128 [R1+0x150], R8 ;  /* 0x0001500801007387 */ /* 0x0001e20000100c00 */
[----:B------:R-:W-:Y:S01]  /*2b30*/  IMAD.MOV.U32 R14, RZ, RZ, R214 ;  /* 0x000000ffff0e7224 */ /* 0x000fe200078e00d6 */
[----:B------:R-:W-:Y:S05]  /*2b40*/  WARPSYNC.ALL ;  /* 0x0000000000007948 */ /* 0x000fea0003800000 */
[----:B------:R-:W-:Y:S01]  /*2b50*/  IMAD.MOV.U32 R15, RZ, RZ, R213 ;  /* 0x000000ffff0f7224 */ /* 0x000fe200078e00d5 */
[----:B------:R-:W-:Y:S01]  /*2b60*/  BSSY B0, `(.L_x_12477) ;  /* 0x0000031000007945 */ /* 0x000fe20003800000 */
[----:B------:R-:W-:-:S03]  /*2b70*/  IMAD.X R21, RZ, RZ, R17, P2 ;  /* 0x000000ffff157224 */ /* 0x000fc600010e0611 */
[----:B------:R3:W-:Y:S01]  /*2b80*/  STL.128 [R1+0x180], R12 ;  /* 0x0001800c01007387 */ /* 0x0007e20000100c00 */
[----:B0-----:R-:W-:Y:S02]  /*2b90*/  IMAD.MOV.U32 R8, RZ, RZ, R29 ;  /* 0x000000ffff087224 */ /* 0x001fe400078e001d */
[----:B------:R-:W-:Y:S02]  /*2ba0*/  IMAD.MOV.U32 R9, RZ, RZ, R42 ;  /* 0x000000ffff097224 */ /* 0x000fe400078e002a */
[----:B------:R-:W-:Y:S02]  /*2bb0*/  IMAD.MOV.U32 R10, RZ, RZ, R30 ;  /* 0x000000ffff0a7224 */ /* 0x000fe400078e001e */
[----:B------:R-:W-:-:S05]  /*2bc0*/  IMAD.MOV.U32 R11, RZ, RZ, R43 ;  /* 0x000000ffff0b7224 */ /* 0x000fca00078e002b */
[----:B------:R0:W-:Y:S01]  /*2bd0*/  STL.128 [R1+0x170], R8 ;  /* 0x0001700801007387 */ /* 0x0001e20000100c00 */
[----:B---3--:R-:W-:Y:S02]  /*2be0*/  IMAD.X R13, RZ, RZ, R17, P1 ;  /* 0x000000ffff0d7224 */ /* 0x008fe400008e0611 */
[----:B0-----:R-:W-:Y:S02]  /*2bf0*/  IMAD.MOV.U32 R8, RZ, RZ, R45 ;  /* 0x000000ffff087224 */ /* 0x001fe400078e002d */
[----:B------:R-:W-:Y:S02]  /*2c00*/  IMAD.MOV.U32 R9, RZ, RZ, R46 ;  /* 0x000000ffff097224 */ /* 0x000fe400078e002e */
[----:B------:R-:W-:Y:S02]  /*2c10*/  IMAD.MOV.U32 R10, RZ, RZ, R27 ;  /* 0x000000ffff0a7224 */ /* 0x000fe400078e001b */
[----:B------:R-:W-:Y:S02]  /*2c20*/  IMAD.MOV.U32 R11, RZ, RZ, R40 ;  /* 0x000000ffff0b7224 */ /* 0x000fe400078e0028 */
[----:B------:R-:W-:-:S03]  /*2c30*/  IMAD.X R27, RZ, RZ, R17, P0 ;  /* 0x000000ffff1b7224 */ /* 0x000fc600000e0611 */
[----:B------:R0:W-:Y:S02]  /*2c40*/  STL.128 [R1+0x190], R8 ;  /* 0x0001900801007387 */ /* 0x0001e40000100c00 */
[----:B0-----:R-:W-:Y:S02]  /*2c50*/  IMAD.MOV.U32 R8, RZ, RZ, R31 ;  /* 0x000000ffff087224 */ /* 0x001fe400078e001f */
[----:B------:R-:W-:Y:S02]  /*2c60*/  IMAD.MOV.U32 R9, RZ, RZ, R44 ;  /* 0x000000ffff097224 */ /* 0x000fe400078e002c */
[----:B------:R-:W-:Y:S02]  /*2c70*/  IMAD.MOV.U32 R10, RZ, RZ, R32 ;  /* 0x000000ffff0a7224 */ /* 0x000fe400078e0020 */
[----:B------:R-:W-:-:S05]  /*2c80*/  IMAD.MOV.U32 R11, RZ, RZ, R33 ;  /* 0x000000ffff0b7224 */ /* 0x000fca00078e0021 */
[----:B------:R0:W-:Y:S02]  /*2c90*/  STL.128 [R1+0x1a0], R8 ;  /* 0x0001a00801007387 */ /* 0x0001e40000100c00 */
[----:B0-----:R-:W-:Y:S02]  /*2ca0*/  IMAD.MOV.U32 R10, RZ, RZ, R26 ;  /* 0x000000ffff0a7224 */ /* 0x001fe400078e001a */
[----:B------:R-:W-:Y:S02]  /*2cb0*/  IMAD.MOV.U32 R11, RZ, RZ, R27 ;  /* 0x000000ffff0b7224 */ /* 0x000fe400078e001b */
[----:B------:R-:W-:Y:S01]  /*2cc0*/  IMAD.MOV.U32 R8, RZ, RZ, R6 ;  /* 0x000000ffff087224 */ /* 0x000fe200078e0006 */
[----:B------:R1:W-:Y:S01]  /*2cd0*/  BAR.SYNC.DEFER_BLOCKING R207, 0x100 ;  /* 0x000400cf0000751d */ /* 0x0003e20000010000 */
[----:B------:R-:W-:Y:S01]  /*2ce0*/  IMAD.MOV.U32 R9, RZ, RZ, R21 ;  /* 0x000000ffff097224 */ /* 0x000fe200078e0015 */
[----:B------:R-:W-:-:S05]  /*2cf0*/  IADD3 R6, P0, R16, 0x118, RZ ;  /* 0x0000011810067810 */ /* 0x000fca0007f1e0ff */
[----:B------:R-:W-:Y:S01]  /*2d00*/  IMAD.X R21, RZ, RZ, R17, P0 ;  /* 0x000000ffff157224 */ /* 0x000fe200000e0611 */
[----:B------:R0:W-:Y:S02]  /*2d10*/  STL.128 [R1+0x1b0], R8 ;  /* 0x0001b00801007387 */ /* 0x0001e40000100c00 */
[----:B0-----:R-:W-:Y:S02]  /*2d20*/  IMAD.MOV.U32 R8, RZ, RZ, R47 ;  /* 0x000000ffff087224 */ /* 0x001fe400078e002f */
        /* <DEDUP_REMOVED lines=20> */
.L_x_12478:
[----:B------:R-:W-:Y:S05]  /*2e70*/  BSYNC B0 ;  /* 0x0000000000007941 */ /* 0x000fea0003800000 */
.L_x_12477:
        /* <DEDUP_REMOVED lines=8> */
.L_x_12480:
[----:B------:R-:W-:Y:S05]  /*2f00*/  BSYNC B0 ;  /* 0x0000000000007941 */ /* 0x000fea0003800000 */
.L_x_12479:
[----:B------:R-:W-:Y:S04]  /*2f10*/  BSSY B0, `(.L_x_12481) ;  /* 0x0000004000007945 */ /* 0x000fe80003800000 */
[----:B-1----:R-:W-:Y:S05]  /*2f20*/  @P0 BRA `(.L_x_12482) ;  /* 0x0000000000080947 */ /* 0x002fea0003800000 */
[----:B------:R-:W1:Y:S02]  /*2f30*/  SYNCS.PHASECHK.TRANS64.TRYWAIT P0, [R24+URZ], R25 ;  /* 0x00000019180075a7 */ /* 0x000e64000800017f */
[----:B-1----:R-:W-:Y:S05]  /*2f40*/  @!P0 BRA `(.L_x_12483) ;  /* 0x00000254006c8947 */ /* 0x002fea0003800000 */
.L_x_12482:
[----:B------:R-:W-:Y:S05]  /*2f50*/  BSYNC B0 ;  /* 0x0000000000007941 */ /* 0x000fea0003800000 */
.L_x_12481:
        /* <DEDUP_REMOVED lines=58> */
.L_x_12696:
[----:B------:R-:W-:Y:S05]  /*3300*/  BSYNC B0 ;  /* 0x0000000000007941 */ /* 0x000fea0003800000 */
.L_x_12484:
[----:B------:R-:W2:Y:S04]  /*3310*/  LDL R10, [R1+0x28] ;  /* 0x00002800010a7983 */ /* 0x000ea80000100800 */
[----:B0-----:R0:W5:Y:S01]  /*3320*/  LDL.64 R8, [R1+0x1f0] ;  /* 0x0001f00001087983 */ /* 0x0011620000100a00 */
[----:B------:R-:W-:Y:S01]  /*3330*/  BSSY B0, `(.L_x_12486) ;  /* 0x0000005000007945 */ /* 0x000fe20003800000 */
[----:B--2---:R-:W-:-:S04]  /*3340*/  LOP3.LUT R10, R10, 0x1, RZ, 0xfc, !PT ;  /* 0x000000010a0a7812 */ /* 0x004fc800078efcff */
[----:B------:R-:W-:-:S13]  /*3350*/  ISETP.NE.AND P1, PT, R10, 0x3, PT ;  /* 0x000000030a00780c */ /* 0x000fda0003f25270 */
[----:B0-----:R-:W-:Y:S05]  /*3360*/  @!P1 BRA `(.L_x_12487) ;  /* 0x0000000000049947 */ /* 0x001fea0003800000 */
[----:B------:R-:W-:Y:S01]  /*3370*/  BPT.TRAP 0x1 ;  /* 0x000000040000795c */ /* 0x000fe20000300000 */
.L_x_12487:
[----:B------:R-:W-:Y:S05]  /*3380*/  BSYNC B0 ;  /* 0x0000000000007941 */ /* 0x000fea0003800000 */
.L_x_12486:
        /* <DEDUP_REMOVED lines=8> */
.L_x_12489:
[----:B------:R-:W-:Y:S05]  /*3410*/  BSYNC B0 ;  /* 0x0000000000007941 */ /* 0x000fea0003800000 */
.L_x_12488:
[----:B------:R-:W-:Y:S04]  /*3420*/  BSSY B0, `(.L_x_12490) ;  /* 0x0000004000007945 */ /* 0x000fe80003800000 */
[----:B-1----:R-:W-:Y:S05]  /*3430*/  @P0 BRA `(.L_x_12491) ;  /* 0x0000000000080947 */ /* 0x002fea0003800000 */
[----:B------:R-:W1:Y:S02]  /*3440*/  SYNCS.PHASECHK.TRANS64.TRYWAIT P0, [R8+URZ], R9 ;  /* 0x00000009080075a7 */ /* 0x000e64000800017f */
[----:B-1----:R-:W-:Y:S05]  /*3450*/  @!P0 BRA `(.L_x_12492) ;  /* 0x0000025000548947 */ /* 0x002fea0003800000 */
.L_x_12491:
[----:B------:R-:W-:Y:S05]  /*3460*/  BSYNC B0 ;  /* 0x0000000000007941 */ /* 0x000fea0003800000 */
.L_x_12490:
        /* <DEDUP_REMOVED lines=204> */
.L_x_12494:
[----:B------:R-:W-:Y:S05]  /*4130*/  BSYNC B0 ;  /* 0x0000000000007941 */ /* 0x000fea0003800000 */
.L_x_12493:
        /* <DEDUP_REMOVED lines=50> */
[----:B------:R-:W-:Y:S05]  /*4460*/  BSSY B0, `(.L_x_12495) ;  /* 0x000002c000007945 */ /* 0x000fea0003800000 */
        /* <DEDUP_REMOVED lines=8> */
[C---:B------:R-:W-:Y:S01]  /*44f0*/  IMAD R11, R8.reuse, -0x2, R11 ;  /* 0xfffffffe080b7824 */ /* 0x040fe200078e020b */
[----:B------:R-:W-:Y:S01]  /*4500*/  LOP3.LUT R10, RZ, R75, RZ, 0x33, !PT ;  /* 0x0000004bff0a7212 */ /* 0x000fe200078e33ff */
        /* <DEDUP_REMOVED lines=20> */
.L_x_12500:
[----:B------:R-:W-:Y:S05]  /*4650*/  BSYNC B2 ;  /* 0x0000000000027941 */ /* 0x000fea0003800000 */
.L_x_12499:
[----:B------:R-:W-:Y:S01]  /*4660*/  LOP3.LUT R11, RZ, R11, RZ, 0x33, !PT ;  /* 0x0000000bff0b7212 */ /* 0x000fe200078e33ff */
[----:B------:R-:W-:Y:S06]  /*4670*/  BRA `(.L_x_12501) ;  /* 0x0000000000187947 */ /* 0x000fec0003800000 */
.L_x_12498:
[----:B------:R-:W-:-:S13]  /*4680*/  ISETP.NE.AND P0, PT, R78, 0x1, PT ;  /* 0x000000014e00780c */ /* 0x000fda0003f05270 */
[----:B------:R-:W-:Y:S05]  /*4690*/  @!P0 BRA `(.L_x_12501) ;  /* 0x0000000000108947 */ /* 0x000fea0003800000 */
[----:B------:R-:W2:Y:S04]  /*46a0*/  LDL R10, [R194+0x1c] ;  /* 0x00001c00c20a7983 */ /* 0x000ea80000100800 */
[----:B------:R-:W3:Y:S01]  /*46b0*/  LDL R74, [R194+0x20] ;  /* 0x00002000c24a7983 */ /* 0x000ee20000100800 */
[----:B--2---:R-:W-:-:S05]  /*46c0*/  IMAD.HI.U32 R11, R11, R10, RZ ;  /* 0x0000000a0b0b7227 */ /* 0x004fca00078e00ff */
[----:B---3--:R-:W-:-:S07]  /*46d0*/  SHF.R.U32.HI R11, RZ, R74, R11 ;  /* 0x0000004aff0b7219 */ /* 0x008fce000001160b */
.L_x_12501:
[----:B------:R-:W-:Y:S05]  /*46e0*/  BSYNC B1 ;  /* 0x0000000000017941 */ /* 0x000fea0003800000 */
.L_x_12497:
[----:B------:R-:W-:-:S05]  /*46f0*/  IMAD R11, R78, R11, R20 ;  /* 0x0000000b4e0b7224 */ /* 0x000fca00078e0214 */
[----:B------:R-:W-:Y:S02]  /*4700*/  VIMNMX R8, R8, R11, !PT ;  /* 0x0000000b08087248 */ /* 0x000fe40007fe0100 */
[----:B------:R-:W-:-:S07]  /*4710*/  VIADDMNMX R9, R11, R78, R9, PT ;  /* 0x0000004e0b097246 */ /* 0x000fce0003800109 */
.L_x_12496:
[----:B------:R-:W-:Y:S05]  /*4720*/  BSYNC B0 ;  /* 0x0000000000007941 */ /* 0x000fea0003800000 */
.L_x_12495:
        /* <DEDUP_REMOVED lines=14> */
[C---:B------:R-:W-:Y:S02]  /*4810*/  ISETP.LT.OR P2, PT, R9.reuse, 0x11, P2 ;  /* 0x000000110900780c */ /* 0x040fe40001741670 */
        /* <DEDUP_REMOVED lines=117> */
.L_x_12507:
[----:B------:R-:W-:Y:S05]  /*4f70*/  BSYNC B2 ;  /* 0x0000000000027941 */ /* 0x000fea0003800000 */
.L_x_12506:
[----:B------:R-:W-:Y:S01]  /*4f80*/  LOP3.LUT R87, RZ, R87, RZ, 0x33, !PT ;  /* 0x00000057ff577212 */ /* 0x000fe200078e33ff */
[----:B------:R-:W-:Y:S06]  /*4f90*/  BRA `(.L_x_12508) ;  /* 0x0000000000187947 */ /* 0x000fec0003800000 */
.L_x_12505:
[----:B------:R-:W-:-:S13]  /*4fa0*/  ISETP.NE.AND P6, PT, R78, 0x1, PT ;  /* 0x000000014e00780c */ /* 0x000fda0003fc5270 */
[----:B------:R-:W-:Y:S05]  /*4fb0*/  @!P6 BRA `(.L_x_12508) ;  /* 0x000000000010e947 */ /* 0x000fea0003800000 */
[----:B------:R-:W2:Y:S04]  /*4fc0*/  LDL R10, [R194+0x1c] ;  /* 0x00001c00c20a7983 */ /* 0x000ea80000100800 */
[----:B------:R-:W3:Y:S01]  /*4fd0*/  LDL R12, [R194+0x20] ;  /* 0x00002000c20c7983 */ /* 0x000ee20000100800 */
[----:B--2---:R-:W-:-:S05]  /*4fe0*/  IMAD.HI.U32 R87, R87, R10, RZ ;  /* 0x0000000a57577227 */ /* 0x004fca00078e00ff */
[----:B---3--:R-:W-:-:S07]  /*4ff0*/  SHF.R.U32.HI R87, RZ, R12, R87 ;  /* 0x0000000cff577219 */ /* 0x008fce0000011657 */
.L_x_12508:
[----:B------:R-:W-:Y:S05]  /*5000*/  BSYNC B1 ;  /* 0x0000000000017941 */ /* 0x000fea0003800000 */
.L_x_12504:
[----:B------:R-:W-:-:S05]  /*5010*/  IMAD R87, R78, R87, R20 ;  /* 0x000000574e577224 */ /* 0x000fca00078e0214 */
[----:B------:R-:W-:Y:S02]  /*5020*/  VIADDMNMX R9, R87, R78, R9, PT ;  /* 0x0000004e57097246 */ /* 0x000fe40003800109 */
[----:B------:R-:W-:-:S07]  /*5030*/  VIMNMX R8, R8, R87, !PT ;  /* 0x0000005708087248 */ /* 0x000fce0007fe0100 */
.L_x_12503:
[----:B------:R-:W-:Y:S05]  /*5040*/  BSYNC B0 ;  /* 0x0000000000007941 */ /* 0x000fea0003800000 */
.L_x_12502:
        /* <DEDUP_REMOVED lines=10> */
[----:B------:R-:W4:Y:S01]  /*50f0*/  LDL R154, [R1+0x2e8] ;  /* 0x0002e800019a7983 */ /* 0x000f220000100800 */
[----:B------:R-:W-:Y:S02]  /*5100*/  ISETP.GT.AND P0, PT, R8, 0x9, !P0 ;  /* 0x000000090800780c */ /* 0x000fe40004704270 */
[----:B------:R-:W-:Y:S01]  /*5110*/  ISETP.NE.AND P1, PT, R25, RZ, PT ;  /* 0x000000ff1900720c */ /* 0x000fe20003f25270 */
[----:B------:R-:W2:Y:S01]  /*5120*/  LDL R30, [R1+0x210] ;  /* 0x00021000011e7983 */ /* 0x000ea20000100800 */
[----:B------:R-:W-:Y:S02]  /*5130*/  ISETP.LT.OR P0, PT, R9, 0xa, P0 ;  /* 0x0000000a0900780c */ /* 0x000fe40000701670 */
[----:B------:R-:W-:Y:S01]  /*5140*/  ISETP.NE.AND P6, PT, R28, RZ, PT ;  /* 0x000000ff1c00720c */ /* 0x000fe20003fc5270 */
[----:B------:R-:W4:Y:S01]  /*5150*/  LDL R228, [R1+0x2fc] ;  /* 0x0002fc0001e47983 */ /* 0x000f220000100800 */
[----:B------:R-:W-:-:S02]  /*5160*/  FSEL R93, R31, -INF , !P0 ;  /* 0xff8000001f5d7808 */ /* 0x000fc40004000000 */
[----:B------:R-:W-:Y:S01]  /*5170*/  ISETP.NE.AND P0, PT, R21, RZ, PT ;  /* 0x000000ff1500720c */ /* 0x000fe20003f05270 */
[----:B------:R-:W3:Y:S01]  /*5180*/  LDL R28, [R1+0x214] ;  /* 0x00021400011c7983 */ /* 0x000ee20000100800 */
[----:B------:R-:W-:Y:S02]  /*5190*/  FMNMX.FTZ R10, R85, R83, !PT ;  /* 0x00000053550a7209 */ /* 0x000fe40007810000 */
[----:B------:R-:W-:Y:S01]  /*51a0*/  ISETP.GT.AND P0, PT, R8, 0x10, !P0 ;  /* 0x000000100800780c */ /* 0x000fe20004704270 */
[----:B------:R-:W4:Y:S01]  /*51b0*/  LDL R60, [R1+0x22c] ;  /* 0x00022c00013c7983 */ /* 0x000f220000100800 */
[----:B------:R-:W-:Y:S02]  /*51c0*/  FMNMX.FTZ R10, R79, R10, !PT ;  /* 0x0000000a4f0a7209 */ /* 0x000fe40007810000 */
[----:B------:R-:W-:Y:S01]  /*51d0*/  ISETP.LT.OR P0, PT, R9, 0x11, P0 ;  /* 0x000000110900780c */ /* 0x000fe20000701670 */
[----:B------:R-:W4:Y:S01]  /*51e0*/  LDL R64, [R1+0x234] ;  /* 0x0002340001407983 */ /* 0x000f220000100800 */
[----:B------:R-:W-:-:S02]  /*51f0*/  FMNMX.FTZ R10, R81, R10, !PT ;  /* 0x0000000a510a7209 */ /* 0x000fc40007810000 */
[----:B------:R-:W-:Y:S01]  /*5200*/  FSEL R13, R34, -INF , !P0 ;  /* 0xff800000220d7808 */ /* 0x000fe20004000000 */
[----:B------:R-:W4:Y:S01]  /*5210*/  LDL R68, [R1+0x23c] ;  /* 0x00023c0001447983 */ /* 0x000f220000100800 */
[----:B------:R-:W-:Y:S02]  /*5220*/  ISETP.GT.AND P0, PT, R8, 0x11, !P1 ;  /* 0x000000110800780c */ /* 0x000fe40004f04270 */
[----:B------:R-:W-:Y:S01]  /*5230*/  ISETP.NE.AND P1, PT, R82, RZ, PT ;  /* 0x000000ff5200720c */ /* 0x000fe20003f25270 */
[----:B------:R-:W4:Y:S01]  /*5240*/  LDL R34, [R1+0x218] ;  /* 0x0002180001227983 */ /* 0x000f220000100800 */
[----:B------:R-:W-:Y:S02]  /*5250*/  ISETP.LT.OR P0, PT, R9, 0x12, P0 ;  /* 0x000000120900780c */ /* 0x000fe40000701670 */
[----:B------:R-:W-:Y:S01]  /*5260*/  FMNMX.FTZ R10, R137, R10, !PT ;  /* 0x0000000a890a7209 */ /* 0x000fe20007810000 */
[----:B------:R-:W4:Y:S01]  /*5270*/  LDL R72, [R1+0x244] ;  /* 0x0002440001487983 */ /* 0x000f220000100800 */
[----:B------:R-:W-:-:S02]  /*5280*/  FSEL R14, R35, -INF , !P0 ;  /* 0xff800000230e7808 */ /* 0x000fc40004000000 */
[----:B------:R-:W-:Y:S01]  /*5290*/  ISETP.GT.AND P0, PT, R8, 0x18, !P6 ;  /* 0x000000180800780c */ /* 0x000fe20007704270 */
[----:B------:R-:W4:Y:S01]  /*52a0*/  LDL R35, [R1+0x310] ;  /* 0x0003100001237983 */ /* 0x000f220000100800 */
[----:B------:R-:W-:Y:S02]  /*52b0*/  FMNMX.FTZ R10, R33, R10, !PT ;  /* 0x0000000a210a7209 */ /* 0x000fe40007810000 */
[----:B------:R-:W-:Y:S01]  /*52c0*/  ISETP.LT.OR P0, PT, R9, 0x19, P0 ;  /* 0x000000190900780c */ /* 0x000fe20000701670 */
[----:B------:R-:W4:Y:S01]  /*52d0*/  LDL R76, [R1+0x24c] ;  /* 0x00024c00014c7983 */ /* 0x000f220000100800 */
[----:B------:R-:W-:Y:S02]  /*52e0*/  ISETP.NE.AND P6, PT, R11, RZ, PT ;  /* 0x000000ff0b00720c */ /* 0x000fe40003fc5270 */
[----:B------:R-:W-:Y:S01]  /*52f0*/  FSEL R15, R38, -INF , !P0 ;  /* 0xff800000260f7808 */ /* 0x000fe20004000000 */
[----:B------:R-:W4:Y:S01]  /*5300*/  LDL R78, [R1+0x250] ;  /* 0x00025000014e7983 */ /* 0x000f220000100800 */
[----:B------:R-:W-:-:S02]  /*5310*/  ISETP.NE.AND P0, PT, R29, RZ, PT ;  /* 0x000000ff1d00720c */ /* 0x000fc40003f05270 */
[----:B------:R-:W-:Y:S01]  /*5320*/  FMNMX.FTZ R10, R133, R10, !PT ;  /* 0x0000000a850a7209 */ /* 0x000fe20007810000 */
[----:B------:R-:W4:Y:S01]  /*5330*/  LDL R29, [R1+0x1f0] ;  /* 0x0001f000011d7983 */ /* 0x000f220000100800 */
[----:B------:R-:W-:Y:S02]  /*5340*/  ISETP.GT.AND P0, PT, R8, 0x19, !P0 ;  /* 0x000000190800780c */ /* 0x000fe40004704270 */
[----:B------:R-:W-:Y:S01]  /*5350*/  FMNMX.FTZ R10, R131, R10, !PT ;  /* 0x0000000a830a7209 */ /* 0x000fe20007810000 */
[----:B------:R-:W4:Y:S01]  /*5360*/  LDL R38, [R1+0x21c] ;  /* 0x00021c0001267983 */ /* 0x000f220000100800 */
[----:B------:R-:W-:Y:S02]  /*5370*/  ISETP.LT.OR P0, PT, R9, 0x1a, P0 ;  /* 0x0000001a0900780c */ /* 0x000fe40000701670 */
[----:B------:R-:W-:Y:S01]  /*5380*/  FMNMX.FTZ R10, R223, R10, !PT ;  /* 0x0000000adf0a7209 */ /* 0x000fe20007810000 */
[----:B------:R-:W4:Y:S01]  /*5390*/  LDL R82, [R1+0x258] ;  /* 0x0002580001527983 */ /* 0x000f220000100800 */
[----:B------:R-:W-:-:S02]  /*53a0*/  FSEL R161, R39, -INF , !P0 ;  /* 0xff80000027a17808 */ /* 0x000fc40004000000 */
[----:B------:R-:W-:Y:S01]  /*53b0*/  ISETP.NE.AND P0, PT, R32, RZ, PT ;  /* 0x000000ff2000720c */ /* 0x000fe20003f05270 */
[----:B------:R-:W4:Y:S01]  /*53c0*/  LDL R86, [R1+0x260] ;  /* 0x0002600001567983 */ /* 0x000f220000100800 */
        /* <DEDUP_REMOVED lines=30> */
[----:B------:R-:W-:Y:S02]  /*55b0*/  ISETP.NE.AND P0, PT, R44, RZ, PT ;  /* 0x000000ff2c00720c */ /* 0x000fe40003f05270 */
[----:B------:R-:W-:Y:S01]  /*55c0*/  FMNMX.FTZ R12, R37, R12, !PT ;  /* 0x0000000c250c7209 */ /* 0x000fe20007810000 */
[----:B------:R-:W4:Y:S01]  /*55d0*/  LDL R44, [R1+0x204] ;  /* 0x00020400012c7983 */ /* 0x000f220000100800 */
[----:B------:R-:W-:-:S02]  /*55e0*/  ISETP.GT.AND P0, PT, R8, 0x29, !P0 ;  /* 0x000000290800780c */ /* 0x000fc40004704270 */
[----:B------:R-:W-:Y:S01]  /*55f0*/  FMNMX.FTZ R12, R61, R12, !PT ;  /* 0x0000000c3d0c7209 */ /* 0x000fe20007810000 */
[----:B------:R-:W4:Y:S01]  /*5600*/  LDL R46, [R1+0x208] ;  /* 0x00020800012e7983 */ /* 0x000f220000100800 */
[----:B------:R-:W-:Y:S02]  /*5610*/  ISETP.LT.OR P0, PT, R9, 0x2a, P0 ;  /* 0x0000002a0900780c */ /* 0x000fe40000701670 */
[----:B------:R-:W-:Y:S01]  /*5620*/  FMNMX.FTZ R12, R41, R12, !PT ;  /* 0x0000000c290c7209 */ /* 0x000fe20007810000 */
[----:B------:R-:W4:Y:S01]  /*5630*/  LDL R102, [R1+0x280] ;  /* 0x0002800001667983 */ /* 0x000f220000100800 */
[----:B------:R-:W-:Y:S02]  /*5640*/  FSEL R171, R47, -INF , !P0 ;  /* 0xff8000002fab7808 */ /* 0x000fe40004000000 */
[----:B------:R-:W-:Y:S01]  /*5650*/  ISETP.NE.AND P0, PT, R74, RZ, PT ;  /* 0x000000ff4a00720c */ /* 0x000fe20003f05270 */
[----:B------:R-:W4:Y:S01]  /*5660*/  LDL R104, [R1+0x284] ;  /* 0x0002840001687983 */ /* 0x000f220000100800 */
[----:B------:R-:W-:-:S02]  /*5670*/  FMNMX.FTZ R12, R65, R12, !PT ;  /* 0x0000000c410c7209 */ /* 0x000fc40007810000 */
[C---:B------:R-:W-:Y:S01]  /*5680*/  ISETP.GT.AND P0, PT, R8.reuse, 0x30, !P0 ;  /* 0x000000300800780c */ /* 0x040fe20004704270 */
[----:B------:R-:W4:Y:S01]  /*5690*/  LDL R74, [R1+0x248] ;  /* 0x00024800014a7983 */ /* 0x000f220000100800 */
[----:B------:R-:W-:Y:S02]  /*56a0*/  FMNMX.FTZ R12, R45, R12, !PT ;  /* 0x0000000c2d0c7209 */ /* 0x000fe40007810000 */
[----:B------:R-:W-:Y:S01]  /*56b0*/  ISETP.LT.OR P0, PT, R9, 0x31, P0 ;  /* 0x000000310900780c */ /* 0x000fe20000701670 */
[----:B------:R-:W4:Y:S01]  /*56c0*/  LDL R106, [R1+0x288] ;  /* 0x00028800016a7983 */ /* 0x000f220000100800 */
[----:B------:R-:W-:Y:S02]  /*56d0*/  ISETP.GT.AND P2, PT, R8, 0x49, !P2 ;  /* 0x000000490800780c */ /* 0x000fe40005744270 */
[----:B------:R-:W-:Y:S01]  /*56e0*/  FSEL R19, R50, -INF , !P0 ;  /* 0xff80000032137808 */ /* 0x000fe20004000000 */
[----:B------:R-:W4:Y:S01]  /*56f0*/  LDL R108, [R1+0x28c] ;  /* 0x00028c00016c7983 */ /* 0x000f220000100800 */
[----:B------:R-:W-:-:S02]  /*5700*/  ISETP.NE.AND P0, PT, R48, RZ, PT ;  /* 0x000000ff3000720c */ /* 0x000fc40003f05270 */
[C---:B------:R-:W-:Y:S01]  /*5710*/  ISETP.GT.AND P3, PT, R8.reuse, 0x50, !P3 ;  /* 0x000000500800780c */ /* 0x040fe20005f64270 */
[----:B------:R-:W4:Y:S01]  /*5720*/  LDL R48, [R1+0x224] ;  /* 0x0002240001307983 */ /* 0x000f220000100800 */
[C---:B------:R-:W-:Y:S02]  /*5730*/  ISETP.GT.AND P0, PT, R8.reuse, 0x31, !P0 ;  /* 0x000000310800780c */ /* 0x040fe40004704270 */
[C---:B------:R-:W-:Y:S01]  /*5740*/  ISETP.LT.OR P2, PT, R9.reuse, 0x4a, P2 ;  /* 0x0000004a0900780c */ /* 0x040fe20001741670 */
[----:B------:R-:W4:Y:S01]  /*5750*/  LDL R110, [R1+0x290] ;  /* 0x00029000016e7983 */ /* 0x000f220000100800 */
[----:B------:R-:W-:Y:S02]  /*5760*/  ISETP.LT.OR P0, PT, R9, 0x32, P0 ;  /* 0x000000320900780c */ /* 0x000fe40000701670 */
[----:B------:R-:W-:Y:S01]  /*5770*/  ISETP.GT.AND P4, PT, R8, 0x51, !P4 ;  /* 0x000000510800780c */ /* 0x000fe20006784270 */
[----:B------:R-:W4:Y:S01]  /*5780*/  LDL R112, [R1+0x294] ;  /* 0x0002940001707983 */ /* 0x000f220000100800 */
[----:B------:R-:W-:-:S02]  /*5790*/  FSEL R156, R51, -INF , !P0 ;  /* 0xff800000339c7808 */ /* 0x000fc40004000000 */
[----:B------:R-:W-:Y:S01]  /*57a0*/  ISETP.NE.AND P0, PT, R80, RZ, PT ;  /* 0x000000ff5000720c */ /* 0x000fe20003f05270 */
[----:B------:R-:W4:Y:S01]  /*57b0*/  LDL R114, [R1+0x298] ;  /* 0x0002980001727983 */ /* 0x000f220000100800 */
[----:B------:R-:W-:Y:S02]  /*57c0*/  ISETP.LT.OR P3, PT, R9, 0x51, P3 ;  /* 0x000000510900780c */ /* 0x000fe40001f61670 */
[C---:B------:R-:W-:Y:S01]  /*57d0*/  ISETP.GT.AND P0, PT, R8.reuse, 0x38, !P0 ;  /* 0x000000380800780c */ /* 0x040fe20004704270 */
[----:B------:R-:W4:Y:S01]  /*57e0*/  LDL R80, [R1+0x254] ;  /* 0x0002540001507983 */ /* 0x000f220000100800 */
[----:B------:R-:W-:Y:S02]  /*57f0*/  FSEL R173, R63, -INF , !P2 ;  /* 0xff8000003fad7808 */ /* 0x000fe40005000000 */
[----:B------:R-:W-:Y:S01]  /*5800*/  ISETP.LT.OR P0, PT, R9, 0x39, P0 ;  /* 0x000000390900780c */ /* 0x000fe20000701670 */
[----:B------:R-:W4:Y:S01]  /*5810*/  LDL R116, [R1+0x29c] ;  /* 0x00029c0001747983 */ /* 0x000f220000100800 */
[----:B------:R-:W-:-:S02]  /*5820*/  ISETP.GT.AND P5, PT, R8, 0x58, !P5 ;  /* 0x000000580800780c */ /* 0x000fc40006fa4270 */
[----:B------:R-:W-:Y:S01]  /*5830*/  FSEL R159, R54, -INF , !P0 ;  /* 0xff800000369f7808 */ /* 0x000fe20004000000 */
[----:B------:R-:W4:Y:S01]  /*5840*/  LDL R118, [R1+0x2a0] ;  /* 0x0002a00001767983 */ /* 0x000f220000100800 */
[----:B------:R-:W-:Y:S02]  /*5850*/  ISETP.NE.AND P0, PT, R52, RZ, PT ;  /* 0x000000ff3400720c */ /* 0x000fe40003f05270 */
[C---:B------:R-:W-:Y:S01]  /*5860*/  ISETP.LT.OR P4, PT, R9.reuse, 0x52, P4 ;  /* 0x000000520900780c */ /* 0x040fe20002781670 */
[----:B------:R-:W4:Y:S01]  /*5870*/  LDL R120, [R1+0x2a4] ;  /* 0x0002a40001787983 */ /* 0x000f220000100800 */
[----:B------:R-:W-:Y:S02]  /*5880*/  ISETP.GT.AND P0, PT, R8, 0x39, !P0 ;  /* 0x000000390800780c */ /* 0x000fe40004704270 */
[----:B------:R-:W-:Y:S01]  /*5890*/  FSEL R174, R66, -INF , !P3 ;  /* 0xff80000042ae7808 */ /* 0x000fe20005800000 */
[----:B------:R-:W4:Y:S01]  /*58a0*/  LDL R122, [R1+0x2a8] ;  /* 0x0002a800017a7983 */ /* 0x000f220000100800 */
[----:B------:R-:W-:-:S02]  /*58b0*/  ISETP.LT.OR P0, PT, R9, 0x3a, P0 ;  /* 0x0000003a0900780c */ /* 0x000fc40000701670 */
[----:B------:R-:W-:Y:S01]  /*58c0*/  ISETP.LT.OR P5, PT, R9, 0x59, P5 ;  /* 0x000000590900780c */ /* 0x000fe20002fa1670 */
[----:B------:R-:W4:Y:S01]  /*58d0*/  LDL R66, [R1+0x238] ;  /* 0x0002380001427983 */ /* 0x000f220000100800 */
[----:B------:R-:W-:Y:S02]  /*58e0*/  FSEL R170, R55, -INF , !P0 ;  /* 0xff80000037aa7808 */ /* 0x000fe40004000000 */
[----:B------:R-:W-:Y:S01]  /*58f0*/  ISETP.GT.AND P0, PT, R8, 0x40, !P1 ;  /* 0x000000400800780c */ /* 0x000fe20004f04270 */
[----:B------:R-:W4:Y:S01]  /*5900*/  LDL R124, [R1+0x2ac] ;  /* 0x0002ac00017c7983 */ /* 0x000f220000100800 */
[----:B------:R-:W-:Y:S02]  /*5910*/  ISETP.NE.AND P1, PT, R84, RZ, PT ;  /* 0x000000ff5400720c */ /* 0x000fe40003f25270 */
[----:B------:R-:W-:Y:S01]  /*5920*/  ISETP.LT.OR P0, PT, R9, 0x41, P0 ;  /* 0x000000410900780c */ /* 0x000fe20000701670 */
[----:B------:R-:W4:Y:S01]  /*5930*/  LDL R84, [R1+0x25c] ;  /* 0x00025c0001547983 */ /* 0x000f220000100800 */
[----:B------:R-:W-:-:S02]  /*5940*/  ISETP.GT.AND P1, PT, R8, 0x48, !P1 ;  /* 0x000000480800780c */ /* 0x000fc40004f24270 */
[----:B------:R-:W-:Y:S01]  /*5950*/  FSEL R20, R58, -INF , !P0 ;  /* 0xff8000003a147808 */ /* 0x000fe20004000000 */
[----:B------:R-:W4:Y:S01]  /*5960*/  LDL R126, [R1+0x2b0] ;  /* 0x0002b000017e7983 */ /* 0x000f220000100800 */
[----:B------:R-:W-:Y:S02]  /*5970*/  ISETP.GT.AND P0, PT, R8, RZ, !P6 ;  /* 0x000000ff0800720c */ /* 0x000fe40007704270 */
[----:B------:R-:W-:Y:S01]  /*5980*/  ISETP.NE.AND P6, PT, R24, RZ, PT ;  /* 0x000000ff1800720c */ /* 0x000fe20003fc5270 */
[----:B------:R-:W4:Y:S01]  /*5990*/  LDL R58, [R1+0x228] ;  /* 0x00022800013a7983 */ /* 0x000f220000100800 */
[----:B------:R-:W-:Y:S02]  /*59a0*/  ISETP.LT.OR P0, PT, R9, 0x1, P0 ;  /* 0x000000010900780c */ /* 0x000fe40000701670 */
[----:B------:R-:W-:Y:S01]  /*59b0*/  FMNMX.FTZ R24, R69, R12, !PT ;  /* 0x0000000c45187209 */ /* 0x000fe20007810000 */
[----:B------:R-:W4:Y:S01]  /*59c0*/  LDL R128, [R1+0x2b4] ;  /* 0x0002b40001807983 */ /* 0x000f220000100800 */
[----:B------:R-:W-:-:S02]  /*59d0*/  FSEL R121, R26, -INF , !P0 ;  /* 0xff8000001a797808 */ /* 0x000fc40004000000 */
[----:B------:R-:W-:Y:S01]  /*59e0*/  ISETP.NE.AND P0, PT, R56, RZ, PT ;  /* 0x000000ff3800720c */ /* 0x000fe20003f05270 */
[----:B------:R-:W0:Y:S01]  /*59f0*/  SHFL.BFLY PT, R25, R24, 0x2, 0x1f ;  /* 0x0c401f0018197f89 */ /* 0x000e2200000e0000 */
[----:B------:R-:W-:Y:S02]  /*5a00*/  FMNMX.FTZ R10, R121, R89, !PT ;  /* 0x00000059790a7209 */ /* 0x000fe40007810000 */
[----:B------:R-:W-:Y:S01]  /*5a10*/  ISETP.GT.AND P0, PT, R8, 0x41, !P0 ;  /* 0x000000410800780c */ /* 0x000fe20004704270 */
[----:B------:R-:W4:Y:S01]  /*5a20*/  LDL R130, [R1+0x2b8] ;  /* 0x0002b80001827983 */ /* 0x000f220000100800 */
[----:B------:R-:W-:Y:S02]  /*5a30*/  FMNMX.FTZ R10, R91, R10, !PT ;  /* 0x0000000a5b0a7209 */ /* 0x000fe40007810000 */
[----:B------:R-:W-:Y:S01]  /*5a40*/  ISETP.LT.OR P0, PT, R9, 0x42, P0 ;  /* 0x000000420900780c */ /* 0x000fe20000701670 */
        /* <DEDUP_REMOVED lines=8> */
[----:B------:R-:W-:Y:S01]  /*5ad0*/  FSEL R172, R62, -INF , !P1 ;  /* 0xff8000003eac7808 */ /* 0x000fe20004800000 */
[----:B------:R-:W4:Y:S01]  /*5ae0*/  LDL R138, [R1+0x2c8] ;  /* 0x0002c800018a7983 */ /* 0x000f220000100800 */
[----:B------:R-:W-:-:S02]  /*5af0*/  FMNMX.FTZ R10, R15, R10, !PT ;  /* 0x0000000a0f0a7209 */ /* 0x000fc40007810000 */
[----:B------:R-:W-:Y:S01]  /*5b00*/  ISETP.GT.AND P0, PT, R8, 0x59, !P6 ;  /* 0x000000590800780c */ /* 0x000fe20007704270 */
[----:B------:R-:W4:Y:S01]  /*5b10*/  LDL R62, [R1+0x230] ;  /* 0x00023000013e7983 */ /* 0x000f220000100800 */
[----:B------:R-:W-:Y:S02]  /*5b20*/  FMNMX.FTZ R10, R161, R10, !PT ;  /* 0x0000000aa10a7209 */ /* 0x000fe40007810000 */
[----:B------:R-:W-:Y:S01]  /*5b30*/  FSEL R175, R67, -INF , !P4 ;  /* 0xff80000043af7808 */ /* 0x000fe20006000000 */
[----:B------:R-:W4:Y:S01]  /*5b40*/  LDL R140, [R1+0x2cc] ;  /* 0x0002cc00018c7983 */ /* 0x000f220000100800 */
[----:B------:R-:W-:Y:S02]  /*5b50*/  FMNMX.FTZ R11, R21, R10, !PT ;  /* 0x0000000a150b7209 */ /* 0x000fe40007810000 */
[----:B------:R-:W-:Y:S01]  /*5b60*/  ISETP.LT.OR P0, PT, R9, 0x5a, P0 ;  /* 0x0000005a0900780c */ /* 0x000fe20000701670 */
[----:B------:R-:W4:Y:S01]  /*5b70*/  LDL R142, [R1+0x2d0] ;  /* 0x0002d000018e7983 */ /* 0x000f220000100800 */
[----:B------:R-:W-:-:S02]  /*5b80*/  FMNMX.FTZ R10, R158, R11, !PT ;  /* 0x0000000b9e0a7209 */ /* 0x000fc40007810000 */
[----:B------:R-:W-:Y:S01]  /*5b90*/  FSEL R176, R70, -INF , !P5 ;  /* 0xff80000046b07808 */ /* 0x000fe20006800000 */
[----:B------:R-:W4:Y:S01]  /*5ba0*/  LDL R144, [R1+0x2d4] ;  /* 0x0002d40001907983 */ /* 0x000f220000100800 */
[----:B------:R-:W-:Y:S02]  /*5bb0*/  FMNMX.FTZ R10, R165, R10, !PT ;  /* 0x0000000aa50a7209 */ /* 0x000fe40007810000 */
[----:B------:R-:W-:Y:S01]  /*5bc0*/  FSEL R177, R71, -INF , !P0 ;  /* 0xff80000047b17808 */ /* 0x000fe20004000000 */
[----:B------:R-:W4:Y:S01]  /*5bd0*/  LDL R70, [R1+0x240] ;  /* 0x0002400001467983 */ /* 0x000f220000100800 */
[----:B------:R-:W-:Y:S02]  /*5be0*/  FMNMX.FTZ R10, R171, R10, !PT ;  /* 0x0000000aab0a7209 */ /* 0x000fe40007810000 */
[----:B0-----:R-:W-:Y:S01]  /*5bf0*/  FMNMX.FTZ R12, R24, R25, !PT ;  /* 0x00000019180c7209 */ /* 0x001fe20007810000 */
[----:B------:R-:W4:Y:S01]  /*5c00*/  LDL R146, [R1+0x2d8] ;  /* 0x0002d80001927983 */ /* 0x000f220000100800 */
[----:B------:R-:W-:-:S03]  /*5c10*/  FMNMX.FTZ R11, R19, R10, !PT ;  /* 0x0000000a130b7209 */ /* 0x000fc60007810000 */
        /* <DEDUP_REMOVED lines=20> */
[----:B------:R-:W0:Y:S01]  /*5d60*/  SHFL.BFLY PT, R9, R12, 0x1, 0x1f ;  /* 0x0c201f000c097f89 */ /* 0x000e2200000e0000 */
[----:B------:R-:W-:-:S03]  /*5d70*/  FMNMX.FTZ R25, R177, R8, !PT ;  /* 0x00000008b1197209 */ /* 0x000fc60007810000 */
[----:B------:R-:W4:Y:S04]  /*5d80*/  LDL R67, [R1+0x350] ;  /* 0x0003500001437983 */ /* 0x000f280000100800 */
[----:B------:R-:W-:Y:S04]  /*5d90*/  STL.64 [R1+0x410], R24 ;  /* 0x0004101801007387 */ /* 0x000fe80000100a00 */
[----:B------:R-:W4:Y:S04]  /*5da0*/  LDL R31, [R1+0x414] ;  /* 0x00041400011f7983 */ /* 0x000f280000100800 */
[----:B------:R-:W4:Y:S04]  /*5db0*/  LDL R71, [R1+0x358] ;  /* 0x0003580001477983 */ /* 0x000f280000100800 */
[----:B------:R-:W4:Y:S01]  /*5dc0*/  LDL R87, [R1+0x378] ;  /* 0x0003780001577983 */ /* 0x000f220000100800 */
[----:B0-----:R-:W-:-:S03]  /*5dd0*/  FMNMX.FTZ R10, R12, R9, !PT ;  /* 0x000000090c0a7209 */ /* 0x001fc60007810000 */
[----:B--2---:R0:W-:Y:S04]  /*5de0*/  STL [R1+0x210], R30 ;  /* 0x0002101e01007387 */ /* 0x0041e80000100800 */
[----:B------:R-:W2:Y:S04]  /*5df0*/  LDL.64 R8, [R1+0x88] ;  /* 0x0000880001087983 */ /* 0x000ea80000100a00 */
[----:B------:R-:W-:Y:S04]  /*5e00*/  STL [R1+0x410], R10 ;  /* 0x0004100a01007387 */ /* 0x000fe80000100800 */
[----:B------:R-:W2:Y:S04]  /*5e10*/  LDL R26, [R1+0x410] ;  /* 0x00041000011a7983 */ /* 0x000ea80000100800 */
[----:B---3--:R1:W-:Y:S04]  /*5e20*/  STL [R1+0x214], R28 ;  /* 0x0002141c01007387 */ /* 0x0083e80000100800 */
[----:B0-----:R-:W3:Y:S04]  /*5e30*/  LDL R30, [R1+0x3c8] ;  /* 0x0003c800011e7983 */ /* 0x001ee80000100800 */
[----:B----4-:R0:W-:Y:S04]  /*5e40*/  STL [R1+0x218], R34 ;  /* 0x0002182201007387 */ /* 0x0101e80000100800 */
[----:B-1----:R-:W4:Y:S04]  /*5e50*/  LDL R28, [R1+0x3c4] ;  /* 0x0003c400011c7983 */ /* 0x002f280000100800 */
[----:B------:R-:W3:Y:S04]  /*5e60*/  LDL R95, [R1+0x37c] ;  /* 0x00037c00015f7983 */ /* 0x000ee80000100800 */
[----:B0-----:R-:W3:Y:S04]  /*5e70*/  LDL R34, [R1+0x3d0] ;  /* 0x0003d00001227983 */ /* 0x001ee80000100800 */
[----:B------:R-:W3:Y:S04]  /*5e80*/  LDL R97, [R1+0x380] ;  /* 0x0003800001617983 */ /* 0x000ee80000100800 */
[----:B------:R-:W3:Y:S04]  /*5e90*/  LDL R99, [R1+0x384] ;  /* 0x0003840001637983 */ /* 0x000ee80000100800 */
[----:B------:R0:W-:Y:S04]  /*5ea0*/  STL [R1+0x21c], R38 ;  /* 0x00021c2601007387 */ /* 0x0001e80000100800 */
[----:B------:R-:W3:Y:S04]  /*5eb0*/  LDL R101, [R1+0x388] ;  /* 0x0003880001657983 */ /* 0x000ee80000100800 */
[----:B------:R-:W3:Y:S04]  /*5ec0*/  LDL R103, [R1+0x38c] ;  /* 0x00038c0001677983 */ /* 0x000ee80000100800 */
[----:B0-----:R-:W3:Y:S04]  /*5ed0*/  LDL R38, [R1+0x3d8] ;  /* 0x0003d80001267983 */ /* 0x001ee80000100800 */
[----:B------:R0:W-:Y:S04]  /*5ee0*/  STL [R1+0x20c], R32 ;  /* 0x00020c2001007387 */ /* 0x0001e80000100800 */
[----:B------:R-:W3:Y:S04]  /*5ef0*/  LDL R105, [R1+0x390] ;  /* 0x0003900001697983 */ /* 0x000ee80000100800 */
[----:B------:R-:W-:Y:S04]  /*5f00*/  STL [R1+0x200], R42 ;  /* 0x0002002a01007387 */ /* 0x000fe80000100800 */
[----:B0-----:R-:W3:Y:S04]  /*5f10*/  LDL R32, [R1+0x3cc] ;  /* 0x0003cc0001207983 */ /* 0x001ee80000100800 */
[----:B------:R-:W3:Y:S04]  /*5f20*/  LDL R107, [R1+0x394] ;  /* 0x00039400016b7983 */ /* 0x000ee80000100800 */
[----:B------:R-:W3:Y:S04]  /*5f30*/  LDL R109, [R1+0x398] ;  /* 0x00039800016d7983 */ /* 0x000ee80000100800 */
[----:B------:R0:W-:Y:S04]  /*5f40*/  STL [R1+0x220], R40 ;  /* 0x0002202801007387 */ /* 0x0001e80000100800 */
[----:B------:R-:W3:Y:S04]  /*5f50*/  LDL R111, [R1+0x39c] ;  /* 0x00039c00016f7983 */ /* 0x000ee80000100800 */
[----:B------:R-:W3:Y:S04]  /*5f60*/  LDL R113, [R1+0x3a0] ;  /* 0x0003a00001717983 */ /* 0x000ee80000100800 */
[----:B------:R1:W-:Y:S04]  /*5f70*/  STL [R1+0x204], R44 ;  /* 0x0002042c01007387 */ /* 0x0003e80000100800 */
[----:B------:R1:W-:Y:S04]  /*5f80*/  STL [R1+0x208], R46 ;  /* 0x0002082e01007387 */ /* 0x0003e80000100800 */
[----:B------:R-:W3:Y:S04]  /*5f90*/  LDL R115, [R1+0x3a4] ;  /* 0x0003a40001737983 */ /* 0x000ee80000100800 */
[----:B------:R-:W3:Y:S04]  /*5fa0*/  LDL R117, [R1+0x3a8] ;  /* 0x0003a80001757983 */ /* 0x000ee80000100800 */
[----:B------:R-:W3:Y:S04]  /*5fb0*/  LDL R119, [R1+0x3ac] ;  /* 0x0003ac0001777983 */ /* 0x000ee80000100800 */
[----:B------:R-:W3:Y:S04]  /*5fc0*/  LDL R123, [R1+0x3b0] ;  /* 0x0003b000017b7983 */ /* 0x000ee80000100800 */
[----:B------:R-:W3:Y:S04]  /*5fd0*/  LDL R125, [R1+0x3b4] ;  /* 0x0003b400017d7983 */ /* 0x000ee80000100800 */
[----:B------:R1:W-:Y:S04]  /*5fe0*/  STL [R1+0x224], R48 ;  /* 0x0002243001007387 */ /* 0x0003e80000100800 */
[----:B------:R-:W3:Y:S04]  /*5ff0*/  LDL R127, [R1+0x3b8] ;  /* 0x0003b800017f7983 */ /* 0x000ee80000100800 */
[----:B------:R-:W3:Y:S04]  /*6000*/  LDL R129, [R1+0x3bc] ;  /* 0x0003bc0001817983 */ /* 0x000ee80000100800 */
[----:B------:R-:W3:Y:S04]  /*6010*/  LDL R139, [R1+0x3c0] ;  /* 0x0003c000018b7983 */ /* 0x000ee80000100800 */
[----:B0-----:R-:W3:Y:S04]  /*6020*/  LDL R40, [R1+0x3dc] ;  /* 0x0003dc0001287983 */ /* 0x001ee80000100800 */
        /* <DEDUP_REMOVED lines=10> */
[----:B------:R-:W0:Y:S02]  /*60d0*/  SHFL.BFLY PT, R10, R31, 0x2, 0x1f ;  /* 0x0c401f001f0a7f89 */ /* 0x000e2400000e0000 */
[----:B0-----:R-:W-:Y:S01]  /*60e0*/  FMNMX.FTZ R10, R10, R31, !PT ;  /* 0x0000001f0a0a7209 */ /* 0x001fe20007810000 */
[----:B--2---:R-:W-:-:S02]  /*60f0*/  IMAD R8, R29, 0xc00, R8 ;  /* 0x00000c001d087824 */ /* 0x004fc400078e0208 */
[----:B------:R-:W-:Y:S01]  /*6100*/  FMUL.FTZ R12, R11, R26 ;  /* 0x0000001a0b0c7220 */ /* 0x000fe20000410000 */
[----:B------:R-:W2:Y:S04]  /*6110*/  LDL R29, [R1+0x304] ;  /* 0x00030400011d7983 */ /* 0x000ea80000100800 */
[----:B------:R-:W0:Y:S01]  /*6120*/  SHFL.BFLY PT, R27, R10, 0x1, 0x1f ;  /* 0x0c201f000a1b7f89 */ /* 0x000e2200000e0000 */
[----:B------:R-:W-:-:S03]  /*6130*/  FSETP.NEU.FTZ.AND P0, PT, R26, -INF , PT ;  /* 0xff8000001a00780b */ /* 0x000fc60003f1d000 */
[----:B------:R-:W2:Y:S01]  /*6140*/  LDL R31, [R1+0x308] ;  /* 0x00030800011f7983 */ /* 0x000ea20000100800 */
[----:B0-----:R-:W-:-:S03]  /*6150*/  FMNMX.FTZ R10, R10, R27, !PT ;  /* 0x0000001b0a0a7209 */ /* 0x001fc60007810000 */
[----:B------:R-:W2:Y:S01]  /*6160*/  LDL R27, [R1+0x300] ;  /* 0x00030000011b7983 */ /* 0x000ea20000100800 */
[----:B------:R-:W-:-:S05]  /*6170*/  FSEL R36, R12, RZ, P0 ;  /* 0x000000ff0c247208 */ /* 0x000fca0000000000 */
        /* <DEDUP_REMOVED lines=42> */
[----:B------:R-:W-:Y:S01]  /*6420*/  MUFU.EX2 R26, R26 ;  /* 0x0000001a001a7308 */ /* 0x000fe20000000800 */
[----:B------:R-:W-:-:S07]  /*6430*/  FSETP.NEU.FTZ.AND P0, PT, R10, -INF , PT ;  /* 0xff8000000a00780b */ /* 0x000fce0003f1d000 */
[----:B------:R-:W0:Y:S08]  /*6440*/  MUFU.EX2 R25, R25 ;  /* 0x0000001900197308 */ /* 0x000e300000000800 */
[----:B------:R-:W1:Y:S01]  /*6450*/  MUFU.EX2 R24, R24 ;  /* 0x0000001800187308 */ /* 0x000e620000000800 */
[----:B------:R0:W-:Y:S04]  /*6460*/  STL [R1+0x2ec], R160 ;  /* 0x0002eca001007387 */ /* 0x0001e80000100800 */
[----:B----4-:R-:W-:Y:S03]  /*6470*/  STL [R1+0x3c4], R28 ;  /* 0x0003c41c01007387 */ /* 0x010fe60000100800 */
[----:B------:R-:W-:Y:S01]  /*6480*/  MUFU.EX2 R137, R137 ;  /* 0x0000008900897308 */ /* 0x000fe20000000800 */
[----:B---3--:R-:W-:Y:S07]  /*6490*/  STL [R1+0x3c8], R30 ;  /* 0x0003c81e01007387 */ /* 0x008fee0000100800 */
[----:B0-----:R-:W-:Y:S01]  /*64a0*/  MUFU.EX2 R160, R135 ;  /* 0x0000008700a07308 */ /* 0x001fe20000000800 */
[----:B------:R-:W-:Y:S04]  /*64b0*/  STL [R1+0x3d8], R38 ;  /* 0x0003d82601007387 */ /* 0x000fe80000100800 */
[----:B------:R0:W-:Y:S03]  /*64c0*/  STL [R1+0x2f0], R162 ;  /* 0x0002f0a201007387 */ /* 0x0001e60000100800 */
[----:B------:R-:W-:Y:S01]  /*64d0*/  MUFU.EX2 R133, R133 ;  /* 0x0000008500857308 */ /* 0x000fe20000000800 */
[----:B------:R3:W-:Y:S07]  /*64e0*/  STL [R1+0x3cc], R32 ;  /* 0x0003cc2001007387 */ /* 0x0007ee0000100800 */
[----:B0-----:R-:W-:Y:S01]  /*64f0*/  MUFU.EX2 R162, R131 ;  /* 0x0000008300a27308 */ /* 0x001fe20000000800 */
[----:B---3--:R-:W-:Y:S01]  /*6500*/  VIADD R32, R8, 0x80 ;  /* 0x0000008008207836 */ /* 0x008fe20000000000 */
[----:B------:R0:W-:Y:S04]  /*6510*/  STL [R1+0x2e4], R152 ;  /* 0x0002e49801007387 */ /* 0x0001e80000100800 */
[----:B------:R-:W-:Y:S01]  /*6520*/  R2UR UR10, R32 ;  /* 0x00000000200a72ca */ /* 0x000fe200000e0000 */
[----:B------:R3:W-:Y:S01]  /*6530*/  STL [R1+0x310], R35 ;  /* 0x0003102301007387 */ /* 0x0007e20000100800 */
[----:B------:R-:W-:-:S02]  /*6540*/  R2UR UR6, R8 ;  /* 0x00000000080672ca */ /* 0x000fc400000e0000 */
[----:B0-----:R-:W-:Y:S01]  /*6550*/  F2FP.BF16.F32.PACK_AB R152, R25, R26 ;  /* 0x0000001a1998723e */ /* 0x001fe200000010ff */
[----:B------:R0:W-:Y:S01]  /*6560*/  STL [R1+0x3d0], R34 ;  /* 0x0003d02201007387 */ /* 0x0001e20000100800 */
[----:B------:R-:W-:Y:S01]  /*6570*/  R2UR UR7, R9 ;  /* 0x00000000090772ca */ /* 0x000fe200000e0000 */
[----:B---3--:R-:W-:Y:S02]  /*6580*/  IMAD.MOV.U32 R35, RZ, RZ, R9 ;  /* 0x000000ffff237224 */ /* 0x008fe400078e0009 */
[----:B------:R-:W-:Y:S01]  /*6590*/  STL [R1+0x2e8], R154 ;  /* 0x0002e89a01007387 */ /* 0x000fe20000100800 */
[----:B0-----:R-:W-:-:S03]  /*65a0*/  VIADD R34, R8, 0x100 ;  /* 0x0000010008227836 */ /* 0x001fc60000000000 */
[----:B------:R-:W-:Y:S01]  /*65b0*/  STL [R1+0x2fc], R228 ;  /* 0x0002fce401007387 */ /* 0x000fe20000100800 */
[----:B------:R-:W-:-:S03]  /*65c0*/  R2UR UR15, R35 ;  /* 0x00000000230f72ca */ /* 0x000fc600000e0000 */
        /* <DEDUP_REMOVED lines=17> */
[----:B--2---:R0:W-:Y:S02]  /*66e0*/  STL [R1+0x304], R29 ;  /* 0x0003041d01007387 */ /* 0x0041e40000100800 */
[----:B0-----:R-:W-:-:S02]  /*66f0*/  FADD.FTZ R29, R26, R25 ;  /* 0x000000191a1d7221 */ /* 0x001fc40000010000 */
[----:B------:R0:W-:Y:S02]  /*6700*/  STL [R1+0x300], R27 ;  /* 0x0003001b01007387 */ /* 0x0001e40000100800 */
[----:B0-----:R0:W2:Y:S02]  /*6710*/  MUFU.EX2 R27, R12 ;  /* 0x0000000c001b7308 */ /* 0x0010a40000000800 */
[----:B0-----:R-:W-:-:S05]  /*6720*/  FMUL.FTZ R12, R10, R11 ;  /* 0x0000000b0a0c7220 */ /* 0x001fca0000410000 */
[----:B------:R-:W-:-:S05]  /*6730*/  FSEL R12, R12, RZ, P0 ;  /* 0x000000ff0c0c7208 */ /* 0x000fca0000000000 */
[-CC-:B------:R-:W-:Y:S01]  /*6740*/  FFMA.FTZ R121, R121, R11.reuse, -R12.reuse ;  /* 0x0000000b79797223 */ /* 0x180fe2000001080c */
[-CC-:B------:R-:W-:Y:S01]  /*6750*/  FFMA.FTZ R89, R89, R11.reuse, -R12.reuse ;  /* 0x0000000b59597223 */ /* 0x180fe2000001080c */
[-CC-:B------:R-:W-:Y:S01]  /*6760*/  FFMA.FTZ R91, R91, R11.reuse, -R12.reuse ;  /* 0x0000000b5b5b7223 */ /* 0x180fe2000001080c */
[----:B-1----:R-:W-:Y:S02]  /*6770*/  FADD.FTZ R30, R24, R29 ;  /* 0x0000001d181e7221 */ /* 0x002fe40000010000 */
[----:B------:R-:W-:Y:S01]  /*6780*/  MUFU.EX2 R28, R89 ;  /* 0x00000059001c7308 */ /* 0x000fe20000000800 */
[----:B------:R-:W-:Y:S01]  /*6790*/  FFMA.FTZ R93, R93, R11, -R12 ;  /* 0x0000000b5d5d7223 */ /* 0x000fe2000001080c */
[----:B--2---:R-:W-:-:S06]  /*67a0*/  FADD.FTZ R38, R27, R30 ;  /* 0x0000001e1b267221 */ /* 0x004fcc0000010000 */
[----:B------:R-:W0:Y:S08]  /*67b0*/  MUFU.EX2 R121, R121 ;  /* 0x0000007900797308 */ /* 0x000e300000000800 */
[----:B------:R-:W1:Y:S01]  /*67c0*/  MUFU.EX2 R91, R91 ;  /* 0x0000005b005b7308 */ /* 0x000e620000000800 */
[----:B------:R-:W-:-:S07]  /*67d0*/  FADD.FTZ R29, R137, R38 ;  /* 0x00000026891d7221 */ /* 0x000fce0000010000 */
[----:B------:R-:W2:Y:S01]  /*67e0*/  MUFU.EX2 R30, R93 ;  /* 0x0000005d001e7308 */ /* 0x000ea20000000800 */
[----:B------:R-:W-:Y:S01]  /*67f0*/  FADD.FTZ R32, R160, R29 ;  /* 0x0000001da0207221 */ /* 0x000fe20000010000 */
[----:B0-----:R-:W-:Y:S01]  /*6800*/  FADD.FTZ R26, R121, R28 ;  /* 0x0000001c791a7221 */ /* 0x001fe20000010000 */
[----:B------:R0:W-:Y:S02]  /*6810*/  STL [R1+0x30c], R33 ;  /* 0x00030c2101007387 */ /* 0x0001e40000100800 */
[----:B------:R-:W-:Y:S02]  /*6820*/  FADD.FTZ R187, R133, R32 ;  /* 0x0000002085bb7221 */ /* 0x000fe40000010000 */
[----:B------:R3:W-:Y:S01]  /*6830*/  STL [R1+0x314], R37 ;  /* 0x0003142501007387 */ /* 0x0007e20000100800 */
[----:B-1----:R-:W-:-:S03]  /*6840*/  FADD.FTZ R25, R91, R26 ;  /* 0x0000001a5b197221 */ /* 0x002fc60000010000 */
[----:B------:R1:W-:Y:S01]  /*6850*/  STL [R1+0x3d4], R36 ;  /* 0x0003d42401007387 */ /* 0x0003e20000100800 */
[--C-:B0-----:R-:W-:Y:S01]  /*6860*/  IMAD.MOV.U32 R33, RZ, RZ, R9.reuse ;  /* 0x000000ffff217224 */ /* 0x101fe200078e0009 */
[----:B------:R-:W-:Y:S01]  /*6870*/  F2FP.BF16.F32.PACK_AB R154, R27, R24 ;  /* 0x000000181b9a723e */ /* 0x000fe200000010ff */
[----:B---3--:R-:W-:Y:S01]  /*6880*/  IMAD.MOV.U32 R37, RZ, RZ, R9 ;  /* 0x000000ffff257224 */ /* 0x008fe200078e0009 */
[----:B------:R-:W-:Y:S01]  /*6890*/  F2FP.BF16.F32.PACK_AB R153, R28, R121 ;  /* 0x000000791c99723e */ /* 0x000fe200000010ff */
[----:B-1----:R-:W-:Y:S01]  /*68a0*/  VIADD R36, R8, 0x180 ;  /* 0x0000018008247836 */ /* 0x002fe20000000000 */
[----:B--2---:R-:W-:Y:S01]  /*68b0*/  F2FP.BF16.F32.PACK_AB R155, R30, R91 ;  /* 0x0000005b1e9b723e */ /* 0x004fe200000010ff */
[----:B------:R-:W-:Y:S01]  /*68c0*/  FADD.FTZ R187, R162, R187 ;  /* 0x000000bba2bb7221 */ /* 0x000fe20000010000 */
[----:B------:R-:W-:Y:S01]  /*68d0*/  STL [R1+0x268], R90 ;  /* 0x0002685a01007387 */ /* 0x000fe20000100800 */
[----:B------:R-:W-:Y:S01]  /*68e0*/  R2UR UR11, R33 ;  /* 0x00000000210b72ca */ /* 0x000fe200000e0000 */
[----:B------:R-:W-:Y:S01]  /*68f0*/  FADD.FTZ R228, R30, R25 ;  /* 0x000000191ee47221 */ /* 0x000fe20000010000 */
[----:B------:R-:W-:Y:S01]  /*6900*/  R2UR UR18, R36 ;  /* 0x00000000241272ca */ /* 0x000fe200000e0000 */
[----:B------:R-:W-:Y:S01]  /*6910*/  STL [R1+0x26c], R92 ;  /* 0x00026c5c01007387 */ /* 0x000fe20000100800 */
[----:B------:R-:W-:-:S02]  /*6920*/  R2UR UR19, R37 ;  /* 0x00000000251372ca */ /* 0x000fc400000e0000 */
        /* <DEDUP_REMOVED lines=89> */
[-CC-:B------:R-:W-:Y:S02]  /*6ec0*/  FFMA.FTZ R227, R161, R11.reuse, -R12.reuse ;  /* 0x0000000ba1e37223 */ /* 0x180fe4000001080c */
[----:B------:R2:W-:Y:S01]  /*6ed0*/  STL [R1+0x2f8], R226 ;  /* 0x0002f8e201007387 */ /* 0x0005e20000100800 */
[-CC-:B0-----:R-:W-:Y:S01]  /*6ee0*/  FFMA.FTZ R224, R14, R11.reuse, -R12.reuse ;  /* 0x0000000b0ee07223 */ /* 0x181fe2000001080c */
[----:B--2---:R-:W-:Y:S01]  /*6ef0*/  FFMA.FTZ R226, R15, R11, -R12 ;  /* 0x0000000b0fe27223 */ /* 0x004fe2000001080c */
[----:B------:R-:W-:Y:S08]  /*6f00*/  MUFU.EX2 R13, R13 ;  /* 0x0000000d000d7308 */ /* 0x000ff00000000800 */
[----:B------:R-:W0:Y:S08]  /*6f10*/  MUFU.EX2 R224, R224 ;  /* 0x000000e000e07308 */ /* 0x000e300000000800 */
[----:B------:R-:W-:Y:S08]  /*6f20*/  MUFU.EX2 R226, R226 ;  /* 0x000000e200e27308 */ /* 0x000ff00000000800 */
[----:B------:R-:W2:Y:S01]  /*6f30*/  MUFU.EX2 R227, R227 ;  /* 0x000000e300e37308 */ /* 0x000ea20000000800 */
[----:B0-----:R-:W-:-:S02]  /*6f40*/  F2FP.BF16.F32.PACK_AB R161, R224, R13 ;  /* 0x0000000de0a1723e */ /* 0x001fc400000010ff */
[----:B--2---:R-:W-:Y:S01]  /*6f50*/  F2FP.BF16.F32.PACK_AB R163, R227, R226 ;  /* 0x000000e2e3a3723e */ /* 0x004fe200000010ff */
[----:B------:R-:W-:Y:S01]  /*6f60*/  FFMA.FTZ R21, R21, R11, -R12 ;  /* 0x0000000b15157223 */ /* 0x000fe2000001080c */
[----:B------:R-:W-:-:S03]  /*6f70*/  FADD.FTZ R228, R13, R228 ;  /* 0x000000e40de47221 */ /* 0x000fc60000010000 */
[----:B------:R-:W-:Y:S08]  /*6f80*/  MUFU.EX2 R223, R223 ;  /* 0x000000df00df7308 */ /* 0x000ff00000000800 */
[----:B------:R-:W0:Y:S08]  /*6f90*/  MUFU.EX2 R13, R225 ;  /* 0x000000e1000d7308 */ /* 0x000e300000000800 */
[----:B------:R-:W-:Y:S08]  /*6fa0*/  MUFU.EX2 R15, R193 ;  /* 0x000000c1000f7308 */ /* 0x000ff00000000800 */
[----:B------:R-:W2:Y:S08]  /*6fb0*/  MUFU.EX2 R14, R188 ;  /* 0x000000bc000e7308 */ /* 0x000eb00000000800 */
[----:B------:R-:W-:Y:S01]  /*6fc0*/  MUFU.EX2 R21, R21 ;  /* 0x0000001500157308 */ /* 0x000fe20000000800 */
        /* <DEDUP_REMOVED lines=33> */
[----:B---3--:R-:W-:-:S06]  /*71e0*/  WARPGROUP.ARRIVE ;  /* 0x00000000000079c5 */ /* 0x008fcc0000000000 */
[----:B------:R-:W-:Y:S01]  /*71f0*/  HGMMA.64x256x16.F32.BF16 R24, R160, gdesc[UR8].tnspB, R24, gsb0 ;  /* 0x43e00008a0187df0 */ /* 0x000fe20008001818 */
[----:B0-----:R-:W-:Y:S02]  /*7200*/  F2FP.BF16.F32.PACK_AB R152, R13, R223 ;  /* 0x000000df0d98723e */ /* 0x001fe400000010ff */
[----:B--2---:R-:W-:Y:S01]  /*7210*/  F2FP.BF16.F32.PACK_AB R154, R14, R15 ;  /* 0x0000000f0e9a723e */ /* 0x004fe200000010ff */
[-CC-:B------:R-:W-:Y:S01]  /*7220*/  FFMA.FTZ R19, R19, R11.reuse, -R12.reuse ;  /* 0x0000000b13137223 */ /* 0x180fe2000001080c */
[-CC-:B------:R-:W-:Y:S01]  /*7230*/  FFMA.FTZ R156, R156, R11.reuse, -R12.reuse ;  /* 0x0000000b9c9c7223 */ /* 0x180fe2000001080c */
[----:B------:R-:W-:Y:S01]  /*7240*/  FFMA.FTZ R159, R159, R11, -R12 ;  /* 0x0000000b9f9f7223 */ /* 0x000fe2000001080c */
        /* <DEDUP_REMOVED lines=9> */
[-CC-:B------:R-:W-:Y:S01]  /*72e0*/  FFMA.FTZ R161, R165, R11.reuse, -R12.reuse ;  /* 0x0000000ba5a17223 */ /* 0x180fe2000001080c */
[----:B------:R-:W-:-:S04]  /*72f0*/  FFMA.FTZ R158, R171, R11, -R12 ;  /* 0x0000000bab9e7223 */ /* 0x000fc8000001080c */
        /* <DEDUP_REMOVED lines=39> */
[----:B------:R-:W-:-:S06]  /*7570*/  FFMA.FTZ R162, R170, R11, -R12 ;  /* 0x0000000baaa27223 */ /* 0x000fcc000001080c */
[----:B------:R-:W0:Y:S01]  /*7580*/  MUFU.EX2 R162, R162 ;  /* 0x000000a200a27308 */ /* 0x000e220000000800 */
[----:B------:R-:W-:-:S04]  /*7590*/  FADD.FTZ R228, R224, R228 ;  /* 0x000000e4e0e47221 */ /* 0x000fc80000010000 */
        /* <DEDUP_REMOVED lines=14> */
[----:B------:R-:W-:Y:S01]  /*7680*/  MUFU.EX2 R179, R179 ;  /* 0x000000b300b37308 */ /* 0x000fe20000000800 */
[----:B------:R-:W-:-:S07]  /*7690*/  FADD.FTZ R187, R223, R187 ;  /* 0x000000bbdfbb7221 */ /* 0x000fce0000010000 */
        /* <DEDUP_REMOVED lines=100> */
[----:B------:R-:W-:Y:S02]  /*7ce0*/  FADD.FTZ R13, R14, R15 ;  /* 0x0000000f0e0d7221 */ /* 0x000fe40000010000 */
[----:B------:R-:W2:Y:S01]  /*7cf0*/  LDL R15, [R1+0x28] ;  /* 0x00002800010f7983 */ /* 0x000ea20000100800 */
[----:B------:R-:W-:Y:S01]  /*7d00*/  FADD.FTZ R161, R161, R160 ;  /* 0x000000a0a1a17221 */ /* 0x000fe20000010000 */
[----:B------:R-:W-:-:S03]  /*7d10*/  FADD.FTZ R13, R186, R13 ;  /* 0x0000000dba0d7221 */ /* 0x000fc60000010000 */
[----:B------:R-:W-:Y:S01]  /*7d20*/  FADD.FTZ R158, R158, R161 ;  /* 0x000000a19e9e7221 */ /* 0x000fe20000010000 */
[----:B------:R-:W-:Y:S02]  /*7d30*/  FADD.FTZ R184, R184, R13 ;  /* 0x0000000db8b87221 */ /* 0x000fe40000010000 */
[----:B------:R3:W5:Y:S01]  /*7d40*/  LDL R13, [R1+0x1f0] ;  /* 0x0001f000010d7983 */ /* 0x0007620000100800 */
        /* <DEDUP_REMOVED lines=79> */
[----:B0-----:R-:W2:Y:S04]  /*8240*/  LDL R86, [R1+0x204] ;  /* 0x0002040001567983 */ /* 0x001ea80000100800 */
[----:B-1----:R-:W2:Y:S04]  /*8250*/  LDL R88, [R1+0x208] ;  /* 0x0002080001587983 */ /* 0x002ea80000100800 */
[----:B------:R-:W2:Y:S04]  /*8260*/  LDL R90, [R1+0x20c] ;  /* 0x00020c00015a7983 */ /* 0x000ea80000100800 */
[----:B------:R-:W2:Y:S04]  /*8270*/  LDL R24, [R1+0x210] ;  /* 0x0002100001187983 */ /* 0x000ea80000100800 */
[----:B----4-:R-:W4:Y:S04]  /*8280*/  LDL R92, [R1+0x214] ;  /* 0x00021400015c7983 */ /* 0x010f280000100800 */
        /* <DEDUP_REMOVED lines=147> */
[----:B------:R0:W-:Y:S04]  /*8bc0*/  STL.64 [R1+0x420], R8 ;  /* 0x0004200801007387 */ /* 0x0001e80000100a00 */
[----:B------:R0:W-:Y:S04]  /*8bd0*/  STL [R1+0x200], R14 ;  /* 0x0002000e01007387 */ /* 0x0001e80000100800 */
[----:B------:R0:W-:Y:S04]  /*8be0*/  STL [R1+0x204], R86 ;  /* 0x0002045601007387 */ /* 0x0001e80000100800 */
[----:B------:R0:W-:Y:S04]  /*8bf0*/  STL [R1+0x208], R88 ;  /* 0x0002085801007387 */ /* 0x0001e80000100800 */
[----:B------:R0:W-:Y:S04]  /*8c00*/  STL [R1+0x20c], R90 ;  /* 0x00020c5a01007387 */ /* 0x0001e80000100800 */
[----:B------:R0:W-:Y:S04]  /*8c10*/  STL [R1+0x210], R24 ;  /* 0x0002101801007387 */ /* 0x0001e80000100800 */
[----:B----4-:R0:W-:Y:S04]  /*8c20*/  STL [R1+0x214], R92 ;  /* 0x0002145c01007387 */ /* 0x0101e80000100800 */
        /* <DEDUP_REMOVED lines=126> */
.L_x_12510:
[----:B------:R-:W-:Y:S05]  /*9410*/  BSYNC B0 ;  /* 0x0000000000007941 */ /* 0x000fea0003800000 */
.L_x_12509:
        /* <DEDUP_REMOVED lines=33> */
.L_x_12513:
[----:B------:R-:W-:-:S13]  /*9630*/  ISETP.NE.AND P0, PT, R5, 0x1, PT ;  /* 0x000000010500780c */ /* 0x000fda0003f05270 */
[----:B------:R-:W-:-:S05]  /*9640*/  @P0 IMAD.HI.U32 R2, R6, R2, RZ ;  /* 0x0000000206020227 */ /* 0x000fca00078e00ff */
[----:B------:R-:W-:-:S07]  /*9650*/  @P0 SHF.R.U32.HI R6, RZ, R3, R2 ;  /* 0x00000003ff060219 */ /* 0x000fce0000011602 */
.L_x_12514:
[----:B------:R-:W-:Y:S05]  /*9660*/  BSYNC B0 ;  /* 0x0000000000007941 */ /* 0x000fea0003800000 */
.L_x_12512:
[----:B------:R-:W-:-:S05]  /*9670*/  IMAD R5, R6, R5, R5 ;  /* 0x0000000506057224 */ /* 0x000fca00078e0205 */
[----:B------:R-:W-:-:S07]  /*9680*/  VIMNMX R4, R4, R5, PT ;  /* 0x0000000504047248 */ /* 0x000fce0003fe0100 */
.L_x_12511:
        /* <DEDUP_REMOVED lines=8> */
.L_x_12518:
[----:B------:R-:W-:Y:S01]  /*9710*/  VIADD R0, R16, 0x150 ;  /* 0x0000015010007836 */ /* 0x000fe20000000000 */
[----:B------:R-:W-:-:S07]  /*9720*/  MOV R225, 0x9740 ;  /* 0x0000974000e17802 */ /* 0x000fce0000000f00 */
[----:B------:R-:W-:Y:S05]  /*9730*/  CALL.REL.NOINC `($_ZN7cutlass13device_kernelIN5flash11enable_sm90INS1_16FlashAttnFwdSm90INS1_25CollectiveMainloopFwdSm90ILi2EN4cute5tupleIJNS5_1CILi1EEES8_S8_EEENS6_IJNS7_ILi128EEENS7_ILi96EEENS7_ILi64EEEEEELi256ENS_10bfloat16_tEfNS_4arch4Sm90ELb0ELb1ELb0ELb1ELb1ELb0ELb1ELb1ELb0ELb1ELb0ELb0EEENS1_21CollectiveEpilogueFwdINS6_IJSA_NS7_ILi256EEESB_EEES9_SE_SG_Li256ELb1ELb1ELb0ELb0EEENS1_36VarlenDynamicPersistentTileSchedulerILi128ELi96ELi256ELi128ELb0ELb1ELb1ELb1ELb0ELb1EEEEEEEEEvNT_6ParamsE$_ZZN5flash25CollectiveMainloopFwdSm90ILi2EN4cute5tupleIJNS1_1CILi1EEES4_S4_EEENS2_IJNS3_ILi128EEENS3_ILi96EEENS3_ILi64EEEEEELi256EN7cutlass10bfloat16_tEfNSA_4arch4Sm90ELb0ELb1ELb0ELb1ELb1ELb0ELb1ELb1ELb0ELb1ELb0ELb0EE3mmaINS_16FlashAttnFwdSm90ISE_NS_21CollectiveEpilogueFwdINS2_IJS6_NS3_ILi256EEES7_EEES5_SB_SD_Li256ELb1ELb1ELb0ELb0EEENS_36VarlenDynamicPersistentTileSchedulerILi128ELi96ELi256ELi128ELb0ELb1ELb1ELb1ELb0ELb1EEEE13SharedStorageENS1_6TensorINS1_11ArrayEngineIfLm128EEENS1_6LayoutINS2_IJNS2_IJNS3_ILi2EEEST_NS3_ILi32EEEEEES4_S4_EEENS2_IJNS2_IJS4_ST_NS3_ILi4EEEEEENS3_ILi0EEESZ_EEEEEEENS_7SoftmaxILi2ELi0EEEEEbRKNSE_6ParamsENSA_13PipelineAsyncILi2EEES19_RNSA_13PipelineStateILj2EEERT0_RT1_iRiRKNS_16SeqlenInfoQKNewKILb1ELb0EEENS2_IJiiiiEEERT_ENKUliT_T0_T1_E_clIZSF_ISO_S12_S14_EbS17_S19_S19_S1C_S1E_S1G_iS1H_S1L_S1M_S1O_EUlRS1P_iE1_NS3_ILb0EEENS3_ILb1EEEEEDaiS1P_S1Q_S1R_) ;  /* 0x0000023000947944 */ /* 0x000fea0003c00000 */
[C---:B------:R-:W-:Y:S01]  /*9740*/  ISETP.GT.AND P0, PT, R11.reuse, R188, PT ;  /* 0x000000bc0b00720c */ /* 0x040fe20003f04270 */
[----:B------:R-:W-:-:S12]  /*9750*/  VIADD R11, R11, 0xffffffff ;  /* 0xffffffff0b0b7836 */ /* 0x000fd80000000000 */
[----:B------:R-:W-:Y:S05]  /*9760*/  @P0 BRA `(.L_x_12518) ;  /* 0xfffffffc00e80947 */ /* 0x000fea000383ffff */
[----:B------:R-:W-:Y:S05]  /*9770*/  BSYNC B0 ;  /* 0x0000000000007941 */ /* 0x000fea0003800000 */
.L_x_12517:
[----:B------:R-:W-:Y:S02]  /*9780*/  ULDC UR4, c[0x0][0x20] ;  /* 0x0000080000047ab9 */ /* 0x000fe40000000800 */
[----:B------:R-:W-:-:S05]  /*9790*/  VIADD R2, R181, -UR4 ;  /* 0x80000004b5027c36 */ /* 0x000fca0008000000 */
[----:B------:R-:W2:Y:S02]  /*97a0*/  LDL R0, [R2] ;  /* 0x0000000002007983 */ /* 0x000ea40000100800 */
[----:B--2---:R-:W-:-:S07]  /*97b0*/  IMAD.SHL.U32 R0, R0, 0x80, RZ ;  /* 0x0000008000007824 */ /* 0x004fce00078e00ff */
.L_x_12516:
[----:B------:R-:W-:Y:S05]  /*97c0*/  BSYNC B1 ;  /* 0x0000000000017941 */ /* 0x000fea0003800000 */
.L_x_12515:
        /* <DEDUP_REMOVED lines=26> */
.L_x_12521:
[----:B------:R-:W-:Y:S02]  /*9970*/  ULDC UR4, c[0x0][0xadc] ;  /* 0x0002b70000047ab9 */ /* 0x000fe40000000800 */
[----:B------:R-:W-:-:S05]  /*9980*/  IMAD.U32 R5, RZ, RZ, UR4 ;  /* 0x00000004ff057e24 */ /* 0x000fca000f8e00ff */
[----:B------:R-:W-:-:S13]  /*9990*/  ISETP.NE.AND P0, PT, R5, 0x1, PT ;  /* 0x000000010500780c */ /* 0x000fda0003f05270 */
[----:B------:R-:W0:Y:S02]  /*99a0*/  @P0 LDC.64 R6, c[0x0][0xae0] ;  /* 0x0002b800ff060b82 */ /* 0x000e240000000a00 */
[----:B0-----:R-:W-:-:S05]  /*99b0*/  @P0 IMAD.HI.U32 R4, R0, R6, RZ ;  /* 0x0000000600040227 */ /* 0x001fca00078e00ff */
[----:B------:R-:W-:-:S07]  /*99c0*/  @P0 SHF.R.U32.HI R0, RZ, R7, R4 ;  /* 0x00000007ff000219 */ /* 0x000fce0000011604 */
.L_x_12522:
[----:B------:R-:W-:Y:S05]  /*99d0*/  BSYNC B0 ;  /* 0x0000000000007941 */ /* 0x000fea0003800000 */
.L_x_12520:
[----:B------:R-:W-:-:S05]  /*99e0*/  IMAD R3, R0, R5, RZ ;  /* 0x0000000500037224 */ /* 0x000fca00078e02ff */
[----:B------:R-:W-:-:S07]  /*99f0*/  VIMNMX R2, R2, R3, !PT ;  /* 0x0000000302027248 */ /* 0x000fce0007fe0100 */
.L_x_12519:
[----:B------:R-:W-:-:S04]  /*9a00*/  VIADD R2, R2, 0x5f ;  /* 0x0000005f02027836 */ /* 0x000fc80000000000 */
[----:B------:R-:W-:-:S05]  /*9a10*/  IMAD.HI R2, R2, 0x2aaaaaab, RZ ;  /* 0x2aaaaaab02027827 */ /* 0x000fca00078e02ff */
[----:B------:R-:W-:-:S04]  /*9a20*/  SHF.R.U32.HI R3, RZ, 0x1f, R2 ;  /* 0x0000001fff037819 */ /* 0x000fc80000011602 */
[----:B------:R-:W-:-:S04]  /*9a30*/  LEA.HI.SX32 R2, R2, R3, 0x1c ;  /* 0x0000000302027211 */ /* 0x000fc800078fe2ff */
[----:B------:R-:W-:-:S04]  /*9a40*/  VIMNMX R2, R2, UR40, !PT ;  /* 0x0000002802027c48 */ /* 0x000fc8000ffe0100 */
[----:B------:R-:W-:-:S13]  /*9a50*/  ISETP.GE.AND P0, PT, R11, R2, PT ;  /* 0x000000020b00720c */ /* 0x000fda0003f06270 */
[----:B------:R-:W-:Y:S05]  /*9a60*/  @!P0 BRA `(.L_x_12523) ;  /* 0x0000009800088947 */ /* 0x000fea0003800000 */
.L_x_12542:
        /* <DEDUP_REMOVED lines=20> */
.L_x_12525:
[----:B------:R-:W-:Y:S05]  /*9bb0*/  BSYNC B0 ;  /* 0x0000000000007941 */ /* 0x000fea0003800000 */
.L_x_12524:
        /* <DEDUP_REMOVED lines=9> */
.L_x_12527:
[----:B------:R-:W-:Y:S05]  /*9c50*/  BSYNC B0 ;  /* 0x0000000000007941 */ /* 0x000fea0003800000 */
.L_x_12526:
[----:B------:R-:W-:Y:S04]  /*9c60*/  BSSY B0, `(.L_x_12528) ;  /* 0x0000006000007945 */ /* 0x000fe80003800000 */
[----:B--2---:R-:W-:Y:S05]  /*9c70*/  @P0 BRA `(.L_x_12529) ;  /* 0x0000000000100947 */ /* 0x004fea0003800000 */
[----:B-----5:R-:W-:Y:S01]  /*9c80*/  IMAD R6, R6, 0x8, R3 ;  /* 0x0000000806067824 */ /* 0x020fe200078e0203 */
[----:B------:R-:W-:-:S04]  /*9c90*/  SHF.L.U32 R7, R7, 0x1f, RZ ;  /* 0x0000001f07077819 */ /* 0x000fc800000006ff */
[----:B------:R-:W0:Y:S02]  /*9ca0*/  SYNCS.PHASECHK.TRANS64.TRYWAIT P0, [R6+URZ], R7 ;  /* 0x00000007060075a7 */ /* 0x000e24000800017f */
[----:B0-----:R-:W-:Y:S05]  /*9cb0*/  @!P0 BRA `(.L_x_12530) ;  /* 0x000001e800508947 */ /* 0x001fea0003800000 */
.L_x_12529:
[----:B------:R-:W-:Y:S05]  /*9cc0*/  BSYNC B0 ;  /* 0x0000000000007941 */ /* 0x000fea0003800000 */
.L_x_12528:
[----:B------:R-:W2:Y:S04]  /*9cd0*/  LDL R3, [R1+0x1f0] ;  /* 0x0001f00001037983 */ /* 0x000ea80000100800 */
[----:B-1----:R-:W2:Y:S01]  /*9ce0*/  LDL.64 R4, [R1+0x80] ;  /* 0x0000800001047983 */ /* 0x002ea20000100a00 */
        /* <DEDUP_REMOVED lines=55> */
.L_x_12532:
[----:B------:R-:W-:Y:S05]  /*a060*/  BSYNC B0 ;  /* 0x0000000000007941 */ /* 0x000fea0003800000 */
.L_x_12531:
        /* <DEDUP_REMOVED lines=11> */
.L_x_12534:
[----:B------:R-:W-:Y:S05]  /*a120*/  BSYNC B0 ;  /* 0x0000000000007941 */ /* 0x000fea0003800000 */
.L_x_12533:
[----:B------:R-:W-:Y:S04]  /*a130*/  BSSY B0, `(.L_x_12535) ;  /* 0x0000007000007945 */ /* 0x000fe80003800000 */
[----:B------:R-:W-:Y:S05]  /*a140*/  @P0 BRA `(.L_x_12536) ;  /* 0x0000000000140947 */ /* 0x000fea0003800000 */
[----:B------:R-:W2:Y:S02]  /*a150*/  LD.E.64 R4, desc[UR36][R22.64+0x40] ;  /* 0x0000402416047980 */ /* 0x000ea4000c101b00 */
[----:B--2---:R-:W-:-:S05]  /*a160*/  MOV R5, R4 ;  /* 0x0000000400057202 */ /* 0x004fca0000000f00 */
[----:B------:R-:W-:-:S04]  /*a170*/  IMAD R20, R20, 0x8, R5 ;  /* 0x0000000814147824 */ /* 0x000fc800078e0205 */
[----:B------:R-:W0:Y:S02]  /*a180*/  SYNCS.PHASECHK.TRANS64.TRYWAIT P0, [R20+URZ], R21 ;  /* 0x00000015140075a7 */ /* 0x000e24000800017f */
[----:B0-----:R-:W-:Y:S05]  /*a190*/  @!P0 BRA `(.L_x_12537) ;  /* 0x000001e4002c8947 */ /* 0x001fea0003800000 */
.L_x_12536:
[----:B------:R-:W-:Y:S05]  /*a1a0*/  BSYNC B0 ;  /* 0x0000000000007941 */ /* 0x000fea0003800000 */
.L_x_12535:
        /* <DEDUP_REMOVED lines=204> */
.L_x_12539:
[----:B------:R-:W-:Y:S05]  /*ae70*/  BSYNC B0 ;  /* 0x0000000000007941 */ /* 0x000fea0003800000 */
.L_x_12538:
        /* <DEDUP_REMOVED lines=141> */
[-C--:B---3--:R-:W-:Y:S01]  /*b750*/  FMUL.FTZ R74, R10, R81.reuse ;  /* 0x000000510a4a7220 */ /* 0x088fe20000410000 */
[----:B------:R-:W-:Y:S01]  /*b760*/  FADD.FTZ R8, R4, -R10 ;  /* 0x8000000a04087221 */ /* 0x000fe20000010000 */
[-C--:B------:R-:W-:Y:S01]  /*b770*/  FFMA.FTZ R153, R26, R81.reuse, -R126 ;  /* 0x000000511a997223 */ /* 0x080fe2000001087e */
[----:B------:R0:W-:Y:S01]  /*b780*/  MUFU.EX2 R4, R12 ;  /* 0x0000000c00047308 */ /* 0x0001e20000000800 */
[-CC-:B------:R-:W-:Y:S01]  /*b790*/  FFMA.FTZ R152, R24, R81.reuse, -R74.reuse ;  /* 0x0000005118987223 */ /* 0x180fe2000001084a */
[-CC-:B------:R-:W-:Y:S01]  /*b7a0*/  FFMA.FTZ R73, R25, R81.reuse, -R74.reuse ;  /* 0x0000005119497223 */ /* 0x180fe2000001084a */
[----:B------:R-:W3:Y:S01]  /*b7b0*/  LD.E R24, desc[UR36][R22.64+0x3f4] ;  /* 0x0003f42416187980 */ /* 0x000ee2000c101900 */
[-C--:B------:R-:W-:Y:S01]  /*b7c0*/  FMUL.FTZ R5, R8, R81.reuse ;  /* 0x0000005108057220 */ /* 0x080fe20000410000 */
[-C--:B------:R-:W-:Y:S01]  /*b7d0*/  FFMA.FTZ R154, R28, R81.reuse, -R74 ;  /* 0x000000511c9a7223 */ /* 0x080fe2000001084a */
[-CC-:B------:R-:W-:Y:S01]  /*b7e0*/  FFMA.FTZ R155, R30, R81.reuse, -R126.reuse ;  /* 0x000000511e9b7223 */ /* 0x180fe2000001087e */
[----:B------:R-:W2:Y:S01]  /*b7f0*/  LD.E R25, desc[UR36][R22.64+0x3fc] ;  /* 0x0003fc2416197980 */ /* 0x000ea2000c101900 */
        /* <DEDUP_REMOVED lines=9> */
[----:B------:R-:W4:Y:S08]  /*b890*/  MUFU.EX2 R5, R5 ;  /* 0x0000000500057308 */ /* 0x000f300000000800 */
[----:B------:R-:W1:Y:S08]  /*b8a0*/  MUFU.EX2 R153, R153 ;  /* 0x0000009900997308 */ /* 0x000e700000000800 */
[----:B------:R-:W1:Y:S01]  /*b8b0*/  MUFU.EX2 R73, R73 ;  /* 0x0000004900497308 */ /* 0x000e620000000800 */
[-CC-:B------:R-:W-:Y:S01]  /*b8c0*/  FFMA.FTZ R171, R38, R81.reuse, -R126.reuse ;  /* 0x0000005126ab7223 */ /* 0x180fe2000001087e */
[-C--:B------:R-:W-:Y:S01]  /*b8d0*/  FFMA.FTZ R173, R39, R81.reuse, -R126 ;  /* 0x0000005127ad7223 */ /* 0x080fe2000001087e */
[-CC-:B------:R-:W-:Y:S01]  /*b8e0*/  FFMA.FTZ R162, R37, R81.reuse, -R74.reuse ;  /* 0x0000005125a27223 */ /* 0x180fe2000001084a */
[-C--:B0-----:R-:W-:Y:S01]  /*b8f0*/  FFMA.FTZ R12, R40, R81.reuse, -R74 ;  /* 0x00000051280c7223 */ /* 0x081fe2000001084a */
        /* <DEDUP_REMOVED lines=18> */
[----:B------:R-:W-:Y:S01]  /*ba20*/  FFMA.FTZ R7, R56, R81, -R74 ;  /* 0x0000005138077223 */ /* 0x000fe2000001084a */
[----:B------:R-:W0:Y:S01]  /*ba30*/  MUFU.EX2 R155, R155 ;  /* 0x0000009b009b7308 */ /* 0x000e220000000800 */
[----:B----4-:R-:W-:Y:S01]  /*ba40*/  FFMA.FTZ R188, R5, R77, R152 ;  /* 0x0000004d05bc7223 */ /* 0x010fe20000010098 */
[----:B-1----:R-:W-:Y:S01]  /*ba50*/  FFMA.FTZ R79, R4, R79, R153 ;  /* 0x0000004f044f7223 */ /* 0x002fe20000010099 */
[-C--:B------:R-:W-:Y:S01]  /*ba60*/  FFMA.FTZ R174, R58, R81.reuse, -R126 ;  /* 0x000000513aae7223 */ /* 0x080fe2000001087e */
[-C--:B------:R-:W-:Y:S01]  /*ba70*/  FFMA.FTZ R21, R57, R81.reuse, -R74 ;  /* 0x0000005139157223 */ /* 0x080fe2000001084a */
[-C--:B------:R-:W-:Y:S01]  /*ba80*/  FFMA.FTZ R175, R59, R81.reuse, -R126 ;  /* 0x000000513baf7223 */ /* 0x080fe2000001087e */
[-CC-:B------:R-:W-:Y:S01]  /*ba90*/  FFMA.FTZ R8, R60, R81.reuse, -R74.reuse ;  /* 0x000000513c087223 */ /* 0x180fe2000001084a */
[-CC-:B------:R-:W-:Y:S01]  /*baa0*/  FFMA.FTZ R156, R61, R81.reuse, -R74.reuse ;  /* 0x000000513d9c7223 */ /* 0x180fe2000001084a */
[----:B------:R-:W1:Y:S01]  /*bab0*/  MUFU.EX2 R75, R75 ;  /* 0x0000004b004b7308 */ /* 0x000e620000000800 */
[-CC-:B------:R-:W-:Y:S01]  /*bac0*/  FFMA.FTZ R3, R64, R81.reuse, -R74.reuse ;  /* 0x0000005140037223 */ /* 0x180fe2000001084a */
[-CC-:B------:R-:W-:Y:S01]  /*bad0*/  FFMA.FTZ R20, R65, R81.reuse, -R74.reuse ;  /* 0x0000005141147223 */ /* 0x180fe2000001084a */
[-CC-:B------:R-:W-:Y:S01]  /*bae0*/  FFMA.FTZ R6, R68, R81.reuse, -R74.reuse ;  /* 0x0000005144067223 */ /* 0x180fe2000001084a */
[-C--:B------:R-:W-:Y:S01]  /*baf0*/  FFMA.FTZ R19, R69, R81.reuse, -R74 ;  /* 0x0000005145137223 */ /* 0x080fe2000001084a */
[-CC-:B------:R-:W-:Y:S01]  /*bb00*/  FFMA.FTZ R168, R62, R81.reuse, -R126.reuse ;  /* 0x000000513ea87223 */ /* 0x180fe2000001087e */
[-CC-:B------:R-:W-:Y:S01]  /*bb10*/  FFMA.FTZ R169, R63, R81.reuse, -R126.reuse ;  /* 0x000000513fa97223 */ /* 0x180fe2000001087e */
[-C--:B------:R-:W-:Y:S01]  /*bb20*/  FFMA.FTZ R166, R66, R81.reuse, -R126 ;  /* 0x0000005142a67223 */ /* 0x080fe2000001087e */
[----:B------:R-:W4:Y:S01]  /*bb30*/  MUFU.EX2 R177, R177 ;  /* 0x000000b100b17308 */ /* 0x000f220000000800 */
[----:B------:R-:W-:Y:S01]  /*bb40*/  FADD.FTZ R39, R73, R188 ;  /* 0x000000bc49277221 */ /* 0x000fe20000010000 */
[----:B0-----:R-:W-:Y:S01]  /*bb50*/  FADD.FTZ R188, R26, R79 ;  /* 0x0000004f1abc7221 */ /* 0x001fe20000010000 */
[-CC-:B------:R-:W-:Y:S01]  /*bb60*/  FFMA.FTZ R167, R67, R81.reuse, -R126.reuse ;  /* 0x0000005143a77223 */ /* 0x180fe2000001087e */
[----:B------:R-:W-:Y:S01]  /*bb70*/  FFMA.FTZ R164, R70, R81, -R126 ;  /* 0x0000005146a47223 */ /* 0x000fe2000001087e */
[----:B------:R-:W2:Y:S03]  /*bb80*/  LD.E R28, desc[UR36][R22.64+0x200] ;  /* 0x00020024161c7980 */ /* 0x000ea6000c101900 */
[----:B------:R-:W0:Y:S01]  /*bb90*/  MUFU.EX2 R15, R15 ;  /* 0x0000000f000f7308 */ /* 0x000e220000000800 */
[----:B------:R-:W2:Y:S04]  /*bba0*/  LD.E R32, desc[UR36][R22.64+0x220] ;  /* 0x0002202416207980 */ /* 0x000ea8000c101900 */
[----:B------:R-:W2:Y:S03]  /*bbb0*/  LD.E R30, desc[UR36][R22.64+0x264] ;  /* 0x00026424161e7980 */ /* 0x000ea6000c101900 */
[----:B------:R-:W0:Y:S01]  /*bbc0*/  MUFU.EX2 R170, R170 ;  /* 0x000000aa00aa7308 */ /* 0x000e220000000800 */
[----:B------:R-:W-:Y:S01]  /*bbd0*/  FADD.FTZ R224, R154, R39 ;  /* 0x000000279ae07221 */ /* 0x000fe20000010000 */
[----:B------:R-:W-:Y:S01]  /*bbe0*/  FADD.FTZ R188, R155, R188 ;  /* 0x000000bc9bbc7221 */ /* 0x000fe20000010000 */
[----:B------:R-:W2:Y:S04]  /*bbf0*/  LD.E R36, desc[UR36][R22.64+0x204] ;  /* 0x0002042416247980 */ /* 0x000ea8000c101900 */
[----:B------:R-:W2:Y:S01]  /*bc00*/  LD.E R34, desc[UR36][R22.64+0x2b0] ;  /* 0x0002b02416227980 */ /* 0x000ea2000c101900 */
[----:B------:R-:W0:Y:S03]  /*bc10*/  MUFU.EX2 R163, R163 ;  /* 0x000000a300a37308 */ /* 0x000e260000000800 */
[----:B------:R-:W2:Y:S04]  /*bc20*/  LD.E R35, desc[UR36][R22.64+0x20c] ;  /* 0x00020c2416237980 */ /* 0x000ea8000c101900 */
[----:B------:R-:W2:Y:S01]  /*bc30*/  LD.E R33, desc[UR36][R22.64+0x218] ;  /* 0x0002182416217980 */ /* 0x000ea2000c101900 */
[----:B------:R-:W0:Y:S01]  /*bc40*/  MUFU.EX2 R172, R172 ;  /* 0x000000ac00ac7308 */ /* 0x000e220000000800 */
[----:B-1----:R-:W-:Y:S01]  /*bc50*/  FADD.FTZ R224, R75, R224 ;  /* 0x000000e04be07221 */ /* 0x002fe20000010000 */
[----:B----4-:R-:W-:Y:S01]  /*bc60*/  FADD.FTZ R39, R177, R188 ;  /* 0x000000bcb1277221 */ /* 0x010fe20000010000 */
[----:B------:R-:W4:Y:S04]  /*bc70*/  LD.E R44, desc[UR36][R22.64+0x210] ;  /* 0x00021024162c7980 */ /* 0x000f28000c101900 */
[----:B------:R-:W4:Y:S01]  /*bc80*/  LD.E R38, desc[UR36][R22.64+0x300] ;  /* 0x0003002416267980 */ /* 0x000f22000c101900 */
[----:B------:R-:W1:Y:S03]  /*bc90*/  MUFU.EX2 R14, R14 ;  /* 0x0000000e000e7308 */ /* 0x000e660000000800 */
[----:B------:R-:W4:Y:S04]  /*bca0*/  LD.E R31, desc[UR36][R22.64+0x21c] ;  /* 0x00021c24161f7980 */ /* 0x000f28000c101900 */
[----:B------:R-:W4:Y:S01]  /*bcb0*/  LD.E R37, desc[UR36][R22.64+0x208] ;  /* 0x0002082416257980 */ /* 0x000f22000c101900 */
[----:B------:R-:W1:Y:S01]  /*bcc0*/  MUFU.EX2 R171, R171 ;  /* 0x000000ab00ab7308 */ /* 0x000e620000000800 */
[----:B0-----:R-:W-:Y:S01]  /*bcd0*/  FADD.FTZ R224, R15, R224 ;  /* 0x000000e00fe07221 */ /* 0x001fe20000010000 */
[----:B------:R-:W-:Y:S01]  /*bce0*/  FADD.FTZ R39, R170, R39 ;  /* 0x00000027aa277221 */ /* 0x000fe20000010000 */
[----:B------:R-:W4:Y:S04]  /*bcf0*/  LD.E R40, desc[UR36][R22.64+0x214] ;  /* 0x0002142416287980 */ /* 0x000f28000c101900 */
[----:B------:R-:W4:Y:S01]  /*bd00*/  LD.E R42, desc[UR36][R22.64+0x3f0] ;  /* 0x0003f024162a7980 */ /* 0x000f22000c101900 */
[----:B------:R-:W0:Y:S03]  /*bd10*/  MUFU.EX2 R162, R162 ;  /* 0x000000a200a27308 */ /* 0x000e260000000800 */
[----:B------:R-:W4:Y:S04]  /*bd20*/  LD.E R27, desc[UR36][R22.64+0x228] ;  /* 0x00022824161b7980 */ /* 0x000f28000c101900 */
[----:B------:R-:W4:Y:S01]  /*bd30*/  LD.E R29, desc[UR36][R22.64+0x22c] ;  /* 0x00022c24161d7980 */ /* 0x000f22000c101900 */
[----:B------:R-:W0:Y:S01]  /*bd40*/  MUFU.EX2 R173, R173 ;  /* 0x000000ad00ad7308 */ /* 0x000e220000000800 */
[----:B------:R-:W-:Y:S01]  /*bd50*/  FADD.FTZ R41, R163, R224 ;  /* 0x000000e0a3297221 */ /* 0x000fe20000010000 */
[----:B------:R-:W-:Y:S01]  /*bd60*/  FADD.FTZ R188, R172, R39 ;  /* 0x00000027acbc7221 */ /* 0x000fe20000010000 */
[----:B------:R-:W4:Y:S04]  /*bd70*/  LD.E R56, desc[UR36][R22.64+0x244] ;  /* 0x0002442416387980 */ /* 0x000f28000c101900 */
[----:B------:R-:W4:Y:S01]  /*bd80*/  LD.E R43, desc[UR36][R22.64+0x2a8] ;  /* 0x0002a824162b7980 */ /* 0x000f22000c101900 */
[----:B------:R-:W0:Y:S08]  /*bd90*/  MUFU.EX2 R12, R12 ;  /* 0x0000000c000c7308 */ /* 0x000e300000000800 */
[----:B------:R-:W0:Y:S01]  /*bda0*/  MUFU.EX2 R176, R176 ;  /* 0x000000b000b07308 */ /* 0x000e220000000800 */
[----:B-1----:R-:W-:Y:S01]  /*bdb0*/  FADD.FTZ R41, R14, R41 ;  /* 0x000000290e297221 */ /* 0x002fe20000010000 */
[----:B------:R-:W-:Y:S01]  /*bdc0*/  FADD.FTZ R188, R171, R188 ;  /* 0x000000bcabbc7221 */ /* 0x000fe20000010000 */
[----:B------:R-:W4:Y:S04]  /*bdd0*/  LD.E R68, desc[UR36][R22.64+0x250] ;  /* 0x0002502416447980 */ /* 0x000f28000c101900 */
[----:B------:R-:W4:Y:S01]  /*bde0*/  LD.E R46, desc[UR36][R22.64+0x3e4] ;  /* 0x0003e424162e7980 */ /* 0x000f22000c101900 */
[----:B------:R-:W1:Y:S08]  /*bdf0*/  MUFU.EX2 R161, R161 ;  /* 0x000000a100a17308 */ /* 0x000e700000000800 */
[----:B------:R-:W1:Y:S01]  /*be00*/  MUFU.EX2 R183, R183 ;  /* 0x000000b700b77308 */ /* 0x000e620000000800 */
[----:B0-----:R-:W-:Y:S01]  /*be10*/  FADD.FTZ R41, R162, R41 ;  /* 0x00000029a2297221 */ /* 0x001fe20000010000 */
[----:B------:R-:W-:Y:S01]  /*be20*/  FADD.FTZ R39, R173, R188 ;  /* 0x000000bcad277221 */ /* 0x000fe20000010000 */
[----:B------:R-:W4:Y:S04]  /*be30*/  LD.E R74, desc[UR36][R22.64+0x254] ;  /* 0x00025424164a7980 */ /* 0x000f28000c101900 */
[----:B------:R-:W4:Y:S01]  /*be40*/  LD.E R47, desc[UR36][R22.64+0x278] ;  /* 0x00027824162f7980 */ /* 0x000f22000c101900 */
[----:B------:R-:W0:Y:S08]  /*be50*/  MUFU.EX2 R13, R13 ;  /* 0x0000000d000d7308 */ /* 0x000e300000000800 */
[----:B------:R-:W0:Y:S01]  /*be60*/  MUFU.EX2 R184, R184 ;  /* 0x000000b800b87308 */ /* 0x000e220000000800 */
[----:B------:R-:W-:Y:S01]  /*be70*/  FADD.FTZ R188, R12, R41 ;  /* 0x000000290cbc7221 */ /* 0x000fe20000010000 */
[----:B------:R-:W-:Y:S01]  /*be80*/  FADD.FTZ R224, R176, R39 ;  /* 0x00000027b0e07221 */ /* 0x000fe20000010000 */
[----:B------:R-:W4:Y:S04]  /*be90*/  LD.E R52, desc[UR36][R22.64+0x224] ;  /* 0x0002242416347980 */ /* 0x000f28000c101900 */
[----:B------:R-:W4:Y:S01]  /*bea0*/  LD.E R48, desc[UR36][R22.64+0x230] ;  /* 0x0002302416307980 */ /* 0x000f22000c101900 */
[----:B------:R-:W0:Y:S03]  /*beb0*/  MUFU.EX2 R160, R160 ;  /* 0x000000a000a07308 */ /* 0x000e260000000800 */
[----:B------:R-:W4:Y:S05]  /*bec0*/  LD.E R45, desc[UR36][R22.64+0x298] ;  /* 0x00029824162d7980 */ /* 0x000f2a000c101900 */
        /* <DEDUP_REMOVED lines=40> */
[----:B------:R-:W4:Y:S04]  /*c150*/  LD.E R59, desc[UR36][R22.64+0x268] ;  /* 0x00026824163b7980 */ /* 0x000f28000c101900 */
[----:B------:R-:W4:Y:S01]  /*c160*/  LD.E R65, desc[UR36][R22.64+0x248] ;  /* 0x0002482416417980 */ /* 0x000f22000c101900 */
[----:B------:R-:W0:Y:S01]  /*c170*/  MUFU.EX2 R175, R175 ;  /* 0x000000af00af7308 */ /* 0x000e220000000800 */
[----:B-1----:R-:W-:Y:S01]  /*c180*/  FADD.FTZ R188, R159, R188 ;  /* 0x000000bc9fbc7221 */ /* 0x002fe20000010000 */
[----:B------:R-:W-:Y:S01]  /*c190*/  FADD.FTZ R89, R179, R224 ;  /* 0x000000e0b3597221 */ /* 0x000fe20000010000 */
[----:B------:R-:W4:Y:S01]  /*c1a0*/  LD.E R67, desc[UR36][R22.64+0x23c] ;  /* 0x00023c2416437980 */ /* 0x000f22000c101900 */
[----:B---3--:R-:W-:-:S03]  /*c1b0*/  FMUL.FTZ R135, R5, R24 ;  /* 0x0000001805877220 */ /* 0x008fc60000410000 */
[----:B------:R-:W3:Y:S01]  /*c1c0*/  LD.E R63, desc[UR36][R22.64+0x258] ;  /* 0x00025824163f7980 */ /* 0x000ee2000c101900 */
[----:B------:R-:W1:Y:S01]  /*c1d0*/  MUFU.EX2 R8, R8 ;  /* 0x0000000800087308 */ /* 0x000e620000000800 */
[----:B--2---:R-:W-:Y:S02]  /*c1e0*/  FMUL.FTZ R143, R4, R25 ;  /* 0x00000019048f7220 */ /* 0x004fe40000410000 */
[----:B------:R-:W2:Y:S05]  /*c1f0*/  LD.E R61, desc[UR36][R22.64+0x25c] ;  /* 0x00025c24163d7980 */ /* 0x000eaa000c101900 */
[----:B------:R-:W1:Y:S01]  /*c200*/  MUFU.EX2 R168, R168 ;  /* 0x000000a800a87308 */ /* 0x000e620000000800 */
[----:B0-----:R-:W-:Y:S01]  /*c210*/  FADD.FTZ R188, R7, R188 ;  /* 0x000000bc07bc7221 */ /* 0x001fe20000010000 */
[----:B------:R-:W-:Y:S01]  /*c220*/  FADD.FTZ R224, R174, R89 ;  /* 0x00000059aee07221 */ /* 0x000fe20000010000 */
[----:B------:R-:W2:Y:S05]  /*c230*/  LD.E R79, desc[UR36][R22.64+0x2b8] ;  /* 0x0002b824164f7980 */ /* 0x000eaa000c101900 */
[----:B------:R-:W0:Y:S08]  /*c240*/  MUFU.EX2 R156, R156 ;  /* 0x0000009c009c7308 */ /* 0x000e300000000800 */
[----:B------:R-:W0:Y:S01]  /*c250*/  MUFU.EX2 R169, R169 ;  /* 0x000000a900a97308 */ /* 0x000e220000000800 */
[----:B------:R-:W-:Y:S01]  /*c260*/  FADD.FTZ R93, R21, R188 ;  /* 0x000000bc155d7221 */ /* 0x000fe20000010000 */
[----:B------:R-:W-:-:S06]  /*c270*/  FADD.FTZ R99, R175, R224 ;  /* 0x000000e0af637221 */ /* 0x000fcc0000010000 */
[----:B------:R-:W0:Y:S08]  /*c280*/  MUFU.EX2 R3, R3 ;  /* 0x0000000300037308 */ /* 0x000e300000000800 */
[----:B------:R-:W0:Y:S01]  /*c290*/  MUFU.EX2 R166, R166 ;  /* 0x000000a600a67308 */ /* 0x000e220000000800 */
[----:B-1----:R-:W-:Y:S01]  /*c2a0*/  FADD.FTZ R101, R8, R93 ;  /* 0x0000005d08657221 */ /* 0x002fe20000010000 */
[----:B------:R-:W-:-:S06]  /*c2b0*/  FADD.FTZ R188, R168, R99 ;  /* 0x00000063a8bc7221 */ /* 0x000fcc0000010000 */
[----:B------:R-:W1:Y:S08]  /*c2c0*/  MUFU.EX2 R20, R20 ;  /* 0x0000001400147308 */ /* 0x000e700000000800 */
[----:B------:R-:W1:Y:S01]  /*c2d0*/  MUFU.EX2 R167, R167 ;  /* 0x000000a700a77308 */ /* 0x000e620000000800 */
[----:B0-----:R-:W-:Y:S01]  /*c2e0*/  FADD.FTZ R224, R156, R101 ;  /* 0x000000659ce07221 */ /* 0x001fe20000010000 */
[----:B------:R-:W-:-:S06]  /*c2f0*/  FADD.FTZ R99, R169, R188 ;  /* 0x000000bca9637221 */ /* 0x000fcc0000010000 */
[----:B------:R-:W0:Y:S08]  /*c300*/  MUFU.EX2 R6, R6 ;  /* 0x0000000600067308 */ /* 0x000e300000000800 */
[----:B------:R-:W0:Y:S01]  /*c310*/  MUFU.EX2 R164, R164 ;  /* 0x000000a400a47308 */ /* 0x000e220000000800 */
[----:B------:R-:W-:Y:S01]  /*c320*/  FADD.FTZ R101, R3, R224 ;  /* 0x000000e003657221 */ /* 0x000fe20000010000 */
[----:B------:R-:W-:-:S06]  /*c330*/  FADD.FTZ R188, R166, R99 ;  /* 0x00000063a6bc7221 */ /* 0x000fcc0000010000 */
[----:B------:R-:W0:Y:S08]  /*c340*/  MUFU.EX2 R19, R19 ;  /* 0x0000001300137308 */ /* 0x000e300000000800 */
[----:B------:R-:W0:Y:S01]  /*c350*/  MUFU.EX2 R165, R165 ;  /* 0x000000a500a57308 */ /* 0x000e220000000800 */
[----:B-1----:R-:W-:Y:S01]  /*c360*/  FADD.FTZ R101, R20, R101 ;  /* 0x0000006514657221 */ /* 0x002fe20000010000 */
[----:B------:R-:W-:Y:S01]  /*c370*/  FADD.FTZ R103, R167, R188 ;  /* 0x000000bca7677221 */ /* 0x000fe20000010000 */
[----:B------:R-:W-:Y:S02]  /*c380*/  ST.E desc[UR36][R22.64+0x3f4], R135 ;  /* 0x0003f48716007985 */ /* 0x000fe4000c101924 */
[----:B0-----:R-:W-:Y:S01]  /*c390*/  FADD.FTZ R188, R6, R101 ;  /* 0x0000006506bc7221 */ /* 0x001fe20000010000 */
[----:B------:R-:W-:Y:S01]  /*c3a0*/  FADD.FTZ R224, R164, R103 ;  /* 0x00000067a4e07221 */ /* 0x000fe20000010000 */
[----:B------:R-:W-:Y:S02]  /*c3b0*/  ST.E desc[UR36][R22.64+0x3fc], R143 ;  /* 0x0003fc8f16007985 */ /* 0x000fe4000c101924 */
[----:B------:R-:W-:-:S02]  /*c3c0*/  FADD.FTZ R123, R19, R188 ;  /* 0x000000bc137b7221 */ /* 0x000fc40000010000 */
[----:B------:R-:W2:Y:S04]  /*c3d0*/  LD.E R39, desc[UR36][R22.64+0x29c] ;  /* 0x00029c2416277980 */ /* 0x000ea8000c101900 */
[----:B------:R-:W2:Y:S01]  /*c3e0*/  LD.E R41, desc[UR36][R22.64+0x2ac] ;  /* 0x0002ac2416297980 */ /* 0x000ea2000c101900 */
[----:B------:R-:W-:-:S03]  /*c3f0*/  FADD.FTZ R125, R165, R224 ;  /* 0x000000e0a57d7221 */ /* 0x000fc60000010000 */
[----:B------:R-:W-:Y:S04]  /*c400*/  ST.E desc[UR36][R22.64+0x420], R123 ;  /* 0x0004207b16007985 */ /* 0x000fe8000c101924 */
[----:B------:R0:W-:Y:S04]  /*c410*/  ST.E desc[UR36][R22.64+0x424], R125 ;  /* 0x0004247d16007985 */ /* 0x0001e8000c101924 */
        /* <DEDUP_REMOVED lines=13> */
[----:B------:R-:W2:Y:S01]  /*c4f0*/  LD.E R143, desc[UR36][R22.64+0x3cc] ;  /* 0x0003cc24168f7980 */ /* 0x000ea2000c101900 */
[C---:B------:R-:W-:Y:S01]  /*c500*/  FMUL.FTZ R223, R5.reuse, R28 ;  /* 0x0000001c05df7220 */ /* 0x040fe20000410000 */
[C---:B------:R-:W-:Y:S01]  /*c510*/  FMUL.FTZ R193, R5.reuse, R36 ;  /* 0x0000002405c17220 */ /* 0x040fe20000410000 */
[C---:B----4-:R-:W-:Y:S01]  /*c520*/  FMUL.FTZ R225, R5.reuse, R44 ;  /* 0x0000002c05e17220 */ /* 0x050fe20000410000 */
[----:B------:R-:W-:-:S02]  /*c530*/  FMUL.FTZ R227, R5, R40 ;  /* 0x0000002805e37220 */ /* 0x000fc40000410000 */
        /* <DEDUP_REMOVED lines=9> */
[C---:B----4-:R-:W-:Y:S01]  /*c5d0*/  FMUL.FTZ R223, R5.reuse, R72 ;  /* 0x0000004805df7220 */ /* 0x050fe20000410000 */
[----:B------:R0:W-:Y:S04]  /*c5e0*/  ST.E desc[UR36][R22.64+0x244], R193 ;  /* 0x000244c116007985 */ /* 0x0001e8000c101924 */
[----:B------:R1:W-:Y:S04]  /*c5f0*/  ST.E desc[UR36][R22.64+0x250], R225 ;  /* 0x000250e116007985 */ /* 0x0003e8000c101924 */
[----:B------:R4:W-:Y:S04]  /*c600*/  ST.E desc[UR36][R22.64+0x254], R227 ;  /* 0x000254e316007985 */ /* 0x0009e8000c101924 */
[----:B------:R4:W-:Y:S01]  /*c610*/  ST.E desc[UR36][R22.64+0x260], R223 ;  /* 0x000260df16007985 */ /* 0x0009e2000c101924 */
[C---:B0-----:R-:W-:Y:S01]  /*c620*/  FMUL.FTZ R193, R5.reuse, R78 ;  /* 0x0000004e05c17220 */ /* 0x041fe20000410000 */
[C---:B-1----:R-:W-:Y:S01]  /*c630*/  FMUL.FTZ R225, R5.reuse, R92 ;  /* 0x0000005c05e17220 */ /* 0x042fe20000410000 */
[C---:B----4-:R-:W-:Y:S01]  /*c640*/  FMUL.FTZ R227, R5.reuse, R90 ;  /* 0x0000005a05e37220 */ /* 0x050fe20000410000 */
[----:B------:R-:W-:-:S02]  /*c650*/  FMUL.FTZ R223, R5, R88 ;  /* 0x0000005805df7220 */ /* 0x000fc40000410000 */
        /* <DEDUP_REMOVED lines=23> */
[----:B---3--:R-:W-:-:S02]  /*c7d0*/  FMUL.FTZ R227, R5, R138 ;  /* 0x0000008a05e37220 */ /* 0x008fc40000410000 */
        /* <DEDUP_REMOVED lines=35> */
[C---:B0-----:R-:W-:Y:S01]  /*ca10*/  FMUL.FTZ R193, R5.reuse, R66 ;  /* 0x0000004205c17220 */ /* 0x041fe20000410000 */
[C---:B-1----:R-:W-:Y:S01]  /*ca20*/  FMUL.FTZ R223, R5.reuse, R50 ;  /* 0x0000003205df7220 */ /* 0x042fe20000410000 */
[C---:B---3--:R-:W-:Y:S01]  /*ca30*/  FMUL.FTZ R225, R5.reuse, R62 ;  /* 0x0000003e05e17220 */ /* 0x048fe20000410000 */
[C---:B----4-:R-:W-:Y:S01]  /*ca40*/  FMUL.FTZ R227, R5.reuse, R58 ;  /* 0x0000003a05e37220 */ /* 0x050fe20000410000 */
        /* <DEDUP_REMOVED lines=52> */
[----:B------:R-:W-:Y:S04]  /*cd90*/  ST.E desc[UR36][R22.64+0x224], R52 ;  /* 0x0002243416007985 */ /* 0x000fe8000c101924 */
[----:B------:R-:W-:Y:S01]  /*cda0*/  ST.E desc[UR36][R22.64+0x230], R48 ;  /* 0x0002303016007985 */ /* 0x000fe2000c101924 */
        /* <DEDUP_REMOVED lines=190> */
[----:B------:R0:W-:Y:S04]  /*d990*/  ST.E desc[UR36][R22.64+0x200], R41 ;  /* 0x0002002916007985 */ /* 0x0001e8000c101924 */
[----:B------:R1:W-:Y:S04]  /*d9a0*/  ST.E desc[UR36][R22.64+0x204], R43 ;  /* 0x0002042b16007985 */ /* 0x0003e8000c101924 */
        /* <DEDUP_REMOVED lines=50> */
[----:B------:R-:W4:Y:S04]  /*dcd0*/  LD.E R45, desc[UR36][R22.64+0x3f4] ;  /* 0x0003f424162d7980 */ /* 0x000f28000c101900 */
[----:B------:R-:W4:Y:S04]  /*dce0*/  LD.E R47, desc[UR36][R22.64+0x3f8] ;  /* 0x0003f824162f7980 */ /* 0x000f28000c101900 */
[----:B------:R-:W4:Y:S04]  /*dcf0*/  LD.E R49, desc[UR36][R22.64+0x3fc] ;  /* 0x0003fc2416317980 */ /* 0x000f28000c101900 */
        /* <DEDUP_REMOVED lines=126> */
[----:B0-----:R-:W4:Y:S04]  /*e4e0*/  LD.E.64 R4, desc[UR36][R22.64+0x88] ;  /* 0x0000882416047980 */ /* 0x001f28000c101b00 */
[----:B-1----:R-:W4:Y:S01]  /*e4f0*/  LDL R24, [R1+0x68] ;  /* 0x0000680001187983 */ /* 0x002f220000100800 */
[----:B------:R-:W-:-:S02]  /*e500*/  F2FP.BF16.F32.PACK_AB R152, R73, R152 ;  /* 0x000000984998723e */ /* 0x000fc400000010ff */
[----:B------:R-:W-:Y:S01]  /*e510*/  F2FP.BF16.F32.PACK_AB R153, R26, R153 ;  /* 0x000000991a99723e */ /* 0x000fe200000010ff */
[----:B------:R-:W4:Y:S01]  /*e520*/  LD.E R25, desc[UR36][R22.64+0x204] ;  /* 0x0002042416197980 */ /* 0x000f22000c101900 */
[----:B------:R-:W-:-:S03]  /*e530*/  F2FP.BF16.F32.PACK_AB R154, R75, R154 ;  /* 0x0000009a4b9a723e */ /* 0x000fc600000010ff */
        /* <DEDUP_REMOVED lines=131> */
[----:B------:R-:W-:Y:S01]  /*ed70*/  F2FP.BF16.F32.PACK_AB R155, R177, R155 ;  /* 0x0000009bb19b723e */ /* 0x000fe200000010ff */
[----:B------:R-:W-:-:S03]  /*ed80*/  VOTEU.ANY UP0, P0 ;  /* 0x00000000003f7886 */ /* 0x000fc60000000100 */
[----:B--2---:R-:W-:-:S07]  /*ed90*/  WARPGROUP.ARRIVE ;  /* 0x00000000000079c5 */ /* 0x004fce0000000000 */
        /* <DEDUP_REMOVED lines=960> */
[----:B--2---:R0:W-:Y:S04]  /*129a0*/  ST.E desc[UR36][R22.64+0x200], R3 ;  /* 0x0002000316007985 */ /* 0x0041e8000c101924 */
        /* <DEDUP_REMOVED lines=132> */
.L_x_12541:
[----:B------:R-:W-:Y:S05]  /*131f0*/  BSYNC B0 ;  /* 0x0000000000007941 */ /* 0x000fea0003800000 */
.L_x_12540:
        /* <DEDUP_REMOVED lines=9> */
.L_x_12523:
[----:B------:R-:W-:-:S13]  /*13290*/  ISETP.GE.AND P0, PT, R11, UR40, PT ;  /* 0x000000280b007c0c */ /* 0x000fda000bf06270 */
[----:B------:R-:W-:Y:S05]  /*132a0*/  @!P0 BRA `(.L_x_12543) ;  /* 0x000000ac00208947 */ /* 0x000fea0003800000 */
[----:B------:R-:W-:-:S05]  /*132b0*/  IADD3 R20, P0, R16, 0x28, RZ ;  /* 0x0000002810147810 */ /* 0x000fca0007f1e0ff */
[----:B------:R-:W-:-:S08]  /*132c0*/  IMAD.X R21, RZ, RZ, R17, P0 ;  /* 0x000000ffff157224 */ /* 0x000fd000000e0611 */
.L_x_12576:
        /* <DEDUP_REMOVED lines=20> */
.L_x_12545:
[----:B------:R-:W-:Y:S05]  /*13410*/  BSYNC B0 ;  /* 0x0000000000007941 */ /* 0x000fea0003800000 */
.L_x_12544:
        /* <DEDUP_REMOVED lines=9> */
.L_x_12547:
[----:B------:R-:W-:Y:S05]  /*134b0*/  BSYNC B0 ;  /* 0x0000000000007941 */ /* 0x000fea0003800000 */
.L_x_12546:
[----:B------:R-:W-:Y:S04]  /*134c0*/  BSSY B0, `(.L_x_12548) ;  /* 0x0000006000007945 */ /* 0x000fe80003800000 */
[----:B--2---:R-:W-:Y:S05]  /*134d0*/  @P0 BRA `(.L_x_12549) ;  /* 0x0000000000100947 */ /* 0x004fea0003800000 */
[----:B-----5:R-:W-:Y:S01]  /*134e0*/  IMAD R6, R6, 0x8, R3 ;  /* 0x0000000806067824 */ /* 0x020fe200078e0203 */
[----:B------:R-:W-:-:S04]  /*134f0*/  SHF.L.U32 R7, R7, 0x1f, RZ ;  /* 0x0000001f07077819 */ /* 0x000fc800000006ff */
[----:B------:R-:W2:Y:S02]  /*13500*/  SYNCS.PHASECHK.TRANS64.TRYWAIT P0, [R6+URZ], R7 ;  /* 0x00000007060075a7 */ /* 0x000ea4000800017f */
[----:B--2---:R-:W-:Y:S05]  /*13510*/  @!P0 BRA `(.L_x_12550) ;  /* 0x0000015000608947 */ /* 0x004fea0003800000 */
.L_x_12549:
[----:B------:R-:W-:Y:S05]  /*13520*/  BSYNC B0 ;  /* 0x0000000000007941 */ /* 0x000fea0003800000 */
.L_x_12548:
        /* <DEDUP_REMOVED lines=57> */
.L_x_12552:
[----:B------:R-:W-:Y:S05]  /*138c0*/  BSYNC B0 ;  /* 0x0000000000007941 */ /* 0x000fea0003800000 */
.L_x_12551:
        /* <DEDUP_REMOVED lines=11> */
.L_x_12554:
[----:B------:R-:W-:Y:S05]  /*13980*/  BSYNC B0 ;  /* 0x0000000000007941 */ /* 0x000fea0003800000 */
.L_x_12553:
[----:B------:R-:W-:Y:S04]  /*13990*/  BSSY B0, `(.L_x_12555) ;  /* 0x0000007000007945 */ /* 0x000fe80003800000 */
[----:B------:R-:W-:Y:S05]  /*139a0*/  @P0 BRA `(.L_x_12556) ;  /* 0x0000000000140947 */ /* 0x000fea0003800000 */
[----:B------:R-:W2:Y:S02]  /*139b0*/  LD.E.64 R20, desc[UR36][R20.64+0x18] ;  /* 0x0000182414147980 */ /* 0x000ea4000c101b00 */
[----:B--2---:R-:W-:-:S05]  /*139c0*/  MOV R3, R20 ;  /* 0x0000001400037202 */ /* 0x004fca0000000f00 */
[----:B------:R-:W-:-:S04]  /*139d0*/  IMAD R14, R14, 0x8, R3 ;  /* 0x000000080e0e7824 */ /* 0x000fc800078e0203 */
[----:B------:R-:W0:Y:S02]  /*139e0*/  SYNCS.PHASECHK.TRANS64.TRYWAIT P0, [R14+URZ], R15 ;  /* 0x0000000f0e0075a7 */ /* 0x000e24000800017f */
[----:B0-----:R-:W-:Y:S05]  /*139f0*/  @!P0 BRA `(.L_x_12557) ;  /* 0x0000014c003c8947 */ /* 0x001fea0003800000 */
.L_x_12556:
[----:B------:R-:W-:Y:S05]  /*13a00*/  BSYNC B0 ;  /* 0x0000000000007941 */ /* 0x000fea0003800000 */
.L_x_12555:
        /* <DEDUP_REMOVED lines=204> */
.L_x_12559:
[----:B------:R-:W-:Y:S05]  /*146d0*/  BSYNC B0 ;  /* 0x0000000000007941 */ /* 0x000fea0003800000 */
.L_x_12558:
        /* <DEDUP_REMOVED lines=77> */
.L_x_12565:
[----:B------:R-:W-:Y:S05]  /*14bb0*/  BSYNC B2 ;  /* 0x0000000000027941 */ /* 0x000fea0003800000 */
.L_x_12564:
[----:B------:R-:W-:Y:S01]  /*14bc0*/  LOP3.LUT R5, RZ, R5, RZ, 0x33, !PT ;  /* 0x00000005ff057212 */ /* 0x000fe200078e33ff */
[----:B------:R-:W-:Y:S06]  /*14bd0*/  BRA `(.L_x_12566) ;  /* 0x0000000000187947 */ /* 0x000fec0003800000 */
.L_x_12563:
[----:B------:R-:W-:-:S13]  /*14be0*/  ISETP.NE.AND P0, PT, R74, 0x1, PT ;  /* 0x000000014a00780c */ /* 0x000fda0003f05270 */
[----:B------:R-:W-:Y:S05]  /*14bf0*/  @!P0 BRA `(.L_x_12566) ;  /* 0x0000000000108947 */ /* 0x000fea0003800000 */
[----:B------:R-:W2:Y:S04]  /*14c00*/  LDL R6, [R194+0x1c] ;  /* 0x00001c00c2067983 */ /* 0x000ea80000100800 */
[----:B------:R-:W3:Y:S01]  /*14c10*/  LDL R8, [R194+0x20] ;  /* 0x00002000c2087983 */ /* 0x000ee20000100800 */
[----:B--2---:R-:W-:-:S05]  /*14c20*/  IMAD.HI.U32 R5, R5, R6, RZ ;  /* 0x0000000605057227 */ /* 0x004fca00078e00ff */
[----:B---3--:R-:W-:-:S07]  /*14c30*/  SHF.R.U32.HI R5, RZ, R8, R5 ;  /* 0x00000008ff057219 */ /* 0x008fce0000011605 */
.L_x_12566:
[----:B------:R-:W-:Y:S05]  /*14c40*/  BSYNC B1 ;  /* 0x0000000000017941 */ /* 0x000fea0003800000 */
.L_x_12562:
[----:B------:R-:W-:-:S05]  /*14c50*/  IMAD R5, R74, R5, R12 ;  /* 0x000000054a057224 */ /* 0x000fca00078e020c */
[----:B------:R-:W-:Y:S02]  /*14c60*/  VIMNMX R4, R4, R5, !PT ;  /* 0x0000000504047248 */ /* 0x000fe40007fe0100 */
[----:B------:R-:W-:-:S07]  /*14c70*/  VIADDMNMX R3, R5, R74, R3, PT ;  /* 0x0000004a05037246 */ /* 0x000fce0003800103 */
.L_x_12561:
[----:B------:R-:W-:Y:S05]  /*14c80*/  BSYNC B0 ;  /* 0x0000000000007941 */ /* 0x000fea0003800000 */
.L_x_12560:
        /* <DEDUP_REMOVED lines=132> */
.L_x_12572:
[----:B------:R-:W-:Y:S05]  /*154d0*/  BSYNC B2 ;  /* 0x0000000000027941 */ /* 0x000fea0003800000 */
.L_x_12571:
[----:B------:R-:W-:Y:S01]  /*154e0*/  LOP3.LUT R75, RZ, R75, RZ, 0x33, !PT ;  /* 0x0000004bff4b7212 */ /* 0x000fe200078e33ff */
[----:B------:R-:W-:Y:S06]  /*154f0*/  BRA `(.L_x_12573) ;  /* 0x0000000000187947 */ /* 0x000fec0003800000 */
.L_x_12570:
[----:B------:R-:W-:-:S13]  /*15500*/  ISETP.NE.AND P6, PT, R74, 0x1, PT ;  /* 0x000000014a00780c */ /* 0x000fda0003fc5270 */
[----:B------:R-:W-:Y:S05]  /*15510*/  @!P6 BRA `(.L_x_12573) ;  /* 0x000000000010e947 */ /* 0x000fea0003800000 */
[----:B------:R-:W2:Y:S04]  /*15520*/  LDL R2, [R194+0x1c] ;  /* 0x00001c00c2027983 */ /* 0x000ea80000100800 */
[----:B------:R-:W3:Y:S01]  /*15530*/  LDL R4, [R194+0x20] ;  /* 0x00002000c2047983 */ /* 0x000ee20000100800 */
[----:B--2---:R-:W-:-:S05]  /*15540*/  IMAD.HI.U32 R75, R75, R2, RZ ;  /* 0x000000024b4b7227 */ /* 0x004fca00078e00ff */
[----:B---3--:R-:W-:-:S07]  /*15550*/  SHF.R.U32.HI R75, RZ, R4, R75 ;  /* 0x00000004ff4b7219 */ /* 0x008fce000001164b */
.L_x_12573:
[----:B------:R-:W-:Y:S05]  /*15560*/  BSYNC B1 ;  /* 0x0000000000017941 */ /* 0x000fea0003800000 */
.L_x_12569:
[----:B------:R-:W-:-:S05]  /*15570*/  IMAD R75, R74, R75, R12 ;  /* 0x0000004b4a4b7224 */ /* 0x000fca00078e020c */
[----:B------:R-:W-:Y:S02]  /*15580*/  VIADDMNMX R5, R75, R74, R5, PT ;  /* 0x0000004a4b057246 */ /* 0x000fe40003800105 */
[----:B------:R-:W-:-:S07]  /*15590*/  VIMNMX R6, R6, R75, !PT ;  /* 0x0000004b06067248 */ /* 0x000fce0007fe0100 */
.L_x_12568:
[----:B------:R-:W-:Y:S05]  /*155a0*/  BSYNC B0 ;  /* 0x0000000000007941 */ /* 0x000fea0003800000 */
.L_x_12567:
        /* <DEDUP_REMOVED lines=141> */
[----:B------:R-:W-:Y:S02]  /*15e80*/  FMNMX.FTZ R5, R71, R6, !PT ;  /* 0x0000000647057209 */ /* 0x000fe40007810000 */
[----:B------:R-:W2:Y:S04]  /*15e90*/  LD.E.64 R6, desc[UR36][R24.64+0x10] ;  /* 0x0000102418067980 */ /* 0x000ea8000c101b00 */
[----:B------:R-:W-:Y:S04]  /*15ea0*/  ST.E.64 desc[UR36][R24.64], R4 ;  /* 0x0000000418007985 */ /* 0x000fe8000c101b24 */
[----:B------:R-:W4:Y:S01]  /*15eb0*/  LD.E R75, desc[UR36][R24.64+0x4] ;  /* 0x00000424184b7980 */ /* 0x000f22000c101900 */
[----:B0-----:R-:W-:-:S05]  /*15ec0*/  FMNMX.FTZ R41, R4, R41, !PT ;  /* 0x0000002904297209 */ /* 0x001fca0007810000 */
[----:B------:R-:W0:Y:S02]  /*15ed0*/  SHFL.BFLY PT, R12, R41, 0x1, 0x1f ;  /* 0x0c201f00290c7f89 */ /* 0x000e2400000e0000 */
[----:B0-----:R-:W-:-:S05]  /*15ee0*/  FMNMX.FTZ R41, R41, R12, !PT ;  /* 0x0000000c29297209 */ /* 0x001fca0007810000 */
[----:B------:R-:W-:Y:S04]  /*15ef0*/  ST.E desc[UR36][R24.64], R41 ;  /* 0x0000002918007985 */ /* 0x000fe8000c101924 */
[----:B------:R-:W3:Y:S04]  /*15f00*/  LD.E R79, desc[UR36][R24.64] ;  /* 0x00000024184f7980 */ /* 0x000ee8000c101900 */
[----:B----4-:R-:W0:Y:S02]  /*15f10*/  SHFL.BFLY PT, R4, R75, 0x2, 0x1f ;  /* 0x0c401f004b047f89 */ /* 0x010e2400000e0000 */
[----:B0-----:R-:W-:-:S05]  /*15f20*/  FMNMX.FTZ R4, R4, R75, !PT ;  /* 0x0000004b04047209 */ /* 0x001fca0007810000 */
[----:B------:R-:W0:Y:S01]  /*15f30*/  SHFL.BFLY PT, R5, R4, 0x1, 0x1f ;  /* 0x0c201f0004057f89 */ /* 0x000e2200000e0000 */
[----:B---3--:R-:W-:Y:S01]  /*15f40*/  FMUL.FTZ R10, R28, R79 ;  /* 0x0000004f1c0a7220 */ /* 0x008fe20000410000 */
[----:B------:R-:W-:-:S04]  /*15f50*/  FSETP.NEU.FTZ.AND P0, PT, R79, -INF , PT ;  /* 0xff8000004f00780b */ /* 0x000fc80003f1d000 */
[----:B------:R-:W-:-:S05]  /*15f60*/  FSEL R12, R10, RZ, P0 ;  /* 0x000000ff0a0c7208 */ /* 0x000fca0000000000 */
[-CC-:B------:R-:W-:Y:S01]  /*15f70*/  FFMA.FTZ R154, R29, R28.reuse, -R12.reuse ;  /* 0x0000001c1d9a7223 */ /* 0x180fe2000001080c */
[----:B0-----:R-:W-:Y:S02]  /*15f80*/  FMNMX.FTZ R29, R4, R5, !PT ;  /* 0x00000005041d7209 */ /* 0x001fe40007810000 */
[----:B------:R-:W-:Y:S02]  /*15f90*/  FSEL R5, R79, RZ, P0 ;  /* 0x000000ff4f057208 */ /* 0x000fe40000000000 */
[C---:B------:R-:W-:Y:S01]  /*15fa0*/  FSETP.NEU.FTZ.AND P0, PT, R29.reuse, -INF , PT ;  /* 0xff8000001d00780b */ /* 0x040fe20003f1d000 */
[-C--:B------:R-:W-:Y:S01]  /*15fb0*/  FMUL.FTZ R4, R29, R28.reuse ;  /* 0x0000001c1d047220 */ /* 0x080fe20000410000 */
[----:B------:R-:W-:-:S04]  /*15fc0*/  FFMA.FTZ R184, R33, R28, -R12 ;  /* 0x0000001c21b87223 */ /* 0x000fc8000001080c */
[----:B------:R-:W-:Y:S01]  /*15fd0*/  FSEL R33, R4, RZ, P0 ;  /* 0x000000ff04217208 */ /* 0x000fe20000000000 */
[----:B------:R-:W-:-:S04]  /*15fe0*/  FADD.FTZ R5, R2, -R5 ;  /* 0x8000000502057221 */ /* 0x000fc80000010000 */
[-CC-:B------:R-:W-:Y:S01]  /*15ff0*/  FFMA.FTZ R172, R8, R28.reuse, -R33.reuse ;  /* 0x0000001c08ac7223 */ /* 0x180fe20000010821 */
[----:B------:R-:W-:Y:S01]  /*16000*/  FSEL R8, R29, RZ, P0 ;  /* 0x000000ff1d087208 */ /* 0x000fe20000000000 */
[-C--:B------:R-:W-:Y:S01]  /*16010*/  FFMA.FTZ R43, R77, R28.reuse, -R12 ;  /* 0x0000001c4d2b7223 */ /* 0x080fe2000001080c */
[-C--:B------:R-:W-:Y:S01]  /*16020*/  FMUL.FTZ R2, R5, R28.reuse ;  /* 0x0000001c05027220 */ /* 0x080fe20000410000 */
[-CC-:B------:R-:W-:Y:S02]  /*16030*/  FFMA.FTZ R153, R26, R28.reuse, -R33.reuse ;  /* 0x0000001c1a997223 */ /* 0x180fe40000010821 */
[----:B------:R-:W-:Y:S01]  /*16040*/  FADD.FTZ R3, R3, -R8 ;  /* 0x8000000803037221 */ /* 0x000fe20000010000 */
[-CC-:B------:R-:W-:Y:S01]  /*16050*/  FFMA.FTZ R152, R73, R28.reuse, -R12.reuse ;  /* 0x0000001c49987223 */ /* 0x180fe2000001080c */
[-CC-:B------:R-:W-:Y:S02]  /*16060*/  FFMA.FTZ R5, R27, R28.reuse, -R33.reuse ;  /* 0x0000001c1b057223 */ /* 0x180fe40000010821 */
[----:B------:R-:W-:Y:S01]  /*16070*/  FMUL.FTZ R3, R28, R3 ;  /* 0x000000031c037220 */ /* 0x000fe20000410000 */
        /* <DEDUP_REMOVED lines=12> */
[----:B------:R-:W4:Y:S01]  /*16140*/  MUFU.EX2 R41, R41 ;  /* 0x0000002900297308 */ /* 0x000f220000000800 */
[----:B------:R-:W-:-:S07]  /*16150*/  FFMA.FTZ R175, R9, R28, -R12 ;  /* 0x0000001c09af7223 */ /* 0x000fce000001080c */
        /* <DEDUP_REMOVED lines=35> */
[----:B0-----:R-:W-:Y:S01]  /*16390*/  FADD.FTZ R8, R182, R3 ;  /* 0x00000003b6087221 */ /* 0x001fe20000010000 */
[----:B------:R-:W-:-:S06]  /*163a0*/  FFMA.FTZ R167, R48, R28, -R12 ;  /* 0x0000001c30a77223 */ /* 0x000fcc000001080c */
[----:B------:R-:W0:Y:S01]  /*163b0*/  MUFU.EX2 R175, R175 ;  /* 0x000000af00af7308 */ /* 0x000e220000000800 */
[----:B--2---:R-:W-:Y:S01]  /*163c0*/  FADD.FTZ R3, R177, R6 ;  /* 0x00000006b1037221 */ /* 0x004fe20000010000 */
[----:B------:R-:W-:-:S06]  /*163d0*/  FFMA.FTZ R163, R50, R28, -R33 ;  /* 0x0000001c32a37223 */ /* 0x000fcc0000010821 */
        /* <DEDUP_REMOVED lines=50> */
[----:B--2---:R-:W-:-:S06]  /*16700*/  FADD.FTZ R3, R162, R3 ;  /* 0x00000003a2037221 */ /* 0x004fcc0000010000 */
[----:B------:R-:W0:Y:S01]  /*16710*/  MUFU.EX2 R156, R156 ;  /* 0x0000009c009c7308 */ /* 0x000e220000000800 */
[-C--:B------:R-:W-:Y:S01]  /*16720*/  FFMA.FTZ R14, R65, R28.reuse, -R12 ;  /* 0x0000001c410e7223 */ /* 0x080fe2000001080c */
[----:B------:R-:W-:-:S06]  /*16730*/  FFMA.FTZ R9, R67, R28, -R33 ;  /* 0x0000001c43097223 */ /* 0x000fcc0000010821 */
[----:B------:R-:W2:Y:S01]  /*16740*/  MUFU.EX2 R15, R15 ;  /* 0x0000000f000f7308 */ /* 0x000ea20000000800 */
[----:B-1----:R-:W-:Y:S01]  /*16750*/  FADD.FTZ R7, R159, R30 ;  /* 0x0000001e9f077221 */ /* 0x002fe20000010000 */
[----:B---3--:R-:W-:-:S06]  /*16760*/  FADD.FTZ R30, R20, R3 ;  /* 0x00000003141e7221 */ /* 0x008fcc0000010000 */
[----:B------:R-:W1:Y:S01]  /*16770*/  MUFU.EX2 R158, R158 ;  /* 0x0000009e009e7308 */ /* 0x000e620000000800 */
[-C--:B------:R-:W-:Y:S01]  /*16780*/  FFMA.FTZ R10, R68, R28.reuse, -R12 ;  /* 0x0000001c440a7223 */ /* 0x080fe2000001080c */
[----:B------:R-:W-:-:S06]  /*16790*/  FFMA.FTZ R6, R70, R28, -R33 ;  /* 0x0000001c46067223 */ /* 0x000fcc0000010821 */
[----:B------:R-:W3:Y:S01]  /*167a0*/  MUFU.EX2 R19, R19 ;  /* 0x0000001300137308 */ /* 0x000ee20000000800 */
[----:B----4-:R-:W-:Y:S01]  /*167b0*/  FADD.FTZ R3, R160, R7 ;  /* 0x00000007a0037221 */ /* 0x010fe20000010000 */
[----:B------:R-:W-:-:S06]  /*167c0*/  FADD.FTZ R30, R21, R30 ;  /* 0x0000001e151e7221 */ /* 0x000fcc0000010000 */
[----:B------:R-:W4:Y:S01]  /*167d0*/  MUFU.EX2 R13, R13 ;  /* 0x0000000d000d7308 */ /* 0x000f220000000800 */
[-C--:B------:R-:W-:Y:S01]  /*167e0*/  FFMA.FTZ R12, R69, R28.reuse, -R12 ;  /* 0x0000001c450c7223 */ /* 0x080fe2000001080c */
[----:B------:R-:W-:-:S06]  /*167f0*/  FFMA.FTZ R7, R71, R28, -R33 ;  /* 0x0000001c47077223 */ /* 0x000fcc0000010821 */
[----:B------:R-:W4:Y:S01]  /*16800*/  MUFU.EX2 R8, R8 ;  /* 0x0000000800087308 */ /* 0x000f220000000800 */
[----:B0-----:R-:W-:Y:S01]  /*16810*/  FADD.FTZ R3, R156, R3 ;  /* 0x000000039c037221 */ /* 0x001fe20000010000 */
[----:B--2---:R-:W-:-:S06]  /*16820*/  FADD.FTZ R30, R15, R30 ;  /* 0x0000001e0f1e7221 */ /* 0x004fcc0000010000 */
        /* <DEDUP_REMOVED lines=15> */
[----:B------:R-:W-:Y:S01]  /*16920*/  ST.E desc[UR36][R24.64+0x4], R29 ;  /* 0x0000041d18007985 */ /* 0x000fe2000c101924 */
[----:B------:R-:W-:-:S05]  /*16930*/  FADD.FTZ R31, R7, R28 ;  /* 0x0000001c071f7221 */ /* 0x000fca0000010000 */
[----:B------:R0:W-:Y:S04]  /*16940*/  ST.E.64 desc[UR36][R24.64+0x10], R30 ;  /* 0x0000101e18007985 */ /* 0x0001e8000c101b24 */
[----:B------:R-:W2:Y:S04]  /*16950*/  LD.E R3, desc[UR36][R22.64+0x3f4] ;  /* 0x0003f42416037980 */ /* 0x000ea8000c101900 */
        /* <DEDUP_REMOVED lines=77> */
[----:B------:R0:W-:Y:S04]  /*16e30*/  ST.E desc[UR36][R22.64+0x3f4], R3 ;  /* 0x0003f40316007985 */ /* 0x0001e8000c101924 */
        /* <DEDUP_REMOVED lines=48> */
[----:B0-----:R-:W3:Y:S04]  /*17140*/  LD.E R3, desc[UR36][R22.64+0x3dc] ;  /* 0x0003dc2416037980 */ /* 0x001ee8000c101900 */
[----:B------:R-:W3:Y:S04]  /*17150*/  LD.E R29, desc[UR36][R22.64+0x3e8] ;  /* 0x0003e824161d7980 */ /* 0x000ee8000c101900 */
[----:B------:R-:W3:Y:S04]  /*17160*/  LD.E R27, desc[UR36][R22.64+0x3ec] ;  /* 0x0003ec24161b7980 */ /* 0x000ee8000c101900 */
[----:B------:R-:W3:Y:S01]  /*17170*/  LD.E R25, desc[UR36][R22.64+0x3f8] ;  /* 0x0003f82416197980 */ /* 0x000ee2000c101900 */
[C---:B----4-:R-:W-:Y:S01]  /*17180*/  FMUL.FTZ R47, R26.reuse, R47 ;  /* 0x0000002f1a2f7220 */ /* 0x050fe20000410000 */
[C---:B------:R-:W-:Y:S01]  /*17190*/  FMUL.FTZ R53, R26.reuse, R53 ;  /* 0x000000351a357220 */ /* 0x040fe20000410000 */
[C---:B------:R-:W-:Y:S01]  /*171a0*/  FMUL.FTZ R51, R26.reuse, R51 ;  /* 0x000000331a337220 */ /* 0x040fe20000410000 */
[----:B------:R-:W-:Y:S01]  /*171b0*/  FMUL.FTZ R49, R26, R49 ;  /* 0x000000311a317220 */ /* 0x000fe20000410000 */
[C---:B------:R-:W-:Y:S01]  /*171c0*/  FMUL.FTZ R140, R2.reuse, R140 ;  /* 0x0000008c028c7220 */ /* 0x040fe20000410000 */
[----:B------:R0:W-:Y:S01]  /*171d0*/  ST.E desc[UR36][R22.64+0x38c], R47 ;  /* 0x00038c2f16007985 */ /* 0x0001e2000c101924 */
[C---:B------:R-:W-:Y:S01]  /*171e0*/  FMUL.FTZ R138, R2.reuse, R138 ;  /* 0x0000008a028a7220 */ /* 0x040fe20000410000 */
[C---:B------:R-:W-:Y:S01]  /*171f0*/  FMUL.FTZ R136, R2.reuse, R136 ;  /* 0x0000008802887220 */ /* 0x040fe20000410000 */
[C---:B------:R-:W-:Y:S01]  /*17200*/  FMUL.FTZ R134, R2.reuse, R134 ;  /* 0x0000008602867220 */ /* 0x040fe20000410000 */
        /* <DEDUP_REMOVED lines=68> */
[C---:B--2---:R-:W-:Y:S01]  /*17650*/  FMUL.FTZ R141, R26.reuse, R141 ;  /* 0x0000008d1a8d7220 */ /* 0x044fe20000410000 */
[----:B------:R-:W-:Y:S01]  /*17660*/  ST.E desc[UR36][R22.64+0x3fc], R142 ;  /* 0x0003fc8e16007985 */ /* 0x000fe2000c101924 */
        /* <DEDUP_REMOVED lines=173> */
[----:B------:R4:W-:Y:S01]  /*18140*/  ST.E desc[UR36][R22.64+0x3f8], R53 ;  /* 0x0003f83516007985 */ /* 0x0009e2000c101924 */
[----:B------:R1:W-:Y:S06]  /*18150*/  BAR.SYNC.DEFER_BLOCKING R207, 0x100 ;  /* 0x000400cf0000751d */ /* 0x0003ec0000010000 */
[----:B0-----:R-:W4:Y:S04]  /*18160*/  LDL R45, [R1+0x1f0] ;  /* 0x0001f000012d7983 */ /* 0x001f280000100800 */
[----:B------:R-:W2:Y:S04]  /*18170*/  LD.E R55, desc[UR36][R22.64+0x200] ;  /* 0x0002002416377980 */ /* 0x000ea8000c101900 */
        /* <DEDUP_REMOVED lines=74> */
[----:B--2---:R0:W-:Y:S04]  /*18620*/  ST.E desc[UR36][R22.64+0x200], R55 ;  /* 0x0002003716007985 */ /* 0x0041e8000c101924 */
        /* <DEDUP_REMOVED lines=50> */
[----:B----4-:R-:W4:Y:S04]  /*18950*/  LD.E R51, desc[UR36][R22.64+0x3f4] ;  /* 0x0003f42416337980 */ /* 0x010f28000c101900 */
[----:B------:R-:W4:Y:S04]  /*18960*/  LD.E R53, desc[UR36][R22.64+0x3f8] ;  /* 0x0003f82416357980 */ /* 0x000f28000c101900 */
[----:B0-----:R-:W4:Y:S04]  /*18970*/  LD.E R55, desc[UR36][R22.64+0x3fc] ;  /* 0x0003fc2416377980 */ /* 0x001f28000c101900 */
        /* <DEDUP_REMOVED lines=74> */
[----:B--2---:R2:W-:Y:S04]  /*18e20*/  ST.E desc[UR36][R22.64+0x32c], R46 ;  /* 0x00032c2e16007985 */ /* 0x0045e8000c101924 */
        /* <DEDUP_REMOVED lines=48> */
[----:B---3--:R3:W-:Y:S04]  /*19130*/  ST.E desc[UR36][R22.64+0x3f0], R49 ;  /* 0x0003f03116007985 */ /* 0x0087e8000c101924 */
[----:B----4-:R4:W-:Y:S04]  /*19140*/  ST.E desc[UR36][R22.64+0x3f4], R51 ;  /* 0x0003f43316007985 */ /* 0x0109e8000c101924 */
[----:B------:R4:W-:Y:S04]  /*19150*/  ST.E desc[UR36][R22.64+0x3f8], R53 ;  /* 0x0003f83516007985 */ /* 0x0009e8000c101924 */
[----:B------:R4:W-:Y:S04]  /*19160*/  ST.E desc[UR36][R22.64+0x3fc], R55 ;  /* 0x0003fc3716007985 */ /* 0x0009e8000c101924 */
[----:B0-----:R-:W4:Y:S04]  /*19170*/  LD.E.64 R2, desc[UR36][R22.64+0x88] ;  /* 0x0000882416027980 */ /* 0x001f28000c101b00 */
[----:B-1----:R-:W4:Y:S01]  /*19180*/  LDL R24, [R1+0x68] ;  /* 0x0000680001187983 */ /* 0x002f220000100800 */
[----:B------:R-:W-:-:S02]  /*19190*/  F2FP.BF16.F32.PACK_AB R152, R152, R43 ;  /* 0x0000002b9898723e */ /* 0x000fc400000010ff */
[----:B------:R-:W-:Y:S01]  /*191a0*/  F2FP.BF16.F32.PACK_AB R154, R154, R41 ;  /* 0x000000299a9a723e */ /* 0x000fe200000010ff */
        /* <DEDUP_REMOVED lines=133> */
[----:B------:R-:W-:Y:S01]  /*19a00*/  F2FP.BF16.F32.PACK_AB R155, R4, R155 ;  /* 0x0000009b049b723e */ /* 0x000fe200000010ff */
[----:B------:R-:W-:Y:S01]  /*19a10*/  VOTEU.ANY UP0, P0 ;  /* 0x00000000003f7886 */ /* 0x000fe20000000100 */
[----:B------:R-:W-:Y:S02]  /*19a20*/  VIADD R4, R2, 0x80 ;  /* 0x0000008002047836 */ /* 0x000fe40000000000 */
        /* <DEDUP_REMOVED lines=1094> */
.L_x_12575:
[----:B------:R-:W-:Y:S05]  /*1de90*/  BSYNC B0 ;  /* 0x0000000000007941 */ /* 0x000fea0003800000 */
.L_x_12574:
        /* <DEDUP_REMOVED lines=9> */
.L_x_12543:
        /* <DEDUP_REMOVED lines=274> */
[----:B-1----:R-:W-:Y:S01]  /*1f050*/  @!P2 LOP3.LUT R14, R19, 0x1, RZ, 0x3c, !PT ;  /* 0x00000001130ea812 */ /* 0x002fe200078e3cff */
        /* <DEDUP_REMOVED lines=34> */
.L_x_12473:
[----:B------:R-:W1:Y:S08]  /*1f280*/  S2UR UR13, SR_CgaCtaId ;  /* 0x00000000000d79c3 */ /* 0x000e700000008800 */
[----:B------:R-:W-:Y:S06]  /*1f290*/  BAR.SYNC.DEFER_BLOCKING 0x5, 0x180 ;  /* 0x0146000000007b1d */ /* 0x000fec0000010000 */
[----:B------:R-:W-:Y:S01]  /*1f2a0*/  UMOV UR42, 0x400 ;  /* 0x00000400002a7882 */ /* 0x000fe20000000000 */
[----:B------:R-:W-:Y:S01]  /*1f2b0*/  BSSY B0, `(.L_x_12577) ;  /* 0x00002b5000007945 */ /* 0x000fe20003800000 */
[----:B-1----:R-:W-:-:S09]  /*1f2c0*/  ULEA UR42, UR13, UR42, 0x18 ;  /* 0x0000002a0d2a7291 */ /* 0x002fd2000f8ec03f */
[----:B0-2---:R-:W0:Y:S02]  /*1f2d0*/  LDS.128 R4, [UR42+0x324d0] ;  /* 0x0324d02aff047984 */ /* 0x005e240008000c00 */
[----:B0-----:R-:W-:Y:S02]  /*1f2e0*/  R2UR UR12, R5 ;  /* 0x00000000050c72ca */ /* 0x001fe400000e0000 */
[----:B------:R-:W-:Y:S02]  /*1f2f0*/  R2UR UR6, R6 ;  /* 0x00000000060672ca */ /* 0x000fe400000e0000 */
[----:B------:R-:W-:Y:S01]  /*1f300*/  R2UR UR5, R7 ;  /* 0x00000000070572ca */ /* 0x000fe200000e0000 */
[----:B------:R-:W-:Y:S06]  /*1f310*/  BAR.ARV 0x4, 0x180 ;  /* 0x0106000000007b1d */ /* 0x000fec0000002000 */
[----:B------:R-:W-:Y:S08]  /*1f320*/  @P0 BRA `(.L_x_12578) ;  /* 0x0000001c00500947 */ /* 0x000ff00003800000 */
        /* <DEDUP_REMOVED lines=29> */
[----:B------:R-:W4:Y:S01]  /*1f500*/  LDL R144, [R1+0x440] ;  /* 0x0004400001907983 */ /* 0x000f220000100800 */
[----:B------:R-:W-:Y:S01]  /*1f510*/  R2UR UR4, R202 ;  /* 0x00000000ca0472ca */ /* 0x000fe200000e0000 */
[----:B------:R-:W-:-:S02]  /*1f520*/  ULDC.64 UR8, c[0x0][0xd00] ;  /* 0x0003400000087ab9 */ /* 0x000fc40000000a00 */
        /* <DEDUP_REMOVED lines=8> */
[----:B------:R-:W-:-:S02]  /*1f5b0*/  IADD3 R143, P0, R196, 0xc040, RZ ;  /* 0x0000c040c48f7810 */ /* 0x000fc40007f1e0ff */
[----:B------:R-:W-:Y:S02]  /*1f5c0*/  LOP3.LUT R3, R196, 0x380, RZ, 0xc0, !PT ;  /* 0x00000380c4037812 */ /* 0x000fe400078ec0ff */
[----:B------:R-:W-:Y:S02]  /*1f5d0*/  LOP3.LUT R2, R143, 0x380, RZ, 0xc0, !PT ;  /* 0x000003808f027812 */ /* 0x000fe400078ec0ff */
[----:B------:R-:W-:Y:S02]  /*1f5e0*/  SHF.R.U64 R3, R3, 0x3, RZ ;  /* 0x0000000303037819 */ /* 0x000fe400000012ff */
[----:B------:R-:W-:Y:S02]  /*1f5f0*/  SHF.R.U64 R2, R2, 0x3, RZ ;  /* 0x0000000302027819 */ /* 0x000fe400000012ff */
[----:B------:R-:W-:Y:S02]  /*1f600*/  IADD3 R141, P1, R196, 0xc020, RZ ;  /* 0x0000c020c48d7810 */ /* 0x000fe40007f3e0ff */
[----:B------:R-:W-:Y:S01]  /*1f610*/  LOP3.LUT R2, R2, R143, RZ, 0x3c, !PT ;  /* 0x0000008f02027212 */ /* 0x000fe200078e3cff */
[----:B------:R-:W-:Y:S01]  /*1f620*/  IMAD.MOV.U32 R143, RZ, RZ, R197 ;  /* 0x000000ffff8f7224 */ /* 0x000fe200078e00c5 */
[----:B------:R-:W-:-:S02]  /*1f630*/  IADD3 R19, P2, R196, 0xc000, RZ ;  /* 0x0000c000c4137810 */ /* 0x000fc40007f5e0ff */
[----:B------:R-:W-:Y:S02]  /*1f640*/  LOP3.LUT R142, R3, R196, RZ, 0x3c, !PT ;  /* 0x000000c4038e7212 */ /* 0x000fe400078e3cff */
[----:B------:R-:W-:Y:S02]  /*1f650*/  LOP3.LUT R140, R141, 0x380, RZ, 0xc0, !PT ;  /* 0x000003808d8c7812 */ /* 0x000fe400078ec0ff */
[----:B------:R-:W-:Y:S02]  /*1f660*/  LOP3.LUT R0, R19, 0x380, RZ, 0xc0, !PT ;  /* 0x0000038013007812 */ /* 0x000fe400078ec0ff */
[----:B------:R-:W-:Y:S02]  /*1f670*/  MOV R142, R142 ;  /* 0x0000008e008e7202 */ /* 0x000fe40000000f00 */
[----:B------:R-:W-:Y:S02]  /*1f680*/  SHF.R.U64 R140, R140, 0x3, RZ ;  /* 0x000000038c8c7819 */ /* 0x000fe400000012ff */
[----:B------:R-:W-:Y:S01]  /*1f690*/  SHF.R.U64 R0, R0, 0x3, RZ ;  /* 0x0000000300007819 */ /* 0x000fe200000012ff */
[--C-:B------:R-:W-:Y:S01]  /*1f6a0*/  IMAD.X R21, RZ, RZ, R197.reuse, P2 ;  /* 0x000000ffff157224 */ /* 0x100fe200010e06c5 */
[----:B------:R-:W-:Y:S01]  /*1f6b0*/  LOP3.LUT R140, R140, R141, RZ, 0x3c, !PT ;  /* 0x0000008d8c8c7212 */ /* 0x000fe200078e3cff */
[--C-:B------:R-:W-:Y:S01]  /*1f6c0*/  IMAD.X R141, RZ, RZ, R197.reuse, P1 ;  /* 0x000000ffff8d7224 */ /* 0x100fe200008e06c5 */
[----:B------:R-:W-:Y:S01]  /*1f6d0*/  LOP3.LUT R20, R0, R19, RZ, 0x3c, !PT ;  /* 0x0000001300147212 */ /* 0x000fe200078e3cff */
[----:B------:R-:W-:Y:S01]  /*1f6e0*/  UISETP.NE.U32.AND UP0, UPT, UR8, URZ, UPT ;  /* 0x0000003f0800728c */ /* 0x000fe2000bf05070 */
[----:B------:R-:W-:-:S02]  /*1f6f0*/  IMAD.X R3, RZ, RZ, R197, P0 ;  /* 0x000000ffff037224 */ /* 0x000fc400000e06c5 */
[----:B------:R-:W-:Y:S01]  /*1f700*/  MOV R0, R20 ;  /* 0x0000001400007202 */ /* 0x000fe20000000f00 */
[----:B------:R-:W-:Y:S01]  /*1f710*/  UISETP.NE.AND.EX UP0, UPT, UR9, URZ, UPT, UP0 ;  /* 0x0000003f0900728c */ /* 0x000fe2000bf05300 */
[----:B------:R-:W-:Y:S01]  /*1f720*/  MOV R140, R140 ;  /* 0x0000008c008c7202 */ /* 0x000fe20000000f00 */
[----:B------:R-:W0:Y:S01]  /*1f730*/  LDC R20, c[0x0][0xce8] ;  /* 0x00033a00ff147b82 */ /* 0x000e220000000800 */
[----:B------:R-:W-:Y:S01]  /*1f740*/  ULDC.64 UR8, c[0x0][0xd00] ;  /* 0x0003400000087ab9 */ /* 0x000fe20000000a00 */
[----:B------:R-:W-:Y:S01]  /*1f750*/  MOV R2, R2 ;  /* 0x0000000200027202 */ /* 0x000fe20000000f00 */
[----:B------:R-:W-:Y:S01]  /*1f760*/  UIMAD.WIDE UR8, UR4, 0x4, UR8 ;  /* 0x00000004040878a5 */ /* 0x000fe2000f8e0208 */
[----:B------:R-:W-:Y:S02]  /*1f770*/  PLOP3.LUT P1, PT, PT, PT, UP0, 0x80, 0x0 ;  /* 0x000000000000781c */ /* 0x000fe40003f2f008 */
        /* <DEDUP_REMOVED lines=56> */
[----:B------:R-:W-:-:S03]  /*1fb00*/  F2FP.BF16.F32.PACK_AB R50, R45, R44 ;  /* 0x0000002c2d32723e */ /* 0x000fc600000010ff */
[----:B------:R1:W-:Y:S01]  /*1fb10*/  STSM.16.M88.4 [R229], R80 ;  /* 0x00000050e5007844 */ /* 0x0003e20000000200 */
        /* <DEDUP_REMOVED lines=15> */
[----:B------:R-:W-:Y:S01]  /*1fc10*/  F2FP.BF16.F32.PACK_AB R27, R15, R14 ;  /* 0x0000000e0f1b723e */ /* 0x000fe200000010ff */
[----:B------:R1:W-:Y:S01]  /*1fc20*/  STSM.16.M88.4 [R219], R48 ;  /* 0x00000030db007844 */ /* 0x0003e20000000200 */
[----:B------:R-:W-:-:S02]  /*1fc30*/  F2FP.BF16.F32.PACK_AB R10, R5, R4 ;  /* 0x00000004050a723e */ /* 0x000fc400000010ff */
[----:B------:R-:W-:Y:S01]  /*1fc40*/  F2FP.BF16.F32.PACK_AB R11, R7, R6 ;  /* 0x00000006070b723e */ /* 0x000fe200000010ff */
[----:B------:R1:W-:Y:S01]  /*1fc50*/  STSM.16.M88.4 [R0], R40 ;  /* 0x0000002800007844 */ /* 0x0003e20000000200 */
[----:B------:R-:W-:-:S03]  /*1fc60*/  IMAD.U32 R4, RZ, RZ, UR8 ;  /* 0x00000008ff047e24 */ /* 0x000fc6000f8e00ff */
[----:B------:R1:W-:Y:S01]  /*1fc70*/  STSM.16.M88.4 [R140], R32 ;  /* 0x000000208c007844 */ /* 0x0003e20000000200 */
[----:B------:R-:W-:Y:S01]  /*1fc80*/  IMAD.U32 R5, RZ, RZ, UR9 ;  /* 0x00000009ff057e24 */ /* 0x000fe2000f8e00ff */
[----:B------:R-:W-:Y:S02]  /*1fc90*/  ULDC.64 UR8, c[0x0][0xd08] ;  /* 0x0003420000087ab9 */ /* 0x000fe40000000a00 */
[----:B------:R1:W-:Y:S04]  /*1fca0*/  STSM.16.M88.4 [R2], R24 ;  /* 0x0000001802007844 */ /* 0x0003e80000000200 */
[----:B------:R1:W-:Y:S01]  /*1fcb0*/  STSM.16.M88.4 [R218], R8 ;  /* 0x00000008da007844 */ /* 0x0003e20000000200 */
[----:B------:R-:W-:Y:S01]  /*1fcc0*/  UISETP.NE.U32.AND UP1, UPT, UR8, URZ, UPT ;  /* 0x0000003f0800728c */ /* 0x000fe2000bf25070 */
[----:B------:R-:W-:Y:S03]  /*1fcd0*/  BAR.SYNC.DEFER_BLOCKING 0x1, 0x100 ;  /* 0x0044000000007b1d */ /* 0x000fe60000010000 */
[----:B------:R-:W-:-:S06]  /*1fce0*/  UISETP.NE.AND.EX UP1, UPT, UR9, URZ, UPT, UP1 ;  /* 0x0000003f0900728c */ /* 0x000fcc000bf25310 */
[----:B------:R-:W-:-:S05]  /*1fcf0*/  PLOP3.LUT P2, PT, PT, PT, UP1, 0x80, 0x0 ;  /* 0x000000000000781c */ /* 0x000fca0003f4f018 */
[----:B------:R-:W-:Y:S02]  /*1fd00*/  @UP1 ULDC.64 UR8, c[0x0][0xd08] ;  /* 0x0003420000081ab9 */ /* 0x000fe40000000a00 */
[----:B------:R-:W-:-:S03]  /*1fd10*/  @UP1 UIMAD.WIDE UR8, UR4, 0x4, UR8 ;  /* 0x00000004040818a5 */ /* 0x000fc6000f8e0208 */
[----:B------:R-:W-:Y:S02]  /*1fd20*/  ULDC UR4, c[0x0][0xb88] ;  /* 0x0002e20000047ab9 */ /* 0x000fe40000000800 */
[----:B------:R-:W-:Y:S02]  /*1fd30*/  IMAD.U32 R19, RZ, RZ, UR4 ;  /* 0x00000004ff137e24 */ /* 0x000fe4000f8e00ff */
[----:B------:R-:W-:Y:S01]  /*1fd40*/  IMAD.U32 R6, RZ, RZ, UR8 ;  /* 0x00000008ff067e24 */ /* 0x000fe2000f8e00ff */
[----:B------:R-:W2:Y:S01]  /*1fd50*/  @P1 LDG.E R3, desc[UR36][R4.64] ;  /* 0x0000002404031981 */ /* 0x000ea2000c1e1900 */
[----:B------:R-:W-:-:S05]  /*1fd60*/  IMAD.U32 R7, RZ, RZ, UR9 ;  /* 0x00000009ff077e24 */ /* 0x000fca000f8e00ff */
[----:B------:R1:W5:Y:S01]  /*1fd70*/  @P2 LDG.E R19, desc[UR36][R6.64] ;  /* 0x0000002406132981 */ /* 0x000362000c1e1900 */
[----:B------:R-:W-:Y:S01]  /*1fd80*/  UMOV UR4, URZ ;  /* 0x0000003f00047c82 */ /* 0x000fe20008000000 */
[----:B------:R-:W-:Y:S02]  /*1fd90*/  LOP3.LUT P0, RZ, R210, 0x3, RZ, 0xc0, !PT ;  /* 0x00000003d2ff7812 */ /* 0x000fe4000780c0ff */
[----:B--2---:R-:W-:Y:S01]  /*1fda0*/  @P1 R2UR UR4, R3 ;  /* 0x00000000030412ca */ /* 0x004fe200000e0000 */
[----:B01----:R-:W-:-:S14]  /*1fdb0*/  @P2 BRA `(.L_x_12579) ;  /* 0x0000000000102947 */ /* 0x003fdc0003800000 */
[----:B------:R-:W-:Y:S05]  /*1fdc0*/  @!P1 BRA `(.L_x_12579) ;  /* 0x00000000000c9947 */ /* 0x000fea0003800000 */
[----:B------:R-:W2:Y:S04]  /*1fdd0*/  LDG.E R0, desc[UR36][R4.64] ;  /* 0x0000002404007981 */ /* 0x000ea8000c1e1900 */
[----:B-----5:R-:W2:Y:S02]  /*1fde0*/  LDG.E R19, desc[UR36][R4.64+0x4] ;  /* 0x0000042404137981 */ /* 0x020ea4000c1e1900 */
[----:B--2---:R-:W-:-:S07]  /*1fdf0*/  IMAD.IADD R19, R19, 0x1, -R0 ;  /* 0x0000000113137824 */ /* 0x004fce00078e0a00 */
.L_x_12579:
[----:B------:R-:W2:Y:S01]  /*1fe00*/  LDL R0, [R1+0x458] ;  /* 0x0004580001007983 */ /* 0x000ea20000100800 */
[----:B-----5:R-:W-:Y:S01]  /*1fe10*/  IMAD R19, R19, R20, RZ ;  /* 0x0000001413137224 */ /* 0x020fe200078e02ff */
[----:B------:R-:W-:Y:S01]  /*1fe20*/  R2UR UR15, R202 ;  /* 0x00000000ca0f72ca */ /* 0x000fe200000e0000 */
[----:B------:R-:W-:Y:S01]  /*1fe30*/  VIADD R12, R204, UR60 ;  /* 0x0000003ccc0c7c36 */ /* 0x000fe20008000000 */
[----:B------:R-:W-:Y:S01]  /*1fe40*/  ISETP.NE.AND P1, PT, R20, 0x1, PT ;  /* 0x000000011400780c */ /* 0x000fe20003f25270 */
[----:B------:R-:W-:Y:S01]  /*1fe50*/  USHF.R.S32.HI UR18, URZ, 0x1f, UR61 ;  /* 0x0000001f3f127899 */ /* 0x000fe2000801143d */
[----:B------:R-:W-:Y:S02]  /*1fe60*/  ULDC.64 UR16, c[0x0][0xc90] ;  /* 0x0003240000107ab9 */ /* 0x000fe40000000a00 */
[----:B------:R-:W-:-:S09]  /*1fe70*/  ISETP.GE.OR P2, PT, R12, R19, P0 ;  /* 0x000000130c00720c */ /* 0x000fd20000746670 */
[----:B------:R-:W0:Y:S04]  /*1fe80*/  @P1 LDC R2, c[0x0][0xcec] ;  /* 0x00033b00ff021b82 */ /* 0x000e280000000800 */
[----:B------:R-:W3:Y:S01]  /*1fe90*/  @!P2 LDL R11, [R1+0x420] ;  /* 0x00042000010ba983 */ /* 0x000ee20000100800 */
[----:B------:R-:W-:Y:S02]  /*1fea0*/  USHF.R.S32.HI UR7, URZ, 0x1f, UR15 ;  /* 0x0000001f3f077899 */ /* 0x000fe4000801140f */
[----:B------:R-:W-:Y:S01]  /*1feb0*/  USHF.R.S32.HI UR11, URZ, 0x1f, UR4 ;  /* 0x0000001f3f0b7899 */ /* 0x000fe20008011404 */
[----:B------:R-:W1:Y:S01]  /*1fec0*/  @P1 LDC R3, c[0x0][0xcf0] ;  /* 0x00033c00ff031b82 */ /* 0x000e620000000800 */
[----:B------:R-:W-:Y:S01]  /*1fed0*/  UIMAD UR14, UR18, UR16, URZ ;  /* 0x00000010120e72a4 */ /* 0x000fe2000f8e023f */
[----:B------:R-:W-:Y:S01]  /*1fee0*/  UMOV UR10, UR4 ;  /* 0x00000004000a7c82 */ /* 0x000fe20008000000 */
[----:B------:R-:W-:-:S02]  /*1fef0*/  USEL UR20, UR7, URZ, !UP0 ;  /* 0x0000003f07147287 */ /* 0x000fc4000c000000 */
[----:B------:R-:W-:Y:S02]  /*1ff00*/  UIMAD.WIDE.U32 UR8, UR61, UR16, UR10 ;  /* 0x000000103d0872a5 */ /* 0x000fe4000f8e000a */
[----:B------:R-:W-:Y:S01]  /*1ff10*/  UIMAD UR14, UR61, UR17, UR14 ;  /* 0x000000113d0e72a4 */ /* 0x000fe2000f8e020e */
[----:B------:R-:W4:Y:S01]  /*1ff20*/  @P1 LDC R77, c[0x0][0xcf0] ;  /* 0x00033c00ff4d1b82 */ /* 0x000f220000000800 */
[----:B------:R-:W-:Y:S01]  /*1ff30*/  USEL UR19, UR15, URZ, !UP0 ;  /* 0x0000003f0f137287 */ /* 0x000fe2000c000000 */
[----:B------:R-:W-:Y:S01]  /*1ff40*/  ULDC.64 UR16, c[0x0][0xc98] ;  /* 0x0003260000107ab9 */ /* 0x000fe20000000a00 */
[----:B------:R-:W-:Y:S02]  /*1ff50*/  UIADD3 UR9, UR9, UR14, URZ ;  /* 0x0000000e09097290 */ /* 0x000fe4000fffe03f */
[----:B------:R-:W-:Y:S02]  /*1ff60*/  UIMAD UR7, UR20, UR16, URZ ;  /* 0x00000010140772a4 */ /* 0x000fe4000f8e023f */
[----:B------:R-:W-:-:S02]  /*1ff70*/  UIMAD.WIDE.U32 UR8, UR19, UR16, UR8 ;  /* 0x00000010130872a5 */ /* 0x000fc4000f8e0008 */
[----:B------:R-:W-:Y:S01]  /*1ff80*/  UIMAD UR7, UR19, UR17, UR7 ;  /* 0x00000011130772a4 */ /* 0x000fe2000f8e0207 */
[----:B------:R-:W-:-:S05]  /*1ff90*/  ULDC.64 UR14, c[0x0][0xc88] ;  /* 0x00032200000e7ab9 */ /* 0x000fca0000000a00 */
[----:B------:R-:W-:Y:S02]  /*1ffa0*/  IMAD.U32 R7, RZ, RZ, UR7 ;  /* 0x00000007ff077e24 */ /* 0x000fe4000f8e00ff */
[----:B--2---:R-:W-:-:S04]  /*1ffb0*/  VIADD R5, R0, UR60 ;  /* 0x0000003c00057c36 */ /* 0x004fc80008000000 */
[----:B0-----:R-:W-:-:S04]  /*1ffc0*/  @P1 IMAD.HI.U32 R2, R5, R2, RZ ;  /* 0x0000000205021227 */ /* 0x001fc800078e00ff */
[----:B------:R-:W-:Y:S01]  /*1ffd0*/  IMAD.MOV.U32 R0, RZ, RZ, R5 ;  /* 0x000000ffff007224 */ /* 0x000fe200078e0005 */
[----:B-1----:R-:W-:-:S04]  /*1ffe0*/  @P1 SHF.R.U32.HI R0, RZ, R3, R2 ;  /* 0x00000003ff001219 */ /* 0x002fc80000011602 */
[--C-:B------:R-:W-:Y:S01]  /*1fff0*/  SHF.R.S32.HI R4, RZ, 0x1f, R0.reuse ;  /* 0x0000001fff047819 */ /* 0x100fe20000011400 */
[----:B------:R-:W-:-:S04]  /*20000*/  IMAD.MOV R2, RZ, RZ, -R0 ;  /* 0x000000ffff027224 */ /* 0x000fc800078e0a00 */
[----:B------:R-:W-:Y:S01]  /*20010*/  IMAD R5, R20, R2, R5 ;  /* 0x0000000214057224 */ /* 0x000fe200078e0205 */
[----:B------:R-:W-:-:S04]  /*20020*/  IADD3 R2, P3, R0, UR8, RZ ;  /* 0x0000000800027c10 */ /* 0x000fc8000ff7e0ff */
[----:B------:R-:W-:-:S05]  /*20030*/  SHF.R.S32.HI R3, RZ, 0x1f, R5 ;  /* 0x0000001fff037819 */ /* 0x000fca0000011405 */
[----:B------:R-:W-:Y:S01]  /*20040*/  IMAD R0, R3, UR14, RZ ;  /* 0x0000000e03007c24 */ /* 0x000fe2000f8e02ff */
[----:B------:R-:W-:Y:S01]  /*20050*/  IADD3.X R3, R4, UR9, R7, P3, !PT ;  /* 0x0000000904037c10 */ /* 0x000fe20009ffe407 */
[----:B------:R-:W-:Y:S02]  /*20060*/  ULDC.64 UR8, c[0x0][0xc50] ;  /* 0x0003140000087ab9 */ /* 0x000fe40000000a00 */
[C---:B------:R-:W-:Y:S02]  /*20070*/  IMAD R7, R5.reuse, UR15, R0 ;  /* 0x0000000f05077c24 */ /* 0x040fe4000f8e0200 */
[----:B------:R-:W-:Y:S01]  /*20080*/  IMAD.WIDE.U32 R2, R5, UR14, R2 ;  /* 0x0000000e05027c25 */ /* 0x000fe2000f8e0002 */
[----:B------:R-:W-:-:S03]  /*20090*/  ULDC.64 UR14, c[0x0][0xba0] ;  /* 0x0002e800000e7ab9 */ /* 0x000fc60000000a00 */
[----:B------:R-:W-:Y:S01]  /*200a0*/  IMAD.IADD R3, R3, 0x1, R7 ;  /* 0x0000000103037824 */ /* 0x000fe200078e0207 */
[----:B------:R-:W-:Y:S01]  /*200b0*/  LEA R6, P3, R2, UR8, 0x2 ;  /* 0x0000000802067c11 */ /* 0x000fe2000f8610ff */
[----:B------:R-:W-:-:S03]  /*200c0*/  VIADD R0, R12, 0x8 ;  /* 0x000000080c007836 */ /* 0x000fc60000000000 */
[----:B------:R-:W-:Y:S01]  /*200d0*/  LEA.HI.X R10, R2, UR9, R3, 0x2, P3 ;  /* 0x00000009020a7c11 */ /* 0x000fe200098f1403 */
[----:B------:R-:W-:Y:S01]  /*200e0*/  SHFL.IDX PT, R8, R6, RZ, 0x1c1f ;  /* 0x001c1fff06087589 */ /* 0x000fe200000e0000 */
[----:B------:R-:W-:-:S03]  /*200f0*/  ISETP.GE.OR P0, PT, R0, R19, P0 ;  /* 0x000000130000720c */ /* 0x000fc60000706670 */
[----:B------:R-:W3:Y:S04]  /*20100*/  SHFL.IDX PT, R9, R10, RZ, 0x1c1f ;  /* 0x001c1fff0a097589 */ /* 0x000ee800000e0000 */
[----:B---3--:R0:W-:Y:S06]  /*20110*/  @!P2 ST.E desc[UR36][R8.64], R11 ;  /* 0x0000000b0800a985 */ /* 0x0081ec000c101924 */
[----:B------:R-:W2:Y:S01]  /*20120*/  @!P0 LDL R21, [R1+0x424] ;  /* 0x0004240001158983 */ /* 0x000ea20000100800 */
[----:B------:R-:W-:-:S02]  /*20130*/  IMAD R0, R208, 0x40, R189 ;  /* 0x00000040d0007824 */ /* 0x000fc400078e02bd */
[----:B------:R-:W-:Y:S01]  /*20140*/  IMAD.MOV.U32 R3, RZ, RZ, 0x2 ;  /* 0x00000002ff037424 */ /* 0x000fe200078e00ff */
[----:B------:R-:W-:Y:S03]  /*20150*/  SHFL.IDX PT, R54, R6, 0x1, 0x1c1f ;  /* 0x003c1f0006367f89 */ /* 0x000fe600000e0000 */
[----:B------:R-:W-:Y:S01]  /*20160*/  IMAD.WIDE R2, R0, R3, UR58 ;  /* 0x0000003a00027e25 */ /* 0x000fe2000f8e0203 */
[----:B------:R-:W2:Y:S02]  /*20170*/  SHFL.IDX PT, R55, R10, 0x1, 0x1c1f ;  /* 0x003c1f000a377f89 */ /* 0x000ea400000e0000 */
[C---:B------:R-:W-:Y:S02]  /*20180*/  IADD3 R25, P4, R2.reuse, 0x3000, RZ ;  /* 0x0000300002197810 */ /* 0x040fe40007f9e0ff */
[C---:B------:R-:W-:Y:S02]  /*20190*/  IADD3 R29, P5, R2.reuse, 0x4000, RZ ;  /* 0x00004000021d7810 */ /* 0x040fe40007fbe0ff */
[----:B------:R-:W-:-:S02]  /*201a0*/  IADD3 R33, P6, R2, 0x5000, RZ ;  /* 0x0000500002217810 */ /* 0x000fc40007fde0ff */
[----:B------:R-:W-:Y:S02]  /*201b0*/  LOP3.LUT R24, R25, 0x380, RZ, 0xc0, !PT ;  /* 0x0000038019187812 */ /* 0x000fe400078ec0ff */
[----:B------:R-:W-:Y:S02]  /*201c0*/  LOP3.LUT R28, R29, 0x380, RZ, 0xc0, !PT ;  /* 0x000003801d1c7812 */ /* 0x000fe400078ec0ff */
[----:B------:R-:W-:Y:S02]  /*201d0*/  LOP3.LUT R32, R33, 0x380, RZ, 0xc0, !PT ;  /* 0x0000038021207812 */ /* 0x000fe400078ec0ff */
[C---:B------:R-:W-:Y:S02]  /*201e0*/  IADD3 R7, P2, R2.reuse, 0x1000, RZ ;  /* 0x0000100002077810 */ /* 0x040fe40007f5e0ff */
[----:B------:R-:W-:Y:S02]  /*201f0*/  IADD3 R5, P3, R2, 0x2000, RZ ;  /* 0x0000200002057810 */ /* 0x000fe40007f7e0ff */
[----:B------:R-:W-:Y:S01]  /*20200*/  SHF.R.U64 R24, R24, 0x3, RZ ;  /* 0x0000000318187819 */ /* 0x000fe200000012ff */
[--C-:B0-----:R-:W-:Y:S01]  /*20210*/  IMAD.X R9, RZ, RZ, R3.reuse, P2 ;  /* 0x000000ffff097224 */ /* 0x101fe200010e0603 */
[----:B------:R-:W-:Y:S01]  /*20220*/  SHF.R.U64 R28, R28, 0x3, RZ ;  /* 0x000000031c1c7819 */ /* 0x000fe200000012ff */
[----:B------:R-:W-:Y:S01]  /*20230*/  IMAD.X R13, RZ, RZ, R3, P3 ;  /* 0x000000ffff0d7224 */ /* 0x000fe200018e0603 */
[----:B------:R-:W-:-:S02]  /*20240*/  SHF.R.U64 R32, R32, 0x3, RZ ;  /* 0x0000000320207819 */ /* 0x000fc400000012ff */
[----:B------:R-:W-:Y:S01]  /*20250*/  LOP3.LUT R24, R24, R25, RZ, 0x3c, !PT ;  /* 0x0000001918187212 */ /* 0x000fe200078e3cff */
[--C-:B------:R-:W-:Y:S01]  /*20260*/  IMAD.X R25, RZ, RZ, R3.reuse, P4 ;  /* 0x000000ffff197224 */ /* 0x100fe200020e0603 */
        /* <DEDUP_REMOVED lines=8> */
[----:B------:R-:W-:Y:S02]  /*202f0*/  IADD3 R53, P6, R2, 0xa000, RZ ;  /* 0x0000a00002357810 */ /* 0x000fe40007fde0ff */
[----:B------:R-:W-:Y:S02]  /*20300*/  LOP3.LUT R36, R37, 0x380, RZ, 0xc0, !PT ;  /* 0x0000038025247812 */ /* 0x000fe400078ec0ff */
        /* <DEDUP_REMOVED lines=25> */
[C---:B------:R-:W-:Y:S02]  /*204a0*/  IADD3 R57, P2, R2.reuse, 0xb000, RZ ;  /* 0x0000b00002397810 */ /* 0x040fe40007f5e0ff */
[C---:B------:R-:W-:Y:S02]  /*204b0*/  IADD3 R61, P3, R2.reuse, 0xc000, RZ ;  /* 0x0000c000023d7810 */ /* 0x040fe40007f7e0ff */
[C---:B------:R-:W-:Y:S02]  /*204c0*/  IADD3 R65, P4, R2.reuse, 0xd000, RZ ;  /* 0x0000d00002417810 */ /* 0x040fe40007f9e0ff */
[C---:B------:R-:W-:Y:S02]  /*204d0*/  IADD3 R69, P5, R2.reuse, 0xe000, RZ ;  /* 0x0000e00002457810 */ /* 0x040fe40007fbe0ff */
[----:B------:R-:W-:-:S02]  /*204e0*/  LOP3.LUT R7, R2, 0x380, RZ, 0xc0, !PT ;  /* 0x0000038002077812 */ /* 0x000fc400078ec0ff */
[----:B------:R-:W-:Y:S02]  /*204f0*/  IADD3 R5, P6, R2, 0xf000, RZ ;  /* 0x0000f00002057810 */ /* 0x000fe40007fde0ff */
[----:B------:R-:W-:Y:S02]  /*20500*/  LOP3.LUT R56, R57, 0x380, RZ, 0xc0, !PT ;  /* 0x0000038039387812 */ /* 0x000fe400078ec0ff */
[----:B------:R-:W-:Y:S01]  /*20510*/  LOP3.LUT R60, R61, 0x380, RZ, 0xc0, !PT ;  /* 0x000003803d3c7812 */ /* 0x000fe200078ec0ff */
[----:B------:R-:W-:Y:S01]  /*20520*/  IMAD.X R73, RZ, RZ, R3, P6 ;  /* 0x000000ffff497224 */ /* 0x000fe200030e0603 */
[----:B------:R-:W-:Y:S02]  /*20530*/  LOP3.LUT R64, R65, 0x380, RZ, 0xc0, !PT ;  /* 0x0000038041407812 */ /* 0x000fe400078ec0ff */
[----:B------:R-:W-:Y:S02]  /*20540*/  LOP3.LUT R68, R69, 0x380, RZ, 0xc0, !PT ;  /* 0x0000038045447812 */ /* 0x000fe400078ec0ff */
[----:B------:R-:W-:-:S02]  /*20550*/  SHF.R.U64 R7, R7, 0x3, RZ ;  /* 0x0000000307077819 */ /* 0x000fc400000012ff */
[----:B------:R-:W-:Y:S02]  /*20560*/  LOP3.LUT R0, R5, 0x380, RZ, 0xc0, !PT ;  /* 0x0000038005007812 */ /* 0x000fe400078ec0ff */
[----:B------:R-:W-:Y:S02]  /*20570*/  SHF.R.U64 R56, R56, 0x3, RZ ;  /* 0x0000000338387819 */ /* 0x000fe400000012ff */
[----:B------:R-:W-:Y:S02]  /*20580*/  SHF.R.U64 R60, R60, 0x3, RZ ;  /* 0x000000033c3c7819 */ /* 0x000fe400000012ff */
[----:B------:R-:W-:Y:S02]  /*20590*/  SHF.R.U64 R64, R64, 0x3, RZ ;  /* 0x0000000340407819 */ /* 0x000fe400000012ff */
[----:B------:R-:W-:Y:S02]  /*205a0*/  SHF.R.U64 R68, R68, 0x3, RZ ;  /* 0x0000000344447819 */ /* 0x000fe400000012ff */
[----:B------:R-:W-:-:S02]  /*205b0*/  LOP3.LUT R2, R7, R2, RZ, 0x3c, !PT ;  /* 0x0000000207027212 */ /* 0x000fc400078e3cff */
        /* <DEDUP_REMOVED lines=10> */
[----:B------:R-:W-:-:S02]  /*20660*/  UIMAD UR7, UR11, UR14, URZ ;  /* 0x0000000e0b0772a4 */ /* 0x000fc4000f8e023f */
[----:B------:R-:W-:Y:S02]  /*20670*/  UIMAD.WIDE.U32 UR8, UR4, UR14, URZ ;  /* 0x0000000e040872a5 */ /* 0x000fe4000f8e003f */
[----:B------:R-:W-:Y:S01]  /*20680*/  UIMAD UR7, UR4, UR15, UR7 ;  /* 0x0000000f040772a4 */ /* 0x000fe2000f8e0207 */
[----:B------:R-:W-:-:S03]  /*20690*/  ULDC.64 UR10, c[0x0][0xbe8] ;  /* 0x0002fa00000a7ab9 */ /* 0x000fc60000000a00 */
[----:B------:R-:W-:Y:S02]  /*206a0*/  UIADD3 UR9, UR9, UR7, URZ ;  /* 0x0000000709097290 */ /* 0x000fe4000fffe03f */
[----:B------:R-:W-:Y:S01]  /*206b0*/  UIMAD UR4, UR18, UR10, URZ ;  /* 0x0000000a120472a4 */ /* 0x000fe2000f8e023f */
[----:B------:R-:W-:Y:S01]  /*206c0*/  VIADD R76, R209, UR60 ;  /* 0x0000003cd14c7c36 */ /* 0x000fe20008000000 */
[----:B------:R-:W-:Y:S02]  /*206d0*/  UIMAD.WIDE.U32 UR8, UR61, UR10, UR8 ;  /* 0x0000000a3d0872a5 */ /* 0x000fe4000f8e0008 */
[----:B------:R-:W-:-:S03]  /*206e0*/  UIMAD UR4, UR61, UR11, UR4 ;  /* 0x0000000b3d0472a4 */ /* 0x000fc6000f8e0204 */
[----:B------:R-:W-:Y:S01]  /*206f0*/  ULDC.64 UR10, c[0x0][0xbf0] ;  /* 0x0002fc00000a7ab9 */ /* 0x000fe20000000a00 */
[----:B------:R-:W-:Y:S02]  /*20700*/  UIADD3 UR9, UR9, UR4, URZ ;  /* 0x0000000409097290 */ /* 0x000fe4000fffe03f */
[----:B------:R-:W-:Y:S02]  /*20710*/  UIMAD UR4, UR20, UR10, URZ ;  /* 0x0000000a140472a4 */ /* 0x000fe4000f8e023f */
[----:B------:R-:W-:Y:S02]  /*20720*/  UIMAD.WIDE.U32 UR8, UR19, UR10, UR8 ;  /* 0x0000000a130872a5 */ /* 0x000fe4000f8e0008 */
[----:B------:R-:W-:-:S03]  /*20730*/  UIMAD UR4, UR19, UR11, UR4 ;  /* 0x0000000b130472a4 */ /* 0x000fc6000f8e0204 */
[----:B------:R-:W-:Y:S01]  /*20740*/  ULDC.64 UR10, c[0x0][0xbe0] ;  /* 0x0002f800000a7ab9 */ /* 0x000fe20000000a00 */
[----:B------:R-:W-:Y:S01]  /*20750*/  UIADD3 UR4, UR9, UR4, URZ ;  /* 0x0000000409047290 */ /* 0x000fe2000fffe03f */
[----:B------:R-:W-:-:S05]  /*20760*/  VIADD R82, R208, UR60 ;  /* 0x0000003cd0527c36 */ /* 0x000fca0008000000 */
[----:B------:R-:W-:Y:S01]  /*20770*/  ISETP.GE.AND P2, PT, R82, R19, PT ;  /* 0x000000135200720c */ /* 0x000fe20003f46270 */
[----:B------:R-:W-:Y:S01]  /*20780*/  BSSY B1, `(.L_x_12580) ;  /* 0x000004a000017945 */ /* 0x000fe20003800000 */
[----:B--2---:R0:W-:Y:S04]  /*20790*/  @!P0 ST.E desc[UR36][R54.64], R21 ;  /* 0x0000001536008985 */ /* 0x0041e8000c101924 */
[----:B------:R1:W5:Y:S04]  /*207a0*/  LD.E.128 R4, desc[UR36][R2.64] ;  /* 0x0000002402047980 */ /* 0x000368000c101d00 */
[----:B------:R-:W5:Y:S01]  /*207b0*/  LD.E.128 R8, desc[UR36][R8.64] ;  /* 0x0000002408087980 */ /* 0x000f62000c101d00 */
[----:B0-----:R-:W-:-:S03]  /*207c0*/  IMAD.MOV.U32 R21, RZ, RZ, R76 ;  /* 0x000000ffff157224 */ /* 0x001fc600078e004c */
[----:B------:R-:W5:Y:S01]  /*207d0*/  LD.E.128 R12, desc[UR36][R12.64] ;  /* 0x000000240c0c7980 */ /* 0x000f62000c101d00 */
[----:B-1----:R-:W0:Y:S01]  /*207e0*/  @P1 LDC R3, c[0x0][0xcec] ;  /* 0x00033b00ff031b82 */ /* 0x002e220000000800 */
[----:B------:R-:W-:Y:S02]  /*207f0*/  IMAD.U32 R2, RZ, RZ, UR8 ;  /* 0x00000008ff027e24 */ /* 0x000fe4000f8e00ff */
[----:B------:R-:W5:Y:S04]  /*20800*/  LD.E.128 R24, desc[UR36][R24.64] ;  /* 0x0000002418187980 */ /* 0x000f68000c101d00 */
[----:B------:R-:W5:Y:S04]  /*20810*/  LD.E.128 R28, desc[UR36][R28.64] ;  /* 0x000000241c1c7980 */ /* 0x000f68000c101d00 */
[----:B------:R-:W5:Y:S04]  /*20820*/  LD.E.128 R32, desc[UR36][R32.64] ;  /* 0x0000002420207980 */ /* 0x000f68000c101d00 */
[----:B------:R-:W5:Y:S04]  /*20830*/  LD.E.128 R36, desc[UR36][R36.64] ;  /* 0x0000002424247980 */ /* 0x000f68000c101d00 */
[----:B------:R-:W5:Y:S04]  /*20840*/  LD.E.128 R40, desc[UR36][R40.64] ;  /* 0x0000002428287980 */ /* 0x000f68000c101d00 */
[----:B------:R-:W5:Y:S01]  /*20850*/  LD.E.128 R44, desc[UR36][R44.64] ;  /* 0x000000242c2c7980 */ /* 0x000f62000c101d00 */
[----:B0-----:R-:W-:-:S03]  /*20860*/  @P1 IMAD.HI.U32 R0, R76, R3, RZ ;  /* 0x000000034c001227 */ /* 0x001fc600078e00ff */
[----:B------:R-:W5:Y:S02]  /*20870*/  LD.E.128 R48, desc[UR36][R48.64] ;  /* 0x0000002430307980 */ /* 0x000f64000c101d00 */
[----:B----4-:R-:W-:Y:S02]  /*20880*/  @P1 SHF.R.U32.HI R21, RZ, R77, R0 ;  /* 0x0000004dff151219 */ /* 0x010fe40000011600 */
[----:B------:R-:W5:Y:S02]  /*20890*/  LD.E.128 R52, desc[UR36][R52.64] ;  /* 0x0000002434347980 */ /* 0x000f64000c101d00 */
[--C-:B------:R-:W-:Y:S01]  /*208a0*/  SHF.R.S32.HI R0, RZ, 0x1f, R21.reuse ;  /* 0x0000001fff007819 */ /* 0x100fe20000011415 */
[----:B------:R-:W-:Y:S01]  /*208b0*/  IMAD.MOV R77, RZ, RZ, -R21 ;  /* 0x000000ffff4d7224 */ /* 0x000fe200078e0a15 */
[----:B------:R-:W5:Y:S01]  /*208c0*/  LD.E.128 R56, desc[UR36][R56.64] ;  /* 0x0000002438387980 */ /* 0x000f62000c101d00 */
[----:B------:R-:W-:Y:S01]  /*208d0*/  IMAD.U32 R3, RZ, RZ, UR9 ;  /* 0x00000009ff037e24 */ /* 0x000fe2000f8e00ff */
[----:B------:R-:W-:Y:S01]  /*208e0*/  ULDC.64 UR8, c[0x0][0xbd8] ;  /* 0x0002f60000087ab9 */ /* 0x000fe20000000a00 */
[----:B------:R-:W-:Y:S01]  /*208f0*/  IMAD R0, R0, UR10, RZ ;  /* 0x0000000a00007c24 */ /* 0x000fe2000f8e02ff */
[----:B------:R-:W5:Y:S01]  /*20900*/  LD.E.128 R60, desc[UR36][R60.64] ;  /* 0x000000243c3c7980 */ /* 0x000f62000c101d00 */
[----:B------:R-:W-:-:S02]  /*20910*/  IMAD R77, R20, R77, R76 ;  /* 0x0000004d144d7224 */ /* 0x000fc400078e024c */
[----:B------:R-:W-:Y:S01]  /*20920*/  IMAD.U32 R3, RZ, RZ, UR4 ;  /* 0x00000004ff037e24 */ /* 0x000fe2000f8e00ff */
[----:B------:R-:W5:Y:S01]  /*20930*/  LD.E.128 R64, desc[UR36][R64.64] ;  /* 0x0000002440407980 */ /* 0x000f62000c101d00 */
[C---:B------:R-:W-:Y:S01]  /*20940*/  IMAD R79, R21.reuse, UR11, R0 ;  /* 0x0000000b154f7c24 */ /* 0x040fe2000f8e0200 */
[----:B------:R-:W-:Y:S02]  /*20950*/  SHF.R.S32.HI R0, RZ, 0x1f, R77 ;  /* 0x0000001fff007819 */ /* 0x000fe4000001144d */
[----:B------:R-:W5:Y:S01]  /*20960*/  LD.E.128 R68, desc[UR36][R68.64] ;  /* 0x0000002444447980 */ /* 0x000f62000c101d00 */
[----:B------:R-:W-:-:S03]  /*20970*/  IMAD.WIDE.U32 R2, R21, UR10, R2 ;  /* 0x0000000a15027c25 */ /* 0x000fc6000f8e0002 */
[----:B------:R-:W5:Y:S01]  /*20980*/  LD.E.128 R72, desc[UR36][R72.64] ;  /* 0x0000002448487980 */ /* 0x000f62000c101d00 */
[----:B------:R-:W-:Y:S01]  /*20990*/  IMAD.IADD R3, R3, 0x1, R79 ;  /* 0x0000000103037824 */ /* 0x000fe200078e024f */
[----:B------:R-:W-:Y:S01]  /*209a0*/  UIADD3 UR4, UR42, 0x32420, URZ ;  /* 0x000324202a047890 */ /* 0x000fe2000fffe03f */
[----:B------:R-:W-:Y:S01]  /*209b0*/  IMAD R20, R0, UR8, RZ ;  /* 0x0000000800147c24 */ /* 0x000fe2000f8e02ff */
[----:B------:R-:W-:Y:S01]  /*209c0*/  @!PT LDS RZ, [RZ] ;  /* 0x00000000fffff984 */ /* 0x000fe20000000800 */
[----:B------:R-:W-:Y:S01]  /*209d0*/  @!PT LDS RZ, [RZ] ;  /* 0x00000000fffff984 */ /* 0x000fe20000000800 */
[----:B------:R-:W-:Y:S01]  /*209e0*/  @!PT LDS RZ, [RZ] ;  /* 0x00000000fffff984 */ /* 0x000fe20000000800 */
[----:B------:R-:W-:Y:S01]  /*209f0*/  @!PT LDS RZ, [RZ] ;  /* 0x00000000fffff984 */ /* 0x000fe20000000800 */
[----:B------:R0:W-:Y:S06]  /*20a00*/  MEMBAR.ALL.CTA ;  /* 0x0000000000007992 */ /* 0x0001ec0000008000 */
[----:B0-----:R-:W0:Y:S01]  /*20a10*/  FENCE.VIEW.ASYNC.S ;  /* 0x00000000000073c6 */ /* 0x001e220000000000 */
[----:B------:R-:W-:Y:S01]  /*20a20*/  IMAD.WIDE.U32 R2, R77, UR8, R2 ;  /* 0x000000084d027c25 */ /* 0x000fe2000f8e0002 */
[----:B------:R-:W-:-:S03]  /*20a30*/  UPRMT UR4, URZ, 0x654, UR4 ;  /* 0x000006543f047896 */ /* 0x000fc60008000004 */
[----:B------:R-:W-:Y:S01]  /*20a40*/  IMAD R21, R77, UR9, R20 ;  /* 0x000000094d157c24 */ /* 0x000fe2000f8e0214 */
[----:B------:R-:W-:Y:S01]  /*20a50*/  ULDC.64 UR8, c[0x0][0xb80] ;  /* 0x0002e00000087ab9 */ /* 0x000fe20000000a00 */
[----:B------:R-:W-:Y:S01]  /*20a60*/  VIADD R0, R82, 0x20 ;  /* 0x0000002052007836 */ /* 0x000fe20000000000 */
[----:B------:R-:W-:Y:S01]  /*20a70*/  LEA R80, P3, R2, UR8, 0x1 ;  /* 0x0000000802507c11 */ /* 0x000fe2000f8608ff */
[----:B------:R-:W-:-:S03]  /*20a80*/  IMAD.IADD R3, R3, 0x1, R21 ;  /* 0x0000000103037824 */ /* 0x000fc600078e0215 */
[-C--:B------:R-:W-:Y:S01]  /*20a90*/  ISETP.GE.AND P1, PT, R0, R19.reuse, PT ;  /* 0x000000130000720c */ /* 0x080fe20003f26270 */
[----:B------:R-:W-:Y:S01]  /*20aa0*/  VIADD R0, R82, 0x40 ;  /* 0x0000004052007836 */ /* 0x000fe20000000000 */
[----:B------:R-:W-:Y:S01]  /*20ab0*/  LEA.HI.X R81, R2, UR9, R3, 0x1, P3 ;  /* 0x0000000902517c11 */ /* 0x000fe200098f0c03 */
[----:B0-----:R0:W1:Y:S03]  /*20ac0*/  SHFL.IDX PT, R78, R80, RZ, 0x181f ;  /* 0x00181fff504e7589 */ /* 0x00106600000e0000 */
[----:B------:R-:W-:Y:S02]  /*20ad0*/  ISETP.GE.AND P0, PT, R0, R19, PT ;  /* 0x000000130000720c */ /* 0x000fe40003f06270 */
[----:B------:R0:W2:Y:S01]  /*20ae0*/  SHFL.IDX PT, R0, R81, RZ, 0x181f ;  /* 0x00181fff51007589 */ /* 0x0000a200000e0000 */
[----:B------:R-:W-:Y:S01]  /*20af0*/  SYNCS.ARRIVE.TRANS64.RED.A1T0 RZ, [UR4], RZ ;  /* 0x000000ffffff79a7 */ /* 0x000fe20008100404 */
[----:B------:R-:W-:Y:S09]  /*20b00*/  @P2 BRA `(.L_x_12581) ;  /* 0x0000000000442947 */ /* 0x000ff20003800000 */
        /* <DEDUP_REMOVED lines=17> */
.L_x_12581:
[----:B------:R-:W-:Y:S05]  /*20c20*/  BSYNC B1 ;  /* 0x0000000000017941 */ /* 0x000fea0003800000 */
.L_x_12580:
[----:B--2---:R2:W4:Y:S01]  /*20c30*/  SHFL.IDX PT, R0, R81, 0x1, 0x181f ;  /* 0x00381f0051007f89 */ /* 0x00452200000e0000 */
        /* <DEDUP_REMOVED lines=9> */
[----:B-----5:R-:W-:Y:S02]  /*20cd0*/  @!P3 LEA R4, P5, R191, R20, 0x1 ;  /* 0x00000014bf04b211 */ /* 0x020fe400078a08ff */
        /* <DEDUP_REMOVED lines=10> */
.L_x_12583:
[----:B------:R-:W-:Y:S05]  /*20d80*/  BSYNC B1 ;  /* 0x0000000000017941 */ /* 0x000fea0003800000 */
.L_x_12582:
        /* <DEDUP_REMOVED lines=21> */
.L_x_12585:
[----:B------:R-:W-:Y:S05]  /*20ee0*/  BSYNC B1 ;  /* 0x0000000000017941 */ /* 0x000fea0003800000 */
.L_x_12584:
[----:B0-----:R-:W-:Y:S01]  /*20ef0*/  VIADD R0, R82, 0x60 ;  /* 0x0000006052007836 */ /* 0x001fe20000000000 */
[----:B--2-4-:R-:W4:Y:S04]  /*20f00*/  SHFL.IDX PT, R81, R81, 0x3, 0x181f ;  /* 0x00781f0051517f89 */ /* 0x014f2800000e0000 */
        /* <DEDUP_REMOVED lines=9> */
[C---:B------:R-:W-:Y:S02]  /*20fa0*/  @!P5 LEA R6, P2, R190.reuse, R80, 0x1 ;  /* 0x00000050be06d211 */ /* 0x040fe400078408ff */
[-C--:B----4-:R-:W-:Y:S02]  /*20fb0*/  @!P3 LEA.HI.X R3, R189, R81.reuse, R201, 0x1, P0 ;  /* 0x00000051bd03b211 */ /* 0x090fe400000f0cc9 */
        /* <DEDUP_REMOVED lines=11> */
.L_x_12578:
[----:B------:R-:W-:Y:S01]  /*21070*/  R2UR UR4, R202 ;  /* 0x00000000ca0472ca */ /* 0x000fe200000e0000 */
[----:B------:R-:W-:Y:S01]  /*21080*/  ULDC.64 UR8, c[0x0][0xd00] ;  /* 0x0003400000087ab9 */ /* 0x000fe20000000a00 */
[----:B------:R-:W0:Y:S01]  /*21090*/  LDC R11, c[0x0][0xce8] ;  /* 0x00033a00ff0b7b82 */ /* 0x000e220000000800 */
[----:B------:R-:W-:-:S04]  /*210a0*/  UISETP.NE.U32.AND UP0, UPT, UR8, URZ, UPT ;  /* 0x0000003f0800728c */ /* 0x000fc8000bf05070 */
[----:B------:R-:W-:-:S03]  /*210b0*/  UISETP.NE.AND.EX UP0, UPT, UR9, URZ, UPT, UP0 ;  /* 0x0000003f0900728c */ /* 0x000fc6000bf05300 */
[----:B------:R-:W-:-:S03]  /*210c0*/  ULDC.64 UR8, c[0x0][0xd00] ;  /* 0x0003400000087ab9 */ /* 0x000fc60000000a00 */
[----:B------:R-:W-:Y:S01]  /*210d0*/  UIMAD.WIDE UR8, UR4, 0x4, UR8 ;  /* 0x00000004040878a5 */ /* 0x000fe2000f8e0208 */
[----:B------:R-:W-:-:S05]  /*210e0*/  PLOP3.LUT P2, PT, PT, PT, UP0, 0x80, 0x0 ;  /* 0x000000000000781c */ /* 0x000fca0003f4f008 */
[----:B------:R-:W-:Y:S02]  /*210f0*/  IMAD.U32 R2, RZ, RZ, UR8 ;  /* 0x00000008ff027e24 */ /* 0x000fe4000f8e00ff */
[----:B------:R-:W-:Y:S01]  /*21100*/  IMAD.U32 R3, RZ, RZ, UR9 ;  /* 0x00000009ff037e24 */ /* 0x000fe2000f8e00ff */
[----:B------:R-:W-:Y:S02]  /*21110*/  ULDC.64 UR8, c[0x0][0xd08] ;  /* 0x0003420000087ab9 */ /* 0x000fe40000000a00 */
[----:B------:R-:W-:-:S03]  /*21120*/  UISETP.NE.U32.AND UP1, UPT, UR8, URZ, UPT ;  /* 0x0000003f0800728c */ /* 0x000fc6000bf25070 */
[----:B------:R-:W2:Y:S01]  /*21130*/  @P2 LDG.E R6, desc[UR36][R2.64] ;  /* 0x0000002402062981 */ /* 0x000ea2000c1e1900 */
[----:B------:R-:W-:-:S06]  /*21140*/  UISETP.NE.AND.EX UP1, UPT, UR9, URZ, UPT, UP1 ;  /* 0x0000003f0900728c */ /* 0x000fcc000bf25310 */
[----:B------:R-:W-:-:S05]  /*21150*/  PLOP3.LUT P3, PT, PT, PT, UP1, 0x80, 0x0 ;  /* 0x000000000000781c */ /* 0x000fca0003f6f018 */
[----:B------:R-:W-:Y:S02]  /*21160*/  @UP1 ULDC.64 UR8, c[0x0][0xd08] ;  /* 0x0003420000081ab9 */ /* 0x000fe40000000a00 */
[----:B------:R-:W-:-:S03]  /*21170*/  @UP1 UIMAD.WIDE UR8, UR4, 0x4, UR8 ;  /* 0x00000004040818a5 */ /* 0x000fc6000f8e0208 */
[----:B------:R-:W-:Y:S02]  /*21180*/  ULDC UR4, c[0x0][0xb88] ;  /* 0x0002e20000047ab9 */ /* 0x000fe40000000800 */
[----:B------:R-:W-:Y:S02]  /*21190*/  IMAD.U32 R0, RZ, RZ, UR4 ;  /* 0x00000004ff007e24 */ /* 0x000fe4000f8e00ff */
        /* <DEDUP_REMOVED lines=14> */
.L_x_12587:
[----:B------:R-:W-:Y:S01]  /*21280*/  R2UR UR8, R202 ;  /* 0x00000000ca0872ca */ /* 0x000fe200000e0000 */
[----:B------:R-:W-:Y:S01]  /*21290*/  USHF.R.S32.HI UR10, URZ, 0x1f, UR4 ;  /* 0x0000001f3f0a7899 */ /* 0x000fe20008011404 */
[----:B------:R-:W-:Y:S11]  /*212a0*/  BSSY B1, `(.L_x_12588) ;  /* 0x000002e000017945 */ /* 0x000ff60003800000 */
[----:B------:R-:W-:-:S02]  /*212b0*/  USHF.R.S32.HI UR7, URZ, 0x1f, UR8 ;  /* 0x0000001f3f077899 */ /* 0x000fc40008011408 */
        /* <DEDUP_REMOVED lines=44> */
.L_x_12589:
[----:B------:R-:W-:Y:S05]  /*21580*/  BSYNC B1 ;  /* 0x0000000000017941 */ /* 0x000fea0003800000 */
.L_x_12588:
[----:B0-----:R-:W0:Y:S01]  /*21590*/  @P0 LDC R3, c[0x0][0xcf0] ;  /* 0x00033c00ff030b82 */ /* 0x001e220000000800 */
[----:B------:R-:W-:Y:S01]  /*215a0*/  ULDC.64 UR16, c[0x0][0xba0] ;  /* 0x0002e80000107ab9 */ /* 0x000fe20000000a00 */
[----:B------:R-:W-:Y:S01]  /*215b0*/  VIADD R6, R209, UR60 ;  /* 0x0000003cd1067c36 */ /* 0x000fe20008000000 */
[----:B------:R-:W-:Y:S01]  /*215c0*/  UIMAD UR7, UR10, UR16, URZ ;  /* 0x000000100a0772a4 */ /* 0x000fe2000f8e023f */
[----:B------:R-:W-:Y:S01]  /*215d0*/  BSSY B1, `(.L_x_12590) ;  /* 0x0000040000017945 */ /* 0x000fe20003800000 */
[----:B------:R-:W-:Y:S01]  /*215e0*/  UIMAD.WIDE.U32 UR8, UR4, UR16, URZ ;  /* 0x00000010040872a5 */ /* 0x000fe2000f8e003f */
[----:B------:R-:W-:Y:S01]  /*215f0*/  @P0 IMAD.HI.U32 R2, R6, R9, RZ ;  /* 0x0000000906020227 */ /* 0x000fe200078e00ff */
[----:B------:R-:W-:-:S03]  /*21600*/  UIMAD UR7, UR4, UR17, UR7 ;  /* 0x00000011040772a4 */ /* 0x000fc6000f8e0207 */
[----:B------:R-:W-:Y:S01]  /*21610*/  ULDC.64 UR16, c[0x0][0xbe8] ;  /* 0x0002fa0000107ab9 */ /* 0x000fe20000000a00 */
[----:B------:R-:W-:Y:S01]  /*21620*/  UIADD3 UR9, UR9, UR7, URZ ;  /* 0x0000000709097290 */ /* 0x000fe2000fffe03f */
[----:B------:R-:W-:Y:S01]  /*21630*/  IMAD.MOV.U32 R5, RZ, RZ, R6 ;  /* 0x000000ffff057224 */ /* 0x000fe200078e0006 */
[----:B------:R-:W-:Y:S02]  /*21640*/  UIMAD UR4, UR11, UR16, URZ ;  /* 0x000000100b0472a4 */ /* 0x000fe4000f8e023f */
[----:B------:R-:W-:Y:S02]  /*21650*/  UIMAD.WIDE.U32 UR8, UR61, UR16, UR8 ;  /* 0x000000103d0872a5 */ /* 0x000fe4000f8e0008 */
        /* <DEDUP_REMOVED lines=55> */
.L_x_12591:
[----:B------:R-:W-:Y:S05]  /*219d0*/  BSYNC B1 ;  /* 0x0000000000017941 */ /* 0x000fea0003800000 */
.L_x_12590:
        /* <DEDUP_REMOVED lines=21> */
.L_x_12593:
[----:B------:R-:W-:Y:S05]  /*21b30*/  BSYNC B1 ;  /* 0x0000000000017941 */ /* 0x000fea0003800000 */
.L_x_12592:
        /* <DEDUP_REMOVED lines=21> */
.L_x_12595:
[----:B------:R-:W-:Y:S05]  /*21c90*/  BSYNC B1 ;  /* 0x0000000000017941 */ /* 0x000fea0003800000 */
.L_x_12594:
[----:B0-----:R-:W-:Y:S01]  /*21ca0*/  VIADD R0, R6, 0x60 ;  /* 0x0000006006007836 */ /* 0x001fe20000000000 */
[----:B--2-4-:R-:W0:Y:S04]  /*21cb0*/  SHFL.IDX PT, R5, R5, 0x3, 0x181f ;  /* 0x00781f0005057f89 */ /* 0x014e2800000e0000 */
[----:B------:R-:W-:Y:S01]  /*21cc0*/  ISETP.GE.AND P0, PT, R0, R11, PT ;  /* 0x0000000b0000720c */ /* 0x000fe20003f06270 */
[----:B-1-3--:R1:W2:-:S12]  /*21cd0*/  SHFL.IDX PT, R2, R4, 0x3, 0x181f ;  /* 0x00781f0004027f89 */ /* 0x00a29800000e0000 */
[----:B-1----:R-:W-:Y:S05]  /*21ce0*/  @P0 BRA `(.L_x_12586) ;  /* 0x0000000000440947 */ /* 0x002fea0003800000 */
[----:B------:R-:W-:Y:S02]  /*21cf0*/  ULDC UR4, c[0x0][0xbc8] ;  /* 0x0002f20000047ab9 */ /* 0x000fe40000000800 */
[----:B------:R-:W-:Y:S02]  /*21d00*/  ISETP.GE.AND P3, PT, R189, UR4, PT ;  /* 0x00000004bd007c0c */ /* 0x000fe4000bf66270 */
[----:B------:R-:W-:Y:S02]  /*21d10*/  ISETP.GE.AND P2, PT, R191, UR4, PT ;  /* 0x00000004bf007c0c */ /* 0x000fe4000bf46270 */
[----:B------:R-:W-:Y:S02]  /*21d20*/  ISETP.GE.AND P1, PT, R190, UR4, PT ;  /* 0x00000004be007c0c */ /* 0x000fe4000bf26270 */
[----:B------:R-:W-:-:S07]  /*21d30*/  ISETP.GE.AND P0, PT, R192, UR4, PT ;  /* 0x00000004c0007c0c */ /* 0x000fce000bf06270 */
[-C--:B--2---:R-:W-:Y:S02]  /*21d40*/  @!P3 LEA R6, P6, R189, R2.reuse, 0x1 ;  /* 0x00000002bd06b211 */ /* 0x084fe400078c08ff */
[-C--:B------:R-:W-:Y:S02]  /*21d50*/  @!P2 LEA R8, P5, R191, R2.reuse, 0x1 ;  /* 0x00000002bf08a211 */ /* 0x080fe400078a08ff */
[-C--:B------:R-:W-:Y:S02]  /*21d60*/  @!P1 LEA R10, P4, R190, R2.reuse, 0x1 ;  /* 0x00000002be0a9211 */ /* 0x080fe400078808ff */
[-C--:B0-----:R-:W-:Y:S02]  /*21d70*/  @!P3 LEA.HI.X R7, R189, R5.reuse, R201, 0x1, P6 ;  /* 0x00000005bd07b211 */ /* 0x081fe400030f0cc9 */
        /* <DEDUP_REMOVED lines=8> */
.L_x_12586:
[----:B------:R-:W-:Y:S05]  /*21e00*/  BSYNC B0 ;  /* 0x0000000000007941 */ /* 0x000fea0003800000 */
.L_x_12577:
[----:B------:R-:W-:Y:S02]  /*21e10*/  ULDC UR4, c[0x0][0xd3c] ;  /* 0x00034f0000047ab9 */ /* 0x000fe40000000800 */
[----:B------:R-:W-:-:S06]  /*21e20*/  UISETP.GE.AND UP0, UPT, UR5, UR4, UPT ;  /* 0x000000040500728c */ /* 0x000fcc000bf06270 */
[----:B------:R-:W-:-:S13]  /*21e30*/  PLOP3.LUT P0, PT, PT, PT, UP0, 0x80, 0x0 ;  /* 0x000000000000781c */ /* 0x000fda0003f0f008 */
[----:B------:R-:W-:Y:S05]  /*21e40*/  @!P0 BRA `(.L_x_12596) ;  /* 0xfffffdf400748947 */ /* 0x000fea000383ffff */
[----:B------:R-:W-:Y:S05]  /*21e50*/  EXIT ;  /* 0x000000000000794d */ /* 0x000fea0003800000 */
.L_x_12462:
        /* <DEDUP_REMOVED lines=16> */
.L_x_12597:
        /* <DEDUP_REMOVED lines=40> */
.L_x_12603:
        /* <DEDUP_REMOVED lines=12> */
.L_x_12602:
[----:B------:R-:W-:Y:S05]  /*222a0*/  BSYNC B0 ;  /* 0x0000000000007941 */ /* 0x000fea0003800000 */
.L_x_12601:
        /* <DEDUP_REMOVED lines=20> */
.L_x_12599:
        /* <DEDUP_REMOVED lines=20> */
.L_x_12604:
        /* <DEDUP_REMOVED lines=59> */
.L_x_12600:
[----:B------:R-:W-:Y:S01]  /*228e0*/  ULDC UR4, c[0x0][0xd3c] ;  /* 0x00034f0000047ab9 */ /* 0x000fe20000000800 */
[----:B------:R-:W-:Y:S02]  /*228f0*/  IMAD.MOV.U32 R17, RZ, RZ, RZ ;  /* 0x000000ffff117224 */ /* 0x000fe400078e00ff */
[----:B------:R-:W-:Y:S02]  /*22900*/  IMAD.U32 R16, RZ, RZ, UR6 ;  /* 0x00000006ff107e24 */ /* 0x000fe4000f8e00ff */
[----:B------:R-:W-:Y:S02]  /*22910*/  IMAD.MOV.U32 R18, RZ, RZ, RZ ;  /* 0x000000ffff127224 */ /* 0x000fe400078e00ff */
[----:B------:R-:W-:-:S07]  /*22920*/  IMAD.U32 R19, RZ, RZ, UR4 ;  /* 0x00000004ff137e24 */ /* 0x000fce000f8e00ff */
.L_x_12605:
[----:B------:R-:W-:-:S13]  /*22930*/  ISETP.NE.AND P0, PT, R5, RZ, PT ;  /* 0x000000ff0500720c */ /* 0x000fda0003f05270 */
[----:B------:R-:W0:Y:S01]  /*22940*/  @!P0 S2R R3, SR_CgaCtaId ;  /* 0x0000000000038919 */ /* 0x000e220000008800 */
[----:B------:R-:W-:-:S04]  /*22950*/  @!P0 MOV R0, 0x400 ;  /* 0x0000040000008802 */ /* 0x000fc80000000f00 */
[----:B0-----:R-:W-:-:S05]  /*22960*/  @!P0 LEA R0, R3, R0, 0x18 ;  /* 0x0000000003008211 */ /* 0x001fca00078ec0ff */
[----:B------:R1:W-:Y:S01]  /*22970*/  @!P0 STS.128 [R0+0x324d0], R16 ;  /* 0x0324d01000008388 */ /* 0x0003e20000000c00 */
[----:B------:R-:W-:Y:S06]  /*22980*/  BAR.ARV 0x5, 0x180 ;  /* 0x0146000000007b1d */ /* 0x000fec0000002000 */
.L_x_12598:
        /* <DEDUP_REMOVED lines=32> */
.L_x_12681:
        /* <DEDUP_REMOVED lines=41> */
.L_x_12607:
        /* <DEDUP_REMOVED lines=8> */
.L_x_12608:
        /* <DEDUP_REMOVED lines=9> */
.L_x_12609:
[----:B------:R-:W4:Y:S01]  /*22f30*/  LDL R6, [R1+0x440] ;  /* 0x0004400001067983 */ /* 0x000f220000100800 */
[----:B012---:R-:W0:Y:S01]  /*22f40*/  LDC R0, c[0x0][0x448] ;  /* 0x00011200ff007b82 */ /* 0x007e220000000800 */
[----:B------:R-:W-:Y:S01]  /*22f50*/  IMAD.SHL.U32 R37, R17, 0x80, RZ ;  /* 0x0000008011257824 */ /* 0x000fe200078e00ff */
[----:B------:R-:W-:Y:S01]  /*22f60*/  LOP3.LUT R23, R23, 0xfffeffff, RZ, 0xc0, !PT ;  /* 0xfffeffff17177812 */ /* 0x000fe200078ec0ff */
[----:B-----5:R-:W-:-:S05]  /*22f70*/  IMAD.IADD R17, R7, 0x1, -R30 ;  /* 0x0000000107117824 */ /* 0x020fca00078e0a1e */
[----:B---3--:R-:W1:Y:S01]  /*22f80*/  LDC.64 R2, c[0x0][0xad8] ;  /* 0x0002b600ff027b82 */ /* 0x008e620000000a00 */
[----:B0-----:R-:W-:Y:S01]  /*22f90*/  ISETP.NE.AND P2, PT, R0, 0x1, PT ;  /* 0x000000010000780c */ /* 0x001fe20003f45270 */
[----:B------:R-:W-:Y:S01]  /*22fa0*/  VIADD R0, R37, 0x7f ;  /* 0x0000007f25007836 */ /* 0x000fe20000000000 */
[----:B-1----:R-:W-:-:S11]  /*22fb0*/  ISETP.GE.AND P1, PT, R3, 0x1, PT ;  /* 0x000000010300780c */ /* 0x002fd60003f26270 */
[----:B------:R-:W0:Y:S01]  /*22fc0*/  @P2 LDC R5, c[0x0][0x44c] ;  /* 0x00011300ff052b82 */ /* 0x000e220000000800 */
[----:B------:R-:W-:-:S07]  /*22fd0*/  @P2 LOP3.LUT R23, R23, 0x10000, RZ, 0xfc, !PT ;  /* 0x0001000017172812 */ /* 0x000fce00078efcff */
[----:B------:R-:W1:Y:S01]  /*22fe0*/  @P2 LDC R9, c[0x0][0x450] ;  /* 0x00011400ff092b82 */ /* 0x000e620000000800 */
[----:B0-----:R-:W-:-:S05]  /*22ff0*/  @P2 IMAD.HI.U32 R4, R0, R5, RZ ;  /* 0x0000000500042227 */ /* 0x001fca00078e00ff */
[----:B-1----:R-:W-:Y:S02]  /*23000*/  @P2 SHF.R.U32.HI R0, RZ, R9, R4 ;  /* 0x00000009ff002219 */ /* 0x002fe40000011604 */
[----:B----4-:R-:W-:-:S05]  /*23010*/  IADD3 R5, R17, 0x1, -R6 ;  /* 0x0000000111057810 */ /* 0x010fca0007ffe806 */
        /* <DEDUP_REMOVED lines=14> */
.L_x_12612:
[----:B------:R-:W-:-:S13]  /*23100*/  ISETP.NE.AND P0, PT, R3, 0x1, PT ;  /* 0x000000010300780c */ /* 0x000fda0003f05270 */
[----:B------:R-:W0:Y:S02]  /*23110*/  @P0 LDC.64 R4, c[0x0][0xae0] ;  /* 0x0002b800ff040b82 */ /* 0x000e240000000a00 */
[----:B0-----:R-:W-:-:S05]  /*23120*/  @P0 IMAD.HI.U32 R4, R0, R4, RZ ;  /* 0x0000000400040227 */ /* 0x001fca00078e00ff */
[----:B------:R-:W-:-:S07]  /*23130*/  @P0 SHF.R.U32.HI R0, RZ, R5, R4 ;  /* 0x00000005ff000219 */ /* 0x000fce0000011604 */
.L_x_12613:
[----:B------:R-:W-:Y:S05]  /*23140*/  BSYNC B0 ;  /* 0x0000000000007941 */ /* 0x000fea0003800000 */
.L_x_12611:
[----:B------:R-:W-:-:S05]  /*23150*/  IMAD R5, R0, R3, R3 ;  /* 0x0000000300057224 */ /* 0x000fca00078e0203 */
[----:B------:R-:W-:-:S07]  /*23160*/  VIMNMX R2, R2, R5, PT ;  /* 0x0000000502027248 */ /* 0x000fce0003fe0100 */
.L_x_12610:
        /* <DEDUP_REMOVED lines=29> */
.L_x_12616:
[----:B------:R-:W-:-:S13]  /*23340*/  ISETP.NE.AND P0, PT, R3, 0x1, PT ;  /* 0x000000010300780c */ /* 0x000fda0003f05270 */
[----:B------:R-:W1:Y:S02]  /*23350*/  @P0 LDC.64 R4, c[0x0][0xae0] ;  /* 0x0002b800ff040b82 */ /* 0x000e640000000a00 */
[----:B-1----:R-:W-:-:S05]  /*23360*/  @P0 IMAD.HI.U32 R4, R2, R4, RZ ;  /* 0x0000000402040227 */ /* 0x002fca00078e00ff */
[----:B------:R-:W-:-:S07]  /*23370*/  @P0 SHF.R.U32.HI R2, RZ, R5, R4 ;  /* 0x00000005ff020219 */ /* 0x000fce0000011604 */
.L_x_12617:
[----:B------:R-:W-:Y:S05]  /*23380*/  BSYNC B0 ;  /* 0x0000000000007941 */ /* 0x000fea0003800000 */
.L_x_12615:
[----:B------:R-:W-:-:S05]  /*23390*/  IMAD R3, R2, R3, RZ ;  /* 0x0000000302037224 */ /* 0x000fca00078e02ff */
[----:B------:R-:W-:-:S07]  /*233a0*/  VIMNMX R0, R0, R3, !PT ;  /* 0x0000000300007248 */ /* 0x000fce0007fe0100 */
.L_x_12614:
        /* <DEDUP_REMOVED lines=24> */
.L_x_12619:
        /* <DEDUP_REMOVED lines=20> */
.L_x_12622:
[----:B------:R-:W-:Y:S05]  /*23670*/  BSYNC B6 ;  /* 0x0000000000067941 */ /* 0x000fea0003800000 */
.L_x_12621:
        /* <DEDUP_REMOVED lines=20> */
.L_x_12625:
        /* <DEDUP_REMOVED lines=15> */
.L_x_12624:
[----:B------:R-:W-:Y:S05]  /*238b0*/  BSYNC B6 ;  /* 0x0000000000067941 */ /* 0x000fea0003800000 */
.L_x_12623:
[----:B------:R-:W1:Y:S01]  /*238c0*/  S2R R20, SR_TID.X ;  /* 0x0000000000147919 */ /* 0x000e620000002100 */
[----:B------:R-:W-:Y:S01]  /*238d0*/  ULDC.64 UR4, c[0x0][0xaf0] ;  /* 0x0002bc0000047ab9 */ /* 0x000fe20000000a00 */
[----:B------:R-:W-:Y:S01]  /*238e0*/  IMAD.MOV.U32 R28, RZ, RZ, R19 ;  /* 0x000000ffff1c7224 */ /* 0x000fe200078e0013 */
[----:B------:R-:W-:Y:S01]  /*238f0*/  ISETP.NE.U32.AND P0, PT, RZ, UR4, PT ;  /* 0x00000004ff007c0c */ /* 0x000fe2000bf05070 */
[----:B------:R-:W-:-:S03]  /*23900*/  ULDC UR4, c[0x0][0x320] ;  /* 0x0000c80000047ab9 */ /* 0x000fc60000000800 */
[----:B------:R-:W-:-:S13]  /*23910*/  ISETP.NE.AND.EX P0, PT, RZ, UR5, PT, P0 ;  /* 0x00000005ff007c0c */ /* 0x000fda000bf05300 */
[----:B------:R-:W2:Y:S01]  /*23920*/  @P0 LDC.64 R2, c[0x0][0xaf0] ;  /* 0x0002bc00ff020b82 */ /* 0x000ea20000000a00 */
[----:B-1----:R-:W-:Y:S01]  /*23930*/  IMAD.SHL.U32 R34, R20, 0x8, RZ ;  /* 0x0000000814227824 */ /* 0x002fe200078e00ff */
[----:B------:R-:W-:-:S06]  /*23940*/  LOP3.LUT R23, R23, 0xffffffef, RZ, 0xc0, !PT ;  /* 0xffffffef17177812 */ /* 0x000fcc00078ec0ff */
[----:B------:R-:W1:Y:S01]  /*23950*/  LDC R20, c[0x0][0x430] ;  /* 0x00010c00ff147b82 */ /* 0x000e620000000800 */
[----:B------:R-:W-:-:S04]  /*23960*/  LOP3.LUT R34, R34, 0x38, RZ, 0xc0, !PT ;  /* 0x0000003822227812 */ /* 0x000fc800078ec0ff */
[----:B------:R-:W-:Y:S01]  /*23970*/  LOP3.LUT R32, R34, 0x40, RZ, 0xfc, !PT ;  /* 0x0000004022207812 */ /* 0x000fe200078efcff */
[----:B--2---:R-:W-:-:S03]  /*23980*/  @P0 IMAD.WIDE R2, R19, 0x4, R2 ;  /* 0x0000000413020825 */ /* 0x004fc600078e0202 */
        /* <DEDUP_REMOVED lines=17> */
.L_x_12699:
[----:B------:R-:W1:Y:S01]  /*23aa0*/  S2R R2, SR_TID.X ;  /* 0x0000000000027919 */ /* 0x000e620000002100 */
[----:B------:R-:W-:Y:S01]  /*23ab0*/  ISETP.NE.AND P1, PT, R20, 0x1, PT ;  /* 0x000000011400780c */ /* 0x000fe20003f25270 */
[----:B------:R-:W-:Y:S01]  /*23ac0*/  IMAD.MOV.U32 R36, RZ, RZ, RZ ;  /* 0x000000ffff247224 */ /* 0x000fe200078e00ff */
[----:B-----5:R-:W-:Y:S01]  /*23ad0*/  SHF.R.S32.HI R32, RZ, 0x1f, R28 ;  /* 0x0000001fff207819 */ /* 0x020fe2000001141c */
[----:B------:R-:W2:Y:S01]  /*23ae0*/  S2R R3, SR_TID.X ;  /* 0x0000000000037919 */ /* 0x000ea20000002100 */
[----:B------:R-:W-:-:S09]  /*23af0*/  LOP3.LUT R23, R23, 0xffff7fff, RZ, 0xc0, !PT ;  /* 0xffff7fff17177812 */ /* 0x000fd200078ec0ff */
[----:B------:R-:W3:Y:S01]  /*23b00*/  @P1 LDC R5, c[0x0][0x434] ;  /* 0x00010d00ff051b82 */ /* 0x000ee20000000800 */
[----:B------:R-:W-:-:S07]  /*23b10*/  @P1 LOP3.LUT R23, R23, 0x8000, RZ, 0xfc, !PT ;  /* 0x0000800017171812 */ /* 0x000fce00078efcff */
[----:B------:R-:W4:Y:S01]  /*23b20*/  @P1 LDC R4, c[0x0][0x438] ;  /* 0x00010e00ff041b82 */ /* 0x000f220000000800 */
[----:B-1----:R-:W-:Y:S01]  /*23b30*/  LOP3.LUT R2, R2, 0x7f, RZ, 0xc0, !PT ;  /* 0x0000007f02027812 */ /* 0x002fe200078ec0ff */
[----:B--2---:R-:W-:-:S03]  /*23b40*/  IMAD.SHL.U32 R10, R3, 0x10, RZ ;  /* 0x00000010030a7824 */ /* 0x004fc600078e00ff */
[----:B------:R-:W-:-:S04]  /*23b50*/  SHF.R.U32.HI R2, RZ, 0x3, R2 ;  /* 0x00000003ff027819 */ /* 0x000fc80000011602 */
[----:B------:R-:W-:-:S05]  /*23b60*/  LOP3.LUT R10, R2, 0x70, R10, 0xf8, !PT ;  /* 0x00000070020a7812 */ /* 0x000fca00078ef80a */
[----:B------:R-:W-:-:S05]  /*23b70*/  IMAD R8, R0, 0x60, R10 ;  /* 0x0000006000087824 */ /* 0x000fca00078e020a */
[C---:B------:R-:W-:Y:S01]  /*23b80*/  ISETP.GE.AND P0, PT, R8.reuse, R17, PT ;  /* 0x000000110800720c */ /* 0x040fe20003f06270 */
[----:B------:R-:W-:-:S03]  /*23b90*/  IMAD.IADD R8, R8, 0x1, R30 ;  /* 0x0000000108087824 */ /* 0x000fc600078e021e */
[----:B------:R-:W-:Y:S01]  /*23ba0*/  ISETP.GT.U32.OR P0, PT, R10, 0x5f, P0 ;  /* 0x0000005f0a00780c */ /* 0x000fe20000704470 */
[----:B---3--:R-:W-:-:S04]  /*23bb0*/  @P1 IMAD.HI.U32 R5, R8, R5, RZ ;  /* 0x0000000508051227 */ /* 0x008fc800078e00ff */
[----:B------:R-:W-:Y:S01]  /*23bc0*/  IMAD.MOV.U32 R6, RZ, RZ, R8 ;  /* 0x000000ffff067224 */ /* 0x000fe200078e0008 */
[----:B----4-:R-:W-:-:S07]  /*23bd0*/  @P1 SHF.R.U32.HI R6, RZ, R4, R5 ;  /* 0x00000004ff061219 */ /* 0x010fce0000011605 */
[----:B------:R-:W1:Y:S01]  /*23be0*/  @!P0 LDC.64 R2, c[0x0][0x428] ;  /* 0x00010a00ff028b82 */ /* 0x000e620000000a00 */
[----:B------:R-:W-:-:S07]  /*23bf0*/  @!P0 SHF.R.S32.HI R7, RZ, 0x1f, R6 ;  /* 0x0000001fff078819 */ /* 0x000fce0000011406 */
[----:B------:R-:W2:Y:S01]  /*23c00*/  @!P0 LDC.64 R4, c[0x0][0x418] ;  /* 0x00010600ff048b82 */ /* 0x000ea20000000a00 */
[----:B-1----:R-:W-:-:S04]  /*23c10*/  @!P0 IMAD R9, R32, R2, RZ ;  /* 0x0000000220098224 */ /* 0x002fc800078e02ff */
[C---:B------:R-:W-:Y:S02]  /*23c20*/  @!P0 IMAD R9, R28.reuse, R3, R9 ;  /* 0x000000031c098224 */ /* 0x040fe400078e0209 */
[----:B------:R-:W-:-:S04]  /*23c30*/  @!P0 IMAD.WIDE.U32 R2, R28, R2, R6 ;  /* 0x000000021c028225 */ /* 0x000fc800078e0006 */
[----:B------:R-:W-:Y:S01]  /*23c40*/  @!P0 IMAD.IADD R9, R3, 0x1, R9 ;  /* 0x0000000103098824 */ /* 0x000fe200078e0209 */
[----:B--2---:R-:W-:Y:S01]  /*23c50*/  @!P0 LEA R4, P1, R2, R4, 0x2 ;  /* 0x0000000402048211 */ /* 0x004fe200078210ff */
[----:B------:R-:W-:-:S03]  /*23c60*/  IMAD.MOV R3, RZ, RZ, -R6 ;  /* 0x000000ffff037224 */ /* 0x000fc600078e0a06 */
[----:B------:R-:W-:Y:S01]  /*23c70*/  @!P0 LEA.HI.X R5, R2, R5, R9, 0x2, P1 ;  /* 0x0000000502058211 */ /* 0x000fe200008f1409 */
[----:B------:R-:W-:Y:S02]  /*23c80*/  IMAD R3, R20, R3, R8 ;  /* 0x0000000314037224 */ /* 0x000fe400078e0208 */
[----:B------:R-:W-:Y:S02]  /*23c90*/  IMAD.U32 R2, RZ, RZ, UR38 ;  /* 0x00000026ff027e24 */ /* 0x000fe4000f8e00ff */
[----:B------:R1:W5:Y:S01]  /*23ca0*/  @!P0 LDG.E R36, desc[UR36][R4.64] ;  /* 0x0000002404248981 */ /* 0x000362000c1e1900 */
[----:B------:R-:W-:Y:S02]  /*23cb0*/  ISETP.GT.U32.AND P1, PT, R10, 0x5f, PT ;  /* 0x0000005f0a00780c */ /* 0x000fe40003f24070 */
[----:B------:R-:W-:Y:S01]  /*23cc0*/  ISETP.NE.AND P0, PT, R2, 0x3, PT ;  /* 0x000000030200780c */ /* 0x000fe20003f05270 */
[----:B------:R2:W-:Y:S01]  /*23cd0*/  STL [R1+0x444], R3 ;  /* 0x0004440301007387 */ /* 0x0005e20000100800 */
[----:B------:R-:W-:-:S02]  /*23ce0*/  LOP3.LUT R23, R23, 0xfffffbff, RZ, 0xc0, !PT ;  /* 0xfffffbff17177812 */ /* 0x000fc400078ec0ff */
[----:B------:R-:W-:Y:S02]  /*23cf0*/  SHF.R.S32.HI R27, RZ, 0x1f, R18 ;  /* 0x0000001fff1b7819 */ /* 0x000fe40000011412 */
[----:B--2---:R-:W-:-:S07]  /*23d00*/  SEL R3, RZ, 0x1, P2 ;  /* 0x00000001ff037807 */ /* 0x004fce0001000000 */
[----:B------:R-:W-:Y:S01]  /*23d10*/  @P0 LOP3.LUT R23, R23, 0x400, RZ, 0xfc, !PT ;  /* 0x0000040017170812 */ /* 0x000fe200078efcff */
[----:B------:R1:W-:Y:S03]  /*23d20*/  STL [R1+0x46c], R3 ;  /* 0x00046c0301007387 */ /* 0x0003e60000100800 */
[----:B------:R-:W-:-:S04]  /*23d30*/  LOP3.LUT R23, R23, 0xffffffdf, RZ, 0xc0, !PT ;  /* 0xffffffdf17177812 */ /* 0x000fc800078ec0ff */
[----:B------:R-:W-:Y:S01]  /*23d40*/  @P1 LOP3.LUT R23, R23, 0x20, RZ, 0xfc, !PT ;  /* 0x0000002017171812 */ /* 0x000fe200078efcff */
[----:B------:R-:W-:Y:S06]  /*23d50*/  @!P0 BRA `(.L_x_12627) ;  /* 0x0000000000048947 */ /* 0x000fec0003800000 */
[----:B------:R-:W-:Y:S01]  /*23d60*/  BPT.TRAP 0x1 ;  /* 0x000000040000795c */ /* 0x000fe20000300000 */
.L_x_12627:
[----:B0-----:R-:W-:Y:S01]  /*23d70*/  IMAD R31, R0, -0x60, R17 ;  /* 0xffffffa0001f7824 */ /* 0x001fe200078e0211 */
[----:B------:R-:W-:Y:S01]  /*23d80*/  SHF.L.U32 R0, R26, 0x1f, RZ ;  /* 0x0000001f1a007819 */ /* 0x000fe200000006ff */
[----:B------:R-:W-:Y:S01]  /*23d90*/  IMAD R17, R24, 0x8, R22 ;  /* 0x0000000818117824 */ /* 0x000fe200078e0216 */
[----:B------:R-:W-:Y:S03]  /*23da0*/  BSSY B0, `(.L_x_12628) ;  /* 0x0000003000007945 */ /* 0x000fe60003800000 */
[----:B------:R-:W0:Y:S02]  /*23db0*/  SYNCS.PHASECHK.TRANS64.TRYWAIT P0, [R17+URZ+0x32440], R0 ;  /* 0x03244000110075a7 */ /* 0x000e24000800017f */
[----:B0-----:R-:W-:Y:S05]  /*23dc0*/  @!P0 BRA `(.L_x_12629) ;  /* 0x0000004800908947 */ /* 0x001fea0003800000 */
.L_x_12700:
[----:B------:R-:W-:Y:S05]  /*23dd0*/  BSYNC B0 ;  /* 0x0000000000007941 */ /* 0x000fea0003800000 */
.L_x_12628:
[----:B------:R-:W0:Y:S01]  /*23de0*/  LDL R2, [R1+0x444] ;  /* 0x0004440001027983 */ /* 0x000e220000100800 */
[----:B------:R-:W-:Y:S01]  /*23df0*/  ULDC.64 UR4, c[0x0][0x300] ;  /* 0x0000c00000047ab9 */ /* 0x000fe20000000a00 */
[----:B-1---5:R-:W-:Y:S02]  /*23e00*/  SHF.R.S32.HI R4, RZ, 0x1f, R36 ;  /* 0x0000001fff047819 */ /* 0x022fe40000011424 */
        /* <DEDUP_REMOVED lines=87> */
.L_x_12714:
        /* <DEDUP_REMOVED lines=10> */
.L_x_12631:
        /* <DEDUP_REMOVED lines=10> */
.L_x_12632:
        /* <DEDUP_REMOVED lines=31> */
.L_x_12634:
[----:B------:R-:W-:Y:S05]  /*246b0*/  BSYNC B6 ;  /* 0x0000000000067941 */ /* 0x000fea0003800000 */
.L_x_12633:
[----:B------:R-:W3:Y:S01]  /*246c0*/  LDL R20, [R1+0x454] ;  /* 0x0004540001147983 */ /* 0x000ee20000100800 */
[----:B------:R-:W-:Y:S01]  /*246d0*/  IMAD.MOV.U32 R21, RZ, RZ, R34 ;  /* 0x000000ffff157224 */ /* 0x000fe200078e0022 */
[----:B------:R-:W-:Y:S01]  /*246e0*/  ULDC.64 UR4, c[0x0][0x298] ;  /* 0x0000a60000047ab9 */ /* 0x000fe20000000a00 */
[----:B0-----:R-:W0:Y:S01]  /*246f0*/  LDC R5, c[0x0][0x448] ;  /* 0x00011200ff057b82 */ /* 0x001e220000000800 */
[----:B------:R-:W4:Y:S01]  /*24700*/  S2R R2, SR_TID.X ;  /* 0x0000000000027919 */ /* 0x000f220000002100 */
[----:B------:R-:W5:Y:S01]  /*24710*/  S2R R34, SR_TID.X ;  /* 0x0000000000227919 */ /* 0x000f620000002100 */
[----:B----4-:R-:W-:-:S04]  /*24720*/  LOP3.LUT R2, R2, 0x7f, RZ, 0xc0, !PT ;  /* 0x0000007f02027812 */ /* 0x010fc800078ec0ff */
[----:B--2---:R-:W-:Y:S02]  /*24730*/  SHF.R.U32.HI R0, RZ, 0x3, R2 ;  /* 0x00000003ff007819 */ /* 0x004fe40000011602 */
[----:B------:R-:W2:Y:S01]  /*24740*/  LDC R2, c[0x0][0x448] ;  /* 0x00011200ff027b82 */ /* 0x000ea20000000800 */
[----:B---3--:R-:W-:Y:S02]  /*24750*/  IMAD.MOV.U32 R4, RZ, RZ, R20 ;  /* 0x000000ffff047224 */ /* 0x008fe400078e0014 */
[----:B------:R-:W3:Y:S01]  /*24760*/  LDL R20, [R1+0x44c] ;  /* 0x00044c0001147983 */ /* 0x000ee20000100800 */
[----:B--2---:R-:W-:Y:S01]  /*24770*/  ISETP.NE.AND P6, PT, R2, 0x1, PT ;  /* 0x000000010200780c */ /* 0x004fe20003fc5270 */
[----:B-----5:R-:W-:Y:S02]  /*24780*/  IMAD.SHL.U32 R34, R34, 0x10, RZ ;  /* 0x0000001022227824 */ /* 0x020fe400078e00ff */
[----:B------:R-:W-:Y:S01]  /*24790*/  IMAD R4, R4, UR4, RZ ;  /* 0x0000000404047c24 */ /* 0x000fe2000f8e02ff */
[----:B------:R-:W2:Y:S02]  /*247a0*/  S2R R6, SR_TID.X ;  /* 0x0000000000067919 */ /* 0x000ea40000002100 */
[----:B------:R-:W-:Y:S01]  /*247b0*/  LOP3.LUT R34, R0, 0x70, R34, 0xf8, !PT ;  /* 0x0000007000227812 */ /* 0x000fe200078ef822 */
[----:B------:R-:W-:-:S04]  /*247c0*/  IMAD R4, R35, UR5, R4 ;  /* 0x0000000523047c24 */ /* 0x000fc8000f8e0204 */
[----:B------:R-:W-:Y:S02]  /*247d0*/  IMAD.IADD R34, R34, 0x1, R37 ;  /* 0x0000000122227824 */ /* 0x000fe400078e0225 */
[----:B------:R-:W4:Y:S02]  /*247e0*/  @P6 LDC R3, c[0x0][0x44c] ;  /* 0x00011300ff036b82 */ /* 0x000f240000000800 */
[----:B------:R-:W-:-:S06]  /*247f0*/  IMAD.MOV.U32 R0, RZ, RZ, R34 ;  /* 0x000000ffff007224 */ /* 0x000fcc00078e0022 */
[----:B------:R-:W5:Y:S01]  /*24800*/  @P6 LDC R2, c[0x0][0x450] ;  /* 0x00011400ff026b82 */ /* 0x000f620000000800 */
[----:B----4-:R-:W-:-:S05]  /*24810*/  @P6 IMAD.HI.U32 R3, R34, R3, RZ ;  /* 0x0000000322036227 */ /* 0x010fca00078e00ff */
[----:B-----5:R-:W-:Y:S01]  /*24820*/  @P6 SHF.R.U32.HI R0, RZ, R2, R3 ;  /* 0x00000002ff006219 */ /* 0x020fe20000011603 */
        /* <DEDUP_REMOVED lines=9> */
[----:B--2---:R-:W-:-:S04]  /*248c0*/  LOP3.LUT R21, R6, 0x7f, RZ, 0xc0, !PT ;  /* 0x0000007f06157812 */ /* 0x004fc800078ec0ff */
[----:B------:R-:W-:Y:S01]  /*248d0*/  SHF.R.U32.HI R21, RZ, 0x3, R21 ;  /* 0x00000003ff157819 */ /* 0x000fe20000011615 */
[C---:B---3--:R-:W-:Y:S02]  /*248e0*/  IMAD R4, R20.reuse, UR5, R4 ;  /* 0x0000000514047c24 */ /* 0x048fe4000f8e0204 */
[----:B------:R-:W-:Y:S01]  /*248f0*/  IMAD.WIDE.U32 R2, R20, UR4, R2 ;  /* 0x0000000414027c25 */ /* 0x000fe2000f8e0002 */
[----:B------:R-:W-:-:S03]  /*24900*/  ULDC.64 UR4, c[0x0][0x2d0] ;  /* 0x0000b40000047ab9 */ /* 0x000fc60000000a00 */
[----:B------:R-:W-:Y:S01]  /*24910*/  IMAD.IADD R3, R3, 0x1, R4 ;  /* 0x0000000103037824 */ /* 0x000fe200078e0204 */
[----:B------:R-:W-:Y:S01]  /*24920*/  SHF.R.S32.HI R4, RZ, 0x1f, R0 ;  /* 0x0000001fff047819 */ /* 0x000fe20000011400 */
[----:B------:R-:W-:Y:S02]  /*24930*/  IMAD.SHL.U32 R20, R6, 0x8, RZ ;  /* 0x0000000806147824 */ /* 0x000fe400078e00ff */
[----:B------:R-:W-:-:S03]  /*24940*/  IMAD.WIDE.U32 R2, R0, UR4, R2 ;  /* 0x0000000400027c25 */ /* 0x000fc6000f8e0002 */
[----:B------:R-:W-:Y:S01]  /*24950*/  LOP3.LUT R20, R20, 0x38, RZ, 0xc0, !PT ;  /* 0x0000003814147812 */ /* 0x000fe200078ec0ff */
[----:B------:R-:W-:-:S04]  /*24960*/  IMAD R4, R4, UR4, RZ ;  /* 0x0000000404047c24 */ /* 0x000fc8000f8e02ff */
[----:B------:R-:W-:Y:S01]  /*24970*/  IMAD R4, R0, UR5, R4 ;  /* 0x0000000500047c24 */ /* 0x000fe2000f8e0204 */
[----:B------:R-:W-:Y:S01]  /*24980*/  ULDC.64 UR4, c[0x0][0x2c8] ;  /* 0x0000b20000047ab9 */ /* 0x000fe20000000a00 */
[----:B------:R-:W-:Y:S02]  /*24990*/  IMAD.MOV R0, RZ, RZ, -R0 ;  /* 0x000000ffff007224 */ /* 0x000fe400078e0a00 */
[----:B------:R-:W-:Y:S02]  /*249a0*/  IMAD.IADD R3, R3, 0x1, R4 ;  /* 0x0000000103037824 */ /* 0x000fe400078e0204 */
[----:B0-----:R-:W-:-:S04]  /*249b0*/  IMAD R0, R5, R0, R34 ;  /* 0x0000000005007224 */ /* 0x001fc800078e0222 */
        /* <DEDUP_REMOVED lines=13> */
[----:B------:R-:W-:Y:S01]  /*24a90*/  IMAD.IADD R37, R21, 0x1, R37 ;  /* 0x0000000115257824 */ /* 0x000fe200078e0225 */
[----:B------:R-:W-:Y:S02]  /*24aa0*/  LOP3.LUT R23, R23, 0xffffdfff, RZ, 0xc0, !PT ;  /* 0xffffdfff17177812 */ /* 0x000fe400078ec0ff */
[----:B------:R-:W0:Y:S01]  /*24ab0*/  SHFL.IDX PT, R3, R0, RZ, 0x181f ;  /* 0x00181fff00037589 */ /* 0x000e2200000e0000 */
[----:B------:R-:W-:-:S03]  /*24ac0*/  VIADD R6, R37, 0x10 ;  /* 0x0000001025067836 */ /* 0x000fc60000000000 */
[----:B------:R-:W-:Y:S04]  /*24ad0*/  SHFL.IDX PT, R12, R0, 0x1, 0x181f ;  /* 0x00381f00000c7f89 */ /* 0x000fe800000e0000 */
[----:B------:R-:W-:Y:S04]  /*24ae0*/  SHFL.IDX PT, R10, R0, 0x2, 0x181f ;  /* 0x00581f00000a7f89 */ /* 0x000fe800000e0000 */
[----:B------:R-:W-:Y:S01]  /*24af0*/  SHFL.IDX PT, R9, R0, 0x3, 0x181f ;  /* 0x00781f0000097f89 */ /* 0x000fe200000e0000 */
[----:B--2---:R-:W-:-:S03]  /*24b00*/  IMAD R5, R2, R5, RZ ;  /* 0x0000000502057224 */ /* 0x004fc600078e02ff */
[----:B------:R-:W2:Y:S02]  /*24b10*/  SHFL.IDX PT, R2, R4, RZ, 0x181f ;  /* 0x00181fff04027589 */ /* 0x000ea400000e0000 */
[CC--:B------:R-:W-:Y:S02]  /*24b20*/  ISETP.GE.AND P6, PT, R37.reuse, R5.reuse, PT ;  /* 0x000000052500720c */ /* 0x0c0fe40003fc6270 */
[----:B------:R-:W-:Y:S01]  /*24b30*/  ISETP.GE.AND P5, PT, R6, R5, PT ;  /* 0x000000050600720c */ /* 0x000fe20003fa6270 */
[----:B------:R-:W-:-:S05]  /*24b40*/  VIADD R6, R37, 0x20 ;  /* 0x0000002025067836 */ /* 0x000fca0000000000 */
[----:B------:R-:W-:-:S05]  /*24b50*/  ISETP.GE.AND P3, PT, R6, R5, PT ;  /* 0x000000050600720c */ /* 0x000fca0003f66270 */
[----:B0-----:R-:W-:Y:S02]  /*24b60*/  @!P6 LEA R3, P1, R20, R3, 0x1 ;  /* 0x000000031403e211 */ /* 0x001fe400078208ff */
[----:B------:R-:W-:-:S04]  /*24b70*/  @P6 LOP3.LUT R23, R23, 0x2000, RZ, 0xfc, !PT ;  /* 0x0000200017176812 */ /* 0x000fc800078efcff */
[----:B------:R-:W-:Y:S01]  /*24b80*/  LOP3.LUT R23, R23, 0xffffefff, RZ, 0xc0, !PT ;  /* 0xffffefff17177812 */ /* 0x000fe200078ec0ff */
[----:B--2---:R-:W-:Y:S01]  /*24b90*/  @!P6 IMAD.X R8, RZ, RZ, R2, P1 ;  /* 0x000000ffff08e224 */ /* 0x004fe200008e0602 */
[----:B------:R-:W-:Y:S01]  /*24ba0*/  @!P5 LEA R12, P1, R20, R12, 0x1 ;  /* 0x0000000c140cd211 */ /* 0x000fe200078208ff */
[----:B------:R-:W0:Y:S01]  /*24bb0*/  SHFL.IDX PT, R2, R4, 0x1, 0x181f ;  /* 0x00381f0004027f89 */ /* 0x000e2200000e0000 */
[----:B------:R-:W-:-:S04]  /*24bc0*/  @P5 LOP3.LUT R23, R23, 0x1000, RZ, 0xfc, !PT ;  /* 0x0000100017175812 */ /* 0x000fc800078efcff */
[----:B------:R-:W-:-:S04]  /*24bd0*/  LOP3.LUT R23, R23, 0xfffff7ff, RZ, 0xc0, !PT ;  /* 0xfffff7ff17177812 */ /* 0x000fc800078ec0ff */
[----:B------:R-:W-:-:S04]  /*24be0*/  @P3 LOP3.LUT R23, R23, 0x800, RZ, 0xfc, !PT ;  /* 0x0000080017173812 */ /* 0x000fc800078efcff */
[----:B------:R-:W-:Y:S01]  /*24bf0*/  LOP3.LUT R23, R23, 0xfffffdff, RZ, 0xc0, !PT ;  /* 0xfffffdff17177812 */ /* 0x000fe200078ec0ff */
[----:B0-----:R-:W-:Y:S01]  /*24c00*/  @!P5 IMAD.X R7, RZ, RZ, R2, P1 ;  /* 0x000000ffff07d224 */ /* 0x001fe200008e0602 */
[----:B------:R-:W-:Y:S01]  /*24c10*/  @!P3 LEA R10, P1, R20, R10, 0x1 ;  /* 0x0000000a140ab211 */ /* 0x000fe200078208ff */
[----:B------:R-:W0:Y:S04]  /*24c20*/  SHFL.IDX PT, R2, R4, 0x2, 0x181f ;  /* 0x00581f0004027f89 */ /* 0x000e2800000e0000 */
[----:B0-----:R-:W-:Y:S02]  /*24c30*/  @!P3 IMAD.X R6, RZ, RZ, R2, P1 ;  /* 0x000000ffff06b224 */ /* 0x001fe400008e0602 */
[----:B------:R-:W-:-:S05]  /*24c40*/  VIADD R2, R37, 0x30 ;  /* 0x0000003025027836 */ /* 0x000fca0000000000 */
[----:B------:R-:W-:Y:S01]  /*24c50*/  ISETP.GE.AND P2, PT, R2, R5, PT ;  /* 0x000000050200720c */ /* 0x000fe20003f46270 */
[----:B------:R-:W-:-:S05]  /*24c60*/  VIADD R2, R37, 0x40 ;  /* 0x0000004025027836 */ /* 0x000fca0000000000 */
[----:B------:R-:W-:Y:S02]  /*24c70*/  ISETP.GE.AND P4, PT, R2, R5, PT ;  /* 0x000000050200720c */ /* 0x000fe40003f86270 */
[----:B------:R-:W0:Y:S05]  /*24c80*/  SHFL.IDX PT, R2, R4, 0x3, 0x181f ;  /* 0x00781f0004027f89 */ /* 0x000e2a00000e0000 */
[----:B------:R-:W-:Y:S02]  /*24c90*/  @!P2 LEA R13, P1, R20, R9, 0x1 ;  /* 0x00000009140da211 */ /* 0x000fe400078208ff */
[----:B------:R-:W2:Y:S01]  /*24ca0*/  SHFL.IDX PT, R9, R0, 0x4, 0x181f ;  /* 0x00981f0000097f89 */ /* 0x000ea200000e0000 */
[----:B------:R-:W-:-:S04]  /*24cb0*/  @P2 LOP3.LUT R23, R23, 0x200, RZ, 0xfc, !PT ;  /* 0x0000020017172812 */ /* 0x000fc800078efcff */
[----:B------:R-:W-:-:S04]  /*24cc0*/  LOP3.LUT R23, R23, 0xfffffeff, RZ, 0xc0, !PT ;  /* 0xfffffeff17177812 */ /* 0x000fc800078ec0ff */
[----:B------:R-:W-:-:S04]  /*24cd0*/  @P4 LOP3.LUT R23, R23, 0x100, RZ, 0xfc, !PT ;  /* 0x0000010017174812 */ /* 0x000fc800078efcff */
[----:B------:R-:W-:Y:S01]  /*24ce0*/  LOP3.LUT R23, R23, 0xffffff7f, RZ, 0xc0, !PT ;  /* 0xffffff7f17177812 */ /* 0x000fe200078ec0ff */
[----:B0-----:R-:W-:Y:S02]  /*24cf0*/  @!P2 IMAD.X R11, RZ, RZ, R2, P1 ;  /* 0x000000ffff0ba224 */ /* 0x001fe400008e0602 */
[----:B------:R-:W0:Y:S01]  /*24d00*/  SHFL.IDX PT, R2, R4, 0x4, 0x181f ;  /* 0x00981f0004027f89 */ /* 0x000e2200000e0000 */
[----:B--2---:R-:W-:-:S03]  /*24d10*/  @!P4 LEA R15, P1, R20, R9, 0x1 ;  /* 0x00000009140fc211 */ /* 0x004fc600078208ff */
[----:B------:R-:W-:Y:S02]  /*24d20*/  SHFL.IDX PT, R9, R0, 0x6, 0x181f ;  /* 0x00d81f0000097f89 */ /* 0x000fe400000e0000 */
[----:B0-----:R-:W-:Y:S02]  /*24d30*/  @!P4 IMAD.X R14, RZ, RZ, R2, P1 ;  /* 0x000000ffff0ec224 */ /* 0x001fe400008e0602 */
[----:B------:R-:W-:Y:S02]  /*24d40*/  @!P6 IMAD.MOV.U32 R2, RZ, RZ, R3 ;  /* 0x000000ffff02e224 */ /* 0x000fe400078e0003 */
[----:B------:R-:W-:Y:S02]  /*24d50*/  @!P6 IMAD.MOV.U32 R3, RZ, RZ, R8 ;  /* 0x000000ffff03e224 */ /* 0x000fe400078e0008 */
[----:B------:R-:W-:Y:S04]  /*24d60*/  SHFL.IDX PT, R8, R4, 0x6, 0x181f ;  /* 0x00d81f0004087f89 */ /* 0x000fe800000e0000 */
[----:B------:R0:W-:Y:S02]  /*24d70*/  @!P6 LDGSTS.E.BYPASS.LTC128B.128 [R25+0x18400], desc[UR36][R2.64], !P0 ;  /* 0x184000000219efae */ /* 0x0001e4000c101d64 */
[----:B0-----:R-:W-:-:S02]  /*24d80*/  @!P5 IMAD.MOV.U32 R2, RZ, RZ, R12 ;  /* 0x000000ffff02d224 */ /* 0x001fc400078e000c */
[----:B------:R-:W-:Y:S02]  /*24d90*/  @!P5 IMAD.MOV.U32 R3, RZ, RZ, R7 ;  /* 0x000000ffff03d224 */ /* 0x000fe400078e0007 */
[----:B------:R-:W0:Y:S04]  /*24da0*/  SHFL.IDX PT, R7, R0, 0x5, 0x181f ;  /* 0x00b81f0000077f89 */ /* 0x000e2800000e0000 */
[----:B------:R2:W-:Y:S04]  /*24db0*/  @!P5 LDGSTS.E.BYPASS.LTC128B.128 [R25+0x18c00], desc[UR36][R2.64], !P0 ;  /* 0x18c000000219dfae */ /* 0x0005e8000c101d64 */
[----:B------:R-:W-:Y:S01]  /*24dc0*/  SHFL.IDX PT, R0, R0, 0x7, 0x181f ;  /* 0x00f81f0000007f89 */ /* 0x000fe200000e0000 */
[----:B--2---:R-:W-:-:S02]  /*24dd0*/  @!P3 IMAD.MOV.U32 R2, RZ, RZ, R10 ;  /* 0x000000ffff02b224 */ /* 0x004fc400078e000a */
[----:B------:R-:W-:Y:S02]  /*24de0*/  @!P3 IMAD.MOV.U32 R3, RZ, RZ, R6 ;  /* 0x000000ffff03b224 */ /* 0x000fe400078e0006 */
[----:B------:R-:W2:Y:S04]  /*24df0*/  SHFL.IDX PT, R6, R4, 0x5, 0x181f ;  /* 0x00b81f0004067f89 */ /* 0x000ea800000e0000 */
[----:B------:R3:W-:Y:S04]  /*24e00*/  @!P3 LDGSTS.E.BYPASS.LTC128B.128 [R25+0x19400], desc[UR36][R2.64], !P0 ;  /* 0x194000000219bfae */ /* 0x0007e8000c101d64 */
[----:B------:R-:W4:Y:S01]  /*24e10*/  SHFL.IDX PT, R4, R4, 0x7, 0x181f ;  /* 0x00f81f0004047f89 */ /* 0x000f2200000e0000 */
[----:B---3--:R-:W-:-:S02]  /*24e20*/  VIADD R2, R37, 0x50 ;  /* 0x0000005025027836 */ /* 0x008fc40000000000 */
[----:B------:R-:W-:-:S03]  /*24e30*/  @!P2 IMAD.MOV.U32 R3, RZ, RZ, R11 ;  /* 0x000000ffff03a224 */ /* 0x000fc600078e000b */
[----:B------:R-:W-:Y:S01]  /*24e40*/  ISETP.GE.AND P3, PT, R2, R5, PT ;  /* 0x000000050200720c */ /* 0x000fe20003f66270 */
[----:B------:R-:W-:-:S05]  /*24e50*/  @!P2 IMAD.MOV.U32 R2, RZ, RZ, R13 ;  /* 0x000000ffff02a224 */ /* 0x000fca00078e000d */
[----:B------:R3:W-:Y:S07]  /*24e60*/  @!P2 LDGSTS.E.BYPASS.LTC128B.128 [R25+0x19c00], desc[UR36][R2.64], !P0 ;  /* 0x19c000000219afae */ /* 0x0007ee000c101d64 */
[----:B0-----:R-:W-:Y:S02]  /*24e70*/  @!P3 LEA R7, P1, R20, R7, 0x1 ;  /* 0x000000071407b211 */ /* 0x001fe400078208ff */
[----:B------:R-:W-:Y:S01]  /*24e80*/  @P3 LOP3.LUT R23, R23, 0x80, RZ, 0xfc, !PT ;  /* 0x0000008017173812 */ /* 0x000fe200078efcff */
[----:B---3--:R-:W-:-:S03]  /*24e90*/  VIADD R2, R37, 0x60 ;  /* 0x0000006025027836 */ /* 0x008fc60000000000 */
[----:B------:R-:W-:Y:S01]  /*24ea0*/  LOP3.LUT R23, R23, 0xffffffbf, RZ, 0xc0, !PT ;  /* 0xffffffbf17177812 */ /* 0x000fe200078ec0ff */
[----:B------:R-:W-:Y:S02]  /*24eb0*/  @!P4 IMAD.MOV.U32 R3, RZ, RZ, R14 ;  /* 0x000000ffff03c224 */ /* 0x000fe400078e000e */
[----:B--2---:R-:W-:Y:S01]  /*24ec0*/  @!P3 IMAD.X R6, RZ, RZ, R6, P1 ;  /* 0x000000ffff06b224 */ /* 0x004fe200008e0606 */
[----:B------:R-:W-:Y:S01]  /*24ed0*/  ISETP.GE.AND P2, PT, R2, R5, PT ;  /* 0x000000050200720c */ /* 0x000fe20003f46270 */
[----:B------:R-:W-:-:S05]  /*24ee0*/  @!P4 IMAD.MOV.U32 R2, RZ, RZ, R15 ;  /* 0x000000ffff02c224 */ /* 0x000fca00078e000f */
[----:B------:R0:W-:Y:S07]  /*24ef0*/  @!P4 LDGSTS.E.BYPASS.LTC128B.128 [R25+0x1a400], desc[UR36][R2.64], !P0 ;  /* 0x1a4000000219cfae */ /* 0x0001ee000c101d64 */
[----:B------:R-:W-:Y:S02]  /*24f00*/  @!P2 LEA R9, P1, R20, R9, 0x1 ;  /* 0x000000091409a211 */ /* 0x000fe400078208ff */
[----:B------:R-:W-:Y:S01]  /*24f10*/  @P2 LOP3.LUT R23, R23, 0x40, RZ, 0xfc, !PT ;  /* 0x0000004017172812 */ /* 0x000fe200078efcff */
[----:B0-----:R-:W-:-:S02]  /*24f20*/  @!P3 IMAD.MOV.U32 R2, RZ, RZ, R7 ;  /* 0x000000ffff02b224 */ /* 0x001fc400078e0007 */
[----:B------:R-:W-:Y:S02]  /*24f30*/  @!P3 IMAD.MOV.U32 R3, RZ, RZ, R6 ;  /* 0x000000ffff03b224 */ /* 0x000fe400078e0006 */
[----:B------:R-:W-:-:S03]  /*24f40*/  @!P2 IMAD.X R8, RZ, RZ, R8, P1 ;  /* 0x000000ffff08a224 */ /* 0x000fc600008e0608 */
[----:B------:R0:W-:Y:S02]  /*24f50*/  @!P3 LDGSTS.E.BYPASS.LTC128B.128 [R25+0x1ac00], desc[UR36][R2.64], !P0 ;  /* 0x1ac000000219bfae */ /* 0x0001e4000c101d64 */
[----:B0-----:R-:W-:Y:S02]  /*24f60*/  @!P2 IMAD.MOV.U32 R2, RZ, RZ, R9 ;  /* 0x000000ffff02a224 */ /* 0x001fe400078e0009 */
[----:B------:R-:W-:-:S05]  /*24f70*/  @!P2 IMAD.MOV.U32 R3, RZ, RZ, R8 ;  /* 0x000000ffff03a224 */ /* 0x000fca00078e0008 */
[----:B----4-:R0:W-:Y:S02]  /*24f80*/  @!P2 LDGSTS.E.BYPASS.LTC128B.128 [R25+0x1b400], desc[UR36][R2.64], !P0 ;  /* 0x1b4000000219afae */ /* 0x0101e4000c101d64 */
.L_x_12731:
        /* <DEDUP_REMOVED lines=12> */
.L_x_12636:
        /* <DEDUP_REMOVED lines=28> */
.L_x_12638:
[----:B------:R-:W-:Y:S05]  /*25210*/  BSYNC B6 ;  /* 0x0000000000067941 */ /* 0x000fea0003800000 */
.L_x_12637:
[----:B------:R-:W2:Y:S01]  /*25220*/  LDL.LU R4, [R1+0x454] ;  /* 0x0004540001047983 */ /* 0x000ea20000300800 */
[----:B0-----:R-:W0:Y:S01]  /*25230*/  LDC R2, c[0x0][0x448] ;  /* 0x00011200ff027b82 */ /* 0x001e220000000800 */
[----:B------:R-:W-:Y:S02]  /*25240*/  ULDC.64 UR4, c[0x0][0x398] ;  /* 0x0000e60000047ab9 */ /* 0x000fe40000000a00 */
[----:B------:R-:W3:Y:S04]  /*25250*/  LDL.LU R21, [R1+0x458] ;  /* 0x0004580001157983 */ /* 0x000ee80000300800 */
[----:B------:R-:W4:Y:S01]  /*25260*/  LDL.LU R20, [R1+0x44c] ;  /* 0x00044c0001147983 */ /* 0x000f220000300800 */
[----:B0-----:R-:W-:-:S13]  /*25270*/  ISETP.NE.AND P6, PT, R2, 0x1, PT ;  /* 0x000000010200780c */ /* 0x001fda0003fc5270 */
[----:B------:R-:W0:Y:S08]  /*25280*/  @P6 LDC R3, c[0x0][0x44c] ;  /* 0x00011300ff036b82 */ /* 0x000e300000000800 */
[----:B------:R-:W5:Y:S01]  /*25290*/  @P6 LDC R2, c[0x0][0x450] ;  /* 0x00011400ff026b82 */ /* 0x000f620000000800 */
[----:B------:R-:W-:Y:S02]  /*252a0*/  IMAD.MOV.U32 R0, RZ, RZ, R34 ;  /* 0x000000ffff007224 */ /* 0x000fe400078e0022 */
[----:B0-----:R-:W-:-:S05]  /*252b0*/  @P6 IMAD.HI.U32 R3, R34, R3, RZ ;  /* 0x0000000322036227 */ /* 0x001fca00078e00ff */
[----:B-----5:R-:W-:Y:S01]  /*252c0*/  @P6 SHF.R.U32.HI R0, RZ, R2, R3 ;  /* 0x00000002ff006219 */ /* 0x020fe20000011603 */
        /* <DEDUP_REMOVED lines=50> */
[----:B------:R-:W2:Y:S04]  /*255f0*/  SHFL.IDX PT, R2, R4, RZ, 0x181f ;  /* 0x00181fff04027589 */ /* 0x000ea800000e0000 */
[----:B------:R-:W-:Y:S04]  /*25600*/  SHFL.IDX PT, R5, R4, 0x1, 0x181f ;  /* 0x00381f0004057f89 */ /* 0x000fe800000e0000 */
[----:B------:R-:W-:Y:S02]  /*25610*/  SHFL.IDX PT, R14, R0, 0x7, 0x181f ;  /* 0x00f81f00000e7f89 */ /* 0x000fe400000e0000 */
[----:B0-----:R-:W-:-:S05]  /*25620*/  @!P6 LEA R3, P0, R6, R3, 0x1 ;  /* 0x000000030603e211 */ /* 0x001fca00078008ff */
[----:B--2---:R-:W-:-:S05]  /*25630*/  @!P6 IMAD.X R2, RZ, RZ, R2, P0 ;  /* 0x000000ffff02e224 */ /* 0x004fca00000e0602 */
        /* <DEDUP_REMOVED lines=64> */
[----:B------:R0:W2:Y:S04]  /*25a40*/  SHFL.IDX PT, R5, R4, 0x7, 0x181f ;  /* 0x00f81f0004057f89 */ /* 0x0000a800000e0000 */
[----:B------:R0:W-:Y:S04]  /*25a50*/  @!P5 LDGSTS.E.BYPASS.LTC128B.128 [R25+0x25400], desc[UR36][R2.64], !P4 ;  /* 0x254000000219dfae */ /* 0x0001e8000e101d64 */
[----:B------:R0:W-:Y:S04]  /*25a60*/  @!P5 LDGSTS.E.BYPASS.LTC128B.128 [R25+0x29400], desc[UR36][R2.64+0x80], !P3 ;  /* 0x294000800219dfae */ /* 0x0001e8000d901d64 */
[----:B------:R0:W-:Y:S04]  /*25a70*/  @!P5 LDGSTS.E.BYPASS.LTC128B.128 [R25+0x2d400], desc[UR36][R2.64+0x100], !P2 ;  /* 0x2d4001000219dfae */ /* 0x0001e8000d101d64 */
[----:B------:R0:W-:Y:S02]  /*25a80*/  @!P5 LDGSTS.E.BYPASS.LTC128B.128 [R25+0x31400], desc[UR36][R2.64+0x180], !P1 ;  /* 0x314001800219dfae */ /* 0x0001e4000c901d64 */
.L_x_12749:
[----:B------:R-:W-:Y:S01]  /*25a90*/  LOP3.LUT P0, RZ, R23, 0x4000, RZ, 0xc0, !PT ;  /* 0x0000400017ff7812 */ /* 0x000fe2000780c0ff */
[----:B------:R-:W-:-:S12]  /*25aa0*/  BSSY B0, `(.L_x_12640) ;  /* 0x000000b000007945 */ /* 0x000fd80003800000 */
        /* <DEDUP_REMOVED lines=10> */
.L_x_12641:
[----:B------:R-:W-:Y:S05]  /*25b50*/  BSYNC B0 ;  /* 0x0000000000007941 */ /* 0x000fea0003800000 */
.L_x_12640:
[----:B------:R-:W-:Y:S01]  /*25b60*/  NOP ;  /* 0x0000000000007918 */ /* 0x000fe20000000000 */
[----:B------:R-:W-:-:S13]  /*25b70*/  PLOP3.LUT P0, PT, PT, PT, PT, 0x80, 0x0 ;  /* 0x000000000000781c */ /* 0x000fda0003f0f070 */
.L_x_12642:
[----:B------:R-:W-:Y:S02]  /*25b80*/  PLOP3.LUT P1, PT, P1, P0, PT, 0xa2, 0x0 ;  /* 0x000000000000781c */ /* 0x000fe40000f21472 */
[----:B------:R-:W-:-:S08]  /*25b90*/  @P0 R2UR P1, UR4, R22 ;  /* 0x00000000160402ca */ /* 0x000fd00000020000 */
[----:B------:R-:W-:-:S05]  /*25ba0*/  @P0 PLOP3.LUT P0, PT, P1, PT, PT, 0x80, 0x0 ;  /* 0x000000000000081c */ /* 0x000fca0000f0f070 */
[----:B------:R-:W-:Y:S01]  /*25bb0*/  @!P1 SYNCS.ARRIVE.TRANS64.RED.A0T1 RZ, [UR4+0x32410], RZ ;  /* 0x032410ffffff99a7 */ /* 0x000fe20008200404 */
[----:B------:R-:W-:Y:S07]  /*25bc0*/  @!P1 ARRIVES.LDGSTSBAR.64.TRANSCNT [UR4+0x32410] ;  /* 0x03241000ff0099b0 */ /* 0x000fee0008000a84 */
[----:B------:R-:W-:Y:S05]  /*25bd0*/  @P0 BRA.U.ANY `(.L_x_12642) ;  /* 0xfffffffd00e80947 */ /* 0x000fea000393ffff */
[----:B0--3--:R-:W3:Y:S02]  /*25be0*/  LDL.LU R2, [R1+0x468] ;  /* 0x0004680001027983 */ /* 0x009ee40000300800 */
        /* <DEDUP_REMOVED lines=9> */
[----:B------:R-:W3:Y:S03]  /*25c80*/  SYNCS.PHASECHK.TRANS64.TRYWAIT P0, [R22+URZ+0x32420], R3 ;  /* 0x03242003160075a7 */ /* 0x000ee6000800017f */
[----:B0--3--:R-:W-:Y:S05]  /*25c90*/  @!P0 BRA `(.L_x_12644) ;  /* 0x0000004800508947 */ /* 0x009fea0003800000 */
.L_x_12750:
[----:B------:R-:W-:Y:S05]  /*25ca0*/  BSYNC B0 ;  /* 0x0000000000007941 */ /* 0x000fea0003800000 */
.L_x_12643:
[----:B------:R-:W-:-:S13]  /*25cb0*/  LOP3.LUT P0, RZ, R23, 0x400, RZ, 0xc0, !PT ;  /* 0x0000040017ff7812 */ /* 0x000fda000780c0ff */
[----:B------:R-:W-:Y:S05]  /*25cc0*/  @!P0 BRA `(.L_x_12645) ;  /* 0x0000000000048947 */ /* 0x000fea0003800000 */
[----:B------:R-:W-:Y:S01]  /*25cd0*/  BPT.TRAP 0x1 ;  /* 0x000000040000795c */ /* 0x000fe20000300000 */
.L_x_12645:
[----:B------:R-:W-:Y:S01]  /*25ce0*/  SHF.L.U32 R0, R26, 0x1f, RZ ;  /* 0x0000001f1a007819 */ /* 0x000fe200000006ff */
[----:B------:R-:W-:Y:S03]  /*25cf0*/  BSSY B0, `(.L_x_12646) ;  /* 0x0000003000007945 */ /* 0x000fe60003800000 */
[----:B------:R-:W3:Y:S02]  /*25d00*/  SYNCS.PHASECHK.TRANS64.TRYWAIT P0, [R17+URZ+0x32460], R0 ;  /* 0x03246000110075a7 */ /* 0x000ee4000800017f */
[----:B---3--:R-:W-:Y:S05]  /*25d10*/  @!P0 BRA `(.L_x_12647) ;  /* 0x0000004800448947 */ /* 0x008fea0003800000 */
.L_x_12751:
[----:B------:R-:W-:Y:S05]  /*25d20*/  BSYNC B0 ;  /* 0x0000000000007941 */ /* 0x000fea0003800000 */
.L_x_12646:
[----:B0-----:R-:W3:Y:S01]  /*25d30*/  LDL.LU R3, [R1+0x460] ;  /* 0x0004600001037983 */ /* 0x001ee20000300800 */
[----:B------:R-:W-:-:S03]  /*25d40*/  ULDC.64 UR4, c[0x0][0x328] ;  /* 0x0000ca0000047ab9 */ /* 0x000fc60000000a00 */
[----:B------:R-:W2:Y:S04]  /*25d50*/  LDL.LU R2, [R1+0x444] ;  /* 0x0004440001027983 */ /* 0x000ea80000300800 */
[----:B------:R-:W4:Y:S04]  /*25d60*/  LDL.LU R6, [R1+0x464] ;  /* 0x0004640001067983 */ /* 0x000f280000300800 */
[----:B------:R-:W5:Y:S01]  /*25d70*/  LDL.LU R4, [R1+0x46c] ;  /* 0x00046c0001047983 */ /* 0x000f620000300800 */
[C---:B------:R-:W-:Y:S02]  /*25d80*/  LOP3.LUT P3, RZ, R23.reuse, 0x10, RZ, 0xc0, !PT ;  /* 0x0000001017ff7812 */ /* 0x040fe4000786c0ff */
[----:B------:R-:W-:-:S02]  /*25d90*/  LOP3.LUT P2, RZ, R23, 0x8, RZ, 0xc0, !PT ;  /* 0x0000000817ff7812 */ /* 0x000fc4000784c0ff */
[C---:B------:R-:W-:Y:S02]  /*25da0*/  LOP3.LUT P1, RZ, R23.reuse, 0x4, RZ, 0xc0, !PT ;  /* 0x0000000417ff7812 */ /* 0x040fe4000782c0ff */
[----:B------:R-:W-:Y:S02]  /*25db0*/  LOP3.LUT P4, RZ, R23, 0x1, RZ, 0xc0, !PT ;  /* 0x0000000117ff7812 */ /* 0x000fe4000788c0ff */
[----:B------:R-:W-:Y:S01]  /*25dc0*/  SEL R7, RZ, 0x8, P1 ;  /* 0x00000008ff077807 */ /* 0x000fe20000800000 */
[----:B---3--:R-:W-:-:S04]  /*25dd0*/  IMAD R0, R3, UR4, RZ ;  /* 0x0000000403007c24 */ /* 0x008fc8000f8e02ff */
[C---:B--2---:R-:W-:Y:S01]  /*25de0*/  IMAD R5, R2.reuse, UR5, R0 ;  /* 0x0000000502057c24 */ /* 0x044fe2000f8e0200 */
[----:B------:R-:W-:Y:S01]  /*25df0*/  SEL R0, RZ, 0x2, P3 ;  /* 0x00000002ff007807 */ /* 0x000fe20001800000 */
[----:B------:R-:W-:Y:S01]  /*25e00*/  IMAD.WIDE.U32 R2, R2, UR4, RZ ;  /* 0x0000000402027c25 */ /* 0x000fe2000f8e00ff */
[----:B------:R-:W-:-:S03]  /*25e10*/  ULDC.64 UR4, c[0x0][0x338] ;  /* 0x0000ce0000047ab9 */ /* 0x000fc60000000a00 */
[----:B------:R-:W-:Y:S02]  /*25e20*/  IMAD.IADD R3, R3, 0x1, R5 ;  /* 0x0000000103037824 */ /* 0x000fe400078e0205 */
[----:B----4-:R-:W-:Y:S02]  /*25e30*/  IMAD R5, R6, UR4, RZ ;  /* 0x0000000406057c24 */ /* 0x010fe4000f8e02ff */
        /* <DEDUP_REMOVED lines=13> */
[----:B-----5:R-:W-:Y:S01]  /*25f10*/  IADD3 R0, R3, R0, R4 ;  /* 0x0000000003007210 */ /* 0x020fe20007ffe004 */
        /* <DEDUP_REMOVED lines=73> */
.L_x_12765:
        /* <DEDUP_REMOVED lines=15> */
.L_x_12649:
        /* <DEDUP_REMOVED lines=10> */
.L_x_12650:
[----:B0-----:R-:W2:Y:S01]  /*26540*/  LDL.LU R2, [R1+0x45c] ;  /* 0x00045c0001027983 */ /* 0x001ea20000300800 */
[----:B------:R0:W-:Y:S01]  /*26550*/  SYNCS.ARRIVE.TRANS64.A1T0 RZ, [R17+URZ+0x32450], RZ ;  /* 0x032450ff11ff79a7 */ /* 0x0001e2000810003f */
[----:B------:R-:W-:Y:S01]  /*26560*/  BSSY B0, `(.L_x_12651) ;  /* 0x00000dd000007945 */ /* 0x000fe20003800000 */
[----:B--2---:R-:W-:-:S05]  /*26570*/  VIADD R10, R2, 0xfffffffe ;  /* 0xfffffffe020a7836 */ /* 0x004fca0000000000 */
[----:B------:R-:W-:-:S13]  /*26580*/  ISETP.GE.AND P0, PT, R10, R33, PT ;  /* 0x000000210a00720c */ /* 0x000fda0003f06270 */
[----:B0-----:R-:W-:Y:S05]  /*26590*/  @!P0 BRA `(.L_x_12652) ;  /* 0x0000000c00648947 */ /* 0x001fea0003800000 */
.L_x_12665:
        /* <DEDUP_REMOVED lines=15> */
[----:B---3--:R-:W3:Y:S01]  /*26690*/  @P0 LDC R7, c[0x0][0x438] ;  /* 0x00010e00ff070b82 */ /* 0x008ee20000000800 */
[----:B0-----:R-:W-:-:S05]  /*266a0*/  @P0 IMAD.HI.U32 R2, R8, R3, RZ ;  /* 0x0000000308020227 */ /* 0x001fca00078e00ff */
[----:B---3--:R-:W-:Y:S01]  /*266b0*/  @P0 SHF.R.U32.HI R9, RZ, R7, R2 ;  /* 0x00000007ff090219 */ /* 0x008fe20000011602 */
[----:B--2---:R-:W-:Y:S01]  /*266c0*/  @!P2 IMAD R2, R32, R4, RZ ;  /* 0x000000042002a224 */ /* 0x004fe200078e02ff */
[----:B----4-:R-:W0:Y:S02]  /*266d0*/  @!P2 LDC.64 R6, c[0x0][0x418] ;  /* 0x00010600ff06ab82 */ /* 0x010e240000000a00 */
[--C-:B------:R-:W-:Y:S01]  /*266e0*/  @!P2 SHF.R.S32.HI R3, RZ, 0x1f, R9.reuse ;  /* 0x0000001fff03a819 */ /* 0x100fe20000011409 */
[----:B------:R-:W-:Y:S02]  /*266f0*/  @!P2 IMAD R5, R28, R5, R2 ;  /* 0x000000051c05a224 */ /* 0x000fe400078e0202 */
[----:B------:R-:W-:-:S04]  /*26700*/  @!P2 IMAD.MOV.U32 R2, RZ, RZ, R9 ;  /* 0x000000ffff02a224 */ /* 0x000fc800078e0009 */
[----:B------:R-:W-:-:S04]  /*26710*/  @!P2 IMAD.WIDE.U32 R2, R28, R4, R2 ;  /* 0x000000041c02a225 */ /* 0x000fc800078e0002 */
[----:B------:R-:W-:Y:S01]  /*26720*/  @!P2 IMAD.IADD R5, R5, 0x1, R3 ;  /* 0x000000010505a824 */ /* 0x000fe200078e0203 */
[----:B------:R-:W-:Y:S05]  /*26730*/  YIELD ;  /* 0x0000000000007946 */ /* 0x000fea0003800000 */
[----:B------:R-:W-:Y:S01]  /*26740*/  IMAD.MOV.U32 R4, RZ, RZ, RZ ;  /* 0x000000ffff047224 */ /* 0x000fe200078e00ff */
[----:B------:R-:W-:Y:S01]  /*26750*/  ULDC UR4, c[0x0][0x430] ;  /* 0x00010c0000047ab9 */ /* 0x000fe20000000800 */
[----:B0-----:R-:W-:-:S04]  /*26760*/  @!P2 LEA R6, P0, R2, R6, 0x2 ;  /* 0x000000060206a211 */ /* 0x001fc800078010ff */
[----:B------:R-:W-:Y:S01]  /*26770*/  @!P2 LEA.HI.X R7, R2, R7, R5, 0x2, P0 ;  /* 0x000000070207a211 */ /* 0x000fe200000f1405 */
[----:B------:R-:W-:Y:S01]  /*26780*/  IMAD.MOV R5, RZ, RZ, -R9 ;  /* 0x000000ffff057224 */ /* 0x000fe200078e0a09 */
[C---:B------:R-:W-:Y:S01]  /*26790*/  ISETP.NE.AND P0, PT, R24.reuse, 0x2, PT ;  /* 0x000000021800780c */ /* 0x040fe20003f05270 */
[----:B------:R-:W-:Y:S02]  /*267a0*/  IMAD.MOV.U32 R2, RZ, RZ, R10 ;  /* 0x000000ffff027224 */ /* 0x000fe400078e000a */
[----:B------:R-:W-:Y:S01]  /*267b0*/  IMAD R5, R5, UR4, R8 ;  /* 0x0000000405057c24 */ /* 0x000fe2000f8e0208 */
[----:B------:R-:W-:Y:S01]  /*267c0*/  SEL R3, RZ, 0x1, P0 ;  /* 0x00000001ff037807 */ /* 0x000fe20000000000 */
[----:B------:R0:W5:Y:S01]  /*267d0*/  @!P2 LDG.E R4, desc[UR36][R6.64] ;  /* 0x000000240604a981 */ /* 0x000162000c1e1900 */
[----:B------:R-:W-:Y:S01]  /*267e0*/  SEL R24, R24, RZ, P0 ;  /* 0x000000ff18187207 */ /* 0x000fe20000000000 */
[----:B------:R-:W-:Y:S01]  /*267f0*/  VIADD R10, R10, 0xffffffff ;  /* 0xffffffff0a0a7836 */ /* 0x000fe20000000000 */
[----:B------:R-:W-:-:S02]  /*26800*/  LOP3.LUT R26, R26, R3, RZ, 0x3c, !PT ;  /* 0x000000031a1a7212 */ /* 0x000fc400078e3cff */
[----:B------:R-:W-:Y:S01]  /*26810*/  ISETP.GT.AND P2, PT, R2, R33, PT ;  /* 0x000000210200720c */ /* 0x000fe20003f44270 */
[----:B------:R-:W-:-:S12]  /*26820*/  @!P1 BRA `(.L_x_12653) ;  /* 0x0000000000049947 */ /* 0x000fd80003800000 */
[----:B------:R-:W-:Y:S01]  /*26830*/  BPT.TRAP 0x1 ;  /* 0x000000040000795c */ /* 0x000fe20000300000 */
.L_x_12653:
[----:B0-----:R-:W-:Y:S01]  /*26840*/  IMAD R6, R24, 0x8, R22 ;  /* 0x0000000818067824 */ /* 0x001fe200078e0216 */
[----:B------:R-:W-:Y:S01]  /*26850*/  SHF.L.U32 R21, R26, 0x1f, RZ ;  /* 0x0000001f1a157819 */ /* 0x000fe200000006ff */
[----:B------:R-:W-:Y:S01]  /*26860*/  BSSY B1, `(.L_x_12654) ;  /* 0x0000004000017945 */ /* 0x000fe20003800000 */
[----:B-1----:R-:W-:Y:S02]  /*26870*/  SHF.R.S32.HI R17, RZ, 0x1f, R5 ;  /* 0x0000001fff117819 */ /* 0x002fe40000011405 */
[----:B------:R-:W0:Y:S02]  /*26880*/  SYNCS.PHASECHK.TRANS64.TRYWAIT P0, [R6+URZ+0x32440], R21 ;  /* 0x03244015060075a7 */ /* 0x000e24000800017f */
[----:B0-----:R-:W-:Y:S05]  /*26890*/  @!P0 BRA `(.L_x_12655) ;  /* 0x0000004400b88947 */ /* 0x001fea0003800000 */
.L_x_12766:
[----:B------:R-:W-:Y:S05]  /*268a0*/  BSYNC B1 ;  /* 0x0000000000017941 */ /* 0x000fea0003800000 */
.L_x_12654:
        /* <DEDUP_REMOVED lines=52> */
.L_x_12780:
        /* <DEDUP_REMOVED lines=8> */
.L_x_12657:
        /* <DEDUP_REMOVED lines=10> */
.L_x_12658:
[----:B------:R3:W-:Y:S01]  /*26d10*/  SYNCS.ARRIVE.TRANS64.A1T0 RZ, [R6+URZ+0x32430], RZ ;  /* 0x032430ff06ff79a7 */ /* 0x0007e2000810003f */
[----:B------:R-:W-:Y:S05]  /*26d20*/  @!P3 BRA `(.L_x_12659) ;  /* 0x000000000004b947 */ /* 0x000fea0003800000 */
[----:B------:R-:W-:Y:S01]  /*26d30*/  BPT.TRAP 0x1 ;  /* 0x000000040000795c */ /* 0x000fe20000300000 */
.L_x_12659:
[----:B------:R-:W4:Y:S01]  /*26d40*/  SYNCS.PHASECHK.TRANS64.TRYWAIT P0, [R6+URZ+0x32460], R21 ;  /* 0x03246015060075a7 */ /* 0x000f22000800017f */
[----:B------:R-:W-:Y:S04]  /*26d50*/  BSSY B1, `(.L_x_12660) ;  /* 0x0000002000017945 */ /* 0x000fe80003800000 */
[----:B----4-:R-:W-:Y:S05]  /*26d60*/  @!P0 BRA `(.L_x_12661) ;  /* 0x00000048003c8947 */ /* 0x010fea0003800000 */
.L_x_12781:
[----:B------:R-:W-:Y:S05]  /*26d70*/  BSYNC B1 ;  /* 0x0000000000017941 */ /* 0x000fea0003800000 */
.L_x_12660:
[----:B------:R-:W-:Y:S01]  /*26d80*/  ULDC.64 UR4, c[0x0][0x328] ;  /* 0x0000ca0000047ab9 */ /* 0x000fe20000000a00 */
[----:B------:R-:W-:Y:S01]  /*26d90*/  LOP3.LUT P5, RZ, R23, 0x1, RZ, 0xc0, !PT ;  /* 0x0000000117ff7812 */ /* 0x000fe200078ac0ff */
[----:B--2---:R-:W-:Y:S01]  /*26da0*/  IMAD R2, R17, UR4, RZ ;  /* 0x0000000411027c24 */ /* 0x004fe2000f8e02ff */
[C---:B------:R-:W-:Y:S01]  /*26db0*/  LOP3.LUT P4, RZ, R23.reuse, 0x10, RZ, 0xc0, !PT ;  /* 0x0000001017ff7812 */ /* 0x040fe2000788c0ff */
[----:B------:R-:W-:Y:S01]  /*26dc0*/  IMAD R8, R24, 0x6000, R29 ;  /* 0x0000600018087824 */ /* 0x000fe200078e021d */
[----:B------:R-:W-:Y:S01]  /*26dd0*/  LOP3.LUT P3, RZ, R23, 0x8, RZ, 0xc0, !PT ;  /* 0x0000000817ff7812 */ /* 0x000fe2000786c0ff */
[----:B-1----:R-:W-:Y:S01]  /*26de0*/  IMAD R7, R5, UR5, R2 ;  /* 0x0000000505077c24 */ /* 0x002fe2000f8e0202 */
        /* <DEDUP_REMOVED lines=20> */
[----:B------:R-:W2:Y:S04]  /*26f30*/  SHFL.IDX PT, R3, R9, RZ, 0x181f ;  /* 0x00181fff09037589 */ /* 0x000ea800000e0000 */
[----:B------:R-:W-:Y:S04]  /*26f40*/  SHFL.IDX PT, R5, R9, 0x1, 0x181f ;  /* 0x00381f0009057f89 */ /* 0x000fe800000e0000 */
[----:B------:R-:W-:Y:S01]  /*26f50*/  SHFL.IDX PT, R17, R9, 0x2, 0x181f ;  /* 0x00581f0009117f89 */ /* 0x000fe200000e0000 */
[----:B-1----:R-:W-:-:S03]  /*26f60*/  IADD3 R2, P0, R14, R0, RZ ;  /* 0x000000000e027210 */ /* 0x002fc60007f1e0ff */
[----:B------:R-:W1:Y:S02]  /*26f70*/  SHFL.IDX PT, R14, R7, 0x1, 0x181f ;  /* 0x00381f00070e7f89 */ /* 0x000e6400000e0000 */
[----:B--2---:R-:W-:-:S05]  /*26f80*/  IMAD.X R3, RZ, RZ, R3, P0 ;  /* 0x000000ffff037224 */ /* 0x004fca00000e0603 */
[----:B------:R-:W-:Y:S04]  /*26f90*/  LDGSTS.E.BYPASS.LTC128B.128 [R8+0x400], desc[UR36][R2.64], !P5 ;  /* 0x0040000002087fae */ /* 0x000fe8000e901d64 */
[----:B------:R-:W-:Y:S04]  /*26fa0*/  LDGSTS.E.BYPASS.LTC128B.128 [R8+0x3400], desc[UR36][R2.64+0x80], !P4 ;  /* 0x0340008002087fae */ /* 0x000fe8000e101d64 */
[----:B------:R-:W-:Y:S04]  /*26fb0*/  LDGSTS.E.BYPASS.LTC128B.128 [R8+0x6400], desc[UR36][R2.64+0x100], !P3 ;  /* 0x0640010002087fae */ /* 0x000fe8000d901d64 */
[----:B------:R2:W-:Y:S01]  /*26fc0*/  LDGSTS.E.BYPASS.LTC128B.128 [R8+0x9400], desc[UR36][R2.64+0x180], !P1 ;  /* 0x0940018002087fae */ /* 0x0005e2000c901d64 */
[----:B-1----:R-:W-:-:S03]  /*26fd0*/  IADD3 R4, P0, R14, R0, RZ ;  /* 0x000000000e047210 */ /* 0x002fc60007f1e0ff */
[----:B------:R-:W2:Y:S02]  /*26fe0*/  SHFL.IDX PT, R14, R7, 0x2, 0x181f ;  /* 0x00581f00070e7f89 */ /* 0x000ea400000e0000 */
[----:B------:R-:W-:-:S05]  /*26ff0*/  IMAD.X R5, RZ, RZ, R5, P0 ;  /* 0x000000ffff057224 */ /* 0x000fca00000e0605 */
[----:B------:R-:W-:Y:S04]  /*27000*/  LDGSTS.E.BYPASS.LTC128B.128 [R8+0xc00], desc[UR36][R4.64], !P5 ;  /* 0x00c0000004087fae */ /* 0x000fe8000e901d64 */
[----:B------:R-:W-:Y:S04]  /*27010*/  LDGSTS.E.BYPASS.LTC128B.128 [R8+0x3c00], desc[UR36][R4.64+0x80], !P4 ;  /* 0x03c0008004087fae */ /* 0x000fe8000e101d64 */
[----:B------:R-:W-:Y:S04]  /*27020*/  LDGSTS.E.BYPASS.LTC128B.128 [R8+0x6c00], desc[UR36][R4.64+0x100], !P3 ;  /* 0x06c0010004087fae */ /* 0x000fe8000d901d64 */
[----:B------:R1:W-:Y:S01]  /*27030*/  LDGSTS.E.BYPASS.LTC128B.128 [R8+0x9c00], desc[UR36][R4.64+0x180], !P1 ;  /* 0x09c0018004087fae */ /* 0x0003e2000c901d64 */
[----:B--2---:R-:W-:-:S03]  /*27040*/  IADD3 R2, P0, R14, R0, RZ ;  /* 0x000000000e027210 */ /* 0x004fc60007f1e0ff */
[----:B------:R-:W2:Y:S02]  /*27050*/  SHFL.IDX PT, R14, R7, 0x3, 0x181f ;  /* 0x00781f00070e7f89 */ /* 0x000ea400000e0000 */
[----:B------:R-:W-:Y:S02]  /*27060*/  IMAD.X R3, RZ, RZ, R17, P0 ;  /* 0x000000ffff037224 */ /* 0x000fe400000e0611 */
[----:B------:R-:W-:Y:S04]  /*27070*/  SHFL.IDX PT, R17, R9, 0x4, 0x181f ;  /* 0x00981f0009117f89 */ /* 0x000fe800000e0000 */
[----:B-1----:R-:W1:Y:S04]  /*27080*/  SHFL.IDX PT, R5, R9, 0x3, 0x181f ;  /* 0x00781f0009057f89 */ /* 0x002e6800000e0000 */
[----:B------:R-:W-:Y:S04]  /*27090*/  LDGSTS.E.BYPASS.LTC128B.128 [R8+0x1400], desc[UR36][R2.64], !P5 ;  /* 0x0140000002087fae */ /* 0x000fe8000e901d64 */
[----:B------:R-:W-:Y:S04]  /*270a0*/  LDGSTS.E.BYPASS.LTC128B.128 [R8+0x4400], desc[UR36][R2.64+0x80], !P4 ;  /* 0x0440008002087fae */ /* 0x000fe8000e101d64 */
[----:B------:R-:W-:Y:S01]  /*270b0*/  LDGSTS.E.BYPASS.LTC128B.128 [R8+0x7400], desc[UR36][R2.64+0x100], !P3 ;  /* 0x0740010002087fae */ /* 0x000fe2000d901d64 */
[----:B--2---:R-:W-:-:S03]  /*270c0*/  IADD3 R4, P0, R14, R0, RZ ;  /* 0x000000000e047210 */ /* 0x004fc60007f1e0ff */
[----:B------:R2:W-:Y:S04]  /*270d0*/  LDGSTS.E.BYPASS.LTC128B.128 [R8+0xa400], desc[UR36][R2.64+0x180], !P1 ;  /* 0x0a40018002087fae */ /* 0x0005e8000c901d64 */
[----:B------:R-:W2:Y:S01]  /*270e0*/  SHFL.IDX PT, R14, R7, 0x4, 0x181f ;  /* 0x00981f00070e7f89 */ /* 0x000ea200000e0000 */
[----:B-1----:R-:W-:-:S03]  /*270f0*/  IMAD.X R5, RZ, RZ, R5, P0 ;  /* 0x000000ffff057224 */ /* 0x002fc600000e0605 */
[----:B------:R-:W1:Y:S04]  /*27100*/  SHFL.IDX PT, R9, R9, 0x5, 0x181f ;  /* 0x00b81f0009097f89 */ /* 0x000e6800000e0000 */
[----:B------:R0:W-:Y:S04]  /*27110*/  LDGSTS.E.BYPASS.LTC128B.128 [R8+0x1c00], desc[UR36][R4.64], !P5 ;  /* 0x01c0000004087fae */ /* 0x0001e8000e901d64 */
[----:B------:R0:W-:Y:S04]  /*27120*/  LDGSTS.E.BYPASS.LTC128B.128 [R8+0x4c00], desc[UR36][R4.64+0x80], !P4 ;  /* 0x04c0008004087fae */ /* 0x0001e8000e101d64 */
[----:B------:R0:W-:Y:S04]  /*27130*/  LDGSTS.E.BYPASS.LTC128B.128 [R8+0x7c00], desc[UR36][R4.64+0x100], !P3 ;  /* 0x07c0010004087fae */ /* 0x0001e8000d901d64 */
[----:B------:R0:W-:Y:S01]  /*27140*/  LDGSTS.E.BYPASS.LTC128B.128 [R8+0xac00], desc[UR36][R4.64+0x180], !P1 ;  /* 0x0ac0018004087fae */ /* 0x0001e2000c901d64 */
[----:B--2---:R-:W-:-:S03]  /*27150*/  IADD3 R2, P0, R14, R0, RZ ;  /* 0x000000000e027210 */ /* 0x004fc60007f1e0ff */
[----:B------:R0:W2:Y:S02]  /*27160*/  SHFL.IDX PT, R14, R7, 0x5, 0x181f ;  /* 0x00b81f00070e7f89 */ /* 0x0000a400000e0000 */
[----:B------:R-:W-:-:S05]  /*27170*/  IMAD.X R3, RZ, RZ, R17, P0 ;  /* 0x000000ffff037224 */ /* 0x000fca00000e0611 */
[----:B------:R0:W-:Y:S04]  /*27180*/  LDGSTS.E.BYPASS.LTC128B.128 [R8+0x2400], desc[UR36][R2.64], !P5 ;  /* 0x0240000002087fae */ /* 0x0001e8000e901d64 */
[----:B------:R0:W-:Y:S04]  /*27190*/  LDGSTS.E.BYPASS.LTC128B.128 [R8+0x5400], desc[UR36][R2.64+0x80], !P4 ;  /* 0x0540008002087fae */ /* 0x0001e8000e101d64 */
[----:B------:R0:W-:Y:S04]  /*271a0*/  LDGSTS.E.BYPASS.LTC128B.128 [R8+0x8400], desc[UR36][R2.64+0x100], !P3 ;  /* 0x0840010002087fae */ /* 0x0001e8000d901d64 */
[----:B-1----:R0:W-:Y:S02]  /*271b0*/  LDGSTS.E.BYPASS.LTC128B.128 [R8+0xb400], desc[UR36][R2.64+0x180], !P1 ;  /* 0x0b40018002087fae */ /* 0x0021e4000c901d64 */
.L_x_12795:
[----:B0-2---:R-:W-:-:S05]  /*271c0*/  IADD3 R2, P0, R14, R0, RZ ;  /* 0x000000000e027210 */ /* 0x005fca0007f1e0ff */
        /* <DEDUP_REMOVED lines=10> */
.L_x_12663:
        /* <DEDUP_REMOVED lines=10> */
.L_x_12664:
[----:B------:R2:W-:Y:S01]  /*27310*/  SYNCS.ARRIVE.TRANS64.A1T0 RZ, [R6+URZ+0x32450], RZ ;  /* 0x032450ff06ff79a7 */ /* 0x0005e2000810003f */
[----:B------:R-:W-:Y:S05]  /*27320*/  @P2 BRA `(.L_x_12665) ;  /* 0xfffffff0009c2947 */ /* 0x000fea000383ffff */
.L_x_12652:
[----:B------:R-:W-:Y:S05]  /*27330*/  BSYNC B0 ;  /* 0x0000000000007941 */ /* 0x000fea0003800000 */
.L_x_12651:
        /* <DEDUP_REMOVED lines=10> */
[----:B------:R-:W5:Y:S01]  /*273e0*/  LDC.64 R2, c[0x0][0xd60] ;  /* 0x00035800ff027b82 */ /* 0x000f620000000a00 */
[----:B------:R-:W0:Y:S02]  /*273f0*/  FLO.U32 R0, UR4 ;  /* 0x0000000400007d00 */ /* 0x000e2400080e0000 */
[----:B0-----:R-:W-:-:S06]  /*27400*/  ISETP.EQ.U32.AND P1, PT, R0, R7, PT ;  /* 0x000000070000720c */ /* 0x001fcc0003f22070 */
[----:B------:R-:W5:Y:S07]  /*27410*/  POPC R7, UR4 ;  /* 0x0000000400077d09 */ /* 0x000f6e0008000000 */
[----:B-----5:R-:W5:Y:S01]  /*27420*/  @P1 ATOMG.E.ADD.STRONG.GPU PT, R3, desc[UR36][R2.64], R7 ;  /* 0x00000007020319a8 */ /* 0x020f6200081ee1e4 */
[----:B------:R-:W0:Y:S02]  /*27430*/  S2R R4, SR_LTMASK ;  /* 0x0000000000047919 */ /* 0x000e240000003900 */
[----:B0-----:R-:W-:-:S04]  /*27440*/  LOP3.LUT R4, R4, UR4, RZ, 0xc0, !PT ;  /* 0x0000000404047c12 */ /* 0x001fc8000f8ec0ff */
[----:B------:R-:W0:Y:S01]  /*27450*/  POPC R9, R4 ;  /* 0x0000000400097309 */ /* 0x000e220000000000 */
[----:B-----5:R-:W0:Y:S02]  /*27460*/  SHFL.IDX PT, R0, R3, R0, 0x1f ;  /* 0x00001f0003007589 */ /* 0x020e2400000e0000 */
[----:B0-----:R-:W-:-:S07]  /*27470*/  IADD3 R16, R0, UR39, R9 ;  /* 0x0000002700107c10 */ /* 0x001fce000fffe009 */
.L_x_12667:
[----:B------:R-:W-:Y:S05]  /*27480*/  BSYNC B0 ;  /* 0x0000000000007941 */ /* 0x000fea0003800000 */
.L_x_12666:
[----:B------:R-:W-:Y:S02]  /*27490*/  SEL R24, R24, RZ, P0 ;  /* 0x000000ff18187207 */ /* 0x000fe40000000000 */
[----:B------:R-:W-:-:S07]  /*274a0*/  LOP3.LUT R26, R26, R5, RZ, 0x3c, !PT ;  /* 0x000000051a1a7212 */ /* 0x000fce00078e3cff */
.L_x_12620:
[----:B------:R-:W-:Y:S05]  /*274b0*/  BSYNC B7 ;  /* 0x0000000000077941 */ /* 0x000fea0003800000 */
.L_x_12618:
[----:B------:R-:W-:-:S13]  /*274c0*/  LOP3.LUT P0, RZ, R23, 0x20000, RZ, 0xc0, !PT ;  /* 0x0002000017ff7812 */ /* 0x000fda000780c0ff */
[----:B------:R-:W-:Y:S05]  /*274d0*/  @!P0 BRA `(.L_x_12668) ;  /* 0x0000000000248947 */ /* 0x000fea0003800000 */
[----:B------:R-:W-:Y:S05]  /*274e0*/  WARPSYNC.ALL ;  /* 0x0000000000007948 */ /* 0x000fea0003800000 */
[----:B------:R-:W5:Y:S08]  /*274f0*/  S2UR UR5, SR_CgaCtaId ;  /* 0x00000000000579c3 */ /* 0x000f700000008800 */
[----:B------:R-:W-:Y:S06]  /*27500*/  BAR.SYNC.DEFER_BLOCKING 0x5, 0x180 ;  /* 0x0146000000007b1d */ /* 0x000fec0000010000 */
[----:B------:R-:W-:-:S02]  /*27510*/  UMOV UR4, 0x400 ;  /* 0x0000040000047882 */ /* 0x000fc40000000000 */
[----:B-----5:R-:W-:-:S06]  /*27520*/  ULEA UR4, UR5, UR4, 0x18 ;  /* 0x0000000405047291 */ /* 0x020fcc000f8ec03f */
[----:B------:R-:W-:-:S05]  /*27530*/  IMAD.U32 R22, RZ, RZ, UR4 ;  /* 0x00000004ff167e24 */ /* 0x000fca000f8e00ff */
[----:B-1----:R1:W0:Y:S01]  /*27540*/  LDS.128 R16, [R22+0x324d0] ;  /* 0x0324d00016107984 */ /* 0x0022220000000c00 */
[----:B------:R-:W-:Y:S06]  /*27550*/  BAR.ARV 0x4, 0x180 ;  /* 0x0106000000007b1d */ /* 0x000fec0000002000 */
[----:B------:R-:W-:Y:S05]  /*27560*/  BRA `(.L_x_12669) ;  /* 0x0000000800cc7947 */ /* 0x000fea0003800000 */
.L_x_12668:
[----:B------:R-:W5:Y:S01]  /*27570*/  S2R R0, SR_TID.X ;  /* 0x0000000000007919 */ /* 0x000f620000002100 */
[----:B------:R-:W-:Y:S01]  /*27580*/  UMOV UR4, 0xffffffff ;  /* 0xffffffff00047882 */ /* 0x000fe20000000000 */
[----:B-----5:R-:W-:-:S04]  /*27590*/  LOP3.LUT R8, R0, 0x1f, RZ, 0xc0, !PT ;  /* 0x0000001f00087812 */ /* 0x020fc800078ec0ff */
[----:B------:R-:W-:Y:S01]  /*275a0*/  ISETP.NE.AND P0, PT, R8, 0x1f, PT ;  /* 0x0000001f0800780c */ /* 0x000fe20003f05270 */
[----:B------:R-:W-:-:S12]  /*275b0*/  BRA.DIV UR4, `(.L_x_12670) ;  /* 0x0000004a04047947 */ /* 0x000fd8000b800000 */
[----:B------:R-:W-:Y:S01]  /*275c0*/  IMAD.IADD R5, R19, 0x1, R8 ;  /* 0x0000000113057824 */ /* 0x000fe200078e0208 */
[----:B------:R-:W-:-:S04]  /*275d0*/  ULDC UR4, c[0x0][0xd3c] ;  /* 0x00034f0000047ab9 */ /* 0x000fc80000000800 */
[----:B------:R-:W-:-:S13]  /*275e0*/  ISETP.GE.OR P1, PT, R5, UR4, !P0 ;  /* 0x0000000405007c0c */ /* 0x000fda000c726670 */
[----:B------:R-:W5:Y:S02]  /*275f0*/  @!P1 LDC.64 R2, c[0x0][0xd80] ;  /* 0x00036000ff029b82 */ /* 0x000f640000000a00 */
[----:B-----5:R-:W-:-:S06]  /*27600*/  @!P1 IMAD.WIDE R2, R5, 0x4, R2 ;  /* 0x0000000405029825 */ /* 0x020fcc00078e0202 */
[----:B------:R-:W5:Y:S01]  /*27610*/  @!P1 LDG.E R2, desc[UR36][R2.64] ;  /* 0x0000002402029981 */ /* 0x000f62000c1e1900 */
[----:B------:R-:W-:Y:S01]  /*27620*/  IMAD.MOV.U32 R5, RZ, RZ, RZ ;  /* 0x000000ffff057224 */ /* 0x000fe200078e00ff */
[C---:B------:R-:W-:Y:S02]  /*27630*/  ISETP.GE.U32.AND P2, PT, R8.reuse, 0x2, PT ;  /* 0x000000020800780c */ /* 0x040fe40003f46070 */
[C---:B------:R-:W-:Y:S01]  /*27640*/  ISETP.GE.U32.AND P3, PT, R8.reuse, 0x4, PT ;  /* 0x000000040800780c */ /* 0x040fe20003f66070 */
[----:B------:R-:W-:Y:S01]  /*27650*/  SHFL.IDX PT, R0, R16, RZ, 0x1f ;  /* 0x00001fff10007589 */ /* 0x000fe200000e0000 */
[C---:B------:R-:W-:Y:S02]  /*27660*/  ISETP.GE.U32.AND P4, PT, R8.reuse, 0x8, PT ;  /* 0x000000080800780c */ /* 0x040fe40003f86070 */
[C---:B------:R-:W-:Y:S01]  /*27670*/  ISETP.GE.U32.AND P5, PT, R8.reuse, 0x10, PT ;  /* 0x000000100800780c */ /* 0x040fe20003fa6070 */
[----:B------:R-:W-:Y:S01]  /*27680*/  SHFL.IDX PT, R4, R16, 0x1, 0x1f ;  /* 0x00201f0010047f89 */ /* 0x000fe200000e0000 */
[----:B-----5:R-:W-:Y:S01]  /*27690*/  @!P1 IMAD.MOV.U32 R5, RZ, RZ, R2 ;  /* 0x000000ffff059224 */ /* 0x020fe200078e0002 */
[----:B------:R-:W-:-:S04]  /*276a0*/  ISETP.NE.AND P1, PT, R8, RZ, PT ;  /* 0x000000ff0800720c */ /* 0x000fc80003f25270 */
[----:B------:R-:W2:Y:S02]  /*276b0*/  SHFL.UP PT, R14, R5, 0x1, RZ ;  /* 0x04200000050e7989 */ /* 0x000ea400000e00ff */
[----:B--234-:R-:W-:-:S05]  /*276c0*/  SEL R6, R14, RZ, P1 ;  /* 0x000000ff0e067207 */ /* 0x01cfca0000800000 */
        /* <DEDUP_REMOVED lines=13> */
[----:B------:R2:W3:Y:S02]  /*277a0*/  SHFL.IDX PT, R14, R6, 0x1f, 0x1f ;  /* 0x03e01f00060e7f89 */ /* 0x0004e400000e0000 */
.L_x_12805:
[----:B------:R-:W-:Y:S02]  /*277b0*/  ULDC UR4, c[0x0][0xd38] ;  /* 0x00034e0000047ab9 */ /* 0x000fe40000000800 */
[----:B------:R-:W-:-:S04]  /*277c0*/  IMAD.U32 R7, RZ, RZ, UR4 ;  /* 0x00000004ff077e24 */ /* 0x000fc8000f8e00ff */
[----:B---3--:R-:W-:-:S04]  /*277d0*/  IMAD R14, R14, R7, RZ ;  /* 0x000000070e0e7224 */ /* 0x008fc800078e02ff */
[----:B------:R-:W-:-:S05]  /*277e0*/  IMAD.IADD R9, R4, 0x1, R14 ;  /* 0x0000000104097824 */ /* 0x000fca00078e020e */
[----:B------:R-:W-:-:S13]  /*277f0*/  ISETP.GT.AND P6, PT, R9, R0, PT ;  /* 0x000000000900720c */ /* 0x000fda0003fc4270 */
[----:B------:R-:W-:Y:S05]  /*27800*/  @P6 BRA `(.L_x_12671) ;  /* 0x00000000009c6947 */ /* 0x000fea0003800000 */
.L_x_12676:
        /* <DEDUP_REMOVED lines=14> */
.L_x_12674:
[----:B------:R-:W-:Y:S05]  /*278f0*/  BSYNC B0 ;  /* 0x0000000000007941 */ /* 0x000fea0003800000 */
.L_x_12673:
[----:B------:R-:W-:-:S03]  /*27900*/  UMOV UR4, 0xffffffff ;  /* 0xffffffff00047882 */ /* 0x000fc60000000000 */
[----:B------:R-:W-:Y:S05]  /*27910*/  BRA.DIV UR4, `(.L_x_12675) ;  /* 0x0000004a04507947 */ /* 0x000fea000b800000 */
[----:B-----5:R-:W4:Y:S02]  /*27920*/  SHFL.UP PT, R14, R5, 0x1, RZ ;  /* 0x04200000050e7989 */ /* 0x020f2400000e00ff */
        /* <DEDUP_REMOVED lines=13> */
[----:B--2---:R-:W-:-:S05]  /*27a00*/  IMAD.IADD R6, R4, 0x1, R7 ;  /* 0x0000000104067824 */ /* 0x004fca00078e0207 */
[----:B------:R2:W3:Y:S02]  /*27a10*/  SHFL.IDX PT, R14, R6, 0x1f, 0x1f ;  /* 0x03e01f00060e7f89 */ /* 0x0004e400000e0000 */
.L_x_12813:
[----:B------:R-:W-:Y:S02]  /*27a20*/  ULDC UR4, c[0x0][0xd38] ;  /* 0x00034e0000047ab9 */ /* 0x000fe40000000800 */
[----:B------:R-:W-:-:S04]  /*27a30*/  IMAD.U32 R7, RZ, RZ, UR4 ;  /* 0x00000004ff077e24 */ /* 0x000fc8000f8e00ff */
[----:B---3--:R-:W-:-:S04]  /*27a40*/  IMAD R14, R14, R7, RZ ;  /* 0x000000070e0e7224 */ /* 0x008fc800078e02ff */
[----:B------:R-:W-:-:S05]  /*27a50*/  IMAD.IADD R9, R14, 0x1, R9 ;  /* 0x000000010e097824 */ /* 0x000fca00078e0209 */
[----:B------:R-:W-:-:S13]  /*27a60*/  ISETP.GT.AND P6, PT, R9, R0, PT ;  /* 0x000000000900720c */ /* 0x000fda0003fc4270 */
[----:B------:R-:W-:Y:S05]  /*27a70*/  @!P6 BRA `(.L_x_12676) ;  /* 0xfffffffc0064e947 */ /* 0x000fea000383ffff */
.L_x_12671:
        /* <DEDUP_REMOVED lines=8> */
.L_x_12817:
[----:B------:R-:W-:Y:S01]  /*27b00*/  ISETP.NE.AND P0, PT, R2, RZ, PT ;  /* 0x000000ff0200720c */ /* 0x000fe20003f05270 */
[----:B------:R-:W-:-:S12]  /*27b10*/  IMAD.MOV.U32 R14, RZ, RZ, RZ ;  /* 0x000000ffff0e7224 */ /* 0x000fd800078e00ff */
[----:B------:R-:W-:Y:S05]  /*27b20*/  @!P0 BRA `(.L_x_12678) ;  /* 0x0000000000108947 */ /* 0x000fea0003800000 */
[----:B------:R-:W-:Y:S01]  /*27b30*/  UMOV UR4, 0xffffffff ;  /* 0xffffffff00047882 */ /* 0x000fe20000000000 */
[----:B------:R-:W-:Y:S02]  /*27b40*/  VIADD R12, R4, 0xffffffff ;  /* 0xffffffff040c7836 */ /* 0x000fe40000000000 */
[----:B------:R-:W-:Y:S05]  /*27b50*/  BRA.DIV UR4, `(.L_x_12679) ;  /* 0x0000004a04c47947 */ /* 0x000fea000b800000 */
[----:B------:R0:W0:Y:S02]  /*27b60*/  SHFL.IDX PT, R14, R6, R12, 0x1f ;  /* 0x00001f0c060e7589 */ /* 0x00002400000e0000 */
.L_x_12678:
[----:B------:R-:W5:Y:S01]  /*27b70*/  LDC.64 R2, c[0x0][0xd90] ;  /* 0x00036400ff027b82 */ /* 0x000f620000000a00 */
[----:B------:R-:W-:-:S04]  /*27b80*/  IMAD.IADD R19, R4, 0x1, R19 ;  /* 0x0000000104137824 */ /* 0x000fc800078e0213 */
[----:B-----5:R-:W-:-:S05]  /*27b90*/  IMAD.WIDE R2, R19, 0x4, R2 ;  /* 0x0000000413027825 */ /* 0x020fca00078e0202 */
[----:B0-2---:R0:W3:Y:S01]  /*27ba0*/  LDG.E R6, desc[UR36][R2.64] ;  /* 0x0000002402067981 */ /* 0x0050e2000c1e1900 */
[----:B------:R-:W-:Y:S02]  /*27bb0*/  IMAD R16, R14, R7, R16 ;  /* 0x000000070e107224 */ /* 0x000fe400078e0210 */
[----:B0-----:R-:W-:Y:S02]  /*27bc0*/  IMAD.MOV.U32 R2, RZ, RZ, RZ ;  /* 0x000000ffff027224 */ /* 0x001fe400078e00ff */
[----:B---34-:R-:W-:-:S05]  /*27bd0*/  IMAD R4, R5, R6, RZ ;  /* 0x0000000605047224 */ /* 0x018fca00078e02ff */
        /* <DEDUP_REMOVED lines=57> */
[----:B-1----:R-:W-:Y:S01]  /*27f70*/  IMAD.IADD R17, R5, 0x1, R2 ;  /* 0x0000000105117824 */ /* 0x002fe200078e0202 */
[----:B------:R-:W-:Y:S06]  /*27f80*/  BRA `(.L_x_12680) ;  /* 0x00000000001c7947 */ /* 0x000fec0003800000 */
.L_x_12672:
[----:B------:R-:W-:Y:S01]  /*27f90*/  UMOV UR4, URZ ;  /* 0x0000003f00047c82 */ /* 0x000fe20008000000 */
[----:B------:R-:W-:Y:S01]  /*27fa0*/  UMOV UR5, URZ ;  /* 0x0000003f00057c82 */ /* 0x000fe20008000000 */
[----:B------:R-:W-:Y:S01]  /*27fb0*/  ULDC UR6, c[0x0][0xd3c] ;  /* 0x00034f0000067ab9 */ /* 0x000fe20000000800 */
[----:B------:R-:W-:Y:S02]  /*27fc0*/  IMAD.MOV.U32 R16, RZ, RZ, R0 ;  /* 0x000000ffff107224 */ /* 0x000fe400078e0000 */
[----:B-1----:R-:W-:Y:S02]  /*27fd0*/  IMAD.U32 R17, RZ, RZ, UR4 ;  /* 0x00000004ff117e24 */ /* 0x002fe4000f8e00ff */
[----:B------:R-:W-:Y:S02]  /*27fe0*/  IMAD.U32 R18, RZ, RZ, UR5 ;  /* 0x00000005ff127e24 */ /* 0x000fe4000f8e00ff */
[----:B------:R-:W-:-:S07]  /*27ff0*/  IMAD.U32 R19, RZ, RZ, UR6 ;  /* 0x00000006ff137e24 */ /* 0x000fce000f8e00ff */
.L_x_12680:
        /* <DEDUP_REMOVED lines=10> */
.L_x_12669:
[----:B------:R-:W-:Y:S02]  /*280a0*/  ULDC UR4, c[0x0][0xd3c] ;  /* 0x00034f0000047ab9 */ /* 0x000fe40000000800 */
[----:B0-----:R-:W-:-:S13]  /*280b0*/  ISETP.GE.AND P0, PT, R19, UR4, PT ;  /* 0x0000000413007c0c */ /* 0x001fda000bf06270 */
[----:B------:R-:W-:Y:S05]  /*280c0*/  @!P0 BRA `(.L_x_12681) ;  /* 0xffffffa800b08947 */ /* 0x000fea000383ffff */
[----:B------:R-:W-:Y:S05]  /*280d0*/  BSYNC B8 ;  /* 0x0000000000087941 */ /* 0x000fea0003800000 */
.L_x_12606:
        /* <DEDUP_REMOVED lines=12> */
.L_x_12820:
[----:B------:R-:W-:Y:S05]  /*281a0*/  BSYNC B0 ;  /* 0x0000000000007941 */ /* 0x000fea0003800000 */
.L_x_12682:
[----:B------:R-:W-:-:S03]  /*281b0*/  UMOV UR4, 0xffffffff ;  /* 0xffffffff00047882 */ /* 0x000fc60000000000 */
[----:B------:R-:W-:Y:S05]  /*281c0*/  BRA.DIV UR4, `(.L_x_12684) ;  /* 0x0000004604607947 */ /* 0x000fea000b800000 */
[----:B0-----:R-:W0:Y:S02]  /*281d0*/  S2R R0, SR_TID.X ;  /* 0x0000000000007919 */ /* 0x001e240000002100 */
[----:B0-----:R-:W-:-:S04]  /*281e0*/  SHF.R.U32.HI R0, RZ, 0x5, R0 ;  /* 0x00000005ff007819 */ /* 0x001fc80000011600 */
[----:B------:R-:W-:-:S05]  /*281f0*/  LOP3.LUT R0, R0, 0x3, RZ, 0xc0, !PT ;  /* 0x0000000300007812 */ /* 0x000fca00078ec0ff */
[----:B------:R0:W1:Y:S02]  /*28200*/  SHFL.IDX PT, R14, R0, RZ, 0x1f ;  /* 0x00001fff000e7589 */ /* 0x00006400000e0000 */
.L_x_12823:
[----:B-1----:R-:W-:Y:S01]  /*28210*/  ISETP.NE.AND P0, PT, R14, RZ, PT ;  /* 0x000000ff0e00720c */ /* 0x002fe20003f05270 */
[----:B------:R-:W-:-:S12]  /*28220*/  BSSY B0, `(.L_x_12685) ;  /* 0x0000026000007945 */ /* 0x000fd80003800000 */
[----:B------:R-:W-:Y:S05]  /*28230*/  @P0 BRA `(.L_x_12686) ;  /* 0x0000000000900947 */ /* 0x000fea0003800000 */
[----:B------:R-:W-:-:S03]  /*28240*/  UMOV UR4, 0xffffffff ;  /* 0xffffffff00047882 */ /* 0x000fc60000000000 */
[----:B------:R-:W-:Y:S05]  /*28250*/  BRA.DIV UR4, `(.L_x_12687) ;  /* 0x0000004604707947 */ /* 0x000fea000b800000 */
[----:B------:R-:W-:-:S13]  /*28260*/  ELECT P6, URZ, PT ;  /* 0x00000000003f782f */ /* 0x000fda00038c0000 */
.L_x_12826:
[----:B------:R-:W-:Y:S05]  /*28270*/  @!P6 BRA `(.L_x_12686) ;  /* 0x000000000080e947 */ /* 0x000fea0003800000 */
[----:B0-----:R-:W5:Y:S02]  /*28280*/  LDL R0, [R1+0x470] ;  /* 0x0004700001007983 */ /* 0x001f640000100800 */
[----:B-----5:R-:W-:-:S13]  /*28290*/  R2UR UR4, R0 ;  /* 0x00000000000472ca */ /* 0x020fda00000e0000 */
[----:B------:R-:W-:-:S06]  /*282a0*/  ULOP3.LUT UR4, UR4, 0x2, URZ, 0xfc, !UPT ;  /* 0x0000000204047892 */ /* 0x000fcc000f8efc3f */
[----:B------:R-:W-:-:S05]  /*282b0*/  IMAD.U32 R0, RZ, RZ, UR4 ;  /* 0x00000004ff007e24 */ /* 0x000fca000f8e00ff */
[----:B------:R-:W-:-:S13]  /*282c0*/  ISETP.NE.AND P0, PT, R0, 0x3, PT ;  /* 0x000000030000780c */ /* 0x000fda0003f05270 */
[----:B------:R-:W-:Y:S05]  /*282d0*/  @!P0 BRA `(.L_x_12688) ;  /* 0x0000000000048947 */ /* 0x000fea0003800000 */
[----:B------:R-:W-:Y:S01]  /*282e0*/  BPT.TRAP 0x1 ;  /* 0x000000040000795c */ /* 0x000fe20000300000 */
.L_x_12688:
[----:B------:R-:W-:Y:S01]  /*282f0*/  IMAD R5, R24, 0x8, R7 ;  /* 0x0000000818057824 */ /* 0x000fe200078e0207 */
[----:B------:R-:W-:Y:S01]  /*28300*/  SHF.L.U32 R0, R26, 0x1f, RZ ;  /* 0x0000001f1a007819 */ /* 0x000fe200000006ff */
[----:B------:R-:W-:-:S03]  /*28310*/  VIADD R24, R24, 0x1 ;  /* 0x0000000118187836 */ /* 0x000fc60000000000 */
[----:B------:R-:W0:Y:S02]  /*28320*/  SYNCS.PHASECHK.TRANS64.TRYWAIT P1, [R5+URZ+0x32440], R0 ;  /* 0x03244000050075a7 */ /* 0x000e24000802017f */
[----:B------:R-:W-:-:S04]  /*28330*/  ISETP.NE.AND P2, PT, R24, 0x2, PT ;  /* 0x000000021800780c */ /* 0x000fc80003f45270 */
[----:B------:R-:W-:Y:S01]  /*28340*/  SEL R3, RZ, 0x1, P2 ;  /* 0x00000001ff037807 */ /* 0x000fe20001000000 */
[----:B0-----:R-:W-:Y:S08]  /*28350*/  @!P1 BRA `(.L_x_12689) ;  /* 0x0000004400509947 */ /* 0x001ff00003800000 */
.L_x_12827:
[----:B------:R-:W-:Y:S02]  /*28360*/  SEL R24, R24, RZ, P2 ;  /* 0x000000ff18187207 */ /* 0x000fe40001000000 */
[----:B------:R-:W-:Y:S01]  /*28370*/  LOP3.LUT R2, R26, R3, RZ, 0x3c, !PT ;  /* 0x000000031a027212 */ /* 0x000fe200078e3cff */
[----:B------:R-:W-:Y:S06]  /*28380*/  @!P0 BRA `(.L_x_12690) ;  /* 0x0000000000048947 */ /* 0x000fec0003800000 */
[----:B------:R-:W-:Y:S01]  /*28390*/  BPT.TRAP 0x1 ;  /* 0x000000040000795c */ /* 0x000fe20000300000 */
.L_x_12690:
[----:B------:R-:W-:Y:S01]  /*283a0*/  IMAD R3, R24, 0x8, R7 ;  /* 0x0000000818037824 */ /* 0x000fe200078e0207 */
[----:B------:R-:W-:-:S04]  /*283b0*/  SHF.L.U32 R2, R2, 0x1f, RZ ;  /* 0x0000001f02027819 */ /* 0x000fc800000006ff */
[----:B------:R-:W1:Y:S02]  /*283c0*/  SYNCS.PHASECHK.TRANS64.TRYWAIT P1, [R3+URZ+0x32440], R2 ;  /* 0x03244002030075a7 */ /* 0x000e64000802017f */
[----:B-1----:R-:W-:Y:S05]  /*283d0*/  @!P1 BRA `(.L_x_12691) ;  /* 0x0000004400449947 */ /* 0x002fea0003800000 */
.L_x_12828:
[----:B------:R-:W-:Y:S05]  /*283e0*/  @!P0 BRA `(.L_x_12692) ;  /* 0x0000000000048947 */ /* 0x000fea0003800000 */
[----:B------:R-:W-:Y:S01]  /*283f0*/  BPT.TRAP 0x1 ;  /* 0x000000040000795c */ /* 0x000fe20000300000 */
.L_x_12692:
[----:B------:R-:W5:Y:S02]  /*28400*/  SYNCS.PHASECHK.TRANS64.TRYWAIT P1, [R5+URZ+0x32460], R0 ;  /* 0x03246000050075a7 */ /* 0x000f64000802017f */
[----:B-----5:R-:W-:Y:S05]  /*28410*/  @!P1 BRA `(.L_x_12693) ;  /* 0x0000004400489947 */ /* 0x020fea0003800000 */
.L_x_12829:
[----:B------:R-:W-:Y:S05]  /*28420*/  @!P0 BRA `(.L_x_12694) ;  /* 0x0000000000048947 */ /* 0x000fea0003800000 */
[----:B------:R-:W-:Y:S01]  /*28430*/  BPT.TRAP 0x1 ;  /* 0x000000040000795c */ /* 0x000fe20000300000 */
.L_x_12694:
[----:B------:R0:W0:Y:S02]  /*28440*/  SYNCS.PHASECHK.TRANS64.TRYWAIT P0, [R3+URZ+0x32460], R2 ;  /* 0x03246002030075a7 */ /* 0x000024000800017f */
[----:B0-----:R-:W-:Y:S05]  /*28450*/  @!P0 NANOSLEEP.SYNCS 0x989680 ;  /* 0x009896800000895d */ /* 0x001fea0003900000 */
[----:B------:R-:W0:Y:S02]  /*28460*/  @!P0 SYNCS.PHASECHK.TRANS64 P0, [R3+URZ+0x32460], R2 ;  /* 0x03246002030085a7 */ /* 0x000e24000800007f */
[----:B0-----:R-:W-:Y:S05]  /*28470*/  @!P0 BRA `(.L_x_12694) ;  /* 0xfffffffc00f08947 */ /* 0x001fea000383ffff */
.L_x_12686:
[----:B------:R-:W-:Y:S05]  /*28480*/  BSYNC B0 ;  /* 0x0000000000007941 */ /* 0x000fea0003800000 */
.L_x_12685:
[----:B------:R-:W-:Y:S05]  /*28490*/  EXIT ;  /* 0x000000000000794d */ /* 0x000fea0003800000 */
.L_x_12476:
[----:B0-----:R-:W-:-:S04]  /*284a0*/  IMAD.U32 R9, RZ, RZ, UR42 ;  /* 0x0000002aff097e24 */ /* 0x001fc8000f8e00ff */
[----:B------:R0:W1:Y:S03]  /*284b0*/  SYNCS.PHASECHK.TRANS64.TRYWAIT P0, [R9+URZ+0x32400], R8 ;  /* 0x03240008090075a7 */ /* 0x000066000800017f */
[----:B-1----:R-:W-:Y:S05]  /*284c0*/  @!P0 NANOSLEEP.SYNCS 0x989680 ;  /* 0x009896800000895d */ /* 0x002fea0003900000 */
[----:B------:R-:W1:Y:S02]  /*284d0*/  @!P0 SYNCS.PHASECHK.TRANS64 P0, [R9+URZ+0x32400], R8 ;  /* 0x03240008090085a7 */ /* 0x000e64000800007f */
[----:B-1----:R-:W-:Y:S05]  /*284e0*/  @!P0 BRA `(.L_x_12476) ;  /* 0xfffffffc00ec8947 */ /* 0x002fea000383ffff */
[----:B------:R-:W-:Y:S05]  /*284f0*/  BRA `(.L_x_12695) ;  /* 0xfffffda400587947 */ /* 0x000fea000383ffff */
.L_x_12483:
[----:B-1----:R1:W2:Y:S02]  /*28500*/  SYNCS.PHASECHK.TRANS64.TRYWAIT P0, [R24+URZ], R25 ;  /* 0x00000019180075a7 */ /* 0x0022a4000800017f */
[----:B--2---:R-:W-:Y:S05]  /*28510*/  @!P0 NANOSLEEP.SYNCS 0x989680 ;  /* 0x009896800000895d */ /* 0x004fea0003900000 */
[----:B------:R-:W2:Y:S02]  /*28520*/  @!P0 SYNCS.PHASECHK.TRANS64 P0, [R24+URZ], R25 ;  /* 0x00000019180085a7 */ /* 0x000ea4000800007f */
[----:B--2---:R-:W-:Y:S05]  /*28530*/  @!P0 BRA `(.L_x_12483) ;  /* 0xfffffffc00f08947 */ /* 0x004fea000383ffff */
[----:B------:R-:W-:Y:S05]  /*28540*/  BRA `(.L_x_12482) ;  /* 0xfffffda800807947 */ /* 0x000fea000383ffff */
.L_x_12485:
[----:B0-----:R-:W-:-:S04]  /*28550*/  IMAD.U32 R9, RZ, RZ, UR42 ;  /* 0x0000002aff097e24 */ /* 0x001fc8000f8e00ff */
[----:B------:R0:W1:Y:S03]  /*28560*/  SYNCS.PHASECHK.TRANS64.TRYWAIT P0, [R9+URZ+0x32410], R8 ;  /* 0x03241008090075a7 */ /* 0x000066000800017f */
[----:B-1----:R-:W-:Y:S05]  /*28570*/  @!P0 NANOSLEEP.SYNCS 0x989680 ;  /* 0x009896800000895d */ /* 0x002fea0003900000 */
[----:B------:R-:W1:Y:S02]  /*28580*/  @!P0 SYNCS.PHASECHK.TRANS64 P0, [R9+URZ+0x32410], R8 ;  /* 0x03241008090085a7 */ /* 0x000e64000800007f */
[----:B-1----:R-:W-:Y:S05]  /*28590*/  @!P0 BRA `(.L_x_12485) ;  /* 0xfffffffc00ec8947 */ /* 0x002fea000383ffff */
[----:B------:R-:W-:Y:S05]  /*285a0*/  BRA `(.L_x_12696) ;  /* 0xfffffdac00547947 */ /* 0x000fea000383ffff */
.L_x_12492:
[----:B-1----:R1:W2:Y:S02]  /*285b0*/  SYNCS.PHASECHK.TRANS64.TRYWAIT P0, [R8+URZ], R9 ;  /* 0x00000009080075a7 */ /* 0x0022a4000800017f */
[----:B--2---:R-:W-:Y:S05]  /*285c0*/  @!P0 NANOSLEEP.SYNCS 0x989680 ;  /* 0x009896800000895d */ /* 0x004fea0003900000 */
[----:B------:R-:W2:Y:S02]  /*285d0*/  @!P0 SYNCS.PHASECHK.TRANS64 P0, [R8+URZ], R9 ;  /* 0x00000009080085a7 */ /* 0x000ea4000800007f */
[----:B--2---:R-:W-:Y:S05]  /*285e0*/  @!P0 BRA `(.L_x_12492) ;  /* 0xfffffffc00f08947 */ /* 0x004fea000383ffff */
[----:B------:R-:W-:Y:S05]  /*285f0*/  BRA `(.L_x_12491) ;  /* 0xfffffdac00987947 */ /* 0x000fea000383ffff */
.L_x_12530:
[----:B0-----:R0:W2:Y:S02]  /*28600*/  SYNCS.PHASECHK.TRANS64.TRYWAIT P0, [R6+URZ], R7 ;  /* 0x00000007060075a7 */ /* 0x0010a4000800017f */
[----:B--2---:R-:W-:Y:S05]  /*28610*/  @!P0 NANOSLEEP.SYNCS 0x989680 ;  /* 0x009896800000895d */ /* 0x004fea0003900000 */
[----:B------:R-:W2:Y:S02]  /*28620*/  @!P0 SYNCS.PHASECHK.TRANS64 P0, [R6+URZ], R7 ;  /* 0x00000007060085a7 */ /* 0x000ea4000800007f */
[----:B--2---:R-:W-:Y:S05]  /*28630*/  @!P0 BRA `(.L_x_12530) ;  /* 0xfffffffc00f08947 */ /* 0x004fea000383ffff */
[----:B------:R-:W-:Y:S05]  /*28640*/  BRA `(.L_x_12529) ;  /* 0xfffffe14009c7947 */ /* 0x000fea000383ffff */
.L_x_12537:
[----:B0-----:R0:W1:Y:S02]  /*28650*/  SYNCS.PHASECHK.TRANS64.TRYWAIT P0, [R20+URZ], R21 ;  /* 0x00000015140075a7 */ /* 0x001064000800017f */
[----:B-1----:R-:W-:Y:S05]  /*28660*/  @!P0 NANOSLEEP.SYNCS 0x989680 ;  /* 0x009896800000895d */ /* 0x002fea0003900000 */
[----:B------:R-:W1:Y:S02]  /*28670*/  @!P0 SYNCS.PHASECHK.TRANS64 P0, [R20+URZ], R21 ;  /* 0x00000015140085a7 */ /* 0x000e64000800007f */
[----:B-1----:R-:W-:Y:S05]  /*28680*/  @!P0 BRA `(.L_x_12537) ;  /* 0xfffffffc00f08947 */ /* 0x002fea000383ffff */
[----:B------:R-:W-:Y:S05]  /*28690*/  BRA `(.L_x_12536) ;  /* 0xfffffe1800c07947 */ /* 0x000fea000383ffff */
.L_x_12550:
[----:B--2---:R2:W3:Y:S02]  /*286a0*/  SYNCS.PHASECHK.TRANS64.TRYWAIT P0, [R6+URZ], R7 ;  /* 0x00000007060075a7 */ /* 0x0044e4000800017f */
[----:B---3--:R-:W-:Y:S05]  /*286b0*/  @!P0 NANOSLEEP.SYNCS 0x989680 ;  /* 0x009896800000895d */ /* 0x008fea0003900000 */
[----:B------:R-:W3:Y:S02]  /*286c0*/  @!P0 SYNCS.PHASECHK.TRANS64 P0, [R6+URZ], R7 ;  /* 0x00000007060085a7 */ /* 0x000ee4000800007f */
[----:B---3--:R-:W-:Y:S05]  /*286d0*/  @!P0 BRA `(.L_x_12550) ;  /* 0xfffffffc00f08947 */ /* 0x008fea000383ffff */
[----:B------:R-:W-:Y:S05]  /*286e0*/  BRA `(.L_x_12549) ;  /* 0xfffffeac008c7947 */ /* 0x000fea000383ffff */
.L_x_12557:
[----:B0-----:R0:W1:Y:S02]  /*286f0*/  SYNCS.PHASECHK.TRANS64.TRYWAIT P0, [R14+URZ], R15 ;  /* 0x0000000f0e0075a7 */ /* 0x001064000800017f */
[----:B-1----:R-:W-:Y:S05]  /*28700*/  @!P0 NANOSLEEP.SYNCS 0x989680 ;  /* 0x009896800000895d */ /* 0x002fea0003900000 */
[----:B------:R-:W1:Y:S02]  /*28710*/  @!P0 SYNCS.PHASECHK.TRANS64 P0, [R14+URZ], R15 ;  /* 0x0000000f0e0085a7 */ /* 0x000e64000800007f */
[----:B-1----:R-:W-:Y:S05]  /*28720*/  @!P0 BRA `(.L_x_12557) ;  /* 0xfffffffc00f08947 */ /* 0x002fea000383ffff */
[----:B------:R-:W-:Y:S05]  /*28730*/  BRA `(.L_x_12556) ;  /* 0xfffffeb000b07947 */ /* 0x000fea000383ffff */
.L_x_12626:
        /* <DEDUP_REMOVED lines=11> */
.L_x_12698:
[----:B------:R-:W-:Y:S05]  /*287f0*/  BSYNC B0 ;  /* 0x0000000000007941 */ /* 0x000fea0003800000 */
.L_x_12697:
[----:B------:R-:W-:Y:S05]  /*28800*/  BRA `(.L_x_12699) ;  /* 0xffffffb000a47947 */ /* 0x000fea000383ffff */
.L_x_12629:
[----:B0-----:R0:W2:Y:S02]  /*28810*/  SYNCS.PHASECHK.TRANS64.TRYWAIT P0, [R17+URZ+0x32440], R0 ;  /* 0x03244000110075a7 */ /* 0x0010a4000800017f */
[----:B--2---:R-:W-:Y:S05]  /*28820*/  @!P0 NANOSLEEP.SYNCS 0x989680 ;  /* 0x009896800000895d */ /* 0x004fea0003900000 */
[----:B------:R-:W2:Y:S02]  /*28830*/  @!P0 SYNCS.PHASECHK.TRANS64 P0, [R17+URZ+0x32440], R0 ;  /* 0x03244000110085a7 */ /* 0x000ea4000800007f */
[----:B--2---:R-:W-:Y:S05]  /*28840*/  @!P0 BRA `(.L_x_12629) ;  /* 0xfffffffc00f08947 */ /* 0x004fea000383ffff */
[----:B------:R-:W-:Y:S05]  /*28850*/  BRA `(.L_x_12700) ;  /* 0xffffffb4005c7947 */ /* 0x000fea000383ffff */
.L_x_12630:
        /* <DEDUP_REMOVED lines=8> */
.L_x_12702:
[----:B------:R-:W-:Y:S05]  /*288e0*/  BSYNC B0 ;  /* 0x0000000000007941 */ /* 0x000fea0003800000 */
.L_x_12701:
        /* <DEDUP_REMOVED lines=9> */
.L_x_12703:
[----:B------:R-:W-:Y:S02]  /*28980*/  IMAD.MOV.U32 R13, RZ, RZ, R4 ;  /* 0x000000ffff0d7224 */ /* 0x000fe400078e0004 */
[----:B------:R-:W-:Y:S02]  /*28990*/  IMAD.MOV.U32 R12, RZ, RZ, 0x1 ;  /* 0x00000001ff0c7424 */ /* 0x000fe400078e00ff */
[----:B------:R-:W-:-:S07]  /*289a0*/  IMAD.MOV.U32 R3, RZ, RZ, R14 ;  /* 0x000000ffff037224 */ /* 0x000fce00078e000e */
[----:B------:R-:W-:Y:S05]  /*289b0*/  WARPSYNC.COLLECTIVE R15, `(.L_x_12704) ;  /* 0x000000000f087348 */ /* 0x000fea0003c00000 */
[----:B------:R0:W1:Y:S02]  /*289c0*/  SHFL.IDX P6, R14, R13, R12, R11 ;  /* 0x0000000c0d0e7389 */ /* 0x00006400000c000b */
[----:B01----:R-:W-:Y:S01]  /*289d0*/  ENDCOLLECTIVE ;  /* 0x000000000000791b */ /* 0x003fe20003800000 */
.L_x_12704:
        /* <DEDUP_REMOVED lines=15> */
.L_x_12705:
[----:B------:R-:W-:Y:S02]  /*28ad0*/  @P0 IMAD R6, R5, 0x2, R22 ;  /* 0x0000000205060824 */ /* 0x000fe400078e0216 */
[----:B------:R-:W-:Y:S02]  /*28ae0*/  IMAD.MOV.U32 R13, RZ, RZ, R4 ;  /* 0x000000ffff0d7224 */ /* 0x000fe400078e0004 */
[----:B------:R-:W-:Y:S02]  /*28af0*/  IMAD.MOV.U32 R12, RZ, RZ, 0x2 ;  /* 0x00000002ff0c7424 */ /* 0x000fe400078e00ff */
[----:B------:R-:W-:-:S07]  /*28b00*/  IMAD.MOV.U32 R3, RZ, RZ, R14 ;  /* 0x000000ffff037224 */ /* 0x000fce00078e000e */
[----:B------:R-:W-:Y:S05]  /*28b10*/  WARPSYNC.COLLECTIVE R15, `(.L_x_12706) ;  /* 0x000000000f087348 */ /* 0x000fea0003c00000 */
[----:B------:R0:W1:Y:S02]  /*28b20*/  SHFL.IDX P6, R14, R13, R12, R11 ;  /* 0x0000000c0d0e7389 */ /* 0x00006400000c000b */
[----:B01----:R-:W-:Y:S01]  /*28b30*/  ENDCOLLECTIVE ;  /* 0x000000000000791b */ /* 0x003fe20003800000 */
.L_x_12706:
        /* <DEDUP_REMOVED lines=15> */
.L_x_12707:
[----:B------:R-:W-:Y:S02]  /*28c30*/  @P0 IMAD R6, R5, 0x2, R22 ;  /* 0x0000000205060824 */ /* 0x000fe400078e0216 */
[----:B------:R-:W-:Y:S02]  /*28c40*/  IMAD.MOV.U32 R13, RZ, RZ, R4 ;  /* 0x000000ffff0d7224 */ /* 0x000fe400078e0004 */
[----:B------:R-:W-:Y:S02]  /*28c50*/  IMAD.MOV.U32 R12, RZ, RZ, 0x3 ;  /* 0x00000003ff0c7424 */ /* 0x000fe400078e00ff */
[----:B------:R-:W-:-:S07]  /*28c60*/  IMAD.MOV.U32 R3, RZ, RZ, R14 ;  /* 0x000000ffff037224 */ /* 0x000fce00078e000e */
[----:B------:R-:W-:Y:S05]  /*28c70*/  WARPSYNC.COLLECTIVE R15, `(.L_x_12708) ;  /* 0x000000000f087348 */ /* 0x000fea0003c00000 */
[----:B------:R0:W1:Y:S02]  /*28c80*/  SHFL.IDX P6, R14, R13, R12, R11 ;  /* 0x0000000c0d0e7389 */ /* 0x00006400000c000b */
[----:B01----:R-:W-:Y:S01]  /*28c90*/  ENDCOLLECTIVE ;  /* 0x000000000000791b */ /* 0x003fe20003800000 */
.L_x_12708:
        /* <DEDUP_REMOVED lines=15> */
.L_x_12709:
[----:B------:R-:W-:Y:S02]  /*28d90*/  @P0 IMAD R6, R5, 0x2, R22 ;  /* 0x0000000205060824 */ /* 0x000fe400078e0216 */
[----:B------:R-:W-:Y:S02]  /*28da0*/  IMAD.MOV.U32 R13, RZ, RZ, R4 ;  /* 0x000000ffff0d7224 */ /* 0x000fe400078e0004 */
[----:B------:R-:W-:Y:S02]  /*28db0*/  IMAD.MOV.U32 R12, RZ, RZ, 0x4 ;  /* 0x00000004ff0c7424 */ /* 0x000fe400078e00ff */
[----:B------:R-:W-:-:S07]  /*28dc0*/  IMAD.MOV.U32 R3, RZ, RZ, R14 ;  /* 0x000000ffff037224 */ /* 0x000fce00078e000e */
[----:B------:R-:W-:Y:S05]  /*28dd0*/  WARPSYNC.COLLECTIVE R15, `(.L_x_12710) ;  /* 0x000000000f087348 */ /* 0x000fea0003c00000 */
[----:B------:R0:W1:Y:S02]  /*28de0*/  SHFL.IDX P6, R14, R13, R12, R11 ;  /* 0x0000000c0d0e7389 */ /* 0x00006400000c000b */
[----:B01----:R-:W-:Y:S01]  /*28df0*/  ENDCOLLECTIVE ;  /* 0x000000000000791b */ /* 0x003fe20003800000 */
.L_x_12710:
        /* <DEDUP_REMOVED lines=15> */
.L_x_12711:
[----:B------:R-:W-:Y:S02]  /*28ef0*/  @P0 IMAD R6, R5, 0x2, R22 ;  /* 0x0000000205060824 */ /* 0x000fe400078e0216 */
[----:B------:R-:W-:Y:S02]  /*28f00*/  IMAD.MOV.U32 R13, RZ, RZ, R4 ;  /* 0x000000ffff0d7224 */ /* 0x000fe400078e0004 */
[----:B------:R-:W-:Y:S02]  /*28f10*/  IMAD.MOV.U32 R12, RZ, RZ, 0x5 ;  /* 0x00000005ff0c7424 */ /* 0x000fe400078e00ff */
[----:B------:R-:W-:-:S07]  /*28f20*/  IMAD.MOV.U32 R3, RZ, RZ, R14 ;  /* 0x000000ffff037224 */ /* 0x000fce00078e000e */
[----:B------:R-:W-:Y:S05]  /*28f30*/  WARPSYNC.COLLECTIVE R15, `(.L_x_12712) ;  /* 0x000000000f087348 */ /* 0x000fea0003c00000 */
[----:B------:R0:W1:Y:S02]  /*28f40*/  SHFL.IDX P6, R14, R13, R12, R11 ;  /* 0x0000000c0d0e7389 */ /* 0x00006400000c000b */
[----:B01----:R-:W-:Y:S01]  /*28f50*/  ENDCOLLECTIVE ;  /* 0x000000000000791b */ /* 0x003fe20003800000 */
.L_x_12712:
        /* <DEDUP_REMOVED lines=10> */
.L_x_12713:
[----:B------:R-:W-:Y:S01]  /*29000*/  @!PT LDS RZ, [RZ] ;  /* 0x00000000fffff984 */ /* 0x000fe20000000800 */
[----:B------:R-:W-:Y:S01]  /*29010*/  @!PT LDS RZ, [RZ] ;  /* 0x00000000fffff984 */ /* 0x000fe20000000800 */
[----:B------:R-:W-:Y:S01]  /*29020*/  @!PT LDS RZ, [RZ] ;  /* 0x00000000fffff984 */ /* 0x000fe20000000800 */
[----:B------:R1:W-:Y:S01]  /*29030*/  @P0 LDGSTS.E.BYPASS.LTC128B.128 [R6+0x1e400], desc[UR36][R2.64], !P2 ;  /* 0x1e40000002060fae */ /* 0x0003e2000d101d64 */
[----:B------:R-:W-:Y:S01]  /*29040*/  IMAD.MOV.U32 R0, RZ, RZ, R14 ;  /* 0x000000ffff007224 */ /* 0x000fe200078e000e */
[----:B------:R-:W-:Y:S06]  /*29050*/  BRA `(.L_x_12714) ;  /* 0xffffffb000c87947 */ /* 0x000fec000383ffff */
.L_x_12635:
[----:B------:R0:W5:Y:S01]  /*29060*/  LDL.LU R6, [R1+0x440] ;  /* 0x0004400001067983 */ /* 0x0001620000300800 */
[----:B------:R-:W-:Y:S01]  /*29070*/  IMAD.MOV.U32 R13, RZ, RZ, R4 ;  /* 0x000000ffff0d7224 */ /* 0x000fe200078e0004 */
[----:B------:R-:W-:Y:S01]  /*29080*/  LOP3.LUT R23, R23, 0xffffdfff, RZ, 0xc0, !PT ;  /* 0xffffdfff17177812 */ /* 0x000fe200078ec0ff */
[----:B------:R-:W-:Y:S02]  /*29090*/  IMAD.MOV.U32 R12, RZ, RZ, RZ ;  /* 0x000000ffff0c7224 */ /* 0x000fe400078e00ff */
[----:B------:R-:W-:Y:S02]  /*290a0*/  IMAD.MOV.U32 R11, RZ, RZ, 0x181f ;  /* 0x0000181fff0b7424 */ /* 0x000fe400078e00ff */
[----:B------:R-:W-:Y:S02]  /*290b0*/  IMAD.MOV.U32 R15, RZ, RZ, -0x1 ;  /* 0xffffffffff0f7424 */ /* 0x000fe400078e00ff */
[----:B0-----:R-:W-:-:S07]  /*290c0*/  IMAD.IADD R37, R21, 0x1, R37 ;  /* 0x0000000115257824 */ /* 0x001fce00078e0225 */
[----:B-1---5:R-:W-:Y:S05]  /*290d0*/  WARPSYNC.COLLECTIVE R15, `(.L_x_12715) ;  /* 0x000000000f087348 */ /* 0x022fea0003c00000 */
[----:B------:R0:W2:Y:S02]  /*290e0*/  SHFL.IDX P6, R14, R13, R12, R11 ;  /* 0x0000000c0d0e7389 */ /* 0x0000a400000c000b */
[----:B012--5:R-:W-:Y:S01]  /*290f0*/  ENDCOLLECTIVE ;  /* 0x000000000000791b */ /* 0x027fe20003800000 */
.L_x_12715:
[----:B------:R-:W-:Y:S02]  /*29100*/  IMAD.MOV.U32 R13, RZ, RZ, R0 ;  /* 0x000000ffff0d7224 */ /* 0x000fe400078e0000 */
[----:B------:R-:W-:-:S07]  /*29110*/  IMAD.MOV.U32 R2, RZ, RZ, R14 ;  /* 0x000000ffff027224 */ /* 0x000fce00078e000e */
[----:B------:R-:W-:Y:S05]  /*29120*/  WARPSYNC.COLLECTIVE R15, `(.L_x_12716) ;  /* 0x000000000f087348 */ /* 0x000fea0003c00000 */
[----:B------:R0:W1:Y:S02]  /*29130*/  SHFL.IDX P6, R14, R13, R12, R11 ;  /* 0x0000000c0d0e7389 */ /* 0x00006400000c000b */
[----:B01----:R-:W-:Y:S01]  /*29140*/  ENDCOLLECTIVE ;  /* 0x000000000000791b */ /* 0x003fe20003800000 */
.L_x_12716:
[----:B------:R-:W-:Y:S02]  /*29150*/  IMAD.MOV.U32 R13, RZ, RZ, R4 ;  /* 0x000000ffff0d7224 */ /* 0x000fe400078e0004 */
[----:B------:R-:W-:Y:S02]  /*29160*/  IMAD.MOV.U32 R12, RZ, RZ, 0x1 ;  /* 0x00000001ff0c7424 */ /* 0x000fe400078e00ff */
[----:B------:R-:W-:-:S07]  /*29170*/  IMAD.MOV.U32 R3, RZ, RZ, R14 ;  /* 0x000000ffff037224 */ /* 0x000fce00078e000e */
[----:B------:R-:W-:Y:S05]  /*29180*/  WARPSYNC.COLLECTIVE R15, `(.L_x_12717) ;  /* 0x000000000f087348 */ /* 0x000fea0003c00000 */
[----:B------:R0:W1:Y:S02]  /*29190*/  SHFL.IDX P6, R14, R13, R12, R11 ;  /* 0x0000000c0d0e7389 */ /* 0x00006400000c000b */
[----:B01----:R-:W-:Y:S01]  /*291a0*/  ENDCOLLECTIVE ;  /* 0x000000000000791b */ /* 0x003fe20003800000 */
.L_x_12717:
[----:B------:R-:W-:Y:S02]  /*291b0*/  IMAD.MOV.U32 R13, RZ, RZ, R0 ;  /* 0x000000ffff0d7224 */ /* 0x000fe400078e0000 */
[----:B------:R-:W-:-:S05]  /*291c0*/  IMAD R5, R6, R5, RZ ;  /* 0x0000000506057224 */ /* 0x000fca00078e02ff */
[----:B------:R-:W-:-:S13]  /*291d0*/  ISETP.GE.AND P2, PT, R37, R5, PT ;  /* 0x000000052500720c */ /* 0x000fda0003f46270 */
[----:B------:R-:W-:Y:S02]  /*291e0*/  @!P2 LEA R3, P1, R20, R3, 0x1 ;  /* 0x000000031403a211 */ /* 0x000fe400078208ff */
[----:B------:R-:W-:-:S03]  /*291f0*/  @P2 LOP3.LUT R23, R23, 0x2000, RZ, 0xfc, !PT ;  /* 0x0000200017172812 */ /* 0x000fc600078efcff */
[----:B------:R-:W-:Y:S01]  /*29200*/  @!P2 IMAD.X R8, RZ, RZ, R2, P1 ;  /* 0x000000ffff08a224 */ /* 0x000fe200008e0602 */
[----:B------:R-:W-:Y:S01]  /*29210*/  LOP3.LUT R23, R23, 0xffffefff, RZ, 0xc0, !PT ;  /* 0xffffefff17177812 */ /* 0x000fe200078ec0ff */
[----:B------:R-:W-:Y:S02]  /*29220*/  @!P2 IMAD.MOV.U32 R2, RZ, RZ, R3 ;  /* 0x000000ffff02a224 */ /* 0x000fe400078e0003 */
        /* <DEDUP_REMOVED lines=11> */
.L_x_12718:
[----:B------:R-:W-:Y:S01]  /*292e0*/  @P2 LOP3.LUT R23, R23, 0x1000, RZ, 0xfc, !PT ;  /* 0x0000100017172812 */ /* 0x000fe200078efcff */
[----:B------:R-:W-:-:S03]  /*292f0*/  IMAD.MOV.U32 R13, RZ, RZ, R4 ;  /* 0x000000ffff0d7224 */ /* 0x000fc600078e0004 */
[----:B------:R-:W-:Y:S01]  /*29300*/  LOP3.LUT R23, R23, 0xfffff7ff, RZ, 0xc0, !PT ;  /* 0xfffff7ff17177812 */ /* 0x000fe200078ec0ff */
[----:B------:R-:W-:-:S05]  /*29310*/  IMAD.MOV.U32 R12, RZ, RZ, R14 ;  /* 0x000000ffff0c7224 */ /* 0x000fca00078e000e */
        /* <DEDUP_REMOVED lines=8> */
.L_x_12719:
        /* <DEDUP_REMOVED lines=11> */
.L_x_12720:
        /* <DEDUP_REMOVED lines=8> */
.L_x_12721:
        /* <DEDUP_REMOVED lines=15> */
.L_x_12722:
[----:B------:R-:W-:Y:S01]  /*295c0*/  @P2 LOP3.LUT R23, R23, 0x200, RZ, 0xfc, !PT ;  /* 0x0000020017172812 */ /* 0x000fe200078efcff */
[----:B------:R-:W-:-:S03]  /*295d0*/  IMAD.MOV.U32 R12, RZ, RZ, 0x4 ;  /* 0x00000004ff0c7424 */ /* 0x000fc600078e00ff */
[----:B------:R-:W-:Y:S01]  /*295e0*/  LOP3.LUT R23, R23, 0xfffffeff, RZ, 0xc0, !PT ;  /* 0xfffffeff17177812 */ /* 0x000fe200078ec0ff */
[----:B------:R-:W-:-:S05]  /*295f0*/  IMAD.MOV.U32 R9, RZ, RZ, R14 ;  /* 0x000000ffff097224 */ /* 0x000fca00078e000e */
[----:B------:R-:W-:-:S05]  /*29600*/  @!P2 LEA R13, P1, R20, R9, 0x1 ;  /* 0x00000009140da211 */ /* 0x000fca00078208ff */
[----:B------:R-:W-:Y:S02]  /*29610*/  @!P2 IMAD.X R11, RZ, RZ, R2, P1 ;  /* 0x000000ffff0ba224 */ /* 0x000fe400008e0602 */
[----:B------:R-:W-:Y:S02]  /*29620*/  @!P2 IMAD.MOV.U32 R2, RZ, RZ, R13 ;  /* 0x000000ffff02a224 */ /* 0x000fe400078e000d */
[----:B------:R-:W-:Y:S02]  /*29630*/  @!P2 IMAD.MOV.U32 R3, RZ, RZ, R11 ;  /* 0x000000ffff03a224 */ /* 0x000fe400078e000b */
[----:B------:R-:W-:Y:S02]  /*29640*/  IMAD.MOV.U32 R13, RZ, RZ, R4 ;  /* 0x000000ffff0d7224 */ /* 0x000fe400078e0004 */
[----:B------:R-:W-:Y:S01]  /*29650*/  IMAD.MOV.U32 R11, RZ, RZ, 0x181f ;  /* 0x0000181fff0b7424 */ /* 0x000fe200078e00ff */
[----:B------:R-:W-:Y:S01]  /*29660*/  @!PT LDS RZ, [RZ] ;  /* 0x00000000fffff984 */ /* 0x000fe20000000800 */
[----:B------:R-:W-:Y:S01]  /*29670*/  @!PT LDS RZ, [RZ] ;  /* 0x00000000fffff984 */ /* 0x000fe20000000800 */
[----:B------:R-:W-:Y:S01]  /*29680*/  @!PT LDS RZ, [RZ] ;  /* 0x00000000fffff984 */ /* 0x000fe20000000800 */
[----:B------:R0:W-:Y:S06]  /*29690*/  @!P2 LDGSTS.E.BYPASS.LTC128B.128 [R25+0x19c00], desc[UR36][R2.64], !P0 ;  /* 0x19c000000219afae */ /* 0x0001ec000c101d64 */
[----:B0-----:R-:W-:Y:S05]  /*296a0*/  WARPSYNC.COLLECTIVE R15, `(.L_x_12723) ;  /* 0x000000000f087348 */ /* 0x001fea0003c00000 */
[----:B------:R1:W2:Y:S02]  /*296b0*/  SHFL.IDX P6, R14, R13, R12, R11 ;  /* 0x0000000c0d0e7389 */ /* 0x0002a400000c000b */
[----:B012---:R-:W-:Y:S01]  /*296c0*/  ENDCOLLECTIVE ;  /* 0x000000000000791b */ /* 0x007fe20003800000 */
.L_x_12723:
[----:B------:R-:W-:-:S05]  /*296d0*/  VIADD R2, R37, 0x40 ;  /* 0x0000004025027836 */ /* 0x000fca0000000000 */
[----:B------:R-:W-:Y:S01]  /*296e0*/  ISETP.GE.AND P2, PT, R2, R5, PT ;  /* 0x000000050200720c */ /* 0x000fe20003f46270 */
[----:B------:R-:W-:Y:S02]  /*296f0*/  IMAD.MOV.U32 R13, RZ, RZ, R0 ;  /* 0x000000ffff0d7224 */ /* 0x000fe400078e0000 */
[----:B------:R-:W-:-:S10]  /*29700*/  IMAD.MOV.U32 R2, RZ, RZ, R14 ;  /* 0x000000ffff027224 */ /* 0x000fd400078e000e */
[----:B------:R-:W-:Y:S05]  /*29710*/  WARPSYNC.COLLECTIVE R15, `(.L_x_12724) ;  /* 0x000000000f087348 */ /* 0x000fea0003c00000 */
[----:B------:R0:W1:Y:S02]  /*29720*/  SHFL.IDX P6, R14, R13, R12, R11 ;  /* 0x0000000c0d0e7389 */ /* 0x00006400000c000b */
[----:B01----:R-:W-:Y:S01]  /*29730*/  ENDCOLLECTIVE ;  /* 0x000000000000791b */ /* 0x003fe20003800000 */
.L_x_12724:
[----:B------:R-:W-:-:S04]  /*29740*/  @P2 LOP3.LUT R23, R23, 0x100, RZ, 0xfc, !PT ;  /* 0x0000010017172812 */ /* 0x000fc800078efcff */
[----:B------:R-:W-:Y:S01]  /*29750*/  LOP3.LUT R23, R23, 0xffffff7f, RZ, 0xc0, !PT ;  /* 0xffffff7f17177812 */ /* 0x000fe200078ec0ff */
[----:B------:R-:W-:Y:S02]  /*29760*/  IMAD.MOV.U32 R13, RZ, RZ, R4 ;  /* 0x000000ffff0d7224 */ /* 0x000fe400078e0004 */
[----:B------:R-:W-:Y:S02]  /*29770*/  IMAD.MOV.U32 R12, RZ, RZ, 0x5 ;  /* 0x00000005ff0c7424 */ /* 0x000fe400078e00ff */
[----:B------:R-:W-:-:S05]  /*29780*/  IMAD.MOV.U32 R9, RZ, RZ, R14 ;  /* 0x000000ffff097224 */ /* 0x000fca00078e000e */
[----:B------:R-:W-:-:S05]  /*29790*/  @!P2 LEA R15, P1, R20, R9, 0x1 ;  /* 0x00000009140fa211 */ /* 0x000fca00078208ff */
[----:B------:R-:W-:Y:S02]  /*297a0*/  @!P2 IMAD.X R14, RZ, RZ, R2, P1 ;  /* 0x000000ffff0ea224 */ /* 0x000fe400008e0602 */
[----:B------:R-:W-:Y:S02]  /*297b0*/  @!P2 IMAD.MOV.U32 R2, RZ, RZ, R15 ;  /* 0x000000ffff02a224 */ /* 0x000fe400078e000f */
[----:B------:R-:W-:Y:S02]  /*297c0*/  IMAD.MOV.U32 R15, RZ, RZ, -0x1 ;  /* 0xffffffffff0f7424 */ /* 0x000fe400078e00ff */
[----:B------:R-:W-:-:S07]  /*297d0*/  @!P2 IMAD.MOV.U32 R3, RZ, RZ, R14 ;  /* 0x000000ffff03a224 */ /* 0x000fce00078e000e */
[----:B------:R-:W-:Y:S05]  /*297e0*/  WARPSYNC.COLLECTIVE R15, `(.L_x_12725) ;  /* 0x000000000f087348 */ /* 0x000fea0003c00000 */
[----:B------:R0:W1:Y:S02]  /*297f0*/  SHFL.IDX P6, R14, R13, R12, R11 ;  /* 0x0000000c0d0e7389 */ /* 0x00006400000c000b */
[----:B01----:R-:W-:Y:S01]  /*29800*/  ENDCOLLECTIVE ;  /* 0x000000000000791b */ /* 0x003fe20003800000 */
.L_x_12725:
        /* <DEDUP_REMOVED lines=11> */
.L_x_12726:
        /* <DEDUP_REMOVED lines=8> */
.L_x_12727:
        /* <DEDUP_REMOVED lines=13> */
.L_x_12728:
        /* <DEDUP_REMOVED lines=9> */
.L_x_12729:
        /* <DEDUP_REMOVED lines=13> */
.L_x_12730:
[----:B------:R-:W-:Y:S01]  /*29b70*/  IMAD.MOV.U32 R0, RZ, RZ, R14 ;  /* 0x000000ffff007224 */ /* 0x000fe200078e000e */
[----:B------:R-:W-:Y:S06]  /*29b80*/  BRA `(.L_x_12731) ;  /* 0xffffffb400007947 */ /* 0x000fec000383ffff */
.L_x_12639:
        /* <DEDUP_REMOVED lines=8> */
.L_x_12733:
[----:B------:R-:W-:Y:S05]  /*29c10*/  BSYNC B0 ;  /* 0x0000000000007941 */ /* 0x000fea0003800000 */
.L_x_12732:
        /* <DEDUP_REMOVED lines=9> */
.L_x_12734:
[----:B------:R-:W-:Y:S02]  /*29cb0*/  IMAD.MOV.U32 R13, RZ, RZ, R4 ;  /* 0x000000ffff0d7224 */ /* 0x000fe400078e0004 */
[----:B------:R-:W-:Y:S02]  /*29cc0*/  IMAD.MOV.U32 R12, RZ, RZ, 0x1 ;  /* 0x00000001ff0c7424 */ /* 0x000fe400078e00ff */
[----:B------:R-:W-:-:S07]  /*29cd0*/  IMAD.MOV.U32 R3, RZ, RZ, R14 ;  /* 0x000000ffff037224 */ /* 0x000fce00078e000e */
[----:B------:R-:W-:Y:S05]  /*29ce0*/  WARPSYNC.COLLECTIVE R15, `(.L_x_12735) ;  /* 0x000000000f087348 */ /* 0x000fea0003c00000 */
[----:B------:R0:W1:Y:S02]  /*29cf0*/  SHFL.IDX P6, R14, R13, R12, R11 ;  /* 0x0000000c0d0e7389 */ /* 0x00006400000c000b */
[----:B01----:R-:W-:Y:S01]  /*29d00*/  ENDCOLLECTIVE ;  /* 0x000000000000791b */ /* 0x003fe20003800000 */
.L_x_12735:
        /* <DEDUP_REMOVED lines=10> */
.L_x_12736:
        /* <DEDUP_REMOVED lines=21> */
.L_x_12737:
[----:B------:R-:W-:Y:S02]  /*29f00*/  IMAD.MOV.U32 R13, RZ, RZ, R0 ;  /* 0x000000ffff0d7224 */ /* 0x000fe400078e0000 */
[----:B------:R-:W-:-:S07]  /*29f10*/  IMAD.MOV.U32 R5, RZ, RZ, R14 ;  /* 0x000000ffff057224 */ /* 0x000fce00078e000e */
[----:B------:R-:W-:Y:S05]  /*29f20*/  WARPSYNC.COLLECTIVE R15, `(.L_x_12738) ;  /* 0x000000000f087348 */ /* 0x000fea0003c00000 */
[----:B------:R0:W1:Y:S02]  /*29f30*/  SHFL.IDX P6, R14, R13, R12, R11 ;  /* 0x0000000c0d0e7389 */ /* 0x00006400000c000b */
[----:B01----:R-:W-:Y:S01]  /*29f40*/  ENDCOLLECTIVE ;  /* 0x000000000000791b */ /* 0x003fe20003800000 */
.L_x_12738:
[----:B------:R-:W-:Y:S02]  /*29f50*/  IMAD.MOV.U32 R13, RZ, RZ, R4 ;  /* 0x000000ffff0d7224 */ /* 0x000fe400078e0004 */
[----:B------:R-:W-:Y:S02]  /*29f60*/  IMAD.MOV.U32 R12, RZ, RZ, 0x3 ;  /* 0x00000003ff0c7424 */ /* 0x000fe400078e00ff */
[----:B------:R-:W-:-:S07]  /*29f70*/  IMAD.MOV.U32 R2, RZ, RZ, R14 ;  /* 0x000000ffff027224 */ /* 0x000fce00078e000e */
[----:B------:R-:W-:Y:S05]  /*29f80*/  WARPSYNC.COLLECTIVE R15, `(.L_x_12739) ;  /* 0x000000000f087348 */ /* 0x000fea0003c00000 */
[----:B------:R0:W1:Y:S02]  /*29f90*/  SHFL.IDX P6, R14, R13, R12, R11 ;  /* 0x0000000c0d0e7389 */ /* 0x00006400000c000b */
[----:B01----:R-:W-:Y:S01]  /*29fa0*/  ENDCOLLECTIVE ;  /* 0x000000000000791b */ /* 0x003fe20003800000 */
.L_x_12739:
        /* <DEDUP_REMOVED lines=15> */
.L_x_12740:
        /* <DEDUP_REMOVED lines=16> */
.L_x_12741:
[----:B------:R-:W-:Y:S02]  /*2a1a0*/  IMAD.MOV.U32 R13, RZ, RZ, R0 ;  /* 0x000000ffff0d7224 */ /* 0x000fe400078e0000 */
[----:B------:R-:W-:-:S07]  /*2a1b0*/  IMAD.MOV.U32 R5, RZ, RZ, R14 ;  /* 0x000000ffff057224 */ /* 0x000fce00078e000e */
[----:B------:R-:W-:Y:S05]  /*2a1c0*/  WARPSYNC.COLLECTIVE R15, `(.L_x_12742) ;  /* 0x000000000f087348 */ /* 0x000fea0003c00000 */
[----:B------:R0:W1:Y:S02]  /*2a1d0*/  SHFL.IDX P6, R14, R13, R12, R11 ;  /* 0x0000000c0d0e7389 */ /* 0x00006400000c000b */
[----:B01----:R-:W-:Y:S01]  /*2a1e0*/  ENDCOLLECTIVE ;  /* 0x000000000000791b */ /* 0x003fe20003800000 */
.L_x_12742:
[----:B------:R-:W-:Y:S02]  /*2a1f0*/  IMAD.MOV.U32 R13, RZ, RZ, R4 ;  /* 0x000000ffff0d7224 */ /* 0x000fe400078e0004 */
[----:B------:R-:W-:Y:S02]  /*2a200*/  IMAD.MOV.U32 R12, RZ, RZ, 0x5 ;  /* 0x00000005ff0c7424 */ /* 0x000fe400078e00ff */
[----:B------:R-:W-:-:S07]  /*2a210*/  IMAD.MOV.U32 R2, RZ, RZ, R14 ;  /* 0x000000ffff027224 */ /* 0x000fce00078e000e */
[----:B------:R-:W-:Y:S05]  /*2a220*/  WARPSYNC.COLLECTIVE R15, `(.L_x_12743) ;  /* 0x000000000f087348 */ /* 0x000fea0003c00000 */
[----:B------:R0:W1:Y:S02]  /*2a230*/  SHFL.IDX P6, R14, R13, R12, R11 ;  /* 0x0000000c0d0e7389 */ /* 0x00006400000c000b */
[----:B01----:R-:W-:Y:S01]  /*2a240*/  ENDCOLLECTIVE ;  /* 0x000000000000791b */ /* 0x003fe20003800000 */
.L_x_12743:
        /* <DEDUP_REMOVED lines=15> */
.L_x_12744:
        /* <DEDUP_REMOVED lines=16> */
.L_x_12745:
[----:B------:R-:W-:Y:S02]  /*2a440*/  IMAD.MOV.U32 R13, RZ, RZ, R0 ;  /* 0x000000ffff0d7224 */ /* 0x000fe400078e0000 */
[----:B------:R-:W-:-:S07]  /*2a450*/  IMAD.MOV.U32 R5, RZ, RZ, R14 ;  /* 0x000000ffff057224 */ /* 0x000fce00078e000e */
[----:B------:R-:W-:Y:S05]  /*2a460*/  WARPSYNC.COLLECTIVE R15, `(.L_x_12746) ;  /* 0x000000000f087348 */ /* 0x000fea0003c00000 */
[----:B------:R0:W1:Y:S02]  /*2a470*/  SHFL.IDX P6, R14, R13, R12, R11 ;  /* 0x0000000c0d0e7389 */ /* 0x00006400000c000b */
[----:B01----:R-:W-:Y:S01]  /*2a480*/  ENDCOLLECTIVE ;  /* 0x000000000000791b */ /* 0x003fe20003800000 */
.L_x_12746:
[----:B------:R-:W-:Y:S02]  /*2a490*/  IMAD.MOV.U32 R13, RZ, RZ, R4 ;  /* 0x000000ffff0d7224 */ /* 0x000fe400078e0004 */
[----:B------:R-:W-:Y:S02]  /*2a4a0*/  IMAD.MOV.U32 R12, RZ, RZ, 0x7 ;  /* 0x00000007ff0c7424 */ /* 0x000fe400078e00ff */
[----:B------:R-:W-:-:S07]  /*2a4b0*/  IMAD.MOV.U32 R2, RZ, RZ, R14 ;  /* 0x000000ffff027224 */ /* 0x000fce00078e000e */
[----:B------:R-:W-:Y:S05]  /*2a4c0*/  WARPSYNC.COLLECTIVE R15, `(.L_x_12747) ;  /* 0x000000000f087348 */ /* 0x000fea0003c00000 */
[----:B------:R0:W1:Y:S02]  /*2a4d0*/  SHFL.IDX P6, R14, R13, R12, R11 ;  /* 0x0000000c0d0e7389 */ /* 0x00006400000c000b */
[----:B01----:R-:W-:Y:S01]  /*2a4e0*/  ENDCOLLECTIVE ;  /* 0x000000000000791b */ /* 0x003fe20003800000 */
.L_x_12747:
        /* <DEDUP_REMOVED lines=14> */
.L_x_12748:
[----:B------:R-:W-:Y:S05]  /*2a5d0*/  BRA `(.L_x_12749) ;  /* 0xffffffb4002c7947 */ /* 0x000fea000383ffff */
.L_x_12644:
[----:B0-----:R0:W3:Y:S02]  /*2a5e0*/  SYNCS.PHASECHK.TRANS64.TRYWAIT P0, [R22+URZ+0x32420], R3 ;  /* 0x03242003160075a7 */ /* 0x0010e4000800017f */
[----:B---3--:R-:W-:Y:S05]  /*2a5f0*/  @!P0 NANOSLEEP.SYNCS 0x989680 ;  /* 0x009896800000895d */ /* 0x008fea0003900000 */
[----:B------:R-:W3:Y:S02]  /*2a600*/  @!P0 SYNCS.PHASECHK.TRANS64 P0, [R22+URZ+0x32420], R3 ;  /* 0x03242003160085a7 */ /* 0x000ee4000800007f */
[----:B---3--:R-:W-:Y:S05]  /*2a610*/  @!P0 BRA `(.L_x_12644) ;  /* 0xfffffffc00f08947 */ /* 0x008fea000383ffff */
[----:B------:R-:W-:Y:S05]  /*2a620*/  BRA `(.L_x_12750) ;  /* 0xffffffb4009c7947 */ /* 0x000fea000383ffff */
.L_x_12647:
[----:B---3--:R3:W4:Y:S02]  /*2a630*/  SYNCS.PHASECHK.TRANS64.TRYWAIT P0, [R17+URZ+0x32460], R0 ;  /* 0x03246000110075a7 */ /* 0x008724000800017f */
[----:B----4-:R-:W-:Y:S05]  /*2a640*/  @!P0 NANOSLEEP.SYNCS 0x989680 ;  /* 0x009896800000895d */ /* 0x010fea0003900000 */
[----:B------:R-:W4:Y:S02]  /*2a650*/  @!P0 SYNCS.PHASECHK.TRANS64 P0, [R17+URZ+0x32460], R0 ;  /* 0x03246000110085a7 */ /* 0x000f24000800007f */
[----:B----4-:R-:W-:Y:S05]  /*2a660*/  @!P0 BRA `(.L_x_12647) ;  /* 0xfffffffc00f08947 */ /* 0x010fea000383ffff */
[----:B------:R-:W-:Y:S05]  /*2a670*/  BRA `(.L_x_12751) ;  /* 0xffffffb400a87947 */ /* 0x000fea000383ffff */
.L_x_12648:
        /* <DEDUP_REMOVED lines=8> */
.L_x_12753:
[----:B------:R-:W-:Y:S05]  /*2a700*/  BSYNC B0 ;  /* 0x0000000000007941 */ /* 0x000fea0003800000 */
.L_x_12752:
        /* <DEDUP_REMOVED lines=13> */
.L_x_12754:
        /* <DEDUP_REMOVED lines=9> */
.L_x_12755:
        /* <DEDUP_REMOVED lines=17> */
.L_x_12756:
[----:B------:R-:W-:Y:S02]  /*2a980*/  IMAD.MOV.U32 R13, RZ, RZ, R6 ;  /* 0x000000ffff0d7224 */ /* 0x000fe400078e0006 */
[----:B------:R-:W-:Y:S01]  /*2a990*/  IMAD.MOV.U32 R12, RZ, RZ, 0x2 ;  /* 0x00000002ff0c7424 */ /* 0x000fe200078e00ff */
[----:B------:R-:W-:-:S13]  /*2a9a0*/  IADD3 R2, P3, R14, R0, RZ ;  /* 0x000000000e027210 */ /* 0x000fda0007f7e0ff */
[----:B------:R-:W-:Y:S05]  /*2a9b0*/  WARPSYNC.COLLECTIVE R15, `(.L_x_12757) ;  /* 0x000000000f087348 */ /* 0x000fea0003c00000 */
[----:B------:R0:W1:Y:S02]  /*2a9c0*/  SHFL.IDX P6, R14, R13, R12, R11 ;  /* 0x0000000c0d0e7389 */ /* 0x00006400000c000b */
[----:B01----:R-:W-:Y:S01]  /*2a9d0*/  ENDCOLLECTIVE ;  /* 0x000000000000791b */ /* 0x003fe20003800000 */
.L_x_12757:
        /* <DEDUP_REMOVED lines=17> */
.L_x_12758:
[----:B------:R-:W-:Y:S02]  /*2aaf0*/  IMAD.MOV.U32 R13, RZ, RZ, R6 ;  /* 0x000000ffff0d7224 */ /* 0x000fe400078e0006 */
[----:B------:R-:W-:Y:S01]  /*2ab00*/  IMAD.MOV.U32 R12, RZ, RZ, 0x3 ;  /* 0x00000003ff0c7424 */ /* 0x000fe200078e00ff */
[----:B------:R-:W-:-:S13]  /*2ab10*/  IADD3 R2, P3, R14, R0, RZ ;  /* 0x000000000e027210 */ /* 0x000fda0007f7e0ff */
[----:B------:R-:W-:Y:S05]  /*2ab20*/  WARPSYNC.COLLECTIVE R15, `(.L_x_12759) ;  /* 0x000000000f087348 */ /* 0x000fea0003c00000 */
[----:B------:R0:W1:Y:S02]  /*2ab30*/  SHFL.IDX P6, R14, R13, R12, R11 ;  /* 0x0000000c0d0e7389 */ /* 0x00006400000c000b */
[----:B01----:R-:W-:Y:S01]  /*2ab40*/  ENDCOLLECTIVE ;  /* 0x000000000000791b */ /* 0x003fe20003800000 */
.L_x_12759:
        /* <DEDUP_REMOVED lines=17> */
.L_x_12760:
[----:B------:R-:W-:Y:S02]  /*2ac60*/  IMAD.MOV.U32 R13, RZ, RZ, R6 ;  /* 0x000000ffff0d7224 */ /* 0x000fe400078e0006 */
[----:B------:R-:W-:Y:S01]  /*2ac70*/  IMAD.MOV.U32 R12, RZ, RZ, 0x4 ;  /* 0x00000004ff0c7424 */ /* 0x000fe200078e00ff */
[----:B------:R-:W-:-:S13]  /*2ac80*/  IADD3 R2, P3, R14, R0, RZ ;  /* 0x000000000e027210 */ /* 0x000fda0007f7e0ff */
[----:B------:R-:W-:Y:S05]  /*2ac90*/  WARPSYNC.COLLECTIVE R15, `(.L_x_12761) ;  /* 0x000000000f087348 */ /* 0x000fea0003c00000 */
[----:B------:R0:W1:Y:S02]  /*2aca0*/  SHFL.IDX P6, R14, R13, R12, R11 ;  /* 0x0000000c0d0e7389 */ /* 0x00006400000c000b */
[----:B01----:R-:W-:Y:S01]  /*2acb0*/  ENDCOLLECTIVE ;  /* 0x000000000000791b */ /* 0x003fe20003800000 */
.L_x_12761:
        /* <DEDUP_REMOVED lines=17> */
.L_x_12762:
[----:B------:R-:W-:Y:S02]  /*2add0*/  IMAD.MOV.U32 R13, RZ, RZ, R6 ;  /* 0x000000ffff0d7224 */ /* 0x000fe400078e0006 */
[----:B------:R-:W-:Y:S01]  /*2ade0*/  IMAD.MOV.U32 R12, RZ, RZ, 0x5 ;  /* 0x00000005ff0c7424 */ /* 0x000fe200078e00ff */
[----:B------:R-:W-:-:S13]  /*2adf0*/  IADD3 R2, P3, R14, R0, RZ ;  /* 0x000000000e027210 */ /* 0x000fda0007f7e0ff */
[----:B------:R-:W-:Y:S05]  /*2ae00*/  WARPSYNC.COLLECTIVE R15, `(.L_x_12763) ;  /* 0x000000000f087348 */ /* 0x000fea0003c00000 */
[----:B------:R0:W1:Y:S02]  /*2ae10*/  SHFL.IDX P6, R14, R13, R12, R11 ;  /* 0x0000000c0d0e7389 */ /* 0x00006400000c000b */
[----:B01----:R-:W-:Y:S01]  /*2ae20*/  ENDCOLLECTIVE ;  /* 0x000000000000791b */ /* 0x003fe20003800000 */
.L_x_12763:
        /* <DEDUP_REMOVED lines=12> */
.L_x_12764:
        /* <DEDUP_REMOVED lines=9> */
.L_x_12655:
[----:B0-----:R0:W1:Y:S02]  /*2af80*/  SYNCS.PHASECHK.TRANS64.TRYWAIT P0, [R6+URZ+0x32440], R21 ;  /* 0x03244015060075a7 */ /* 0x001064000800017f */
[----:B-1----:R-:W-:Y:S05]  /*2af90*/  @!P0 NANOSLEEP.SYNCS 0x989680 ;  /* 0x009896800000895d */ /* 0x002fea0003900000 */
[----:B------:R-:W1:Y:S02]  /*2afa0*/  @!P0 SYNCS.PHASECHK.TRANS64 P0, [R6+URZ+0x32440], R21 ;  /* 0x03244015060085a7 */ /* 0x000e64000800007f */
[----:B-1----:R-:W-:Y:S05]  /*2afb0*/  @!P0 BRA `(.L_x_12655) ;  /* 0xfffffffc00f08947 */ /* 0x002fea000383ffff */
[----:B------:R-:W-:Y:S05]  /*2afc0*/  BRA `(.L_x_12766) ;  /* 0xffffffb800347947 */ /* 0x000fea000383ffff */
.L_x_12656:
        /* <DEDUP_REMOVED lines=8> */
.L_x_12768:
[----:B------:R-:W-:Y:S05]  /*2b050*/  BSYNC B1 ;  /* 0x0000000000017941 */ /* 0x000fea0003800000 */
.L_x_12767:
        /* <DEDUP_REMOVED lines=9> */
.L_x_12769:
[----:B------:R-:W-:Y:S02]  /*2b0f0*/  IMAD.MOV.U32 R13, RZ, RZ, R9 ;  /* 0x000000ffff0d7224 */ /* 0x000fe400078e0009 */
[----:B------:R-:W-:Y:S02]  /*2b100*/  IMAD.MOV.U32 R12, RZ, RZ, 0x1 ;  /* 0x00000001ff0c7424 */ /* 0x000fe400078e00ff */
[----:B------:R-:W-:-:S07]  /*2b110*/  IMAD.MOV.U32 R2, RZ, RZ, R14 ;  /* 0x000000ffff027224 */ /* 0x000fce00078e000e */
[----:B------:R-:W-:Y:S05]  /*2b120*/  WARPSYNC.COLLECTIVE R15, `(.L_x_12770) ;  /* 0x000000000f087348 */ /* 0x000fea0003c00000 */
[----:B------:R0:W1:Y:S02]  /*2b130*/  SHFL.IDX P6, R14, R13, R12, R11 ;  /* 0x0000000c0d0e7389 */ /* 0x00006400000c000b */
[----:B01----:R-:W-:Y:S01]  /*2b140*/  ENDCOLLECTIVE ;  /* 0x000000000000791b */ /* 0x003fe20003800000 */
.L_x_12770:
        /* <DEDUP_REMOVED lines=11> */
.L_x_12771:
[----:B------:R-:W-:Y:S02]  /*2b200*/  IMAD.MOV.U32 R13, RZ, RZ, R9 ;  /* 0x000000ffff0d7224 */ /* 0x000fe400078e0009 */
[----:B------:R-:W-:Y:S02]  /*2b210*/  IMAD.MOV.U32 R12, RZ, RZ, 0x2 ;  /* 0x00000002ff0c7424 */ /* 0x000fe400078e00ff */
[----:B------:R-:W-:-:S07]  /*2b220*/  IMAD.MOV.U32 R2, RZ, RZ, R14 ;  /* 0x000000ffff027224 */ /* 0x000fce00078e000e */
[----:B------:R-:W-:Y:S05]  /*2b230*/  WARPSYNC.COLLECTIVE R15, `(.L_x_12772) ;  /* 0x000000000f087348 */ /* 0x000fea0003c00000 */
[----:B------:R0:W1:Y:S02]  /*2b240*/  SHFL.IDX P6, R14, R13, R12, R11 ;  /* 0x0000000c0d0e7389 */ /* 0x00006400000c000b */
[----:B01----:R-:W-:Y:S01]  /*2b250*/  ENDCOLLECTIVE ;  /* 0x000000000000791b */ /* 0x003fe20003800000 */
.L_x_12772:
        /* <DEDUP_REMOVED lines=11> */
.L_x_12773:
[----:B------:R-:W-:Y:S02]  /*2b310*/  IMAD.MOV.U32 R13, RZ, RZ, R9 ;  /* 0x000000ffff0d7224 */ /* 0x000fe400078e0009 */
[----:B------:R-:W-:Y:S02]  /*2b320*/  IMAD.MOV.U32 R12, RZ, RZ, 0x3 ;  /* 0x00000003ff0c7424 */ /* 0x000fe400078e00ff */
[----:B------:R-:W-:-:S07]  /*2b330*/  IMAD.MOV.U32 R2, RZ, RZ, R14 ;  /* 0x000000ffff027224 */ /* 0x000fce00078e000e */
[----:B------:R-:W-:Y:S05]  /*2b340*/  WARPSYNC.COLLECTIVE R15, `(.L_x_12774) ;  /* 0x000000000f087348 */ /* 0x000fea0003c00000 */
[----:B------:R0:W1:Y:S02]  /*2b350*/  SHFL.IDX P6, R14, R13, R12, R11 ;  /* 0x0000000c0d0e7389 */ /* 0x00006400000c000b */
[----:B01----:R-:W-:Y:S01]  /*2b360*/  ENDCOLLECTIVE ;  /* 0x000000000000791b */ /* 0x003fe20003800000 */
.L_x_12774:
        /* <DEDUP_REMOVED lines=11> */
.L_x_12775:
[----:B------:R-:W-:Y:S02]  /*2b420*/  IMAD.MOV.U32 R13, RZ, RZ, R9 ;  /* 0x000000ffff0d7224 */ /* 0x000fe400078e0009 */
[----:B------:R-:W-:Y:S02]  /*2b430*/  IMAD.MOV.U32 R12, RZ, RZ, 0x4 ;  /* 0x00000004ff0c7424 */ /* 0x000fe400078e00ff */
[----:B------:R-:W-:-:S07]  /*2b440*/  IMAD.MOV.U32 R2, RZ, RZ, R14 ;  /* 0x000000ffff027224 */ /* 0x000fce00078e000e */
[----:B------:R-:W-:Y:S05]  /*2b450*/  WARPSYNC.COLLECTIVE R15, `(.L_x_12776) ;  /* 0x000000000f087348 */ /* 0x000fea0003c00000 */
[----:B------:R0:W1:Y:S02]  /*2b460*/  SHFL.IDX P6, R14, R13, R12, R11 ;  /* 0x0000000c0d0e7389 */ /* 0x00006400000c000b */
[----:B01----:R-:W-:Y:S01]  /*2b470*/  ENDCOLLECTIVE ;  /* 0x000000000000791b */ /* 0x003fe20003800000 */
.L_x_12776:
        /* <DEDUP_REMOVED lines=11> */
.L_x_12777:
[----:B------:R-:W-:Y:S02]  /*2b530*/  IMAD.MOV.U32 R13, RZ, RZ, R9 ;  /* 0x000000ffff0d7224 */ /* 0x000fe400078e0009 */
[----:B------:R-:W-:Y:S02]  /*2b540*/  IMAD.MOV.U32 R12, RZ, RZ, 0x5 ;  /* 0x00000005ff0c7424 */ /* 0x000fe400078e00ff */
[----:B------:R-:W-:-:S07]  /*2b550*/  IMAD.MOV.U32 R2, RZ, RZ, R14 ;  /* 0x000000ffff027224 */ /* 0x000fce00078e000e */
[----:B------:R-:W-:Y:S05]  /*2b560*/  WARPSYNC.COLLECTIVE R15, `(.L_x_12778) ;  /* 0x000000000f087348 */ /* 0x000fea0003c00000 */
[----:B------:R0:W1:Y:S02]  /*2b570*/  SHFL.IDX P6, R14, R13, R12, R11 ;  /* 0x0000000c0d0e7389 */ /* 0x00006400000c000b */
[----:B01----:R-:W-:Y:S01]  /*2b580*/  ENDCOLLECTIVE ;  /* 0x000000000000791b */ /* 0x003fe20003800000 */
.L_x_12778:
        /* <DEDUP_REMOVED lines=11> */
.L_x_12779:
[----:B------:R-:W-:Y:S01]  /*2b640*/  IMAD.MOV.U32 R2, RZ, RZ, R14 ;  /* 0x000000ffff027224 */ /* 0x000fe200078e000e */
[----:B------:R-:W-:Y:S06]  /*2b650*/  BRA `(.L_x_12780) ;  /* 0xffffffb400647947 */ /* 0x000fec000383ffff */
.L_x_12661:
[----:B----4-:R4:W0:Y:S02]  /*2b660*/  SYNCS.PHASECHK.TRANS64.TRYWAIT P0, [R6+URZ+0x32460], R21 ;  /* 0x03246015060075a7 */ /* 0x010824000800017f */
[----:B0-----:R-:W-:Y:S05]  /*2b670*/  @!P0 NANOSLEEP.SYNCS 0x989680 ;  /* 0x009896800000895d */ /* 0x001fea0003900000 */
[----:B------:R-:W0:Y:S02]  /*2b680*/  @!P0 SYNCS.PHASECHK.TRANS64 P0, [R6+URZ+0x32460], R21 ;  /* 0x03246015060085a7 */ /* 0x000e24000800007f */
[----:B0-----:R-:W-:Y:S05]  /*2b690*/  @!P0 BRA `(.L_x_12661) ;  /* 0xfffffffc00f08947 */ /* 0x001fea000383ffff */
[----:B------:R-:W-:Y:S05]  /*2b6a0*/  BRA `(.L_x_12781) ;  /* 0xffffffb400b07947 */ /* 0x000fea000383ffff */
.L_x_12662:
[----:B------:R-:W-:Y:S01]  /*2b6b0*/  BSSY B1, `(.L_x_12782) ;  /* 0x0000008000017945 */ /* 0x000fe20003800000 */
[----:B------:R-:W-:Y:S02]  /*2b6c0*/  IMAD.MOV.U32 R13, RZ, RZ, R9 ;  /* 0x000000ffff0d7224 */ /* 0x000fe400078e0009 */
[----:B------:R-:W-:Y:S02]  /*2b6d0*/  IMAD.MOV.U32 R12, RZ, RZ, RZ ;  /* 0x000000ffff0c7224 */ /* 0x000fe400078e00ff */
[----:B------:R-:W-:Y:S02]  /*2b6e0*/  IMAD.MOV.U32 R11, RZ, RZ, 0x181f ;  /* 0x0000181fff0b7424 */ /* 0x000fe400078e00ff */
[----:B------:R-:W-:-:S07]  /*2b6f0*/  IMAD.MOV.U32 R15, RZ, RZ, -0x1 ;  /* 0xffffffffff0f7424 */ /* 0x000fce00078e00ff */
[----:B0--34-:R-:W-:Y:S05]  /*2b700*/  WARPSYNC.COLLECTIVE R15, `(.L_x_12783) ;  /* 0x000000000f087348 */ /* 0x019fea0003c00000 */
[----:B------:R1:W2:Y:S02]  /*2b710*/  SHFL.IDX P6, R14, R13, R12, R11 ;  /* 0x0000000c0d0e7389 */ /* 0x0002a400000c000b */
[----:B01234-:R-:W-:Y:S01]  /*2b720*/  ENDCOLLECTIVE ;  /* 0x000000000000791b */ /* 0x01ffe20003800000 */
.L_x_12783:
[----:B------:R-:W-:Y:S05]  /*2b730*/  BSYNC B1 ;  /* 0x0000000000017941 */ /* 0x000fea0003800000 */
.L_x_12782:
        /* <DEDUP_REMOVED lines=9> */
.L_x_12784:
[----:B------:R-:W-:Y:S02]  /*2b7d0*/  IMAD.MOV.U32 R13, RZ, RZ, R9 ;  /* 0x000000ffff0d7224 */ /* 0x000fe400078e0009 */
[----:B------:R-:W-:Y:S01]  /*2b7e0*/  IMAD.MOV.U32 R12, RZ, RZ, 0x1 ;  /* 0x00000001ff0c7424 */ /* 0x000fe200078e00ff */
[----:B------:R-:W-:-:S13]  /*2b7f0*/  IADD3 R2, P0, R14, R0, RZ ;  /* 0x000000000e027210 */ /* 0x000fda0007f1e0ff */
[----:B------:R-:W-:Y:S05]  /*2b800*/  WARPSYNC.COLLECTIVE R15, `(.L_x_12785) ;  /* 0x000000000f087348 */ /* 0x000fea0003c00000 */
[----:B------:R0:W1:Y:S02]  /*2b810*/  SHFL.IDX P6, R14, R13, R12, R11 ;  /* 0x0000000c0d0e7389 */ /* 0x00006400000c000b */
[----:B01----:R-:W-:Y:S01]  /*2b820*/  ENDCOLLECTIVE ;  /* 0x000000000000791b */ /* 0x003fe20003800000 */
.L_x_12785:
        /* <DEDUP_REMOVED lines=13> */
.L_x_12786:
[----:B------:R-:W-:Y:S02]  /*2b900*/  IMAD.MOV.U32 R13, RZ, RZ, R9 ;  /* 0x000000ffff0d7224 */ /* 0x000fe400078e0009 */
[----:B------:R-:W-:Y:S01]  /*2b910*/  IMAD.MOV.U32 R12, RZ, RZ, 0x2 ;  /* 0x00000002ff0c7424 */ /* 0x000fe200078e00ff */
[----:B------:R-:W-:-:S13]  /*2b920*/  IADD3 R2, P0, R14, R0, RZ ;  /* 0x000000000e027210 */ /* 0x000fda0007f1e0ff */
[----:B------:R-:W-:Y:S05]  /*2b930*/  WARPSYNC.COLLECTIVE R15, `(.L_x_12787) ;  /* 0x000000000f087348 */ /* 0x000fea0003c00000 */
[----:B------:R0:W1:Y:S02]  /*2b940*/  SHFL.IDX P6, R14, R13, R12, R11 ;  /* 0x0000000c0d0e7389 */ /* 0x00006400000c000b */
[----:B01----:R-:W-:Y:S01]  /*2b950*/  ENDCOLLECTIVE ;  /* 0x000000000000791b */ /* 0x003fe20003800000 */
.L_x_12787:
        /* <DEDUP_REMOVED lines=13> */
.L_x_12788:
[----:B------:R-:W-:Y:S02]  /*2ba30*/  IMAD.MOV.U32 R13, RZ, RZ, R9 ;  /* 0x000000ffff0d7224 */ /* 0x000fe400078e0009 */
[----:B------:R-:W-:Y:S01]  /*2ba40*/  IMAD.MOV.U32 R12, RZ, RZ, 0x3 ;  /* 0x00000003ff0c7424 */ /* 0x000fe200078e00ff */
[----:B------:R-:W-:-:S13]  /*2ba50*/  IADD3 R2, P0, R14, R0, RZ ;  /* 0x000000000e027210 */ /* 0x000fda0007f1e0ff */
[----:B------:R-:W-:Y:S05]  /*2ba60*/  WARPSYNC.COLLECTIVE R15, `(.L_x_12789) ;  /* 0x000000000f087348 */ /* 0x000fea0003c00000 */
[----:B------:R0:W1:Y:S02]  /*2ba70*/  SHFL.IDX P6, R14, R13, R12, R11 ;  /* 0x0000000c0d0e7389 */ /* 0x00006400000c000b */
[----:B01----:R-:W-:Y:S01]  /*2ba80*/  ENDCOLLECTIVE ;  /* 0x000000000000791b */ /* 0x003fe20003800000 */
.L_x_12789:
        /* <DEDUP_REMOVED lines=13> */
.L_x_12790:
[----:B------:R-:W-:Y:S02]  /*2bb60*/  IMAD.MOV.U32 R13, RZ, RZ, R9 ;  /* 0x000000ffff0d7224 */ /* 0x000fe400078e0009 */
[----:B------:R-:W-:Y:S01]  /*2bb70*/  IMAD.MOV.U32 R12, RZ, RZ, 0x4 ;  /* 0x00000004ff0c7424 */ /* 0x000fe200078e00ff */
[----:B------:R-:W-:-:S13]  /*2bb80*/  IADD3 R2, P0, R14, R0, RZ ;  /* 0x000000000e027210 */ /* 0x000fda0007f1e0ff */
[----:B------:R-:W-:Y:S05]  /*2bb90*/  WARPSYNC.COLLECTIVE R15, `(.L_x_12791) ;  /* 0x000000000f087348 */ /* 0x000fea0003c00000 */
[----:B------:R0:W1:Y:S02]  /*2bba0*/  SHFL.IDX P6, R14, R13, R12, R11 ;  /* 0x0000000c0d0e7389 */ /* 0x00006400000c000b */
[----:B01----:R-:W-:Y:S01]  /*2bbb0*/  ENDCOLLECTIVE ;  /* 0x000000000000791b */ /* 0x003fe20003800000 */
.L_x_12791:
        /* <DEDUP_REMOVED lines=13> */
.L_x_12792:
[----:B------:R-:W-:Y:S02]  /*2bc90*/  IMAD.MOV.U32 R13, RZ, RZ, R9 ;  /* 0x000000ffff0d7224 */ /* 0x000fe400078e0009 */
[----:B------:R-:W-:Y:S01]  /*2bca0*/  IMAD.MOV.U32 R12, RZ, RZ, 0x5 ;  /* 0x00000005ff0c7424 */ /* 0x000fe200078e00ff */
[----:B------:R-:W-:-:S13]  /*2bcb0*/  IADD3 R2, P0, R14, R0, RZ ;  /* 0x000000000e027210 */ /* 0x000fda0007f1e0ff */
[----:B------:R-:W-:Y:S05]  /*2bcc0*/  WARPSYNC.COLLECTIVE R15, `(.L_x_12793) ;  /* 0x000000000f087348 */ /* 0x000fea0003c00000 */
[----:B------:R0:W1:Y:S02]  /*2bcd0*/  SHFL.IDX P6, R14, R13, R12, R11 ;  /* 0x0000000c0d0e7389 */ /* 0x00006400000c000b */
[----:B01----:R-:W-:Y:S01]  /*2bce0*/  ENDCOLLECTIVE ;  /* 0x000000000000791b */ /* 0x003fe20003800000 */
.L_x_12793:
        /* <DEDUP_REMOVED lines=13> */
.L_x_12794:
[----:B------:R-:W-:Y:S05]  /*2bdc0*/  BRA `(.L_x_12795) ;  /* 0xffffffb000fc7947 */ /* 0x000fea000383ffff */
.L_x_12670:
[----:B------:R-:W-:Y:S01]  /*2bdd0*/  BSSY B0, `(.L_x_12796) ;  /* 0x0000008000007945 */ /* 0x000fe20003800000 */
[----:B------:R-:W-:Y:S02]  /*2bde0*/  IMAD.MOV.U32 R13, RZ, RZ, R16 ;  /* 0x000000ffff0d7224 */ /* 0x000fe400078e0010 */
[----:B------:R-:W-:Y:S02]  /*2bdf0*/  IMAD.MOV.U32 R12, RZ, RZ, RZ ;  /* 0x000000ffff0c7224 */ /* 0x000fe400078e00ff */
[----:B------:R-:W-:Y:S02]  /*2be00*/  IMAD.MOV.U32 R11, RZ, RZ, 0x1f ;  /* 0x0000001fff0b7424 */ /* 0x000fe400078e00ff */
[----:B------:R-:W-:-:S07]  /*2be10*/  IMAD.MOV.U32 R15, RZ, RZ, -0x1 ;  /* 0xffffffffff0f7424 */ /* 0x000fce00078e00ff */
[----:B01234-:R-:W-:Y:S05]  /*2be20*/  WARPSYNC.COLLECTIVE R15, `(.L_x_12797) ;  /* 0x000000000f087348 */ /* 0x01ffea0003c00000 */
[----:B------:R0:W0:Y:S02]  /*2be30*/  SHFL.IDX P6, R14, R13, R12, R11 ;  /* 0x0000000c0d0e7389 */ /* 0x00002400000c000b */
[----:B01234-:R-:W-:Y:S01]  /*2be40*/  ENDCOLLECTIVE ;  /* 0x000000000000791b */ /* 0x01ffe20003800000 */
.L_x_12797:
[----:B------:R-:W-:Y:S05]  /*2be50*/  BSYNC B0 ;  /* 0x0000000000007941 */ /* 0x000fea0003800000 */
.L_x_12796:
        /* <DEDUP_REMOVED lines=9> */
.L_x_12798:
        /* <DEDUP_REMOVED lines=18> */
.L_x_12799:
[----:B------:R-:W-:Y:S01]  /*2c010*/  IMAD.MOV.U32 R12, RZ, RZ, 0x2 ;  /* 0x00000002ff0c7424 */ /* 0x000fe200078e00ff */
[----:B------:R-:W-:-:S05]  /*2c020*/  SEL R6, R14, RZ, P1 ;  /* 0x000000ff0e067207 */ /* 0x000fca0000800000 */
[----:B------:R-:W-:-:S04]  /*2c030*/  IMAD.IADD R6, R5, 0x1, R6 ;  /* 0x0000000105067824 */ /* 0x000fc800078e0206 */
[----:B------:R-:W-:-:S07]  /*2c040*/  IMAD.MOV.U32 R13, RZ, RZ, R6 ;  /* 0x000000ffff0d7224 */ /* 0x000fce00078e0006 */
[----:B------:R-:W-:Y:S05]  /*2c050*/  WARPSYNC.COLLECTIVE R15, `(.L_x_12800) ;  /* 0x000000000f087348 */ /* 0x000fea0003c00000 */
[----:B------:R0:W1:Y:S02]  /*2c060*/  SHFL.UP P6, R14, R13, R12, R11 ;  /* 0x0400000c0d0e7389 */ /* 0x00006400000c000b */
[----:B01----:R-:W-:Y:S01]  /*2c070*/  ENDCOLLECTIVE ;  /* 0x000000000000791b */ /* 0x003fe20003800000 */
.L_x_12800:
[----:B------:R-:W-:Y:S01]  /*2c080*/  IMAD.MOV.U32 R12, RZ, RZ, 0x4 ;  /* 0x00000004ff0c7424 */ /* 0x000fe200078e00ff */
[----:B------:R-:W-:-:S05]  /*2c090*/  SEL R7, R14, RZ, P2 ;  /* 0x000000ff0e077207 */ /* 0x000fca0001000000 */
[----:B------:R-:W-:-:S04]  /*2c0a0*/  IMAD.IADD R7, R6, 0x1, R7 ;  /* 0x0000000106077824 */ /* 0x000fc800078e0207 */
[----:B------:R-:W-:-:S07]  /*2c0b0*/  IMAD.MOV.U32 R13, RZ, RZ, R7 ;  /* 0x000000ffff0d7224 */ /* 0x000fce00078e0007 */
[----:B------:R-:W-:Y:S05]  /*2c0c0*/  WARPSYNC.COLLECTIVE R15, `(.L_x_12801) ;  /* 0x000000000f087348 */ /* 0x000fea0003c00000 */
[----:B------:R0:W1:Y:S02]  /*2c0d0*/  SHFL.UP P6, R14, R13, R12, R11 ;  /* 0x0400000c0d0e7389 */ /* 0x00006400000c000b */
[----:B01----:R-:W-:Y:S01]  /*2c0e0*/  ENDCOLLECTIVE ;  /* 0x000000000000791b */ /* 0x003fe20003800000 */
.L_x_12801:
[----:B------:R-:W-:Y:S01]  /*2c0f0*/  IMAD.MOV.U32 R12, RZ, RZ, 0x8 ;  /* 0x00000008ff0c7424 */ /* 0x000fe200078e00ff */
[----:B------:R-:W-:-:S05]  /*2c100*/  SEL R2, R14, RZ, P3 ;  /* 0x000000ff0e027207 */ /* 0x000fca0001800000 */
[----:B------:R-:W-:-:S04]  /*2c110*/  IMAD.IADD R2, R7, 0x1, R2 ;  /* 0x0000000107027824 */ /* 0x000fc800078e0202 */
[----:B------:R-:W-:-:S07]  /*2c120*/  IMAD.MOV.U32 R13, RZ, RZ, R2 ;  /* 0x000000ffff0d7224 */ /* 0x000fce00078e0002 */
[----:B------:R-:W-:Y:S05]  /*2c130*/  WARPSYNC.COLLECTIVE R15, `(.L_x_12802) ;  /* 0x000000000f087348 */ /* 0x000fea0003c00000 */
[----:B------:R0:W1:Y:S02]  /*2c140*/  SHFL.UP P6, R14, R13, R12, R11 ;  /* 0x0400000c0d0e7389 */ /* 0x00006400000c000b */
[----:B01----:R-:W-:Y:S01]  /*2c150*/  ENDCOLLECTIVE ;  /* 0x000000000000791b */ /* 0x003fe20003800000 */
.L_x_12802:
[----:B------:R-:W-:Y:S01]  /*2c160*/  IMAD.MOV.U32 R12, RZ, RZ, 0x10 ;  /* 0x00000010ff0c7424 */ /* 0x000fe200078e00ff */
[----:B------:R-:W-:-:S05]  /*2c170*/  SEL R3, R14, RZ, P4 ;  /* 0x000000ff0e037207 */ /* 0x000fca0002000000 */
[----:B------:R-:W-:-:S04]  /*2c180*/  IMAD.IADD R3, R2, 0x1, R3 ;  /* 0x0000000102037824 */ /* 0x000fc800078e0203 */
[----:B------:R-:W-:-:S07]  /*2c190*/  IMAD.MOV.U32 R13, RZ, RZ, R3 ;  /* 0x000000ffff0d7224 */ /* 0x000fce00078e0003 */
[----:B------:R-:W-:Y:S05]  /*2c1a0*/  WARPSYNC.COLLECTIVE R15, `(.L_x_12803) ;  /* 0x000000000f087348 */ /* 0x000fea0003c00000 */
[----:B------:R0:W1:Y:S02]  /*2c1b0*/  SHFL.UP P6, R14, R13, R12, R11 ;  /* 0x0400000c0d0e7389 */ /* 0x00006400000c000b */
[----:B01----:R-:W-:Y:S01]  /*2c1c0*/  ENDCOLLECTIVE ;  /* 0x000000000000791b */ /* 0x003fe20003800000 */
.L_x_12803:
        /* <DEDUP_REMOVED lines=8> */
.L_x_12804:
[----:B------:R-:W-:Y:S05]  /*2c250*/  BRA `(.L_x_12805) ;  /* 0xffffffb400547947 */ /* 0x000fea000383ffff */
.L_x_12675:
        /* <DEDUP_REMOVED lines=8> */
.L_x_12807:
[----:B------:R-:W-:Y:S05]  /*2c2e0*/  BSYNC B0 ;  /* 0x0000000000007941 */ /* 0x000fea0003800000 */
.L_x_12806:
        /* <DEDUP_REMOVED lines=8> */
.L_x_12808:
[----:B------:R-:W-:Y:S01]  /*2c370*/  IMAD.MOV.U32 R12, RZ, RZ, 0x4 ;  /* 0x00000004ff0c7424 */ /* 0x000fe200078e00ff */
[----:B------:R-:W-:-:S05]  /*2c380*/  SEL R2, R14, RZ, P2 ;  /* 0x000000ff0e027207 */ /* 0x000fca0001000000 */
[----:B------:R-:W-:-:S04]  /*2c390*/  IMAD.IADD R2, R13, 0x1, R2 ;  /* 0x000000010d027824 */ /* 0x000fc800078e0202 */
[----:B------:R-:W-:-:S07]  /*2c3a0*/  IMAD.MOV.U32 R13, RZ, RZ, R2 ;  /* 0x000000ffff0d7224 */ /* 0x000fce00078e0002 */
[----:B------:R-:W-:Y:S05]  /*2c3b0*/  WARPSYNC.COLLECTIVE R15, `(.L_x_12809) ;  /* 0x000000000f087348 */ /* 0x000fea0003c00000 */
[----:B------:R0:W1:Y:S02]  /*2c3c0*/  SHFL.UP P6, R14, R13, R12, R11 ;  /* 0x0400000c0d0e7389 */ /* 0x00006400000c000b */
[----:B01----:R-:W-:Y:S01]  /*2c3d0*/  ENDCOLLECTIVE ;  /* 0x000000000000791b */ /* 0x003fe20003800000 */
.L_x_12809:
[----:B------:R-:W-:Y:S01]  /*2c3e0*/  IMAD.MOV.U32 R12, RZ, RZ, 0x8 ;  /* 0x00000008ff0c7424 */ /* 0x000fe200078e00ff */
[----:B------:R-:W-:-:S05]  /*2c3f0*/  SEL R3, R14, RZ, P3 ;  /* 0x000000ff0e037207 */ /* 0x000fca0001800000 */
[----:B------:R-:W-:-:S04]  /*2c400*/  IMAD.IADD R3, R2, 0x1, R3 ;  /* 0x0000000102037824 */ /* 0x000fc800078e0203 */
[----:B------:R-:W-:-:S07]  /*2c410*/  IMAD.MOV.U32 R13, RZ, RZ, R3 ;  /* 0x000000ffff0d7224 */ /* 0x000fce00078e0003 */
[----:B------:R-:W-:Y:S05]  /*2c420*/  WARPSYNC.COLLECTIVE R15, `(.L_x_12810) ;  /* 0x000000000f087348 */ /* 0x000fea0003c00000 */
[----:B------:R0:W1:Y:S02]  /*2c430*/  SHFL.UP P6, R14, R13, R12, R11 ;  /* 0x0400000c0d0e7389 */ /* 0x00006400000c000b */
[----:B01----:R-:W-:Y:S01]  /*2c440*/  ENDCOLLECTIVE ;  /* 0x000000000000791b */ /* 0x003fe20003800000 */
.L_x_12810:
[----:B------:R-:W-:Y:S01]  /*2c450*/  IMAD.MOV.U32 R12, RZ, RZ, 0x10 ;  /* 0x00000010ff0c7424 */ /* 0x000fe200078e00ff */
[----:B------:R-:W-:-:S05]  /*2c460*/  SEL R4, R14, RZ, P4 ;  /* 0x000000ff0e047207 */ /* 0x000fca0002000000 */
[----:B------:R-:W-:-:S04]  /*2c470*/  IMAD.IADD R4, R3, 0x1, R4 ;  /* 0x0000000103047824 */ /* 0x000fc800078e0204 */
[----:B------:R-:W-:-:S07]  /*2c480*/  IMAD.MOV.U32 R13, RZ, RZ, R4 ;  /* 0x000000ffff0d7224 */ /* 0x000fce00078e0004 */
[----:B------:R-:W-:Y:S05]  /*2c490*/  WARPSYNC.COLLECTIVE R15, `(.L_x_12811) ;  /* 0x000000000f087348 */ /* 0x000fea0003c00000 */
[----:B------:R0:W1:Y:S02]  /*2c4a0*/  SHFL.UP P6, R14, R13, R12, R11 ;  /* 0x0400000c0d0e7389 */ /* 0x00006400000c000b */
[----:B01----:R-:W-:Y:S01]  /*2c4b0*/  ENDCOLLECTIVE ;  /* 0x000000000000791b */ /* 0x003fe20003800000 */
.L_x_12811:
        /* <DEDUP_REMOVED lines=8> */
.L_x_12812:
[----:B------:R-:W-:Y:S05]  /*2c540*/  BRA `(.L_x_12813) ;  /* 0xffffffb400347947 */ /* 0x000fea000383ffff */
.L_x_12677:
[----:B------:R-:W-:Y:S01]  /*2c550*/  BSSY B0, `(.L_x_12814) ;  /* 0x0000006000007945 */ /* 0x000fe20003800000 */
[----:B------:R-:W-:Y:S01]  /*2c560*/  PLOP3.LUT P6, PT, P6, PT, PT, 0x8, 0x0 ;  /* 0x000000000000781c */ /* 0x000fe200037ce170 */
[----:B------:R-:W-:-:S12]  /*2c570*/  IMAD.MOV.U32 R15, RZ, RZ, -0x1 ;  /* 0xffffffffff0f7424 */ /* 0x000fd800078e00ff */
[----:B012---:R-:W-:Y:S05]  /*2c580*/  WARPSYNC.COLLECTIVE R15, `(.L_x_12815) ;  /* 0x000000000f087348 */ /* 0x007fea0003c00000 */
[----:B------:R-:W-:Y:S01]  /*2c590*/  VOTE.ANY R14, PT, P6 ;  /* 0x00000000000e7806 */ /* 0x000fe200030e0100 */
[----:B012---:R-:W-:Y:S06]  /*2c5a0*/  ENDCOLLECTIVE ;  /* 0x000000000000791b */ /* 0x007fec0003800000 */
.L_x_12815:
[----:B------:R-:W-:Y:S05]  /*2c5b0*/  BSYNC B0 ;  /* 0x0000000000007941 */ /* 0x000fea0003800000 */
.L_x_12814:
        /* <DEDUP_REMOVED lines=9> */
.L_x_12816:
[----:B------:R-:W-:Y:S01]  /*2c650*/  IMAD.MOV.U32 R5, RZ, RZ, R14 ;  /* 0x000000ffff057224 */ /* 0x000fe200078e000e */
[----:B------:R-:W-:Y:S06]  /*2c660*/  BRA `(.L_x_12817) ;  /* 0xffffffb400247947 */ /* 0x000fec000383ffff */
.L_x_12679:
[----:B------:R-:W-:Y:S01]  /*2c670*/  BSSY B0, `(.L_x_12818) ;  /* 0x0000007000007945 */ /* 0x000fe20003800000 */
[----:B------:R-:W-:Y:S02]  /*2c680*/  IMAD.MOV.U32 R13, RZ, RZ, R6 ;  /* 0x000000ffff0d7224 */ /* 0x000fe400078e0006 */
[----:B------:R-:W-:Y:S02]  /*2c690*/  IMAD.MOV.U32 R11, RZ, RZ, 0x1f ;  /* 0x0000001fff0b7424 */ /* 0x000fe400078e00ff */
[----:B------:R-:W-:-:S07]  /*2c6a0*/  IMAD.MOV.U32 R15, RZ, RZ, -0x1 ;  /* 0xffffffffff0f7424 */ /* 0x000fce00078e00ff */
[----:B01234-:R-:W-:Y:S05]  /*2c6b0*/  WARPSYNC.COLLECTIVE R15, `(.L_x_12819) ;  /* 0x000000000f087348 */ /* 0x01ffea0003c00000 */
[----:B------:R0:W0:Y:S02]  /*2c6c0*/  SHFL.IDX P6, R14, R13, R12, R11 ;  /* 0x0000000c0d0e7389 */ /* 0x00002400000c000b */
[----:B01234-:R-:W-:Y:S01]  /*2c6d0*/  ENDCOLLECTIVE ;  /* 0x000000000000791b */ /* 0x01ffe20003800000 */
.L_x_12819:
[----:B------:R-:W-:Y:S05]  /*2c6e0*/  BSYNC B0 ;  /* 0x0000000000007941 */ /* 0x000fea0003800000 */
.L_x_12818:
[----:B------:R-:W-:Y:S05]  /*2c6f0*/  BRA `(.L_x_12678) ;  /* 0xffffffb4001c7947 */ /* 0x000fea000383ffff */
.L_x_12683:
[----:B0-----:R0:W1:Y:S02]  /*2c700*/  SYNCS.PHASECHK.TRANS64.TRYWAIT P0, [R7+URZ+0x32420], R0 ;  /* 0x03242000070075a7 */ /* 0x001064000800017f */
[----:B-1----:R-:W-:Y:S05]  /*2c710*/  @!P0 NANOSLEEP.SYNCS 0x989680 ;  /* 0x009896800000895d */ /* 0x002fea0003900000 */
[----:B------:R-:W1:Y:S02]  /*2c720*/  @!P0 SYNCS.PHASECHK.TRANS64 P0, [R7+URZ+0x32420], R0 ;  /* 0x03242000070085a7 */ /* 0x000e64000800007f */
[----:B-1----:R-:W-:Y:S05]  /*2c730*/  @!P0 BRA `(.L_x_12683) ;  /* 0xfffffffc00f08947 */ /* 0x002fea000383ffff */
[----:B------:R-:W-:Y:S05]  /*2c740*/  BRA `(.L_x_12820) ;  /* 0xffffffb800947947 */ /* 0x000fea000383ffff */
.L_x_12684:
        /* <DEDUP_REMOVED lines=11> */
.L_x_12822:
[----:B------:R-:W-:Y:S05]  /*2c800*/  BSYNC B0 ;  /* 0x0000000000007941 */ /* 0x000fea0003800000 */
.L_x_12821:
[----:B------:R-:W-:Y:S05]  /*2c810*/  BRA `(.L_x_12823) ;  /* 0xffffffb8007c7947 */ /* 0x000fea000383ffff */
.L_x_12687:
[----:B------:R-:W-:Y:S01]  /*2c820*/  BSSY B1, `(.L_x_12824) ;  /* 0x0000006000017945 */ /* 0x000fe20003800000 */
[----:B------:R-:W-:-:S07]  /*2c830*/  IMAD.MOV.U32 R15, RZ, RZ, -0x1 ;  /* 0xffffffffff0f7424 */ /* 0x000fce00078e00ff */
[----:B0-234-:R-:W-:Y:S05]  /*2c840*/  WARPSYNC.COLLECTIVE R15, `(.L_x_12825) ;  /* 0x000000000f0c7348 */ /* 0x01dfea0003c00000 */
[----:B------:R-:W-:Y:S02]  /*2c850*/  ELECT P6, UR62, PT ;  /* 0x00000000003e782f */ /* 0x000fe400038c0000 */
[----:B------:R-:W-:Y:S01]  /*2c860*/  MOV R14, UR62 ;  /* 0x0000003e000e7c02 */ /* 0x000fe20008000f00 */
[----:B0-234-:R-:W-:Y:S10]  /*2c870*/  ENDCOLLECTIVE ;  /* 0x000000000000791b */ /* 0x01dff40003800000 */
.L_x_12825:
[----:B------:R-:W-:Y:S05]  /*2c880*/  BSYNC B1 ;  /* 0x0000000000017941 */ /* 0x000fea0003800000 */
.L_x_12824:
[----:B------:R-:W-:Y:S05]  /*2c890*/  BRA `(.L_x_12826) ;  /* 0xffffffb800747947 */ /* 0x000fea000383ffff */
.L_x_12689:
[----:B0-----:R0:W1:Y:S02]  /*2c8a0*/  SYNCS.PHASECHK.TRANS64.TRYWAIT P1, [R5+URZ+0x32440], R0 ;  /* 0x03244000050075a7 */ /* 0x001064000802017f */
[----:B-1----:R-:W-:Y:S05]  /*2c8b0*/  @!P1 NANOSLEEP.SYNCS 0x989680 ;  /* 0x009896800000995d */ /* 0x002fea0003900000 */
[----:B------:R-:W1:Y:S02]  /*2c8c0*/  @!P1 SYNCS.PHASECHK.TRANS64 P1, [R5+URZ+0x32440], R0 ;  /* 0x03244000050095a7 */ /* 0x000e64000802007f */
[----:B-1----:R-:W-:Y:S05]  /*2c8d0*/  @!P1 BRA `(.L_x_12689) ;  /* 0xfffffffc00f09947 */ /* 0x002fea000383ffff */
[----:B------:R-:W-:Y:S05]  /*2c8e0*/  BRA `(.L_x_12827) ;  /* 0xffffffb8009c7947 */ /* 0x000fea000383ffff */
.L_x_12691:
[----:B-1----:R1:W0:Y:S02]  /*2c8f0*/  SYNCS.PHASECHK.TRANS64.TRYWAIT P1, [R3+URZ+0x32440], R2 ;  /* 0x03244002030075a7 */ /* 0x002224000802017f */
[----:B0-----:R-:W-:Y:S05]  /*2c900*/  @!P1 NANOSLEEP.SYNCS 0x989680 ;  /* 0x009896800000995d */ /* 0x001fea0003900000 */
[----:B------:R-:W0:Y:S02]  /*2c910*/  @!P1 SYNCS.PHASECHK.TRANS64 P1, [R3+URZ+0x32440], R2 ;  /* 0x03244002030095a7 */ /* 0x000e24000802007f */
[----:B0-----:R-:W-:Y:S05]  /*2c920*/  @!P1 BRA `(.L_x_12691) ;  /* 0xfffffffc00f09947 */ /* 0x001fea000383ffff */
[----:B------:R-:W-:Y:S05]  /*2c930*/  BRA `(.L_x_12828) ;  /* 0xffffffb800a87947 */ /* 0x000fea000383ffff */
.L_x_12693:
[----:B------:R0:W0:Y:S02]  /*2c940*/  SYNCS.PHASECHK.TRANS64.TRYWAIT P1, [R5+URZ+0x32460], R0 ;  /* 0x03246000050075a7 */ /* 0x000024000802017f */
[----:B0-----:R-:W-:Y:S05]  /*2c950*/  @!P1 NANOSLEEP.SYNCS 0x989680 ;  /* 0x009896800000995d */ /* 0x001fea0003900000 */
[----:B------:R-:W0:Y:S02]  /*2c960*/  @!P1 SYNCS.PHASECHK.TRANS64 P1, [R5+URZ+0x32460], R0 ;  /* 0x03246000050095a7 */ /* 0x000e24000802007f */
[----:B0-----:R-:W-:Y:S05]  /*2c970*/  @!P1 BRA `(.L_x_12693) ;  /* 0xfffffffc00f09947 */ /* 0x001fea000383ffff */
[----:B------:R-:W-:Y:S05]  /*2c980*/  BRA `(.L_x_12829) ;  /* 0xffffffb800a47947 */ /* 0x000fea000383ffff */
        .type           $_ZN7cutlass13device_kernelIN5flash11enable_sm90INS1_16FlashAttnFwdSm90INS1_25CollectiveMainloopFwdSm90ILi2EN4cute5tupleIJNS5_1CILi1EEES8_S8_EEENS6_IJNS7_ILi128EEENS7_ILi96EEENS7_ILi64EEEEEELi256ENS_10bfloat16_tEfNS_4arch4Sm90ELb0ELb1ELb0ELb1ELb1ELb0ELb1ELb1ELb0ELb1ELb0ELb0EEENS1_21CollectiveEpilogueFwdINS6_IJSA_NS7_ILi256EEESB_EEES9_SE_SG_Li256ELb1ELb1ELb0ELb0EEENS1_36VarlenDynamicPersistentTileSchedulerILi128ELi96ELi256ELi128ELb0ELb1ELb1ELb1ELb0ELb1EEEEEEEEEvNT_6ParamsE$_ZZN5flash25CollectiveMainloopFwdSm90ILi2EN4cute5tupleIJNS1_1CILi1EEES4_S4_EEENS2_IJNS3_ILi128EEENS3_ILi96EEENS3_ILi64EEEEEELi256EN7cutlass10bfloat16_tEfNSA_4arch4Sm90ELb0ELb1ELb0ELb1ELb1ELb0ELb1ELb1ELb0ELb1ELb0ELb0EE3mmaINS_16FlashAttnFwdSm90ISE_NS_21CollectiveEpilogueFwdINS2_IJS6_NS3_ILi256EEES7_EEES5_SB_SD_Li256ELb1ELb1ELb0ELb0EEENS_36VarlenDynamicPersistentTileSchedulerILi128ELi96ELi256ELi128ELb0ELb1ELb1ELb1ELb0ELb1EEEE13SharedStorageENS1_6TensorINS1_11ArrayEngineIfLm128EEENS1_6LayoutINS2_IJNS2_IJNS3_ILi2EEEST_NS3_ILi32EEEEEES4_S4_EEENS2_IJNS2_IJS4_ST_NS3_ILi4EEEEEENS3_ILi0EEESZ_EEEEEEENS_7SoftmaxILi2ELi0EEEEEbRKNSE_6ParamsENSA_13PipelineAsyncILi2EEES19_RNSA_13PipelineStateILj2EEERT0_RT1_iRiRKNS_16SeqlenInfoQKNewKILb1ELb0EEENS2_IJiiiiEEERT_ENKUliT_T0_T1_E_clIZSF_ISO_S12_S14_EbS17_S19_S19_S1C_S1E_S1G_iS1H_S1L_S1M_S1O_EUlRS1P_iE1_NS3_ILb0EEENS3_ILb1EEEEEDaiS1P_S1Q_S1R_,@function
        .size           $_ZN7cutlass13device_kernelIN5flash11enable_sm90INS1_16FlashAttnFwdSm90INS1_25CollectiveMainloopFwdSm90ILi2EN4cute5tupleIJNS5_1CILi1EEES8_S8_EEENS6_IJNS7_ILi128EEENS7_ILi96EEENS7_ILi64EEEEEELi256ENS_10bfloat16_tEfNS_4arch4Sm90ELb0ELb1ELb0ELb1ELb1ELb0ELb1ELb1ELb0ELb1ELb0ELb0EEENS1_21CollectiveEpilogueFwdINS6_IJSA_NS7_ILi256EEESB_EEES9_SE_SG_Li256ELb1ELb1ELb0ELb0EEENS1_36VarlenDynamicPersistentTileSchedulerILi128ELi96ELi256ELi128ELb0ELb1ELb1ELb1ELb0ELb1EEEEEEEEEvNT_6ParamsE$_ZZN5flash25CollectiveMainloopFwdSm90ILi2EN4cute5tupleIJNS1_1CILi1EEES4_S4_EEENS2_IJNS3_ILi128EEENS3_ILi96EEENS3_ILi64EEEEEELi256EN7cutlass10bfloat16_tEfNSA_4arch4Sm90ELb0ELb1ELb0ELb1ELb1ELb0ELb1ELb1ELb0ELb1ELb0ELb0EE3mmaINS_16FlashAttnFwdSm90ISE_NS_21CollectiveEpilogueFwdINS2_IJS6_NS3_ILi256EEES7_EEES5_SB_SD_Li256ELb1ELb1ELb0ELb0EEENS_36VarlenDynamicPersistentTileSchedulerILi128ELi96ELi256ELi128ELb0ELb1ELb1ELb1ELb0ELb1EEEE13SharedStorageENS1_6TensorINS1_11ArrayEngineIfLm128EEENS1_6LayoutINS2_IJNS2_IJNS3_ILi2EEEST_NS3_ILi32EEEEEES4_S4_EEENS2_IJNS2_IJS4_ST_NS3_ILi4EEEEEENS3_ILi0EEESZ_EEEEEEENS_7SoftmaxILi2ELi0EEEEEbRKNSE_6ParamsENSA_13PipelineAsyncILi2EEES19_RNSA_13PipelineStateILj2EEERT0_RT1_iRiRKNS_16SeqlenInfoQKNewKILb1ELb0EEENS2_IJiiiiEEERT_ENKUliT_T0_T1_E_clIZSF_ISO_S12_S14_EbS17_S19_S19_S1C_S1E_S1G_iS1H_S1L_S1M_S1O_EUlRS1P_iE1_NS3_ILb0EEENS3_ILb1EEEEEDaiS1P_S1Q_S1R_,(.L_x_15563 - $_ZN7cutlass13device_kernelIN5flash11enable_sm90INS1_16FlashAttnFwdSm90INS1_25CollectiveMainloopFwdSm90ILi2EN4cute5tupleIJNS5_1CILi1EEES8_S8_EEENS6_IJNS7_ILi128EEENS7_ILi96EEENS7_ILi64EEEEEELi256ENS_10bfloat16_tEfNS_4arch4Sm90ELb0ELb1ELb0ELb1ELb1ELb0ELb1ELb1ELb0ELb1ELb0ELb0EEENS1_21CollectiveEpilogueFwdINS6_IJSA_NS7_ILi256EEESB_EEES9_SE_SG_Li256ELb1ELb1ELb0ELb0EEENS1_36VarlenDynamicPersistentTileSchedulerILi128ELi96ELi256ELi128ELb0ELb1ELb1ELb1ELb0ELb1EEEEEEEEEvNT_6ParamsE$_ZZN5flash25CollectiveMainloopFwdSm90ILi2EN4cute5tupleIJNS1_1CILi1EEES4_S4_EEENS2_IJNS3_ILi128EEENS3_ILi96EEENS3_ILi64EEEEEELi256EN7cutlass10bfloat16_tEfNSA_4arch4Sm90ELb0ELb1ELb0ELb1ELb1ELb0ELb1ELb1ELb0ELb1ELb0ELb0EE3mmaINS_16FlashAttnFwdSm90ISE_NS_21CollectiveEpilogueFwdINS2_IJS6_NS3_ILi256EEES7_EEES5_SB_SD_Li256ELb1ELb1ELb0ELb0EEENS_36VarlenDynamicPersistentTileSchedulerILi128ELi96ELi256ELi128ELb0ELb1ELb1ELb1ELb0ELb1EEEE13SharedStorageENS1_6TensorINS1_11ArrayEngineIfLm128EEENS1_6LayoutINS2_IJNS2_IJNS3_ILi2EEEST_NS3_ILi32EEEEEES4_S4_EEENS2_IJNS2_IJS4_ST_NS3_ILi4EEEEEENS3_ILi0EEESZ_EEEEEEENS_7SoftmaxILi2ELi0EEEEEbRKNSE_6ParamsENSA_13PipelineAsyncILi2EEES19_RNSA_13PipelineStateILj2EEERT0_RT1_iRiRKNS_16SeqlenInfoQKNewKILb1ELb0EEENS2_IJiiiiEEERT_ENKUliT_T0_T1_E_clIZSF_ISO_S12_S14_EbS17_S19_S19_S1C_S1E_S1G_iS1H_S1L_S1M_S1O_EUlRS1P_iE1_NS3_ILb0EEENS3_ILb1EEEEEDaiS1P_S1Q_S1R_)
$_ZN7cutlass13device_kernelIN5flash11enable_sm90INS1_16FlashAttnFwdSm90INS1_25CollectiveMainloopFwdSm90ILi2EN4cute5tupleIJNS5_1CILi1EEES8_S8_EEENS6_IJNS7_ILi128EEENS7_ILi96EEENS7_ILi64EEEEEELi256ENS_10bfloat16_tEfNS_4arch4Sm90ELb0ELb1ELb0ELb1ELb1ELb0ELb1ELb1ELb0ELb1ELb0ELb0EEENS1_21CollectiveEpilogueFwdINS6_IJSA_NS7_ILi256EEESB_EEES9_SE_SG_Li256ELb1ELb1ELb0ELb0EEENS1_36VarlenDynamicPersistentTileSchedulerILi128ELi96ELi256ELi128ELb0ELb1ELb1ELb1ELb0ELb1EEEEEEEEEvNT_6ParamsE$_ZZN5flash25CollectiveMainloopFwdSm90ILi2EN4cute5tupleIJNS1_1CILi1EEES4_S4_EEENS2_IJNS3_ILi128EEENS3_ILi96EEENS3_ILi64EEEEEELi256EN7cutlass10bfloat16_tEfNSA_4arch4Sm90ELb0ELb1ELb0ELb1ELb1ELb0ELb1ELb1ELb0ELb1ELb0ELb0EE3mmaINS_16FlashAttnFwdSm90ISE_NS_21CollectiveEpilogueFwdINS2_IJS6_NS3_ILi256EEES7_EEES5_SB_SD_Li256ELb1ELb1ELb0ELb0EEENS_36VarlenDynamicPersistentTileSchedulerILi128ELi96ELi256ELi128ELb0ELb1ELb1ELb1ELb0ELb1EEEE13SharedStorageENS1_6TensorINS1_11ArrayEngineIfLm128EEENS1_6LayoutINS2_IJNS2_IJNS3_ILi2EEEST_NS3_ILi32EEEEEES4_S4_EEENS2_IJNS2_IJS4_ST_NS3_ILi4EEEEEENS3_ILi0EEESZ_EEEEEEENS_7SoftmaxILi2ELi0EEEEEbRKNSE_6ParamsENSA_13PipelineAsyncILi2EEES19_RNSA_13PipelineStateILj2EEERT0_RT1_iRiRKNS_16SeqlenInfoQKNewKILb1ELb0EEENS2_IJiiiiEEERT_ENKUliT_T0_T1_E_clIZSF_ISO_S12_S14_EbS17_S19_S19_S1C_S1E_S1G_iS1H_S1L_S1M_S1O_EUlRS1P_iE1_NS3_ILb0EEENS3_ILb1EEEEEDaiS1P_S1Q_S1R_:
        /* <DEDUP_REMOVED lines=47> */
.L_x_12831:
[----:B------:R-:W-:Y:S05]  /*2cc80*/  BSYNC B2 ;  /* 0x0000000000027941 */ /* 0x000fea0003800000 */
.L_x_12830:
        /* <DEDUP_REMOVED lines=17> */
.L_x_12833:
[----:B------:R-:W-:Y:S05]  /*2cda0*/  BSYNC B2 ;  /* 0x0000000000027941 */ /* 0x000fea0003800000 */
.L_x_12832:
        /* <DEDUP_REMOVED lines=10> */
.L_x_12835:
[----:B------:R-:W-:Y:S05]  /*2ce50*/  BSYNC B2 ;  /* 0x0000000000027941 */ /* 0x000fea0003800000 */
.L_x_12834:
        /* <DEDUP_REMOVED lines=92> */
.L_x_12838:
[----:B------:R-:W-:Y:S05]  /*2d420*/  BSYNC B2 ;  /* 0x0000000000027941 */ /* 0x000fea0003800000 */
.L_x_12837:
        /* <DEDUP_REMOVED lines=17> */
.L_x_12840:
[----:B------:R-:W-:Y:S05]  /*2d540*/  BSYNC B2 ;  /* 0x0000000000027941 */ /* 0x000fea0003800000 */
.L_x_12839:
        /* <DEDUP_REMOVED lines=10> */
.L_x_12842:
[----:B------:R-:W-:Y:S05]  /*2d5f0*/  BSYNC B2 ;  /* 0x0000000000027941 */ /* 0x000fea0003800000 */
.L_x_12841:
        /* <DEDUP_REMOVED lines=288> */
.L_x_12845:
[----:B------:R-:W-:Y:S05]  /*2e800*/  BSYNC B2 ;  /* 0x0000000000027941 */ /* 0x000fea0003800000 */
.L_x_12844:
        /* <DEDUP_REMOVED lines=102> */
.L_x_12851:
[----:B------:R-:W-:Y:S05]  /*2ee70*/  BSYNC B4 ;  /* 0x0000000000047941 */ /* 0x000fea0003800000 */
.L_x_12850:
[----:B------:R-:W-:Y:S01]  /*2ee80*/  LOP3.LUT R10, RZ, R10, RZ, 0x33, !PT ;  /* 0x0000000aff0a7212 */ /* 0x000fe200078e33ff */
[----:B------:R-:W-:Y:S06]  /*2ee90*/  BRA `(.L_x_12852) ;  /* 0x0000000000287947 */ /* 0x000fec0003800000 */
.L_x_12849:
        /* <DEDUP_REMOVED lines=10> */
.L_x_12852:
[----:B------:R-:W-:Y:S05]  /*2ef40*/  BSYNC B3 ;  /* 0x0000000000037941 */ /* 0x000fea0003800000 */
.L_x_12848:
[----:B------:R-:W-:-:S05]  /*2ef50*/  IMAD R10, R77, R10, R13 ;  /* 0x0000000a4d0a7224 */ /* 0x000fca00078e020d */
[----:B------:R-:W-:Y:S02]  /*2ef60*/  VIMNMX R3, R3, R10, !PT ;  /* 0x0000000a03037248 */ /* 0x000fe40007fe0100 */
[----:B------:R-:W-:-:S07]  /*2ef70*/  VIADDMNMX R2, R10, R77, R2, PT ;  /* 0x0000004d0a027246 */ /* 0x000fce0003800102 */
.L_x_12847:
[----:B------:R-:W-:Y:S05]  /*2ef80*/  BSYNC B2 ;  /* 0x0000000000027941 */ /* 0x000fea0003800000 */
.L_x_12846:
        /* <DEDUP_REMOVED lines=136> */
.L_x_12858:
[----:B------:R-:W-:Y:S05]  /*2f810*/  BSYNC B4 ;  /* 0x0000000000047941 */ /* 0x000fea0003800000 */
.L_x_12857:
[----:B------:R-:W-:Y:S01]  /*2f820*/  LOP3.LUT R72, RZ, R72, RZ, 0x33, !PT ;  /* 0x00000048ff487212 */ /* 0x000fe200078e33ff */
[----:B------:R-:W-:Y:S06]  /*2f830*/  BRA `(.L_x_12859) ;  /* 0x0000000000287947 */ /* 0x000fec0003800000 */
.L_x_12856:
        /* <DEDUP_REMOVED lines=10> */
.L_x_12859:
[----:B------:R-:W-:Y:S05]  /*2f8e0*/  BSYNC B3 ;  /* 0x0000000000037941 */ /* 0x000fea0003800000 */
.L_x_12855:
[----:B------:R-:W-:-:S05]  /*2f8f0*/  IMAD R72, R77, R72, R13 ;  /* 0x000000484d487224 */ /* 0x000fca00078e020d */
[----:B------:R-:W-:Y:S02]  /*2f900*/  VIADDMNMX R14, R72, R77, R14, PT ;  /* 0x0000004d480e7246 */ /* 0x000fe4000380010e */
[----:B------:R-:W-:-:S07]  /*2f910*/  VIMNMX R9, R9, R72, !PT ;  /* 0x0000004809097248 */ /* 0x000fce0007fe0100 */
.L_x_12854:
[----:B------:R-:W-:Y:S05]  /*2f920*/  BSYNC B2 ;  /* 0x0000000000027941 */ /* 0x000fea0003800000 */
.L_x_12853:
        /* <DEDUP_REMOVED lines=183> */
[----:B------:R-:W-:Y:S01]  /*304a0*/  FSETP.NEU.FTZ.AND P0, PT, R14, -INF , PT ;  /* 0xff8000000e00780b */ /* 0x000fe20003f1d000 */
[----:B--2---:R-:W-:-:S03]  /*304b0*/  FMUL.FTZ R7, R21, R20 ;  /* 0x0000001415077220 */ /* 0x004fc60000410000 */
[----:B------:R-:W-:Y:S02]  /*304c0*/  FSEL R6, R6, RZ, P0 ;  /* 0x000000ff06067208 */ /* 0x000fe40000000000 */
        /* <DEDUP_REMOVED lines=146> */
[----:B------:R0:W-:Y:S04]  /*30df0*/  ST.E desc[UR4][R2.64+0x10], R29 ;  /* 0x0000101d02007985 */ /* 0x0001e8000c101904 */
        /* <DEDUP_REMOVED lines=101> */
[----:B------:R-:W2:Y:S01]  /*31450*/  LD.E R89, desc[UR10][R6.64+0x1c4] ;  /* 0x0001c40a06597980 */ /* 0x000ea2000c101900 */
[----:B------:R-:W-:-:S03]  /*31460*/  FMUL.FTZ R119, R24, R101 ;  /* 0x0000006518777220 */ /* 0x000fc60000410000 */
[----:B------:R0:W-:Y:S04]  /*31470*/  ST.E desc[UR4][R6.64], R95 ;  /* 0x0000005f06007985 */ /* 0x0001e8000c101904 */
        /* <DEDUP_REMOVED lines=111> */
[----:B------:R0:W-:Y:S01]  /*31b70*/  ST.E desc[UR12][R6.64+0xe4], R3 ;  /* 0x0000e40306007985 */ /* 0x0001e2000c10190c */
[----:B------:R-:W-:-:S03]  /*31b80*/  FMUL.FTZ R49, R24, R49 ;  /* 0x0000003118317220 */ /* 0x000fc60000410000 */
[----:B------:R1:W-:Y:S01]  /*31b90*/  ST.E desc[UR14][R6.64+0xf0], R33 ;  /* 0x0000f02106007985 */ /* 0x0003e2000c10190e */
[----:B------:R-:W-:-:S03]  /*31ba0*/  FMUL.FTZ R53, R24, R53 ;  /* 0x0000003518357220 */ /* 0x000fc60000410000 */
[----:B------:R-:W-:Y:S01]  /*31bb0*/  ST.E desc[UR4][R6.64+0xf4], R39 ;  /* 0x0000f42706007985 */ /* 0x000fe2000c101904 */
        /* <DEDUP_REMOVED lines=32> */
[----:B------:R-:W-:-:S03]  /*31dc0*/  FMUL.FTZ R91, R24, R91 ;  /* 0x0000005b185b7220 */ /* 0x000fc60000410000 */
        /* <DEDUP_REMOVED lines=17> */
[----:B------:R-:W-:-:S03]  /*31ee0*/  FMUL.FTZ R29, R9, R2 ;  /* 0x00000002091d7220 */ /* 0x000fc60000410000 */
[----:B------:R-:W-:Y:S04]  /*31ef0*/  ST.E desc[UR10][R6.64+0x1c4], R89 ;  /* 0x0001c45906007985 */ /* 0x000fe8000c10190a */
[----:B------:R-:W-:Y:S01]  /*31f00*/  ST.E desc[UR12][R6.64+0x1d0], R93 ;  /* 0x0001d05d06007985 */ /* 0x000fe2000c10190c */
[----:B------:R-:W-:-:S03]  /*31f10*/  FMUL.FTZ R31, R9, R32 ;  /* 0x00000020091f7220 */ /* 0x000fc60000410000 */
[----:B------:R-:W-:Y:S01]  /*31f20*/  ST.E desc[UR14][R6.64+0x1d4], R95 ;  /* 0x0001d45f06007985 */ /* 0x000fe2000c10190e */
[----:B-1----:R-:W-:-:S03]  /*31f30*/  FMUL.FTZ R33, R9, R34 ;  /* 0x0000002209217220 */ /* 0x002fc60000410000 */
        /* <DEDUP_REMOVED lines=606> */
[----:B------:R-:W-:Y:S02]  /*34520*/  R2UR UR4, R4 ;  /* 0x00000000040472ca */ /* 0x000fe400000e0000 */
[----:B------:R-:W-:-:S13]  /*34530*/  R2UR UR5, R5 ;  /* 0x00000000050572ca */ /* 0x000fda00000e0000 */
[----:B------:R1:W-:Y:S01]  /*34540*/  ST.E desc[UR4][R2.64+0x4], R25 ;  /* 0x0000041902007985 */ /* 0x0003e2000c101904 */
[----:B------:R-:W-:Y:S02]  /*34550*/  R2UR UR4, R4 ;  /* 0x00000000040472ca */ /* 0x000fe400000e0000 */
[----:B------:R-:W-:-:S13]  /*34560*/  R2UR UR5, R5 ;  /* 0x00000000050572ca */ /* 0x000fda00000e0000 */
        /* <DEDUP_REMOVED lines=717> */
[----:B------:R-:W-:Y:S01]  /*37240*/  F2FP.BF16.F32.PACK_AB R154, R185, R184 ;  /* 0x000000b8b99a723e */ /* 0x000fe200000010ff */
[----:B------:R-:W-:-:S02]  /*37250*/  VIADD R184, R6, 0x80 ;  /* 0x0000008006b87836 */ /* 0x000fc40000000000 */
[----:B------:R-:W-:-:S03]  /*37260*/  IMAD.MOV.U32 R185, RZ, RZ, R7 ;  /* 0x000000ffffb97224 */ /* 0x000fc600078e0007 */
[----:B------:R-:W-:Y:S02]  /*37270*/  R2UR UR6, R184 ;  /* 0x00000000b80672ca */ /* 0x000fe400000e0000 */
[----:B------:R-:W-:Y:S02]  /*37280*/  R2UR UR7, R185 ;  /* 0x00000000b90772ca */ /* 0x000fe400000e0000 */
        /* <DEDUP_REMOVED lines=4301> */
.L_x_12861:
[----:B------:R-:W-:Y:S05]  /*47f60*/  BSYNC B2 ;  /* 0x0000000000027941 */ /* 0x000fea0003800000 */
.L_x_12860:
        /* <DEDUP_REMOVED lines=12> */
[----:B0-----:R-:W-:Y:S05]  /*48030*/  RET.REL.NODEC R2 `(_ZN7cutlass13device_kernelIN5flash11enable_sm90INS1_16FlashAttnFwdSm90INS1_25CollectiveMainloopFwdSm90ILi2EN4cute5tupleIJNS5_1CILi1EEES8_S8_EEENS6_IJNS7_ILi128EEENS7_ILi96EEENS7_ILi64EEEEEELi256ENS_10bfloat16_tEfNS_4arch4Sm90ELb0ELb1ELb0ELb1ELb1ELb0ELb1ELb1ELb0ELb1ELb0ELb0EEENS1_21CollectiveEpilogueFwdINS6_IJSA_NS7_ILi256EEESB_EEES9_SE_SG_Li256ELb1ELb1ELb0ELb0EEENS1_36VarlenDynamicPersistentTileSchedulerILi128ELi96ELi256ELi128ELb0ELb1ELb1ELb1ELb0ELb1EEEEEEEEEvNT_6ParamsE) ;  /* 0xfffffb7c02f07950 */ /* 0x001fea0003c3ffff */
.L_x_12836:
[----:B0-----:R0:W1:Y:S02]  /*48040*/  SYNCS.PHASECHK.TRANS64.TRYWAIT P0, [R2+URZ], R3 ;  /* 0x00000003020075a7 */ /* 0x001064000800017f */
[----:B-1----:R-:W-:Y:S05]  /*48050*/  @!P0 NANOSLEEP.SYNCS 0x989680 ;  /* 0x009896800000895d */ /* 0x002fea0003900000 */
[----:B------:R-:W1:Y:S02]  /*48060*/  @!P0 SYNCS.PHASECHK.TRANS64 P0, [R2+URZ], R3 ;  /* 0x00000003020085a7 */ /* 0x000e64000800007f */
[----:B-1----:R-:W-:Y:S05]  /*48070*/  @!P0 BRA `(.L_x_12836) ;  /* 0xfffffffc00f08947 */ /* 0x002fea000383ffff */
[----:B------:R-:W-:Y:S05]  /*48080*/  BRA `(.L_x_12835) ;  /* 0xfffffe4c00707947 */ /* 0x000fea000383ffff */
.L_x_12843:
[----:B0-----:R0:W1:Y:S02]  /*48090*/  SYNCS.PHASECHK.TRANS64.TRYWAIT P0, [R8+URZ], R9 ;  /* 0x00000009080075a7 */ /* 0x001064000800017f */
[----:B-1----:R-:W-:Y:S05]  /*480a0*/  @!P0 NANOSLEEP.SYNCS 0x989680 ;  /* 0x009896800000895d */ /* 0x002fea0003900000 */
[----:B------:R-:W1:Y:S02]  /*480b0*/  @!P0 SYNCS.PHASECHK.TRANS64 P0, [R8+URZ], R9 ;  /* 0x00000009080085a7 */ /* 0x000e64000800007f */
[----:B-1----:R-:W-:Y:S05]  /*480c0*/  @!P0 BRA `(.L_x_12843) ;  /* 0xfffffffc00f08947 */ /* 0x002fea000383ffff */
[----:B------:R-:W-:Y:S05]  /*480d0*/  BRA `(.L_x_12842) ;  /* 0xfffffe5400447947 */ /* 0x000fea000383ffff */
.L_x_12862:
        /* <DEDUP_REMOVED lines=10> */
.L_x_15563:


//--------------------- .text._ZN7cutlass13device_kernelIN5flash11enable_sm90INS1_16FlashAttnFwdSm90INS1_25CollectiveMainloopFwdSm90ILi2EN4cute5tupleIJNS5_1CILi1EEES8_S8_EEENS6_IJNS7_ILi128EEENS7_ILi96EEENS7_ILi64EEEEEELi256ENS_10bfloat16_tEfNS_4arch4Sm90ELb0ELb1ELb0ELb1ELb1ELb1ELb1ELb1ELb0ELb1ELb0ELb0EEENS1_21CollectiveEpilogueFwdINS6_IJSA_NS7_ILi256EEESB_EEES9_SE_SG_Li256ELb1ELb1ELb0ELb0EEENS1_36VarlenDynamicPersistentTileSchedulerILi128ELi96ELi256ELi128ELb0ELb1ELb1ELb1ELb0ELb1EEEEEEEEEvNT_6ParamsE --------------------------
	.section	.text._ZN7cutlass13device_kernelIN5flash11enable_sm90INS1_16FlashAttnFwdSm90INS1_25CollectiveMainloopFwdSm90ILi2EN4cute5tupleIJNS5_1CILi1EEES8_S8_EEENS6_IJNS7_ILi128EEENS7_ILi96EEENS7_ILi64EEEEEELi256ENS_10bfloat16_tEfNS_4arch4Sm90ELb0ELb1ELb0ELb1ELb1ELb1ELb1ELb1ELb0ELb1ELb0ELb0EEENS1_21CollectiveEpilogueFwdINS6_IJSA_NS7_ILi256EEESB_EEES9_SE_SG_Li256ELb1ELb1ELb0ELb0EEENS1_36VarlenDynamicPersistentTileSchedulerILi128ELi96ELi256ELi128ELb0ELb1ELb1ELb1ELb0ELb1EEEEEEEEEvNT_6ParamsE,"ax",@progbits
	.align	128
.text._ZN7cutlass13device_kernelIN5flash11enable_sm90INS1_16FlashAttnFwdSm90INS1_25CollectiveMainloopFwdSm90ILi2EN4cute5tupleIJNS5_1CILi1EEES8_S8_EEENS6_IJNS7_ILi128EEENS7_ILi96EEENS7_ILi64EEEEEELi256ENS_10bfloat16_tEfNS_4arch4Sm90ELb0ELb1ELb0ELb1ELb1ELb1ELb1ELb1ELb0ELb1ELb0ELb0EEENS1_21CollectiveEpilogueFwdINS6_IJSA_NS7_ILi256EEESB_EEES9_SE_SG_Li256ELb1ELb1ELb0ELb0EEENS1_36VarlenDynamicPersistentTileSchedulerILi128ELi96ELi256ELi128ELb0ELb1ELb1ELb1ELb0ELb1EEEEEEEEEvNT_6ParamsE:
        .type           _ZN7cutlass13device_kernelIN5flash11enable_sm90INS1_16FlashAttnFwdSm90INS1_25CollectiveMainloopFwdSm90ILi2EN4cute5tupleIJNS5_1CILi1EEES8_S8_EEENS6_IJNS7_ILi128EEENS7_ILi96EEENS7_ILi64EEEEEELi256ENS_10bfloat16_tEfNS_4arch4Sm90ELb0ELb1ELb0ELb1ELb1ELb1ELb1ELb1ELb0ELb1ELb0ELb0EEENS1_21CollectiveEpilogueFwdINS6_IJSA_NS7_ILi256EEESB_EEES9_SE_SG_Li256ELb1ELb1ELb0ELb0EEENS1_36VarlenDynamicPersistentTileSchedulerILi128ELi96ELi256ELi128ELb0ELb1ELb1ELb1ELb0ELb1EEEEEEEEEvNT_6ParamsE,@function
        .size           _ZN7cutlass13device_kernelIN5flash11enable_sm90INS1_16FlashAttnFwdSm90INS1_25CollectiveMainloopFwdSm90ILi2EN4cute5tupleIJNS5_1CILi1EEES8_S8_EEENS6_IJNS7_ILi128EEENS7_ILi96EEENS7_ILi64EEEEEELi256ENS_10bfloat16_tEfNS_4arch4Sm90ELb0ELb1ELb0ELb1ELb1ELb1ELb1ELb1ELb0ELb1ELb0ELb0EEENS1_21CollectiveEpilogueFwdINS6_IJSA_NS7_ILi256EEESB_EEES9_SE_SG_Li256ELb1ELb1ELb0ELb0EEENS1_36VarlenDynamicPersistentTileSchedulerILi128ELi96ELi256ELi128ELb0ELb1ELb1ELb1ELb0ELb1EEEEEEEEEvNT_6ParamsE,(.L_x_15565 - _ZN7cutlass13device_kernelIN5flash11enable_sm90INS1_16FlashAttnFwdSm90INS1_25CollectiveMainloopFwdSm90ILi2EN4cute5tupleIJNS5_1CILi1EEES8_S8_EEENS6_IJNS7_ILi128EEENS7_ILi96EEENS7_ILi64EEEEEELi256ENS_10bfloat16_tEfNS_4arch4Sm90ELb0ELb1ELb0ELb1ELb1ELb1ELb1ELb1ELb0ELb1ELb0ELb0EEENS1_21CollectiveEpilogueFwdINS6_IJSA_NS7_ILi256EEESB_EEES9_SE_SG_Li256ELb1ELb1ELb0ELb0EEENS1_36VarlenDynamicPersistentTileSchedulerILi128ELi96ELi256ELi128ELb0ELb1ELb1ELb1ELb0ELb1EEEEEEEEEvNT_6ParamsE)
        .other          _ZN7cutlass13device_kernelIN5flash11enable_sm90INS1_16FlashAttnFwdSm90INS1_25CollectiveMainloopFwdSm90ILi2EN4cute5tupleIJNS5_1CILi1EEES8_S8_EEENS6_IJNS7_ILi128EEENS7_ILi96EEENS7_ILi64EEEEEELi256ENS_10bfloat16_tEfNS_4arch4Sm90ELb0ELb1ELb0ELb1ELb1ELb1ELb1ELb1ELb0ELb1ELb0ELb0EEENS1_21CollectiveEpilogueFwdINS6_IJSA_NS7_ILi256EEESB_EEES9_SE_SG_Li256ELb1ELb1ELb0ELb0EEENS1_36VarlenDynamicPersistentTileSchedulerILi128ELi96ELi256ELi128ELb0ELb1ELb1ELb1ELb0ELb1EEEEEEEEEvNT_6ParamsE,@"STO_CUDA_ENTRY STV_DEFAULT"
_ZN7cutlass13device_kernelIN5flash11enable_sm90INS1_16FlashAttnFwdSm90INS1_25CollectiveMainloopFwdSm90ILi2EN4cute5tupleIJNS5_1CILi1EEES8_S8_EEENS6_IJNS7_ILi128EEENS7_ILi96EEENS7_ILi64EEEEEELi256ENS_10bfloat16_tEfNS_4arch4Sm90ELb0ELb1ELb0ELb1ELb1ELb1ELb1ELb1ELb0ELb1ELb0ELb0EEENS1_21CollectiveEpilogueFwdINS6_IJSA_NS7_ILi256EEESB_EEES9_SE_SG_Li256ELb1ELb1ELb0ELb0EEENS1_36VarlenDynamicPersistentTileSchedulerILi128ELi96ELi256ELi128ELb0ELb1ELb1ELb1ELb0ELb1EEEEEEEEEvNT_6ParamsE:
        /* <DEDUP_REMOVED lines=23> */
.L_x_12864:
[----:B------:R-:W-:Y:S05]  /*0170*/  BSYNC B0 ;  /* 0x0000000000007941 */ /* 0x000fea0003800000 */
.L_x_12863:
        /* <DEDUP_REMOVED lines=21> */
[----:B0-----:R0:W1:Y:S01]  /*02d0*/  @UP1 SYNCS.EXCH.64 URZ, [UR8+0x32400], UR4 ;  /* 0x03240004083f15b2 */ /* 0x0010620008000100 */
[----:B------:R0:W2:Y:S04]  /*02e0*/  @UP2 SYNCS.EXCH.64 URZ, [UR8+0x32410], UR4 ;  /* 0x03241004083f25b2 */ /* 0x0000a80008000100 */
[----:B------:R0:W3:Y:S01]  /*02f0*/  @UP3 SYNCS.EXCH.64 URZ, [UR8+0x32420], UR6 ;  /* 0x03242006083f35b2 */ /* 0x0000e20008000100 */
        /* <DEDUP_REMOVED lines=19> */
.L_x_12865:
        /* <DEDUP_REMOVED lines=22> */
.L_x_12866:
        /* <DEDUP_REMOVED lines=18> */
.L_x_12867:
        /* <DEDUP_REMOVED lines=22> */
.L_x_12868:
        /* <DEDUP_REMOVED lines=22> */
.L_x_12869:
[----:B------:R-:W-:Y:S01]  /*0970*/  PLOP3.LUT P0, PT, PT, PT, UP0, 0x80, 0x0 ;  /* 0x000000000000781c */ /* 0x000fe20003f0f008 */
[----:B------:R-:W-:Y:S01]  /*0980*/  UMOV UR38, 0x1 ;  /* 0x0000000100267882 */ /* 0x000fe20000000000 */
[----:B------:R-:W-:Y:S01]  /*0990*/  NOP ;  /* 0x0000000000007918 */ /* 0x000fe20000000000 */
[----:B------:R-:W-:Y:S01]  /*09a0*/  USEL UR38, UR38, 0x2, !UP0 ;  /* 0x0000000226267887 */ /* 0x000fe2000c000000 */
[----:B------:R-:W-:Y:S01]  /*09b0*/  BSSY B9, `(.L_x_12870) ;  /* 0x0003598000097945 */ /* 0x000fe20003800000 */
[----:B------:R-:W-:Y:S01]  /*09c0*/  ULDC.64 UR44, c[0x0][0x208] ;  /* 0x00008200002c7ab9 */ /* 0x000fe20000000a00 */
[----:B------:R-:W-:Y:S02]  /*09d0*/  IMAD.U32 R18, RZ, RZ, UR37 ;  /* 0x00000025ff127e24 */ /* 0x000fe4000f8e00ff */
[----:B------:R-:W-:Y:S01]  /*09e0*/  IMAD.U32 R19, RZ, RZ, UR36 ;  /* 0x00000024ff137e24 */ /* 0x000fe2000f8e00ff */
[----:B0123--:R-:W-:Y:S06]  /*09f0*/  BAR.SYNC.DEFER_BLOCKING 0x0 ;  /* 0x0000000000007b1d */ /* 0x00ffec0000010000 */
[----:B------:R-:W-:Y:S05]  /*0a00*/  @!P0 BRA `(.L_x_12871) ;  /* 0x000002d8008c8947 */ /* 0x000fea0003800000 */
.L_x_12872:
[----:B------:R-:W-:-:S08]  /*0a10*/  NOP ;  /* 0x0000000000007918 */ /* 0x000fd00000000000 */
[----:B------:R-:W0:Y:S02]  /*0a20*/  USETMAXREG.TRY_ALLOC.CTAPOOL UP0, 0xe8 ;  /* 0x000000e8000079c8 */ /* 0x000e240008000600 */
[----:B0-----:R-:W-:-:S13]  /*0a30*/  PLOP3.LUT P0, PT, PT, PT, UP0, 0x80, 0x0 ;  /* 0x000000000000781c */ /* 0x001fda0003f0f008 */
[----:B------:R-:W-:Y:S05]  /*0a40*/  @!P0 BRA `(.L_x_12872) ;  /* 0xfffffffc00f08947 */ /* 0x000fea000383ffff */
[----:B------:R-:W0:Y:S01]  /*0a50*/  S2R R0, SR_TID.X ;  /* 0x0000000000007919 */ /* 0x000e220000002100 */
[----:B------:R-:W1:Y:S01]  /*0a60*/  S2UR UR4, SR_CgaCtaId ;  /* 0x00000000000479c3 */ /* 0x000e620000008800 */
[----:B------:R-:W-:Y:S01]  /*0a70*/  MOV R148, 0x400 ;  /* 0x0000040000947802 */ /* 0x000fe20000000f00 */
[----:B------:R-:W-:-:S06]  /*0a80*/  UIADD3 UR39, UP0, UR37, 0x1f0, URZ ;  /* 0x000001f025277890 */ /* 0x000fcc000ff1e03f */
[----:B------:R-:W-:Y:S06]  /*0a90*/  BAR.ARV 0x8, 0x180 ;  /* 0x0206000000007b1d */ /* 0x000fec0000002000 */
[----:B------:R-:W-:Y:S01]  /*0aa0*/  UIADD3 UR40, UP1, UR37, 0x1fc, URZ ;  /* 0x000001fc25287890 */ /* 0x000fe2000ff3e03f */
[----:B------:R-:W-:Y:S01]  /*0ab0*/  STL.64 [R1+0x1f0], RZ ;  /* 0x0001f0ff01007387 */ /* 0x000fe20000100a00 */
[----:B------:R-:W-:Y:S02]  /*0ac0*/  UIADD3.X UR41, URZ, UR36, URZ, UP0, !UPT ;  /* 0x000000243f297290 */ /* 0x000fe400087fe43f */
[----:B------:R-:W-:Y:S01]  /*0ad0*/  UIADD3.X UR42, URZ, UR36, URZ, UP1, !UPT ;  /* 0x000000243f2a7290 */ /* 0x000fe20008ffe43f */
[----:B------:R-:W-:Y:S04]  /*0ae0*/  STL [R1+0x1f8], RZ ;  /* 0x0001f8ff01007387 */ /* 0x000fe80000100800 */
[----:B------:R-:W-:Y:S01]  /*0af0*/  STL [R1+0x1fc], RZ ;  /* 0x0001fcff01007387 */ /* 0x000fe20000100800 */
[----:B-1----:R-:W-:Y:S01]  /*0b00*/  IMAD.U32 R27, RZ, RZ, UR4 ;  /* 0x00000004ff1b7e24 */ /* 0x002fe2000f8e00ff */
[----:B------:R-:W-:-:S04]  /*0b10*/  ULDC UR4, c[0x0][0xd3c] ;  /* 0x00034f0000047ab9 */ /* 0x000fc80000000800 */
[----:B------:R-:W-:Y:S02]  /*0b20*/  LEA R148, R27, R148, 0x18 ;  /* 0x000000941b947211 */ /* 0x000fe400078ec0ff */
[----:B0-----:R-:W-:-:S04]  /*0b30*/  SHF.R.U32.HI R0, RZ, 0x7, R0 ;  /* 0x00000007ff007819 */ /* 0x001fc80000011600 */
[----:B------:R-:W-:-:S13]  /*0b40*/  ISETP.NE.AND P0, PT, R0, 0x1, PT ;  /* 0x000000010000780c */ /* 0x000fda0003f05270 */
[----:B------:R-:W-:Y:S08]  /*0b50*/  @!P0 BAR.ARV 0x9, 0x100 ;  /* 0x0244000000008b1d */ /* 0x000ff00000002000 */
[----:B------:R-:W-:Y:S06]  /*0b60*/  BAR.SYNC.DEFER_BLOCKING 0x5, 0x180 ;  /* 0x0146000000007b1d */ /* 0x000fec0000010000 */
[----:B------:R-:W0:Y:S02]  /*0b70*/  LDS.128 R124, [R148+0x324d0] ;  /* 0x0324d000947c7984 */ /* 0x000e240000000c00 */
[----:B------:R-:W-:Y:S06]  /*0b80*/  BAR.ARV 0x4, 0x180 ;  /* 0x0106000000007b1d */ /* 0x000fec0000002000 */
[----:B0-----:R-:W-:-:S13]  /*0b90*/  ISETP.GE.AND P0, PT, R127, UR4, PT ;  /* 0x000000047f007c0c */ /* 0x001fda000bf06270 */
[----:B------:R-:W-:Y:S05]  /*0ba0*/  @P0 BRA `(.L_x_12873) ;  /* 0x0000035400e00947 */ /* 0x000fea0003800000 */
[----:B------:R-:W0:Y:S01]  /*0bb0*/  S2R R0, SR_TID.X ;  /* 0x0000000000007919 */ /* 0x000e220000002100 */
[----:B------:R-:W-:Y:S02]  /*0bc0*/  IMAD.MOV.U32 R153, RZ, RZ, RZ ;  /* 0x000000ffff997224 */ /* 0x000fe400078e00ff */
[----:B------:R-:W-:Y:S02]  /*0bd0*/  IMAD.MOV.U32 R158, RZ, RZ, RZ ;  /* 0x000000ffff9e7224 */ /* 0x000fe400078e00ff */
[----:B0-----:R-:W-:-:S05]  /*0be0*/  VIADD R226, R0, 0xffffff80 ;  /* 0xffffff8000e27836 */ /* 0x001fca0000000000 */
[----:B------:R-:W-:-:S04]  /*0bf0*/  SHF.R.S32.HI R3, RZ, 0x1f, R226 ;  /* 0x0000001fff037819 */ /* 0x000fc800000114e2 */
[CC--:B------:R-:W-:Y:S02]  /*0c00*/  LEA.HI R0, R3.reuse, R226.reuse, RZ, 0x7 ;  /* 0x000000e203007211 */ /* 0x0c0fe400078f38ff */
[CC--:B------:R-:W-:Y:S02]  /*0c10*/  LEA.HI R7, R3.reuse, R226.reuse, RZ, 0x4 ;  /* 0x000000e203077211 */ /* 0x0c0fe400078f20ff */
[----:B------:R-:W-:Y:S02]  /*0c20*/  LOP3.LUT R5, R0, 0xffffff80, RZ, 0xc0, !PT ;  /* 0xffffff8000057812 */ /* 0x000fe400078ec0ff */
[----:B------:R-:W-:Y:S02]  /*0c30*/  SHF.R.S32.HI R12, RZ, 0x7, R0 ;  /* 0x00000007ff0c7819 */ /* 0x000fe40000011400 */
[----:B------:R-:W-:Y:S01]  /*0c40*/  LEA.HI R8, R3, R226, RZ, 0x5 ;  /* 0x000000e203087211 */ /* 0x000fe200078f28ff */
[----:B------:R-:W-:Y:S01]  /*0c50*/  IMAD.IADD R11, R226, 0x1, -R5 ;  /* 0x00000001e20b7824 */ /* 0x000fe200078e0a05 */
[----:B------:R-:W-:Y:S01]  /*0c60*/  LEA.HI R0, R0, R12, RZ, 0x1 ;  /* 0x0000000c00007211 */ /* 0x000fe200078f08ff */
[----:B------:R-:W-:Y:S01]  /*0c70*/  STL [R1+0x464], R12 ;  /* 0x0004640c01007387 */ /* 0x000fe20000100800 */
[----:B------:R-:W-:-:S02]  /*0c80*/  LOP3.LUT R9, R7, 0x3fffff0, RZ, 0xc0, !PT ;  /* 0x03fffff007097812 */ /* 0x000fc400078ec0ff */
[----:B------:R-:W-:Y:S01]  /*0c90*/  SHF.R.S32.HI R2, RZ, 0x1f, R11 ;  /* 0x0000001fff027819 */ /* 0x000fe2000001140b */
[----:B------:R-:W-:Y:S01]  /*0ca0*/  STL [R1+0x45c], R11 ;  /* 0x00045c0b01007387 */ /* 0x000fe20000100800 */
[----:B------:R-:W-:Y:S01]  /*0cb0*/  LOP3.LUT R0, R0, 0x3fffffe, RZ, 0xc0, !PT ;  /* 0x03fffffe00007812 */ /* 0x000fe200078ec0ff */
[----:B------:R-:W-:Y:S01]  /*0cc0*/  IMAD.IADD R9, R226, 0x1, -R9 ;  /* 0x00000001e2097824 */ /* 0x000fe200078e0a09 */
[CC--:B------:R-:W-:Y:S02]  /*0cd0*/  LEA.HI R4, R2.reuse, R11.reuse, RZ, 0x2 ;  /* 0x0000000b02047211 */ /* 0x0c0fe400078f10ff */
[----:B------:R-:W-:Y:S01]  /*0ce0*/  LEA.HI R2, R2, R11, RZ, 0x5 ;  /* 0x0000000b02027211 */ /* 0x000fe200078f28ff */
[----:B------:R-:W-:Y:S01]  /*0cf0*/  IMAD.IADD R0, R12, 0x1, -R0 ;  /* 0x000000010c007824 */ /* 0x000fe200078e0a00 */
[--C-:B------:R-:W-:Y:S02]  /*0d00*/  SHF.R.S32.HI R5, RZ, 0x2, R4.reuse ;  /* 0x00000002ff057819 */ /* 0x100fe40000011404 */
[----:B------:R-:W-:-:S02]  /*0d10*/  SHF.R.S32.HI R6, RZ, 0x1f, R4 ;  /* 0x0000001fff067819 */ /* 0x000fc40000011404 */
[----:B------:R-:W-:Y:S02]  /*0d20*/  SHF.R.S32.HI R2, RZ, 0x5, R2 ;  /* 0x00000005ff027819 */ /* 0x000fe40000011402 */
[----:B------:R-:W-:Y:S02]  /*0d30*/  LEA.HI R6, R6, R5, RZ, 0x3 ;  /* 0x0000000506067211 */ /* 0x000fe400078f18ff */
[----:B------:R-:W-:Y:S02]  /*0d40*/  SHF.R.S32.HI R8, RZ, 0x5, R8 ;  /* 0x00000005ff087819 */ /* 0x000fe40000011408 */
[----:B------:R-:W-:Y:S02]  /*0d50*/  LOP3.LUT R6, R6, 0xfffffff8, RZ, 0xc0, !PT ;  /* 0xfffffff806067812 */ /* 0x000fe400078ec0ff */
[----:B------:R-:W-:Y:S01]  /*0d60*/  SHF.R.S32.HI R10, RZ, 0x4, R7 ;  /* 0x00000004ff0a7819 */ /* 0x000fe20000011407 */
[----:B------:R-:W-:Y:S01]  /*0d70*/  IMAD.SHL.U32 R198, R8, 0x200, RZ ;  /* 0x0000020008c67824 */ /* 0x000fe200078e00ff */
[----:B------:R-:W-:Y:S01]  /*0d80*/  LOP3.LUT R4, R4, 0x7ffffffc, RZ, 0xc0, !PT ;  /* 0x7ffffffc04047812 */ /* 0x000fe200078ec0ff */
[----:B------:R-:W-:Y:S01]  /*0d90*/  IMAD.IADD R5, R5, 0x1, -R6 ;  /* 0x0000000105057824 */ /* 0x000fe200078e0a06 */
[----:B------:R-:W-:Y:S01]  /*0da0*/  LEA.HI R7, R7, R10, RZ, 0x1 ;  /* 0x0000000a07077211 */ /* 0x000fe200078f08ff */
[----:B------:R-:W-:-:S02]  /*0db0*/  IMAD R6, R8, 0x10, R9 ;  /* 0x0000001008067824 */ /* 0x000fc400078e0209 */
[----:B------:R-:W-:Y:S01]  /*0dc0*/  IMAD R5, R2, 0x10, R5 ;  /* 0x0000001002057824 */ /* 0x000fe200078e0205 */
[-C--:B------:R-:W-:Y:S01]  /*0dd0*/  LEA.HI R2, R3, R226.reuse, RZ, 0x3 ;  /* 0x000000e203027211 */ /* 0x080fe200078f18ff */
[----:B------:R-:W-:Y:S01]  /*0de0*/  IMAD.IADD R4, R11, 0x1, -R4 ;  /* 0x000000010b047824 */ /* 0x000fe200078e0a04 */
[----:B------:R-:W-:Y:S01]  /*0df0*/  LOP3.LUT R7, R7, 0x1ffffffe, RZ, 0xc0, !PT ;  /* 0x1ffffffe07077812 */ /* 0x000fe200078ec0ff */
[----:B------:R-:W-:Y:S01]  /*0e00*/  IMAD R224, R0, 0x40, R5 ;  /* 0x0000004000e07824 */ /* 0x000fe200078e0205 */
[----:B------:R-:W-:Y:S01]  /*0e10*/  LEA.HI R0, R3, R226, RZ, 0x2 ;  /* 0x000000e203007211 */ /* 0x000fe200078f10ff */
[----:B------:R-:W-:Y:S01]  /*0e20*/  IMAD.SHL.U32 R225, R4, 0x2, RZ ;  /* 0x0000000204e17824 */ /* 0x000fe200078e00ff */
[----:B------:R-:W-:Y:S01]  /*0e30*/  LOP3.LUT R5, R2, 0xfffffff8, RZ, 0xc0, !PT ;  /* 0xfffffff802057812 */ /* 0x000fe200078ec0ff */
[----:B------:R-:W-:Y:S01]  /*0e40*/  IMAD.IADD R7, R10, 0x1, -R7 ;  /* 0x000000010a077824 */ /* 0x000fe200078e0a07 */
[--C-:B------:R-:W-:Y:S02]  /*0e50*/  SHF.R.S32.HI R156, RZ, 0x2, R0.reuse ;  /* 0x00000002ff9c7819 */ /* 0x100fe40000011400 */
[----:B------:R-:W-:Y:S01]  /*0e60*/  LOP3.LUT R227, R0, 0xfffffffc, RZ, 0xc0, !PT ;  /* 0xfffffffc00e37812 */ /* 0x000fe200078ec0ff */
[----:B------:R-:W-:Y:S01]  /*0e70*/  IMAD.IADD R9, R226, 0x1, -R5 ;  /* 0x00000001e2097824 */ /* 0x000fe200078e0a05 */
[----:B------:R-:W-:Y:S01]  /*0e80*/  SHF.R.S32.HI R3, RZ, 0x1f, R0 ;  /* 0x0000001fff037819 */ /* 0x000fe20000011400 */
[----:B------:R-:W-:Y:S01]  /*0e90*/  VIADD R166, R156, 0x40 ;  /* 0x000000409ca67836 */ /* 0x000fe20000000000 */
[----:B------:R-:W-:Y:S01]  /*0ea0*/  SHF.R.S32.HI R223, RZ, 0x3, R2 ;  /* 0x00000003ffdf7819 */ /* 0x000fe20000011402 */
[----:B------:R-:W-:Y:S01]  /*0eb0*/  IMAD.IADD R227, R226, 0x1, -R227 ;  /* 0x00000001e2e37824 */ /* 0x000fe200078e0ae3 */
[----:B------:R-:W-:Y:S01]  /*0ec0*/  LEA.HI R3, R3, R156, RZ, 0x3 ;  /* 0x0000009c03037211 */ /* 0x000fe200078f18ff */
[----:B------:R-:W-:Y:S01]  /*0ed0*/  IMAD.SHL.U32 R199, R166, 0x40, RZ ;  /* 0x00000040a6c77824 */ /* 0x000fe200078e00ff */
[----:B------:R-:W-:Y:S01]  /*0ee0*/  SHF.R.S32.HI R5, RZ, 0x1f, R166 ;  /* 0x0000001fff057819 */ /* 0x000fe200000114a6 */
[C---:B------:R-:W-:Y:S01]  /*0ef0*/  IMAD.SHL.U32 R22, R227.reuse, 0x8, RZ ;  /* 0x00000008e3167824 */ /* 0x040fe200078e00ff */
[C---:B------:R-:W-:Y:S01]  /*0f00*/  LEA.HI R0, R227.reuse, R227, RZ, 0x1 ;  /* 0x000000e3e3007211 */ /* 0x040fe200078f08ff */
[----:B------:R-:W-:Y:S01]  /*0f10*/  IMAD.SHL.U32 R154, R227, 0x4, RZ ;  /* 0x00000004e39a7824 */ /* 0x000fe200078e00ff */
[----:B------:R-:W-:Y:S01]  /*0f20*/  LEA.HI R2, R5, R166, RZ, 0x3 ;  /* 0x000000a605027211 */ /* 0x000fe200078f18ff */
[----:B------:R-:W-:Y:S01]  /*0f30*/  IMAD R6, R6, 0x8, R7 ;  /* 0x0000000806067824 */ /* 0x000fe200078e0207 */
[----:B------:R-:W-:Y:S01]  /*0f40*/  LOP3.LUT R3, R3, 0xfffffff8, RZ, 0xc0, !PT ;  /* 0xfffffff803037812 */ /* 0x000fe200078ec0ff */
[----:B------:R-:W-:Y:S01]  /*0f50*/  VIADD R159, R154, 0x10 ;  /* 0x000000109a9f7836 */ /* 0x000fe20000000000 */
[----:B------:R-:W-:Y:S01]  /*0f60*/  LOP3.LUT R0, R0, 0x1ffffffe, RZ, 0xc0, !PT ;  /* 0x1ffffffe00007812 */ /* 0x000fe200078ec0ff */
[----:B------:R-:W-:Y:S01]  /*0f70*/  IMAD.SHL.U32 R2, R2, 0x40, RZ ;  /* 0x0000004002027824 */ /* 0x000fe200078e00ff */
[----:B------:R-:W-:Y:S01]  /*0f80*/  LOP3.LUT R199, R199, 0x1c0, RZ, 0xc0, !PT ;  /* 0x000001c0c7c77812 */ /* 0x000fe200078ec0ff */
[----:B------:R-:W-:Y:S01]  /*0f90*/  IMAD.IADD R3, R156, 0x1, -R3 ;  /* 0x000000019c037824 */ /* 0x000fe200078e0a03 */
[----:B------:R-:W-:Y:S01]  /*0fa0*/  STL [R1+0x450], R9 ;  /* 0x0004500901007387 */ /* 0x000fe20000100800 */
[----:B------:R-:W-:Y:S01]  /*0fb0*/  IMAD.IADD R5, R227, 0x1, -R0 ;  /* 0x00000001e3057824 */ /* 0x000fe200078e0a00 */
[----:B------:R-:W-:Y:S01]  /*0fc0*/  SHF.R.U32.HI R207, RZ, 0x3, R199 ;  /* 0x00000003ffcf7819 */ /* 0x000fe200000116c7 */
[----:B------:R-:W-:Y:S01]  /*0fd0*/  IMAD.SHL.U32 R197, R3, 0x40, RZ ;  /* 0x0000004003c57824 */ /* 0x000fe200078e00ff */
[--C-:B------:R-:W-:Y:S01]  /*0fe0*/  LOP3.LUT R0, R199, 0x38, R22.reuse, 0xf8, !PT ;  /* 0x00000038c7007812 */ /* 0x100fe200078ef816 */
[----:B------:R0:W-:Y:S01]  /*0ff0*/  STL [R1+0x44c], R3 ;  /* 0x00044c0301007387 */ /* 0x0001e20000100800 */
[----:B------:R-:W-:Y:S01]  /*1000*/  LOP3.LUT R208, R2, 0xfffffe00, RZ, 0xc0, !PT ;  /* 0xfffffe0002d07812 */ /* 0x000fe200078ec0ff */
[----:B------:R-:W-:Y:S01]  /*1010*/  IMAD.SHL.U32 R186, R9, 0x8, RZ ;  /* 0x0000000809ba7824 */ /* 0x000fe200078e00ff */
[----:B------:R-:W-:Y:S01]  /*1020*/  LOP3.LUT R197, R197, 0x1c0, RZ, 0xc0, !PT ;  /* 0x000001c0c5c57812 */ /* 0x000fe200078ec0ff */
[----:B------:R-:W-:Y:S01]  /*1030*/  VIADD R152, R22, 0x20 ;  /* 0x0000002016987836 */ /* 0x000fe20000000000 */
[----:B------:R-:W-:Y:S01]  /*1040*/  LOP3.LUT R7, R208, R0, R207, 0xf6, !PT ;  /* 0x00000000d0077212 */ /* 0x000fe200078ef6cf */
[C---:B------:R-:W-:Y:S01]  /*1050*/  VIADD R163, R22.reuse, 0x40 ;  /* 0x0000004016a37836 */ /* 0x040fe20000000000 */
[----:B------:R-:W-:Y:S01]  /*1060*/  SHF.R.U32.HI R206, RZ, 0x3, R197 ;  /* 0x00000003ffce7819 */ /* 0x000fe200000116c5 */
[C---:B------:R-:W-:Y:S01]  /*1070*/  VIADD R162, R22.reuse, 0x60 ;  /* 0x0000006016a27836 */ /* 0x040fe20000000000 */
[----:B------:R-:W-:Y:S01]  /*1080*/  SHF.R.S32.HI R23, RZ, 0x1f, R22 ;  /* 0x0000001fff177819 */ /* 0x000fe20000011416 */
[----:B------:R-:W-:Y:S01]  /*1090*/  IMAD R0, R7, 0x2, R148 ;  /* 0x0000000207007824 */ /* 0x000fe200078e0294 */
[----:B0-----:R-:W-:Y:S01]  /*10a0*/  SHF.R.S32.HI R3, RZ, 0x1f, R159 ;  /* 0x0000001fff037819 */ /* 0x001fe2000001149f */
[C---:B------:R-:W-:Y:S01]  /*10b0*/  VIADD R161, R22.reuse, 0x80 ;  /* 0x0000008016a17836 */ /* 0x040fe20000000000 */
[----:B------:R-:W-:Y:S01]  /*10c0*/  SHF.R.S32.HI R222, RZ, 0x1f, R186 ;  /* 0x0000001fffde7819 */ /* 0x000fe200000114ba */
[C---:B------:R-:W-:Y:S01]  /*10d0*/  VIADD R160, R22.reuse, 0xa0 ;  /* 0x000000a016a07836 */ /* 0x040fe20000000000 */
[----:B------:R0:W-:Y:S01]  /*10e0*/  STL [R1+0x458], R0 ;  /* 0x0004580001007387 */ /* 0x0001e20000100800 */
[C---:B------:R-:W-:Y:S01]  /*10f0*/  VIADD R165, R22.reuse, 0xc0 ;  /* 0x000000c016a57836 */ /* 0x040fe20000000000 */
[----:B------:R-:W-:Y:S01]  /*1100*/  SHF.R.S32.HI R157, RZ, 0x1f, R152 ;  /* 0x0000001fff9d7819 */ /* 0x000fe20000011498 */
[----:B------:R-:W-:Y:S01]  /*1110*/  VIADD R164, R22, 0xe0 ;  /* 0x000000e016a47836 */ /* 0x000fe20000000000 */
[----:B------:R1:W-:Y:S01]  /*1120*/  STL [R1+0x448], R3 ;  /* 0x0004480301007387 */ /* 0x0003e20000100800 */
[C---:B------:R-:W-:Y:S01]  /*1130*/  VIADD R194, R186.reuse, 0x40 ;  /* 0x00000040bac27836 */ /* 0x040fe20000000000 */
[----:B------:R-:W-:Y:S01]  /*1140*/  SHF.R.S32.HI R185, RZ, 0x1f, R163 ;  /* 0x0000001fffb97819 */ /* 0x000fe200000114a3 */
[C---:B------:R-:W-:Y:S01]  /*1150*/  VIADD R187, R186.reuse, 0x80 ;  /* 0x00000080babb7836 */ /* 0x040fe20000000000 */
[----:B------:R-:W-:Y:S01]  /*1160*/  SHF.R.S32.HI R184, RZ, 0x1f, R162 ;  /* 0x0000001fffb87819 */ /* 0x000fe200000114a2 */
[----:B------:R-:W-:Y:S01]  /*1170*/  VIADD R195, R186, 0xc0 ;  /* 0x000000c0bac37836 */ /* 0x000fe20000000000 */
[----:B------:R-:W-:Y:S01]  /*1180*/  SHF.R.S32.HI R183, RZ, 0x1f, R161 ;  /* 0x0000001fffb77819 */ /* 0x000fe200000114a1 */
[----:B0-----:R-:W-:Y:S01]  /*1190*/  IMAD R0, R5, 0x8, R224 ;  /* 0x0000000805007824 */ /* 0x001fe200078e02e0 */
[----:B------:R-:W-:-:S02]  /*11a0*/  SHF.R.S32.HI R182, RZ, 0x1f, R160 ;  /* 0x0000001fffb67819 */ /* 0x000fc400000114a0 */
[----:B-1----:R-:W-:Y:S02]  /*11b0*/  LOP3.LUT R3, R197, 0x18, R22, 0xf8, !PT ;  /* 0x00000018c5037812 */ /* 0x002fe400078ef816 */
[----:B------:R0:W-:Y:S01]  /*11c0*/  STL [R1+0x468], R0 ;  /* 0x0004680001007387 */ /* 0x0001e20000100800 */
[----:B------:R-:W-:Y:S02]  /*11d0*/  SHF.R.S32.HI R181, RZ, 0x1f, R165 ;  /* 0x0000001fffb57819 */ /* 0x000fe400000114a5 */
[----:B------:R-:W-:Y:S01]  /*11e0*/  LOP3.LUT R2, R3, R206, RZ, 0x3c, !PT ;  /* 0x000000ce03027212 */ /* 0x000fe200078e3cff */
[----:B------:R-:W-:Y:S01]  /*11f0*/  IMAD.SHL.U32 R3, R6, 0x8, RZ ;  /* 0x0000000806037824 */ /* 0x000fe200078e00ff */
[----:B------:R-:W-:Y:S02]  /*1200*/  SHF.R.S32.HI R180, RZ, 0x1f, R164 ;  /* 0x0000001fffb47819 */ /* 0x000fe400000114a4 */
[----:B------:R-:W-:Y:S01]  /*1210*/  SHF.R.S32.HI R221, RZ, 0x1f, R194 ;  /* 0x0000001fffdd7819 */ /* 0x000fe200000114c2 */
[----:B------:R0:W-:Y:S01]  /*1220*/  STL [R1+0x460], R2 ;  /* 0x0004600201007387 */ /* 0x0001e20000100800 */
[----:B------:R-:W-:-:S02]  /*1230*/  SHF.R.S32.HI R220, RZ, 0x1f, R187 ;  /* 0x0000001fffdc7819 */ /* 0x000fc400000114bb */
[----:B------:R-:W-:Y:S01]  /*1240*/  SHF.R.S32.HI R219, RZ, 0x1f, R195 ;  /* 0x0000001fffdb7819 */ /* 0x000fe200000114c3 */
[----:B------:R0:W-:Y:S01]  /*1250*/  STL [R1+0x46c], R3 ;  /* 0x00046c0301007387 */ /* 0x0001e20000100800 */
[----:B------:R-:W-:-:S07]  /*1260*/  LOP3.LUT R167, R2, R198, RZ, 0xfc, !PT ;  /* 0x000000c602a77212 */ /* 0x000fce00078efcff */
.L_x_13103:
[----:B------:R-:W-:Y:S05]  /*1270*/  YIELD ;  /* 0x0000000000007946 */ /* 0x000fea0003800000 */
[----:B------:R-:W-:Y:S01]  /*1280*/  ULDC.64 UR4, c[0x0][0xb20] ;  /* 0x0002c80000047ab9 */ /* 0x000fe20000000a00 */
[----:B0-----:R-:W1:Y:S01]  /*1290*/  LDC.64 R4, c[0x0][0xb00] ;  /* 0x0002c000ff047b82 */ /* 0x001e620000000a00 */
        /* <DEDUP_REMOVED lines=9> */
[----:B0-----:R-:W0:Y:S01]  /*1330*/  @P1 LDC.64 R2, c[0x0][0xb20] ;  /* 0x0002c800ff021b82 */ /* 0x001e220000000a00 */
[----:B------:R-:W-:Y:S01]  /*1340*/  ISETP.NE.AND.EX P0, PT, RZ, UR5, PT, P0 ;  /* 0x00000005ff007c0c */ /* 0x000fe2000bf05300 */
[----:B-1-3--:R-:W-:-:S06]  /*1350*/  IMAD.WIDE R8, R127, 0x4, R4 ;  /* 0x000000047f087825 */ /* 0x00afcc00078e0204 */
[----:B------:R-:W1:Y:S01]  /*1360*/  @P2 LDC.64 R6, c[0x0][0xb10] ;  /* 0x0002c400ff062b82 */ /* 0x000e620000000a00 */
[----:B------:R-:W-:Y:S02]  /*1370*/  ULDC UR4, c[0x0][0x288] ;  /* 0x0000a20000047ab9 */ /* 0x000fe40000000800 */
[----:B------:R-:W-:Y:S01]  /*1380*/  IMAD.U32 R28, RZ, RZ, UR4 ;  /* 0x00000004ff1c7e24 */ /* 0x000fe2000f8e00ff */
[----:B------:R-:W-:Y:S02]  /*1390*/  ULDC.64 UR4, c[0x0][0x418] ;  /* 0x0001060000047ab9 */ /* 0x000fe40000000a00 */
[----:B--2---:R2:W5:Y:S01]  /*13a0*/  @P0 LDG.E R25, desc[UR44][R8.64] ;  /* 0x0000002c08190981 */ /* 0x004562000c1e1900 */
[----:B0-----:R-:W-:-:S05]  /*13b0*/  @P1 IMAD.WIDE R2, R127, 0x4, R2 ;  /* 0x000000047f021825 */ /* 0x001fca00078e0202 */
        /* <DEDUP_REMOVED lines=12> */
[----:B--2-4-:R-:W-:Y:S06]  /*1480*/  @P2 BRA `(.L_x_12874) ;  /* 0x0000000000242947 */ /* 0x014fec0003800000 */
        /* <DEDUP_REMOVED lines=9> */
.L_x_12874:
        /* <DEDUP_REMOVED lines=10> */
.L_x_12875:
[----:B------:R-:W-:Y:S05]  /*15c0*/  @!P0 BRA `(.L_x_12876) ;  /* 0x00000000000c8947 */ /* 0x000fea0003800000 */
[----:B------:R-:W2:Y:S04]  /*15d0*/  LDG.E R3, desc[UR44][R8.64] ;  /* 0x0000002c08037981 */ /* 0x000ea8000c1e1900 */
[----:B------:R-:W2:Y:S02]  /*15e0*/  LDG.E R24, desc[UR44][R8.64+0x4] ;  /* 0x0000042c08187981 */ /* 0x000ea4000c1e1900 */
[----:B--2---:R-:W-:-:S07]  /*15f0*/  IMAD.IADD R24, R24, 0x1, -R3 ;  /* 0x0000000118187824 */ /* 0x004fce00078e0a03 */
.L_x_12876:
        /* <DEDUP_REMOVED lines=27> */
[----:B------:R-:W-:Y:S02]  /*17b0*/  VIADD R0, R29, 0x5f ;  /* 0x0000005f1d007836 */ /* 0x000fe40000000000 */
[----:B------:R-:W-:Y:S01]  /*17c0*/  IMAD.MOV.U32 R5, RZ, RZ, R3 ;  /* 0x000000ffff057224 */ /* 0x000fe200078e0003 */
[----:B-1----:R-:W-:Y:S01]  /*17d0*/  @P1 SHF.R.U32.HI R5, RZ, R9, R4 ;  /* 0x00000009ff051219 */ /* 0x002fe20000011604 */
        /* <DEDUP_REMOVED lines=17> */
.L_x_12879:
[----:B------:R-:W-:-:S13]  /*18f0*/  ISETP.NE.AND P0, PT, R13, 0x1, PT ;  /* 0x000000010d00780c */ /* 0x000fda0003f05270 */
[----:B------:R-:W0:Y:S02]  /*1900*/  @P0 LDC.64 R4, c[0x0][0xae0] ;  /* 0x0002b800ff040b82 */ /* 0x000e240000000a00 */
[----:B0-----:R-:W-:-:S05]  /*1910*/  @P0 IMAD.HI.U32 R4, R3, R4, RZ ;  /* 0x0000000403040227 */ /* 0x001fca00078e00ff */
[----:B------:R-:W-:-:S07]  /*1920*/  @P0 SHF.R.U32.HI R3, RZ, R5, R4 ;  /* 0x00000005ff030219 */ /* 0x000fce0000011604 */
.L_x_12880:
[----:B------:R-:W-:Y:S05]  /*1930*/  BSYNC B0 ;  /* 0x0000000000007941 */ /* 0x000fea0003800000 */
.L_x_12878:
[----:B------:R-:W-:-:S05]  /*1940*/  IMAD R3, R3, R13, R13 ;  /* 0x0000000d03037224 */ /* 0x000fca00078e020d */
[----:B------:R-:W-:-:S07]  /*1950*/  VIMNMX R0, R0, R3, PT ;  /* 0x0000000300007248 */ /* 0x000fce0003fe0100 */
.L_x_12877:
        /* <DEDUP_REMOVED lines=20> */
.L_x_12883:
[----:B------:R-:W-:-:S13]  /*1aa0*/  ISETP.NE.AND P0, PT, R13, 0x1, PT ;  /* 0x000000010d00780c */ /* 0x000fda0003f05270 */
[----:B------:R-:W0:Y:S02]  /*1ab0*/  @P0 LDC.64 R6, c[0x0][0xae0] ;  /* 0x0002b800ff060b82 */ /* 0x000e240000000a00 */
[----:B0-----:R-:W-:-:S05]  /*1ac0*/  @P0 IMAD.HI.U32 R6, R3, R6, RZ ;  /* 0x0000000603060227 */ /* 0x001fca00078e00ff */
[----:B------:R-:W-:-:S07]  /*1ad0*/  @P0 SHF.R.U32.HI R3, RZ, R7, R6 ;  /* 0x00000007ff030219 */ /* 0x000fce0000011606 */
.L_x_12884:
[----:B------:R-:W-:Y:S05]  /*1ae0*/  BSYNC B0 ;  /* 0x0000000000007941 */ /* 0x000fea0003800000 */
.L_x_12882:
[----:B------:R-:W-:-:S05]  /*1af0*/  IMAD R3, R3, R13, RZ ;  /* 0x0000000d03037224 */ /* 0x000fca00078e02ff */
[----:B------:R-:W-:-:S07]  /*1b00*/  VIMNMX R4, R4, R3, !PT ;  /* 0x0000000304047248 */ /* 0x000fce0007fe0100 */
.L_x_12881:
        /* <DEDUP_REMOVED lines=44> */
.L_x_12887:
[----:B------:R-:W-:Y:S05]  /*1dd0*/  BSYNC B6 ;  /* 0x0000000000067941 */ /* 0x000fea0003800000 */
.L_x_12886:
        /* <DEDUP_REMOVED lines=20> */
.L_x_12889:
[----:B------:R-:W-:Y:S05]  /*1f20*/  BSYNC B6 ;  /* 0x0000000000067941 */ /* 0x000fea0003800000 */
.L_x_12888:
[----:B------:R-:W2:Y:S01]  /*1f30*/  LDL R32, [R1+0x44c] ;  /* 0x00044c0001207983 */ /* 0x000ea20000100800 */
[----:B------:R-:W-:Y:S01]  /*1f40*/  ULDC.64 UR4, c[0x0][0xaf0] ;  /* 0x0002bc0000047ab9 */ /* 0x000fe20000000a00 */
[----:B------:R-:W-:Y:S01]  /*1f50*/  IMAD.MOV.U32 R0, RZ, RZ, R127 ;  /* 0x000000ffff007224 */ /* 0x000fe200078e007f */
[----:B------:R-:W-:Y:S01]  /*1f60*/  ISETP.NE.U32.AND P0, PT, RZ, UR4, PT ;  /* 0x00000004ff007c0c */ /* 0x000fe2000bf05070 */
[----:B------:R-:W-:Y:S01]  /*1f70*/  ULDC UR6, c[0x0][0x320] ;  /* 0x0000c80000067ab9 */ /* 0x000fe20000000800 */
[----:B------:R-:W-:Y:S01]  /*1f80*/  SHF.R.S32.HI R155, RZ, 0x1f, R154 ;  /* 0x0000001fff9b7819 */ /* 0x000fe2000001149a */
[----:B------:R-:W0:Y:S01]  /*1f90*/  LDC.64 R30, c[0x0][0x408] ;  /* 0x00010200ff1e7b82 */ /* 0x000e220000000a00 */
[----:B------:R-:W-:Y:S01]  /*1fa0*/  ISETP.NE.AND.EX P0, PT, RZ, UR5, PT, P0 ;  /* 0x00000005ff007c0c */ /* 0x000fe2000bf05300 */
[----:B------:R-:W-:-:S06]  /*1fb0*/  ULDC.64 UR4, c[0x0][0x3f8] ;  /* 0x0000fe0000047ab9 */ /* 0x000fcc0000000a00 */
[----:B------:R-:W1:Y:S08]  /*1fc0*/  LDC R33, c[0x0][0x3f4] ;  /* 0x0000fd00ff217b82 */ /* 0x000e700000000800 */
[----:B------:R-:W3:Y:S02]  /*1fd0*/  @P0 LDC.64 R4, c[0x0][0xaf0] ;  /* 0x0002bc00ff040b82 */ /* 0x000ee40000000a00 */
[----:B---3--:R-:W-:-:S05]  /*1fe0*/  @P0 IMAD.WIDE R4, R127, 0x4, R4 ;  /* 0x000000047f040825 */ /* 0x008fca00078e0204 */
[----:B------:R3:W4:Y:S01]  /*1ff0*/  @P0 LDG.E R0, desc[UR44][R4.64] ;  /* 0x0000002c04000981 */ /* 0x000722000c1e1900 */
[----:B------:R-:W-:Y:S01]  /*2000*/  ISETP.GE.AND P1, PT, R152, UR6, PT ;  /* 0x0000000698007c0c */ /* 0x000fe2000bf26270 */
[----:B------:R-:W-:Y:S01]  /*2010*/  IMAD.IADD R48, R25, 0x1, R24 ;  /* 0x0000000119307824 */ /* 0x000fe200078e0218 */
[----:B------:R-:W-:Y:S01]  /*2020*/  ISETP.GE.AND P0, PT, R22, UR6, PT ;  /* 0x0000000616007c0c */ /* 0x000fe2000bf06270 */
[----:B------:R-:W-:Y:S01]  /*2030*/  IMAD.MOV.U32 R53, RZ, RZ, 0x20 ;  /* 0x00000020ff357424 */ /* 0x000fe200078e00ff */
[----:B------:R-:W-:Y:S01]  /*2040*/  SEL R3, RZ, 0xffffffff, P1 ;  /* 0xffffffffff037807 */ /* 0x000fe20000800000 */
[----:B------:R-:W-:Y:S01]  /*2050*/  IMAD R52, R227, 0x40, R156 ;  /* 0x00000040e3347824 */ /* 0x000fe200078e029c */
[----:B------:R-:W-:Y:S01]  /*2060*/  SEL R6, RZ, 0x1, P0 ;  /* 0x00000001ff067807 */ /* 0x000fe20000000000 */
[----:B-1----:R-:W-:Y:S01]  /*2070*/  IMAD.SHL.U32 R54, R33, 0x2, RZ ;  /* 0x0000000221367824 */ /* 0x002fe200078e00ff */
[----:B------:R-:W-:Y:S01]  /*2080*/  ISETP.GE.AND P0, PT, R163, UR6, PT ;  /* 0x00000006a3007c0c */ /* 0x000fe2000bf06270 */
[----:B------:R-:W-:Y:S01]  /*2090*/  IMAD.SHL.U32 R7, R3, 0x2, RZ ;  /* 0x0000000203077824 */ /* 0x000fe200078e00ff */
[----:B------:R-:W-:-:S02]  /*20a0*/  ISETP.GE.AND P1, PT, R162, UR6, PT ;  /* 0x00000006a2007c0c */ /* 0x000fc4000bf26270 */
[----:B------:R-:W-:Y:S02]  /*20b0*/  SHF.R.S32.HI R3, RZ, 0x1f, R156 ;  /* 0x0000001fff037819 */ /* 0x000fe4000001149c */
[----:B------:R-:W-:Y:S02]  /*20c0*/  LOP3.LUT R6, R7, 0x2, R6, 0xe2, !PT ;  /* 0x0000000207067812 */ /* 0x000fe400078ee206 */
[----:B------:R-:W-:Y:S01]  /*20d0*/  SEL R7, RZ, 0x4, P0 ;  /* 0x00000004ff077807 */ /* 0x000fe20000000000 */
[C---:B---3--:R-:W-:Y:S01]  /*20e0*/  IMAD R5, R3.reuse, UR4, RZ ;  /* 0x0000000403057c24 */ /* 0x048fe2000f8e02ff */
[----:B------:R-:W-:Y:S01]  /*20f0*/  SEL R8, RZ, 0x8, P1 ;  /* 0x00000008ff087807 */ /* 0x000fe20000800000 */
[----:B0-----:R-:W-:Y:S01]  /*2100*/  IMAD R10, R3, R30, RZ ;  /* 0x0000001e030a7224 */ /* 0x001fe200078e02ff */
[----:B------:R-:W-:Y:S01]  /*2110*/  ISETP.GE.AND P0, PT, R161, UR6, PT ;  /* 0x00000006a1007c0c */ /* 0x000fe2000bf06270 */
[----:B------:R-:W-:Y:S01]  /*2120*/  IMAD R11, R156, UR5, R5 ;  /* 0x000000059c0b7c24 */ /* 0x000fe2000f8e0205 */
[----:B------:R-:W-:Y:S01]  /*2130*/  ISETP.GE.AND P1, PT, R160, UR6, PT ;  /* 0x00000006a0007c0c */ /* 0x000fe2000bf26270 */
[----:B------:R-:W-:Y:S01]  /*2140*/  IMAD.WIDE.U32 R4, R156, UR4, R154 ;  /* 0x000000049c047c25 */ /* 0x000fe2000f8e009a */
[----:B------:R-:W-:-:S02]  /*2150*/  LOP3.LUT R6, R8, R6, R7, 0xfe, !PT ;  /* 0x0000000608067212 */ /* 0x000fc400078efe07 */
[----:B------:R-:W-:Y:S01]  /*2160*/  SEL R7, RZ, 0x10, P0 ;  /* 0x00000010ff077807 */ /* 0x000fe20000000000 */
[----:B------:R-:W-:Y:S01]  /*2170*/  IMAD.IADD R5, R5, 0x1, R11 ;  /* 0x0000000105057824 */ /* 0x000fe200078e020b */
[----:B------:R-:W-:Y:S01]  /*2180*/  SEL R8, RZ, 0x20, P1 ;  /* 0x00000020ff087807 */ /* 0x000fe20000800000 */
[----:B------:R-:W-:Y:S01]  /*2190*/  IMAD R15, R156, R31, R10 ;  /* 0x0000001f9c0f7224 */ /* 0x000fe200078e020a */
[----:B------:R-:W-:Y:S01]  /*21a0*/  ISETP.GE.AND P1, PT, R165, UR6, PT ;  /* 0x00000006a5007c0c */ /* 0x000fe2000bf26270 */
[----:B-----5:R-:W-:Y:S01]  /*21b0*/  IMAD.WIDE.U32 R20, R2, UR4, R4 ;  /* 0x0000000402147c25 */ /* 0x020fe2000f8e0004 */
[----:B------:R-:W-:Y:S02]  /*21c0*/  LOP3.LUT R50, R8, R6, R7, 0xfe, !PT ;  /* 0x0000000608327212 */ /* 0x000fe400078efe07 */
[----:B------:R-:W-:Y:S01]  /*21d0*/  ISETP.GE.AND P2, PT, R164, UR6, PT ;  /* 0x00000006a4007c0c */ /* 0x000fe2000bf46270 */
[----:B------:R-:W-:Y:S01]  /*21e0*/  IMAD.WIDE.U32 R8, R156, UR4, R22 ;  /* 0x000000049c087c25 */ /* 0x000fe2000f8e0016 */
[----:B------:R-:W-:-:S02]  /*21f0*/  ISETP.GE.AND P0, PT, R22, R33, PT ;  /* 0x000000211600720c */ /* 0x000fc40003f06270 */
[----:B------:R-:W-:Y:S01]  /*2200*/  SHF.R.S32.HI R49, RZ, 0x1f, R2 ;  /* 0x0000001fff317819 */ /* 0x000fe20000011402 */
[----:B------:R-:W-:Y:S01]  /*2210*/  IMAD.IADD R9, R11, 0x1, R9 ;  /* 0x000000010b097824 */ /* 0x000fe200078e0209 */
[----:B------:R-:W-:Y:S01]  /*2220*/  SEL R11, RZ, 0x40, P1 ;  /* 0x00000040ff0b7807 */ /* 0x000fe20000800000 */
[----:B------:R-:W-:Y:S01]  /*2230*/  IMAD.WIDE.U32 R6, R156, R30, R154 ;  /* 0x0000001e9c067225 */ /* 0x000fe200078e009a */
[----:B------:R-:W-:Y:S02]  /*2240*/  SEL R10, RZ, 0x7fff80, P2 ;  /* 0x007fff80ff0a7807 */ /* 0x000fe40001000000 */
[----:B------:R-:W-:Y:S01]  /*2250*/  SEL R13, R33, RZ, P0 ;  /* 0x000000ff210d7207 */ /* 0x000fe20000000000 */
[----:B------:R-:W-:Y:S01]  /*2260*/  IMAD.WIDE.U32 R24, R2, UR4, R8 ;  /* 0x0000000402187c25 */ /* 0x000fe2000f8e0008 */
[----:B------:R-:W-:Y:S02]  /*2270*/  LOP3.LUT R50, R10, R50, R11, 0xfe, !PT ;  /* 0x000000320a327212 */ /* 0x000fe400078efe0b */
[----:B------:R-:W-:Y:S01]  /*2280*/  SHF.R.S32.HI R51, RZ, 0x1f, R126 ;  /* 0x0000001fff337819 */ /* 0x000fe2000001147e */
[----:B------:R-:W-:Y:S01]  /*2290*/  IMAD R11, R49, UR4, RZ ;  /* 0x00000004310b7c24 */ /* 0x000fe2000f8e02ff */
[----:B------:R-:W-:Y:S01]  /*22a0*/  PRMT R70, R50, 0x8880, RZ ;  /* 0x0000888032467816 */ /* 0x000fe200000000ff */
[----:B------:R-:W-:-:S02]  /*22b0*/  IMAD.IADD R13, R22, 0x1, R13 ;  /* 0x00000001160d7824 */ /* 0x000fc400078e020d */
[----:B------:R-:W-:Y:S01]  /*22c0*/  IMAD R11, R2, UR5, R11 ;  /* 0x00000005020b7c24 */ /* 0x000fe2000f8e020b */
[----:B------:R-:W-:Y:S01]  /*22d0*/  PRMT R70, R70, 0x7710, RZ ;  /* 0x0000771046467816 */ /* 0x000fe200000000ff */
[----:B------:R-:W-:Y:S01]  /*22e0*/  IMAD.IADD R7, R7, 0x1, R15 ;  /* 0x0000000107077824 */ /* 0x000fe200078e020f */
[----:B------:R-:W-:Y:S01]  /*22f0*/  SHF.R.S32.HI R12, RZ, 0x1f, R13 ;  /* 0x0000001fff0c7819 */ /* 0x000fe2000001140d */
[-C--:B------:R-:W-:Y:S01]  /*2300*/  IMAD R10, R49, R30.reuse, RZ ;  /* 0x0000001e310a7224 */ /* 0x080fe200078e02ff */
[----:B------:R-:W-:Y:S01]  /*2310*/  LOP3.LUT R64, R70, 0x1, RZ, 0xc0, !PT ;  /* 0x0000000146407812 */ /* 0x000fe200078ec0ff */
[----:B------:R-:W-:Y:S01]  /*2320*/  IMAD.WIDE.U32 R44, R2, R30, R6 ;  /* 0x0000001e022c7225 */ /* 0x000fe200078e0006 */
[----:B------:R-:W-:Y:S02]  /*2330*/  LEA.HI R12, R12, R13, RZ, 0x3 ;  /* 0x0000000d0c0c7211 */ /* 0x000fe400078f18ff */
[----:B------:R-:W-:Y:S01]  /*2340*/  LOP3.LUT R65, R70, 0x2, RZ, 0xc0, !PT ;  /* 0x0000000246417812 */ /* 0x000fe200078ec0ff */
[----:B------:R-:W-:Y:S01]  /*2350*/  IMAD R5, R2, R31, R10 ;  /* 0x0000001f02057224 */ /* 0x000fe200078e020a */
[--C-:B------:R-:W-:Y:S01]  /*2360*/  SHF.R.S32.HI R59, RZ, 0x3, R12.reuse ;  /* 0x00000003ff3b7819 */ /* 0x100fe2000001140c */
[----:B------:R-:W-:Y:S01]  /*2370*/  IMAD.IADD R55, R21, 0x1, R11 ;  /* 0x0000000115377824 */ /* 0x000fe200078e020b */
[----:B------:R-:W-:Y:S01]  /*2380*/  LOP3.LUT R60, R12, 0xfffffff8, RZ, 0xc0, !PT ;  /* 0xfffffff80c3c7812 */ /* 0x000fe200078ec0ff */
[----:B------:R-:W-:Y:S01]  /*2390*/  IMAD.IADD R58, R45, 0x1, R5 ;  /* 0x000000012d3a7824 */ /* 0x000fe200078e0205 */
[--C-:B------:R-:W-:Y:S01]  /*23a0*/  LOP3.LUT R5, R197, 0x38, R12.reuse, 0xf8, !PT ;  /* 0x00000038c5057812 */ /* 0x100fe200078ef80c */
[----:B------:R-:W-:Y:S01]  /*23b0*/  IMAD.IADD R56, R11, 0x1, R25 ;  /* 0x000000010b387824 */ /* 0x000fe200078e0219 */
[----:B------:R-:W-:-:S02]  /*23c0*/  LOP3.LUT R12, R199, 0x38, R12, 0xf8, !PT ;  /* 0x00000038c70c7812 */ /* 0x000fc400078ef80c */
[----:B------:R-:W-:Y:S02]  /*23d0*/  LOP3.LUT R5, R5, R206, RZ, 0x3c, !PT ;  /* 0x000000ce05057212 */ /* 0x000fe400078e3cff */
[----:B------:R-:W-:Y:S02]  /*23e0*/  LOP3.LUT R63, R12, R207, RZ, 0x3c, !PT ;  /* 0x000000cf0c3f7212 */ /* 0x000fe400078e3cff */
[C---:B------:R-:W-:Y:S01]  /*23f0*/  SHF.L.U64.HI R31, R30.reuse, 0x6, R31 ;  /* 0x000000061e1f7819 */ /* 0x040fe2000001021f */
[----:B------:R-:W-:Y:S01]  /*2400*/  IMAD.SHL.U32 R30, R30, 0x40, RZ ;  /* 0x000000401e1e7824 */ /* 0x000fe200078e00ff */
[----:B------:R-:W-:Y:S01]  /*2410*/  LOP3.LUT R66, R70, 0x4, RZ, 0xc0, !PT ;  /* 0x0000000446427812 */ /* 0x000fe200078ec0ff */
[----:B------:R-:W-:Y:S01]  /*2420*/  IMAD.IADD R62, R198, 0x1, R5 ;  /* 0x00000001c63e7824 */ /* 0x000fe200078e0205 */
[----:B------:R-:W-:Y:S01]  /*2430*/  LOP3.LUT R67, R70, 0x8, RZ, 0xc0, !PT ;  /* 0x0000000846437812 */ /* 0x000fe200078ec0ff */
[----:B------:R-:W-:Y:S01]  /*2440*/  IMAD.IADD R63, R208, 0x1, R63 ;  /* 0x00000001d03f7824 */ /* 0x000fe200078e023f */
[----:B------:R-:W-:-:S02]  /*2450*/  LOP3.LUT R68, R70, 0x10, RZ, 0xc0, !PT ;  /* 0x0000001046447812 */ /* 0x000fc400078ec0ff */
[C---:B------:R-:W-:Y:S02]  /*2460*/  LOP3.LUT R69, R70.reuse, 0x20, RZ, 0xc0, !PT ;  /* 0x0000002046457812 */ /* 0x040fe400078ec0ff */
[----:B------:R-:W-:Y:S02]  /*2470*/  SHF.R.S32.HI R61, RZ, 0x1f, R60 ;  /* 0x0000001fff3d7819 */ /* 0x000fe4000001143c */
[----:B------:R-:W-:Y:S02]  /*2480*/  LOP3.LUT R70, R70, 0x40, RZ, 0xc0, !PT ;  /* 0x0000004046467812 */ /* 0x000fe400078ec0ff */
[----:B--2---:R-:W-:Y:S02]  /*2490*/  LOP3.LUT P1, RZ, R32, 0x4, RZ, 0xc0, !PT ;  /* 0x0000000420ff7812 */ /* 0x004fe4000782c0ff */
[----:B------:R-:W0:Y:S02]  /*24a0*/  S2R R32, SR_TID.X ;  /* 0x0000000000207919 */ /* 0x000e240000002100 */
[----:B------:R-:W-:-:S02]  /*24b0*/  SEL R53, R53, 0xffffffe0, !P1 ;  /* 0xffffffe035357807 */ /* 0x000fc40004800000 */
[----:B0-----:R-:W-:-:S04]  /*24c0*/  SHF.R.U32.HI R32, RZ, 0x7, R32 ;  /* 0x00000007ff207819 */ /* 0x001fc80000011620 */
[----:B------:R-:W-:-:S13]  /*24d0*/  ISETP.NE.AND P6, PT, R32, 0x1, PT ;  /* 0x000000012000780c */ /* 0x000fda0003fc5270 */
[----:B------:R-:W-:Y:S05]  /*24e0*/  @!P6 WARPSYNC.ALL ;  /* 0x000000000000e948 */ /* 0x000fea0003800000 */
[----:B------:R-:W-:Y:S01]  /*24f0*/  ULDC UR4, c[0x0][0x2f4] ;  /* 0x0000bd0000047ab9 */ /* 0x000fe20000000800 */
[----:B----4-:R-:W-:Y:S01]  /*2500*/  SHF.R.S32.HI R57, RZ, 0x1f, R0 ;  /* 0x0000001fff397819 */ /* 0x010fe20000011400 */
[----:B------:R-:W-:Y:S01]  /*2510*/  @!P6 BAR.SYNC.DEFER_BLOCKING 0x9, 0x100 ;  /* 0x024400000000eb1d */ /* 0x000fe20000010000 */
[----:B------:R-:W-:Y:S02]  /*2520*/  ISETP.GE.AND P2, PT, R152, UR4, PT ;  /* 0x0000000498007c0c */ /* 0x000fe4000bf46270 */
[----:B------:R-:W-:-:S02]  /*2530*/  ISETP.GE.AND P1, PT, R22, UR4, PT ;  /* 0x0000000416007c0c */ /* 0x000fc4000bf26270 */
[----:B------:R-:W-:-:S11]  /*2540*/  P2R R72, PR, RZ, 0x4 ;  /* 0x00000004ff487803 */ /* 0x000fd60000000000 */
.L_x_12947:
        /* <DEDUP_REMOVED lines=28> */
[----:B------:R-:W-:Y:S01]  /*2710*/  IMAD.IADD R8, R167, 0x1, R53 ;  /* 0x00000001a7087824 */ /* 0x000fe200078e0235 */
[----:B------:R-:W-:Y:S05]  /*2720*/  YIELD ;  /* 0x0000000000007946 */ /* 0x000fea0003800000 */
[----:B------:R-:W-:Y:S01]  /*2730*/  IMAD R79, R79, R4, R11 ;  /* 0x000000044f4f7224 */ /* 0x000fe200078e020b */
[----:B------:R-:W-:Y:S01]  /*2740*/  BSSY B0, `(.L_x_12890) ;  /* 0x000033d000007945 */ /* 0x000fe20003800000 */
[C---:B------:R-:W-:Y:S01]  /*2750*/  IMAD R4, R153.reuse, 0x1800, R167 ;  /* 0x0000180099047824 */ /* 0x040fe200078e02a7 */
[----:B------:R-:W-:Y:S01]  /*2760*/  P2R R73, PR, RZ, 0x8 ;  /* 0x00000008ff497803 */ /* 0x000fe20000000000 */
[----:B------:R-:W-:-:S02]  /*2770*/  IMAD R8, R153, 0x1800, R8 ;  /* 0x0000180099087824 */ /* 0x000fc400078e0208 */
[--C-:B------:R-:W-:Y:S02]  /*2780*/  IMAD R87, R4, 0x2, R17.reuse ;  /* 0x0000000204577824 */ /* 0x100fe400078e0211 */
[----:B------:R-:W-:Y:S01]  /*2790*/  IMAD R76, R8, 0x2, R17 ;  /* 0x00000002084c7824 */ /* 0x000fe200078e0211 */
[----:B0-----:R-:W-:Y:S06]  /*27a0*/  @!P2 BRA `(.L_x_12891) ;  /* 0x0000002c00c0a947 */ /* 0x001fec0003800000 */
[----:B------:R-:W-:Y:S01]  /*27b0*/  SHF.R.S32.HI R80, RZ, 0x1f, R79 ;  /* 0x0000001fff507819 */ /* 0x000fe2000001144f */
[----:B------:R-:W-:Y:S01]  /*27c0*/  ULDC.64 UR4, c[0x0][0x300] ;  /* 0x0000c00000047ab9 */ /* 0x000fe20000000a00 */
[----:B-----5:R-:W-:Y:S01]  /*27d0*/  SHF.R.S32.HI R81, RZ, 0x1f, R78 ;  /* 0x0000001fff517819 */ /* 0x020fe2000001144e */
[C---:B------:R-:W-:Y:S01]  /*27e0*/  IMAD.WIDE.U32 R4, R79.reuse, UR4, RZ ;  /* 0x000000044f047c25 */ /* 0x040fe2000f8e00ff */
        /* <DEDUP_REMOVED lines=66> */
.L_x_12894:
[----:B------:R-:W-:Y:S05]  /*2c10*/  BSYNC B1 ;  /* 0x0000000000017941 */ /* 0x000fea0003800000 */
.L_x_12893:
        /* <DEDUP_REMOVED lines=8> */
[----:B------:R-:W-:Y:S01]  /*2ca0*/  IMAD.WIDE.U32 R14, R14, 0x60, R30 ;  /* 0x000000600e0e7825 */ /* 0x000fe200078e001e */
[C---:B0-----:R-:W-:Y:S01]  /*2cb0*/  SHF.L.U64.HI R5, R10.reuse, 0x6, R11 ;  /* 0x000000060a057819 */ /* 0x041fe2000001020b */
[----:B------:R-:W-:Y:S01]  /*2cc0*/  ULDC.64 UR4, c[0x0][0x400] ;  /* 0x0001000000047ab9 */ /* 0x000fe20000000a00 */
[----:B------:R-:W-:Y:S01]  /*2cd0*/  CS2R R34, SRZ ;  /* 0x0000000000227805 */ /* 0x000fe2000001ff00 */
[----:B------:R-:W-:Y:S01]  /*2ce0*/  IMAD.SHL.U32 R4, R10, 0x40, RZ ;  /* 0x000000400a047824 */ /* 0x000fe200078e00ff */
[----:B------:R-:W-:Y:S01]  /*2cf0*/  IADD3 R6, P3, R44, R14, RZ ;  /* 0x0000000e2c067210 */ /* 0x000fe20007f7e0ff */
[----:B------:R-:W-:Y:S01]  /*2d00*/  IMAD R77, R77, 0x60, RZ ;  /* 0x000000604d4d7824 */ /* 0x000fe200078e02ff */
[----:B------:R-:W-:Y:S01]  /*2d10*/  CS2R R36, SRZ ;  /* 0x0000000000247805 */ /* 0x000fe2000001ff00 */
[----:B------:R-:W-:-:S03]  /*2d20*/  IMAD.WIDE.U32 R4, R12, 0x60, R4 ;  /* 0x000000600c047825 */ /* 0x000fc600078e0004 */
[----:B------:R-:W-:Y:S01]  /*2d30*/  IADD3.X R15, R58, R77, R15, P3, !PT ;  /* 0x0000004d3a0f7210 */ /* 0x000fe20001ffe40f */
[----:B------:R-:W-:Y:S01]  /*2d40*/  IMAD R8, R71, 0x60, RZ ;  /* 0x0000006047087824 */ /* 0x000fe200078e02ff */
        /* <DEDUP_REMOVED lines=15> */
.L_x_12896:
[----:B------:R-:W-:Y:S05]  /*2e40*/  BSYNC B1 ;  /* 0x0000000000017941 */ /* 0x000fea0003800000 */
.L_x_12895:
[----:B------:R-:W-:Y:S01]  /*2e50*/  ULOP3.LUT UR4, UR38, 0x1, URZ, 0xfc, !UPT ;  /* 0x0000000126047892 */ /* 0x000fe2000f8efc3f */
[----:B01----:R-:W-:Y:S01]  /*2e60*/  IMAD.MOV.U32 R4, RZ, RZ, R42 ;  /* 0x000000ffff047224 */ /* 0x003fe200078e002a */
        /* <DEDUP_REMOVED lines=27> */
[----:B------:R-:W-:Y:S02]  /*3020*/  PRMT R90, R4, 0x7610, R90 ;  /* 0x00007610045a7816 */ /* 0x000fe4000000005a */
[----:B------:R-:W-:-:S02]  /*3030*/  PRMT R91, R5, 0x7610, R91 ;  /* 0x00007610055b7816 */ /* 0x000fc4000000005b */
[----:B------:R-:W-:Y:S02]  /*3040*/  PRMT R93, R6, 0x7610, R93 ;  /* 0x00007610065d7816 */ /* 0x000fe4000000005d */
[----:B------:R-:W-:Y:S01]  /*3050*/  PRMT R92, R7, 0x7610, R92 ;  /* 0x00007610075c7816 */ /* 0x000fe2000000005c */
[----:B------:R-:W-:Y:S06]  /*3060*/  @!P3 BRA `(.L_x_12897) ;  /* 0x000000000004b947 */ /* 0x000fec0003800000 */
[----:B------:R-:W-:Y:S01]  /*3070*/  BPT.TRAP 0x1 ;  /* 0x000000040000795c */ /* 0x000fe20000300000 */
.L_x_12897:
[----:B------:R-:W-:Y:S01]  /*3080*/  IMAD R71, R153, 0x8, R148 ;  /* 0x0000000899477824 */ /* 0x000fe200078e0294 */
[----:B------:R-:W-:Y:S01]  /*3090*/  SHF.L.U32 R86, R158, 0x1f, RZ ;  /* 0x0000001f9e567819 */ /* 0x000fe200000006ff */
[----:B------:R-:W-:Y:S03]  /*30a0*/  BSSY B1, `(.L_x_12898) ;  /* 0x0000003000017945 */ /* 0x000fe60003800000 */
[----:B------:R-:W0:Y:S02]  /*30b0*/  SYNCS.PHASECHK.TRANS64.TRYWAIT P5, [R71+URZ+0x32490], R86 ;  /* 0x03249056470075a7 */ /* 0x000e2400080a017f */
[----:B0-----:R-:W-:Y:S05]  /*30c0*/  @!P5 BRA `(.L_x_12899) ;  /* 0x0000033000a0d947 */ /* 0x001fea0003800000 */
.L_x_13246:
[----:B------:R-:W-:Y:S05]  /*30d0*/  BSYNC B1 ;  /* 0x0000000000017941 */ /* 0x000fea0003800000 */
.L_x_12898:
[----:B------:R-:W-:-:S03]  /*30e0*/  UMOV UR4, 0xffffffff ;  /* 0xffffffff00047882 */ /* 0x000fc60000000000 */
[----:B------:R-:W-:Y:S05]  /*30f0*/  BRA.DIV UR4, `(.L_x_12900) ;  /* 0x0000033204a87947 */ /* 0x000fea000b800000 */
[----:B------:R1:W2:Y:S04]  /*3100*/  SHFL.IDX PT, R77, R84, RZ, 0x1c1f ;  /* 0x001c1fff544d7589 */ /* 0x0002a800000e0000 */
[----:B------:R1:W3:Y:S02]  /*3110*/  SHFL.IDX PT, R14, R83, RZ, 0x1c1f ;  /* 0x001c1fff530e7589 */ /* 0x0002e400000e0000 */
.L_x_13250:
        /* <DEDUP_REMOVED lines=56> */
.L_x_12906:
[----:B------:R-:W-:Y:S05]  /*34a0*/  BSYNC B3 ;  /* 0x0000000000037941 */ /* 0x000fea0003800000 */
.L_x_12905:
[----:B0-----:R4:W-:Y:S02]  /*34b0*/  ST.E.128 desc[UR44][R10.64], R4 ;  /* 0x000000040a007985 */ /* 0x0019e4000c101d2c */
.L_x_12904:
[----:B------:R-:W-:Y:S05]  /*34c0*/  BSYNC B2 ;  /* 0x0000000000027941 */ /* 0x000fea0003800000 */
.L_x_12903:
        /* <DEDUP_REMOVED lines=54> */
.L_x_12908:
[----:B------:R-:W-:Y:S05]  /*3830*/  BSYNC B2 ;  /* 0x0000000000027941 */ /* 0x000fea0003800000 */
.L_x_12907:
[----:B0-----:R0:W-:Y:S02]  /*3840*/  ST.E.128 desc[UR44][R10.64], R4 ;  /* 0x000000040a007985 */ /* 0x0011e4000c101d2c */
.L_x_12902:
[----:B------:R-:W-:Y:S05]  /*3850*/  BSYNC B1 ;  /* 0x0000000000017941 */ /* 0x000fea0003800000 */
.L_x_12901:
[----:B------:R-:W-:-:S03]  /*3860*/  UMOV UR4, 0xffffffff ;  /* 0xffffffff00047882 */ /* 0x000fc60000000000 */
[----:B------:R-:W-:Y:S05]  /*3870*/  BRA.DIV UR4, `(.L_x_12909) ;  /* 0x0000032e04107947 */ /* 0x000fea000b800000 */
[----:B------:R0:W0:Y:S04]  /*3880*/  SHFL.IDX PT, R39, R84, 0x1, 0x1c1f ;  /* 0x003c1f0054277f89 */ /* 0x00002800000e0000 */
[----:B---3--:R3:W0:Y:S02]  /*3890*/  SHFL.IDX PT, R14, R83, 0x1, 0x1c1f ;  /* 0x003c1f00530e7f89 */ /* 0x00862400000e0000 */
.L_x_13254:
        /* <DEDUP_REMOVED lines=9> */
[----:B------:R-:W-:Y:S01]  /*3930*/  SHF.R.U64 R38, R34, 0x10, R35 ;  /* 0x0000001022267819 */ /* 0x000fe20000001223 */
[----:B----4-:R-:W-:Y:S01]  /*3940*/  IMAD.U32 R15, R7, 0x10000, RZ ;  /* 0x00010000070f7824 */ /* 0x010fe200078e00ff */
        /* <DEDUP_REMOVED lines=24> */
[C---:B------:R-:W-:Y:S01]  /*3ad0*/  IMAD.U32 R5, R4.reuse, 0x10000, RZ ;  /* 0x0001000004057824 */ /* 0x040fe200078e00ff */
[----:B------:R-:W-:Y:S01]  /*3ae0*/  LOP3.LUT R4, R4, 0xffff0000, RZ, 0xc0, !PT ;  /* 0xffff000004047812 */ /* 0x000fe200078ec0ff */
[C---:B------:R-:W-:Y:S01]  /*3af0*/  FFMA.FTZ R7, R12.reuse, R36, -R7 ;  /* 0x000000240c077223 */ /* 0x040fe20000010807 */
[----:B------:R-:W-:Y:S01]  /*3b00*/  FFMA.FTZ R12, R12, R38, R13 ;  /* 0x000000260c0c7223 */ /* 0x000fe2000001000d */
[C---:B------:R-:W-:Y:S01]  /*3b10*/  FMUL.FTZ R36, R34.reuse, R92 ;  /* 0x0000005c22247220 */ /* 0x040fe20000410000 */
[-C--:B------:R-:W-:Y:S01]  /*3b20*/  FMUL.FTZ R13, R34, R94.reuse ;  /* 0x0000005e220d7220 */ /* 0x080fe20000410000 */
[C---:B------:R-:W-:Y:S01]  /*3b30*/  FFMA.FTZ R41, R6.reuse, R35, -R41 ;  /* 0x0000002306297223 */ /* 0x040fe20000010829 */
        /* <DEDUP_REMOVED lines=14> */
.L_x_12914:
[----:B------:R-:W-:Y:S05]  /*3c20*/  BSYNC B2 ;  /* 0x0000000000027941 */ /* 0x000fea0003800000 */
.L_x_12913:
[----:B----4-:R0:W-:Y:S02]  /*3c30*/  ST.E.128 desc[UR44][R10.64], R4 ;  /* 0x000000040a007985 */ /* 0x0101e4000c101d2c */
.L_x_12912:
[----:B------:R-:W-:Y:S05]  /*3c40*/  BSYNC B1 ;  /* 0x0000000000017941 */ /* 0x000fea0003800000 */
.L_x_12911:
[----:B------:R-:W-:-:S13]  /*3c50*/  ISETP.NE.AND P2, PT, R72, RZ, PT ;  /* 0x000000ff4800720c */ /* 0x000fda0003f45270 */
        /* <DEDUP_REMOVED lines=53> */
.L_x_12916:
[----:B------:R-:W-:Y:S05]  /*3fb0*/  BSYNC B1 ;  /* 0x0000000000017941 */ /* 0x000fea0003800000 */
.L_x_12915:
[----:B----4-:R0:W-:Y:S01]  /*3fc0*/  ST.E.128 desc[UR44][R14.64], R4 ;  /* 0x000000040e007985 */ /* 0x0101e2000c101d2c */
[----:B------:R-:W-:Y:S05]  /*3fd0*/  BRA `(.L_x_12910) ;  /* 0x0000001800cc7947 */ /* 0x000fea0003800000 */
.L_x_12892:
        /* <DEDUP_REMOVED lines=9> */
[----:B------:R-:W-:-:S03]  /*4070*/  CS2R R32, SRZ ;  /* 0x0000000000207805 */ /* 0x000fc6000001ff00 */
[----:B------:R-:W-:Y:S05]  /*4080*/  @P2 BRA `(.L_x_12918) ;  /* 0x0000000000682947 */ /* 0x000fea0003800000 */
        /* <DEDUP_REMOVED lines=17> */
[----:B------:R-:W-:Y:S02]  /*41a0*/  IMAD R33, R71, 0x60, RZ ;  /* 0x0000006047217824 */ /* 0x000fe400078e02ff */
[----:B------:R-:W-:-:S04]  /*41b0*/  IMAD.WIDE.U32 R4, R12, 0x60, R4 ;  /* 0x000000600c047825 */ /* 0x000fc800078e0004 */
[----:B------:R-:W-:Y:S02]  /*41c0*/  IMAD.IADD R7, R35, 0x1, R7 ;  /* 0x0000000123077824 */ /* 0x000fe400078e0207 */
[----:B------:R-:W-:-:S03]  /*41d0*/  IMAD.IADD R5, R33, 0x1, R5 ;  /* 0x0000000121057824 */ /* 0x000fc600078e0205 */
[----:B------:R-:W-:Y:S02]  /*41e0*/  LEA.HI.X R33, R6, UR7, R7, 0x1, P2 ;  /* 0x0000000706217c11 */ /* 0x000fe400090f0c07 */
[----:B------:R-:W-:-:S04]  /*41f0*/  LEA R6, P2, R4, UR4, 0x1 ;  /* 0x0000000404067c11 */ /* 0x000fc8000f8408ff */
[----:B------:R-:W-:Y:S01]  /*4200*/  LEA.HI.X R7, R4, UR5, R5, 0x1, P2 ;  /* 0x0000000504077c11 */ /* 0x000fe200090f0c05 */
[----:B------:R-:W5:Y:S05]  /*4210*/  LDG.E.128 R32, desc[UR44][R32.64] ;  /* 0x0000002c20207981 */ /* 0x000f6a000c1e1d00 */
[----:B------:R-:W5:Y:S03]  /*4220*/  LDG.E.128 R4, desc[UR44][R6.64] ;  /* 0x0000002c06047981 */ /* 0x000f66000c1e1d00 */
.L_x_12918:
[----:B------:R-:W-:Y:S05]  /*4230*/  BSYNC B1 ;  /* 0x0000000000017941 */ /* 0x000fea0003800000 */
.L_x_12917:
[----:B------:R-:W-:Y:S01]  /*4240*/  BSSY B1, `(.L_x_12919) ;  /* 0x0000023000017945 */ /* 0x000fe20003800000 */
[----:B------:R-:W-:Y:S02]  /*4250*/  ISETP.GE.AND P2, PT, R22, R85, PT ;  /* 0x000000551600720c */ /* 0x000fe40003f46270 */
[----:B------:R-:W-:Y:S02]  /*4260*/  CS2R R36, SRZ ;  /* 0x0000000000247805 */ /* 0x000fe4000001ff00 */
[----:B------:R-:W-:Y:S01]  /*4270*/  CS2R R42, SRZ ;  /* 0x00000000002a7805 */ /* 0x000fe2000001ff00 */
[----:B-----5:R-:W-:Y:S01]  /*4280*/  IMAD.MOV.U32 R74, RZ, RZ, R6 ;  /* 0x000000ffff4a7224 */ /* 0x020fe200078e0006 */
[----:B------:R-:W-:Y:S01]  /*4290*/  CS2R R40, SRZ ;  /* 0x0000000000287805 */ /* 0x000fe2000001ff00 */
[----:B------:R-:W-:Y:S06]  /*42a0*/  @P3 BRA `(.L_x_12920) ;  /* 0x0000000000703947 */ /* 0x000fec0003800000 */
[-C--:B------:R-:W-:Y:S01]  /*42b0*/  IMAD R13, R3, R8.reuse, RZ ;  /* 0x00000008030d7224 */ /* 0x080fe200078e02ff */
[C---:B------:R-:W-:Y:S01]  /*42c0*/  SHF.L.U64.HI R11, R10.reuse, 0x6, R11 ;  /* 0x000000060a0b7819 */ /* 0x040fe2000001020b */
[----:B------:R-:W-:Y:S01]  /*42d0*/  IMAD.MOV.U32 R36, RZ, RZ, R22 ;  /* 0x000000ffff247224 */ /* 0x000fe200078e0016 */
[----:B------:R-:W-:Y:S01]  /*42e0*/  ULDC.64 UR4, c[0x0][0x3e8] ;  /* 0x0000fa0000047ab9 */ /* 0x000fe20000000a00 */
[----:B------:R-:W-:Y:S01]  /*42f0*/  IMAD.MOV.U32 R37, RZ, RZ, R23 ;  /* 0x000000ffff257224 */ /* 0x000fe200078e0017 */
[----:B------:R-:W-:Y:S01]  /*4300*/  ULDC.64 UR6, c[0x0][0x400] ;  /* 0x0001000000067ab9 */ /* 0x000fe20000000a00 */
[----:B------:R-:W-:Y:S02]  /*4310*/  IMAD.SHL.U32 R10, R10, 0x40, RZ ;  /* 0x000000400a0a7824 */ /* 0x000fe400078e00ff */
[C---:B------:R-:W-:Y:S02]  /*4320*/  IMAD R13, R156.reuse, R9, R13 ;  /* 0x000000099c0d7224 */ /* 0x040fe400078e020d */
[----:B------:R-:W-:-:S04]  /*4330*/  IMAD.WIDE.U32 R36, R156, R8, R36 ;  /* 0x000000089c247225 */ /* 0x000fc800078e0024 */
[----:B------:R-:W-:-:S04]  /*4340*/  IMAD.WIDE.U32 R10, R12, 0x60, R10 ;  /* 0x000000600c0a7825 */ /* 0x000fc800078e000a */
[----:B------:R-:W-:Y:S01]  /*4350*/  IMAD.IADD R37, R13, 0x1, R37 ;  /* 0x000000010d257824 */ /* 0x000fe200078e0225 */
[----:B------:R-:W-:Y:S01]  /*4360*/  IADD3 R10, P3, R24, R10, RZ ;  /* 0x0000000a180a7210 */ /* 0x000fe20007f7e0ff */
[----:B------:R-:W-:Y:S02]  /*4370*/  IMAD R71, R71, 0x60, RZ ;  /* 0x0000006047477824 */ /* 0x000fe400078e02ff */
[----:B------:R-:W-:-:S03]  /*4380*/  IMAD.WIDE.U32 R14, R14, 0x60, R30 ;  /* 0x000000600e0e7825 */ /* 0x000fc600078e001e */
[----:B------:R-:W-:Y:S01]  /*4390*/  IADD3.X R11, R56, R71, R11, P3, !PT ;  /* 0x00000047380b7210 */ /* 0x000fe20001ffe40b */
[----:B------:R-:W-:Y:S02]  /*43a0*/  IMAD R77, R77, 0x60, RZ ;  /* 0x000000604d4d7824 */ /* 0x000fe400078e02ff */
[-C--:B------:R-:W-:Y:S02]  /*43b0*/  IMAD R12, R49, R8.reuse, RZ ;  /* 0x00000008310c7224 */ /* 0x080fe400078e02ff */
[----:B------:R-:W-:-:S04]  /*43c0*/  IMAD.WIDE.U32 R36, R2, R8, R36 ;  /* 0x0000000802247225 */ /* 0x000fc800078e0024 */
[----:B------:R-:W-:Y:S01]  /*43d0*/  IMAD R9, R2, R9, R12 ;  /* 0x0000000902097224 */ /* 0x000fe200078e020c */
[----:B------:R-:W-:Y:S01]  /*43e0*/  IADD3 R14, P3, R14, R36, RZ ;  /* 0x000000240e0e7210 */ /* 0x000fe20007f7e0ff */
[----:B------:R-:W-:-:S05]  /*43f0*/  IMAD.IADD R77, R77, 0x1, R15 ;  /* 0x000000014d4d7824 */ /* 0x000fca00078e020f */
[----:B------:R-:W-:Y:S02]  /*4400*/  IADD3.X R9, R77, R9, R37, P3, !PT ;  /* 0x000000094d097210 */ /* 0x000fe40001ffe425 */
[----:B------:R-:W-:-:S04]  /*4410*/  LEA R36, P3, R10, UR4, 0x1 ;  /* 0x000000040a247c11 */ /* 0x000fc8000f8608ff */
[----:B------:R-:W-:Y:S02]  /*4420*/  LEA.HI.X R37, R10, UR5, R11, 0x1, P3 ;  /* 0x000000050a257c11 */ /* 0x000fe400098f0c0b */
[----:B------:R-:W-:-:S04]  /*4430*/  LEA R40, P3, R14, UR6, 0x1 ;  /* 0x000000060e287c11 */ /* 0x000fc8000f8608ff */
[----:B------:R-:W-:Y:S01]  /*4440*/  LEA.HI.X R41, R14, UR7, R9, 0x1, P3 ;  /* 0x000000070e297c11 */ /* 0x000fe200098f0c09 */
[----:B------:R-:W5:Y:S05]  /*4450*/  LDG.E.128 R36, desc[UR44][R36.64] ;  /* 0x0000002c24247981 */ /* 0x000f6a000c1e1d00 */
[----:B------:R-:W5:Y:S03]  /*4460*/  LDG.E.128 R40, desc[UR44][R40.64] ;  /* 0x0000002c28287981 */ /* 0x000f66000c1e1d00 */
.L_x_12920:
[----:B------:R-:W-:Y:S05]  /*4470*/  BSYNC B1 ;  /* 0x0000000000017941 */ /* 0x000fea0003800000 */
.L_x_12919:
[----:B------:R-:W-:Y:S01]  /*4480*/  ULOP3.LUT UR4, UR38, 0x1, URZ, 0xfc, !UPT ;  /* 0x0000000126047892 */ /* 0x000fe2000f8efc3f */
        /* <DEDUP_REMOVED lines=35> */
.L_x_12921:
[----:B------:R-:W-:Y:S01]  /*46c0*/  IMAD R71, R153, 0x8, R148 ;  /* 0x0000000899477824 */ /* 0x000fe200078e0294 */
[----:B------:R-:W-:Y:S01]  /*46d0*/  SHF.L.U32 R86, R158, 0x1f, RZ ;  /* 0x0000001f9e567819 */ /* 0x000fe200000006ff */
[----:B------:R-:W0:Y:S01]  /*46e0*/  LDC R85, c[0x0][0x2f4] ;  /* 0x0000bd00ff557b82 */ /* 0x000e220000000800 */
[----:B------:R-:W-:Y:S02]  /*46f0*/  BSSY B1, `(.L_x_12922) ;  /* 0x0000003000017945 */ /* 0x000fe40003800000 */
[----:B------:R-:W1:Y:S02]  /*4700*/  SYNCS.PHASECHK.TRANS64.TRYWAIT P4, [R71+URZ+0x32490], R86 ;  /* 0x03249056470075a7 */ /* 0x000e64000808017f */
[----:B-1----:R-:W-:Y:S05]  /*4710*/  @!P4 BRA `(.L_x_12923) ;  /* 0x0000031c00b0c947 */ /* 0x002fea0003800000 */
.L_x_13255:
[----:B------:R-:W-:Y:S05]  /*4720*/  BSYNC B1 ;  /* 0x0000000000017941 */ /* 0x000fea0003800000 */
.L_x_12922:
[----:B------:R-:W-:Y:S01]  /*4730*/  UMOV UR4, 0xffffffff ;  /* 0xffffffff00047882 */ /* 0x000fe20000000000 */
[----:B0-----:R-:W-:Y:S02]  /*4740*/  IMAD.IADD R87, R85, 0x1, -R54 ;  /* 0x0000000155577824 */ /* 0x001fe400078e0a36 */
[----:B------:R-:W-:Y:S05]  /*4750*/  BRA.DIV UR4, `(.L_x_12924) ;  /* 0x0000031e04b47947 */ /* 0x000fea000b800000 */
[----:B------:R0:W2:Y:S04]  /*4760*/  SHFL.IDX PT, R77, R84, RZ, 0x1c1f ;  /* 0x001c1fff544d7589 */ /* 0x0000a800000e0000 */
[----:B------:R0:W3:Y:S02]  /*4770*/  SHFL.IDX PT, R76, R83, RZ, 0x1c1f ;  /* 0x001c1fff534c7589 */ /* 0x0000e400000e0000 */
.L_x_13259:
        /* <DEDUP_REMOVED lines=24> */
[----:B------:R-:W-:Y:S01]  /*4900*/  SHF.R.U64 R97, R4, 0x10, R5 ;  /* 0x0000001004617819 */ /* 0x000fe20000001205 */
[----:B--2---:R-:W-:Y:S01]  /*4910*/  IMAD.U32 R5, R8, 0x10000, RZ ;  /* 0x0001000008057824 */ /* 0x004fe200078e00ff */
[----:B------:R-:W-:Y:S01]  /*4920*/  SHF.R.U32.HI R101, RZ, 0x10, R7 ;  /* 0x00000010ff657819 */ /* 0x000fe20000011607 */
[----:B------:R-:W-:Y:S01]  /*4930*/  IMAD.U32 R105, R103, 0x10000, RZ ;  /* 0x0001000067697824 */ /* 0x000fe200078e00ff */
[----:B------:R-:W-:Y:S01]  /*4940*/  PRMT R98, R90, 0x5432, R98 ;  /* 0x000054325a627816 */ /* 0x000fe20000000062 */
[----:B------:R-:W-:Y:S01]  /*4950*/  IMAD.U32 R4, R10, 0x10000, RZ ;  /* 0x000100000a047824 */ /* 0x000fe200078e00ff */
[----:B------:R-:W-:Y:S01]  /*4960*/  SHF.R.U64 R102, R32, 0x10, R33 ;  /* 0x0000001020667819 */ /* 0x000fe20000001221 */
[----:B---3--:R-:W-:Y:S01]  /*4970*/  IMAD.U32 R32, R13, 0x10000, RZ ;  /* 0x000100000d207824 */ /* 0x008fe200078e00ff */
[----:B------:R-:W-:-:S02]  /*4980*/  SHF.R.U32.HI R107, RZ, 0x10, R35 ;  /* 0x00000010ff6b7819 */ /* 0x000fc40000011623 */
[----:B------:R-:W-:Y:S01]  /*4990*/  PRMT R97, R104, 0x5410, R97 ;  /* 0x0000541068617816 */ /* 0x000fe20000000061 */
[----:B------:R-:W-:Y:S01]  /*49a0*/  FMUL.FTZ R109, R32, R105 ;  /* 0x00000069206d7220 */ /* 0x000fe20000410000 */
[----:B------:R-:W-:Y:S01]  /*49b0*/  PRMT R101, R99, 0x5410, R101 ;  /* 0x0000541063657816 */ /* 0x000fe20000000065 */
[----:B------:R-:W-:Y:S01]  /*49c0*/  IMAD.U32 R99, R98, 0x10000, RZ ;  /* 0x0001000062637824 */ /* 0x000fe200078e00ff */
[----:B------:R-:W-:Y:S01]  /*49d0*/  SHF.R.U64 R100, R6, 0x10, R7 ;  /* 0x0000001006647819 */ /* 0x000fe20000001207 */
[----:B------:R-:W-:Y:S01]  /*49e0*/  IMAD.U32 R6, R9, 0x10000, RZ ;  /* 0x0001000009067824 */ /* 0x000fe200078e00ff */
[----:B------:R-:W-:Y:S01]  /*49f0*/  LOP3.LUT R33, R13, 0xffff0000, RZ, 0xc0, !PT ;  /* 0xffff00000d217812 */ /* 0x000fe200078ec0ff */
[----:B------:R-:W-:Y:S01]  /*4a00*/  IMAD.U32 R13, R12, 0x10000, RZ ;  /* 0x000100000c0d7824 */ /* 0x000fe200078e00ff */
[----:B------:R-:W-:Y:S01]  /*4a10*/  LOP3.LUT R104, R103, 0xffff0000, RZ, 0xc0, !PT ;  /* 0xffff000067687812 */ /* 0x000fe200078ec0ff */
[-C--:B------:R-:W-:Y:S01]  /*4a20*/  FMUL.FTZ R103, R32, R99.reuse ;  /* 0x0000006320677220 */ /* 0x080fe20000410000 */
[----:B------:R-:W-:Y:S01]  /*4a30*/  PRMT R107, R108, 0x5410, R107 ;  /* 0x000054106c6b7816 */ /* 0x000fe2000000006b */
[----:B------:R-:W-:Y:S01]  /*4a40*/  FFMA.FTZ R109, R6, R99, -R109 ;  /* 0x00000063066d7223 */ /* 0x000fe2000001086d */
[----:B------:R-:W-:Y:S01]  /*4a50*/  LOP3.LUT R7, R9, 0xffff0000, RZ, 0xc0, !PT ;  /* 0xffff000009077812 */ /* 0x000fe200078ec0ff */
[----:B------:R-:W-:Y:S01]  /*4a60*/  FMUL.FTZ R32, R33, R104 ;  /* 0x0000006821207220 */ /* 0x000fe20000410000 */
[----:B------:R-:W-:Y:S01]  /*4a70*/  LOP3.LUT R98, R98, 0xffff0000, RZ, 0xc0, !PT ;  /* 0xffff000062627812 */ /* 0x000fe200078ec0ff */
[----:B------:R-:W-:Y:S01]  /*4a80*/  IMAD.U32 R99, R107, 0x10000, RZ ;  /* 0x000100006b637824 */ /* 0x000fe200078e00ff */
[----:B------:R-:W-:Y:S01]  /*4a90*/  SHF.R.U64 R106, R34, 0x10, R35 ;  /* 0x00000010226a7819 */ /* 0x000fe20000001223 */
[----:B------:R-:W-:-:S02]  /*4aa0*/  IMAD.U32 R34, R15, 0x10000, RZ ;  /* 0x000100000f227824 */ /* 0x000fc400078e00ff */
[----:B------:R-:W-:Y:S01]  /*4ab0*/  FFMA.FTZ R103, R6, R105, R103 ;  /* 0x0000006906677223 */ /* 0x000fe20000010067 */
[----:B------:R-:W-:Y:S02]  /*4ac0*/  IMAD.U32 R6, R101, 0x10000, RZ ;  /* 0x0001000065067824 */ /* 0x000fe400078e00ff */
[-C--:B------:R-:W-:Y:S01]  /*4ad0*/  FMUL.FTZ R110, R33, R98.reuse ;  /* 0x00000062216e7220 */ /* 0x080fe20000410000 */
[----:B------:R-:W-:Y:S01]  /*4ae0*/  FFMA.FTZ R108, R7, R98, -R32 ;  /* 0x00000062076c7223 */ /* 0x000fe20000010820 */
[----:B------:R-:W-:Y:S02]  /*4af0*/  IMAD.U32 R9, R11, 0x10000, RZ ;  /* 0x000100000b097824 */ /* 0x000fe400078e00ff */
[CC--:B------:R-:W-:Y:S01]  /*4b00*/  FMUL.FTZ R32, R34.reuse, R99.reuse ;  /* 0x0000006322207220 */ /* 0x0c0fe20000410000 */
[----:B------:R-:W-:Y:S01]  /*4b10*/  LOP3.LUT R35, R15, 0xffff0000, RZ, 0xc0, !PT ;  /* 0xffff00000f237812 */ /* 0x000fe200078ec0ff */
[----:B------:R-:W-:Y:S01]  /*4b20*/  FMUL.FTZ R34, R34, R6 ;  /* 0x0000000622227220 */ /* 0x000fe20000410000 */
[----:B------:R-:W-:Y:S01]  /*4b30*/  LOP3.LUT R98, R107, 0xffff0000, RZ, 0xc0, !PT ;  /* 0xffff00006b627812 */ /* 0x000fe200078ec0ff */
[----:B------:R-:W-:Y:S01]  /*4b40*/  FFMA.FTZ R110, R7, R104, R110 ;  /* 0x00000068076e7223 */ /* 0x000fe2000001006e */
[----:B------:R-:W-:Y:S01]  /*4b50*/  PRMT R102, R92, 0x5432, R102 ;  /* 0x000054325c667816 */ /* 0x000fe20000000066 */
[----:B------:R-:W-:Y:S01]  /*4b60*/  FFMA.FTZ R104, R9, R6, -R32 ;  /* 0x0000000609687223 */ /* 0x000fe20000010820 */
[----:B------:R-:W-:Y:S01]  /*4b70*/  LOP3.LUT R32, R101, 0xffff0000, RZ, 0xc0, !PT ;  /* 0xffff000065207812 */ /* 0x000fe200078ec0ff */
[----:B------:R-:W-:Y:S01]  /*4b80*/  FFMA.FTZ R99, R9, R99, R34 ;  /* 0x0000006309637223 */ /* 0x000fe20000010022 */
[----:B------:R-:W-:Y:S01]  /*4b90*/  LOP3.LUT R11, R11, 0xffff0000, RZ, 0xc0, !PT ;  /* 0xffff00000b0b7812 */ /* 0x000fe200078ec0ff */
[----:B------:R-:W-:Y:S01]  /*4ba0*/  FMUL.FTZ R112, R35, R98 ;  /* 0x0000006223707220 */ /* 0x000fe20000410000 */
[----:B------:R-:W-:Y:S01]  /*4bb0*/  LOP3.LUT R12, R12, 0xffff0000, RZ, 0xc0, !PT ;  /* 0xffff00000c0c7812 */ /* 0x000fe200078ec0ff */
[C---:B------:R-:W-:Y:S01]  /*4bc0*/  IMAD.U32 R34, R102.reuse, 0x10000, RZ ;  /* 0x0001000066227824 */ /* 0x040fe200078e00ff */
[----:B------:R-:W-:Y:S01]  /*4bd0*/  LOP3.LUT R9, R102, 0xffff0000, RZ, 0xc0, !PT ;  /* 0xffff000066097812 */ /* 0x000fe200078ec0ff */
[----:B------:R-:W-:-:S02]  /*4be0*/  IMAD.U32 R6, R97, 0x10000, RZ ;  /* 0x0001000061067824 */ /* 0x000fc400078e00ff */
[-C--:B------:R-:W-:Y:S01]  /*4bf0*/  FMUL.FTZ R114, R35, R32.reuse ;  /* 0x0000002023727220 */ /* 0x080fe20000410000 */
[----:B------:R-:W-:Y:S01]  /*4c00*/  FFMA.FTZ R35, R11, R32, -R112 ;  /* 0x000000200b237223 */ /* 0x000fe20000010870 */
[----:B------:R-:W-:Y:S01]  /*4c10*/  LOP3.LUT R97, R97, 0xffff0000, RZ, 0xc0, !PT ;  /* 0xffff000061617812 */ /* 0x000fe200078ec0ff */
[C---:B------:R-:W-:Y:S01]  /*4c20*/  FMUL.FTZ R32, R13.reuse, R34 ;  /* 0x000000220d207220 */ /* 0x040fe20000410000 */
[----:B------:R-:W-:Y:S01]  /*4c30*/  LOP3.LUT R8, R8, 0xffff0000, RZ, 0xc0, !PT ;  /* 0xffff000008087812 */ /* 0x000fe200078ec0ff */
[----:B------:R-:W-:Y:S01]  /*4c40*/  FMUL.FTZ R13, R13, R6 ;  /* 0x000000060d0d7220 */ /* 0x000fe20000410000 */
[----:B------:R-:W-:Y:S01]  /*4c50*/  PRMT R106, R91, 0x5432, R106 ;  /* 0x000054325b6a7816 */ /* 0x000fe2000000006a */
[----:B------:R-:W-:Y:S01]  /*4c60*/  FMUL.FTZ R7, R12, R9 ;  /* 0x000000090c077220 */ /* 0x000fe20000410000 */
[----:B------:R-:W-:Y:S01]  /*4c70*/  PRMT R100, R89, 0x5432, R100 ;  /* 0x0000543259647816 */ /* 0x000fe20000000064 */
        /* <DEDUP_REMOVED lines=33> */
.L_x_12928:
[----:B------:R-:W-:Y:S05]  /*4e90*/  BSYNC B2 ;  /* 0x0000000000027941 */ /* 0x000fea0003800000 */
.L_x_12927:
[----:B------:R-:W-:Y:S01]  /*4ea0*/  ISETP.GE.AND P4, PT, R88, R85, PT ;  /* 0x000000555800720c */ /* 0x000fe20003f86270 */
[----:B--2---:R4:W-:-:S12]  /*4eb0*/  ST.E.128 desc[UR44][R74.64], R8 ;  /* 0x000000084a007985 */ /* 0x0049d8000c101d2c */
[----:B------:R-:W-:-:S05]  /*4ec0*/  @!P4 IMAD.WIDE R76, R88, 0x2, R76 ;  /* 0x00000002584cc825 */ /* 0x000fca00078e024c */
[----:B---3--:R4:W-:Y:S02]  /*4ed0*/  @!P4 ST.E.128 desc[UR44][R76.64], R12 ;  /* 0x0000000c4c00c985 */ /* 0x0089e4000c101d2c */
.L_x_12926:
[----:B------:R-:W-:Y:S05]  /*4ee0*/  BSYNC B1 ;  /* 0x0000000000017941 */ /* 0x000fea0003800000 */
.L_x_12925:
[----:B------:R-:W-:-:S03]  /*4ef0*/  UMOV UR4, 0xffffffff ;  /* 0xffffffff00047882 */ /* 0x000fc60000000000 */
[----:B------:R-:W-:Y:S05]  /*4f00*/  BRA.DIV UR4, `(.L_x_12929) ;  /* 0x0000031a04147947 */ /* 0x000fea000b800000 */
[----:B------:R0:W0:Y:S04]  /*4f10*/  SHFL.IDX PT, R33, R84, 0x1, 0x1c1f ;  /* 0x003c1f0054217f89 */ /* 0x00002800000e0000 */
[----:B----4-:R4:W0:Y:S02]  /*4f20*/  SHFL.IDX PT, R14, R83, 0x1, 0x1c1f ;  /* 0x003c1f00530e7f89 */ /* 0x01082400000e0000 */
.L_x_13263:
[----:B------:R-:W-:-:S13]  /*4f30*/  ISETP.GE.OR P4, PT, R166, R82, P1 ;  /* 0x00000052a600720c */ /* 0x000fda0000f86670 */
[----:B------:R-:W-:Y:S05]  /*4f40*/  @P4 BRA `(.L_x_12910) ;  /* 0x0000000800f04947 */ /* 0x000fea0003800000 */
[----:B------:R-:W-:Y:S01]  /*4f50*/  SEL R87, R54, R87, !P0 ;  /* 0x0000005736577207 */ /* 0x000fe20004000000 */
[----:B------:R-:W-:Y:S01]  /*4f60*/  BSSY B1, `(.L_x_12930) ;  /* 0x000006d000017945 */ /* 0x000fe20003800000 */
[C---:B0-----:R-:W-:Y:S02]  /*4f70*/  LEA R12, P4, R60.reuse, R14, 0x1 ;  /* 0x0000000e3c0c7211 */ /* 0x041fe400078808ff */
[----:B------:R-:W-:Y:S02]  /*4f80*/  SHF.R.S32.HI R4, RZ, 0x1f, R87 ;  /* 0x0000001fff047819 */ /* 0x000fe40000011457 */
[----:B------:R-:W-:Y:S02]  /*4f90*/  LEA.HI.X R13, R60, R33, R61, 0x1, P4 ;  /* 0x000000213c0d7211 */ /* 0x000fe400020f0c3d */
        /* <DEDUP_REMOVED lines=10> */
[----:B------:R-:W0:Y:S04]  /*5040*/  LDS.128 R4, [R5+0x1c400] ;  /* 0x01c4000005047984 */ /* 0x000e280000000c00 */
[----:B------:R-:W0:Y:S01]  /*5050*/  LDS.128 R8, [R8+0x1c400] ;  /* 0x01c4000008087984 */ /* 0x000e220000000c00 */
[----:B------:R-:W-:Y:S05]  /*5060*/  @P2 BRA `(.L_x_12931) ;  /* 0x0000000400702947 */ /* 0x000fea0003800000 */
[--C-:B------:R-:W-:Y:S01]  /*5070*/  SHF.R.U64 R84, R40, 0x10, R41.reuse ;  /* 0x0000001028547819 */ /* 0x100fe20000001229 */
[----:B0-----:R-:W-:Y:S01]  /*5080*/  IMAD.U32 R15, R5, 0x10000, RZ ;  /* 0x00010000050f7824 */ /* 0x001fe200078e00ff */
[----:B------:R-:W-:Y:S01]  /*5090*/  SHF.R.U32.HI R41, RZ, 0x10, R41 ;  /* 0x00000010ff297819 */ /* 0x000fe20000011629 */
[----:B------:R-:W-:Y:S01]  /*50a0*/  IMAD.U32 R35, R8, 0x10000, RZ ;  /* 0x0001000008237824 */ /* 0x000fe200078e00ff */
[----:B--2---:R-:W-:Y:S02]  /*50b0*/  SHF.R.U32.HI R77, RZ, 0x10, R37 ;  /* 0x00000010ff4d7819 */ /* 0x004fe40000011625 */
[----:B------:R-:W-:Y:S02]  /*50c0*/  SHF.R.U64 R74, R38, 0x10, R39 ;  /* 0x00000010264a7819 */ /* 0x000fe40000001227 */
[----:B------:R-:W-:Y:S02]  /*50d0*/  PRMT R96, R96, 0x5410, R41 ;  /* 0x0000541060607816 */ /* 0x000fe40000000029 */
[----:B------:R-:W-:-:S02]  /*50e0*/  PRMT R92, R92, 0x5410, R77 ;  /* 0x000054105c5c7816 */ /* 0x000fc4000000004d */
[----:B------:R-:W-:Y:S01]  /*50f0*/  SHF.R.U64 R88, R36, 0x10, R37 ;  /* 0x0000001024587819 */ /* 0x000fe20000001225 */
[----:B------:R-:W-:Y:S01]  /*5100*/  IMAD.U32 R37, R9, 0x10000, RZ ;  /* 0x0001000009257824 */ /* 0x000fe200078e00ff */
[--C-:B---3--:R-:W-:Y:S01]  /*5110*/  SHF.R.U64 R76, R42, 0x10, R43.reuse ;  /* 0x000000102a4c7819 */ /* 0x108fe2000000122b */
[----:B------:R-:W-:Y:S01]  /*5120*/  IMAD.U32 R42, R92, 0x10000, RZ ;  /* 0x000100005c2a7824 */ /* 0x000fe200078e00ff */
[----:B------:R-:W-:Y:S01]  /*5130*/  PRMT R89, R89, 0x5410, R74 ;  /* 0x0000541059597816 */ /* 0x000fe2000000004a */
[----:B------:R-:W-:Y:S01]  /*5140*/  IMAD.U32 R74, R96, 0x10000, RZ ;  /* 0x00010000604a7824 */ /* 0x000fe200078e00ff */
[----:B------:R-:W-:Y:S02]  /*5150*/  SHF.R.U32.HI R43, RZ, 0x10, R43 ;  /* 0x00000010ff2b7819 */ /* 0x000fe4000001162b */
[----:B------:R-:W-:Y:S01]  /*5160*/  SHF.R.U32.HI R75, RZ, 0x10, R39 ;  /* 0x00000010ff4b7819 */ /* 0x000fe20000011627 */
[----:B------:R-:W-:Y:S01]  /*5170*/  IMAD.U32 R39, R11, 0x10000, RZ ;  /* 0x000100000b277824 */ /* 0x000fe200078e00ff */
[----:B------:R-:W-:-:S02]  /*5180*/  LOP3.LUT R38, R9, 0xffff0000, RZ, 0xc0, !PT ;  /* 0xffff000009267812 */ /* 0x000fc400078ec0ff */
[----:B------:R-:W-:Y:S01]  /*5190*/  PRMT R93, R93, 0x5410, R76 ;  /* 0x000054105d5d7816 */ /* 0x000fe2000000004c */
[----:B------:R-:W-:Y:S01]  /*51a0*/  FMUL.FTZ R76, R37, R74 ;  /* 0x0000004a254c7220 */ /* 0x000fe20000410000 */
[----:B------:R-:W-:Y:S02]  /*51b0*/  LOP3.LUT R41, R96, 0xffff0000, RZ, 0xc0, !PT ;  /* 0xffff000060297812 */ /* 0x000fe400078ec0ff */
[----:B------:R-:W-:Y:S01]  /*51c0*/  PRMT R95, R95, 0x5410, R84 ;  /* 0x000054105f5f7816 */ /* 0x000fe20000000054 */
[-C--:B------:R-:W-:Y:S01]  /*51d0*/  FMUL.FTZ R84, R37, R42.reuse ;  /* 0x0000002a25547220 */ /* 0x080fe20000410000 */
[----:B------:R-:W-:Y:S01]  /*51e0*/  PRMT R94, R94, 0x5410, R43 ;  /* 0x000054105e5e7816 */ /* 0x000fe2000000002b */
[----:B------:R-:W-:Y:S01]  /*51f0*/  FFMA.FTZ R76, R15, R42, -R76 ;  /* 0x0000002a0f4c7223 */ /* 0x000fe2000001084c */
[----:B------:R-:W-:Y:S01]  /*5200*/  PRMT R90, R90, 0x5410, R75 ;  /* 0x000054105a5a7816 */ /* 0x000fe2000000004b */
[----:B------:R-:W-:Y:S01]  /*5210*/  FMUL.FTZ R43, R38, R41 ;  /* 0x00000029262b7220 */ /* 0x000fe20000410000 */
[----:B------:R-:W-:Y:S01]  /*5220*/  LOP3.LUT R34, R5, 0xffff0000, RZ, 0xc0, !PT ;  /* 0xffff000005227812 */ /* 0x000fe200078ec0ff */
[----:B------:R-:W-:Y:S01]  /*5230*/  IMAD.U32 R42, R94, 0x10000, RZ ;  /* 0x000100005e2a7824 */ /* 0x000fe200078e00ff */
[----:B------:R-:W-:Y:S01]  /*5240*/  LOP3.LUT R37, R92, 0xffff0000, RZ, 0xc0, !PT ;  /* 0xffff00005c257812 */ /* 0x000fe200078ec0ff */
[----:B------:R-:W-:Y:S01]  /*5250*/  FFMA.FTZ R84, R15, R74, R84 ;  /* 0x0000004a0f547223 */ /* 0x000fe20000010054 */
[----:B------:R-:W-:Y:S01]  /*5260*/  IMAD.U32 R15, R90, 0x10000, RZ ;  /* 0x000100005a0f7824 */ /* 0x000fe200078e00ff */
[----:B------:R-:W-:Y:S01]  /*5270*/  LOP3.LUT R40, R11, 0xffff0000, RZ, 0xc0, !PT ;  /* 0xffff00000b287812 */ /* 0x000fe200078ec0ff */
[----:B------:R-:W-:-:S02]  /*5280*/  IMAD.U32 R5, R4, 0x10000, RZ ;  /* 0x0001000004057824 */ /* 0x000fc400078e00ff */
[-C--:B------:R-:W-:Y:S01]  /*5290*/  FMUL.FTZ R75, R38, R37.reuse ;  /* 0x00000025264b7220 */ /* 0x080fe20000410000 */
[----:B------:R-:W-:Y:S01]  /*52a0*/  FFMA.FTZ R43, R34, R37, -R43 ;  /* 0x00000025222b7223 */ /* 0x000fe2000001082b */
[----:B------:R-:W-:Y:S01]  /*52b0*/  LOP3.LUT R94, R94, 0xffff0000, RZ, 0xc0, !PT ;  /* 0xffff00005e5e7812 */ /* 0x000fe200078ec0ff */
[----:B------:R-:W-:Y:S01]  /*52c0*/  FMUL.FTZ R37, R39, R42 ;  /* 0x0000002a27257220 */ /* 0x000fe20000410000 */
[----:B------:R-:W-:Y:S01]  /*52d0*/  LOP3.LUT R36, R8, 0xffff0000, RZ, 0xc0, !PT ;  /* 0xffff000008247812 */ /* 0x000fe200078ec0ff */
[----:B------:R-:W-:Y:S01]  /*52e0*/  IMAD.U32 R8, R7, 0x10000, RZ ;  /* 0x0001000007087824 */ /* 0x000fe200078e00ff */
[----:B------:R-:W-:Y:S01]  /*52f0*/  PRMT R91, R91, 0x5410, R88 ;  /* 0x000054105b5b7816 */ /* 0x000fe20000000058 */
[----:B------:R-:W-:Y:S01]  /*5300*/  FMUL.FTZ R39, R39, R15 ;  /* 0x0000000f27277220 */ /* 0x000fe20000410000 */
[----:B------:R-:W-:Y:S01]  /*5310*/  LOP3.LUT R90, R90, 0xffff0000, RZ, 0xc0, !PT ;  /* 0xffff00005a5a7812 */ /* 0x000fe200078ec0ff */
[----:B------:R-:W-:Y:S01]  /*5320*/  FFMA.FTZ R75, R34, R41, R75 ;  /* 0x00000029224b7223 */ /* 0x000fe2000001004b */
[----:B------:R-:W-:Y:S01]  /*5330*/  LOP3.LUT R9, R7, 0xffff0000, RZ, 0xc0, !PT ;  /* 0xffff000007097812 */ /* 0x000fe200078ec0ff */
[----:B------:R-:W-:Y:S01]  /*5340*/  FMUL.FTZ R38, R40, R94 ;  /* 0x0000005e28267220 */ /* 0x000fe20000410000 */
[C---:B------:R-:W-:Y:S01]  /*5350*/  FFMA.FTZ R37, R8.reuse, R15, -R37 ;  /* 0x0000000f08257223 */ /* 0x040fe20000010825 */
[----:B------:R-:W-:Y:S01]  /*5360*/  FFMA.FTZ R39, R8, R42, R39 ;  /* 0x0000002a08277223 */ /* 0x000fe20000010027 */
[----:B------:R-:W-:-:S02]  /*5370*/  IMAD.U32 R34, R95, 0x10000, RZ ;  /* 0x000100005f227824 */ /* 0x000fc400078e00ff */
[-C--:B------:R-:W-:Y:S01]  /*5380*/  FMUL.FTZ R40, R40, R90.reuse ;  /* 0x0000005a28287220 */ /* 0x080fe20000410000 */
[----:B------:R-:W-:Y:S02]  /*5390*/  IMAD.U32 R8, R91, 0x10000, RZ ;  /* 0x000100005b087824 */ /* 0x000fe400078e00ff */
[----:B------:R-:W-:Y:S01]  /*53a0*/  FFMA.FTZ R90, R9, R90, -R38 ;  /* 0x0000005a095a7223 */ /* 0x000fe20000010826 */
[----:B------:R-:W-:Y:S01]  /*53b0*/  FMUL.FTZ R38, R35, R34 ;  /* 0x0000002223267220 */ /* 0x000fe20000410000 */
[----:B------:R-:W-:Y:S01]  /*53c0*/  LOP3.LUT R95, R95, 0xffff0000, RZ, 0xc0, !PT ;  /* 0xffff00005f5f7812 */ /* 0x000fe200078ec0ff */
[----:B------:R-:W-:Y:S01]  /*53d0*/  FMUL.FTZ R35, R35, R8 ;  /* 0x0000000823237220 */ /* 0x000fe20000410000 */
[----:B------:R-:W-:Y:S01]  /*53e0*/  LOP3.LUT R91, R91, 0xffff0000, RZ, 0xc0, !PT ;  /* 0xffff00005b5b7812 */ /* 0x000fe200078ec0ff */
[----:B------:R-:W-:Y:S01]  /*53f0*/  FFMA.FTZ R40, R9, R94, R40 ;  /* 0x0000005e09287223 */ /* 0x000fe20000010028 */
[----:B------:R-:W-:Y:S01]  /*5400*/  LOP3.LUT R4, R4, 0xffff0000, RZ, 0xc0, !PT ;  /* 0xffff000004047812 */ /* 0x000fe200078ec0ff */
[----:B------:R-:W-:Y:S01]  /*5410*/  FFMA.FTZ R35, R5, R34, R35 ;  /* 0x0000002205237223 */ /* 0x000fe20000010023 */
[----:B------:R-:W-:-:S02]  /*5420*/  IMAD.U32 R11, R10, 0x10000, RZ ;  /* 0x000100000a0b7824 */ /* 0x000fc400078e00ff */
[----:B------:R-:W-:Y:S01]  /*5430*/  FMUL.FTZ R9, R36, R95 ;  /* 0x0000005f24097220 */ /* 0x000fe20000410000 */
[----:B------:R-:W-:Y:S01]  /*5440*/  FFMA.FTZ R38, R5, R8, -R38 ;  /* 0x0000000805267223 */ /* 0x000fe20000010826 */
[----:B------:R-:W-:Y:S01]  /*5450*/  IMAD.U32 R34, R93, 0x10000, RZ ;  /* 0x000100005d227824 */ /* 0x000fe200078e00ff */
[----:B------:R-:W-:Y:S01]  /*5460*/  LOP3.LUT R10, R10, 0xffff0000, RZ, 0xc0, !PT ;  /* 0xffff00000a0a7812 */ /* 0x000fe200078ec0ff */
[-C--:B------:R-:W-:Y:S01]  /*5470*/  FMUL.FTZ R5, R36, R91.reuse ;  /* 0x0000005b24057220 */ /* 0x080fe20000410000 */
[----:B------:R-:W-:Y:S01]  /*5480*/  IMAD.U32 R8, R89, 0x10000, RZ ;  /* 0x0001000059087824 */ /* 0x000fe200078e00ff */
[----:B------:R-:W-:Y:S01]  /*5490*/  LOP3.LUT R93, R93, 0xffff0000, RZ, 0xc0, !PT ;  /* 0xffff00005d5d7812 */ /* 0x000fe200078ec0ff */
[----:B------:R-:W-:Y:S01]  /*54a0*/  FFMA.FTZ R9, R4, R91, -R9 ;  /* 0x0000005b04097223 */ /* 0x000fe20000010809 */
[----:B------:R-:W-:Y:S01]  /*54b0*/  LOP3.LUT R89, R89, 0xffff0000, RZ, 0xc0, !PT ;  /* 0xffff000059597812 */ /* 0x000fe200078ec0ff */
        /* <DEDUP_REMOVED lines=21> */
[----:B------:R-:W-:Y:S01]  /*5610*/  F2FP.BF16.F32.PACK_AB R7, R90, R37 ;  /* 0x000000255a07723e */ /* 0x000fe200000010ff */
[----:B------:R-:W-:-:S07]  /*5620*/  IMAD.MOV.U32 R11, RZ, RZ, R39 ;  /* 0x000000ffff0b7224 */ /* 0x000fce00078e0027 */
.L_x_12931:
[----:B------:R-:W-:Y:S05]  /*5630*/  BSYNC B1 ;  /* 0x0000000000017941 */ /* 0x000fea0003800000 */
.L_x_12930:
[----:B0-----:R0:W-:Y:S01]  /*5640*/  ST.E.128 desc[UR44][R12.64], R4 ;  /* 0x000000040c007985 */ /* 0x0011e2000c101d2c */
[----:B------:R-:W-:Y:S01]  /*5650*/  ISETP.GE.AND P2, PT, R32, R85, PT ;  /* 0x000000552000720c */ /* 0x000fe20003f46270 */
[----:B------:R-:W-:-:S12]  /*5660*/  IMAD.MOV.U32 R15, RZ, RZ, R33 ;  /* 0x000000ffff0f7224 */ /* 0x000fd800078e0021 */
[----:B------:R-:W-:Y:S05]  /*5670*/  @P2 BRA `(.L_x_12910) ;  /* 0x0000000400242947 */ /* 0x000fea0003800000 */
[----:B------:R-:W-:-:S05]  /*5680*/  IMAD.WIDE R32, R32, 0x2, R14 ;  /* 0x0000000220207825 */ /* 0x000fca00078e020e */
[----:B------:R0:W-:Y:S01]  /*5690*/  ST.E.128 desc[UR44][R32.64], R8 ;  /* 0x0000000820007985 */ /* 0x0001e2000c101d2c */
[----:B------:R-:W-:Y:S05]  /*56a0*/  BRA `(.L_x_12910) ;  /* 0x0000000400187947 */ /* 0x000fea0003800000 */
.L_x_12891:
[----:B------:R-:W-:-:S04]  /*56b0*/  ULOP3.LUT UR4, UR38, 0x1, URZ, 0xfc, !UPT ;  /* 0x0000000126047892 */ /* 0x000fc8000f8efc3f */
[----:B------:R-:W-:-:S06]  /*56c0*/  UISETP.NE.AND UP0, UPT, UR4, 0x3, UPT ;  /* 0x000000030400788c */ /* 0x000fcc000bf05270 */
[----:B------:R-:W-:-:S13]  /*56d0*/  PLOP3.LUT P3, PT, PT, PT, UP0, 0x80, 0x0 ;  /* 0x000000000000781c */ /* 0x000fda0003f6f008 */
[----:B------:R-:W-:Y:S05]  /*56e0*/  @!P3 BRA `(.L_x_12932) ;  /* 0x000000000004b947 */ /* 0x000fea0003800000 */
[----:B------:R-:W-:Y:S01]  /*56f0*/  BPT.TRAP 0x1 ;  /* 0x000000040000795c */ /* 0x000fe20000300000 */
.L_x_12932:
[----:B------:R-:W-:Y:S01]  /*5700*/  IMAD R71, R153, 0x8, R148 ;  /* 0x0000000899477824 */ /* 0x000fe200078e0294 */
[----:B------:R-:W-:Y:S01]  /*5710*/  SHF.L.U32 R86, R158, 0x1f, RZ ;  /* 0x0000001f9e567819 */ /* 0x000fe200000006ff */
[----:B------:R-:W-:Y:S01]  /*5720*/  BSSY B1, `(.L_x_12933) ;  /* 0x0000004000017945 */ /* 0x000fe20003800000 */
[----:B------:R-:W-:Y:S02]  /*5730*/  SHF.R.S32.HI R80, RZ, 0x1f, R79 ;  /* 0x0000001fff507819 */ /* 0x000fe4000001144f */
[----:B------:R-:W0:Y:S02]  /*5740*/  SYNCS.PHASECHK.TRANS64.TRYWAIT P2, [R71+URZ+0x32490], R86 ;  /* 0x03249056470075a7 */ /* 0x000e24000804017f */
[----:B0-----:R-:W-:Y:S05]  /*5750*/  @!P2 BRA `(.L_x_12934) ;  /* 0x000003100048a947 */ /* 0x001fea0003800000 */
.L_x_13264:
[----:B------:R-:W-:Y:S05]  /*5760*/  BSYNC B1 ;  /* 0x0000000000017941 */ /* 0x000fea0003800000 */
.L_x_12933:
        /* <DEDUP_REMOVED lines=27> */
.L_x_13268:
        /* <DEDUP_REMOVED lines=13> */
.L_x_12937:
[----:B------:R-:W-:Y:S05]  /*59f0*/  BSYNC B1 ;  /* 0x0000000000017941 */ /* 0x000fea0003800000 */
.L_x_12936:
[----:B------:R-:W-:-:S03]  /*5a00*/  UMOV UR4, 0xffffffff ;  /* 0xffffffff00047882 */ /* 0x000fc60000000000 */
[----:B------:R-:W-:Y:S05]  /*5a10*/  BRA.DIV UR4, `(.L_x_12938) ;  /* 0x0000030e04f47947 */ /* 0x000fea000b800000 */
[----:B--2-4-:R2:W4:Y:S04]  /*5a20*/  SHFL.IDX PT, R5, R9, 0x1, 0x1c1f ;  /* 0x003c1f0009057f89 */ /* 0x01452800000e0000 */
[----:B---3--:R2:W3:Y:S02]  /*5a30*/  SHFL.IDX PT, R14, R8, 0x1, 0x1c1f ;  /* 0x003c1f00080e7f89 */ /* 0x0084e400000e0000 */
.L_x_13272:
        /* <DEDUP_REMOVED lines=13> */
.L_x_12910:
[----:B------:R-:W-:Y:S05]  /*5b10*/  BSYNC B0 ;  /* 0x0000000000007941 */ /* 0x000fea0003800000 */
.L_x_12890:
        /* <DEDUP_REMOVED lines=9> */
[----:B0-----:R-:W-:-:S02]  /*5bb0*/  SHF.R.U32.HI R5, RZ, 0x7, R4 ;  /* 0x00000007ff057819 */ /* 0x001fc40000011604 */
[----:B------:R-:W-:-:S03]  /*5bc0*/  LOP3.LUT P2, RZ, R4, 0x7f, RZ, 0xc0, !PT ;  /* 0x0000007f04ff7812 */ /* 0x000fc6000784c0ff */
[----:B--2---:R-:W-:-:S10]  /*5bd0*/  VIADD R8, R5, 0x8 ;  /* 0x0000000805087836 */ /* 0x004fd40000000000 */
[----:B------:R-:W-:-:S05]  /*5be0*/  @!P2 VIADD R4, R71, 0x324a0 ;  /* 0x000324a04704a836 */ /* 0x000fca0000000000 */
[----:B------:R-:W-:Y:S01]  /*5bf0*/  @!P2 PRMT R4, RZ, 0x654, R4 ;  /* 0x00000654ff04a816 */ /* 0x000fe20000000004 */
[----:B-1----:R0:W-:Y:S06]  /*5c00*/  BAR.SYNC.DEFER_BLOCKING R8, 0x80 ;  /* 0x000200080000751d */ /* 0x0021ec0000010000 */
[----:B------:R0:W-:Y:S01]  /*5c10*/  @!P2 SYNCS.ARRIVE.TRANS64.RED.A1T0 RZ, [R4+URZ], RZ ;  /* 0x000000ff04ffa9a7 */ /* 0x0001e2000810043f */
[----:B------:R-:W-:Y:S05]  /*5c20*/  @!P3 BRA `(.L_x_12940) ;  /* 0x000000000004b947 */ /* 0x000fea0003800000 */
[----:B------:R-:W-:Y:S01]  /*5c30*/  BPT.TRAP 0x1 ;  /* 0x000000040000795c */ /* 0x000fe20000300000 */
.L_x_12940:
[----:B------:R-:W-:Y:S05]  /*5c40*/  BSYNC B0 ;  /* 0x0000000000007941 */ /* 0x000fea0003800000 */
.L_x_12939:
[----:B------:R-:W1:Y:S01]  /*5c50*/  SYNCS.PHASECHK.TRANS64.TRYWAIT P3, [R71+URZ+0x324b0], R86 ;  /* 0x0324b056470075a7 */ /* 0x000e62000806017f */
[----:B------:R-:W-:Y:S04]  /*5c60*/  BSSY B0, `(.L_x_12941) ;  /* 0x0000002000007945 */ /* 0x000fe80003800000 */
[----:B-1----:R-:W-:Y:S05]  /*5c70*/  @!P3 BRA `(.L_x_12942) ;  /* 0x0000030c00a4b947 */ /* 0x002fea0003800000 */
.L_x_13273:
[----:B------:R-:W-:Y:S05]  /*5c80*/  BSYNC B0 ;  /* 0x0000000000007941 */ /* 0x000fea0003800000 */
.L_x_12941:
[----:B------:R-:W-:Y:S01]  /*5c90*/  ULDC.64 UR4, c[0x0][0x328] ;  /* 0x0000ca0000047ab9 */ /* 0x000fe20000000a00 */
[----:B------:R-:W-:Y:S01]  /*5ca0*/  IMAD.IADD R82, R82, 0x1, -R156 ;  /* 0x0000000152527824 */ /* 0x000fe200078e0a9c */
        /* <DEDUP_REMOVED lines=24> */
[----:B------:R0:W4:Y:S08]  /*5e30*/  SHFL.IDX PT, R39, R37, RZ, 0x1c1f ;  /* 0x001c1fff25277589 */ /* 0x00013000000e0000 */
[----:B0-----:R-:W-:Y:S05]  /*5e40*/  @!P3 BRA `(.L_x_12944) ;  /* 0x0000000000a4b947 */ /* 0x001fea0003800000 */
[----:B------:R-:W-:Y:S02]  /*5e50*/  ISETP.NE.AND P5, PT, R64, RZ, PT ;  /* 0x000000ff4000720c */ /* 0x000fe40003fa5270 */
[----:B------:R-:W-:Y:S02]  /*5e60*/  ISETP.NE.AND P4, PT, R65, RZ, PT ;  /* 0x000000ff4100720c */ /* 0x000fe40003f85270 */
[----:B------:R-:W-:-:S09]  /*5e70*/  PRMT R9, R50, 0x8880, RZ ;  /* 0x0000888032097816 */ /* 0x000fd200000000ff */
[----:B------:R-:W0:Y:S01]  /*5e80*/  @P5 LDS.128 R4, [R38] ;  /* 0x0000000026045984 */ /* 0x000e220000000c00 */
[----:B--2---:R-:W-:-:S04]  /*5e90*/  @P5 LEA R10, P3, R22, R41, 0x1 ;  /* 0x00000029160a5211 */ /* 0x004fc800078608ff */
[----:B----4-:R-:W-:Y:S02]  /*5ea0*/  @P5 LEA.HI.X R11, R22, R39, R23, 0x1, P3 ;  /* 0x00000027160b5211 */ /* 0x010fe400018f0c17 */
[----:B------:R-:W-:-:S04]  /*5eb0*/  @P4 LEA R34, P3, R152, R41, 0x1 ;  /* 0x0000002998224211 */ /* 0x000fc800078608ff */
[----:B------:R-:W-:Y:S02]  /*5ec0*/  @P4 LEA.HI.X R35, R152, R39, R157, 0x1, P3 ;  /* 0x0000002798234211 */ /* 0x000fe400018f0c9d */
[----:B------:R-:W-:-:S13]  /*5ed0*/  ISETP.NE.AND P3, PT, R66, RZ, PT ;  /* 0x000000ff4200720c */ /* 0x000fda0003f65270 */
[----:B------:R-:W-:-:S04]  /*5ee0*/  @P3 LEA R12, P6, R163, R41, 0x1 ;  /* 0x00000029a30c3211 */ /* 0x000fc800078c08ff */
[----:B------:R-:W-:Y:S01]  /*5ef0*/  @P3 LEA.HI.X R13, R163, R39, R185, 0x1, P6 ;  /* 0x00000027a30d3211 */ /* 0x000fe200030f0cb9 */
[----:B0-----:R-:W-:Y:S01]  /*5f00*/  @P5 ST.E.128 desc[UR44][R10.64], R4 ;  /* 0x000000040a005985 */ /* 0x001fe2000c101d2c */
[----:B------:R-:W-:-:S03]  /*5f10*/  ISETP.NE.AND P5, PT, R67, RZ, PT ;  /* 0x000000ff4300720c */ /* 0x000fc60003fa5270 */
[----:B------:R-:W0:Y:S10]  /*5f20*/  @P4 LDS.128 R4, [R40] ;  /* 0x0000000028044984 */ /* 0x000e340000000c00 */
[----:B---3--:R-:W-:-:S04]  /*5f30*/  @P5 LEA R14, P6, R162, R41, 0x1 ;  /* 0x00000029a20e5211 */ /* 0x008fc800078c08ff */
[----:B------:R-:W-:Y:S01]  /*5f40*/  @P5 LEA.HI.X R15, R162, R39, R184, 0x1, P6 ;  /* 0x00000027a20f5211 */ /* 0x000fe200030f0cb8 */
[----:B0-----:R-:W-:Y:S01]  /*5f50*/  @P4 ST.E.128 desc[UR44][R34.64], R4 ;  /* 0x0000000422004985 */ /* 0x001fe2000c101d2c */
        /* <DEDUP_REMOVED lines=24> */
.L_x_12944:
[----:B------:R-:W-:Y:S05]  /*60e0*/  BSYNC B0 ;  /* 0x0000000000007941 */ /* 0x000fea0003800000 */
.L_x_12943:
[----:B------:R-:W-:Y:S01]  /*60f0*/  ISETP.GE.AND P3, PT, R82, 0x41, PT ;  /* 0x000000415200780c */ /* 0x000fe20003f66270 */
[----:B------:R-:W0:Y:S01]  /*6100*/  SHFL.IDX PT, R37, R37, 0x1, 0x1c1f ;  /* 0x003c1f0025257f89 */ /* 0x000e2200000e0000 */
[----:B------:R-:W-:Y:S03]  /*6110*/  BSSY B0, `(.L_x_12945) ;  /* 0x000002c000007945 */ /* 0x000fe60003800000 */
[----:B------:R0:W0:Y:S08]  /*6120*/  SHFL.IDX PT, R9, R36, 0x1, 0x1c1f ;  /* 0x003c1f0024097f89 */ /* 0x00003000000e0000 */
[----:B------:R-:W-:Y:S05]  /*6130*/  @!P3 BRA `(.L_x_12946) ;  /* 0x0000000000a4b947 */ /* 0x000fea0003800000 */
[----:B------:R-:W-:Y:S02]  /*6140*/  ISETP.NE.AND P5, PT, R64, RZ, PT ;  /* 0x000000ff4000720c */ /* 0x000fe40003fa5270 */
[----:B------:R-:W-:-:S11]  /*6150*/  ISETP.NE.AND P4, PT, R65, RZ, PT ;  /* 0x000000ff4100720c */ /* 0x000fd60003f85270 */
[----:B0-----:R-:W0:Y:S01]  /*6160*/  @P5 LDS.128 R4, [R38+0x2000] ;  /* 0x0020000026045984 */ /* 0x001e220000000c00 */
[----:B------:R-:W-:-:S04]  /*6170*/  @P5 LEA R32, P3, R22, R9, 0x1 ;  /* 0x0000000916205211 */ /* 0x000fc800078608ff */
[----:B------:R-:W-:Y:S02]  /*6180*/  @P5 LEA.HI.X R33, R22, R37, R23, 0x1, P3 ;  /* 0x0000002516215211 */ /* 0x000fe400018f0c17 */
[----:B------:R-:W-:-:S04]  /*6190*/  @P4 LEA R34, P3, R152, R9, 0x1 ;  /* 0x0000000998224211 */ /* 0x000fc800078608ff */
[----:B------:R-:W-:Y:S02]  /*61a0*/  @P4 LEA.HI.X R35, R152, R37, R157, 0x1, P3 ;  /* 0x0000002598234211 */ /* 0x000fe400018f0c9d */
[----:B------:R-:W-:-:S13]  /*61b0*/  ISETP.NE.AND P3, PT, R66, RZ, PT ;  /* 0x000000ff4200720c */ /* 0x000fda0003f65270 */
        /* <DEDUP_REMOVED lines=14> */
[----:B------:R-:W3:Y:S10]  /*62a0*/  @P5 LDS.128 R4, [R40+0x5000] ;  /* 0x0050000028045984 */ /* 0x000ef40000000c00 */
[----:B------:R-:W-:-:S04]  /*62b0*/  @P3 LEA R32, P6, R160, R9, 0x1 ;  /* 0x00000009a0203211 */ /* 0x000fc800078c08ff */
[----:B------:R-:W-:Y:S02]  /*62c0*/  @P3 LEA.HI.X R33, R160, R37, R182, 0x1, P6 ;  /* 0x00000025a0213211 */ /* 0x000fe400030f0cb6 */
[----:B0-----:R-:W-:Y:S01]  /*62d0*/  PRMT R10, R50, 0x8880, RZ ;  /* 0x00008880320a7816 */ /* 0x001fe200000000ff */
[----:B---3--:R-:W-:Y:S01]  /*62e0*/  @P5 ST.E.128 desc[UR44][R12.64], R4 ;  /* 0x000000040c005985 */ /* 0x008fe2000c101d2c */
        /* <DEDUP_REMOVED lines=14> */
.L_x_12946:
[----:B------:R-:W-:Y:S05]  /*63d0*/  BSYNC B0 ;  /* 0x0000000000007941 */ /* 0x000fea0003800000 */
.L_x_12945:
        /* <DEDUP_REMOVED lines=13> */
[----:B0-----:R-:W-:Y:S02]  /*64b0*/  SEL R5, RZ, 0x1, P2 ;  /* 0x00000001ff057807 */ /* 0x001fe40001000000 */
[----:B------:R-:W-:Y:S02]  /*64c0*/  SEL R153, R153, RZ, P2 ;  /* 0x000000ff99997207 */ /* 0x000fe40001000000 */
[----:B------:R-:W-:Y:S01]  /*64d0*/  LOP3.LUT R158, R158, R5, RZ, 0x3c, !PT ;  /* 0x000000059e9e7212 */ /* 0x000fe200078e3cff */
[----:B-1----:R-:W-:Y:S06]  /*64e0*/  @P3 BRA `(.L_x_12947) ;  /* 0xffffffc000183947 */ /* 0x002fec000383ffff */
[----:B------:R-:W0:Y:S01]  /*64f0*/  S2R R4, SR_TID.X ;  /* 0x0000000000047919 */ /* 0x000e220000002100 */
[----:B------:R-:W-:Y:S02]  /*6500*/  PLOP3.LUT P0, PT, PT, PT, PT, 0x8, 0x0 ;  /* 0x000000000000781c */ /* 0x000fe40003f0e170 */
[----:B0-----:R-:W-:-:S04]  /*6510*/  SHF.R.U32.HI R4, RZ, 0x7, R4 ;  /* 0x00000007ff047819 */ /* 0x001fc80000011604 */
[----:B------:R-:W-:-:S13]  /*6520*/  ISETP.NE.AND P3, PT, R4, 0x1, PT ;  /* 0x000000010400780c */ /* 0x000fda0003f65270 */
[----:B------:R-:W-:Y:S05]  /*6530*/  @!P3 WARPSYNC.ALL ;  /* 0x000000000000b948 */ /* 0x000fea0003800000 */
[----:B------:R-:W-:Y:S06]  /*6540*/  @!P3 BAR.ARV 0x9, 0x100 ;  /* 0x024400000000bb1d */ /* 0x000fec0000002000 */
.L_x_12885:
[----:B------:R-:W0:Y:S01]  /*6550*/  S2R R3, SR_SWINHI ;  /* 0x0000000000037919 */ /* 0x000e220000002f00 */
[----:B------:R-:W1:Y:S01]  /*6560*/  LDC R13, c[0x0][0x448] ;  /* 0x00011200ff0d7b82 */ /* 0x000e620000000800 */
[----:B---3--:R-:W-:Y:S02]  /*6570*/  IMAD.U32 R14, RZ, RZ, UR38 ;  /* 0x00000026ff0e7e24 */ /* 0x008fe4000f8e00ff */
[----:B------:R-:W-:Y:S01]  /*6580*/  IMAD.MOV.U32 R15, RZ, RZ, 0x80 ;  /* 0x00000080ff0f7424 */ /* 0x000fe200078e00ff */
[----:B------:R-:W-:Y:S01]  /*6590*/  STL [R1+0x50], R125 ;  /* 0x0000507d01007387 */ /* 0x000fe20000100800 */
[----:B------:R-:W-:Y:S02]  /*65a0*/  IMAD.MOV.U32 R26, RZ, RZ, 0x100 ;  /* 0x00000100ff1a7424 */ /* 0x000fe400078e00ff */
[----:B------:R-:W-:Y:S01]  /*65b0*/  IMAD.U32 R24, RZ, RZ, UR38 ;  /* 0x00000026ff187e24 */ /* 0x000fe2000f8e00ff */
[----:B------:R-:W3:Y:S01]  /*65c0*/  LDC R12, c[0x0][0xa80] ;  /* 0x0002a000ff0c7b82 */ /* 0x000ee20000000800 */
[----:B------:R-:W-:Y:S01]  /*65d0*/  IMAD.MOV.U32 R25, RZ, RZ, 0x80 ;  /* 0x00000080ff197424 */ /* 0x000fe200078e00ff */
[----:B------:R-:W-:Y:S01]  /*65e0*/  STL.64 [R1+0x28], R14 ;  /* 0x0000280e01007387 */ /* 0x000fe20000100a00 */
[----:B------:R-:W-:-:S02]  /*65f0*/  IMAD.U32 R33, RZ, RZ, UR37 ;  /* 0x00000025ff217e24 */ /* 0x000fc4000f8e00ff */
[----:B------:R-:W-:Y:S01]  /*6600*/  IMAD.U32 R72, RZ, RZ, UR37 ;  /* 0x00000025ff487e24 */ /* 0x000fe2000f8e00ff */
[----:B------:R-:W-:Y:S04]  /*6610*/  STL.64 [R1+0x30], R26 ;  /* 0x0000301a01007387 */ /* 0x000fe80000100a00 */
[----:B------:R-:W-:Y:S04]  /*6620*/  STL.128 [R1], R24 ;  /* 0x0000001801007387 */ /* 0x000fe80000100c00 */
[----:B------:R-:W-:Y:S04]  /*6630*/  STL.128 [R1+0x410], RZ ;  /* 0x000410ff01007387 */ /* 0x000fe80000100c00 */
[----:B------:R-:W-:Y:S04]  /*6640*/  STL.128 [R1+0x420], RZ ;  /* 0x000420ff01007387 */ /* 0x000fe80000100c00 */
[----:B------:R-:W-:Y:S01]  /*6650*/  STL.128 [R1+0x200], RZ ;  /* 0x000200ff01007387 */ /* 0x000fe20000100c00 */
[----:B------:R-:W-:-:S02]  /*6660*/  MOV R4, R148 ;  /* 0x0000009400047202 */ /* 0x000fc40000000f00 */
[----:B0-----:R-:W-:Y:S01]  /*6670*/  MOV R5, R3 ;  /* 0x0000000300057202 */ /* 0x001fe20000000f00 */
[----:B---3--:R-:W-:Y:S01]  /*6680*/  STL [R1+0x430], R12 ;  /* 0x0004300c01007387 */ /* 0x008fe20000100800 */
        /* <DEDUP_REMOVED lines=18> */
[----:B------:R-:W0:Y:S03]  /*67b0*/  @P1 LDC R0, c[0x0][0x44c] ;  /* 0x00011300ff001b82 */ /* 0x000e260000000800 */
[----:B------:R1:W-:Y:S04]  /*67c0*/  STL.128 [R1+0x40], R4 ;  /* 0x0000400401007387 */ /* 0x0003e80000100c00 */
        /* <DEDUP_REMOVED lines=15> */
[----:B------:R-:W-:Y:S01]  /*68c0*/  IMAD.IADD R3, R188, 0x1, R3 ;  /* 0x00000001bc037824 */ /* 0x000fe200078e0203 */
[----:B0-----:R-:W-:Y:S02]  /*68d0*/  ISETP.GE.AND P2, PT, R7, 0x1, PT ;  /* 0x000000010700780c */ /* 0x001fe40003f46270 */
        /* <DEDUP_REMOVED lines=24> */
.L_x_12948:
        /* <DEDUP_REMOVED lines=15> */
.L_x_12951:
[----:B------:R-:W-:-:S13]  /*6b50*/  ISETP.NE.AND P0, PT, R7, 0x1, PT ;  /* 0x000000010700780c */ /* 0x000fda0003f05270 */
[----:B------:R-:W0:Y:S02]  /*6b60*/  @P0 LDC.64 R4, c[0x0][0xae0] ;  /* 0x0002b800ff040b82 */ /* 0x000e240000000a00 */
[----:B0-----:R-:W-:-:S05]  /*6b70*/  @P0 IMAD.HI.U32 R4, R0, R4, RZ ;  /* 0x0000000400040227 */ /* 0x001fca00078e00ff */
[----:B------:R-:W-:-:S07]  /*6b80*/  @P0 SHF.R.U32.HI R0, RZ, R5, R4 ;  /* 0x00000005ff000219 */ /* 0x000fce0000011604 */
.L_x_12952:
[----:B------:R-:W-:Y:S05]  /*6b90*/  BSYNC B0 ;  /* 0x0000000000007941 */ /* 0x000fea0003800000 */
.L_x_12950:
[----:B------:R-:W-:-:S05]  /*6ba0*/  IMAD R3, R0, R7, R7 ;  /* 0x0000000700037224 */ /* 0x000fca00078e0207 */
[----:B------:R-:W-:-:S07]  /*6bb0*/  VIMNMX R6, R6, R3, PT ;  /* 0x0000000306067248 */ /* 0x000fce0003fe0100 */
.L_x_12949:
        /* <DEDUP_REMOVED lines=24> */
.L_x_12955:
[----:B------:R-:W-:-:S13]  /*6d40*/  ISETP.NE.AND P0, PT, R7, 0x1, PT ;  /* 0x000000010700780c */ /* 0x000fda0003f05270 */
[----:B------:R-:W0:Y:S02]  /*6d50*/  @P0 LDC.64 R4, c[0x0][0xae0] ;  /* 0x0002b800ff040b82 */ /* 0x000e240000000a00 */
[----:B0-----:R-:W-:-:S05]  /*6d60*/  @P0 IMAD.HI.U32 R4, R0, R4, RZ ;  /* 0x0000000400040227 */ /* 0x001fca00078e00ff */
[----:B------:R-:W-:-:S07]  /*6d70*/  @P0 SHF.R.U32.HI R0, RZ, R5, R4 ;  /* 0x00000005ff000219 */ /* 0x000fce0000011604 */
.L_x_12956:
[----:B------:R-:W-:Y:S05]  /*6d80*/  BSYNC B0 ;  /* 0x0000000000007941 */ /* 0x000fea0003800000 */
.L_x_12954:
[----:B------:R-:W-:-:S05]  /*6d90*/  IMAD R0, R0, R7, RZ ;  /* 0x0000000700007224 */ /* 0x000fca00078e02ff */
[----:B------:R-:W-:-:S07]  /*6da0*/  VIMNMX R3, R3, R0, !PT ;  /* 0x0000000003037248 */ /* 0x000fce0007fe0100 */
.L_x_12953:
        /* <DEDUP_REMOVED lines=14> */
[----:B------:R-:W-:Y:S02]  /*6e90*/  IADD3 R35, P1, R35, 0x78, RZ ;  /* 0x0000007823237810 */ /* 0x000fe40007f3e0ff */
[----:B------:R-:W-:Y:S01]  /*6ea0*/  IADD3 R24, P2, R24, 0x58, RZ ;  /* 0x0000005818187810 */ /* 0x000fe20007f5e0ff */
[----:B------:R-:W-:Y:S01]  /*6eb0*/  IMAD.X R16, RZ, RZ, UR36, P0 ;  /* 0x00000024ff107e24 */ /* 0x000fe200080e06ff */
[----:B------:R-:W-:Y:S01]  /*6ec0*/  IADD3 R32, P3, R32, 0x60, RZ ;  /* 0x0000006020207810 */ /* 0x000fe20007f7e0ff */
[----:B------:R-:W-:-:S02]  /*6ed0*/  IMAD.X R34, RZ, RZ, UR36, P1 ;  /* 0x00000024ff227e24 */ /* 0x000fc400088e06ff */
[----:B------:R-:W-:Y:S02]  /*6ee0*/  IMAD.X R25, RZ, RZ, UR36, P2 ;  /* 0x00000024ff197e24 */ /* 0x000fe400090e06ff */
[----:B--2---:R-:W-:Y:S01]  /*6ef0*/  IMAD.X R41, RZ, RZ, UR36, P3 ;  /* 0x00000024ff297e24 */ /* 0x004fe200098e06ff */
[----:B0-----:R-:W-:Y:S07]  /*6f00*/  BRA.DIV UR4, `(.L_x_12958) ;  /* 0x000002fe04147947 */ /* 0x001fee000b800000 */
[----:B------:R-:W2:Y:S04]  /*6f10*/  LDL R0, [R1+0x464] ;  /* 0x0004640001007983 */ /* 0x000ea80000100800 */
[----:B--2---:R0:W1:Y:S02]  /*6f20*/  SHFL.IDX PT, R14, R0, RZ, 0x1f ;  /* 0x00001fff000e7589 */ /* 0x00406400000e0000 */
.L_x_13276:
[----:B01----:R-:W-:Y:S01]  /*6f30*/  LEA.HI R0, R14, R14, RZ, 0x1 ;  /* 0x0000000e0e007211 */ /* 0x003fe200078f08ff */
[C---:B------:R-:W-:Y:S01]  /*6f40*/  VIADD R27, R148.reuse, 0x18400 ;  /* 0x00018400941b7836 */ /* 0x040fe20000000000 */
[----:B------:R-:W-:Y:S01]  /*6f50*/  STL.128 [R1+0x90], RZ ;  /* 0x000090ff01007387 */ /* 0x000fe20000100c00 */
[----:B------:R-:W-:Y:S01]  /*6f60*/  VIADD R8, R148, 0x400 ;  /* 0x0000040094087836 */ /* 0x000fe20000000000 */
[----:B------:R-:W-:Y:S01]  /*6f70*/  LOP3.LUT R3, R0, 0x7fffe, RZ, 0xc0, !PT ;  /* 0x0007fffe00037812 */ /* 0x000fe200078ec0ff */
[----:B------:R-:W-:Y:S01]  /*6f80*/  IMAD.MOV.U32 R4, RZ, RZ, 0x1 ;  /* 0x00000001ff047424 */ /* 0x000fe200078e00ff */
[----:B------:R-:W-:Y:S01]  /*6f90*/  STL.128 [R1+0xa0], RZ ;  /* 0x0000a0ff01007387 */ /* 0x000fe20000100c00 */
[----:B------:R-:W-:Y:S01]  /*6fa0*/  IMAD.MOV.U32 R5, RZ, RZ, RZ ;  /* 0x000000ffff057224 */ /* 0x000fe200078e00ff */
[----:B------:R-:W-:Y:S01]  /*6fb0*/  SHF.R.U32.HI R8, RZ, 0x4, R8 ;  /* 0x00000004ff087819 */ /* 0x000fe20000011608 */
[----:B------:R-:W-:Y:S01]  /*6fc0*/  IMAD.IADD R0, R14, 0x1, -R3 ;  /* 0x000000010e007824 */ /* 0x000fe200078e0a03 */
[----:B------:R-:W-:Y:S01]  /*6fd0*/  STL.128 [R1+0xb0], RZ ;  /* 0x0000b0ff01007387 */ /* 0x000fe20000100c00 */
[----:B------:R-:W-:Y:S01]  /*6fe0*/  VIADD R3, R148, 0x1c400 ;  /* 0x0001c40094037836 */ /* 0x000fe20000000000 */
[----:B------:R-:W-:Y:S01]  /*6ff0*/  LOP3.LUT R8, R8, 0x3fff, RZ, 0xc0, !PT ;  /* 0x00003fff08087812 */ /* 0x000fe200078ec0ff */
[----:B------:R-:W-:Y:S01]  /*7000*/  IMAD R0, R0, 0x2000, R27 ;  /* 0x0000200000007824 */ /* 0x000fe200078e021b */
[----:B------:R-:W-:Y:S01]  /*7010*/  STL.128 [R1+0xc0], RZ ;  /* 0x0000c0ff01007387 */ /* 0x000fe20000100c00 */
[----:B------:R-:W-:Y:S01]  /*7020*/  IMAD.MOV.U32 R6, RZ, RZ, 0x1 ;  /* 0x00000001ff067424 */ /* 0x000fe200078e00ff */
[----:B------:R-:W-:Y:S01]  /*7030*/  SHF.R.U32.HI R3, RZ, 0x4, R3 ;  /* 0x00000004ff037819 */ /* 0x000fe20000011603 */
[----:B------:R-:W-:Y:S01]  /*7040*/  VIADD R9, R0, 0xa000 ;  /* 0x0000a00000097836 */ /* 0x000fe20000000000 */
[----:B------:R-:W-:Y:S01]  /*7050*/  SHF.R.U32.HI R0, RZ, 0x4, R0 ;  /* 0x00000004ff007819 */ /* 0x000fe20000011600 */
[----:B------:R-:W-:Y:S01]  /*7060*/  IMAD.MOV.U32 R7, RZ, RZ, RZ ;  /* 0x000000ffff077224 */ /* 0x000fe200078e00ff */
[----:B------:R-:W-:Y:S01]  /*7070*/  LOP3.LUT R3, R3, 0x3fff, RZ, 0xc0, !PT ;  /* 0x00003fff03037812 */ /* 0x000fe200078ec0ff */
[----:B------:R-:W-:Y:S01]  /*7080*/  IMAD.MOV.U32 R10, RZ, RZ, 0x1 ;  /* 0x00000001ff0a7424 */ /* 0x000fe200078e00ff */
[----:B------:R-:W-:Y:S01]  /*7090*/  SHF.R.U32.HI R9, RZ, 0x4, R9 ;  /* 0x00000004ff097819 */ /* 0x000fe20000011609 */
[----:B------:R-:W-:Y:S01]  /*70a0*/  IMAD.MOV.U32 R11, RZ, RZ, RZ ;  /* 0x000000ffff0b7224 */ /* 0x000fe200078e00ff */
[----:B------:R-:W-:Y:S01]  /*70b0*/  LOP3.LUT R3, R3, 0x10000, RZ, 0xfc, !PT ;  /* 0x0001000003037812 */ /* 0x000fe200078efcff */
[----:B------:R0:W-:Y:S01]  /*70c0*/  STL.128 [R1+0x60], R4 ;  /* 0x0000600401007387 */ /* 0x0001e20000100c00 */
[----:B------:R-:W-:Y:S01]  /*70d0*/  LOP3.LUT R9, R9, 0x3fff, RZ, 0xc0, !PT ;  /* 0x00003fff09097812 */ /* 0x000fe200078ec0ff */
[----:B------:R-:W-:Y:S01]  /*70e0*/  IMAD.U32 R36, RZ, RZ, UR37 ;  /* 0x00000025ff247e24 */ /* 0x000fe2000f8e00ff */
[----:B------:R-:W-:Y:S01]  /*70f0*/  LOP3.LUT R0, R0, 0x3fff, RZ, 0xc0, !PT ;  /* 0x00003fff00007812 */ /* 0x000fe200078ec0ff */
[----:B------:R1:W-:Y:S01]  /*7100*/  STL.64 [R1+0x70], R10 ;  /* 0x0000700a01007387 */ /* 0x0003e20000100a00 */
[----:B------:R-:W-:Y:S01]  /*7110*/  LOP3.LUT R9, R9, 0x10000, RZ, 0xfc, !PT ;  /* 0x0001000009097812 */ /* 0x000fe200078efcff */
[----:B------:R-:W-:Y:S01]  /*7120*/  IMAD.U32 R37, RZ, RZ, UR37 ;  /* 0x00000025ff257e24 */ /* 0x000fe2000f8e00ff */
[----:B------:R-:W-:Y:S01]  /*7130*/  LOP3.LUT P0, RZ, R27, 0x1bf, RZ, 0xc0, !PT ;  /* 0x000001bf1bff7812 */ /* 0x000fe2000780c0ff */
[----:B------:R-:W-:Y:S01]  /*7140*/  STL.128 [R1+0xd0], RZ ;  /* 0x0000d0ff01007387 */ /* 0x000fe20000100c00 */
[----:B------:R-:W-:Y:S01]  /*7150*/  IADD3 R36, P5, R36, 0x68, RZ ;  /* 0x0000006824247810 */ /* 0x000fe20007fbe0ff */
[----:B----4-:R-:W-:Y:S01]  /*7160*/  IMAD.U32 R39, RZ, RZ, UR37 ;  /* 0x00000025ff277e24 */ /* 0x010fe2000f8e00ff */
[----:B------:R-:W-:Y:S01]  /*7170*/  IADD3 R37, P4, R37, 0x70, RZ ;  /* 0x0000007025257810 */ /* 0x000fe20007f9e0ff */
[----:B------:R-:W-:Y:S01]  /*7180*/  STL.128 [R1+0xe0], RZ ;  /* 0x0000e0ff01007387 */ /* 0x000fe20000100c00 */
[----:B------:R-:W-:Y:S01]  /*7190*/  IMAD.U32 R45, RZ, RZ, UR37 ;  /* 0x00000025ff2d7e24 */ /* 0x000fe2000f8e00ff */
[----:B------:R-:W-:Y:S01]  /*71a0*/  BSSY B6, `(.L_x_12959) ;  /* 0x000002a000067945 */ /* 0x000fe20003800000 */
[----:B------:R-:W-:Y:S01]  /*71b0*/  IMAD.U32 R50, RZ, RZ, UR37 ;  /* 0x00000025ff327e24 */ /* 0x000fe2000f8e00ff */
[C---:B0-----:R-:W-:Y:S01]  /*71c0*/  LOP3.LUT R6, R8.reuse, 0x3000000, RZ, 0xfc, !PT ;  /* 0x0300000008067812 */ /* 0x041fe200078efcff */
[----:B------:R-:W-:Y:S01]  /*71d0*/  IMAD.MOV.U32 R4, RZ, RZ, R3 ;  /* 0x000000ffff047224 */ /* 0x000fe200078e0003 */
[----:B------:R-:W-:Y:S01]  /*71e0*/  LOP3.LUT R8, R8, 0x10000, RZ, 0xfc, !PT ;  /* 0x0001000008087812 */ /* 0x000fe200078efcff */
[----:B------:R-:W-:Y:S01]  /*71f0*/  IMAD.MOV.U32 R5, RZ, RZ, 0x40000040 ;  /* 0x40000040ff057424 */ /* 0x000fe200078e00ff */
[----:B-1----:R-:W-:Y:S01]  /*7200*/  LOP3.LUT R10, R0, 0x10000, RZ, 0xfc, !PT ;  /* 0x00010000000a7812 */ /* 0x002fe200078efcff */
[----:B------:R-:W-:Y:S01]  /*7210*/  IMAD.MOV.U32 R7, RZ, RZ, 0x40000040 ;  /* 0x40000040ff077424 */ /* 0x000fe200078e00ff */
[----:B------:R-:W-:Y:S01]  /*7220*/  IADD3 R39, P3, R39, 0x80, RZ ;  /* 0x0000008027277810 */ /* 0x000fe20007f7e0ff */
[----:B------:R-:W-:Y:S01]  /*7230*/  IMAD.MOV.U32 R11, RZ, RZ, 0x40000040 ;  /* 0x40000040ff0b7424 */ /* 0x000fe200078e00ff */
[----:B------:R-:W-:Y:S01]  /*7240*/  IADD3 R45, P2, R45, 0x90, RZ ;  /* 0x000000902d2d7810 */ /* 0x000fe20007f5e0ff */
[----:B------:R-:W-:Y:S01]  /*7250*/  IMAD.U32 R49, RZ, RZ, UR37 ;  /* 0x00000025ff317e24 */ /* 0x000fe2000f8e00ff */
[----:B------:R0:W-:Y:S01]  /*7260*/  STL.128 [R1+0x80], R4 ;  /* 0x0000800401007387 */ /* 0x0001e20000100c00 */
[----:B------:R-:W-:Y:S01]  /*7270*/  IMAD.X R47, RZ, RZ, UR36, P5 ;  /* 0x00000024ff2f7e24 */ /* 0x000fe2000a8e06ff */
[----:B------:R-:W-:Y:S01]  /*7280*/  IADD3 R50, P1, R50, 0xf0, RZ ;  /* 0x000000f032327810 */ /* 0x000fe20007f3e0ff */
[----:B------:R-:W-:Y:S01]  /*7290*/  IMAD.X R52, RZ, RZ, UR36, P4 ;  /* 0x00000024ff347e24 */ /* 0x000fe2000a0e06ff */
[----:B------:R1:W-:Y:S01]  /*72a0*/  STL.64 [R1+0x78], R10 ;  /* 0x0000780a01007387 */ /* 0x0003e20000100a00 */
[----:B------:R-:W-:Y:S01]  /*72b0*/  IADD3 R49, P5, R49, 0xf8, RZ ;  /* 0x000000f831317810 */ /* 0x000fe20007fbe0ff */
[----:B------:R-:W-:-:S02]  /*72c0*/  IMAD.X R54, RZ, RZ, UR36, P3 ;  /* 0x00000024ff367e24 */ /* 0x000fc400098e06ff */
[----:B------:R-:W-:Y:S02]  /*72d0*/  IMAD.X R44, RZ, RZ, UR36, P2 ;  /* 0x00000024ff2c7e24 */ /* 0x000fe400090e06ff */
[----:B------:R-:W-:Y:S02]  /*72e0*/  IMAD.X R51, RZ, RZ, UR36, P1 ;  /* 0x00000024ff337e24 */ /* 0x000fe400088e06ff */
[----:B------:R-:W-:Y:S02]  /*72f0*/  IMAD.X R48, RZ, RZ, UR36, P5 ;  /* 0x00000024ff307e24 */ /* 0x000fe4000a8e06ff */
[----:B0-----:R-:W-:Y:S02]  /*7300*/  IMAD.MOV.U32 R6, RZ, RZ, R8 ;  /* 0x000000ffff067224 */ /* 0x001fe400078e0008 */
[----:B------:R-:W-:-:S05]  /*7310*/  IMAD.MOV.U32 R4, RZ, RZ, R9 ;  /* 0x000000ffff047224 */ /* 0x000fca00078e0009 */
[----:B------:R1:W-:Y:S01]  /*7320*/  STL.128 [R1+0xf0], R4 ;  /* 0x0000f00401007387 */ /* 0x0003e20000100c00 */
[----:B------:R-:W-:Y:S05]  /*7330*/  @!P0 BRA `(.L_x_12960) ;  /* 0x0000000000408947 */ /* 0x000fea0003800000 */
[----:B------:R-:W-:Y:S01]  /*7340*/  MOV R0, 0x0 ;  /* 0x0000000000007802 */ /* 0x000fe20000000f00 */
[----:B------:R-:W-:Y:S01]  /*7350*/  ULDC.64 UR4, c[0x4][0xf0] ;  /* 0x01003c0000047ab9 */ /* 0x000fe20000000a00 */
[----:B------:R-:W-:Y:S01]  /*7360*/  ULDC.64 UR6, c[0x4][0xf8] ;  /* 0x01003e0000067ab9 */ /* 0x000fe20000000a00 */
[----:B-1----:R-:W-:Y:S01]  /*7370*/  IMAD.U32 R4, RZ, RZ, UR4 ;  /* 0x00000004ff047e24 */ /* 0x002fe2000f8e00ff */
        /* <DEDUP_REMOVED lines=11> */
[----:B-1-3-5:R-:W-:Y:S05]  /*7430*/  CALL.ABS.NOINC R14 ;  /* 0x000000000e007343 */ /* 0x02afea0003c00000 */
.L_x_12960:
[----:B------:R-:W-:Y:S05]  /*7440*/  BSYNC B6 ;  /* 0x0000000000067941 */ /* 0x000fea0003800000 */
.L_x_12959:
[----:B------:R-:W0:Y:S01]  /*7450*/  S2R R20, SR_TID.X ;  /* 0x0000000000147919 */ /* 0x000e220000002100 */
[----:B-1----:R-:W1:Y:S01]  /*7460*/  LDC.64 R6, c[0x0][0xad8] ;  /* 0x0002b600ff067b82 */ /* 0x002e620000000a00 */
[----:B------:R-:W-:Y:S01]  /*7470*/  UIADD3 UR4, UP0, UR37, 0x100, URZ ;  /* 0x0000010025047890 */ /* 0x000fe2000ff1e03f */
[----:B------:R-:W-:Y:S01]  /*7480*/  IMAD.MOV.U32 R4, RZ, RZ, RZ ;  /* 0x000000ffff047224 */ /* 0x000fe200078e00ff */
[----:B------:R-:W-:Y:S01]  /*7490*/  STL.64 [R1+0x110], R24 ;  /* 0x0001101801007387 */ /* 0x000fe20000100a00 */
[----:B------:R-:W-:Y:S01]  /*74a0*/  IMAD.U32 R3, RZ, RZ, UR37 ;  /* 0x00000025ff037e24 */ /* 0x000fe2000f8e00ff */
[----:B------:R-:W-:Y:S01]  /*74b0*/  UIADD3.X UR5, URZ, UR36, URZ, UP0, !UPT ;  /* 0x000000243f057290 */ /* 0x000fe200087fe43f */
[----:B------:R-:W-:Y:S01]  /*74c0*/  IMAD.U32 R38, RZ, RZ, UR37 ;  /* 0x00000025ff267e24 */ /* 0x000fe2000f8e00ff */
[----:B------:R-:W-:Y:S01]  /*74d0*/  STL.64 [R1+0x100], R224 ;  /* 0x000100e001007387 */ /* 0x000fe20000100a00 */
[----:B------:R-:W2:Y:S01]  /*74e0*/  LDC.64 R12, c[0x0][0xae0] ;  /* 0x0002b800ff0c7b82 */ /* 0x000ea20000000a00 */
[----:B------:R-:W-:Y:S01]  /*74f0*/  IMAD.U32 R8, RZ, RZ, UR4 ;  /* 0x00000004ff087e24 */ /* 0x000fe2000f8e00ff */
[----:B------:R-:W-:Y:S01]  /*7500*/  ULDC UR4, c[0x0][0x3f4] ;  /* 0x0000fd0000047ab9 */ /* 0x000fe20000000800 */
[----:B------:R-:W-:Y:S01]  /*7510*/  IMAD.U32 R9, RZ, RZ, UR5 ;  /* 0x00000005ff097e24 */ /* 0x000fe2000f8e00ff */
[----:B------:R-:W-:Y:S01]  /*7520*/  STL.U8 [R1+0x118], RZ ;  /* 0x000118ff01007387 */ /* 0x000fe20000100000 */
[----:B------:R-:W-:-:S02]  /*7530*/  ISETP.LT.AND P0, PT, RZ, UR4, PT ;  /* 0x00000004ff007c0c */ /* 0x000fc4000bf01270 */
[----:B------:R-:W-:Y:S01]  /*7540*/  IADD3 R38, P4, R38, 0x108, RZ ;  /* 0x0000010826267810 */ /* 0x000fe20007f9e0ff */
[----:B------:R-:W4:Y:S01]  /*7550*/  LDC.64 R10, c[0x0][0x448] ;  /* 0x00011200ff0a7b82 */ /* 0x000f220000000a00 */
[----:B------:R-:W-:Y:S03]  /*7560*/  STL.64 [R1+0x108], R8 ;  /* 0x0001080801007387 */ /* 0x000fe60000100a00 */
[----:B------:R-:W-:Y:S01]  /*7570*/  IMAD.X R53, RZ, RZ, UR36, P4 ;  /* 0x00000024ff357e24 */ /* 0x000fe2000a0e06ff */
[----:B------:R-:W-:Y:S03]  /*7580*/  STL.U8 [R1+0x14c], RZ ;  /* 0x00014cff01007387 */ /* 0x000fe60000100000 */
[----:B------:R-:W3:Y:S01]  /*7590*/  LDC R0, c[0x0][0x450] ;  /* 0x00011400ff007b82 */ /* 0x000ee20000000800 */
[----:B-1----:R-:W-:-:S02]  /*75a0*/  IMAD.MOV.U32 R31, RZ, RZ, R6 ;  /* 0x000000ffff1f7224 */ /* 0x002fc400078e0006 */
[----:B------:R-:W-:Y:S02]  /*75b0*/  IMAD.MOV.U32 R5, RZ, RZ, R7 ;  /* 0x000000ffff057224 */ /* 0x000fe400078e0007 */
[----:B0-----:R-:W-:-:S03]  /*75c0*/  VIADD R226, R20, 0xffffff80 ;  /* 0xffffff8014e27836 */ /* 0x001fc60000000000 */
[----:B------:R-:W0:Y:S01]  /*75d0*/  LDC R30, c[0x0][0xad4] ;  /* 0x0002b500ff1e7b82 */ /* 0x000e220000000800 */
[----:B--2---:R-:W-:Y:S02]  /*75e0*/  IMAD.MOV.U32 R6, RZ, RZ, R12 ;  /* 0x000000ffff067224 */ /* 0x004fe400078e000c */
[----:B------:R-:W-:Y:S01]  /*75f0*/  IMAD.MOV.U32 R7, RZ, RZ, R13 ;  /* 0x000000ffff077224 */ /* 0x000fe200078e000d */
[----:B------:R-:W-:Y:S04]  /*7600*/  STL [R1+0x11c], R226 ;  /* 0x00011ce201007387 */ /* 0x000fe80000100800 */
[----:B------:R-:W-:Y:S04]  /*7610*/  STL.128 [R1+0x130], R4 ;  /* 0x0001300401007387 */ /* 0x000fe80000100c00 */
[----:B----4-:R-:W-:Y:S04]  /*7620*/  STL.64 [R1+0x140], R10 ;  /* 0x0001400a01007387 */ /* 0x010fe80000100a00 */
[----:B---3--:R-:W-:Y:S04]  /*7630*/  STL [R1+0x148], R0 ;  /* 0x0001480001007387 */ /* 0x008fe80000100800 */
[----:B0-----:R0:W-:Y:S02]  /*7640*/  STL.128 [R1+0x120], R28 ;  /* 0x0001201c01007387 */ /* 0x0011e40000100c00 */
        /* <DEDUP_REMOVED lines=19> */
.L_x_12964:
[----:B-1----:R1:W2:Y:S02]  /*7780*/  SYNCS.PHASECHK.TRANS64.TRYWAIT P0, [R148+URZ+0x32400], R3 ;  /* 0x03240003940075a7 */ /* 0x0022a4000800017f */
[----:B--2---:R-:W-:Y:S05]  /*7790*/  @!P0 NANOSLEEP.SYNCS 0x989680 ;  /* 0x009896800000895d */ /* 0x004fea0003900000 */
[----:B------:R-:W2:Y:S02]  /*77a0*/  @!P0 SYNCS.PHASECHK.TRANS64 P0, [R148+URZ+0x32400], R3 ;  /* 0x03240003940085a7 */ /* 0x000ea4000800007f */
[----:B--2---:R-:W-:Y:S05]  /*77b0*/  @!P0 BRA `(.L_x_12964) ;  /* 0xfffffffc00f08947 */ /* 0x004fea000383ffff */
.L_x_12963:
[----:B------:R-:W-:Y:S05]  /*77c0*/  BSYNC B0 ;  /* 0x0000000000007941 */ /* 0x000fea0003800000 */
.L_x_12962:
[----:B------:R-:W-:Y:S05]  /*77d0*/  BRA `(.L_x_12965) ;  /* 0x0000002c00747947 */ /* 0x000fea0003800000 */
.L_x_12961:
        /* <DEDUP_REMOVED lines=30> */
.L_x_12967:
[----:B------:R-:W-:Y:S05]  /*79c0*/  BSYNC B6 ;  /* 0x0000000000067941 */ /* 0x000fea0003800000 */
.L_x_12966:
        /* <DEDUP_REMOVED lines=17> */
[----:B------:R-:W-:Y:S02]  /*7ae0*/  IMAD.MOV.U32 R2, RZ, RZ, R24 ;  /* 0x000000ffff027224 */ /* 0x000fe400078e0018 */
[----:B------:R-:W-:Y:S01]  /*7af0*/  IMAD.MOV.U32 R3, RZ, RZ, R57 ;  /* 0x000000ffff037224 */ /* 0x000fe200078e0039 */
        /* <DEDUP_REMOVED lines=21> */
.L_x_13282:
        /* <DEDUP_REMOVED lines=29> */
.L_x_12972:
[----:B------:R-:W-:Y:S05]  /*7e20*/  BSYNC B1 ;  /* 0x0000000000017941 */ /* 0x000fea0003800000 */
.L_x_12971:
[----:B-12--5:R-:W-:Y:S01]  /*7e30*/  IMAD.MOV.U32 R2, RZ, RZ, R26 ;  /* 0x000000ffff027224 */ /* 0x026fe200078e001a */
[----:B------:R-:W-:Y:S01]  /*7e40*/  UMOV UR4, 0xffffffff ;  /* 0xffffffff00047882 */ /* 0x000fe20000000000 */
[----:B------:R-:W-:Y:S01]  /*7e50*/  IMAD.MOV.U32 R3, RZ, RZ, R27 ;  /* 0x000000ffff037224 */ /* 0x000fe200078e001b */
[----:B------:R-:W-:Y:S01]  /*7e60*/  CS2R R20, SRZ ;  /* 0x0000000000147805 */ /* 0x000fe2000001ff00 */
[----:B---3--:R-:W-:Y:S01]  /*7e70*/  IMAD.MOV.U32 R5, RZ, RZ, R58 ;  /* 0x000000ffff057224 */ /* 0x008fe200078e003a */
        /* <DEDUP_REMOVED lines=11> */
[----:B------:R-:W-:Y:S06]  /*7f30*/  BRA.DIV UR4, `(.L_x_12973) ;  /* 0x000002ee04a07947 */ /* 0x000fec000b800000 */
[----:B------:R1:W2:Y:S04]  /*7f40*/  SHFL.IDX PT, R5, R6, 0x1, 0x1c1f ;  /* 0x003c1f0006057f89 */ /* 0x0002a800000e0000 */
[----:B0-----:R-:W0:Y:S04]  /*7f50*/  SHFL.IDX PT, R4, R4, 0x1, 0x1c1f ;  /* 0x003c1f0004047f89 */ /* 0x001e2800000e0000 */
[----:B------:R-:W3:Y:S04]  /*7f60*/  SHFL.IDX PT, R7, R7, 0x1, 0x1c1f ;  /* 0x003c1f0007077f89 */ /* 0x000ee800000e0000 */
[----:B----4-:R1:W4:Y:S02]  /*7f70*/  SHFL.IDX PT, R14, R8, 0x1, 0x1c1f ;  /* 0x003c1f00080e7f89 */ /* 0x01032400000e0000 */
.L_x_13288:
[----:B------:R-:W5:Y:S01]  /*7f80*/  LDL R3, [R1+0x1fc] ;  /* 0x0001fc0001037983 */ /* 0x000f620000100800 */
[----:B------:R-:W-:Y:S01]  /*7f90*/  VIADD R0, R0, 0x40 ;  /* 0x0000004000007836 */ /* 0x000fe20000000000 */
[----:B------:R-:W-:Y:S01]  /*7fa0*/  BSSY B1, `(.L_x_12974) ;  /* 0x000001f000017945 */ /* 0x000fe20003800000 */
[----:B-1----:R-:W-:Y:S02]  /*7fb0*/  CS2R R8, SRZ ;  /* 0x0000000000087805 */ /* 0x002fe4000001ff00 */
[----:B------:R-:W-:Y:S02]  /*7fc0*/  CS2R R10, SRZ ;  /* 0x00000000000a7805 */ /* 0x000fe4000001ff00 */
[----:B------:R-:W-:Y:S02]  /*7fd0*/  ISETP.GE.AND P0, PT, R0, R55, PT ;  /* 0x000000370000720c */ /* 0x000fe40003f06270 */
[----:B-----5:R-:W-:-:S04]  /*7fe0*/  LEA.HI R2, R3, R3, RZ, 0x1 ;  /* 0x0000000303027211 */ /* 0x020fc800078f08ff */
[----:B------:R-:W-:-:S05]  /*7ff0*/  LOP3.LUT R2, R2, 0xfffffffe, RZ, 0xc0, !PT ;  /* 0xfffffffe02027812 */ /* 0x000fca00078ec0ff */
[----:B------:R-:W-:Y:S01]  /*8000*/  IMAD.IADD R0, R3, 0x1, -R2 ;  /* 0x0000000103007824 */ /* 0x000fe200078e0a02 */
[----:B------:R-:W-:-:S04]  /*8010*/  CS2R R2, SRZ ;  /* 0x0000000000027805 */ /* 0x000fc8000001ff00 */
[----:B------:R-:W-:Y:S01]  /*8020*/  SHF.L.U32 R13, R0, 0x1f, RZ ;  /* 0x0000001f000d7819 */ /* 0x000fe200000006ff */
[----:B------:R-:W-:Y:S06]  /*8030*/  @P0 BRA `(.L_x_12975) ;  /* 0x0000000000540947 */ /* 0x000fec0003800000 */
[----:B------:R-:W4:Y:S01]  /*8040*/  LDL R6, [R1+0x448] ;  /* 0x0004480001067983 */ /* 0x000f220000100800 */
[----:B------:R-:W-:Y:S01]  /*8050*/  ULDC UR4, c[0x0][0x3f4] ;  /* 0x0000fd0000047ab9 */ /* 0x000fe20000000800 */
[----:B------:R-:W-:Y:S02]  /*8060*/  CS2R R8, SRZ ;  /* 0x0000000000087805 */ /* 0x000fe4000001ff00 */
[----:B------:R-:W-:Y:S02]  /*8070*/  ISETP.GE.AND P3, PT, R159, UR4, PT ;  /* 0x000000049f007c0c */ /* 0x000fe4000bf66270 */
[----:B------:R-:W-:Y:S01]  /*8080*/  ISETP.GE.AND P2, PT, R154, UR4, PT ;  /* 0x000000049a007c0c */ /* 0x000fe2000bf46270 */
[----:B---3--:R-:W-:Y:S01]  /*8090*/  IMAD.MOV.U32 R15, RZ, RZ, R7 ;  /* 0x000000ffff0f7224 */ /* 0x008fe200078e0007 */
[----:B------:R-:W-:-:S09]  /*80a0*/  CS2R R10, SRZ ;  /* 0x00000000000a7805 */ /* 0x000fd2000001ff00 */
[----:B------:R-:W-:Y:S02]  /*80b0*/  @!P3 IMAD.SHL.U32 R3, R159, 0x2, RZ ;  /* 0x000000029f03b824 */ /* 0x000fe400078e00ff */
[----:B0-2---:R-:W-:-:S03]  /*80c0*/  @!P2 IMAD.WIDE R60, R154, 0x2, R4 ;  /* 0x000000029a3ca825 */ /* 0x005fc600078e0204 */
[-C--:B------:R-:W-:Y:S02]  /*80d0*/  @!P3 IADD3 R4, P0, R4, R3.reuse, RZ ;  /* 0x000000030404b210 */ /* 0x080fe40007f1e0ff */
[----:B------:R-:W-:Y:S01]  /*80e0*/  CS2R R20, SRZ ;  /* 0x0000000000147805 */ /* 0x000fe2000001ff00 */
[----:B------:R1:W5:Y:S01]  /*80f0*/  @!P2 LD.E.64 R8, desc[UR44][R60.64] ;  /* 0x0000002c3c08a980 */ /* 0x000362000c101b00 */
[----:B----4-:R-:W-:Y:S02]  /*8100*/  @!P3 SHF.L.U64.HI R0, R159, 0x1, R6 ;  /* 0x000000019f00b819 */ /* 0x010fe40000010206 */
[----:B------:R-:W-:Y:S02]  /*8110*/  @!P3 IADD3 R6, P1, R14, R3, RZ ;  /* 0x000000030e06b210 */ /* 0x000fe40007f3e0ff */
[----:B------:R-:W-:Y:S01]  /*8120*/  CS2R R2, SRZ ;  /* 0x0000000000027805 */ /* 0x000fe2000001ff00 */
[----:B------:R-:W-:-:S04]  /*8130*/  @!P2 IMAD.WIDE R14, R154, 0x2, R14 ;  /* 0x000000029a0ea825 */ /* 0x000fc800078e020e */
[--C-:B------:R-:W-:Y:S01]  /*8140*/  @!P3 IMAD.X R5, R5, 0x1, R0.reuse, P0 ;  /* 0x000000010505b824 */ /* 0x100fe200000e0600 */
[----:B------:R1:W5:Y:S01]  /*8150*/  @!P2 LD.E.64 R10, desc[UR44][R14.64] ;  /* 0x0000002c0e0aa980 */ /* 0x000362000c101b00 */
[----:B------:R-:W-:-:S03]  /*8160*/  @!P3 IMAD.X R7, R7, 0x1, R0, P1 ;  /* 0x000000010707b824 */ /* 0x000fc600008e0600 */
[----:B------:R1:W5:Y:S04]  /*8170*/  @!P3 LD.E.64 R20, desc[UR44][R4.64] ;  /* 0x0000002c0414b980 */ /* 0x000368000c101b00 */
[----:B------:R1:W5:Y:S02]  /*8180*/  @!P3 LD.E.64 R2, desc[UR44][R6.64] ;  /* 0x0000002c0602b980 */ /* 0x000364000c101b00 */
.L_x_12975:
[----:B------:R-:W-:Y:S05]  /*8190*/  BSYNC B1 ;  /* 0x0000000000017941 */ /* 0x000fea0003800000 */
.L_x_12974:
[----:B------:R-:W0:Y:S01]  /*81a0*/  SYNCS.PHASECHK.TRANS64.TRYWAIT P0, [R148+URZ+0x32400], R13 ;  /* 0x0324000d940075a7 */ /* 0x000e22000800017f */
[----:B------:R-:W-:Y:S04]  /*81b0*/  BSSY B1, `(.L_x_12976) ;  /* 0x0000002000017945 */ /* 0x000fe80003800000 */
[----:B0-----:R-:W-:Y:S05]  /*81c0*/  @!P0 BRA `(.L_x_12977) ;  /* 0x000002ec006c8947 */ /* 0x001fea0003800000 */
.L_x_13289:
[----:B------:R-:W-:Y:S05]  /*81d0*/  BSYNC B1 ;  /* 0x0000000000017941 */ /* 0x000fea0003800000 */
.L_x_12976:
[----:B-1----:R-:W2:Y:S04]  /*81e0*/  LDL R4, [R1+0x44c] ;  /* 0x00044c0001047983 */ /* 0x002ea80000100800 */
[----:B------:R-:W4:Y:S04]  /*81f0*/  LDL R0, [R1+0x460] ;  /* 0x0004600001007983 */ /* 0x000f280000100800 */
[----:B------:R-:W4:Y:S01]  /*8200*/  LDL R6, [R1+0x50] ;  /* 0x0000500001067983 */ /* 0x000f220000100800 */
[----:B---3-5:R-:W-:Y:S01]  /*8210*/  IMAD.MOV.U32 R7, RZ, RZ, R8 ;  /* 0x000000ffff077224 */ /* 0x028fe200078e0008 */
[----:B------:R-:W-:Y:S01]  /*8220*/  BSSY B1, `(.L_x_12978) ;  /* 0x000007c000017945 */ /* 0x000fe20003800000 */
[----:B--2---:R-:W-:Y:S01]  /*8230*/  LOP3.LUT P0, RZ, R4, 0x4, RZ, 0xc0, !PT ;  /* 0x0000000404ff7812 */ /* 0x004fe2000780c0ff */
[----:B----4-:R-:W-:-:S04]  /*8240*/  IMAD.IADD R5, R198, 0x1, R0 ;  /* 0x00000001c6057824 */ /* 0x010fc800078e0200 */
[----:B------:R-:W-:Y:S02]  /*8250*/  IMAD R12, R5, 0x2, R148 ;  /* 0x00000002050c7824 */ /* 0x000fe400078e0294 */
[----:B------:R-:W-:Y:S02]  /*8260*/  IMAD.MOV.U32 R5, RZ, RZ, R20 ;  /* 0x000000ffff057224 */ /* 0x000fe400078e0014 */
[C---:B------:R-:W-:Y:S02]  /*8270*/  VIADD R4, R12.reuse, 0x18400 ;  /* 0x000184000c047836 */ /* 0x040fe40000000000 */
[----:B------:R-:W-:Y:S01]  /*8280*/  VIADD R0, R12, 0x18440 ;  /* 0x000184400c007836 */ /* 0x000fe20000000000 */
[----:B------:R-:W-:Y:S01]  /*8290*/  PRMT R13, R5, 0x5410, R7 ;  /* 0x00005410050d7816 */ /* 0x000fe20000000007 */
[----:B------:R-:W-:Y:S02]  /*82a0*/  @P0 VIADD R0, R4, 0xffffffc0 ;  /* 0xffffffc004000836 */ /* 0x000fe40000000000 */
[----:B------:R-:W-:-:S02]  /*82b0*/  IMAD R4, R6, -0x80, R55 ;  /* 0xffffff8006047824 */ /* 0x000fc400078e0237 */
[----:B------:R-:W-:Y:S02]  /*82c0*/  IMAD.MOV.U32 R6, RZ, RZ, R21 ;  /* 0x000000ffff067224 */ /* 0x000fe400078e0015 */
[----:B------:R-:W-:Y:S01]  /*82d0*/  IMAD.MOV.U32 R5, RZ, RZ, R9 ;  /* 0x000000ffff057224 */ /* 0x000fe200078e0009 */
[----:B------:R-:W-:Y:S01]  /*82e0*/  VIMNMX R55, R4, 0x80, PT ;  /* 0x0000008004377848 */ /* 0x000fe20003fe0100 */
[----:B------:R-:W-:Y:S01]  /*82f0*/  IMAD.MOV.U32 R4, RZ, RZ, R2 ;  /* 0x000000ffff047224 */ /* 0x000fe200078e0002 */
[----:B------:R-:W-:Y:S01]  /*8300*/  PRMT R14, R6, 0x7610, R14 ;  /* 0x00007610060e7816 */ /* 0x000fe2000000000e */
[----:B------:R-:W-:Y:S01]  /*8310*/  IMAD.MOV.U32 R6, RZ, RZ, R10 ;  /* 0x000000ffff067224 */ /* 0x000fe200078e000a */
[----:B------:R-:W-:Y:S01]  /*8320*/  ISETP.GE.AND P0, PT, R156, R55, PT ;  /* 0x000000379c00720c */ /* 0x000fe20003f06270 */
[----:B------:R-:W-:Y:S01]  /*8330*/  IMAD.MOV.U32 R7, RZ, RZ, R11 ;  /* 0x000000ffff077224 */ /* 0x000fe200078e000b */
[----:B------:R-:W-:Y:S01]  /*8340*/  PRMT R71, R5, 0x7610, R71 ;  /* 0x0000761005477816 */ /* 0x000fe20000000047 */
[----:B------:R-:W-:Y:S01]  /*8350*/  IMAD.MOV.U32 R5, RZ, RZ, R3 ;  /* 0x000000ffff057224 */ /* 0x000fe200078e0003 */
[----:B------:R-:W-:-:S02]  /*8360*/  PRMT R28, R4, 0x7610, R28 ;  /* 0x00007610041c7816 */ /* 0x000fc4000000001c */
[----:B------:R-:W-:Y:S02]  /*8370*/  PRMT R74, R6, 0x7610, R74 ;  /* 0x00007610064a7816 */ /* 0x000fe4000000004a */
[----:B------:R-:W-:Y:S02]  /*8380*/  PRMT R15, R5, 0x7610, R15 ;  /* 0x00007610050f7816 */ /* 0x000fe4000000000f */
[----:B------:R-:W-:-:S03]  /*8390*/  PRMT R75, R7, 0x7610, R75 ;  /* 0x00007610074b7816 */ /* 0x000fc6000000004b */
        /* <DEDUP_REMOVED lines=9> */
[----:B------:R-:W-:Y:S02]  /*8430*/  SHF.R.U64 R63, R56, 0x10, R57 ;  /* 0x00000010383f7819 */ /* 0x000fe40000001239 */
[----:B------:R-:W-:Y:S02]  /*8440*/  PRMT R64, R65, 0x5432, R64 ;  /* 0x0000543241407816 */ /* 0x000fe40000000040 */
[----:B------:R-:W-:Y:S02]  /*8450*/  SHF.R.U64 R60, R58, 0x10, R59 ;  /* 0x000000103a3c7819 */ /* 0x000fe4000000123b */
        /* <DEDUP_REMOVED lines=40> */
.L_x_12981:
[----:B------:R-:W-:Y:S05]  /*86e0*/  BSYNC B2 ;  /* 0x0000000000027941 */ /* 0x000fea0003800000 */
.L_x_12980:
[----:B------:R-:W-:Y:S05]  /*86f0*/  @P1 BRA `(.L_x_12979) ;  /* 0x0000000000b81947 */ /* 0x000fea0003800000 */
[----:B0-----:R-:W0:Y:S01]  /*8700*/  LDS.128 R4, [R0] ;  /* 0x0000000000047984 */ /* 0x001e220000000c00 */
[----:B------:R-:W-:Y:S02]  /*8710*/  SHF.R.U32.HI R60, RZ, 0x10, R25 ;  /* 0x00000010ff3c7819 */ /* 0x000fe40000011619 */
[----:B------:R-:W-:Y:S02]  /*8720*/  SHF.R.U32.HI R57, RZ, 0x10, R27 ;  /* 0x00000010ff397819 */ /* 0x000fe4000001161b */
[C---:B------:R-:W-:Y:S02]  /*8730*/  PRMT R60, R68.reuse, 0x5432, R60 ;  /* 0x00005432443c7816 */ /* 0x040fe4000000003c */
        /* <DEDUP_REMOVED lines=42> */
.L_x_12979:
[----:B------:R-:W-:Y:S05]  /*89e0*/  BSYNC B1 ;  /* 0x0000000000017941 */ /* 0x000fea0003800000 */
.L_x_12978:
        /* <DEDUP_REMOVED lines=20> */
[C---:B0-----:R-:W-:Y:S01]  /*8b30*/  LOP3.LUT R9, R6.reuse, 0xffff0000, RZ, 0xc0, !PT ;  /* 0xffff000006097812 */ /* 0x041fe200078ec0ff */
        /* <DEDUP_REMOVED lines=32> */
.L_x_12984:
[----:B------:R-:W-:Y:S05]  /*8d40*/  BSYNC B1 ;  /* 0x0000000000017941 */ /* 0x000fea0003800000 */
.L_x_12983:
        /* <DEDUP_REMOVED lines=10> */
[----:B------:R-:W-:Y:S01]  /*8df0*/  PRMT R28, R28, 0x5410, R9 ;  /* 0x000054101c1c7816 */ /* 0x000fe20000000009 */
        /* <DEDUP_REMOVED lines=20> */
[----:B------:R-:W-:Y:S01]  /*8f40*/  FFMA.FTZ R20, R9, R14, -R20 ;  /* 0x0000000e09147223 */ /* 0x000fe20000010814 */
        /* <DEDUP_REMOVED lines=16> */
.L_x_12969:
        /* <DEDUP_REMOVED lines=17> */
[----:B------:R-:W-:-:S04]  /*9160*/  IMAD.WIDE.U32 R2, R7, UR4, R2 ;  /* 0x0000000407027c25 */ /* 0x000fc8000f8e0002 */
[C---:B------:R-:W-:Y:S01]  /*9170*/  IMAD R9, R7.reuse, UR5, R8 ;  /* 0x0000000507097c24 */ /* 0x040fe2000f8e0208 */
[----:B------:R-:W-:Y:S01]  /*9180*/  ULDC.64 UR4, c[0x0][0x3e8] ;  /* 0x0000fa0000047ab9 */ /* 0x000fe20000000a00 */
        /* <DEDUP_REMOVED lines=21> */
[----:B--2---:R-:W-:Y:S01]  /*92e0*/  @!P1 IMAD.X R7, R2, 0x1, R21, P2 ;  /* 0x0000000102079824 */ /* 0x004fe200010e0615 */
[----:B---3--:R-:W-:-:S04]  /*92f0*/  @!P1 IADD3 R14, P2, R14, R5, RZ ;  /* 0x000000050e0e9210 */ /* 0x008fc80007f5e0ff */
        /* <DEDUP_REMOVED lines=16> */
[----:B------:R-:W-:Y:S01]  /*9400*/  PRMT R28, R28, 0x5410, R2 ;  /* 0x000054101c1c7816 */ /* 0x000fe20000000002 */
[----:B---3--:R-:W-:Y:S01]  /*9410*/  @!P1 IMAD.MOV.U32 R20, RZ, RZ, R4 ;  /* 0x000000ffff149224 */ /* 0x008fe200078e0004 */
[----:B------:R-:W-:Y:S02]  /*9420*/  PRMT R62, R62, 0x5410, R3 ;  /* 0x000054103e3e7816 */ /* 0x000fe40000000003 */
[----:B------:R-:W-:Y:S01]  /*9430*/  CS2R R2, SRZ ;  /* 0x0000000000027805 */ /* 0x000fe2000001ff00 */
[----:B------:R-:W-:-:S02]  /*9440*/  @!P1 IMAD.MOV.U32 R21, RZ, RZ, R5 ;  /* 0x000000ffff159224 */ /* 0x000fc400078e0005 */
[----:B------:R-:W-:Y:S02]  /*9450*/  @!P1 IMAD.MOV.U32 R59, RZ, RZ, R9 ;  /* 0x000000ffff3b9224 */ /* 0x000fe400078e0009 */
[----:B------:R-:W-:Y:S02]  /*9460*/  @!P1 IMAD.MOV.U32 R2, RZ, RZ, R6 ;  /* 0x000000ffff029224 */ /* 0x000fe400078e0006 */
[----:B------:R-:W-:Y:S02]  /*9470*/  @!P1 IMAD.MOV.U32 R3, RZ, RZ, R7 ;  /* 0x000000ffff039224 */ /* 0x000fe400078e0007 */
        /* <DEDUP_REMOVED lines=12> */
[----:B01--4-:R-:W-:-:S07]  /*9540*/  PRMT R66, R66, 0x5410, R5 ;  /* 0x0000541042427816 */ /* 0x013fce0000000005 */
.L_x_13299:
        /* <DEDUP_REMOVED lines=24> */
.L_x_12987:
[----:B------:R-:W-:Y:S05]  /*96d0*/  BSYNC B1 ;  /* 0x0000000000017941 */ /* 0x000fea0003800000 */
.L_x_12986:
[----:B------:R-:W0:Y:S01]  /*96e0*/  SYNCS.PHASECHK.TRANS64.TRYWAIT P1, [R148+URZ+0x32400], R13 ;  /* 0x0324000d940075a7 */ /* 0x000e22000802017f */
[----:B------:R-:W-:Y:S04]  /*96f0*/  BSSY B1, `(.L_x_12988) ;  /* 0x0000002000017945 */ /* 0x000fe80003800000 */
[----:B0-----:R-:W-:Y:S05]  /*9700*/  @!P1 BRA `(.L_x_12989) ;  /* 0x000002dc00a09947 */ /* 0x001fea0003800000 */
.L_x_13300:
[----:B------:R-:W-:Y:S05]  /*9710*/  BSYNC B1 ;  /* 0x0000000000017941 */ /* 0x000fea0003800000 */
.L_x_12988:
[----:B------:R-:W2:Y:S01]  /*9720*/  LDL R0, [R1+0x50] ;  /* 0x0000500001007983 */ /* 0x000ea20000100800 */
[----:B-----5:R-:W-:Y:S01]  /*9730*/  IMAD.MOV.U32 R12, RZ, RZ, R6 ;  /* 0x000000ffff0c7224 */ /* 0x020fe200078e0006 */
[----:B------:R-:W-:Y:S01]  /*9740*/  BSSY B1, `(.L_x_12990) ;  /* 0x0000078000017945 */ /* 0x000fe20003800000 */
[----:B------:R-:W-:Y:S02]  /*9750*/  IMAD.MOV.U32 R14, RZ, RZ, R7 ;  /* 0x000000ffff0e7224 */ /* 0x000fe400078e0007 */
[----:B------:R-:W-:Y:S02]  /*9760*/  IMAD.MOV.U32 R15, RZ, RZ, R11 ;  /* 0x000000ffff0f7224 */ /* 0x000fe400078e000b */
[----:B------:R-:W-:Y:S02]  /*9770*/  IMAD.MOV.U32 R64, RZ, RZ, R8 ;  /* 0x000000ffff407224 */ /* 0x000fe400078e0008 */
[----:B------:R-:W-:Y:S01]  /*9780*/  IMAD.MOV.U32 R65, RZ, RZ, R9 ;  /* 0x000000ffff417224 */ /* 0x000fe200078e0009 */
[----:B------:R-:W-:Y:S01]  /*9790*/  PRMT R62, R15, 0x7610, R62 ;  /* 0x000076100f3e7816 */ /* 0x000fe2000000003e */
[--C-:B--2---:R-:W-:Y:S01]  /*97a0*/  IMAD R0, R0, -0x80, R55.reuse ;  /* 0xffffff8000007824 */ /* 0x104fe200078e0237 */
[----:B------:R-:W-:Y:S01]  /*97b0*/  PRMT R55, R14, 0x7610, R55 ;  /* 0x000076100e377816 */ /* 0x000fe20000000037 */
[----:B------:R-:W-:-:S03]  /*97c0*/  IMAD.MOV.U32 R14, RZ, RZ, R10 ;  /* 0x000000ffff0e7224 */ /* 0x000fc600078e000a */
[----:B0-----:R-:W-:Y:S02]  /*97d0*/  VIMNMX R13, R0, 0x80, PT ;  /* 0x00000080000d7848 */ /* 0x001fe40003fe0100 */
[----:B------:R-:W-:Y:S01]  /*97e0*/  PRMT R0, R12, 0x7610, R0 ;  /* 0x000076100c007816 */ /* 0x000fe20000000000 */
[----:B------:R-:W-:Y:S01]  /*97f0*/  IMAD.MOV.U32 R12, RZ, RZ, R4 ;  /* 0x000000ffff0c7224 */ /* 0x000fe200078e0004 */
[-C--:B------:R-:W-:Y:S02]  /*9800*/  ISETP.GE.OR P1, PT, R156, R13.reuse, P0 ;  /* 0x0000000d9c00720c */ /* 0x080fe40000726670 */
[----:B------:R-:W-:Y:S01]  /*9810*/  ISETP.GE.OR P0, PT, R166, R13, P0 ;  /* 0x0000000da600720c */ /* 0x000fe20000706670 */
[----:B------:R-:W-:Y:S01]  /*9820*/  IMAD.MOV.U32 R13, RZ, RZ, R5 ;  /* 0x000000ffff0d7224 */ /* 0x000fe200078e0005 */
[----:B------:R-:W-:Y:S02]  /*9830*/  PRMT R67, R12, 0x7610, R67 ;  /* 0x000076100c437816 */ /* 0x000fe40000000043 */
[----:B------:R-:W-:-:S02]  /*9840*/  PRMT R63, R14, 0x7610, R63 ;  /* 0x000076100e3f7816 */ /* 0x000fc4000000003f */
[----:B------:R-:W-:-:S05]  /*9850*/  PRMT R66, R13, 0x7610, R66 ;  /* 0x000076100d427816 */ /* 0x000fca0000000042 */
        /* <DEDUP_REMOVED lines=9> */
[----:B------:R-:W-:Y:S01]  /*98f0*/  SHF.R.U64 R68, R56, 0x10, R57 ;  /* 0x0000001038447819 */ /* 0x000fe20000001239 */
[----:B------:R-:W-:Y:S01]  /*9900*/  IMAD.IADD R25, R198, 0x1, R15 ;  /* 0x00000001c6197824 */ /* 0x000fe200078e020f */
[----:B------:R-:W-:Y:S01]  /*9910*/  PRMT R71, R77, 0x5410, R71 ;  /* 0x000054104d477816 */ /* 0x000fe20000000047 */
[--C-:B------:R-:W-:Y:S01]  /*9920*/  IMAD R80, R13, 0x2, R148.reuse ;  /* 0x000000020d507824 */ /* 0x100fe200078e0294 */
[----:B------:R-:W-:Y:S01]  /*9930*/  SHF.R.U32.HI R69, RZ, 0x10, R59 ;  /* 0x00000010ff457819 */ /* 0x000fe2000001163b */
[----:B------:R-:W-:Y:S01]  /*9940*/  IMAD R82, R25, 0x2, R148 ;  /* 0x0000000219527824 */ /* 0x000fe200078e0294 */
[----:B------:R-:W-:-:S02]  /*9950*/  SHF.R.U32.HI R74, RZ, 0x10, R21 ;  /* 0x00000010ff4a7819 */ /* 0x000fc40000011615 */
[----:B------:R-:W0:Y:S01]  /*9960*/  LDS.128 R12, [R80+0x18400] ;  /* 0x01840000500c7984 */ /* 0x000e220000000c00 */
[C---:B------:R-:W-:Y:S01]  /*9970*/  PRMT R59, R28.reuse, 0x5410, R75 ;  /* 0x000054101c3b7816 */ /* 0x040fe2000000004b */
[----:B------:R-:W-:Y:S01]  /*9980*/  IMAD.U32 R75, R71, 0x10000, RZ ;  /* 0x00010000474b7824 */ /* 0x000fe200078e00ff */
[----:B------:R-:W-:Y:S01]  /*9990*/  PRMT R68, R28, 0x5432, R68 ;  /* 0x000054321c447816 */ /* 0x000fe20000000044 */
[----:B------:R-:W1:Y:S01]  /*99a0*/  LDS.128 R24, [R82+0x18400] ;  /* 0x0184000052187984 */ /* 0x000e620000000c00 */
[--C-:B------:R-:W-:Y:S02]  /*99b0*/  SHF.R.U32.HI R78, RZ, 0x10, R3.reuse ;  /* 0x00000010ff4e7819 */ /* 0x100fe40000011603 */
[----:B------:R-:W-:Y:S02]  /*99c0*/  SHF.R.U64 R76, R2, 0x10, R3 ;  /* 0x00000010024c7819 */ /* 0x000fe40000001203 */
[----:B------:R-:W-:Y:S01]  /*99d0*/  PRMT R60, R60, 0x5410, R69 ;  /* 0x000054103c3c7816 */ /* 0x000fe20000000045 */
[----:B------:R-:W-:Y:S01]  /*99e0*/  IMAD.U32 R69, R59, 0x10000, RZ ;  /* 0x000100003b457824 */ /* 0x000fe200078e00ff */
[----:B------:R-:W-:-:S02]  /*99f0*/  PRMT R74, R67, 0x5432, R74 ;  /* 0x00005432434a7816 */ /* 0x000fc4000000004a */
[----:B------:R-:W-:Y:S02]  /*9a00*/  SHF.R.U32.HI R70, RZ, 0x10, R57 ;  /* 0x00000010ff467819 */ /* 0x000fe40000011639 */
[----:B------:R-:W-:Y:S01]  /*9a10*/  PRMT R78, R66, 0x5432, R78 ;  /* 0x00005432424e7816 */ /* 0x000fe2000000004e */
[----:B------:R-:W-:Y:S01]  /*9a20*/  IMAD.U32 R77, R74, 0x10000, RZ ;  /* 0x000100004a4d7824 */ /* 0x000fe200078e00ff */
[----:B------:R-:W-:Y:S02]  /*9a30*/  PRMT R70, R62, 0x5432, R70 ;  /* 0x000054323e467816 */ /* 0x000fe40000000046 */
[----:B------:R-:W-:Y:S02]  /*9a40*/  LOP3.LUT R71, R71, 0xffff0000, RZ, 0xc0, !PT ;  /* 0xffff000047477812 */ /* 0x000fe400078ec0ff */
[----:B------:R-:W-:Y:S02]  /*9a50*/  LOP3.LUT R59, R59, 0xffff0000, RZ, 0xc0, !PT ;  /* 0xffff00003b3b7812 */ /* 0x000fe400078ec0ff */
[----:B------:R-:W-:-:S02]  /*9a60*/  LOP3.LUT R74, R74, 0xffff0000, RZ, 0xc0, !PT ;  /* 0xffff00004a4a7812 */ /* 0x000fc400078ec0ff */
        /* <DEDUP_REMOVED lines=14> */
[----:B------:R-:W-:Y:S02]  /*9b50*/  IMAD.U32 R69, R60, 0x10000, RZ ;  /* 0x000100003c457824 */ /* 0x000fe400078e00ff */
[----:B------:R-:W-:Y:S01]  /*9b60*/  FFMA.FTZ R81, R2, R75, R81 ;  /* 0x0000004b02517223 */ /* 0x000fe20000010051 */
[----:B------:R-:W-:Y:S01]  /*9b70*/  IMAD.U32 R28, R78, 0x10000, RZ ;  /* 0x000100004e1c7824 */ /* 0x000fe200078e00ff */
[----:B------:R-:W-:Y:S01]  /*9b80*/  LOP3.LUT R60, R60, 0xffff0000, RZ, 0xc0, !PT ;  /* 0xffff00003c3c7812 */ /* 0x000fe200078ec0ff */
[----:B------:R-:W-:Y:S02]  /*9b90*/  IMAD.U32 R2, R70, 0x10000, RZ ;  /* 0x0001000046027824 */ /* 0x000fe400078e00ff */
[----:B------:R-:W-:Y:S01]  /*9ba0*/  FMUL.FTZ R75, R56, R69 ;  /* 0x00000045384b7220 */ /* 0x000fe20000410000 */
[----:B------:R-:W-:-:S02]  /*9bb0*/  IMAD.U32 R21, R15, 0x10000, RZ ;  /* 0x000100000f157824 */ /* 0x000fc400078e00ff */
[----:B------:R-:W-:Y:S01]  /*9bc0*/  FMUL.FTZ R56, R58, R28 ;  /* 0x0000001c3a387220 */ /* 0x000fe20000410000 */
[----:B------:R-:W-:Y:S01]  /*9bd0*/  FFMA.FTZ R83, R20, R69, -R83 ;  /* 0x0000004514537223 */ /* 0x000fe20000010853 */
[-C--:B------:R-:W-:Y:S01]  /*9be0*/  FMUL.FTZ R69, R58, R2.reuse ;  /* 0x000000023a457220 */ /* 0x080fe20000410000 */
[----:B------:R-:W-:Y:S01]  /*9bf0*/  FFMA.FTZ R75, R20, R77, R75 ;  /* 0x0000004d144b7223 */ /* 0x000fe2000001004b */
[C---:B------:R-:W-:Y:S01]  /*9c00*/  FFMA.FTZ R58, R21.reuse, R2, -R56 ;  /* 0x00000002153a7223 */ /* 0x040fe20000010838 */
[C---:B------:R-:W-:Y:S01]  /*9c10*/  FMUL.FTZ R2, R24.reuse, R71 ;  /* 0x0000004718027220 */ /* 0x040fe20000410000 */
[----:B------:R-:W-:Y:S01]  /*9c20*/  FFMA.FTZ R69, R21, R28, R69 ;  /* 0x0000001c15457223 */ /* 0x000fe20000010045 */
[-C--:B------:R-:W-:Y:S01]  /*9c30*/  FMUL.FTZ R28, R24, R59.reuse ;  /* 0x0000003b181c7220 */ /* 0x080fe20000410000 */
[----:B------:R-:W-:Y:S01]  /*9c40*/  FMUL.FTZ R21, R25, R74 ;  /* 0x0000004a19157220 */ /* 0x000fe20000410000 */
[----:B------:R-:W-:Y:S01]  /*9c50*/  FFMA.FTZ R24, R3, R59, -R2 ;  /* 0x0000003b03187223 */ /* 0x000fe20000010802 */
[----:B------:R-:W-:Y:S01]  /*9c60*/  FMUL.FTZ R25, R25, R60 ;  /* 0x0000003c19197220 */ /* 0x000fe20000410000 */
[----:B------:R-:W-:-:S02]  /*9c70*/  IMAD.U32 R57, R26, 0x10000, RZ ;  /* 0x000100001a397824 */ /* 0x000fc400078e00ff */
[----:B------:R-:W-:Y:S01]  /*9c80*/  FFMA.FTZ R60, R12, R60, -R21 ;  /* 0x0000003c0c3c7223 */ /* 0x000fe20000010815 */
[----:B------:R-:W-:Y:S02]  /*9c90*/  IMAD.U32 R20, R76, 0x10000, RZ ;  /* 0x000100004c147824 */ /* 0x000fe400078e00ff */
[----:B------:R-:W-:Y:S01]  /*9ca0*/  FFMA.FTZ R74, R12, R74, R25 ;  /* 0x0000004a0c4a7223 */ /* 0x000fe20000010019 */
[----:B------:R-:W-:Y:S01]  /*9cb0*/  IMAD.U32 R2, R68, 0x10000, RZ ;  /* 0x0001000044027824 */ /* 0x000fe200078e00ff */
[----:B------:R-:W-:Y:S01]  /*9cc0*/  LOP3.LUT R26, R26, 0xffff0000, RZ, 0xc0, !PT ;  /* 0xffff00001a1a7812 */ /* 0x000fe200078ec0ff */
[----:B------:R-:W-:Y:S01]  /*9cd0*/  IMAD.U32 R13, R14, 0x10000, RZ ;  /* 0x000100000e0d7824 */ /* 0x000fe200078e00ff */
[----:B------:R-:W-:Y:S01]  /*9ce0*/  LOP3.LUT R27, R27, 0xffff0000, RZ, 0xc0, !PT ;  /* 0xffff00001b1b7812 */ /* 0x000fe200078ec0ff */
[----:B------:R-:W-:Y:S01]  /*9cf0*/  FFMA.FTZ R28, R3, R71, R28 ;  /* 0x00000047031c7223 */ /* 0x000fe2000001001c */
[C---:B------:R-:W-:Y:S01]  /*9d00*/  FMUL.FTZ R56, R57.reuse, R20 ;  /* 0x0000001439387220 */ /* 0x040fe20000410000 */
[----:B------:R-:W-:Y:S01]  /*9d10*/  FMUL.FTZ R12, R57, R2 ;  /* 0x00000002390c7220 */ /* 0x000fe20000410000 */
[----:B------:R-:W-:-:S02]  /*9d20*/  LOP3.LUT R21, R76, 0xffff0000, RZ, 0xc0, !PT ;  /* 0xffff00004c157812 */ /* 0x000fc400078ec0ff */
        /* <DEDUP_REMOVED lines=9> */
[-C--:B------:R-:W-:Y:S01]  /*9dc0*/  FMUL.FTZ R26, R26, R3.reuse ;  /* 0x000000031a1a7220 */ /* 0x080fe20000410000 */
[-C--:B------:R-:W-:Y:S01]  /*9dd0*/  FMUL.FTZ R25, R27, R70.reuse ;  /* 0x000000461b197220 */ /* 0x080fe20000410000 */
[----:B------:R-:W-:Y:S01]  /*9de0*/  FFMA.FTZ R3, R14, R3, -R13 ;  /* 0x000000030e037223 */ /* 0x000fe2000001080d */
[----:B------:R-:W-:Y:S01]  /*9df0*/  F2FP.BF16.F32.PACK_AB R12, R24, R79 ;  /* 0x0000004f180c723e */ /* 0x000fe200000010ff */
[C---:B------:R-:W-:Y:S01]  /*9e00*/  FFMA.FTZ R27, R15.reuse, R70, -R2 ;  /* 0x000000460f1b7223 */ /* 0x040fe20000010802 */
        /* <DEDUP_REMOVED lines=11> */
.L_x_12991:
[----:B------:R-:W-:Y:S05]  /*9ec0*/  BSYNC B1 ;  /* 0x0000000000017941 */ /* 0x000fea0003800000 */
.L_x_12990:
[----:B------:R-:W-:Y:S02]  /*9ed0*/  PRMT R0, R0, 0x5410, R64 ;  /* 0x0000541000007816 */ /* 0x000fe40000000040 */
[----:B------:R-:W-:Y:S01]  /*9ee0*/  PRMT R57, R57, 0x5410, R65 ;  /* 0x0000541039397816 */ /* 0x000fe20000000041 */
[----:B------:R-:W-:Y:S06]  /*9ef0*/  @P0 BRA `(.L_x_12982) ;  /* 0x0000000400880947 */ /* 0x000fec0003800000 */
[----:B------:R-:W2:Y:S01]  /*9f00*/  LDL R60, [R1+0x458] ;  /* 0x00045800013c7983 */ /* 0x000ea20000100800 */
[----:B------:R-:W-:Y:S01]  /*9f10*/  IMAD.IADD R2, R22, 0x1, R61 ;  /* 0x0000000116027824 */ /* 0x000fe200078e023d */
[----:B------:R-:W-:Y:S02]  /*9f20*/  SHF.R.U64 R28, R8, 0x10, R9 ;  /* 0x00000010081c7819 */ /* 0x000fe40000001209 */
[----:B------:R-:W-:Y:S02]  /*9f30*/  SHF.R.U64 R4, R4, 0x10, R5 ;  /* 0x0000001004047819 */ /* 0x000fe40000001205 */
[----:B------:R-:W-:Y:S02]  /*9f40*/  LOP3.LUT R2, R199, 0x38, R2, 0xf8, !PT ;  /* 0x00000038c7027812 */ /* 0x000fe400078ef802 */
[----:B------:R-:W-:Y:S02]  /*9f50*/  PRMT R28, R0, 0x5432, R28 ;  /* 0x00005432001c7816 */ /* 0x000fe4000000001c */
[----:B------:R-:W-:-:S02]  /*9f60*/  LOP3.LUT R3, R2, R207, RZ, 0x3c, !PT ;  /* 0x000000cf02037212 */ /* 0x000fc400078e3cff */
[----:B------:R-:W-:Y:S02]  /*9f70*/  SHF.R.U32.HI R21, RZ, 0x10, R5 ;  /* 0x00000010ff157819 */ /* 0x000fe40000011605 */
[----:B------:R-:W-:Y:S01]  /*9f80*/  SHF.R.U32.HI R56, RZ, 0x10, R9 ;  /* 0x00000010ff387819 */ /* 0x000fe20000011609 */
[----:B------:R-:W-:Y:S01]  /*9f90*/  IMAD.IADD R3, R208, 0x1, R3 ;  /* 0x00000001d0037824 */ /* 0x000fe200078e0203 */
[----:B------:R-:W-:Y:S02]  /*9fa0*/  PRMT R67, R67, 0x5410, R4 ;  /* 0x0000541043437816 */ /* 0x000fe40000000004 */
[----:B------:R-:W-:Y:S01]  /*9fb0*/  SHF.R.U64 R2, R10, 0x10, R11 ;  /* 0x000000100a027819 */ /* 0x000fe2000000120b */
[----:B------:R-:W-:Y:S01]  /*9fc0*/  IMAD R3, R3, 0x2, R148 ;  /* 0x0000000203037824 */ /* 0x000fe200078e0294 */
[--C-:B------:R-:W-:Y:S02]  /*9fd0*/  SHF.R.U64 R5, R6, 0x10, R7.reuse ;  /* 0x0000001006057819 */ /* 0x100fe40000001207 */
[----:B------:R-:W-:-:S02]  /*9fe0*/  SHF.R.U32.HI R6, RZ, 0x10, R7 ;  /* 0x00000010ff067819 */ /* 0x000fc40000011607 */
[----:B0-----:R-:W0:Y:S01]  /*9ff0*/  LDS.128 R24, [R3+0x18400] ;  /* 0x0184000003187984 */ /* 0x001e220000000c00 */
        /* <DEDUP_REMOVED lines=13> */
[----:B------:R-:W-:Y:S02]  /*a0d0*/  IMAD.U32 R25, R28, 0x10000, RZ ;  /* 0x000100001c197824 */ /* 0x000fe400078e00ff */
[----:B------:R-:W-:Y:S01]  /*a0e0*/  FMUL.FTZ R59, R8, R21 ;  /* 0x00000015083b7220 */ /* 0x000fe20000410000 */
[----:B------:R-:W-:Y:S01]  /*a0f0*/  IMAD.U32 R11, R26, 0x10000, RZ ;  /* 0x000100001a0b7824 */ /* 0x000fe200078e00ff */
[----:B------:R-:W-:Y:S01]  /*a100*/  LOP3.LUT R28, R28, 0xffff0000, RZ, 0xc0, !PT ;  /* 0xffff00001c1c7812 */ /* 0x000fe200078ec0ff */
[----:B------:R-:W-:Y:S01]  /*a110*/  FMUL.FTZ R57, R8, R25 ;  /* 0x0000001908397220 */ /* 0x000fe20000410000 */
[----:B------:R-:W-:Y:S01]  /*a120*/  IMAD.U32 R8, R62, 0x10000, RZ ;  /* 0x000100003e087824 */ /* 0x000fe200078e00ff */
[----:B--2---:R-:W0:Y:S02]  /*a130*/  LDS.128 R12, [R60+0x18400] ;  /* 0x018400003c0c7984 */ /* 0x004e240000000c00 */
        /* <DEDUP_REMOVED lines=8> */
[C---:B------:R-:W-:Y:S01]  /*a1c0*/  IMAD.U32 R15, R27.reuse, 0x10000, RZ ;  /* 0x000100001b0f7824 */ /* 0x040fe200078e00ff */
[----:B------:R-:W-:Y:S01]  /*a1d0*/  LOP3.LUT R13, R26, 0xffff0000, RZ, 0xc0, !PT ;  /* 0xffff00001a0d7812 */ /* 0x000fe200078ec0ff */
[----:B------:R-:W-:Y:S01]  /*a1e0*/  FFMA.FTZ R57, R0, R21, -R57 ;  /* 0x0000001500397223 */ /* 0x000fe20000010839 */
[----:B------:R-:W-:Y:S01]  /*a1f0*/  LOP3.LUT R26, R27, 0xffff0000, RZ, 0xc0, !PT ;  /* 0xffff00001b1a7812 */ /* 0x000fe200078ec0ff */
[----:B------:R-:W-:-:S02]  /*a200*/  IMAD.U32 R27, R56, 0x10000, RZ ;  /* 0x00010000381b7824 */ /* 0x000fc400078e00ff */
[----:B------:R-:W-:Y:S01]  /*a210*/  FFMA.FTZ R59, R0, R25, R59 ;  /* 0x00000019003b7223 */ /* 0x000fe2000001003b */
[----:B------:R-:W-:Y:S02]  /*a220*/  IMAD.U32 R21, R66, 0x10000, RZ ;  /* 0x0001000042157824 */ /* 0x000fe400078e00ff */
[----:B------:R-:W-:Y:S02]  /*a230*/  IMAD.U32 R0, R55, 0x10000, RZ ;  /* 0x0001000037007824 */ /* 0x000fe400078e00ff */
        /* <DEDUP_REMOVED lines=46> */
.L_x_12982:
[----:B------:R-:W-:Y:S05]  /*a520*/  BSYNC B0 ;  /* 0x0000000000007941 */ /* 0x000fea0003800000 */
.L_x_12968:
        /* <DEDUP_REMOVED lines=8> */
.L_x_12965:
[----:B-----5:R-:W3:Y:S01]  /*a5b0*/  S2R R2, SR_TID.X ;  /* 0x0000000000027919 */ /* 0x020ee20000002100 */
[----:B-12---:R-:W-:Y:S01]  /*a5c0*/  IMAD.U32 R0, RZ, RZ, UR37 ;  /* 0x00000025ff007e24 */ /* 0x006fe2000f8e00ff */
[----:B------:R-:W-:Y:S05]  /*a5d0*/  WARPSYNC.ALL ;  /* 0x0000000000007948 */ /* 0x000fea0003800000 */
[----:B0-----:R-:W0:Y:S01]  /*a5e0*/  S2R R3, SR_SWINHI ;  /* 0x0000000000037919 */ /* 0x001e220000002f00 */
[----:B------:R-:W-:Y:S01]  /*a5f0*/  IMAD.U32 R8, RZ, RZ, UR37 ;  /* 0x00000025ff087e24 */ /* 0x000fe2000f8e00ff */
[----:B------:R-:W-:-:S04]  /*a600*/  IADD3 R0, P0, R0, 0x200, RZ ;  /* 0x0000020000007810 */ /* 0x000fc80007f1e0ff */
[----:B------:R-:W-:-:S05]  /*a610*/  IADD3 R8, P1, R8, 0x28, RZ ;  /* 0x0000002808087810 */ /* 0x000fca0007f3e0ff */
[----:B------:R-:W-:Y:S01]  /*a620*/  IMAD.X R9, RZ, RZ, UR36, P1 ;  /* 0x00000024ff097e24 */ /* 0x000fe200088e06ff */
[----:B---3--:R-:W-:-:S05]  /*a630*/  SHF.R.U32.HI R2, RZ, 0x7, R2 ;  /* 0x00000007ff027819 */ /* 0x008fca0000011602 */
[----:B------:R-:W-:Y:S01]  /*a640*/  VIADD R2, R2, 0x8 ;  /* 0x0000000802027836 */ /* 0x000fe20000000000 */
[----:B------:R-:W-:Y:S02]  /*a650*/  MOV R148, R148 ;  /* 0x0000009400947202 */ /* 0x000fe40000000f00 */
[----:B0-----:R-:W-:Y:S01]  /*a660*/  MOV R149, R3 ;  /* 0x0000000300957202 */ /* 0x001fe20000000f00 */
[----:B------:R-:W-:Y:S02]  /*a670*/  IMAD.X R3, RZ, RZ, UR36, P0 ;  /* 0x00000024ff037e24 */ /* 0x000fe400080e06ff */
[----:B------:R-:W-:Y:S01]  /*a680*/  IMAD.MOV.U32 R4, RZ, RZ, R35 ;  /* 0x000000ffff047224 */ /* 0x000fe200078e0023 */
[----:B------:R-:W-:Y:S01]  /*a690*/  UIADD3 UR4, UP0, UR37, 0x400, URZ ;  /* 0x0000040025047890 */ /* 0x000fe2000ff1e03f */
[----:B------:R-:W-:Y:S01]  /*a6a0*/  IMAD.MOV.U32 R5, RZ, RZ, R34 ;  /* 0x000000ffff057224 */ /* 0x000fe200078e0022 */
[----:B------:R0:W-:Y:S01]  /*a6b0*/  BAR.SYNC.DEFER_BLOCKING R2, 0x100 ;  /* 0x000400020000751d */ /* 0x0001e20000010000 */
[----:B------:R-:W-:Y:S01]  /*a6c0*/  IMAD.MOV.U32 R6, RZ, RZ, R39 ;  /* 0x000000ffff067224 */ /* 0x000fe200078e0027 */
[----:B------:R-:W-:Y:S01]  /*a6d0*/  UIADD3.X UR5, URZ, UR36, URZ, UP0, !UPT ;  /* 0x000000243f057290 */ /* 0x000fe200087fe43f */
[----:B------:R-:W-:-:S02]  /*a6e0*/  IMAD.MOV.U32 R7, RZ, RZ, R54 ;  /* 0x000000ffff077224 */ /* 0x000fc400078e0036 */
[----:B------:R-:W-:Y:S02]  /*a6f0*/  IMAD.MOV.U32 R10, RZ, RZ, R37 ;  /* 0x000000ffff0a7224 */ /* 0x000fe400078e0025 */
[----:B------:R-:W-:Y:S01]  /*a700*/  IMAD.MOV.U32 R11, RZ, RZ, R52 ;  /* 0x000000ffff0b7224 */ /* 0x000fe200078e0034 */
[----:B------:R1:W-:Y:S01]  /*a710*/  STL.128 [R1+0x170], R4 ;  /* 0x0001700401007387 */ /* 0x0003e20000100c00 */
[----:B0-----:R-:W-:Y:S02]  /*a720*/  IMAD.U32 R2, RZ, RZ, UR4 ;  /* 0x00000004ff027e24 */ /* 0x001fe4000f8e00ff */
[----:B------:R-:W-:Y:S01]  /*a730*/  IMAD.U32 R150, RZ, RZ, UR40 ;  /* 0x00000028ff967e24 */ /* 0x000fe2000f8e00ff */
[----:B------:R-:W-:Y:S01]  /*a740*/  STL.128 [R1+0x190], R8 ;  /* 0x0001900801007387 */ /* 0x000fe20000100c00 */
[----:B------:R-:W-:-:S05]  /*a750*/  IMAD.U32 R151, RZ, RZ, UR42 ;  /* 0x0000002aff977e24 */ /* 0x000fca000f8e00ff */
[----:B------:R-:W-:Y:S01]  /*a760*/  STL.128 [R1+0x180], R148 ;  /* 0x0001809401007387 */ /* 0x000fe20000100c00 */
[----:B-1----:R-:W-:Y:S02]  /*a770*/  IMAD.MOV.U32 R4, RZ, RZ, R50 ;  /* 0x000000ffff047224 */ /* 0x002fe400078e0032 */
        /* <DEDUP_REMOVED lines=20> */
[----:B------:R-:W-:-:S02]  /*a8c0*/  IMAD.MOV.U32 R16, RZ, RZ, R31 ;  /* 0x000000ffff107224 */ /* 0x000fc400078e001f */
[----:B------:R-:W-:Y:S01]  /*a8d0*/  IMAD.MOV.U32 R17, RZ, RZ, R46 ;  /* 0x000000ffff117224 */ /* 0x000fe200078e002e */
[----:B------:R0:W-:Y:S04]  /*a8e0*/  STL.128 [R1+0x1e0], R4 ;  /* 0x0001e00401007387 */ /* 0x0001e80000100c00 */
[----:B------:R-:W-:Y:S01]  /*a8f0*/  STL.128 [R1+0x160], R16 ;  /* 0x0001601001007387 */ /* 0x000fe20000100c00 */
[----:B0-----:R-:W-:Y:S02]  /*a900*/  IMAD.MOV.U32 R6, RZ, RZ, R32 ;  /* 0x000000ffff067224 */ /* 0x001fe400078e0020 */
[----:B------:R-:W-:Y:S02]  /*a910*/  IMAD.MOV.U32 R7, RZ, RZ, R41 ;  /* 0x000000ffff077224 */ /* 0x000fe400078e0029 */
[----:B------:R-:W-:-:S02]  /*a920*/  IMAD.MOV.U32 R4, RZ, RZ, R0 ;  /* 0x000000ffff047224 */ /* 0x000fc400078e0000 */
[----:B------:R-:W-:Y:S02]  /*a930*/  IMAD.MOV.U32 R5, RZ, RZ, R3 ;  /* 0x000000ffff057224 */ /* 0x000fe400078e0003 */
[----:B------:R-:W-:Y:S01]  /*a940*/  IMAD.U32 R3, RZ, RZ, UR5 ;  /* 0x00000005ff037e24 */ /* 0x000fe2000f8e00ff */
[----:B------:R-:W-:Y:S01]  /*a950*/  UIADD3 UR5, UR37, 0x150, URZ ;  /* 0x0000015025057890 */ /* 0x000fe2000fffe03f */
[----:B------:R-:W-:Y:S01]  /*a960*/  VIADD R0, R172, 0xffffffff ;  /* 0xffffffffac007836 */ /* 0x000fe20000000000 */
[----:B------:R0:W-:Y:S02]  /*a970*/  STL.128 [R1+0x150], R4 ;  /* 0x0001500401007387 */ /* 0x0001e40000100c00 */
[----:B0-----:R-:W-:Y:S02]  /*a980*/  IMAD.MOV.U32 R6, RZ, RZ, R29 ;  /* 0x000000ffff067224 */ /* 0x001fe400078e001d */
[----:B------:R-:W-:Y:S02]  /*a990*/  IMAD.MOV.U32 R7, RZ, RZ, R42 ;  /* 0x000000ffff077224 */ /* 0x000fe400078e002a */
[----:B------:R-:W-:-:S02]  /*a9a0*/  IMAD.MOV.U32 R4, RZ, RZ, R2 ;  /* 0x000000ffff047224 */ /* 0x000fc400078e0002 */
[----:B------:R-:W-:-:S05]  /*a9b0*/  IMAD.MOV.U32 R5, RZ, RZ, R3 ;  /* 0x000000ffff057224 */ /* 0x000fca00078e0003 */
[----:B------:R0:W-:Y:S02]  /*a9c0*/  STL.128 [R1+0x1b0], R4 ;  /* 0x0001b00401007387 */ /* 0x0001e40000100c00 */
[----:B0-----:R-:W-:Y:S05]  /*a9d0*/  CALL.REL.NOINC `($_ZN7cutlass13device_kernelIN5flash11enable_sm90INS1_16FlashAttnFwdSm90INS1_25CollectiveMainloopFwdSm90ILi2EN4cute5tupleIJNS5_1CILi1EEES8_S8_EEENS6_IJNS7_ILi128EEENS7_ILi96EEENS7_ILi64EEEEEELi256ENS_10bfloat16_tEfNS_4arch4Sm90ELb0ELb1ELb0ELb1ELb1ELb1ELb1ELb1ELb0ELb1ELb0ELb0EEENS1_21CollectiveEpilogueFwdINS6_IJSA_NS7_ILi256EEESB_EEES9_SE_SG_Li256ELb1ELb1ELb0ELb0EEENS1_36VarlenDynamicPersistentTileSchedulerILi128ELi96ELi256ELi128ELb0ELb1ELb1ELb1ELb0ELb1EEEEEEEEEvNT_6ParamsE$_ZZN5flash25CollectiveMainloopFwdSm90ILi2EN4cute5tupleIJNS1_1CILi1EEES4_S4_EEENS2_IJNS3_ILi128EEENS3_ILi96EEENS3_ILi64EEEEEELi256EN7cutlass10bfloat16_tEfNSA_4arch4Sm90ELb0ELb1ELb0ELb1ELb1ELb1ELb1ELb1ELb0ELb1ELb0ELb0EE3mmaINS_16FlashAttnFwdSm90ISE_NS_21CollectiveEpilogueFwdINS2_IJS6_NS3_ILi256EEES7_EEES5_SB_SD_Li256ELb1ELb1ELb0ELb0EEENS_36VarlenDynamicPersistentTileSchedulerILi128ELi96ELi256ELi128ELb0ELb1ELb1ELb1ELb0ELb1EEEE13SharedStorageENS1_6TensorINS1_11ArrayEngineIfLm128EEENS1_6LayoutINS2_IJNS2_IJNS3_ILi2EEEST_NS3_ILi32EEEEEES4_S4_EEENS2_IJNS2_IJS4_ST_NS3_ILi4EEEEEENS3_ILi0EEESZ_EEEEEEENS_7SoftmaxILi2ELi0EEEEEbRKNSE_6ParamsENSA_13PipelineAsyncILi2EEES19_RNSA_13PipelineStateILj2EEERT0_RT1_iRiRKNS_16SeqlenInfoQKNewKILb1ELb1EEENS2_IJiiiiEEERT_ENKUliT_T0_T1_E_clIZSF_ISO_S12_S14_EbS17_S19_S19_S1C_S1E_S1G_iS1H_S1L_S1M_S1O_EUlRS1P_iE0_NS3_ILb1EEES1W_EEDaiS1P_S1Q_S1R_) ;  /* 0x00000318007c7944 */ /* 0x001fea0003c00000 */
        /* <DEDUP_REMOVED lines=26> */
.L_x_12994:
[----:B------:R-:W-:-:S13]  /*ab80*/  ISETP.NE.AND P0, PT, R7, 0x1, PT ;  /* 0x000000010700780c */ /* 0x000fda0003f05270 */
[----:B------:R-:W0:Y:S02]  /*ab90*/  @P0 LDC.64 R4, c[0x0][0xae0] ;  /* 0x0002b800ff040b82 */ /* 0x000e240000000a00 */
[----:B0-----:R-:W-:-:S05]  /*aba0*/  @P0 IMAD.HI.U32 R4, R3, R4, RZ ;  /* 0x0000000403040227 */ /* 0x001fca00078e00ff */
[----:B------:R-:W-:-:S07]  /*abb0*/  @P0 SHF.R.U32.HI R3, RZ, R5, R4 ;  /* 0x00000005ff030219 */ /* 0x000fce0000011604 */
.L_x_12995:
[----:B------:R-:W-:Y:S05]  /*abc0*/  BSYNC B0 ;  /* 0x0000000000007941 */ /* 0x000fea0003800000 */
.L_x_12993:
[----:B------:R-:W-:-:S05]  /*abd0*/  IMAD R3, R3, R7, R7 ;  /* 0x0000000703037224 */ /* 0x000fca00078e0207 */
[----:B------:R-:W-:-:S07]  /*abe0*/  VIMNMX R6, R6, R3, PT ;  /* 0x0000000306067248 */ /* 0x000fce0003fe0100 */
.L_x_12992:
[----:B------:R-:W-:-:S05]  /*abf0*/  IMAD.HI R6, R6, 0x2aaaaaab, RZ ;  /* 0x2aaaaaab06067827 */ /* 0x000fca00078e02ff */
[----:B------:R-:W-:-:S04]  /*ac00*/  SHF.R.U32.HI R3, RZ, 0x1f, R6 ;  /* 0x0000001fff037819 */ /* 0x000fc80000011606 */
[----:B------:R-:W-:-:S04]  /*ac10*/  LEA.HI.SX32 R3, R6, R3, 0x1c ;  /* 0x0000000306037211 */ /* 0x000fc800078fe2ff */
[----:B------:R-:W-:-:S04]  /*ac20*/  VIMNMX R3, R196, R3, !PT ;  /* 0x00000003c4037248 */ /* 0x000fc80007fe0100 */
[----:B------:R-:W-:-:S13]  /*ac30*/  ISETP.GE.AND P0, PT, R0, R3, PT ;  /* 0x000000030000720c */ /* 0x000fda0003f06270 */
[----:B------:R-:W-:Y:S05]  /*ac40*/  @!P0 BRA `(.L_x_12996) ;  /* 0x000000ac00148947 */ /* 0x000fea0003800000 */
.L_x_13025:
[----:B------:R-:W2:Y:S04]  /*ac50*/  LDL R4, [R1+0x1f0] ;  /* 0x0001f00001047983 */ /* 0x000ea80000100800 */
[----:B0-----:R-:W3:Y:S01]  /*ac60*/  LDL R2, [R1+0x1f8] ;  /* 0x0001f80001027983 */ /* 0x001ee20000100800 */
[----:B--2---:R-:W-:-:S05]  /*ac70*/  VIADD R4, R4, 0x1 ;  /* 0x0000000104047836 */ /* 0x004fca0000000000 */
[----:B------:R-:W-:-:S13]  /*ac80*/  ISETP.NE.AND P0, PT, R4, 0x2, PT ;  /* 0x000000020400780c */ /* 0x000fda0003f05270 */
[----:B------:R0:W5:Y:S04]  /*ac90*/  @P0 LDL R6, [R1+0x1f4] ;  /* 0x0001f40001060983 */ /* 0x0001680000100800 */
[----:B------:R-:W2:Y:S01]  /*aca0*/  @!P0 LDL R5, [R1+0x1f4] ;  /* 0x0001f40001058983 */ /* 0x000ea20000100800 */
[----:B---3--:R-:W-:-:S03]  /*acb0*/  VIADD R2, R2, 0x1 ;  /* 0x0000000102027836 */ /* 0x008fc60000000000 */
        /* <DEDUP_REMOVED lines=13> */
.L_x_12998:
[----:B------:R-:W-:Y:S05]  /*ad90*/  BSYNC B0 ;  /* 0x0000000000007941 */ /* 0x000fea0003800000 */
.L_x_12997:
[----:B------:R-:W2:Y:S01]  /*ada0*/  LD.E.64 R8, desc[UR44][R18.64+0x18] ;  /* 0x0000182c12087980 */ /* 0x000ea2000c101b00 */
[----:B-----5:R-:W-:Y:S02]  /*adb0*/  SHF.L.U32 R5, R6, 0x1f, RZ ;  /* 0x0000001f06057819 */ /* 0x020fe400000006ff */
        /* <DEDUP_REMOVED lines=10> */
.L_x_13000:
[----:B------:R-:W-:Y:S05]  /*ae60*/  BSYNC B0 ;  /* 0x0000000000007941 */ /* 0x000fea0003800000 */
.L_x_12999:
        /* <DEDUP_REMOVED lines=8> */
.L_x_13002:
[----:B------:R-:W-:Y:S05]  /*aef0*/  BSYNC B0 ;  /* 0x0000000000007941 */ /* 0x000fea0003800000 */
.L_x_13001:
[----:B------:R-:W2:Y:S04]  /*af00*/  LDL R15, [R1+0x1f0] ;  /* 0x0001f000010f7983 */ /* 0x000ea80000100800 */
[----:B------:R-:W2:Y:S01]  /*af10*/  LDL.64 R4, [R1+0x80] ;  /* 0x0000800001047983 */ /* 0x000ea20000100a00 */
[----:B------:R-:W-:Y:S05]  /*af20*/  WARPSYNC.ALL ;  /* 0x0000000000007948 */ /* 0x000fea0003800000 */
[----:B------:R1:W-:Y:S04]  /*af30*/  STL [R1+0x60], RZ ;  /* 0x000060ff01007387 */ /* 0x0003e80000100800 */
[----:B0----5:R-:W3:Y:S01]  /*af40*/  LD.E.64 R6, desc[UR44][R18.64+0x78] ;  /* 0x0000782c12067980 */ /* 0x021ee2000c101b00 */
[----:B------:R-:W-:-:S05]  /*af50*/  IMAD.MOV.U32 R2, RZ, RZ, 0x1 ;  /* 0x00000001ff027424 */ /* 0x000fca00078e00ff */
[----:B------:R1:W-:Y:S04]  /*af60*/  STL [R1+0x60], R2 ;  /* 0x0000600201007387 */ /* 0x0003e80000100800 */
[----:B------:R-:W4:Y:S04]  /*af70*/  LD.E.64 R8, desc[UR44][R18.64+0x78] ;  /* 0x0000782c12087980 */ /* 0x000f28000c101b00 */
[----:B------:R1:W-:Y:S04]  /*af80*/  STL [R1+0x60], R2 ;  /* 0x0000600201007387 */ /* 0x0003e80000100800 */
[----:B------:R-:W4:Y:S01]  /*af90*/  LD.E.64 R10, desc[UR44][R18.64+0x78] ;  /* 0x0000782c120a7980 */ /* 0x000f22000c101b00 */
[----:B--2---:R-:W-:Y:S01]  /*afa0*/  IMAD R4, R15, 0x300, R4 ;  /* 0x000003000f047824 */ /* 0x004fe200078e0204 */
[----:B------:R-:W-:-:S02]  /*afb0*/  R2UR UR7, R5 ;  /* 0x00000000050772ca */ /* 0x000fc400000e0000 */
[----:B------:R1:W-:Y:S02]  /*afc0*/  STL [R1+0x60], R2 ;  /* 0x0000600201007387 */ /* 0x0003e40000100800 */
[----:B------:R-:W-:Y:S02]  /*afd0*/  R2UR UR6, R4 ;  /* 0x00000000040672ca */ /* 0x000fe400000e0000 */
[----:B------:R-:W2:Y:S01]  /*afe0*/  LD.E.64 R12, desc[UR44][R18.64+0x78] ;  /* 0x0000782c120c7980 */ /* 0x000ea2000c101b00 */
[----:B------:R-:W-:-:S03]  /*aff0*/  WARPGROUP.ARRIVE ;  /* 0x00000000000079c5 */ /* 0x000fc60000000000 */
[----:B------:R1:W-:Y:S04]  /*b000*/  STL [R1+0x60], R2 ;  /* 0x0000600201007387 */ /* 0x0003e80000100800 */
[----:B------:R1:W5:Y:S01]  /*b010*/  LDL.64 R14, [R1+0x1f0] ;  /* 0x0001f000010e7983 */ /* 0x0003620000100a00 */
[----:B---3--:R-:W-:Y:S02]  /*b020*/  R2UR UR4, R6 ;  /* 0x00000000060472ca */ /* 0x008fe400000e0000 */
        /* <DEDUP_REMOVED lines=36> */
[----:B-1----:R-:W-:Y:S05]  /*b270*/  @!P0 BRA `(.L_x_13005) ;  /* 0x0000000000048947 */ /* 0x002fea0003800000 */
[----:B------:R-:W-:Y:S01]  /*b280*/  BPT.TRAP 0x1 ;  /* 0x000000040000795c */ /* 0x000fe20000300000 */
.L_x_13005:
[----:B------:R-:W-:Y:S05]  /*b290*/  BSYNC B0 ;  /* 0x0000000000007941 */ /* 0x000fea0003800000 */
.L_x_13004:
        /* <DEDUP_REMOVED lines=11> */
.L_x_13007:
[----:B------:R-:W-:Y:S05]  /*b350*/  BSYNC B0 ;  /* 0x0000000000007941 */ /* 0x000fea0003800000 */
.L_x_13006:
[----:B------:R-:W-:Y:S04]  /*b360*/  BSSY B0, `(.L_x_13008) ;  /* 0x0000007000007945 */ /* 0x000fe80003800000 */
[----:B------:R-:W-:Y:S05]  /*b370*/  @P0 BRA `(.L_x_13009) ;  /* 0x0000000000140947 */ /* 0x000fea0003800000 */
[----:B------:R-:W2:Y:S02]  /*b380*/  LD.E.64 R4, desc[UR44][R18.64+0x40] ;  /* 0x0000402c12047980 */ /* 0x000ea4000c101b00 */
[----:B--2---:R-:W-:-:S05]  /*b390*/  MOV R5, R4 ;  /* 0x0000000400057202 */ /* 0x004fca0000000f00 */
[----:B------:R-:W-:-:S04]  /*b3a0*/  IMAD R14, R14, 0x8, R5 ;  /* 0x000000080e0e7824 */ /* 0x000fc800078e0205 */
[----:B------:R-:W0:Y:S02]  /*b3b0*/  SYNCS.PHASECHK.TRANS64.TRYWAIT P0, [R14+URZ], R15 ;  /* 0x0000000f0e0075a7 */ /* 0x000e24000800017f */
[----:B0-----:R-:W-:Y:S05]  /*b3c0*/  @!P0 BRA `(.L_x_13010) ;  /* 0x000002c000988947 */ /* 0x001fea0003800000 */
.L_x_13009:
[----:B------:R-:W-:Y:S05]  /*b3d0*/  BSYNC B0 ;  /* 0x0000000000007941 */ /* 0x000fea0003800000 */
.L_x_13008:
        /* <DEDUP_REMOVED lines=147> */
[----:B------:R-:W-:Y:S02]  /*bd10*/  WARPGROUP.DEPBAR.LE gsb0, 0x0 ;  /* 0x00008000000079c5 */ /* 0x000fe40000010000 */
[----:B------:R-:W-:-:S09]  /*bd20*/  WARPGROUP.ARRIVE ;  /* 0x00000000000079c5 */ /* 0x000fd20000000000 */
[----:B------:R-:W-:Y:S01]  /*bd30*/  HGMMA.64x96x16.F32.BF16 R24, gdesc[UR4], R24, gsb0 ;  /* 0x01600000041879f0 */ /* 0x000fe20008001818 */
[----:B------:R-:W-:Y:S02]  /*bd40*/  VIADD R6, R4, 0x902 ;  /* 0x0000090204067836 */ /* 0x000fe40000000000 */
[----:B------:R-:W-:Y:S01]  /*bd50*/  IMAD.MOV.U32 R7, RZ, RZ, R5 ;  /* 0x000000ffff077224 */ /* 0x000fe200078e0005 */
[----:B------:R-:W-:Y:S02]  /*bd60*/  R2UR UR4, R10 ;  /* 0x000000000a0472ca */ /* 0x000fe400000e0000 */
[----:B------:R-:W-:Y:S02]  /*bd70*/  R2UR UR6, R6 ;  /* 0x00000000060672ca */ /* 0x000fe400000e0000 */
[----:B------:R-:W-:Y:S02]  /*bd80*/  R2UR UR7, R7 ;  /* 0x00000000070772ca */ /* 0x000fe400000e0000 */
[----:B------:R-:W-:Y:S01]  /*bd90*/  R2UR UR5, R11 ;  /* 0x000000000b0572ca */ /* 0x000fe200000e0000 */
[----:B----4-:R-:W-:-:S02]  /*bda0*/  VIADD R12, R12, 0xc04 ;  /* 0x00000c040c0c7836 */ /* 0x010fc40000000000 */
        /* <DEDUP_REMOVED lines=18> */
[----:B------:R-:W0:Y:S01]  /*bed0*/  S2R R16, SR_TID.X ;  /* 0x0000000000107919 */ /* 0x000e220000002100 */
[----:B------:R1:W-:Y:S04]  /*bee0*/  STL [R1+0x70], R2 ;  /* 0x0000700201007387 */ /* 0x0003e80000100800 */
[----:B------:R1:W-:Y:S01]  /*bef0*/  STL [R1+0x70], R2 ;  /* 0x0000700201007387 */ /* 0x0003e20000100800 */
[----:B------:R-:W-:-:S02]  /*bf00*/  WARPGROUP.DEPBAR.LE gsb0, 0x0 ;  /* 0x00008000000079c5 */ /* 0x000fc40000010000 */
[----:B------:R-:W-:Y:S01]  /*bf10*/  WARPGROUP.ARRIVE ;  /* 0x00000000000079c5 */ /* 0x000fe20000000000 */
[----:B------:R1:W5:Y:S05]  /*bf20*/  LDL R4, [R1+0x1f0] ;  /* 0x0001f00001047983 */ /* 0x00036a0000100800 */
[----:B------:R-:W-:Y:S01]  /*bf30*/  HGMMA.64x96x16.F32.BF16 R24, gdesc[UR4], R24, gsb0 ;  /* 0x01600000041879f0 */ /* 0x000fe20008001818 */
[----:B------:R1:W-:Y:S01]  /*bf40*/  STL [R1+0x70], R2 ;  /* 0x0000700201007387 */ /* 0x0003e20000100800 */
[----:B0-----:R-:W-:-:S03]  /*bf50*/  SHF.R.U32.HI R16, RZ, 0x7, R16 ;  /* 0x00000007ff107819 */ /* 0x001fc60000011610 */
[----:B------:R1:W-:Y:S04]  /*bf60*/  STL [R1+0x70], R2 ;  /* 0x0000700201007387 */ /* 0x0003e80000100800 */
[----:B------:R1:W-:Y:S04]  /*bf70*/  STL [R1+0x70], R2 ;  /* 0x0000700201007387 */ /* 0x0003e80000100800 */
[----:B------:R1:W-:Y:S04]  /*bf80*/  STL [R1+0x70], R2 ;  /* 0x0000700201007387 */ /* 0x0003e80000100800 */
[----:B------:R1:W-:Y:S01]  /*bf90*/  STL [R1+0x70], R2 ;  /* 0x0000700201007387 */ /* 0x0003e20000100800 */
[----:B------:R-:W-:-:S03]  /*bfa0*/  IADD3 R6, -R16, 0xb, RZ ;  /* 0x0000000b10067810 */ /* 0x000fc60007ffe1ff */
        /* <DEDUP_REMOVED lines=9> */
[----:B------:R-:W-:-:S02]  /*c040*/  WARPGROUP.DEPBAR.LE gsb0, 0x0 ;  /* 0x00008000000079c5 */ /* 0x000fc40000010000 */
[----:B------:R1:W-:Y:S06]  /*c050*/  BAR.ARV R6, 0x100 ;  /* 0x000400060000751d */ /* 0x0003ec0000002000 */
[----:B------:R-:W2:Y:S01]  /*c060*/  LD.E R5, desc[UR44][R18.64] ;  /* 0x0000002c12057980 */ /* 0x000ea2000c101900 */
[----:B------:R-:W-:Y:S01]  /*c070*/  BSSY B0, `(.L_x_13011) ;  /* 0x0000005000007945 */ /* 0x000fe20003800000 */
[----:B--2---:R-:W-:-:S04]  /*c080*/  LOP3.LUT R5, R5, 0x1, RZ, 0xfc, !PT ;  /* 0x0000000105057812 */ /* 0x004fc800078efcff */
[----:B------:R-:W-:-:S13]  /*c090*/  ISETP.NE.AND P0, PT, R5, 0x3, PT ;  /* 0x000000030500780c */ /* 0x000fda0003f05270 */
[----:B-1----:R-:W-:Y:S05]  /*c0a0*/  @!P0 BRA `(.L_x_13012) ;  /* 0x0000000000048947 */ /* 0x002fea0003800000 */
[----:B------:R-:W-:Y:S01]  /*c0b0*/  BPT.TRAP 0x1 ;  /* 0x000000040000795c */ /* 0x000fe20000300000 */
.L_x_13012:
[----:B------:R-:W-:Y:S05]  /*c0c0*/  BSYNC B0 ;  /* 0x0000000000007941 */ /* 0x000fea0003800000 */
.L_x_13011:
[----:B------:R-:W2:Y:S04]  /*c0d0*/  LD.E.64 R6, desc[UR44][R18.64+0x20] ;  /* 0x0000202c12067980 */ /* 0x000ea8000c101b00 */
[----:B------:R-:W3:Y:S01]  /*c0e0*/  LD.E R5, desc[UR44][R18.64+0xc] ;  /* 0x00000c2c12057980 */ /* 0x000ee2000c101900 */
[----:B--2---:R-:W-:-:S05]  /*c0f0*/  MOV R7, R6 ;  /* 0x0000000600077202 */ /* 0x004fca0000000f00 */
[----:B-----5:R-:W-:-:S05]  /*c100*/  IMAD R4, R4, 0x8, R7 ;  /* 0x0000000804047824 */ /* 0x020fca00078e0207 */
[----:B---3--:R-:W-:-:S04]  /*c110*/  PRMT R4, R5, 0x654, R4 ;  /* 0x0000065405047816 */ /* 0x008fc80000000004 */
[----:B------:R0:W-:Y:S01]  /*c120*/  SYNCS.ARRIVE.TRANS64.RED.A1T0 RZ, [R4+URZ], RZ ;  /* 0x000000ff04ff79a7 */ /* 0x0001e2000810043f */
[----:B------:R-:W2:Y:S04]  /*c130*/  LDL R75, [R1+0x11c] ;  /* 0x00011c00014b7983 */ /* 0x000ea80000100800 */
[----:B------:R-:W3:Y:S04]  /*c140*/  LDL R73, [R1+0x50] ;  /* 0x0000500001497983 */ /* 0x000ee80000100800 */
[----:B------:R-:W4:Y:S04]  /*c150*/  LDL.64 R12, [R1+0x140] ;  /* 0x00014000010c7983 */ /* 0x000f280000100a00 */
[----:B------:R-:W4:Y:S04]  /*c160*/  LDL R74, [R1+0x148] ;  /* 0x00014800014a7983 */ /* 0x000f280000100800 */
[----:B------:R-:W4:Y:S04]  /*c170*/  LDL.128 R8, [R1+0x130] ;  /* 0x0001300001087983 */ /* 0x000f280000100c00 */
[----:B0-----:R-:W4:Y:S01]  /*c180*/  LDL.128 R4, [R1+0x120] ;  /* 0x0001200001047983 */ /* 0x001f220000100c00 */
        /* <DEDUP_REMOVED lines=40> */
[----:B------:R-:W-:-:S04]  /*c410*/  IMAD R21, R0, -0x60, R8 ;  /* 0xffffffa000157824 */ /* 0x000fc800078e0208 */
[C---:B------:R-:W-:Y:S02]  /*c420*/  IMAD.IADD R15, R16.reuse, 0x1, R7 ;  /* 0x00000001100f7824 */ /* 0x040fe400078e0207 */
[----:B------:R-:W-:Y:S02]  /*c430*/  IMAD.IADD R17, R16, 0x1, R13 ;  /* 0x0000000110117824 */ /* 0x000fe400078e020d */
[----:B------:R-:W-:Y:S02]  /*c440*/  VIADD R73, R12, 0xffffffff ;  /* 0xffffffff0c497836 */ /* 0x000fe40000000000 */
        /* <DEDUP_REMOVED lines=13> */
.L_x_13016:
[----:B------:R-:W-:-:S13]  /*c520*/  ISETP.NE.AND P0, PT, R9, 0x1, PT ;  /* 0x000000010900780c */ /* 0x000fda0003f05270 */
[----:B------:R-:W-:-:S05]  /*c530*/  @P0 IMAD.HI.U32 R12, R8, R10, RZ ;  /* 0x0000000a080c0227 */ /* 0x000fca00078e00ff */
[----:B------:R-:W-:-:S07]  /*c540*/  @P0 SHF.R.U32.HI R8, RZ, R11, R12 ;  /* 0x0000000bff080219 */ /* 0x000fce000001160c */
.L_x_13017:
[----:B------:R-:W-:Y:S05]  /*c550*/  BSYNC B1 ;  /* 0x0000000000017941 */ /* 0x000fea0003800000 */
.L_x_13015:
[----:B------:R-:W-:-:S05]  /*c560*/  IMAD R8, R8, R9, R73 ;  /* 0x0000000908087224 */ /* 0x000fca00078e0249 */
[----:B------:R-:W-:Y:S02]  /*c570*/  VIMNMX R7, R7, R8, !PT ;  /* 0x0000000807077248 */ /* 0x000fe40007fe0100 */
[----:B------:R-:W-:-:S07]  /*c580*/  VIADDMNMX R6, R8, R9, R6, PT ;  /* 0x0000000908067246 */ /* 0x000fce0003800106 */
.L_x_13014:
[----:B------:R-:W-:Y:S05]  /*c590*/  BSYNC B0 ;  /* 0x0000000000007941 */ /* 0x000fea0003800000 */
.L_x_13013:
[C---:B------:R-:W-:Y:S01]  /*c5a0*/  ISETP.GE.AND P0, PT, R21.reuse, 0x2, PT ;  /* 0x000000021500780c */ /* 0x040fe20003f06270 */
[----:B------:R-:W0:Y:S01]  /*c5b0*/  SHFL.IDX PT, R14, R14, 0x1, 0x1c1f ;  /* 0x003c1f000e0e7f89 */ /* 0x000e2200000e0000 */
[----:B------:R-:W-:Y:S01]  /*c5c0*/  ISETP.GE.AND P2, PT, R21, 0xa, PT ;  /* 0x0000000a1500780c */ /* 0x000fe20003f46270 */
[----:B------:R-:W-:Y:S01]  /*c5d0*/  BSSY B0, `(.L_x_13018) ;  /* 0x0000086000007945 */ /* 0x000fe20003800000 */
[----:B------:R-:W-:Y:S02]  /*c5e0*/  P2R R13, PR, RZ, 0x1 ;  /* 0x00000001ff0d7803 */ /* 0x000fe40000000000 */
[----:B------:R-:W-:Y:S02]  /*c5f0*/  ISETP.GT.AND P0, PT, R7, 0x1, !P0 ;  /* 0x000000010700780c */ /* 0x000fe40004704270 */
[----:B------:R-:W-:Y:S02]  /*c600*/  ISETP.GE.AND P1, PT, R21, 0x9, PT ;  /* 0x000000091500780c */ /* 0x000fe40003f26270 */
[----:B------:R-:W-:-:S02]  /*c610*/  ISETP.LT.OR P0, PT, R6, 0x2, P0 ;  /* 0x000000020600780c */ /* 0x000fc40000701670 */
[----:B------:R-:W-:Y:S02]  /*c620*/  P2R R75, PR, RZ, 0x2 ;  /* 0x00000002ff4b7803 */ /* 0x000fe40000000000 */
[----:B------:R-:W-:Y:S02]  /*c630*/  FSEL R168, R25, -INF , !P0 ;  /* 0xff80000019a87808 */ /* 0x000fe40004000000 */
[C---:B------:R-:W-:Y:S02]  /*c640*/  ISETP.GT.AND P0, PT, R7.reuse, 0x9, !P2 ;  /* 0x000000090700780c */ /* 0x040fe40005704270 */
[----:B------:R-:W-:Y:S02]  /*c650*/  P2R R25, PR, RZ, 0x4 ;  /* 0x00000004ff197803 */ /* 0x000fe40000000000 */
[----:B------:R-:W-:Y:S02]  /*c660*/  ISETP.LT.OR P0, PT, R6, 0xa, P0 ;  /* 0x0000000a0600780c */ /* 0x000fe40000701670 */
[----:B------:R-:W-:-:S02]  /*c670*/  ISETP.GT.AND P1, PT, R7, 0x8, !P1 ;  /* 0x000000080700780c */ /* 0x000fc40004f24270 */
[----:B------:R-:W-:Y:S01]  /*c680*/  ISETP.GE.AND P2, PT, R21, 0x11, PT ;  /* 0x000000111500780c */ /* 0x000fe20003f46270 */
[----:B0-----:R-:W-:Y:S01]  /*c690*/  IMAD.IADD R8, R15, 0x1, R14 ;  /* 0x000000010f087824 */ /* 0x001fe200078e020e */
[----:B------:R-:W-:Y:S02]  /*c6a0*/  FSEL R82, R29, -INF , !P0 ;  /* 0xff8000001d527808 */ /* 0x000fe40004000000 */
[----:B------:R-:W-:Y:S02]  /*c6b0*/  ISETP.LT.OR P1, PT, R6, 0x9, P1 ;  /* 0x000000090600780c */ /* 0x000fe40000f21670 */
[----:B------:R-:W-:Y:S02]  /*c6c0*/  ISETP.GT.AND P0, PT, R7, 0x10, !P2 ;  /* 0x000000100700780c */ /* 0x000fe40005704270 */
[----:B------:R-:W-:Y:S02]  /*c6d0*/  FSEL R170, R28, -INF , !P1 ;  /* 0xff8000001caa7808 */ /* 0x000fe40004800000 */
        /* <DEDUP_REMOVED lines=66> */
[----:B------:R-:W-:-:S02]  /*cb00*/  P2R R29, PR, RZ, 0x4 ;  /* 0x00000004ff1d7803 */ /* 0x000fc40000000000 */
        /* <DEDUP_REMOVED lines=43> */
.L_x_13021:
[----:B------:R-:W-:-:S13]  /*cdc0*/  ISETP.NE.AND P6, PT, R9, 0x1, PT ;  /* 0x000000010900780c */ /* 0x000fda0003fc5270 */
[----:B------:R-:W-:-:S05]  /*cdd0*/  @P6 IMAD.HI.U32 R10, R4, R10, RZ ;  /* 0x0000000a040a6227 */ /* 0x000fca00078e00ff */
[----:B------:R-:W-:-:S07]  /*cde0*/  @P6 SHF.R.U32.HI R4, RZ, R11, R10 ;  /* 0x0000000bff046219 */ /* 0x000fce000001160a */
.L_x_13022:
[----:B------:R-:W-:Y:S05]  /*cdf0*/  BSYNC B1 ;  /* 0x0000000000017941 */ /* 0x000fea0003800000 */
.L_x_13020:
[----:B------:R-:W-:-:S05]  /*ce00*/  IMAD R4, R4, R9, R73 ;  /* 0x0000000904047224 */ /* 0x000fca00078e0249 */
[----:B------:R-:W-:Y:S02]  /*ce10*/  VIADDMNMX R8, R4, R9, R8, PT ;  /* 0x0000000904087246 */ /* 0x000fe40003800108 */
[----:B------:R-:W-:-:S07]  /*ce20*/  VIMNMX R7, R7, R4, !PT ;  /* 0x0000000407077248 */ /* 0x000fce0007fe0100 */
.L_x_13019:
[----:B------:R-:W-:Y:S05]  /*ce30*/  BSYNC B0 ;  /* 0x0000000000007941 */ /* 0x000fea0003800000 */
.L_x_13018:
[----:B------:R-:W2:Y:S01]  /*ce40*/  LDL.64 R14, [R1+0x410] ;  /* 0x00041000010e7983 */ /* 0x000ea20000100a00 */
[----:B------:R-:W-:Y:S02]  /*ce50*/  ISETP.GT.AND P5, PT, R7, RZ, !P5 ;  /* 0x000000ff0700720c */ /* 0x000fe40006fa4270 */
        /* <DEDUP_REMOVED lines=51> */
[----:B------:R-:W-:Y:S02]  /*d190*/  ISETP.NE.AND P5, PT, R84, RZ, PT ;  /* 0x000000ff5400720c */ /* 0x000fe40003fa5270 */
[C---:B------:R-:W-:Y:S01]  /*d1a0*/  ISETP.GT.AND P0, PT, R7.reuse, 0x48, !P0 ;  /* 0x000000480700780c */ /* 0x040fe20004704270 */
[----:B------:R-:W3:Y:S01]  /*d1b0*/  LDL R84, [R1+0x430] ;  /* 0x0004300001547983 */ /* 0x000ee20000100800 */
        /* <DEDUP_REMOVED lines=16> */
[----:B--2---:R-:W-:Y:S02]  /*d2c0*/  FMNMX.FTZ R4, R86, R14, !PT ;  /* 0x0000000e56047209 */ /* 0x004fe40007810000 */
[----:B------:R-:W-:Y:S02]  /*d2d0*/  ISETP.LT.OR P5, PT, R8, 0x42, P5 ;  /* 0x000000420800780c */ /* 0x000fe40002fa1670 */
[----:B------:R-:W-:Y:S02]  /*d2e0*/  FMNMX.FTZ R4, R168, R4, !PT ;  /* 0x00000004a8047209 */ /* 0x000fe40007810000 */
[----:B------:R-:W-:-:S02]  /*d2f0*/  FSEL R59, R59, -INF , !P5 ;  /* 0xff8000003b3b7808 */ /* 0x000fc40006800000 */
[----:B------:R-:W-:Y:S02]  /*d300*/  FMNMX.FTZ R4, R170, R4, !PT ;  /* 0x00000004aa047209 */ /* 0x000fe40007810000 */
[C---:B------:R-:W-:Y:S02]  /*d310*/  ISETP.GT.AND P1, PT, R7.reuse, 0x49, !P1 ;  /* 0x000000490700780c */ /* 0x040fe40004f24270 */
[----:B------:R-:W-:Y:S02]  /*d320*/  FMNMX.FTZ R4, R82, R4, !PT ;  /* 0x0000000452047209 */ /* 0x000fe40007810000 */
[----:B------:R-:W-:Y:S02]  /*d330*/  ISETP.LT.OR P0, PT, R8, 0x49, P0 ;  /* 0x000000490800780c */ /* 0x000fe40000701670 */
[----:B------:R-:W-:Y:S02]  /*d340*/  FMNMX.FTZ R4, R72, R4, !PT ;  /* 0x0000000448047209 */ /* 0x000fe40007810000 */
[----:B------:R-:W-:-:S02]  /*d350*/  ISETP.GT.AND P2, PT, R7, 0x50, !P2 ;  /* 0x000000500700780c */ /* 0x000fc40005744270 */
[----:B------:R-:W-:Y:S02]  /*d360*/  FMNMX.FTZ R4, R80, R4, !PT ;  /* 0x0000000450047209 */ /* 0x000fe40007810000 */
        /* <DEDUP_REMOVED lines=8> */
[----:B------:R-:W-:Y:S02]  /*d3f0*/  FMNMX.FTZ R5, R48, R5, !PT ;  /* 0x0000000530057209 */ /* 0x000fe40007810000 */
[----:B------:R-:W-:Y:S02]  /*d400*/  FMNMX.FTZ R4, R26, R15, !PT ;  /* 0x0000000f1a047209 */ /* 0x000fe40007810000 */
        /* <DEDUP_REMOVED lines=28> */
[----:B------:R-:W-:Y:S02]  /*d5d0*/  ISETP.LT.OR P1, PT, R8, 0x4a, P1 ;  /* 0x0000004a0800780c */ /* 0x000fe40000f21670 */
[----:B0-----:R-:W-:Y:S02]  /*d5e0*/  FMNMX.FTZ R9, R6, R9, !PT ;  /* 0x0000000906097209 */ /* 0x001fe40007810000 */
[----:B------:R-:W-:Y:S02]  /*d5f0*/  FSEL R62, R62, -INF , !P0 ;  /* 0xff8000003e3e7808 */ /* 0x000fe40004000000 */
[----:B------:R-:W-:Y:S01]  /*d600*/  FMNMX.FTZ R5, R59, R4, !PT ;  /* 0x000000043b057209 */ /* 0x000fe20007810000 */
[----:B------:R-:W0:Y:S01]  /*d610*/  SHFL.BFLY PT, R10, R9, 0x1, 0x1f ;  /* 0x0c201f00090a7f89 */ /* 0x000e2200000e0000 */
        /* <DEDUP_REMOVED lines=12> */
[----:B------:R-:W-:-:S02]  /*d6e0*/  FSEL R70, R70, -INF , !P4 ;  /* 0xff80000046467808 */ /* 0x000fc40006000000 */
[----:B------:R-:W-:Y:S02]  /*d6f0*/  FMNMX.FTZ R5, R67, R4, !PT ;  /* 0x0000000443057209 */ /* 0x000fe40007810000 */
[----:B------:R-:W-:Y:S02]  /*d700*/  FSEL R71, R71, -INF , !P0 ;  /* 0xff80000047477808 */ /* 0x000fe40004000000 */
[----:B------:R-:W-:-:S04]  /*d710*/  FMNMX.FTZ R4, R70, R5, !PT ;  /* 0x0000000546047209 */ /* 0x000fc80007810000 */
[----:B------:R-:W-:Y:S02]  /*d720*/  FMNMX.FTZ R7, R71, R4, !PT ;  /* 0x0000000447077209 */ /* 0x000fe40007810000 */
[----:B0-----:R-:W-:Y:S01]  /*d730*/  FMNMX.FTZ R8, R9, R10, !PT ;  /* 0x0000000a09087209 */ /* 0x001fe20007810000 */
[----:B------:R-:W2:Y:S04]  /*d740*/  LDL.64 R4, [R1+0x420] ;  /* 0x0004200001047983 */ /* 0x000ea80000100a00 */
[----:B------:R0:W-:Y:S04]  /*d750*/  STL.64 [R1+0x410], R6 ;  /* 0x0004100601007387 */ /* 0x0001e80000100a00 */
[----:B------:R-:W4:Y:S04]  /*d760*/  LDL R10, [R1+0x414] ;  /* 0x00041400010a7983 */ /* 0x000f280000100800 */
[----:B------:R-:W-:Y:S04]  /*d770*/  STL [R1+0x410], R8 ;  /* 0x0004100801007387 */ /* 0x000fe80000100800 */
[----:B------:R-:W3:Y:S04]  /*d780*/  LDL R11, [R1+0x410] ;  /* 0x00041000010b7983 */ /* 0x000ee80000100800 */
[----:B----4-:R-:W1:Y:S01]  /*d790*/  SHFL.BFLY PT, R7, R10, 0x2, 0x1f ;  /* 0x0c401f000a077f89 */ /* 0x010e6200000e0000 */
[----:B---3--:R-:W-:Y:S01]  /*d7a0*/  FMUL.FTZ R9, R84, R11 ;  /* 0x0000000b54097220 */ /* 0x008fe20000410000 */
[----:B------:R-:W-:-:S04]  /*d7b0*/  FSETP.NEU.FTZ.AND P0, PT, R11, -INF , PT ;  /* 0xff8000000b00780b */ /* 0x000fc80003f1d000 */
[----:B------:R-:W-:-:S05]  /*d7c0*/  FSEL R9, R9, RZ, P0 ;  /* 0x000000ff09097208 */ /* 0x000fca0000000000 */
[----:B0-----:R-:W-:Y:S01]  /*d7d0*/  FFMA.FTZ R6, R82, R84, -R9 ;  /* 0x0000005452067223 */ /* 0x001fe20000010809 */
[----:B-1----:R-:W-:-:S03]  /*d7e0*/  FMNMX.FTZ R7, R7, R10, !PT ;  /* 0x0000000a07077209 */ /* 0x002fc60007810000 */
[----:B------:R0:W-:Y:S02]  /*d7f0*/  MUFU.EX2 R37, R6 ;  /* 0x0000000600257308 */ /* 0x0001e40000000800 */
[----:B0-----:R-:W0:Y:S01]  /*d800*/  SHFL.BFLY PT, R6, R7, 0x1, 0x1f ;  /* 0x0c201f0007067f89 */ /* 0x001e2200000e0000 */
[----:B------:R-:W-:Y:S01]  /*d810*/  FSEL R11, R11, RZ, P0 ;  /* 0x000000ff0b0b7208 */ /* 0x000fe20000000000 */
[-CC-:B------:R-:W-:Y:S01]  /*d820*/  FFMA.FTZ R13, R86, R84.reuse, -R9.reuse ;  /* 0x00000054560d7223 */ /* 0x180fe20000010809 */
[----:B------:R-:W-:-:S03]  /*d830*/  FFMA.FTZ R215, R28, R84, -R9 ;  /* 0x000000541cd77223 */ /* 0x000fc60000010809 */
[----:B------:R-:W-:Y:S01]  /*d840*/  FADD.FTZ R11, R14, -R11 ;  /* 0x8000000b0e0b7221 */ /* 0x000fe20000010000 */
[----:B0-----:R-:W-:-:S04]  /*d850*/  FMNMX.FTZ R6, R7, R6, !PT ;  /* 0x0000000607067209 */ /* 0x001fc80007810000 */
[C---:B------:R-:W-:Y:S01]  /*d860*/  FSETP.NEU.FTZ.AND P0, PT, R6.reuse, -INF , PT ;  /* 0xff8000000600780b */ /* 0x040fe20003f1d000 */
[----:B------:R-:W-:-:S03]  /*d870*/  FMUL.FTZ R7, R6, R84 ;  /* 0x0000005406077220 */ /* 0x000fc60000410000 */
[----:B------:R-:W-:Y:S02]  /*d880*/  FSEL R8, R6, RZ, P0 ;  /* 0x000000ff06087208 */ /* 0x000fe40000000000 */
[----:B------:R-:W-:-:S03]  /*d890*/  FSEL R7, R7, RZ, P0 ;  /* 0x000000ff07077208 */ /* 0x000fc60000000000 */
[----:B------:R-:W-:Y:S01]  /*d8a0*/  FADD.FTZ R15, R15, -R8 ;  /* 0x800000080f0f7221 */ /* 0x000fe20000010000 */
[-C--:B------:R-:W-:Y:S01]  /*d8b0*/  FMUL.FTZ R11, R11, R84.reuse ;  /* 0x000000540b0b7220 */ /* 0x080fe20000410000 */
[-C--:B------:R-:W-:Y:S01]  /*d8c0*/  FFMA.FTZ R28, R26, R84.reuse, -R7 ;  /* 0x000000541a1c7223 */ /* 0x080fe20000010807 */
[-CC-:B------:R-:W-:Y:S01]  /*d8d0*/  FFMA.FTZ R168, R168, R84.reuse, -R9.reuse ;  /* 0x00000054a8a87223 */ /* 0x180fe20000010809 */
[----:B------:R-:W-:Y:S01]  /*d8e0*/  FMUL.FTZ R15, R84, R15 ;  /* 0x0000000f540f7220 */ /* 0x000fe20000410000 */
[-CC-:B------:R-:W-:Y:S01]  /*d8f0*/  FFMA.FTZ R201, R20, R84.reuse, -R9.reuse ;  /* 0x0000005414c97223 */ /* 0x180fe20000010809 */
[-C--:B------:R-:W-:Y:S01]  /*d900*/  FFMA.FTZ R20, R24, R84.reuse, -R9 ;  /* 0x0000005418147223 */ /* 0x080fe20000010809 */
[-C--:B------:R-:W-:Y:S01]  /*d910*/  FFMA.FTZ R169, R27, R84.reuse, -R7 ;  /* 0x000000541ba97223 */ /* 0x080fe20000010807 */
        /* <DEDUP_REMOVED lines=11> */
[-CC-:B------:R-:W-:Y:S01]  /*d9d0*/  FFMA.FTZ R41, R80, R84.reuse, -R9.reuse ;  /* 0x0000005450297223 */ /* 0x180fe20000010809 */
[----:B------:R-:W-:-:S06]  /*d9e0*/  FFMA.FTZ R213, R32, R84, -R9 ;  /* 0x0000005420d57223 */ /* 0x000fcc0000010809 */
[----:B------:R-:W4:Y:S01]  /*d9f0*/  MUFU.EX2 R170, R170 ;  /* 0x000000aa00aa7308 */ /* 0x000f220000000800 */
[----:B------:R-:W-:-:S07]  /*da00*/  FFMA.FTZ R32, R35, R84, -R7 ;  /* 0x0000005423207223 */ /* 0x000fce0000010807 */
[----:B------:R-:W4:Y:S01]  /*da10*/  MUFU.EX2 R171, R171 ;  /* 0x000000ab00ab7308 */ /* 0x000f220000000800 */
[-CC-:B------:R-:W-:Y:S01]  /*da20*/  FFMA.FTZ R174, R36, R84.reuse, -R9.reuse ;  /* 0x0000005424ae7223 */ /* 0x180fe20000010809 */
[-CC-:B------:R-:W-:Y:S01]  /*da30*/  FFMA.FTZ R45, R78, R84.reuse, -R9.reuse ;  /* 0x000000544e2d7223 */ /* 0x180fe20000010809 */
[-CC-:B------:R-:W-:Y:S01]  /*da40*/  FFMA.FTZ R176, R40, R84.reuse, -R9.reuse ;  /* 0x0000005428b07223 */ /* 0x180fe20000010809 */
[-CC-:B------:R-:W-:Y:S01]  /*da50*/  FFMA.FTZ R49, R76, R84.reuse, -R9.reuse ;  /* 0x000000544c317223 */ /* 0x180fe20000010809 */
[----:B------:R-:W-:-:S03]  /*da60*/  FFMA.FTZ R178, R44, R84, -R9 ;  /* 0x000000542cb27223 */ /* 0x000fc60000010809 */
        /* <DEDUP_REMOVED lines=10> */
[----:B------:R-:W-:Y:S01]  /*db10*/  FFMA.FTZ R21, R68, R84, -R9 ;  /* 0x0000005444157223 */ /* 0x000fe20000010809 */
[----:B--2---:R-:W-:Y:S01]  /*db20*/  FFMA.FTZ R9, R24, R4, R13 ;  /* 0x0000000418097223 */ /* 0x004fe2000001000d */
[----:B0-----:R-:W-:Y:S01]  /*db30*/  FFMA.FTZ R4, R5, R25, R28 ;  /* 0x0000001905047223 */ /* 0x001fe2000001001c */
[----:B------:R-:W-:-:S03]  /*db40*/  FFMA.FTZ R175, R38, R84, -R7 ;  /* 0x0000005426af7223 */ /* 0x000fc60000010807 */
[----:B------:R-:W0:Y:S01]  /*db50*/  MUFU.EX2 R173, R173 ;  /* 0x000000ad00ad7308 */ /* 0x000e220000000800 */
[----:B-1----:R-:W-:Y:S01]  /*db60*/  FADD.FTZ R9, R168, R9 ;  /* 0x00000009a8097221 */ /* 0x002fe20000010000 */
[----:B---3--:R-:W-:Y:S01]  /*db70*/  FADD.FTZ R4, R169, R4 ;  /* 0x00000004a9047221 */ /* 0x008fe20000010000 */
[----:B------:R-:W-:-:S05]  /*db80*/  FFMA.FTZ R34, R39, R84, -R7 ;  /* 0x0000005427227223 */ /* 0x000fca0000010807 */
[----:B------:R-:W1:Y:S01]  /*db90*/  MUFU.EX2 R41, R41 ;  /* 0x0000002900297308 */ /* 0x000e620000000800 */
[----:B----4-:R-:W-:Y:S01]  /*dba0*/  FADD.FTZ R8, R170, R9 ;  /* 0x00000009aa087221 */ /* 0x010fe20000010000 */
[----:B------:R-:W-:-:S06]  /*dbb0*/  FADD.FTZ R5, R171, R4 ;  /* 0x00000004ab057221 */ /* 0x000fcc0000010000 */
[----:B------:R-:W2:Y:S01]  /*dbc0*/  MUFU.EX2 R32, R32 ;  /* 0x0000002000207308 */ /* 0x000ea20000000800 */
[----:B------:R-:W-:Y:S01]  /*dbd0*/  FFMA.FTZ R177, R42, R84, -R7 ;  /* 0x000000542ab17223 */ /* 0x000fe20000010807 */
[----:B------:R-:W-:-:S06]  /*dbe0*/  FADD.FTZ R9, R37, R8 ;  /* 0x0000000825097221 */ /* 0x000fcc0000010000 */
[----:B------:R-:W3:Y:S01]  /*dbf0*/  MUFU.EX2 R174, R174 ;  /* 0x000000ae00ae7308 */ /* 0x000ee20000000800 */
[----:B------:R-:W-:Y:S01]  /*dc00*/  FADD.FTZ R4, R30, R5 ;  /* 0x000000051e047221 */ /* 0x000fe20000010000 */
[----:B------:R-:W-:-:S06]  /*dc10*/  FFMA.FTZ R36, R43, R84, -R7 ;  /* 0x000000542b247223 */ /* 0x000fcc0000010807 */
        /* <DEDUP_REMOVED lines=80> */
[----:B--2---:R-:W-:-:S06]  /*e120*/  FADD.FTZ R4, R16, R5 ;  /* 0x0000000510047221 */ /* 0x004fcc0000010000 */
[----:B------:R-:W1:Y:S08]  /*e130*/  MUFU.EX2 R20, R20 ;  /* 0x0000001400147308 */ /* 0x000e700000000800 */
[----:B------:R-:W2:Y:S01]  /*e140*/  MUFU.EX2 R15, R15 ;  /* 0x0000000f000f7308 */ /* 0x000ea20000000800 */
[----:B---3--:R-:W-:Y:S01]  /*e150*/  FADD.FTZ R8, R190, R7 ;  /* 0x00000007be087221 */ /* 0x008fe20000010000 */
[----:B----4-:R-:W-:-:S03]  /*e160*/  FADD.FTZ R5, R17, R4 ;  /* 0x0000000411057221 */ /* 0x010fc60000010000 */
[----:B0-----:R-:W-:Y:S01]  /*e170*/  FADD.FTZ R7, R21, R8 ;  /* 0x0000000815077221 */ /* 0x001fe20000010000 */
[----:B------:R-:W-:-:S03]  /*e180*/  FADD.FTZ R4, R14, R5 ;  /* 0x000000050e047221 */ /* 0x000fc60000010000 */
[----:B-1----:R-:W-:Y:S01]  /*e190*/  FADD.FTZ R8, R20, R7 ;  /* 0x0000000714087221 */ /* 0x002fe20000010000 */
[----:B------:R-:W-:Y:S01]  /*e1a0*/  STL [R1+0x414], R6 ;  /* 0x0004140601007387 */ /* 0x000fe20000100800 */
[----:B--2---:R-:W-:-:S05]  /*e1b0*/  FADD.FTZ R9, R15, R4 ;  /* 0x000000040f097221 */ /* 0x004fca0000010000 */
[----:B------:R-:W-:Y:S04]  /*e1c0*/  STL.64 [R1+0x420], R8 ;  /* 0x0004200801007387 */ /* 0x000fe80000100a00 */
[----:B------:R-:W2:Y:S01]  /*e1d0*/  LD.E R7, desc[UR44][R18.64+0x200] ;  /* 0x0002002c12077980 */ /* 0x000ea2000c101900 */
[----:B------:R-:W-:-:S04]  /*e1e0*/  UIADD3 UR4, UP0, UR37, 0x200, URZ ;  /* 0x0000020025047890 */ /* 0x000fc8000ff1e03f */
[----:B------:R-:W-:Y:S02]  /*e1f0*/  ULOP3.LUT UR5, UR4, 0x4, URZ, 0xfc, !UPT ;  /* 0x0000000404057892 */ /* 0x000fe4000f8efc3f */
[----:B------:R-:W-:-:S04]  /*e200*/  UIADD3.X UR6, URZ, UR36, URZ, UP0, !UPT ;  /* 0x000000243f067290 */ /* 0x000fc800087fe43f */
[----:B------:R-:W-:Y:S02]  /*e210*/  IMAD.U32 R4, RZ, RZ, UR5 ;  /* 0x00000005ff047e24 */ /* 0x000fe4000f8e00ff */
[----:B------:R-:W-:Y:S02]  /*e220*/  IMAD.U32 R5, RZ, RZ, UR6 ;  /* 0x00000006ff057e24 */ /* 0x000fe4000f8e00ff */
[----:B--2---:R-:W-:-:S05]  /*e230*/  FMUL.FTZ R7, R24, R7 ;  /* 0x0000000718077220 */ /* 0x004fca0000410000 */
[----:B------:R0:W-:Y:S04]  /*e240*/  ST.E desc[UR44][R18.64+0x200], R7 ;  /* 0x0002000712007985 */ /* 0x0001e8000c10192c */
[----:B------:R-:W2:Y:S02]  /*e250*/  LD.E R10, desc[UR44][R4.64] ;  /* 0x0000002c040a7980 */ /* 0x000ea4000c101900 */
[----:B--2---:R-:W-:-:S05]  /*e260*/  FMUL.FTZ R11, R24, R10 ;  /* 0x0000000a180b7220 */ /* 0x004fca0000410000 */
[----:B------:R1:W-:Y:S04]  /*e270*/  ST.E desc[UR44][R4.64], R11 ;  /* 0x0000000b04007985 */ /* 0x0003e8000c10192c */
        /* <DEDUP_REMOVED lines=61> */
[----:B-1----:R-:W4:Y:S01]  /*e650*/  LD.E R11, desc[UR44][R18.64+0x3f0] ;  /* 0x0003f02c120b7980 */ /* 0x002f22000c101900 */
[----:B------:R-:W-:-:S06]  /*e660*/  ULOP3.LUT UR5, UR4, 0x8, URZ, 0xfc, !UPT ;  /* 0x0000000804057892 */ /* 0x000fcc000f8efc3f */
[----:B------:R-:W-:Y:S02]  /*e670*/  IMAD.U32 R8, RZ, RZ, UR5 ;  /* 0x00000005ff087e24 */ /* 0x000fe4000f8e00ff */
[C---:B--2---:R-:W-:Y:S01]  /*e680*/  FMUL.FTZ R47, R24.reuse, R47 ;  /* 0x0000002f182f7220 */ /* 0x044fe20000410000 */
[----:B---3--:R-:W-:-:S04]  /*e690*/  FMUL.FTZ R43, R24, R43 ;  /* 0x0000002b182b7220 */ /* 0x008fc80000410000 */
[----:B------:R-:W-:Y:S01]  /*e6a0*/  ST.E desc[UR44][R18.64+0x210], R47 ;  /* 0x0002102f12007985 */ /* 0x000fe2000c10192c */
[----:B----4-:R-:W-:-:S03]  /*e6b0*/  FMUL.FTZ R229, R24, R229 ;  /* 0x000000e518e57220 */ /* 0x010fc60000410000 */
        /* <DEDUP_REMOVED lines=58> */
[----:B------:R-:W-:Y:S01]  /*ea60*/  FMUL.FTZ R47, R24, R9 ;  /* 0x00000009182f7220 */ /* 0x000fe20000410000 */
[----:B------:R-:W-:-:S02]  /*ea70*/  IMAD.U32 R9, RZ, RZ, UR6 ;  /* 0x00000006ff097e24 */ /* 0x000fc4000f8e00ff */
        /* <DEDUP_REMOVED lines=59> */
[----:B------:R-:W-:Y:S04]  /*ee30*/  ST.E desc[UR44][R18.64+0x3e4], R47 ;  /* 0x0003e42f12007985 */ /* 0x000fe8000c10192c */
[----:B------:R-:W-:Y:S04]  /*ee40*/  ST.E desc[UR44][R18.64+0x3f0], R11 ;  /* 0x0003f00b12007985 */ /* 0x000fe8000c10192c */
[----:B------:R-:W0:Y:S01]  /*ee50*/  LD.E R10, desc[UR44][R8.64] ;  /* 0x0000002c080a7980 */ /* 0x000e22000c101900 */
[----:B------:R-:W-:Y:S01]  /*ee60*/  ULOP3.LUT UR4, UR4, 0xc, URZ, 0xfc, !UPT ;  /* 0x0000000c04047892 */ /* 0x000fe2000f8efc3f */
[----:B------:R-:W-:-:S05]  /*ee70*/  IMAD.U32 R7, RZ, RZ, UR6 ;  /* 0x00000006ff077e24 */ /* 0x000fca000f8e00ff */
[----:B------:R-:W-:Y:S02]  /*ee80*/  IMAD.U32 R6, RZ, RZ, UR4 ;  /* 0x00000004ff067e24 */ /* 0x000fe4000f8e00ff */
[----:B0-----:R-:W-:-:S05]  /*ee90*/  FMUL.FTZ R29, R25, R10 ;  /* 0x0000000a191d7220 */ /* 0x001fca0000410000 */
[----:B------:R-:W-:Y:S04]  /*eea0*/  ST.E desc[UR44][R8.64], R29 ;  /* 0x0000001d08007985 */ /* 0x000fe8000c10192c */
[----:B------:R-:W1:Y:S02]  /*eeb0*/  LD.E R10, desc[UR44][R6.64] ;  /* 0x0000002c060a7980 */ /* 0x000e64000c101900 */
[----:B-1----:R-:W-:-:S05]  /*eec0*/  FMUL.FTZ R27, R25, R10 ;  /* 0x0000000a191b7220 */ /* 0x002fca0000410000 */
[----:B------:R0:W-:Y:S04]  /*eed0*/  ST.E desc[UR44][R6.64], R27 ;  /* 0x0000001b06007985 */ /* 0x0001e8000c10192c */
[----:B------:R-:W2:Y:S04]  /*eee0*/  LD.E R31, desc[UR44][R18.64+0x3fc] ;  /* 0x0003fc2c121f7980 */ /* 0x000ea8000c101900 */
[----:B------:R-:W0:Y:S04]  /*eef0*/  LD.E R60, desc[UR44][R18.64+0x21c] ;  /* 0x00021c2c123c7980 */ /* 0x000e28000c101900 */
        /* <DEDUP_REMOVED lines=60> */
[----:B------:R-:W1:Y:S01]  /*f2c0*/  S2R R55, SR_TID.X ;  /* 0x0000000000377919 */ /* 0x000e620000002100 */
[C---:B--2---:R-:W-:Y:S01]  /*f2d0*/  FMUL.FTZ R43, R25.reuse, R31 ;  /* 0x0000001f192b7220 */ /* 0x044fe20000410000 */
[----:B0-----:R-:W-:-:S04]  /*f2e0*/  FMUL.FTZ R27, R25, R60 ;  /* 0x0000003c191b7220 */ /* 0x001fc80000410000 */
[----:B------:R-:W-:Y:S01]  /*f2f0*/  ST.E desc[UR44][R18.64+0x3fc], R43 ;  /* 0x0003fc2b12007985 */ /* 0x000fe2000c10192c */
[----:B---3--:R-:W-:-:S03]  /*f300*/  FMUL.FTZ R11, R25, R58 ;  /* 0x0000003a190b7220 */ /* 0x008fc60000410000 */
[----:B------:R0:W-:Y:S01]  /*f310*/  ST.E desc[UR44][R18.64+0x21c], R27 ;  /* 0x00021c1b12007985 */ /* 0x0001e2000c10192c */
[C---:B----4-:R-:W-:Y:S01]  /*f320*/  FMUL.FTZ R29, R25.reuse, R62 ;  /* 0x0000003e191d7220 */ /* 0x050fe20000410000 */
[C---:B------:R-:W-:Y:S01]  /*f330*/  FMUL.FTZ R31, R25.reuse, R64 ;  /* 0x00000040191f7220 */ /* 0x040fe20000410000 */
[C---:B------:R-:W-:Y:S01]  /*f340*/  FMUL.FTZ R33, R25.reuse, R66 ;  /* 0x0000004219217220 */ /* 0x040fe20000410000 */
[C---:B------:R-:W-:Y:S01]  /*f350*/  FMUL.FTZ R35, R25.reuse, R68 ;  /* 0x0000004419237220 */ /* 0x040fe20000410000 */
[C---:B------:R-:W-:Y:S01]  /*f360*/  FMUL.FTZ R39, R25.reuse, R70 ;  /* 0x0000004619277220 */ /* 0x040fe20000410000 */
[C---:B0-----:R-:W-:Y:S01]  /*f370*/  FMUL.FTZ R27, R25.reuse, R74 ;  /* 0x0000004a191b7220 */ /* 0x041fe20000410000 */
[C---:B------:R-:W-:Y:S01]  /*f380*/  FMUL.FTZ R43, R25.reuse, R76 ;  /* 0x0000004c192b7220 */ /* 0x040fe20000410000 */
[C---:B------:R-:W-:Y:S01]  /*f390*/  FMUL.FTZ R47, R25.reuse, R78 ;  /* 0x0000004e192f7220 */ /* 0x040fe20000410000 */
[C---:B------:R-:W-:Y:S01]  /*f3a0*/  FMUL.FTZ R51, R25.reuse, R80 ;  /* 0x0000005019337220 */ /* 0x040fe20000410000 */
[----:B------:R0:W-:Y:S04]  /*f3b0*/  ST.E desc[UR44][R18.64+0x218], R11 ;  /* 0x0002180b12007985 */ /* 0x0001e8000c10192c */
[----:B------:R2:W-:Y:S04]  /*f3c0*/  ST.E desc[UR44][R18.64+0x228], R29 ;  /* 0x0002281d12007985 */ /* 0x0005e8000c10192c */
[----:B------:R3:W-:Y:S04]  /*f3d0*/  ST.E desc[UR44][R18.64+0x22c], R31 ;  /* 0x00022c1f12007985 */ /* 0x0007e8000c10192c */
[----:B------:R4:W-:Y:S01]  /*f3e0*/  ST.E desc[UR44][R18.64+0x238], R33 ;  /* 0x0002382112007985 */ /* 0x0009e2000c10192c */
[----:B0-----:R-:W-:-:S03]  /*f3f0*/  FMUL.FTZ R11, R25, R72 ;  /* 0x00000048190b7220 */ /* 0x001fc60000410000 */
[----:B------:R0:W-:Y:S01]  /*f400*/  ST.E desc[UR44][R18.64+0x23c], R35 ;  /* 0x00023c2312007985 */ /* 0x0001e2000c10192c */
[----:B--2---:R-:W-:-:S03]  /*f410*/  FMUL.FTZ R29, R25, R82 ;  /* 0x00000052191d7220 */ /* 0x004fc60000410000 */
[----:B------:R2:W-:Y:S01]  /*f420*/  ST.E desc[UR44][R18.64+0x248], R39 ;  /* 0x0002482712007985 */ /* 0x0005e2000c10192c */
[----:B---3--:R-:W-:-:S03]  /*f430*/  FMUL.FTZ R31, R25, R84 ;  /* 0x00000054191f7220 */ /* 0x008fc60000410000 */
[----:B------:R3:W-:Y:S01]  /*f440*/  ST.E desc[UR44][R18.64+0x258], R27 ;  /* 0x0002581b12007985 */ /* 0x0007e2000c10192c */
[----:B----4-:R-:W-:-:S03]  /*f450*/  FMUL.FTZ R33, R25, R86 ;  /* 0x0000005619217220 */ /* 0x010fc60000410000 */
[----:B------:R4:W-:Y:S01]  /*f460*/  ST.E desc[UR44][R18.64+0x25c], R43 ;  /* 0x00025c2b12007985 */ /* 0x0009e2000c10192c */
[----:B0-----:R-:W-:-:S03]  /*f470*/  FMUL.FTZ R35, R25, R88 ;  /* 0x0000005819237220 */ /* 0x001fc60000410000 */
[----:B------:R0:W-:Y:S01]  /*f480*/  ST.E desc[UR44][R18.64+0x268], R47 ;  /* 0x0002682f12007985 */ /* 0x0001e2000c10192c */
[----:B--2---:R-:W-:-:S03]  /*f490*/  FMUL.FTZ R39, R25, R90 ;  /* 0x0000005a19277220 */ /* 0x004fc60000410000 */
[----:B------:R2:W-:Y:S01]  /*f4a0*/  ST.E desc[UR44][R18.64+0x26c], R51 ;  /* 0x00026c3312007985 */ /* 0x0005e2000c10192c */
[C---:B---3--:R-:W-:Y:S01]  /*f4b0*/  FMUL.FTZ R27, R25.reuse, R94 ;  /* 0x0000005e191b7220 */ /* 0x048fe20000410000 */
[C---:B----4-:R-:W-:Y:S01]  /*f4c0*/  FMUL.FTZ R43, R25.reuse, R96 ;  /* 0x00000060192b7220 */ /* 0x050fe20000410000 */
[C---:B0-----:R-:W-:Y:S01]  /*f4d0*/  FMUL.FTZ R47, R25.reuse, R98 ;  /* 0x00000062192f7220 */ /* 0x041fe20000410000 */
[C---:B--2---:R-:W-:Y:S01]  /*f4e0*/  FMUL.FTZ R51, R25.reuse, R100 ;  /* 0x0000006419337220 */ /* 0x044fe20000410000 */
        /* <DEDUP_REMOVED lines=39> */
[----:B--2---:R-:W-:Y:S01]  /*f760*/  FMUL.FTZ R51, R25, R140 ;  /* 0x0000008c19337220 */ /* 0x004fe20000410000 */
[----:B------:R0:W-:Y:S01]  /*f770*/  ST.E desc[UR44][R18.64+0x2ec], R11 ;  /* 0x0002ec0b12007985 */ /* 0x0001e2000c10192c */
[----:B-1----:R-:W-:-:S03]  /*f780*/  SHF.R.U32.HI R55, RZ, 0x7, R55 ;  /* 0x00000007ff377819 */ /* 0x002fc60000011637 */
        /* <DEDUP_REMOVED lines=37> */
[----:B0-----:R-:W-:Y:S01]  /*f9e0*/  FMUL.FTZ R47, R25, R24 ;  /* 0x00000018192f7220 */ /* 0x001fe20000410000 */
[----:B------:R-:W-:Y:S02]  /*f9f0*/  VIADD R24, R55, 0x8 ;  /* 0x0000000837187836 */ /* 0x000fe40000000000 */
[----:B-1----:R-:W-:Y:S01]  /*fa00*/  FMUL.FTZ R51, R25, R26 ;  /* 0x0000001a19337220 */ /* 0x002fe20000410000 */
        /* <DEDUP_REMOVED lines=8> */
[----:B------:R-:W-:Y:S04]  /*fa90*/  ST.E desc[UR44][R18.64+0x3ec], R47 ;  /* 0x0003ec2f12007985 */ /* 0x000fe8000c10192c */
[----:B------:R-:W-:Y:S01]  /*faa0*/  ST.E desc[UR44][R18.64+0x3f8], R51 ;  /* 0x0003f83312007985 */ /* 0x000fe2000c10192c */
[----:B------:R4:W-:Y:S06]  /*fab0*/  BAR.SYNC.DEFER_BLOCKING R24, 0x100 ;  /* 0x000400180000751d */ /* 0x0009ec0000010000 */
[----:B0-----:R-:W4:Y:S04]  /*fac0*/  LDL R35, [R1+0x1f0] ;  /* 0x0001f00001237983 */ /* 0x001f280000100800 */
[----:B-1----:R-:W2:Y:S04]  /*fad0*/  LD.E R39, desc[UR44][R18.64+0x200] ;  /* 0x0002002c12277980 */ /* 0x002ea8000c101900 */
[----:B------:R-:W4:Y:S04]  /*fae0*/  LD.E.64 R10, desc[UR44][R18.64+0x88] ;  /* 0x0000882c120a7980 */ /* 0x000f28000c101b00 */
[----:B--2---:R0:W-:Y:S04]  /*faf0*/  ST.E desc[UR44][R18.64+0x200], R39 ;  /* 0x0002002712007985 */ /* 0x0041e8000c10192c */
[----:B------:R-:W2:Y:S04]  /*fb00*/  LD.E R25, desc[UR44][R4.64] ;  /* 0x0000002c04197980 */ /* 0x000ea8000c101900 */
[----:B--2---:R1:W-:Y:S04]  /*fb10*/  ST.E desc[UR44][R4.64], R25 ;  /* 0x0000001904007985 */ /* 0x0043e8000c10192c */
[----:B------:R-:W2:Y:S04]  /*fb20*/  LD.E R27, desc[UR44][R8.64] ;  /* 0x0000002c081b7980 */ /* 0x000ea8000c101900 */
[----:B--2---:R2:W-:Y:S04]  /*fb30*/  ST.E desc[UR44][R8.64], R27 ;  /* 0x0000001b08007985 */ /* 0x0045e8000c10192c */
[----:B------:R-:W3:Y:S04]  /*fb40*/  LD.E R29, desc[UR44][R6.64] ;  /* 0x0000002c061d7980 */ /* 0x000ee8000c101900 */
[----:B---3--:R3:W-:Y:S04]  /*fb50*/  ST.E desc[UR44][R6.64], R29 ;  /* 0x0000001d06007985 */ /* 0x0087e8000c10192c */
[----:B------:R-:W4:Y:S04]  /*fb60*/  LD.E R31, desc[UR44][R18.64+0x210] ;  /* 0x0002102c121f7980 */ /* 0x000f28000c101900 */
[----:B------:R-:W4:Y:S04]  /*fb70*/  LD.E R33, desc[UR44][R18.64+0x214] ;  /* 0x0002142c12217980 */ /* 0x000f28000c101900 */
[----:B------:R-:W4:Y:S04]  /*fb80*/  LD.E R43, desc[UR44][R18.64+0x218] ;  /* 0x0002182c122b7980 */ /* 0x000f28000c101900 */
[----:B0-----:R-:W4:Y:S04]  /*fb90*/  LD.E R39, desc[UR44][R18.64+0x21c] ;  /* 0x00021c2c12277980 */ /* 0x001f28000c101900 */
[----:B------:R-:W4:Y:S04]  /*fba0*/  LD.E R47, desc[UR44][R18.64+0x220] ;  /* 0x0002202c122f7980 */ /* 0x000f28000c101900 */
[----:B------:R-:W4:Y:S04]  /*fbb0*/  LD.E R51, desc[UR44][R18.64+0x224] ;  /* 0x0002242c12337980 */ /* 0x000f28000c101900 */
[----:B-1----:R-:W4:Y:S04]  /*fbc0*/  LD.E R25, desc[UR44][R18.64+0x228] ;  /* 0x0002282c12197980 */ /* 0x002f28000c101900 */
[----:B------:R-:W4:Y:S04]  /*fbd0*/  LD.E R55, desc[UR44][R18.64+0x22c] ;  /* 0x00022c2c12377980 */ /* 0x000f28000c101900 */
[----:B--2---:R-:W2:Y:S04]  /*fbe0*/  LD.E R27, desc[UR44][R18.64+0x230] ;  /* 0x0002302c121b7980 */ /* 0x004ea8000c101900 */
[----:B------:R-:W2:Y:S04]  /*fbf0*/  LD.E R57, desc[UR44][R18.64+0x234] ;  /* 0x0002342c12397980 */ /* 0x000ea8000c101900 */
        /* <DEDUP_REMOVED lines=73> */
[----:B--2---:R2:W-:Y:S04]  /*10090*/  ST.E desc[UR44][R18.64+0x230], R27 ;  /* 0x0002301b12007985 */ /* 0x0045e8000c10192c */
[----:B------:R-:W-:Y:S04]  /*100a0*/  ST.E desc[UR44][R18.64+0x234], R57 ;  /* 0x0002343912007985 */ /* 0x000fe8000c10192c */
[----:B---3--:R3:W-:Y:S04]  /*100b0*/  ST.E desc[UR44][R18.64+0x238], R29 ;  /* 0x0002381d12007985 */ /* 0x0087e8000c10192c */
[----:B------:R3:W-:Y:S04]  /*100c0*/  ST.E desc[UR44][R18.64+0x23c], R59 ;  /* 0x00023c3b12007985 */ /* 0x0007e8000c10192c */
[----:B------:R3:W-:Y:S04]  /*100d0*/  ST.E desc[UR44][R18.64+0x240], R61 ;  /* 0x0002403d12007985 */ /* 0x0007e8000c10192c */
[----:B------:R3:W-:Y:S04]  /*100e0*/  ST.E desc[UR44][R18.64+0x244], R63 ;  /* 0x0002443f12007985 */ /* 0x0007e8000c10192c */
[----:B------:R3:W-:Y:S04]  /*100f0*/  ST.E desc[UR44][R18.64+0x248], R65 ;  /* 0x0002484112007985 */ /* 0x0007e8000c10192c */
[----:B------:R3:W-:Y:S04]  /*10100*/  ST.E desc[UR44][R18.64+0x24c], R67 ;  /* 0x00024c4312007985 */ /* 0x0007e8000c10192c */
[----:B0-----:R-:W4:Y:S04]  /*10110*/  LD.E R31, desc[UR44][R18.64+0x250] ;  /* 0x0002502c121f7980 */ /* 0x001f28000c101900 */
        /* <DEDUP_REMOVED lines=75> */
[----:B------:R0:W-:Y:S04]  /*105d0*/  ST.E desc[UR44][R18.64+0x254], R25 ;  /* 0x0002541912007985 */ /* 0x0001e8000c10192c */
[----:B------:R-:W-:Y:S04]  /*105e0*/  ST.E desc[UR44][R18.64+0x258], R33 ;  /* 0x0002582112007985 */ /* 0x000fe8000c10192c */
[----:B--2---:R1:W-:Y:S04]  /*105f0*/  ST.E desc[UR44][R18.64+0x25c], R27 ;  /* 0x00025c1b12007985 */ /* 0x0043e8000c10192c */
        /* <DEDUP_REMOVED lines=78> */
[----:B0-----:R-:W4:Y:S01]  /*10ae0*/  LDL R25, [R1+0x68] ;  /* 0x0000680001197983 */ /* 0x001f220000100800 */
[----:B------:R-:W-:-:S02]  /*10af0*/  IMAD R10, R35, 0xc00, R10 ;  /* 0x00000c00230a7824 */ /* 0x000fc400078e020a */
[----:B-1----:R-:W-:Y:S01]  /*10b00*/  IMAD.MOV.U32 R27, RZ, RZ, R11 ;  /* 0x000000ffff1b7224 */ /* 0x002fe200078e000b */
[----:B------:R-:W-:Y:S01]  /*10b10*/  F2FP.BF16.F32.PACK_AB R170, R37, R170 ;  /* 0x000000aa25aa723e */ /* 0x000fe200000010ff */
[C---:B--2---:R-:W-:Y:S01]  /*10b20*/  VIADD R24, R10.reuse, 0x80 ;  /* 0x000000800a187836 */ /* 0x044fe20000000000 */
[----:B------:R-:W-:Y:S01]  /*10b30*/  F2FP.BF16.F32.PACK_AB R172, R41, R172 ;  /* 0x000000ac29ac723e */ /* 0x000fe200000010ff */
[----:B---3--:R-:W-:Y:S01]  /*10b40*/  VIADD R26, R10, 0x100 ;  /* 0x000001000a1a7836 */ /* 0x008fe20000000000 */
[----:B------:R-:W-:Y:S01]  /*10b50*/  R2UR UR15, R27 ;  /* 0x000000001b0f72ca */ /* 0x000fe200000e0000 */
[----:B------:R-:W2:Y:S01]  /*10b60*/  LD.E R29, desc[UR44][R18.64+0x214] ;  /* 0x0002142c121d7980 */ /* 0x000ea2000c101900 */
[----:B------:R-:W-:Y:S02]  /*10b70*/  R2UR UR10, R24 ;  /* 0x00000000180a72ca */ /* 0x000fe400000e0000 */
[----:B------:R-:W-:Y:S01]  /*10b80*/  R2UR UR14, R26 ;  /* 0x000000001a0e72ca */ /* 0x000fe200000e0000 */
[----:B------:R-:W2:Y:S01]  /*10b90*/  LD.E R24, desc[UR44][R18.64+0x200] ;  /* 0x0002002c12187980 */ /* 0x000ea2000c101900 */
[----:B------:R-:W-:-:S02]  /*10ba0*/  F2FP.BF16.F32.PACK_AB R174, R45, R174 ;  /* 0x000000ae2dae723e */ /* 0x000fc400000010ff */
[----:B------:R-:W-:Y:S01]  /*10bb0*/  F2FP.BF16.F32.PACK_AB R176, R49, R176 ;  /* 0x000000b031b0723e */ /* 0x000fe200000010ff */
[----:B------:R-:W2:Y:S01]  /*10bc0*/  LD.E R31, desc[UR44][R18.64+0x21c] ;  /* 0x00021c2c121f7980 */ /* 0x000ea2000c101900 */
[----:B------:R-:W-:Y:S02]  /*10bd0*/  F2FP.BF16.F32.PACK_AB R178, R53, R178 ;  /* 0x000000b235b2723e */ /* 0x000fe400000010ff */
[----:B------:R-:W-:Y:S01]  /*10be0*/  F2FP.BF16.F32.PACK_AB R169, R169, R28 ;  /* 0x0000001ca9a9723e */ /* 0x000fe200000010ff */
[----:B------:R-:W2:Y:S01]  /*10bf0*/  LD.E R33, desc[UR44][R18.64+0x224] ;  /* 0x0002242c12217980 */ /* 0x000ea2000c101900 */
[----:B------:R-:W-:Y:S02]  /*10c00*/  F2FP.BF16.F32.PACK_AB R171, R30, R171 ;  /* 0x000000ab1eab723e */ /* 0x000fe400000010ff */
[----:B------:R-:W-:Y:S01]  /*10c10*/  F2FP.BF16.F32.PACK_AB R173, R32, R173 ;  /* 0x000000ad20ad723e */ /* 0x000fe200000010ff */
[----:B------:R-:W2:Y:S01]  /*10c20*/  LD.E R28, desc[UR44][R18.64+0x210] ;  /* 0x0002102c121c7980 */ /* 0x000ea2000c101900 */
[----:B------:R-:W-:-:S02]  /*10c30*/  F2FP.BF16.F32.PACK_AB R175, R34, R175 ;  /* 0x000000af22af723e */ /* 0x000fc400000010ff */
[----:B------:R-:W-:Y:S01]  /*10c40*/  F2FP.BF16.F32.PACK_AB R177, R36, R177 ;  /* 0x000000b124b1723e */ /* 0x000fe200000010ff */
[----:B------:R-:W2:Y:S04]  /*10c50*/  LD.E R30, desc[UR44][R18.64+0x218] ;  /* 0x0002182c121e7980 */ /* 0x000ea8000c101900 */
[----:B------:R-:W2:Y:S04]  /*10c60*/  LD.E R32, desc[UR44][R18.64+0x220] ;  /* 0x0002202c12207980 */ /* 0x000ea8000c101900 */
[----:B------:R-:W2:Y:S04]  /*10c70*/  LD.E R34, desc[UR44][R18.64+0x228] ;  /* 0x0002282c12227980 */ /* 0x000ea8000c101900 */
[----:B------:R-:W2:Y:S04]  /*10c80*/  LD.E R35, desc[UR44][R18.64+0x22c] ;  /* 0x00022c2c12237980 */ /* 0x000ea8000c101900 */
[----:B------:R-:W2:Y:S04]  /*10c90*/  LD.E R36, desc[UR44][R18.64+0x230] ;  /* 0x0002302c12247980 */ /* 0x000ea8000c101900 */
        /* <DEDUP_REMOVED lines=63> */
[----:B------:R-:W-:Y:S01]  /*11090*/  ISETP.NE.U32.AND P0, PT, R25, RZ, PT ;  /* 0x000000ff1900720c */ /* 0x000fe20003f05070 */
[----:B------:R-:W-:-:S02]  /*110a0*/  IMAD.MOV.U32 R25, RZ, RZ, R11 ;  /* 0x000000ffff197224 */ /* 0x000fc400078e000b */
[----:B------:R-:W2:Y:S03]  /*110b0*/  LD.E R100, desc[UR44][R18.64+0x330] ;  /* 0x0003302c12647980 */ /* 0x000ea6000c101900 */
        /* <DEDUP_REMOVED lines=60> */
[----:B------:R-:W-:Y:S01]  /*11480*/  HGMMA.64x256x16.F32.BF16 R24, R168, gdesc[UR4].tnspB, R24, UP0, gsb0 ;  /* 0x43e00004a8187df0 */ /* 0x000fe2000b801818 */
[----:B------:R-:W-:Y:S02]  /*11490*/  F2FP.BF16.F32.PACK_AB R179, R12, R179 ;  /* 0x000000b30cb3723e */ /* 0x000fe400000010ff */
        /* <DEDUP_REMOVED lines=131> */
[----:B------:R-:W-:Y:S01]  /*11cd0*/  STL [R1+0x68], R2 ;  /* 0x0000680201007387 */ /* 0x000fe20000100800 */
        /* <DEDUP_REMOVED lines=8> */
[----:B------:R-:W-:-:S02]  /*11d60*/  WARPGROUP.DEPBAR.LE gsb0, 0x0 ;  /* 0x00008000000079c5 */ /* 0x000fc40000010000 */
        /* <DEDUP_REMOVED lines=132> */
[----:B------:R-:W-:Y:S01]  /*125b0*/  IMAD.MOV.U32 R13, RZ, RZ, R11 ;  /* 0x000000ffff0d7224 */ /* 0x000fe200078e000b */
        /* <DEDUP_REMOVED lines=131> */
[----:B------:R-:W-:Y:S01]  /*12df0*/  R2UR UR6, R12 ;  /* 0x000000000c0672ca */ /* 0x000fe200000e0000 */
[----:B------:R-:W-:Y:S01]  /*12e00*/  STL [R1+0x68], R2 ;  /* 0x0000680201007387 */ /* 0x000fe20000100800 */
[----:B------:R-:W-:Y:S01]  /*12e10*/  R2UR UR7, R13 ;  /* 0x000000000d0772ca */ /* 0x000fe200000e0000 */
[----:B------:R-:W-:Y:S01]  /*12e20*/  VIADD R10, R10, 0x280 ;  /* 0x000002800a0a7836 */ /* 0x000fe20000000000 */
[----:B------:R-:W-:Y:S02]  /*12e30*/  WARPGROUP.DEPBAR.LE gsb0, 0x0 ;  /* 0x00008000000079c5 */ /* 0x000fe40000010000 */
[----:B------:R-:W-:Y:S01]  /*12e40*/  ST.E desc[UR44][R18.64+0x200], R24 ;  /* 0x0002001812007985 */ /* 0x000fe2000c10192c */
[----:B------:R-:W-:Y:S02]  /*12e50*/  F2FP.BF16.F32.PACK_AB R168, R203, R204 ;  /* 0x000000cccba8723e */ /* 0x000fe400000010ff */
[----:B------:R-:W-:Y:S01]  /*12e60*/  F2FP.BF16.F32.PACK_AB R170, R201, R202 ;  /* 0x000000cac9aa723e */ /* 0x000fe200000010ff */
[----:B------:R-:W-:Y:S01]  /*12e70*/  ST.E desc[UR44][R4.64], R25 ;  /* 0x0000001904007985 */ /* 0x000fe2000c10192c */
        /* <DEDUP_REMOVED lines=400> */
[----:B--2---:R1:W-:Y:S04]  /*14780*/  ST.E desc[UR44][R18.64+0x200], R11 ;  /* 0x0002000b12007985 */ /* 0x0043e8000c10192c */
[----:B------:R-:W2:Y:S04]  /*14790*/  LD.E R13, desc[UR44][R4.64] ;  /* 0x0000002c040d7980 */ /* 0x000ea8000c101900 */
[----:B--2---:R2:W-:Y:S04]  /*147a0*/  ST.E desc[UR44][R4.64], R13 ;  /* 0x0000000d04007985 */ /* 0x0045e8000c10192c */
[----:B------:R-:W3:Y:S04]  /*147b0*/  LD.E R15, desc[UR44][R8.64] ;  /* 0x0000002c080f7980 */ /* 0x000ee8000c101900 */
[----:B---3--:R3:W-:Y:S04]  /*147c0*/  ST.E desc[UR44][R8.64], R15 ;  /* 0x0000000f08007985 */ /* 0x0087e8000c10192c */
[----:B------:R-:W4:Y:S04]  /*147d0*/  LD.E R17, desc[UR44][R6.64] ;  /* 0x0000002c06117980 */ /* 0x000f28000c101900 */
[----:B----4-:R4:W-:Y:S04]  /*147e0*/  ST.E desc[UR44][R6.64], R17 ;  /* 0x0000001106007985 */ /* 0x0109e8000c10192c */
[----:B0-----:R-:W4:Y:S04]  /*147f0*/  LD.E R2, desc[UR44][R18.64+0x374] ;  /* 0x0003742c12027980 */ /* 0x001f28000c101900 */
        /* <DEDUP_REMOVED lines=124> */
[----:B0-----:R-:W4:Y:S04]  /*14fc0*/  LD.E R2, desc[UR44][R18.64+0x28] ;  /* 0x0000282c12027980 */ /* 0x001f28000c101900 */
        /* <DEDUP_REMOVED lines=8> */
[----:B---3--:R-:W-:Y:S04]  /*15050*/  ST.E desc[UR44][R18.64+0x230], R9 ;  /* 0x0002300912007985 */ /* 0x008fe8000c10192c */
        /* <DEDUP_REMOVED lines=115> */
[----:B------:R-:W-:-:S04]  /*15790*/  LOP3.LUT R2, R2, 0x1, RZ, 0xfc, !PT ;  /* 0x0000000102027812 */ /* 0x000fc800078efcff */
[----:B------:R-:W-:Y:S01]  /*157a0*/  ISETP.NE.AND P0, PT, R2, 0x3, PT ;  /* 0x000000030200780c */ /* 0x000fe20003f05270 */
[----:B------:R-:W-:-:S12]  /*157b0*/  BSSY B0, `(.L_x_13023) ;  /* 0x0000003000007945 */ /* 0x000fd80003800000 */
[----:B-1----:R-:W-:Y:S05]  /*157c0*/  @!P0 BRA `(.L_x_13024) ;  /* 0x0000000000048947 */ /* 0x002fea0003800000 */
[----:B------:R-:W-:Y:S01]  /*157d0*/  BPT.TRAP 0x1 ;  /* 0x000000040000795c */ /* 0x000fe20000300000 */
.L_x_13024:
[----:B------:R-:W-:Y:S05]  /*157e0*/  BSYNC B0 ;  /* 0x0000000000007941 */ /* 0x000fea0003800000 */
.L_x_13023:
        /* <DEDUP_REMOVED lines=11> */
.L_x_12996:
        /* <DEDUP_REMOVED lines=23> */
.L_x_13028:
[----:B------:R-:W-:-:S13]  /*15a10*/  ISETP.NE.AND P0, PT, R6, 0x1, PT ;  /* 0x000000010600780c */ /* 0x000fda0003f05270 */
[----:B------:R-:W0:Y:S02]  /*15a20*/  @P0 LDC.64 R4, c[0x0][0xae0] ;  /* 0x0002b800ff040b82 */ /* 0x000e240000000a00 */
[----:B0-----:R-:W-:-:S05]  /*15a30*/  @P0 IMAD.HI.U32 R4, R3, R4, RZ ;  /* 0x0000000403040227 */ /* 0x001fca00078e00ff */
[----:B------:R-:W-:-:S07]  /*15a40*/  @P0 SHF.R.U32.HI R3, RZ, R5, R4 ;  /* 0x00000005ff030219 */ /* 0x000fce0000011604 */
.L_x_13029:
[----:B------:R-:W-:Y:S05]  /*15a50*/  BSYNC B0 ;  /* 0x0000000000007941 */ /* 0x000fea0003800000 */
.L_x_13027:
[----:B------:R-:W-:-:S05]  /*15a60*/  IMAD R3, R3, R6, RZ ;  /* 0x0000000603037224 */ /* 0x000fca00078e02ff */
[----:B------:R-:W-:-:S07]  /*15a70*/  VIMNMX R2, R2, R3, !PT ;  /* 0x0000000302027248 */ /* 0x000fce0007fe0100 */
.L_x_13026:
[----:B------:R-:W-:Y:S01]  /*15a80*/  VIADD R2, R2, 0x5f ;  /* 0x0000005f02027836 */ /* 0x000fe20000000000 */
[----:B------:R-:W-:-:S03]  /*15a90*/  UIADD3 UR4, UP0, UR37, 0x28, URZ ;  /* 0x0000002825047890 */ /* 0x000fc6000ff1e03f */
[----:B------:R-:W-:Y:S01]  /*15aa0*/  IMAD.HI R2, R2, 0x2aaaaaab, RZ ;  /* 0x2aaaaaab02027827 */ /* 0x000fe200078e02ff */
[----:B------:R-:W-:-:S03]  /*15ab0*/  UIADD3.X UR5, URZ, UR36, URZ, UP0, !UPT ;  /* 0x000000243f057290 */ /* 0x000fc600087fe43f */
[----:B------:R-:W-:Y:S01]  /*15ac0*/  IMAD.U32 R6, RZ, RZ, UR4 ;  /* 0x00000004ff067e24 */ /* 0x000fe2000f8e00ff */
[----:B------:R-:W-:Y:S02]  /*15ad0*/  SHF.R.U32.HI R3, RZ, 0x1f, R2 ;  /* 0x0000001fff037819 */ /* 0x000fe40000011602 */
[----:B------:R-:W-:Y:S02]  /*15ae0*/  IMAD.U32 R7, RZ, RZ, UR5 ;  /* 0x00000005ff077e24 */ /* 0x000fe4000f8e00ff */
[----:B------:R-:W-:-:S04]  /*15af0*/  LEA.HI.SX32 R3, R2, R3, 0x1c ;  /* 0x0000000302037211 */ /* 0x000fc800078fe2ff */
[----:B------:R-:W-:-:S04]  /*15b00*/  VIMNMX R4, R196, R3, !PT ;  /* 0x00000003c4047248 */ /* 0x000fc80007fe0100 */
[----:B------:R-:W-:-:S13]  /*15b10*/  ISETP.GE.AND P0, PT, R0, R4, PT ;  /* 0x000000040000720c */ /* 0x000fda0003f06270 */
[----:B------:R-:W-:Y:S05]  /*15b20*/  @!P0 BRA `(.L_x_13030) ;  /* 0x00000098005c8947 */ /* 0x000fea0003800000 */
[----:B------:R0:W5:Y:S02]  /*15b30*/  LDL.64 R2, [R1+0x150] ;  /* 0x0001500001027983 */ /* 0x0001640000100a00 */
.L_x_13049:
[----:B-1---5:R-:W2:Y:S04]  /*15b40*/  LD.E R5, desc[UR44][R2.64] ;  /* 0x0000002c02057980 */ /* 0x022ea8000c101900 */
[----:B------:R-:W3:Y:S01]  /*15b50*/  LD.E R8, desc[UR44][R2.64+0x8] ;  /* 0x0000082c02087980 */ /* 0x000ee2000c101900 */
[----:B--2---:R-:W-:-:S05]  /*15b60*/  VIADD R5, R5, 0x1 ;  /* 0x0000000105057836 */ /* 0x004fca0000000000 */
[----:B------:R-:W-:-:S13]  /*15b70*/  ISETP.NE.AND P0, PT, R5, 0x2, PT ;  /* 0x000000020500780c */ /* 0x000fda0003f05270 */
[----:B------:R1:W5:Y:S04]  /*15b80*/  @P0 LD.E R11, desc[UR44][R2.64+0x4] ;  /* 0x0000042c020b0980 */ /* 0x000368000c101900 */
[----:B------:R-:W2:Y:S01]  /*15b90*/  @!P0 LD.E R10, desc[UR44][R2.64+0x4] ;  /* 0x0000042c020a8980 */ /* 0x000ea2000c101900 */
[----:B---3--:R-:W-:-:S03]  /*15ba0*/  VIADD R9, R8, 0x1 ;  /* 0x0000000108097836 */ /* 0x008fc60000000000 */
[----:B------:R3:W-:Y:S04]  /*15bb0*/  ST.E desc[UR44][R2.64], R5 ;  /* 0x0000000502007985 */ /* 0x0007e8000c10192c */
[----:B------:R1:W-:Y:S04]  /*15bc0*/  ST.E desc[UR44][R2.64+0x8], R9 ;  /* 0x0000080902007985 */ /* 0x0003e8000c10192c */
[----:B------:R1:W-:Y:S01]  /*15bd0*/  @!P0 ST.E desc[UR44][R2.64], RZ ;  /* 0x000000ff02008985 */ /* 0x0003e2000c10192c */
[----:B--2---:R-:W-:-:S05]  /*15be0*/  @!P0 LOP3.LUT R11, R10, 0x1, RZ, 0x3c, !PT ;  /* 0x000000010a0b8812 */ /* 0x004fca00078e3cff */
[----:B------:R1:W-:Y:S04]  /*15bf0*/  @!P0 ST.E desc[UR44][R2.64+0x4], R11 ;  /* 0x0000040b02008985 */ /* 0x0003e8000c10192c */
[----:B------:R-:W2:Y:S04]  /*15c00*/  LDL.64 R72, [R1+0x168] ;  /* 0x0001680001487983 */ /* 0x000ea80000100a00 */
[----:B--2---:R-:W2:Y:S01]  /*15c10*/  LD.E R8, desc[UR44][R72.64] ;  /* 0x0000002c48087980 */ /* 0x004ea2000c101900 */
[----:B------:R-:W-:Y:S05]  /*15c20*/  YIELD ;  /* 0x0000000000007946 */ /* 0x000fea0003800000 */
[----:B------:R-:W-:Y:S01]  /*15c30*/  BSSY B0, `(.L_x_13031) ;  /* 0x0000006000007945 */ /* 0x000fe20003800000 */
[----:B---3--:R-:W-:Y:S01]  /*15c40*/  @!P0 IMAD.MOV.U32 R5, RZ, RZ, RZ ;  /* 0x000000ffff058224 */ /* 0x008fe200078e00ff */
[----:B--2---:R-:W-:-:S04]  /*15c50*/  LOP3.LUT R8, R8, 0x1, RZ, 0xfc, !PT ;  /* 0x0000000108087812 */ /* 0x004fc800078efcff */
[----:B------:R-:W-:-:S13]  /*15c60*/  ISETP.NE.AND P1, PT, R8, 0x3, PT ;  /* 0x000000030800780c */ /* 0x000fda0003f25270 */
[----:B-1----:R-:W-:Y:S05]  /*15c70*/  @!P1 BRA `(.L_x_13032) ;  /* 0x0000000000049947 */ /* 0x002fea0003800000 */
[----:B------:R-:W-:Y:S01]  /*15c80*/  BPT.TRAP 0x1 ;  /* 0x000000040000795c */ /* 0x000fe20000300000 */
.L_x_13032:
[----:B------:R-:W-:Y:S05]  /*15c90*/  BSYNC B0 ;  /* 0x0000000000007941 */ /* 0x000fea0003800000 */
.L_x_13031:
[----:B------:R-:W2:Y:S01]  /*15ca0*/  LD.E.64 R8, desc[UR44][R72.64+0x18] ;  /* 0x0000182c48087980 */ /* 0x000ea2000c101b00 */
[----:B-----5:R-:W-:Y:S02]  /*15cb0*/  SHF.L.U32 R12, R11, 0x1f, RZ ;  /* 0x0000001f0b0c7819 */ /* 0x020fe400000006ff */
[----:B--2---:R-:W-:-:S05]  /*15cc0*/  MOV R8, R8 ;  /* 0x0000000800087202 */ /* 0x004fca0000000f00 */
[----:B------:R-:W-:-:S04]  /*15cd0*/  IMAD R5, R5, 0x8, R8 ;  /* 0x0000000805057824 */ /* 0x000fc800078e0208 */
[----:B------:R1:W2:Y:S01]  /*15ce0*/  SYNCS.PHASECHK.TRANS64.TRYWAIT P0, [R5+URZ], R12 ;  /* 0x0000000c050075a7 */ /* 0x0002a2000800017f */
[----:B------:R-:W3:Y:S04]  /*15cf0*/  LD.E R8, desc[UR44][R72.64] ;  /* 0x0000002c48087980 */ /* 0x000ee8000c101900 */
[----:B------:R1:W5:Y:S04]  /*15d00*/  LD.E R10, desc[UR44][R2.64] ;  /* 0x0000002c020a7980 */ /* 0x000368000c101900 */
[----:B------:R1:W5:Y:S01]  /*15d10*/  LD.E R11, desc[UR44][R2.64+0x4] ;  /* 0x0000042c020b7980 */ /* 0x000362000c101900 */
[----:B------:R-:W-:Y:S01]  /*15d20*/  BSSY B0, `(.L_x_13033) ;  /* 0x0000005000007945 */ /* 0x000fe20003800000 */
[----:B---3--:R-:W-:-:S04]  /*15d30*/  LOP3.LUT R8, R8, 0x1, RZ, 0xfc, !PT ;  /* 0x0000000108087812 */ /* 0x008fc800078efcff */
[----:B------:R-:W-:-:S13]  /*15d40*/  ISETP.NE.AND P1, PT, R8, 0x3, PT ;  /* 0x000000030800780c */ /* 0x000fda0003f25270 */
[----:B-12---:R-:W-:Y:S05]  /*15d50*/  @!P1 BRA `(.L_x_13034) ;  /* 0x0000000000049947 */ /* 0x006fea0003800000 */
[----:B------:R-:W-:Y:S01]  /*15d60*/  BPT.TRAP 0x1 ;  /* 0x000000040000795c */ /* 0x000fe20000300000 */
.L_x_13034:
[----:B------:R-:W-:Y:S05]  /*15d70*/  BSYNC B0 ;  /* 0x0000000000007941 */ /* 0x000fea0003800000 */
.L_x_13033:
[----:B------:R-:W-:Y:S04]  /*15d80*/  BSSY B0, `(.L_x_13035) ;  /* 0x0000008000007945 */ /* 0x000fe80003800000 */
[----:B------:R-:W-:Y:S05]  /*15d90*/  @P0 BRA `(.L_x_13036) ;  /* 0x0000000000180947 */ /* 0x000fea0003800000 */
[----:B------:R-:W2:Y:S01]  /*15da0*/  LD.E.64 R8, desc[UR44][R72.64+0x18] ;  /* 0x0000182c48087980 */ /* 0x000ea2000c101b00 */
[----:B-----5:R-:W-:Y:S02]  /*15db0*/  SHF.L.U32 R11, R11, 0x1f, RZ ;  /* 0x0000001f0b0b7819 */ /* 0x020fe400000006ff */
[----:B--2---:R-:W-:-:S05]  /*15dc0*/  MOV R9, R8 ;  /* 0x0000000800097202 */ /* 0x004fca0000000f00 */
[----:B------:R-:W-:-:S04]  /*15dd0*/  IMAD R10, R10, 0x8, R9 ;  /* 0x000000080a0a7824 */ /* 0x000fc800078e0209 */
[----:B------:R-:W1:Y:S02]  /*15de0*/  SYNCS.PHASECHK.TRANS64.TRYWAIT P0, [R10+URZ], R11 ;  /* 0x0000000b0a0075a7 */ /* 0x000e64000800017f */
[----:B-1----:R-:W-:Y:S05]  /*15df0*/  @!P0 BRA `(.L_x_13037) ;  /* 0x0000021800208947 */ /* 0x002fea0003800000 */
.L_x_13036:
[----:B------:R-:W-:Y:S05]  /*15e00*/  BSYNC B0 ;  /* 0x0000000000007941 */ /* 0x000fea0003800000 */
.L_x_13035:
[----:B-1---5:R-:W2:Y:S04]  /*15e10*/  LD.E R11, desc[UR44][R2.64] ;  /* 0x0000002c020b7980 */ /* 0x022ea8000c101900 */
[----:B------:R-:W2:Y:S01]  /*15e20*/  LDL.64 R74, [R1+0x80] ;  /* 0x00008000014a7983 */ /* 0x000ea20000100a00 */
[----:B------:R-:W-:Y:S05]  /*15e30*/  WARPSYNC.ALL ;  /* 0x0000000000007948 */ /* 0x000fea0003800000 */
[----:B------:R1:W-:Y:S04]  /*15e40*/  STL [R1+0x60], RZ ;  /* 0x000060ff01007387 */ /* 0x0003e80000100800 */
[----:B------:R-:W3:Y:S01]  /*15e50*/  LD.E.64 R8, desc[UR44][R18.64+0x78] ;  /* 0x0000782c12087980 */ /* 0x000ee2000c101b00 */
[----:B------:R-:W-:-:S05]  /*15e60*/  IMAD.MOV.U32 R5, RZ, RZ, 0x1 ;  /* 0x00000001ff057424 */ /* 0x000fca00078e00ff */
[----:B------:R1:W-:Y:S04]  /*15e70*/  STL [R1+0x60], R5 ;  /* 0x0000600501007387 */ /* 0x0003e80000100800 */
[----:B------:R-:W4:Y:S04]  /*15e80*/  LD.E.64 R12, desc[UR44][R18.64+0x78] ;  /* 0x0000782c120c7980 */ /* 0x000f28000c101b00 */
[----:B------:R1:W-:Y:S04]  /*15e90*/  STL [R1+0x60], R5 ;  /* 0x0000600501007387 */ /* 0x0003e80000100800 */
[----:B------:R-:W4:Y:S01]  /*15ea0*/  LD.E.64 R14, desc[UR44][R18.64+0x78] ;  /* 0x0000782c120e7980 */ /* 0x000f22000c101b00 */
[----:B--2---:R-:W-:-:S02]  /*15eb0*/  IMAD R10, R11, 0x300, R74 ;  /* 0x000003000b0a7824 */ /* 0x004fc400078e024a */
[----:B------:R-:W-:Y:S01]  /*15ec0*/  IMAD.MOV.U32 R11, RZ, RZ, R75 ;  /* 0x000000ffff0b7224 */ /* 0x000fe200078e004b */
[----:B------:R1:W-:Y:S02]  /*15ed0*/  STL [R1+0x60], R5 ;  /* 0x0000600501007387 */ /* 0x0003e40000100800 */
[----:B------:R-:W-:Y:S02]  /*15ee0*/  R2UR UR6, R10 ;  /* 0x000000000a0672ca */ /* 0x000fe400000e0000 */
[----:B------:R-:W-:Y:S01]  /*15ef0*/  R2UR UR7, R11 ;  /* 0x000000000b0772ca */ /* 0x000fe200000e0000 */
[----:B------:R-:W2:Y:S01]  /*15f00*/  LD.E.64 R16, desc[UR44][R18.64+0x78] ;  /* 0x0000782c12107980 */ /* 0x000ea2000c101b00 */
[----:B------:R-:W-:-:S03]  /*15f10*/  WARPGROUP.ARRIVE ;  /* 0x00000000000079c5 */ /* 0x000fc60000000000 */
[----:B------:R1:W-:Y:S01]  /*15f20*/  STL [R1+0x60], R5 ;  /* 0x0000600501007387 */ /* 0x0003e20000100800 */
        /* <DEDUP_REMOVED lines=11> */
[----:B------:R-:W3:Y:S04]  /*15fe0*/  LD.E R21, desc[UR44][R6.64] ;  /* 0x0000002c06157980 */ /* 0x000ee8000c101900 */
[----:B------:R1:W5:Y:S04]  /*15ff0*/  LD.E R11, desc[UR44][R2.64] ;  /* 0x0000002c020b7980 */ /* 0x000368000c101900 */
[----:B------:R1:W5:Y:S01]  /*16000*/  LD.E R20, desc[UR44][R2.64+0x4] ;  /* 0x0000042c02147980 */ /* 0x000362000c101900 */
[----:B------:R-:W-:Y:S01]  /*16010*/  WARPGROUP.ARRIVE ;  /* 0x00000000000079c5 */ /* 0x000fe20000000000 */
[----:B------:R-:W-:Y:S01]  /*16020*/  VIADD R14, R14, 0x4 ;  /* 0x000000040e0e7836 */ /* 0x000fe20000000000 */
[----:B------:R-:W-:Y:S01]  /*16030*/  BSSY B0, `(.L_x_13038) ;  /* 0x000001a000007945 */ /* 0x000fe20003800000 */
[----:B------:R-:W-:-:S02]  /*16040*/  VIADD R8, R10, 0x4 ;  /* 0x000000040a087836 */ /* 0x000fc40000000000 */
[--C-:B------:R-:W-:Y:S01]  /*16050*/  IMAD.MOV.U32 R9, RZ, RZ, R75.reuse ;  /* 0x000000ffff097224 */ /* 0x100fe200078e004b */
[----:B------:R-:W-:Y:S01]  /*16060*/  HGMMA.64x96x16.F32.BF16 R24, gdesc[UR4], R24, gsb0 ;  /* 0x01600000041879f0 */ /* 0x000fe20008001818 */
[----:B------:R-:W-:Y:S01]  /*16070*/  R2UR UR4, R14 ;  /* 0x000000000e0472ca */ /* 0x000fe200000e0000 */
[----:B--2---:R-:W-:Y:S01]  /*16080*/  VIADD R16, R16, 0x6 ;  /* 0x0000000610107836 */ /* 0x004fe20000000000 */
[----:B------:R-:W-:Y:S01]  /*16090*/  R2UR UR6, R8 ;  /* 0x00000000080672ca */ /* 0x000fe200000e0000 */
[----:B------:R-:W-:Y:S01]  /*160a0*/  VIADD R8, R10, 0x6 ;  /* 0x000000060a087836 */ /* 0x000fe20000000000 */
[----:B------:R-:W-:Y:S01]  /*160b0*/  R2UR UR7, R9 ;  /* 0x00000000090772ca */ /* 0x000fe200000e0000 */
[----:B------:R-:W-:Y:S01]  /*160c0*/  IMAD.MOV.U32 R9, RZ, RZ, R75 ;  /* 0x000000ffff097224 */ /* 0x000fe200078e004b */
[----:B------:R-:W-:Y:S01]  /*160d0*/  R2UR UR5, R15 ;  /* 0x000000000f0572ca */ /* 0x000fe200000e0000 */
[----:B------:R-:W-:Y:S02]  /*160e0*/  WARPGROUP.DEPBAR.LE gsb0, 0x0 ;  /* 0x00008000000079c5 */ /* 0x000fe40000010000 */
[----:B------:R-:W-:-:S10]  /*160f0*/  WARPGROUP.ARRIVE ;  /* 0x00000000000079c5 */ /* 0x000fd40000000000 */
        /* <DEDUP_REMOVED lines=8> */
[----:B---3--:R-:W-:-:S04]  /*16180*/  LOP3.LUT R21, R21, 0x1, RZ, 0xfc, !PT ;  /* 0x0000000115157812 */ /* 0x008fc800078efcff */
[----:B------:R-:W-:Y:S01]  /*16190*/  ISETP.NE.AND P0, PT, R21, 0x3, PT ;  /* 0x000000031500780c */ /* 0x000fe20003f05270 */
[----:B------:R-:W-:-:S12]  /*161a0*/  WARPGROUP.DEPBAR.LE gsb0, 0x0 ;  /* 0x00008000000079c5 */ /* 0x000fd80000010000 */
[----:B-1----:R-:W-:Y:S05]  /*161b0*/  @!P0 BRA `(.L_x_13039) ;  /* 0x0000000000048947 */ /* 0x002fea0003800000 */
[----:B------:R-:W-:Y:S01]  /*161c0*/  BPT.TRAP 0x1 ;  /* 0x000000040000795c */ /* 0x000fe20000300000 */
.L_x_13039:
[----:B------:R-:W-:Y:S05]  /*161d0*/  BSYNC B0 ;  /* 0x0000000000007941 */ /* 0x000fea0003800000 */
.L_x_13038:
        /* <DEDUP_REMOVED lines=13> */
.L_x_13041:
[----:B------:R-:W-:Y:S05]  /*162b0*/  BSYNC B0 ;  /* 0x0000000000007941 */ /* 0x000fea0003800000 */
.L_x_13040:
        /* <DEDUP_REMOVED lines=8> */
.L_x_13043:
[----:B------:R-:W-:Y:S05]  /*16340*/  BSYNC B0 ;  /* 0x0000000000007941 */ /* 0x000fea0003800000 */
.L_x_13042:
[----:B------:R-:W2:Y:S04]  /*16350*/  LDL R7, [R1+0x70] ;  /* 0x0000700001077983 */ /* 0x000ea80000100800 */
[----:B------:R-:W3:Y:S04]  /*16360*/  LD.E R17, desc[UR44][R2.64] ;  /* 0x0000002c02117980 */ /* 0x000ee8000c101900 */
[----:B------:R-:W3:Y:S04]  /*16370*/  LDL.64 R20, [R1+0xf8] ;  /* 0x0000f80001147983 */ /* 0x000ee80000100a00 */
[----:B-1---5:R-:W4:Y:S04]  /*16380*/  LDL.64 R8, [R1+0xf0] ;  /* 0x0000f00001087983 */ /* 0x022f280000100a00 */
[----:B------:R-:W4:Y:S04]  /*16390*/  LDL.64 R10, [R1+0xf0] ;  /* 0x0000f000010a7983 */ /* 0x000f280000100a00 */
[----:B------:R-:W4:Y:S04]  /*163a0*/  LDL.64 R12, [R1+0xf0] ;  /* 0x0000f000010c7983 */ /* 0x000f280000100a00 */
[----:B------:R-:W4:Y:S01]  /*163b0*/  LDL.64 R14, [R1+0xf0] ;  /* 0x0000f000010e7983 */ /* 0x000f220000100a00 */
[----:B------:R-:W-:Y:S05]  /*163c0*/  WARPSYNC.ALL ;  /* 0x0000000000007948 */ /* 0x000fea0003800000 */
[----:B------:R-:W-:Y:S01]  /*163d0*/  WARPGROUP.ARRIVE ;  /* 0x00000000000079c5 */ /* 0x000fe20000000000 */
[----:B--2---:R-:W-:Y:S01]  /*163e0*/  ISETP.NE.U32.AND P0, PT, R7, RZ, PT ;  /* 0x000000ff0700720c */ /* 0x004fe20003f05070 */
[----:B---3--:R-:W-:-:S02]  /*163f0*/  IMAD R6, R17, 0xc00, R20 ;  /* 0x00000c0011067824 */ /* 0x008fc400078e0214 */
[----:B------:R-:W-:Y:S01]  /*16400*/  IMAD.MOV.U32 R7, RZ, RZ, R21 ;  /* 0x000000ffff077224 */ /* 0x000fe200078e0015 */
[----:B------:R-:W2:Y:S01]  /*16410*/  LDL.64 R16, [R1+0xf0] ;  /* 0x0000f00001107983 */ /* 0x000ea20000100a00 */
[----:B----4-:R-:W-:Y:S02]  /*16420*/  R2UR UR4, R8 ;  /* 0x00000000080472ca */ /* 0x010fe400000e0000 */
[----:B------:R-:W-:Y:S02]  /*16430*/  R2UR UR6, R6 ;  /* 0x00000000060672ca */ /* 0x000fe400000e0000 */
[----:B------:R-:W-:Y:S02]  /*16440*/  R2UR UR7, R7 ;  /* 0x00000000070772ca */ /* 0x000fe400000e0000 */
[----:B------:R-:W-:Y:S02]  /*16450*/  R2UR UR5, R9 ;  /* 0x00000000090572ca */ /* 0x000fe400000e0000 */
[----:B------:R-:W-:-:S11]  /*16460*/  VOTEU.ANY UP0, P0 ;  /* 0x00000000003f7886 */ /* 0x000fd60000000100 */
        /* <DEDUP_REMOVED lines=85> */
[----:B------:R-:W2:Y:S01]  /*169c0*/  LDL.64 R8, [R1+0xf0] ;  /* 0x0000f00001087983 */ /* 0x000ea20000100a00 */
[----:B---3--:R-:W-:Y:S01]  /*169d0*/  VIADD R10, R10, 0x802 ;  /* 0x000008020a0a7836 */ /* 0x008fe20000000000 */
[----:B------:R-:W-:Y:S02]  /*169e0*/  WARPGROUP.DEPBAR.LE gsb0, 0x0 ;  /* 0x00008000000079c5 */ /* 0x000fe40000010000 */
[----:B------:R-:W-:-:S08]  /*169f0*/  WARPGROUP.ARRIVE ;  /* 0x00000000000079c5 */ /* 0x000fd00000000000 */
[----:B------:R-:W-:Y:S01]  /*16a00*/  HGMMA.64x96x16.F32.BF16 R24, gdesc[UR4], R24, gsb0 ;  /* 0x01600000041879f0 */ /* 0x000fe20008001818 */
[----:B------:R-:W-:Y:S01]  /*16a10*/  VIADD R20, R6, 0x602 ;  /* 0x0000060206147836 */ /* 0x000fe20000000000 */
[----:B------:R-:W-:Y:S02]  /*16a20*/  R2UR UR7, R21 ;  /* 0x00000000150772ca */ /* 0x000fe400000e0000 */
[----:B------:R-:W-:Y:S02]  /*16a30*/  R2UR UR4, R10 ;  /* 0x000000000a0472ca */ /* 0x000fe400000e0000 */
[----:B------:R-:W-:Y:S02]  /*16a40*/  R2UR UR6, R20 ;  /* 0x00000000140672ca */ /* 0x000fe400000e0000 */
[----:B------:R-:W-:Y:S02]  /*16a50*/  R2UR UR5, R11 ;  /* 0x000000000b0572ca */ /* 0x000fe400000e0000 */
[----:B------:R-:W3:Y:S01]  /*16a60*/  LDL.64 R10, [R1+0xf0] ;  /* 0x0000f000010a7983 */ /* 0x000ee20000100a00 */
[----:B----4-:R-:W-:-:S02]  /*16a70*/  VIADD R12, R12, 0x804 ;  /* 0x000008040c0c7836 */ /* 0x010fc40000000000 */
[----:B------:R-:W-:Y:S01]  /*16a80*/  VIADD R20, R6, 0x604 ;  /* 0x0000060406147836 */ /* 0x000fe20000000000 */
[----:B------:R-:W-:Y:S02]  /*16a90*/  WARPGROUP.DEPBAR.LE gsb0, 0x0 ;  /* 0x00008000000079c5 */ /* 0x000fe40000010000 */
[----:B------:R-:W-:-:S06]  /*16aa0*/  WARPGROUP.ARRIVE ;  /* 0x00000000000079c5 */ /* 0x000fcc0000000000 */
[----:B------:R-:W-:Y:S01]  /*16ab0*/  HGMMA.64x96x16.F32.BF16 R24, gdesc[UR4], R24, gsb0 ;  /* 0x01600000041879f0 */ /* 0x000fe20008001818 */
[----:B------:R-:W-:Y:S02]  /*16ac0*/  R2UR UR6, R20 ;  /* 0x00000000140672ca */ /* 0x000fe400000e0000 */
[----:B------:R-:W-:Y:S02]  /*16ad0*/  R2UR UR7, R21 ;  /* 0x00000000150772ca */ /* 0x000fe400000e0000 */
[----:B------:R-:W-:Y:S02]  /*16ae0*/  R2UR UR4, R12 ;  /* 0x000000000c0472ca */ /* 0x000fe400000e0000 */
[----:B------:R-:W-:Y:S02]  /*16af0*/  R2UR UR5, R13 ;  /* 0x000000000d0572ca */ /* 0x000fe400000e0000 */
[----:B------:R-:W4:Y:S01]  /*16b00*/  LDL.64 R12, [R1+0xf0] ;  /* 0x0000f000010c7983 */ /* 0x000f220000100a00 */
[----:B------:R-:W-:-:S02]  /*16b10*/  VIADD R14, R14, 0x806 ;  /* 0x000008060e0e7836 */ /* 0x000fc40000000000 */
        /* <DEDUP_REMOVED lines=9> */
[----:B--2---:R-:W-:-:S02]  /*16bb0*/  VIADD R8, R8, 0xc00 ;  /* 0x00000c0008087836 */ /* 0x004fc40000000000 */
[----:B------:R-:W-:Y:S01]  /*16bc0*/  VIADD R20, R6, 0x900 ;  /* 0x0000090006147836 */ /* 0x000fe20000000000 */
[----:B------:R-:W-:Y:S02]  /*16bd0*/  WARPGROUP.DEPBAR.LE gsb0, 0x0 ;  /* 0x00008000000079c5 */ /* 0x000fe40000010000 */
[----:B------:R-:W-:-:S06]  /*16be0*/  WARPGROUP.ARRIVE ;  /* 0x00000000000079c5 */ /* 0x000fcc0000000000 */
[----:B------:R-:W-:Y:S01]  /*16bf0*/  HGMMA.64x96x16.F32.BF16 R24, gdesc[UR4], R24, gsb0 ;  /* 0x01600000041879f0 */ /* 0x000fe20008001818 */
[----:B------:R-:W-:Y:S02]  /*16c00*/  R2UR UR6, R20 ;  /* 0x00000000140672ca */ /* 0x000fe400000e0000 */
[----:B------:R-:W-:Y:S02]  /*16c10*/  R2UR UR7, R21 ;  /* 0x00000000150772ca */ /* 0x000fe400000e0000 */
[----:B------:R-:W-:Y:S02]  /*16c20*/  R2UR UR4, R8 ;  /* 0x00000000080472ca */ /* 0x000fe400000e0000 */
[----:B------:R-:W-:Y:S01]  /*16c30*/  R2UR UR5, R9 ;  /* 0x00000000090572ca */ /* 0x000fe200000e0000 */
[----:B---3--:R-:W-:Y:S02]  /*16c40*/  VIADD R10, R10, 0xc02 ;  /* 0x00000c020a0a7836 */ /* 0x008fe40000000000 */
        /* <DEDUP_REMOVED lines=26> */
[----:B------:R-:W1:Y:S01]  /*16df0*/  S2R R74, SR_TID.X ;  /* 0x00000000004a7919 */ /* 0x000e620000002100 */
[----:B------:R2:W-:Y:S04]  /*16e00*/  STL [R1+0x70], R5 ;  /* 0x0000700501007387 */ /* 0x0005e80000100800 */
[----:B------:R2:W-:Y:S01]  /*16e10*/  STL [R1+0x70], R5 ;  /* 0x0000700501007387 */ /* 0x0005e20000100800 */
[----:B------:R-:W-:-:S02]  /*16e20*/  WARPGROUP.DEPBAR.LE gsb0, 0x0 ;  /* 0x00008000000079c5 */ /* 0x000fc40000010000 */
[----:B------:R-:W-:-:S06]  /*16e30*/  WARPGROUP.ARRIVE ;  /* 0x00000000000079c5 */ /* 0x000fcc0000000000 */
[----:B------:R-:W-:Y:S01]  /*16e40*/  HGMMA.64x96x16.F32.BF16 R24, gdesc[UR4], R24, gsb0 ;  /* 0x01600000041879f0 */ /* 0x000fe20008001818 */
[----:B------:R2:W-:Y:S01]  /*16e50*/  STL [R1+0x70], R5 ;  /* 0x0000700501007387 */ /* 0x0005e20000100800 */
[----:B-1----:R-:W-:-:S03]  /*16e60*/  SHF.R.U32.HI R74, RZ, 0x7, R74 ;  /* 0x00000007ff4a7819 */ /* 0x002fc6000001164a */
        /* <DEDUP_REMOVED lines=16> */
[----:B------:R-:W3:Y:S04]  /*16f70*/  LD.E R7, desc[UR44][R72.64] ;  /* 0x0000002c48077980 */ /* 0x000ee8000c101900 */
[----:B------:R2:W5:Y:S01]  /*16f80*/  LD.E R6, desc[UR44][R2.64] ;  /* 0x0000002c02067980 */ /* 0x000562000c101900 */
[----:B------:R-:W-:Y:S01]  /*16f90*/  BSSY B0, `(.L_x_13045) ;  /* 0x0000005000007945 */ /* 0x000fe20003800000 */
[----:B---3--:R-:W-:-:S04]  /*16fa0*/  LOP3.LUT R7, R7, 0x1, RZ, 0xfc, !PT ;  /* 0x0000000107077812 */ /* 0x008fc800078efcff */
[----:B------:R-:W-:-:S13]  /*16fb0*/  ISETP.NE.AND P0, PT, R7, 0x3, PT ;  /* 0x000000030700780c */ /* 0x000fda0003f05270 */
[----:B--2---:R-:W-:Y:S05]  /*16fc0*/  @!P0 BRA `(.L_x_13046) ;  /* 0x0000000000048947 */ /* 0x004fea0003800000 */
[----:B------:R-:W-:Y:S01]  /*16fd0*/  BPT.TRAP 0x1 ;  /* 0x000000040000795c */ /* 0x000fe20000300000 */
.L_x_13046:
[----:B------:R-:W-:Y:S05]  /*16fe0*/  BSYNC B0 ;  /* 0x0000000000007941 */ /* 0x000fea0003800000 */
.L_x_13045:
[----:B------:R-:W2:Y:S04]  /*16ff0*/  LD.E.64 R8, desc[UR44][R72.64+0x20] ;  /* 0x0000202c48087980 */ /* 0x000ea8000c101b00 */
[----:B------:R-:W3:Y:S01]  /*17000*/  LD.E R7, desc[UR44][R72.64+0xc] ;  /* 0x00000c2c48077980 */ /* 0x000ee2000c101900 */
[----:B--2---:R-:W-:-:S05]  /*17010*/  MOV R9, R8 ;  /* 0x0000000800097202 */ /* 0x004fca0000000f00 */
[----:B-----5:R-:W-:-:S05]  /*17020*/  IMAD R6, R6, 0x8, R9 ;  /* 0x0000000806067824 */ /* 0x020fca00078e0209 */
[----:B---3--:R-:W-:-:S04]  /*17030*/  PRMT R6, R7, 0x654, R6 ;  /* 0x0000065407067816 */ /* 0x008fc80000000006 */
[----:B------:R1:W-:Y:S01]  /*17040*/  SYNCS.ARRIVE.TRANS64.RED.A1T0 RZ, [R6+URZ], RZ ;  /* 0x000000ff06ff79a7 */ /* 0x0003e2000810043f */
[----:B------:R-:W1:Y:S02]  /*17050*/  LDL.64 R16, [R1+0x410] ;  /* 0x0004100001107983 */ /* 0x000e640000100a00 */
[----:B-1----:R-:W-:-:S04]  /*17060*/  FMNMX.FTZ R6, R24, R16, !PT ;  /* 0x0000001018067209 */ /* 0x002fc80007810000 */
        /* <DEDUP_REMOVED lines=30> */
[----:B------:R-:W2:Y:S01]  /*17250*/  LDL R8, [R1+0x430] ;  /* 0x0004300001087983 */ /* 0x000ea20000100800 */
[----:B------:R-:W-:-:S02]  /*17260*/  FMNMX.FTZ R10, R68, R9, !PT ;  /* 0x00000009440a7209 */ /* 0x000fc40007810000 */
[----:B------:R-:W-:Y:S02]  /*17270*/  FMNMX.FTZ R7, R43, R6, !PT ;  /* 0x000000062b077209 */ /* 0x000fe40007810000 */
[----:B------:R-:W-:Y:S02]  /*17280*/  FMNMX.FTZ R10, R69, R10, !PT ;  /* 0x0000000a450a7209 */ /* 0x000fe40007810000 */
        /* <DEDUP_REMOVED lines=17> */
[----:B------:R-:W3:Y:S01]  /*173a0*/  LDL.64 R6, [R1+0x420] ;  /* 0x0004200001067983 */ /* 0x000ee20000100a00 */
[----:B-1----:R-:W-:-:S03]  /*173b0*/  FMNMX.FTZ R12, R9, R12, !PT ;  /* 0x0000000c090c7209 */ /* 0x002fc60007810000 */
[----:B------:R-:W-:Y:S04]  /*173c0*/  STL.64 [R1+0x410], R10 ;  /* 0x0004100a01007387 */ /* 0x000fe80000100a00 */
[----:B------:R-:W4:Y:S04]  /*173d0*/  LDL R13, [R1+0x414] ;  /* 0x00041400010d7983 */ /* 0x000f280000100800 */
[----:B------:R-:W-:Y:S04]  /*173e0*/  STL [R1+0x410], R12 ;  /* 0x0004100c01007387 */ /* 0x000fe80000100800 */
[----:B------:R-:W2:Y:S04]  /*173f0*/  LDL R21, [R1+0x410] ;  /* 0x0004100001157983 */ /* 0x000ea80000100800 */
[----:B----4-:R-:W1:Y:S01]  /*17400*/  SHFL.BFLY PT, R10, R13, 0x2, 0x1f ;  /* 0x0c401f000d0a7f89 */ /* 0x010e6200000e0000 */
[----:B--2---:R-:W-:Y:S01]  /*17410*/  FADD.FTZ R9, R16, -R21 ;  /* 0x8000001510097221 */ /* 0x004fe20000010000 */
[----:B-1----:R-:W-:-:S05]  /*17420*/  FMNMX.FTZ R11, R10, R13, !PT ;  /* 0x0000000d0a0b7209 */ /* 0x002fca0007810000 */
[----:B------:R-:W1:Y:S01]  /*17430*/  SHFL.BFLY PT, R16, R11, 0x1, 0x1f ;  /* 0x0c201f000b107f89 */ /* 0x000e6200000e0000 */
[----:B------:R-:W-:-:S04]  /*17440*/  FMUL.FTZ R21, R8, R21 ;  /* 0x0000001508157220 */ /* 0x000fc80000410000 */
        /* <DEDUP_REMOVED lines=15> */
[--C-:B------:R-:W-:Y:S01]  /*17540*/  FFMA.FTZ R189, R53, R8, -R21.reuse ;  /* 0x0000000835bd7223 */ /* 0x100fe20000010815 */
[----:B-1----:R-:W-:Y:S01]  /*17550*/  FMNMX.FTZ R16, R11, R16, !PT ;  /* 0x000000100b107209 */ /* 0x002fe20007810000 */
        /* <DEDUP_REMOVED lines=8> */
[-C--:B------:R-:W-:Y:S01]  /*175e0*/  FMUL.FTZ R21, R16, R8.reuse ;  /* 0x0000000810157220 */ /* 0x080fe20000410000 */
[----:B------:R-:W-:Y:S01]  /*175f0*/  FADD.FTZ R17, R17, -R16 ;  /* 0x8000001011117221 */ /* 0x000fe20000010000 */
[----:B------:R-:W-:-:S02]  /*17600*/  FMUL.FTZ R9, R9, R8 ;  /* 0x0000000809097220 */ /* 0x000fc40000410000 */
[-CC-:B------:R-:W-:Y:S01]  /*17610*/  FFMA.FTZ R169, R26, R8.reuse, -R21.reuse ;  /* 0x000000081aa97223 */ /* 0x180fe20000010815 */
[----:B------:R-:W-:Y:S01]  /*17620*/  FMUL.FTZ R17, R8, R17 ;  /* 0x0000001108117220 */ /* 0x000fe20000410000 */
[-CC-:B------:R-:W-:Y:S01]  /*17630*/  FFMA.FTZ R37, R27, R8.reuse, -R21.reuse ;  /* 0x000000081b257223 */ /* 0x180fe20000010815 */
[----:B------:R-:W-:Y:S01]  /*17640*/  MUFU.EX2 R168, R168 ;  /* 0x000000a800a87308 */ /* 0x000fe20000000800 */
[-CC-:B------:R-:W-:Y:S01]  /*17650*/  FFMA.FTZ R171, R30, R8.reuse, -R21.reuse ;  /* 0x000000081eab7223 */ /* 0x180fe20000010815 */
[----:B------:R-:W-:-:S06]  /*17660*/  FFMA.FTZ R40, R31, R8, -R21 ;  /* 0x000000081f287223 */ /* 0x000fcc0000010815 */
[----:B------:R-:W-:Y:S08]  /*17670*/  MUFU.EX2 R28, R17 ;  /* 0x00000011001c7308 */ /* 0x000ff00000000800 */
[----:B------:R-:W3:Y:S08]  /*17680*/  MUFU.EX2 R169, R169 ;  /* 0x000000a900a97308 */ /* 0x000ef00000000800 */
[----:B------:R-:W1:Y:S01]  /*17690*/  MUFU.EX2 R9, R9 ;  /* 0x0000000900097308 */ /* 0x000e620000000800 */
[----:B------:R-:W-:-:S07]  /*176a0*/  FFMA.FTZ R173, R34, R8, -R21 ;  /* 0x0000000822ad7223 */ /* 0x000fce0000010815 */
[----:B------:R-:W2:Y:S08]  /*176b0*/  MUFU.EX2 R37, R37 ;  /* 0x0000002500257308 */ /* 0x000eb00000000800 */
[----:B------:R-:W4:Y:S01]  /*176c0*/  MUFU.EX2 R24, R24 ;  /* 0x0000001800187308 */ /* 0x000f220000000800 */
[----:B------:R-:W-:-:S07]  /*176d0*/  FFMA.FTZ R31, R35, R8, -R21 ;  /* 0x00000008231f7223 */ /* 0x000fce0000010815 */
[----:B------:R-:W0:Y:S08]  /*176e0*/  MUFU.EX2 R171, R171 ;  /* 0x000000ab00ab7308 */ /* 0x000e300000000800 */
[----:B------:R-:W0:Y:S01]  /*176f0*/  MUFU.EX2 R170, R170 ;  /* 0x000000aa00aa7308 */ /* 0x000e220000000800 */
[----:B---3--:R-:W-:Y:S01]  /*17700*/  FFMA.FTZ R20, R7, R28, R169 ;  /* 0x0000001c07147223 */ /* 0x008fe200000100a9 */
[----:B------:R-:W-:-:S06]  /*17710*/  FFMA.FTZ R175, R38, R8, -R21 ;  /* 0x0000000826af7223 */ /* 0x000fcc0000010815 */
[----:B------:R-:W3:Y:S01]  /*17720*/  MUFU.EX2 R40, R40 ;  /* 0x0000002800287308 */ /* 0x000ee20000000800 */
[----:B-1----:R-:W-:-:S07]  /*17730*/  FFMA.FTZ R7, R9, R6, R168 ;  /* 0x0000000609077223 */ /* 0x002fce00000100a8 */
[----:B------:R-:W1:Y:S01]  /*17740*/  MUFU.EX2 R72, R72 ;  /* 0x0000004800487308 */ /* 0x000e620000000800 */
[----:B--2---:R-:W-:Y:S01]  /*17750*/  FADD.FTZ R20, R37, R20 ;  /* 0x0000001425147221 */ /* 0x004fe20000010000 */
[----:B------:R-:W-:-:S06]  /*17760*/  FFMA.FTZ R34, R39, R8, -R21 ;  /* 0x0000000827227223 */ /* 0x000fcc0000010815 */
[----:B------:R-:W2:Y:S01]  /*17770*/  MUFU.EX2 R173, R173 ;  /* 0x000000ad00ad7308 */ /* 0x000ea20000000800 */
[----:B----4-:R-:W-:-:S07]  /*17780*/  FADD.FTZ R7, R24, R7 ;  /* 0x0000000718077221 */ /* 0x010fce0000010000 */
[----:B------:R-:W4:Y:S01]  /*17790*/  MUFU.EX2 R172, R172 ;  /* 0x000000ac00ac7308 */ /* 0x000f220000000800 */
[----:B0-----:R-:W-:Y:S01]  /*177a0*/  FADD.FTZ R17, R171, R20 ;  /* 0x00000014ab117221 */ /* 0x001fe20000010000 */
[----:B------:R-:W-:-:S06]  /*177b0*/  FFMA.FTZ R177, R42, R8, -R21 ;  /* 0x000000082ab17223 */ /* 0x000fcc0000010815 */
[----:B------:R-:W0:Y:S01]  /*177c0*/  MUFU.EX2 R31, R31 ;  /* 0x0000001f001f7308 */ /* 0x000e220000000800 */
[----:B------:R-:W-:-:S07]  /*177d0*/  FADD.FTZ R7, R170, R7 ;  /* 0x00000007aa077221 */ /* 0x000fce0000010000 */
[----:B------:R-:W0:Y:S01]  /*177e0*/  MUFU.EX2 R32, R32 ;  /* 0x0000002000207308 */ /* 0x000e220000000800 */
[----:B---3--:R-:W-:Y:S01]  /*177f0*/  FADD.FTZ R6, R40, R17 ;  /* 0x0000001128067221 */ /* 0x008fe20000010000 */
[----:B------:R-:W-:-:S06]  /*17800*/  FFMA.FTZ R30, R43, R8, -R21 ;  /* 0x000000082b1e7223 */ /* 0x000fcc0000010815 */
[----:B------:R-:W3:Y:S01]  /*17810*/  MUFU.EX2 R175, R175 ;  /* 0x000000af00af7308 */ /* 0x000ee20000000800 */
[----:B-1----:R-:W-:-:S07]  /*17820*/  FADD.FTZ R7, R72, R7 ;  /* 0x0000000748077221 */ /* 0x002fce0000010000 */
        /* <DEDUP_REMOVED lines=52> */
[----:B------:R-:W-:-:S06]  /*17b70*/  FADD.FTZ R6, R15, R6 ;  /* 0x000000060f067221 */ /* 0x000fcc0000010000 */
[----:B------:R-:W0:Y:S01]  /*17b80*/  MUFU.EX2 R209, R209 ;  /* 0x000000d100d17308 */ /* 0x000e220000000800 */
[----:B------:R-:W-:-:S07]  /*17b90*/  FFMA.FTZ R200, R66, R8, -R21 ;  /* 0x0000000842c87223 */ /* 0x000fce0000010815 */
[----:B------:R-:W0:Y:S01]  /*17ba0*/  MUFU.EX2 R190, R190 ;  /* 0x000000be00be7308 */ /* 0x000e220000000800 */
[----:B---3--:R-:W-:Y:S01]  /*17bb0*/  FADD.FTZ R17, R214, R7 ;  /* 0x00000007d6117221 */ /* 0x008fe20000010000 */
[----:B-1----:R-:W-:-:S06]  /*17bc0*/  FADD.FTZ R7, R189, R6 ;  /* 0x00000006bd077221 */ /* 0x002fcc0000010000 */
[----:B------:R-:W1:Y:S01]  /*17bd0*/  MUFU.EX2 R205, R205 ;  /* 0x000000cd00cd7308 */ /* 0x000e620000000800 */
[----:B------:R-:W-:-:S07]  /*17be0*/  FFMA.FTZ R202, R67, R8, -R21 ;  /* 0x0000000843ca7223 */ /* 0x000fce0000010815 */
[----:B------:R-:W3:Y:S01]  /*17bf0*/  MUFU.EX2 R13, R13 ;  /* 0x0000000d000d7308 */ /* 0x000ee20000000800 */
[----:B--2---:R-:W-:Y:S01]  /*17c00*/  FADD.FTZ R6, R204, R17 ;  /* 0x00000011cc067221 */ /* 0x004fe20000010000 */
[----:B----4-:R-:W-:-:S06]  /*17c10*/  FADD.FTZ R7, R12, R7 ;  /* 0x000000070c077221 */ /* 0x010fcc0000010000 */
[----:B------:R-:W2:Y:S01]  /*17c20*/  MUFU.EX2 R210, R210 ;  /* 0x000000d200d27308 */ /* 0x000ea20000000800 */
[----:B------:R-:W-:-:S07]  /*17c30*/  FFMA.FTZ R201, R70, R8, -R21 ;  /* 0x0000000846c97223 */ /* 0x000fce0000010815 */
[----:B------:R-:W4:Y:S01]  /*17c40*/  MUFU.EX2 R191, R191 ;  /* 0x000000bf00bf7308 */ /* 0x000f220000000800 */
[----:B0-----:R-:W-:Y:S01]  /*17c50*/  FADD.FTZ R20, R209, R6 ;  /* 0x00000006d1147221 */ /* 0x001fe20000010000 */
[----:B------:R-:W-:-:S06]  /*17c60*/  FADD.FTZ R6, R190, R7 ;  /* 0x00000007be067221 */ /* 0x000fcc0000010000 */
[----:B------:R-:W-:Y:S01]  /*17c70*/  MUFU.EX2 R10, R10 ;  /* 0x0000000a000a7308 */ /* 0x000fe20000000800 */
[----:B------:R-:W-:-:S07]  /*17c80*/  FFMA.FTZ R203, R71, R8, -R21 ;  /* 0x0000000847cb7223 */ /* 0x000fce0000010815 */
[----:B------:R-:W0:Y:S01]  /*17c90*/  MUFU.EX2 R200, R200 ;  /* 0x000000c800c87308 */ /* 0x000e220000000800 */
[----:B-1----:R-:W-:Y:S01]  /*17ca0*/  FADD.FTZ R7, R205, R20 ;  /* 0x00000014cd077221 */ /* 0x002fe20000010000 */
[----:B---3--:R-:W-:-:S06]  /*17cb0*/  FADD.FTZ R6, R13, R6 ;  /* 0x000000060d067221 */ /* 0x008fcc0000010000 */
[----:B------:R-:W-:Y:S08]  /*17cc0*/  MUFU.EX2 R192, R192 ;  /* 0x000000c000c07308 */ /* 0x000ff00000000800 */
[----:B------:R-:W1:Y:S01]  /*17cd0*/  MUFU.EX2 R202, R202 ;  /* 0x000000ca00ca7308 */ /* 0x000e620000000800 */
[----:B--2---:R-:W-:Y:S01]  /*17ce0*/  FADD.FTZ R17, R210, R7 ;  /* 0x00000007d2117221 */ /* 0x004fe20000010000 */
[----:B----4-:R-:W-:-:S06]  /*17cf0*/  FADD.FTZ R7, R191, R6 ;  /* 0x00000006bf077221 */ /* 0x010fcc0000010000 */
[----:B------:R-:W-:Y:S08]  /*17d00*/  MUFU.EX2 R11, R68 ;  /* 0x00000044000b7308 */ /* 0x000ff00000000800 */
[----:B------:R-:W2:Y:S01]  /*17d10*/  MUFU.EX2 R201, R201 ;  /* 0x000000c900c97308 */ /* 0x000ea20000000800 */
[----:B0-----:R-:W-:Y:S01]  /*17d20*/  FADD.FTZ R17, R200, R17 ;  /* 0x00000011c8117221 */ /* 0x001fe20000010000 */
[----:B------:R-:W-:-:S06]  /*17d30*/  FADD.FTZ R7, R10, R7 ;  /* 0x000000070a077221 */ /* 0x000fcc0000010000 */
[----:B------:R-:W0:Y:S08]  /*17d40*/  MUFU.EX2 R193, R193 ;  /* 0x000000c100c17308 */ /* 0x000e300000000800 */
[----:B------:R-:W3:Y:S01]  /*17d50*/  MUFU.EX2 R203, R203 ;  /* 0x000000cb00cb7308 */ /* 0x000ee20000000800 */
[----:B-1----:R-:W-:Y:S01]  /*17d60*/  FADD.FTZ R8, R202, R17 ;  /* 0x00000011ca087221 */ /* 0x002fe20000010000 */
[----:B------:R-:W-:-:S03]  /*17d70*/  FADD.FTZ R6, R192, R7 ;  /* 0x00000007c0067221 */ /* 0x000fc60000010000 */
[----:B--2---:R-:W-:Y:S01]  /*17d80*/  FADD.FTZ R8, R201, R8 ;  /* 0x00000008c9087221 */ /* 0x004fe20000010000 */
[----:B------:R-:W-:-:S04]  /*17d90*/  FADD.FTZ R6, R11, R6 ;  /* 0x000000060b067221 */ /* 0x000fc80000010000 */
[----:B0-----:R-:W-:Y:S01]  /*17da0*/  FADD.FTZ R20, R193, R6 ;  /* 0x00000006c1147221 */ /* 0x001fe20000010000 */
[----:B------:R-:W-:Y:S01]  /*17db0*/  STL [R1+0x414], R16 ;  /* 0x0004141001007387 */ /* 0x000fe20000100800 */
[----:B---3--:R-:W-:-:S05]  /*17dc0*/  FADD.FTZ R21, R203, R8 ;  /* 0x00000008cb157221 */ /* 0x008fca0000010000 */
[----:B------:R0:W-:Y:S04]  /*17dd0*/  STL.64 [R1+0x420], R20 ;  /* 0x0004201401007387 */ /* 0x0001e80000100a00 */
        /* <DEDUP_REMOVED lines=11> */
[----:B------:R-:W1:Y:S04]  /*17e90*/  LD.E R54, desc[UR44][R18.64+0x210] ;  /* 0x0002102c12367980 */ /* 0x000e68000c101900 */
[----:B0-----:R-:W3:Y:S04]  /*17ea0*/  LD.E R21, desc[UR44][R18.64+0x3f4] ;  /* 0x0003f42c12157980 */ /* 0x001ee8000c101900 */
[----:B------:R-:W4:Y:S04]  /*17eb0*/  LD.E R56, desc[UR44][R18.64+0x214] ;  /* 0x0002142c12387980 */ /* 0x000f28000c101900 */
        /* <DEDUP_REMOVED lines=59> */
[----:B------:R-:W-:Y:S01]  /*18270*/  ULOP3.LUT UR6, UR4, 0x8, URZ, 0xfc, !UPT ;  /* 0x0000000804067892 */ /* 0x000fe2000f8efc3f */
[C---:B-1----:R-:W-:Y:S01]  /*18280*/  FMUL.FTZ R17, R9.reuse, R54 ;  /* 0x0000003609117220 */ /* 0x042fe20000410000 */
[----:B---3--:R-:W-:-:S04]  /*18290*/  FMUL.FTZ R43, R9, R21 ;  /* 0x00000015092b7220 */ /* 0x008fc80000410000 */
[----:B------:R0:W-:Y:S01]  /*182a0*/  ST.E desc[UR44][R18.64+0x210], R17 ;  /* 0x0002101112007985 */ /* 0x0001e2000c10192c */
[C---:B----4-:R-:W-:Y:S01]  /*182b0*/  FMUL.FTZ R21, R9.reuse, R56 ;  /* 0x0000003809157220 */ /* 0x050fe20000410000 */
[C---:B--2---:R-:W-:Y:S01]  /*182c0*/  FMUL.FTZ R27, R9.reuse, R58 ;  /* 0x0000003a091b7220 */ /* 0x044fe20000410000 */
[C---:B------:R-:W-:Y:S01]  /*182d0*/  FMUL.FTZ R29, R9.reuse, R60 ;  /* 0x0000003c091d7220 */ /* 0x040fe20000410000 */
[C---:B------:R-:W-:Y:S01]  /*182e0*/  FMUL.FTZ R35, R9.reuse, R62 ;  /* 0x0000003e09237220 */ /* 0x040fe20000410000 */
[----:B------:R-:W-:Y:S01]  /*182f0*/  ST.E desc[UR44][R18.64+0x3f4], R43 ;  /* 0x0003f42b12007985 */ /* 0x000fe2000c10192c */
[----:B0-----:R-:W-:-:S03]  /*18300*/  FMUL.FTZ R17, R9, R68 ;  /* 0x0000004409117220 */ /* 0x001fc60000410000 */
[----:B------:R0:W-:Y:S01]  /*18310*/  ST.E desc[UR44][R18.64+0x214], R21 ;  /* 0x0002141512007985 */ /* 0x0001e2000c10192c */
[----:B------:R-:W-:-:S03]  /*18320*/  FMUL.FTZ R39, R9, R64 ;  /* 0x0000004009277220 */ /* 0x000fc60000410000 */
[----:B------:R1:W-:Y:S01]  /*18330*/  ST.E desc[UR44][R18.64+0x220], R27 ;  /* 0x0002201b12007985 */ /* 0x0003e2000c10192c */
[----:B------:R-:W-:-:S03]  /*18340*/  FMUL.FTZ R41, R9, R66 ;  /* 0x0000004209297220 */ /* 0x000fc60000410000 */
[----:B------:R2:W-:Y:S04]  /*18350*/  ST.E desc[UR44][R18.64+0x224], R29 ;  /* 0x0002241d12007985 */ /* 0x0005e8000c10192c */
[----:B------:R3:W-:Y:S01]  /*18360*/  ST.E desc[UR44][R18.64+0x230], R35 ;  /* 0x0002302312007985 */ /* 0x0007e2000c10192c */
[C---:B0-----:R-:W-:Y:S01]  /*18370*/  FMUL.FTZ R21, R9.reuse, R70 ;  /* 0x0000004609157220 */ /* 0x041fe20000410000 */
[C---:B------:R-:W-:Y:S02]  /*18380*/  FMUL.FTZ R43, R9.reuse, R74 ;  /* 0x0000004a092b7220 */ /* 0x040fe40000410000 */
[----:B------:R0:W-:Y:S01]  /*18390*/  ST.E desc[UR44][R18.64+0x244], R17 ;  /* 0x0002441112007985 */ /* 0x0001e2000c10192c */
[C---:B-1----:R-:W-:Y:S01]  /*183a0*/  FMUL.FTZ R27, R9.reuse, R78 ;  /* 0x0000004e091b7220 */ /* 0x042fe20000410000 */
[C---:B--2---:R-:W-:Y:S01]  /*183b0*/  FMUL.FTZ R29, R9.reuse, R80 ;  /* 0x00000050091d7220 */ /* 0x044fe20000410000 */
[C---:B---3--:R-:W-:Y:S01]  /*183c0*/  FMUL.FTZ R35, R9.reuse, R82 ;  /* 0x0000005209237220 */ /* 0x048fe20000410000 */
[----:B------:R1:W-:Y:S01]  /*183d0*/  ST.E desc[UR44][R18.64+0x234], R39 ;  /* 0x0002342712007985 */ /* 0x0003e2000c10192c */
[----:B0-----:R-:W-:-:S03]  /*183e0*/  FMUL.FTZ R17, R9, R88 ;  /* 0x0000005809117220 */ /* 0x001fc60000410000 */
[----:B------:R0:W-:Y:S01]  /*183f0*/  ST.E desc[UR44][R18.64+0x240], R41 ;  /* 0x0002402912007985 */ /* 0x0001e2000c10192c */
[----:B------:R-:W-:-:S03]  /*18400*/  FMUL.FTZ R45, R9, R76 ;  /* 0x0000004c092d7220 */ /* 0x000fc60000410000 */
[----:B------:R2:W-:Y:S04]  /*18410*/  ST.E desc[UR44][R18.64+0x250], R21 ;  /* 0x0002501512007985 */ /* 0x0005e8000c10192c */
[----:B------:R3:W-:Y:S01]  /*18420*/  ST.E desc[UR44][R18.64+0x254], R43 ;  /* 0x0002542b12007985 */ /* 0x0007e2000c10192c */
[----:B-1----:R-:W-:-:S03]  /*18430*/  FMUL.FTZ R39, R9, R84 ;  /* 0x0000005409277220 */ /* 0x002fc60000410000 */
[----:B------:R1:W-:Y:S01]  /*18440*/  ST.E desc[UR44][R18.64+0x264], R27 ;  /* 0x0002641b12007985 */ /* 0x0003e2000c10192c */
[----:B0-----:R-:W-:-:S03]  /*18450*/  FMUL.FTZ R41, R9, R86 ;  /* 0x0000005609297220 */ /* 0x001fc60000410000 */
[----:B------:R0:W-:Y:S01]  /*18460*/  ST.E desc[UR44][R18.64+0x270], R29 ;  /* 0x0002701d12007985 */ /* 0x0001e2000c10192c */
[----:B--2---:R-:W-:-:S03]  /*18470*/  FMUL.FTZ R21, R9, R90 ;  /* 0x0000005a09157220 */ /* 0x004fc60000410000 */
[----:B------:R2:W-:Y:S01]  /*18480*/  ST.E desc[UR44][R18.64+0x274], R35 ;  /* 0x0002742312007985 */ /* 0x0005e2000c10192c */
[C---:B---3--:R-:W-:Y:S01]  /*18490*/  FMUL.FTZ R43, R9.reuse, R94 ;  /* 0x0000005e092b7220 */ /* 0x048fe20000410000 */
[C---:B-1----:R-:W-:Y:S02]  /*184a0*/  FMUL.FTZ R27, R9.reuse, R92 ;  /* 0x0000005c091b7220 */ /* 0x042fe40000410000 */
[----:B------:R1:W-:Y:S01]  /*184b0*/  ST.E desc[UR44][R18.64+0x290], R17 ;  /* 0x0002901112007985 */ /* 0x0003e2000c10192c */
[C---:B0-----:R-:W-:Y:S01]  /*184c0*/  FMUL.FTZ R29, R9.reuse, R98 ;  /* 0x00000062091d7220 */ /* 0x041fe20000410000 */
[C---:B--2---:R-:W-:Y:S02]  /*184d0*/  FMUL.FTZ R35, R9.reuse, R100 ;  /* 0x0000006409237220 */ /* 0x044fe40000410000 */
[----:B------:R0:W-:Y:S01]  /*184e0*/  ST.E desc[UR44][R18.64+0x260], R45 ;  /* 0x0002602d12007985 */ /* 0x0001e2000c10192c */
[----:B-1----:R-:W-:-:S03]  /*184f0*/  FMUL.FTZ R17, R9, R102 ;  /* 0x0000006609117220 */ /* 0x002fc60000410000 */
[----:B------:R1:W-:Y:S04]  /*18500*/  ST.E desc[UR44][R18.64+0x280], R39 ;  /* 0x0002802712007985 */ /* 0x0003e8000c10192c */
[----:B------:R2:W-:Y:S01]  /*18510*/  ST.E desc[UR44][R18.64+0x284], R41 ;  /* 0x0002842912007985 */ /* 0x0005e2000c10192c */
[----:B0-----:R-:W-:-:S03]  /*18520*/  FMUL.FTZ R45, R9, R96 ;  /* 0x00000060092d7220 */ /* 0x001fc60000410000 */
[----:B------:R0:W-:Y:S04]  /*18530*/  ST.E desc[UR44][R18.64+0x294], R21 ;  /* 0x0002941512007985 */ /* 0x0001e8000c10192c */
[----:B------:R3:W-:Y:S01]  /*18540*/  ST.E desc[UR44][R18.64+0x2a0], R27 ;  /* 0x0002a01b12007985 */ /* 0x0007e2000c10192c */
[----:B-1----:R-:W-:-:S03]  /*18550*/  FMUL.FTZ R39, R9, R104 ;  /* 0x0000006809277220 */ /* 0x002fc60000410000 */
[----:B------:R1:W-:Y:S01]  /*18560*/  ST.E desc[UR44][R18.64+0x2a4], R43 ;  /* 0x0002a42b12007985 */ /* 0x0003e2000c10192c */
[----:B--2---:R-:W-:-:S03]  /*18570*/  FMUL.FTZ R41, R9, R106 ;  /* 0x0000006a09297220 */ /* 0x004fc60000410000 */
[----:B------:R2:W-:Y:S01]  /*18580*/  ST.E desc[UR44][R18.64+0x2b4], R29 ;  /* 0x0002b41d12007985 */ /* 0x0005e2000c10192c */
[----:B0-----:R-:W-:-:S03]  /*18590*/  FMUL.FTZ R21, R9, R108 ;  /* 0x0000006c09157220 */ /* 0x001fc60000410000 */
[----:B------:R0:W-:Y:S01]  /*185a0*/  ST.E desc[UR44][R18.64+0x2c0], R35 ;  /* 0x0002c02312007985 */ /* 0x0001e2000c10192c */
[C---:B---3--:R-:W-:Y:S01]  /*185b0*/  FMUL.FTZ R27, R9.reuse, R110 ;  /* 0x0000006e091b7220 */ /* 0x048fe20000410000 */
[C---:B-1----:R-:W-:Y:S02]  /*185c0*/  FMUL.FTZ R43, R9.reuse, R114 ;  /* 0x00000072092b7220 */ /* 0x042fe40000410000 */
[----:B------:R1:W-:Y:S01]  /*185d0*/  ST.E desc[UR44][R18.64+0x2c4], R17 ;  /* 0x0002c41112007985 */ /* 0x0003e2000c10192c */
[C---:B--2---:R-:W-:Y:S01]  /*185e0*/  FMUL.FTZ R29, R9.reuse, R112 ;  /* 0x00000070091d7220 */ /* 0x044fe20000410000 */
[C---:B0-----:R-:W-:Y:S02]  /*185f0*/  FMUL.FTZ R35, R9.reuse, R118 ;  /* 0x0000007609237220 */ /* 0x041fe40000410000 */
        /* <DEDUP_REMOVED lines=27> */
[C---:B--2---:R-:W-:Y:S01]  /*187b0*/  FMUL.FTZ R39, R9.reuse, R144 ;  /* 0x0000009009277220 */ /* 0x044fe20000410000 */
[C---:B------:R-:W-:Y:S02]  /*187c0*/  FMUL.FTZ R47, R9.reuse, R47 ;  /* 0x0000002f092f7220 */ /* 0x040fe40000410000 */
        /* <DEDUP_REMOVED lines=8> */
[----:B------:R-:W-:Y:S01]  /*18850*/  ST.E desc[UR44][R18.64+0x350], R45 ;  /* 0x0003502d12007985 */ /* 0x000fe2000c10192c */
[----:B-1----:R-:W-:-:S03]  /*18860*/  FMUL.FTZ R17, R9, R228 ;  /* 0x000000e409117220 */ /* 0x002fc60000410000 */
[----:B------:R0:W-:Y:S04]  /*18870*/  ST.E desc[UR44][R18.64+0x360], R21 ;  /* 0x0003601512007985 */ /* 0x0001e8000c10192c */
[----:B------:R1:W-:Y:S04]  /*18880*/  ST.E desc[UR44][R18.64+0x364], R27 ;  /* 0x0003641b12007985 */ /* 0x0003e8000c10192c */
[----:B------:R2:W-:Y:S04]  /*18890*/  ST.E desc[UR44][R18.64+0x370], R39 ;  /* 0x0003702712007985 */ /* 0x0005e8000c10192c */
[----:B------:R3:W-:Y:S01]  /*188a0*/  ST.E desc[UR44][R18.64+0x374], R41 ;  /* 0x0003742912007985 */ /* 0x0007e2000c10192c */
[C---:B0-----:R-:W-:Y:S01]  /*188b0*/  FMUL.FTZ R21, R9.reuse, R50 ;  /* 0x0000003209157220 */ /* 0x041fe20000410000 */
[----:B------:R-:W-:-:S02]  /*188c0*/  FMUL.FTZ R45, R9, R8 ;  /* 0x00000008092d7220 */ /* 0x000fc40000410000 */
        /* <DEDUP_REMOVED lines=9> */
[----:B------:R0:W-:Y:S01]  /*18960*/  ST.E desc[UR44][R18.64+0x390], R17 ;  /* 0x0003901112007985 */ /* 0x0001e2000c10192c */
[C---:B--2---:R-:W-:Y:S01]  /*18970*/  FMUL.FTZ R47, R9.reuse, R16 ;  /* 0x00000010092f7220 */ /* 0x044fe20000410000 */
[----:B------:R-:W-:Y:S02]  /*18980*/  IMAD.U32 R16, RZ, RZ, UR6 ;  /* 0x00000006ff107e24 */ /* 0x000fe4000f8e00ff */
[C---:B---3--:R-:W-:Y:S01]  /*18990*/  FMUL.FTZ R43, R9.reuse, R26 ;  /* 0x0000001a092b7220 */ /* 0x048fe20000410000 */
[----:B------:R-:W-:Y:S01]  /*189a0*/  FMUL.FTZ R9, R9, R20 ;  /* 0x0000001409097220 */ /* 0x000fe20000410000 */
[----:B0-----:R-:W-:Y:S01]  /*189b0*/  IMAD.U32 R17, RZ, RZ, UR5 ;  /* 0x00000005ff117e24 */ /* 0x001fe2000f8e00ff */
[----:B------:R-:W-:Y:S04]  /*189c0*/  ST.E desc[UR44][R18.64+0x3a4], R21 ;  /* 0x0003a41512007985 */ /* 0x000fe8000c10192c */
[----:B------:R0:W-:Y:S04]  /*189d0*/  ST.E desc[UR44][R18.64+0x3b0], R27 ;  /* 0x0003b01b12007985 */ /* 0x0001e8000c10192c */
[----:B------:R1:W-:Y:S04]  /*189e0*/  ST.E desc[UR44][R18.64+0x3b4], R29 ;  /* 0x0003b41d12007985 */ /* 0x0003e8000c10192c */
[----:B------:R-:W-:Y:S04]  /*189f0*/  ST.E desc[UR44][R18.64+0x3c0], R39 ;  /* 0x0003c02712007985 */ /* 0x000fe8000c10192c */
[----:B------:R-:W-:Y:S04]  /*18a00*/  ST.E desc[UR44][R18.64+0x3c4], R41 ;  /* 0x0003c42912007985 */ /* 0x000fe8000c10192c */
[----:B------:R-:W-:Y:S04]  /*18a10*/  ST.E desc[UR44][R18.64+0x3d0], R35 ;  /* 0x0003d02312007985 */ /* 0x000fe8000c10192c */
[----:B------:R-:W-:Y:S04]  /*18a20*/  ST.E desc[UR44][R18.64+0x3d4], R43 ;  /* 0x0003d42b12007985 */ /* 0x000fe8000c10192c */
[----:B------:R-:W-:Y:S04]  /*18a30*/  ST.E desc[UR44][R18.64+0x3e0], R45 ;  /* 0x0003e02d12007985 */ /* 0x000fe8000c10192c */
[----:B------:R2:W-:Y:S04]  /*18a40*/  ST.E desc[UR44][R18.64+0x3e4], R47 ;  /* 0x0003e42f12007985 */ /* 0x0005e8000c10192c */
[----:B------:R3:W-:Y:S04]  /*18a50*/  ST.E desc[UR44][R18.64+0x3f0], R9 ;  /* 0x0003f00912007985 */ /* 0x0007e8000c10192c */
[----:B0-----:R-:W4:Y:S01]  /*18a60*/  LD.E R27, desc[UR44][R16.64] ;  /* 0x0000002c101b7980 */ /* 0x001f22000c101900 */
[----:B------:R-:W-:Y:S01]  /*18a70*/  ULOP3.LUT UR4, UR4, 0xc, URZ, 0xfc, !UPT ;  /* 0x0000000c04047892 */ /* 0x000fe2000f8efc3f */
[----:B------:R-:W-:-:S05]  /*18a80*/  IMAD.U32 R21, RZ, RZ, UR5 ;  /* 0x00000005ff157e24 */ /* 0x000fca000f8e00ff */
[----:B------:R-:W-:Y:S02]  /*18a90*/  IMAD.U32 R20, RZ, RZ, UR4 ;  /* 0x00000004ff147e24 */ /* 0x000fe4000f8e00ff */
[----:B----4-:R-:W-:-:S05]  /*18aa0*/  FMUL.FTZ R27, R28, R27 ;  /* 0x0000001b1c1b7220 */ /* 0x010fca0000410000 */
[----:B------:R0:W-:Y:S04]  /*18ab0*/  ST.E desc[UR44][R16.64], R27 ;  /* 0x0000001b10007985 */ /* 0x0001e8000c10192c */
[----:B-1----:R-:W4:Y:S01]  /*18ac0*/  LD.E R29, desc[UR44][R20.64] ;  /* 0x0000002c141d7980 */ /* 0x002f22000c101900 */
[----:B------:R-:W1:Y:S01]  /*18ad0*/  S2R R54, SR_TID.X ;  /* 0x0000000000367919 */ /* 0x000e620000002100 */
[----:B----4-:R-:W-:-:S05]  /*18ae0*/  FMUL.FTZ R29, R28, R29 ;  /* 0x0000001d1c1d7220 */ /* 0x010fca0000410000 */
        /* <DEDUP_REMOVED lines=60> */
[----:B---3--:R-:W3:Y:S04]  /*18eb0*/  LD.E R9, desc[UR44][R18.64+0x3e8] ;  /* 0x0003e82c12097980 */ /* 0x008ee8000c101900 */
[----:B0-----:R-:W3:Y:S04]  /*18ec0*/  LD.E R27, desc[UR44][R18.64+0x3ec] ;  /* 0x0003ec2c121b7980 */ /* 0x001ee8000c101900 */
[----:B----4-:R-:W4:Y:S01]  /*18ed0*/  LD.E R29, desc[UR44][R18.64+0x3f8] ;  /* 0x0003f82c121d7980 */ /* 0x010f22000c101900 */
[----:B-1----:R-:W-:Y:S01]  /*18ee0*/  SHF.R.U32.HI R54, RZ, 0x7, R54 ;  /* 0x00000007ff367819 */ /* 0x002fe20000011636 */
[C---:B------:R-:W-:Y:S01]  /*18ef0*/  FMUL.FTZ R49, R28.reuse, R49 ;  /* 0x000000311c317220 */ /* 0x040fe20000410000 */
[----:B------:R-:W-:-:S04]  /*18f00*/  FMUL.FTZ R229, R28, R229 ;  /* 0x000000e51ce57220 */ /* 0x000fc80000410000 */
        /* <DEDUP_REMOVED lines=58> */
[C---:B---3--:R-:W-:Y:S01]  /*192b0*/  FMUL.FTZ R49, R28.reuse, R9 ;  /* 0x000000091c317220 */ /* 0x048fe20000410000 */
[C---:B------:R-:W-:Y:S01]  /*192c0*/  FMUL.FTZ R27, R28.reuse, R27 ;  /* 0x0000001b1c1b7220 */ /* 0x040fe20000410000 */
[----:B----4-:R-:W-:Y:S01]  /*192d0*/  FMUL.FTZ R29, R28, R29 ;  /* 0x0000001d1c1d7220 */ /* 0x010fe20000410000 */
[----:B------:R-:W-:Y:S01]  /*192e0*/  VIADD R28, R54, 0x8 ;  /* 0x00000008361c7836 */ /* 0x000fe20000000000 */
        /* <DEDUP_REMOVED lines=59> */
[----:B------:R3:W-:Y:S04]  /*196a0*/  ST.E desc[UR44][R18.64+0x3ec], R27 ;  /* 0x0003ec1b12007985 */ /* 0x0007e8000c10192c */
[----:B------:R4:W-:Y:S01]  /*196b0*/  ST.E desc[UR44][R18.64+0x3f8], R29 ;  /* 0x0003f81d12007985 */ /* 0x0009e2000c10192c */
[----:B------:R4:W-:Y:S06]  /*196c0*/  BAR.SYNC.DEFER_BLOCKING R28, 0x100 ;  /* 0x0004001c0000751d */ /* 0x0009ec0000010000 */
[----:B0-----:R-:W2:Y:S04]  /*196d0*/  LD.E R39, desc[UR44][R18.64+0x200] ;  /* 0x0002002c12277980 */ /* 0x001ea8000c101900 */
[----:B------:R-:W4:Y:S04]  /*196e0*/  LD.E R26, desc[UR44][R2.64] ;  /* 0x0000002c021a7980 */ /* 0x000f28000c101900 */
[----:B------:R-:W4:Y:S04]  /*196f0*/  LD.E.64 R8, desc[UR44][R18.64+0x88] ;  /* 0x0000882c12087980 */ /* 0x000f28000c101b00 */
[----:B--2---:R0:W-:Y:S04]  /*19700*/  ST.E desc[UR44][R18.64+0x200], R39 ;  /* 0x0002002712007985 */ /* 0x0041e8000c10192c */
[----:B-1----:R-:W2:Y:S04]  /*19710*/  LD.E R41, desc[UR44][R6.64] ;  /* 0x0000002c06297980 */ /* 0x002ea8000c101900 */
[----:B--2---:R1:W-:Y:S04]  /*19720*/  ST.E desc[UR44][R6.64], R41 ;  /* 0x0000002906007985 */ /* 0x0043e8000c10192c */
[----:B------:R-:W2:Y:S04]  /*19730*/  LD.E R35, desc[UR44][R16.64] ;  /* 0x0000002c10237980 */ /* 0x000ea8000c101900 */
[----:B--2---:R2:W-:Y:S04]  /*19740*/  ST.E desc[UR44][R16.64], R35 ;  /* 0x0000002310007985 */ /* 0x0045e8000c10192c */
[----:B---3--:R-:W3:Y:S04]  /*19750*/  LD.E R27, desc[UR44][R20.64] ;  /* 0x0000002c141b7980 */ /* 0x008ee8000c101900 */
[----:B---3--:R3:W-:Y:S04]  /*19760*/  ST.E desc[UR44][R20.64], R27 ;  /* 0x0000001b14007985 */ /* 0x0087e8000c10192c */
[----:B----4-:R-:W4:Y:S04]  /*19770*/  LD.E R29, desc[UR44][R18.64+0x210] ;  /* 0x0002102c121d7980 */ /* 0x010f28000c101900 */
        /* <DEDUP_REMOVED lines=75> */
[----:B------:R-:W-:Y:S04]  /*19c30*/  ST.E desc[UR44][R18.64+0x214], R43 ;  /* 0x0002142b12007985 */ /* 0x000fe8000c10192c */
[----:B------:R-:W-:Y:S04]  /*19c40*/  ST.E desc[UR44][R18.64+0x218], R45 ;  /* 0x0002182d12007985 */ /* 0x000fe8000c10192c */
[----:B------:R-:W-:Y:S04]  /*19c50*/  ST.E desc[UR44][R18.64+0x21c], R39 ;  /* 0x00021c2712007985 */ /* 0x000fe8000c10192c */
[----:B------:R-:W-:Y:S04]  /*19c60*/  ST.E desc[UR44][R18.64+0x220], R47 ;  /* 0x0002202f12007985 */ /* 0x000fe8000c10192c */
[----:B------:R-:W-:Y:S04]  /*19c70*/  ST.E desc[UR44][R18.64+0x224], R49 ;  /* 0x0002243112007985 */ /* 0x000fe8000c10192c */
[----:B------:R-:W-:Y:S04]  /*19c80*/  ST.E desc[UR44][R18.64+0x228], R41 ;  /* 0x0002282912007985 */ /* 0x000fe8000c10192c */
[----:B------:R-:W-:Y:S04]  /*19c90*/  ST.E desc[UR44][R18.64+0x22c], R51 ;  /* 0x00022c3312007985 */ /* 0x000fe8000c10192c */
        /* <DEDUP_REMOVED lines=8> */
[----:B0-----:R-:W3:Y:S04]  /*19d20*/  LD.E R29, desc[UR44][R18.64+0x258] ;  /* 0x0002582c121d7980 */ /* 0x001ee8000c101900 */
[----:B-1----:R-:W3:Y:S04]  /*19d30*/  LD.E R35, desc[UR44][R18.64+0x25c] ;  /* 0x00025c2c12237980 */ /* 0x002ee8000c101900 */
[----:B------:R-:W3:Y:S04]  /*19d40*/  LD.E R39, desc[UR44][R18.64+0x264] ;  /* 0x0002642c12277980 */ /* 0x000ee8000c101900 */
[----:B------:R-:W3:Y:S04]  /*19d50*/  LD.E R41, desc[UR44][R18.64+0x268] ;  /* 0x0002682c12297980 */ /* 0x000ee8000c101900 */
[----:B------:R-:W3:Y:S04]  /*19d60*/  LD.E R43, desc[UR44][R18.64+0x270] ;  /* 0x0002702c122b7980 */ /* 0x000ee8000c101900 */
[----:B------:R-:W3:Y:S04]  /*19d70*/  LD.E R45, desc[UR44][R18.64+0x278] ;  /* 0x0002782c122d7980 */ /* 0x000ee8000c101900 */
[----:B------:R-:W3:Y:S04]  /*19d80*/  LD.E R47, desc[UR44][R18.64+0x280] ;  /* 0x0002802c122f7980 */ /* 0x000ee8000c101900 */
[----:B------:R-:W3:Y:S04]  /*19d90*/  LD.E R49, desc[UR44][R18.64+0x288] ;  /* 0x0002882c12317980 */ /* 0x000ee8000c101900 */
[----:B------:R-:W3:Y:S04]  /*19da0*/  LD.E R51, desc[UR44][R18.64+0x290] ;  /* 0x0002902c12337980 */ /* 0x000ee8000c101900 */
[----:B--2---:R-:W2:Y:S04]  /*19db0*/  LD.E R53, desc[UR44][R18.64+0x298] ;  /* 0x0002982c12357980 */ /* 0x004ea8000c101900 */
        /* <DEDUP_REMOVED lines=39> */
[----:B---3--:R0:W-:Y:S04]  /*1a030*/  ST.E desc[UR44][R18.64+0x250], R27 ;  /* 0x0002501b12007985 */ /* 0x0081e8000c10192c */
        /* <DEDUP_REMOVED lines=35> */
[----:B----4-:R4:W-:Y:S04]  /*1a270*/  ST.E desc[UR44][R18.64+0x2a0], R55 ;  /* 0x0002a03712007985 */ /* 0x0109e8000c10192c */
        /* <DEDUP_REMOVED lines=75> */
[C---:B------:R-:W-:Y:S01]  /*1a730*/  VIADD R26, R8.reuse, 0x80 ;  /* 0x00000080081a7836 */ /* 0x040fe20000000000 */
[----:B------:R-:W-:Y:S01]  /*1a740*/  F2FP.BF16.F32.PACK_AB R169, R37, R169 ;  /* 0x000000a925a9723e */ /* 0x000fe200000010ff */
[----:B------:R-:W-:Y:S01]  /*1a750*/  VIADD R28, R8, 0x100 ;  /* 0x00000100081c7836 */ /* 0x000fe20000000000 */
[----:B------:R-:W-:Y:S01]  /*1a760*/  R2UR UR15, R29 ;  /* 0x000000001d0f72ca */ /* 0x000fe200000e0000 */
[----:B------:R-:W4:Y:S01]  /*1a770*/  LD.E R24, desc[UR44][R18.64+0x200] ;  /* 0x0002002c12187980 */ /* 0x000f22000c101900 */
[----:B------:R-:W-:Y:S02]  /*1a780*/  R2UR UR10, R26 ;  /* 0x000000001a0a72ca */ /* 0x000fe400000e0000 */
[----:B------:R-:W-:Y:S01]  /*1a790*/  R2UR UR14, R28 ;  /* 0x000000001c0e72ca */ /* 0x000fe200000e0000 */
[----:B------:R-:W4:Y:S01]  /*1a7a0*/  LD.E R29, desc[UR44][R18.64+0x214] ;  /* 0x0002142c121d7980 */ /* 0x000f22000c101900 */
[----:B------:R-:W-:-:S02]  /*1a7b0*/  F2FP.BF16.F32.PACK_AB R170, R72, R170 ;  /* 0x000000aa48aa723e */ /* 0x000fc400000010ff */
[----:B------:R-:W-:Y:S01]  /*1a7c0*/  F2FP.BF16.F32.PACK_AB R171, R40, R171 ;  /* 0x000000ab28ab723e */ /* 0x000fe200000010ff */
[----:B------:R-:W4:Y:S01]  /*1a7d0*/  LD.E R28, desc[UR44][R18.64+0x210] ;  /* 0x0002102c121c7980 */ /* 0x000f22000c101900 */
[----:B------:R-:W-:Y:S02]  /*1a7e0*/  F2FP.BF16.F32.PACK_AB R172, R32, R172 ;  /* 0x000000ac20ac723e */ /* 0x000fe400000010ff */
[----:B------:R-:W-:Y:S01]  /*1a7f0*/  F2FP.BF16.F32.PACK_AB R173, R31, R173 ;  /* 0x000000ad1fad723e */ /* 0x000fe200000010ff */
[----:B------:R-:W4:Y:S01]  /*1a800*/  LD.E R32, desc[UR44][R18.64+0x220] ;  /* 0x0002202c12207980 */ /* 0x000f22000c101900 */
[----:B------:R-:W-:Y:S02]  /*1a810*/  F2FP.BF16.F32.PACK_AB R174, R33, R174 ;  /* 0x000000ae21ae723e */ /* 0x000fe400000010ff */
[----:B------:R-:W-:Y:S01]  /*1a820*/  F2FP.BF16.F32.PACK_AB R175, R34, R175 ;  /* 0x000000af22af723e */ /* 0x000fe200000010ff */
[----:B------:R-:W4:Y:S01]  /*1a830*/  LD.E R31, desc[UR44][R18.64+0x21c] ;  /* 0x00021c2c121f7980 */ /* 0x000f22000c101900 */
[----:B------:R-:W-:-:S02]  /*1a840*/  F2FP.BF16.F32.PACK_AB R176, R36, R176 ;  /* 0x000000b024b0723e */ /* 0x000fc400000010ff */
[----:B------:R-:W-:Y:S01]  /*1a850*/  F2FP.BF16.F32.PACK_AB R177, R30, R177 ;  /* 0x000000b11eb1723e */ /* 0x000fe200000010ff */
[----:B------:R-:W4:Y:S01]  /*1a860*/  LD.E R33, desc[UR44][R18.64+0x224] ;  /* 0x0002242c12217980 */ /* 0x000f22000c101900 */
[----:B------:R-:W-:-:S03]  /*1a870*/  F2FP.BF16.F32.PACK_AB R178, R25, R178 ;  /* 0x000000b219b2723e */ /* 0x000fc600000010ff */
[----:B------:R-:W4:Y:S04]  /*1a880*/  LD.E R30, desc[UR44][R18.64+0x218] ;  /* 0x0002182c121e7980 */ /* 0x000f28000c101900 */
[----:B------:R-:W4:Y:S04]  /*1a890*/  LD.E R34, desc[UR44][R18.64+0x228] ;  /* 0x0002282c12227980 */ /* 0x000f28000c101900 */
        /* <DEDUP_REMOVED lines=18> */
[----:B--2---:R-:W3:Y:S04]  /*1a9c0*/  LD.E R53, desc[UR44][R18.64+0x274] ;  /* 0x0002742c12357980 */ /* 0x004ee8000c101900 */
[----:B------:R-:W3:Y:S04]  /*1a9d0*/  LD.E R54, desc[UR44][R18.64+0x278] ;  /* 0x0002782c12367980 */ /* 0x000ee8000c101900 */
[----:B----4-:R-:W3:Y:S04]  /*1a9e0*/  LD.E R55, desc[UR44][R18.64+0x27c] ;  /* 0x00027c2c12377980 */ /* 0x010ee8000c101900 */
        /* <DEDUP_REMOVED lines=43> */
[----:B------:R-:W3:Y:S01]  /*1aca0*/  LD.E R99, desc[UR44][R18.64+0x32c] ;  /* 0x00032c2c12637980 */ /* 0x000ee2000c101900 */
[----:B------:R-:W-:Y:S01]  /*1acb0*/  ISETP.NE.U32.AND P0, PT, R27, RZ, PT ;  /* 0x000000ff1b00720c */ /* 0x000fe20003f05070 */
[----:B------:R-:W-:-:S02]  /*1acc0*/  IMAD.MOV.U32 R27, RZ, RZ, R9 ;  /* 0x000000ffff1b7224 */ /* 0x000fc400078e0009 */
[----:B------:R-:W3:Y:S03]  /*1acd0*/  LD.E R100, desc[UR44][R18.64+0x330] ;  /* 0x0003302c12647980 */ /* 0x000ee6000c101900 */
[----:B------:R-:W-:Y:S01]  /*1ace0*/  R2UR UR11, R27 ;  /* 0x000000001b0b72ca */ /* 0x000fe200000e0000 */
        /* <DEDUP_REMOVED lines=54> */
[----:B------:R-:W-:-:S02]  /*1b050*/  R2UR UR6, R8 ;  /* 0x00000000080672ca */ /* 0x000fc400000e0000 */
[----:B------:R-:W-:Y:S01]  /*1b060*/  R2UR UR7, R9 ;  /* 0x00000000090772ca */ /* 0x000fe200000e0000 */
[----:B------:R-:W-:Y:S01]  /*1b070*/  VOTEU.ANY UP0, P0 ;  /* 0x00000000003f7886 */ /* 0x000fe20000000100 */
[----:B---3--:R-:W-:-:S11]  /*1b080*/  WARPGROUP.ARRIVE ;  /* 0x00000000000079c5 */ /* 0x008fd60000000000 */
        /* <DEDUP_REMOVED lines=815> */
[----:B------:R-:W3:Y:S04]  /*1e380*/  LD.E R9, desc[UR44][R18.64+0x200] ;  /* 0x0002002c12097980 */ /* 0x000ee8000c101900 */
[----:B---3--:R3:W-:Y:S04]  /*1e390*/  ST.E desc[UR44][R18.64+0x200], R9 ;  /* 0x0002000912007985 */ /* 0x0087e8000c10192c */
[----:B------:R-:W4:Y:S04]  /*1e3a0*/  LD.E R11, desc[UR44][R6.64] ;  /* 0x0000002c060b7980 */ /* 0x000f28000c101900 */
[----:B----4-:R4:W-:Y:S04]  /*1e3b0*/  ST.E desc[UR44][R6.64], R11 ;  /* 0x0000000b06007985 */ /* 0x0109e8000c10192c */
[----:B------:R-:W2:Y:S04]  /*1e3c0*/  LD.E R13, desc[UR44][R16.64] ;  /* 0x0000002c100d7980 */ /* 0x000ea8000c101900 */
[----:B--2---:R2:W-:Y:S04]  /*1e3d0*/  ST.E desc[UR44][R16.64], R13 ;  /* 0x0000000d10007985 */ /* 0x0045e8000c10192c */
[----:B------:R-:W3:Y:S04]  /*1e3e0*/  LD.E R15, desc[UR44][R20.64] ;  /* 0x0000002c140f7980 */ /* 0x000ee8000c101900 */
[----:B---3--:R3:W-:Y:S04]  /*1e3f0*/  ST.E desc[UR44][R20.64], R15 ;  /* 0x0000000f14007985 */ /* 0x0087e8000c10192c */
[----:B0-----:R-:W3:Y:S04]  /*1e400*/  LD.E R25, desc[UR44][R18.64+0x210] ;  /* 0x0002102c12197980 */ /* 0x001ee8000c101900 */
[----:B-1----:R-:W3:Y:S04]  /*1e410*/  LD.E R27, desc[UR44][R18.64+0x214] ;  /* 0x0002142c121b7980 */ /* 0x002ee8000c101900 */
[----:B------:R-:W3:Y:S04]  /*1e420*/  LD.E R5, desc[UR44][R18.64+0x218] ;  /* 0x0002182c12057980 */ /* 0x000ee8000c101900 */
[----:B------:R-:W3:Y:S04]  /*1e430*/  LD.E R29, desc[UR44][R18.64+0x21c] ;  /* 0x00021c2c121d7980 */ /* 0x000ee8000c101900 */
[----:B------:R-:W3:Y:S04]  /*1e440*/  LD.E R9, desc[UR44][R18.64+0x220] ;  /* 0x0002202c12097980 */ /* 0x000ee8000c101900 */
[----:B------:R-:W3:Y:S04]  /*1e450*/  LD.E R31, desc[UR44][R18.64+0x224] ;  /* 0x0002242c121f7980 */ /* 0x000ee8000c101900 */
[----:B----4-:R-:W4:Y:S04]  /*1e460*/  LD.E R7, desc[UR44][R18.64+0x228] ;  /* 0x0002282c12077980 */ /* 0x010f28000c101900 */
        /* <DEDUP_REMOVED lines=125> */
[----:B--2---:R-:W-:Y:S04]  /*1ec40*/  ST.E desc[UR44][R18.64+0x230], R13 ;  /* 0x0002300d12007985 */ /* 0x004fe8000c10192c */
        /* <DEDUP_REMOVED lines=115> */
[----:B0-----:R-:W1:Y:S04]  /*1f380*/  LDL.64 R6, [R1+0x190] ;  /* 0x0001900001067983 */ /* 0x001e680000100a00 */
[----:B------:R2:W5:Y:S04]  /*1f390*/  LD.E R5, desc[UR44][R2.64] ;  /* 0x0000002c02057980 */ /* 0x000568000c101900 */
[----:B-1----:R-:W3:Y:S01]  /*1f3a0*/  LD.E R8, desc[UR44][R6.64] ;  /* 0x0000002c06087980 */ /* 0x002ee2000c101900 */
[----:B------:R-:W-:Y:S01]  /*1f3b0*/  BSSY B0, `(.L_x_13047) ;  /* 0x0000005000007945 */ /* 0x000fe20003800000 */
[----:B---3--:R-:W-:-:S04]  /*1f3c0*/  LOP3.LUT R8, R8, 0x1, RZ, 0xfc, !PT ;  /* 0x0000000108087812 */ /* 0x008fc800078efcff */
[----:B------:R-:W-:-:S13]  /*1f3d0*/  ISETP.NE.AND P0, PT, R8, 0x3, PT ;  /* 0x000000030800780c */ /* 0x000fda0003f05270 */
[----:B--2---:R-:W-:Y:S05]  /*1f3e0*/  @!P0 BRA `(.L_x_13048) ;  /* 0x0000000000048947 */ /* 0x004fea0003800000 */
[----:B------:R-:W-:Y:S01]  /*1f3f0*/  BPT.TRAP 0x1 ;  /* 0x000000040000795c */ /* 0x000fe20000300000 */
.L_x_13048:
[----:B------:R-:W-:Y:S05]  /*1f400*/  BSYNC B0 ;  /* 0x0000000000007941 */ /* 0x000fea0003800000 */
.L_x_13047:
        /* <DEDUP_REMOVED lines=9> */
.L_x_13030:
[----:B------:R-:W-:-:S13]  /*1f4a0*/  ISETP.GE.AND P0, PT, R0, R196, PT ;  /* 0x000000c40000720c */ /* 0x000fda0003f06270 */
[----:B------:R-:W-:Y:S05]  /*1f4b0*/  @!P0 BRA `(.L_x_13050) ;  /* 0x000000ac00348947 */ /* 0x000fea0003800000 */
[----:B------:R0:W5:Y:S02]  /*1f4c0*/  LDL.64 R2, [R1+0x150] ;  /* 0x0001500001027983 */ /* 0x0001640000100a00 */
.L_x_13079:
[----:B-12--5:R-:W2:Y:S04]  /*1f4d0*/  LD.E R5, desc[UR44][R2.64] ;  /* 0x0000002c02057980 */ /* 0x026ea8000c101900 */
        /* <DEDUP_REMOVED lines=20> */
.L_x_13052:
[----:B------:R-:W-:Y:S05]  /*1f620*/  BSYNC B0 ;  /* 0x0000000000007941 */ /* 0x000fea0003800000 */
.L_x_13051:
        /* <DEDUP_REMOVED lines=13> */
.L_x_13054:
[----:B------:R-:W-:Y:S05]  /*1f700*/  BSYNC B0 ;  /* 0x0000000000007941 */ /* 0x000fea0003800000 */
.L_x_13053:
        /* <DEDUP_REMOVED lines=8> */
.L_x_13056:
[----:B------:R-:W-:Y:S05]  /*1f790*/  BSYNC B0 ;  /* 0x0000000000007941 */ /* 0x000fea0003800000 */
.L_x_13055:
[----:B------:R-:W2:Y:S04]  /*1f7a0*/  LD.E R11, desc[UR44][R2.64] ;  /* 0x0000002c020b7980 */ /* 0x000ea8000c101900 */
[----:B------:R-:W2:Y:S01]  /*1f7b0*/  LDL.64 R20, [R1+0x80] ;  /* 0x0000800001147983 */ /* 0x000ea20000100a00 */
[----:B------:R-:W-:Y:S05]  /*1f7c0*/  WARPSYNC.ALL ;  /* 0x0000000000007948 */ /* 0x000fea0003800000 */
[----:B------:R3:W-:Y:S04]  /*1f7d0*/  STL [R1+0x60], RZ ;  /* 0x000060ff01007387 */ /* 0x0007e80000100800 */
[----:B-1---5:R-:W4:Y:S01]  /*1f7e0*/  LD.E.64 R8, desc[UR44][R18.64+0x78] ;  /* 0x0000782c12087980 */ /* 0x022f22000c101b00 */
[----:B------:R-:W-:-:S05]  /*1f7f0*/  IMAD.MOV.U32 R4, RZ, RZ, 0x1 ;  /* 0x00000001ff047424 */ /* 0x000fca00078e00ff */
[----:B------:R3:W-:Y:S04]  /*1f800*/  STL [R1+0x60], R4 ;  /* 0x0000600401007387 */ /* 0x0007e80000100800 */
[----:B------:R-:W3:Y:S04]  /*1f810*/  LD.E.64 R12, desc[UR44][R18.64+0x78] ;  /* 0x0000782c120c7980 */ /* 0x000ee8000c101b00 */
[----:B------:R1:W-:Y:S04]  /*1f820*/  STL [R1+0x60], R4 ;  /* 0x0000600401007387 */ /* 0x0003e80000100800 */
[----:B------:R-:W3:Y:S01]  /*1f830*/  LD.E.64 R14, desc[UR44][R18.64+0x78] ;  /* 0x0000782c120e7980 */ /* 0x000ee2000c101b00 */
        /* <DEDUP_REMOVED lines=8> */
[----:B----4-:R-:W-:Y:S02]  /*1f8c0*/  R2UR UR4, R8 ;  /* 0x00000000080472ca */ /* 0x010fe400000e0000 */
[----:B------:R-:W-:-:S13]  /*1f8d0*/  R2UR UR5, R9 ;  /* 0x00000000090572ca */ /* 0x000fda00000e0000 */
[----:B------:R-:W-:Y:S01]  /*1f8e0*/  HGMMA.64x96x16.F32.BF16 R24, gdesc[UR4], RZ, !UPT, gsb0 ;  /* 0x01600000041879f0 */ /* 0x000fe2000c0018ff */
[----:B---3--:R-:W-:Y:S02]  /*1f8f0*/  VIADD R12, R12, 0x2 ;  /* 0x000000020c0c7836 */ /* 0x008fe40000000000 */
        /* <DEDUP_REMOVED lines=38> */
.L_x_13059:
[----:B------:R-:W-:Y:S05]  /*1fb60*/  BSYNC B0 ;  /* 0x0000000000007941 */ /* 0x000fea0003800000 */
.L_x_13058:
        /* <DEDUP_REMOVED lines=13> */
.L_x_13061:
[----:B------:R-:W-:Y:S05]  /*1fc40*/  BSYNC B0 ;  /* 0x0000000000007941 */ /* 0x000fea0003800000 */
.L_x_13060:
        /* <DEDUP_REMOVED lines=8> */
.L_x_13063:
[----:B------:R-:W-:Y:S05]  /*1fcd0*/  BSYNC B0 ;  /* 0x0000000000007941 */ /* 0x000fea0003800000 */
.L_x_13062:
[----:B------:R-:W2:Y:S04]  /*1fce0*/  LD.E R17, desc[UR44][R2.64] ;  /* 0x0000002c02117980 */ /* 0x000ea8000c101900 */
[----:B------:R-:W2:Y:S04]  /*1fcf0*/  LDL.64 R6, [R1+0xf8] ;  /* 0x0000f80001067983 */ /* 0x000ea80000100a00 */
[----:B------:R-:W3:Y:S04]  /*1fd00*/  LDL R5, [R1+0x70] ;  /* 0x0000700001057983 */ /* 0x000ee80000100800 */
[----:B-1---5:R-:W4:Y:S04]  /*1fd10*/  LDL.64 R8, [R1+0xf0] ;  /* 0x0000f00001087983 */ /* 0x022f280000100a00 */
[----:B------:R-:W4:Y:S04]  /*1fd20*/  LDL.64 R10, [R1+0xf0] ;  /* 0x0000f000010a7983 */ /* 0x000f280000100a00 */
[----:B------:R-:W4:Y:S04]  /*1fd30*/  LDL.64 R12, [R1+0xf0] ;  /* 0x0000f000010c7983 */ /* 0x000f280000100a00 */
[----:B------:R-:W4:Y:S01]  /*1fd40*/  LDL.64 R14, [R1+0xf0] ;  /* 0x0000f000010e7983 */ /* 0x000f220000100a00 */
[----:B------:R-:W-:Y:S05]  /*1fd50*/  WARPSYNC.ALL ;  /* 0x0000000000007948 */ /* 0x000fea0003800000 */
[----:B------:R-:W-:Y:S01]  /*1fd60*/  WARPGROUP.ARRIVE ;  /* 0x00000000000079c5 */ /* 0x000fe20000000000 */
[----:B--2---:R-:W-:Y:S01]  /*1fd70*/  IMAD R6, R17, 0xc00, R6 ;  /* 0x00000c0011067824 */ /* 0x004fe200078e0206 */
[----:B------:R-:W-:Y:S01]  /*1fd80*/  R2UR UR7, R7 ;  /* 0x00000000070772ca */ /* 0x000fe200000e0000 */
[----:B------:R-:W2:Y:S01]  /*1fd90*/  LDL.64 R16, [R1+0xf0] ;  /* 0x0000f00001107983 */ /* 0x000ea20000100a00 */
[----:B---3--:R-:W-:-:S02]  /*1fda0*/  ISETP.NE.U32.AND P0, PT, R5, RZ, PT ;  /* 0x000000ff0500720c */ /* 0x008fc40003f05070 */
[----:B------:R-:W-:Y:S02]  /*1fdb0*/  R2UR UR6, R6 ;  /* 0x00000000060672ca */ /* 0x000fe400000e0000 */
        /* <DEDUP_REMOVED lines=192> */
.L_x_13066:
[----:B------:R-:W-:Y:S05]  /*209c0*/  BSYNC B0 ;  /* 0x0000000000007941 */ /* 0x000fea0003800000 */
.L_x_13065:
[----:B------:R-:W2:Y:S04]  /*209d0*/  LD.E.64 R6, desc[UR44][R72.64+0x20] ;  /* 0x0000202c48067980 */ /* 0x000ea8000c101b00 */
[----:B------:R-:W3:Y:S01]  /*209e0*/  LD.E R8, desc[UR44][R72.64+0xc] ;  /* 0x00000c2c48087980 */ /* 0x000ee2000c101900 */
[----:B--2---:R-:W-:-:S05]  /*209f0*/  MOV R6, R6 ;  /* 0x0000000600067202 */ /* 0x004fca0000000f00 */
[----:B-----5:R-:W-:-:S05]  /*20a00*/  IMAD R5, R5, 0x8, R6 ;  /* 0x0000000805057824 */ /* 0x020fca00078e0206 */
[----:B---3--:R-:W-:-:S04]  /*20a10*/  PRMT R5, R8, 0x654, R5 ;  /* 0x0000065408057816 */ /* 0x008fc80000000005 */
[----:B------:R1:W-:Y:S01]  /*20a20*/  SYNCS.ARRIVE.TRANS64.RED.A1T0 RZ, [R5+URZ], RZ ;  /* 0x000000ff05ff79a7 */ /* 0x0003e2000810043f */
[----:B------:R-:W1:Y:S04]  /*20a30*/  LDL R76, [R1+0x11c] ;  /* 0x00011c00014c7983 */ /* 0x000e680000100800 */
[----:B------:R-:W2:Y:S04]  /*20a40*/  LDL R74, [R1+0x50] ;  /* 0x00005000014a7983 */ /* 0x000ea80000100800 */
[----:B------:R-:W3:Y:S04]  /*20a50*/  LDL.64 R6, [R1+0x140] ;  /* 0x0001400001067983 */ /* 0x000ee80000100a00 */
[----:B------:R-:W4:Y:S04]  /*20a60*/  LDL R75, [R1+0x148] ;  /* 0x00014800014b7983 */ /* 0x000f280000100800 */
[----:B------:R-:W4:Y:S04]  /*20a70*/  LDL.128 R12, [R1+0x130] ;  /* 0x00013000010c7983 */ /* 0x000f280000100c00 */
[----:B------:R-:W4:Y:S01]  /*20a80*/  LDL.128 R8, [R1+0x120] ;  /* 0x0001200001087983 */ /* 0x000f220000100c00 */
[----:B------:R-:W-:Y:S01]  /*20a90*/  BSSY B0, `(.L_x_13067) ;  /* 0x0000040000007945 */ /* 0x000fe20003800000 */
[----:B-1----:R-:W-:-:S04]  /*20aa0*/  SHF.R.S32.HI R5, RZ, 0x1f, R76 ;  /* 0x0000001fff057819 */ /* 0x002fc8000001144c */
        /* <DEDUP_REMOVED lines=16> */
[----:B--2---:R-:W-:Y:S01]  /*20bb0*/  IMAD R74, R74, 0x8, R5 ;  /* 0x000000084a4a7824 */ /* 0x004fe200078e0205 */
[----:B------:R-:W-:Y:S01]  /*20bc0*/  LEA.HI R5, R79, R79, RZ, 0x1 ;  /* 0x0000004f4f057211 */ /* 0x000fe200078f08ff */
[----:B------:R-:W-:Y:S01]  /*20bd0*/  IMAD.IADD R73, R72, 0x1, -R73 ;  /* 0x0000000148497824 */ /* 0x000fe200078e0a49 */
[----:B------:R-:W-:-:S02]  /*20be0*/  LOP3.LUT R16, R16, 0x3fffffe, RZ, 0xc0, !PT ;  /* 0x03fffffe10107812 */ /* 0x000fc400078ec0ff */
[----:B------:R-:W-:Y:S01]  /*20bf0*/  LOP3.LUT R20, R5, 0x1ffffffe, RZ, 0xc0, !PT ;  /* 0x1ffffffe05147812 */ /* 0x000fe200078ec0ff */
[----:B------:R-:W-:Y:S01]  /*20c00*/  IMAD.U32 R73, R74, 0x10, R73 ;  /* 0x000000104a497824 */ /* 0x000fe200078e0049 */
[----:B---3--:R-:W-:Y:S01]  /*20c10*/  ISETP.NE.AND P0, PT, R6, 0x1, PT ;  /* 0x000000010600780c */ /* 0x008fe20003f05270 */
[----:B------:R-:W-:Y:S02]  /*20c20*/  IMAD.IADD R16, R77, 0x1, -R16 ;  /* 0x000000014d107824 */ /* 0x000fe400078e0a10 */
[----:B------:R-:W-:Y:S02]  /*20c30*/  IMAD.IADD R20, R79, 0x1, -R20 ;  /* 0x000000014f147824 */ /* 0x000fe400078e0a14 */
[----:B------:R-:W-:-:S04]  /*20c40*/  IMAD R73, R16, 0x40, R73 ;  /* 0x0000004010497824 */ /* 0x000fc800078e0249 */
[----:B------:R-:W-:-:S04]  /*20c50*/  IMAD R6, R20, 0x8, R73 ;  /* 0x0000000814067824 */ /* 0x000fc800078e0249 */
[----:B------:R-:W-:-:S05]  /*20c60*/  @P0 IMAD.HI.U32 R16, R6, R7, RZ ;  /* 0x0000000706100227 */ /* 0x000fca00078e00ff */
[----:B----4-:R-:W-:Y:S01]  /*20c70*/  @P0 SHF.R.U32.HI R6, RZ, R75, R16 ;  /* 0x0000004bff060219 */ /* 0x010fe20000011610 */
[----:B------:R-:W-:Y:S01]  /*20c80*/  IMAD.MOV.U32 R5, RZ, RZ, -0x60 ;  /* 0xffffffa0ff057424 */ /* 0x000fe200078e00ff */
[----:B------:R-:W-:-:S03]  /*20c90*/  LOP3.LUT R16, R21, 0x7ffffffc, RZ, 0xc0, !PT ;  /* 0x7ffffffc15107812 */ /* 0x000fc600078ec0ff */
[----:B------:R-:W1:Y:S01]  /*20ca0*/  SHFL.IDX PT, R20, R6, RZ, 0x1c1f ;  /* 0x001c1fff06147589 */ /* 0x000e6200000e0000 */
        /* <DEDUP_REMOVED lines=10> */
[--C-:B-1----:R-:W-:Y:S02]  /*20d50*/  IMAD.IADD R10, R11, 0x1, R20.reuse ;  /* 0x000000010b0a7824 */ /* 0x102fe400078e0214 */
        /* <DEDUP_REMOVED lines=12> */
.L_x_13070:
[----:B------:R-:W-:-:S13]  /*20e20*/  ISETP.NE.AND P0, PT, R13, 0x1, PT ;  /* 0x000000010d00780c */ /* 0x000fda0003f05270 */
[----:B------:R-:W-:-:S05]  /*20e30*/  @P0 IMAD.HI.U32 R12, R7, R14, RZ ;  /* 0x0000000e070c0227 */ /* 0x000fca00078e00ff */
[----:B------:R-:W-:-:S07]  /*20e40*/  @P0 SHF.R.U32.HI R7, RZ, R15, R12 ;  /* 0x0000000fff070219 */ /* 0x000fce000001160c */
.L_x_13071:
[----:B------:R-:W-:Y:S05]  /*20e50*/  BSYNC B1 ;  /* 0x0000000000017941 */ /* 0x000fea0003800000 */
.L_x_13069:
[----:B------:R-:W-:-:S05]  /*20e60*/  IMAD R12, R7, R13, R90 ;  /* 0x0000000d070c7224 */ /* 0x000fca00078e025a */
[----:B------:R-:W-:Y:S02]  /*20e70*/  VIMNMX R5, R5, R12, !PT ;  /* 0x0000000c05057248 */ /* 0x000fe40007fe0100 */
[----:B------:R-:W-:-:S07]  /*20e80*/  VIADDMNMX R10, R12, R13, R10, PT ;  /* 0x0000000d0c0a7246 */ /* 0x000fce000380010a */
.L_x_13068:
[----:B------:R-:W-:Y:S05]  /*20e90*/  BSYNC B0 ;  /* 0x0000000000007941 */ /* 0x000fea0003800000 */
.L_x_13067:
[C---:B------:R-:W-:Y:S01]  /*20ea0*/  ISETP.GE.AND P0, PT, R17.reuse, 0x2, PT ;  /* 0x000000021100780c */ /* 0x040fe20003f06270 */
[----:B------:R-:W1:Y:S01]  /*20eb0*/  SHFL.IDX PT, R6, R6, 0x1, 0x1c1f ;  /* 0x003c1f0006067f89 */ /* 0x000e6200000e0000 */
        /* <DEDUP_REMOVED lines=13> */
[----:B-1----:R-:W-:Y:S01]  /*20f90*/  IMAD.IADD R7, R16, 0x1, R6 ;  /* 0x0000000110077824 */ /* 0x002fe200078e0206 */
        /* <DEDUP_REMOVED lines=114> */
.L_x_13075:
[----:B------:R-:W-:-:S13]  /*216c0*/  ISETP.NE.AND P6, PT, R13, 0x1, PT ;  /* 0x000000010d00780c */ /* 0x000fda0003fc5270 */
[----:B------:R-:W-:-:S05]  /*216d0*/  @P6 IMAD.HI.U32 R14, R8, R14, RZ ;  /* 0x0000000e080e6227 */ /* 0x000fca00078e00ff */
[----:B------:R-:W-:-:S07]  /*216e0*/  @P6 SHF.R.U32.HI R8, RZ, R15, R14 ;  /* 0x0000000fff086219 */ /* 0x000fce000001160e */
.L_x_13076:
[----:B------:R-:W-:Y:S05]  /*216f0*/  BSYNC B1 ;  /* 0x0000000000017941 */ /* 0x000fea0003800000 */
.L_x_13074:
[----:B------:R-:W-:-:S05]  /*21700*/  IMAD R8, R8, R13, R90 ;  /* 0x0000000d08087224 */ /* 0x000fca00078e025a */
[----:B------:R-:W-:Y:S02]  /*21710*/  VIADDMNMX R10, R8, R13, R10, PT ;  /* 0x0000000d080a7246 */ /* 0x000fe4000380010a */
[----:B------:R-:W-:-:S07]  /*21720*/  VIMNMX R7, R7, R8, !PT ;  /* 0x0000000807077248 */ /* 0x000fce0007fe0100 */
.L_x_13073:
[----:B------:R-:W-:Y:S05]  /*21730*/  BSYNC B0 ;  /* 0x0000000000007941 */ /* 0x000fea0003800000 */
.L_x_13072:
[----:B------:R-:W-:Y:S01]  /*21740*/  ISETP.GT.AND P5, PT, R7, RZ, !P5 ;  /* 0x000000ff0700720c */ /* 0x000fe20006fa4270 */
[----:B------:R-:W2:Y:S01]  /*21750*/  LDL R13, [R1+0x430] ;  /* 0x00043000010d7983 */ /* 0x000ea20000100800 */
        /* <DEDUP_REMOVED lines=70> */
[----:B------:R-:W-:Y:S02]  /*21bc0*/  ISETP.LT.OR P5, PT, R10, 0x42, P5 ;  /* 0x000000420a00780c */ /* 0x000fe40002fa1670 */
[----:B------:R-:W-:Y:S02]  /*21bd0*/  ISETP.GT.AND P0, PT, R7, 0x48, !P0 ;  /* 0x000000480700780c */ /* 0x000fe40004704270 */
[----:B------:R-:W-:-:S02]  /*21be0*/  FSEL R59, R59, -INF , !P5 ;  /* 0xff8000003b3b7808 */ /* 0x000fc40006800000 */
[C---:B------:R-:W-:Y:S02]  /*21bf0*/  ISETP.GT.AND P1, PT, R7.reuse, 0x49, !P1 ;  /* 0x000000490700780c */ /* 0x040fe40004f24270 */
[C---:B------:R-:W-:Y:S02]  /*21c00*/  ISETP.LT.OR P0, PT, R10.reuse, 0x49, P0 ;  /* 0x000000490a00780c */ /* 0x040fe40000701670 */
[C---:B------:R-:W-:Y:S02]  /*21c10*/  ISETP.GT.AND P2, PT, R7.reuse, 0x50, !P2 ;  /* 0x000000500700780c */ /* 0x040fe40005744270 */
[----:B------:R-:W-:Y:S02]  /*21c20*/  ISETP.LT.OR P1, PT, R10, 0x4a, P1 ;  /* 0x0000004a0a00780c */ /* 0x000fe40000f21670 */
[----:B------:R-:W-:Y:S02]  /*21c30*/  FSEL R62, R62, -INF , !P0 ;  /* 0xff8000003e3e7808 */ /* 0x000fe40004000000 */
[----:B------:R-:W-:-:S02]  /*21c40*/  ISETP.GT.AND P3, PT, R7, 0x51, !P3 ;  /* 0x000000510700780c */ /* 0x000fc40005f64270 */
[C---:B------:R-:W-:Y:S02]  /*21c50*/  ISETP.LT.OR P2, PT, R10.reuse, 0x51, P2 ;  /* 0x000000510a00780c */ /* 0x040fe40001741670 */
[----:B------:R-:W-:Y:S02]  /*21c60*/  FSEL R63, R63, -INF , !P1 ;  /* 0xff8000003f3f7808 */ /* 0x000fe40004800000 */
[C---:B------:R-:W-:Y:S02]  /*21c70*/  ISETP.GT.AND P4, PT, R7.reuse, 0x58, !P4 ;  /* 0x000000580700780c */ /* 0x040fe40006784270 */
[----:B------:R-:W-:Y:S02]  /*21c80*/  ISETP.LT.OR P3, PT, R10, 0x52, P3 ;  /* 0x000000520a00780c */ /* 0x000fe40001f61670 */
[----:B------:R-:W-:Y:S02]  /*21c90*/  FSEL R66, R66, -INF , !P2 ;  /* 0xff80000042427808 */ /* 0x000fe40005000000 */
[----:B------:R-:W-:-:S02]  /*21ca0*/  ISETP.GT.AND P0, PT, R7, 0x59, !P6 ;  /* 0x000000590700780c */ /* 0x000fc40007704270 */
[C---:B------:R-:W-:Y:S02]  /*21cb0*/  ISETP.LT.OR P4, PT, R10.reuse, 0x59, P4 ;  /* 0x000000590a00780c */ /* 0x040fe40002781670 */
[----:B------:R-:W-:Y:S02]  /*21cc0*/  FSEL R67, R67, -INF , !P3 ;  /* 0xff80000043437808 */ /* 0x000fe40005800000 */
[----:B------:R-:W-:Y:S02]  /*21cd0*/  ISETP.LT.OR P0, PT, R10, 0x5a, P0 ;  /* 0x0000005a0a00780c */ /* 0x000fe40000701670 */
[----:B------:R-:W-:Y:S02]  /*21ce0*/  FSEL R70, R70, -INF , !P4 ;  /* 0xff80000046467808 */ /* 0x000fe40006000000 */
[----:B------:R-:W-:Y:S02]  /*21cf0*/  FSEL R71, R71, -INF , !P0 ;  /* 0xff80000047477808 */ /* 0x000fe40004000000 */
[----:B---3--:R-:W-:-:S04]  /*21d00*/  FMNMX.FTZ R5, R88, R16, !PT ;  /* 0x0000001058057209 */ /* 0x008fc80007810000 */
        /* <DEDUP_REMOVED lines=52> */
[----:B------:R1:W-:Y:S04]  /*22050*/  STL.64 [R1+0x410], R8 ;  /* 0x0004100801007387 */ /* 0x0003e80000100a00 */
[----:B------:R-:W-:Y:S04]  /*22060*/  STL [R1+0x410], R10 ;  /* 0x0004100a01007387 */ /* 0x000fe80000100800 */
[----:B------:R-:W2:Y:S04]  /*22070*/  LDL R12, [R1+0x410] ;  /* 0x00041000010c7983 */ /* 0x000ea80000100800 */
[----:B------:R-:W4:Y:S01]  /*22080*/  LDL R11, [R1+0x414] ;  /* 0x00041400010b7983 */ /* 0x000f220000100800 */
[----:B--2---:R-:W-:Y:S01]  /*22090*/  FMUL.FTZ R5, R13, R12 ;  /* 0x0000000c0d057220 */ /* 0x004fe20000410000 */
[----:B------:R-:W-:-:S04]  /*220a0*/  FSETP.NEU.FTZ.AND P0, PT, R12, -INF , PT ;  /* 0xff8000000c00780b */ /* 0x000fc80003f1d000 */
[----:B------:R-:W-:-:S05]  /*220b0*/  FSEL R5, R5, RZ, P0 ;  /* 0x000000ff05057208 */ /* 0x000fca0000000000 */
[----:B-1----:R-:W-:-:S04]  /*220c0*/  FFMA.FTZ R8, R86, R13, -R5 ;  /* 0x0000000d56087223 */ /* 0x002fc80000010805 */
[----:B------:R4:W-:Y:S02]  /*220d0*/  MUFU.EX2 R29, R8 ;  /* 0x00000008001d7308 */ /* 0x0009e40000000800 */
[----:B----4-:R-:W1:Y:S02]  /*220e0*/  SHFL.BFLY PT, R8, R11, 0x2, 0x1f ;  /* 0x0c401f000b087f89 */ /* 0x010e6400000e0000 */
[----:B-1----:R-:W-:-:S05]  /*220f0*/  FMNMX.FTZ R8, R8, R11, !PT ;  /* 0x0000000b08087209 */ /* 0x002fca0007810000 */
[----:B------:R-:W1:Y:S01]  /*22100*/  SHFL.BFLY PT, R9, R8, 0x1, 0x1f ;  /* 0x0c201f0008097f89 */ /* 0x000e6200000e0000 */
        /* <DEDUP_REMOVED lines=24> */
[-C--:B------:R-:W-:Y:S01]  /*22290*/  FFMA.FTZ R21, R24, R13.reuse, -R5 ;  /* 0x0000000d18157223 */ /* 0x080fe20000010805 */
[C---:B------:R-:W-:Y:S01]  /*222a0*/  FSETP.NEU.FTZ.AND P0, PT, R8.reuse, -INF , PT ;  /* 0xff8000000800780b */ /* 0x040fe20003f1d000 */
[----:B------:R-:W-:-:S03]  /*222b0*/  FMUL.FTZ R5, R8, R13 ;  /* 0x0000000d08057220 */ /* 0x000fc60000410000 */
[----:B------:R-:W-:Y:S02]  /*222c0*/  FSEL R10, R8, RZ, P0 ;  /* 0x000000ff080a7208 */ /* 0x000fe40000000000 */
[----:B------:R-:W-:Y:S01]  /*222d0*/  FSEL R12, R5, RZ, P0 ;  /* 0x000000ff050c7208 */ /* 0x000fe20000000000 */
[----:B------:R-:W-:Y:S02]  /*222e0*/  FADD.FTZ R16, R16, -R11 ;  /* 0x8000000b10107221 */ /* 0x000fe40000010000 */
[----:B------:R-:W-:Y:S02]  /*222f0*/  FADD.FTZ R10, R17, -R10 ;  /* 0x8000000a110a7221 */ /* 0x000fe40000010000 */
[-CC-:B------:R-:W-:Y:S01]  /*22300*/  FFMA.FTZ R28, R26, R13.reuse, -R12.reuse ;  /* 0x0000000d1a1c7223 */ /* 0x180fe2000001080c */
[-C--:B------:R-:W-:Y:S01]  /*22310*/  FMUL.FTZ R16, R16, R13.reuse ;  /* 0x0000000d10107220 */ /* 0x080fe20000410000 */
[----:B------:R-:W-:Y:S01]  /*22320*/  FMUL.FTZ R10, R13, R10 ;  /* 0x0000000a0d0a7220 */ /* 0x000fe20000410000 */
[-CC-:B------:R-:W-:Y:S01]  /*22330*/  FFMA.FTZ R169, R27, R13.reuse, -R12.reuse ;  /* 0x0000000d1ba97223 */ /* 0x180fe2000001080c */
[----:B------:R-:W-:Y:S01]  /*22340*/  MUFU.EX2 R15, R15 ;  /* 0x0000000f000f7308 */ /* 0x000fe20000000800 */
[----:B------:R-:W-:-:S07]  /*22350*/  FFMA.FTZ R171, R30, R13, -R12 ;  /* 0x0000000d1eab7223 */ /* 0x000fce000001080c */
[----:B------:R-:W3:Y:S01]  /*22360*/  MUFU.EX2 R24, R16 ;  /* 0x0000001000187308 */ /* 0x000ee20000000800 */
[----:B------:R-:W-:-:S07]  /*22370*/  FFMA.FTZ R30, R31, R13, -R12 ;  /* 0x0000000d1f1e7223 */ /* 0x000fce000001080c */
[----:B------:R-:W-:Y:S08]  /*22380*/  MUFU.EX2 R28, R28 ;  /* 0x0000001c001c7308 */ /* 0x000ff00000000800 */
        /* <DEDUP_REMOVED lines=8> */
[----:B-1----:R-:W-:-:S06]  /*22410*/  FFMA.FTZ R6, R7, R25, R28 ;  /* 0x0000001907067223 */ /* 0x002fcc000001001c */
[----:B------:R-:W1:Y:S01]  /*22420*/  MUFU.EX2 R30, R30 ;  /* 0x0000001e001e7308 */ /* 0x000e620000000800 */
[----:B------:R-:W-:Y:S01]  /*22430*/  FFMA.FTZ R175, R38, R13, -R12 ;  /* 0x0000000d26af7223 */ /* 0x000fe2000001080c */
[----:B--2---:R-:W-:-:S06]  /*22440*/  FADD.FTZ R5, R168, R5 ;  /* 0x00000005a8057221 */ /* 0x004fcc0000010000 */
[----:B------:R-:W2:Y:S01]  /*22450*/  MUFU.EX2 R172, R172 ;  /* 0x000000ac00ac7308 */ /* 0x000ea20000000800 */
[----:B----4-:R-:W-:Y:S01]  /*22460*/  FADD.FTZ R6, R169, R6 ;  /* 0x00000006a9067221 */ /* 0x010fe20000010000 */
[----:B------:R-:W-:-:S06]  /*22470*/  FFMA.FTZ R34, R39, R13, -R12 ;  /* 0x0000000d27227223 */ /* 0x000fcc000001080c */
[----:B------:R-:W3:Y:S01]  /*22480*/  MUFU.EX2 R173, R173 ;  /* 0x000000ad00ad7308 */ /* 0x000ee20000000800 */
[----:B0-----:R-:W-:Y:S01]  /*22490*/  FADD.FTZ R10, R170, R5 ;  /* 0x00000005aa0a7221 */ /* 0x001fe20000010000 */
[----:B------:R-:W-:-:S06]  /*224a0*/  FADD.FTZ R5, R171, R6 ;  /* 0x00000006ab057221 */ /* 0x000fcc0000010000 */
[----:B------:R-:W0:Y:S01]  /*224b0*/  MUFU.EX2 R33, R33 ;  /* 0x0000002100217308 */ /* 0x000e220000000800 */
[----:B------:R-:W-:-:S07]  /*224c0*/  FFMA.FTZ R177, R42, R13, -R12 ;  /* 0x0000000d2ab17223 */ /* 0x000fce000001080c */
[----:B------:R-:W4:Y:S01]  /*224d0*/  MUFU.EX2 R32, R32 ;  /* 0x0000002000207308 */ /* 0x000f220000000800 */
[----:B------:R-:W-:Y:S01]  /*224e0*/  FADD.FTZ R7, R29, R10 ;  /* 0x0000000a1d077221 */ /* 0x000fe20000010000 */
[----:B-1----:R-:W-:-:S06]  /*224f0*/  FADD.FTZ R6, R30, R5 ;  /* 0x000000051e067221 */ /* 0x002fcc0000010000 */
        /* <DEDUP_REMOVED lines=75> */
[----:B------:R-:W1:Y:S08]  /*229b0*/  MUFU.EX2 R190, R190 ;  /* 0x000000be00be7308 */ /* 0x000e700000000800 */
[----:B------:R-:W1:Y:S01]  /*229c0*/  MUFU.EX2 R20, R20 ;  /* 0x0000001400147308 */ /* 0x000e620000000800 */
[----:B--2---:R-:W-:Y:S01]  /*229d0*/  FADD.FTZ R10, R201, R10 ;  /* 0x0000000ac90a7221 */ /* 0x004fe20000010000 */
[----:B---3--:R-:W-:-:S06]  /*229e0*/  FADD.FTZ R6, R192, R7 ;  /* 0x00000007c0067221 */ /* 0x008fcc0000010000 */
[----:B------:R-:W2:Y:S08]  /*229f0*/  MUFU.EX2 R188, R188 ;  /* 0x000000bc00bc7308 */ /* 0x000eb00000000800 */
[----:B------:R-:W3:Y:S01]  /*22a00*/  MUFU.EX2 R5, R5 ;  /* 0x0000000500057308 */ /* 0x000ee20000000800 */
[----:B0-----:R-:W-:Y:S01]  /*22a10*/  FADD.FTZ R7, R189, R10 ;  /* 0x0000000abd077221 */ /* 0x001fe20000010000 */
[----:B----4-:R-:W-:-:S06]  /*22a20*/  FADD.FTZ R9, R17, R6 ;  /* 0x0000000611097221 */ /* 0x010fcc0000010000 */
[----:B------:R-:W0:Y:S08]  /*22a30*/  MUFU.EX2 R21, R21 ;  /* 0x0000001500157308 */ /* 0x000e300000000800 */
[----:B------:R-:W4:Y:S01]  /*22a40*/  MUFU.EX2 R16, R16 ;  /* 0x0000001000107308 */ /* 0x000f220000000800 */
[----:B-1----:R-:W-:Y:S01]  /*22a50*/  FADD.FTZ R7, R190, R7 ;  /* 0x00000007be077221 */ /* 0x002fe20000010000 */
[----:B------:R-:W-:-:S03]  /*22a60*/  FADD.FTZ R6, R20, R9 ;  /* 0x0000000914067221 */ /* 0x000fc60000010000 */
[----:B--2---:R-:W-:Y:S01]  /*22a70*/  FADD.FTZ R10, R188, R7 ;  /* 0x00000007bc0a7221 */ /* 0x004fe20000010000 */
[----:B---3--:R-:W-:-:S03]  /*22a80*/  FADD.FTZ R11, R5, R6 ;  /* 0x00000006050b7221 */ /* 0x008fc60000010000 */
[----:B0-----:R-:W-:Y:S01]  /*22a90*/  FADD.FTZ R10, R21, R10 ;  /* 0x0000000a150a7221 */ /* 0x001fe20000010000 */
[----:B------:R-:W-:Y:S01]  /*22aa0*/  STL [R1+0x414], R8 ;  /* 0x0004140801007387 */ /* 0x000fe20000100800 */
[----:B----4-:R-:W-:-:S05]  /*22ab0*/  FADD.FTZ R11, R16, R11 ;  /* 0x0000000b100b7221 */ /* 0x010fca0000010000 */
        /* <DEDUP_REMOVED lines=390> */
[----:B------:R0:W-:Y:S04]  /*24320*/  ST.E desc[UR44][R18.64+0x3b8], R31 ;  /* 0x0003b81f12007985 */ /* 0x0001e8000c10192c */
[----:B------:R1:W-:Y:S04]  /*24330*/  ST.E desc[UR44][R18.64+0x3bc], R35 ;  /* 0x0003bc2312007985 */ /* 0x0003e8000c10192c */
[----:B------:R-:W-:Y:S04]  /*24340*/  ST.E desc[UR44][R18.64+0x3c8], R39 ;  /* 0x0003c82712007985 */ /* 0x000fe8000c10192c */
[----:B------:R-:W-:Y:S04]  /*24350*/  ST.E desc[UR44][R18.64+0x3cc], R43 ;  /* 0x0003cc2b12007985 */ /* 0x000fe8000c10192c */
[----:B------:R-:W-:Y:S04]  /*24360*/  ST.E desc[UR44][R18.64+0x3d8], R47 ;  /* 0x0003d82f12007985 */ /* 0x000fe8000c10192c */
[----:B------:R2:W-:Y:S04]  /*24370*/  ST.E desc[UR44][R18.64+0x3dc], R27 ;  /* 0x0003dc1b12007985 */ /* 0x0005e8000c10192c */
[----:B------:R3:W-:Y:S04]  /*24380*/  ST.E desc[UR44][R18.64+0x3e8], R49 ;  /* 0x0003e83112007985 */ /* 0x0007e8000c10192c */
[----:B------:R-:W-:Y:S04]  /*24390*/  ST.E desc[UR44][R18.64+0x3ec], R51 ;  /* 0x0003ec3312007985 */ /* 0x000fe8000c10192c */
[----:B------:R-:W-:Y:S01]  /*243a0*/  ST.E desc[UR44][R18.64+0x3f8], R53 ;  /* 0x0003f83512007985 */ /* 0x000fe2000c10192c */
        /* <DEDUP_REMOVED lines=261> */
[----:B------:R-:W-:Y:S01]  /*25400*/  IMAD.MOV.U32 R25, RZ, RZ, R13 ;  /* 0x000000ffff197224 */ /* 0x000fe200078e000d */
[----:B------:R-:W-:Y:S01]  /*25410*/  F2FP.BF16.F32.PACK_AB R170, R29, R170 ;  /* 0x000000aa1daa723e */ /* 0x000fe200000010ff */
[C---:B-1----:R-:W-:Y:S01]  /*25420*/  VIADD R24, R12.reuse, 0x80 ;  /* 0x000000800c187836 */ /* 0x042fe20000000000 */
[----:B------:R-:W-:Y:S01]  /*25430*/  F2FP.BF16.F32.PACK_AB R172, R33, R172 ;  /* 0x000000ac21ac723e */ /* 0x000fe200000010ff */
[----:B--2---:R-:W-:Y:S01]  /*25440*/  VIADD R26, R12, 0x100 ;  /* 0x000001000c1a7836 */ /* 0x004fe20000000000 */
        /* <DEDUP_REMOVED lines=961> */
[----:B------:R-:W-:Y:S04]  /*29060*/  STL [R1+0x68], R4 ;  /* 0x0000680401007387 */ /* 0x000fe80000100800 */
        /* <DEDUP_REMOVED lines=8> */
[----:B------:R-:W3:Y:S04]  /*290f0*/  LD.E R21, desc[UR44][R18.64+0x210] ;  /* 0x0002102c12157980 */ /* 0x000ee8000c101900 */
[----:B0-----:R-:W3:Y:S04]  /*29100*/  LD.E R25, desc[UR44][R18.64+0x214] ;  /* 0x0002142c12197980 */ /* 0x001ee8000c101900 */
[----:B-1----:R-:W3:Y:S04]  /*29110*/  LD.E R27, desc[UR44][R18.64+0x218] ;  /* 0x0002182c121b7980 */ /* 0x002ee8000c101900 */
        /* <DEDUP_REMOVED lines=246> */
[----:B------:R1:W5:Y:S04]  /*2a080*/  LD.E R4, desc[UR44][R2.64] ;  /* 0x0000002c02047980 */ /* 0x000368000c101900 */
[----:B--2---:R-:W2:Y:S01]  /*2a090*/  LD.E R5, desc[UR44][R6.64] ;  /* 0x0000002c06057980 */ /* 0x004ea2000c101900 */
[----:B------:R-:W-:Y:S01]  /*2a0a0*/  BSSY B0, `(.L_x_13077) ;  /* 0x0000005000007945 */ /* 0x000fe20003800000 */
[----:B--2---:R-:W-:-:S04]  /*2a0b0*/  LOP3.LUT R5, R5, 0x1, RZ, 0xfc, !PT ;  /* 0x0000000105057812 */ /* 0x004fc800078efcff */
[----:B------:R-:W-:-:S13]  /*2a0c0*/  ISETP.NE.AND P0, PT, R5, 0x3, PT ;  /* 0x000000030500780c */ /* 0x000fda0003f05270 */
[----:B-1----:R-:W-:Y:S05]  /*2a0d0*/  @!P0 BRA `(.L_x_13078) ;  /* 0x0000000000048947 */ /* 0x002fea0003800000 */
[----:B------:R-:W-:Y:S01]  /*2a0e0*/  BPT.TRAP 0x1 ;  /* 0x000000040000795c */ /* 0x000fe20000300000 */
.L_x_13078:
[----:B------:R-:W-:Y:S05]  /*2a0f0*/  BSYNC B0 ;  /* 0x0000000000007941 */ /* 0x000fea0003800000 */
.L_x_13077:
        /* <DEDUP_REMOVED lines=9> */
.L_x_13050:
[----:B-1----:R-:W3:Y:S01]  /*2a190*/  LDL R5, [R1+0x420] ;  /* 0x0004200001057983 */ /* 0x002ee20000100800 */
[----:B------:R-:W-:Y:S05]  /*2a1a0*/  WARPSYNC.ALL ;  /* 0x0000000000007948 */ /* 0x000fea0003800000 */
[----:B------:R-:W4:Y:S04]  /*2a1b0*/  LDL R6, [R1+0x424] ;  /* 0x0004240001067983 */ /* 0x000f280000100800 */
[----:B------:R-:W5:Y:S04]  /*2a1c0*/  LDL R136, [R1+0x1f0] ;  /* 0x0001f00001887983 */ /* 0x000f680000100800 */
        /* <DEDUP_REMOVED lines=61> */
[----:B------:R-:W2:Y:S04]  /*2a5a0*/  LDL R135, [R1+0x1f8] ;  /* 0x0001f80001877983 */ /* 0x000ea80000100800 */
[----:B---3--:R-:W0:Y:S02]  /*2a5b0*/  SHFL.BFLY PT, R0, R5, 0x2, 0x1f ;  /* 0x0c401f0005007f89 */ /* 0x008e2400000e0000 */
[----:B0-----:R-:W-:-:S05]  /*2a5c0*/  FADD.FTZ R0, R5, R0 ;  /* 0x0000000005007221 */ /* 0x001fca0000010000 */
[----:B------:R-:W0:Y:S02]  /*2a5d0*/  SHFL.BFLY PT, R3, R0, 0x1, 0x1f ;  /* 0x0c201f0000037f89 */ /* 0x000e2400000e0000 */
[----:B0-----:R-:W-:Y:S01]  /*2a5e0*/  FADD.FTZ R2, R0, R3 ;  /* 0x0000000300027221 */ /* 0x001fe20000010000 */
[----:B-----5:R-:W-:Y:S01]  /*2a5f0*/  VIADD R136, R136, 0x1 ;  /* 0x0000000188887836 */ /* 0x020fe20000000000 */
[----:B------:R-:W3:Y:S04]  /*2a600*/  LDL R0, [R1+0x1fc] ;  /* 0x0001fc0001007983 */ /* 0x000ee80000100800 */
[----:B------:R-:W-:Y:S04]  /*2a610*/  STL [R1+0x420], R2 ;  /* 0x0004200201007387 */ /* 0x000fe80000100800 */
[----:B------:R-:W5:Y:S04]  /*2a620*/  LDL R147, [R1+0x420] ;  /* 0x0004200001937983 */ /* 0x000f680000100800 */
[----:B----4-:R-:W2:Y:S02]  /*2a630*/  SHFL.BFLY PT, R3, R6, 0x2, 0x1f ;  /* 0x0c401f0006037f89 */ /* 0x010ea400000e0000 */
[----:B--2---:R-:W-:Y:S01]  /*2a640*/  FADD.FTZ R4, R3, R6 ;  /* 0x0000000603047221 */ /* 0x004fe20000010000 */
[----:B------:R-:W-:Y:S01]  /*2a650*/  ISETP.NE.AND P2, PT, R136, 0x2, PT ;  /* 0x000000028800780c */ /* 0x000fe20003f45270 */
[----:B------:R-:W2:Y:S04]  /*2a660*/  LDL.64 R6, [R1+0x240] ;  /* 0x0002400001067983 */ /* 0x000ea80000100a00 */
[----:B------:R-:W0:Y:S08]  /*2a670*/  SHFL.BFLY PT, R3, R4, 0x1, 0x1f ;  /* 0x0c201f0004037f89 */ /* 0x000e3000000e0000 */
[----:B------:R-:W4:Y:S01]  /*2a680*/  @!P2 LDL R134, [R1+0x1f4] ;  /* 0x0001f4000186a983 */ /* 0x000f220000100800 */
[----:B0-----:R-:W-:-:S03]  /*2a690*/  FADD.FTZ R140, R4, R3 ;  /* 0x00000003048c7221 */ /* 0x001fc60000010000 */
[----:B------:R-:W2:Y:S02]  /*2a6a0*/  LDL.64 R2, [R1+0x220] ;  /* 0x0002200001027983 */ /* 0x000ea40000100a00 */
[----:B------:R-:W-:Y:S02]  /*2a6b0*/  FSETP.NE.FTZ.AND P1, PT, R140, RZ, PT ;  /* 0x000000ff8c00720b */ /* 0x000fe40003f35000 */
[----:B------:R-:W2:Y:S11]  /*2a6c0*/  LDL.64 R4, [R1+0x230] ;  /* 0x0002300001047983 */ /* 0x000eb60000100a00 */
[----:B------:R-:W2:Y:S04]  /*2a6d0*/  @P1 LDL R143, [R1+0x430] ;  /* 0x00043000018f1983 */ /* 0x000ea80000100800 */
[----:B------:R-:W2:Y:S01]  /*2a6e0*/  @P1 LDL R145, [R1+0x414] ;  /* 0x0004140001911983 */ /* 0x000ea20000100800 */
[----:B-----5:R-:W-:-:S13]  /*2a6f0*/  FSETP.NE.FTZ.AND P0, PT, R147, RZ, PT ;  /* 0x000000ff9300720b */ /* 0x020fda0003f15000 */
[----:B------:R-:W5:Y:S04]  /*2a700*/  @P0 LDL R138, [R1+0x430] ;  /* 0x00043000018a0983 */ /* 0x000f680000100800 */
[----:B------:R-:W5:Y:S01]  /*2a710*/  @P0 LDL R139, [R1+0x410] ;  /* 0x00041000018b0983 */ /* 0x000f620000100800 */
[----:B------:R-:W0:Y:S01]  /*2a720*/  S2R R137, SR_TID.X ;  /* 0x0000000000897919 */ /* 0x000e220000002100 */
[----:B------:R-:W1:Y:S01]  /*2a730*/  @P0 MUFU.LG2 R141, R147 ;  /* 0x00000093008d0308 */ /* 0x000e620000000c00 */
[----:B------:R-:W-:-:S07]  /*2a740*/  IMAD.MOV.U32 R142, RZ, RZ, -0x800000 ;  /* 0xff800000ff8e7424 */ /* 0x000fce00078e00ff */
[----:B------:R-:W-:Y:S01]  /*2a750*/  @P1 MUFU.LG2 R146, R140 ;  /* 0x0000008c00921308 */ /* 0x000fe20000000c00 */
[----:B-1----:R-:W-:Y:S01]  /*2a760*/  @P0 FMUL.FTZ R141, R141, 0.69314718246459960938 ;  /* 0x3f3172188d8d0820 */ /* 0x002fe20000410000 */
[----:B0-----:R-:W-:Y:S01]  /*2a770*/  SHF.R.U32.HI R144, RZ, 0x7, R137 ;  /* 0x00000007ff907819 */ /* 0x001fe20000011689 */
[----:B------:R-:W-:-:S06]  /*2a780*/  IMAD.MOV.U32 R137, RZ, RZ, RZ ;  /* 0x000000ffff897224 */ /* 0x000fcc00078e00ff */
[----:B------:R-:W2:Y:S01]  /*2a790*/  @P0 MUFU.RCP R137, R147 ;  /* 0x0000009300890308 */ /* 0x000ea20000001000 */
[----:B------:R-:W-:Y:S01]  /*2a7a0*/  IADD3 R148, -R144, 0xb, RZ ;  /* 0x0000000b90947810 */ /* 0x000fe20007ffe1ff */
[----:B------:R-:W-:Y:S01]  /*2a7b0*/  IMAD.MOV.U32 R144, RZ, RZ, -0x800000 ;  /* 0xff800000ff907424 */ /* 0x000fe200078e00ff */
[----:B----4-:R-:W-:Y:S01]  /*2a7c0*/  @!P2 LOP3.LUT R134, R134, 0x1, RZ, 0x3c, !PT ;  /* 0x000000018686a812 */ /* 0x010fe200078e3cff */
[----:B---3--:R-:W-:Y:S01]  /*2a7d0*/  VIADD R0, R0, 0x1 ;  /* 0x0000000100007836 */ /* 0x008fe20000000000 */
[----:B------:R-:W-:Y:S01]  /*2a7e0*/  STL [R1+0x424], R140 ;  /* 0x0004248c01007387 */ /* 0x000fe20000100800 */
[-C--:B--2---:R-:W-:Y:S01]  /*2a7f0*/  FMUL.FTZ R3, R3, R137.reuse ;  /* 0x0000008903037220 */ /* 0x084fe20000410000 */
        /* <DEDUP_REMOVED lines=99> */
[----:B------:R0:W-:Y:S01]  /*2ae30*/  STL [R1+0x1fc], R0 ;  /* 0x0001fc0001007387 */ /* 0x0001e20000100800 */
[----:B-----5:R-:W-:-:S04]  /*2ae40*/  @P0 FMUL.FTZ R138, R138, 0.69314718246459960938 ;  /* 0x3f3172188a8a0820 */ /* 0x020fc80000410000 */
[----:B------:R-:W-:Y:S01]  /*2ae50*/  @P0 FFMA.FTZ R142, R138, R139, R141 ;  /* 0x0000008b8a8e0223 */ /* 0x000fe2000001008d */
[----:B------:R-:W-:-:S06]  /*2ae60*/  IMAD.MOV.U32 R138, RZ, RZ, RZ ;  /* 0x000000ffff8a7224 */ /* 0x000fcc00078e00ff */
[----:B------:R-:W1:Y:S01]  /*2ae70*/  @P1 MUFU.RCP R138, R140 ;  /* 0x0000008c008a1308 */ /* 0x000e620000001000 */
[----:B------:R-:W-:Y:S01]  /*2ae80*/  @P1 FMUL.FTZ R139, R146, 0.69314718246459960938 ;  /* 0x3f317218928b1820 */ /* 0x000fe20000410000 */
[----:B------:R-:W-:-:S04]  /*2ae90*/  @P1 FMUL.FTZ R146, R143, 0.69314718246459960938 ;  /* 0x3f3172188f921820 */ /* 0x000fc80000410000 */
[----:B------:R-:W-:Y:S01]  /*2aea0*/  @P1 FFMA.FTZ R144, R146, R145, R139 ;  /* 0x0000009192901223 */ /* 0x000fe2000001008b */
[----:B------:R0:W-:Y:S04]  /*2aeb0*/  STL [R1+0x420], R142 ;  /* 0x0004208e01007387 */ /* 0x0001e80000100800 */
[----:B------:R0:W-:Y:S01]  /*2aec0*/  STL [R1+0x424], R144 ;  /* 0x0004249001007387 */ /* 0x0001e20000100800 */
        /* <DEDUP_REMOVED lines=96> */
[----:B------:R0:W-:Y:S01]  /*2b4d0*/  @!P2 STL [R1+0x1f0], RZ ;  /* 0x0001f0ff0100a387 */ /* 0x0001e20000100800 */
[----:B------:R0:W-:Y:S08]  /*2b4e0*/  BAR.ARV R148, 0x100 ;  /* 0x000400940000751d */ /* 0x0001f00000002000 */
[----:B------:R-:W-:Y:S06]  /*2b4f0*/  BAR.ARV 0x8, 0x180 ;  /* 0x0206000000007b1d */ /* 0x000fec0000002000 */
[----:B------:R-:W-:-:S13]  /*2b500*/  PLOP3.LUT P0, PT, PT, PT, PT, 0x8, 0x0 ;  /* 0x000000000000781c */ /* 0x000fda0003f0e170 */
.L_x_12957:
[----:B------:R-:W-:Y:S05]  /*2b510*/  WARPSYNC.ALL ;  /* 0x0000000000007948 */ /* 0x000fea0003800000 */
[----:B------:R-:W1:Y:S08]  /*2b520*/  S2UR UR4, SR_CgaCtaId ;  /* 0x00000000000479c3 */ /* 0x000e700000008800 */
[----:B------:R-:W-:Y:S01]  /*2b530*/  BAR.SYNC.DEFER_BLOCKING 0x5, 0x180 ;  /* 0x0146000000007b1d */ /* 0x000fe20000010000 */
[----:B0-----:R-:W-:-:S05]  /*2b540*/  MOV R148, 0x400 ;  /* 0x0000040000947802 */ /* 0x001fca0000000f00 */
[----:B------:R-:W-:Y:S01]  /*2b550*/  BSSY B0, `(.L_x_13080) ;  /* 0x00002ea000007945 */ /* 0x000fe20003800000 */
[----:B-1----:R-:W-:-:S05]  /*2b560*/  IMAD.U32 R27, RZ, RZ, UR4 ;  /* 0x00000004ff1b7e24 */ /* 0x002fca000f8e00ff */
[----:B------:R-:W-:-:S05]  /*2b570*/  LEA R148, R27, R148, 0x18 ;  /* 0x000000941b947211 */ /* 0x000fca00078ec0ff */
[----:B------:R0:W1:Y:S01]  /*2b580*/  LDS.128 R124, [R148+0x324d0] ;  /* 0x0324d000947c7984 */ /* 0x0000620000000c00 */
[----:B------:R-:W-:Y:S06]  /*2b590*/  BAR.ARV 0x4, 0x180 ;  /* 0x0106000000007b1d */ /* 0x000fec0000002000 */
[----:B------:R-:W-:Y:S05]  /*2b5a0*/  @P0 BRA `(.L_x_13081) ;  /* 0x00000020003c0947 */ /* 0x000fea0003800000 */
[----:B------:R-:W3:Y:S04]  /*2b5b0*/  LDL R0, [R1+0x46c] ;  /* 0x00046c0001007983 */ /* 0x000ee80000100800 */
        /* <DEDUP_REMOVED lines=26> */
[----:B--2---:R-:W2:Y:S04]  /*2b760*/  LDL.128 R40, [R1+0x390] ;  /* 0x0003900001287983 */ /* 0x004ea80000100c00 */
[----:B------:R-:W2:Y:S04]  /*2b770*/  LDL.128 R28, [R1+0x3c0] ;  /* 0x0003c000011c7983 */ /* 0x000ea80000100c00 */
[----:B------:R-:W2:Y:S04]  /*2b780*/  LDL.128 R32, [R1+0x3b0] ;  /* 0x0003b00001207983 */ /* 0x000ea80000100c00 */
[----:B------:R-:W2:Y:S04]  /*2b790*/  LDL.128 R8, [R1+0x3e0] ;  /* 0x0003e00001087983 */ /* 0x000ea80000100c00 */
[----:B------:R-:W2:Y:S04]  /*2b7a0*/  LDL.128 R12, [R1+0x3d0] ;  /* 0x0003d000010c7983 */ /* 0x000ea80000100c00 */
[----:B------:R-:W2:Y:S01]  /*2b7b0*/  LDL.128 R4, [R1+0x3f0] ;  /* 0x0003f00001047983 */ /* 0x000ea20000100c00 */
[----:B------:R-:W0:Y:S01]  /*2b7c0*/  S2R R17, SR_SWINHI ;  /* 0x0000000000117919 */ /* 0x000e220000002f00 */
[----:B-----5:R-:W-:-:S02]  /*2b7d0*/  MOV R2, R148 ;  /* 0x0000009400027202 */ /* 0x020fc40000000f00 */
[----:B0-----:R-:W-:Y:S01]  /*2b7e0*/  MOV R3, R17 ;  /* 0x0000001100037202 */ /* 0x001fe20000000f00 */
[----:B------:R-:W-:Y:S05]  /*2b7f0*/  WARPSYNC.ALL ;  /* 0x0000000000007948 */ /* 0x000fea0003800000 */
[----:B------:R-:W-:Y:S01]  /*2b800*/  ULDC.64 UR4, c[0x0][0xd00] ;  /* 0x0003400000047ab9 */ /* 0x000fe20000000a00 */
[----:B---3--:R-:W-:-:S03]  /*2b810*/  IMAD.WIDE R16, R0, 0x2, R2 ;  /* 0x0000000200107825 */ /* 0x008fc600078e0202 */
[----:B------:R-:W-:-:S04]  /*2b820*/  IADD3 R21, P1, R16, 0x20, RZ ;  /* 0x0000002010157810 */ /* 0x000fc80007f3e0ff */
[----:B------:R-:W-:-:S04]  /*2b830*/  LOP3.LUT R20, R21, 0x380, RZ, 0xc0, !PT ;  /* 0x0000038015147812 */ /* 0x000fc800078ec0ff */
[----:B------:R-:W-:-:S04]  /*2b840*/  SHF.R.U64 R20, R20, 0x3, RZ ;  /* 0x0000000314147819 */ /* 0x000fc800000012ff */
[----:B------:R-:W-:Y:S01]  /*2b850*/  LOP3.LUT R20, R20, R21, RZ, 0x3c, !PT ;  /* 0x0000001514147212 */ /* 0x000fe200078e3cff */
[----:B------:R-:W-:Y:S01]  /*2b860*/  IMAD.X R21, RZ, RZ, R17, P1 ;  /* 0x000000ffff157224 */ /* 0x000fe200008e0611 */
[C---:B------:R-:W-:Y:S02]  /*2b870*/  IADD3 R175, P1, R16.reuse, 0x4060, RZ ;  /* 0x0000406010af7810 */ /* 0x040fe40007f3e0ff */
[C---:B------:R-:W-:Y:S02]  /*2b880*/  IADD3 R24, P2, R16.reuse, 0x40, RZ ;  /* 0x0000004010187810 */ /* 0x040fe40007f5e0ff */
[----:B------:R-:W-:Y:S02]  /*2b890*/  IADD3 R150, P3, R16, 0x60, RZ ;  /* 0x0000006010967810 */ /* 0x000fe40007f7e0ff */
[----:B------:R-:W-:Y:S02]  /*2b8a0*/  LOP3.LUT R174, R175, 0x380, RZ, 0xc0, !PT ;  /* 0x00000380afae7812 */ /* 0x000fe400078ec0ff */
[----:B------:R-:W-:-:S02]  /*2b8b0*/  LOP3.LUT R25, R24, 0x380, RZ, 0xc0, !PT ;  /* 0x0000038018197812 */ /* 0x000fc400078ec0ff */
[----:B------:R-:W-:Y:S02]  /*2b8c0*/  LOP3.LUT R151, R150, 0x380, RZ, 0xc0, !PT ;  /* 0x0000038096977812 */ /* 0x000fe400078ec0ff */
[----:B------:R-:W-:Y:S02]  /*2b8d0*/  IADD3 R173, P0, R16, 0x4040, RZ ;  /* 0x0000404010ad7810 */ /* 0x000fe40007f1e0ff */
[----:B------:R-:W-:Y:S02]  /*2b8e0*/  SHF.R.U64 R174, R174, 0x3, RZ ;  /* 0x00000003aeae7819 */ /* 0x000fe400000012ff */
[----:B------:R-:W-:Y:S02]  /*2b8f0*/  SHF.R.U64 R25, R25, 0x3, RZ ;  /* 0x0000000319197819 */ /* 0x000fe400000012ff */
[----:B------:R-:W-:Y:S02]  /*2b900*/  SHF.R.U64 R151, R151, 0x3, RZ ;  /* 0x0000000397977819 */ /* 0x000fe400000012ff */
[----:B------:R-:W-:-:S02]  /*2b910*/  LOP3.LUT R172, R173, 0x380, RZ, 0xc0, !PT ;  /* 0x00000380adac7812 */ /* 0x000fc400078ec0ff */
[----:B------:R-:W-:Y:S01]  /*2b920*/  LOP3.LUT R174, R174, R175, RZ, 0x3c, !PT ;  /* 0x000000afaeae7212 */ /* 0x000fe200078e3cff */
[--C-:B------:R-:W-:Y:S01]  /*2b930*/  IMAD.X R175, RZ, RZ, R17.reuse, P1 ;  /* 0x000000ffffaf7224 */ /* 0x100fe200008e0611 */
[C---:B------:R-:W-:Y:S02]  /*2b940*/  IADD3 R168, P4, R16.reuse, 0x4000, RZ ;  /* 0x0000400010a87810 */ /* 0x040fe40007f9e0ff */
[C---:B------:R-:W-:Y:S02]  /*2b950*/  IADD3 R201, P1, R16.reuse, 0xc020, RZ ;  /* 0x0000c02010c97810 */ /* 0x040fe40007f3e0ff */
[----:B------:R-:W-:Y:S02]  /*2b960*/  IADD3 R171, P5, R16, 0x4020, RZ ;  /* 0x0000402010ab7810 */ /* 0x000fe40007fbe0ff */
[----:B------:R-:W-:Y:S01]  /*2b970*/  LOP3.LUT R24, R25, R24, RZ, 0x3c, !PT ;  /* 0x0000001819187212 */ /* 0x000fe200078e3cff */
[--C-:B------:R-:W-:Y:S01]  /*2b980*/  IMAD.X R25, RZ, RZ, R17.reuse, P2 ;  /* 0x000000ffff197224 */ /* 0x100fe200010e0611 */
[----:B------:R-:W-:Y:S01]  /*2b990*/  LOP3.LUT R150, R151, R150, RZ, 0x3c, !PT ;  /* 0x0000009697967212 */ /* 0x000fe200078e3cff */
[----:B------:R-:W-:Y:S01]  /*2b9a0*/  IMAD.X R151, RZ, RZ, R17, P3 ;  /* 0x000000ffff977224 */ /* 0x000fe200018e0611 */
[----:B------:R-:W-:-:S02]  /*2b9b0*/  SHF.R.U64 R172, R172, 0x3, RZ ;  /* 0x00000003acac7819 */ /* 0x000fc400000012ff */
[C---:B------:R-:W-:Y:S02]  /*2b9c0*/  IADD3 R177, P2, R16.reuse, 0x8000, RZ ;  /* 0x0000800010b17810 */ /* 0x040fe40007f5e0ff */
[----:B------:R-:W-:Y:S02]  /*2b9d0*/  IADD3 R179, P3, R16, 0x8020, RZ ;  /* 0x0000802010b37810 */ /* 0x000fe40007f7e0ff */
[----:B------:R-:W-:Y:S02]  /*2b9e0*/  LOP3.LUT R169, R168, 0x380, RZ, 0xc0, !PT ;  /* 0x00000380a8a97812 */ /* 0x000fe400078ec0ff */
[----:B------:R-:W-:Y:S02]  /*2b9f0*/  LOP3.LUT R200, R201, 0x380, RZ, 0xc0, !PT ;  /* 0x00000380c9c87812 */ /* 0x000fe400078ec0ff */
[----:B------:R-:W-:Y:S02]  /*2ba00*/  LOP3.LUT R170, R171, 0x380, RZ, 0xc0, !PT ;  /* 0x00000380abaa7812 */ /* 0x000fe400078ec0ff */
[----:B------:R-:W-:Y:S01]  /*2ba10*/  LOP3.LUT R172, R172, R173, RZ, 0x3c, !PT ;  /* 0x000000adacac7212 */ /* 0x000fe200078e3cff */
[----:B------:R-:W-:Y:S01]  /*2ba20*/  IMAD.X R173, RZ, RZ, R17, P0 ;  /* 0x000000ffffad7224 */ /* 0x000fe200000e0611 */
[----:B------:R-:W-:-:S02]  /*2ba30*/  LOP3.LUT R176, R177, 0x380, RZ, 0xc0, !PT ;  /* 0x00000380b1b07812 */ /* 0x000fc400078ec0ff */
[----:B------:R-:W-:Y:S02]  /*2ba40*/  LOP3.LUT R178, R179, 0x380, RZ, 0xc0, !PT ;  /* 0x00000380b3b27812 */ /* 0x000fe400078ec0ff */
[----:B------:R-:W-:Y:S02]  /*2ba50*/  IADD3 R193, P0, R16, 0xc000, RZ ;  /* 0x0000c00010c17810 */ /* 0x000fe40007f1e0ff */
[----:B------:R-:W-:Y:S02]  /*2ba60*/  SHF.R.U64 R169, R169, 0x3, RZ ;  /* 0x00000003a9a97819 */ /* 0x000fe400000012ff */
[----:B------:R-:W-:Y:S02]  /*2ba70*/  SHF.R.U64 R200, R200, 0x3, RZ ;  /* 0x00000003c8c87819 */ /* 0x000fe400000012ff */
[----:B------:R-:W-:Y:S02]  /*2ba80*/  SHF.R.U64 R170, R170, 0x3, RZ ;  /* 0x00000003aaaa7819 */ /* 0x000fe400000012ff */
[----:B------:R-:W-:-:S02]  /*2ba90*/  MOV R20, R20 ;  /* 0x0000001400147202 */ /* 0x000fc40000000f00 */
[----:B------:R-:W-:Y:S02]  /*2baa0*/  LOP3.LUT R21, R16, 0x380, RZ, 0xc0, !PT ;  /* 0x0000038010157812 */ /* 0x000fe400078ec0ff */
        /* <DEDUP_REMOVED lines=10> */
[----:B------:R-:W-:Y:S02]  /*2bb50*/  SHF.R.U64 R21, R21, 0x3, RZ ;  /* 0x0000000315157819 */ /* 0x000fe400000012ff */
[----:B------:R-:W-:Y:S02]  /*2bb60*/  ISETP.NE.U32.AND P1, PT, RZ, UR4, PT ;  /* 0x00000004ff007c0c */ /* 0x000fe4000bf25070 */
[----:B------:R-:W-:Y:S01]  /*2bb70*/  LOP3.LUT R176, R176, R177, RZ, 0x3c, !PT ;  /* 0x000000b1b0b07212 */ /* 0x000fe200078e3cff */
[--C-:B------:R-:W-:Y:S01]  /*2bb80*/  IMAD.X R177, RZ, RZ, R17.reuse, P2 ;  /* 0x000000ffffb17224 */ /* 0x100fe200010e0611 */
[----:B------:R-:W-:Y:S02]  /*2bb90*/  IADD3 R191, P5, R16, 0x8060, RZ ;  /* 0x0000806010bf7810 */ /* 0x000fe40007fbe0ff */
[----:B------:R-:W-:Y:S01]  /*2bba0*/  LOP3.LUT R178, R178, R179, RZ, 0x3c, !PT ;  /* 0x000000b3b2b27212 */ /* 0x000fe200078e3cff */
[----:B------:R-:W-:Y:S01]  /*2bbb0*/  IMAD.X R179, RZ, RZ, R17, P3 ;  /* 0x000000ffffb37224 */ /* 0x000fe200018e0611 */
[----:B------:R-:W-:-:S02]  /*2bbc0*/  SHF.R.U64 R192, R192, 0x3, RZ ;  /* 0x00000003c0c07819 */ /* 0x000fc400000012ff */
[C---:B------:R-:W-:Y:S02]  /*2bbd0*/  IADD3 R203, P2, R16.reuse, 0xc040, RZ ;  /* 0x0000c04010cb7810 */ /* 0x040fe40007f5e0ff */
[----:B------:R-:W-:Y:S02]  /*2bbe0*/  IADD3 R204, P3, R16, 0xc060, RZ ;  /* 0x0000c06010cc7810 */ /* 0x000fe40007f7e0ff */
[----:B------:R-:W-:Y:S02]  /*2bbf0*/  LOP3.LUT R188, R189, 0x380, RZ, 0xc0, !PT ;  /* 0x00000380bdbc7812 */ /* 0x000fe400078ec0ff */
[----:B------:R-:W-:Y:S02]  /*2bc00*/  LOP3.LUT R16, R21, R16, RZ, 0x3c, !PT ;  /* 0x0000001015107212 */ /* 0x000fe400078e3cff */
[----:B------:R-:W-:Y:S01]  /*2bc10*/  ISETP.NE.AND.EX P1, PT, RZ, UR5, PT, P1 ;  /* 0x00000005ff007c0c */ /* 0x000fe2000bf25310 */
[----:B------:R-:W-:Y:S01]  /*2bc20*/  ULDC.64 UR4, c[0x0][0xd08] ;  /* 0x0003420000047ab9 */ /* 0x000fe20000000a00 */
[----:B------:R-:W-:-:S02]  /*2bc30*/  LOP3.LUT R190, R191, 0x380, RZ, 0xc0, !PT ;  /* 0x00000380bfbe7812 */ /* 0x000fc400078ec0ff */
[----:B------:R-:W-:Y:S01]  /*2bc40*/  LOP3.LUT R192, R192, R193, RZ, 0x3c, !PT ;  /* 0x000000c1c0c07212 */ /* 0x000fe200078e3cff */
[----:B------:R-:W-:Y:S01]  /*2bc50*/  IMAD.X R193, RZ, RZ, R17, P0 ;  /* 0x000000ffffc17224 */ /* 0x000fe200000e0611 */
[----:B------:R-:W-:Y:S02]  /*2bc60*/  F2FP.BF16.F32.PACK_AB R144, R145, R144 ;  /* 0x000000909190723e */ /* 0x000fe400000010ff */
[----:B------:R-:W-:Y:S02]  /*2bc70*/  F2FP.BF16.F32.PACK_AB R145, R147, R146 ;  /* 0x000000929391723e */ /* 0x000fe400000010ff */
[----:B------:R-:W-:Y:S02]  /*2bc80*/  F2FP.BF16.F32.PACK_AB R136, R137, R136 ;  /* 0x000000888988723e */ /* 0x000fe400000010ff */
[----:B------:R-:W-:Y:S02]  /*2bc90*/  ISETP.NE.U32.AND P0, PT, RZ, UR4, PT ;  /* 0x00000004ff007c0c */ /* 0x000fe4000bf05070 */
[----:B------:R-:W-:-:S02]  /*2bca0*/  SHF.R.U64 R188, R188, 0x3, RZ ;  /* 0x00000003bcbc7819 */ /* 0x000fc400000012ff */
[----:B------:R-:W-:Y:S02]  /*2bcb0*/  LOP3.LUT R202, R203, 0x380, RZ, 0xc0, !PT ;  /* 0x00000380cbca7812 */ /* 0x000fe400078ec0ff */
[----:B------:R-:W-:Y:S02]  /*2bcc0*/  MOV R16, R16 ;  /* 0x0000001000107202 */ /* 0x000fe40000000f00 */
[----:B------:R-:W-:Y:S02]  /*2bcd0*/  F2FP.BF16.F32.PACK_AB R146, R141, R140 ;  /* 0x0000008c8d92723e */ /* 0x000fe400000010ff */
[----:B------:R-:W-:Y:S01]  /*2bce0*/  F2FP.BF16.F32.PACK_AB R147, R143, R142 ;  /* 0x0000008e8f93723e */ /* 0x000fe200000010ff */
[----:B------:R-:W-:Y:S01]  /*2bcf0*/  BAR.SYNC.DEFER_BLOCKING 0x1, 0x100 ;  /* 0x0044000000007b1d */ /* 0x000fe20000010000 */
[----:B------:R-:W-:Y:S02]  /*2bd00*/  F2FP.BF16.F32.PACK_AB R137, R139, R138 ;  /* 0x0000008a8b89723e */ /* 0x000fe400000010ff */
[----:B------:R-:W-:-:S02]  /*2bd10*/  F2FP.BF16.F32.PACK_AB R128, R129, R128 ;  /* 0x000000808180723e */ /* 0x000fc400000010ff */
[----:B------:R-:W-:Y:S02]  /*2bd20*/  SHF.R.U64 R190, R190, 0x3, RZ ;  /* 0x00000003bebe7819 */ /* 0x000fe400000012ff */
[----:B------:R-:W-:Y:S02]  /*2bd30*/  LOP3.LUT R205, R204, 0x380, RZ, 0xc0, !PT ;  /* 0x00000380cccd7812 */ /* 0x000fe400078ec0ff */
[----:B------:R-:W-:Y:S02]  /*2bd40*/  F2FP.BF16.F32.PACK_AB R138, R133, R132 ;  /* 0x00000084858a723e */ /* 0x000fe400000010ff */
[----:B------:R-:W-:Y:S02]  /*2bd50*/  F2FP.BF16.F32.PACK_AB R139, R135, R134 ;  /* 0x00000086878b723e */ /* 0x000fe400000010ff */
[----:B------:R-:W-:Y:S02]  /*2bd60*/  F2FP.BF16.F32.PACK_AB R129, R131, R130 ;  /* 0x000000828381723e */ /* 0x000fe400000010ff */
[----:B------:R-:W-:-:S02]  /*2bd70*/  F2FP.BF16.F32.PACK_AB R116, R117, R116 ;  /* 0x000000747574723e */ /* 0x000fc400000010ff */
[----:B------:R-:W-:Y:S02]  /*2bd80*/  MOV R24, R24 ;  /* 0x0000001800187202 */ /* 0x000fe40000000f00 */
        /* <DEDUP_REMOVED lines=9> */
[----:B------:R-:W-:Y:S01]  /*2be20*/  ISETP.NE.AND.EX P0, PT, RZ, UR5, PT, P0 ;  /* 0x00000005ff007c0c */ /* 0x000fe2000bf05300 */
        /* <DEDUP_REMOVED lines=19> */
[----:B------:R-:W-:Y:S01]  /*2bf60*/  MOV R172, R172 ;  /* 0x000000ac00ac7202 */ /* 0x000fe20000000f00 */
[----:B0-----:R-:W0:Y:S01]  /*2bf70*/  LDC.64 R20, c[0x0][0xd00] ;  /* 0x00034000ff147b82 */ /* 0x001e220000000a00 */
        /* <DEDUP_REMOVED lines=11> */
[----:B------:R-:W-:Y:S01]  /*2c030*/  LOP3.LUT R202, R202, R203, RZ, 0x3c, !PT ;  /* 0x000000cbcaca7212 */ /* 0x000fe200078e3cff */
[----:B------:R-:W-:Y:S01]  /*2c040*/  IMAD.X R203, RZ, RZ, R17, P2 ;  /* 0x000000ffffcb7224 */ /* 0x000fe200010e0611 */
        /* <DEDUP_REMOVED lines=24> */
[----:B----4-:R-:W-:Y:S01]  /*2c1d0*/  F2FP.BF16.F32.PACK_AB R36, R37, R36 ;  /* 0x000000242524723e */ /* 0x010fe200000010ff */
[----:B------:R3:W-:Y:S01]  /*2c1e0*/  STSM.16.M88.4 [R176], R76 ;  /* 0x0000004cb0007844 */ /* 0x0007e20000000200 */
[----:B------:R-:W-:-:S02]  /*2c1f0*/  MOV R192, R192 ;  /* 0x000000c000c07202 */ /* 0x000fc40000000f00 */
[----:B--2---:R-:W-:Y:S02]  /*2c200*/  F2FP.BF16.F32.PACK_AB R46, R41, R40 ;  /* 0x00000028292e723e */ /* 0x004fe400000010ff */
        /* <DEDUP_REMOVED lines=13> */
[----:B------:R-:W-:Y:S01]  /*2c2e0*/  F2FP.BF16.F32.PACK_AB R9, R11, R10 ;  /* 0x0000000a0b09723e */ /* 0x000fe200000010ff */
[----:B------:R3:W-:Y:S01]  /*2c2f0*/  STSM.16.M88.4 [R190], R52 ;  /* 0x00000034be007844 */ /* 0x0007e20000000200 */
[----:B------:R-:W-:Y:S02]  /*2c300*/  MOV R204, R204 ;  /* 0x000000cc00cc7202 */ /* 0x000fe40000000f00 */
        /* <DEDUP_REMOVED lines=18> */
[----:B---3--:R-:W2:Y:S04]  /*2c430*/  LDG.E R5, desc[UR44][R6.64] ;  /* 0x0000002c06057981 */ /* 0x008ea8000c1e1900 */
[----:B-----5:R-:W2:Y:S02]  /*2c440*/  LDG.E R20, desc[UR44][R6.64+0x4] ;  /* 0x0000042c06147981 */ /* 0x020ea4000c1e1900 */
[----:B--2---:R-:W-:-:S07]  /*2c450*/  IMAD.IADD R20, R20, 0x1, -R5 ;  /* 0x0000000114147824 */ /* 0x004fce00078e0a05 */
.L_x_13082:
[----:B---3--:R-:W2:Y:S04]  /*2c460*/  LDL R4, [R1+0x45c] ;  /* 0x00045c0001047983 */ /* 0x008ea80000100800 */
[----:B------:R-:W3:Y:S01]  /*2c470*/  LDL R0, [R1+0x468] ;  /* 0x0004680001007983 */ /* 0x000ee20000100800 */
[----:B0----5:R-:W-:Y:S02]  /*2c480*/  IMAD R20, R20, R21, RZ ;  /* 0x0000001514147224 */ /* 0x021fe400078e02ff */
[----:B------:R-:W-:Y:S01]  /*2c490*/  IMAD.IADD R15, R224, 0x1, R216 ;  /* 0x00000001e00f7824 */ /* 0x000fe200078e02d8 */
[----:B------:R-:W-:Y:S01]  /*2c4a0*/  ISETP.NE.AND P2, PT, R21, 0x1, PT ;  /* 0x000000011500780c */ /* 0x000fe20003f45270 */
[----:B------:R-:W-:Y:S01]  /*2c4b0*/  ULDC.64 UR4, c[0x0][0xc90] ;  /* 0x0003240000047ab9 */ /* 0x000fe20000000a00 */
[----:B------:R-:W4:Y:S11]  /*2c4c0*/  LDL R26, [R1+0x450] ;  /* 0x00045000011a7983 */ /* 0x000f360000100800 */
[----:B------:R-:W0:Y:S08]  /*2c4d0*/  @P2 LDC R5, c[0x0][0xcec] ;  /* 0x00033b00ff052b82 */ /* 0x000e300000000800 */
[----:B------:R-:W1:Y:S01]  /*2c4e0*/  @P2 LDC R8, c[0x0][0xcf0] ;  /* 0x00033c00ff082b82 */ /* 0x000e620000000800 */
[----:B------:R-:W-:-:S02]  /*2c4f0*/  SHF.R.S32.HI R17, RZ, 0x1f, R16 ;  /* 0x0000001fff117819 */ /* 0x000fc40000011410 */
[----:B------:R-:W-:Y:S02]  /*2c500*/  SHF.R.S32.HI R24, RZ, 0x1f, R218 ;  /* 0x0000001fff187819 */ /* 0x000fe400000114da */
[----:B------:R-:W-:Y:S02]  /*2c510*/  SEL R25, R218, RZ, !P1 ;  /* 0x000000ffda197207 */ /* 0x000fe40004800000 */
[----:B------:R-:W-:Y:S01]  /*2c520*/  SEL R24, R24, RZ, !P1 ;  /* 0x000000ff18187207 */ /* 0x000fe20004800000 */
[----:B------:R-:W4:Y:S08]  /*2c530*/  @P2 LDC R81, c[0x0][0xcec] ;  /* 0x00033b00ff512b82 */ /* 0x000f300000000800 */
[----:B------:R-:W4:Y:S01]  /*2c540*/  @P2 LDC R83, c[0x0][0xcf0] ;  /* 0x00033c00ff532b82 */ /* 0x000f220000000800 */
[----:B--2---:R-:W-:-:S04]  /*2c550*/  LOP3.LUT P0, RZ, R4, 0x3, RZ, 0xc0, !PT ;  /* 0x0000000304ff7812 */ /* 0x004fc8000780c0ff */
[----:B------:R-:W-:-:S13]  /*2c560*/  ISETP.GE.OR P3, PT, R15, R20, P0 ;  /* 0x000000140f00720c */ /* 0x000fda0000766670 */
[----:B------:R-:W2:Y:S01]  /*2c570*/  @!P3 LDL R11, [R1+0x420] ;  /* 0x00042000010bb983 */ /* 0x000ea20000100800 */
[----:B---3--:R-:W-:Y:S01]  /*2c580*/  IMAD.IADD R10, R0, 0x1, R216 ;  /* 0x00000001000a7824 */ /* 0x008fe200078e02d8 */
[----:B------:R-:W-:-:S03]  /*2c590*/  SHF.R.S32.HI R0, RZ, 0x1f, R217 ;  /* 0x0000001fff007819 */ /* 0x000fc600000114d9 */
[----:B0-----:R-:W-:-:S04]  /*2c5a0*/  @P2 IMAD.HI.U32 R5, R10, R5, RZ ;  /* 0x000000050a052227 */ /* 0x001fc800078e00ff */
[----:B------:R-:W-:Y:S02]  /*2c5b0*/  IMAD R6, R0, UR4, RZ ;  /* 0x0000000400067c24 */ /* 0x000fe4000f8e02ff */
[----:B------:R-:W-:Y:S01]  /*2c5c0*/  IMAD.MOV.U32 R4, RZ, RZ, R10 ;  /* 0x000000ffff047224 */ /* 0x000fe200078e000a */
[----:B-1----:R-:W-:Y:S01]  /*2c5d0*/  @P2 SHF.R.U32.HI R4, RZ, R8, R5 ;  /* 0x00000008ff042219 */ /* 0x002fe20000011605 */
[C---:B------:R-:W-:Y:S02]  /*2c5e0*/  IMAD R5, R217.reuse, UR5, R6 ;  /* 0x00000005d9057c24 */ /* 0x040fe4000f8e0206 */
[----:B------:R-:W-:Y:S01]  /*2c5f0*/  IMAD.WIDE.U32 R6, R217, UR4, R16 ;  /* 0x00000004d9067c25 */ /* 0x000fe2000f8e0010 */
[----:B------:R-:W-:-:S03]  /*2c600*/  ULDC.64 UR4, c[0x0][0xc98] ;  /* 0x0003260000047ab9 */ /* 0x000fc60000000a00 */
[----:B------:R-:W-:Y:S02]  /*2c610*/  IMAD.MOV R9, RZ, RZ, -R4 ;  /* 0x000000ffff097224 */ /* 0x000fe400078e0a04 */
[----:B------:R-:W-:Y:S02]  /*2c620*/  IMAD.IADD R7, R7, 0x1, R5 ;  /* 0x0000000107077824 */ /* 0x000fe400078e0205 */
[----:B------:R-:W-:Y:S02]  /*2c630*/  IMAD R9, R21, R9, R10 ;  /* 0x0000000915097224 */ /* 0x000fe400078e020a */
[----:B------:R-:W-:Y:S02]  /*2c640*/  IMAD R8, R24, UR4, RZ ;  /* 0x0000000418087c24 */ /* 0x000fe4000f8e02ff */
[C---:B------:R-:W-:Y:S01]  /*2c650*/  IMAD.WIDE.U32 R6, R25.reuse, UR4, R6 ;  /* 0x0000000419067c25 */ /* 0x040fe2000f8e0006 */
[----:B------:R-:W-:Y:S02]  /*2c660*/  SHF.R.S32.HI R5, RZ, 0x1f, R9 ;  /* 0x0000001fff057819 */ /* 0x000fe40000011409 */
[----:B------:R-:W-:Y:S01]  /*2c670*/  SHF.R.S32.HI R13, RZ, 0x1f, R4 ;  /* 0x0000001fff0d7819 */ /* 0x000fe20000011404 */
[----:B------:R-:W-:Y:S01]  /*2c680*/  IMAD R8, R25, UR5, R8 ;  /* 0x0000000519087c24 */ /* 0x000fe2000f8e0208 */
[----:B------:R-:W-:Y:S01]  /*2c690*/  IADD3 R4, P1, R4, R6, RZ ;  /* 0x0000000604047210 */ /* 0x000fe20007f3e0ff */
[----:B------:R-:W-:-:S02]  /*2c6a0*/  ULDC.64 UR4, c[0x0][0xc88] ;  /* 0x0003220000047ab9 */ /* 0x000fc40000000a00 */
        /* <DEDUP_REMOVED lines=9> */
[----:B------:R-:W-:-:S03]  /*2c740*/  ULDC.64 UR4, c[0x0][0xba0] ;  /* 0x0002e80000047ab9 */ /* 0x000fc60000000a00 */
[----:B------:R-:W2:Y:S01]  /*2c750*/  SHFL.IDX PT, R7, R4, RZ, 0x1c1f ;  /* 0x001c1fff04077589 */ /* 0x000ea200000e0000 */
[----:B------:R-:W-:-:S05]  /*2c760*/  VIADD R5, R15, 0x8 ;  /* 0x000000080f057836 */ /* 0x000fca0000000000 */
[----:B------:R-:W-:Y:S01]  /*2c770*/  ISETP.GE.OR P0, PT, R5, R20, P0 ;  /* 0x000000140500720c */ /* 0x000fe20000706670 */
[----:B------:R-:W-:Y:S01]  /*2c780*/  IMAD R5, R223, 0x40, R186 ;  /* 0x00000040df057824 */ /* 0x000fe200078e02ba */
[----:B--2---:R0:W-:Y:S11]  /*2c790*/  @!P3 ST.E desc[UR44][R6.64], R11 ;  /* 0x0000000b0600b985 */ /* 0x0041f6000c10192c */
[----:B------:R-:W2:Y:S01]  /*2c7a0*/  @!P0 LDL R63, [R1+0x424] ;  /* 0x00042400013f8983 */ /* 0x000ea20000100800 */
[----:B------:R-:W-:-:S03]  /*2c7b0*/  IMAD.WIDE R2, R5, 0x2, R2 ;  /* 0x0000000205027825 */ /* 0x000fc600078e0202 */
[C---:B------:R-:W-:Y:S02]  /*2c7c0*/  IADD3 R29, P4, R2.reuse, 0x3000, RZ ;  /* 0x00003000021d7810 */ /* 0x040fe40007f9e0ff */
[C---:B------:R-:W-:Y:S02]  /*2c7d0*/  IADD3 R9, P1, R2.reuse, 0x1000, RZ ;  /* 0x0000100002097810 */ /* 0x040fe40007f3e0ff */
[----:B------:R-:W-:Y:S02]  /*2c7e0*/  IADD3 R13, P5, R2, 0x2000, RZ ;  /* 0x00002000020d7810 */ /* 0x000fe40007fbe0ff */
[----:B------:R-:W-:Y:S02]  /*2c7f0*/  LOP3.LUT R28, R29, 0x380, RZ, 0xc0, !PT ;  /* 0x000003801d1c7812 */ /* 0x000fe400078ec0ff */
[----:B------:R-:W-:Y:S02]  /*2c800*/  LOP3.LUT R8, R9, 0x380, RZ, 0xc0, !PT ;  /* 0x0000038009087812 */ /* 0x000fe400078ec0ff */
[----:B------:R-:W-:-:S02]  /*2c810*/  LOP3.LUT R12, R13, 0x380, RZ, 0xc0, !PT ;  /* 0x000003800d0c7812 */ /* 0x000fc400078ec0ff */
        /* <DEDUP_REMOVED lines=32> */
[----:B------:R-:W-:Y:S01]  /*2ca20*/  IADD3 R57, P5, R2, 0xa000, RZ ;  /* 0x0000a00002397810 */ /* 0x000fe20007fbe0ff */
[----:B------:R-:W-:Y:S01]  /*2ca30*/  SHFL.IDX PT, R58, R10, 0x1, 0x1c1f ;  /* 0x003c1f000a3a7f89 */ /* 0x000fe200000e0000 */
[----:B------:R-:W-:-:S03]  /*2ca40*/  LOP3.LUT R60, R61, 0x380, RZ, 0xc0, !PT ;  /* 0x000003803d3c7812 */ /* 0x000fc600078ec0ff */
[----:B------:R1:W2:Y:S01]  /*2ca50*/  SHFL.IDX PT, R59, R4, 0x1, 0x1c1f ;  /* 0x003c1f00043b7f89 */ /* 0x0002a200000e0000 */
[----:B------:R-:W-:Y:S02]  /*2ca60*/  LOP3.LUT R48, R49, 0x380, RZ, 0xc0, !PT ;  /* 0x0000038031307812 */ /* 0x000fe400078ec0ff */
[----:B------:R-:W-:Y:S02]  /*2ca70*/  LOP3.LUT R52, R53, 0x380, RZ, 0xc0, !PT ;  /* 0x0000038035347812 */ /* 0x000fe400078ec0ff */
[----:B------:R-:W-:Y:S02]  /*2ca80*/  LOP3.LUT R56, R57, 0x380, RZ, 0xc0, !PT ;  /* 0x0000038039387812 */ /* 0x000fe400078ec0ff */
        /* <DEDUP_REMOVED lines=16> */
[----:B0-----:R-:W-:Y:S02]  /*2cb90*/  LOP3.LUT R7, R2, 0x380, RZ, 0xc0, !PT ;  /* 0x0000038002077812 */ /* 0x001fe400078ec0ff */
[----:B-1----:R-:W-:Y:S02]  /*2cba0*/  LOP3.LUT R4, R5, 0x380, RZ, 0xc0, !PT ;  /* 0x0000038005047812 */ /* 0x002fe400078ec0ff */
        /* <DEDUP_REMOVED lines=17> */
[----:B------:R-:W-:Y:S01]  /*2ccc0*/  BSSY B1, `(.L_x_13083) ;  /* 0x0000059000017945 */ /* 0x000fe20003800000 */
[----:B--2---:R0:W-:Y:S04]  /*2ccd0*/  @!P0 ST.E desc[UR44][R58.64], R63 ;  /* 0x0000003f3a008985 */ /* 0x0041e8000c10192c */
[----:B------:R1:W5:Y:S04]  /*2cce0*/  LD.E.128 R4, desc[UR44][R2.64] ;  /* 0x0000002c02047980 */ /* 0x000368000c101d00 */
[----:B------:R-:W5:Y:S04]  /*2ccf0*/  LD.E.128 R8, desc[UR44][R8.64] ;  /* 0x0000002c08087980 */ /* 0x000f68000c101d00 */
[----:B------:R-:W5:Y:S01]  /*2cd00*/  LD.E.128 R12, desc[UR44][R12.64] ;  /* 0x0000002c0c0c7980 */ /* 0x000f62000c101d00 */
[----:B-1----:R-:W-:-:S03]  /*2cd10*/  IMAD R3, R17, UR4, RZ ;  /* 0x0000000411037c24 */ /* 0x002fc6000f8e02ff */
[----:B------:R-:W5:Y:S01]  /*2cd20*/  LD.E.128 R28, desc[UR44][R28.64] ;  /* 0x0000002c1c1c7980 */ /* 0x000f62000c101d00 */
[C---:B------:R-:W-:Y:S02]  /*2cd30*/  IMAD R17, R16.reuse, UR5, R3 ;  /* 0x0000000510117c24 */ /* 0x040fe4000f8e0203 */
[----:B------:R-:W-:Y:S01]  /*2cd40*/  IMAD.WIDE.U32 R2, R16, UR4, RZ ;  /* 0x0000000410027c25 */ /* 0x000fe2000f8e00ff */
[----:B------:R-:W-:Y:S01]  /*2cd50*/  ULDC.64 UR4, c[0x0][0xbe8] ;  /* 0x0002fa0000047ab9 */ /* 0x000fe20000000a00 */
[----:B------:R-:W5:Y:S02]  /*2cd60*/  LD.E.128 R32, desc[UR44][R32.64] ;  /* 0x0000002c20207980 */ /* 0x000f64000c101d00 */
[----:B------:R-:W-:Y:S02]  /*2cd70*/  IMAD.IADD R3, R3, 0x1, R17 ;  /* 0x0000000103037824 */ /* 0x000fe400078e0211 */
[----:B----4-:R-:W-:Y:S01]  /*2cd80*/  IMAD R17, R26, 0x20, R223 ;  /* 0x000000201a117824 */ /* 0x010fe200078e02df */
        /* <DEDUP_REMOVED lines=8> */
[----:B------:R-:W-:Y:S02]  /*2ce10*/  @P2 IMAD.HI.U32 R0, R26, R81, RZ ;  /* 0x000000511a002227 */ /* 0x000fe400078e00ff */
[----:B------:R-:W5:Y:S02]  /*2ce20*/  LD.E.128 R48, desc[UR44][R48.64] ;  /* 0x0000002c30307980 */ /* 0x000f64000c101d00 */
[----:B------:R-:W-:-:S02]  /*2ce30*/  IMAD.IADD R3, R3, 0x1, R17 ;  /* 0x0000000103037824 */ /* 0x000fc400078e0211 */
[----:B------:R-:W-:Y:S01]  /*2ce40*/  IMAD.MOV.U32 R17, RZ, RZ, R26 ;  /* 0x000000ffff117224 */ /* 0x000fe200078e001a */
[----:B------:R-:W-:Y:S01]  /*2ce50*/  @P2 SHF.R.U32.HI R17, RZ, R83, R0 ;  /* 0x00000053ff112219 */ /* 0x000fe20000011600 */
[----:B------:R-:W-:Y:S01]  /*2ce60*/  IMAD R24, R24, UR4, RZ ;  /* 0x0000000418187c24 */ /* 0x000fe2000f8e02ff */
[----:B------:R-:W5:Y:S02]  /*2ce70*/  LD.E.128 R52, desc[UR44][R52.64] ;  /* 0x0000002c34347980 */ /* 0x000f64000c101d00 */
[--C-:B------:R-:W-:Y:S01]  /*2ce80*/  SHF.R.S32.HI R0, RZ, 0x1f, R17.reuse ;  /* 0x0000001fff007819 */ /* 0x100fe20000011411 */
[----:B------:R-:W-:Y:S01]  /*2ce90*/  IMAD.MOV R16, RZ, RZ, -R17 ;  /* 0x000000ffff107224 */ /* 0x000fe200078e0a11 */
[----:B0-----:R-:W5:Y:S01]  /*2cea0*/  LD.E.128 R56, desc[UR44][R56.64] ;  /* 0x0000002c38387980 */ /* 0x001f62000c101d00 */
[C---:B------:R-:W-:Y:S02]  /*2ceb0*/  IMAD R81, R25.reuse, UR5, R24 ;  /* 0x0000000519517c24 */ /* 0x040fe4000f8e0218 */
[----:B------:R-:W-:Y:S01]  /*2cec0*/  IMAD.WIDE.U32 R2, R25, UR4, R2 ;  /* 0x0000000419027c25 */ /* 0x000fe2000f8e0002 */
[----:B------:R-:W-:Y:S01]  /*2ced0*/  ULDC.64 UR4, c[0x0][0xbe0] ;  /* 0x0002f80000047ab9 */ /* 0x000fe20000000a00 */
[----:B------:R-:W5:Y:S02]  /*2cee0*/  LD.E.128 R60, desc[UR44][R60.64] ;  /* 0x0000002c3c3c7980 */ /* 0x000f64000c101d00 */
[----:B------:R-:W-:-:S02]  /*2cef0*/  IMAD R0, R0, UR4, RZ ;  /* 0x0000000400007c24 */ /* 0x000fc4000f8e02ff */
[----:B------:R-:W-:Y:S01]  /*2cf00*/  IMAD R21, R21, R16, R26 ;  /* 0x0000001015157224 */ /* 0x000fe200078e021a */
[----:B------:R-:W5:Y:S01]  /*2cf10*/  LD.E.128 R64, desc[UR44][R64.64] ;  /* 0x0000002c40407980 */ /* 0x000f62000c101d00 */
[----:B------:R-:W-:-:S03]  /*2cf20*/  IMAD.IADD R3, R3, 0x1, R81 ;  /* 0x0000000103037824 */ /* 0x000fc600078e0251 */
        /* <DEDUP_REMOVED lines=15> */
[----:B------:R-:W-:Y:S02]  /*2d020*/  IMAD.IADD R83, R223, 0x1, R216 ;  /* 0x00000001df537824 */ /* 0x000fe400078e02d8 */
        /* <DEDUP_REMOVED lines=12> */
[----:B0-----:R0:W-:Y:S01]  /*2d0f0*/  SYNCS.ARRIVE.TRANS64.RED.A1T0 RZ, [R0+URZ], RZ ;  /* 0x000000ff00ff79a7 */ /* 0x0011e2000810043f */
[----:B------:R1:W2:Y:S03]  /*2d100*/  SHFL.IDX PT, R80, R21, RZ, 0x181f ;  /* 0x00181fff15507589 */ /* 0x0002a600000e0000 */
[----:B------:R-:W-:Y:S01]  /*2d110*/  ISETP.GE.AND P0, PT, R17, R20, PT ;  /* 0x000000141100720c */ /* 0x000fe20003f06270 */
[----:B0-----:R1:W0:Y:S01]  /*2d120*/  SHFL.IDX PT, R0, R26, RZ, 0x181f ;  /* 0x00181fff1a007589 */ /* 0x00122200000e0000 */
[----:B------:R-:W-:Y:S11]  /*2d130*/  @P2 BRA `(.L_x_13084) ;  /* 0x0000000000442947 */ /* 0x000ff60003800000 */
[----:B------:R-:W-:Y:S02]  /*2d140*/  ULDC UR4, c[0x0][0xbc8] ;  /* 0x0002f20000047ab9 */ /* 0x000fe40000000800 */
[----:B------:R-:W-:Y:S02]  /*2d150*/  ISETP.GE.AND P2, PT, R186, UR4, PT ;  /* 0x00000004ba007c0c */ /* 0x000fe4000bf46270 */
[----:B------:R-:W-:Y:S02]  /*2d160*/  ISETP.GE.AND P3, PT, R194, UR4, PT ;  /* 0x00000004c2007c0c */ /* 0x000fe4000bf66270 */
[----:B------:R-:W-:-:S09]  /*2d170*/  ISETP.GE.AND P4, PT, R187, UR4, PT ;  /* 0x00000004bb007c0c */ /* 0x000fd2000bf86270 */
[----:B--2---:R-:W-:-:S04]  /*2d180*/  @!P2 LEA R2, P5, R186, R80, 0x1 ;  /* 0x00000050ba02a211 */ /* 0x004fc800078a08ff */
[----:B0-----:R-:W-:Y:S02]  /*2d190*/  @!P2 LEA.HI.X R3, R186, R0, R222, 0x1, P5 ;  /* 0x00000000ba03a211 */ /* 0x001fe400028f0cde */
        /* <DEDUP_REMOVED lines=11> */
.L_x_13084:
[----:B------:R-:W-:Y:S05]  /*2d250*/  BSYNC B1 ;  /* 0x0000000000017941 */ /* 0x000fea0003800000 */
.L_x_13083:
        /* <DEDUP_REMOVED lines=9> */
[----:B---3--:R-:W-:-:S04]  /*2d2f0*/  @!P4 LEA R2, P5, R186, R16, 0x1 ;  /* 0x00000010ba02c211 */ /* 0x008fc800078a08ff */
[----:B----4-:R-:W-:Y:S02]  /*2d300*/  @!P4 LEA.HI.X R3, R186, R0, R222, 0x1, P5 ;  /* 0x00000000ba03c211 */ /* 0x010fe400028f0cde */
[----:B-----5:R-:W-:-:S03]  /*2d310*/  @!P3 LEA R4, P5, R194, R16, 0x1 ;  /* 0x00000010c204b211 */ /* 0x020fc600078a08ff */
        /* <DEDUP_REMOVED lines=9> */
.L_x_13086:
[----:B------:R-:W-:Y:S05]  /*2d3b0*/  BSYNC B1 ;  /* 0x0000000000017941 */ /* 0x000fea0003800000 */
.L_x_13085:
        /* <DEDUP_REMOVED lines=11> */
[----:B0-----:R-:W-:Y:S02]  /*2d470*/  @!P3 LEA.HI.X R3, R186, R0, R222, 0x1, P5 ;  /* 0x00000000ba03b211 */ /* 0x001fe400028f0cde */
        /* <DEDUP_REMOVED lines=9> */
.L_x_13088:
[----:B------:R-:W-:Y:S05]  /*2d510*/  BSYNC B1 ;  /* 0x0000000000017941 */ /* 0x000fea0003800000 */
.L_x_13087:
[----:B0-----:R-:W-:Y:S01]  /*2d520*/  VIADD R3, R83, 0x60 ;  /* 0x0000006053037836 */ /* 0x001fe20000000000 */
[----:B-1--4-:R-:W0:Y:S04]  /*2d530*/  SHFL.IDX PT, R26, R26, 0x3, 0x181f ;  /* 0x00781f001a1a7f89 */ /* 0x012e2800000e0000 */
[----:B------:R-:W-:Y:S01]  /*2d540*/  ISETP.GE.AND P0, PT, R3, R20, PT ;  /* 0x000000140300720c */ /* 0x000fe20003f06270 */
[----:B------:R-:W1:-:S12]  /*2d550*/  SHFL.IDX PT, R21, R21, 0x3, 0x181f ;  /* 0x00781f0015157f89 */ /* 0x000e5800000e0000 */
[----:B------:R-:W-:Y:S05]  /*2d560*/  @P0 BRA `(.L_x_13089) ;  /* 0x0000000c00a00947 */ /* 0x000fea0003800000 */
[----:B------:R-:W-:Y:S02]  /*2d570*/  ULDC UR4, c[0x0][0xbc8] ;  /* 0x0002f20000047ab9 */ /* 0x000fe40000000800 */
[----:B------:R-:W-:Y:S02]  /*2d580*/  ISETP.GE.AND P3, PT, R186, UR4, PT ;  /* 0x00000004ba007c0c */ /* 0x000fe4000bf66270 */
[----:B------:R-:W-:Y:S02]  /*2d590*/  ISETP.GE.AND P4, PT, R194, UR4, PT ;  /* 0x00000004c2007c0c */ /* 0x000fe4000bf86270 */
[----:B------:R-:W-:-:S09]  /*2d5a0*/  ISETP.GE.AND P5, PT, R187, UR4, PT ;  /* 0x00000004bb007c0c */ /* 0x000fd2000bfa6270 */
[-C--:B-1----:R-:W-:Y:S02]  /*2d5b0*/  @!P3 LEA R2, P0, R186, R21.reuse, 0x1 ;  /* 0x00000015ba02b211 */ /* 0x082fe400078008ff */
        /* <DEDUP_REMOVED lines=14> */
.L_x_13081:
[----:B------:R-:W-:Y:S01]  /*2d6a0*/  ULDC.64 UR4, c[0x0][0xd00] ;  /* 0x0003400000047ab9 */ /* 0x000fe20000000a00 */
[----:B-----5:R-:W2:Y:S01]  /*2d6b0*/  LDC.64 R2, c[0x0][0xd00] ;  /* 0x00034000ff027b82 */ /* 0x020ea20000000a00 */
        /* <DEDUP_REMOVED lines=24> */
.L_x_13090:
[----:B------:R-:W-:Y:S01]  /*2d840*/  BSSY B1, `(.L_x_13091) ;  /* 0x000002d000017945 */ /* 0x000fe20003800000 */
[----:B------:R-:W-:Y:S02]  /*2d850*/  SHF.R.S32.HI R10, RZ, 0x1f, R217 ;  /* 0x0000001fff0a7819 */ /* 0x000fe400000114d9 */
[----:B------:R-:W-:Y:S02]  /*2d860*/  SEL R13, R218, RZ, !P0 ;  /* 0x000000ffda0d7207 */ /* 0x000fe40004000000 */
[----:B------:R-:W-:Y:S02]  /*2d870*/  SEL R12, R7, RZ, !P0 ;  /* 0x000000ff070c7207 */ /* 0x000fe40004000000 */
[----:B-----5:R-:W-:Y:S01]  /*2d880*/  SHF.R.S32.HI R11, RZ, 0x1f, R0 ;  /* 0x0000001fff0b7819 */ /* 0x020fe20000011400 */
[----:B------:R-:W-:Y:S06]  /*2d890*/  @P3 BRA `(.L_x_13092) ;  /* 0x00000000009c3947 */ /* 0x000fec0003800000 */
[----:B------:R-:W0:Y:S01]  /*2d8a0*/  S2R R3, SR_TID.X ;  /* 0x0000000000037919 */ /* 0x000e220000002100 */
[----:B------:R-:W5:Y:S02]  /*2d8b0*/  LDC R14, c[0x0][0xce8] ;  /* 0x00033a00ff0e7b82 */ /* 0x000f640000000800 */
[----:B-----5:R-:W-:Y:S01]  /*2d8c0*/  IMAD R2, R6, R14, RZ ;  /* 0x0000000e06027224 */ /* 0x020fe200078e02ff */
        /* <DEDUP_REMOVED lines=14> */
[----:B------:R-:W5:Y:S01]  /*2d9b0*/  @P0 LDC R15, c[0x0][0xcf0] ;  /* 0x00033c00ff0f0b82 */ /* 0x000f620000000800 */
[----:B------:R-:W-:-:S04]  /*2d9c0*/  IMAD.WIDE.U32 R2, R13, UR4, R2 ;  /* 0x000000040d027c25 */ /* 0x000fc8000f8e0002 */
[----:B0-----:R-:W-:-:S05]  /*2d9d0*/  @P0 IMAD.HI.U32 R4, R9, R4, RZ ;  /* 0x0000000409040227 */ /* 0x001fca00078e00ff */
[----:B-----5:R-:W-:Y:S01]  /*2d9e0*/  @P0 SHF.R.U32.HI R5, RZ, R15, R4 ;  /* 0x0000000fff050219 */ /* 0x020fe20000011604 */
        /* <DEDUP_REMOVED lines=18> */
.L_x_13092:
[----:B------:R-:W-:Y:S05]  /*2db10*/  BSYNC B1 ;  /* 0x0000000000017941 */ /* 0x000fea0003800000 */
.L_x_13091:
[----:B0-----:R-:W5:Y:S01]  /*2db20*/  LDL R4, [R1+0x450] ;  /* 0x0004500001047983 */ /* 0x001f620000100800 */
[----:B------:R-:W-:Y:S02]  /*2db30*/  ULDC.64 UR4, c[0x0][0xba0] ;  /* 0x0002e80000047ab9 */ /* 0x000fe40000000a00 */
[----:B------:R-:W-:-:S04]  /*2db40*/  IMAD R3, R11, UR4, RZ ;  /* 0x000000040b037c24 */ /* 0x000fc8000f8e02ff */
[C---:B------:R-:W-:Y:S02]  /*2db50*/  IMAD R5, R0.reuse, UR5, R3 ;  /* 0x0000000500057c24 */ /* 0x040fe4000f8e0203 */
[----:B------:R-:W-:Y:S01]  /*2db60*/  IMAD.WIDE.U32 R2, R0, UR4, RZ ;  /* 0x0000000400027c25 */ /* 0x000fe2000f8e00ff */
[----:B------:R-:W-:-:S03]  /*2db70*/  ULDC.64 UR4, c[0x0][0xbe8] ;  /* 0x0002fa0000047ab9 */ /* 0x000fc60000000a00 */
[----:B------:R-:W-:Y:S02]  /*2db80*/  IMAD.IADD R3, R3, 0x1, R5 ;  /* 0x0000000103037824 */ /* 0x000fe400078e0205 */
[----:B------:R-:W-:-:S04]  /*2db90*/  IMAD.WIDE.U32 R2, R217, UR4, R2 ;  /* 0x00000004d9027c25 */ /* 0x000fc8000f8e0002 */
[----:B-----5:R-:W-:Y:S02]  /*2dba0*/  IMAD R7, R4, 0x20, R223 ;  /* 0x0000002004077824 */ /* 0x020fe400078e02df */
[----:B------:R-:W-:Y:S02]  /*2dbb0*/  IMAD R4, R10, UR4, RZ ;  /* 0x000000040a047c24 */ /* 0x000fe4000f8e02ff */
[----:B------:R-:W-:Y:S02]  /*2dbc0*/  IMAD.IADD R9, R216, 0x1, R7 ;  /* 0x00000001d8097824 */ /* 0x000fe400078e0207 */
[----:B------:R-:W-:Y:S01]  /*2dbd0*/  IMAD R7, R217, UR5, R4 ;  /* 0x00000005d9077c24 */ /* 0x000fe2000f8e0204 */
[----:B------:R-:W-:Y:S01]  /*2dbe0*/  ULDC.64 UR4, c[0x0][0xbf0] ;  /* 0x0002fc0000047ab9 */ /* 0x000fe20000000a00 */
[----:B--2---:R-:W-:-:S04]  /*2dbf0*/  @P2 IMAD.HI.U32 R0, R9, R16, RZ ;  /* 0x0000001009002227 */ /* 0x004fc800078e00ff */
        /* <DEDUP_REMOVED lines=28> */
.L_x_13303:
        /* <DEDUP_REMOVED lines=12> */
[----:B--2---:R-:W-:Y:S02]  /*2de80*/  @!P3 LEA.HI.X R5, R186, R0, R222, 0x1, P5 ;  /* 0x00000000ba05b211 */ /* 0x004fe400028f0cde */
        /* <DEDUP_REMOVED lines=9> */
.L_x_13095:
[----:B------:R-:W-:Y:S05]  /*2df20*/  BSYNC B1 ;  /* 0x0000000000017941 */ /* 0x000fea0003800000 */
.L_x_13094:
[----:B------:R-:W-:-:S03]  /*2df30*/  UMOV UR4, 0xffffffff ;  /* 0xffffffff00047882 */ /* 0x000fc60000000000 */
[----:B------:R-:W-:Y:S05]  /*2df40*/  BRA.DIV UR4, `(.L_x_13096) ;  /* 0x0000009a04507947 */ /* 0x000fea000b800000 */
[----:B--2---:R2:W0:Y:S04]  /*2df50*/  SHFL.IDX PT, R0, R3, 0x1, 0x181f ;  /* 0x00381f0003007f89 */ /* 0x00442800000e0000 */
[----:B---3--:R2:W3:Y:S02]  /*2df60*/  SHFL.IDX PT, R14, R2, 0x1, 0x181f ;  /* 0x00381f00020e7f89 */ /* 0x0084e400000e0000 */
.L_x_13307:
        /* <DEDUP_REMOVED lines=21> */
.L_x_13098:
[----:B------:R-:W-:Y:S05]  /*2e0c0*/  BSYNC B1 ;  /* 0x0000000000017941 */ /* 0x000fea0003800000 */
.L_x_13097:
[----:B------:R-:W-:-:S03]  /*2e0d0*/  UMOV UR4, 0xffffffff ;  /* 0xffffffff00047882 */ /* 0x000fc60000000000 */
[----:B------:R-:W-:Y:S05]  /*2e0e0*/  BRA.DIV UR4, `(.L_x_13099) ;  /* 0x0000009a04307947 */ /* 0x000fea000b800000 */
[----:B0-----:R0:W0:Y:S04]  /*2e0f0*/  SHFL.IDX PT, R0, R3, 0x2, 0x181f ;  /* 0x00581f0003007f89 */ /* 0x00102800000e0000 */
[----:B---3--:R3:W0:Y:S02]  /*2e100*/  SHFL.IDX PT, R14, R2, 0x2, 0x181f ;  /* 0x00581f00020e7f89 */ /* 0x00862400000e0000 */
.L_x_13311:
        /* <DEDUP_REMOVED lines=21> */
.L_x_13101:
[----:B------:R-:W-:Y:S05]  /*2e260*/  BSYNC B1 ;  /* 0x0000000000017941 */ /* 0x000fea0003800000 */
.L_x_13100:
[----:B------:R-:W-:-:S03]  /*2e270*/  UMOV UR4, 0xffffffff ;  /* 0xffffffff00047882 */ /* 0x000fc60000000000 */
[----:B------:R-:W-:Y:S05]  /*2e280*/  BRA.DIV UR4, `(.L_x_13102) ;  /* 0x0000009a04107947 */ /* 0x000fea000b800000 */
[----:B0-----:R0:W0:Y:S04]  /*2e290*/  SHFL.IDX PT, R0, R3, 0x3, 0x181f ;  /* 0x00781f0003007f89 */ /* 0x00102800000e0000 */
[----:B------:R0:W0:Y:S02]  /*2e2a0*/  SHFL.IDX PT, R14, R2, 0x3, 0x181f ;  /* 0x00781f00020e7f89 */ /* 0x00002400000e0000 */
.L_x_13315:
[----:B0-23--:R-:W-:-:S05]  /*2e2b0*/  VIADD R2, R216, 0x60 ;  /* 0x00000060d8027836 */ /* 0x00dfca0000000000 */
        /* <DEDUP_REMOVED lines=19> */
.L_x_13089:
[----:B------:R-:W-:Y:S05]  /*2e3f0*/  BSYNC B0 ;  /* 0x0000000000007941 */ /* 0x000fea0003800000 */
.L_x_13080:
[----:B------:R-:W-:Y:S02]  /*2e400*/  ULDC UR4, c[0x0][0xd3c] ;  /* 0x00034f0000047ab9 */ /* 0x000fe40000000800 */
[----:B-1----:R-:W-:-:S13]  /*2e410*/  ISETP.GE.AND P0, PT, R127, UR4, PT ;  /* 0x000000047f007c0c */ /* 0x002fda000bf06270 */
[----:B------:R-:W-:Y:S05]  /*2e420*/  @!P0 BRA `(.L_x_13103) ;  /* 0xfffffd2c00908947 */ /* 0x000fea000383ffff */
[----:B------:R-:W-:Y:S05]  /*2e430*/  BRA `(.L_x_12873) ;  /* 0x0000007c00bc7947 */ /* 0x000fea0003800000 */
.L_x_12871:
        /* <DEDUP_REMOVED lines=16> */
.L_x_13104:
        /* <DEDUP_REMOVED lines=42> */
.L_x_13110:
        /* <DEDUP_REMOVED lines=12> */
.L_x_13109:
[----:B------:R-:W-:Y:S05]  /*2e8a0*/  BSYNC B0 ;  /* 0x0000000000007941 */ /* 0x000fea0003800000 */
.L_x_13108:
        /* <DEDUP_REMOVED lines=20> */
.L_x_13106:
        /* <DEDUP_REMOVED lines=20> */
.L_x_13111:
        /* <DEDUP_REMOVED lines=59> */
.L_x_13107:
[----:B------:R-:W-:Y:S02]  /*2eee0*/  IMAD.MOV.U32 R17, RZ, RZ, RZ ;  /* 0x000000ffff117224 */ /* 0x000fe400078e00ff */
[----:B------:R-:W-:Y:S02]  /*2eef0*/  IMAD.U32 R16, RZ, RZ, UR6 ;  /* 0x00000006ff107e24 */ /* 0x000fe4000f8e00ff */
[----:B------:R-:W-:-:S07]  /*2ef00*/  IMAD.MOV.U32 R18, RZ, RZ, RZ ;  /* 0x000000ffff127224 */ /* 0x000fce00078e00ff */
.L_x_13112:
[----:B------:R-:W-:-:S13]  /*2ef10*/  ISETP.NE.AND P0, PT, R5, RZ, PT ;  /* 0x000000ff0500720c */ /* 0x000fda0003f05270 */
[----:B------:R-:W0:Y:S01]  /*2ef20*/  @!P0 S2R R3, SR_CgaCtaId ;  /* 0x0000000000038919 */ /* 0x000e220000008800 */
[----:B------:R-:W-:-:S04]  /*2ef30*/  @!P0 MOV R0, 0x400 ;  /* 0x0000040000008802 */ /* 0x000fc80000000f00 */
[----:B0-----:R-:W-:-:S05]  /*2ef40*/  @!P0 LEA R0, R3, R0, 0x18 ;  /* 0x0000000003008211 */ /* 0x001fca00078ec0ff */
[----:B------:R0:W-:Y:S01]  /*2ef50*/  @!P0 STS.128 [R0+0x324d0], R16 ;  /* 0x0324d01000008388 */ /* 0x0001e20000000c00 */
[----:B------:R-:W-:Y:S06]  /*2ef60*/  BAR.ARV 0x5, 0x180 ;  /* 0x0146000000007b1d */ /* 0x000fec0000002000 */
.L_x_13105:
        /* <DEDUP_REMOVED lines=22> */
[C---:B------:R-:W-:Y:S02]  /*2f0d0*/  LOP3.LUT R2, R0.reuse, 0x1f8, RZ, 0xc0, !PT ;  /* 0x000001f800027812 */ /* 0x040fe400078ec0ff */
[----:B------:R-:W-:Y:S02]  /*2f0e0*/  LOP3.LUT R0, R0, 0x38, RZ, 0xc0, !PT ;  /* 0x0000003800007812 */ /* 0x000fe400078ec0ff */
[----:B------:R-:W-:Y:S01]  /*2f0f0*/  LOP3.LUT R3, R2, 0x38, R5, 0x78, !PT ;  /* 0x0000003802037812 */ /* 0x000fe200078e7805 */
[----:B------:R-:W-:-:S03]  /*2f100*/  IMAD.SHL.U32 R2, R5, 0x10, RZ ;  /* 0x0000001005027824 */ /* 0x000fc600078e00ff */
[----:B------:R-:W-:Y:S02]  /*2f110*/  LOP3.LUT R32, R3, 0x200, R32, 0xf8, !PT ;  /* 0x0000020003207812 */ /* 0x000fe400078ef820 */
[----:B------:R-:W-:-:S03]  /*2f120*/  SHF.R.U32.HI R3, RZ, 0x3, R4 ;  /* 0x00000003ff037819 */ /* 0x000fc60000011604 */
[----:B------:R-:W-:Y:S01]  /*2f130*/  IMAD R26, R32, 0x2, R23 ;  /* 0x00000002201a7824 */ /* 0x000fe200078e0217 */
[----:B------:R-:W-:Y:S02]  /*2f140*/  LOP3.LUT R2, R3, 0x70, R2, 0xf8, !PT ;  /* 0x0000007003027812 */ /* 0x000fe400078ef802 */
[C---:B------:R-:W-:Y:S02]  /*2f150*/  LOP3.LUT R3, R0.reuse, 0x40, RZ, 0xfc, !PT ;  /* 0x0000004000037812 */ /* 0x040fe400078efcff */
[C---:B------:R-:W-:Y:S02]  /*2f160*/  LOP3.LUT R2, R0.reuse, 0x80, RZ, 0xfc, !PT ;  /* 0x0000008000027812 */ /* 0x040fe400078efcff */
[----:B---3--:R-:W-:-:S07]  /*2f170*/  LOP3.LUT R0, R0, 0xc0, RZ, 0xfc, !PT ;  /* 0x000000c000007812 */ /* 0x008fce00078efcff */
.L_x_13234:
[----:B------:R-:W-:Y:S05]  /*2f180*/  YIELD ;  /* 0x0000000000007946 */ /* 0x000fea0003800000 */
[----:B------:R-:W-:Y:S01]  /*2f190*/  ULDC.64 UR4, c[0x0][0xb20] ;  /* 0x0002c80000047ab9 */ /* 0x000fe20000000a00 */
[----:B------:R-:W-:Y:S01]  /*2f1a0*/  IMAD.MOV.U32 R33, RZ, RZ, RZ ;  /* 0x000000ffff217224 */ /* 0x000fe200078e00ff */
[----:B------:R-:W-:Y:S01]  /*2f1b0*/  ISETP.NE.U32.AND P0, PT, RZ, UR4, PT ;  /* 0x00000004ff007c0c */ /* 0x000fe2000bf05070 */
[----:B--23--:R-:W0:Y:S01]  /*2f1c0*/  LDC.64 R4, c[0x0][0xaf8] ;  /* 0x0002be00ff047b82 */ /* 0x00ce220000000a00 */
        /* <DEDUP_REMOVED lines=44> */
.L_x_13114:
        /* <DEDUP_REMOVED lines=8> */
.L_x_13115:
        /* <DEDUP_REMOVED lines=9> */
.L_x_13116:
[----:B--2---:R-:W2:Y:S01]  /*2f5a0*/  @P1 LDG.E R5, desc[UR44][R2.64] ;  /* 0x0000002c02051981 */ /* 0x004ea2000c1e1900 */
[----:B------:R-:W3:Y:S03]  /*2f5b0*/  LDC R7, c[0x0][0x448] ;  /* 0x00011200ff077b82 */ /* 0x000ee60000000800 */
[----:B------:R4:W2:Y:S01]  /*2f5c0*/  @P1 LDG.E R4, desc[UR44][R2.64+0x4] ;  /* 0x0000042c02041981 */ /* 0x0008a2000c1e1900 */
[----:B------:R-:W-:Y:S02]  /*2f5d0*/  IMAD.SHL.U32 R36, R17, 0x80, RZ ;  /* 0x0000008011247824 */ /* 0x000fe400078e00ff */
[----:B-----5:R-:W-:Y:S02]  /*2f5e0*/  IMAD.IADD R10, R10, 0x1, -R33 ;  /* 0x000000010a0a7824 */ /* 0x020fe400078e0a21 */
[----:B----4-:R-:W4:Y:S01]  /*2f5f0*/  LDC.64 R2, c[0x0][0xad8] ;  /* 0x0002b600ff027b82 */ /* 0x010f220000000a00 */
[----:B---3--:R-:W-:Y:S01]  /*2f600*/  ISETP.NE.AND P2, PT, R7, 0x1, PT ;  /* 0x000000010700780c */ /* 0x008fe20003f45270 */
[----:B------:R-:W-:-:S12]  /*2f610*/  VIADD R7, R36, 0x7f ;  /* 0x0000007f24077836 */ /* 0x000fd80000000000 */
[----:B0-----:R-:W0:Y:S01]  /*2f620*/  @P2 LDC R8, c[0x0][0x44c] ;  /* 0x00011300ff082b82 */ /* 0x001e220000000800 */
[----:B----4-:R-:W-:-:S07]  /*2f630*/  ISETP.GE.AND P3, PT, R3, 0x1, PT ;  /* 0x000000010300780c */ /* 0x010fce0003f66270 */
[----:B------:R-:W3:Y:S01]  /*2f640*/  @P2 LDC R9, c[0x0][0x450] ;  /* 0x00011400ff092b82 */ /* 0x000ee20000000800 */
[----:B--2---:R-:W-:Y:S02]  /*2f650*/  @P1 IMAD.IADD R6, R4, 0x1, -R5 ;  /* 0x0000000104061824 */ /* 0x004fe400078e0a05 */
[----:B0-----:R-:W-:-:S04]  /*2f660*/  @P2 IMAD.HI.U32 R4, R7, R8, RZ ;  /* 0x0000000807042227 */ /* 0x001fc800078e00ff */
[----:B------:R-:W-:Y:S01]  /*2f670*/  IMAD.IADD R17, R10, 0x1, R6 ;  /* 0x000000010a117824 */ /* 0x000fe200078e0206 */
[----:B---3--:R-:W-:-:S03]  /*2f680*/  @P2 SHF.R.U32.HI R7, RZ, R9, R4 ;  /* 0x00000009ff072219 */ /* 0x008fc60000011604 */
[C---:B------:R-:W-:Y:S01]  /*2f690*/  VIADD R4, R17.reuse, 0x5f ;  /* 0x0000005f11047836 */ /* 0x040fe20000000000 */
[----:B------:R-:W-:-:S03]  /*2f6a0*/  IADD3 R8, R17, 0x1, -R13 ;  /* 0x0000000111087810 */ /* 0x000fc60007ffe80d */
        /* <DEDUP_REMOVED lines=17> */
.L_x_13119:
[----:B------:R-:W-:-:S13]  /*2f7c0*/  ISETP.NE.AND P0, PT, R3, 0x1, PT ;  /* 0x000000010300780c */ /* 0x000fda0003f05270 */
[----:B------:R-:W0:Y:S02]  /*2f7d0*/  @P0 LDC.64 R4, c[0x0][0xae0] ;  /* 0x0002b800ff040b82 */ /* 0x000e240000000a00 */
[----:B0-----:R-:W-:-:S05]  /*2f7e0*/  @P0 IMAD.HI.U32 R4, R11, R4, RZ ;  /* 0x000000040b040227 */ /* 0x001fca00078e00ff */
[----:B------:R-:W-:-:S07]  /*2f7f0*/  @P0 SHF.R.U32.HI R11, RZ, R5, R4 ;  /* 0x00000005ff0b0219 */ /* 0x000fce0000011604 */
.L_x_13120:
[----:B------:R-:W-:Y:S05]  /*2f800*/  BSYNC B0 ;  /* 0x0000000000007941 */ /* 0x000fea0003800000 */
.L_x_13118:
[----:B------:R-:W-:-:S05]  /*2f810*/  IMAD R11, R11, R3, R3 ;  /* 0x000000030b0b7224 */ /* 0x000fca00078e0203 */
[----:B------:R-:W-:-:S07]  /*2f820*/  VIMNMX R2, R2, R11, PT ;  /* 0x0000000b02027248 */ /* 0x000fce0003fe0100 */
.L_x_13117:
[----:B------:R-:W0:Y:S01]  /*2f830*/  @P2 LDC R5, c[0x0][0x44c] ;  /* 0x00011300ff052b82 */ /* 0x000e220000000800 */
[----:B------:R-:W-:Y:S01]  /*2f840*/  IMAD.MOV.U32 R4, RZ, RZ, R36 ;  /* 0x000000ffff047224 */ /* 0x000fe200078e0024 */
[----:B------:R-:W-:Y:S01]  /*2f850*/  ULDC UR4, c[0x0][0xad4] ;  /* 0x0002b50000047ab9 */ /* 0x000fe20000000800 */
[----:B------:R-:W-:-:S05]  /*2f860*/  IMAD.IADD R7, R17, 0x1, -R13 ;  /* 0x0000000111077824 */ /* 0x000fca00078e0a0d */
[----:B------:R-:W2:Y:S01]  /*2f870*/  @P2 LDC R12, c[0x0][0x450] ;  /* 0x00011400ff0c2b82 */ /* 0x000ea20000000800 */
        /* <DEDUP_REMOVED lines=15> */
.L_x_13123:
[----:B------:R-:W-:-:S13]  /*2f970*/  ISETP.NE.AND P0, PT, R3, 0x1, PT ;  /* 0x000000010300780c */ /* 0x000fda0003f05270 */
[----:B------:R-:W0:Y:S02]  /*2f980*/  @P0 LDC.64 R4, c[0x0][0xae0] ;  /* 0x0002b800ff040b82 */ /* 0x000e240000000a00 */
[----:B0-----:R-:W-:-:S05]  /*2f990*/  @P0 IMAD.HI.U32 R4, R12, R4, RZ ;  /* 0x000000040c040227 */ /* 0x001fca00078e00ff */
[----:B------:R-:W-:-:S07]  /*2f9a0*/  @P0 SHF.R.U32.HI R12, RZ, R5, R4 ;  /* 0x00000005ff0c0219 */ /* 0x000fce0000011604 */
.L_x_13124:
[----:B------:R-:W-:Y:S05]  /*2f9b0*/  BSYNC B0 ;  /* 0x0000000000007941 */ /* 0x000fea0003800000 */
.L_x_13122:
[----:B------:R-:W-:-:S05]  /*2f9c0*/  IMAD R12, R12, R3, RZ ;  /* 0x000000030c0c7224 */ /* 0x000fca00078e02ff */
[----:B------:R-:W-:-:S07]  /*2f9d0*/  VIMNMX R11, R11, R12, !PT ;  /* 0x0000000c0b0b7248 */ /* 0x000fce0007fe0100 */
.L_x_13121:
        /* <DEDUP_REMOVED lines=31> */
[----:B------:R0:W2:Y:S02]  /*2fbd0*/  SHFL.IDX PT, R14, R3, RZ, 0x1f ;  /* 0x00001fff030e7589 */ /* 0x0000a400000e0000 */
.L_x_13318:
[----:B--2---:R-:W-:Y:S02]  /*2fbe0*/  ISETP.NE.AND P0, PT, R14, RZ, PT ;  /* 0x000000ff0e00720c */ /* 0x004fe40003f05270 */
[----:B------:R-:W-:-:S11]  /*2fbf0*/  PLOP3.LUT P6, PT, PT, PT, PT, 0x8, 0x0 ;  /* 0x000000000000781c */ /* 0x000fd60003fce170 */
[----:B------:R-:W-:Y:S05]  /*2fc00*/  @P0 BRA `(.L_x_13128) ;  /* 0x00000000000c0947 */ /* 0x000fea0003800000 */
[----:B------:R-:W-:-:S03]  /*2fc10*/  UMOV UR4, 0xffffffff ;  /* 0xffffffff00047882 */ /* 0x000fc60000000000 */
[----:B------:R-:W-:Y:S05]  /*2fc20*/  BRA.DIV UR4, `(.L_x_13129) ;  /* 0x0000008204247947 */ /* 0x000fea000b800000 */
[----:B------:R-:W-:-:S13]  /*2fc30*/  ELECT P6, URZ, PT ;  /* 0x00000000003f782f */ /* 0x000fda00038c0000 */
.L_x_13128:
        /* <DEDUP_REMOVED lines=9> */
.L_x_13321:
[----:B------:R-:W-:Y:S05]  /*2fcd0*/  BSYNC B1 ;  /* 0x0000000000017941 */ /* 0x000fea0003800000 */
.L_x_13130:
[----:B------:R-:W-:Y:S04]  /*2fce0*/  BSSY B1, `(.L_x_13132) ;  /* 0x000007b000017945 */ /* 0x000fe80003800000 */
[----:B------:R-:W-:Y:S05]  /*2fcf0*/  @!P6 BRA `(.L_x_13133) ;  /* 0x0000000400e4e947 */ /* 0x000fea0003800000 */
[----:B------:R-:W2:Y:S01]  /*2fd00*/  S2R R3, SR_TID.X ;  /* 0x0000000000037919 */ /* 0x000ea20000002100 */
[----:B0-----:R-:W-:Y:S01]  /*2fd10*/  SHF.L.U32 R6, R28, 0x1f, RZ ;  /* 0x0000001f1c067819 */ /* 0x001fe200000006ff */
[----:B------:R-:W-:Y:S01]  /*2fd20*/  BSSY B2, `(.L_x_13134) ;  /* 0x0000006000027945 */ /* 0x000fe20003800000 */
[----:B--2---:R-:W-:Y:S01]  /*2fd30*/  LOP3.LUT R10, R3, 0x7f, RZ, 0xc0, !PT ;  /* 0x0000007f030a7812 */ /* 0x004fe200078ec0ff */
[----:B------:R-:W-:-:S03]  /*2fd40*/  IMAD R3, R24, 0x8, R23 ;  /* 0x0000000818037824 */ /* 0x000fc600078e0217 */
[----:B------:R-:W-:Y:S01]  /*2fd50*/  ISETP.NE.AND P1, PT, R10, RZ, PT ;  /* 0x000000ff0a00720c */ /* 0x000fe20003f25270 */
[----:B------:R-:W0:Y:S02]  /*2fd60*/  SYNCS.PHASECHK.TRANS64.TRYWAIT P0, [R3+URZ+0x324a0], R6 ;  /* 0x0324a006030075a7 */ /* 0x000e24000800017f */
[----:B0-----:R-:W-:Y:S10]  /*2fd70*/  @!P0 BRA `(.L_x_13135) ;  /* 0x0000008000048947 */ /* 0x001ff40003800000 */
.L_x_13322:
[----:B------:R-:W-:Y:S05]  /*2fd80*/  BSYNC B2 ;  /* 0x0000000000027941 */ /* 0x000fea0003800000 */
.L_x_13134:
[----:B------:R-:W-:Y:S04]  /*2fd90*/  BSSY B2, `(.L_x_13136) ;  /* 0x0000009000027945 */ /* 0x000fe80003800000 */
[----:B------:R-:W-:Y:S05]  /*2fda0*/  @P1 BRA `(.L_x_13137) ;  /* 0x00000000001c1947 */ /* 0x000fea0003800000 */
[----:B------:R-:W2:Y:S02]  /*2fdb0*/  S2R R10, SR_TID.X ;  /* 0x00000000000a7919 */ /* 0x000ea40000002100 */
[----:B--2---:R-:W-:Y:S01]  /*2fdc0*/  LOP3.LUT R11, R10, 0x1f, RZ, 0xc0, !PT ;  /* 0x0000001f0a0b7812 */ /* 0x004fe200078ec0ff */
[----:B------:R-:W-:-:S03]  /*2fdd0*/  IMAD.MOV.U32 R10, RZ, RZ, 0x3000 ;  /* 0x00003000ff0a7424 */ /* 0x000fc600078e00ff */
[----:B------:R-:W-:Y:S01]  /*2fde0*/  ISETP.NE.AND P0, PT, R11, RZ, PT ;  /* 0x000000ff0b00720c */ /* 0x000fe20003f05270 */
[----:B------:R2:W-:-:S12]  /*2fdf0*/  SYNCS.ARRIVE.TRANS64 RZ, [R3+URZ+0x32490], R10 ;  /* 0x0324900a03ff79a7 */ /* 0x0005d8000800003f */
[----:B--2---:R-:W-:Y:S05]  /*2fe00*/  @!P0 BRA `(.L_x_13137) ;  /* 0x0000000000048947 */ /* 0x004fea0003800000 */
[----:B------:R-:W-:Y:S01]  /*2fe10*/  BPT.TRAP 0x1 ;  /* 0x000000040000795c */ /* 0x000fe20000300000 */
.L_x_13137:
[----:B------:R-:W-:Y:S05]  /*2fe20*/  BSYNC B2 ;  /* 0x0000000000027941 */ /* 0x000fea0003800000 */
.L_x_13136:
        /* <DEDUP_REMOVED lines=12> */
.L_x_13138:
        /* <DEDUP_REMOVED lines=10> */
[----:B------:R-:W2:Y:S01]  /*2ff90*/  SYNCS.PHASECHK.TRANS64.TRYWAIT P0, [R3+URZ+0x324c0], R6 ;  /* 0x0324c006030075a7 */ /* 0x000ea2000800017f */
[----:B------:R-:W-:Y:S04]  /*2ffa0*/  BSSY B2, `(.L_x_13139) ;  /* 0x0000002000027945 */ /* 0x000fe80003800000 */
[----:B--2---:R-:W-:Y:S05]  /*2ffb0*/  @!P0 BRA `(.L_x_13140) ;  /* 0x0000007c00888947 */ /* 0x004fea0003800000 */
.L_x_13323:
[----:B------:R-:W-:Y:S05]  /*2ffc0*/  BSYNC B2 ;  /* 0x0000000000027941 */ /* 0x000fea0003800000 */
.L_x_13139:
[----:B------:R-:W-:Y:S01]  /*2ffd0*/  BSSY B2, `(.L_x_13141) ;  /* 0x000000b000027945 */ /* 0x000fe20003800000 */
[----:B------:R-:W-:Y:S02]  /*2ffe0*/  IMAD.MOV.U32 R12, RZ, RZ, 0x0 ;  /* 0x00000000ff0c7424 */ /* 0x000fe400078e00ff */
[----:B-1----:R-:W-:Y:S01]  /*2fff0*/  IMAD.MOV.U32 R13, RZ, RZ, 0x12f00000 ;  /* 0x12f00000ff0d7424 */ /* 0x002fe200078e00ff */
[----:B------:R-:W-:Y:S06]  /*30000*/  @P1 BRA `(.L_x_13142) ;  /* 0x00000000001c1947 */ /* 0x000fec0003800000 */
[----:B------:R-:W1:Y:S01]  /*30010*/  S2R R11, SR_TID.X ;  /* 0x00000000000b7919 */ /* 0x000e620000002100 */
[----:B0-2---:R-:W-:-:S04]  /*30020*/  IMAD.MOV.U32 R6, RZ, RZ, 0xc000 ;  /* 0x0000c000ff067424 */ /* 0x005fc800078e00ff */
[----:B------:R3:W-:Y:S01]  /*30030*/  SYNCS.ARRIVE.TRANS64 RZ, [R3+URZ+0x324b0], R6 ;  /* 0x0324b00603ff79a7 */ /* 0x0007e2000800003f */
[----:B-1----:R-:W-:-:S04]  /*30040*/  LOP3.LUT R11, R11, 0x1f, RZ, 0xc0, !PT ;  /* 0x0000001f0b0b7812 */ /* 0x002fc800078ec0ff */
[----:B------:R-:W-:-:S13]  /*30050*/  ISETP.NE.AND P0, PT, R11, RZ, PT ;  /* 0x000000ff0b00720c */ /* 0x000fda0003f05270 */
[----:B---3--:R-:W-:Y:S05]  /*30060*/  @!P0 BRA `(.L_x_13142) ;  /* 0x0000000000048947 */ /* 0x008fea0003800000 */
[----:B------:R-:W-:Y:S01]  /*30070*/  BPT.TRAP 0x1 ;  /* 0x000000040000795c */ /* 0x000fe20000300000 */
.L_x_13142:
[----:B------:R-:W-:Y:S05]  /*30080*/  BSYNC B2 ;  /* 0x0000000000027941 */ /* 0x000fea0003800000 */
.L_x_13141:
[----:B------:R-:W-:Y:S01]  /*30090*/  R2UR UR10, R14 ;  /* 0x000000000e0a72ca */ /* 0x000fe200000e0000 */
[----:B0-2---:R-:W-:Y:S01]  /*300a0*/  IMAD R6, R24, 0xc000, R23 ;  /* 0x0000c00018067824 */ /* 0x005fe200078e0217 */
[----:B------:R-:W-:Y:S01]  /*300b0*/  R2UR UR6, R12 ;  /* 0x000000000c0672ca */ /* 0x000fe200000e0000 */
[----:B------:R-:W-:Y:S01]  /*300c0*/  UIADD3 UR4, UP0, UR42, 0x670, URZ ;  /* 0x000006702a047890 */ /* 0x000fe2000ff1e03f */
[----:B------:R-:W-:Y:S01]  /*300d0*/  R2UR UR7, R13 ;  /* 0x000000000d0772ca */ /* 0x000fe200000e0000 */
[----:B------:R-:W-:Y:S01]  /*300e0*/  VIADD R3, R3, 0x324b0 ;  /* 0x000324b003037836 */ /* 0x000fe20000000000 */
[----:B------:R-:W-:Y:S01]  /*300f0*/  PLOP3.LUT P0, PT, PT, PT, PT, 0x80, 0x0 ;  /* 0x000000000000781c */ /* 0x000fe20003f0f070 */
[----:B------:R-:W-:Y:S01]  /*30100*/  VIADD R11, R6, 0x400 ;  /* 0x00000400060b7836 */ /* 0x000fe20000000000 */
[----:B------:R-:W-:-:S12]  /*30110*/  UIADD3.X UR5, URZ, UR43, URZ, UP0, !UPT ;  /* 0x0000002b3f057290 */ /* 0x000fd800087fe43f */
.L_x_13143:
        /* <DEDUP_REMOVED lines=15> */
.L_x_13144:
        /* <DEDUP_REMOVED lines=15> */
.L_x_13145:
        /* <DEDUP_REMOVED lines=15> */
.L_x_13146:
        /* <DEDUP_REMOVED lines=10> */
.L_x_13133:
[----:B------:R-:W-:Y:S05]  /*30490*/  BSYNC B1 ;  /* 0x0000000000017941 */ /* 0x000fea0003800000 */
.L_x_13132:
        /* <DEDUP_REMOVED lines=9> */
.L_x_13162:
[----:B------:R-:W-:Y:S05]  /*30530*/  YIELD ;  /* 0x0000000000007946 */ /* 0x000fea0003800000 */
[----:B------:R-:W-:Y:S04]  /*30540*/  BSSY B1, `(.L_x_13147) ;  /* 0x000007a000017945 */ /* 0x000fe80003800000 */
[----:B------:R-:W-:Y:S05]  /*30550*/  @!P6 BRA `(.L_x_13148) ;  /* 0x0000000400e0e947 */ /* 0x000fea0003800000 */
[----:B------:R-:W2:Y:S01]  /*30560*/  S2R R2, SR_TID.X ;  /* 0x0000000000027919 */ /* 0x000ea20000002100 */
[----:B------:R-:W-:Y:S01]  /*30570*/  IMAD R10, R24, 0x8, R23 ;  /* 0x00000008180a7824 */ /* 0x000fe200078e0217 */
[----:B------:R-:W-:Y:S01]  /*30580*/  BSSY B2, `(.L_x_13149) ;  /* 0x0000006000027945 */ /* 0x000fe20003800000 */
[----:B--2---:R-:W-:Y:S02]  /*30590*/  LOP3.LUT R3, R2, 0x7f, RZ, 0xc0, !PT ;  /* 0x0000007f02037812 */ /* 0x004fe400078ec0ff */
[----:B------:R-:W-:Y:S02]  /*305a0*/  SHF.L.U32 R2, R28, 0x1f, RZ ;  /* 0x0000001f1c027819 */ /* 0x000fe400000006ff */
[----:B------:R-:W-:Y:S02]  /*305b0*/  ISETP.NE.AND P2, PT, R3, RZ, PT ;  /* 0x000000ff0300720c */ /* 0x000fe40003f45270 */
[----:B------:R-:W2:Y:S02]  /*305c0*/  SYNCS.PHASECHK.TRANS64.TRYWAIT P1, [R10+URZ+0x324a0], R2 ;  /* 0x0324a0020a0075a7 */ /* 0x000ea4000802017f */
[----:B--2---:R-:W-:Y:S09]  /*305d0*/  @!P1 BRA `(.L_x_13150) ;  /* 0x0000007800149947 */ /* 0x004ff20003800000 */
.L_x_13324:
[----:B------:R-:W-:Y:S05]  /*305e0*/  BSYNC B2 ;  /* 0x0000000000027941 */ /* 0x000fea0003800000 */
.L_x_13149:
[----:B------:R-:W-:Y:S04]  /*305f0*/  BSSY B2, `(.L_x_13151) ;  /* 0x0000009000027945 */ /* 0x000fe80003800000 */
[----:B------:R-:W-:Y:S05]  /*30600*/  @P2 BRA `(.L_x_13152) ;  /* 0x00000000001c2947 */ /* 0x000fea0003800000 */
[----:B------:R-:W0:Y:S02]  /*30610*/  S2R R3, SR_TID.X ;  /* 0x0000000000037919 */ /* 0x000e240000002100 */
[----:B0-----:R-:W-:Y:S01]  /*30620*/  LOP3.LUT R6, R3, 0x1f, RZ, 0xc0, !PT ;  /* 0x0000001f03067812 */ /* 0x001fe200078ec0ff */
[----:B------:R-:W-:-:S03]  /*30630*/  IMAD.MOV.U32 R3, RZ, RZ, 0x3000 ;  /* 0x00003000ff037424 */ /* 0x000fc600078e00ff */
[----:B------:R-:W-:Y:S01]  /*30640*/  ISETP.NE.AND P1, PT, R6, RZ, PT ;  /* 0x000000ff0600720c */ /* 0x000fe20003f25270 */
[----:B------:R3:W-:-:S12]  /*30650*/  SYNCS.ARRIVE.TRANS64 RZ, [R10+URZ+0x32490], R3 ;  /* 0x032490030aff79a7 */ /* 0x0007d8000800003f */
[----:B---3--:R-:W-:Y:S05]  /*30660*/  @!P1 BRA `(.L_x_13152) ;  /* 0x0000000000049947 */ /* 0x008fea0003800000 */
[----:B------:R-:W-:Y:S01]  /*30670*/  BPT.TRAP 0x1 ;  /* 0x000000040000795c */ /* 0x000fe20000300000 */
.L_x_13152:
[----:B------:R-:W-:Y:S05]  /*30680*/  BSYNC B2 ;  /* 0x0000000000027941 */ /* 0x000fea0003800000 */
.L_x_13151:
[----:B0-----:R-:W-:Y:S01]  /*30690*/  IMAD.MOV.U32 R6, RZ, RZ, RZ ;  /* 0x000000ffff067224 */ /* 0x001fe200078e00ff */
        /* <DEDUP_REMOVED lines=10> */
.L_x_13153:
        /* <DEDUP_REMOVED lines=13> */
.L_x_13325:
[----:B------:R-:W-:Y:S05]  /*30810*/  BSYNC B2 ;  /* 0x0000000000027941 */ /* 0x000fea0003800000 */
.L_x_13154:
[----:B------:R-:W-:Y:S01]  /*30820*/  BSSY B2, `(.L_x_13156) ;  /* 0x000000b000027945 */ /* 0x000fe20003800000 */
[----:B0-2---:R-:W-:Y:S02]  /*30830*/  IMAD.MOV.U32 R2, RZ, RZ, 0x0 ;  /* 0x00000000ff027424 */ /* 0x005fe400078e00ff */
        /* <DEDUP_REMOVED lines=9> */
.L_x_13157:
[----:B------:R-:W-:Y:S05]  /*308d0*/  BSYNC B2 ;  /* 0x0000000000027941 */ /* 0x000fea0003800000 */
.L_x_13156:
        /* <DEDUP_REMOVED lines=9> */
.L_x_13158:
        /* <DEDUP_REMOVED lines=15> */
.L_x_13159:
        /* <DEDUP_REMOVED lines=15> */
.L_x_13160:
        /* <DEDUP_REMOVED lines=15> */
.L_x_13161:
        /* <DEDUP_REMOVED lines=10> */
.L_x_13148:
[----:B------:R-:W-:Y:S05]  /*30ce0*/  BSYNC B1 ;  /* 0x0000000000017941 */ /* 0x000fea0003800000 */
.L_x_13147:
        /* <DEDUP_REMOVED lines=8> */
.L_x_13126:
[----:B------:R-:W-:Y:S05]  /*30d70*/  BSYNC B0 ;  /* 0x0000000000007941 */ /* 0x000fea0003800000 */
.L_x_13125:
[----:B------:R-:W2:Y:S01]  /*30d80*/  LDC R0, c[0x0][0x448] ;  /* 0x00011200ff007b82 */ /* 0x000ea20000000800 */
[----:B------:R-:W-:Y:S01]  /*30d90*/  VIADD R5, R36, 0x7f ;  /* 0x0000007f24057836 */ /* 0x000fe20000000000 */
[----:B------:R-:W-:Y:S06]  /*30da0*/  @!P0 WARPSYNC.ALL ;  /* 0x0000000000008948 */ /* 0x000fec0003800000 */
[----:B------:R-:W3:Y:S08]  /*30db0*/  LDC.64 R2, c[0x0][0xad8] ;  /* 0x0002b600ff027b82 */ /* 0x000ef00000000a00 */
[----:B------:R-:W-:Y:S01]  /*30dc0*/  @!P0 BAR.SYNC.DEFER_BLOCKING 0xc, 0x180 ;  /* 0x0306000000008b1d */ /* 0x000fe20000010000 */
[----:B--2---:R-:W-:-:S02]  /*30dd0*/  ISETP.NE.AND P1, PT, R0, 0x1, PT ;  /* 0x000000010000780c */ /* 0x004fc40003f25270 */
[----:B---3--:R-:W-:-:S11]  /*30de0*/  ISETP.GE.AND P2, PT, R3, 0x1, PT ;  /* 0x000000010300780c */ /* 0x008fd60003f46270 */
[----:B------:R-:W2:Y:S08]  /*30df0*/  @P1 LDC R0, c[0x0][0x44c] ;  /* 0x00011300ff001b82 */ /* 0x000eb00000000800 */
[----:B------:R-:W3:Y:S01]  /*30e00*/  @P1 LDC R11, c[0x0][0x450] ;  /* 0x00011400ff0b1b82 */ /* 0x000ee20000000800 */
[----:B--2---:R-:W-:-:S05]  /*30e10*/  @P1 IMAD.HI.U32 R0, R5, R0, RZ ;  /* 0x0000000005001227 */ /* 0x004fca00078e00ff */
        /* <DEDUP_REMOVED lines=10> */
[----:B------:R-:W2:Y:S02]  /*30ec0*/  @P0 LDC.64 R4, c[0x0][0xae0] ;  /* 0x0002b800ff040b82 */ /* 0x000ea40000000a00 */
[----:B--2---:R-:W-:-:S05]  /*30ed0*/  @P0 IMAD.HI.U32 R4, R11, R4, RZ ;  /* 0x000000040b040227 */ /* 0x004fca00078e00ff */
[----:B------:R-:W-:-:S04]  /*30ee0*/  @P0 SHF.R.U32.HI R11, RZ, R5, R4 ;  /* 0x00000005ff0b0219 */ /* 0x000fc80000011604 */
[----:B------:R-:W-:Y:S01]  /*30ef0*/  LOP3.LUT R0, RZ, R11, RZ, 0x33, !PT ;  /* 0x0000000bff007212 */ /* 0x000fe200078e33ff */
[----:B------:R-:W-:Y:S06]  /*30f00*/  BRA `(.L_x_13166) ;  /* 0x0000000000107947 */ /* 0x000fec0003800000 */
.L_x_13165:
[----:B------:R-:W-:-:S13]  /*30f10*/  ISETP.NE.AND P0, PT, R3, 0x1, PT ;  /* 0x000000010300780c */ /* 0x000fda0003f05270 */
[----:B------:R-:W2:Y:S02]  /*30f20*/  @P0 LDC.64 R4, c[0x0][0xae0] ;  /* 0x0002b800ff040b82 */ /* 0x000ea40000000a00 */
[----:B--2---:R-:W-:-:S05]  /*30f30*/  @P0 IMAD.HI.U32 R4, R0, R4, RZ ;  /* 0x0000000400040227 */ /* 0x004fca00078e00ff */
[----:B------:R-:W-:-:S07]  /*30f40*/  @P0 SHF.R.U32.HI R0, RZ, R5, R4 ;  /* 0x00000005ff000219 */ /* 0x000fce0000011604 */
.L_x_13166:
[----:B------:R-:W-:Y:S05]  /*30f50*/  BSYNC B0 ;  /* 0x0000000000007941 */ /* 0x000fea0003800000 */
.L_x_13164:
[----:B------:R-:W-:-:S05]  /*30f60*/  IMAD R5, R0, R3, R3 ;  /* 0x0000000300057224 */ /* 0x000fca00078e0203 */
[----:B------:R-:W-:-:S07]  /*30f70*/  VIMNMX R2, R2, R5, PT ;  /* 0x0000000502027248 */ /* 0x000fce0003fe0100 */
.L_x_13163:
[----:B------:R-:W2:Y:S01]  /*30f80*/  @P1 LDC R5, c[0x0][0x44c] ;  /* 0x00011300ff051b82 */ /* 0x000ea20000000800 */
[----:B------:R-:W-:Y:S01]  /*30f90*/  VIADD R2, R2, 0x5f ;  /* 0x0000005f02027836 */ /* 0x000fe20000000000 */
[----:B------:R-:W-:Y:S01]  /*30fa0*/  ULDC UR4, c[0x0][0xad4] ;  /* 0x0002b50000047ab9 */ /* 0x000fe20000000800 */
[----:B------:R-:W-:Y:S02]  /*30fb0*/  IMAD.MOV.U32 R0, RZ, RZ, R36 ;  /* 0x000000ffff007224 */ /* 0x000fe400078e0024 */
[----:B------:R-:W-:-:S03]  /*30fc0*/  IMAD.HI R2, R2, 0x2aaaaaab, RZ ;  /* 0x2aaaaaab02027827 */ /* 0x000fc600078e02ff */
[----:B------:R-:W3:Y:S01]  /*30fd0*/  @P1 LDC R4, c[0x0][0x450] ;  /* 0x00011400ff041b82 */ /* 0x000ee20000000800 */
[----:B--2---:R-:W-:-:S05]  /*30fe0*/  @P1 IMAD.HI.U32 R5, R36, R5, RZ ;  /* 0x0000000524051227 */ /* 0x004fca00078e00ff */
[----:B---3--:R-:W-:Y:S02]  /*30ff0*/  @P1 SHF.R.U32.HI R0, RZ, R4, R5 ;  /* 0x00000004ff001219 */ /* 0x008fe40000011605 */
        /* <DEDUP_REMOVED lines=12> */
[----:B------:R-:W3:Y:S02]  /*310c0*/  @P0 LDC.64 R4, c[0x0][0xae0] ;  /* 0x0002b800ff040b82 */ /* 0x000ee40000000a00 */
[----:B---3--:R-:W-:-:S05]  /*310d0*/  @P0 IMAD.HI.U32 R4, R7, R4, RZ ;  /* 0x0000000407040227 */ /* 0x008fca00078e00ff */
[----:B------:R-:W-:-:S04]  /*310e0*/  @P0 SHF.R.U32.HI R7, RZ, R5, R4 ;  /* 0x00000005ff070219 */ /* 0x000fc80000011604 */
[----:B------:R-:W-:Y:S01]  /*310f0*/  LOP3.LUT R7, RZ, R7, RZ, 0x33, !PT ;  /* 0x00000007ff077212 */ /* 0x000fe200078e33ff */
[----:B------:R-:W-:Y:S06]  /*31100*/  BRA `(.L_x_13170) ;  /* 0x0000000000107947 */ /* 0x000fec0003800000 */
.L_x_13169:
[----:B------:R-:W-:-:S13]  /*31110*/  ISETP.NE.AND P0, PT, R3, 0x1, PT ;  /* 0x000000010300780c */ /* 0x000fda0003f05270 */
[----:B------:R-:W3:Y:S02]  /*31120*/  @P0 LDC.64 R4, c[0x0][0xae0] ;  /* 0x0002b800ff040b82 */ /* 0x000ee40000000a00 */
[----:B---3--:R-:W-:-:S05]  /*31130*/  @P0 IMAD.HI.U32 R4, R7, R4, RZ ;  /* 0x0000000407040227 */ /* 0x008fca00078e00ff */
[----:B------:R-:W-:-:S07]  /*31140*/  @P0 SHF.R.U32.HI R7, RZ, R5, R4 ;  /* 0x00000005ff070219 */ /* 0x000fce0000011604 */
.L_x_13170:
[----:B------:R-:W-:Y:S05]  /*31150*/  BSYNC B0 ;  /* 0x0000000000007941 */ /* 0x000fea0003800000 */
.L_x_13168:
[----:B------:R-:W-:-:S05]  /*31160*/  IMAD R3, R7, R3, RZ ;  /* 0x0000000307037224 */ /* 0x000fca00078e02ff */
[----:B------:R-:W-:-:S07]  /*31170*/  VIMNMX R0, R0, R3, !PT ;  /* 0x0000000300007248 */ /* 0x000fce0007fe0100 */
.L_x_13167:
[----:B------:R-:W-:Y:S01]  /*31180*/  IMAD.HI R0, R0, 0x2aaaaaab, RZ ;  /* 0x2aaaaaab00007827 */ /* 0x000fe200078e02ff */
[----:B------:R-:W-:Y:S04]  /*31190*/  BSSY B7, `(.L_x_13171) ;  /* 0x0000420000077945 */ /* 0x000fe80003800000 */
[----:B------:R-:W-:-:S04]  /*311a0*/  SHF.R.U32.HI R3, RZ, 0x1f, R0 ;  /* 0x0000001fff037819 */ /* 0x000fc80000011600 */
[----:B------:R-:W-:-:S04]  /*311b0*/  LEA.HI.SX32 R3, R0, R3, 0x1c ;  /* 0x0000000300037211 */ /* 0x000fc800078fe2ff */
[----:B------:R-:W-:-:S04]  /*311c0*/  VIMNMX R34, RZ, R3, !PT ;  /* 0x00000003ff227248 */ /* 0x000fc80007fe0100 */
[----:B------:R-:W-:-:S13]  /*311d0*/  ISETP.GT.AND P0, PT, R31, R34, PT ;  /* 0x000000221f00720c */ /* 0x000fda0003f04270 */
[----:B------:R-:W-:Y:S05]  /*311e0*/  @P0 BRA `(.L_x_13172) ;  /* 0x0000000000440947 */ /* 0x000fea0003800000 */
[----:B------:R-:W3:Y:S02]  /*311f0*/  S2R R2, SR_TID.X ;  /* 0x0000000000027919 */ /* 0x000ee40000002100 */
        /* <DEDUP_REMOVED lines=14> */
[----:B----4-:R-:W-:Y:S01]  /*312e0*/  IADD3 R16, R0, UR39, R7 ;  /* 0x0000002700107c10 */ /* 0x010fe2000fffe007 */
[----:B------:R-:W-:Y:S06]  /*312f0*/  BRA `(.L_x_13173) ;  /* 0x0000004000247947 */ /* 0x000fec0003800000 */
.L_x_13172:
        /* <DEDUP_REMOVED lines=9> */
[----:B------:R-:W3:Y:S01]  /*31390*/  LDC.64 R2, c[0x4][R2] ;  /* 0x0100000002027b82 */ /* 0x000ee20000000a00 */
[----:B------:R-:W-:Y:S02]  /*313a0*/  IMAD.U32 R5, RZ, RZ, UR7 ;  /* 0x00000007ff057e24 */ /* 0x000fe4000f8e00ff */
[----:B0-----:R-:W-:Y:S02]  /*313b0*/  IMAD.U32 R6, RZ, RZ, UR8 ;  /* 0x00000008ff067e24 */ /* 0x001fe4000f8e00ff */
[----:B------:R-:W-:-:S02]  /*313c0*/  IMAD.U32 R7, RZ, RZ, UR9 ;  /* 0x00000009ff077e24 */ /* 0x000fc4000f8e00ff */
[----:B------:R-:W-:Y:S02]  /*313d0*/  IMAD.U32 R10, RZ, RZ, UR4 ;  /* 0x00000004ff0a7e24 */ /* 0x000fe4000f8e00ff */
[----:B------:R-:W-:Y:S02]  /*313e0*/  IMAD.U32 R11, RZ, RZ, UR5 ;  /* 0x00000005ff0b7e24 */ /* 0x000fe4000f8e00ff */
[----:B------:R-:W-:Y:S02]  /*313f0*/  IMAD.MOV.U32 R8, RZ, RZ, 0x70 ;  /* 0x00000070ff087424 */ /* 0x000fe400078e00ff */
[----:B------:R-:W-:Y:S02]  /*31400*/  IMAD.MOV.U32 R12, RZ, RZ, 0x1 ;  /* 0x00000001ff0c7424 */ /* 0x000fe400078e00ff */
[----:B-1----:R-:W-:-:S07]  /*31410*/  IMAD.MOV.U32 R13, RZ, RZ, RZ ;  /* 0x000000ffff0d7224 */ /* 0x002fce00078e00ff */
[----:B------:R-:W-:-:S07]  /*31420*/  LEPC R20, `(.L_x_13175) ;  /* 0x000000001014794e */ /* 0x000fce0000000000 */
[----:B--23--:R-:W-:Y:S05]  /*31430*/  CALL.ABS.NOINC R2 ;  /* 0x0000000002007343 */ /* 0x00cfea0003c00000 */
.L_x_13175:
[----:B------:R-:W-:Y:S05]  /*31440*/  BSYNC B6 ;  /* 0x0000000000067941 */ /* 0x000fea0003800000 */
.L_x_13174:
        /* <DEDUP_REMOVED lines=8> */
[----:B------:R3:W4:Y:S01]  /*314d0*/  LDC.64 R2, c[0x4][R29] ;  /* 0x010000001d027b82 */ /* 0x0007220000000a00 */
        /* <DEDUP_REMOVED lines=8> */
[----:B-1-3--:R-:W-:-:S07]  /*31560*/  IMAD.MOV.U32 R13, RZ, RZ, RZ ;  /* 0x000000ffff0d7224 */ /* 0x00afce00078e00ff */
[----:B------:R-:W-:-:S07]  /*31570*/  LEPC R20, `(.L_x_13178) ;  /* 0x000000001014794e */ /* 0x000fce0000000000 */
[----:B--2-4-:R-:W-:Y:S05]  /*31580*/  CALL.ABS.NOINC R2 ;  /* 0x0000000002007343 */ /* 0x014fea0003c00000 */
.L_x_13178:
        /* <DEDUP_REMOVED lines=15> */
.L_x_13177:
[----:B------:R-:W-:Y:S05]  /*31680*/  BSYNC B6 ;  /* 0x0000000000067941 */ /* 0x000fea0003800000 */
.L_x_13176:
[----:B------:R-:W-:Y:S01]  /*31690*/  ULDC.64 UR4, c[0x0][0xaf0] ;  /* 0x0002bc0000047ab9 */ /* 0x000fe20000000a00 */
[----:B------:R-:W-:Y:S01]  /*316a0*/  IMAD.MOV.U32 R30, RZ, RZ, R19 ;  /* 0x000000ffff1e7224 */ /* 0x000fe200078e0013 */
[----:B------:R-:W-:Y:S01]  /*316b0*/  ISETP.NE.U32.AND P0, PT, RZ, UR4, PT ;  /* 0x00000004ff007c0c */ /* 0x000fe2000bf05070 */
[----:B------:R-:W3:Y:S01]  /*316c0*/  S2R R20, SR_TID.X ;  /* 0x0000000000147919 */ /* 0x000ee20000002100 */
[----:B------:R-:W4:Y:S01]  /*316d0*/  LDC R10, c[0x0][0x430] ;  /* 0x00010c00ff0a7b82 */ /* 0x000f220000000800 */
[----:B------:R-:W5:Y:S01]  /*316e0*/  S2R R21, SR_TID.X ;  /* 0x0000000000157919 */ /* 0x000f620000002100 */
[----:B------:R-:W-:Y:S01]  /*316f0*/  ISETP.NE.AND.EX P0, PT, RZ, UR5, PT, P0 ;  /* 0x00000005ff007c0c */ /* 0x000fe2000bf05300 */
[----:B------:R-:W-:Y:S01]  /*31700*/  VIADD R0, R31, 0xffffffff ;  /* 0xffffffff1f007836 */ /* 0x000fe20000000000 */
[----:B------:R-:W-:Y:S01]  /*31710*/  ULDC UR4, c[0x0][0x2f4] ;  /* 0x0000bd0000047ab9 */ /* 0x000fe20000000800 */
[----:B------:R-:W-:Y:S01]  /*31720*/  IMAD.MOV.U32 R11, RZ, RZ, RZ ;  /* 0x000000ffff0b7224 */ /* 0x000fe200078e00ff */
[----:B------:R-:W1:Y:S01]  /*31730*/  S2R R12, SR_TID.X ;  /* 0x00000000000c7919 */ /* 0x000e620000002100 */
[----:B------:R-:W-:Y:S01]  /*31740*/  LOP3.LUT R22, R22, 0xfffff7ff, RZ, 0xc0, !PT ;  /* 0xfffff7ff16167812 */ /* 0x000fe200078ec0ff */
[----:B------:R-:W-:-:S07]  /*31750*/  ULDC UR5, c[0x0][0x320] ;  /* 0x0000c80000057ab9 */ /* 0x000fce0000000800 */
[----:B------:R-:W0:Y:S01]  /*31760*/  @P0 LDC.64 R2, c[0x0][0xaf0] ;  /* 0x0002bc00ff020b82 */ /* 0x000e220000000a00 */
[----:B---3--:R-:W-:Y:S01]  /*31770*/  LOP3.LUT R20, R20, 0x7f, RZ, 0xc0, !PT ;  /* 0x0000007f14147812 */ /* 0x008fe200078ec0ff */
[----:B0-----:R-:W-:-:S05]  /*31780*/  @P0 IMAD.WIDE R2, R19, 0x4, R2 ;  /* 0x0000000413020825 */ /* 0x001fca00078e0202 */
[----:B------:R0:W3:Y:S01]  /*31790*/  @P0 LDG.E R30, desc[UR44][R2.64] ;  /* 0x0000002c021e0981 */ /* 0x0000e2000c1e1900 */
[----:B------:R-:W-:Y:S01]  /*317a0*/  SHF.R.U32.HI R29, RZ, 0x3, R20 ;  /* 0x00000003ff1d7819 */ /* 0x000fe20000011614 */
[----:B-----5:R-:W-:Y:S01]  /*317b0*/  IMAD.SHL.U32 R20, R21, 0x10, RZ ;  /* 0x0000001015147824 */ /* 0x020fe200078e00ff */
[----:B----4-:R-:W-:-:S04]  /*317c0*/  ISETP.NE.AND P1, PT, R10, 0x1, PT ;  /* 0x000000010a00780c */ /* 0x010fc80003f25270 */
[----:B------:R-:W-:-:S05]  /*317d0*/  LOP3.LUT R20, R29, 0x70, R20, 0xf8, !PT ;  /* 0x000000701d147812 */ /* 0x000fca00078ef814 */
[----:B------:R-:W-:-:S04]  /*317e0*/  IMAD R8, R0, 0x60, R20 ;  /* 0x0000006000087824 */ /* 0x000fc800078e0214 */
[----:B------:R-:W4:Y:S01]  /*317f0*/  @P1 LDC R5, c[0x0][0x434] ;  /* 0x00010d00ff051b82 */ /* 0x000f220000000800 */
[C---:B------:R-:W-:Y:S01]  /*31800*/  ISETP.GE.AND P0, PT, R8.reuse, R17, PT ;  /* 0x000000110800720c */ /* 0x040fe20003f06270 */
[----:B------:R-:W-:-:S03]  /*31810*/  IMAD.IADD R8, R8, 0x1, R33 ;  /* 0x0000000108087824 */ /* 0x000fc600078e0221 */
[----:B------:R-:W-:Y:S01]  /*31820*/  ISETP.GT.U32.OR P0, PT, R20, 0x5f, P0 ;  /* 0x0000005f1400780c */ /* 0x000fe20000704470 */
[----:B------:R-:W-:Y:S02]  /*31830*/  IMAD.MOV.U32 R9, RZ, RZ, R8 ;  /* 0x000000ffff097224 */ /* 0x000fe400078e0008 */
[----:B------:R-:W5:Y:S10]  /*31840*/  @P1 LDC R7, c[0x0][0x438] ;  /* 0x00010e00ff071b82 */ /* 0x000f740000000800 */
[----:B0-----:R-:W0:Y:S01]  /*31850*/  @!P0 LDC.64 R2, c[0x0][0x428] ;  /* 0x00010a00ff028b82 */ /* 0x001e220000000a00 */
[----:B----4-:R-:W-:-:S05]  /*31860*/  @P1 IMAD.HI.U32 R4, R8, R5, RZ ;  /* 0x0000000508041227 */ /* 0x010fca00078e00ff */
[----:B-----5:R-:W-:Y:S02]  /*31870*/  @P1 SHF.R.U32.HI R9, RZ, R7, R4 ;  /* 0x00000007ff091219 */ /* 0x020fe40000011604 */
[----:B------:R-:W4:Y:S02]  /*31880*/  @!P0 LDC.64 R4, c[0x0][0x418] ;  /* 0x00010600ff048b82 */ /* 0x000f240000000a00 */
[--C-:B------:R-:W-:Y:S01]  /*31890*/  @!P0 SHF.R.S32.HI R7, RZ, 0x1f, R9.reuse ;  /* 0x0000001fff078819 */ /* 0x100fe20000011409 */
[----:B------:R-:W-:Y:S01]  /*318a0*/  @!P0 IMAD.MOV.U32 R6, RZ, RZ, R9 ;  /* 0x000000ffff068224 */ /* 0x000fe200078e0009 */
[----:B---3--:R-:W-:-:S03]  /*318b0*/  SHF.R.S32.HI R35, RZ, 0x1f, R30 ;  /* 0x0000001fff237819 */ /* 0x008fc6000001141e */
[----:B0-----:R-:W-:-:S04]  /*318c0*/  @!P0 IMAD.WIDE.U32 R6, R30, R2, R6 ;  /* 0x000000021e068225 */ /* 0x001fc800078e0006 */
[----:B------:R-:W-:Y:S01]  /*318d0*/  @!P0 IMAD R2, R35, R2, RZ ;  /* 0x0000000223028224 */ /* 0x000fe200078e02ff */
[----:B----4-:R-:W-:-:S03]  /*318e0*/  @!P0 LEA R4, P1, R6, R4, 0x2 ;  /* 0x0000000406048211 */ /* 0x010fc600078210ff */
[----:B------:R-:W-:-:S04]  /*318f0*/  @!P0 IMAD R3, R30, R3, R2 ;  /* 0x000000031e038224 */ /* 0x000fc800078e0202 */
[----:B------:R-:W-:-:S05]  /*31900*/  @!P0 IMAD.IADD R3, R7, 0x1, R3 ;  /* 0x0000000107038824 */ /* 0x000fca00078e0203 */
[----:B------:R-:W-:-:S05]  /*31910*/  @!P0 LEA.HI.X R5, R6, R5, R3, 0x2, P1 ;  /* 0x0000000506058211 */ /* 0x000fca00008f1403 */
[----:B------:R-:W3:Y:S01]  /*31920*/  @!P0 LDG.E R11, desc[UR44][R4.64] ;  /* 0x0000002c040b8981 */ /* 0x000ee2000c1e1900 */
[----:B------:R-:W-:Y:S01]  /*31930*/  IMAD.U32 R2, RZ, RZ, UR40 ;  /* 0x00000028ff027e24 */ /* 0x000fe2000f8e00ff */
[----:B------:R-:W-:Y:S01]  /*31940*/  UMOV UR6, 0xffffffff ;  /* 0xffffffff00067882 */ /* 0x000fe20000000000 */
[----:B-1----:R-:W-:Y:S02]  /*31950*/  IMAD.SHL.U32 R29, R12, 0x8, RZ ;  /* 0x000000080c1d7824 */ /* 0x002fe400078e00ff */
[----:B------:R-:W-:Y:S01]  /*31960*/  IMAD.MOV R3, RZ, RZ, -R9 ;  /* 0x000000ffff037224 */ /* 0x000fe200078e0a09 */
[----:B------:R-:W-:Y:S02]  /*31970*/  ISETP.NE.AND P2, PT, R2, 0x3, PT ;  /* 0x000000030200780c */ /* 0x000fe40003f45270 */
[----:B------:R-:W-:Y:S01]  /*31980*/  LOP3.LUT R29, R29, 0x38, RZ, 0xc0, !PT ;  /* 0x000000381d1d7812 */ /* 0x000fe200078ec0ff */
[----:B------:R-:W-:-:S05]  /*31990*/  IMAD R3, R10, R3, R8 ;  /* 0x000000030a037224 */ /* 0x000fca00078e0208 */
[----:B------:R-:W-:Y:S05]  /*319a0*/  STL [R1+0x44c], R3 ;  /* 0x00044c0301007387 */ /* 0x000fea0000100800 */
[----:B------:R-:W-:-:S04]  /*319b0*/  @P2 LOP3.LUT R22, R22, 0x800, RZ, 0xfc, !PT ;  /* 0x0000080016162812 */ /* 0x000fc800078efcff */
[----:B------:R-:W-:Y:S01]  /*319c0*/  LOP3.LUT R22, R22, 0xfffffffd, RZ, 0xc0, !PT ;  /* 0xfffffffd16167812 */ /* 0x000fe200078ec0ff */
[----:B---3--:R0:W-:Y:S02]  /*319d0*/  STL [R1+0x448], R11 ;  /* 0x0004480b01007387 */ /* 0x0081e40000100800 */
[----:B0-----:R-:W-:Y:S01]  /*319e0*/  IMAD.SHL.U32 R11, R12, 0x8, RZ ;  /* 0x000000080c0b7824 */ /* 0x001fe200078e00ff */
[----:B------:R-:W-:-:S04]  /*319f0*/  LOP3.LUT R12, R29, 0x40, RZ, 0xfc, !PT ;  /* 0x000000401d0c7812 */ /* 0x000fc800078efcff */
[----:B------:R-:W-:Y:S02]  /*31a00*/  LOP3.LUT R11, R11, 0x38, RZ, 0xc0, !PT ;  /* 0x000000380b0b7812 */ /* 0x000fe400078ec0ff */
[----:B------:R-:W-:Y:S02]  /*31a10*/  ISETP.GE.AND P4, PT, R12, UR5, PT ;  /* 0x000000050c007c0c */ /* 0x000fe4000bf86270 */
[C---:B------:R-:W-:Y:S02]  /*31a20*/  ISETP.GE.AND P1, PT, R11.reuse, UR4, PT ;  /* 0x000000040b007c0c */ /* 0x040fe4000bf26270 */
[C---:B------:R-:W-:Y:S02]  /*31a30*/  LOP3.LUT R12, R11.reuse, 0x80, RZ, 0xfc, !PT ;  /* 0x000000800b0c7812 */ /* 0x040fe400078efcff */
[----:B------:R-:W-:Y:S02]  /*31a40*/  ISETP.GE.AND P0, PT, R11, UR5, PT ;  /* 0x000000050b007c0c */ /* 0x000fe4000bf06270 */
[----:B------:R-:W-:-:S02]  /*31a50*/  ISETP.GE.AND P3, PT, R12, UR5, PT ;  /* 0x000000050c007c0c */ /* 0x000fc4000bf66270 */
[----:B------:R-:W-:-:S05]  /*31a60*/  LOP3.LUT R11, R11, 0xc0, RZ, 0xfc, !PT ;  /* 0x000000c00b0b7812 */ /* 0x000fca00078efcff */
[----:B------:R-:W-:Y:S02]  /*31a70*/  @P1 LOP3.LUT R22, R22, 0x2, RZ, 0xfc, !PT ;  /* 0x0000000216161812 */ /* 0x000fe400078efcff */
[----:B------:R-:W-:Y:S02]  /*31a80*/  ISETP.GE.AND P1, PT, R11, UR5, PT ;  /* 0x000000050b007c0c */ /* 0x000fe4000bf26270 */
[----:B------:R-:W-:-:S04]  /*31a90*/  LOP3.LUT R22, R22, 0xffffffef, RZ, 0xc0, !PT ;  /* 0xffffffef16167812 */ /* 0x000fc800078ec0ff */
[----:B------:R-:W-:-:S04]  /*31aa0*/  @P4 LOP3.LUT R22, R22, 0x10, RZ, 0xfc, !PT ;  /* 0x0000001016164812 */ /* 0x000fc800078efcff */
[----:B------:R-:W-:-:S04]  /*31ab0*/  LOP3.LUT R22, R22, 0xfffffffe, RZ, 0xc0, !PT ;  /* 0xfffffffe16167812 */ /* 0x000fc800078ec0ff */
[----:B------:R-:W-:-:S04]  /*31ac0*/  LOP3.LUT R22, R22, 0xfffffff7, RZ, 0xc0, !PT ;  /* 0xfffffff716167812 */ /* 0x000fc800078ec0ff */
[----:B------:R-:W-:-:S04]  /*31ad0*/  @P3 LOP3.LUT R22, R22, 0x8, RZ, 0xfc, !PT ;  /* 0x0000000816163812 */ /* 0x000fc800078efcff */
[----:B------:R-:W-:-:S04]  /*31ae0*/  @P0 LOP3.LUT R22, R22, 0x1, RZ, 0xfc, !PT ;  /* 0x0000000116160812 */ /* 0x000fc800078efcff */
[----:B------:R-:W-:-:S04]  /*31af0*/  LOP3.LUT R22, R22, 0xfffffffb, RZ, 0xc0, !PT ;  /* 0xfffffffb16167812 */ /* 0x000fc800078ec0ff */
[----:B------:R-:W-:Y:S01]  /*31b00*/  @P1 LOP3.LUT R22, R22, 0x4, RZ, 0xfc, !PT ;  /* 0x0000000416161812 */ /* 0x000fe200078efcff */
[----:B------:R-:W-:Y:S06]  /*31b10*/  BRA.DIV UR6, `(.L_x_13179) ;  /* 0x0000006206ec7947 */ /* 0x000fec000b800000 */
.L_x_13328:
[----:B------:R-:W-:Y:S02]  /*31b20*/  SEL R2, RZ, 0x1, P0 ;  /* 0x00000001ff027807 */ /* 0x000fe40000000000 */
[----:B------:R-:W-:Y:S02]  /*31b30*/  ISETP.GT.U32.AND P0, PT, R20, 0x5f, PT ;  /* 0x0000005f1400780c */ /* 0x000fe40003f04070 */
[----:B------:R-:W-:Y:S01]  /*31b40*/  LOP3.LUT R22, R22, 0xffffffdf, RZ, 0xc0, !PT ;  /* 0xffffffdf16167812 */ /* 0x000fe200078ec0ff */
[----:B------:R0:W-:Y:S01]  /*31b50*/  STL [R1+0x490], R2 ;  /* 0x0004900201007387 */ /* 0x0001e20000100800 */
[----:B------:R-:W-:-:S09]  /*31b60*/  SHF.R.S32.HI R29, RZ, 0x1f, R18 ;  /* 0x0000001fff1d7819 */ /* 0x000fd20000011412 */
[----:B------:R-:W-:Y:S01]  /*31b70*/  @P0 LOP3.LUT R22, R22, 0x20, RZ, 0xfc, !PT ;  /* 0x0000002016160812 */ /* 0x000fe200078efcff */
[----:B0-----:R-:W-:Y:S06]  /*31b80*/  @!P2 BRA `(.L_x_13180) ;  /* 0x000000000004a947 */ /* 0x001fec0003800000 */
[----:B------:R-:W-:Y:S01]  /*31b90*/  BPT.TRAP 0x1 ;  /* 0x000000040000795c */ /* 0x000fe20000300000 */
.L_x_13180:
[----:B--2---:R-:W-:Y:S01]  /*31ba0*/  IMAD R31, R0, -0x60, R17 ;  /* 0xffffffa0001f7824 */ /* 0x004fe200078e0211 */
[----:B------:R-:W-:Y:S01]  /*31bb0*/  SHF.L.U32 R0, R27, 0x1f, RZ ;  /* 0x0000001f1b007819 */ /* 0x000fe200000006ff */
[----:B------:R-:W-:Y:S01]  /*31bc0*/  IMAD R17, R25, 0x8, R23 ;  /* 0x0000000819117824 */ /* 0x000fe200078e0217 */
[----:B------:R-:W-:Y:S03]  /*31bd0*/  BSSY B0, `(.L_x_13181) ;  /* 0x0000003000007945 */ /* 0x000fe60003800000 */
[----:B------:R-:W0:Y:S02]  /*31be0*/  SYNCS.PHASECHK.TRANS64.TRYWAIT P0, [R17+URZ+0x32440], R0 ;  /* 0x03244000110075a7 */ /* 0x000e24000800017f */
[----:B0-----:R-:W-:Y:S05]  /*31bf0*/  @!P0 BRA `(.L_x_13182) ;  /* 0x0000006000e48947 */ /* 0x001fea0003800000 */
.L_x_13329:
[----:B------:R-:W-:Y:S05]  /*31c00*/  BSYNC B0 ;  /* 0x0000000000007941 */ /* 0x000fea0003800000 */
.L_x_13181:
        /* <DEDUP_REMOVED lines=26> */
[----:B-1----:R-:W-:Y:S02]  /*31db0*/  LOP3.LUT R5, R4, 0x7f, RZ, 0xc0, !PT ;  /* 0x0000007f04057812 */ /* 0x002fe400078ec0ff */
        /* <DEDUP_REMOVED lines=61> */
.L_x_13343:
        /* <DEDUP_REMOVED lines=10> */
.L_x_13184:
        /* <DEDUP_REMOVED lines=11> */
.L_x_13185:
        /* <DEDUP_REMOVED lines=34> */
.L_x_13187:
[----:B------:R-:W-:Y:S05]  /*32500*/  BSYNC B6 ;  /* 0x0000000000067941 */ /* 0x000fea0003800000 */
.L_x_13186:
[----:B------:R-:W2:Y:S01]  /*32510*/  LDL R21, [R1+0x440] ;  /* 0x0004400001157983 */ /* 0x000ea20000100800 */
[----:B------:R-:W3:Y:S01]  /*32520*/  LDC R6, c[0x0][0x448] ;  /* 0x00011200ff067b82 */ /* 0x000ee20000000800 */
[----:B------:R-:W-:Y:S02]  /*32530*/  ULDC.64 UR4, c[0x0][0x298] ;  /* 0x0000a60000047ab9 */ /* 0x000fe40000000a00 */
[----:B------:R-:W4:Y:S04]  /*32540*/  LDL R20, [R1+0x478] ;  /* 0x0004780001147983 */ /* 0x000f280000100800 */
[----:B-1----:R-:W4:Y:S04]  /*32550*/  LDL R0, [R1+0x46c] ;  /* 0x00046c0001007983 */ /* 0x002f280000100800 */
[----:B------:R1:W5:Y:S01]  /*32560*/  LDL R9, [R1+0x444] ;  /* 0x0004440001097983 */ /* 0x0003620000100800 */
[----:B------:R-:W0:Y:S01]  /*32570*/  S2R R2, SR_TID.X ;  /* 0x0000000000027919 */ /* 0x000e220000002100 */
[----:B---3--:R-:W-:-:S13]  /*32580*/  ISETP.NE.AND P0, PT, R6, 0x1, PT ;  /* 0x000000010600780c */ /* 0x008fda0003f05270 */
[----:B------:R-:W3:Y:S01]  /*32590*/  @P0 LDC R3, c[0x0][0x450] ;  /* 0x00011400ff030b82 */ /* 0x000ee20000000800 */
[----:B0-----:R-:W-:-:S04]  /*325a0*/  LOP3.LUT R2, R2, 0x7f, RZ, 0xc0, !PT ;  /* 0x0000007f02027812 */ /* 0x001fc800078ec0ff */
[----:B------:R-:W-:Y:S01]  /*325b0*/  SHF.R.U32.HI R2, RZ, 0x3, R2 ;  /* 0x00000003ff027819 */ /* 0x000fe20000011602 */
[----:B--2---:R-:W-:Y:S02]  /*325c0*/  IMAD.MOV.U32 R5, RZ, RZ, R21 ;  /* 0x000000ffff057224 */ /* 0x004fe400078e0015 */
[----:B----4-:R-:W-:Y:S02]  /*325d0*/  IMAD.MOV.U32 R21, RZ, RZ, R20 ;  /* 0x000000ffff157224 */ /* 0x010fe400078e0014 */
[----:B------:R-:W2:Y:S01]  /*325e0*/  LDL R20, [R1+0x454] ;  /* 0x0004540001147983 */ /* 0x000ea20000100800 */
[----:B------:R-:W-:Y:S02]  /*325f0*/  IMAD.MOV.U32 R4, RZ, RZ, R0 ;  /* 0x000000ffff047224 */ /* 0x000fe400078e0000 */
[----:B------:R-:W0:Y:S02]  /*32600*/  S2R R0, SR_TID.X ;  /* 0x0000000000007919 */ /* 0x000e240000002100 */
[----:B0-----:R-:W-:-:S05]  /*32610*/  IMAD.SHL.U32 R0, R0, 0x10, RZ ;  /* 0x0000001000007824 */ /* 0x001fca00078e00ff */
        /* <DEDUP_REMOVED lines=51> */
[C---:B------:R-:W-:Y:S01]  /*32950*/  ISETP.GE.AND P0, PT, R36.reuse, R2, PT ;  /* 0x000000022400720c */ /* 0x040fe20003f06270 */
[----:B------:R-:W-:-:S03]  /*32960*/  VIADD R8, R36, 0x30 ;  /* 0x0000003024087836 */ /* 0x000fc60000000000 */
[----:B------:R2:W-:Y:S04]  /*32970*/  STL [R1+0x45c], R6 ;  /* 0x00045c0601007387 */ /* 0x0005e80000100800 */
[----:B------:R-:W-:Y:S05]  /*32980*/  STL [R1+0x464], R8 ;  /* 0x0004640801007387 */ /* 0x000fea0000100800 */
        /* <DEDUP_REMOVED lines=71> */
.L_x_13360:
        /* <DEDUP_REMOVED lines=11> */
.L_x_13189:
        /* <DEDUP_REMOVED lines=28> */
.L_x_13191:
[----:B------:R-:W-:Y:S05]  /*33070*/  BSYNC B6 ;  /* 0x0000000000067941 */ /* 0x000fea0003800000 */
.L_x_13190:
[----:B------:R-:W2:Y:S01]  /*33080*/  LDL.LU R0, [R1+0x46c] ;  /* 0x00046c0001007983 */ /* 0x000ea20000300800 */
[----:B------:R-:W1:Y:S01]  /*33090*/  LDC R6, c[0x0][0x448] ;  /* 0x00011200ff067b82 */ /* 0x000e620000000800 */
[----:B------:R-:W-:Y:S02]  /*330a0*/  ULDC.64 UR4, c[0x0][0x398] ;  /* 0x0000e60000047ab9 */ /* 0x000fe40000000a00 */
[----:B0-----:R-:W3:Y:S04]  /*330b0*/  LDL.LU R2, [R1+0x440] ;  /* 0x0004400001027983 */ /* 0x001ee80000300800 */
[----:B------:R-:W4:Y:S04]  /*330c0*/  LDL.LU R21, [R1+0x478] ;  /* 0x0004780001157983 */ /* 0x000f280000300800 */
[----:B------:R-:W5:Y:S01]  /*330d0*/  LDL.LU R20, [R1+0x454] ;  /* 0x0004540001147983 */ /* 0x000f620000300800 */
[----:B------:R-:W-:Y:S01]  /*330e0*/  IMAD.MOV.U32 R4, RZ, RZ, R37 ;  /* 0x000000ffff047224 */ /* 0x000fe200078e0025 */
[----:B------:R-:W0:Y:S01]  /*330f0*/  S2R R8, SR_TID.X ;  /* 0x0000000000087919 */ /* 0x000e220000002100 */
[----:B-1----:R-:W-:-:S13]  /*33100*/  ISETP.NE.AND P0, PT, R6, 0x1, PT ;  /* 0x000000010600780c */ /* 0x002fda0003f05270 */
[----:B------:R-:W1:Y:S01]  /*33110*/  @P0 LDC R5, c[0x0][0x450] ;  /* 0x00011400ff050b82 */ /* 0x000e620000000800 */
[----:B0-----:R-:W-:-:S05]  /*33120*/  IMAD.SHL.U32 R7, R8, 0x8, RZ ;  /* 0x0000000808077824 */ /* 0x001fca00078e00ff */
        /* <DEDUP_REMOVED lines=15> */
[----:B------:R-:W-:Y:S02]  /*33220*/  IMAD.SHL.U32 R20, R8, 0x8, RZ ;  /* 0x0000000808147824 */ /* 0x000fe400078e00ff */
[----:B------:R-:W-:Y:S02]  /*33230*/  IMAD.IADD R3, R3, 0x1, R0 ;  /* 0x0000000103037824 */ /* 0x000fe400078e0200 */
[----:B------:R-:W0:Y:S01]  /*33240*/  @P0 LDC R0, c[0x0][0x44c] ;  /* 0x00011300ff000b82 */ /* 0x000e220000000800 */
[----:B------:R-:W-:-:S04]  /*33250*/  LOP3.LUT R20, R20, 0x38, RZ, 0xc0, !PT ;  /* 0x0000003814147812 */ /* 0x000fc800078ec0ff */
[C---:B------:R-:W-:Y:S02]  /*33260*/  LOP3.LUT R10, R20.reuse, 0x40, RZ, 0xfc, !PT ;  /* 0x00000040140a7812 */ /* 0x040fe400078efcff */
[C---:B------:R-:W-:Y:S02]  /*33270*/  LOP3.LUT R9, R20.reuse, 0x80, RZ, 0xfc, !PT ;  /* 0x0000008014097812 */ /* 0x040fe400078efcff */
[----:B------:R-:W-:Y:S01]  /*33280*/  LOP3.LUT R8, R20, 0xc0, RZ, 0xfc, !PT ;  /* 0x000000c014087812 */ /* 0x000fe200078efcff */
[----:B0-----:R-:W-:-:S05]  /*33290*/  @P0 IMAD.HI.U32 R0, R37, R0, RZ ;  /* 0x0000000025000227 */ /* 0x001fca00078e00ff */
[----:B-1----:R-:W-:-:S04]  /*332a0*/  @P0 SHF.R.U32.HI R4, RZ, R5, R0 ;  /* 0x00000005ff040219 */ /* 0x002fc80000011600 */
        /* <DEDUP_REMOVED lines=27> */
[----:B------:R-:W-:Y:S01]  /*33460*/  SHFL.IDX PT, R2, R0, RZ, 0x181f ;  /* 0x00181fff00027589 */ /* 0x000fe200000e0000 */
[----:B--2---:R-:W-:-:S03]  /*33470*/  IMAD.MOV.U32 R11, RZ, RZ, R3 ;  /* 0x000000ffff0b7224 */ /* 0x004fc600078e0003 */
[----:B------:R-:W0:Y:S01]  /*33480*/  SHFL.IDX PT, R3, R4, RZ, 0x181f ;  /* 0x00181fff04037589 */ /* 0x000e2200000e0000 */
[----:B---3--:R-:W-:-:S03]  /*33490*/  IMAD R5, R10, R6, RZ ;  /* 0x000000060a057224 */ /* 0x008fc600078e02ff */
[----:B------:R-:W2:Y:S02]  /*334a0*/  LDL.LU R10, [R1+0x468] ;  /* 0x00046800010a7983 */ /* 0x000ea40000300800 */
[----:B------:R-:W-:-:S13]  /*334b0*/  ISETP.GE.AND P0, PT, R36, R5, PT ;  /* 0x000000052400720c */ /* 0x000fda0003f06270 */
[----:B0-----:R-:W-:-:S05]  /*334c0*/  @!P0 LEA R3, P6, R7, R3, 0x1 ;  /* 0x0000000307038211 */ /* 0x001fca00078c08ff */
[----:B------:R-:W-:-:S05]  /*334d0*/  @!P0 IMAD.X R2, RZ, RZ, R2, P6 ;  /* 0x000000ffff028224 */ /* 0x000fca00030e0602 */
[----:B------:R-:W-:-:S04]  /*334e0*/  @!P0 LOP3.LUT R3, R3, R2, RZ, 0x3c, !PT ;  /* 0x0000000203038212 */ /* 0x000fc800078e3cff */
[----:B------:R-:W-:-:S04]  /*334f0*/  @!P0 LOP3.LUT R2, R3, R2, RZ, 0x3c, !PT ;  /* 0x0000000203028212 */ /* 0x000fc800078e3cff */
[----:B------:R-:W-:-:S05]  /*33500*/  @!P0 LOP3.LUT R3, R3, R2, RZ, 0x3c, !PT ;  /* 0x0000000203038212 */ /* 0x000fca00078e3cff */
[----:B------:R-:W-:Y:S01]  /*33510*/  @!PT LDS RZ, [RZ] ;  /* 0x00000000fffff984 */ /* 0x000fe20000000800 */
[----:B------:R-:W-:Y:S04]  /*33520*/  @!P0 LDGSTS.E.BYPASS.LTC128B.128 [R26+0x22400], desc[UR44][R2.64], !P4 ;  /* 0x22400000021a8fae */ /* 0x000fe8000e101d6c */
[----:B------:R-:W-:Y:S04]  /*33530*/  @!P0 LDGSTS.E.BYPASS.LTC128B.128 [R26+0x26400], desc[UR44][R2.64+0x80], !P3 ;  /* 0x26400080021a8fae */ /* 0x000fe8000d901d6c */
[----:B------:R-:W-:Y:S04]  /*33540*/  @!P0 LDGSTS.E.BYPASS.LTC128B.128 [R26+0x2a400], desc[UR44][R2.64+0x100], !P2 ;  /* 0x2a400100021a8fae */ /* 0x000fe8000d101d6c */
[----:B------:R0:W-:Y:S01]  /*33550*/  @!P0 LDGSTS.E.BYPASS.LTC128B.128 [R26+0x2e400], desc[UR44][R2.64+0x180], !P1 ;  /* 0x2e400180021a8fae */ /* 0x0001e2000c901d6c */
[----:B----4-:R-:W-:-:S03]  /*33560*/  ISETP.GE.AND P0, PT, R9, R5, PT ;  /* 0x000000050900720c */ /* 0x010fc60003f06270 */
[----:B------:R-:W3:Y:S04]  /*33570*/  LDL.LU R9, [R1+0x470] ;  /* 0x0004700001097983 */ /* 0x000ee80000300800 */
[----:B0-----:R-:W0:Y:S04]  /*33580*/  SHFL.IDX PT, R2, R4, 0x1, 0x181f ;  /* 0x00381f0004027f89 */ /* 0x001e2800000e0000 */
[----:B------:R-:W1:Y:S02]  /*33590*/  SHFL.IDX PT, R6, R0, 0x1, 0x181f ;  /* 0x00381f0000067f89 */ /* 0x000e6400000e0000 */
[----:B0-----:R-:W-:-:S05]  /*335a0*/  @!P0 LEA R2, P6, R7, R2, 0x1 ;  /* 0x0000000207028211 */ /* 0x001fca00078c08ff */
[----:B-1----:R-:W-:-:S05]  /*335b0*/  @!P0 IMAD.X R3, RZ, RZ, R6, P6 ;  /* 0x000000ffff038224 */ /* 0x002fca00030e0606 */
[----:B------:R-:W-:Y:S04]  /*335c0*/  @!P0 LDGSTS.E.BYPASS.LTC128B.128 [R26+0x22c00], desc[UR44][R2.64], !P4 ;  /* 0x22c00000021a8fae */ /* 0x000fe8000e101d6c */
[----:B------:R-:W-:Y:S04]  /*335d0*/  @!P0 LDGSTS.E.BYPASS.LTC128B.128 [R26+0x26c00], desc[UR44][R2.64+0x80], !P3 ;  /* 0x26c00080021a8fae */ /* 0x000fe8000d901d6c */
[----:B------:R-:W-:Y:S04]  /*335e0*/  @!P0 LDGSTS.E.BYPASS.LTC128B.128 [R26+0x2ac00], desc[UR44][R2.64+0x100], !P2 ;  /* 0x2ac00100021a8fae */ /* 0x000fe8000d101d6c */
[----:B------:R0:W-:Y:S01]  /*335f0*/  @!P0 LDGSTS.E.BYPASS.LTC128B.128 [R26+0x2ec00], desc[UR44][R2.64+0x180], !P1 ;  /* 0x2ec00180021a8fae */ /* 0x0001e2000c901d6c */
[----:B-----5:R-:W-:-:S03]  /*33600*/  ISETP.GE.AND P0, PT, R8, R5, PT ;  /* 0x000000050800720c */ /* 0x020fc60003f06270 */
[----:B------:R-:W4:Y:S04]  /*33610*/  LDL.LU R8, [R1+0x474] ;  /* 0x0004740001087983 */ /* 0x000f280000300800 */
[----:B0-----:R-:W0:Y:S04]  /*33620*/  SHFL.IDX PT, R2, R4, 0x2, 0x181f ;  /* 0x00581f0004027f89 */ /* 0x001e2800000e0000 */
[----:B------:R-:W1:Y:S02]  /*33630*/  SHFL.IDX PT, R6, R0, 0x2, 0x181f ;  /* 0x00581f0000067f89 */ /* 0x000e6400000e0000 */
[----:B0-----:R-:W-:-:S05]  /*33640*/  @!P0 LEA R2, P6, R7, R2, 0x1 ;  /* 0x0000000207028211 */ /* 0x001fca00078c08ff */
[----:B-1----:R-:W-:-:S05]  /*33650*/  @!P0 IMAD.X R3, RZ, RZ, R6, P6 ;  /* 0x000000ffff038224 */ /* 0x002fca00030e0606 */
        /* <DEDUP_REMOVED lines=33> */
[----:B----4-:R-:W-:-:S13]  /*33870*/  ISETP.GE.AND P0, PT, R8, R5, PT ;  /* 0x000000050800720c */ /* 0x010fda0003f06270 */
        /* <DEDUP_REMOVED lines=8> */
.L_x_13378:
        /* <DEDUP_REMOVED lines=13> */
.L_x_13194:
[----:B------:R-:W-:Y:S05]  /*339d0*/  BSYNC B0 ;  /* 0x0000000000007941 */ /* 0x000fea0003800000 */
.L_x_13193:
[----:B------:R-:W-:Y:S01]  /*339e0*/  NOP ;  /* 0x0000000000007918 */ /* 0x000fe20000000000 */
[----:B------:R-:W-:-:S13]  /*339f0*/  PLOP3.LUT P0, PT, PT, PT, PT, 0x80, 0x0 ;  /* 0x000000000000781c */ /* 0x000fda0003f0f070 */
.L_x_13195:
        /* <DEDUP_REMOVED lines=18> */
.L_x_13379:
[----:B------:R-:W-:Y:S05]  /*33b20*/  BSYNC B0 ;  /* 0x0000000000007941 */ /* 0x000fea0003800000 */
.L_x_13196:
[----:B------:R-:W-:-:S05]  /*33b30*/  IMAD.U32 R2, RZ, RZ, UR40 ;  /* 0x00000028ff027e24 */ /* 0x000fca000f8e00ff */
[----:B------:R-:W-:-:S13]  /*33b40*/  ISETP.NE.AND P0, PT, R2, 0x3, PT ;  /* 0x000000030200780c */ /* 0x000fda0003f05270 */
[----:B------:R-:W-:Y:S05]  /*33b50*/  @!P0 BRA `(.L_x_13198) ;  /* 0x0000000000048947 */ /* 0x000fea0003800000 */
[----:B------:R-:W-:Y:S01]  /*33b60*/  BPT.TRAP 0x1 ;  /* 0x000000040000795c */ /* 0x000fe20000300000 */
.L_x_13198:
[----:B0-----:R-:W-:Y:S01]  /*33b70*/  SHF.L.U32 R0, R27, 0x1f, RZ ;  /* 0x0000001f1b007819 */ /* 0x001fe200000006ff */
[----:B------:R-:W-:Y:S03]  /*33b80*/  BSSY B0, `(.L_x_13199) ;  /* 0x0000003000007945 */ /* 0x000fe60003800000 */
[----:B------:R-:W0:Y:S02]  /*33b90*/  SYNCS.PHASECHK.TRANS64.TRYWAIT P0, [R17+URZ+0x32460], R0 ;  /* 0x03246000110075a7 */ /* 0x000e24000800017f */
[----:B0-----:R-:W-:Y:S05]  /*33ba0*/  @!P0 BRA `(.L_x_13200) ;  /* 0x0000006400308947 */ /* 0x001fea0003800000 */
.L_x_13380:
[----:B------:R-:W-:Y:S05]  /*33bb0*/  BSYNC B0 ;  /* 0x0000000000007941 */ /* 0x000fea0003800000 */
.L_x_13199:
[----:B------:R-:W0:Y:S01]  /*33bc0*/  LDL.LU R3, [R1+0x488] ;  /* 0x0004880001037983 */ /* 0x000e220000300800 */
[----:B------:R-:W-:-:S03]  /*33bd0*/  ULDC.64 UR4, c[0x0][0x328] ;  /* 0x0000ca0000047ab9 */ /* 0x000fc60000000a00 */
[----:B------:R-:W3:Y:S04]  /*33be0*/  LDL.LU R2, [R1+0x44c] ;  /* 0x00044c0001027983 */ /* 0x000ee80000300800 */
[----:B------:R-:W4:Y:S04]  /*33bf0*/  LDL.LU R7, [R1+0x48c] ;  /* 0x00048c0001077983 */ /* 0x000f280000300800 */
[----:B--2---:R-:W2:Y:S04]  /*33c00*/  LDL.LU R6, [R1+0x448] ;  /* 0x0004480001067983 */ /* 0x004ea80000300800 */
[----:B------:R-:W5:Y:S01]  /*33c10*/  LDL.LU R4, [R1+0x490] ;  /* 0x0004900001047983 */ /* 0x000f620000300800 */
[----:B------:R-:W-:-:S02]  /*33c20*/  LOP3.LUT P3, RZ, R22, 0x10, RZ, 0xc0, !PT ;  /* 0x0000001016ff7812 */ /* 0x000fc4000786c0ff */
[C---:B------:R-:W-:Y:S02]  /*33c30*/  LOP3.LUT P2, RZ, R22.reuse, 0x8, RZ, 0xc0, !PT ;  /* 0x0000000816ff7812 */ /* 0x040fe4000784c0ff */
[C---:B------:R-:W-:Y:S02]  /*33c40*/  LOP3.LUT P1, RZ, R22.reuse, 0x4, RZ, 0xc0, !PT ;  /* 0x0000000416ff7812 */ /* 0x040fe4000782c0ff */
[----:B------:R-:W-:Y:S01]  /*33c50*/  LOP3.LUT P4, RZ, R22, 0x1, RZ, 0xc0, !PT ;  /* 0x0000000116ff7812 */ /* 0x000fe2000788c0ff */
[----:B0-----:R-:W-:-:S04]  /*33c60*/  IMAD R0, R3, UR4, RZ ;  /* 0x0000000403007c24 */ /* 0x001fc8000f8e02ff */
[C---:B---3--:R-:W-:Y:S02]  /*33c70*/  IMAD R5, R2.reuse, UR5, R0 ;  /* 0x0000000502057c24 */ /* 0x048fe4000f8e0200 */
[----:B------:R-:W-:Y:S01]  /*33c80*/  IMAD.WIDE.U32 R2, R2, UR4, RZ ;  /* 0x0000000402027c25 */ /* 0x000fe2000f8e00ff */
[----:B------:R-:W-:-:S03]  /*33c90*/  ULDC.64 UR4, c[0x0][0x338] ;  /* 0x0000ce0000047ab9 */ /* 0x000fc60000000a00 */
[----:B------:R-:W-:Y:S02]  /*33ca0*/  IMAD.IADD R3, R3, 0x1, R5 ;  /* 0x0000000103037824 */ /* 0x000fe400078e0205 */
[----:B----4-:R-:W-:Y:S01]  /*33cb0*/  IMAD R0, R7, UR4, RZ ;  /* 0x0000000407007c24 */ /* 0x010fe2000f8e02ff */
[----:B------:R-:W-:Y:S01]  /*33cc0*/  SEL R7, RZ, 0x8, P1 ;  /* 0x00000008ff077807 */ /* 0x000fe20000800000 */
[----:B--2---:R-:W-:-:S04]  /*33cd0*/  IMAD.WIDE.U32 R2, R6, UR4, R2 ;  /* 0x0000000406027c25 */ /* 0x004fc8000f8e0002 */
[----:B------:R-:W-:Y:S01]  /*33ce0*/  IMAD R5, R6, UR5, R0 ;  /* 0x0000000506057c24 */ /* 0x000fe2000f8e0200 */
[----:B------:R-:W-:Y:S01]  /*33cf0*/  ULDC.64 UR4, c[0x0][0x330] ;  /* 0x0000cc0000047ab9 */ /* 0x000fe20000000a00 */
[----:B------:R-:W-:Y:S02]  /*33d00*/  SEL R0, RZ, 0x2, P3 ;  /* 0x00000002ff007807 */ /* 0x000fe40001800000 */
        /* <DEDUP_REMOVED lines=84> */
.L_x_13394:
        /* <DEDUP_REMOVED lines=15> */
.L_x_13202:
        /* <DEDUP_REMOVED lines=11> */
.L_x_13203:
[----:B------:R-:W2:Y:S01]  /*343f0*/  LDL.LU R2, [R1+0x484] ;  /* 0x0004840001027983 */ /* 0x000ea20000300800 */
[----:B------:R0:W-:Y:S01]  /*34400*/  SYNCS.ARRIVE.TRANS64.A1T0 RZ, [R17+URZ+0x32450], RZ ;  /* 0x032450ff11ff79a7 */ /* 0x0001e2000810003f */
[----:B------:R-:W-:Y:S01]  /*34410*/  BSSY B0, `(.L_x_13204) ;  /* 0x00000e0000007945 */ /* 0x000fe20003800000 */
[----:B--2---:R-:W-:-:S05]  /*34420*/  VIADD R10, R2, 0xfffffffe ;  /* 0xfffffffe020a7836 */ /* 0x004fca0000000000 */
[----:B------:R-:W-:-:S13]  /*34430*/  ISETP.GE.AND P0, PT, R10, R34, PT ;  /* 0x000000220a00720c */ /* 0x000fda0003f06270 */
[----:B0-----:R-:W-:Y:S05]  /*34440*/  @!P0 BRA `(.L_x_13205) ;  /* 0x0000000c00708947 */ /* 0x001fea0003800000 */
.L_x_13218:
        /* <DEDUP_REMOVED lines=33> */
[----:B------:R-:W-:Y:S01]  /*34660*/  IMAD R6, R6, R3, R7 ;  /* 0x0000000306067224 */ /* 0x000fe200078e0207 */
[----:B------:R-:W-:Y:S01]  /*34670*/  SEL R2, RZ, 0x1, P0 ;  /* 0x00000001ff027807 */ /* 0x000fe20000000000 */
[----:B------:R-:W-:Y:S01]  /*34680*/  IMAD.MOV.U32 R3, RZ, RZ, R10 ;  /* 0x000000ffff037224 */ /* 0x000fe200078e000a */
[----:B------:R-:W-:Y:S05]  /*34690*/  YIELD ;  /* 0x0000000000007946 */ /* 0x000fea0003800000 */
[----:B------:R-:W-:Y:S01]  /*346a0*/  SEL R25, R25, RZ, P0 ;  /* 0x000000ff19197207 */ /* 0x000fe20000000000 */
[----:B------:R-:W-:Y:S01]  /*346b0*/  VIADD R10, R10, 0xffffffff ;  /* 0xffffffff0a0a7836 */ /* 0x000fe20000000000 */
[----:B------:R-:W-:-:S02]  /*346c0*/  LOP3.LUT R27, R27, R2, RZ, 0x3c, !PT ;  /* 0x000000021b1b7212 */ /* 0x000fc400078e3cff */
[----:B------:R-:W-:Y:S01]  /*346d0*/  ISETP.GT.AND P2, PT, R3, R34, PT ;  /* 0x000000220300720c */ /* 0x000fe20003f44270 */
[----:B0-----:R-:W-:-:S12]  /*346e0*/  @!P1 BRA `(.L_x_13206) ;  /* 0x0000000000049947 */ /* 0x001fd80003800000 */
[----:B------:R-:W-:Y:S01]  /*346f0*/  BPT.TRAP 0x1 ;  /* 0x000000040000795c */ /* 0x000fe20000300000 */
.L_x_13206:
[----:B------:R-:W-:Y:S01]  /*34700*/  IMAD R4, R25, 0x8, R23 ;  /* 0x0000000819047824 */ /* 0x000fe200078e0217 */
[----:B------:R-:W-:Y:S01]  /*34710*/  SHF.L.U32 R21, R27, 0x1f, RZ ;  /* 0x0000001f1b157819 */ /* 0x000fe200000006ff */
[----:B------:R-:W-:Y:S01]  /*34720*/  BSSY B1, `(.L_x_13207) ;  /* 0x0000004000017945 */ /* 0x000fe20003800000 */
[----:B------:R-:W-:Y:S02]  /*34730*/  SHF.R.S32.HI R17, RZ, 0x1f, R6 ;  /* 0x0000001fff117819 */ /* 0x000fe40000011406 */
[----:B------:R-:W0:Y:S02]  /*34740*/  SYNCS.PHASECHK.TRANS64.TRYWAIT P0, [R4+URZ+0x32440], R21 ;  /* 0x03244015040075a7 */ /* 0x000e24000800017f */
[----:B0-----:R-:W-:Y:S05]  /*34750*/  @!P0 BRA `(.L_x_13208) ;  /* 0x0000006000988947 */ /* 0x001fea0003800000 */
.L_x_13395:
[----:B------:R-:W-:Y:S05]  /*34760*/  BSYNC B1 ;  /* 0x0000000000017941 */ /* 0x000fea0003800000 */
.L_x_13207:
        /* <DEDUP_REMOVED lines=52> */
.L_x_13409:
        /* <DEDUP_REMOVED lines=8> */
.L_x_13210:
        /* <DEDUP_REMOVED lines=11> */
.L_x_13211:
[----:B------:R2:W-:Y:S01]  /*34be0*/  SYNCS.ARRIVE.TRANS64.A1T0 RZ, [R4+URZ+0x32430], RZ ;  /* 0x032430ff04ff79a7 */ /* 0x0005e2000810003f */
[----:B------:R-:W-:Y:S05]  /*34bf0*/  @!P3 BRA `(.L_x_13212) ;  /* 0x000000000004b947 */ /* 0x000fea0003800000 */
[----:B------:R-:W-:Y:S01]  /*34c00*/  BPT.TRAP 0x1 ;  /* 0x000000040000795c */ /* 0x000fe20000300000 */
.L_x_13212:
[----:B------:R-:W3:Y:S01]  /*34c10*/  SYNCS.PHASECHK.TRANS64.TRYWAIT P0, [R4+URZ+0x32460], R21 ;  /* 0x03246015040075a7 */ /* 0x000ee2000800017f */
[----:B------:R-:W-:Y:S04]  /*34c20*/  BSSY B1, `(.L_x_13213) ;  /* 0x0000002000017945 */ /* 0x000fe80003800000 */
[----:B---3--:R-:W-:Y:S05]  /*34c30*/  @!P0 BRA `(.L_x_13214) ;  /* 0x0000006400188947 */ /* 0x008fea0003800000 */
.L_x_13410:
[----:B------:R-:W-:Y:S05]  /*34c40*/  BSYNC B1 ;  /* 0x0000000000017941 */ /* 0x000fea0003800000 */
.L_x_13213:
        /* <DEDUP_REMOVED lines=68> */
.L_x_13424:
        /* <DEDUP_REMOVED lines=11> */
.L_x_13216:
        /* <DEDUP_REMOVED lines=11> */
.L_x_13217:
[----:B------:R0:W-:Y:S01]  /*351f0*/  SYNCS.ARRIVE.TRANS64.A1T0 RZ, [R4+URZ+0x32450], RZ ;  /* 0x032450ff04ff79a7 */ /* 0x0001e2000810003f */
[----:B------:R-:W-:Y:S05]  /*35200*/  @P2 BRA `(.L_x_13218) ;  /* 0xfffffff000902947 */ /* 0x000fea000383ffff */
.L_x_13205:
[----:B------:R-:W-:Y:S05]  /*35210*/  BSYNC B0 ;  /* 0x0000000000007941 */ /* 0x000fea0003800000 */
.L_x_13204:
        /* <DEDUP_REMOVED lines=20> */
.L_x_13220:
[----:B------:R-:W-:Y:S05]  /*35360*/  BSYNC B0 ;  /* 0x0000000000007941 */ /* 0x000fea0003800000 */
.L_x_13219:
[----:B------:R-:W-:Y:S02]  /*35370*/  LOP3.LUT R27, R27, R0, RZ, 0x3c, !PT ;  /* 0x000000001b1b7212 */ /* 0x000fe400078e3cff */
[----:B------:R-:W-:-:S07]  /*35380*/  SEL R25, R25, RZ, P0 ;  /* 0x000000ff19197207 */ /* 0x000fce0000000000 */
.L_x_13173:
[----:B------:R-:W-:Y:S05]  /*35390*/  BSYNC B7 ;  /* 0x0000000000077941 */ /* 0x000fea0003800000 */
.L_x_13171:
[----:B------:R-:W-:-:S13]  /*353a0*/  LOP3.LUT P0, RZ, R22, 0x1000, RZ, 0xc0, !PT ;  /* 0x0000100016ff7812 */ /* 0x000fda000780c0ff */
[----:B------:R-:W-:Y:S05]  /*353b0*/  @!P0 BRA `(.L_x_13221) ;  /* 0x0000000000248947 */ /* 0x000fea0003800000 */
[----:B------:R-:W-:Y:S05]  /*353c0*/  WARPSYNC.ALL ;  /* 0x0000000000007948 */ /* 0x000fea0003800000 */
[----:B------:R-:W4:Y:S08]  /*353d0*/  S2UR UR5, SR_CgaCtaId ;  /* 0x00000000000579c3 */ /* 0x000f300000008800 */
[----:B------:R-:W-:Y:S06]  /*353e0*/  BAR.SYNC.DEFER_BLOCKING 0x5, 0x180 ;  /* 0x0146000000007b1d */ /* 0x000fec0000010000 */
[----:B------:R-:W-:-:S02]  /*353f0*/  UMOV UR4, 0x400 ;  /* 0x0000040000047882 */ /* 0x000fc40000000000 */
[----:B----4-:R-:W-:-:S06]  /*35400*/  ULEA UR4, UR5, UR4, 0x18 ;  /* 0x0000000405047291 */ /* 0x010fcc000f8ec03f */
[----:B0-----:R-:W-:-:S05]  /*35410*/  IMAD.U32 R23, RZ, RZ, UR4 ;  /* 0x00000004ff177e24 */ /* 0x001fca000f8e00ff */
[----:B------:R4:W0:Y:S01]  /*35420*/  LDS.128 R16, [R23+0x324d0] ;  /* 0x0324d00017107984 */ /* 0x0008220000000c00 */
[----:B------:R-:W-:Y:S06]  /*35430*/  BAR.ARV 0x4, 0x180 ;  /* 0x0106000000007b1d */ /* 0x000fec0000002000 */
[----:B------:R-:W-:Y:S05]  /*35440*/  BRA `(.L_x_13222) ;  /* 0x0000000800cc7947 */ /* 0x000fea0003800000 */
.L_x_13221:
        /* <DEDUP_REMOVED lines=36> */
.L_x_13434:
[----:B------:R-:W-:Y:S02]  /*35690*/  ULDC UR4, c[0x0][0xd38] ;  /* 0x00034e0000047ab9 */ /* 0x000fe40000000800 */
[----:B------:R-:W-:-:S04]  /*356a0*/  IMAD.U32 R7, RZ, RZ, UR4 ;  /* 0x00000004ff077e24 */ /* 0x000fc8000f8e00ff */
[----:B--2---:R-:W-:-:S04]  /*356b0*/  IMAD R14, R14, R7, RZ ;  /* 0x000000070e0e7224 */ /* 0x004fc800078e02ff */
[----:B------:R-:W-:-:S05]  /*356c0*/  IMAD.IADD R9, R4, 0x1, R14 ;  /* 0x0000000104097824 */ /* 0x000fca00078e020e */
[----:B------:R-:W-:-:S13]  /*356d0*/  ISETP.GT.AND P6, PT, R9, R0, PT ;  /* 0x000000000900720c */ /* 0x000fda0003fc4270 */
[----:B------:R-:W-:Y:S05]  /*356e0*/  @P6 BRA `(.L_x_13224) ;  /* 0x00000000009c6947 */ /* 0x000fea0003800000 */
.L_x_13229:
        /* <DEDUP_REMOVED lines=14> */
.L_x_13227:
[----:B------:R-:W-:Y:S05]  /*357d0*/  BSYNC B0 ;  /* 0x0000000000007941 */ /* 0x000fea0003800000 */
.L_x_13226:
[----:B------:R-:W-:-:S03]  /*357e0*/  UMOV UR4, 0xffffffff ;  /* 0xffffffff00047882 */ /* 0x000fc60000000000 */
[----:B------:R-:W-:Y:S05]  /*357f0*/  BRA.DIV UR4, `(.L_x_13228) ;  /* 0x0000006604287947 */ /* 0x000fea000b800000 */
[----:B-----5:R-:W2:Y:S02]  /*35800*/  SHFL.UP PT, R14, R5, 0x1, RZ ;  /* 0x04200000050e7989 */ /* 0x020ea400000e00ff */
[----:B--2---:R-:W-:-:S05]  /*35810*/  SEL R14, R14, RZ, P1 ;  /* 0x000000ff0e0e7207 */ /* 0x004fca0000800000 */
[----:B-1----:R-:W-:-:S05]  /*35820*/  IMAD.IADD R13, R5, 0x1, R14 ;  /* 0x00000001050d7824 */ /* 0x002fca00078e020e */
        /* <DEDUP_REMOVED lines=13> */
.L_x_13442:
[----:B------:R-:W-:Y:S02]  /*35900*/  ULDC UR4, c[0x0][0xd38] ;  /* 0x00034e0000047ab9 */ /* 0x000fe40000000800 */
[----:B------:R-:W-:-:S04]  /*35910*/  IMAD.U32 R7, RZ, RZ, UR4 ;  /* 0x00000004ff077e24 */ /* 0x000fc8000f8e00ff */
[----:B-1----:R-:W-:-:S04]  /*35920*/  IMAD R14, R14, R7, RZ ;  /* 0x000000070e0e7224 */ /* 0x002fc800078e02ff */
[----:B------:R-:W-:-:S05]  /*35930*/  IMAD.IADD R9, R14, 0x1, R9 ;  /* 0x000000010e097824 */ /* 0x000fca00078e0209 */
[----:B------:R-:W-:-:S13]  /*35940*/  ISETP.GT.AND P6, PT, R9, R0, PT ;  /* 0x000000000900720c */ /* 0x000fda0003fc4270 */
[----:B------:R-:W-:Y:S05]  /*35950*/  @!P6 BRA `(.L_x_13229) ;  /* 0xfffffffc0064e947 */ /* 0x000fea000383ffff */
.L_x_13224:
        /* <DEDUP_REMOVED lines=8> */
.L_x_13446:
[----:B------:R-:W-:Y:S01]  /*359e0*/  ISETP.NE.AND P0, PT, R3, RZ, PT ;  /* 0x000000ff0300720c */ /* 0x000fe20003f05270 */
[----:B------:R-:W-:-:S12]  /*359f0*/  IMAD.MOV.U32 R14, RZ, RZ, RZ ;  /* 0x000000ffff0e7224 */ /* 0x000fd800078e00ff */
[----:B------:R-:W-:Y:S05]  /*35a00*/  @!P0 BRA `(.L_x_13231) ;  /* 0x0000000000108947 */ /* 0x000fea0003800000 */
[----:B------:R-:W-:Y:S01]  /*35a10*/  UMOV UR4, 0xffffffff ;  /* 0xffffffff00047882 */ /* 0x000fe20000000000 */
[----:B------:R-:W-:Y:S02]  /*35a20*/  VIADD R12, R4, 0xffffffff ;  /* 0xffffffff040c7836 */ /* 0x000fe40000000000 */
[----:B------:R-:W-:Y:S05]  /*35a30*/  BRA.DIV UR4, `(.L_x_13232) ;  /* 0x00000066049c7947 */ /* 0x000fea000b800000 */
[----:B------:R4:W0:Y:S02]  /*35a40*/  SHFL.IDX PT, R14, R2, R12, 0x1f ;  /* 0x00001f0c020e7589 */ /* 0x00082400000e0000 */
.L_x_13231:
        /* <DEDUP_REMOVED lines=66> */
.L_x_13225:
[----:B------:R-:W-:Y:S01]  /*35e70*/  UMOV UR4, URZ ;  /* 0x0000003f00047c82 */ /* 0x000fe20008000000 */
[----:B------:R-:W-:Y:S01]  /*35e80*/  UMOV UR5, URZ ;  /* 0x0000003f00057c82 */ /* 0x000fe20008000000 */
[----:B------:R-:W-:Y:S01]  /*35e90*/  ULDC UR6, c[0x0][0xd3c] ;  /* 0x00034f0000067ab9 */ /* 0x000fe20000000800 */
[----:B------:R-:W-:Y:S02]  /*35ea0*/  IMAD.MOV.U32 R16, RZ, RZ, R0 ;  /* 0x000000ffff107224 */ /* 0x000fe400078e0000 */
[----:B------:R-:W-:Y:S02]  /*35eb0*/  IMAD.U32 R17, RZ, RZ, UR4 ;  /* 0x00000004ff117e24 */ /* 0x000fe4000f8e00ff */
[----:B------:R-:W-:Y:S02]  /*35ec0*/  IMAD.U32 R18, RZ, RZ, UR5 ;  /* 0x00000005ff127e24 */ /* 0x000fe4000f8e00ff */
[----:B------:R-:W-:-:S07]  /*35ed0*/  IMAD.U32 R19, RZ, RZ, UR6 ;  /* 0x00000006ff137e24 */ /* 0x000fce000f8e00ff */
.L_x_13233:
        /* <DEDUP_REMOVED lines=10> */
.L_x_13222:
[----:B------:R-:W-:Y:S02]  /*35f80*/  ULDC UR4, c[0x0][0xd3c] ;  /* 0x00034f0000047ab9 */ /* 0x000fe40000000800 */
[----:B0-----:R-:W-:-:S13]  /*35f90*/  ISETP.GE.AND P0, PT, R19, UR4, PT ;  /* 0x0000000413007c0c */ /* 0x001fda000bf06270 */
[----:B------:R-:W-:Y:S05]  /*35fa0*/  @!P0 BRA `(.L_x_13234) ;  /* 0xffffff9000748947 */ /* 0x000fea000383ffff */
[----:B------:R-:W-:Y:S05]  /*35fb0*/  BSYNC B8 ;  /* 0x0000000000087941 */ /* 0x000fea0003800000 */
.L_x_13113:
        /* <DEDUP_REMOVED lines=12> */
.L_x_13449:
[----:B------:R-:W-:Y:S05]  /*36080*/  BSYNC B0 ;  /* 0x0000000000007941 */ /* 0x000fea0003800000 */
.L_x_13235:
[----:B------:R-:W-:-:S03]  /*36090*/  UMOV UR4, 0xffffffff ;  /* 0xffffffff00047882 */ /* 0x000fc60000000000 */
[----:B------:R-:W-:Y:S05]  /*360a0*/  BRA.DIV UR4, `(.L_x_13237) ;  /* 0x0000006204387947 */ /* 0x000fea000b800000 */
[----:B------:R-:W0:Y:S02]  /*360b0*/  S2R R0, SR_TID.X ;  /* 0x0000000000007919 */ /* 0x000e240000002100 */
[----:B0-----:R-:W-:-:S04]  /*360c0*/  SHF.R.U32.HI R0, RZ, 0x5, R0 ;  /* 0x00000005ff007819 */ /* 0x001fc80000011600 */
[----:B------:R-:W-:-:S05]  /*360d0*/  LOP3.LUT R0, R0, 0x3, RZ, 0xc0, !PT ;  /* 0x0000000300007812 */ /* 0x000fca00078ec0ff */
[----:B------:R0:W0:Y:S02]  /*360e0*/  SHFL.IDX PT, R14, R0, RZ, 0x1f ;  /* 0x00001fff000e7589 */ /* 0x00002400000e0000 */
.L_x_13452:
[----:B0-----:R-:W-:-:S13]  /*360f0*/  ISETP.NE.AND P0, PT, R14, RZ, PT ;  /* 0x000000ff0e00720c */ /* 0x001fda0003f05270 */
[----:B------:R-:W-:Y:S05]  /*36100*/  @P0 BRA `(.L_x_12873) ;  /* 0x0000000000880947 */ /* 0x000fea0003800000 */
[----:B------:R-:W-:-:S03]  /*36110*/  UMOV UR4, 0xffffffff ;  /* 0xffffffff00047882 */ /* 0x000fc60000000000 */
[----:B------:R-:W-:Y:S05]  /*36120*/  BRA.DIV UR4, `(.L_x_13238) ;  /* 0x00000062044c7947 */ /* 0x000fea000b800000 */
[----:B------:R-:W-:-:S13]  /*36130*/  ELECT P6, URZ, PT ;  /* 0x00000000003f782f */ /* 0x000fda00038c0000 */
.L_x_13455:
[----:B------:R-:W-:Y:S05]  /*36140*/  @!P6 BRA `(.L_x_12873) ;  /* 0x000000000078e947 */ /* 0x000fea0003800000 */
[----:B------:R-:W-:-:S06]  /*36150*/  ULOP3.LUT UR4, UR38, 0x2, URZ, 0xfc, !UPT ;  /* 0x0000000226047892 */ /* 0x000fcc000f8efc3f */
[----:B------:R-:W-:-:S05]  /*36160*/  IMAD.U32 R0, RZ, RZ, UR4 ;  /* 0x00000004ff007e24 */ /* 0x000fca000f8e00ff */
[----:B------:R-:W-:-:S13]  /*36170*/  ISETP.NE.AND P0, PT, R0, 0x3, PT ;  /* 0x000000030000780c */ /* 0x000fda0003f05270 */
[----:B------:R-:W-:Y:S05]  /*36180*/  @!P0 BRA `(.L_x_13239) ;  /* 0x0000000000048947 */ /* 0x000fea0003800000 */
[----:B------:R-:W-:Y:S01]  /*36190*/  BPT.TRAP 0x1 ;  /* 0x000000040000795c */ /* 0x000fe20000300000 */
.L_x_13239:
[----:B------:R-:W-:Y:S01]  /*361a0*/  IMAD R3, R25, 0x8, R5 ;  /* 0x0000000819037824 */ /* 0x000fe200078e0205 */
[----:B------:R-:W-:Y:S01]  /*361b0*/  SHF.L.U32 R2, R27, 0x1f, RZ ;  /* 0x0000001f1b027819 */ /* 0x000fe200000006ff */
[----:B------:R-:W-:-:S03]  /*361c0*/  VIADD R25, R25, 0x1 ;  /* 0x0000000119197836 */ /* 0x000fc60000000000 */
[----:B------:R-:W0:Y:S02]  /*361d0*/  SYNCS.PHASECHK.TRANS64.TRYWAIT P1, [R3+URZ+0x32440], R2 ;  /* 0x03244002030075a7 */ /* 0x000e24000802017f */
[----:B------:R-:W-:-:S04]  /*361e0*/  ISETP.NE.AND P2, PT, R25, 0x2, PT ;  /* 0x000000021900780c */ /* 0x000fc80003f45270 */
[----:B------:R-:W-:Y:S01]  /*361f0*/  SEL R0, RZ, 0x1, P2 ;  /* 0x00000001ff007807 */ /* 0x000fe20001000000 */
[----:B0-----:R-:W-:Y:S08]  /*36200*/  @!P1 BRA `(.L_x_13240) ;  /* 0x0000006000349947 */ /* 0x001ff00003800000 */
.L_x_13456:
[----:B------:R-:W-:Y:S02]  /*36210*/  SEL R25, R25, RZ, P2 ;  /* 0x000000ff19197207 */ /* 0x000fe40001000000 */
[----:B------:R-:W-:Y:S01]  /*36220*/  LOP3.LUT R0, R27, R0, RZ, 0x3c, !PT ;  /* 0x000000001b007212 */ /* 0x000fe200078e3cff */
[----:B------:R-:W-:Y:S06]  /*36230*/  @!P0 BRA `(.L_x_13241) ;  /* 0x0000000000048947 */ /* 0x000fec0003800000 */
[----:B------:R-:W-:Y:S01]  /*36240*/  BPT.TRAP 0x1 ;  /* 0x000000040000795c */ /* 0x000fe20000300000 */
.L_x_13241:
[----:B------:R-:W-:Y:S01]  /*36250*/  IMAD R25, R25, 0x8, R5 ;  /* 0x0000000819197824 */ /* 0x000fe200078e0205 */
[----:B------:R-:W-:-:S04]  /*36260*/  SHF.L.U32 R0, R0, 0x1f, RZ ;  /* 0x0000001f00007819 */ /* 0x000fc800000006ff */
[----:B------:R-:W0:Y:S02]  /*36270*/  SYNCS.PHASECHK.TRANS64.TRYWAIT P1, [R25+URZ+0x32440], R0 ;  /* 0x03244000190075a7 */ /* 0x000e24000802017f */
[----:B0-----:R-:W-:Y:S05]  /*36280*/  @!P1 BRA `(.L_x_13242) ;  /* 0x0000006000289947 */ /* 0x001fea0003800000 */
.L_x_13457:
[----:B------:R-:W-:Y:S05]  /*36290*/  @!P0 BRA `(.L_x_13243) ;  /* 0x0000000000048947 */ /* 0x000fea0003800000 */
[----:B------:R-:W-:Y:S01]  /*362a0*/  BPT.TRAP 0x1 ;  /* 0x000000040000795c */ /* 0x000fe20000300000 */
.L_x_13243:
[----:B------:R-:W0:Y:S02]  /*362b0*/  SYNCS.PHASECHK.TRANS64.TRYWAIT P1, [R3+URZ+0x32460], R2 ;  /* 0x03246002030075a7 */ /* 0x000e24000802017f */
[----:B0-----:R-:W-:Y:S05]  /*362c0*/  @!P1 BRA `(.L_x_13244) ;  /* 0x00000060002c9947 */ /* 0x001fea0003800000 */
.L_x_13458:
[----:B------:R-:W-:Y:S05]  /*362d0*/  @!P0 BRA `(.L_x_13245) ;  /* 0x0000000000048947 */ /* 0x000fea0003800000 */
[----:B------:R-:W-:Y:S01]  /*362e0*/  BPT.TRAP 0x1 ;  /* 0x000000040000795c */ /* 0x000fe20000300000 */
.L_x_13245:
[----:B------:R0:W0:Y:S02]  /*362f0*/  SYNCS.PHASECHK.TRANS64.TRYWAIT P0, [R25+URZ+0x32460], R0 ;  /* 0x03246000190075a7 */ /* 0x000024000800017f */
[----:B0-----:R-:W-:Y:S05]  /*36300*/  @!P0 NANOSLEEP.SYNCS 0x989680 ;  /* 0x009896800000895d */ /* 0x001fea0003900000 */
[----:B------:R-:W0:Y:S02]  /*36310*/  @!P0 SYNCS.PHASECHK.TRANS64 P0, [R25+URZ+0x32460], R0 ;  /* 0x03246000190085a7 */ /* 0x000e24000800007f */
[----:B0-----:R-:W-:Y:S05]  /*36320*/  @!P0 BRA `(.L_x_13245) ;  /* 0xfffffffc00f08947 */ /* 0x001fea000383ffff */
.L_x_12873:
[----:B------:R-:W-:Y:S05]  /*36330*/  BSYNC B9 ;  /* 0x0000000000097941 */ /* 0x000fea0003800000 */
.L_x_12870:
[----:B------:R-:W-:Y:S05]  /*36340*/  EXIT ;  /* 0x000000000000794d */ /* 0x000fea0003800000 */
.L_x_12899:
[----:B0-----:R0:W1:Y:S02]  /*36350*/  SYNCS.PHASECHK.TRANS64.TRYWAIT P5, [R71+URZ+0x32490], R86 ;  /* 0x03249056470075a7 */ /* 0x00106400080a017f */
[----:B-1----:R-:W-:Y:S05]  /*36360*/  @!P5 NANOSLEEP.SYNCS 0x989680 ;  /* 0x009896800000d95d */ /* 0x002fea0003900000 */
[----:B------:R-:W1:Y:S02]  /*36370*/  @!P5 SYNCS.PHASECHK.TRANS64 P5, [R71+URZ+0x32490], R86 ;  /* 0x032490564700d5a7 */ /* 0x000e6400080a007f */
[----:B-1----:R-:W-:Y:S05]  /*36380*/  @!P5 BRA `(.L_x_12899) ;  /* 0xfffffffc00f0d947 */ /* 0x002fea000383ffff */
[----:B------:R-:W-:Y:S05]  /*36390*/  BRA `(.L_x_13246) ;  /* 0xfffffccc004c7947 */ /* 0x000fea000383ffff */
.L_x_12900:
        /* <DEDUP_REMOVED lines=8> */
.L_x_13248:
[----:B------:R-:W-:Y:S05]  /*36420*/  BSYNC B1 ;  /* 0x0000000000017941 */ /* 0x000fea0003800000 */
.L_x_13247:
        /* <DEDUP_REMOVED lines=8> */
.L_x_13249:
[----:B------:R-:W-:Y:S05]  /*364b0*/  BRA `(.L_x_13250) ;  /* 0xfffffccc00187947 */ /* 0x000fea000383ffff */
.L_x_12909:
        /* <DEDUP_REMOVED lines=8> */
.L_x_13252:
[----:B------:R-:W-:Y:S05]  /*36540*/  BSYNC B1 ;  /* 0x0000000000017941 */ /* 0x000fea0003800000 */
.L_x_13251:
        /* <DEDUP_REMOVED lines=8> */
.L_x_13253:
[----:B------:R-:W-:Y:S05]  /*365d0*/  BRA `(.L_x_13254) ;  /* 0xfffffcd000b07947 */ /* 0x000fea000383ffff */
.L_x_12923:
[----:B-1----:R1:W2:Y:S02]  /*365e0*/  SYNCS.PHASECHK.TRANS64.TRYWAIT P4, [R71+URZ+0x32490], R86 ;  /* 0x03249056470075a7 */ /* 0x0022a4000808017f */
[----:B--2---:R-:W-:Y:S05]  /*365f0*/  @!P4 NANOSLEEP.SYNCS 0x989680 ;  /* 0x009896800000c95d */ /* 0x004fea0003900000 */
[----:B------:R-:W2:Y:S02]  /*36600*/  @!P4 SYNCS.PHASECHK.TRANS64 P4, [R71+URZ+0x32490], R86 ;  /* 0x032490564700c5a7 */ /* 0x000ea4000808007f */
[----:B--2---:R-:W-:Y:S05]  /*36610*/  @!P4 BRA `(.L_x_12923) ;  /* 0xfffffffc00f0c947 */ /* 0x004fea000383ffff */
[----:B------:R-:W-:Y:S05]  /*36620*/  BRA `(.L_x_13255) ;  /* 0xfffffce0003c7947 */ /* 0x000fea000383ffff */
.L_x_12924:
        /* <DEDUP_REMOVED lines=8> */
.L_x_13257:
[----:B------:R-:W-:Y:S05]  /*366b0*/  BSYNC B1 ;  /* 0x0000000000017941 */ /* 0x000fea0003800000 */
.L_x_13256:
        /* <DEDUP_REMOVED lines=8> */
.L_x_13258:
[----:B------:R-:W-:Y:S01]  /*36740*/  IMAD.MOV.U32 R76, RZ, RZ, R14 ;  /* 0x000000ffff4c7224 */ /* 0x000fe200078e000e */
[----:B------:R-:W-:Y:S06]  /*36750*/  BRA `(.L_x_13259) ;  /* 0xfffffce000087947 */ /* 0x000fec000383ffff */
.L_x_12929:
        /* <DEDUP_REMOVED lines=8> */
.L_x_13261:
[----:B------:R-:W-:Y:S05]  /*367e0*/  BSYNC B1 ;  /* 0x0000000000017941 */ /* 0x000fea0003800000 */
.L_x_13260:
        /* <DEDUP_REMOVED lines=8> */
.L_x_13262:
[----:B------:R-:W-:Y:S05]  /*36870*/  BRA `(.L_x_13263) ;  /* 0xfffffce400ac7947 */ /* 0x000fea000383ffff */
.L_x_12934:
[----:B0-----:R0:W1:Y:S02]  /*36880*/  SYNCS.PHASECHK.TRANS64.TRYWAIT P2, [R71+URZ+0x32490], R86 ;  /* 0x03249056470075a7 */ /* 0x001064000804017f */
[----:B-1----:R-:W-:Y:S05]  /*36890*/  @!P2 NANOSLEEP.SYNCS 0x989680 ;  /* 0x009896800000a95d */ /* 0x002fea0003900000 */
[----:B------:R-:W1:Y:S02]  /*368a0*/  @!P2 SYNCS.PHASECHK.TRANS64 P2, [R71+URZ+0x32490], R86 ;  /* 0x032490564700a5a7 */ /* 0x000e64000804007f */
[----:B-1----:R-:W-:Y:S05]  /*368b0*/  @!P2 BRA `(.L_x_12934) ;  /* 0xfffffffc00f0a947 */ /* 0x002fea000383ffff */
[----:B------:R-:W-:Y:S05]  /*368c0*/  BRA `(.L_x_13264) ;  /* 0xfffffcec00a47947 */ /* 0x000fea000383ffff */
.L_x_12935:
        /* <DEDUP_REMOVED lines=8> */
.L_x_13266:
[----:B------:R-:W-:Y:S05]  /*36950*/  BSYNC B1 ;  /* 0x0000000000017941 */ /* 0x000fea0003800000 */
.L_x_13265:
        /* <DEDUP_REMOVED lines=8> */
.L_x_13267:
[----:B------:R-:W-:Y:S05]  /*369e0*/  BRA `(.L_x_13268) ;  /* 0xfffffcec00cc7947 */ /* 0x000fea000383ffff */
.L_x_12938:
        /* <DEDUP_REMOVED lines=8> */
.L_x_13270:
[----:B------:R-:W-:Y:S05]  /*36a70*/  BSYNC B1 ;  /* 0x0000000000017941 */ /* 0x000fea0003800000 */
.L_x_13269:
        /* <DEDUP_REMOVED lines=8> */
.L_x_13271:
[----:B------:R-:W-:Y:S05]  /*36b00*/  BRA `(.L_x_13272) ;  /* 0xfffffcec00cc7947 */ /* 0x000fea000383ffff */
.L_x_12942:
[----:B-1----:R1:W2:Y:S02]  /*36b10*/  SYNCS.PHASECHK.TRANS64.TRYWAIT P3, [R71+URZ+0x324b0], R86 ;  /* 0x0324b056470075a7 */ /* 0x0022a4000806017f */
[----:B--2---:R-:W-:Y:S05]  /*36b20*/  @!P3 NANOSLEEP.SYNCS 0x989680 ;  /* 0x009896800000b95d */ /* 0x004fea0003900000 */
[----:B------:R-:W2:Y:S02]  /*36b30*/  @!P3 SYNCS.PHASECHK.TRANS64 P3, [R71+URZ+0x324b0], R86 ;  /* 0x0324b0564700b5a7 */ /* 0x000ea4000806007f */
[----:B--2---:R-:W-:Y:S05]  /*36b40*/  @!P3 BRA `(.L_x_12942) ;  /* 0xfffffffc00f0b947 */ /* 0x004fea000383ffff */
[----:B------:R-:W-:Y:S05]  /*36b50*/  BRA `(.L_x_13273) ;  /* 0xfffffcf000487947 */ /* 0x000fea000383ffff */
.L_x_12958:
[----:B------:R0:W5:Y:S01]  /*36b60*/  LDL R13, [R1+0x464] ;  /* 0x00046400010d7983 */ /* 0x0001620000100800 */
[----:B------:R-:W-:Y:S01]  /*36b70*/  BSSY B0, `(.L_x_13274) ;  /* 0x0000007000007945 */ /* 0x000fe20003800000 */
[----:B------:R-:W-:Y:S02]  /*36b80*/  IMAD.MOV.U32 R12, RZ, RZ, RZ ;  /* 0x000000ffff0c7224 */ /* 0x000fe400078e00ff */
[----:B------:R-:W-:Y:S02]  /*36b90*/  IMAD.MOV.U32 R11, RZ, RZ, 0x1f ;  /* 0x0000001fff0b7424 */ /* 0x000fe400078e00ff */
[----:B------:R-:W-:-:S07]  /*36ba0*/  IMAD.MOV.U32 R15, RZ, RZ, -0x1 ;  /* 0xffffffffff0f7424 */ /* 0x000fce00078e00ff */
[----:B0--345:R-:W-:Y:S05]  /*36bb0*/  WARPSYNC.COLLECTIVE R15, `(.L_x_13275) ;  /* 0x000000000f087348 */ /* 0x039fea0003c00000 */
[----:B-----5:R1:W2:Y:S02]  /*36bc0*/  SHFL.IDX P6, R14, R13, R12, R11 ;  /* 0x0000000c0d0e7389 */ /* 0x0202a400000c000b */
[----:B01234-:R-:W-:Y:S01]  /*36bd0*/  ENDCOLLECTIVE ;  /* 0x000000000000791b */ /* 0x01ffe20003800000 */
.L_x_13275:
[----:B------:R-:W-:Y:S05]  /*36be0*/  BSYNC B0 ;  /* 0x0000000000007941 */ /* 0x000fea0003800000 */
.L_x_13274:
[----:B------:R-:W-:Y:S05]  /*36bf0*/  BRA `(.L_x_13276) ;  /* 0xfffffd0000cc7947 */ /* 0x000fea000383ffff */
.L_x_12970:
        /* <DEDUP_REMOVED lines=8> */
.L_x_13278:
[----:B------:R-:W-:Y:S05]  /*36c80*/  BSYNC B1 ;  /* 0x0000000000017941 */ /* 0x000fea0003800000 */
.L_x_13277:
        /* <DEDUP_REMOVED lines=8> */
.L_x_13279:
[----:B------:R-:W-:Y:S02]  /*36d10*/  IMAD.MOV.U32 R13, RZ, RZ, R7 ;  /* 0x000000ffff0d7224 */ /* 0x000fe400078e0007 */
[----:B------:R-:W-:-:S07]  /*36d20*/  IMAD.MOV.U32 R2, RZ, RZ, R14 ;  /* 0x000000ffff027224 */ /* 0x000fce00078e000e */
[----:B------:R-:W-:Y:S05]  /*36d30*/  WARPSYNC.COLLECTIVE R15, `(.L_x_13280) ;  /* 0x000000000f087348 */ /* 0x000fea0003c00000 */
[----:B------:R0:W1:Y:S02]  /*36d40*/  SHFL.IDX P6, R14, R13, R12, R11 ;  /* 0x0000000c0d0e7389 */ /* 0x00006400000c000b */
[----:B01----:R-:W-:Y:S01]  /*36d50*/  ENDCOLLECTIVE ;  /* 0x000000000000791b */ /* 0x003fe20003800000 */
.L_x_13280:
[----:B------:R-:W-:Y:S02]  /*36d60*/  IMAD.MOV.U32 R13, RZ, RZ, R8 ;  /* 0x000000ffff0d7224 */ /* 0x000fe400078e0008 */
[----:B------:R-:W-:-:S07]  /*36d70*/  IMAD.MOV.U32 R5, RZ, RZ, R14 ;  /* 0x000000ffff057224 */ /* 0x000fce00078e000e */
[----:B------:R-:W-:Y:S05]  /*36d80*/  WARPSYNC.COLLECTIVE R15, `(.L_x_13281) ;  /* 0x000000000f087348 */ /* 0x000fea0003c00000 */
[----:B------:R0:W1:Y:S02]  /*36d90*/  SHFL.IDX P6, R14, R13, R12, R11 ;  /* 0x0000000c0d0e7389 */ /* 0x00006400000c000b */
[----:B01----:R-:W-:Y:S01]  /*36da0*/  ENDCOLLECTIVE ;  /* 0x000000000000791b */ /* 0x003fe20003800000 */
.L_x_13281:
[----:B------:R-:W-:Y:S05]  /*36db0*/  BRA `(.L_x_13282) ;  /* 0xfffffd0c00a47947 */ /* 0x000fea000383ffff */
.L_x_12973:
        /* <DEDUP_REMOVED lines=8> */
.L_x_13284:
[----:B------:R-:W-:Y:S05]  /*36e40*/  BSYNC B1 ;  /* 0x0000000000017941 */ /* 0x000fea0003800000 */
.L_x_13283:
        /* <DEDUP_REMOVED lines=8> */
.L_x_13285:
[----:B------:R-:W-:Y:S02]  /*36ed0*/  IMAD.MOV.U32 R13, RZ, RZ, R7 ;  /* 0x000000ffff0d7224 */ /* 0x000fe400078e0007 */
[----:B------:R-:W-:-:S07]  /*36ee0*/  IMAD.MOV.U32 R4, RZ, RZ, R14 ;  /* 0x000000ffff047224 */ /* 0x000fce00078e000e */
[----:B------:R-:W-:Y:S05]  /*36ef0*/  WARPSYNC.COLLECTIVE R15, `(.L_x_13286) ;  /* 0x000000000f087348 */ /* 0x000fea0003c00000 */
[----:B------:R0:W1:Y:S02]  /*36f00*/  SHFL.IDX P6, R14, R13, R12, R11 ;  /* 0x0000000c0d0e7389 */ /* 0x00006400000c000b */
[----:B01----:R-:W-:Y:S01]  /*36f10*/  ENDCOLLECTIVE ;  /* 0x000000000000791b */ /* 0x003fe20003800000 */
.L_x_13286:
[----:B------:R-:W-:Y:S02]  /*36f20*/  IMAD.MOV.U32 R13, RZ, RZ, R8 ;  /* 0x000000ffff0d7224 */ /* 0x000fe400078e0008 */
[----:B------:R-:W-:-:S07]  /*36f30*/  IMAD.MOV.U32 R7, RZ, RZ, R14 ;  /* 0x000000ffff077224 */ /* 0x000fce00078e000e */
[----:B------:R-:W-:Y:S05]  /*36f40*/  WARPSYNC.COLLECTIVE R15, `(.L_x_13287) ;  /* 0x000000000f087348 */ /* 0x000fea0003c00000 */
[----:B------:R0:W1:Y:S02]  /*36f50*/  SHFL.IDX P6, R14, R13, R12, R11 ;  /* 0x0000000c0d0e7389 */ /* 0x00006400000c000b */
[----:B01----:R-:W-:Y:S01]  /*36f60*/  ENDCOLLECTIVE ;  /* 0x000000000000791b */ /* 0x003fe20003800000 */
.L_x_13287:
[----:B------:R-:W-:Y:S05]  /*36f70*/  BRA `(.L_x_13288) ;  /* 0xfffffd1000007947 */ /* 0x000fea000383ffff */
.L_x_12977:
[----:B------:R0:W0:Y:S02]  /*36f80*/  SYNCS.PHASECHK.TRANS64.TRYWAIT P0, [R148+URZ+0x32400], R13 ;  /* 0x0324000d940075a7 */ /* 0x000024000800017f */
[----:B0-----:R-:W-:Y:S05]  /*36f90*/  @!P0 NANOSLEEP.SYNCS 0x989680 ;  /* 0x009896800000895d */ /* 0x001fea0003900000 */
[----:B------:R-:W0:Y:S02]  /*36fa0*/  @!P0 SYNCS.PHASECHK.TRANS64 P0, [R148+URZ+0x32400], R13 ;  /* 0x0324000d940085a7 */ /* 0x000e24000800007f */
[----:B0-----:R-:W-:Y:S05]  /*36fb0*/  @!P0 BRA `(.L_x_12977) ;  /* 0xfffffffc00f08947 */ /* 0x001fea000383ffff */
[----:B------:R-:W-:Y:S05]  /*36fc0*/  BRA `(.L_x_13289) ;  /* 0xfffffd1000807947 */ /* 0x000fea000383ffff */
.L_x_12985:
        /* <DEDUP_REMOVED lines=9> */
.L_x_13291:
[----:B------:R-:W-:Y:S05]  /*37060*/  BSYNC B1 ;  /* 0x0000000000017941 */ /* 0x000fea0003800000 */
.L_x_13290:
        /* <DEDUP_REMOVED lines=10> */
.L_x_13292:
        /* <DEDUP_REMOVED lines=8> */
.L_x_13293:
[----:B------:R-:W-:-:S05]  /*37190*/  @!P1 IADD3 R6, P2, R3, R5, RZ ;  /* 0x0000000503069210 */ /* 0x000fca0007f5e0ff */
[----:B------:R-:W-:Y:S02]  /*371a0*/  @!P1 IMAD.X R7, R2, 0x1, R21, P2 ;  /* 0x0000000102079824 */ /* 0x000fe400010e0615 */
[----:B------:R-:W-:Y:S02]  /*371b0*/  IMAD.MOV.U32 R13, RZ, RZ, R27 ;  /* 0x000000ffff0d7224 */ /* 0x000fe400078e001b */
[----:B------:R-:W-:-:S07]  /*371c0*/  IMAD.MOV.U32 R4, RZ, RZ, R14 ;  /* 0x000000ffff047224 */ /* 0x000fce00078e000e */
[----:B------:R-:W-:Y:S05]  /*371d0*/  WARPSYNC.COLLECTIVE R15, `(.L_x_13294) ;  /* 0x000000000f087348 */ /* 0x000fea0003c00000 */
[----:B------:R0:W1:Y:S02]  /*371e0*/  SHFL.IDX P6, R14, R13, R12, R11 ;  /* 0x0000000c0d0e7389 */ /* 0x00006400000c000b */
[----:B01----:R-:W-:Y:S01]  /*371f0*/  ENDCOLLECTIVE ;  /* 0x000000000000791b */ /* 0x003fe20003800000 */
.L_x_13294:
        /* <DEDUP_REMOVED lines=18> */
.L_x_13295:
[----:B------:R-:W-:Y:S02]  /*37320*/  IMAD.MOV.U32 R2, RZ, RZ, R56 ;  /* 0x000000ffff027224 */ /* 0x000fe400078e0038 */
[----:B------:R-:W-:Y:S01]  /*37330*/  @!P1 IMAD.MOV.U32 R58, RZ, RZ, R8 ;  /* 0x000000ffff3a9224 */ /* 0x000fe200078e0008 */
[----:B------:R-:W-:Y:S01]  /*37340*/  PRMT R62, R62, 0x5410, R3 ;  /* 0x000054103e3e7816 */ /* 0x000fe20000000003 */
[----:B------:R-:W-:Y:S01]  /*37350*/  @!P1 IMAD.MOV.U32 R59, RZ, RZ, R9 ;  /* 0x000000ffff3b9224 */ /* 0x000fe200078e0009 */
[----:B------:R-:W-:Y:S02]  /*37360*/  PRMT R28, R28, 0x5410, R2 ;  /* 0x000054101c1c7816 */ /* 0x000fe40000000002 */
[----:B------:R-:W-:Y:S01]  /*37370*/  CS2R R2, SRZ ;  /* 0x0000000000027805 */ /* 0x000fe2000001ff00 */
[----:B------:R-:W-:Y:S02]  /*37380*/  IMAD.MOV.U32 R8, RZ, RZ, R58 ;  /* 0x000000ffff087224 */ /* 0x000fe400078e003a */
        /* <DEDUP_REMOVED lines=12> */
.L_x_13296:
        /* <DEDUP_REMOVED lines=14> */
.L_x_13297:
[----:B------:R-:W-:Y:S02]  /*37530*/  IMAD.MOV.U32 R13, RZ, RZ, R27 ;  /* 0x000000ffff0d7224 */ /* 0x000fe400078e001b */
[----:B------:R-:W-:-:S07]  /*37540*/  IMAD.MOV.U32 R26, RZ, RZ, R14 ;  /* 0x000000ffff1a7224 */ /* 0x000fce00078e000e */
[----:B------:R-:W-:Y:S05]  /*37550*/  WARPSYNC.COLLECTIVE R15, `(.L_x_13298) ;  /* 0x000000000f087348 */ /* 0x000fea0003c00000 */
[----:B------:R0:W1:Y:S02]  /*37560*/  SHFL.IDX P6, R14, R13, R12, R11 ;  /* 0x0000000c0d0e7389 */ /* 0x00006400000c000b */
[----:B01----:R-:W-:Y:S01]  /*37570*/  ENDCOLLECTIVE ;  /* 0x000000000000791b */ /* 0x003fe20003800000 */
.L_x_13298:
[----:B------:R-:W-:Y:S05]  /*37580*/  BRA `(.L_x_13299) ;  /* 0xfffffd1c00f07947 */ /* 0x000fea000383ffff */
.L_x_12989:
[----:B0-----:R0:W1:Y:S02]  /*37590*/  SYNCS.PHASECHK.TRANS64.TRYWAIT P1, [R148+URZ+0x32400], R13 ;  /* 0x0324000d940075a7 */ /* 0x001064000802017f */
[----:B-1----:R-:W-:Y:S05]  /*375a0*/  @!P1 NANOSLEEP.SYNCS 0x989680 ;  /* 0x009896800000995d */ /* 0x002fea0003900000 */
[----:B------:R-:W1:Y:S02]  /*375b0*/  @!P1 SYNCS.PHASECHK.TRANS64 P1, [R148+URZ+0x32400], R13 ;  /* 0x0324000d940095a7 */ /* 0x000e64000802007f */
[----:B-1----:R-:W-:Y:S05]  /*375c0*/  @!P1 BRA `(.L_x_12989) ;  /* 0xfffffffc00f09947 */ /* 0x002fea000383ffff */
[----:B------:R-:W-:Y:S05]  /*375d0*/  BRA `(.L_x_13300) ;  /* 0xfffffd20004c7947 */ /* 0x000fea000383ffff */
.L_x_13003:
[----:B0-----:R0:W1:Y:S02]  /*375e0*/  SYNCS.PHASECHK.TRANS64.TRYWAIT P0, [R2+URZ], R7 ;  /* 0x00000007020075a7 */ /* 0x001064000800017f */
[----:B-1----:R-:W-:Y:S05]  /*375f0*/  @!P0 NANOSLEEP.SYNCS 0x989680 ;  /* 0x009896800000895d */ /* 0x002fea0003900000 */
[----:B------:R-:W1:Y:S02]  /*37600*/  @!P0 SYNCS.PHASECHK.TRANS64 P0, [R2+URZ], R7 ;  /* 0x00000007020085a7 */ /* 0x000e64000800007f */
[----:B-1----:R-:W-:Y:S05]  /*37610*/  @!P0 BRA `(.L_x_13003) ;  /* 0xfffffffc00f08947 */ /* 0x002fea000383ffff */
[----:B------:R-:W-:Y:S05]  /*37620*/  BRA `(.L_x_13002) ;  /* 0xfffffd3800307947 */ /* 0x000fea000383ffff */
.L_x_13010:
[----:B0-----:R0:W1:Y:S02]  /*37630*/  SYNCS.PHASECHK.TRANS64.TRYWAIT P0, [R14+URZ], R15 ;  /* 0x0000000f0e0075a7 */ /* 0x001064000800017f */
[----:B-1----:R-:W-:Y:S05]  /*37640*/  @!P0 NANOSLEEP.SYNCS 0x989680 ;  /* 0x009896800000895d */ /* 0x002fea0003900000 */
[----:B------:R-:W1:Y:S02]  /*37650*/  @!P0 SYNCS.PHASECHK.TRANS64 P0, [R14+URZ], R15 ;  /* 0x0000000f0e0085a7 */ /* 0x000e64000800007f */
[----:B-1----:R-:W-:Y:S05]  /*37660*/  @!P0 BRA `(.L_x_13010) ;  /* 0xfffffffc00f08947 */ /* 0x002fea000383ffff */
[----:B------:R-:W-:Y:S05]  /*37670*/  BRA `(.L_x_13009) ;  /* 0xfffffd3c00547947 */ /* 0x000fea000383ffff */
.L_x_13037:
[----:B-1----:R1:W2:Y:S02]  /*37680*/  SYNCS.PHASECHK.TRANS64.TRYWAIT P0, [R10+URZ], R11 ;  /* 0x0000000b0a0075a7 */ /* 0x0022a4000800017f */
[----:B--2---:R-:W-:Y:S05]  /*37690*/  @!P0 NANOSLEEP.SYNCS 0x989680 ;  /* 0x009896800000895d */ /* 0x004fea0003900000 */
[----:B------:R-:W2:Y:S02]  /*376a0*/  @!P0 SYNCS.PHASECHK.TRANS64 P0, [R10+URZ], R11 ;  /* 0x0000000b0a0085a7 */ /* 0x000ea4000800007f */
[----:B--2---:R-:W-:Y:S05]  /*376b0*/  @!P0 BRA `(.L_x_13037) ;  /* 0xfffffffc00f08947 */ /* 0x004fea000383ffff */
[----:B------:R-:W-:Y:S05]  /*376c0*/  BRA `(.L_x_13036) ;  /* 0xfffffde400cc7947 */ /* 0x000fea000383ffff */
.L_x_13044:
[----:B-1----:R1:W2:Y:S02]  /*376d0*/  SYNCS.PHASECHK.TRANS64.TRYWAIT P0, [R8+URZ], R9 ;  /* 0x00000009080075a7 */ /* 0x0022a4000800017f */
[----:B--2---:R-:W-:Y:S05]  /*376e0*/  @!P0 NANOSLEEP.SYNCS 0x989680 ;  /* 0x009896800000895d */ /* 0x004fea0003900000 */
[----:B------:R-:W2:Y:S02]  /*376f0*/  @!P0 SYNCS.PHASECHK.TRANS64 P0, [R8+URZ], R9 ;  /* 0x00000009080085a7 */ /* 0x000ea4000800007f */
[----:B--2---:R-:W-:Y:S05]  /*37700*/  @!P0 BRA `(.L_x_13044) ;  /* 0xfffffffc00f08947 */ /* 0x004fea000383ffff */
[----:B------:R-:W-:Y:S05]  /*37710*/  BRA `(.L_x_13043) ;  /* 0xfffffdec00087947 */ /* 0x000fea000383ffff */
.L_x_13057:
[----:B-1----:R1:W2:Y:S02]  /*37720*/  SYNCS.PHASECHK.TRANS64.TRYWAIT P0, [R8+URZ], R9 ;  /* 0x00000009080075a7 */ /* 0x0022a4000800017f */
[----:B--2---:R-:W-:Y:S05]  /*37730*/  @!P0 NANOSLEEP.SYNCS 0x989680 ;  /* 0x009896800000895d */ /* 0x004fea0003900000 */
[----:B------:R-:W2:Y:S02]  /*37740*/  @!P0 SYNCS.PHASECHK.TRANS64 P0, [R8+URZ], R9 ;  /* 0x00000009080085a7 */ /* 0x000ea4000800007f */
[----:B--2---:R-:W-:Y:S05]  /*37750*/  @!P0 BRA `(.L_x_13057) ;  /* 0xfffffffc00f08947 */ /* 0x004fea000383ffff */
[----:B------:R-:W-:Y:S05]  /*37760*/  BRA `(.L_x_13056) ;  /* 0xfffffe8000087947 */ /* 0x000fea000383ffff */
.L_x_13064:
[----:B-1----:R1:W2:Y:S02]  /*37770*/  SYNCS.PHASECHK.TRANS64.TRYWAIT P0, [R8+URZ], R9 ;  /* 0x00000009080075a7 */ /* 0x0022a4000800017f */
[----:B--2---:R-:W-:Y:S05]  /*37780*/  @!P0 NANOSLEEP.SYNCS 0x989680 ;  /* 0x009896800000895d */ /* 0x004fea0003900000 */
[----:B------:R-:W2:Y:S02]  /*37790*/  @!P0 SYNCS.PHASECHK.TRANS64 P0, [R8+URZ], R9 ;  /* 0x00000009080085a7 */ /* 0x000ea4000800007f */
[----:B--2---:R-:W-:Y:S05]  /*377a0*/  @!P0 BRA `(.L_x_13064) ;  /* 0xfffffffc00f08947 */ /* 0x004fea000383ffff */
[----:B------:R-:W-:Y:S05]  /*377b0*/  BRA `(.L_x_13063) ;  /* 0xfffffe8400447947 */ /* 0x000fea000383ffff */
.L_x_13093:
[----:B------:R-:W-:Y:S02]  /*377c0*/  IMAD.MOV.U32 R13, RZ, RZ, R3 ;  /* 0x000000ffff0d7224 */ /* 0x000fe400078e0003 */
[----:B------:R-:W-:Y:S02]  /*377d0*/  IMAD.MOV.U32 R12, RZ, RZ, RZ ;  /* 0x000000ffff0c7224 */ /* 0x000fe400078e00ff */
[----:B------:R-:W-:Y:S02]  /*377e0*/  IMAD.MOV.U32 R11, RZ, RZ, 0x181f ;  /* 0x0000181fff0b7424 */ /* 0x000fe400078e00ff */
[----:B------:R-:W-:-:S07]  /*377f0*/  IMAD.MOV.U32 R15, RZ, RZ, -0x1 ;  /* 0xffffffffff0f7424 */ /* 0x000fce00078e00ff */
[----:B-1--4-:R-:W-:Y:S05]  /*37800*/  WARPSYNC.COLLECTIVE R15, `(.L_x_13301) ;  /* 0x000000000f087348 */ /* 0x012fea0003c00000 */
[----:B------:R0:W2:Y:S02]  /*37810*/  SHFL.IDX P6, R14, R13, R12, R11 ;  /* 0x0000000c0d0e7389 */ /* 0x0000a400000c000b */
[----:B012-4-:R-:W-:Y:S01]  /*37820*/  ENDCOLLECTIVE ;  /* 0x000000000000791b */ /* 0x017fe20003800000 */
.L_x_13301:
[----:B------:R-:W-:Y:S02]  /*37830*/  IMAD.MOV.U32 R13, RZ, RZ, R2 ;  /* 0x000000ffff0d7224 */ /* 0x000fe400078e0002 */
[----:B------:R-:W-:-:S07]  /*37840*/  IMAD.MOV.U32 R0, RZ, RZ, R14 ;  /* 0x000000ffff007224 */ /* 0x000fce00078e000e */
[----:B------:R-:W-:Y:S05]  /*37850*/  WARPSYNC.COLLECTIVE R15, `(.L_x_13302) ;  /* 0x000000000f087348 */ /* 0x000fea0003c00000 */
[----:B------:R0:W1:Y:S02]  /*37860*/  SHFL.IDX P6, R14, R13, R12, R11 ;  /* 0x0000000c0d0e7389 */ /* 0x00006400000c000b */
[----:B01----:R-:W-:Y:S01]  /*37870*/  ENDCOLLECTIVE ;  /* 0x000000000000791b */ /* 0x003fe20003800000 */
.L_x_13302:
[----:B------:R-:W-:Y:S05]  /*37880*/  BRA `(.L_x_13303) ;  /* 0xffffff64004c7947 */ /* 0x000fea000383ffff */
.L_x_13096:
[----:B------:R-:W-:Y:S01]  /*37890*/  BSSY B1, `(.L_x_13304) ;  /* 0x0000008000017945 */ /* 0x000fe20003800000 */
[----:B------:R-:W-:Y:S02]  /*378a0*/  IMAD.MOV.U32 R13, RZ, RZ, R3 ;  /* 0x000000ffff0d7224 */ /* 0x000fe400078e0003 */
[----:B------:R-:W-:Y:S02]  /*378b0*/  IMAD.MOV.U32 R12, RZ, RZ, 0x1 ;  /* 0x00000001ff0c7424 */ /* 0x000fe400078e00ff */
[----:B------:R-:W-:Y:S02]  /*378c0*/  IMAD.MOV.U32 R11, RZ, RZ, 0x181f ;  /* 0x0000181fff0b7424 */ /* 0x000fe400078e00ff */
[----:B--2---:R-:W-:-:S07]  /*378d0*/  IMAD.MOV.U32 R15, RZ, RZ, -0x1 ;  /* 0xffffffffff0f7424 */ /* 0x004fce00078e00ff */
[----:B01-34-:R-:W-:Y:S05]  /*378e0*/  WARPSYNC.COLLECTIVE R15, `(.L_x_13305) ;  /* 0x000000000f087348 */ /* 0x01bfea0003c00000 */
[----:B---3--:R2:W3:Y:S02]  /*378f0*/  SHFL.IDX P6, R14, R13, R12, R11 ;  /* 0x0000000c0d0e7389 */ /* 0x0084e400000c000b */
[----:B01234-:R-:W-:Y:S01]  /*37900*/  ENDCOLLECTIVE ;  /* 0x000000000000791b */ /* 0x01ffe20003800000 */
.L_x_13305:
[----:B------:R-:W-:Y:S05]  /*37910*/  BSYNC B1 ;  /* 0x0000000000017941 */ /* 0x000fea0003800000 */
.L_x_13304:
        /* <DEDUP_REMOVED lines=8> */
.L_x_13306:
[----:B------:R-:W-:Y:S05]  /*379a0*/  BRA `(.L_x_13307) ;  /* 0xffffff6400707947 */ /* 0x000fea000383ffff */
.L_x_13099:
[----:B------:R-:W-:Y:S01]  /*379b0*/  BSSY B1, `(.L_x_13308) ;  /* 0x0000008000017945 */ /* 0x000fe20003800000 */
[----:B------:R-:W-:Y:S02]  /*379c0*/  IMAD.MOV.U32 R13, RZ, RZ, R3 ;  /* 0x000000ffff0d7224 */ /* 0x000fe400078e0003 */
[----:B------:R-:W-:Y:S02]  /*379d0*/  IMAD.MOV.U32 R12, RZ, RZ, 0x2 ;  /* 0x00000002ff0c7424 */ /* 0x000fe400078e00ff */
[----:B------:R-:W-:Y:S02]  /*379e0*/  IMAD.MOV.U32 R11, RZ, RZ, 0x181f ;  /* 0x0000181fff0b7424 */ /* 0x000fe400078e00ff */
[----:B0-----:R-:W-:-:S07]  /*379f0*/  IMAD.MOV.U32 R15, RZ, RZ, -0x1 ;  /* 0xffffffffff0f7424 */ /* 0x001fce00078e00ff */
[----:B-1234-:R-:W-:Y:S05]  /*37a00*/  WARPSYNC.COLLECTIVE R15, `(.L_x_13309) ;  /* 0x000000000f087348 */ /* 0x01efea0003c00000 */
[----:B---3--:R0:W3:Y:S02]  /*37a10*/  SHFL.IDX P6, R14, R13, R12, R11 ;  /* 0x0000000c0d0e7389 */ /* 0x0080e400000c000b */
[----:B01234-:R-:W-:Y:S01]  /*37a20*/  ENDCOLLECTIVE ;  /* 0x000000000000791b */ /* 0x01ffe20003800000 */
.L_x_13309:
[----:B------:R-:W-:Y:S05]  /*37a30*/  BSYNC B1 ;  /* 0x0000000000017941 */ /* 0x000fea0003800000 */
.L_x_13308:
        /* <DEDUP_REMOVED lines=8> */
.L_x_13310:
[----:B------:R-:W-:Y:S05]  /*37ac0*/  BRA `(.L_x_13311) ;  /* 0xffffff6400907947 */ /* 0x000fea000383ffff */
.L_x_13102:
        /* <DEDUP_REMOVED lines=8> */
.L_x_13313:
[----:B------:R-:W-:Y:S05]  /*37b50*/  BSYNC B1 ;  /* 0x0000000000017941 */ /* 0x000fea0003800000 */
.L_x_13312:
        /* <DEDUP_REMOVED lines=8> */
.L_x_13314:
[----:B------:R-:W-:Y:S05]  /*37be0*/  BRA `(.L_x_13315) ;  /* 0xffffff6400b07947 */ /* 0x000fea000383ffff */
.L_x_13127:
[----:B------:R-:W0:Y:S01]  /*37bf0*/  S2R R12, SR_TID.X ;  /* 0x00000000000c7919 */ /* 0x000e220000002100 */
[----:B------:R-:W-:Y:S01]  /*37c00*/  BSSY B1, `(.L_x_13316) ;  /* 0x000000a000017945 */ /* 0x000fe20003800000 */
[----:B------:R-:W-:Y:S02]  /*37c10*/  IMAD.MOV.U32 R11, RZ, RZ, 0x1f ;  /* 0x0000001fff0b7424 */ /* 0x000fe400078e00ff */
[----:B------:R-:W-:Y:S01]  /*37c20*/  IMAD.MOV.U32 R15, RZ, RZ, -0x1 ;  /* 0xffffffffff0f7424 */ /* 0x000fe200078e00ff */
[----:B0-----:R-:W-:-:S04]  /*37c30*/  SHF.R.U32.HI R12, RZ, 0x5, R12 ;  /* 0x00000005ff0c7819 */ /* 0x001fc8000001160c */
[----:B------:R-:W-:-:S05]  /*37c40*/  LOP3.LUT R12, R12, 0x3, RZ, 0xc0, !PT ;  /* 0x000000030c0c7812 */ /* 0x000fca00078ec0ff */
[----:B-1----:R-:W-:Y:S02]  /*37c50*/  IMAD.MOV.U32 R13, RZ, RZ, R12 ;  /* 0x000000ffff0d7224 */ /* 0x002fe400078e000c */
[----:B------:R-:W-:-:S07]  /*37c60*/  IMAD.MOV.U32 R12, RZ, RZ, RZ ;  /* 0x000000ffff0c7224 */ /* 0x000fce00078e00ff */
[----:B------:R-:W-:Y:S05]  /*37c70*/  WARPSYNC.COLLECTIVE R15, `(.L_x_13317) ;  /* 0x000000000f087348 */ /* 0x000fea0003c00000 */
[----:B------:R0:W1:Y:S02]  /*37c80*/  SHFL.IDX P6, R14, R13, R12, R11 ;  /* 0x0000000c0d0e7389 */ /* 0x00006400000c000b */
[----:B01----:R-:W-:Y:S01]  /*37c90*/  ENDCOLLECTIVE ;  /* 0x000000000000791b */ /* 0x003fe20003800000 */
.L_x_13317:
[----:B------:R-:W-:Y:S05]  /*37ca0*/  BSYNC B1 ;  /* 0x0000000000017941 */ /* 0x000fea0003800000 */
.L_x_13316:
[----:B------:R-:W-:Y:S05]  /*37cb0*/  BRA `(.L_x_13318) ;  /* 0xffffff7c00c87947 */ /* 0x000fea000383ffff */
.L_x_13129:
[----:B------:R-:W-:Y:S01]  /*37cc0*/  BSSY B1, `(.L_x_13319) ;  /* 0x0000006000017945 */ /* 0x000fe20003800000 */
[----:B------:R-:W-:-:S07]  /*37cd0*/  IMAD.MOV.U32 R15, RZ, RZ, -0x1 ;  /* 0xffffffffff0f7424 */ /* 0x000fce00078e00ff */
[----:B01----:R-:W-:Y:S05]  /*37ce0*/  WARPSYNC.COLLECTIVE R15, `(.L_x_13320) ;  /* 0x000000000f0c7348 */ /* 0x003fea0003c00000 */
[----:B------:R-:W-:Y:S02]  /*37cf0*/  ELECT P6, UR62, PT ;  /* 0x00000000003e782f */ /* 0x000fe400038c0000 */
[----:B------:R-:W-:Y:S01]  /*37d00*/  MOV R14, UR62 ;  /* 0x0000003e000e7c02 */ /* 0x000fe20008000f00 */
[----:B01----:R-:W-:Y:S10]  /*37d10*/  ENDCOLLECTIVE ;  /* 0x000000000000791b */ /* 0x003ff40003800000 */
.L_x_13320:
[----:B------:R-:W-:Y:S05]  /*37d20*/  BSYNC B1 ;  /* 0x0000000000017941 */ /* 0x000fea0003800000 */
.L_x_13319:
[----:B------:R-:W-:Y:S05]  /*37d30*/  BRA `(.L_x_13128) ;  /* 0xffffff7c00c07947 */ /* 0x000fea000383ffff */
.L_x_13131:
[----:B0-----:R0:W2:Y:S02]  /*37d40*/  SYNCS.PHASECHK.TRANS64.TRYWAIT P0, [R23+URZ+0x32420], R6 ;  /* 0x03242006170075a7 */ /* 0x0010a4000800017f */
[----:B--2---:R-:W-:Y:S05]  /*37d50*/  @!P0 NANOSLEEP.SYNCS 0x989680 ;  /* 0x009896800000895d */ /* 0x004fea0003900000 */
[----:B------:R-:W2:Y:S02]  /*37d60*/  @!P0 SYNCS.PHASECHK.TRANS64 P0, [R23+URZ+0x32420], R6 ;  /* 0x03242006170085a7 */ /* 0x000ea4000800007f */
[----:B--2---:R-:W-:Y:S05]  /*37d70*/  @!P0 BRA `(.L_x_13131) ;  /* 0xfffffffc00f08947 */ /* 0x004fea000383ffff */
[----:B------:R-:W-:Y:S05]  /*37d80*/  BRA `(.L_x_13321) ;  /* 0xffffff7c00d07947 */ /* 0x000fea000383ffff */
.L_x_13135:
[----:B0-----:R0:W2:Y:S02]  /*37d90*/  SYNCS.PHASECHK.TRANS64.TRYWAIT P0, [R3+URZ+0x324a0], R6 ;  /* 0x0324a006030075a7 */ /* 0x0010a4000800017f */
[----:B--2---:R-:W-:Y:S05]  /*37da0*/  @!P0 NANOSLEEP.SYNCS 0x989680 ;  /* 0x009896800000895d */ /* 0x004fea0003900000 */
[----:B------:R-:W2:Y:S02]  /*37db0*/  @!P0 SYNCS.PHASECHK.TRANS64 P0, [R3+URZ+0x324a0], R6 ;  /* 0x0324a006030085a7 */ /* 0x000ea4000800007f */
[----:B--2---:R-:W-:Y:S05]  /*37dc0*/  @!P0 BRA `(.L_x_13135) ;  /* 0xfffffffc00f08947 */ /* 0x004fea000383ffff */
[----:B------:R-:W-:Y:S05]  /*37dd0*/  BRA `(.L_x_13322) ;  /* 0xffffff7c00e87947 */ /* 0x000fea000383ffff */
.L_x_13140:
[----:B--2---:R2:W3:Y:S02]  /*37de0*/  SYNCS.PHASECHK.TRANS64.TRYWAIT P0, [R3+URZ+0x324c0], R6 ;  /* 0x0324c006030075a7 */ /* 0x0044e4000800017f */
[----:B---3--:R-:W-:Y:S05]  /*37df0*/  @!P0 NANOSLEEP.SYNCS 0x989680 ;  /* 0x009896800000895d */ /* 0x008fea0003900000 */
[----:B------:R-:W3:Y:S02]  /*37e00*/  @!P0 SYNCS.PHASECHK.TRANS64 P0, [R3+URZ+0x324c0], R6 ;  /* 0x0324c006030085a7 */ /* 0x000ee4000800007f */
[----:B---3--:R-:W-:Y:S05]  /*37e10*/  @!P0 BRA `(.L_x_13140) ;  /* 0xfffffffc00f08947 */ /* 0x008fea000383ffff */
[----:B------:R-:W-:Y:S05]  /*37e20*/  BRA `(.L_x_13323) ;  /* 0xffffff8000647947 */ /* 0x000fea000383ffff */
.L_x_13150:
[----:B--2---:R2:W3:Y:S02]  /*37e30*/  SYNCS.PHASECHK.TRANS64.TRYWAIT P1, [R10+URZ+0x324a0], R2 ;  /* 0x0324a0020a0075a7 */ /* 0x0044e4000802017f */
[----:B---3--:R-:W-:Y:S05]  /*37e40*/  @!P1 NANOSLEEP.SYNCS 0x989680 ;  /* 0x009896800000995d */ /* 0x008fea0003900000 */
[----:B------:R-:W3:Y:S02]  /*37e50*/  @!P1 SYNCS.PHASECHK.TRANS64 P1, [R10+URZ+0x324a0], R2 ;  /* 0x0324a0020a0095a7 */ /* 0x000ee4000802007f */
[----:B---3--:R-:W-:Y:S05]  /*37e60*/  @!P1 BRA `(.L_x_13150) ;  /* 0xfffffffc00f09947 */ /* 0x008fea000383ffff */
[----:B------:R-:W-:Y:S05]  /*37e70*/  BRA `(.L_x_13324) ;  /* 0xffffff8400d87947 */ /* 0x000fea000383ffff */
.L_x_13155:
[----:B0-----:R0:W1:Y:S02]  /*37e80*/  SYNCS.PHASECHK.TRANS64.TRYWAIT P1, [R10+URZ+0x324c0], R2 ;  /* 0x0324c0020a0075a7 */ /* 0x001064000802017f */
[----:B-1----:R-:W-:Y:S05]  /*37e90*/  @!P1 NANOSLEEP.SYNCS 0x989680 ;  /* 0x009896800000995d */ /* 0x002fea0003900000 */
[----:B------:R-:W1:Y:S02]  /*37ea0*/  @!P1 SYNCS.PHASECHK.TRANS64 P1, [R10+URZ+0x324c0], R2 ;  /* 0x0324c0020a0095a7 */ /* 0x000e64000802007f */
[----:B-1----:R-:W-:Y:S05]  /*37eb0*/  @!P1 BRA `(.L_x_13155) ;  /* 0xfffffffc00f09947 */ /* 0x002fea000383ffff */
[----:B------:R-:W-:Y:S05]  /*37ec0*/  BRA `(.L_x_13325) ;  /* 0xffffff8800507947 */ /* 0x000fea000383ffff */
.L_x_13179:
[----:B------:R-:W-:Y:S01]  /*37ed0*/  SHF.R.U32.HI R11, RZ, 0x5, R21 ;  /* 0x00000005ff0b7819 */ /* 0x000fe20000011615 */
[----:B------:R-:W-:Y:S01]  /*37ee0*/  BSSY B0, `(.L_x_13326) ;  /* 0x0000009000007945 */ /* 0x000fe20003800000 */
[----:B------:R-:W-:Y:S02]  /*37ef0*/  IMAD.MOV.U32 R12, RZ, RZ, RZ ;  /* 0x000000ffff0c7224 */ /* 0x000fe400078e00ff */
[----:B------:R-:W-:Y:S01]  /*37f00*/  LOP3.LUT R11, R11, 0x3, RZ, 0xc0, !PT ;  /* 0x000000030b0b7812 */ /* 0x000fe200078ec0ff */
[----:B------:R-:W-:-:S04]  /*37f10*/  IMAD.MOV.U32 R15, RZ, RZ, -0x1 ;  /* 0xffffffffff0f7424 */ /* 0x000fc800078e00ff */
[----:B------:R-:W-:Y:S02]  /*37f20*/  IMAD.MOV.U32 R13, RZ, RZ, R11 ;  /* 0x000000ffff0d7224 */ /* 0x000fe400078e000b */
[----:B------:R-:W-:-:S07]  /*37f30*/  IMAD.MOV.U32 R11, RZ, RZ, 0x1f ;  /* 0x0000001fff0b7424 */ /* 0x000fce00078e00ff */
[----:B--2---:R-:W-:Y:S05]  /*37f40*/  WARPSYNC.COLLECTIVE R15, `(.L_x_13327) ;  /* 0x000000000f087348 */ /* 0x004fea0003c00000 */
[----:B------:R0:W1:Y:S02]  /*37f50*/  SHFL.IDX P6, R14, R13, R12, R11 ;  /* 0x0000000c0d0e7389 */ /* 0x00006400000c000b */
[----:B012---:R-:W-:Y:S01]  /*37f60*/  ENDCOLLECTIVE ;  /* 0x000000000000791b */ /* 0x007fe20003800000 */
.L_x_13327:
[----:B------:R-:W-:Y:S05]  /*37f70*/  BSYNC B0 ;  /* 0x0000000000007941 */ /* 0x000fea0003800000 */
.L_x_13326:
[----:B------:R-:W-:Y:S05]  /*37f80*/  BRA `(.L_x_13328) ;  /* 0xffffff9800e47947 */ /* 0x000fea000383ffff */
.L_x_13182:
[----:B0-----:R0:W1:Y:S02]  /*37f90*/  SYNCS.PHASECHK.TRANS64.TRYWAIT P0, [R17+URZ+0x32440], R0 ;  /* 0x03244000110075a7 */ /* 0x001064000800017f */
[----:B-1----:R-:W-:Y:S05]  /*37fa0*/  @!P0 NANOSLEEP.SYNCS 0x989680 ;  /* 0x009896800000895d */ /* 0x002fea0003900000 */
[----:B------:R-:W1:Y:S02]  /*37fb0*/  @!P0 SYNCS.PHASECHK.TRANS64 P0, [R17+URZ+0x32440], R0 ;  /* 0x03244000110085a7 */ /* 0x000e64000800007f */
[----:B-1----:R-:W-:Y:S05]  /*37fc0*/  @!P0 BRA `(.L_x_13182) ;  /* 0xfffffffc00f08947 */ /* 0x002fea000383ffff */
[----:B------:R-:W-:Y:S05]  /*37fd0*/  BRA `(.L_x_13329) ;  /* 0xffffff9c00087947 */ /* 0x000fea000383ffff */
.L_x_13183:
        /* <DEDUP_REMOVED lines=8> */
.L_x_13331:
[----:B------:R-:W-:Y:S05]  /*38060*/  BSYNC B0 ;  /* 0x0000000000007941 */ /* 0x000fea0003800000 */
.L_x_13330:
        /* <DEDUP_REMOVED lines=9> */
.L_x_13332:
[----:B------:R-:W-:Y:S02]  /*38100*/  IMAD.MOV.U32 R13, RZ, RZ, R4 ;  /* 0x000000ffff0d7224 */ /* 0x000fe400078e0004 */
[----:B------:R-:W-:Y:S02]  /*38110*/  IMAD.MOV.U32 R12, RZ, RZ, 0x1 ;  /* 0x00000001ff0c7424 */ /* 0x000fe400078e00ff */
[----:B------:R-:W-:-:S07]  /*38120*/  IMAD.MOV.U32 R3, RZ, RZ, R14 ;  /* 0x000000ffff037224 */ /* 0x000fce00078e000e */
[----:B------:R-:W-:Y:S05]  /*38130*/  WARPSYNC.COLLECTIVE R15, `(.L_x_13333) ;  /* 0x000000000f087348 */ /* 0x000fea0003c00000 */
[----:B------:R0:W1:Y:S02]  /*38140*/  SHFL.IDX P6, R14, R13, R12, R11 ;  /* 0x0000000c0d0e7389 */ /* 0x00006400000c000b */
[----:B01----:R-:W-:Y:S01]  /*38150*/  ENDCOLLECTIVE ;  /* 0x000000000000791b */ /* 0x003fe20003800000 */
.L_x_13333:
        /* <DEDUP_REMOVED lines=15> */
.L_x_13334:
[----:B------:R-:W-:Y:S02]  /*38250*/  @P0 IMAD R6, R5, 0x2, R23 ;  /* 0x0000000205060824 */ /* 0x000fe400078e0217 */
[----:B------:R-:W-:Y:S02]  /*38260*/  IMAD.MOV.U32 R13, RZ, RZ, R4 ;  /* 0x000000ffff0d7224 */ /* 0x000fe400078e0004 */
[----:B------:R-:W-:Y:S02]  /*38270*/  IMAD.MOV.U32 R12, RZ, RZ, 0x2 ;  /* 0x00000002ff0c7424 */ /* 0x000fe400078e00ff */
[----:B------:R-:W-:-:S07]  /*38280*/  IMAD.MOV.U32 R3, RZ, RZ, R14 ;  /* 0x000000ffff037224 */ /* 0x000fce00078e000e */
[----:B------:R-:W-:Y:S05]  /*38290*/  WARPSYNC.COLLECTIVE R15, `(.L_x_13335) ;  /* 0x000000000f087348 */ /* 0x000fea0003c00000 */
[----:B------:R0:W1:Y:S02]  /*382a0*/  SHFL.IDX P6, R14, R13, R12, R11 ;  /* 0x0000000c0d0e7389 */ /* 0x00006400000c000b */
[----:B01----:R-:W-:Y:S01]  /*382b0*/  ENDCOLLECTIVE ;  /* 0x000000000000791b */ /* 0x003fe20003800000 */
.L_x_13335:
        /* <DEDUP_REMOVED lines=15> */
.L_x_13336:
[----:B------:R-:W-:Y:S02]  /*383b0*/  @P0 IMAD R6, R5, 0x2, R23 ;  /* 0x0000000205060824 */ /* 0x000fe400078e0217 */
[----:B------:R-:W-:Y:S02]  /*383c0*/  IMAD.MOV.U32 R13, RZ, RZ, R4 ;  /* 0x000000ffff0d7224 */ /* 0x000fe400078e0004 */
[----:B------:R-:W-:Y:S02]  /*383d0*/  IMAD.MOV.U32 R12, RZ, RZ, 0x3 ;  /* 0x00000003ff0c7424 */ /* 0x000fe400078e00ff */
[----:B------:R-:W-:-:S07]  /*383e0*/  IMAD.MOV.U32 R3, RZ, RZ, R14 ;  /* 0x000000ffff037224 */ /* 0x000fce00078e000e */
[----:B------:R-:W-:Y:S05]  /*383f0*/  WARPSYNC.COLLECTIVE R15, `(.L_x_13337) ;  /* 0x000000000f087348 */ /* 0x000fea0003c00000 */
[----:B------:R0:W1:Y:S02]  /*38400*/  SHFL.IDX P6, R14, R13, R12, R11 ;  /* 0x0000000c0d0e7389 */ /* 0x00006400000c000b */
[----:B01----:R-:W-:Y:S01]  /*38410*/  ENDCOLLECTIVE ;  /* 0x000000000000791b */ /* 0x003fe20003800000 */
.L_x_13337:
        /* <DEDUP_REMOVED lines=15> */
.L_x_13338:
[----:B------:R-:W-:Y:S02]  /*38510*/  @P0 IMAD R6, R5, 0x2, R23 ;  /* 0x0000000205060824 */ /* 0x000fe400078e0217 */
[----:B------:R-:W-:Y:S02]  /*38520*/  IMAD.MOV.U32 R13, RZ, RZ, R4 ;  /* 0x000000ffff0d7224 */ /* 0x000fe400078e0004 */
[----:B------:R-:W-:Y:S02]  /*38530*/  IMAD.MOV.U32 R12, RZ, RZ, 0x4 ;  /* 0x00000004ff0c7424 */ /* 0x000fe400078e00ff */
[----:B------:R-:W-:-:S07]  /*38540*/  IMAD.MOV.U32 R3, RZ, RZ, R14 ;  /* 0x000000ffff037224 */ /* 0x000fce00078e000e */
[----:B------:R-:W-:Y:S05]  /*38550*/  WARPSYNC.COLLECTIVE R15, `(.L_x_13339) ;  /* 0x000000000f087348 */ /* 0x000fea0003c00000 */
[----:B------:R0:W1:Y:S02]  /*38560*/  SHFL.IDX P6, R14, R13, R12, R11 ;  /* 0x0000000c0d0e7389 */ /* 0x00006400000c000b */
[----:B01----:R-:W-:Y:S01]  /*38570*/  ENDCOLLECTIVE ;  /* 0x000000000000791b */ /* 0x003fe20003800000 */
.L_x_13339:
        /* <DEDUP_REMOVED lines=15> */
.L_x_13340:
[----:B------:R-:W-:Y:S02]  /*38670*/  @P0 IMAD R6, R5, 0x2, R23 ;  /* 0x0000000205060824 */ /* 0x000fe400078e0217 */
[----:B------:R-:W-:Y:S02]  /*38680*/  IMAD.MOV.U32 R13, RZ, RZ, R4 ;  /* 0x000000ffff0d7224 */ /* 0x000fe400078e0004 */
[----:B------:R-:W-:Y:S02]  /*38690*/  IMAD.MOV.U32 R12, RZ, RZ, 0x5 ;  /* 0x00000005ff0c7424 */ /* 0x000fe400078e00ff */
[----:B------:R-:W-:-:S07]  /*386a0*/  IMAD.MOV.U32 R3, RZ, RZ, R14 ;  /* 0x000000ffff037224 */ /* 0x000fce00078e000e */
[----:B------:R-:W-:Y:S05]  /*386b0*/  WARPSYNC.COLLECTIVE R15, `(.L_x_13341) ;  /* 0x000000000f087348 */ /* 0x000fea0003c00000 */
[----:B------:R0:W1:Y:S02]  /*386c0*/  SHFL.IDX P6, R14, R13, R12, R11 ;  /* 0x0000000c0d0e7389 */ /* 0x00006400000c000b */
[----:B01----:R-:W-:Y:S01]  /*386d0*/  ENDCOLLECTIVE ;  /* 0x000000000000791b */ /* 0x003fe20003800000 */
.L_x_13341:
        /* <DEDUP_REMOVED lines=10> */
.L_x_13342:
[----:B------:R-:W-:Y:S01]  /*38780*/  @!PT LDS RZ, [RZ] ;  /* 0x00000000fffff984 */ /* 0x000fe20000000800 */
[----:B------:R-:W-:Y:S01]  /*38790*/  @!PT LDS RZ, [RZ] ;  /* 0x00000000fffff984 */ /* 0x000fe20000000800 */
[----:B------:R-:W-:Y:S01]  /*387a0*/  @!PT LDS RZ, [RZ] ;  /* 0x00000000fffff984 */ /* 0x000fe20000000800 */
[----:B------:R0:W-:Y:S01]  /*387b0*/  @P0 LDGSTS.E.BYPASS.LTC128B.128 [R6+0x1e400], desc[UR44][R2.64], !P2 ;  /* 0x1e40000002060fae */ /* 0x0001e2000d101d6c */
[----:B------:R-:W-:Y:S01]  /*387c0*/  IMAD.MOV.U32 R0, RZ, RZ, R14 ;  /* 0x000000ffff007224 */ /* 0x000fe200078e000e */
[----:B------:R-:W-:Y:S06]  /*387d0*/  BRA `(.L_x_13343) ;  /* 0xffffff98006c7947 */ /* 0x000fec000383ffff */
.L_x_13188:
        /* <DEDUP_REMOVED lines=9> */
.L_x_13344:
        /* <DEDUP_REMOVED lines=12> */
.L_x_13345:
[----:B------:R-:W-:Y:S02]  /*38930*/  IMAD.MOV.U32 R13, RZ, RZ, R3 ;  /* 0x000000ffff0d7224 */ /* 0x000fe400078e0003 */
[----:B------:R-:W-:Y:S02]  /*38940*/  IMAD.MOV.U32 R12, RZ, RZ, 0x1 ;  /* 0x00000001ff0c7424 */ /* 0x000fe400078e00ff */
[----:B------:R-:W-:-:S07]  /*38950*/  IMAD.MOV.U32 R5, RZ, RZ, R14 ;  /* 0x000000ffff057224 */ /* 0x000fce00078e000e */
[----:B------:R-:W-:Y:S05]  /*38960*/  WARPSYNC.COLLECTIVE R15, `(.L_x_13346) ;  /* 0x000000000f087348 */ /* 0x000fea0003c00000 */
[----:B------:R0:W1:Y:S02]  /*38970*/  SHFL.IDX P6, R14, R13, R12, R11 ;  /* 0x0000000c0d0e7389 */ /* 0x00006400000c000b */
[----:B01----:R-:W-:Y:S01]  /*38980*/  ENDCOLLECTIVE ;  /* 0x000000000000791b */ /* 0x003fe20003800000 */
.L_x_13346:
        /* <DEDUP_REMOVED lines=15> */
.L_x_13347:
[----:B------:R-:W-:Y:S02]  /*38a80*/  IMAD.MOV.U32 R13, RZ, RZ, R3 ;  /* 0x000000ffff0d7224 */ /* 0x000fe400078e0003 */
[----:B------:R-:W-:Y:S02]  /*38a90*/  IMAD.MOV.U32 R12, RZ, RZ, 0x2 ;  /* 0x00000002ff0c7424 */ /* 0x000fe400078e00ff */
[----:B------:R-:W-:-:S07]  /*38aa0*/  IMAD.MOV.U32 R5, RZ, RZ, R14 ;  /* 0x000000ffff057224 */ /* 0x000fce00078e000e */
[----:B------:R-:W-:Y:S05]  /*38ab0*/  WARPSYNC.COLLECTIVE R15, `(.L_x_13348) ;  /* 0x000000000f087348 */ /* 0x000fea0003c00000 */
[----:B------:R0:W1:Y:S02]  /*38ac0*/  SHFL.IDX P6, R14, R13, R12, R11 ;  /* 0x0000000c0d0e7389 */ /* 0x00006400000c000b */
[----:B01----:R-:W-:Y:S01]  /*38ad0*/  ENDCOLLECTIVE ;  /* 0x000000000000791b */ /* 0x003fe20003800000 */
.L_x_13348:
        /* <DEDUP_REMOVED lines=15> */
.L_x_13349:
[----:B------:R-:W-:Y:S02]  /*38bd0*/  IMAD.MOV.U32 R13, RZ, RZ, R3 ;  /* 0x000000ffff0d7224 */ /* 0x000fe400078e0003 */
[----:B------:R-:W-:Y:S02]  /*38be0*/  IMAD.MOV.U32 R12, RZ, RZ, 0x3 ;  /* 0x00000003ff0c7424 */ /* 0x000fe400078e00ff */
[----:B------:R-:W-:-:S07]  /*38bf0*/  IMAD.MOV.U32 R5, RZ, RZ, R14 ;  /* 0x000000ffff057224 */ /* 0x000fce00078e000e */
[----:B------:R-:W-:Y:S05]  /*38c00*/  WARPSYNC.COLLECTIVE R15, `(.L_x_13350) ;  /* 0x000000000f087348 */ /* 0x000fea0003c00000 */
[----:B------:R0:W1:Y:S02]  /*38c10*/  SHFL.IDX P6, R14, R13, R12, R11 ;  /* 0x0000000c0d0e7389 */ /* 0x00006400000c000b */
[----:B01----:R-:W-:Y:S01]  /*38c20*/  ENDCOLLECTIVE ;  /* 0x000000000000791b */ /* 0x003fe20003800000 */
.L_x_13350:
        /* <DEDUP_REMOVED lines=10> */
.L_x_13351:
        /* <DEDUP_REMOVED lines=13> */
.L_x_13352:
        /* <DEDUP_REMOVED lines=10> */
.L_x_13353:
        /* <DEDUP_REMOVED lines=13> */
.L_x_13354:
        /* <DEDUP_REMOVED lines=10> */
.L_x_13355:
        /* <DEDUP_REMOVED lines=13> */
.L_x_13356:
        /* <DEDUP_REMOVED lines=10> */
.L_x_13357:
        /* <DEDUP_REMOVED lines=11> */
.L_x_13358:
        /* <DEDUP_REMOVED lines=10> */
.L_x_13359:
[----:B------:R-:W-:Y:S01]  /*39270*/  @!PT LDS RZ, [RZ] ;  /* 0x00000000fffff984 */ /* 0x000fe20000000800 */
[----:B------:R-:W-:Y:S01]  /*39280*/  @!PT LDS RZ, [RZ] ;  /* 0x00000000fffff984 */ /* 0x000fe20000000800 */
[----:B------:R-:W-:Y:S01]  /*39290*/  @!PT LDS RZ, [RZ] ;  /* 0x00000000fffff984 */ /* 0x000fe20000000800 */
[----:B------:R0:W-:Y:S01]  /*392a0*/  @!P0 LDGSTS.E.BYPASS.LTC128B.128 [R26+0x1b400], desc[UR44][R4.64], !P1 ;  /* 0x1b400000041a8fae */ /* 0x0001e2000c901d6c */
[----:B------:R-:W-:Y:S01]  /*392b0*/  IMAD.MOV.U32 R0, RZ, RZ, R14 ;  /* 0x000000ffff007224 */ /* 0x000fe200078e000e */
[----:B------:R-:W-:Y:S06]  /*392c0*/  BRA `(.L_x_13360) ;  /* 0xffffff9800cc7947 */ /* 0x000fec000383ffff */
.L_x_13192:
        /* <DEDUP_REMOVED lines=9> */
[----:B------:R-:W-:-:S02]  /*39360*/  IMAD.MOV.U32 R15, RZ, RZ, -0x1 ;  /* 0xffffffffff0f7424 */ /* 0x000fc400078e00ff */
        /* <DEDUP_REMOVED lines=23> */
.L_x_13362:
[----:B------:R-:W-:Y:S05]  /*394e0*/  BSYNC B0 ;  /* 0x0000000000007941 */ /* 0x000fea0003800000 */
.L_x_13361:
        /* <DEDUP_REMOVED lines=11> */
.L_x_13363:
        /* <DEDUP_REMOVED lines=12> */
.L_x_13364:
        /* <DEDUP_REMOVED lines=15> */
.L_x_13365:
        /* <DEDUP_REMOVED lines=12> */
.L_x_13366:
        /* <DEDUP_REMOVED lines=12> */
.L_x_13367:
        /* <DEDUP_REMOVED lines=12> */
.L_x_13368:
        /* <DEDUP_REMOVED lines=12> */
.L_x_13369:
        /* <DEDUP_REMOVED lines=12> */
.L_x_13370:
        /* <DEDUP_REMOVED lines=12> */
.L_x_13371:
        /* <DEDUP_REMOVED lines=12> */
.L_x_13372:
        /* <DEDUP_REMOVED lines=12> */
.L_x_13373:
        /* <DEDUP_REMOVED lines=12> */
.L_x_13374:
        /* <DEDUP_REMOVED lines=11> */
.L_x_13375:
[----:B------:R-:W-:Y:S02]  /*39ec0*/  IMAD.MOV.U32 R13, RZ, RZ, R0 ;  /* 0x000000ffff0d7224 */ /* 0x000fe400078e0000 */
[----:B------:R-:W-:Y:S02]  /*39ed0*/  IMAD.MOV.U32 R12, RZ, RZ, 0x7 ;  /* 0x00000007ff0c7424 */ /* 0x000fe400078e00ff */
[----:B------:R-:W-:-:S07]  /*39ee0*/  IMAD.MOV.U32 R2, RZ, RZ, R14 ;  /* 0x000000ffff027224 */ /* 0x000fce00078e000e */
[----:B------:R-:W-:Y:S05]  /*39ef0*/  WARPSYNC.COLLECTIVE R15, `(.L_x_13376) ;  /* 0x000000000f087348 */ /* 0x000fea0003c00000 */
[----:B------:R0:W1:Y:S02]  /*39f00*/  SHFL.IDX P6, R14, R13, R12, R11 ;  /* 0x0000000c0d0e7389 */ /* 0x00006400000c000b */
[----:B01----:R-:W-:Y:S01]  /*39f10*/  ENDCOLLECTIVE ;  /* 0x000000000000791b */ /* 0x003fe20003800000 */
.L_x_13376:
        /* <DEDUP_REMOVED lines=14> */
.L_x_13377:
[----:B------:R-:W-:Y:S01]  /*3a000*/  IMAD.MOV.U32 R2, RZ, RZ, R14 ;  /* 0x000000ffff027224 */ /* 0x000fe200078e000e */
[----:B------:R-:W-:Y:S06]  /*3a010*/  BRA `(.L_x_13378) ;  /* 0xffffff9800387947 */ /* 0x000fec000383ffff */
.L_x_13197:
[----:B0-----:R0:W1:Y:S02]  /*3a020*/  SYNCS.PHASECHK.TRANS64.TRYWAIT P0, [R23+URZ+0x32420], R0 ;  /* 0x03242000170075a7 */ /* 0x001064000800017f */
[----:B-1----:R-:W-:Y:S05]  /*3a030*/  @!P0 NANOSLEEP.SYNCS 0x989680 ;  /* 0x009896800000895d */ /* 0x002fea0003900000 */
[----:B------:R-:W1:Y:S02]  /*3a040*/  @!P0 SYNCS.PHASECHK.TRANS64 P0, [R23+URZ+0x32420], R0 ;  /* 0x03242000170085a7 */ /* 0x000e64000800007f */
[----:B-1----:R-:W-:Y:S05]  /*3a050*/  @!P0 BRA `(.L_x_13197) ;  /* 0xfffffffc00f08947 */ /* 0x002fea000383ffff */
[----:B------:R-:W-:Y:S05]  /*3a060*/  BRA `(.L_x_13379) ;  /* 0xffffff9800ac7947 */ /* 0x000fea000383ffff */
.L_x_13200:
[----:B0-----:R0:W1:Y:S02]  /*3a070*/  SYNCS.PHASECHK.TRANS64.TRYWAIT P0, [R17+URZ+0x32460], R0 ;  /* 0x03246000110075a7 */ /* 0x001064000800017f */
[----:B-1----:R-:W-:Y:S05]  /*3a080*/  @!P0 NANOSLEEP.SYNCS 0x989680 ;  /* 0x009896800000895d */ /* 0x002fea0003900000 */
[----:B------:R-:W1:Y:S02]  /*3a090*/  @!P0 SYNCS.PHASECHK.TRANS64 P0, [R17+URZ+0x32460], R0 ;  /* 0x03246000110085a7 */ /* 0x000e64000800007f */
[----:B-1----:R-:W-:Y:S05]  /*3a0a0*/  @!P0 BRA `(.L_x_13200) ;  /* 0xfffffffc00f08947 */ /* 0x002fea000383ffff */
[----:B------:R-:W-:Y:S05]  /*3a0b0*/  BRA `(.L_x_13380) ;  /* 0xffffff9800bc7947 */ /* 0x000fea000383ffff */
.L_x_13201:
        /* <DEDUP_REMOVED lines=8> */
.L_x_13382:
[----:B------:R-:W-:Y:S05]  /*3a140*/  BSYNC B0 ;  /* 0x0000000000007941 */ /* 0x000fea0003800000 */
.L_x_13381:
        /* <DEDUP_REMOVED lines=13> */
.L_x_13383:
        /* <DEDUP_REMOVED lines=9> */
.L_x_13384:
        /* <DEDUP_REMOVED lines=17> */
.L_x_13385:
[----:B------:R-:W-:Y:S02]  /*3a3c0*/  IMAD.MOV.U32 R13, RZ, RZ, R6 ;  /* 0x000000ffff0d7224 */ /* 0x000fe400078e0006 */
[----:B------:R-:W-:Y:S01]  /*3a3d0*/  IMAD.MOV.U32 R12, RZ, RZ, 0x2 ;  /* 0x00000002ff0c7424 */ /* 0x000fe200078e00ff */
[----:B------:R-:W-:-:S13]  /*3a3e0*/  IADD3 R2, P3, R14, R0, RZ ;  /* 0x000000000e027210 */ /* 0x000fda0007f7e0ff */
[----:B------:R-:W-:Y:S05]  /*3a3f0*/  WARPSYNC.COLLECTIVE R15, `(.L_x_13386) ;  /* 0x000000000f087348 */ /* 0x000fea0003c00000 */
[----:B------:R0:W1:Y:S02]  /*3a400*/  SHFL.IDX P6, R14, R13, R12, R11 ;  /* 0x0000000c0d0e7389 */ /* 0x00006400000c000b */
[----:B01----:R-:W-:Y:S01]  /*3a410*/  ENDCOLLECTIVE ;  /* 0x000000000000791b */ /* 0x003fe20003800000 */
.L_x_13386:
        /* <DEDUP_REMOVED lines=17> */
.L_x_13387:
[----:B------:R-:W-:Y:S02]  /*3a530*/  IMAD.MOV.U32 R13, RZ, RZ, R6 ;  /* 0x000000ffff0d7224 */ /* 0x000fe400078e0006 */
[----:B------:R-:W-:Y:S01]  /*3a540*/  IMAD.MOV.U32 R12, RZ, RZ, 0x3 ;  /* 0x00000003ff0c7424 */ /* 0x000fe200078e00ff */
[----:B------:R-:W-:-:S13]  /*3a550*/  IADD3 R2, P3, R14, R0, RZ ;  /* 0x000000000e027210 */ /* 0x000fda0007f7e0ff */
[----:B------:R-:W-:Y:S05]  /*3a560*/  WARPSYNC.COLLECTIVE R15, `(.L_x_13388) ;  /* 0x000000000f087348 */ /* 0x000fea0003c00000 */
[----:B------:R0:W1:Y:S02]  /*3a570*/  SHFL.IDX P6, R14, R13, R12, R11 ;  /* 0x0000000c0d0e7389 */ /* 0x00006400000c000b */
[----:B01----:R-:W-:Y:S01]  /*3a580*/  ENDCOLLECTIVE ;  /* 0x000000000000791b */ /* 0x003fe20003800000 */
.L_x_13388:
        /* <DEDUP_REMOVED lines=17> */
.L_x_13389:
[----:B------:R-:W-:Y:S02]  /*3a6a0*/  IMAD.MOV.U32 R13, RZ, RZ, R6 ;  /* 0x000000ffff0d7224 */ /* 0x000fe400078e0006 */
[----:B------:R-:W-:Y:S01]  /*3a6b0*/  IMAD.MOV.U32 R12, RZ, RZ, 0x4 ;  /* 0x00000004ff0c7424 */ /* 0x000fe200078e00ff */
[----:B------:R-:W-:-:S13]  /*3a6c0*/  IADD3 R2, P3, R14, R0, RZ ;  /* 0x000000000e027210 */ /* 0x000fda0007f7e0ff */
[----:B------:R-:W-:Y:S05]  /*3a6d0*/  WARPSYNC.COLLECTIVE R15, `(.L_x_13390) ;  /* 0x000000000f087348 */ /* 0x000fea0003c00000 */
[----:B------:R0:W1:Y:S02]  /*3a6e0*/  SHFL.IDX P6, R14, R13, R12, R11 ;  /* 0x0000000c0d0e7389 */ /* 0x00006400000c000b */
[----:B01----:R-:W-:Y:S01]  /*3a6f0*/  ENDCOLLECTIVE ;  /* 0x000000000000791b */ /* 0x003fe20003800000 */
.L_x_13390:
        /* <DEDUP_REMOVED lines=17> */
.L_x_13391:
[----:B------:R-:W-:Y:S02]  /*3a810*/  IMAD.MOV.U32 R13, RZ, RZ, R6 ;  /* 0x000000ffff0d7224 */ /* 0x000fe400078e0006 */
[----:B------:R-:W-:Y:S01]  /*3a820*/  IMAD.MOV.U32 R12, RZ, RZ, 0x5 ;  /* 0x00000005ff0c7424 */ /* 0x000fe200078e00ff */
[----:B------:R-:W-:-:S13]  /*3a830*/  IADD3 R2, P3, R14, R0, RZ ;  /* 0x000000000e027210 */ /* 0x000fda0007f7e0ff */
[----:B------:R-:W-:Y:S05]  /*3a840*/  WARPSYNC.COLLECTIVE R15, `(.L_x_13392) ;  /* 0x000000000f087348 */ /* 0x000fea0003c00000 */
[----:B------:R0:W1:Y:S02]  /*3a850*/  SHFL.IDX P6, R14, R13, R12, R11 ;  /* 0x0000000c0d0e7389 */ /* 0x00006400000c000b */
[----:B01----:R-:W-:Y:S01]  /*3a860*/  ENDCOLLECTIVE ;  /* 0x000000000000791b */ /* 0x003fe20003800000 */
.L_x_13392:
        /* <DEDUP_REMOVED lines=12> */
.L_x_13393:
        /* <DEDUP_REMOVED lines=9> */
.L_x_13208:
[----:B0-----:R0:W1:Y:S02]  /*3a9c0*/  SYNCS.PHASECHK.TRANS64.TRYWAIT P0, [R4+URZ+0x32440], R21 ;  /* 0x03244015040075a7 */ /* 0x001064000800017f */
[----:B-1----:R-:W-:Y:S05]  /*3a9d0*/  @!P0 NANOSLEEP.SYNCS 0x989680 ;  /* 0x009896800000895d */ /* 0x002fea0003900000 */
[----:B------:R-:W1:Y:S02]  /*3a9e0*/  @!P0 SYNCS.PHASECHK.TRANS64 P0, [R4+URZ+0x32440], R21 ;  /* 0x03244015040085a7 */ /* 0x000e64000800007f */
[----:B-1----:R-:W-:Y:S05]  /*3a9f0*/  @!P0 BRA `(.L_x_13208) ;  /* 0xfffffffc00f08947 */ /* 0x002fea000383ffff */
[----:B------:R-:W-:Y:S05]  /*3aa00*/  BRA `(.L_x_13395) ;  /* 0xffffff9c00547947 */ /* 0x000fea000383ffff */
.L_x_13209:
        /* <DEDUP_REMOVED lines=8> */
.L_x_13397:
[----:B------:R-:W-:Y:S05]  /*3aa90*/  BSYNC B1 ;  /* 0x0000000000017941 */ /* 0x000fea0003800000 */
.L_x_13396:
        /* <DEDUP_REMOVED lines=9> */
.L_x_13398:
[----:B------:R-:W-:Y:S02]  /*3ab30*/  IMAD.MOV.U32 R13, RZ, RZ, R9 ;  /* 0x000000ffff0d7224 */ /* 0x000fe400078e0009 */
[----:B------:R-:W-:Y:S02]  /*3ab40*/  IMAD.MOV.U32 R12, RZ, RZ, 0x1 ;  /* 0x00000001ff0c7424 */ /* 0x000fe400078e00ff */
[----:B------:R-:W-:-:S07]  /*3ab50*/  IMAD.MOV.U32 R2, RZ, RZ, R14 ;  /* 0x000000ffff027224 */ /* 0x000fce00078e000e */
[----:B------:R-:W-:Y:S05]  /*3ab60*/  WARPSYNC.COLLECTIVE R15, `(.L_x_13399) ;  /* 0x000000000f087348 */ /* 0x000fea0003c00000 */
[----:B------:R0:W1:Y:S02]  /*3ab70*/  SHFL.IDX P6, R14, R13, R12, R11 ;  /* 0x0000000c0d0e7389 */ /* 0x00006400000c000b */
[----:B01----:R-:W-:Y:S01]  /*3ab80*/  ENDCOLLECTIVE ;  /* 0x000000000000791b */ /* 0x003fe20003800000 */
.L_x_13399:
        /* <DEDUP_REMOVED lines=11> */
.L_x_13400:
[----:B------:R-:W-:Y:S02]  /*3ac40*/  IMAD.MOV.U32 R13, RZ, RZ, R9 ;  /* 0x000000ffff0d7224 */ /* 0x000fe400078e0009 */
[----:B------:R-:W-:Y:S02]  /*3ac50*/  IMAD.MOV.U32 R12, RZ, RZ, 0x2 ;  /* 0x00000002ff0c7424 */ /* 0x000fe400078e00ff */
[----:B------:R-:W-:-:S07]  /*3ac60*/  IMAD.MOV.U32 R2, RZ, RZ, R14 ;  /* 0x000000ffff027224 */ /* 0x000fce00078e000e */
[----:B------:R-:W-:Y:S05]  /*3ac70*/  WARPSYNC.COLLECTIVE R15, `(.L_x_13401) ;  /* 0x000000000f087348 */ /* 0x000fea0003c00000 */
[----:B------:R0:W1:Y:S02]  /*3ac80*/  SHFL.IDX P6, R14, R13, R12, R11 ;  /* 0x0000000c0d0e7389 */ /* 0x00006400000c000b */
[----:B01----:R-:W-:Y:S01]  /*3ac90*/  ENDCOLLECTIVE ;  /* 0x000000000000791b */ /* 0x003fe20003800000 */
.L_x_13401:
        /* <DEDUP_REMOVED lines=11> */
.L_x_13402:
[----:B------:R-:W-:Y:S02]  /*3ad50*/  IMAD.MOV.U32 R13, RZ, RZ, R9 ;  /* 0x000000ffff0d7224 */ /* 0x000fe400078e0009 */
[----:B------:R-:W-:Y:S02]  /*3ad60*/  IMAD.MOV.U32 R12, RZ, RZ, 0x3 ;  /* 0x00000003ff0c7424 */ /* 0x000fe400078e00ff */
[----:B------:R-:W-:-:S07]  /*3ad70*/  IMAD.MOV.U32 R2, RZ, RZ, R14 ;  /* 0x000000ffff027224 */ /* 0x000fce00078e000e */
[----:B------:R-:W-:Y:S05]  /*3ad80*/  WARPSYNC.COLLECTIVE R15, `(.L_x_13403) ;  /* 0x000000000f087348 */ /* 0x000fea0003c00000 */
[----:B------:R0:W1:Y:S02]  /*3ad90*/  SHFL.IDX P6, R14, R13, R12, R11 ;  /* 0x0000000c0d0e7389 */ /* 0x00006400000c000b */
[----:B01----:R-:W-:Y:S01]  /*3ada0*/  ENDCOLLECTIVE ;  /* 0x000000000000791b */ /* 0x003fe20003800000 */
.L_x_13403:
        /* <DEDUP_REMOVED lines=11> */
.L_x_13404:
[----:B------:R-:W-:Y:S02]  /*3ae60*/  IMAD.MOV.U32 R13, RZ, RZ, R9 ;  /* 0x000000ffff0d7224 */ /* 0x000fe400078e0009 */
[----:B------:R-:W-:Y:S02]  /*3ae70*/  IMAD.MOV.U32 R12, RZ, RZ, 0x4 ;  /* 0x00000004ff0c7424 */ /* 0x000fe400078e00ff */
[----:B------:R-:W-:-:S07]  /*3ae80*/  IMAD.MOV.U32 R2, RZ, RZ, R14 ;  /* 0x000000ffff027224 */ /* 0x000fce00078e000e */
[----:B------:R-:W-:Y:S05]  /*3ae90*/  WARPSYNC.COLLECTIVE R15, `(.L_x_13405) ;  /* 0x000000000f087348 */ /* 0x000fea0003c00000 */
[----:B------:R0:W1:Y:S02]  /*3aea0*/  SHFL.IDX P6, R14, R13, R12, R11 ;  /* 0x0000000c0d0e7389 */ /* 0x00006400000c000b */
[----:B01----:R-:W-:Y:S01]  /*3aeb0*/  ENDCOLLECTIVE ;  /* 0x000000000000791b */ /* 0x003fe20003800000 */
.L_x_13405:
        /* <DEDUP_REMOVED lines=11> */
.L_x_13406:
[----:B------:R-:W-:Y:S02]  /*3af70*/  IMAD.MOV.U32 R13, RZ, RZ, R9 ;  /* 0x000000ffff0d7224 */ /* 0x000fe400078e0009 */
[----:B------:R-:W-:Y:S02]  /*3af80*/  IMAD.MOV.U32 R12, RZ, RZ, 0x5 ;  /* 0x00000005ff0c7424 */ /* 0x000fe400078e00ff */
[----:B------:R-:W-:-:S07]  /*3af90*/  IMAD.MOV.U32 R2, RZ, RZ, R14 ;  /* 0x000000ffff027224 */ /* 0x000fce00078e000e */
[----:B------:R-:W-:Y:S05]  /*3afa0*/  WARPSYNC.COLLECTIVE R15, `(.L_x_13407) ;  /* 0x000000000f087348 */ /* 0x000fea0003c00000 */
[----:B------:R0:W1:Y:S02]  /*3afb0*/  SHFL.IDX P6, R14, R13, R12, R11 ;  /* 0x0000000c0d0e7389 */ /* 0x00006400000c000b */
[----:B01----:R-:W-:Y:S01]  /*3afc0*/  ENDCOLLECTIVE ;  /* 0x000000000000791b */ /* 0x003fe20003800000 */
.L_x_13407:
        /* <DEDUP_REMOVED lines=11> */
.L_x_13408:
[----:B------:R-:W-:Y:S01]  /*3b080*/  IMAD.MOV.U32 R2, RZ, RZ, R14 ;  /* 0x000000ffff027224 */ /* 0x000fe200078e000e */
[----:B------:R-:W-:Y:S06]  /*3b090*/  BRA `(.L_x_13409) ;  /* 0xffffff9800847947 */ /* 0x000fec000383ffff */
.L_x_13214:
[----:B---3--:R3:W4:Y:S02]  /*3b0a0*/  SYNCS.PHASECHK.TRANS64.TRYWAIT P0, [R4+URZ+0x32460], R21 ;  /* 0x03246015040075a7 */ /* 0x008724000800017f */
[----:B----4-:R-:W-:Y:S05]  /*3b0b0*/  @!P0 NANOSLEEP.SYNCS 0x989680 ;  /* 0x009896800000895d */ /* 0x010fea0003900000 */
[----:B------:R-:W4:Y:S02]  /*3b0c0*/  @!P0 SYNCS.PHASECHK.TRANS64 P0, [R4+URZ+0x32460], R21 ;  /* 0x03246015040085a7 */ /* 0x000f24000800007f */
[----:B----4-:R-:W-:Y:S05]  /*3b0d0*/  @!P0 BRA `(.L_x_13214) ;  /* 0xfffffffc00f08947 */ /* 0x010fea000383ffff */
[----:B------:R-:W-:Y:S05]  /*3b0e0*/  BRA `(.L_x_13410) ;  /* 0xffffff9800d47947 */ /* 0x000fea000383ffff */
.L_x_13215:
        /* <DEDUP_REMOVED lines=8> */
.L_x_13412:
[----:B------:R-:W-:Y:S05]  /*3b170*/  BSYNC B1 ;  /* 0x0000000000017941 */ /* 0x000fea0003800000 */
.L_x_13411:
        /* <DEDUP_REMOVED lines=9> */
.L_x_13413:
[----:B------:R-:W-:Y:S02]  /*3b210*/  IMAD.MOV.U32 R13, RZ, RZ, R7 ;  /* 0x000000ffff0d7224 */ /* 0x000fe400078e0007 */
[----:B------:R-:W-:Y:S01]  /*3b220*/  IMAD.MOV.U32 R12, RZ, RZ, 0x1 ;  /* 0x00000001ff0c7424 */ /* 0x000fe200078e00ff */
[----:B------:R-:W-:-:S13]  /*3b230*/  IADD3 R2, P0, R14, R0, RZ ;  /* 0x000000000e027210 */ /* 0x000fda0007f1e0ff */
[----:B------:R-:W-:Y:S05]  /*3b240*/  WARPSYNC.COLLECTIVE R15, `(.L_x_13414) ;  /* 0x000000000f087348 */ /* 0x000fea0003c00000 */
[----:B------:R0:W1:Y:S02]  /*3b250*/  SHFL.IDX P6, R14, R13, R12, R11 ;  /* 0x0000000c0d0e7389 */ /* 0x00006400000c000b */
[----:B01----:R-:W-:Y:S01]  /*3b260*/  ENDCOLLECTIVE ;  /* 0x000000000000791b */ /* 0x003fe20003800000 */
.L_x_13414:
        /* <DEDUP_REMOVED lines=13> */
.L_x_13415:
[----:B------:R-:W-:Y:S02]  /*3b340*/  IMAD.MOV.U32 R13, RZ, RZ, R7 ;  /* 0x000000ffff0d7224 */ /* 0x000fe400078e0007 */
[----:B------:R-:W-:Y:S01]  /*3b350*/  IMAD.MOV.U32 R12, RZ, RZ, 0x2 ;  /* 0x00000002ff0c7424 */ /* 0x000fe200078e00ff */
[----:B------:R-:W-:-:S13]  /*3b360*/  IADD3 R2, P0, R14, R0, RZ ;  /* 0x000000000e027210 */ /* 0x000fda0007f1e0ff */
[----:B------:R-:W-:Y:S05]  /*3b370*/  WARPSYNC.COLLECTIVE R15, `(.L_x_13416) ;  /* 0x000000000f087348 */ /* 0x000fea0003c00000 */
[----:B------:R0:W1:Y:S02]  /*3b380*/  SHFL.IDX P6, R14, R13, R12, R11 ;  /* 0x0000000c0d0e7389 */ /* 0x00006400000c000b */
[----:B01----:R-:W-:Y:S01]  /*3b390*/  ENDCOLLECTIVE ;  /* 0x000000000000791b */ /* 0x003fe20003800000 */
.L_x_13416:
        /* <DEDUP_REMOVED lines=13> */
.L_x_13417:
[----:B------:R-:W-:Y:S02]  /*3b470*/  IMAD.MOV.U32 R13, RZ, RZ, R7 ;  /* 0x000000ffff0d7224 */ /* 0x000fe400078e0007 */
[----:B------:R-:W-:Y:S01]  /*3b480*/  IMAD.MOV.U32 R12, RZ, RZ, 0x3 ;  /* 0x00000003ff0c7424 */ /* 0x000fe200078e00ff */
[----:B------:R-:W-:-:S13]  /*3b490*/  IADD3 R2, P0, R14, R0, RZ ;  /* 0x000000000e027210 */ /* 0x000fda0007f1e0ff */
[----:B------:R-:W-:Y:S05]  /*3b4a0*/  WARPSYNC.COLLECTIVE R15, `(.L_x_13418) ;  /* 0x000000000f087348 */ /* 0x000fea0003c00000 */
[----:B------:R0:W1:Y:S02]  /*3b4b0*/  SHFL.IDX P6, R14, R13, R12, R11 ;  /* 0x0000000c0d0e7389 */ /* 0x00006400000c000b */
[----:B01----:R-:W-:Y:S01]  /*3b4c0*/  ENDCOLLECTIVE ;  /* 0x000000000000791b */ /* 0x003fe20003800000 */
.L_x_13418:
        /* <DEDUP_REMOVED lines=13> */
.L_x_13419:
[----:B------:R-:W-:Y:S02]  /*3b5a0*/  IMAD.MOV.U32 R13, RZ, RZ, R7 ;  /* 0x000000ffff0d7224 */ /* 0x000fe400078e0007 */
[----:B------:R-:W-:Y:S01]  /*3b5b0*/  IMAD.MOV.U32 R12, RZ, RZ, 0x4 ;  /* 0x00000004ff0c7424 */ /* 0x000fe200078e00ff */
[----:B------:R-:W-:-:S13]  /*3b5c0*/  IADD3 R2, P0, R14, R0, RZ ;  /* 0x000000000e027210 */ /* 0x000fda0007f1e0ff */
[----:B------:R-:W-:Y:S05]  /*3b5d0*/  WARPSYNC.COLLECTIVE R15, `(.L_x_13420) ;  /* 0x000000000f087348 */ /* 0x000fea0003c00000 */
[----:B------:R0:W1:Y:S02]  /*3b5e0*/  SHFL.IDX P6, R14, R13, R12, R11 ;  /* 0x0000000c0d0e7389 */ /* 0x00006400000c000b */
[----:B01----:R-:W-:Y:S01]  /*3b5f0*/  ENDCOLLECTIVE ;  /* 0x000000000000791b */ /* 0x003fe20003800000 */
.L_x_13420:
        /* <DEDUP_REMOVED lines=13> */
.L_x_13421:
[----:B------:R-:W-:Y:S02]  /*3b6d0*/  IMAD.MOV.U32 R13, RZ, RZ, R7 ;  /* 0x000000ffff0d7224 */ /* 0x000fe400078e0007 */
[----:B------:R-:W-:Y:S01]  /*3b6e0*/  IMAD.MOV.U32 R12, RZ, RZ, 0x5 ;  /* 0x00000005ff0c7424 */ /* 0x000fe200078e00ff */
[----:B------:R-:W-:-:S13]  /*3b6f0*/  IADD3 R2, P0, R14, R0, RZ ;  /* 0x000000000e027210 */ /* 0x000fda0007f1e0ff */
[----:B------:R-:W-:Y:S05]  /*3b700*/  WARPSYNC.COLLECTIVE R15, `(.L_x_13422) ;  /* 0x000000000f087348 */ /* 0x000fea0003c00000 */
[----:B------:R0:W1:Y:S02]  /*3b710*/  SHFL.IDX P6, R14, R13, R12, R11 ;  /* 0x0000000c0d0e7389 */ /* 0x00006400000c000b */
[----:B01----:R-:W-:Y:S01]  /*3b720*/  ENDCOLLECTIVE ;  /* 0x000000000000791b */ /* 0x003fe20003800000 */
.L_x_13422:
        /* <DEDUP_REMOVED lines=13> */
.L_x_13423:
[----:B------:R-:W-:Y:S05]  /*3b800*/  BRA `(.L_x_13424) ;  /* 0xffffff9800207947 */ /* 0x000fea000383ffff */
.L_x_13223:
[----:B------:R-:W-:Y:S01]  /*3b810*/  BSSY B0, `(.L_x_13425) ;  /* 0x0000008000007945 */ /* 0x000fe20003800000 */
[----:B-1----:R-:W-:Y:S02]  /*3b820*/  IMAD.MOV.U32 R13, RZ, RZ, R16 ;  /* 0x000000ffff0d7224 */ /* 0x002fe400078e0010 */
[----:B------:R-:W-:Y:S02]  /*3b830*/  IMAD.MOV.U32 R12, RZ, RZ, RZ ;  /* 0x000000ffff0c7224 */ /* 0x000fe400078e00ff */
[----:B------:R-:W-:Y:S02]  /*3b840*/  IMAD.MOV.U32 R11, RZ, RZ, 0x1f ;  /* 0x0000001fff0b7424 */ /* 0x000fe400078e00ff */
[----:B------:R-:W-:-:S07]  /*3b850*/  IMAD.MOV.U32 R15, RZ, RZ, -0x1 ;  /* 0xffffffffff0f7424 */ /* 0x000fce00078e00ff */
[----:B0-23--:R-:W-:Y:S05]  /*3b860*/  WARPSYNC.COLLECTIVE R15, `(.L_x_13426) ;  /* 0x000000000f087348 */ /* 0x00dfea0003c00000 */
[----:B------:R1:W4:Y:S02]  /*3b870*/  SHFL.IDX P6, R14, R13, R12, R11 ;  /* 0x0000000c0d0e7389 */ /* 0x00032400000c000b */
[----:B01234-:R-:W-:Y:S01]  /*3b880*/  ENDCOLLECTIVE ;  /* 0x000000000000791b */ /* 0x01ffe20003800000 */
.L_x_13426:
[----:B------:R-:W-:Y:S05]  /*3b890*/  BSYNC B0 ;  /* 0x0000000000007941 */ /* 0x000fea0003800000 */
.L_x_13425:
        /* <DEDUP_REMOVED lines=9> */
.L_x_13427:
        /* <DEDUP_REMOVED lines=18> */
.L_x_13428:
[----:B------:R-:W-:Y:S01]  /*3ba50*/  IMAD.MOV.U32 R12, RZ, RZ, 0x2 ;  /* 0x00000002ff0c7424 */ /* 0x000fe200078e00ff */
[----:B------:R-:W-:-:S05]  /*3ba60*/  SEL R6, R14, RZ, P1 ;  /* 0x000000ff0e067207 */ /* 0x000fca0000800000 */
[----:B------:R-:W-:-:S04]  /*3ba70*/  IMAD.IADD R6, R5, 0x1, R6 ;  /* 0x0000000105067824 */ /* 0x000fc800078e0206 */
[----:B------:R-:W-:-:S07]  /*3ba80*/  IMAD.MOV.U32 R13, RZ, RZ, R6 ;  /* 0x000000ffff0d7224 */ /* 0x000fce00078e0006 */
[----:B------:R-:W-:Y:S05]  /*3ba90*/  WARPSYNC.COLLECTIVE R15, `(.L_x_13429) ;  /* 0x000000000f087348 */ /* 0x000fea0003c00000 */
[----:B------:R0:W1:Y:S02]  /*3baa0*/  SHFL.UP P6, R14, R13, R12, R11 ;  /* 0x0400000c0d0e7389 */ /* 0x00006400000c000b */
[----:B01----:R-:W-:Y:S01]  /*3bab0*/  ENDCOLLECTIVE ;  /* 0x000000000000791b */ /* 0x003fe20003800000 */
.L_x_13429:
[----:B------:R-:W-:Y:S01]  /*3bac0*/  IMAD.MOV.U32 R12, RZ, RZ, 0x4 ;  /* 0x00000004ff0c7424 */ /* 0x000fe200078e00ff */
[----:B------:R-:W-:-:S05]  /*3bad0*/  SEL R7, R14, RZ, P2 ;  /* 0x000000ff0e077207 */ /* 0x000fca0001000000 */
[----:B------:R-:W-:-:S04]  /*3bae0*/  IMAD.IADD R7, R6, 0x1, R7 ;  /* 0x0000000106077824 */ /* 0x000fc800078e0207 */
[----:B------:R-:W-:-:S07]  /*3baf0*/  IMAD.MOV.U32 R13, RZ, RZ, R7 ;  /* 0x000000ffff0d7224 */ /* 0x000fce00078e0007 */
[----:B------:R-:W-:Y:S05]  /*3bb00*/  WARPSYNC.COLLECTIVE R15, `(.L_x_13430) ;  /* 0x000000000f087348 */ /* 0x000fea0003c00000 */
[----:B------:R0:W1:Y:S02]  /*3bb10*/  SHFL.UP P6, R14, R13, R12, R11 ;  /* 0x0400000c0d0e7389 */ /* 0x00006400000c000b */
[----:B01----:R-:W-:Y:S01]  /*3bb20*/  ENDCOLLECTIVE ;  /* 0x000000000000791b */ /* 0x003fe20003800000 */
.L_x_13430:
[----:B------:R-:W-:Y:S01]  /*3bb30*/  IMAD.MOV.U32 R12, RZ, RZ, 0x8 ;  /* 0x00000008ff0c7424 */ /* 0x000fe200078e00ff */
[----:B------:R-:W-:-:S05]  /*3bb40*/  SEL R2, R14, RZ, P3 ;  /* 0x000000ff0e027207 */ /* 0x000fca0001800000 */
[----:B------:R-:W-:-:S04]  /*3bb50*/  IMAD.IADD R2, R7, 0x1, R2 ;  /* 0x0000000107027824 */ /* 0x000fc800078e0202 */
[----:B------:R-:W-:-:S07]  /*3bb60*/  IMAD.MOV.U32 R13, RZ, RZ, R2 ;  /* 0x000000ffff0d7224 */ /* 0x000fce00078e0002 */
[----:B------:R-:W-:Y:S05]  /*3bb70*/  WARPSYNC.COLLECTIVE R15, `(.L_x_13431) ;  /* 0x000000000f087348 */ /* 0x000fea0003c00000 */
[----:B------:R0:W1:Y:S02]  /*3bb80*/  SHFL.UP P6, R14, R13, R12, R11 ;  /* 0x0400000c0d0e7389 */ /* 0x00006400000c000b */
[----:B01----:R-:W-:Y:S01]  /*3bb90*/  ENDCOLLECTIVE ;  /* 0x000000000000791b */ /* 0x003fe20003800000 */
.L_x_13431:
[----:B------:R-:W-:Y:S01]  /*3bba0*/  IMAD.MOV.U32 R12, RZ, RZ, 0x10 ;  /* 0x00000010ff0c7424 */ /* 0x000fe200078e00ff */
[----:B------:R-:W-:-:S05]  /*3bbb0*/  SEL R3, R14, RZ, P4 ;  /* 0x000000ff0e037207 */ /* 0x000fca0002000000 */
[----:B------:R-:W-:-:S04]  /*3bbc0*/  IMAD.IADD R3, R2, 0x1, R3 ;  /* 0x0000000102037824 */ /* 0x000fc800078e0203 */
[----:B------:R-:W-:-:S07]  /*3bbd0*/  IMAD.MOV.U32 R13, RZ, RZ, R3 ;  /* 0x000000ffff0d7224 */ /* 0x000fce00078e0003 */
[----:B------:R-:W-:Y:S05]  /*3bbe0*/  WARPSYNC.COLLECTIVE R15, `(.L_x_13432) ;  /* 0x000000000f087348 */ /* 0x000fea0003c00000 */
[----:B------:R0:W1:Y:S02]  /*3bbf0*/  SHFL.UP P6, R14, R13, R12, R11 ;  /* 0x0400000c0d0e7389 */ /* 0x00006400000c000b */
[----:B01----:R-:W-:Y:S01]  /*3bc00*/  ENDCOLLECTIVE ;  /* 0x000000000000791b */ /* 0x003fe20003800000 */
.L_x_13432:
        /* <DEDUP_REMOVED lines=8> */
.L_x_13433:
[----:B------:R-:W-:Y:S05]  /*3bc90*/  BRA `(.L_x_13434) ;  /* 0xffffff98007c7947 */ /* 0x000fea000383ffff */
.L_x_13228:
[----:B------:R-:W-:Y:S01]  /*3bca0*/  BSSY B0, `(.L_x_13435) ;  /* 0x0000008000007945 */ /* 0x000fe20003800000 */
[----:B-1---5:R-:W-:Y:S02]  /*3bcb0*/  IMAD.MOV.U32 R13, RZ, RZ, R5 ;  /* 0x000000ffff0d7224 */ /* 0x022fe400078e0005 */
[----:B------:R-:W-:Y:S02]  /*3bcc0*/  IMAD.MOV.U32 R12, RZ, RZ, 0x1 ;  /* 0x00000001ff0c7424 */ /* 0x000fe400078e00ff */
[----:B------:R-:W-:Y:S02]  /*3bcd0*/  IMAD.MOV.U32 R11, RZ, RZ, RZ ;  /* 0x000000ffff0b7224 */ /* 0x000fe400078e00ff */
[----:B------:R-:W-:-:S07]  /*3bce0*/  IMAD.MOV.U32 R15, RZ, RZ, -0x1 ;  /* 0xffffffffff0f7424 */ /* 0x000fce00078e00ff */
[----:B0-----:R-:W-:Y:S05]  /*3bcf0*/  WARPSYNC.COLLECTIVE R15, `(.L_x_13436) ;  /* 0x000000000f087348 */ /* 0x001fea0003c00000 */
[----:B------:R1:W2:Y:S02]  /*3bd00*/  SHFL.UP P6, R14, R13, R12, R11 ;  /* 0x0400000c0d0e7389 */ /* 0x0002a400000c000b */
[----:B012---:R-:W-:Y:S01]  /*3bd10*/  ENDCOLLECTIVE ;  /* 0x000000000000791b */ /* 0x007fe20003800000 */
.L_x_13436:
[----:B------:R-:W-:Y:S05]  /*3bd20*/  BSYNC B0 ;  /* 0x0000000000007941 */ /* 0x000fea0003800000 */
.L_x_13435:
        /* <DEDUP_REMOVED lines=8> */
.L_x_13437:
[----:B------:R-:W-:Y:S01]  /*3bdb0*/  IMAD.MOV.U32 R12, RZ, RZ, 0x4 ;  /* 0x00000004ff0c7424 */ /* 0x000fe200078e00ff */
[----:B------:R-:W-:-:S05]  /*3bdc0*/  SEL R2, R14, RZ, P2 ;  /* 0x000000ff0e027207 */ /* 0x000fca0001000000 */
[----:B------:R-:W-:-:S04]  /*3bdd0*/  IMAD.IADD R2, R13, 0x1, R2 ;  /* 0x000000010d027824 */ /* 0x000fc800078e0202 */
[----:B------:R-:W-:-:S07]  /*3bde0*/  IMAD.MOV.U32 R13, RZ, RZ, R2 ;  /* 0x000000ffff0d7224 */ /* 0x000fce00078e0002 */
[----:B------:R-:W-:Y:S05]  /*3bdf0*/  WARPSYNC.COLLECTIVE R15, `(.L_x_13438) ;  /* 0x000000000f087348 */ /* 0x000fea0003c00000 */
[----:B------:R0:W1:Y:S02]  /*3be00*/  SHFL.UP P6, R14, R13, R12, R11 ;  /* 0x0400000c0d0e7389 */ /* 0x00006400000c000b */
[----:B01----:R-:W-:Y:S01]  /*3be10*/  ENDCOLLECTIVE ;  /* 0x000000000000791b */ /* 0x003fe20003800000 */
.L_x_13438:
[----:B------:R-:W-:Y:S01]  /*3be20*/  IMAD.MOV.U32 R12, RZ, RZ, 0x8 ;  /* 0x00000008ff0c7424 */ /* 0x000fe200078e00ff */
[----:B------:R-:W-:-:S05]  /*3be30*/  SEL R3, R14, RZ, P3 ;  /* 0x000000ff0e037207 */ /* 0x000fca0001800000 */
[----:B------:R-:W-:-:S04]  /*3be40*/  IMAD.IADD R3, R2, 0x1, R3 ;  /* 0x0000000102037824 */ /* 0x000fc800078e0203 */
[----:B------:R-:W-:-:S07]  /*3be50*/  IMAD.MOV.U32 R13, RZ, RZ, R3 ;  /* 0x000000ffff0d7224 */ /* 0x000fce00078e0003 */
[----:B------:R-:W-:Y:S05]  /*3be60*/  WARPSYNC.COLLECTIVE R15, `(.L_x_13439) ;  /* 0x000000000f087348 */ /* 0x000fea0003c00000 */
[----:B------:R0:W1:Y:S02]  /*3be70*/  SHFL.UP P6, R14, R13, R12, R11 ;  /* 0x0400000c0d0e7389 */ /* 0x00006400000c000b */
[----:B01----:R-:W-:Y:S01]  /*3be80*/  ENDCOLLECTIVE ;  /* 0x000000000000791b */ /* 0x003fe20003800000 */
.L_x_13439:
[----:B------:R-:W-:Y:S01]  /*3be90*/  IMAD.MOV.U32 R12, RZ, RZ, 0x10 ;  /* 0x00000010ff0c7424 */ /* 0x000fe200078e00ff */
[----:B------:R-:W-:-:S05]  /*3bea0*/  SEL R4, R14, RZ, P4 ;  /* 0x000000ff0e047207 */ /* 0x000fca0002000000 */
[----:B------:R-:W-:-:S04]  /*3beb0*/  IMAD.IADD R4, R3, 0x1, R4 ;  /* 0x0000000103047824 */ /* 0x000fc800078e0204 */
[----:B------:R-:W-:-:S07]  /*3bec0*/  IMAD.MOV.U32 R13, RZ, RZ, R4 ;  /* 0x000000ffff0d7224 */ /* 0x000fce00078e0004 */
[----:B------:R-:W-:Y:S05]  /*3bed0*/  WARPSYNC.COLLECTIVE R15, `(.L_x_13440) ;  /* 0x000000000f087348 */ /* 0x000fea0003c00000 */
[----:B------:R0:W1:Y:S02]  /*3bee0*/  SHFL.UP P6, R14, R13, R12, R11 ;  /* 0x0400000c0d0e7389 */ /* 0x00006400000c000b */
[----:B01----:R-:W-:Y:S01]  /*3bef0*/  ENDCOLLECTIVE ;  /* 0x000000000000791b */ /* 0x003fe20003800000 */
.L_x_13440:
        /* <DEDUP_REMOVED lines=8> */
.L_x_13441:
[----:B------:R-:W-:Y:S05]  /*3bf80*/  BRA `(.L_x_13442) ;  /* 0xffffff98005c7947 */ /* 0x000fea000383ffff */
.L_x_13230:
[----:B------:R-:W-:Y:S01]  /*3bf90*/  BSSY B0, `(.L_x_13443) ;  /* 0x0000006000007945 */ /* 0x000fe20003800000 */
[----:B------:R-:W-:Y:S01]  /*3bfa0*/  PLOP3.LUT P6, PT, P6, PT, PT, 0x8, 0x0 ;  /* 0x000000000000781c */ /* 0x000fe200037ce170 */
[----:B------:R-:W-:-:S12]  /*3bfb0*/  IMAD.MOV.U32 R15, RZ, RZ, -0x1 ;  /* 0xffffffffff0f7424 */ /* 0x000fd800078e00ff */
[----:B01----:R-:W-:Y:S05]  /*3bfc0*/  WARPSYNC.COLLECTIVE R15, `(.L_x_13444) ;  /* 0x000000000f087348 */ /* 0x003fea0003c00000 */
[----:B------:R-:W-:Y:S01]  /*3bfd0*/  VOTE.ANY R14, PT, P6 ;  /* 0x00000000000e7806 */ /* 0x000fe200030e0100 */
[----:B01----:R-:W-:Y:S06]  /*3bfe0*/  ENDCOLLECTIVE ;  /* 0x000000000000791b */ /* 0x003fec0003800000 */
.L_x_13444:
[----:B------:R-:W-:Y:S05]  /*3bff0*/  BSYNC B0 ;  /* 0x0000000000007941 */ /* 0x000fea0003800000 */
.L_x_13443:
        /* <DEDUP_REMOVED lines=9> */
.L_x_13445:
[----:B------:R-:W-:Y:S01]  /*3c090*/  IMAD.MOV.U32 R5, RZ, RZ, R14 ;  /* 0x000000ffff057224 */ /* 0x000fe200078e000e */
[----:B------:R-:W-:Y:S06]  /*3c0a0*/  BRA `(.L_x_13446) ;  /* 0xffffff98004c7947 */ /* 0x000fec000383ffff */
.L_x_13232:
[----:B------:R-:W-:Y:S01]  /*3c0b0*/  BSSY B0, `(.L_x_13447) ;  /* 0x0000007000007945 */ /* 0x000fe20003800000 */
[----:B-1----:R-:W-:Y:S02]  /*3c0c0*/  IMAD.MOV.U32 R13, RZ, RZ, R2 ;  /* 0x000000ffff0d7224 */ /* 0x002fe400078e0002 */
[----:B------:R-:W-:Y:S02]  /*3c0d0*/  IMAD.MOV.U32 R11, RZ, RZ, 0x1f ;  /* 0x0000001fff0b7424 */ /* 0x000fe400078e00ff */
[----:B------:R-:W-:-:S07]  /*3c0e0*/  IMAD.MOV.U32 R15, RZ, RZ, -0x1 ;  /* 0xffffffffff0f7424 */ /* 0x000fce00078e00ff */
[----:B0-23--:R-:W-:Y:S05]  /*3c0f0*/  WARPSYNC.COLLECTIVE R15, `(.L_x_13448) ;  /* 0x000000000f087348 */ /* 0x00dfea0003c00000 */
[----:B------:R1:W4:Y:S02]  /*3c100*/  SHFL.IDX P6, R14, R13, R12, R11 ;  /* 0x0000000c0d0e7389 */ /* 0x00032400000c000b */
[----:B01234-:R-:W-:Y:S01]  /*3c110*/  ENDCOLLECTIVE ;  /* 0x000000000000791b */ /* 0x01ffe20003800000 */
.L_x_13448:
[----:B------:R-:W-:Y:S05]  /*3c120*/  BSYNC B0 ;  /* 0x0000000000007941 */ /* 0x000fea0003800000 */
.L_x_13447:
[----:B------:R-:W-:Y:S05]  /*3c130*/  BRA `(.L_x_13231) ;  /* 0xffffff9800447947 */ /* 0x000fea000383ffff */
.L_x_13236:
[----:B------:R0:W0:Y:S02]  /*3c140*/  SYNCS.PHASECHK.TRANS64.TRYWAIT P0, [R5+URZ+0x32420], R0 ;  /* 0x03242000050075a7 */ /* 0x000024000800017f */
[----:B0-----:R-:W-:Y:S05]  /*3c150*/  @!P0 NANOSLEEP.SYNCS 0x989680 ;  /* 0x009896800000895d */ /* 0x001fea0003900000 */
[----:B------:R-:W0:Y:S02]  /*3c160*/  @!P0 SYNCS.PHASECHK.TRANS64 P0, [R5+URZ+0x32420], R0 ;  /* 0x03242000050085a7 */ /* 0x000e24000800007f */
[----:B0-----:R-:W-:Y:S05]  /*3c170*/  @!P0 BRA `(.L_x_13236) ;  /* 0xfffffffc00f08947 */ /* 0x001fea000383ffff */
[----:B------:R-:W-:Y:S05]  /*3c180*/  BRA `(.L_x_13449) ;  /* 0xffffff9c00bc7947 */ /* 0x000fea000383ffff */
.L_x_13237:
[----:B------:R-:W0:Y:S01]  /*3c190*/  S2R R2, SR_TID.X ;  /* 0x0000000000027919 */ /* 0x000e220000002100 */
[----:B------:R-:W-:Y:S01]  /*3c1a0*/  BSSY B0, `(.L_x_13450) ;  /* 0x000000a000007945 */ /* 0x000fe20003800000 */
[----:B------:R-:W-:Y:S02]  /*3c1b0*/  IMAD.MOV.U32 R12, RZ, RZ, RZ ;  /* 0x000000ffff0c7224 */ /* 0x000fe400078e00ff */
[----:B------:R-:W-:Y:S02]  /*3c1c0*/  IMAD.MOV.U32 R11, RZ, RZ, 0x1f ;  /* 0x0000001fff0b7424 */ /* 0x000fe400078e00ff */
[----:B------:R-:W-:Y:S01]  /*3c1d0*/  IMAD.MOV.U32 R15, RZ, RZ, -0x1 ;  /* 0xffffffffff0f7424 */ /* 0x000fe200078e00ff */
[----:B0-----:R-:W-:-:S04]  /*3c1e0*/  SHF.R.U32.HI R2, RZ, 0x5, R2 ;  /* 0x00000005ff027819 */ /* 0x001fc80000011602 */
[----:B------:R-:W-:-:S05]  /*3c1f0*/  LOP3.LUT R2, R2, 0x3, RZ, 0xc0, !PT ;  /* 0x0000000302027812 */ /* 0x000fca00078ec0ff */
[----:B-1----:R-:W-:-:S07]  /*3c200*/  IMAD.MOV.U32 R13, RZ, RZ, R2 ;  /* 0x000000ffff0d7224 */ /* 0x002fce00078e0002 */
[----:B--234-:R-:W-:Y:S05]  /*3c210*/  WARPSYNC.COLLECTIVE R15, `(.L_x_13451) ;  /* 0x000000000f087348 */ /* 0x01cfea0003c00000 */
[----:B------:R0:W1:Y:S02]  /*3c220*/  SHFL.IDX P6, R14, R13, R12, R11 ;  /* 0x0000000c0d0e7389 */ /* 0x00006400000c000b */
[----:B01234-:R-:W-:Y:S01]  /*3c230*/  ENDCOLLECTIVE ;  /* 0x000000000000791b */ /* 0x01ffe20003800000 */
.L_x_13451:
[----:B------:R-:W-:Y:S05]  /*3c240*/  BSYNC B0 ;  /* 0x0000000000007941 */ /* 0x000fea0003800000 */
.L_x_13450:
[----:B------:R-:W-:Y:S05]  /*3c250*/  BRA `(.L_x_13452) ;  /* 0xffffff9c00a47947 */ /* 0x000fea000383ffff */
.L_x_13238:
[----:B------:R-:W-:Y:S01]  /*3c260*/  BSSY B0, `(.L_x_13453) ;  /* 0x0000006000007945 */ /* 0x000fe20003800000 */
[----:B------:R-:W-:-:S07]  /*3c270*/  IMAD.MOV.U32 R15, RZ, RZ, -0x1 ;  /* 0xffffffffff0f7424 */ /* 0x000fce00078e00ff */
[----:B-1234-:R-:W-:Y:S05]  /*3c280*/  WARPSYNC.COLLECTIVE R15, `(.L_x_13454) ;  /* 0x000000000f0c7348 */ /* 0x01efea0003c00000 */
[----:B------:R-:W-:Y:S02]  /*3c290*/  ELECT P6, UR62, PT ;  /* 0x00000000003e782f */ /* 0x000fe400038c0000 */
[----:B------:R-:W-:Y:S01]  /*3c2a0*/  MOV R14, UR62 ;  /* 0x0000003e000e7c02 */ /* 0x000fe20008000f00 */
[----:B-1234-:R-:W-:Y:S10]  /*3c2b0*/  ENDCOLLECTIVE ;  /* 0x000000000000791b */ /* 0x01eff40003800000 */
.L_x_13454:
[----:B------:R-:W-:Y:S05]  /*3c2c0*/  BSYNC B0 ;  /* 0x0000000000007941 */ /* 0x000fea0003800000 */
.L_x_13453:
[----:B------:R-:W-:Y:S05]  /*3c2d0*/  BRA `(.L_x_13455) ;  /* 0xffffff9c00987947 */ /* 0x000fea000383ffff */
.L_x_13240:
[----:B------:R0:W0:Y:S02]  /*3c2e0*/  SYNCS.PHASECHK.TRANS64.TRYWAIT P1, [R3+URZ+0x32440], R2 ;  /* 0x03244002030075a7 */ /* 0x000024000802017f */
[----:B0-----:R-:W-:Y:S05]  /*3c2f0*/  @!P1 NANOSLEEP.SYNCS 0x989680 ;  /* 0x009896800000995d */ /* 0x001fea0003900000 */
[----:B------:R-:W0:Y:S02]  /*3c300*/  @!P1 SYNCS.PHASECHK.TRANS64 P1, [R3+URZ+0x32440], R2 ;  /* 0x03244002030095a7 */ /* 0x000e24000802007f */
[----:B0-----:R-:W-:Y:S05]  /*3c310*/  @!P1 BRA `(.L_x_13240) ;  /* 0xfffffffc00f09947 */ /* 0x001fea000383ffff */
[----:B------:R-:W-:Y:S05]  /*3c320*/  BRA `(.L_x_13456) ;  /* 0xffffff9c00b87947 */ /* 0x000fea000383ffff */
.L_x_13242:
[----:B------:R0:W0:Y:S02]  /*3c330*/  SYNCS.PHASECHK.TRANS64.TRYWAIT P1, [R25+URZ+0x32440], R0 ;  /* 0x03244000190075a7 */ /* 0x000024000802017f */
[----:B0-----:R-:W-:Y:S05]  /*3c340*/  @!P1 NANOSLEEP.SYNCS 0x989680 ;  /* 0x009896800000995d */ /* 0x001fea0003900000 */
[----:B------:R-:W0:Y:S02]  /*3c350*/  @!P1 SYNCS.PHASECHK.TRANS64 P1, [R25+URZ+0x32440], R0 ;  /* 0x03244000190095a7 */ /* 0x000e24000802007f */
[----:B0-----:R-:W-:Y:S05]  /*3c360*/  @!P1 BRA `(.L_x_13242) ;  /* 0xfffffffc00f09947 */ /* 0x001fea000383ffff */
[----:B------:R-:W-:Y:S05]  /*3c370*/  BRA `(.L_x_13457) ;  /* 0xffffff9c00c47947 */ /* 0x000fea000383ffff */
.L_x_13244:
[----:B------:R0:W0:Y:S02]  /*3c380*/  SYNCS.PHASECHK.TRANS64.TRYWAIT P1, [R3+URZ+0x32460], R2 ;  /* 0x03246002030075a7 */ /* 0x000024000802017f */
[----:B0-----:R-:W-:Y:S05]  /*3c390*/  @!P1 NANOSLEEP.SYNCS 0x989680 ;  /* 0x009896800000995d */ /* 0x001fea0003900000 */
[----:B------:R-:W0:Y:S02]  /*3c3a0*/  @!P1 SYNCS.PHASECHK.TRANS64 P1, [R3+URZ+0x32460], R2 ;  /* 0x03246002030095a7 */ /* 0x000e24000802007f */
[----:B0-----:R-:W-:Y:S05]  /*3c3b0*/  @!P1 BRA `(.L_x_13244) ;  /* 0xfffffffc00f09947 */ /* 0x001fea000383ffff */
[----:B------:R-:W-:Y:S05]  /*3c3c0*/  BRA `(.L_x_13458) ;  /* 0xffffff9c00c07947 */ /* 0x000fea000383ffff */
        .type           $_ZN7cutlass13device_kernelIN5flash11enable_sm90INS1_16FlashAttnFwdSm90INS1_25CollectiveMainloopFwdSm90ILi2EN4cute5tupleIJNS5_1CILi1EEES8_S8_EEENS6_IJNS7_ILi128EEENS7_ILi96EEENS7_ILi64EEEEEELi256ENS_10bfloat16_tEfNS_4arch4Sm90ELb0ELb1ELb0ELb1ELb1ELb1ELb1ELb1ELb0ELb1ELb0ELb0EEENS1_21CollectiveEpilogueFwdINS6_IJSA_NS7_ILi256EEESB_EEES9_SE_SG_Li256ELb1ELb1ELb0ELb0EEENS1_36VarlenDynamicPersistentTileSchedulerILi128ELi96ELi256ELi128ELb0ELb1ELb1ELb1ELb0ELb1EEEEEEEEEvNT_6ParamsE$_ZZN5flash25CollectiveMainloopFwdSm90ILi2EN4cute5tupleIJNS1_1CILi1EEES4_S4_EEENS2_IJNS3_ILi128EEENS3_ILi96EEENS3_ILi64EEEEEELi256EN7cutlass10bfloat16_tEfNSA_4arch4Sm90ELb0ELb1ELb0ELb1ELb1ELb1ELb1ELb1ELb0ELb1ELb0ELb0EE3mmaINS_16FlashAttnFwdSm90ISE_NS_21CollectiveEpilogueFwdINS2_IJS6_NS3_ILi256EEES7_EEES5_SB_SD_Li256ELb1ELb1ELb0ELb0EEENS_36VarlenDynamicPersistentTileSchedulerILi128ELi96ELi256ELi128ELb0ELb1ELb1ELb1ELb0ELb1EEEE13SharedStorageENS1_6TensorINS1_11ArrayEngineIfLm128EEENS1_6LayoutINS2_IJNS2_IJNS3_ILi2EEEST_NS3_ILi32EEEEEES4_S4_EEENS2_IJNS2_IJS4_ST_NS3_ILi4EEEEEENS3_ILi0EEESZ_EEEEEEENS_7SoftmaxILi2ELi0EEEEEbRKNSE_6ParamsENSA_13PipelineAsyncILi2EEES19_RNSA_13PipelineStateILj2EEERT0_RT1_iRiRKNS_16SeqlenInfoQKNewKILb1ELb1EEENS2_IJiiiiEEERT_ENKUliT_T0_T1_E_clIZSF_ISO_S12_S14_EbS17_S19_S19_S1C_S1E_S1G_iS1H_S1L_S1M_S1O_EUlRS1P_iE0_NS3_ILb1EEES1W_EEDaiS1P_S1Q_S1R_,@function
        .size           $_ZN7cutlass13device_kernelIN5flash11enable_sm90INS1_16FlashAttnFwdSm90INS1_25CollectiveMainloopFwdSm90ILi2EN4cute5tupleIJNS5_1CILi1EEES8_S8_EEENS6_IJNS7_ILi128EEENS7_ILi96EEENS7_ILi64EEEEEELi256ENS_10bfloat16_tEfNS_4arch4Sm90ELb0ELb1ELb0ELb1ELb1ELb1ELb1ELb1ELb0ELb1ELb0ELb0EEENS1_21CollectiveEpilogueFwdINS6_IJSA_NS7_ILi256EEESB_EEES9_SE_SG_Li256ELb1ELb1ELb0ELb0EEENS1_36VarlenDynamicPersistentTileSchedulerILi128ELi96ELi256ELi128ELb0ELb1ELb1ELb1ELb0ELb1EEEEEEEEEvNT_6ParamsE$_ZZN5flash25CollectiveMainloopFwdSm90ILi2EN4cute5tupleIJNS1_1CILi1EEES4_S4_EEENS2_IJNS3_ILi128EEENS3_ILi96EEENS3_ILi64EEEEEELi256EN7cutlass10bfloat16_tEfNSA_4arch4Sm90ELb0ELb1ELb0ELb1ELb1ELb1ELb1ELb1ELb0ELb1ELb0ELb0EE3mmaINS_16FlashAttnFwdSm90ISE_NS_21CollectiveEpilogueFwdINS2_IJS6_NS3_ILi256EEES7_EEES5_SB_SD_Li256ELb1ELb1ELb0ELb0EEENS_36VarlenDynamicPersistentTileSchedulerILi128ELi96ELi256ELi128ELb0ELb1ELb1ELb1ELb0ELb1EEEE13SharedStorageENS1_6TensorINS1_11ArrayEngineIfLm128EEENS1_6LayoutINS2_IJNS2_IJNS3_ILi2EEEST_NS3_ILi32EEEEEES4_S4_EEENS2_IJNS2_IJS4_ST_NS3_ILi4EEEEEENS3_ILi0EEESZ_EEEEEEENS_7SoftmaxILi2ELi0EEEEEbRKNSE_6ParamsENSA_13PipelineAsyncILi2EEES19_RNSA_13PipelineStateILj2EEERT0_RT1_iRiRKNS_16SeqlenInfoQKNewKILb1ELb1EEENS2_IJiiiiEEERT_ENKUliT_T0_T1_E_clIZSF_ISO_S12_S14_EbS17_S19_S19_S1C_S1E_S1G_iS1H_S1L_S1M_S1O_EUlRS1P_iE0_NS3_ILb1EEES1W_EEDaiS1P_S1Q_S1R_,(.L_x_15565 - $_ZN7cutlass13device_kernelIN5flash11enable_sm90INS1_16FlashAttnFwdSm90INS1_25CollectiveMainloopFwdSm90ILi2EN4cute5tupleIJNS5_1CILi1EEES8_S8_EEENS6_IJNS7_ILi128EEENS7_ILi96EEENS7_ILi64EEEEEELi256ENS_10bfloat16_tEfNS_4arch4Sm90ELb0ELb1ELb0ELb1ELb1ELb1ELb1ELb1ELb0ELb1ELb0ELb0EEENS1_21CollectiveEpilogueFwdINS6_IJSA_NS7_ILi256EEESB_EEES9_SE_SG_Li256ELb1ELb1ELb0ELb0EEENS1_36VarlenDynamicPersistentTileSchedulerILi128ELi96ELi256ELi128ELb0ELb1ELb1ELb1ELb0ELb1EEEEEEEEEvNT_6ParamsE$_ZZN5flash25CollectiveMainloopFwdSm90ILi2EN4cute5tupleIJNS1_1CILi1EEES4_S4_EEENS2_IJNS3_ILi128EEENS3_ILi96EEENS3_ILi64EEEEEELi256EN7cutlass10bfloat16_tEfNSA_4arch4Sm90ELb0ELb1ELb0ELb1ELb1ELb1ELb1ELb1ELb0ELb1ELb0ELb0EE3mmaINS_16FlashAttnFwdSm90ISE_NS_21CollectiveEpilogueFwdINS2_IJS6_NS3_ILi256EEES7_EEES5_SB_SD_Li256ELb1ELb1ELb0ELb0EEENS_36VarlenDynamicPersistentTileSchedulerILi128ELi96ELi256ELi128ELb0ELb1ELb1ELb1ELb0ELb1EEEE13SharedStorageENS1_6TensorINS1_11ArrayEngineIfLm128EEENS1_6LayoutINS2_IJNS2_IJNS3_ILi2EEEST_NS3_ILi32EEEEEES4_S4_EEENS2_IJNS2_IJS4_ST_NS3_ILi4EEEEEENS3_ILi0EEESZ_EEEEEEENS_7SoftmaxILi2ELi0EEEEEbRKNSE_6ParamsENSA_13PipelineAsyncILi2EEES19_RNSA_13PipelineStateILj2EEERT0_RT1_iRiRKNS_16SeqlenInfoQKNewKILb1ELb1EEENS2_IJiiiiEEERT_ENKUliT_T0_T1_E_clIZSF_ISO_S12_S14_EbS17_S19_S19_S1C_S1E_S1G_iS1H_S1L_S1M_S1O_EUlRS1P_iE0_NS3_ILb1EEES1W_EEDaiS1P_S1Q_S1R_)
$_ZN7cutlass13device_kernelIN5flash11enable_sm90INS1_16FlashAttnFwdSm90INS1_25CollectiveMainloopFwdSm90ILi2EN4cute5tupleIJNS5_1CILi1EEES8_S8_EEENS6_IJNS7_ILi128EEENS7_ILi96EEENS7_ILi64EEEEEELi256ENS_10bfloat16_tEfNS_4arch4Sm90ELb0ELb1ELb0ELb1ELb1ELb1ELb1ELb1ELb0ELb1ELb0ELb0EEENS1_21CollectiveEpilogueFwdINS6_IJSA_NS7_ILi256EEESB_EEES9_SE_SG_Li256ELb1ELb1ELb0ELb0EEENS1_36VarlenDynamicPersistentTileSchedulerILi128ELi96ELi256ELi128ELb0ELb1ELb1ELb1ELb0ELb1EEEEEEEEEvNT_6ParamsE$_ZZN5flash25CollectiveMainloopFwdSm90ILi2EN4cute5tupleIJNS1_1CILi1EEES4_S4_EEENS2_IJNS3_ILi128EEENS3_ILi96EEENS3_ILi64EEEEEELi256EN7cutlass10bfloat16_tEfNSA_4arch4Sm90ELb0ELb1ELb0ELb1ELb1ELb1ELb1ELb1ELb0ELb1ELb0ELb0EE3mmaINS_16FlashAttnFwdSm90ISE_NS_21CollectiveEpilogueFwdINS2_IJS6_NS3_ILi256EEES7_EEES5_SB_SD_Li256ELb1ELb1ELb0ELb0EEENS_36VarlenDynamicPersistentTileSchedulerILi128ELi96ELi256ELi128ELb0ELb1ELb1ELb1ELb0ELb1EEEE13SharedStorageENS1_6TensorINS1_11ArrayEngineIfLm128EEENS1_6LayoutINS2_IJNS2_IJNS3_ILi2EEEST_NS3_ILi32EEEEEES4_S4_EEENS2_IJNS2_IJS4_ST_NS3_ILi4EEEEEENS3_ILi0EEESZ_EEEEEEENS_7SoftmaxILi2ELi0EEEEEbRKNSE_6ParamsENSA_13PipelineAsyncILi2EEES19_RNSA_13PipelineStateILj2EEERT0_RT1_iRiRKNS_16SeqlenInfoQKNewKILb1ELb1EEENS2_IJiiiiEEERT_ENKUliT_T0_T1_E_clIZSF_ISO_S12_S14_EbS17_S19_S19_S1C_S1E_S1G_iS1H_S1L_S1M_S1O_EUlRS1P_iE0_NS3_ILb1EEES1W_EEDaiS1P_S1Q_S1R_:
[----:B------:R-:W-:Y:S02]  /*3c3d0*/  ULDC UR4, c[0x0][0x20] ;  /* 0x0000080000047ab9 */ /* 0x000fe40000000800 */
        /* <DEDUP_REMOVED lines=14> */
.L_x_13460:
[----:B------:R-:W-:Y:S05]  /*3c4c0*/  BSYNC B0 ;  /* 0x0000000000007941 */ /* 0x000fea0003800000 */
.L_x_13459:
        /* <DEDUP_REMOVED lines=13> */
.L_x_13462:
[----:B------:R-:W-:Y:S05]  /*3c5a0*/  BSYNC B0 ;  /* 0x0000000000007941 */ /* 0x000fea0003800000 */
.L_x_13461:
        /* <DEDUP_REMOVED lines=8> */
.L_x_13464:
[----:B------:R-:W-:Y:S05]  /*3c630*/  BSYNC B0 ;  /* 0x0000000000007941 */ /* 0x000fea0003800000 */
.L_x_13463:
[----:B0----5:R-:W2:Y:S04]  /*3c640*/  LDL.64 R8, [UR4] ;  /* 0x00000004ff087983 */ /* 0x021ea80008100a00 */
[----:B------:R-:W3:Y:S04]  /*3c650*/  LDL.64 R6, [UR4+0x28] ;  /* 0x00002804ff067983 */ /* 0x000ee80008100a00 */
[----:B------:R-:W4:Y:S04]  /*3c660*/  LDL.64 R4, [UR4+0x20] ;  /* 0x00002004ff047983 */ /* 0x000f280008100a00 */
        /* <DEDUP_REMOVED lines=52> */
[----:B------:R-:W3:Y:S04]  /*3c9b0*/  LDL.64 R4, [UR4+0x30] ;  /* 0x00003004ff047983 */ /* 0x000ee80008100a00 */
        /* <DEDUP_REMOVED lines=9> */
.L_x_13493:
[----:B------:R-:W-:Y:S05]  /*3ca50*/  BSYNC B0 ;  /* 0x0000000000007941 */ /* 0x000fea0003800000 */
.L_x_13466:
[----:B------:R-:W2:Y:S04]  /*3ca60*/  LDL.64 R6, [UR4+0x40] ;  /* 0x00004004ff067983 */ /* 0x000ea80008100a00 */
[----:B0-----:R-:W3:Y:S04]  /*3ca70*/  LDL.64 R4, [UR4] ;  /* 0x00000004ff047983 */ /* 0x001ee80008100a00 */
[----:B--2---:R-:W2:Y:S04]  /*3ca80*/  LD.E R8, desc[UR6][R6.64] ;  /* 0x0000000606087980 */ /* 0x004ea8000c101900 */
[----:B---3--:R0:W5:Y:S04]  /*3ca90*/  LD.E R10, desc[UR6][R4.64] ;  /* 0x00000006040a7980 */ /* 0x008168000c101900 */
[----:B------:R0:W5:Y:S01]  /*3caa0*/  LD.E R11, desc[UR6][R4.64+0x4] ;  /* 0x00000406040b7980 */ /* 0x000162000c101900 */
[----:B------:R-:W-:Y:S01]  /*3cab0*/  BSSY B0, `(.L_x_13468) ;  /* 0x0000005000007945 */ /* 0x000fe20003800000 */
[----:B--2---:R-:W-:-:S04]  /*3cac0*/  LOP3.LUT R8, R8, 0x1, RZ, 0xfc, !PT ;  /* 0x0000000108087812 */ /* 0x004fc800078efcff */
[----:B------:R-:W-:-:S13]  /*3cad0*/  ISETP.NE.AND P0, PT, R8, 0x3, PT ;  /* 0x000000030800780c */ /* 0x000fda0003f05270 */
[----:B0-----:R-:W-:Y:S05]  /*3cae0*/  @!P0 BRA `(.L_x_13469) ;  /* 0x0000000000048947 */ /* 0x001fea0003800000 */
[----:B------:R-:W-:Y:S01]  /*3caf0*/  BPT.TRAP 0x1 ;  /* 0x000000040000795c */ /* 0x000fe20000300000 */
.L_x_13469:
[----:B------:R-:W-:Y:S05]  /*3cb00*/  BSYNC B0 ;  /* 0x0000000000007941 */ /* 0x000fea0003800000 */
.L_x_13468:
        /* <DEDUP_REMOVED lines=13> */
.L_x_13471:
[----:B------:R-:W-:Y:S05]  /*3cbe0*/  BSYNC B0 ;  /* 0x0000000000007941 */ /* 0x000fea0003800000 */
.L_x_13470:
        /* <DEDUP_REMOVED lines=8> */
.L_x_13473:
[----:B------:R-:W-:Y:S05]  /*3cc70*/  BSYNC B0 ;  /* 0x0000000000007941 */ /* 0x000fea0003800000 */
.L_x_13472:
[----:B------:R-:W2:Y:S04]  /*3cc80*/  LDL.64 R12, [UR4] ;  /* 0x00000004ff0c7983 */ /* 0x000ea80008100a00 */
[----:B------:R-:W0:Y:S04]  /*3cc90*/  LDL.64 R10, [UR4+0x58] ;  /* 0x00005804ff0a7983 */ /* 0x000e280008100a00 */
[----:B------:R-:W3:Y:S04]  /*3cca0*/  LDL.64 R4, [UR4+0x48] ;  /* 0x00004804ff047983 */ /* 0x000ee80008100a00 */
[----:B------:R-:W4:Y:S04]  /*3ccb0*/  LDL.64 R6, [UR4+0x50] ;  /* 0x00005004ff067983 */ /* 0x000f280008100a00 */
[----:B--2---:R-:W2:Y:S04]  /*3ccc0*/  LD.E R13, desc[UR6][R12.64] ;  /* 0x000000060c0d7980 */ /* 0x004ea8000c101900 */
[----:B0----5:R-:W2:Y:S04]  /*3ccd0*/  LD.E.64 R8, desc[UR6][R10.64] ;  /* 0x000000060a087980 */ /* 0x021ea8000c101b00 */
[----:B---3--:R-:W3:Y:S04]  /*3cce0*/  LD.E R16, desc[UR6][R4.64] ;  /* 0x0000000604107980 */ /* 0x008ee8000c101900 */
[----:B----4-:R-:W4:Y:S01]  /*3ccf0*/  LD.E.64 R14, desc[UR6][R6.64] ;  /* 0x00000006060e7980 */ /* 0x010f22000c101b00 */
[----:B------:R-:W-:Y:S05]  /*3cd00*/  WARPSYNC.ALL ;  /* 0x0000000000007948 */ /* 0x000fea0003800000 */
[----:B------:R-:W-:Y:S01]  /*3cd10*/  WARPGROUP.ARRIVE ;  /* 0x00000000000079c5 */ /* 0x000fe20000000000 */
[----:B------:R-:W-:-:S02]  /*3cd20*/  IMAD.MOV.U32 R17, RZ, RZ, 0x1 ;  /* 0x00000001ff117424 */ /* 0x000fc400078e00ff */
[----:B--2---:R-:W-:Y:S01]  /*3cd30*/  IMAD R8, R13, 0xc00, R8 ;  /* 0x00000c000d087824 */ /* 0x004fe200078e0208 */
[----:B------:R-:W-:Y:S02]  /*3cd40*/  R2UR UR11, R9 ;  /* 0x00000000090b72ca */ /* 0x000fe400000e0000 */
[----:B---3--:R-:W-:Y:S02]  /*3cd50*/  ISETP.NE.U32.AND P0, PT, R16, RZ, PT ;  /* 0x000000ff1000720c */ /* 0x008fe40003f05070 */
[----:B------:R-:W-:Y:S02]  /*3cd60*/  R2UR UR10, R8 ;  /* 0x00000000080a72ca */ /* 0x000fe400000e0000 */
[----:B----4-:R-:W-:Y:S02]  /*3cd70*/  R2UR UR8, R14 ;  /* 0x000000000e0872ca */ /* 0x010fe400000e0000 */
[----:B------:R-:W-:-:S07]  /*3cd80*/  R2UR UR9, R15 ;  /* 0x000000000f0972ca */ /* 0x000fce00000e0000 */
[----:B------:R-:W-:-:S06]  /*3cd90*/  VOTEU.ANY UP0, P0 ;  /* 0x00000000003f7886 */ /* 0x000fcc0000000100 */
[----:B------:R-:W-:Y:S03]  /*3cda0*/  HGMMA.64x96x16.F32.BF16 R24, gdesc[UR8], R24, UP0, gsb0 ;  /* 0x01600000081879f0 */ /* 0x000fe6000b801818 */
        /* <DEDUP_REMOVED lines=183> */
[----:B------:R-:W2:Y:S04]  /*3d920*/  LDL.64 R10, [UR4+0x18] ;  /* 0x00001804ff0a7983 */ /* 0x000ea80008100a00 */
[----:B------:R-:W3:Y:S01]  /*3d930*/  LDL.64 R8, [UR4] ;  /* 0x00000004ff087983 */ /* 0x000ee20008100a00 */
[----:B------:R-:W1:Y:S02]  /*3d940*/  S2R R74, SR_TID.X ;  /* 0x00000000004a7919 */ /* 0x000e640000002100 */
[----:B-1----:R-:W-:-:S04]  /*3d950*/  SHF.R.U32.HI R6, RZ, 0x7, R74 ;  /* 0x00000007ff067819 */ /* 0x002fc8000001164a */
        /* <DEDUP_REMOVED lines=9> */
.L_x_13476:
[----:B------:R-:W-:Y:S05]  /*3d9f0*/  BSYNC B0 ;  /* 0x0000000000007941 */ /* 0x000fea0003800000 */
.L_x_13475:
        /* <DEDUP_REMOVED lines=14> */
[----:B--2---:R-:W-:-:S03]  /*3dae0*/  ISETP.NE.AND P0, PT, R4, 0x1, PT ;  /* 0x000000010400780c */ /* 0x004fc60003f05270 */
[----:B------:R-:W2:Y:S10]  /*3daf0*/  LD.E R4, desc[UR6][R2.64+0x18] ;  /* 0x0000180602047980 */ /* 0x000eb4000c101900 */
[----:B------:R-:W2:Y:S04]  /*3db00*/  @P0 LD.E R15, desc[UR6][R2.64+0x28] ;  /* 0x00002806020f0980 */ /* 0x000ea8000c101900 */
[----:B------:R-:W2:Y:S01]  /*3db10*/  @P0 LD.E R16, desc[UR6][R2.64+0x2c] ;  /* 0x00002c0602100980 */ /* 0x000ea2000c101900 */
[----:B----4-:R-:W-:-:S04]  /*3db20*/  SHF.R.S32.HI R6, RZ, 0x1f, R5 ;  /* 0x0000001fff067819 */ /* 0x010fc80000011405 */
        /* <DEDUP_REMOVED lines=16> */
[----:B---3--:R-:W-:Y:S01]  /*3dc30*/  IMAD R9, R72, 0x8, R9 ;  /* 0x0000000848097824 */ /* 0x008fe200078e0209 */
        /* <DEDUP_REMOVED lines=23> */
[----:B--2---:R-:W-:-:S05]  /*3ddb0*/  @P0 IMAD.HI.U32 R15, R12, R15, RZ ;  /* 0x0000000f0c0f0227 */ /* 0x004fca00078e00ff */
        /* <DEDUP_REMOVED lines=18> */
.L_x_13482:
[----:B------:R-:W-:Y:S05]  /*3dee0*/  BSYNC B2 ;  /* 0x0000000000027941 */ /* 0x000fea0003800000 */
.L_x_13481:
[----:B------:R-:W-:Y:S01]  /*3def0*/  LOP3.LUT R7, RZ, R7, RZ, 0x33, !PT ;  /* 0x00000007ff077212 */ /* 0x000fe200078e33ff */
[----:B------:R-:W-:Y:S06]  /*3df00*/  BRA `(.L_x_13483) ;  /* 0x0000000000187947 */ /* 0x000fec0003800000 */
.L_x_13480:
[----:B------:R-:W-:-:S13]  /*3df10*/  ISETP.NE.AND P0, PT, R4, 0x1, PT ;  /* 0x000000010400780c */ /* 0x000fda0003f05270 */
[----:B------:R-:W-:Y:S05]  /*3df20*/  @!P0 BRA `(.L_x_13483) ;  /* 0x0000000000108947 */ /* 0x000fea0003800000 */
[----:B------:R-:W2:Y:S04]  /*3df30*/  LD.E R6, desc[UR6][R2.64+0x1c] ;  /* 0x00001c0602067980 */ /* 0x000ea8000c101900 */
[----:B------:R-:W3:Y:S01]  /*3df40*/  LD.E R10, desc[UR6][R2.64+0x20] ;  /* 0x00002006020a7980 */ /* 0x000ee2000c101900 */
[----:B--2---:R-:W-:-:S05]  /*3df50*/  IMAD.HI.U32 R7, R7, R6, RZ ;  /* 0x0000000607077227 */ /* 0x004fca00078e00ff */
[----:B---3--:R-:W-:-:S07]  /*3df60*/  SHF.R.U32.HI R7, RZ, R10, R7 ;  /* 0x0000000aff077219 */ /* 0x008fce0000011607 */
.L_x_13483:
[----:B------:R-:W-:Y:S05]  /*3df70*/  BSYNC B1 ;  /* 0x0000000000017941 */ /* 0x000fea0003800000 */
.L_x_13479:
[----:B------:R-:W-:-:S05]  /*3df80*/  IMAD R7, R4, R7, R8 ;  /* 0x0000000704077224 */ /* 0x000fca00078e0208 */
[----:B------:R-:W-:Y:S02]  /*3df90*/  VIMNMX R0, R0, R7, !PT ;  /* 0x0000000700007248 */ /* 0x000fe40007fe0100 */
[----:B------:R-:W-:-:S07]  /*3dfa0*/  VIADDMNMX R5, R7, R4, R5, PT ;  /* 0x0000000407057246 */ /* 0x000fce0003800105 */
.L_x_13478:
[----:B------:R-:W-:Y:S05]  /*3dfb0*/  BSYNC B0 ;  /* 0x0000000000007941 */ /* 0x000fea0003800000 */
.L_x_13477:
[C---:B------:R-:W-:Y:S01]  /*3dfc0*/  ISETP.GE.AND P0, PT, R75.reuse, 0x2, PT ;  /* 0x000000024b00780c */ /* 0x040fe20003f06270 */
[----:B------:R-:W0:Y:S01]  /*3dfd0*/  SHFL.IDX PT, R12, R12, 0x1, 0x1c1f ;  /* 0x003c1f000c0c7f89 */ /* 0x000e2200000e0000 */
[C---:B------:R-:W-:Y:S01]  /*3dfe0*/  ISETP.GE.AND P4, PT, R75.reuse, 0xa, PT ;  /* 0x0000000a4b00780c */ /* 0x040fe20003f86270 */
[----:B------:R-:W-:Y:S01]  /*3dff0*/  BSSY B0, `(.L_x_13484) ;  /* 0x000008e000007945 */ /* 0x000fe20003800000 */
        /* <DEDUP_REMOVED lines=10> */
[----:B------:R-:W-:Y:S01]  /*3e0a0*/  ISETP.LT.OR P3, PT, R5, 0x9, P3 ;  /* 0x000000090500780c */ /* 0x000fe20001f61670 */
[----:B0-----:R-:W-:Y:S01]  /*3e0b0*/  IMAD.IADD R6, R21, 0x1, R12 ;  /* 0x0000000115067824 */ /* 0x001fe200078e020c */
[----:B------:R-:W-:Y:S02]  /*3e0c0*/  ISETP.GT.AND P2, PT, R0, 0x10, !P4 ;  /* 0x000000100000780c */ /* 0x000fe40006744270 */
[----:B------:R-:W-:Y:S02]  /*3e0d0*/  FSEL R28, R28, -INF , !P3 ;  /* 0xff8000001c1c7808 */ /* 0x000fe40005800000 */
        /* <DEDUP_REMOVED lines=74> */
[----:B------:R-:W-:-:S02]  /*3e580*/  VIADDMNMX R7, R12, R17, R14, PT ;  /* 0x000000110c077246 */ /* 0x000fc4000380010e */
        /* <DEDUP_REMOVED lines=39> */
.L_x_13489:
[----:B------:R-:W-:Y:S05]  /*3e800*/  BSYNC B2 ;  /* 0x0000000000027941 */ /* 0x000fea0003800000 */
.L_x_13488:
[----:B------:R-:W-:Y:S01]  /*3e810*/  LOP3.LUT R13, RZ, R13, RZ, 0x33, !PT ;  /* 0x0000000dff0d7212 */ /* 0x000fe200078e33ff */
[----:B------:R-:W-:Y:S06]  /*3e820*/  BRA `(.L_x_13490) ;  /* 0x0000000000187947 */ /* 0x000fec0003800000 */
.L_x_13487:
[----:B------:R-:W-:-:S13]  /*3e830*/  ISETP.NE.AND P6, PT, R4, 0x1, PT ;  /* 0x000000010400780c */ /* 0x000fda0003fc5270 */
[----:B------:R-:W-:Y:S05]  /*3e840*/  @!P6 BRA `(.L_x_13490) ;  /* 0x000000000010e947 */ /* 0x000fea0003800000 */
[----:B------:R-:W2:Y:S04]  /*3e850*/  LD.E R0, desc[UR6][R2.64+0x1c] ;  /* 0x00001c0602007980 */ /* 0x000ea8000c101900 */
[----:B------:R-:W3:Y:S01]  /*3e860*/  LD.E R10, desc[UR6][R2.64+0x20] ;  /* 0x00002006020a7980 */ /* 0x000ee2000c101900 */
[----:B--2---:R-:W-:-:S05]  /*3e870*/  IMAD.HI.U32 R13, R13, R0, RZ ;  /* 0x000000000d0d7227 */ /* 0x004fca00078e00ff */
[----:B---3--:R-:W-:-:S07]  /*3e880*/  SHF.R.U32.HI R13, RZ, R10, R13 ;  /* 0x0000000aff0d7219 */ /* 0x008fce000001160d */
.L_x_13490:
[----:B------:R-:W-:Y:S05]  /*3e890*/  BSYNC B1 ;  /* 0x0000000000017941 */ /* 0x000fea0003800000 */
.L_x_13486:
[----:B------:R-:W-:-:S05]  /*3e8a0*/  IMAD R13, R4, R13, R8 ;  /* 0x0000000d040d7224 */ /* 0x000fca00078e0208 */
[----:B------:R-:W-:Y:S02]  /*3e8b0*/  VIADDMNMX R7, R13, R4, R7, PT ;  /* 0x000000040d077246 */ /* 0x000fe40003800107 */
[----:B------:R-:W-:-:S07]  /*3e8c0*/  VIMNMX R6, R6, R13, !PT ;  /* 0x0000000d06067248 */ /* 0x000fce0007fe0100 */
.L_x_13485:
[----:B------:R-:W-:Y:S05]  /*3e8d0*/  BSYNC B0 ;  /* 0x0000000000007941 */ /* 0x000fea0003800000 */
.L_x_13484:
[----:B------:R-:W2:Y:S01]  /*3e8e0*/  LDL.64 R2, [UR4+0x70] ;  /* 0x00007004ff027983 */ /* 0x000ea20008100a00 */
[C---:B------:R-:W-:Y:S02]  /*3e8f0*/  ISETP.GT.AND P0, PT, R6.reuse, 0x1, !P0 ;  /* 0x000000010600780c */ /* 0x040fe40004704270 */
[----:B------:R-:W-:Y:S01]  /*3e900*/  ISETP.GT.AND P1, PT, R6, 0x8, !P1 ;  /* 0x000000080600780c */ /* 0x000fe20004f24270 */
[----:B------:R-:W-:Y:S01]  /*3e910*/  STL [R1+0x494], R18 ;  /* 0x0004941201007387 */ /* 0x000fe20000100800 */
        /* <DEDUP_REMOVED lines=100> */
[----:B------:R-:W-:Y:S02]  /*3ef60*/  FMNMX.FTZ R9, R63, R4, !PT ;  /* 0x000000043f097209 */ /* 0x000fe40007810000 */
[----:B------:R-:W-:Y:S02]  /*3ef70*/  ISETP.GT.AND P0, PT, R6, 0x59, !P6 ;  /* 0x000000590600780c */ /* 0x000fe40007704270 */
[----:B------:R-:W-:Y:S02]  /*3ef80*/  ISETP.LT.OR P5, PT, R7, 0x59, P5 ;  /* 0x000000590700780c */ /* 0x000fe40002fa1670 */
[----:B------:R-:W-:-:S02]  /*3ef90*/  FSEL R67, R67, -INF , !P4 ;  /* 0xff80000043437808 */ /* 0x000fc40006000000 */
[----:B------:R-:W-:Y:S02]  /*3efa0*/  FMNMX.FTZ R4, R66, R9, !PT ;  /* 0x0000000942047209 */ /* 0x000fe40007810000 */
[----:B------:R-:W-:Y:S02]  /*3efb0*/  ISETP.LT.OR P0, PT, R7, 0x5a, P0 ;  /* 0x0000005a0700780c */ /* 0x000fe40000701670 */
[----:B------:R-:W-:Y:S02]  /*3efc0*/  FSEL R70, R70, -INF , !P5 ;  /* 0xff80000046467808 */ /* 0x000fe40006800000 */
[----:B------:R-:W-:Y:S02]  /*3efd0*/  FMNMX.FTZ R7, R67, R4, !PT ;  /* 0x0000000443077209 */ /* 0x000fe40007810000 */
[----:B------:R-:W-:Y:S02]  /*3efe0*/  FSEL R71, R71, -INF , !P0 ;  /* 0xff80000047477808 */ /* 0x000fe40004000000 */
        /* <DEDUP_REMOVED lines=28> */
[----:B0-----:R-:W-:Y:S02]  /*3f1b0*/  FMNMX.FTZ R8, R9, R4, !PT ;  /* 0x0000000409087209 */ /* 0x001fe40007810000 */
        /* <DEDUP_REMOVED lines=33> */
[----:B------:R-:W-:-:S07]  /*3f3d0*/  FFMA.FTZ R214, R33, R4, -R17 ;  /* 0x0000000421d67223 */ /* 0x000fce0000010811 */
[----:B------:R-:W2:Y:S01]  /*3f3e0*/  MUFU.EX2 R26, R26 ;  /* 0x0000001a001a7308 */ /* 0x000ea20000000800 */
[----:B------:R-:W-:-:S07]  /*3f3f0*/  FFMA.FTZ R210, R35, R4, -R3 ;  /* 0x0000000423d27223 */ /* 0x000fce0000010803 */
[----:B------:R-:W3:Y:S01]  /*3f400*/  MUFU.EX2 R24, R24 ;  /* 0x0000001800187308 */ /* 0x000ee20000000800 */
[----:B------:R-:W-:-:S07]  /*3f410*/  FFMA.FTZ R211, R36, R4, -R17 ;  /* 0x0000000424d37223 */ /* 0x000fce0000010811 */
[----:B------:R-:W4:Y:S01]  /*3f420*/  MUFU.EX2 R170, R170 ;  /* 0x000000aa00aa7308 */ /* 0x000f220000000800 */
[----:B------:R-:W-:-:S07]  /*3f430*/  FFMA.FTZ R204, R38, R4, -R3 ;  /* 0x0000000426cc7223 */ /* 0x000fce0000010803 */
[----:B------:R-:W4:Y:S01]  /*3f440*/  MUFU.EX2 R171, R171 ;  /* 0x000000ab00ab7308 */ /* 0x000f220000000800 */
[----:B0-----:R-:W-:Y:S01]  /*3f450*/  FADD.FTZ R5, R168, R27 ;  /* 0x0000001ba8057221 */ /* 0x001fe20000010000 */
[----:B------:R-:W-:-:S06]  /*3f460*/  FFMA.FTZ R212, R37, R4, -R17 ;  /* 0x0000000425d47223 */ /* 0x000fcc0000010811 */
[----:B------:R-:W0:Y:S01]  /*3f470*/  MUFU.EX2 R213, R213 ;  /* 0x000000d500d57308 */ /* 0x000e220000000800 */
[----:B-1----:R-:W-:Y:S01]  /*3f480*/  FADD.FTZ R9, R25, R169 ;  /* 0x000000a919097221 */ /* 0x002fe20000010000 */
[----:B------:R-:W-:-:S06]  /*3f490*/  FFMA.FTZ R205, R39, R4, -R3 ;  /* 0x0000000427cd7223 */ /* 0x000fcc0000010803 */
[----:B------:R-:W1:Y:S01]  /*3f4a0*/  MUFU.EX2 R209, R209 ;  /* 0x000000d100d17308 */ /* 0x000e620000000800 */
[----:B--2---:R-:W-:Y:S01]  /*3f4b0*/  FADD.FTZ R5, R26, R5 ;  /* 0x000000051a057221 */ /* 0x004fe20000010000 */
[----:B------:R-:W-:-:S06]  /*3f4c0*/  FFMA.FTZ R11, R40, R4, -R17 ;  /* 0x00000004280b7223 */ /* 0x000fcc0000010811 */
[----:B------:R-:W2:Y:S01]  /*3f4d0*/  MUFU.EX2 R214, R214 ;  /* 0x000000d600d67308 */ /* 0x000ea20000000800 */
        /* <DEDUP_REMOVED lines=16> */
[----:B---3--:R-:W-:-:S06]  /*3f5e0*/  FADD.FTZ R5, R210, R9 ;  /* 0x00000009d2057221 */ /* 0x008fcc0000010000 */
[----:B------:R-:W2:Y:S01]  /*3f5f0*/  MUFU.EX2 R11, R11 ;  /* 0x0000000b000b7308 */ /* 0x000ea20000000800 */
        /* <DEDUP_REMOVED lines=10> */
[----:B-1----:R-:W-:-:S06]  /*3f6a0*/  FADD.FTZ R5, R205, R2 ;  /* 0x00000002cd057221 */ /* 0x002fcc0000010000 */
[----:B------:R-:W0:Y:S01]  /*3f6b0*/  MUFU.EX2 R15, R15 ;  /* 0x0000000f000f7308 */ /* 0x000e220000000800 */
[-C--:B------:R-:W-:Y:S01]  /*3f6c0*/  FFMA.FTZ R177, R49, R4.reuse, -R17 ;  /* 0x0000000431b17223 */ /* 0x080fe20000010811 */
[----:B------:R-:W-:-:S06]  /*3f6d0*/  FFMA.FTZ R190, R51, R4, -R3 ;  /* 0x0000000433be7223 */ /* 0x000fcc0000010803 */
[----:B------:R-:W1:Y:S01]  /*3f6e0*/  MUFU.EX2 R176, R176 ;  /* 0x000000b000b07308 */ /* 0x000e620000000800 */
[-CC-:B------:R-:W-:Y:S01]  /*3f6f0*/  FFMA.FTZ R189, R52, R4.reuse, -R17.reuse ;  /* 0x0000000434bd7223 */ /* 0x180fe20000010811 */
[-CC-:B------:R-:W-:Y:S01]  /*3f700*/  FFMA.FTZ R179, R53, R4.reuse, -R17.reuse ;  /* 0x0000000435b37223 */ /* 0x180fe20000010811 */
[-CC-:B------:R-:W-:Y:S01]  /*3f710*/  FFMA.FTZ R200, R56, R4.reuse, -R17.reuse ;  /* 0x0000000438c87223 */ /* 0x180fe20000010811 */
[-CC-:B------:R-:W-:Y:S01]  /*3f720*/  FFMA.FTZ R193, R57, R4.reuse, -R17.reuse ;  /* 0x0000000439c17223 */ /* 0x180fe20000010811 */
[----:B------:R-:W-:-:S03]  /*3f730*/  FFMA.FTZ R202, R60, R4, -R17 ;  /* 0x000000043cca7223 */ /* 0x000fc60000010811 */
[----:B------:R-:W1:Y:S01]  /*3f740*/  MUFU.EX2 R14, R14 ;  /* 0x0000000e000e7308 */ /* 0x000e620000000800 */
[-CC-:B------:R-:W-:Y:S01]  /*3f750*/  FFMA.FTZ R201, R61, R4.reuse, -R17.reuse ;  /* 0x000000043dc97223 */ /* 0x180fe20000010811 */
[-CC-:B------:R-:W-:Y:S01]  /*3f760*/  FFMA.FTZ R228, R64, R4.reuse, -R17.reuse ;  /* 0x0000000440e47223 */ /* 0x180fe20000010811 */
[-CC-:B------:R-:W-:Y:S01]  /*3f770*/  FFMA.FTZ R215, R65, R4.reuse, -R17.reuse ;  /* 0x0000000441d77223 */ /* 0x180fe20000010811 */
[-CC-:B------:R-:W-:Y:S01]  /*3f780*/  FFMA.FTZ R68, R68, R4.reuse, -R17.reuse ;  /* 0x0000000444447223 */ /* 0x180fe20000010811 */
[----:B------:R-:W-:-:S03]  /*3f790*/  FFMA.FTZ R229, R69, R4, -R17 ;  /* 0x0000000445e57223 */ /* 0x000fc60000010811 */
[----:B------:R-:W1:Y:S01]  /*3f7a0*/  MUFU.EX2 R175, R175 ;  /* 0x000000af00af7308 */ /* 0x000e620000000800 */
[----:B--2---:R-:W-:Y:S01]  /*3f7b0*/  FADD.FTZ R17, R11, R12 ;  /* 0x0000000c0b117221 */ /* 0x004fe20000010000 */
[----:B---3--:R-:W-:Y:S01]  /*3f7c0*/  FADD.FTZ R5, R0, R5 ;  /* 0x0000000500057221 */ /* 0x008fe20000010000 */
[----:B------:R-:W-:-:S05]  /*3f7d0*/  FFMA.FTZ R8, R54, R4, -R3 ;  /* 0x0000000436087223 */ /* 0x000fca0000010803 */
[----:B------:R-:W2:Y:S01]  /*3f7e0*/  MUFU.EX2 R178, R178 ;  /* 0x000000b200b27308 */ /* 0x000ea20000000800 */
[----:B----4-:R-:W-:Y:S01]  /*3f7f0*/  FADD.FTZ R2, R10, R17 ;  /* 0x000000110a027221 */ /* 0x010fe20000010000 */
[----:B------:R-:W-:-:S06]  /*3f800*/  FADD.FTZ R5, R16, R5 ;  /* 0x0000000510057221 */ /* 0x000fcc0000010000 */
[----:B------:R-:W3:Y:S01]  /*3f810*/  MUFU.EX2 R191, R191 ;  /* 0x000000bf00bf7308 */ /* 0x000ee20000000800 */
[----:B------:R-:W-:Y:S01]  /*3f820*/  FFMA.FTZ R192, R55, R4, -R3 ;  /* 0x0000000437c07223 */ /* 0x000fe20000010803 */
[----:B0-----:R-:W-:Y:S01]  /*3f830*/  FADD.FTZ R17, R15, R2 ;  /* 0x000000020f117221 */ /* 0x001fe20000010000 */
[----:B-1----:R-:W-:-:S05]  /*3f840*/  FADD.FTZ R2, R176, R5 ;  /* 0x00000005b0027221 */ /* 0x002fca0000010000 */
[----:B------:R-:W0:Y:S01]  /*3f850*/  MUFU.EX2 R177, R177 ;  /* 0x000000b100b17308 */ /* 0x000e220000000800 */
[----:B------:R-:W-:-:S07]  /*3f860*/  FFMA.FTZ R203, R58, R4, -R3 ;  /* 0x000000043acb7223 */ /* 0x000fce0000010803 */
[----:B------:R-:W1:Y:S01]  /*3f870*/  MUFU.EX2 R190, R190 ;  /* 0x000000be00be7308 */ /* 0x000e620000000800 */
[----:B------:R-:W-:Y:S01]  /*3f880*/  FADD.FTZ R17, R14, R17 ;  /* 0x000000110e117221 */ /* 0x000fe20000010000 */
[----:B------:R-:W-:-:S06]  /*3f890*/  FADD.FTZ R2, R175, R2 ;  /* 0x00000002af027221 */ /* 0x000fcc0000010000 */
[----:B------:R-:W4:Y:S01]  /*3f8a0*/  MUFU.EX2 R189, R189 ;  /* 0x000000bd00bd7308 */ /* 0x000f220000000800 */
[----:B------:R-:W-:-:S07]  /*3f8b0*/  FFMA.FTZ R9, R59, R4, -R3 ;  /* 0x000000043b097223 */ /* 0x000fce0000010803 */
[----:B------:R-:W4:Y:S01]  /*3f8c0*/  MUFU.EX2 R8, R8 ;  /* 0x0000000800087308 */ /* 0x000f220000000800 */
[----:B--2---:R-:W-:Y:S01]  /*3f8d0*/  FADD.FTZ R28, R178, R17 ;  /* 0x00000011b21c7221 */ /* 0x004fe20000010000 */
[----:B---3--:R-:W-:-:S06]  /*3f8e0*/  FADD.FTZ R5, R191, R2 ;  /* 0x00000002bf057221 */ /* 0x008fcc0000010000 */
[----:B------:R-:W2:Y:S01]  /*3f8f0*/  MUFU.EX2 R179, R179 ;  /* 0x000000b300b37308 */ /* 0x000ea20000000800 */
[----:B------:R-:W-:-:S07]  /*3f900*/  FFMA.FTZ R13, R62, R4, -R3 ;  /* 0x000000043e0d7223 */ /* 0x000fce0000010803 */
[----:B------:R-:W3:Y:S01]  /*3f910*/  MUFU.EX2 R192, R192 ;  /* 0x000000c000c07308 */ /* 0x000ee20000000800 */
[----:B0-----:R-:W-:Y:S01]  /*3f920*/  FADD.FTZ R28, R177, R28 ;  /* 0x0000001cb11c7221 */ /* 0x001fe20000010000 */
[----:B-1----:R-:W-:-:S06]  /*3f930*/  FADD.FTZ R5, R190, R5 ;  /* 0x00000005be057221 */ /* 0x002fcc0000010000 */
[----:B------:R-:W0:Y:S01]  /*3f940*/  MUFU.EX2 R200, R200 ;  /* 0x000000c800c87308 */ /* 0x000e220000000800 */
[----:B------:R-:W-:-:S07]  /*3f950*/  FFMA.FTZ R12, R63, R4, -R3 ;  /* 0x000000043f0c7223 */ /* 0x000fce0000010803 */
[----:B------:R-:W1:Y:S01]  /*3f960*/  MUFU.EX2 R203, R203 ;  /* 0x000000cb00cb7308 */ /* 0x000e620000000800 */
[----:B----4-:R-:W-:Y:S01]  /*3f970*/  FADD.FTZ R28, R189, R28 ;  /* 0x0000001cbd1c7221 */ /* 0x010fe20000010000 */
        /* <DEDUP_REMOVED lines=21> */
[----:B------:R-:W2:Y:S08]  /*3fad0*/  MUFU.EX2 R215, R215 ;  /* 0x000000d700d77308 */ /* 0x000eb00000000800 */
[----:B------:R-:W3:Y:S01]  /*3fae0*/  MUFU.EX2 R17, R17 ;  /* 0x0000001100117308 */ /* 0x000ee20000000800 */
[----:B0-----:R-:W-:Y:S01]  /*3faf0*/  FADD.FTZ R5, R201, R4 ;  /* 0x00000004c9057221 */ /* 0x001fe20000010000 */
[----:B-1----:R-:W-:-:S06]  /*3fb00*/  FADD.FTZ R3, R12, R3 ;  /* 0x000000030c037221 */ /* 0x002fcc0000010000 */
[----:B------:R-:W0:Y:S08]  /*3fb10*/  MUFU.EX2 R18, R68 ;  /* 0x0000004400127308 */ /* 0x000e300000000800 */
[----:B------:R-:W1:Y:S01]  /*3fb20*/  MUFU.EX2 R174, R174 ;  /* 0x000000ae00ae7308 */ /* 0x000e620000000800 */
[----:B----4-:R-:W-:Y:S01]  /*3fb30*/  FADD.FTZ R2, R228, R5 ;  /* 0x00000005e4027221 */ /* 0x010fe20000010000 */
[----:B------:R-:W-:-:S06]  /*3fb40*/  FADD.FTZ R4, R20, R3 ;  /* 0x0000000314047221 */ /* 0x000fcc0000010000 */
[----:B------:R-:W4:Y:S08]  /*3fb50*/  MUFU.EX2 R229, R229 ;  /* 0x000000e500e57308 */ /* 0x000f300000000800 */
[----:B------:R-:W4:Y:S01]  /*3fb60*/  MUFU.EX2 R21, R21 ;  /* 0x0000001500157308 */ /* 0x000f220000000800 */
[----:B--2---:R-:W-:Y:S01]  /*3fb70*/  FADD.FTZ R2, R215, R2 ;  /* 0x00000002d7027221 */ /* 0x004fe20000010000 */
[----:B---3--:R-:W-:-:S03]  /*3fb80*/  FADD.FTZ R3, R17, R4 ;  /* 0x0000000411037221 */ /* 0x008fc60000010000 */
[----:B0-----:R-:W-:Y:S01]  /*3fb90*/  FADD.FTZ R2, R18, R2 ;  /* 0x0000000212027221 */ /* 0x001fe20000010000 */
[----:B-1----:R-:W-:-:S03]  /*3fba0*/  FADD.FTZ R4, R174, R3 ;  /* 0x00000003ae047221 */ /* 0x002fc60000010000 */
[----:B----4-:R-:W-:Y:S01]  /*3fbb0*/  FADD.FTZ R31, R229, R2 ;  /* 0x00000002e51f7221 */ /* 0x010fe20000010000 */
[----:B------:R-:W-:-:S04]  /*3fbc0*/  FADD.FTZ R33, R21, R4 ;  /* 0x0000000415217221 */ /* 0x000fc80000010000 */
[----:B------:R-:W-:Y:S04]  /*3fbd0*/  ST.E desc[UR6][R6.64+0x10], R31 ;  /* 0x0000101f06007985 */ /* 0x000fe8000c101906 */
[----:B------:R0:W-:Y:S04]  /*3fbe0*/  ST.E desc[UR6][R6.64+0x14], R33 ;  /* 0x0000142106007985 */ /* 0x0001e8000c101906 */
[----:B------:R-:W2:Y:S04]  /*3fbf0*/  LDL.64 R28, [UR4] ;  /* 0x00000004ff1c7983 */ /* 0x000ea80008100a00 */
[----:B------:R-:W3:Y:S04]  /*3fc00*/  LDL.64 R4, [UR4+0x98] ;  /* 0x00009804ff047983 */ /* 0x000ee80008100a00 */
[----:B------:R-:W4:Y:S01]  /*3fc10*/  LDL.64 R2, [UR4+0x80] ;  /* 0x00008004ff027983 */ /* 0x000f220008100a00 */
[----:B------:R-:W-:-:S03]  /*3fc20*/  LEA.HI R74, R74, 0x8, RZ, 0x19 ;  /* 0x000000084a4a7811 */ /* 0x000fc600078fc8ff */
[----:B0-----:R-:W4:Y:S02]  /*3fc30*/  LDL.64 R6, [UR4+0x88] ;  /* 0x00008804ff067983 */ /* 0x001f240008100a00 */
[----:B------:R0:W-:Y:S06]  /*3fc40*/  BAR.SYNC.DEFER_BLOCKING R74, 0x100 ;  /* 0x0004004a0000751d */ /* 0x0001ec0000010000 */
        /* <DEDUP_REMOVED lines=76> */
[----:B--2---:R-:W-:-:S03]  /*40110*/  IMAD R4, R29, 0xc00, R4 ;  /* 0x00000c001d047824 */ /* 0x004fc600078e0204 */
[----:B------:R-:W2:Y:S04]  /*40120*/  LD.E R103, desc[UR6][R2.64+0x16c] ;  /* 0x00016c0602677980 */ /* 0x000ea8000c101900 */
[----:B---3--:R-:W-:Y:S04]  /*40130*/  ST.E desc[UR6][R2.64], R35 ;  /* 0x0000002302007985 */ /* 0x008fe8000c101906 */
[----:B----4-:R-:W-:Y:S04]  /*40140*/  ST.E desc[UR6][R2.64+0x4], R37 ;  /* 0x0000042502007985 */ /* 0x010fe8000c101906 */
        /* <DEDUP_REMOVED lines=14> */
[----:B------:R-:W2:Y:S04]  /*40230*/  LD.E R29, desc[UR6][R2.64+0x44] ;  /* 0x00004406021d7980 */ /* 0x000ea8000c101900 */
[----:B0-----:R-:W2:Y:S04]  /*40240*/  LD.E R31, desc[UR6][R2.64+0x4c] ;  /* 0x00004c06021f7980 */ /* 0x001ea8000c101900 */
[----:B-1----:R-:W2:Y:S04]  /*40250*/  LD.E R33, desc[UR6][R2.64+0x54] ;  /* 0x0000540602217980 */ /* 0x002ea8000c101900 */
[----:B------:R-:W2:Y:S04]  /*40260*/  LD.E R35, desc[UR6][R2.64+0x5c] ;  /* 0x00005c0602237980 */ /* 0x000ea8000c101900 */
[----:B------:R-:W2:Y:S04]  /*40270*/  LD.E R37, desc[UR6][R2.64+0x64] ;  /* 0x0000640602257980 */ /* 0x000ea8000c101900 */
        /* <DEDUP_REMOVED lines=170> */
[----:B------:R0:W-:Y:S01]  /*40d20*/  ST.E desc[UR6][R2.64], R24 ;  /* 0x0000001802007985 */ /* 0x0001e2000c101906 */
[----:B------:R-:W-:Y:S01]  /*40d30*/  F2FP.BF16.F32.PACK_AB R168, R214, R213 ;  /* 0x000000d5d6a8723e */ /* 0x000fe200000010ff */
[----:B------:R-:W-:Y:S02]  /*40d40*/  IMAD.MOV.U32 R214, RZ, RZ, 0x1 ;  /* 0x00000001ffd67424 */ /* 0x000fe400078e00ff */
[----:B------:R1:W-:Y:S04]  /*40d50*/  ST.E desc[UR6][R2.64+0x4], R25 ;  /* 0x0000041902007985 */ /* 0x0003e8000c101906 */
[----:B------:R2:W-:Y:S01]  /*40d60*/  ST.E desc[UR6][R2.64+0x8], R26 ;  /* 0x0000081a02007985 */ /* 0x0005e2000c101906 */
[----:B0-----:R-:W-:-:S02]  /*40d70*/  VIADD R24, R4, 0x80 ;  /* 0x0000008004187836 */ /* 0x001fc40000000000 */
[----:B-1----:R-:W-:Y:S01]  /*40d80*/  IMAD.MOV.U32 R25, RZ, RZ, R5 ;  /* 0x000000ffff197224 */ /* 0x002fe200078e0005 */
[----:B------:R0:W-:Y:S02]  /*40d90*/  ST.E desc[UR6][R2.64+0xc], R27 ;  /* 0x00000c1b02007985 */ /* 0x0001e4000c101906 */
[----:B------:R-:W-:Y:S02]  /*40da0*/  R2UR UR10, R24 ;  /* 0x00000000180a72ca */ /* 0x000fe400000e0000 */
[----:B------:R1:W-:Y:S01]  /*40db0*/  ST.E desc[UR6][R2.64+0x10], R28 ;  /* 0x0000101c02007985 */ /* 0x0003e2000c101906 */
[----:B------:R-:W-:-:S03]  /*40dc0*/  R2UR UR11, R25 ;  /* 0x00000000190b72ca */ /* 0x000fc600000e0000 */
        /* <DEDUP_REMOVED lines=124> */
[----:B------:R-:W4:Y:S04]  /*41590*/  LD.E R24, desc[UR6][R2.64] ;  /* 0x0000000602187980 */ /* 0x000f28000c101900 */
[----:B------:R-:W4:Y:S04]  /*415a0*/  LD.E R25, desc[UR6][R2.64+0x4] ;  /* 0x0000040602197980 */ /* 0x000f28000c101900 */
[----:B--2---:R-:W2:Y:S04]  /*415b0*/  LD.E R26, desc[UR6][R2.64+0x8] ;  /* 0x00000806021a7980 */ /* 0x004ea8000c101900 */
[----:B0-----:R-:W2:Y:S04]  /*415c0*/  LD.E R27, desc[UR6][R2.64+0xc] ;  /* 0x00000c06021b7980 */ /* 0x001ea8000c101900 */
[----:B-1----:R-:W2:Y:S04]  /*415d0*/  LD.E R28, desc[UR6][R2.64+0x10] ;  /* 0x00001006021c7980 */ /* 0x002ea8000c101900 */
        /* <DEDUP_REMOVED lines=123> */
[----:B------:R-:W-:Y:S01]  /*41d90*/  IMAD.MOV.U32 R171, RZ, RZ, R18 ;  /* 0x000000ffffab7224 */ /* 0x000fe200078e0012 */
[----:B------:R-:W-:-:S02]  /*41da0*/  F2FP.BF16.F32.PACK_AB R170, R212, R211 ;  /* 0x000000d3d4aa723e */ /* 0x000fc400000010ff */
[----:B------:R-:W-:Y:S01]  /*41db0*/  F2FP.BF16.F32.PACK_AB R169, R210, R209 ;  /* 0x000000d1d2a9723e */ /* 0x000fe200000010ff */
[----:B------:R-:W-:Y:S01]  /*41dc0*/  IMAD.MOV.U32 R213, RZ, RZ, R171 ;  /* 0x000000ffffd57224 */ /* 0x000fe200078e00ab */
[----:B------:R-:W-:Y:S01]  /*41dd0*/  F2FP.BF16.F32.PACK_AB R171, R205, R204 ;  /* 0x000000cccdab723e */ /* 0x000fe200000010ff */
[----:B------:R0:W5:Y:S03]  /*41de0*/  LDL.LU R18, [R1+0x494] ;  /* 0x0004940001127983 */ /* 0x0001660000300800 */
[----:B--2---:R-:W-:-:S06]  /*41df0*/  WARPGROUP.ARRIVE ;  /* 0x00000000000079c5 */ /* 0x004fcc0000000000 */
[----:B------:R-:W-:Y:S03]  /*41e00*/  HGMMA.64x256x16.F32.BF16 R24, R168, gdesc[UR8].tnspB, R24, gsb0 ;  /* 0x43e00008a8187df0 */ /* 0x000fe60008001818 */
[----:B------:R-:W-:Y:S02]  /*41e10*/  WARPGROUP.DEPBAR.LE gsb0, 0x0 ;  /* 0x00008000000079c5 */ /* 0x000fe40000010000 */
[----:B------:R1:W-:Y:S04]  /*41e20*/  ST.E desc[UR6][R2.64], R24 ;  /* 0x0000001802007985 */ /* 0x0003e8000c101906 */
[----:B------:R2:W-:Y:S04]  /*41e30*/  ST.E desc[UR6][R2.64+0x4], R25 ;  /* 0x0000041902007985 */ /* 0x0005e8000c101906 */
[----:B------:R3:W-:Y:S01]  /*41e40*/  ST.E desc[UR6][R2.64+0x8], R26 ;  /* 0x0000081a02007985 */ /* 0x0007e2000c101906 */
[----:B-1----:R-:W-:-:S02]  /*41e50*/  VIADD R24, R4, 0x100 ;  /* 0x0000010004187836 */ /* 0x002fc40000000000 */
[----:B--2---:R-:W-:Y:S01]  /*41e60*/  IMAD.MOV.U32 R25, RZ, RZ, R5 ;  /* 0x000000ffff197224 */ /* 0x004fe200078e0005 */
        /* <DEDUP_REMOVED lines=130> */
[----:B---3--:R-:W3:Y:S04]  /*42690*/  LD.E R26, desc[UR6][R2.64+0x8] ;  /* 0x00000806021a7980 */ /* 0x008ee8000c101900 */
[----:B-1----:R-:W3:Y:S04]  /*426a0*/  LD.E R27, desc[UR6][R2.64+0xc] ;  /* 0x00000c06021b7980 */ /* 0x002ee8000c101900 */
[----:B--2---:R-:W3:Y:S04]  /*426b0*/  LD.E R28, desc[UR6][R2.64+0x10] ;  /* 0x00001006021c7980 */ /* 0x004ee8000c101900 */
[----:B----4-:R-:W3:Y:S04]  /*426c0*/  LD.E R29, desc[UR6][R2.64+0x14] ;  /* 0x00001406021d7980 */ /* 0x010ee8000c101900 */
[----:B0-----:R-:W3:Y:S04]  /*426d0*/  LD.E R30, desc[UR6][R2.64+0x18] ;  /* 0x00001806021e7980 */ /* 0x001ee8000c101900 */
        /* <DEDUP_REMOVED lines=121> */
[----:B------:R-:W-:-:S02]  /*42e70*/  F2FP.BF16.F32.PACK_AB R168, R10, R11 ;  /* 0x0000000b0aa8723e */ /* 0x000fc400000010ff */
[----:B------:R-:W-:Y:S02]  /*42e80*/  F2FP.BF16.F32.PACK_AB R170, R14, R15 ;  /* 0x0000000f0eaa723e */ /* 0x000fe400000010ff */
[----:B------:R-:W-:Y:S02]  /*42e90*/  F2FP.BF16.F32.PACK_AB R169, R16, R0 ;  /* 0x0000000010a9723e */ /* 0x000fe400000010ff */
[----:B------:R-:W-:-:S04]  /*42ea0*/  F2FP.BF16.F32.PACK_AB R171, R175, R176 ;  /* 0x000000b0afab723e */ /* 0x000fc800000010ff */
[----:B---3--:R-:W-:-:S06]  /*42eb0*/  WARPGROUP.ARRIVE ;  /* 0x00000000000079c5 */ /* 0x008fcc0000000000 */
        /* <DEDUP_REMOVED lines=266> */
[----:B------:R-:W-:-:S04]  /*43f60*/  F2FP.BF16.F32.PACK_AB R171, R192, R8 ;  /* 0x00000008c0ab723e */ /* 0x000fc800000010ff */
[----:B--2---:R-:W-:-:S06]  /*43f70*/  WARPGROUP.ARRIVE ;  /* 0x00000000000079c5 */ /* 0x004fcc0000000000 */
        /* <DEDUP_REMOVED lines=931> */
.L_x_13492:
[----:B------:R-:W-:Y:S05]  /*479b0*/  BSYNC B0 ;  /* 0x0000000000007941 */ /* 0x000fea0003800000 */
.L_x_13491:
[----:B------:R-:W2:Y:S04]  /*479c0*/  LD.E.64 R2, desc[UR6][R6.64+0x20] ;  /* 0x0000200606027980 */ /* 0x000ea8000c101b00 */
[----:B------:R-:W3:Y:S01]  /*479d0*/  LD.E R0, desc[UR6][R6.64+0xc] ;  /* 0x00000c0606007980 */ /* 0x000ee2000c101900 */
[----:B------:R-:W-:Y:S02]  /*479e0*/  MOV R5, 0xa9e0 ;  /* 0x0000a9e000057802 */ /* 0x000fe40000000f00 */
[----:B--2---:R-:W-:-:S03]  /*479f0*/  MOV R3, R2 ;  /* 0x0000000200037202 */ /* 0x004fc60000000f00 */
[----:B------:R-:W-:Y:S02]  /*47a00*/  IMAD.MOV.U32 R2, RZ, RZ, R5 ;  /* 0x000000ffff027224 */ /* 0x000fe400078e0005 */
[----:B-----5:R-:W-:-:S05]  /*47a10*/  IMAD R3, R4, 0x8, R3 ;  /* 0x0000000804037824 */ /* 0x020fca00078e0203 */
[----:B---3--:R-:W-:Y:S01]  /*47a20*/  PRMT R0, R0, 0x654, R3 ;  /* 0x0000065400007816 */ /* 0x008fe20000000003 */
[----:B------:R-:W-:-:S03]  /*47a30*/  IMAD.MOV.U32 R3, RZ, RZ, 0x0 ;  /* 0x00000000ff037424 */ /* 0x000fc600078e00ff */
[----:B------:R0:W-:Y:S02]  /*47a40*/  SYNCS.ARRIVE.TRANS64.RED.A1T0 RZ, [R0+URZ], RZ ;  /* 0x000000ff00ff79a7 */ /* 0x0001e4000810043f */
[----:B0-----:R-:W-:Y:S05]  /*47a50*/  RET.REL.NODEC R2 `(_ZN7cutlass13device_kernelIN5flash11enable_sm90INS1_16FlashAttnFwdSm90INS1_25CollectiveMainloopFwdSm90ILi2EN4cute5tupleIJNS5_1CILi1EEES8_S8_EEENS6_IJNS7_ILi128EEENS7_ILi96EEENS7_ILi64EEEEEELi256ENS_10bfloat16_tEfNS_4arch4Sm90ELb0ELb1ELb0ELb1ELb1ELb1ELb1ELb1ELb0ELb1ELb0ELb0EEENS1_21CollectiveEpilogueFwdINS6_IJSA_NS7_ILi256EEESB_EEES9_SE_SG_Li256ELb1ELb1ELb0ELb0EEENS1_36VarlenDynamicPersistentTileSchedulerILi128ELi96ELi256ELi128ELb0ELb1ELb1ELb1ELb0ELb1EEEEEEEEEvNT_6ParamsE) ;  /* 0xfffffb8402687950 */ /* 0x001fea0003c3ffff */
.L_x_13465:
[----:B0-----:R0:W1:Y:S02]  /*47a60*/  SYNCS.PHASECHK.TRANS64.TRYWAIT P0, [R8+URZ], R9 ;  /* 0x00000009080075a7 */ /* 0x001064000800017f */
[----:B-1----:R-:W-:Y:S05]  /*47a70*/  @!P0 NANOSLEEP.SYNCS 0x989680 ;  /* 0x009896800000895d */ /* 0x002fea0003900000 */
[----:B------:R-:W1:Y:S02]  /*47a80*/  @!P0 SYNCS.PHASECHK.TRANS64 P0, [R8+URZ], R9 ;  /* 0x00000009080085a7 */ /* 0x000e64000800007f */
[----:B-1----:R-:W-:Y:S05]  /*47a90*/  @!P0 BRA `(.L_x_13465) ;  /* 0xfffffffc00f08947 */ /* 0x002fea000383ffff */
[----:B------:R-:W-:Y:S05]  /*47aa0*/  BRA `(.L_x_13464) ;  /* 0xffffff4800e07947 */ /* 0x000fea000383ffff */
.L_x_13467:
[----:B0-----:R0:W1:Y:S02]  /*47ab0*/  SYNCS.PHASECHK.TRANS64.TRYWAIT P0, [R4+URZ+0x32410], R9 ;  /* 0x03241009040075a7 */ /* 0x001064000800017f */
[----:B-1----:R-:W-:Y:S05]  /*47ac0*/  @!P0 NANOSLEEP.SYNCS 0x989680 ;  /* 0x009896800000895d */ /* 0x002fea0003900000 */
[----:B------:R-:W1:Y:S02]  /*47ad0*/  @!P0 SYNCS.PHASECHK.TRANS64 P0, [R4+URZ+0x32410], R9 ;  /* 0x03241009040085a7 */ /* 0x000e64000800007f */
[----:B-1----:R-:W-:Y:S05]  /*47ae0*/  @!P0 BRA `(.L_x_13467) ;  /* 0xfffffffc00f08947 */ /* 0x002fea000383ffff */
[----:B------:R-:W-:Y:S05]  /*47af0*/  BRA `(.L_x_13493) ;  /* 0xffffff4c00d47947 */ /* 0x000fea000383ffff */
.L_x_13474:
[----:B0-----:R0:W1:Y:S02]  /*47b00*/  SYNCS.PHASECHK.TRANS64.TRYWAIT P0, [R8+URZ], R9 ;  /* 0x00000009080075a7 */ /* 0x001064000800017f */
[----:B-1----:R-:W-:Y:S05]  /*47b10*/  @!P0 NANOSLEEP.SYNCS 0x989680 ;  /* 0x009896800000895d */ /* 0x002fea0003900000 */
[----:B------:R-:W1:Y:S02]  /*47b20*/  @!P0 SYNCS.PHASECHK.TRANS64 P0, [R8+URZ], R9 ;  /* 0x00000009080085a7 */ /* 0x000e64000800007f */
[----:B-1----:R-:W-:Y:S05]  /*47b30*/  @!P0 BRA `(.L_x_13474) ;  /* 0xfffffffc00f08947 */ /* 0x002fea000383ffff */
[----:B------:R-:W-:Y:S05]  /*47b40*/  BRA `(.L_x_13473) ;  /* 0xffffff5000487947 */ /* 0x000fea000383ffff */
.L_x_13494:
        /* <DEDUP_REMOVED lines=11> */
.L_x_15565:


//--------------------- .text._ZN7cutlass13device_kernelIN5flash11enable_sm90INS1_16FlashAttnFwdSm90INS1_25CollectiveMainloopFwdSm90ILi2EN4cute5tupleIJNS5_1CILi1EEES8_S8_EEENS6_IJNS7_ILi128EEENS7_ILi96EEENS7_ILi64EEEEEELi256ENS_10bfloat16_tEfNS_4arch4Sm90ELb1ELb0ELb0ELb0ELb1ELb0ELb0ELb1ELb0ELb1ELb0ELb0EEENS1_21CollectiveEpilogueFwdINS6_IJSA_NS7_ILi256EEESB_EEES9_SE_SG_Li256ELb0ELb1ELb0ELb0EEENS1_30DynamicPersistentTileSchedulerILi256ELi128ELb0ELb1ELb1EEEEEEEEEvNT_6ParamsE --------------------------
	.section	.text._ZN7cutlass13device_kernelIN5flash11enable_sm90INS1_16FlashAttnFwdSm90INS1_25CollectiveMainloopFwdSm90ILi2EN4cute5tupleIJNS5_1CILi1EEES8_S8_EEENS6_IJNS7_ILi128EEENS7_ILi96EEENS7_ILi64EEEEEELi256ENS_10bfloat16_tEfNS_4arch4Sm90ELb1ELb0ELb0ELb0ELb1ELb0ELb0ELb1ELb0ELb1ELb0ELb0EEENS1_21CollectiveEpilogueFwdINS6_IJSA_NS7_ILi256EEESB_EEES9_SE_SG_Li256ELb0ELb1ELb0ELb0EEENS1_30DynamicPersistentTileSchedulerILi256ELi128ELb0ELb1ELb1EEEEEEEEEvNT_6ParamsE,"ax",@progbits
	.align	128
.text._ZN7cutlass13device_kernelIN5flash11enable_sm90INS1_16FlashAttnFwdSm90INS1_25CollectiveMainloopFwdSm90ILi2EN4cute5tupleIJNS5_1CILi1EEES8_S8_EEENS6_IJNS7_ILi128EEENS7_ILi96EEENS7_ILi64EEEEEELi256ENS_10bfloat16_tEfNS_4arch4Sm90ELb1ELb0ELb0ELb0ELb1ELb0ELb0ELb1ELb0ELb1ELb0ELb0EEENS1_21CollectiveEpilogueFwdINS6_IJSA_NS7_ILi256EEESB_EEES9_SE_SG_Li256ELb0ELb1ELb0ELb0EEENS1_30DynamicPersistentTileSchedulerILi256ELi128ELb0ELb1ELb1EEEEEEEEEvNT_6ParamsE:
        .type           _ZN7cutlass13device_kernelIN5flash11enable_sm90INS1_16FlashAttnFwdSm90INS1_25CollectiveMainloopFwdSm90ILi2EN4cute5tupleIJNS5_1CILi1EEES8_S8_EEENS6_IJNS7_ILi128EEENS7_ILi96EEENS7_ILi64EEEEEELi256ENS_10bfloat16_tEfNS_4arch4Sm90ELb1ELb0ELb0ELb0ELb1ELb0ELb0ELb1ELb0ELb1ELb0ELb0EEENS1_21CollectiveEpilogueFwdINS6_IJSA_NS7_ILi256EEESB_EEES9_SE_SG_Li256ELb0ELb1ELb0ELb0EEENS1_30DynamicPersistentTileSchedulerILi256ELi128ELb0ELb1ELb1EEEEEEEEEvNT_6ParamsE,@function
        .size           _ZN7cutlass13device_kernelIN5flash11enable_sm90INS1_16FlashAttnFwdSm90INS1_25CollectiveMainloopFwdSm90ILi2EN4cute5tupleIJNS5_1CILi1EEES8_S8_EEENS6_IJNS7_ILi128EEENS7_ILi96EEENS7_ILi64EEEEEELi256ENS_10bfloat16_tEfNS_4arch4Sm90ELb1ELb0ELb0ELb0ELb1ELb0ELb0ELb1ELb0ELb1ELb0ELb0EEENS1_21CollectiveEpilogueFwdINS6_IJSA_NS7_ILi256EEESB_EEES9_SE_SG_Li256ELb0ELb1ELb0ELb0EEENS1_30DynamicPersistentTileSchedulerILi256ELi128ELb0ELb1ELb1EEEEEEEEEvNT_6ParamsE,(.L_x_15567 - _ZN7cutlass13device_kernelIN5flash11enable_sm90INS1_16FlashAttnFwdSm90INS1_25CollectiveMainloopFwdSm90ILi2EN4cute5tupleIJNS5_1CILi1EEES8_S8_EEENS6_IJNS7_ILi128EEENS7_ILi96EEENS7_ILi64EEEEEELi256ENS_10bfloat16_tEfNS_4arch4Sm90ELb1ELb0ELb0ELb0ELb1ELb0ELb0ELb1ELb0ELb1ELb0ELb0EEENS1_21CollectiveEpilogueFwdINS6_IJSA_NS7_ILi256EEESB_EEES9_SE_SG_Li256ELb0ELb1ELb0ELb0EEENS1_30DynamicPersistentTileSchedulerILi256ELi128ELb0ELb1ELb1EEEEEEEEEvNT_6ParamsE)
        .other          _ZN7cutlass13device_kernelIN5flash11enable_sm90INS1_16FlashAttnFwdSm90INS1_25CollectiveMainloopFwdSm90ILi2EN4cute5tupleIJNS5_1CILi1EEES8_S8_EEENS6_IJNS7_ILi128EEENS7_ILi96EEENS7_ILi64EEEEEELi256ENS_10bfloat16_tEfNS_4arch4Sm90ELb1ELb0ELb0ELb0ELb1ELb0ELb0ELb1ELb0ELb1ELb0ELb0EEENS1_21CollectiveEpilogueFwdINS6_IJSA_NS7_ILi256EEESB_EEES9_SE_SG_Li256ELb0ELb1ELb0ELb0EEENS1_30DynamicPersistentTileSchedulerILi256ELi128ELb0ELb1ELb1EEEEEEEEEvNT_6ParamsE,@"STO_CUDA_ENTRY STV_DEFAULT"
_ZN7cutlass13device_kernelIN5flash11enable_sm90INS1_16FlashAttnFwdSm90INS1_25CollectiveMainloopFwdSm90ILi2EN4cute5tupleIJNS5_1CILi1EEES8_S8_EEENS6_IJNS7_ILi128EEENS7_ILi96EEENS7_ILi64EEEEEELi256ENS_10bfloat16_tEfNS_4arch4Sm90ELb1ELb0ELb0ELb0ELb1ELb0ELb0ELb1ELb0ELb1ELb0ELb0EEENS1_21CollectiveEpilogueFwdINS6_IJSA_NS7_ILi256EEESB_EEES9_SE_SG_Li256ELb0ELb1ELb0ELb0EEENS1_30DynamicPersistentTileSchedulerILi256ELi128ELb0ELb1ELb1EEEEEEEEEvNT_6ParamsE:
        /* <DEDUP_REMOVED lines=45> */
.L_x_13495:
        /* <DEDUP_REMOVED lines=22> */
.L_x_13496:
        /* <DEDUP_REMOVED lines=18> */
.L_x_13497:
        /* <DEDUP_REMOVED lines=22> */
.L_x_13498:
        /* <DEDUP_REMOVED lines=23> */
.L_x_13499:
        /* <DEDUP_REMOVED lines=8> */
.L_x_13501:
[----:B------:R-:W-:-:S08]  /*08a0*/  NOP ;  /* 0x0000000000007918 */ /* 0x000fd00000000000 */
[----:B------:R-:W0:Y:S02]  /*08b0*/  USETMAXREG.TRY_ALLOC.CTAPOOL UP0, 0xe8 ;  /* 0x000000e8000079c8 */ /* 0x000e240008000600 */
[----:B0-----:R-:W-:-:S13]  /*08c0*/  PLOP3.LUT P0, PT, PT, PT, UP0, 0x80, 0x0 ;  /* 0x000000000000781c */ /* 0x001fda0003f0f008 */
[----:B------:R-:W-:Y:S05]  /*08d0*/  @!P0 BRA `(.L_x_13501) ;  /* 0xfffffffc00f08947 */ /* 0x000fea000383ffff */
[----:B------:R-:W0:Y:S01]  /*08e0*/  S2R R0, SR_TID.X ;  /* 0x0000000000007919 */ /* 0x000e220000002100 */
[----:B------:R-:W1:Y:S08]  /*08f0*/  S2UR UR4, SR_CTAID.X ;  /* 0x00000000000479c3 */ /* 0x000e700000002500 */
[----:B------:R-:W-:Y:S08]  /*0900*/  BAR.ARV 0x4, 0x180 ;  /* 0x0106000000007b1d */ /* 0x000ff00000002000 */
[----:B------:R-:W-:Y:S06]  /*0910*/  BAR.ARV 0x8, 0x180 ;  /* 0x0206000000007b1d */ /* 0x000fec0000002000 */
[----:B0-----:R-:W-:-:S04]  /*0920*/  SHF.R.U32.HI R0, RZ, 0x7, R0 ;  /* 0x00000007ff007819 */ /* 0x001fc80000011600 */
[----:B------:R-:W-:Y:S02]  /*0930*/  ISETP.NE.AND P0, PT, R0, 0x1, PT ;  /* 0x000000010000780c */ /* 0x000fe40003f05270 */
[----:B------:R-:W1:Y:S11]  /*0940*/  LDC R0, c[0x0][0xc38] ;  /* 0x00030e00ff007b82 */ /* 0x000e760000000800 */
[----:B------:R-:W-:Y:S06]  /*0950*/  @!P0 BAR.ARV 0x9, 0x100 ;  /* 0x0244000000008b1d */ /* 0x000fec0000002000 */
[----:B-1----:R-:W-:-:S13]  /*0960*/  ISETP.LE.AND P0, PT, R0, UR4, PT ;  /* 0x0000000400007c0c */ /* 0x002fda000bf03270 */
[----:B------:R-:W-:Y:S05]  /*0970*/  @P0 EXIT ;  /* 0x000000000000094d */ /* 0x000fea0003800000 */
[----:B------:R-:W0:Y:S01]  /*0980*/  S2R R2, SR_TID.X ;  /* 0x0000000000027919 */ /* 0x000e220000002100 */
[----:B------:R-:W-:Y:S01]  /*0990*/  ULOP3.LUT UR44, UR45, 0x1, URZ, 0xfc, !UPT ;  /* 0x000000012d2c7892 */ /* 0x000fe2000f8efc3f */
[----:B------:R-:W-:Y:S01]  /*09a0*/  UMOV UR38, URZ ;  /* 0x0000003f00267c82 */ /* 0x000fe20008000000 */
[----:B------:R-:W-:Y:S01]  /*09b0*/  UMOV UR37, URZ ;  /* 0x0000003f00257c82 */ /* 0x000fe20008000000 */
[----:B------:R-:W-:Y:S01]  /*09c0*/  UMOV UR36, URZ ;  /* 0x0000003f00247c82 */ /* 0x000fe20008000000 */
        /* <DEDUP_REMOVED lines=8> */
[----:B------:R-:W-:-:S02]  /*0a50*/  LOP3.LUT R5, R2, 0x3fffff0, RZ, 0xc0, !PT ;  /* 0x03fffff002057812 */ /* 0x000fc400078ec0ff */
[----:B------:R-:W-:Y:S01]  /*0a60*/  LEA.HI R2, R2, R7, RZ, 0x1 ;  /* 0x0000000702027211 */ /* 0x000fe200078f08ff */
[----:B------:R-:W-:Y:S01]  /*0a70*/  IMAD.SHL.U32 R4, R4, 0x20, RZ ;  /* 0x0000002004047824 */ /* 0x000fe200078e00ff */
[----:B------:R-:W-:Y:S01]  /*0a80*/  SHF.R.S32.HI R9, RZ, 0x1f, R206 ;  /* 0x0000001fff097819 */ /* 0x000fe200000114ce */
[----:B------:R-:W-:Y:S01]  /*0a90*/  IMAD.IADD R5, R214, 0x1, -R5 ;  /* 0x00000001d6057824 */ /* 0x000fe200078e0a05 */
[----:B------:R-:W-:Y:S02]  /*0aa0*/  LOP3.LUT R2, R2, 0x1ffffffe, RZ, 0xc0, !PT ;  /* 0x1ffffffe02027812 */ /* 0x000fe400078ec0ff */
[----:B------:R-:W-:Y:S02]  /*0ab0*/  LEA.HI R6, R9, R206, RZ, 0x2 ;  /* 0x000000ce09067211 */ /* 0x000fe400078f10ff */
[----:B------:R-:W-:Y:S01]  /*0ac0*/  LEA.HI R10, R3, R214, RZ, 0x2 ;  /* 0x000000d6030a7211 */ /* 0x000fe200078f10ff */
[----:B------:R-:W-:Y:S01]  /*0ad0*/  IMAD.IADD R2, R7, 0x1, -R2 ;  /* 0x0000000107027824 */ /* 0x000fe200078e0a02 */
[----:B------:R-:W-:-:S02]  /*0ae0*/  SHF.R.S32.HI R8, RZ, 0x2, R6 ;  /* 0x00000002ff087819 */ /* 0x000fc40000011406 */
[----:B------:R-:W-:Y:S02]  /*0af0*/  SHF.R.S32.HI R11, RZ, 0x1f, R6 ;  /* 0x0000001fff0b7819 */ /* 0x000fe40000011406 */
[----:B------:R-:W-:Y:S02]  /*0b00*/  LOP3.LUT R7, R10, 0xfffffffc, RZ, 0xc0, !PT ;  /* 0xfffffffc0a077812 */ /* 0x000fe400078ec0ff */
[----:B------:R-:W-:Y:S02]  /*0b10*/  LEA.HI R3, R3, R214, RZ, 0x3 ;  /* 0x000000d603037211 */ /* 0x000fe400078f18ff */
[----:B------:R-:W-:Y:S01]  /*0b20*/  LEA.HI R11, R11, R8, RZ, 0x3 ;  /* 0x000000080b0b7211 */ /* 0x000fe200078f18ff */
[----:B------:R-:W-:Y:S01]  /*0b30*/  IMAD.IADD R7, R214, 0x1, -R7 ;  /* 0x00000001d6077824 */ /* 0x000fe200078e0a07 */
[----:B------:R-:W-:Y:S02]  /*0b40*/  SHF.R.S32.HI R207, RZ, 0x7, R0 ;  /* 0x00000007ffcf7819 */ /* 0x000fe40000011400 */
[----:B------:R-:W-:-:S02]  /*0b50*/  LOP3.LUT R4, R4, 0xfffffc00, RZ, 0xc0, !PT ;  /* 0xfffffc0004047812 */ /* 0x000fc400078ec0ff */
[----:B------:R-:W-:Y:S02]  /*0b60*/  LOP3.LUT R23, R3, 0xfffffff8, RZ, 0xc0, !PT ;  /* 0xfffffff803177812 */ /* 0x000fe400078ec0ff */
[----:B------:R-:W-:Y:S01]  /*0b70*/  LOP3.LUT R11, R11, 0xfffffff8, RZ, 0xc0, !PT ;  /* 0xfffffff80b0b7812 */ /* 0x000fe200078ec0ff */
[----:B------:R-:W-:Y:S01]  /*0b80*/  IMAD R5, R5, 0x40, R4 ;  /* 0x0000004005057824 */ /* 0x000fe200078e0204 */
        /* <DEDUP_REMOVED lines=14> */
[----:B------:R-:W-:Y:S01]  /*0c70*/  IADD3 R7, R7, -R4, RZ ;  /* 0x8000000407077210 */ /* 0x000fe20007ffe0ff */
[C---:B------:R-:W-:Y:S01]  /*0c80*/  VIADD R18, R2.reuse, 0x80 ;  /* 0x0000008002127836 */ /* 0x040fe20000000000 */
[----:B------:R-:W-:Y:S01]  /*0c90*/  SHF.R.S32.HI R205, RZ, 0x3, R3 ;  /* 0x00000003ffcd7819 */ /* 0x000fe20000011403 */
[----:B------:R-:W-:Y:S01]  /*0ca0*/  VIADD R22, R2, 0xc0 ;  /* 0x000000c002167836 */ /* 0x000fe20000000000 */
[----:B------:R-:W-:Y:S01]  /*0cb0*/  SHF.R.S32.HI R213, RZ, 0x1f, R2 ;  /* 0x0000001fffd57819 */ /* 0x000fe20000011402 */
[----:B------:R-:W-:Y:S01]  /*0cc0*/  IMAD R208, R0, 0x40, R9 ;  /* 0x0000004000d07824 */ /* 0x000fe200078e0209 */
[----:B------:R-:W-:Y:S01]  /*0cd0*/  SHF.R.S32.HI R212, RZ, 0x1f, R19 ;  /* 0x0000001fffd47819 */ /* 0x000fe20000011413 */
[----:B------:R-:W-:Y:S01]  /*0ce0*/  IMAD.IADD R17, R206, 0x1, -R17 ;  /* 0x00000001ce117824 */ /* 0x000fe200078e0a11 */
[----:B------:R-:W-:Y:S01]  /*0cf0*/  SHF.R.S32.HI R211, RZ, 0x1f, R18 ;  /* 0x0000001fffd37819 */ /* 0x000fe20000011412 */
[----:B------:R-:W-:Y:S01]  /*0d00*/  IMAD R16, R7, 0x8, R208 ;  /* 0x0000000807107824 */ /* 0x000fe200078e02d0 */
[----:B------:R-:W-:-:S07]  /*0d10*/  SHF.R.S32.HI R210, RZ, 0x1f, R22 ;  /* 0x0000001fffd27819 */ /* 0x000fce0000011416 */
.L_x_13558:
        /* <DEDUP_REMOVED lines=21> */
.L_x_13502:
[----:B------:R-:W-:Y:S01]  /*0e70*/  ULDC UR8, c[0x0][0xc54] ;  /* 0x0003150000087ab9 */ /* 0x000fe20000000800 */
[----:B------:R-:W-:Y:S01]  /*0e80*/  UMOV UR4, UR9 ;  /* 0x0000000900047c82 */ /* 0x000fe20008000000 */
[----:B------:R-:W-:-:S11]  /*0e90*/  UISETP.NE.AND UP0, UPT, UR8, 0x1, UPT ;  /* 0x000000010800788c */ /* 0x000fd6000bf05270 */
[----:B------:R-:W-:Y:S02]  /*0ea0*/  @UP0 ULDC.64 UR10, c[0x0][0xc58] ;  /* 0x00031600000a0ab9 */ /* 0x000fe40000000a00 */
[----:B------:R-:W-:-:S04]  /*0eb0*/  UIMAD.WIDE.U32 UR6, UR9, UR10, URZ ;  /* 0x0000000a090672a5 */ /* 0x000fc8000f8e003f */
[----:B------:R-:W-:-:S04]  /*0ec0*/  @UP0 USHF.R.U32.HI UR4, URZ, UR11, UR7 ;  /* 0x0000000b3f040299 */ /* 0x000fc80008011607 */
[----:B------:R-:W-:-:S12]  /*0ed0*/  UIMAD UR6, UR4, UR8, URZ ;  /* 0x00000008040672a4 */ /* 0x000fd8000f8e023f */
.L_x_13503:
[----:B------:R-:W-:Y:S01]  /*0ee0*/  ULOP3.LUT UR4, URZ, UR4, URZ, 0x33, !UPT ;  /* 0x000000043f047292 */ /* 0x000fe2000f8e333f */
[----:B------:R-:W-:Y:S01]  /*0ef0*/  PLOP3.LUT P0, PT, PT, PT, PT, 0x80, 0x0 ;  /* 0x000000000000781c */ /* 0x000fe20003f0f070 */
[----:B------:R-:W-:Y:S01]  /*0f00*/  UIADD3 UR10, UR9, -UR6, URZ ;  /* 0x80000006090a7290 */ /* 0x000fe2000fffe03f */
[----:B------:R-:W-:Y:S01]  /*0f10*/  IMAD.MOV.U32 R3, RZ, RZ, RZ ;  /* 0x000000ffff037224 */ /* 0x000fe200078e00ff */
[----:B------:R-:W-:Y:S01]  /*0f20*/  ULDC UR7, c[0x0][0x448] ;  /* 0x0001120000077ab9 */ /* 0x000fe20000000800 */
[----:B------:R-:W-:Y:S01]  /*0f30*/  ULDC UR6, c[0x0][0xc3c] ;  /* 0x00030f0000067ab9 */ /* 0x000fe20000000800 */
[----:B------:R-:W-:Y:S01]  /*0f40*/  UISETP.NE.AND UP2, UPT, UR7, 0x1, UPT ;  /* 0x000000010700788c */ /* 0x000fe2000bf45270 */
[----:B------:R-:W-:Y:S01]  /*0f50*/  IMAD.MOV.U32 R4, RZ, RZ, RZ ;  /* 0x000000ffff047224 */ /* 0x000fe200078e00ff */
[----:B------:R-:W-:Y:S01]  /*0f60*/  UIADD3 UR4, UR4, UR6, URZ ;  /* 0x0000000604047290 */ /* 0x000fe2000fffe03f */
[----:B------:R-:W-:Y:S01]  /*0f70*/  IMAD.MOV.U32 R0, RZ, RZ, RZ ;  /* 0x000000ffff007224 */ /* 0x000fe200078e00ff */
[----:B------:R-:W-:Y:S01]  /*0f80*/  ULDC.64 UR12, c[0x0][0x418] ;  /* 0x00010600000c7ab9 */ /* 0x000fe20000000a00 */
[----:B------:R-:W-:Y:S01]  /*0f90*/  ULDC UR42, c[0x0][0x424] ;  /* 0x00010900002a7ab9 */ /* 0x000fe20000000800 */
[----:B------:R-:W-:Y:S01]  /*0fa0*/  UISETP.NE.U32.AND UP0, UPT, UR12, URZ, UPT ;  /* 0x0000003f0c00728c */ /* 0x000fe2000bf05070 */
[----:B------:R-:W-:Y:S01]  /*0fb0*/  CS2R R174, SRZ ;  /* 0x0000000000ae7805 */ /* 0x000fe2000001ff00 */
[----:B------:R-:W-:Y:S01]  /*0fc0*/  USHF.L.U32 UR43, UR4, 0x7, URZ ;  /* 0x00000007042b7899 */ /* 0x000fe2000800063f */
[----:B------:R-:W-:Y:S01]  /*0fd0*/  CS2R R148, SRZ ;  /* 0x0000000000947805 */ /* 0x000fe2000001ff00 */
[----:B------:R-:W-:Y:S01]  /*0fe0*/  UISETP.NE.AND.EX UP0, UPT, UR13, URZ, UPT, UP0 ;  /* 0x0000003f0d00728c */ /* 0x000fe2000bf05300 */
[----:B------:R-:W-:Y:S01]  /*0ff0*/  CS2R R172, SRZ ;  /* 0x0000000000ac7805 */ /* 0x000fe2000001ff00 */
[----:B------:R-:W-:Y:S01]  /*1000*/  UIADD3 UR4, UR43, 0x7f, URZ ;  /* 0x0000007f2b047890 */ /* 0x000fe2000fffe03f */
[----:B------:R-:W-:Y:S01]  /*1010*/  CS2R R144, SRZ ;  /* 0x0000000000907805 */ /* 0x000fe2000001ff00 */
[----:B------:R-:W-:Y:S01]  /*1020*/  ULDC UR8, c[0x0][0x288] ;  /* 0x0000a20000087ab9 */ /* 0x000fe20000000800 */
[----:B------:R-:W-:Y:S01]  /*1030*/  @UP2 ULDC UR6, c[0x0][0x44c] ;  /* 0x0001130000062ab9 */ /* 0x000fe20000000800 */
[----:B------:R-:W-:Y:S01]  /*1040*/  UIADD3 UR8, -UR8, 0x60, URZ ;  /* 0x0000006008087890 */ /* 0x000fe2000fffe13f */
[----:B------:R-:W-:Y:S01]  /*1050*/  CS2R R170, SRZ ;  /* 0x0000000000aa7805 */ /* 0x000fe2000001ff00 */
[----:B------:R-:W-:Y:S01]  /*1060*/  UIMAD.WIDE.U32 UR6, UR4, UR6, URZ ;  /* 0x00000006040672a5 */ /* 0x000fe2000f8e003f */
[----:B------:R-:W-:Y:S01]  /*1070*/  CS2R R140, SRZ ;  /* 0x00000000008c7805 */ /* 0x000fe2000001ff00 */
[----:B------:R-:W-:Y:S01]  /*1080*/  USEL UR42, UR42, 0x1, UP0 ;  /* 0x000000012a2a7887 */ /* 0x000fe20008000000 */
[----:B------:R-:W-:Y:S01]  /*1090*/  CS2R R128, SRZ ;  /* 0x0000000000807805 */ /* 0x000fe2000001ff00 */
[----:B------:R-:W-:Y:S01]  /*10a0*/  ULDC UR9, c[0x0][0x2f0] ;  /* 0x0000bc0000097ab9 */ /* 0x000fe20000000800 */
[----:B------:R-:W-:Y:S01]  /*10b0*/  @UP2 ULDC UR12, c[0x0][0x450] ;  /* 0x00011400000c2ab9 */ /* 0x000fe20000000800 */
[----:B------:R-:W-:Y:S01]  /*10c0*/  UIMAD UR8, UR42, UR9, UR8 ;  /* 0x000000092a0872a4 */ /* 0x000fe2000f8e0208 */
[----:B------:R-:W-:Y:S01]  /*10d0*/  CS2R R108, SRZ ;  /* 0x00000000006c7805 */ /* 0x000fe2000001ff00 */
[----:B------:R-:W-:Y:S01]  /*10e0*/  @UP2 USHF.R.U32.HI UR4, URZ, UR12, UR7 ;  /* 0x0000000c3f042299 */ /* 0x000fe20008011607 */
[----:B------:R-:W-:Y:S01]  /*10f0*/  CS2R R136, SRZ ;  /* 0x0000000000887805 */ /* 0x000fe2000001ff00 */
[----:B------:R-:W-:Y:S01]  /*1100*/  UIMAD UR6, UR42, UR9, 0x5f ;  /* 0x0000005f2a0674a4 */ /* 0x000fe2000f8e0209 */
[----:B------:R-:W-:Y:S01]  /*1110*/  CS2R R104, SRZ ;  /* 0x0000000000687805 */ /* 0x000fe2000001ff00 */
[----:B------:R-:W-:Y:S01]  /*1120*/  UIADD3 UR8, UR8, UR4, URZ ;  /* 0x0000000408087290 */ /* 0x000fe2000fffe03f */
[----:B------:R-:W-:Y:S01]  /*1130*/  CS2R R100, SRZ ;  /* 0x0000000000647805 */ /* 0x000fe2000001ff00 */
[----:B------:R-:W-:Y:S01]  /*1140*/  UIMAD.WIDE UR6, UR6, 0x2aaaaaab, URZ ;  /* 0x2aaaaaab060678a5 */ /* 0x000fe2000f8e023f */
[----:B------:R-:W-:Y:S01]  /*1150*/  CS2R R132, SRZ ;  /* 0x0000000000847805 */ /* 0x000fe2000001ff00 */
[----:B------:R-:W-:Y:S01]  /*1160*/  UIMAD.WIDE UR8, UR8, 0x2aaaaaab, URZ ;  /* 0x2aaaaaab080878a5 */ /* 0x000fe2000f8e023f */
[----:B------:R-:W-:Y:S01]  /*1170*/  CS2R R96, SRZ ;  /* 0x0000000000607805 */ /* 0x000fe2000001ff00 */
[----:B------:R-:W-:Y:S01]  /*1180*/  ULDC UR11, c[0x0][0xc54] ;  /* 0x00031500000b7ab9 */ /* 0x000fe20000000800 */
[----:B------:R-:W-:Y:S01]  /*1190*/  USHF.R.U32.HI UR4, URZ, 0x1f, UR7 ;  /* 0x0000001f3f047899 */ /* 0x000fe20008011607 */
[----:B------:R-:W-:Y:S01]  /*11a0*/  CS2R R92, SRZ ;  /* 0x00000000005c7805 */ /* 0x000fe2000001ff00 */
[----:B------:R-:W-:Y:S01]  /*11b0*/  UIMAD UR11, UR5, UR11, UR10 ;  /* 0x0000000b050b72a4 */ /* 0x000fe2000f8e020a */
[----:B------:R-:W-:Y:S01]  /*11c0*/  IMAD.MOV.U32 R204, RZ, RZ, RZ ;  /* 0x000000ffffcc7224 */ /* 0x000fe200078e00ff */
[----:B------:R-:W-:Y:S01]  /*11d0*/  USHF.R.U32.HI UR5, URZ, 0x1f, UR9 ;  /* 0x0000001f3f057899 */ /* 0x000fe20008011609 */
[----:B------:R-:W-:Y:S01]  /*11e0*/  CS2R R88, SRZ ;  /* 0x0000000000587805 */ /* 0x000fe2000001ff00 */
[----:B------:R-:W-:Y:S01]  /*11f0*/  ULEA.HI.SX32 UR7, UR7, UR4, 0x1c ;  /* 0x0000000407077291 */ /* 0x000fe2000f8fe23f */
[----:B------:R-:W-:Y:S01]  /*1200*/  CS2R R84, SRZ ;  /* 0x0000000000547805 */ /* 0x000fe2000001ff00 */
[----:B------:R-:W-:Y:S01]  /*1210*/  ULEA.HI.SX32 UR9, UR9, UR5, 0x1c ;  /* 0x0000000509097291 */ /* 0x000fe2000f8fe23f */
[----:B------:R-:W-:Y:S01]  /*1220*/  CS2R R124, SRZ ;  /* 0x00000000007c7805 */ /* 0x000fe2000001ff00 */
[----:B------:R-:W-:Y:S01]  /*1230*/  ULDC UR39, c[0x0][0xc48] ;  /* 0x0003120000277ab9 */ /* 0x000fe20000000800 */
[----:B------:R-:W-:Y:S01]  /*1240*/  UMOV UR41, UR11 ;  /* 0x0000000b00297c82 */ /* 0x000fe20008000000 */
[----:B------:R-:W-:Y:S01]  /*1250*/  UISETP.LT.AND UP0, UPT, UR7, UR9, UPT ;  /* 0x000000090700728c */ /* 0x000fe2000bf01270 */
[----:B------:R-:W-:Y:S01]  /*1260*/  CS2R R80, SRZ ;  /* 0x0000000000507805 */ /* 0x000fe2000001ff00 */
[----:B------:R-:W-:Y:S01]  /*1270*/  UISETP.NE.AND UP1, UPT, UR39, 0x1, UPT ;  /* 0x000000012700788c */ /* 0x000fe2000bf25270 */
[----:B------:R-:W-:Y:S01]  /*1280*/  CS2R R76, SRZ ;  /* 0x00000000004c7805 */ /* 0x000fe2000001ff00 */
[----:B------:R-:W-:Y:S01]  /*1290*/  USEL UR40, UR7, UR9, UP0 ;  /* 0x0000000907287287 */ /* 0x000fe20008000000 */
[----:B------:R-:W-:Y:S01]  /*12a0*/  CS2R R176, SRZ ;  /* 0x0000000000b07805 */ /* 0x000fe2000001ff00 */
[----:B------:R-:W-:Y:S01]  /*12b0*/  UP2UR UR46, UPR, URZ, 0x4 ;  /* 0x000000043f2e7883 */ /* 0x000fe20008000000 */
[----:B------:R-:W-:Y:S01]  /*12c0*/  IMAD.MOV.U32 R200, RZ, RZ, RZ ;  /* 0x000000ffffc87224 */ /* 0x000fe200078e00ff */
[----:B------:R-:W-:Y:S01]  /*12d0*/  UISETP.GE.AND UP0, UPT, UR40, 0x1, UPT ;  /* 0x000000012800788c */ /* 0x000fe2000bf06270 */
[----:B------:R-:W-:-:S02]  /*12e0*/  CS2R R72, SRZ ;  /* 0x0000000000487805 */ /* 0x000fc4000001ff00 */
[----:B------:R-:W-:Y:S02]  /*12f0*/  CS2R R68, SRZ ;  /* 0x0000000000447805 */ /* 0x000fe4000001ff00 */
[----:B------:R-:W-:Y:S02]  /*1300*/  CS2R R198, SRZ ;  /* 0x0000000000c67805 */ /* 0x000fe4000001ff00 */
[----:B------:R-:W-:Y:S01]  /*1310*/  CS2R R64, SRZ ;  /* 0x0000000000407805 */ /* 0x000fe2000001ff00 */
[----:B------:R-:W-:Y:S01]  /*1320*/  @UP1 ULDC UR10, c[0x0][0xc4c] ;  /* 0x00031300000a1ab9 */ /* 0x000fe20000000800 */
[----:B------:R-:W-:Y:S01]  /*1330*/  PLOP3.LUT P1, PT, PT, PT, UP0, 0x80, 0x0 ;  /* 0x000000000000781c */ /* 0x000fe20003f2f008 */
[----:B------:R-:W-:Y:S01]  /*1340*/  UIMAD.WIDE.U32 UR4, UR11, UR10, URZ ;  /* 0x0000000a0b0472a5 */ /* 0x000fe2000f8e003f */
[----:B------:R-:W-:Y:S01]  /*1350*/  CS2R R60, SRZ ;  /* 0x00000000003c7805 */ /* 0x000fe2000001ff00 */
[----:B------:R-:W-:Y:S01]  /*1360*/  @UP1 ULDC UR6, c[0x0][0xc50] ;  /* 0x0003140000061ab9 */ /* 0x000fe20000000800 */
[----:B------:R-:W-:Y:S01]  /*1370*/  CS2R R56, SRZ ;  /* 0x0000000000387805 */ /* 0x000fe2000001ff00 */
[----:B------:R-:W-:Y:S01]  /*1380*/  @UP1 USHF.R.U32.HI UR41, URZ, UR6, UR5 ;  /* 0x000000063f291299 */ /* 0x000fe20008011605 */
[----:B------:R-:W-:-:S02]  /*1390*/  CS2R R52, SRZ ;  /* 0x0000000000347805 */ /* 0x000fc4000001ff00 */
[----:B------:R-:W-:Y:S02]  /*13a0*/  CS2R R196, SRZ ;  /* 0x0000000000c47805 */ /* 0x000fe4000001ff00 */
[----:B------:R-:W-:Y:S01]  /*13b0*/  CS2R R48, SRZ ;  /* 0x0000000000307805 */ /* 0x000fe2000001ff00 */
[----:B------:R-:W-:Y:S01]  /*13c0*/  UIADD3 UR4, -UR41, URZ, URZ ;  /* 0x0000003f29047290 */ /* 0x000fe2000fffe13f */
        /* <DEDUP_REMOVED lines=67> */
.L_x_13505:
        /* <DEDUP_REMOVED lines=10> */
.L_x_13622:
[----:B0-----:R-:W-:Y:S01]  /*18a0*/  IMAD.U32 R0, RZ, RZ, UR44 ;  /* 0x0000002cff007e24 */ /* 0x001fe2000f8e00ff */
[----:B------:R-:W-:Y:S05]  /*18b0*/  WARPSYNC.ALL ;  /* 0x0000000000007948 */ /* 0x000fea0003800000 */
[----:B------:R0:W-:Y:S01]  /*18c0*/  BAR.SYNC.DEFER_BLOCKING R7, 0x100 ;  /* 0x000400070000751d */ /* 0x0001e20000010000 */
[----:B------:R-:W-:-:S13]  /*18d0*/  ISETP.NE.AND P0, PT, R0, 0x3, PT ;  /* 0x000000030000780c */ /* 0x000fda0003f05270 */
[----:B0-----:R-:W-:Y:S05]  /*18e0*/  @!P0 BRA `(.L_x_13507) ;  /* 0x0000000000048947 */ /* 0x001fea0003800000 */
[----:B------:R-:W-:Y:S01]  /*18f0*/  BPT.TRAP 0x1 ;  /* 0x000000040000795c */ /* 0x000fe20000300000 */
.L_x_13507:
[----:B------:R-:W-:Y:S01]  /*1900*/  ULEA UR22, UR36, UR47, 0x3 ;  /* 0x0000002f24167291 */ /* 0x000fe2000f8e183f */
[----:B------:R-:W-:-:S05]  /*1910*/  IMAD.U32 R8, RZ, RZ, UR37 ;  /* 0x00000025ff087e24 */ /* 0x000fca000f8e00ff */
[----:B------:R-:W-:-:S04]  /*1920*/  SHF.L.U32 R8, R8, 0x1f, RZ ;  /* 0x0000001f08087819 */ /* 0x000fc800000006ff */
[----:B------:R0:W1:Y:S01]  /*1930*/  SYNCS.PHASECHK.TRANS64.TRYWAIT P1, [UR22+0x22830], R8 ;  /* 0x02283008ff0075a7 */ /* 0x0000620008020156 */
[----:B------:R-:W-:Y:S05]  /*1940*/  @!P0 BRA `(.L_x_13508) ;  /* 0x0000000000048947 */ /* 0x000fea0003800000 */
[----:B------:R-:W-:Y:S01]  /*1950*/  BPT.TRAP 0x1 ;  /* 0x000000040000795c */ /* 0x000fe20000300000 */
.L_x_13508:
[----:B-1----:R-:W-:Y:S05]  /*1960*/  @P1 BRA `(.L_x_13509) ;  /* 0x0000000000081947 */ /* 0x002fea0003800000 */
[----:B------:R-:W1:Y:S02]  /*1970*/  SYNCS.PHASECHK.TRANS64.TRYWAIT P1, [UR22+0x22830], R8 ;  /* 0x02283008ff0075a7 */ /* 0x000e640008020156 */
[----:B-1----:R-:W-:Y:S05]  /*1980*/  @!P1 BRA `(.L_x_13510) ;  /* 0x000000d000589947 */ /* 0x002fea0003800000 */
.L_x_13509:
        /* <DEDUP_REMOVED lines=38> */
.L_x_13511:
[----:B------:R-:W-:Y:S01]  /*1bf0*/  UISETP.NE.AND UP0, UPT, UR46, URZ, UPT ;  /* 0x0000003f2e00728c */ /* 0x000fe2000bf05270 */
[----:B-1----:R-:W-:Y:S01]  /*1c00*/  VIADD R3, R16, UR43 ;  /* 0x0000002b10037c36 */ /* 0x002fe20008000000 */
[----:B------:R-:W-:Y:S01]  /*1c10*/  ULDC UR11, c[0x0][0x2f0] ;  /* 0x0000bc00000b7ab9 */ /* 0x000fe20000000800 */
[----:B------:R-:W-:Y:S01]  /*1c20*/  ULDC UR15, c[0x0][0x288] ;  /* 0x0000a200000f7ab9 */ /* 0x000fe20000000800 */
[----:B------:R-:W-:Y:S01]  /*1c30*/  ULDC UR10, c[0x0][0x988] ;  /* 0x00026200000a7ab9 */ /* 0x000fe20000000800 */
[----:B------:R-:W-:Y:S01]  /*1c40*/  IMAD.U32 R5, RZ, RZ, UR15 ;  /* 0x0000000fff057e24 */ /* 0x000fe2000f8e00ff */
        /* <DEDUP_REMOVED lines=8> */
[----:B------:R-:W1:Y:S02]  /*1cd0*/  SHFL.IDX PT, R6, R3, 0x1, 0x1c1f ;  /* 0x003c1f0003067f89 */ /* 0x000e6400000e0000 */
[----:B------:R-:W-:Y:S02]  /*1ce0*/  UIMAD UR6, UR42, UR11, UR6 ;  /* 0x0000000b2a0672a4 */ /* 0x000fe4000f8e0206 */
[----:B------:R-:W3:Y:S04]  /*1cf0*/  SHFL.IDX PT, R3, R3, RZ, 0x1c1f ;  /* 0x001c1fff03037589 */ /* 0x000ee800000e0000 */
[----:B------:R-:W-:Y:S01]  /*1d00*/  MOV R4, UR6 ;  /* 0x0000000600047c02 */ /* 0x000fe20008000f00 */
[----:B------:R-:W-:-:S04]  /*1d10*/  UIADD3 UR6, UR22, 0x22840, URZ ;  /* 0x0002284016067890 */ /* 0x000fc8000fffe03f */
[----:B------:R-:W-:Y:S01]  /*1d20*/  IMAD R4, R17, -0x2, R4 ;  /* 0xfffffffe11047824 */ /* 0x000fe200078e0204 */
[----:B------:R-:W-:-:S04]  /*1d30*/  UPRMT UR6, UR50, 0x654, UR6 ;  /* 0x0000065432067896 */ /* 0x000fc80008000006 */
[----:B------:R-:W-:-:S05]  /*1d40*/  IADD3 R5, R4, 0x1, -R5 ;  /* 0x0000000104057810 */ /* 0x000fca0007ffe805 */
[----:B------:R-:W-:Y:S01]  /*1d50*/  SYNCS.ARRIVE.TRANS64.RED.A1T0 RZ, [UR6], RZ ;  /* 0x000000ffffff79a7 */ /* 0x000fe20008100406 */
        /* <DEDUP_REMOVED lines=75> */
[----:B------:R-:W1:Y:S01]  /*2210*/  SHFL.BFLY PT, R9, R6, 0x2, 0x1f ;  /* 0x0c401f0006097f89 */ /* 0x000e6200000e0000 */
        /* <DEDUP_REMOVED lines=12> */
[----:B-1----:R-:W-:Y:S02]  /*22e0*/  FMNMX.FTZ R9, R6, R9, !PT ;  /* 0x0000000906097209 */ /* 0x002fe40007810000 */
[----:B------:R-:W-:Y:S02]  /*22f0*/  FMNMX.FTZ R6, R28, R3, !PT ;  /* 0x000000031c067209 */ /* 0x000fe40007810000 */
[----:B------:R-:W-:Y:S01]  /*2300*/  ISETP.GT.AND P1, PT, R4, 0x19, PT ;  /* 0x000000190400780c */ /* 0x000fe20003f24270 */
[----:B------:R-:W1:Y:S01]  /*2310*/  SHFL.BFLY PT, R10, R9, 0x1, 0x1f ;  /* 0x0c201f00090a7f89 */ /* 0x000e6200000e0000 */
[----:B------:R-:W-:-:S02]  /*2320*/  FMNMX.FTZ R3, R29, R6, !PT ;  /* 0x000000061d037209 */ /* 0x000fc40007810000 */
[----:B------:R-:W-:Y:S02]  /*2330*/  FSEL R36, R36, -INF , P3 ;  /* 0xff80000024247808 */ /* 0x000fe40001800000 */
[----:B------:R-:W-:Y:S02]  /*2340*/  FMNMX.FTZ R6, R32, R3, !PT ;  /* 0x0000000320067209 */ /* 0x000fe40007810000 */
[----:B------:R-:W-:Y:S02]  /*2350*/  FSEL R37, R37, -INF , P1 ;  /* 0xff80000025257808 */ /* 0x000fe40000800000 */
[----:B------:R-:W-:Y:S02]  /*2360*/  FMNMX.FTZ R3, R33, R6, !PT ;  /* 0x0000000621037209 */ /* 0x000fe40007810000 */
[----:B------:R-:W-:Y:S02]  /*2370*/  ISETP.GT.AND P1, PT, R4, 0x21, PT ;  /* 0x000000210400780c */ /* 0x000fe40003f24270 */
[----:B------:R-:W-:-:S02]  /*2380*/  FMNMX.FTZ R6, R36, R3, !PT ;  /* 0x0000000324067209 */ /* 0x000fc40007810000 */
[----:B------:R-:W-:Y:S02]  /*2390*/  FSEL R41, R41, -INF , P1 ;  /* 0xff80000029297808 */ /* 0x000fe40000800000 */
[----:B------:R-:W-:Y:S02]  /*23a0*/  FMNMX.FTZ R3, R37, R6, !PT ;  /* 0x0000000625037209 */ /* 0x000fe40007810000 */
[----:B------:R-:W-:-:S04]  /*23b0*/  ISETP.GT.AND P1, PT, R4, 0x29, PT ;  /* 0x000000290400780c */ /* 0x000fc80003f24270 */
[----:B------:R-:W-:Y:S02]  /*23c0*/  FSEL R45, R45, -INF , P1 ;  /* 0xff8000002d2d7808 */ /* 0x000fe40000800000 */
[----:B-1----:R-:W-:Y:S02]  /*23d0*/  FMNMX.FTZ R5, R9, R10, !PT ;  /* 0x0000000a09057209 */ /* 0x002fe40007810000 */
[C---:B------:R-:W-:Y:S02]  /*23e0*/  ISETP.GT.AND P1, PT, R4.reuse, 0x31, PT ;  /* 0x000000310400780c */ /* 0x040fe40003f24270 */
[C---:B------:R-:W-:Y:S01]  /*23f0*/  FSETP.NEU.FTZ.AND P2, PT, R5.reuse, -INF , PT ;  /* 0xff8000000500780b */ /* 0x040fe20003f5d000 */
[----:B------:R-:W-:Y:S01]  /*2400*/  FMUL.FTZ R9, R5, UR10 ;  /* 0x0000000a05097c20 */ /* 0x000fe20008410000 */
[----:B------:R-:W-:Y:S02]  /*2410*/  FSEL R49, R49, -INF , P1 ;  /* 0xff80000031317808 */ /* 0x000fe40000800000 */
[----:B------:R-:W-:-:S02]  /*2420*/  ISETP.GT.AND P1, PT, R4, 0x39, PT ;  /* 0x000000390400780c */ /* 0x000fc40003f24270 */
[----:B------:R-:W-:Y:S02]  /*2430*/  FSEL R9, R9, RZ, P2 ;  /* 0x000000ff09097208 */ /* 0x000fe40001000000 */
[----:B------:R-:W-:Y:S02]  /*2440*/  ISETP.GT.AND P2, PT, R4, 0x20, PT ;  /* 0x000000200400780c */ /* 0x000fe40003f44270 */
[----:B------:R-:W-:Y:S01]  /*2450*/  FSEL R53, R53, -INF , P1 ;  /* 0xff80000035357808 */ /* 0x000fe20000800000 */
[--C-:B------:R-:W-:Y:S01]  /*2460*/  FFMA.FTZ R26, R26, UR10, -R9.reuse ;  /* 0x0000000a1a1a7c23 */ /* 0x100fe20008010809 */
[----:B------:R-:W-:Y:S01]  /*2470*/  FSEL R40, R40, -INF , P2 ;  /* 0xff80000028287808 */ /* 0x000fe20001000000 */
[--C-:B------:R-:W-:Y:S01]  /*2480*/  FFMA.FTZ R27, R27, UR10, -R9.reuse ;  /* 0x0000000a1b1b7c23 */ /* 0x100fe20008010809 */
[----:B------:R-:W-:Y:S01]  /*2490*/  ISETP.GT.AND P2, PT, R4, 0x28, PT ;  /* 0x000000280400780c */ /* 0x000fe20003f44270 */
[--C-:B------:R-:W-:Y:S01]  /*24a0*/  FFMA.FTZ R30, R30, UR10, -R9.reuse ;  /* 0x0000000a1e1e7c23 */ /* 0x100fe20008010809 */
[----:B------:R-:W-:Y:S01]  /*24b0*/  FMNMX.FTZ R6, R40, R3, !PT ;  /* 0x0000000328067209 */ /* 0x000fe20007810000 */
[----:B------:R-:W-:Y:S01]  /*24c0*/  MUFU.EX2 R26, R26 ;  /* 0x0000001a001a7308 */ /* 0x000fe20000000800 */
[----:B------:R-:W-:Y:S01]  /*24d0*/  FSEL R44, R44, -INF , P2 ;  /* 0xff8000002c2c7808 */ /* 0x000fe20001000000 */
[--C-:B------:R-:W-:Y:S01]  /*24e0*/  FFMA.FTZ R31, R31, UR10, -R9.reuse ;  /* 0x0000000a1f1f7c23 */ /* 0x100fe20008010809 */
[----:B------:R-:W-:Y:S01]  /*24f0*/  FMNMX.FTZ R3, R41, R6, !PT ;  /* 0x0000000629037209 */ /* 0x000fe20007810000 */
[--C-:B------:R-:W-:Y:S01]  /*2500*/  FFMA.FTZ R34, R34, UR10, -R9.reuse ;  /* 0x0000000a22227c23 */ /* 0x100fe20008010809 */
[----:B------:R-:W-:Y:S01]  /*2510*/  ISETP.GT.AND P2, PT, R4, 0x30, PT ;  /* 0x000000300400780c */ /* 0x000fe20003f44270 */
[--C-:B------:R-:W-:Y:S01]  /*2520*/  FFMA.FTZ R35, R35, UR10, -R9.reuse ;  /* 0x0000000a23237c23 */ /* 0x100fe20008010809 */
[----:B------:R-:W-:Y:S01]  /*2530*/  FMNMX.FTZ R6, R44, R3, !PT ;  /* 0x000000032c067209 */ /* 0x000fe20007810000 */
[----:B------:R-:W1:Y:S01]  /*2540*/  MUFU.EX2 R27, R27 ;  /* 0x0000001b001b7308 */ /* 0x000e620000000800 */
[----:B------:R-:W-:Y:S01]  /*2550*/  FSEL R48, R48, -INF , P2 ;  /* 0xff80000030307808 */ /* 0x000fe20001000000 */
[--C-:B------:R-:W-:Y:S01]  /*2560*/  FFMA.FTZ R38, R38, UR10, -R9.reuse ;  /* 0x0000000a26267c23 */ /* 0x100fe20008010809 */
[----:B------:R-:W-:Y:S01]  /*2570*/  FMNMX.FTZ R3, R45, R6, !PT ;  /* 0x000000062d037209 */ /* 0x000fe20007810000 */
[--C-:B------:R-:W-:Y:S01]  /*2580*/  FFMA.FTZ R39, R39, UR10, -R9.reuse ;  /* 0x0000000a27277c23 */ /* 0x100fe20008010809 */
[----:B------:R-:W-:Y:S01]  /*2590*/  ISETP.GT.AND P2, PT, R4, 0x38, PT ;  /* 0x000000380400780c */ /* 0x000fe20003f44270 */
[--C-:B------:R-:W-:Y:S01]  /*25a0*/  FFMA.FTZ R42, R42, UR10, -R9.reuse ;  /* 0x0000000a2a2a7c23 */ /* 0x100fe20008010809 */
[----:B------:R-:W-:Y:S01]  /*25b0*/  FMNMX.FTZ R6, R48, R3, !PT ;  /* 0x0000000330067209 */ /* 0x000fe20007810000 */
[----:B------:R-:W3:Y:S01]  /*25c0*/  MUFU.EX2 R30, R30 ;  /* 0x0000001e001e7308 */ /* 0x000ee20000000800 */
[----:B------:R-:W-:Y:S01]  /*25d0*/  FSEL R52, R52, -INF , P2 ;  /* 0xff80000034347808 */ /* 0x000fe20001000000 */
[--C-:B------:R-:W-:Y:S01]  /*25e0*/  FFMA.FTZ R43, R43, UR10, -R9.reuse ;  /* 0x0000000a2b2b7c23 */ /* 0x100fe20008010809 */
[----:B------:R-:W-:Y:S01]  /*25f0*/  FMNMX.FTZ R3, R49, R6, !PT ;  /* 0x0000000631037209 */ /* 0x000fe20007810000 */
[--C-:B------:R-:W-:Y:S01]  /*2600*/  FFMA.FTZ R46, R46, UR10, -R9.reuse ;  /* 0x0000000a2e2e7c23 */ /* 0x100fe20008010809 */
[----:B------:R-:W-:Y:S01]  /*2610*/  ISETP.GT.AND P2, PT, R4, 0x40, PT ;  /* 0x000000400400780c */ /* 0x000fe20003f44270 */
[----:B------:R-:W-:Y:S01]  /*2620*/  FFMA.FTZ R47, R47, UR10, -R9 ;  /* 0x0000000a2f2f7c23 */ /* 0x000fe20008010809 */
[----:B------:R-:W-:Y:S01]  /*2630*/  FMNMX.FTZ R6, R52, R3, !PT ;  /* 0x0000000334067209 */ /* 0x000fe20007810000 */
[----:B------:R-:W4:Y:S01]  /*2640*/  MUFU.EX2 R31, R31 ;  /* 0x0000001f001f7308 */ /* 0x000f220000000800 */
[----:B------:R-:W-:Y:S01]  /*2650*/  ISETP.GT.AND P1, PT, R4, 0x41, PT ;  /* 0x000000410400780c */ /* 0x000fe20003f24270 */
[----:B-1----:R-:W-:Y:S01]  /*2660*/  FADD.FTZ R13, R26, R27 ;  /* 0x0000001b1a0d7221 */ /* 0x002fe20000010000 */
[----:B------:R-:W-:Y:S01]  /*2670*/  FSEL R56, R56, -INF , P2 ;  /* 0xff80000038387808 */ /* 0x000fe20001000000 */
[--C-:B------:R-:W-:Y:S01]  /*2680*/  FFMA.FTZ R50, R50, UR10, -R9.reuse ;  /* 0x0000000a32327c23 */ /* 0x100fe20008010809 */
[----:B------:R-:W-:Y:S01]  /*2690*/  FMNMX.FTZ R3, R53, R6, !PT ;  /* 0x0000000635037209 */ /* 0x000fe20007810000 */
[----:B------:R-:W-:Y:S01]  /*26a0*/  FFMA.FTZ R51, R51, UR10, -R9 ;  /* 0x0000000a33337c23 */ /* 0x000fe20008010809 */
[----:B------:R-:W-:Y:S01]  /*26b0*/  ISETP.GT.AND P2, PT, R4, 0x48, PT ;  /* 0x000000480400780c */ /* 0x000fe20003f44270 */
[----:B------:R-:W-:Y:S01]  /*26c0*/  MUFU.EX2 R34, R34 ;  /* 0x0000002200227308 */ /* 0x000fe20000000800 */
[----:B------:R-:W-:Y:S01]  /*26d0*/  FSEL R57, R57, -INF , P1 ;  /* 0xff80000039397808 */ /* 0x000fe20000800000 */
[----:B---3--:R-:W-:Y:S01]  /*26e0*/  FADD.FTZ R10, R30, R13 ;  /* 0x0000000d1e0a7221 */ /* 0x008fe20000010000 */
[----:B------:R-:W-:Y:S01]  /*26f0*/  FMNMX.FTZ R6, R56, R3, !PT ;  /* 0x0000000338067209 */ /* 0x000fe20007810000 */
[--C-:B------:R-:W-:Y:S01]  /*2700*/  FFMA.FTZ R54, R54, UR10, -R9.reuse ;  /* 0x0000000a36367c23 */ /* 0x100fe20008010809 */
[----:B------:R-:W-:Y:S01]  /*2710*/  ISETP.GT.AND P1, PT, R4, 0x49, PT ;  /* 0x000000490400780c */ /* 0x000fe20003f24270 */
[--C-:B------:R-:W-:Y:S01]  /*2720*/  FFMA.FTZ R55, R55, UR10, -R9.reuse ;  /* 0x0000000a37377c23 */ /* 0x100fe20008010809 */
[----:B------:R-:W-:Y:S01]  /*2730*/  FSEL R60, R60, -INF , P2 ;  /* 0xff8000003c3c7808 */ /* 0x000fe20001000000 */
[----:B------:R-:W1:Y:S01]  /*2740*/  MUFU.EX2 R35, R35 ;  /* 0x0000002300237308 */ /* 0x000e620000000800 */
[----:B------:R-:W-:Y:S01]  /*2750*/  FMNMX.FTZ R3, R57, R6, !PT ;  /* 0x0000000639037209 */ /* 0x000fe20007810000 */
[--C-:B------:R-:W-:Y:S01]  /*2760*/  FFMA.FTZ R58, R58, UR10, -R9.reuse ;  /* 0x0000000a3a3a7c23 */ /* 0x100fe20008010809 */
[----:B------:R-:W-:Y:S01]  /*2770*/  ISETP.GT.AND P2, PT, R4, 0x50, PT ;  /* 0x000000500400780c */ /* 0x000fe20003f44270 */
[--C-:B------:R-:W-:Y:S01]  /*2780*/  FFMA.FTZ R59, R59, UR10, -R9.reuse ;  /* 0x0000000a3b3b7c23 */ /* 0x100fe20008010809 */
[----:B------:R-:W-:Y:S01]  /*2790*/  FSEL R61, R61, -INF , P1 ;  /* 0xff8000003d3d7808 */ /* 0x000fe20000800000 */
[--C-:B------:R-:W-:Y:S01]  /*27a0*/  FFMA.FTZ R62, R62, UR10, -R9.reuse ;  /* 0x0000000a3e3e7c23 */ /* 0x100fe20008010809 */
[----:B------:R-:W-:Y:S01]  /*27b0*/  FMNMX.FTZ R6, R60, R3, !PT ;  /* 0x000000033c067209 */ /* 0x000fe20007810000 */
[----:B------:R-:W-:Y:S01]  /*27c0*/  MUFU.EX2 R38, R38 ;  /* 0x0000002600267308 */ /* 0x000fe20000000800 */
        /* <DEDUP_REMOVED lines=9> */
[----:B------:R-:W-:Y:S01]  /*2860*/  FFMA.FTZ R71, R71, UR10, -R9 ;  /* 0x0000000a47477c23 */ /* 0x000fe20008010809 */
[----:B------:R-:W-:Y:S01]  /*2870*/  FMNMX.FTZ R6, R64, R3, !PT ;  /* 0x0000000340067209 */ /* 0x000fe20007810000 */
[----:B------:R-:W3:Y:S01]  /*2880*/  MUFU.EX2 R39, R39 ;  /* 0x0000002700277308 */ /* 0x000ee20000000800 */
[----:B------:R-:W-:-:S02]  /*2890*/  ISETP.GT.AND P1, PT, R4, 0x59, PT ;  /* 0x000000590400780c */ /* 0x000fc40003f24270 */
[----:B------:R-:W-:Y:S02]  /*28a0*/  FSEL R68, R68, -INF , P2 ;  /* 0xff80000044447808 */ /* 0x000fe40001000000 */
[----:B------:R-:W-:Y:S02]  /*28b0*/  FMNMX.FTZ R3, R65, R6, !PT ;  /* 0x0000000641037209 */ /* 0x000fe40007810000 */
[----:B------:R-:W-:Y:S01]  /*28c0*/  FSEL R69, R69, -INF , P1 ;  /* 0xff80000045457808 */ /* 0x000fe20000800000 */
[----:B------:R-:W-:Y:S01]  /*28d0*/  MUFU.EX2 R42, R42 ;  /* 0x0000002a002a7308 */ /* 0x000fe20000000800 */
[----:B------:R-:W-:Y:S02]  /*28e0*/  FMNMX.FTZ R4, R68, R3, !PT ;  /* 0x0000000344047209 */ /* 0x000fe40007810000 */
[----:B------:R-:W-:Y:S02]  /*28f0*/  F2FP.BF16.F32.PACK_AB R153, R27, R26 ;  /* 0x0000001a1b99723e */ /* 0x000fe400000010ff */
[----:B------:R-:W-:-:S02]  /*2900*/  FMNMX.FTZ R4, R69, R4, !PT ;  /* 0x0000000445047209 */ /* 0x000fc40007810000 */
[----:B----4-:R-:W-:Y:S01]  /*2910*/  F2FP.BF16.F32.PACK_AB R155, R31, R30 ;  /* 0x0000001e1f9b723e */ /* 0x010fe200000010ff */
[----:B------:R-:W4:Y:S01]  /*2920*/  MUFU.EX2 R43, R43 ;  /* 0x0000002b002b7308 */ /* 0x000f220000000800 */
[----:B-1----:R-:W-:Y:S01]  /*2930*/  F2FP.BF16.F32.PACK_AB R157, R35, R34 ;  /* 0x00000022239d723e */ /* 0x002fe200000010ff */
[----:B------:R-:W1:Y:S01]  /*2940*/  SHFL.BFLY PT, R3, R4, 0x2, 0x1f ;  /* 0x0c401f0004037f89 */ /* 0x000e6200000e0000 */
[----:B---3--:R-:W-:-:S05]  /*2950*/  F2FP.BF16.F32.PACK_AB R159, R39, R38 ;  /* 0x00000026279f723e */ /* 0x008fca00000010ff */
[----:B------:R-:W-:Y:S08]  /*2960*/  MUFU.EX2 R46, R46 ;  /* 0x0000002e002e7308 */ /* 0x000ff00000000800 */
[----:B------:R-:W3:Y:S01]  /*2970*/  MUFU.EX2 R47, R47 ;  /* 0x0000002f002f7308 */ /* 0x000ee20000000800 */
[----:B----4-:R-:W-:-:S07]  /*2980*/  F2FP.BF16.F32.PACK_AB R161, R43, R42 ;  /* 0x0000002a2ba1723e */ /* 0x010fce00000010ff */
[----:B------:R-:W-:Y:S01]  /*2990*/  MUFU.EX2 R50, R50 ;  /* 0x0000003200327308 */ /* 0x000fe20000000800 */
[----:B-1----:R-:W-:-:S05]  /*29a0*/  FMNMX.FTZ R3, R4, R3, !PT ;  /* 0x0000000304037209 */ /* 0x002fca0007810000 */
[----:B------:R-:W1:Y:S02]  /*29b0*/  SHFL.BFLY PT, R6, R3, 0x1, 0x1f ;  /* 0x0c201f0003067f89 */ /* 0x000e6400000e0000 */
[----:B------:R-:W4:Y:S01]  /*29c0*/  MUFU.EX2 R51, R51 ;  /* 0x0000003300337308 */ /* 0x000f220000000800 */
[----:B---3--:R-:W-:-:S07]  /*29d0*/  F2FP.BF16.F32.PACK_AB R163, R47, R46 ;  /* 0x0000002e2fa3723e */ /* 0x008fce00000010ff */
[----:B------:R-:W-:Y:S08]  /*29e0*/  MUFU.EX2 R54, R54 ;  /* 0x0000003600367308 */ /* 0x000ff00000000800 */
[----:B------:R-:W3:Y:S01]  /*29f0*/  MUFU.EX2 R55, R55 ;  /* 0x0000003700377308 */ /* 0x000ee20000000800 */
[----:B----4-:R-:W-:Y:S02]  /*2a00*/  F2FP.BF16.F32.PACK_AB R165, R51, R50 ;  /* 0x0000003233a5723e */ /* 0x010fe400000010ff */
[----:B-1----:R-:W-:-:S05]  /*2a10*/  FMNMX.FTZ R6, R3, R6, !PT ;  /* 0x0000000603067209 */ /* 0x002fca0007810000 */
[----:B------:R-:W-:Y:S01]  /*2a20*/  MUFU.EX2 R58, R58 ;  /* 0x0000003a003a7308 */ /* 0x000fe20000000800 */
[C---:B------:R-:W-:Y:S01]  /*2a30*/  FSETP.NEU.FTZ.AND P1, PT, R6.reuse, -INF , PT ;  /* 0xff8000000600780b */ /* 0x040fe20003f3d000 */
[----:B------:R-:W-:-:S06]  /*2a40*/  FMUL.FTZ R3, R6, UR10 ;  /* 0x0000000a06037c20 */ /* 0x000fcc0008410000 */
[----:B------:R-:W1:Y:S01]  /*2a50*/  MUFU.EX2 R59, R59 ;  /* 0x0000003b003b7308 */ /* 0x000e620000000800 */
[----:B------:R-:W-:Y:S02]  /*2a60*/  FSEL R3, R3, RZ, P1 ;  /* 0x000000ff03037208 */ /* 0x000fe40000800000 */
[----:B---3--:R-:W-:-:S03]  /*2a70*/  F2FP.BF16.F32.PACK_AB R167, R55, R54 ;  /* 0x0000003637a7723e */ /* 0x008fc600000010ff */
        /* <DEDUP_REMOVED lines=26> */
[----:B------:R-:W-:Y:S01]  /*2c20*/  FFMA.FTZ R3, R69, UR10, -R3 ;  /* 0x0000000a45037c23 */ /* 0x000fe20008010803 */
[----:B-1----:R-:W-:-:S03]  /*2c30*/  F2FP.BF16.F32.PACK_AB R169, R59, R58 ;  /* 0x0000003a3ba9723e */ /* 0x002fc600000010ff */
[----:B------:R-:W1:Y:S01]  /*2c40*/  MUFU.EX2 R29, R29 ;  /* 0x0000001d001d7308 */ /* 0x000e620000000800 */
[----:B---3--:R-:W-:Y:S01]  /*2c50*/  FADD.FTZ R11, R24, R25 ;  /* 0x00000019180b7221 */ /* 0x008fe20000010000 */
[----:B------:R-:W-:-:S06]  /*2c60*/  F2FP.BF16.F32.PACK_AB R152, R25, R24 ;  /* 0x000000181998723e */ /* 0x000fcc00000010ff */
[----:B------:R-:W3:Y:S01]  /*2c70*/  MUFU.EX2 R32, R32 ;  /* 0x0000002000207308 */ /* 0x000ee20000000800 */
[----:B----4-:R-:W-:Y:S01]  /*2c80*/  FADD.FTZ R4, R28, R11 ;  /* 0x0000000b1c047221 */ /* 0x010fe20000010000 */
[----:B------:R-:W-:-:S04]  /*2c90*/  FADD.FTZ R11, R31, R10 ;  /* 0x0000000a1f0b7221 */ /* 0x000fc80000010000 */
[----:B------:R-:W-:Y:S02]  /*2ca0*/  FADD.FTZ R10, R34, R11 ;  /* 0x0000000b220a7221 */ /* 0x000fe40000010000 */
[----:B------:R-:W4:Y:S01]  /*2cb0*/  MUFU.EX2 R33, R33 ;  /* 0x0000002100217308 */ /* 0x000f220000000800 */
[----:B-1----:R-:W-:Y:S01]  /*2cc0*/  FADD.FTZ R9, R29, R4 ;  /* 0x000000041d097221 */ /* 0x002fe20000010000 */
[----:B------:R-:W-:Y:S01]  /*2cd0*/  FADD.FTZ R11, R35, R10 ;  /* 0x0000000a230b7221 */ /* 0x000fe20000010000 */
[----:B------:R-:W-:-:S03]  /*2ce0*/  F2FP.BF16.F32.PACK_AB R154, R29, R28 ;  /* 0x0000001c1d9a723e */ /* 0x000fc600000010ff */
[----:B------:R-:W-:Y:S02]  /*2cf0*/  FADD.FTZ R10, R38, R11 ;  /* 0x0000000b260a7221 */ /* 0x000fe40000010000 */
[----:B------:R-:W1:Y:S01]  /*2d00*/  MUFU.EX2 R36, R36 ;  /* 0x0000002400247308 */ /* 0x000e620000000800 */
[----:B---3--:R-:W-:Y:S01]  /*2d10*/  FADD.FTZ R4, R32, R9 ;  /* 0x0000000920047221 */ /* 0x008fe20000010000 */
[----:B------:R-:W-:-:S04]  /*2d20*/  FADD.FTZ R11, R39, R10 ;  /* 0x0000000a270b7221 */ /* 0x000fc80000010000 */
[----:B------:R-:W-:Y:S02]  /*2d30*/  FADD.FTZ R10, R42, R11 ;  /* 0x0000000b2a0a7221 */ /* 0x000fe40000010000 */
[----:B------:R-:W3:Y:S01]  /*2d40*/  MUFU.EX2 R37, R37 ;  /* 0x0000002500257308 */ /* 0x000ee20000000800 */
[----:B----4-:R-:W-:Y:S01]  /*2d50*/  FADD.FTZ R9, R33, R4 ;  /* 0x0000000421097221 */ /* 0x010fe20000010000 */
        /* <DEDUP_REMOVED lines=8> */
[----:B---3--:R-:W-:Y:S01]  /*2de0*/  FADD.FTZ R9, R37, R4 ;  /* 0x0000000425097221 */ /* 0x008fe20000010000 */
[----:B------:R-:W-:Y:S01]  /*2df0*/  FADD.FTZ R11, R51, R10 ;  /* 0x0000000a330b7221 */ /* 0x000fe20000010000 */
[----:B------:R-:W-:-:S03]  /*2e00*/  F2FP.BF16.F32.PACK_AB R158, R37, R36 ;  /* 0x00000024259e723e */ /* 0x000fc600000010ff */
[----:B------:R-:W-:Y:S02]  /*2e10*/  FADD.FTZ R10, R54, R11 ;  /* 0x0000000b360a7221 */ /* 0x000fe40000010000 */
[----:B------:R-:W3:Y:S01]  /*2e20*/  MUFU.EX2 R44, R44 ;  /* 0x0000002c002c7308 */ /* 0x000ee20000000800 */
[----:B----4-:R-:W-:Y:S01]  /*2e30*/  FADD.FTZ R4, R40, R9 ;  /* 0x0000000928047221 */ /* 0x010fe20000010000 */
[----:B------:R-:W-:-:S04]  /*2e40*/  FADD.FTZ R11, R55, R10 ;  /* 0x0000000a370b7221 */ /* 0x000fc80000010000 */
[----:B------:R-:W-:Y:S02]  /*2e50*/  FADD.FTZ R10, R58, R11 ;  /* 0x0000000b3a0a7221 */ /* 0x000fe40000010000 */
[----:B------:R-:W4:Y:S01]  /*2e60*/  MUFU.EX2 R45, R45 ;  /* 0x0000002d002d7308 */ /* 0x000f220000000800 */
[----:B-1----:R-:W-:Y:S01]  /*2e70*/  FADD.FTZ R9, R41, R4 ;  /* 0x0000000429097221 */ /* 0x002fe20000010000 */
[----:B------:R-:W-:Y:S01]  /*2e80*/  FADD.FTZ R13, R59, R10 ;  /* 0x0000000a3b0d7221 */ /* 0x000fe20000010000 */
[----:B------:R-:W-:-:S05]  /*2e90*/  F2FP.BF16.F32.PACK_AB R160, R41, R40 ;  /* 0x0000002829a0723e */ /* 0x000fca00000010ff */
[----:B------:R-:W1:Y:S01]  /*2ea0*/  MUFU.EX2 R48, R48 ;  /* 0x0000003000307308 */ /* 0x000e620000000800 */
[----:B---3--:R-:W-:-:S07]  /*2eb0*/  FADD.FTZ R4, R44, R9 ;  /* 0x000000092c047221 */ /* 0x008fce0000010000 */
[----:B------:R-:W3:Y:S01]  /*2ec0*/  MUFU.EX2 R49, R49 ;  /* 0x0000003100317308 */ /* 0x000ee20000000800 */
[C---:B----4-:R-:W-:Y:S01]  /*2ed0*/  FADD.FTZ R9, R45.reuse, R4 ;  /* 0x000000042d097221 */ /* 0x050fe20000010000 */
[----:B------:R-:W-:-:S06]  /*2ee0*/  F2FP.BF16.F32.PACK_AB R162, R45, R44 ;  /* 0x0000002c2da2723e */ /* 0x000fcc00000010ff */
        /* <DEDUP_REMOVED lines=18> */
[----:B---3--:R-:W-:-:S07]  /*3010*/  FADD.FTZ R10, R62, R13 ;  /* 0x0000000d3e0a7221 */ /* 0x008fce0000010000 */
[----:B------:R-:W3:Y:S01]  /*3020*/  MUFU.EX2 R64, R64 ;  /* 0x0000004000407308 */ /* 0x000ee20000000800 */
[C---:B----4-:R-:W-:Y:S01]  /*3030*/  FADD.FTZ R11, R61.reuse, R4 ;  /* 0x000000043d0b7221 */ /* 0x050fe20000010000 */
[----:B------:R-:W-:-:S06]  /*3040*/  F2FP.BF16.F32.PACK_AB R170, R61, R60 ;  /* 0x0000003c3daa723e */ /* 0x000fcc00000010ff */
[----:B------:R-:W4:Y:S01]  /*3050*/  MUFU.EX2 R66, R66 ;  /* 0x0000004200427308 */ /* 0x000f220000000800 */
[C---:B-1----:R-:W-:Y:S01]  /*3060*/  FADD.FTZ R13, R63.reuse, R10 ;  /* 0x0000000a3f0d7221 */ /* 0x042fe20000010000 */
[----:B------:R-:W-:-:S06]  /*3070*/  F2FP.BF16.F32.PACK_AB R171, R63, R62 ;  /* 0x0000003e3fab723e */ /* 0x000fcc00000010ff */
[----:B------:R-:W1:Y:S01]  /*3080*/  MUFU.EX2 R65, R65 ;  /* 0x0000004100417308 */ /* 0x000e620000000800 */
[----:B---3--:R-:W-:-:S07]  /*3090*/  FADD.FTZ R4, R64, R11 ;  /* 0x0000000b40047221 */ /* 0x008fce0000010000 */
[----:B------:R-:W3:Y:S01]  /*30a0*/  MUFU.EX2 R67, R67 ;  /* 0x0000004300437308 */ /* 0x000ee20000000800 */
[----:B----4-:R-:W-:-:S07]  /*30b0*/  FADD.FTZ R10, R66, R13 ;  /* 0x0000000d420a7221 */ /* 0x010fce0000010000 */
[----:B------:R-:W-:Y:S01]  /*30c0*/  MUFU.EX2 R68, R68 ;  /* 0x0000004400447308 */ /* 0x000fe20000000800 */
[----:B-1----:R-:W-:-:S07]  /*30d0*/  F2FP.BF16.F32.PACK_AB R172, R65, R64 ;  /* 0x0000004041ac723e */ /* 0x002fce00000010ff */
[----:B------:R-:W1:Y:S01]  /*30e0*/  MUFU.EX2 R70, R70 ;  /* 0x0000004600467308 */ /* 0x000e620000000800 */
[C---:B---3--:R-:W-:Y:S01]  /*30f0*/  FADD.FTZ R11, R67.reuse, R10 ;  /* 0x0000000a430b7221 */ /* 0x048fe20000010000 */
[----:B------:R-:W-:-:S06]  /*3100*/  F2FP.BF16.F32.PACK_AB R173, R67, R66 ;  /* 0x0000004243ad723e */ /* 0x000fcc00000010ff */
[----:B------:R3:W4:Y:S08]  /*3110*/  MUFU.EX2 R9, R3 ;  /* 0x0000000300097308 */ /* 0x0007300000000800 */
[----:B------:R-:W5:Y:S01]  /*3120*/  MUFU.EX2 R71, R71 ;  /* 0x0000004700477308 */ /* 0x000f620000000800 */
[----:B---3--:R-:W-:Y:S01]  /*3130*/  FADD.FTZ R3, R65, R4 ;  /* 0x0000000441037221 */ /* 0x008fe20000010000 */
[----:B-1----:R-:W-:-:S03]  /*3140*/  FADD.FTZ R10, R70, R11 ;  /* 0x0000000b460a7221 */ /* 0x002fc60000010000 */
[----:B------:R-:W-:-:S04]  /*3150*/  FADD.FTZ R4, R68, R3 ;  /* 0x0000000344047221 */ /* 0x000fc80000010000 */
[C---:B----4-:R-:W-:Y:S01]  /*3160*/  FADD.FTZ R3, R9.reuse, R4 ;  /* 0x0000000409037221 */ /* 0x050fe20000010000 */
[----:B------:R-:W-:Y:S01]  /*3170*/  F2FP.BF16.F32.PACK_AB R174, R9, R68 ;  /* 0x0000004409ae723e */ /* 0x000fe200000010ff */
[C---:B-----5:R-:W-:Y:S01]  /*3180*/  FADD.FTZ R4, R71.reuse, R10 ;  /* 0x0000000a47047221 */ /* 0x060fe20000010000 */
[----:B------:R-:W-:Y:S01]  /*3190*/  F2FP.BF16.F32.PACK_AB R175, R71, R70 ;  /* 0x0000004647af723e */ /* 0x000fe200000010ff */
[----:B------:R-:W-:Y:S06]  /*31a0*/  @!P0 BRA `(.L_x_13512) ;  /* 0x0000000000048947 */ /* 0x000fec0003800000 */
[----:B------:R-:W-:Y:S01]  /*31b0*/  BPT.TRAP 0x1 ;  /* 0x000000040000795c */ /* 0x000fe20000300000 */
.L_x_13512:
[----:B------:R1:W3:Y:S01]  /*31c0*/  SYNCS.PHASECHK.TRANS64.TRYWAIT P1, [UR22+0x22850], R8 ;  /* 0x02285008ff0075a7 */ /* 0x0002e20008020156 */
[----:B------:R-:W-:Y:S05]  /*31d0*/  @!P0 BRA `(.L_x_13513) ;  /* 0x0000000000048947 */ /* 0x000fea0003800000 */
[----:B------:R-:W-:Y:S01]  /*31e0*/  BPT.TRAP 0x1 ;  /* 0x000000040000795c */ /* 0x000fe20000300000 */
.L_x_13513:
[----:B---3--:R-:W-:Y:S05]  /*31f0*/  @P1 BRA `(.L_x_13514) ;  /* 0x0000000000081947 */ /* 0x008fea0003800000 */
[----:B------:R-:W3:Y:S02]  /*3200*/  SYNCS.PHASECHK.TRANS64.TRYWAIT P1, [UR22+0x22850], R8 ;  /* 0x02285008ff0075a7 */ /* 0x000ee40008020156 */
[----:B---3--:R-:W-:Y:S05]  /*3210*/  @!P1 BRA `(.L_x_13515) ;  /* 0x000000b8004c9947 */ /* 0x008fea0003800000 */
.L_x_13514:
        /* <DEDUP_REMOVED lines=43> */
.L_x_13516:
[----:B------:R-:W-:Y:S01]  /*34d0*/  UISETP.NE.AND UP0, UPT, UR46, URZ, UPT ;  /* 0x0000003f2e00728c */ /* 0x000fe2000bf05270 */
[----:B------:R-:W4:Y:S01]  /*34e0*/  S2UR UR18, SR_CgaCtaId ;  /* 0x00000000001279c3 */ /* 0x000f220000008800 */
[----:B------:R-:W-:Y:S01]  /*34f0*/  UMOV UR14, UR43 ;  /* 0x0000002b000e7c82 */ /* 0x000fe20008000000 */
[----:B------:R-:W-:Y:S02]  /*3500*/  UIMAD UR11, UR42, UR11, -UR15 ;  /* 0x0000000b2a0b72a4 */ /* 0x000fe4000f8e0a0f */
[----:B------:R-:W-:Y:S02]  /*3510*/  UIADD3 UR22, UR22, 0x22860, URZ ;  /* 0x0002286016167890 */ /* 0x000fe4000fffe03f */
[----:B------:R-:W-:-:S04]  /*3520*/  UIADD3 UR23, UR40, -0x2, URZ ;  /* 0xfffffffe28177890 */ /* 0x000fc8000fffe03f */
[----:B------:R-:W-:Y:S01]  /*3530*/  @UP0 ULDC UR6, c[0x0][0x44c] ;  /* 0x0001130000060ab9 */ /* 0x000fe20000000800 */
[----:B------:R-:W-:Y:S01]  /*3540*/  @UP0 ULDC UR19, c[0x0][0x450] ;  /* 0x0001140000130ab9 */ /* 0x000fe20000000800 */
[----:B------:R-:W-:-:S04]  /*3550*/  UIMAD.WIDE.U32 UR6, UR43, UR6, URZ ;  /* 0x000000062b0672a5 */ /* 0x000fc8000f8e003f */
[----:B------:R-:W-:-:S04]  /*3560*/  @UP0 USHF.R.U32.HI UR14, URZ, UR19, UR7 ;  /* 0x000000133f0e0299 */ /* 0x000fc80008011607 */
[----:B------:R-:W-:-:S04]  /*3570*/  UIADD3 UR6, UR11, UR14, URZ ;  /* 0x0000000e0b067290 */ /* 0x000fc8000fffe03f */
[----:B------:R-:W-:Y:S02]  /*3580*/  UIMAD.WIDE UR6, UR6, 0x2aaaaaab, URZ ;  /* 0x2aaaaaab060678a5 */ /* 0x000fe4000f8e023f */
[----:B----4-:R-:W-:Y:S02]  /*3590*/  UPRMT UR22, UR18, 0x654, UR22 ;  /* 0x0000065412167896 */ /* 0x010fe40008000016 */
[----:B------:R-:W-:-:S04]  /*35a0*/  USHF.R.U32.HI UR6, URZ, 0x1f, UR7 ;  /* 0x0000001f3f067899 */ /* 0x000fc80008011607 */
[----:B------:R-:W-:-:S03]  /*35b0*/  ULEA.HI.SX32 UR6, UR7, UR6, 0x1c ;  /* 0x0000000607067291 */ /* 0x000fc6000f8fe23f */
[----:B------:R-:W-:Y:S01]  /*35c0*/  SYNCS.ARRIVE.TRANS64.RED.A1T0 RZ, [UR22], RZ ;  /* 0x000000ffffff79a7 */ /* 0x000fe20008100416 */
[----:B------:R-:W-:-:S04]  /*35d0*/  UISETP.LT.AND UP0, UPT, URZ, UR6, UPT ;  /* 0x000000063f00728c */ /* 0x000fc8000bf01270 */
[----:B------:R-:W-:-:S04]  /*35e0*/  USEL UR22, URZ, UR6, !UP0 ;  /* 0x000000063f167287 */ /* 0x000fc8000c000000 */
[----:B------:R-:W-:-:S06]  /*35f0*/  UISETP.GE.AND UP0, UPT, UR23, UR22, UPT ;  /* 0x000000161700728c */ /* 0x000fcc000bf06270 */
[----:B------:R-:W-:-:S13]  /*3600*/  PLOP3.LUT P1, PT, PT, PT, UP0, 0x80, 0x0 ;  /* 0x000000000000781c */ /* 0x000fda0003f2f008 */
[----:B------:R-:W-:Y:S05]  /*3610*/  @!P1 BRA `(.L_x_13517) ;  /* 0x0000002400389947 */ /* 0x000fea0003800000 */
[----:B---3--:R-:W-:Y:S01]  /*3620*/  IMAD.MOV.U32 R9, RZ, RZ, R5 ;  /* 0x000000ffff097224 */ /* 0x008fe200078e0005 */
[----:B------:R-:W-:Y:S01]  /*3630*/  ULDC UR27, c[0x0][0x288] ;  /* 0x0000a200001b7ab9 */ /* 0x000fe20000000800 */
[----:B01----:R-:W-:Y:S01]  /*3640*/  IMAD.MOV.U32 R8, RZ, RZ, R6 ;  /* 0x000000ffff087224 */ /* 0x003fe200078e0006 */
[----:B------:R-:W-:-:S06]  /*3650*/  ULDC UR24, c[0x0][0x988] ;  /* 0x0002620000187ab9 */ /* 0x000fcc0000000800 */
.L_x_13528:
[----:B------:R-:W-:-:S04]  /*3660*/  UIADD3 UR36, UR36, 0x1, URZ ;  /* 0x0000000124247890 */ /* 0x000fc8000fffe03f */
[----:B------:R-:W-:-:S04]  /*3670*/  UISETP.NE.AND UP0, UPT, UR36, 0x2, UPT ;  /* 0x000000022400788c */ /* 0x000fc8000bf05270 */
[----:B------:R-:W-:Y:S02]  /*3680*/  USEL UR6, URZ, 0x1, UP0 ;  /* 0x000000013f067887 */ /* 0x000fe40008000000 */
[----:B------:R-:W-:Y:S02]  /*3690*/  USEL UR36, UR36, URZ, UP0 ;  /* 0x0000003f24247287 */ /* 0x000fe40008000000 */
[----:B------:R-:W-:Y:S01]  /*36a0*/  ULOP3.LUT UR37, UR37, UR6, URZ, 0x3c, !UPT ;  /* 0x0000000625257292 */ /* 0x000fe2000f8e3c3f */
[----:B012---:R-:W-:Y:S11]  /*36b0*/  @!P0 BRA `(.L_x_13518) ;  /* 0x0000000000048947 */ /* 0x007ff60003800000 */
[----:B------:R-:W-:Y:S01]  /*36c0*/  BPT.TRAP 0x1 ;  /* 0x000000040000795c */ /* 0x000fe20000300000 */
.L_x_13518:
        /* <DEDUP_REMOVED lines=9> */
.L_x_13519:
[----:B-1----:R-:W-:Y:S05]  /*3760*/  @P1 BRA `(.L_x_13520) ;  /* 0x0000000000081947 */ /* 0x002fea0003800000 */
[----:B------:R-:W1:Y:S02]  /*3770*/  SYNCS.PHASECHK.TRANS64.TRYWAIT P1, [UR26+0x22830], R7 ;  /* 0x02283007ff0075a7 */ /* 0x000e64000802015a */
[----:B-1----:R-:W-:Y:S05]  /*3780*/  @!P1 BRA `(.L_x_13521) ;  /* 0x000000b400089947 */ /* 0x002fea0003800000 */
.L_x_13520:
[----:B------:R-:W-:Y:S01]  /*3790*/  UIMAD UR6, UR36, 0x300, UR20 ;  /* 0x00000300240678a4 */ /* 0x000fe2000f8e0214 */
[----:B------:R-:W-:Y:S01]  /*37a0*/  WARPGROUP.ARRIVE ;  /* 0x00000000000079c5 */ /* 0x000fe20000000000 */
[----:B------:R-:W-:Y:S01]  /*37b0*/  UMOV UR7, 0x40000040 ;  /* 0x4000004000077882 */ /* 0x000fe20000000000 */
[----:B------:R-:W-:Y:S01]  /*37c0*/  UMOV UR11, 0x40000040 ;  /* 0x40000040000b7882 */ /* 0x000fe20000000000 */
[----:B------:R-:W-:-:S03]  /*37d0*/  UIADD3 UR10, UR6, 0x2, URZ ;  /* 0x00000002060a7890 */ /* 0x000fc6000fffe03f */
[----:B-12---:R-:W1:Y:S01]  /*37e0*/  S2R R0, SR_TID.X ;  /* 0x0000000000007919 */ /* 0x006e620000002100 */
[----:B------:R-:W-:Y:S01]  /*37f0*/  UIADD3 UR14, UR6, 0x4, URZ ;  /* 0x00000004060e7890 */ /* 0x000fe2000fffe03f */
[----:B------:R-:W-:Y:S01]  /*3800*/  UMOV UR15, 0x40000040 ;  /* 0x40000040000f7882 */ /* 0x000fe20000000000 */
[----:B------:R-:W-:Y:S01]  /*3810*/  HGMMA.64x96x16.F32.BF16 R152, gdesc[UR4], RZ, !UPT, gsb0 ;  /* 0x01600000049879f0 */ /* 0x000fe2000c0018ff */
[----:B------:R-:W-:Y:S01]  /*3820*/  UIADD3 UR18, UR6, 0x6, URZ ;  /* 0x0000000606127890 */ /* 0x000fe2000fffe03f */
[----:B------:R-:W-:Y:S01]  /*3830*/  UMOV UR19, 0x40000040 ;  /* 0x4000004000137882 */ /* 0x000fe20000000000 */
        /* <DEDUP_REMOVED lines=15> */
.L_x_13522:
[----:B------:R-:W-:Y:S01]  /*3930*/  UISETP.NE.AND UP0, UPT, UR46, URZ, UPT ;  /* 0x0000003f2e00728c */ /* 0x000fe2000bf05270 */
[----:B------:R-:W-:Y:S01]  /*3940*/  VIADD R10, R16, UR43 ;  /* 0x0000002b100a7c36 */ /* 0x000fe20008000000 */
[----:B------:R-:W2:Y:S01]  /*3950*/  LDC R11, c[0x0][0x2f0] ;  /* 0x0000bc00ff0b7b82 */ /* 0x000ea20000000800 */
[----:B------:R-:W-:Y:S01]  /*3960*/  IMAD.MOV.U32 R6, RZ, RZ, -0x2 ;  /* 0xfffffffeff067424 */ /* 0x000fe200078e00ff */
[----:B------:R-:W-:Y:S02]  /*3970*/  UMOV UR10, UR24 ;  /* 0x00000018000a7c82 */ /* 0x000fe40008000000 */
[----:B------:R-:W-:Y:S02]  /*3980*/  PLOP3.LUT P1, PT, PT, PT, UP0, 0x80, 0x0 ;  /* 0x000000000000781c */ /* 0x000fe40003f2f008 */
[----:B------:R-:W-:-:S03]  /*3990*/  PLOP3.LUT P2, PT, PT, PT, UP0, 0x80, 0x0 ;  /* 0x000000000000781c */ /* 0x000fc60003f4f008 */
[----:B------:R-:W-:-:S08]  /*39a0*/  @UP0 ULDC UR6, c[0x0][0x44c] ;  /* 0x0001130000060ab9 */ /* 0x000fd00000000800 */
[----:B------:R-:W-:Y:S01]  /*39b0*/  @P1 IMAD.HI.U32 R5, R10, UR6, RZ ;  /* 0x000000060a051c27 */ /* 0x000fe2000f8e00ff */
[----:B------:R-:W-:-:S04]  /*39c0*/  @UP0 ULDC UR6, c[0x0][0x450] ;  /* 0x0001140000060ab9 */ /* 0x000fc80000000800 */
[----:B------:R-:W-:Y:S01]  /*39d0*/  @P2 SHF.R.U32.HI R10, RZ, UR6, R5 ;  /* 0x00000006ff0a2c19 */ /* 0x000fe20008011605 */
[----:B------:R-:W-:Y:S02]  /*39e0*/  UMOV UR6, 0x1 ;  /* 0x0000000100067882 */ /* 0x000fe40000000000 */
[----:B------:R-:W-:Y:S02]  /*39f0*/  UIMAD UR6, UR23, -0x60, UR6 ;  /* 0xffffffa0170678a4 */ /* 0x000fe4000f8e0206 */
[----:B------:R-:W3:Y:S04]  /*3a00*/  SHFL.IDX PT, R5, R10, 0x1, 0x1c1f ;  /* 0x003c1f000a057f89 */ /* 0x000ee800000e0000 */
[----:B------:R-:W-:Y:S01]  /*3a10*/  IMAD R6, R17, R6, UR6 ;  /* 0x0000000611067e24 */ /* 0x000fe2000f8e0206 */
[----:B------:R-:W-:-:S03]  /*3a20*/  UIADD3 UR6, UR26, 0x22840, URZ ;  /* 0x000228401a067890 */ /* 0x000fc6000fffe03f */
[----:B--2---:R-:W-:Y:S01]  /*3a30*/  IMAD R6, R11, UR42, R6 ;  /* 0x0000002a0b067c24 */ /* 0x004fe2000f8e0206 */
[----:B------:R-:W-:-:S09]  /*3a40*/  UPRMT UR6, UR25, 0x654, UR6 ;  /* 0x0000065419067896 */ /* 0x000fd20008000006 */
[----:B------:R-:W-:Y:S01]  /*3a50*/  SYNCS.ARRIVE.TRANS64.RED.A1T0 RZ, [UR6], RZ ;  /* 0x000000ffffff79a7 */ /* 0x000fe20008100406 */
[----:B---3--:R-:W-:-:S04]  /*3a60*/  IADD3 R5, R5, -UR27, R6 ;  /* 0x8000001b05057c10 */ /* 0x008fc8000fffe006 */
[C---:B------:R-:W-:Y:S02]  /*3a70*/  ISETP.GT.AND P1, PT, R5.reuse, RZ, PT ;  /* 0x000000ff0500720c */ /* 0x040fe40003f24270 */
[C---:B------:R-:W-:Y:S02]  /*3a80*/  ISETP.GT.AND P2, PT, R5.reuse, 0x1, PT ;  /* 0x000000010500780c */ /* 0x040fe40003f44270 */
        /* <DEDUP_REMOVED lines=65> */
[----:B------:R-:W-:Y:S02]  /*3ea0*/  FMNMX.FTZ R5, R195, R12, !PT ;  /* 0x0000000cc3057209 */ /* 0x000fe40007810000 */
[----:B------:R-:W-:Y:S02]  /*3eb0*/  FSEL R198, R198, -INF , P1 ;  /* 0xff800000c6c67808 */ /* 0x000fe40000800000 */
[----:B------:R-:W-:Y:S02]  /*3ec0*/  FSEL R199, R199, -INF , P2 ;  /* 0xff800000c7c77808 */ /* 0x000fe40001000000 */
[----:B------:R-:W-:Y:S02]  /*3ed0*/  FMNMX.FTZ R12, R198, R5, !PT ;  /* 0x00000005c60c7209 */ /* 0x000fe40007810000 */
[----:B------:R-:W2:Y:S02]  /*3ee0*/  SHFL.IDX PT, R5, R10, RZ, 0x1c1f ;  /* 0x001c1fff0a057589 */ /* 0x000ea400000e0000 */
[----:B------:R-:W-:-:S05]  /*3ef0*/  FMNMX.FTZ R13, R199, R12, !PT ;  /* 0x0000000cc70d7209 */ /* 0x000fca0007810000 */
[----:B------:R-:W3:Y:S01]  /*3f00*/  SHFL.BFLY PT, R12, R13, 0x2, 0x1f ;  /* 0x0c401f000d0c7f89 */ /* 0x000ee200000e0000 */
[----:B--2---:R-:W-:-:S04]  /*3f10*/  IADD3 R6, R5, -UR27, R6 ;  /* 0x8000001b05067c10 */ /* 0x004fc8000fffe006 */
[C---:B------:R-:W-:Y:S02]  /*3f20*/  ISETP.GT.AND P1, PT, R6.reuse, RZ, PT ;  /* 0x000000ff0600720c */ /* 0x040fe40003f24270 */
[----:B------:R-:W-:Y:S02]  /*3f30*/  ISETP.GT.AND P2, PT, R6, 0x1, PT ;  /* 0x000000010600780c */ /* 0x000fe40003f44270 */
[----:B------:R-:W-:Y:S02]  /*3f40*/  FSEL R11, R152, -INF , P1 ;  /* 0xff800000980b7808 */ /* 0x000fe40000800000 */
[----:B---3--:R-:W-:Y:S02]  /*3f50*/  FMNMX.FTZ R14, R13, R12, !PT ;  /* 0x0000000c0d0e7209 */ /* 0x008fe40007810000 */
[----:B------:R-:W-:Y:S02]  /*3f60*/  ISETP.GT.AND P1, PT, R6, 0x8, PT ;  /* 0x000000080600780c */ /* 0x000fe40003f24270 */
[----:B------:R-:W-:Y:S01]  /*3f70*/  FSEL R153, R153, -INF , P2 ;  /* 0xff80000099997808 */ /* 0x000fe20001000000 */
[----:B------:R-:W2:Y:S01]  /*3f80*/  SHFL.BFLY PT, R15, R14, 0x1, 0x1f ;  /* 0x0c201f000e0f7f89 */ /* 0x000ea200000e0000 */
        /* <DEDUP_REMOVED lines=19> */
[----:B--2---:R-:W-:Y:S02]  /*40c0*/  FMNMX.FTZ R5, R14, R15, !PT ;  /* 0x0000000f0e057209 */ /* 0x004fe40007810000 */
        /* <DEDUP_REMOVED lines=28> */
[----:B------:R-:W-:Y:S02]  /*4290*/  FSETP.NEU.FTZ.AND P1, PT, R5, -INF , PT ;  /* 0xff8000000500780b */ /* 0x000fe40003f3d000 */
[----:B------:R-:W-:-:S02]  /*42a0*/  ISETP.GT.AND P3, PT, R6, 0x48, PT ;  /* 0x000000480600780c */ /* 0x000fc40003f64270 */
        /* <DEDUP_REMOVED lines=9> */
[----:B------:R2:W-:Y:S01]  /*4340*/  MUFU.EX2 R13, R154 ;  /* 0x0000009a000d7308 */ /* 0x0005e20000000800 */
[----:B------:R-:W-:Y:S01]  /*4350*/  FSEL R152, R189, -INF , P2 ;  /* 0xff800000bd987808 */ /* 0x000fe20001000000 */
[--C-:B------:R-:W-:Y:S01]  /*4360*/  FFMA.FTZ R159, R166, UR10, -R10.reuse ;  /* 0x0000000aa69f7c23 */ /* 0x100fe2000801080a */
[----:B------:R-:W-:Y:S01]  /*4370*/  FMNMX.FTZ R21, R188, R21, !PT ;  /* 0x00000015bc157209 */ /* 0x000fe20007810000 */
[--C-:B------:R-:W-:Y:S01]  /*4380*/  FFMA.FTZ R12, R155, UR10, -R10.reuse ;  /* 0x0000000a9b0c7c23 */ /* 0x100fe2000801080a */
[----:B------:R-:W-:Y:S01]  /*4390*/  ISETP.GT.AND P2, PT, R6, 0x51, PT ;  /* 0x000000510600780c */ /* 0x000fe20003f44270 */
[--C-:B------:R-:W-:Y:S01]  /*43a0*/  FFMA.FTZ R155, R158, UR10, -R10.reuse ;  /* 0x0000000a9e9b7c23 */ /* 0x100fe2000801080a */
[----:B------:R-:W-:Y:S01]  /*43b0*/  FMNMX.FTZ R21, R152, R21, !PT ;  /* 0x0000001598157209 */ /* 0x000fe20007810000 */
[--C-:B------:R-:W-:Y:S01]  /*43c0*/  FFMA.FTZ R189, R170, UR10, -R10.reuse ;  /* 0x0000000aaabd7c23 */ /* 0x100fe2000801080a */
[----:B--2---:R-:W-:Y:S01]  /*43d0*/  FSEL R154, R192, -INF , P3 ;  /* 0xff800000c09a7808 */ /* 0x004fe20001800000 */
        /* <DEDUP_REMOVED lines=8> */
[----:B------:R-:W-:Y:S01]  /*4460*/  MUFU.EX2 R12, R12 ;  /* 0x0000000c000c7308 */ /* 0x000fe20000000800 */
[----:B------:R-:W-:Y:S01]  /*4470*/  FSEL R158, R196, -INF , P3 ;  /* 0xff800000c49e7808 */ /* 0x000fe20001800000 */
[--C-:B------:R-:W-:Y:S01]  /*4480*/  FFMA.FTZ R196, R171, UR10, -R10.reuse ;  /* 0x0000000aabc47c23 */ /* 0x100fe2000801080a */
[----:B------:R-:W-:Y:S01]  /*4490*/  FMNMX.FTZ R21, R193, R166, !PT ;  /* 0x000000a6c1157209 */ /* 0x000fe20007810000 */
[--C-:B------:R-:W-:Y:S01]  /*44a0*/  FFMA.FTZ R171, R190, UR10, -R10.reuse ;  /* 0x0000000abeab7c23 */ /* 0x100fe2000801080a */
[----:B------:R-:W-:Y:S01]  /*44b0*/  FSEL R197, R197, -INF , P2 ;  /* 0xff800000c5c57808 */ /* 0x000fe20001000000 */
[--C-:B------:R-:W-:Y:S01]  /*44c0*/  FFMA.FTZ R183, R187, UR10, -R10.reuse ;  /* 0x0000000abbb77c23 */ /* 0x100fe2000801080a */
[----:B------:R-:W-:Y:S01]  /*44d0*/  FMNMX.FTZ R6, R158, R21, !PT ;  /* 0x000000159e067209 */ /* 0x000fe20007810000 */
[----:B------:R-:W-:Y:S01]  /*44e0*/  MUFU.EX2 R155, R155 ;  /* 0x0000009b009b7308 */ /* 0x000fe20000000800 */
[----:B------:R-:W-:Y:S01]  /*44f0*/  FSEL R186, R5, RZ, P1 ;  /* 0x000000ff05ba7208 */ /* 0x000fe20000800000 */
[--C-:B------:R-:W-:Y:S01]  /*4500*/  FFMA.FTZ R162, R162, UR10, -R10.reuse ;  /* 0x0000000aa2a27c23 */ /* 0x100fe2000801080a */
[----:B------:R-:W-:Y:S01]  /*4510*/  FMNMX.FTZ R6, R197, R6, !PT ;  /* 0x00000006c5067209 */ /* 0x000fe20007810000 */
[--C-:B------:R-:W-:Y:S01]  /*4520*/  FFMA.FTZ R192, R175, UR10, -R10.reuse ;  /* 0x0000000aafc07c23 */ /* 0x100fe2000801080a */
[--C-:B------:R-:W-:Y:S01]  /*4530*/  FFMA.FTZ R166, R178, UR10, -R10.reuse ;  /* 0x0000000ab2a67c23 */ /* 0x100fe2000801080a */
[----:B------:R-:W-:Y:S01]  /*4540*/  FADD.FTZ R186, -R186, R9 ;  /* 0x00000009baba7221 */ /* 0x000fe20000010100 */
[--C-:B------:R-:W-:Y:S01]  /*4550*/  FFMA.FTZ R178, R191, UR10, -R10.reuse ;  /* 0x0000000abfb27c23 */ /* 0x100fe2000801080a */
[----:B------:R-:W2:Y:S01]  /*4560*/  SHFL.BFLY PT, R21, R6, 0x2, 0x1f ;  /* 0x0c401f0006157f89 */ /* 0x000ea200000e0000 */
[----:B------:R-:W-:Y:S01]  /*4570*/  MUFU.EX2 R14, R14 ;  /* 0x0000000e000e7308 */ /* 0x000fe20000000800 */
[----:B------:R-:W-:Y:S01]  /*4580*/  FMUL.FTZ R186, R186, UR10 ;  /* 0x0000000ababa7c20 */ /* 0x000fe20008410000 */
[--C-:B------:R-:W-:Y:S01]  /*4590*/  FFMA.FTZ R175, R198, UR10, -R10.reuse ;  /* 0x0000000ac6af7c23 */ /* 0x100fe2000801080a */
[----:B------:R-:W-:-:S05]  /*45a0*/  FFMA.FTZ R179, R179, UR10, -R10 ;  /* 0x0000000ab3b37c23 */ /* 0x000fca000801080a */
[----:B------:R-:W3:Y:S08]  /*45b0*/  MUFU.EX2 R186, R186 ;  /* 0x000000ba00ba7308 */ /* 0x000ef00000000800 */
[----:B------:R4:W-:Y:S01]  /*45c0*/  MUFU.EX2 R15, R162 ;  /* 0x000000a2000f7308 */ /* 0x0009e20000000800 */
[----:B--2---:R-:W-:-:S07]  /*45d0*/  FMNMX.FTZ R21, R6, R21, !PT ;  /* 0x0000001506157209 */ /* 0x004fce0007810000 */
[----:B------:R-:W-:Y:S01]  /*45e0*/  MUFU.EX2 R20, R20 ;  /* 0x0000001400147308 */ /* 0x000fe20000000800 */
[--C-:B----4-:R-:W-:Y:S01]  /*45f0*/  FFMA.FTZ R162, R167, UR10, -R10.reuse ;  /* 0x0000000aa7a27c23 */ /* 0x110fe2000801080a */
[--C-:B------:R-:W-:Y:S01]  /*4600*/  FFMA.FTZ R167, R182, UR10, -R10.reuse ;  /* 0x0000000ab6a77c23 */ /* 0x100fe2000801080a */
[--C-:B------:R-:W-:Y:S01]  /*4610*/  FFMA.FTZ R182, R195, UR10, -R10.reuse ;  /* 0x0000000ac3b67c23 */ /* 0x100fe2000801080a */
[----:B------:R-:W2:Y:S01]  /*4620*/  SHFL.BFLY PT, R6, R21, 0x1, 0x1f ;  /* 0x0c201f0015067f89 */ /* 0x000ea200000e0000 */
[-C--:B---3--:R-:W-:Y:S01]  /*4630*/  FMUL.FTZ R26, R26, R186.reuse ;  /* 0x000000ba1a1a7220 */ /* 0x088fe20000410000 */
        /* <DEDUP_REMOVED lines=23> */
[--C-:B------:R-:W-:Y:S01]  /*47b0*/  FFMA.FTZ R21, R194, UR10, -R10.reuse ;  /* 0x0000000ac2157c23 */ /* 0x100fe2000801080a */
[----:B------:R-:W-:Y:S01]  /*47c0*/  FFMA.FTZ R10, R199, UR10, -R10 ;  /* 0x0000000ac70a7c23 */ /* 0x000fe2000801080a */
[-C--:B------:R-:W-:Y:S01]  /*47d0*/  FMUL.FTZ R66, R66, R186.reuse ;  /* 0x000000ba42427220 */ /* 0x080fe20000410000 */
[C---:B------:R-:W-:Y:S01]  /*47e0*/  FSETP.NEU.FTZ.AND P2, PT, R6.reuse, -INF , PT ;  /* 0xff8000000600780b */ /* 0x040fe20003f5d000 */
[----:B------:R-:W-:Y:S01]  /*47f0*/  FMUL.FTZ R194, R6, UR10 ;  /* 0x0000000a06c27c20 */ /* 0x000fe20008410000 */
[----:B------:R-:W-:Y:S01]  /*4800*/  MUFU.EX2 R196, R196 ;  /* 0x000000c400c47308 */ /* 0x000fe20000000800 */
[-C--:B------:R-:W-:Y:S01]  /*4810*/  FMUL.FTZ R67, R67, R186.reuse ;  /* 0x000000ba43437220 */ /* 0x080fe20000410000 */
[-C--:B------:R-:W-:Y:S01]  /*4820*/  FMUL.FTZ R70, R70, R186.reuse ;  /* 0x000000ba46467220 */ /* 0x080fe20000410000 */
[-C--:B------:R-:W-:Y:S01]  /*4830*/  FMUL.FTZ R71, R71, R186.reuse ;  /* 0x000000ba47477220 */ /* 0x080fe20000410000 */
[----:B------:R-:W-:Y:S01]  /*4840*/  FSEL R194, R194, RZ, P2 ;  /* 0x000000ffc2c27208 */ /* 0x000fe20001000000 */
[-C--:B------:R-:W-:Y:S01]  /*4850*/  FMUL.FTZ R74, R74, R186.reuse ;  /* 0x000000ba4a4a7220 */ /* 0x080fe20000410000 */
[-C--:B------:R-:W-:Y:S01]  /*4860*/  FMUL.FTZ R75, R75, R186.reuse ;  /* 0x000000ba4b4b7220 */ /* 0x080fe20000410000 */
[----:B------:R-:W-:Y:S01]  /*4870*/  FMUL.FTZ R78, R78, R186 ;  /* 0x000000ba4e4e7220 */ /* 0x000fe20000410000 */
[----:B------:R-:W-:Y:S01]  /*4880*/  MUFU.EX2 R163, R163 ;  /* 0x000000a300a37308 */ /* 0x000fe20000000800 */
[--C-:B------:R-:W-:Y:S01]  /*4890*/  FFMA.FTZ R190, R153, UR10, -R194.reuse ;  /* 0x0000000a99be7c23 */ /* 0x100fe200080108c2 */
[----:B------:R-:W-:Y:S01]  /*48a0*/  FSEL R153, R6, RZ, P2 ;  /* 0x000000ff06997208 */ /* 0x000fe20001000000 */
[--C-:B------:R-:W-:Y:S01]  /*48b0*/  FFMA.FTZ R11, R11, UR10, -R194.reuse ;  /* 0x0000000a0b0b7c23 */ /* 0x100fe200080108c2 */
[--C-:B------:R-:W-:Y:S01]  /*48c0*/  FFMA.FTZ R156, R156, UR10, -R194.reuse ;  /* 0x0000000a9c9c7c23 */ /* 0x100fe200080108c2 */
[--C-:B------:R-:W-:Y:S01]  /*48d0*/  FFMA.FTZ R187, R157, UR10, -R194.reuse ;  /* 0x0000000a9dbb7c23 */ /* 0x100fe200080108c2 */
[----:B------:R-:W-:Y:S01]  /*48e0*/  FFMA.FTZ R160, R160, UR10, -R194 ;  /* 0x0000000aa0a07c23 */ /* 0x000fe200080108c2 */
[----:B------:R-:W-:Y:S01]  /*48f0*/  FADD.FTZ R153, -R153, R8 ;  /* 0x0000000899997221 */ /* 0x000fe20000010100 */
[----:B------:R-:W-:Y:S01]  /*4900*/  MUFU.EX2 R190, R190 ;  /* 0x000000be00be7308 */ /* 0x000fe20000000800 */
[--C-:B------:R-:W-:Y:S01]  /*4910*/  FFMA.FTZ R161, R161, UR10, -R194.reuse ;  /* 0x0000000aa1a17c23 */ /* 0x100fe200080108c2 */
[--C-:B------:R-:W-:Y:S01]  /*4920*/  FFMA.FTZ R191, R164, UR10, -R194.reuse ;  /* 0x0000000aa4bf7c23 */ /* 0x100fe200080108c2 */
[----:B------:R-:W-:Y:S01]  /*4930*/  FMUL.FTZ R8, R153, UR10 ;  /* 0x0000000a99087c20 */ /* 0x000fe20008410000 */
[--C-:B------:R-:W-:Y:S01]  /*4940*/  FFMA.FTZ R198, R165, UR10, -R194.reuse ;  /* 0x0000000aa5c67c23 */ /* 0x100fe200080108c2 */
[----:B------:R-:W-:Y:S01]  /*4950*/  FFMA.FTZ R153, R186, R4, R13 ;  /* 0x00000004ba997223 */ /* 0x000fe2000001000d */
[--C-:B------:R-:W-:Y:S01]  /*4960*/  FFMA.FTZ R165, R168, UR10, -R194.reuse ;  /* 0x0000000aa8a57c23 */ /* 0x100fe200080108c2 */
[--C-:B------:R-:W-:Y:S01]  /*4970*/  FFMA.FTZ R168, R169, UR10, -R194.reuse ;  /* 0x0000000aa9a87c23 */ /* 0x100fe200080108c2 */
[----:B------:R-:W-:Y:S01]  /*4980*/  MUFU.EX2 R11, R11 ;  /* 0x0000000b000b7308 */ /* 0x000fe20000000800 */
[--C-:B------:R-:W-:Y:S01]  /*4990*/  FFMA.FTZ R169, R176, UR10, -R194.reuse ;  /* 0x0000000ab0a97c23 */ /* 0x100fe200080108c2 */
[----:B------:R-:W-:Y:S01]  /*49a0*/  FADD.FTZ R176, R12, R153 ;  /* 0x000000990cb07221 */ /* 0x000fe20000010000 */
[--C-:B------:R-:W-:Y:S01]  /*49b0*/  FFMA.FTZ R9, R173, UR10, -R194.reuse ;  /* 0x0000000aad097c23 */ /* 0x100fe200080108c2 */
[--C-:B------:R-:W-:Y:S01]  /*49c0*/  FFMA.FTZ R173, R180, UR10, -R194.reuse ;  /* 0x0000000ab4ad7c23 */ /* 0x100fe200080108c2 */
[----:B------:R-:W-:Y:S01]  /*49d0*/  FFMA.FTZ R164, R172, UR10, -R194 ;  /* 0x0000000aaca47c23 */ /* 0x000fe200080108c2 */
[----:B------:R-:W-:Y:S01]  /*49e0*/  FADD.FTZ R153, R155, R176 ;  /* 0x000000b09b997221 */ /* 0x000fe20000010000 */
[--C-:B------:R-:W-:Y:S01]  /*49f0*/  FFMA.FTZ R181, R181, UR10, -R194.reuse ;  /* 0x0000000ab5b57c23 */ /* 0x100fe200080108c2 */
[----:B------:R-:W2:Y:S01]  /*4a00*/  MUFU.EX2 R8, R8 ;  /* 0x0000000800087308 */ /* 0x000ea20000000800 */
[--C-:B------:R-:W-:Y:S01]  /*4a10*/  FFMA.FTZ R172, R177, UR10, -R194.reuse ;  /* 0x0000000ab1ac7c23 */ /* 0x100fe200080108c2 */
[--C-:B------:R-:W-:Y:S01]  /*4a20*/  FFMA.FTZ R176, R185, UR10, -R194.reuse ;  /* 0x0000000ab9b07c23 */ /* 0x100fe200080108c2 */
[----:B------:R-:W-:Y:S01]  /*4a30*/  F2FP.BF16.F32.PACK_AB R155, R14, R155 ;  /* 0x0000009b0e9b723e */ /* 0x000fe200000010ff */
[--C-:B------:R-:W-:Y:S01]  /*4a40*/  FFMA.FTZ R177, R188, UR10, -R194.reuse ;  /* 0x0000000abcb17c23 */ /* 0x100fe200080108c2 */
[--C-:B------:R-:W-:Y:S01]  /*4a50*/  FFMA.FTZ R193, R193, UR10, -R194.reuse ;  /* 0x0000000ac1c17c23 */ /* 0x100fe200080108c2 */
        /* <DEDUP_REMOVED lines=15> */
[----:B------:R-:W-:Y:S01]  /*4b50*/  FADD.FTZ R3, R190, R3 ;  /* 0x00000003be037221 */ /* 0x000fe20000010000 */
[-C--:B------:R-:W-:Y:S01]  /*4b60*/  FMUL.FTZ R29, R29, R8.reuse ;  /* 0x000000081d1d7220 */ /* 0x080fe20000410000 */
[-C--:B------:R-:W-:Y:S01]  /*4b70*/  FMUL.FTZ R32, R32, R8.reuse ;  /* 0x0000000820207220 */ /* 0x080fe20000410000 */
[----:B------:R-:W2:Y:S01]  /*4b80*/  MUFU.EX2 R160, R160 ;  /* 0x000000a000a07308 */ /* 0x000ea20000000800 */
[----:B---3--:R-:W-:Y:S01]  /*4b90*/  FADD.FTZ R180, R156, R3 ;  /* 0x000000039cb47221 */ /* 0x008fe20000010000 */
[----:B------:R-:W-:Y:S01]  /*4ba0*/  FFMA.FTZ R3, R184, UR10, -R194 ;  /* 0x0000000ab8037c23 */ /* 0x000fe200080108c2 */
        /* <DEDUP_REMOVED lines=11> */
[----:B------:R-:W-:Y:S01]  /*4c60*/  FADD.FTZ R153, R15, R180 ;  /* 0x000000b40f997221 */ /* 0x000fe20000010000 */
[-C--:B------:R-:W-:Y:S01]  /*4c70*/  FMUL.FTZ R49, R49, R8.reuse ;  /* 0x0000000831317220 */ /* 0x080fe20000410000 */
[----:B------:R-:W4:Y:S01]  /*4c80*/  MUFU.EX2 R191, R191 ;  /* 0x000000bf00bf7308 */ /* 0x000f220000000800 */
[----:B--2---:R-:W-:Y:S01]  /*4c90*/  FADD.FTZ R184, R160, R157 ;  /* 0x0000009da0b87221 */ /* 0x004fe20000010000 */
[----:B------:R-:W-:Y:S01]  /*4ca0*/  FADD.FTZ R180, R20, R153 ;  /* 0x0000009914b47221 */ /* 0x000fe20000010000 */
[-C--:B------:R-:W-:Y:S01]  /*4cb0*/  FMUL.FTZ R52, R52, R8.reuse ;  /* 0x0000000834347220 */ /* 0x080fe20000410000 */
[-C--:B------:R-:W-:Y:S01]  /*4cc0*/  FMUL.FTZ R53, R53, R8.reuse ;  /* 0x0000000835357220 */ /* 0x080fe20000410000 */
[-C--:B------:R-:W-:Y:S01]  /*4cd0*/  FMUL.FTZ R56, R56, R8.reuse ;  /* 0x0000000838387220 */ /* 0x080fe20000410000 */
[----:B------:R-:W-:Y:S01]  /*4ce0*/  FADD.FTZ R157, R159, R180 ;  /* 0x000000b49f9d7221 */ /* 0x000fe20000010000 */
[----:B------:R-:W-:Y:S01]  /*4cf0*/  F2FP.BF16.F32.PACK_AB R159, R162, R159 ;  /* 0x0000009fa29f723e */ /* 0x000fe200000010ff */
        /* <DEDUP_REMOVED lines=10> */
[----:B------:R-:W-:Y:S01]  /*4da0*/  FFMA.FTZ R184, R154, UR10, -R194 ;  /* 0x0000000a9ab87c23 */ /* 0x000fe200080108c2 */
[----:B------:R-:W-:Y:S01]  /*4db0*/  FADD.FTZ R154, R162, R157 ;  /* 0x0000009da29a7221 */ /* 0x000fe20000010000 */
[-C--:B------:R-:W-:Y:S01]  /*4dc0*/  FMUL.FTZ R68, R68, R8.reuse ;  /* 0x0000000844447220 */ /* 0x080fe20000410000 */
[-C--:B------:R-:W-:Y:S01]  /*4dd0*/  FMUL.FTZ R69, R69, R8.reuse ;  /* 0x0000000845457220 */ /* 0x080fe20000410000 */
[----:B------:R-:W-:Y:S01]  /*4de0*/  FMUL.FTZ R72, R72, R8 ;  /* 0x0000000848487220 */ /* 0x000fe20000410000 */
[----:B------:R-:W-:Y:S01]  /*4df0*/  FADD.FTZ R185, R189, R154 ;  /* 0x0000009abdb97221 */ /* 0x000fe20000010000 */
[----:B------:R-:W4:Y:S01]  /*4e00*/  MUFU.EX2 R168, R168 ;  /* 0x000000a800a87308 */ /* 0x000f220000000800 */
[----:B------:R-:W-:Y:S01]  /*4e10*/  F2FP.BF16.F32.PACK_AB R154, R187, R156 ;  /* 0x0000009cbb9a723e */ /* 0x000fe200000010ff */
[----:B------:R-:W-:Y:S01]  /*4e20*/  FMUL.FTZ R73, R73, R8 ;  /* 0x0000000849497220 */ /* 0x000fe20000410000 */
[----:B------:R-:W-:Y:S01]  /*4e30*/  F2FP.BF16.F32.PACK_AB R156, R161, R160 ;  /* 0x000000a0a19c723e */ /* 0x000fe200000010ff */
[-C--:B------:R-:W-:Y:S01]  /*4e40*/  FMUL.FTZ R76, R76, R8.reuse ;  /* 0x000000084c4c7220 */ /* 0x080fe20000410000 */
[----:B--2---:R-:W-:Y:S01]  /*4e50*/  F2FP.BF16.F32.PACK_AB R158, R198, R191 ;  /* 0x000000bfc69e723e */ /* 0x004fe200000010ff */
[-C--:B------:R-:W-:Y:S01]  /*4e60*/  FMUL.FTZ R77, R77, R8.reuse ;  /* 0x000000084d4d7220 */ /* 0x080fe20000410000 */
[----:B------:R-:W-:Y:S01]  /*4e70*/  F2FP.BF16.F32.PACK_AB R161, R196, R189 ;  /* 0x000000bdc4a1723e */ /* 0x000fe200000010ff */
        /* <DEDUP_REMOVED lines=17> */
[--C-:B-----5:R-:W-:Y:S01]  /*4f90*/  FFMA.FTZ R181, R152, UR10, -R194.reuse ;  /* 0x0000000a98b57c23 */ /* 0x120fe200080108c2 */
[----:B------:R-:W-:Y:S01]  /*4fa0*/  FADD.FTZ R152, R198, R153 ;  /* 0x00000099c6987221 */ /* 0x000fe20000010000 */
[----:B------:R-:W-:Y:S01]  /*4fb0*/  F2FP.BF16.F32.PACK_AB R153, R12, R13 ;  /* 0x0000000d0c99723e */ /* 0x000fe200000010ff */
[----:B------:R-:W-:Y:S01]  /*4fc0*/  FFMA.FTZ R194, R197, UR10, -R194 ;  /* 0x0000000ac5c27c23 */ /* 0x000fe200080108c2 */
[-C--:B------:R-:W-:Y:S01]  /*4fd0*/  FMUL.FTZ R108, R108, R8.reuse ;  /* 0x000000086c6c7220 */ /* 0x080fe20000410000 */
[----:B---3--:R-:W-:Y:S01]  /*4fe0*/  FADD.FTZ R157, R165, R152 ;  /* 0x00000098a59d7221 */ /* 0x008fe20000010000 */
[----:B------:R-:W-:Y:S01]  /*4ff0*/  FADD.FTZ R152, R196, R185 ;  /* 0x000000b9c4987221 */ /* 0x000fe20000010000 */
[----:B------:R-:W3:Y:S01]  /*5000*/  MUFU.EX2 R192, R192 ;  /* 0x000000c000c07308 */ /* 0x000ee20000000800 */
[-C--:B------:R-:W-:Y:S01]  /*5010*/  FMUL.FTZ R109, R109, R8.reuse ;  /* 0x000000086d6d7220 */ /* 0x080fe20000410000 */
[----:B----4-:R-:W-:Y:S01]  /*5020*/  FADD.FTZ R157, R168, R157 ;  /* 0x0000009da89d7221 */ /* 0x010fe20000010000 */
[----:B------:R-:W-:Y:S01]  /*5030*/  FADD.FTZ R13, R163, R152 ;  /* 0x00000098a30d7221 */ /* 0x000fe20000010000 */
[----:B------:R-:W-:Y:S01]  /*5040*/  F2FP.BF16.F32.PACK_AB R152, R190, R11 ;  /* 0x0000000bbe98723e */ /* 0x000fe200000010ff */
[----:B------:R-:W-:Y:S01]  /*5050*/  FMUL.FTZ R112, R112, R8 ;  /* 0x0000000870707220 */ /* 0x000fe20000410000 */
[----:B--2---:R-:W-:Y:S01]  /*5060*/  FADD.FTZ R14, R164, R157 ;  /* 0x0000009da40e7221 */ /* 0x004fe20000010000 */
[----:B------:R-:W-:Y:S01]  /*5070*/  F2FP.BF16.F32.PACK_AB R157, R20, R15 ;  /* 0x0000000f149d723e */ /* 0x000fe200000010ff */
[----:B------:R-:W2:Y:S01]  /*5080*/  MUFU.EX2 R169, R169 ;  /* 0x000000a900a97308 */ /* 0x000ea20000000800 */
[C---:B0-----:R-:W-:Y:S01]  /*5090*/  F2FP.BF16.F32.PACK_AB R162, R9.reuse, R164 ;  /* 0x000000a409a2723e */ /* 0x041fe200000010ff */
[----:B------:R-:W-:Y:S01]  /*50a0*/  FADD.FTZ R14, R9, R14 ;  /* 0x0000000e090e7221 */ /* 0x000fe20000010000 */
        /* <DEDUP_REMOVED lines=25> */
[----:B------:R-:W-:Y:S01]  /*5240*/  FMUL.FTZ R149, R149, R8 ;  /* 0x0000000895957220 */ /* 0x000fe20000410000 */
        /* <DEDUP_REMOVED lines=21> */
[----:B------:R-:W-:Y:S01]  /*53a0*/  F2FP.BF16.F32.PACK_AB R160, R168, R165 ;  /* 0x000000a5a8a0723e */ /* 0x000fe200000010ff */
[----:B------:R-:W-:Y:S01]  /*53b0*/  FMUL.FTZ R126, R126, R186 ;  /* 0x000000ba7e7e7220 */ /* 0x000fe20000410000 */
[----:B------:R-:W-:Y:S01]  /*53c0*/  F2FP.BF16.F32.PACK_AB R165, R179, R166 ;  /* 0x000000a6b3a5723e */ /* 0x000fe200000010ff */
[-C--:B------:R-:W-:Y:S01]  /*53d0*/  FMUL.FTZ R127, R127, R186.reuse ;  /* 0x000000ba7f7f7220 */ /* 0x080fe20000410000 */
[----:B------:R-:W-:Y:S01]  /*53e0*/  F2FP.BF16.F32.PACK_AB R166, R4, R173 ;  /* 0x000000ad04a6723e */ /* 0x000fe200000010ff */
[-C--:B------:R-:W-:Y:S01]  /*53f0*/  FMUL.FTZ R130, R130, R186.reuse ;  /* 0x000000ba82827220 */ /* 0x080fe20000410000 */
[----:B------:R-:W0:Y:S01]  /*5400*/  MUFU.EX2 R3, R3 ;  /* 0x0000000300037308 */ /* 0x000e220000000800 */
[----:B---3--:R-:W-:Y:S01]  /*5410*/  FADD.FTZ R15, R167, R20 ;  /* 0x00000014a70f7221 */ /* 0x008fe20000010000 */
[----:B------:R-:W-:Y:S01]  /*5420*/  FADD.FTZ R20, R4, R13 ;  /* 0x0000000d04147221 */ /* 0x000fe20000010000 */
        /* <DEDUP_REMOVED lines=15> */
[----:B------:R-:W-:-:S06]  /*5520*/  FMUL.FTZ R151, R151, R186 ;  /* 0x000000ba97977220 */ /* 0x000fcc0000410000 */
[----:B------:R-:W0:Y:S01]  /*5530*/  MUFU.EX2 R176, R176 ;  /* 0x000000b000b07308 */ /* 0x000e220000000800 */
[----:B---3--:R-:W-:-:S07]  /*5540*/  FADD.FTZ R20, R170, R15 ;  /* 0x0000000faa147221 */ /* 0x008fce0000010000 */
[----:B------:R-:W3:Y:S01]  /*5550*/  MUFU.EX2 R171, R171 ;  /* 0x000000ab00ab7308 */ /* 0x000ee20000000800 */
[C---:B--2---:R-:W-:Y:S01]  /*5560*/  FADD.FTZ R20, R183.reuse, R20 ;  /* 0x00000014b7147221 */ /* 0x044fe20000010000 */
[----:B------:R-:W-:-:S06]  /*5570*/  F2FP.BF16.F32.PACK_AB R169, R183, R170 ;  /* 0x000000aab7a9723e */ /* 0x000fcc00000010ff */
[----:B------:R-:W2:Y:S01]  /*5580*/  MUFU.EX2 R177, R177 ;  /* 0x000000b100b17308 */ /* 0x000ea20000000800 */
[----:B0-----:R-:W-:-:S07]  /*5590*/  FADD.FTZ R168, R176, R9 ;  /* 0x00000009b0a87221 */ /* 0x001fce0000010000 */
[----:B------:R-:W0:Y:S01]  /*55a0*/  MUFU.EX2 R178, R178 ;  /* 0x000000b200b27308 */ /* 0x000e220000000800 */
[----:B---3--:R-:W-:-:S07]  /*55b0*/  FADD.FTZ R15, R171, R20 ;  /* 0x00000014ab0f7221 */ /* 0x008fce0000010000 */
[----:B------:R-:W3:Y:S01]  /*55c0*/  MUFU.EX2 R12, R181 ;  /* 0x000000b5000c7308 */ /* 0x000ee20000000800 */
[----:B--2---:R-:W-:Y:S01]  /*55d0*/  FADD.FTZ R13, R177, R168 ;  /* 0x000000a8b10d7221 */ /* 0x004fe20000010000 */
[----:B------:R-:W-:-:S06]  /*55e0*/  F2FP.BF16.F32.PACK_AB R168, R176, R3 ;  /* 0x00000003b0a8723e */ /* 0x000fcc00000010ff */
[----:B------:R-:W2:Y:S01]  /*55f0*/  MUFU.EX2 R21, R21 ;  /* 0x0000001500157308 */ /* 0x000ea20000000800 */
[C---:B0-----:R-:W-:Y:S01]  /*5600*/  FADD.FTZ R20, R178.reuse, R15 ;  /* 0x0000000fb2147221 */ /* 0x041fe20000010000 */
[----:B------:R-:W-:-:S06]  /*5610*/  F2FP.BF16.F32.PACK_AB R171, R178, R171 ;  /* 0x000000abb2ab723e */ /* 0x000fcc00000010ff */
[----:B------:R-:W0:Y:S01]  /*5620*/  MUFU.EX2 R11, R184 ;  /* 0x000000b8000b7308 */ /* 0x000e220000000800 */
[C---:B---3--:R-:W-:Y:S01]  /*5630*/  FADD.FTZ R4, R12.reuse, R13 ;  /* 0x0000000d0c047221 */ /* 0x048fe20000010000 */
[----:B------:R-:W-:-:S06]  /*5640*/  F2FP.BF16.F32.PACK_AB R170, R12, R177 ;  /* 0x000000b10caa723e */ /* 0x000fcc00000010ff */
[----:B------:R-:W3:Y:S01]  /*5650*/  MUFU.EX2 R182, R182 ;  /* 0x000000b600b67308 */ /* 0x000ee20000000800 */
[----:B--2---:R-:W-:-:S07]  /*5660*/  FADD.FTZ R13, R21, R20 ;  /* 0x00000014150d7221 */ /* 0x004fce0000010000 */
[----:B------:R-:W2:Y:S01]  /*5670*/  MUFU.EX2 R14, R193 ;  /* 0x000000c1000e7308 */ /* 0x000ea20000000800 */
[----:B0-----:R-:W-:-:S07]  /*5680*/  FADD.FTZ R3, R11, R4 ;  /* 0x000000040b037221 */ /* 0x001fce0000010000 */
[----:B------:R-:W0:Y:S01]  /*5690*/  MUFU.EX2 R175, R175 ;  /* 0x000000af00af7308 */ /* 0x000e220000000800 */
[C---:B---3--:R-:W-:Y:S01]  /*56a0*/  FADD.FTZ R4, R182.reuse, R13 ;  /* 0x0000000db6047221 */ /* 0x048fe20000010000 */
[----:B------:R-:W-:-:S06]  /*56b0*/  F2FP.BF16.F32.PACK_AB R173, R182, R21 ;  /* 0x00000015b6ad723e */ /* 0x000fcc00000010ff */
[----:B------:R-:W3:Y:S01]  /*56c0*/  MUFU.EX2 R180, R180 ;  /* 0x000000b400b47308 */ /* 0x000ee20000000800 */
[C---:B--2---:R-:W-:Y:S01]  /*56d0*/  FADD.FTZ R3, R14.reuse, R3 ;  /* 0x000000030e037221 */ /* 0x044fe20000010000 */
[----:B------:R-:W-:-:S06]  /*56e0*/  F2FP.BF16.F32.PACK_AB R172, R14, R11 ;  /* 0x0000000b0eac723e */ /* 0x000fcc00000010ff */
[----:B------:R-:W2:Y:S01]  /*56f0*/  MUFU.EX2 R9, R194 ;  /* 0x000000c200097308 */ /* 0x000ea20000000800 */
[----:B0-----:R-:W-:-:S07]  /*5700*/  FADD.FTZ R11, R175, R4 ;  /* 0x00000004af0b7221 */ /* 0x001fce0000010000 */
[----:B------:R-:W0:Y:S01]  /*5710*/  MUFU.EX2 R10, R10 ;  /* 0x0000000a000a7308 */ /* 0x000e220000000800 */
[----:B---3--:R-:W-:-:S04]  /*5720*/  FADD.FTZ R12, R180, R3 ;  /* 0x00000003b40c7221 */ /* 0x008fc80000010000 */
[C---:B--2---:R-:W-:Y:S01]  /*5730*/  FADD.FTZ R3, R9.reuse, R12 ;  /* 0x0000000c09037221 */ /* 0x044fe20000010000 */
[----:B------:R-:W-:Y:S01]  /*5740*/  F2FP.BF16.F32.PACK_AB R174, R9, R180 ;  /* 0x000000b409ae723e */ /* 0x000fe200000010ff */
[C---:B0-----:R-:W-:Y:S01]  /*5750*/  FADD.FTZ R4, R10.reuse, R11 ;  /* 0x0000000b0a047221 */ /* 0x041fe20000010000 */
[----:B------:R-:W-:Y:S01]  /*5760*/  F2FP.BF16.F32.PACK_AB R175, R10, R175 ;  /* 0x000000af0aaf723e */ /* 0x000fe200000010ff */
[----:B------:R-:W-:Y:S06]  /*5770*/  @!P0 BRA `(.L_x_13523) ;  /* 0x0000000000048947 */ /* 0x000fec0003800000 */
[----:B------:R-:W-:Y:S01]  /*5780*/  BPT.TRAP 0x1 ;  /* 0x000000040000795c */ /* 0x000fe20000300000 */
.L_x_13523:
[----:B------:R0:W2:Y:S01]  /*5790*/  SYNCS.PHASECHK.TRANS64.TRYWAIT P1, [UR26+0x22850], R7 ;  /* 0x02285007ff0075a7 */ /* 0x0000a2000802015a */
[----:B------:R-:W-:Y:S05]  /*57a0*/  @!P0 BRA `(.L_x_13524) ;  /* 0x0000000000048947 */ /* 0x000fea0003800000 */
[----:B------:R-:W-:Y:S01]  /*57b0*/  BPT.TRAP 0x1 ;  /* 0x000000040000795c */ /* 0x000fe20000300000 */
.L_x_13524:
[----:B------:R-:W-:Y:S01]  /*57c0*/  VIADD R8, R200, 0x8 ;  /* 0x00000008c8087836 */ /* 0x000fe20000000000 */
[----:B--2---:R-:W-:Y:S06]  /*57d0*/  @P1 BRA `(.L_x_13525) ;  /* 0x0000000000081947 */ /* 0x004fec0003800000 */
[----:B------:R-:W2:Y:S02]  /*57e0*/  SYNCS.PHASECHK.TRANS64.TRYWAIT P1, [UR26+0x22850], R7 ;  /* 0x02285007ff0075a7 */ /* 0x000ea4000802015a */
[----:B--2---:R-:W-:Y:S05]  /*57f0*/  @!P1 BRA `(.L_x_13526) ;  /* 0x0000009400049947 */ /* 0x004fea0003800000 */
.L_x_13525:
        /* <DEDUP_REMOVED lines=39> */
.L_x_13527:
[----:B------:R-:W-:Y:S01]  /*5a70*/  UISETP.GT.AND UP0, UPT, UR23, UR22, UPT ;  /* 0x000000161700728c */ /* 0x000fe2000bf04270 */
[----:B------:R-:W-:Y:S01]  /*5a80*/  IMAD.MOV.U32 R9, RZ, RZ, R5 ;  /* 0x000000ffff097224 */ /* 0x000fe200078e0005 */
[----:B------:R-:W-:Y:S01]  /*5a90*/  UIADD3 UR26, UR26, 0x22860, URZ ;  /* 0x000228601a1a7890 */ /* 0x000fe2000fffe03f */
[----:B------:R-:W-:Y:S01]  /*5aa0*/  IMAD.MOV.U32 R8, RZ, RZ, R6 ;  /* 0x000000ffff087224 */ /* 0x000fe200078e0006 */
[----:B------:R-:W-:Y:S02]  /*5ab0*/  UIADD3 UR23, UR23, -0x1, URZ ;  /* 0xffffffff17177890 */ /* 0x000fe4000fffe03f */
[----:B------:R-:W-:Y:S01]  /*5ac0*/  PLOP3.LUT P1, PT, PT, PT, UP0, 0x80, 0x0 ;  /* 0x000000000000781c */ /* 0x000fe20003f2f008 */
[----:B------:R-:W-:-:S09]  /*5ad0*/  UPRMT UR26, UR25, 0x654, UR26 ;  /* 0x00000654191a7896 */ /* 0x000fd2000800001a */
[----:B------:R-:W-:Y:S03]  /*5ae0*/  SYNCS.ARRIVE.TRANS64.RED.A1T0 RZ, [UR26], RZ ;  /* 0x000000ffffff79a7 */ /* 0x000fe6000810041a */
[----:B------:R-:W-:Y:S05]  /*5af0*/  @P1 BRA `(.L_x_13528) ;  /* 0xffffffd800d81947 */ /* 0x000fea000383ffff */
.L_x_13517:
[----:B------:R-:W-:-:S13]  /*5b00*/  ISETP.LE.AND P1, PT, RZ, UR23, PT ;  /* 0x00000017ff007c0c */ /* 0x000fda000bf23270 */
[----:B------:R-:W-:Y:S05]  /*5b10*/  @!P1 BRA `(.L_x_13529) ;  /* 0x0000001c00509947 */ /* 0x000fea0003800000 */
[----:B------:R-:W-:Y:S01]  /*5b20*/  IMAD.MOV.U32 R202, RZ, RZ, R5 ;  /* 0x000000ffffca7224 */ /* 0x000fe200078e0005 */
[----:B------:R-:W-:Y:S01]  /*5b30*/  ULDC UR22, c[0x0][0x988] ;  /* 0x0002620000167ab9 */ /* 0x000fe20000000800 */
[----:B---3--:R-:W-:-:S07]  /*5b40*/  IMAD.MOV.U32 R9, RZ, RZ, R6 ;  /* 0x000000ffff097224 */ /* 0x008fce00078e0006 */
.L_x_13540:
[----:B------:R-:W-:-:S04]  /*5b50*/  UIADD3 UR36, UR36, 0x1, URZ ;  /* 0x0000000124247890 */ /* 0x000fc8000fffe03f */
[----:B------:R-:W-:-:S04]  /*5b60*/  UISETP.NE.AND UP0, UPT, UR36, 0x2, UPT ;  /* 0x000000022400788c */ /* 0x000fc8000bf05270 */
[----:B------:R-:W-:Y:S02]  /*5b70*/  USEL UR6, URZ, 0x1, UP0 ;  /* 0x000000013f067887 */ /* 0x000fe40008000000 */
[----:B------:R-:W-:Y:S02]  /*5b80*/  USEL UR36, UR36, URZ, UP0 ;  /* 0x0000003f24247287 */ /* 0x000fe40008000000 */
[----:B------:R-:W-:Y:S01]  /*5b90*/  ULOP3.LUT UR37, UR37, UR6, URZ, 0x3c, !UPT ;  /* 0x0000000625257292 */ /* 0x000fe2000f8e3c3f */
[----:B-1----:R-:W-:Y:S11]  /*5ba0*/  @!P0 BRA `(.L_x_13530) ;  /* 0x0000000000048947 */ /* 0x002ff60003800000 */
[----:B------:R-:W-:Y:S01]  /*5bb0*/  BPT.TRAP 0x1 ;  /* 0x000000040000795c */ /* 0x000fe20000300000 */
.L_x_13530:
        /* <DEDUP_REMOVED lines=9> */
.L_x_13531:
[----:B--2---:R-:W-:Y:S05]  /*5c50*/  @P1 BRA `(.L_x_13532) ;  /* 0x0000000000081947 */ /* 0x004fea0003800000 */
[----:B------:R-:W2:Y:S02]  /*5c60*/  SYNCS.PHASECHK.TRANS64.TRYWAIT P1, [UR25+0x22830], R7 ;  /* 0x02283007ff0075a7 */ /* 0x000ea40008020159 */
[----:B--2---:R-:W-:Y:S05]  /*5c70*/  @!P1 BRA `(.L_x_13533) ;  /* 0x0000008c00fc9947 */ /* 0x004fea0003800000 */
.L_x_13532:
[----:B------:R-:W-:Y:S01]  /*5c80*/  UIMAD UR6, UR36, 0x300, UR20 ;  /* 0x00000300240678a4 */ /* 0x000fe2000f8e0214 */
[----:B------:R-:W-:Y:S01]  /*5c90*/  WARPGROUP.ARRIVE ;  /* 0x00000000000079c5 */ /* 0x000fe20000000000 */
[----:B------:R-:W-:Y:S01]  /*5ca0*/  UMOV UR7, 0x40000040 ;  /* 0x4000004000077882 */ /* 0x000fe20000000000 */
[----:B------:R-:W-:Y:S01]  /*5cb0*/  UMOV UR11, 0x40000040 ;  /* 0x40000040000b7882 */ /* 0x000fe20000000000 */
[----:B------:R-:W-:-:S03]  /*5cc0*/  UIADD3 UR10, UR6, 0x2, URZ ;  /* 0x00000002060a7890 */ /* 0x000fc6000fffe03f */
[----:B-1----:R-:W1:Y:S01]  /*5cd0*/  S2R R0, SR_TID.X ;  /* 0x0000000000007919 */ /* 0x002e620000002100 */
        /* <DEDUP_REMOVED lines=20> */
.L_x_13534:
[----:B------:R-:W-:Y:S01]  /*5e20*/  FMNMX.FTZ R6, R152, R9, !PT ;  /* 0x0000000998067209 */ /* 0x000fe20007810000 */
[----:B------:R-:W-:Y:S01]  /*5e30*/  UMOV UR10, UR22 ;  /* 0x00000016000a7c82 */ /* 0x000fe20008000000 */
[----:B------:R-:W-:Y:S01]  /*5e40*/  FMNMX.FTZ R10, R154, R202, !PT ;  /* 0x000000ca9a0a7209 */ /* 0x000fe20007810000 */
[----:B------:R-:W-:Y:S01]  /*5e50*/  UIADD3 UR6, UR25, 0x22840, URZ ;  /* 0x0002284019067890 */ /* 0x000fe2000fffe03f */
[----:B------:R-:W-:-:S03]  /*5e60*/  FMNMX.FTZ R5, R153, R6, !PT ;  /* 0x0000000699057209 */ /* 0x000fc60007810000 */
[----:B------:R-:W-:Y:S01]  /*5e70*/  UPRMT UR6, UR24, 0x654, UR6 ;  /* 0x0000065418067896 */ /* 0x000fe20008000006 */
[----:B------:R-:W-:-:S04]  /*5e80*/  FMNMX.FTZ R6, R156, R5, !PT ;  /* 0x000000059c067209 */ /* 0x000fc80007810000 */
[----:B------:R-:W-:-:S04]  /*5e90*/  FMNMX.FTZ R5, R157, R6, !PT ;  /* 0x000000069d057209 */ /* 0x000fc80007810000 */
[----:B------:R-:W-:Y:S01]  /*5ea0*/  FMNMX.FTZ R6, R160, R5, !PT ;  /* 0x00000005a0067209 */ /* 0x000fe20007810000 */
[----:B------:R-:W-:Y:S03]  /*5eb0*/  SYNCS.ARRIVE.TRANS64.RED.A1T0 RZ, [UR6], RZ ;  /* 0x000000ffffff79a7 */ /* 0x000fe60008100406 */
        /* <DEDUP_REMOVED lines=45> */
[----:B------:R-:W2:Y:S01]  /*6190*/  MUFU.EX2 R8, R8 ;  /* 0x0000000800087308 */ /* 0x000ea20000000800 */
[--C-:B------:R-:W-:Y:S01]  /*61a0*/  FFMA.FTZ R153, R156, UR10, -R203.reuse ;  /* 0x0000000a9c997c23 */ /* 0x100fe200080108cb */
[----:B------:R-:W-:Y:S01]  /*61b0*/  FMNMX.FTZ R5, R179, R10, !PT ;  /* 0x0000000ab3057209 */ /* 0x000fe20007810000 */
[--C-:B------:R-:W-:Y:S01]  /*61c0*/  FFMA.FTZ R21, R161, UR10, -R203.reuse ;  /* 0x0000000aa1157c23 */ /* 0x100fe200080108cb */
[--C-:B------:R-:W-:Y:S01]  /*61d0*/  FFMA.FTZ R161, R169, UR10, -R203.reuse ;  /* 0x0000000aa9a17c23 */ /* 0x100fe200080108cb */
[--C-:B------:R-:W-:Y:S01]  /*61e0*/  FFMA.FTZ R169, R185, UR10, -R203.reuse ;  /* 0x0000000ab9a97c23 */ /* 0x100fe200080108cb */
[----:B------:R-:W-:Y:S01]  /*61f0*/  FMNMX.FTZ R10, R182, R5, !PT ;  /* 0x00000005b60a7209 */ /* 0x000fe20007810000 */
[--C-:B------:R-:W-:Y:S01]  /*6200*/  FFMA.FTZ R156, R160, UR10, -R203.reuse ;  /* 0x0000000aa09c7c23 */ /* 0x100fe200080108cb */
[----:B------:R-:W3:Y:S01]  /*6210*/  MUFU.EX2 R15, R15 ;  /* 0x0000000f000f7308 */ /* 0x000ee20000000800 */
[--C-:B------:R-:W-:Y:S01]  /*6220*/  FFMA.FTZ R160, R168, UR10, -R203.reuse ;  /* 0x0000000aa8a07c23 */ /* 0x100fe200080108cb */
[----:B------:R-:W-:Y:S01]  /*6230*/  FMNMX.FTZ R5, R183, R10, !PT ;  /* 0x0000000ab7057209 */ /* 0x000fe20007810000 */
[--C-:B------:R-:W-:Y:S01]  /*6240*/  FFMA.FTZ R168, R184, UR10, -R203.reuse ;  /* 0x0000000ab8a87c23 */ /* 0x100fe200080108cb */
[--C-:B------:R-:W-:Y:S01]  /*6250*/  FFMA.FTZ R20, R165, UR10, -R203.reuse ;  /* 0x0000000aa5147c23 */ /* 0x100fe200080108cb */
[--C-:B------:R-:W-:Y:S01]  /*6260*/  FFMA.FTZ R165, R173, UR10, -R203.reuse ;  /* 0x0000000aada57c23 */ /* 0x100fe200080108cb */
[----:B------:R-:W-:Y:S01]  /*6270*/  FMNMX.FTZ R10, R186, R5, !PT ;  /* 0x00000005ba0a7209 */ /* 0x000fe20007810000 */
[--C-:B------:R-:W-:Y:S01]  /*6280*/  FFMA.FTZ R173, R189, UR10, -R203.reuse ;  /* 0x0000000abdad7c23 */ /* 0x100fe200080108cb */
[----:B------:R-:W4:Y:S01]  /*6290*/  MUFU.EX2 R152, R152 ;  /* 0x0000009800987308 */ /* 0x000f220000000800 */
[--C-:B------:R-:W-:Y:S01]  /*62a0*/  FFMA.FTZ R12, R172, UR10, -R203.reuse ;  /* 0x0000000aac0c7c23 */ /* 0x100fe200080108cb */
[----:B------:R-:W-:Y:S01]  /*62b0*/  FMNMX.FTZ R5, R187, R10, !PT ;  /* 0x0000000abb057209 */ /* 0x000fe20007810000 */
[--C-:B------:R-:W-:Y:S01]  /*62c0*/  FFMA.FTZ R201, R177, UR10, -R203.reuse ;  /* 0x0000000ab1c97c23 */ /* 0x100fe200080108cb */
[--C-:B------:R-:W-:Y:S01]  /*62d0*/  FFMA.FTZ R172, R192, UR10, -R203.reuse ;  /* 0x0000000ac0ac7c23 */ /* 0x100fe200080108cb */
[--C-:B------:R-:W-:Y:S01]  /*62e0*/  FFMA.FTZ R177, R193, UR10, -R203.reuse ;  /* 0x0000000ac1b17c23 */ /* 0x100fe200080108cb */
[----:B------:R-:W-:Y:S01]  /*62f0*/  FMNMX.FTZ R10, R190, R5, !PT ;  /* 0x00000005be0a7209 */ /* 0x000fe20007810000 */
[--C-:B------:R-:W-:Y:S01]  /*6300*/  FFMA.FTZ R196, R196, UR10, -R203.reuse ;  /* 0x0000000ac4c47c23 */ /* 0x100fe200080108cb */
[----:B------:R-:W5:Y:S01]  /*6310*/  MUFU.EX2 R153, R153 ;  /* 0x0000009900997308 */ /* 0x000f620000000800 */
[----:B--2---:R-:W-:Y:S01]  /*6320*/  FMUL.FTZ R24, R24, R8 ;  /* 0x0000000818187220 */ /* 0x004fe20000410000 */
[----:B------:R-:W-:Y:S01]  /*6330*/  FMNMX.FTZ R5, R191, R10, !PT ;  /* 0x0000000abf057209 */ /* 0x000fe20007810000 */
[-C--:B------:R-:W-:Y:S01]  /*6340*/  FMUL.FTZ R25, R25, R8.reuse ;  /* 0x0000000819197220 */ /* 0x080fe20000410000 */
[-C--:B------:R-:W-:Y:S01]  /*6350*/  FMUL.FTZ R28, R28, R8.reuse ;  /* 0x000000081c1c7220 */ /* 0x080fe20000410000 */
[-C--:B------:R-:W-:Y:S01]  /*6360*/  FMUL.FTZ R29, R29, R8.reuse ;  /* 0x000000081d1d7220 */ /* 0x080fe20000410000 */
[----:B------:R-:W-:Y:S01]  /*6370*/  FMNMX.FTZ R10, R194, R5, !PT ;  /* 0x00000005c20a7209 */ /* 0x000fe20007810000 */
[-C--:B------:R-:W-:Y:S01]  /*6380*/  FMUL.FTZ R32, R32, R8.reuse ;  /* 0x0000000820207220 */ /* 0x080fe20000410000 */
[----:B------:R-:W2:Y:S01]  /*6390*/  MUFU.EX2 R200, R200 ;  /* 0x000000c800c87308 */ /* 0x000ea20000000800 */
[----:B------:R-:W-:Y:S01]  /*63a0*/  FMUL.FTZ R33, R33, R8 ;  /* 0x0000000821217220 */ /* 0x000fe20000410000 */
[----:B------:R-:W-:Y:S01]  /*63b0*/  FMNMX.FTZ R5, R195, R10, !PT ;  /* 0x0000000ac3057209 */ /* 0x000fe20007810000 */
[-C--:B------:R-:W-:Y:S01]  /*63c0*/  FMUL.FTZ R36, R36, R8.reuse ;  /* 0x0000000824247220 */ /* 0x080fe20000410000 */
[-C--:B------:R-:W-:Y:S01]  /*63d0*/  FMUL.FTZ R37, R37, R8.reuse ;  /* 0x0000000825257220 */ /* 0x080fe20000410000 */
[-C--:B------:R-:W-:Y:S01]  /*63e0*/  FMUL.FTZ R40, R40, R8.reuse ;  /* 0x0000000828287220 */ /* 0x080fe20000410000 */
[----:B------:R-:W-:Y:S01]  /*63f0*/  FMNMX.FTZ R10, R198, R5, !PT ;  /* 0x00000005c60a7209 */ /* 0x000fe20007810000 */
[-C--:B------:R-:W-:Y:S01]  /*6400*/  FMUL.FTZ R41, R41, R8.reuse ;  /* 0x0000000829297220 */ /* 0x080fe20000410000 */
[----:B------:R-:W0:Y:S01]  /*6410*/  MUFU.EX2 R156, R156 ;  /* 0x0000009c009c7308 */ /* 0x000e220000000800 */
[----:B------:R-:W-:Y:S01]  /*6420*/  FMUL.FTZ R44, R44, R8 ;  /* 0x000000082c2c7220 */ /* 0x000fe20000410000 */
[----:B------:R-:W-:Y:S01]  /*6430*/  FMNMX.FTZ R10, R199, R10, !PT ;  /* 0x0000000ac70a7209 */ /* 0x000fe20007810000 */
        /* <DEDUP_REMOVED lines=30> */
[--C-:B------:R-:W-:Y:S01]  /*6620*/  FFMA.FTZ R10, R188, UR10, -R203.reuse ;  /* 0x0000000abc0a7c23 */ /* 0x100fe200080108cb */
[-C--:B------:R-:W-:Y:S01]  /*6630*/  FMUL.FTZ R93, R93, R8.reuse ;  /* 0x000000085d5d7220 */ /* 0x080fe20000410000 */
[-C--:B------:R-:W-:Y:S01]  /*6640*/  FMUL.FTZ R96, R96, R8.reuse ;  /* 0x0000000860607220 */ /* 0x080fe20000410000 */
[----:B------:R-:W1:Y:S01]  /*6650*/  SHFL.BFLY PT, R176, R9, 0x1, 0x1f ;  /* 0x0c201f0009b07f89 */ /* 0x000e6200000e0000 */
        /* <DEDUP_REMOVED lines=23> */
[----:B-1----:R-:W-:Y:S01]  /*67d0*/  FMNMX.FTZ R5, R9, R176, !PT ;  /* 0x000000b009057209 */ /* 0x002fe20007810000 */
[----:B------:R-:W-:Y:S01]  /*67e0*/  FFMA.FTZ R176, R197, UR10, -R203 ;  /* 0x0000000ac5b07c23 */ /* 0x000fe200080108cb */
        /* <DEDUP_REMOVED lines=22> */
[----:B------:R-:W-:Y:S01]  /*6950*/  FFMA.FTZ R175, R179, UR10, -R157 ;  /* 0x0000000ab3af7c23 */ /* 0x000fe2000801089d */
[----:B---3--:R-:W-:Y:S01]  /*6960*/  FFMA.FTZ R179, R8, R3, R15 ;  /* 0x0000000308b37223 */ /* 0x008fe2000001000f */
[--C-:B------:R-:W-:Y:S01]  /*6970*/  FFMA.FTZ R162, R166, UR10, -R157.reuse ;  /* 0x0000000aa6a27c23 */ /* 0x100fe2000801089d */
[----:B------:R-:W-:Y:S01]  /*6980*/  FFMA.FTZ R166, R170, UR10, -R157 ;  /* 0x0000000aaaa67c23 */ /* 0x000fe2000801089d */
[----:B------:R-:W1:Y:S01]  /*6990*/  MUFU.EX2 R180, R180 ;  /* 0x000000b400b47308 */ /* 0x000e620000000800 */
[----:B----4-:R-:W-:Y:S01]  /*69a0*/  FADD.FTZ R154, R152, R179 ;  /* 0x000000b3989a7221 */ /* 0x010fe20000010000 */
[--C-:B------:R-:W-:Y:S01]  /*69b0*/  FFMA.FTZ R3, R182, UR10, -R157.reuse ;  /* 0x0000000ab6037c23 */ /* 0x100fe2000801089d */
[--C-:B------:R-:W-:Y:S01]  /*69c0*/  FFMA.FTZ R170, R174, UR10, -R157.reuse ;  /* 0x0000000aaeaa7c23 */ /* 0x100fe2000801089d */
[--C-:B------:R-:W-:Y:S01]  /*69d0*/  FFMA.FTZ R174, R178, UR10, -R157.reuse ;  /* 0x0000000ab2ae7c23 */ /* 0x100fe2000801089d */
[----:B-----5:R-:W-:Y:S01]  /*69e0*/  FADD.FTZ R189, R153, R154 ;  /* 0x0000009a99bd7221 */ /* 0x020fe20000010000 */
[--C-:B------:R-:W-:Y:S01]  /*69f0*/  FFMA.FTZ R178, R186, UR10, -R157.reuse ;  /* 0x0000000abab27c23 */ /* 0x100fe2000801089d */
[----:B------:R-:W-:Y:S01]  /*6a00*/  FFMA.FTZ R190, R190, UR10, -R157 ;  /* 0x0000000abebe7c23 */ /* 0x000fe2000801089d */
[----:B------:R-:W3:Y:S01]  /*6a10*/  MUFU.EX2 R155, R155 ;  /* 0x0000009b009b7308 */ /* 0x000ee20000000800 */
[----:B--2---:R-:W-:Y:S01]  /*6a20*/  FADD.FTZ R189, R200, R189 ;  /* 0x000000bdc8bd7221 */ /* 0x004fe20000010000 */
[--C-:B------:R-:W-:Y:S01]  /*6a30*/  FFMA.FTZ R191, R191, UR10, -R157.reuse ;  /* 0x0000000abfbf7c23 */ /* 0x100fe2000801089d */
[--C-:B------:R-:W-:Y:S01]  /*6a40*/  FFMA.FTZ R194, R194, UR10, -R157.reuse ;  /* 0x0000000ac2c27c23 */ /* 0x100fe2000801089d */
[----:B------:R-:W-:Y:S01]  /*6a50*/  FFMA.FTZ R195, R195, UR10, -R157 ;  /* 0x0000000ac3c37c23 */ /* 0x000fe2000801089d */
[----:B0-----:R-:W-:Y:S01]  /*6a60*/  FADD.FTZ R182, R156, R189 ;  /* 0x000000bd9cb67221 */ /* 0x001fe20000010000 */
[--C-:B------:R-:W-:Y:S01]  /*6a70*/  FFMA.FTZ R198, R198, UR10, -R157.reuse ;  /* 0x0000000ac6c67c23 */ /* 0x100fe2000801089d */
[--C-:B------:R-:W-:Y:S01]  /*6a80*/  FFMA.FTZ R199, R199, UR10, -R157.reuse ;  /* 0x0000000ac7c77c23 */ /* 0x100fe2000801089d */
[----:B------:R-:W0:Y:S01]  /*6a90*/  MUFU.EX2 R158, R158 ;  /* 0x0000009e009e7308 */ /* 0x000e220000000800 */
[----:B-1----:R-:W-:Y:S01]  /*6aa0*/  FFMA.FTZ R4, R181, R4, R180 ;  /* 0x00000004b5047223 */ /* 0x002fe200000100b4 */
[C---:B------:R-:W-:Y:S01]  /*6ab0*/  FADD.FTZ R182, R21.reuse, R182 ;  /* 0x000000b615b67221 */ /* 0x040fe20000010000 */
[----:B------:R-:W-:Y:S01]  /*6ac0*/  F2FP.BF16.F32.PACK_AB R152, R152, R15 ;  /* 0x0000000f9898723e */ /* 0x000fe200000010ff */
[-C--:B------:R-:W-:Y:S01]  /*6ad0*/  FMUL.FTZ R26, R26, R181.reuse ;  /* 0x000000b51a1a7220 */ /* 0x080fe20000410000 */
[----:B------:R-:W-:Y:S01]  /*6ae0*/  F2FP.BF16.F32.PACK_AB R156, R21, R156 ;  /* 0x0000009c159c723e */ /* 0x000fe200000010ff */
[-C--:B------:R-:W-:Y:S01]  /*6af0*/  FMUL.FTZ R27, R27, R181.reuse ;  /* 0x000000b51b1b7220 */ /* 0x080fe20000410000 */
[-C--:B------:R-:W-:Y:S01]  /*6b00*/  FMUL.FTZ R30, R30, R181.reuse ;  /* 0x000000b51e1e7220 */ /* 0x080fe20000410000 */
[----:B------:R-:W1:Y:S01]  /*6b10*/  MUFU.EX2 R185, R185 ;  /* 0x000000b900b97308 */ /* 0x000e620000000800 */
[----:B---3--:R-:W-:Y:S01]  /*6b20*/  FADD.FTZ R179, R155, R4 ;  /* 0x000000049bb37221 */ /* 0x008fe20000010000 */
[----:B------:R-:W-:Y:S01]  /*6b30*/  FFMA.FTZ R4, R183, UR10, -R157 ;  /* 0x0000000ab7047c23 */ /* 0x000fe2000801089d */
[-C--:B------:R-:W-:Y:S01]  /*6b40*/  FMUL.FTZ R31, R31, R181.reuse ;  /* 0x000000b51f1f7220 */ /* 0x080fe20000410000 */
[-C--:B------:R-:W-:Y:S01]  /*6b50*/  FMUL.FTZ R34, R34, R181.reuse ;  /* 0x000000b522227220 */ /* 0x080fe20000410000 */
[-C--:B------:R-:W-:Y:S01]  /*6b60*/  FMUL.FTZ R35, R35, R181.reuse ;  /* 0x000000b523237220 */ /* 0x080fe20000410000 */
[-C--:B------:R-:W-:Y:S01]  /*6b70*/  FMUL.FTZ R38, R38, R181.reuse ;  /* 0x000000b526267220 */ /* 0x080fe20000410000 */
[-C--:B------:R-:W-:Y:S01]  /*6b80*/  FMUL.FTZ R39, R39, R181.reuse ;  /* 0x000000b527277220 */ /* 0x080fe20000410000 */
[----:B------:R-:W2:Y:S01]  /*6b90*/  MUFU.EX2 R159, R159 ;  /* 0x0000009f009f7308 */ /* 0x000ea20000000800 */
[----:B0-----:R-:W-:Y:S01]  /*6ba0*/  FADD.FTZ R154, R158, R179 ;  /* 0x000000b39e9a7221 */ /* 0x001fe20000010000 */
[----:B------:R-:W-:Y:S01]  /*6bb0*/  FFMA.FTZ R179, R187, UR10, -R157 ;  /* 0x0000000abbb37c23 */ /* 0x000fe2000801089d */
[----:B------:R-:W-:Y:S01]  /*6bc0*/  FADD.FTZ R187, R13, R182 ;  /* 0x000000b60dbb7221 */ /* 0x000fe20000010000 */
[-C--:B------:R-:W-:Y:S01]  /*6bd0*/  FMUL.FTZ R42, R42, R181.reuse ;  /* 0x000000b52a2a7220 */ /* 0x080fe20000410000 */
[-C--:B------:R-:W-:Y:S01]  /*6be0*/  FMUL.FTZ R43, R43, R181.reuse ;  /* 0x000000b52b2b7220 */ /* 0x080fe20000410000 */
[-C--:B------:R-:W-:Y:S01]  /*6bf0*/  FMUL.FTZ R46, R46, R181.reuse ;  /* 0x000000b52e2e7220 */ /* 0x080fe20000410000 */
[----:B------:R-:W-:Y:S01]  /*6c00*/  FADD.FTZ R187, R20, R187 ;  /* 0x000000bb14bb7221 */ /* 0x000fe20000010000 */
        /* <DEDUP_REMOVED lines=34> */
[----:B------:R-:W-:Y:S01]  /*6e30*/  FADD.FTZ R154, R160, R187 ;  /* 0x000000bba09a7221 */ /* 0x000fe20000010000 */
[----:B------:R-:W-:Y:S01]  /*6e40*/  F2FP.BF16.F32.PACK_AB R160, R161, R160 ;  /* 0x000000a0a1a0723e */ /* 0x000fe200000010ff */
[-C--:B------:R-:W-:Y:S01]  /*6e50*/  FMUL.FTZ R95, R95, R181.reuse ;  /* 0x000000b55f5f7220 */ /* 0x080fe20000410000 */
[----:B------:R-:W-:Y:S01]  /*6e60*/  FMUL.FTZ R98, R98, R181 ;  /* 0x000000b562627220 */ /* 0x000fe20000410000 */
[----:B------:R-:W-:Y:S01]  /*6e70*/  FADD.FTZ R157, R161, R154 ;  /* 0x0000009aa19d7221 */ /* 0x000fe20000010000 */
[----:B------:R-:W-:Y:S01]  /*6e80*/  F2FP.BF16.F32.PACK_AB R154, R200, R153 ;  /* 0x00000099c89a723e */ /* 0x000fe200000010ff */
[----:B------:R-:W2:Y:S01]  /*6e90*/  MUFU.EX2 R170, R170 ;  /* 0x000000aa00aa7308 */ /* 0x000ea20000000800 */
[----:B0-----:R-:W-:Y:S01]  /*6ea0*/  FADD.FTZ R182, R166, R183 ;  /* 0x000000b7a6b67221 */ /* 0x001fe20000010000 */
[----:B------:R-:W-:Y:S01]  /*6eb0*/  F2FP.BF16.F32.PACK_AB R153, R155, R180 ;  /* 0x000000b49b99723e */ /* 0x000fe200000010ff */
[-C--:B------:R-:W-:Y:S01]  /*6ec0*/  FMUL.FTZ R99, R99, R181.reuse ;  /* 0x000000b563637220 */ /* 0x080fe20000410000 */
[----:B------:R-:W-:Y:S01]  /*6ed0*/  F2FP.BF16.F32.PACK_AB R155, R185, R158 ;  /* 0x0000009eb99b723e */ /* 0x000fe200000010ff */
[----:B------:R-:W-:Y:S01]  /*6ee0*/  FMUL.FTZ R102, R102, R181 ;  /* 0x000000b566667220 */ /* 0x000fe20000410000 */
[----:B------:R-:W-:Y:S01]  /*6ef0*/  F2FP.BF16.F32.PACK_AB R158, R20, R13 ;  /* 0x0000000d149e723e */ /* 0x000fe200000010ff */
[-C--:B------:R-:W-:Y:S01]  /*6f00*/  FMUL.FTZ R103, R103, R181.reuse ;  /* 0x000000b567677220 */ /* 0x080fe20000410000 */
[----:B------:R-:W0:Y:S01]  /*6f10*/  MUFU.EX2 R171, R171 ;  /* 0x000000ab00ab7308 */ /* 0x000e220000000800 */
[C---:B-1----:R-:W-:Y:S01]  /*6f20*/  FADD.FTZ R183, R167.reuse, R182 ;  /* 0x000000b6a7b77221 */ /* 0x042fe20000010000 */
[----:B------:R-:W-:Y:S01]  /*6f30*/  FADD.FTZ R182, R12, R157 ;  /* 0x0000009d0cb67221 */ /* 0x000fe20000010000 */
[----:B------:R-:W-:Y:S01]  /*6f40*/  F2FP.BF16.F32.PACK_AB R161, R167, R166 ;  /* 0x000000a6a7a1723e */ /* 0x000fe200000010ff */
[-C--:B------:R-:W-:Y:S01]  /*6f50*/  FMUL.FTZ R106, R106, R181.reuse ;  /* 0x000000b56a6a7220 */ /* 0x080fe20000410000 */
[-C--:B------:R-:W-:Y:S01]  /*6f60*/  FMUL.FTZ R107, R107, R181.reuse ;  /* 0x000000b56b6b7220 */ /* 0x080fe20000410000 */
[----:B------:R-:W-:Y:S01]  /*6f70*/  FADD.FTZ R157, R165, R182 ;  /* 0x000000b6a59d7221 */ /* 0x000fe20000010000 */
[----:B------:R-:W-:Y:S01]  /*6f80*/  FMUL.FTZ R110, R110, R181 ;  /* 0x000000b56e6e7220 */ /* 0x000fe20000410000 */
[----:B------:R-:W1:Y:S01]  /*6f90*/  MUFU.EX2 R174, R174 ;  /* 0x000000ae00ae7308 */ /* 0x000e620000000800 */
[----:B--2---:R-:W-:Y:S01]  /*6fa0*/  FADD.FTZ R186, R170, R183 ;  /* 0x000000b7aaba7221 */ /* 0x004fe20000010000 */
[----:B------:R-:W-:Y:S01]  /*6fb0*/  FADD.FTZ R182, R164, R157 ;  /* 0x0000009da4b67221 */ /* 0x000fe20000010000 */
[----:B------:R-:W-:Y:S01]  /*6fc0*/  F2FP.BF16.F32.PACK_AB R157, R184, R159 ;  /* 0x0000009fb89d723e */ /* 0x000fe200000010ff */
[-C--:B------:R-:W-:Y:S01]  /*6fd0*/  FMUL.FTZ R111, R111, R181.reuse ;  /* 0x000000b56f6f7220 */ /* 0x080fe20000410000 */
[----:B------:R-:W-:Y:S01]  /*6fe0*/  F2FP.BF16.F32.PACK_AB R159, R163, R162 ;  /* 0x000000a2a39f723e */ /* 0x000fe200000010ff */
[----:B------:R-:W-:Y:S01]  /*6ff0*/  FADD.FTZ R182, R201, R182 ;  /* 0x000000b6c9b67221 */ /* 0x000fe20000010000 */
[----:B------:R-:W-:Y:S01]  /*7000*/  F2FP.BF16.F32.PACK_AB R162, R165, R12 ;  /* 0x0000000ca5a2723e */ /* 0x000fe200000010ff */
[----:B------:R-:W2:Y:S01]  /*7010*/  MUFU.EX2 R175, R175 ;  /* 0x000000af00af7308 */ /* 0x000ea20000000800 */
[C---:B0-----:R-:W-:Y:S01]  /*7020*/  FADD.FTZ R183, R171.reuse, R186 ;  /* 0x000000baabb77221 */ /* 0x041fe20000010000 */
[----:B------:R-:W-:Y:S01]  /*7030*/  F2FP.BF16.F32.PACK_AB R163, R171, R170 ;  /* 0x000000aaaba3723e */ /* 0x000fe200000010ff */
[-C--:B------:R-:W-:Y:S01]  /*7040*/  FMUL.FTZ R114, R114, R181.reuse ;  /* 0x000000b572727220 */ /* 0x080fe20000410000 */
[----:B------:R-:W-:Y:S01]  /*7050*/  F2FP.BF16.F32.PACK_AB R164, R201, R164 ;  /* 0x000000a4c9a4723e */ /* 0x000fe200000010ff */
        /* <DEDUP_REMOVED lines=25> */
[----:B------:R-:W-:-:S02]  /*71f0*/  FMUL.FTZ R151, R151, R181 ;  /* 0x000000b597977220 */ /* 0x000fc40000410000 */
        /* <DEDUP_REMOVED lines=41> */
[----:B--2---:R-:W-:-:S04]  /*7490*/  FADD.FTZ R4, R198, R3 ;  /* 0x00000003c6047221 */ /* 0x004fc80000010000 */
[C---:B0-----:R-:W-:Y:S01]  /*74a0*/  FADD.FTZ R4, R175.reuse, R4 ;  /* 0x00000004af047221 */ /* 0x041fe20000010000 */
[----:B------:R-:W-:Y:S01]  /*74b0*/  F2FP.BF16.F32.PACK_AB R175, R175, R198 ;  /* 0x000000c6afaf723e */ /* 0x000fe200000010ff */
[C---:B-1----:R-:W-:Y:S01]  /*74c0*/  FADD.FTZ R3, R176.reuse, R11 ;  /* 0x0000000bb0037221 */ /* 0x042fe20000010000 */
[----:B------:R-:W-:Y:S01]  /*74d0*/  F2FP.BF16.F32.PACK_AB R174, R176, R9 ;  /* 0x00000009b0ae723e */ /* 0x000fe200000010ff */
[----:B------:R-:W-:Y:S06]  /*74e0*/  @!P0 BRA `(.L_x_13535) ;  /* 0x0000000000048947 */ /* 0x000fec0003800000 */
[----:B------:R-:W-:Y:S01]  /*74f0*/  BPT.TRAP 0x1 ;  /* 0x000000040000795c */ /* 0x000fe20000300000 */
.L_x_13535:
[----:B------:R0:W1:Y:S01]  /*7500*/  SYNCS.PHASECHK.TRANS64.TRYWAIT P1, [UR25+0x22850], R7 ;  /* 0x02285007ff0075a7 */ /* 0x0000620008020159 */
[----:B------:R-:W-:Y:S05]  /*7510*/  @!P0 BRA `(.L_x_13536) ;  /* 0x0000000000048947 */ /* 0x000fea0003800000 */
[----:B------:R-:W-:Y:S01]  /*7520*/  BPT.TRAP 0x1 ;  /* 0x000000040000795c */ /* 0x000fe20000300000 */
.L_x_13536:
[----:B------:R-:W-:Y:S01]  /*7530*/  VIADD R8, R204, 0x8 ;  /* 0x00000008cc087836 */ /* 0x000fe20000000000 */
[----:B-1----:R-:W-:Y:S06]  /*7540*/  @P1 BRA `(.L_x_13537) ;  /* 0x0000000000081947 */ /* 0x002fec0003800000 */
[----:B------:R-:W1:Y:S02]  /*7550*/  SYNCS.PHASECHK.TRANS64.TRYWAIT P1, [UR25+0x22850], R7 ;  /* 0x02285007ff0075a7 */ /* 0x000e640008020159 */
[----:B-1----:R-:W-:Y:S05]  /*7560*/  @!P1 BRA `(.L_x_13538) ;  /* 0x0000007400d89947 */ /* 0x002fea0003800000 */
.L_x_13537:
        /* <DEDUP_REMOVED lines=39> */
.L_x_13539:
[----:B------:R-:W-:Y:S01]  /*77e0*/  UIADD3 UR25, UR25, 0x22860, URZ ;  /* 0x0002286019197890 */ /* 0x000fe2000fffe03f */
[----:B------:R-:W-:Y:S01]  /*77f0*/  ISETP.LT.AND P1, PT, RZ, UR23, PT ;  /* 0x00000017ff007c0c */ /* 0x000fe2000bf21270 */
[----:B------:R-:W-:Y:S01]  /*7800*/  UIADD3 UR23, UR23, -0x1, URZ ;  /* 0xffffffff17177890 */ /* 0x000fe2000fffe03f */
[----:B------:R-:W-:Y:S01]  /*7810*/  MOV R202, R5 ;  /* 0x0000000500ca7202 */ /* 0x000fe20000000f00 */
[----:B------:R-:W-:Y:S01]  /*7820*/  UPRMT UR25, UR24, 0x654, UR25 ;  /* 0x0000065418197896 */ /* 0x000fe20008000019 */
[----:B------:R-:W-:-:S08]  /*7830*/  IMAD.MOV.U32 R9, RZ, RZ, R6 ;  /* 0x000000ffff097224 */ /* 0x000fd000078e0006 */
[----:B------:R-:W-:Y:S01]  /*7840*/  SYNCS.ARRIVE.TRANS64.RED.A1T0 RZ, [UR25], RZ ;  /* 0x000000ffffff79a7 */ /* 0x000fe20008100419 */
[----:B------:R-:W-:Y:S05]  /*7850*/  @P1 BRA `(.L_x_13540) ;  /* 0xffffffe000bc1947 */ /* 0x000fea000383ffff */
.L_x_13529:
[----:B01-3--:R-:W0:Y:S01]  /*7860*/  SHFL.BFLY PT, R8, R3, 0x2, 0x1f ;  /* 0x0c401f0003087f89 */ /* 0x00be2200000e0000 */
[----:B------:R-:W-:Y:S01]  /*7870*/  UIADD3 UR36, UR36, 0x1, URZ ;  /* 0x0000000124247890 */ /* 0x000fe2000fffe03f */
[----:B------:R-:W-:Y:S01]  /*7880*/  IMAD.U32 R13, RZ, RZ, UR10 ;  /* 0x0000000aff0d7e24 */ /* 0x000fe2000f8e00ff */
[----:B------:R2:W-:Y:S06]  /*7890*/  BAR.ARV R0, 0x100 ;  /* 0x000400000000751d */ /* 0x0005ec0000002000 */
[----:B------:R-:W-:Y:S02]  /*78a0*/  UISETP.NE.AND UP0, UPT, UR36, 0x2, UPT ;  /* 0x000000022400788c */ /* 0x000fe4000bf05270 */
[----:B------:R-:W-:Y:S06]  /*78b0*/  BAR.ARV 0x8, 0x180 ;  /* 0x0206000000007b1d */ /* 0x000fec0000002000 */
[----:B--2---:R-:W-:Y:S01]  /*78c0*/  IMAD.MOV.U32 R0, RZ, RZ, RZ ;  /* 0x000000ffff007224 */ /* 0x004fe200078e00ff */
[----:B------:R-:W-:Y:S01]  /*78d0*/  USEL UR4, URZ, 0x1, UP0 ;  /* 0x000000013f047887 */ /* 0x000fe20008000000 */
[----:B------:R-:W1:Y:S01]  /*78e0*/  SHFL.BFLY PT, R9, R4, 0x2, 0x1f ;  /* 0x0c401f0004097f89 */ /* 0x000e6200000e0000 */
[----:B------:R-:W-:Y:S01]  /*78f0*/  PLOP3.LUT P0, PT, PT, PT, PT, 0x8, 0x0 ;  /* 0x000000000000781c */ /* 0x000fe20003f0e170 */
[----:B------:R-:W-:Y:S01]  /*7900*/  UIADD3 UR38, UR38, 0x1, URZ ;  /* 0x0000000126267890 */ /* 0x000fe2000fffe03f */
[----:B0-----:R-:W-:Y:S01]  /*7910*/  FADD.FTZ R8, R8, R3 ;  /* 0x0000000308087221 */ /* 0x001fe20000010000 */
[----:B------:R-:W-:Y:S01]  /*7920*/  IMAD.MOV.U32 R3, RZ, RZ, -0x800000 ;  /* 0xff800000ff037424 */ /* 0x000fe200078e00ff */
[----:B------:R-:W-:-:S02]  /*7930*/  USEL UR36, UR36, URZ, UP0 ;  /* 0x0000003f24247287 */ /* 0x000fc40008000000 */
[----:B------:R-:W-:Y:S01]  /*7940*/  ULOP3.LUT UR37, UR37, UR4, URZ, 0x3c, !UPT ;  /* 0x0000000425257292 */ /* 0x000fe2000f8e3c3f */
[----:B------:R-:W0:Y:S01]  /*7950*/  SHFL.BFLY PT, R7, R8, 0x1, 0x1f ;  /* 0x0c201f0008077f89 */ /* 0x000e2200000e0000 */
[----:B-1----:R-:W-:Y:S01]  /*7960*/  FADD.FTZ R9, R9, R4 ;  /* 0x0000000409097221 */ /* 0x002fe20000010000 */
[----:B------:R-:W-:-:S04]  /*7970*/  IMAD.MOV.U32 R4, RZ, RZ, -0x800000 ;  /* 0xff800000ff047424 */ /* 0x000fc800078e00ff */
[----:B------:R-:W1:Y:S01]  /*7980*/  SHFL.BFLY PT, R10, R9, 0x1, 0x1f ;  /* 0x0c201f00090a7f89 */ /* 0x000e6200000e0000 */
[----:B0-----:R-:W-:Y:S01]  /*7990*/  FADD.FTZ R11, R8, R7 ;  /* 0x00000007080b7221 */ /* 0x001fe20000010000 */
[----:B------:R-:W-:-:S04]  /*79a0*/  IMAD.MOV.U32 R7, RZ, RZ, RZ ;  /* 0x000000ffff077224 */ /* 0x000fc800078e00ff */
[----:B------:R-:W-:-:S13]  /*79b0*/  FSETP.NE.FTZ.AND P1, PT, R11, RZ, PT ;  /* 0x000000ff0b00720b */ /* 0x000fda0003f35000 */
[----:B------:R-:W0:Y:S01]  /*79c0*/  @P1 MUFU.RCP R7, R11 ;  /* 0x0000000b00071308 */ /* 0x000e220000001000 */
[----:B-1----:R-:W-:-:S05]  /*79d0*/  FADD.FTZ R10, R9, R10 ;  /* 0x0000000a090a7221 */ /* 0x002fca0000010000 */
[----:B------:R-:W-:Y:S02]  /*79e0*/  FSETP.NE.FTZ.AND P2, PT, R10, RZ, PT ;  /* 0x000000ff0a00720b */ /* 0x000fe40003f55000 */
[----:B------:R-:W1:Y:S01]  /*79f0*/  @P1 MUFU.LG2 R8, R11 ;  /* 0x0000000b00081308 */ /* 0x000e620000000c00 */
[-C--:B0-----:R-:W-:Y:S01]  /*7a00*/  FMUL.FTZ R24, R24, R7.reuse ;  /* 0x0000000718187220 */ /* 0x081fe20000410000 */
[-C--:B------:R-:W-:Y:S01]  /*7a10*/  FMUL.FTZ R25, R25, R7.reuse ;  /* 0x0000000719197220 */ /* 0x080fe20000410000 */
[----:B------:R-:W-:-:S08]  /*7a20*/  FMUL.FTZ R28, R28, R7 ;  /* 0x000000071c1c7220 */ /* 0x000fd00000410000 */
        /* <DEDUP_REMOVED lines=8> */
[----:B------:R0:W2:Y:S01]  /*7ab0*/  @P2 MUFU.RCP R0, R10 ;  /* 0x0000000a00002308 */ /* 0x0000a20000001000 */
        /* <DEDUP_REMOVED lines=54> */
[----:B------:R-:W-:-:S02]  /*7e20*/  IMAD.U32 R7, RZ, RZ, UR10 ;  /* 0x0000000aff077e24 */ /* 0x000fc4000f8e00ff */
[----:B------:R-:W-:Y:S01]  /*7e30*/  @P2 FMUL.FTZ R13, R13, 0.69314718246459960938 ;  /* 0x3f3172180d0d2820 */ /* 0x000fe20000410000 */
[----:B-1----:R-:W-:Y:S01]  /*7e40*/  @P1 FMUL.FTZ R8, R8, 0.69314718246459960938 ;  /* 0x3f31721808081820 */ /* 0x002fe20000410000 */
[----:B0-----:R-:W-:Y:S01]  /*7e50*/  @P2 FMUL.FTZ R10, R9, 0.69314718246459960938 ;  /* 0x3f317218090a2820 */ /* 0x001fe20000410000 */
[----:B------:R-:W-:Y:S01]  /*7e60*/  @P1 FMUL.FTZ R7, R7, 0.69314718246459960938 ;  /* 0x3f31721807071820 */ /* 0x000fe20000410000 */
        /* <DEDUP_REMOVED lines=66> */
.L_x_13504:
        /* <DEDUP_REMOVED lines=10> */
[----:B------:R-:W-:-:S07]  /*8330*/  IMAD.MOV.U32 R6, RZ, RZ, 0x2 ;  /* 0x00000002ff067424 */ /* 0x000fce00078e00ff */
[----:B------:R-:W-:Y:S01]  /*8340*/  BAR.SYNC.DEFER_BLOCKING 0x1, 0x100 ;  /* 0x0044000000007b1d */ /* 0x000fe20000010000 */
[----:B------:R-:W-:Y:S01]  /*8350*/  IMAD R138, R205, 0x40, R2 ;  /* 0x00000040cd8a7824 */ /* 0x000fe200078e0202 */
[----:B------:R-:W-:Y:S01]  /*8360*/  F2FP.BF16.F32.PACK_AB R24, R25, R24 ;  /* 0x000000181918723e */ /* 0x000fe200000010ff */
[----:B------:R-:W-:Y:S01]  /*8370*/  IMAD.MOV.U32 R139, RZ, RZ, 0x2 ;  /* 0x00000002ff8b7424 */ /* 0x000fe200078e00ff */
[----:B------:R-:W-:Y:S01]  /*8380*/  F2FP.BF16.F32.PACK_AB R25, R32, R26 ;  /* 0x0000001a2019723e */ /* 0x000fe200000010ff */
[----:B------:R-:W-:Y:S01]  /*8390*/  USHF.R.S32.HI UR10, URZ, 0x1f, UR39 ;  /* 0x0000001f3f0a7899 */ /* 0x000fe20008011427 */
[----:B------:R-:W-:Y:S01]  /*83a0*/  F2FP.BF16.F32.PACK_AB R26, R29, R28 ;  /* 0x0000001c1d1a723e */ /* 0x000fe200000010ff */
[----:B------:R-:W-:Y:S01]  /*83b0*/  ULDC.64 UR8, c[0x0][0xb90] ;  /* 0x0002e40000087ab9 */ /* 0x000fe20000000a00 */
[----:B------:R-:W-:Y:S01]  /*83c0*/  F2FP.BF16.F32.PACK_AB R27, R27, R30 ;  /* 0x0000001e1b1b723e */ /* 0x000fe200000010ff */
[----:B------:R-:W-:Y:S01]  /*83d0*/  USHF.R.S32.HI UR12, URZ, 0x1f, UR41 ;  /* 0x0000001f3f0c7899 */ /* 0x000fe20008011429 */
        /* <DEDUP_REMOVED lines=8> */
[----:B------:R-:W-:Y:S01]  /*8460*/  UIMAD UR5, UR10, UR8, URZ ;  /* 0x000000080a0572a4 */ /* 0x000fe2000f8e023f */
[----:B------:R-:W-:Y:S01]  /*8470*/  IMAD.WIDE R6, R209, R6, UR6 ;  /* 0x00000006d1067e25 */ /* 0x000fe2000f8e0206 */
[----:B------:R-:W-:-:S02]  /*8480*/  F2FP.BF16.F32.PACK_AB R145, R173, R172 ;  /* 0x000000acad91723e */ /* 0x000fc400000010ff */
[----:B------:R-:W-:Y:S01]  /*8490*/  UIMAD UR5, UR39, UR9, UR5 ;  /* 0x00000009270572a4 */ /* 0x000fe2000f8e0205 */
[----:B------:R-:W-:Y:S01]  /*84a0*/  IMAD.WIDE R138, R138, R139, UR6 ;  /* 0x000000068a8a7e25 */ /* 0x000fe2000f8e028b */
[C---:B------:R-:W-:Y:S01]  /*84b0*/  IADD3 R153, P3, R6.reuse, 0xc060, RZ ;  /* 0x0000c06006997810 */ /* 0x040fe20007f7e0ff */
[----:B------:R-:W-:Y:S01]  /*84c0*/  UIMAD.WIDE.U32 UR6, UR39, UR8, URZ ;  /* 0x00000008270672a5 */ /* 0x000fe2000f8e003f */
[C---:B------:R-:W-:Y:S02]  /*84d0*/  IADD3 R157, P4, R6.reuse, 0xc040, RZ ;  /* 0x0000c040069d7810 */ /* 0x040fe40007f9e0ff */
[----:B------:R-:W-:Y:S01]  /*84e0*/  LOP3.LUT R152, R153, 0x380, RZ, 0xc0, !PT ;  /* 0x0000038099987812 */ /* 0x000fe200078ec0ff */
[----:B------:R-:W-:Y:S01]  /*84f0*/  ULDC.64 UR8, c[0x0][0xb98] ;  /* 0x0002e60000087ab9 */ /* 0x000fe20000000a00 */
[----:B------:R-:W-:Y:S01]  /*8500*/  IADD3 R159, P5, R6, 0xc020, RZ ;  /* 0x0000c020069f7810 */ /* 0x000fe20007fbe0ff */
[----:B------:R-:W-:Y:S01]  /*8510*/  UIADD3 UR7, UR7, UR5, URZ ;  /* 0x0000000507077290 */ /* 0x000fe2000fffe03f */
[----:B------:R-:W-:Y:S01]  /*8520*/  SHF.R.U64 R152, R152, 0x3, RZ ;  /* 0x0000000398987819 */ /* 0x000fe200000012ff */
[----:B------:R-:W-:Y:S01]  /*8530*/  UIMAD UR5, UR12, UR8, URZ ;  /* 0x000000080c0572a4 */ /* 0x000fe2000f8e023f */
[----:B------:R-:W-:Y:S01]  /*8540*/  LOP3.LUT R156, R157, 0x380, RZ, 0xc0, !PT ;  /* 0x000003809d9c7812 */ /* 0x000fe200078ec0ff */
[----:B------:R-:W-:Y:S01]  /*8550*/  UIMAD.WIDE.U32 UR6, UR41, UR8, UR6 ;  /* 0x00000008290672a5 */ /* 0x000fe2000f8e0006 */
[----:B------:R-:W-:Y:S01]  /*8560*/  LOP3.LUT R158, R159, 0x380, RZ, 0xc0, !PT ;  /* 0x000003809f9e7812 */ /* 0x000fe200078ec0ff */
[----:B------:R-:W-:Y:S01]  /*8570*/  UIMAD UR5, UR41, UR9, UR5 ;  /* 0x00000009290572a4 */ /* 0x000fe2000f8e0205 */
[----:B------:R-:W-:-:S02]  /*8580*/  IADD3 R111, P2, R6, 0x8020, RZ ;  /* 0x00008020066f7810 */ /* 0x000fc40007f5e0ff */
[----:B------:R-:W-:Y:S01]  /*8590*/  LOP3.LUT R152, R152, R153, RZ, 0x3c, !PT ;  /* 0x0000009998987212 */ /* 0x000fe200078e3cff */
[--C-:B------:R-:W-:Y:S01]  /*85a0*/  IMAD.X R153, RZ, RZ, R7.reuse, P3 ;  /* 0x000000ffff997224 */ /* 0x100fe200018e0607 */
[C---:B------:R-:W-:Y:S01]  /*85b0*/  LOP3.LUT R143, R6.reuse, 0x380, RZ, 0xc0, !PT ;  /* 0x00000380068f7812 */ /* 0x040fe200078ec0ff */
[--C-:B------:R-:W-:Y:S01]  /*85c0*/  IMAD.X R163, RZ, RZ, R7.reuse, P2 ;  /* 0x000000ffffa37224 */ /* 0x100fe200010e0607 */
[----:B------:R-:W-:Y:S01]  /*85d0*/  IADD3 R115, P0, R6, 0x8060, RZ ;  /* 0x0000806006737810 */ /* 0x000fe20007f1e0ff */
[----:B------:R-:W-:Y:S01]  /*85e0*/  ULDC.64 UR8, c[0x0][0xae8] ;  /* 0x0002ba0000087ab9 */ /* 0x000fe20000000a00 */
[----:B------:R-:W-:Y:S02]  /*85f0*/  SHF.R.U64 R156, R156, 0x3, RZ ;  /* 0x000000039c9c7819 */ /* 0x000fe400000012ff */
[----:B------:R-:W-:Y:S01]  /*8600*/  SHF.R.U64 R158, R158, 0x3, RZ ;  /* 0x000000039e9e7819 */ /* 0x000fe200000012ff */
[----:B------:R-:W-:Y:S01]  /*8610*/  IMAD.X R165, RZ, RZ, R7, P0 ;  /* 0x000000ffffa57224 */ /* 0x000fe200000e0607 */
[----:B------:R-:W-:-:S02]  /*8620*/  IADD3 R117, P6, R6, 0xc000, RZ ;  /* 0x0000c00006757810 */ /* 0x000fc40007fde0ff */
[C---:B------:R-:W-:Y:S02]  /*8630*/  IADD3 R21, P3, R6.reuse, 0x20, RZ ;  /* 0x0000002006157810 */ /* 0x040fe40007f7e0ff */
[C---:B------:R-:W-:Y:S01]  /*8640*/  IADD3 R113, P1, R6.reuse, 0x8040, RZ ;  /* 0x0000804006717810 */ /* 0x040fe20007f3e0ff */
[--C-:B------:R-:W-:Y:S01]  /*8650*/  IMAD.X R161, RZ, RZ, R7.reuse, P6 ;  /* 0x000000ffffa17224 */ /* 0x100fe200030e0607 */
[----:B------:R-:W-:Y:S01]  /*8660*/  SHF.R.U64 R143, R143, 0x3, RZ ;  /* 0x000000038f8f7819 */ /* 0x000fe200000012ff */
[--C-:B------:R-:W-:Y:S01]  /*8670*/  IMAD.X R167, RZ, RZ, R7.reuse, P3 ;  /* 0x000000ffffa77224 */ /* 0x100fe200018e0607 */
[----:B------:R-:W-:Y:S02]  /*8680*/  IADD3 R5, P2, R6, 0x4000, RZ ;  /* 0x0000400006057810 */ /* 0x000fe40007f5e0ff */
[----:B------:R-:W-:Y:S02]  /*8690*/  LOP3.LUT R9, R115, 0x380, RZ, 0xc0, !PT ;  /* 0x0000038073097812 */ /* 0x000fe400078ec0ff */
[----:B------:R-:W-:Y:S01]  /*86a0*/  LOP3.LUT R156, R156, R157, RZ, 0x3c, !PT ;  /* 0x0000009d9c9c7212 */ /* 0x000fe200078e3cff */
[--C-:B------:R-:W-:Y:S01]  /*86b0*/  IMAD.X R157, RZ, RZ, R7.reuse, P4 ;  /* 0x000000ffff9d7224 */ /* 0x100fe200020e0607 */
[----:B------:R-:W-:Y:S01]  /*86c0*/  LOP3.LUT R158, R158, R159, RZ, 0x3c, !PT ;  /* 0x0000009f9e9e7212 */ /* 0x000fe200078e3cff */
[--C-:B------:R-:W-:Y:S01]  /*86d0*/  IMAD.X R159, RZ, RZ, R7.reuse, P5 ;  /* 0x000000ffff9f7224 */ /* 0x100fe200028e0607 */
[----:B------:R-:W-:Y:S01]  /*86e0*/  IADD3.X R155, RZ, R7, RZ, P1, !PT ;  /* 0x00000007ff9b7210 */ /* 0x000fe20000ffe4ff */
        /* <DEDUP_REMOVED lines=14> */
[--C-:B------:R-:W-:Y:S01]  /*87d0*/  IMAD.X R9, RZ, RZ, R7.reuse, P3 ;  /* 0x000000ffff097224 */ /* 0x100fe200018e0607 */
[----:B------:R-:W-:Y:S01]  /*87e0*/  LOP3.LUT R102, R5, 0x380, RZ, 0xc0, !PT ;  /* 0x0000038005667812 */ /* 0x000fe200078ec0ff */
[----:B------:R-:W-:Y:S01]  /*87f0*/  IMAD.MOV.U32 R143, RZ, RZ, R7 ;  /* 0x000000ffff8f7224 */ /* 0x000fe200078e0007 */
[----:B------:R-:W-:-:S02]  /*8800*/  LOP3.LUT R14, R117, 0x380, RZ, 0xc0, !PT ;  /* 0x00000380750e7812 */ /* 0x000fc400078ec0ff */
[----:B------:R-:W-:Y:S02]  /*8810*/  LOP3.LUT R164, R6, R115, RZ, 0x3c, !PT ;  /* 0x0000007306a47212 */ /* 0x000fe400078e3cff */
[----:B------:R-:W-:Y:S02]  /*8820*/  SHF.R.U64 R102, R102, 0x3, RZ ;  /* 0x0000000366667819 */ /* 0x000fe400000012ff */
[----:B------:R-:W-:Y:S02]  /*8830*/  IADD3 R115, P2, R138, 0x7000, RZ ;  /* 0x000070008a737810 */ /* 0x000fe40007f5e0ff */
[----:B------:R-:W-:Y:S02]  /*8840*/  SHF.R.U64 R14, R14, 0x3, RZ ;  /* 0x000000030e0e7819 */ /* 0x000fe400000012ff */
[----:B------:R-:W-:Y:S02]  /*8850*/  LOP3.LUT R146, R102, R5, RZ, 0x3c, !PT ;  /* 0x0000000566927212 */ /* 0x000fe400078e3cff */
[----:B------:R-:W-:Y:S01]  /*8860*/  LOP3.LUT R114, R115, 0x380, RZ, 0xc0, !PT ;  /* 0x0000038073727812 */ /* 0x000fe200078ec0ff */
[----:B------:R-:W0:Y:S01]  /*8870*/  LDC R5, c[0x0][0xbe8] ;  /* 0x0002fa00ff057b82 */ /* 0x000e220000000800 */
[----:B------:R-:W-:-:S02]  /*8880*/  LOP3.LUT R160, R14, R117, RZ, 0x3c, !PT ;  /* 0x000000750ea07212 */ /* 0x000fc400078e3cff */
[----:B------:R-:W-:Y:S02]  /*8890*/  LOP3.LUT R14, R111, 0x380, RZ, 0xc0, !PT ;  /* 0x000003806f0e7812 */ /* 0x000fe400078ec0ff */
[----:B------:R-:W-:Y:S02]  /*88a0*/  LOP3.LUT R7, R12, 0x380, RZ, 0xc0, !PT ;  /* 0x000003800c077812 */ /* 0x000fe400078ec0ff */
[----:B------:R-:W-:Y:S02]  /*88b0*/  SHF.R.U64 R114, R114, 0x3, RZ ;  /* 0x0000000372727819 */ /* 0x000fe400000012ff */
[----:B------:R-:W-:Y:S02]  /*88c0*/  LOP3.LUT R6, R21, 0x380, RZ, 0xc0, !PT ;  /* 0x0000038015067812 */ /* 0x000fe400078ec0ff */
[----:B------:R-:W-:Y:S02]  /*88d0*/  SHF.R.U64 R14, R14, 0x3, RZ ;  /* 0x000000030e0e7819 */ /* 0x000fe400000012ff */
[----:B------:R-:W-:-:S02]  /*88e0*/  SHF.R.U64 R7, R7, 0x3, RZ ;  /* 0x0000000307077819 */ /* 0x000fc400000012ff */
[----:B------:R-:W-:Y:S01]  /*88f0*/  LOP3.LUT R114, R114, R115, RZ, 0x3c, !PT ;  /* 0x0000007372727212 */ /* 0x000fe200078e3cff */
[----:B------:R-:W-:Y:S01]  /*8900*/  IMAD.X R115, RZ, RZ, R139, P2 ;  /* 0x000000ffff737224 */ /* 0x000fe200010e068b */
[----:B------:R-:W-:Y:S02]  /*8910*/  SHF.R.U64 R6, R6, 0x3, RZ ;  /* 0x0000000306067819 */ /* 0x000fe400000012ff */
[----:B------:R-:W-:Y:S02]  /*8920*/  LOP3.LUT R162, R14, R111, RZ, 0x3c, !PT ;  /* 0x0000006f0ea27212 */ /* 0x000fe400078e3cff */
[----:B------:R-:W-:Y:S02]  /*8930*/  IADD3 R135, P2, R138, 0xe000, RZ ;  /* 0x0000e0008a877810 */ /* 0x000fe40007f5e0ff */
[----:B------:R-:W-:Y:S02]  /*8940*/  LOP3.LUT R168, R7, R12, RZ, 0x3c, !PT ;  /* 0x0000000c07a87212 */ /* 0x000fe400078e3cff */
[----:B------:R-:W-:-:S02]  /*8950*/  LOP3.LUT R14, R107, 0x380, RZ, 0xc0, !PT ;  /* 0x000003806b0e7812 */ /* 0x000fc400078ec0ff */
[----:B------:R-:W-:Y:S02]  /*8960*/  LOP3.LUT R12, R103, 0x380, RZ, 0xc0, !PT ;  /* 0x00000380670c7812 */ /* 0x000fe400078ec0ff */
[----:B------:R-:W-:Y:S02]  /*8970*/  LOP3.LUT R166, R6, R21, RZ, 0x3c, !PT ;  /* 0x0000001506a67212 */ /* 0x000fe400078e3cff */
        /* <DEDUP_REMOVED lines=12> */
[----:B------:R-:W-:Y:S01]  /*8a40*/  LOP3.LUT R134, R134, R135, RZ, 0x3c, !PT ;  /* 0x0000008786867212 */ /* 0x000fe200078e3cff */
[----:B------:R-:W-:Y:S01]  /*8a50*/  IMAD.X R135, RZ, RZ, R139, P2 ;  /* 0x000000ffff877224 */ /* 0x000fe200010e068b */
[----:B------:R-:W-:Y:S02]  /*8a60*/  LOP3.LUT R31, R8, 0x380, RZ, 0xc0, !PT ;  /* 0x00000380081f7812 */ /* 0x000fe400078ec0ff */
[----:B------:R-:W-:Y:S02]  /*8a70*/  IADD3 R7, P3, R138, 0x1000, RZ ;  /* 0x000010008a077810 */ /* 0x000fe40007f7e0ff */
[----:B0-----:R-:W-:-:S02]  /*8a80*/  ISETP.NE.AND P2, PT, R5, 0x1, PT ;  /* 0x000000010500780c */ /* 0x001fc40003f45270 */
[----:B------:R-:W-:Y:S02]  /*8a90*/  SHF.R.U64 R31, R31, 0x3, RZ ;  /* 0x000000031f1f7819 */ /* 0x000fe400000012ff */
[----:B------:R-:W-:Y:S02]  /*8aa0*/  LOP3.LUT R6, R7, 0x380, RZ, 0xc0, !PT ;  /* 0x0000038007067812 */ /* 0x000fe400078ec0ff */
[----:B------:R-:W-:Y:S02]  /*8ab0*/  LOP3.LUT R8, R31, R8, RZ, 0x3c, !PT ;  /* 0x000000081f087212 */ /* 0x000fe400078e3cff */
[----:B------:R-:W-:Y:S02]  /*8ac0*/  SHF.R.U64 R6, R6, 0x3, RZ ;  /* 0x0000000306067819 */ /* 0x000fe400000012ff */
[----:B------:R-:W-:Y:S02]  /*8ad0*/  MOV R152, R152 ;  /* 0x0000009800987202 */ /* 0x000fe40000000f00 */
[----:B------:R-:W-:-:S02]  /*8ae0*/  MOV R153, R8 ;  /* 0x0000000800997202 */ /* 0x000fc40000000f00 */
[----:B------:R-:W-:Y:S01]  /*8af0*/  LOP3.LUT R6, R6, R7, RZ, 0x3c, !PT ;  /* 0x0000000706067212 */ /* 0x000fe200078e3cff */
[----:B------:R-:W-:Y:S01]  /*8b00*/  IMAD.X R7, RZ, RZ, R139, P3 ;  /* 0x000000ffff077224 */ /* 0x000fe200018e068b */
[----:B------:R-:W-:Y:S02]  /*8b10*/  F2FP.BF16.F32.PACK_AB R9, R35, R34 ;  /* 0x000000222309723e */ /* 0x000fe400000010ff */
[----:B------:R-:W0:Y:S01]  /*8b20*/  @P2 LDC R34, c[0x0][0xbec] ;  /* 0x0002fb00ff222b82 */ /* 0x000e220000000800 */
[----:B------:R-:W-:Y:S02]  /*8b30*/  IADD3 R117, P3, R138, 0x8000, RZ ;  /* 0x000080008a757810 */ /* 0x000fe40007f7e0ff */
[----:B------:R-:W-:Y:S02]  /*8b40*/  LOP3.LUT R20, R113, 0x380, RZ, 0xc0, !PT ;  /* 0x0000038071147812 */ /* 0x000fe400078ec0ff */
[----:B------:R-:W-:Y:S02]  /*8b50*/  LOP3.LUT R116, R117, 0x380, RZ, 0xc0, !PT ;  /* 0x0000038075747812 */ /* 0x000fe400078ec0ff */
[----:B------:R-:W-:Y:S01]  /*8b60*/  SHF.R.U64 R20, R20, 0x3, RZ ;  /* 0x0000000314147819 */ /* 0x000fe200000012ff */
[----:B------:R-:W1:Y:S01]  /*8b70*/  @P2 LDC R35, c[0x0][0xbf0] ;  /* 0x0002fc00ff232b82 */ /* 0x000e620000000800 */
[----:B------:R-:W-:-:S02]  /*8b80*/  SHF.R.U64 R116, R116, 0x3, RZ ;  /* 0x0000000374747819 */ /* 0x000fc400000012ff */
[----:B------:R-:W-:Y:S02]  /*8b90*/  LOP3.LUT R154, R20, R113, RZ, 0x3c, !PT ;  /* 0x00000071149a7212 */ /* 0x000fe400078e3cff */
[----:B------:R-:W-:Y:S02]  /*8ba0*/  IADD3 R111, P0, R138, 0x5000, RZ ;  /* 0x000050008a6f7810 */ /* 0x000fe40007f1e0ff */
[----:B------:R-:W-:Y:S01]  /*8bb0*/  LOP3.LUT R116, R116, R117, RZ, 0x3c, !PT ;  /* 0x0000007574747212 */ /* 0x000fe200078e3cff */
[----:B------:R-:W-:Y:S01]  /*8bc0*/  IMAD.X R117, RZ, RZ, R139, P3 ;  /* 0x000000ffff757224 */ /* 0x000fe200018e068b */
[----:B------:R-:W-:Y:S02]  /*8bd0*/  IADD3 R29, P3, R138, 0xf000, RZ ;  /* 0x0000f0008a1d7810 */ /* 0x000fe40007f7e0ff */
[----:B------:R-:W-:Y:S02]  /*8be0*/  MOV R154, R154 ;  /* 0x0000009a009a7202 */ /* 0x000fe40000000f00 */
[----:B------:R-:W-:-:S02]  /*8bf0*/  LOP3.LUT R110, R111, 0x380, RZ, 0xc0, !PT ;  /* 0x000003806f6e7812 */ /* 0x000fc400078ec0ff */
[----:B------:R-:W-:Y:S02]  /*8c00*/  MOV R155, R10 ;  /* 0x0000000a009b7202 */ /* 0x000fe40000000f00 */
[----:B------:R-:W-:Y:S02]  /*8c10*/  F2FP.BF16.F32.PACK_AB R10, R37, R179 ;  /* 0x000000b3250a723e */ /* 0x000fe400000010ff */
[----:B------:R-:W-:Y:S02]  /*8c20*/  LOP3.LUT R28, R29, 0x380, RZ, 0xc0, !PT ;  /* 0x000003801d1c7812 */ /* 0x000fe400078ec0ff */
[----:B------:R-:W-:Y:S02]  /*8c30*/  IADD3 R37, R16, UR43, RZ ;  /* 0x0000002b10257c10 */ /* 0x000fe4000fffe0ff */
[----:B------:R-:W-:Y:S02]  /*8c40*/  SHF.R.U64 R110, R110, 0x3, RZ ;  /* 0x000000036e6e7819 */ /* 0x000fe400000012ff */
[----:B------:R-:W-:Y:S01]  /*8c50*/  MOV R31, R142 ;  /* 0x0000008e001f7202 */ /* 0x000fe20000000f00 */
[----:B0-----:R-:W-:Y:S01]  /*8c60*/  @P2 IMAD.HI.U32 R34, R37, R34, RZ ;  /* 0x0000002225222227 */ /* 0x001fe200078e00ff */
[----:B------:R-:W-:-:S02]  /*8c70*/  IADD3 R113, P1, R138, 0x6000, RZ ;  /* 0x000060008a717810 */ /* 0x000fc40007f3e0ff */
[----:B------:R-:W-:Y:S01]  /*8c80*/  SHF.R.U64 R28, R28, 0x3, RZ ;  /* 0x000000031c1c7819 */ /* 0x000fe200000012ff */
[----:B------:R0:W-:Y:S01]  /*8c90*/  STSM.16.M88.4 [R31], R24 ;  /* 0x000000181f007844 */ /* 0x0001e20000000200 */
[----:B------:R-:W-:Y:S01]  /*8ca0*/  MOV R150, R150 ;  /* 0x0000009600967202 */ /* 0x000fe20000000f00 */
[--C-:B------:R-:W-:Y:S01]  /*8cb0*/  IMAD.X R143, RZ, RZ, R139.reuse, P3 ;  /* 0x000000ffff8f7224 */ /* 0x100fe200018e068b */
[----:B------:R-:W-:Y:S01]  /*8cc0*/  LOP3.LUT R110, R110, R111, RZ, 0x3c, !PT ;  /* 0x0000006f6e6e7212 */ /* 0x000fe200078e3cff */
[----:B------:R-:W-:Y:S01]  /*8cd0*/  IMAD.X R111, RZ, RZ, R139, P0 ;  /* 0x000000ffff6f7224 */ /* 0x000fe200000e068b */
[----:B------:R-:W-:Y:S02]  /*8ce0*/  MOV R166, R166 ;  /* 0x000000a600a67202 */ /* 0x000fe40000000f00 */
[----:B------:R-:W-:Y:S02]  /*8cf0*/  MOV R32, R14 ;  /* 0x0000000e00207202 */ /* 0x000fe40000000f00 */
[----:B------:R-:W-:-:S02]  /*8d00*/  MOV R151, R12 ;  /* 0x0000000c00977202 */ /* 0x000fc40000000f00 */
[----:B------:R-:W-:Y:S01]  /*8d10*/  F2FP.BF16.F32.PACK_AB R8, R33, R178 ;  /* 0x000000b22108723e */ /* 0x000fe200000010ff */
[----:B------:R-:W-:Y:S01]  /*8d20*/  IMAD.MOV.U32 R33, RZ, RZ, R37 ;  /* 0x000000ffff217224 */ /* 0x000fe200078e0025 */
[----:B------:R-:W-:Y:S02]  /*8d30*/  F2FP.BF16.F32.PACK_AB R11, R39, R38 ;  /* 0x00000026270b723e */ /* 0x000fe400000010ff */
[----:B------:R-:W-:Y:S02]  /*8d40*/  F2FP.BF16.F32.PACK_AB R12, R41, R180 ;  /* 0x000000b4290c723e */ /* 0x000fe400000010ff */
[----:B------:R-:W-:Y:S01]  /*8d50*/  F2FP.BF16.F32.PACK_AB R13, R43, R42 ;  /* 0x0000002a2b0d723e */ /* 0x000fe200000010ff */
[----:B------:R2:W-:Y:S01]  /*8d60*/  STSM.16.M88.4 [R166], R8 ;  /* 0x00000008a6007844 */ /* 0x0005e20000000200 */
[----:B------:R-:W-:Y:S02]  /*8d70*/  F2FP.BF16.F32.PACK_AB R14, R45, R181 ;  /* 0x000000b52d0e723e */ /* 0x000fe400000010ff */
[----:B------:R-:W-:-:S02]  /*8d80*/  F2FP.BF16.F32.PACK_AB R15, R47, R46 ;  /* 0x0000002e2f0f723e */ /* 0x000fc400000010ff */
[----:B------:R-:W-:Y:S02]  /*8d90*/  LOP3.LUT R112, R113, 0x380, RZ, 0xc0, !PT ;  /* 0x0000038071707812 */ /* 0x000fe400078ec0ff */
[----:B------:R-:W-:Y:S01]  /*8da0*/  IADD3 R127, P0, R138, 0xc000, RZ ;  /* 0x0000c0008a7f7810 */ /* 0x000fe20007f1e0ff */
[----:B------:R3:W-:Y:S01]  /*8db0*/  STSM.16.M88.4 [R155], R12 ;  /* 0x0000000c9b007844 */ /* 0x0007e20000000200 */
[----:B------:R-:W-:Y:S02]  /*8dc0*/  LOP3.LUT R142, R28, R29, RZ, 0x3c, !PT ;  /* 0x0000001d1c8e7212 */ /* 0x000fe400078e3cff */
[----:B0-----:R-:W-:Y:S02]  /*8dd0*/  F2FP.BF16.F32.PACK_AB R24, R49, R182 ;  /* 0x000000b63118723e */ /* 0x001fe400000010ff */
        /* <DEDUP_REMOVED lines=8> */
[----:B-1----:R-:W-:-:S02]  /*8e60*/  @P2 SHF.R.U32.HI R33, RZ, R35, R34 ;  /* 0x00000023ff212219 */ /* 0x002fc40000011622 */
[----:B------:R-:W-:Y:S01]  /*8e70*/  SHF.R.U64 R112, R112, 0x3, RZ ;  /* 0x0000000370707819 */ /* 0x000fe200000012ff */
[----:B------:R0:W-:Y:S01]  /*8e80*/  STSM.16.M88.4 [R146], R28 ;  /* 0x0000001c92007844 */ /* 0x0001e20000000200 */
[----:B------:R-:W-:Y:S02]  /*8e90*/  LOP3.LUT R126, R127, 0x380, RZ, 0xc0, !PT ;  /* 0x000003807f7e7812 */ /* 0x000fe400078ec0ff */
[----:B--2---:R-:W-:Y:S02]  /*8ea0*/  F2FP.BF16.F32.PACK_AB R8, R65, R186 ;  /* 0x000000ba4108723e */ /* 0x004fe400000010ff */
[----:B------:R-:W-:Y:S02]  /*8eb0*/  F2FP.BF16.F32.PACK_AB R9, R67, R66 ;  /* 0x000000424309723e */ /* 0x000fe400000010ff */
[----:B------:R-:W-:Y:S02]  /*8ec0*/  F2FP.BF16.F32.PACK_AB R10, R69, R187 ;  /* 0x000000bb450a723e */ /* 0x000fe400000010ff */
[----:B------:R-:W-:-:S02]  /*8ed0*/  F2FP.BF16.F32.PACK_AB R11, R71, R70 ;  /* 0x00000046470b723e */ /* 0x000fc400000010ff */
[----:B---3--:R-:W-:Y:S02]  /*8ee0*/  F2FP.BF16.F32.PACK_AB R12, R73, R188 ;  /* 0x000000bc490c723e */ /* 0x008fe400000010ff */
[----:B------:R-:W-:Y:S01]  /*8ef0*/  F2FP.BF16.F32.PACK_AB R13, R75, R74 ;  /* 0x0000004a4b0d723e */ /* 0x000fe200000010ff */
[----:B------:R-:W-:Y:S01]  /*8f00*/  STSM.16.M88.4 [R151], R8 ;  /* 0x0000000897007844 */ /* 0x000fe20000000200 */
[----:B------:R-:W-:Y:S01]  /*8f10*/  F2FP.BF16.F32.PACK_AB R14, R77, R189 ;  /* 0x000000bd4d0e723e */ /* 0x000fe200000010ff */
[----:B0-----:R-:W-:Y:S01]  /*8f20*/  IMAD.MOV R28, RZ, RZ, -R33 ;  /* 0x000000ffff1c7224 */ /* 0x001fe200078e0a21 */
[----:B------:R-:W-:Y:S02]  /*8f30*/  F2FP.BF16.F32.PACK_AB R15, R79, R78 ;  /* 0x0000004e4f0f723e */ /* 0x000fe400000010ff */
[----:B------:R-:W-:Y:S01]  /*8f40*/  LOP3.LUT R112, R112, R113, RZ, 0x3c, !PT ;  /* 0x0000007170707212 */ /* 0x000fe200078e3cff */
[----:B------:R-:W-:Y:S01]  /*8f50*/  IMAD.X R113, RZ, RZ, R139, P1 ;  /* 0x000000ffff717224 */ /* 0x000fe200008e068b */
[----:B------:R-:W-:Y:S01]  /*8f60*/  SHF.R.U64 R126, R126, 0x3, RZ ;  /* 0x000000037e7e7819 */ /* 0x000fe200000012ff */
[----:B------:R-:W-:Y:S01]  /*8f70*/  IMAD R35, R5, R28, R37 ;  /* 0x0000001c05237224 */ /* 0x000fe200078e0225 */
[----:B------:R-:W-:Y:S01]  /*8f80*/  F2FP.BF16.F32.PACK_AB R24, R81, R190 ;  /* 0x000000be5118723e */ /* 0x000fe200000010ff */
[----:B------:R0:W-:Y:S01]  /*8f90*/  STSM.16.M88.4 [R32], R12 ;  /* 0x0000000c20007844 */ /* 0x0001e20000000200 */
[----:B------:R-:W-:-:S02]  /*8fa0*/  F2FP.BF16.F32.PACK_AB R25, R83, R82 ;  /* 0x000000525319723e */ /* 0x000fc400000010ff */
[----:B------:R-:W-:Y:S02]  /*8fb0*/  F2FP.BF16.F32.PACK_AB R26, R85, R191 ;  /* 0x000000bf551a723e */ /* 0x000fe400000010ff */
[----:B------:R-:W-:Y:S02]  /*8fc0*/  F2FP.BF16.F32.PACK_AB R27, R87, R86 ;  /* 0x00000056571b723e */ /* 0x000fe400000010ff */
[----:B------:R-:W-:Y:S02]  /*8fd0*/  IADD3 R131, P1, R138, 0xd000, RZ ;  /* 0x0000d0008a837810 */ /* 0x000fe40007f3e0ff */
[----:B------:R-:W-:Y:S01]  /*8fe0*/  LOP3.LUT R126, R126, R127, RZ, 0x3c, !PT ;  /* 0x0000007f7e7e7212 */ /* 0x000fe200078e3cff */
[----:B------:R-:W-:Y:S01]  /*8ff0*/  IMAD.X R127, RZ, RZ, R139, P0 ;  /* 0x000000ffff7f7224 */ /* 0x000fe200000e068b */
[----:B------:R1:W-:Y:S01]  /*9000*/  STSM.16.M88.4 [R150], R24 ;  /* 0x0000001896007844 */ /* 0x0003e20000000200 */
[----:B------:R-:W-:Y:S02]  /*9010*/  LOP3.LUT R130, R131, 0x380, RZ, 0xc0, !PT ;  /* 0x0000038083827812 */ /* 0x000fe400078ec0ff */
[C---:B------:R-:W-:Y:S01]  /*9020*/  IADD3 R21, P4, R138.reuse, 0x2000, RZ ;  /* 0x000020008a157810 */ /* 0x040fe20007f9e0ff */
[----:B0-----:R-:W-:Y:S01]  /*9030*/  IMAD.U32 R14, RZ, RZ, UR5 ;  /* 0x00000005ff0e7e24 */ /* 0x001fe2000f8e00ff */
[----:B------:R-:W-:Y:S01]  /*9040*/  SHF.R.S32.HI R13, RZ, 0x1f, R33 ;  /* 0x0000001fff0d7819 */ /* 0x000fe20000011421 */
[----:B------:R-:W-:Y:S01]  /*9050*/  ULDC UR5, c[0x0][0xa88] ;  /* 0x0002a20000057ab9 */ /* 0x000fe20000000800 */
[----:B------:R-:W-:-:S02]  /*9060*/  IADD3 R103, P5, R138, 0x3000, RZ ;  /* 0x000030008a677810 */ /* 0x000fc40007fbe0ff */
[----:B------:R-:W-:Y:S02]  /*9070*/  IADD3 R107, P6, R138, 0x4000, RZ ;  /* 0x000040008a6b7810 */ /* 0x000fe40007fde0ff */
[----:B------:R-:W-:Y:S02]  /*9080*/  SHF.R.S32.HI R12, RZ, 0x1f, R35 ;  /* 0x0000001fff0c7819 */ /* 0x000fe40000011423 */
[----:B------:R-:W-:Y:S02]  /*9090*/  SHF.R.U64 R130, R130, 0x3, RZ ;  /* 0x0000000382827819 */ /* 0x000fe400000012ff */
[----:B-1----:R-:W-:Y:S01]  /*90a0*/  IADD3 R24, P0, R33, UR6, RZ ;  /* 0x0000000621187c10 */ /* 0x002fe2000ff1e0ff */
[----:B------:R-:W-:Y:S01]  /*90b0*/  VIADD R27, R208, UR43 ;  /* 0x0000002bd01b7c36 */ /* 0x000fe20008000000 */
[----:B------:R-:W-:Y:S02]  /*90c0*/  LOP3.LUT R20, R21, 0x380, RZ, 0xc0, !PT ;  /* 0x0000038015147812 */ /* 0x000fe400078ec0ff */
[----:B------:R-:W-:Y:S01]  /*90d0*/  IADD3.X R25, R13, UR7, R14, P0, !PT ;  /* 0x000000070d197c10 */ /* 0x000fe200087fe40e */
[----:B------:R-:W-:Y:S01]  /*90e0*/  ULDC.64 UR6, c[0x0][0xb88] ;  /* 0x0002e20000067ab9 */ /* 0x000fe20000000a00 */
[----:B------:R-:W-:Y:S01]  /*90f0*/  LOP3.LUT R102, R103, 0x380, RZ, 0xc0, !PT ;  /* 0x0000038067667812 */ /* 0x000fe200078ec0ff */
[----:B------:R-:W-:Y:S01]  /*9100*/  IMAD R12, R12, UR6, RZ ;  /* 0x000000060c0c7c24 */ /* 0x000fe2000f8e02ff */
[----:B------:R-:W-:Y:S01]  /*9110*/  LOP3.LUT R106, R107, 0x380, RZ, 0xc0, !PT ;  /* 0x000003806b6a7812 */ /* 0x000fe200078ec0ff */
[----:B------:R-:W-:Y:S01]  /*9120*/  IMAD.WIDE.U32 R24, R35, UR6, R24 ;  /* 0x0000000623187c25 */ /* 0x000fe2000f8e0018 */
[----:B------:R-:W-:-:S02]  /*9130*/  LOP3.LUT R130, R130, R131, RZ, 0x3c, !PT ;  /* 0x0000008382827212 */ /* 0x000fc400078e3cff */
[----:B------:R-:W-:Y:S01]  /*9140*/  MOV R168, R168 ;  /* 0x000000a800a87202 */ /* 0x000fe20000000f00 */
[----:B------:R-:W-:Y:S01]  /*9150*/  IMAD R35, R35, UR7, R12 ;  /* 0x0000000723237c24 */ /* 0x000fe2000f8e020c */
[----:B------:R-:W-:Y:S01]  /*9160*/  F2FP.BF16.F32.PACK_AB R28, R89, R192 ;  /* 0x000000c0591c723e */ /* 0x000fe200000010ff */
[----:B------:R-:W-:Y:S01]  /*9170*/  ULDC.64 UR6, c[0x0][0xb50] ;  /* 0x0002d40000067ab9 */ /* 0x000fe20000000a00 */
[----:B------:R-:W-:Y:S02]  /*9180*/  F2FP.BF16.F32.PACK_AB R29, R91, R90 ;  /* 0x0000005a5b1d723e */ /* 0x000fe400000010ff */
[----:B------:R-:W-:Y:S02]  /*9190*/  F2FP.BF16.F32.PACK_AB R30, R93, R193 ;  /* 0x000000c15d1e723e */ /* 0x000fe400000010ff */
[----:B------:R-:W-:Y:S02]  /*91a0*/  F2FP.BF16.F32.PACK_AB R31, R95, R94 ;  /* 0x0000005e5f1f723e */ /* 0x000fe400000010ff */
[----:B------:R-:W-:-:S02]  /*91b0*/  LOP3.LUT R131, R138, 0x380, RZ, 0xc0, !PT ;  /* 0x000003808a837812 */ /* 0x000fc400078ec0ff */
[----:B------:R-:W-:Y:S01]  /*91c0*/  MOV R162, R162 ;  /* 0x000000a200a27202 */ /* 0x000fe20000000f00 */
[----:B------:R-:W-:Y:S01]  /*91d0*/  STSM.16.M88.4 [R168], R28 ;  /* 0x0000001ca8007844 */ /* 0x000fe20000000200 */
[----:B------:R-:W-:Y:S02]  /*91e0*/  F2FP.BF16.F32.PACK_AB R8, R97, R194 ;  /* 0x000000c26108723e */ /* 0x000fe400000010ff */
[----:B------:R-:W-:Y:S02]  /*91f0*/  F2FP.BF16.F32.PACK_AB R9, R99, R98 ;  /* 0x000000626309723e */ /* 0x000fe400000010ff */
[----:B------:R-:W-:Y:S02]  /*9200*/  F2FP.BF16.F32.PACK_AB R10, R101, R195 ;  /* 0x000000c3650a723e */ /* 0x000fe400000010ff */
[----:B------:R-:W-:Y:S01]  /*9210*/  F2FP.BF16.F32.PACK_AB R11, R40, R36 ;  /* 0x00000024280b723e */ /* 0x000fe200000010ff */
[----:B------:R-:W-:Y:S01]  /*9220*/  IMAD R40, R5, UR5, RZ ;  /* 0x0000000505287c24 */ /* 0x000fe2000f8e02ff */
[----:B------:R-:W-:-:S02]  /*9230*/  SHF.R.U64 R20, R20, 0x3, RZ ;  /* 0x0000000314147819 */ /* 0x000fc400000012ff */
[----:B------:R-:W-:Y:S01]  /*9240*/  SHF.R.U64 R102, R102, 0x3, RZ ;  /* 0x0000000366667819 */ /* 0x000fe200000012ff */
[----:B------:R0:W-:Y:S01]  /*9250*/  STSM.16.M88.4 [R162], R8 ;  /* 0x00000008a2007844 */ /* 0x0001e20000000200 */
[----:B------:R-:W-:Y:S02]  /*9260*/  SHF.R.U64 R106, R106, 0x3, RZ ;  /* 0x000000036a6a7819 */ /* 0x000fe400000012ff */
[----:B------:R-:W-:Y:S02]  /*9270*/  SHF.R.U64 R131, R131, 0x3, RZ ;  /* 0x0000000383837819 */ /* 0x000fe400000012ff */
[----:B------:R-:W-:Y:S02]  /*9280*/  LOP3.LUT R20, R20, R21, RZ, 0x3c, !PT ;  /* 0x0000001514147212 */ /* 0x000fe400078e3cff */
[----:B------:R-:W-:Y:S01]  /*9290*/  LOP3.LUT R102, R102, R103, RZ, 0x3c, !PT ;  /* 0x0000006766667212 */ /* 0x000fe200078e3cff */
[--C-:B------:R-:W-:Y:S01]  /*92a0*/  IMAD.X R103, RZ, RZ, R139.reuse, P5 ;  /* 0x000000ffff677224 */ /* 0x100fe200028e068b */
[----:B------:R-:W-:Y:S01]  /*92b0*/  LOP3.LUT R106, R106, R107, RZ, 0x3c, !PT ;  /* 0x0000006b6a6a7212 */ /* 0x000fe200078e3cff */
[----:B------:R-:W-:Y:S01]  /*92c0*/  IMAD.X R107, RZ, RZ, R139, P6 ;  /* 0x000000ffff6b7224 */ /* 0x000fe200030e068b */
[----:B------:R-:W-:-:S02]  /*92d0*/  IADD3.X R21, RZ, R139, RZ, P4, !PT ;  /* 0x0000008bff157210 */ /* 0x000fc400027fe4ff */
[----:B------:R-:W-:Y:S02]  /*92e0*/  LOP3.LUT P0, RZ, R206, 0x3, RZ, 0xc0, !PT ;  /* 0x00000003ceff7812 */ /* 0x000fe4000780c0ff */
[C---:B------:R-:W-:Y:S01]  /*92f0*/  IADD3 R119, P4, R138.reuse, 0x9000, RZ ;  /* 0x000090008a777810 */ /* 0x040fe20007f9e0ff */
[----:B0-----:R-:W-:Y:S01]  /*9300*/  IMAD.IADD R11, R25, 0x1, R35 ;  /* 0x00000001190b7824 */ /* 0x001fe200078e0223 */
[C---:B------:R-:W-:Y:S01]  /*9310*/  IADD3 R121, P5, R138.reuse, 0xa000, RZ ;  /* 0x0000a0008a797810 */ /* 0x040fe20007fbe0ff */
[----:B------:R-:W-:Y:S01]  /*9320*/  VIADD R9, R27, 0x8 ;  /* 0x000000081b097836 */ /* 0x000fe20000000000 */
[----:B------:R-:W-:Y:S02]  /*9330*/  IADD3 R123, P6, R138, 0xb000, RZ ;  /* 0x0000b0008a7b7810 */ /* 0x000fe40007fde0ff */
[----:B------:R-:W-:Y:S02]  /*9340*/  LEA R26, P3, R24, UR6, 0x2 ;  /* 0x00000006181a7c11 */ /* 0x000fe4000f8610ff */
[----:B------:R-:W-:Y:S01]  /*9350*/  LOP3.LUT R138, R131, R138, RZ, 0x3c, !PT ;  /* 0x0000008a838a7212 */ /* 0x000fe200078e3cff */
[----:B------:R-:W-:Y:S01]  /*9360*/  IMAD.X R131, RZ, RZ, R139, P1 ;  /* 0x000000ffff837224 */ /* 0x000fe200008e068b */
[----:B------:R-:W-:Y:S01]  /*9370*/  F2FP.BF16.F32.PACK_AB R12, R105, R196 ;  /* 0x000000c4690c723e */ /* 0x000fe200000010ff */
[----:B------:R-:W-:Y:S01]  /*9380*/  SHFL.IDX PT, R36, R26, RZ, 0x1c1f ;  /* 0x001c1fff1a247589 */ /* 0x000fe200000e0000 */
[----:B------:R-:W-:-:S02]  /*9390*/  F2FP.BF16.F32.PACK_AB R13, R48, R44 ;  /* 0x0000002c300d723e */ /* 0x000fc400000010ff */
[----:B------:R-:W-:Y:S01]  /*93a0*/  F2FP.BF16.F32.PACK_AB R14, R109, R197 ;  /* 0x000000c56d0e723e */ /* 0x000fe200000010ff */
[----:B------:R-:W-:Y:S01]  /*93b0*/  SHFL.IDX PT, R38, R26, 0x1, 0x1c1f ;  /* 0x003c1f001a267f89 */ /* 0x000fe200000e0000 */
[----:B------:R-:W-:Y:S02]  /*93c0*/  F2FP.BF16.F32.PACK_AB R15, R56, R52 ;  /* 0x00000034380f723e */ /* 0x000fe400000010ff */
[-C--:B------:R-:W-:Y:S02]  /*93d0*/  ISETP.GE.OR P1, PT, R27, R40.reuse, P0 ;  /* 0x000000281b00720c */ /* 0x080fe40000726670 */
[----:B------:R-:W-:Y:S01]  /*93e0*/  LEA.HI.X R27, R24, UR7, R11, 0x2, P3 ;  /* 0x00000007181b7c11 */ /* 0x000fe200098f140b */
[----:B------:R0:W-:Y:S01]  /*93f0*/  STSM.16.M88.4 [R154], R12 ;  /* 0x0000000c9a007844 */ /* 0x0001e20000000200 */
[----:B------:R-:W-:Y:S02]  /*9400*/  ISETP.GE.OR P0, PT, R9, R40, P0 ;  /* 0x000000280900720c */ /* 0x000fe40000706670 */
[----:B------:R-:W-:Y:S01]  /*9410*/  MOV R164, R164 ;  /* 0x000000a400a47202 */ /* 0x000fe20000000f00 */
[----:B------:R-:W1:Y:S01]  /*9420*/  SHFL.IDX PT, R37, R27, RZ, 0x1c1f ;  /* 0x001c1fff1b257589 */ /* 0x000e6200000e0000 */
[----:B------:R-:W-:-:S02]  /*9430*/  F2FP.BF16.F32.PACK_AB R8, R175, R198 ;  /* 0x000000c6af08723e */ /* 0x000fc400000010ff */
[----:B------:R-:W-:Y:S01]  /*9440*/  F2FP.BF16.F32.PACK_AB R9, R64, R60 ;  /* 0x0000003c4009723e */ /* 0x000fe200000010ff */
[----:B------:R2:W3:Y:S01]  /*9450*/  SHFL.IDX PT, R39, R27, 0x1, 0x1c1f ;  /* 0x003c1f001b277f89 */ /* 0x0004e200000e0000 */
[----:B------:R-:W-:Y:S02]  /*9460*/  F2FP.BF16.F32.PACK_AB R10, R176, R199 ;  /* 0x000000c7b00a723e */ /* 0x000fe400000010ff */
[----:B------:R-:W-:Y:S02]  /*9470*/  F2FP.BF16.F32.PACK_AB R11, R72, R68 ;  /* 0x00000044480b723e */ /* 0x000fe400000010ff */
[----:B------:R-:W-:Y:S02]  /*9480*/  MOV R160, R160 ;  /* 0x000000a000a07202 */ /* 0x000fe40000000f00 */
[----:B------:R-:W-:Y:S01]  /*9490*/  MOV R158, R158 ;  /* 0x0000009e009e7202 */ /* 0x000fe20000000f00 */
[----:B------:R-:W-:Y:S01]  /*94a0*/  STSM.16.M88.4 [R164], R8 ;  /* 0x00000008a4007844 */ /* 0x000fe20000000200 */
[----:B0-----:R-:W-:-:S02]  /*94b0*/  F2FP.BF16.F32.PACK_AB R12, R129, R204 ;  /* 0x000000cc810c723e */ /* 0x001fc400000010ff */
[----:B------:R-:W-:Y:S01]  /*94c0*/  F2FP.BF16.F32.PACK_AB R13, R96, R92 ;  /* 0x0000005c600d723e */ /* 0x000fe200000010ff */
[----:B------:R-:W-:Y:S01]  /*94d0*/  STSM.16.M88.4 [R160], R200 ;  /* 0x000000c8a0007844 */ /* 0x000fe20000000200 */
[----:B------:R-:W-:Y:S02]  /*94e0*/  F2FP.BF16.F32.PACK_AB R14, R133, R132 ;  /* 0x00000084850e723e */ /* 0x000fe400000010ff */
[----:B------:R-:W-:Y:S02]  /*94f0*/  F2FP.BF16.F32.PACK_AB R15, R104, R100 ;  /* 0x00000064680f723e */ /* 0x000fe400000010ff */
[----:B------:R-:W-:Y:S02]  /*9500*/  MOV R156, R156 ;  /* 0x0000009c009c7202 */ /* 0x000fe40000000f00 */
[----:B------:R-:W-:Y:S01]  /*9510*/  F2FP.BF16.F32.PACK_AB R24, R137, R136 ;  /* 0x000000888918723e */ /* 0x000fe200000010ff */
[----:B------:R-:W-:Y:S01]  /*9520*/  STSM.16.M88.4 [R158], R12 ;  /* 0x0000000c9e007844 */ /* 0x000fe20000000200 */
[----:B------:R-:W-:-:S02]  /*9530*/  F2FP.BF16.F32.PACK_AB R25, R128, R108 ;  /* 0x0000006c8019723e */ /* 0x000fc400000010ff */
[----:B------:R-:W-:Y:S02]  /*9540*/  F2FP.BF16.F32.PACK_AB R26, R141, R140 ;  /* 0x0000008c8d1a723e */ /* 0x000fe400000010ff */
[----:B--2---:R-:W-:Y:S02]  /*9550*/  F2FP.BF16.F32.PACK_AB R27, R171, R170 ;  /* 0x000000aaab1b723e */ /* 0x004fe400000010ff */
[----:B------:R-:W-:Y:S02]  /*9560*/  F2FP.BF16.F32.PACK_AB R146, R149, R148 ;  /* 0x000000949592723e */ /* 0x000fe400000010ff */
[----:B------:R-:W-:Y:S01]  /*9570*/  F2FP.BF16.F32.PACK_AB R147, R0, R174 ;  /* 0x000000ae0093723e */ /* 0x000fe200000010ff */
[----:B------:R-:W-:Y:S01]  /*9580*/  STSM.16.M88.4 [R156], R24 ;  /* 0x000000189c007844 */ /* 0x000fe20000000200 */
[----:B------:R-:W-:Y:S01]  /*9590*/  UIMAD UR5, UR10, UR8, URZ ;  /* 0x000000080a0572a4 */ /* 0x000fe2000f8e023f */
[----:B------:R-:W-:Y:S02]  /*95a0*/  LOP3.LUT R118, R119, 0x380, RZ, 0xc0, !PT ;  /* 0x0000038077767812 */ /* 0x000fe400078ec0ff */
[----:B------:R-:W-:Y:S01]  /*95b0*/  STSM.16.M88.4 [R152], R144 ;  /* 0x0000009098007844 */ /* 0x000fe20000000200 */
[----:B------:R-:W-:Y:S01]  /*95c0*/  IMAD R0, R23, 0x20, R205 ;  /* 0x0000002017007824 */ /* 0x000fe200078e02cd */
[----:B------:R-:W-:Y:S01]  /*95d0*/  UIMAD.WIDE.U32 UR6, UR39, UR8, URZ ;  /* 0x00000008270672a5 */ /* 0x000fe2000f8e003f */
[----:B------:R-:W-:Y:S01]  /*95e0*/  LOP3.LUT R120, R121, 0x380, RZ, 0xc0, !PT ;  /* 0x0000038079787812 */ /* 0x000fe200078ec0ff */
[----:B------:R-:W-:Y:S01]  /*95f0*/  BAR.SYNC.DEFER_BLOCKING 0x1, 0x100 ;  /* 0x0044000000007b1d */ /* 0x000fe20000010000 */
[----:B------:R-:W-:Y:S01]  /*9600*/  UIMAD UR5, UR39, UR9, UR5 ;  /* 0x00000009270572a4 */ /* 0x000fe2000f8e0205 */
[----:B------:R-:W-:-:S02]  /*9610*/  LOP3.LUT R122, R123, 0x380, RZ, 0xc0, !PT ;  /* 0x000003807b7a7812 */ /* 0x000fc400078ec0ff */
[----:B------:R-:W-:Y:S02]  /*9620*/  SHF.R.U64 R118, R118, 0x3, RZ ;  /* 0x0000000376767819 */ /* 0x000fe400000012ff */
[----:B------:R-:W-:Y:S01]  /*9630*/  ULDC.64 UR10, c[0x0][0xaf0] ;  /* 0x0002bc00000a7ab9 */ /* 0x000fe20000000a00 */
[----:B------:R-:W-:Y:S01]  /*9640*/  SHF.R.U64 R120, R120, 0x3, RZ ;  /* 0x0000000378787819 */ /* 0x000fe200000012ff */
[----:B-1----:R-:W-:Y:S01]  /*9650*/  @!P1 ST.E desc[UR48][R36.64], R4 ;  /* 0x0000000424009985 */ /* 0x002fe2000c101930 */
[----:B------:R-:W-:Y:S01]  /*9660*/  UIMAD UR8, UR12, UR10, URZ ;  /* 0x0000000a0c0872a4 */ /* 0x000fe2000f8e023f */
[----:B------:R-:W-:Y:S02]  /*9670*/  SHF.R.U64 R122, R122, 0x3, RZ ;  /* 0x000000037a7a7819 */ /* 0x000fe400000012ff */
[----:B---3--:R0:W-:Y:S01]  /*9680*/  @!P0 ST.E desc[UR48][R38.64], R3 ;  /* 0x0000000326008985 */ /* 0x0081e2000c101930 */
[----:B------:R-:W-:Y:S01]  /*9690*/  UIADD3 UR7, UR7, UR5, URZ ;  /* 0x0000000507077290 */ /* 0x000fe2000fffe03f */
[----:B------:R-:W-:-:S02]  /*96a0*/  LOP3.LUT R118, R118, R119, RZ, 0x3c, !PT ;  /* 0x0000007776767212 */ /* 0x000fc400078e3cff */
[----:B------:R1:W5:Y:S01]  /*96b0*/  LD.E.128 R28, desc[UR48][R6.64] ;  /* 0x00000030061c7980 */ /* 0x000362000c101d00 */
[----:B------:R-:W-:Y:S02]  /*96c0*/  LOP3.LUT R120, R120, R121, RZ, 0x3c, !PT ;  /* 0x0000007978787212 */ /* 0x000fe400078e3cff */
[----:B------:R-:W-:Y:S01]  /*96d0*/  LOP3.LUT R122, R122, R123, RZ, 0x3c, !PT ;  /* 0x0000007b7a7a7212 */ /* 0x000fe200078e3cff */
[----:B------:R2:W5:Y:S01]  /*96e0*/  LD.E.128 R32, desc[UR48][R20.64] ;  /* 0x0000003014207980 */ /* 0x000562000c101d00 */
[----:B------:R-:W-:Y:S01]  /*96f0*/  UIMAD UR5, UR41, UR11, UR8 ;  /* 0x0000000b290572a4 */ /* 0x000fe2000f8e0208 */
[--C-:B------:R-:W-:Y:S01]  /*9700*/  IMAD.X R119, RZ, RZ, R139.reuse, P4 ;  /* 0x000000ffff777224 */ /* 0x100fe200020e068b */
[----:B------:R-:W-:Y:S01]  /*9710*/  UIMAD.WIDE.U32 UR6, UR41, UR10, UR6 ;  /* 0x0000000a290672a5 */ /* 0x000fe2000f8e0006 */
[--C-:B------:R-:W-:Y:S01]  /*9720*/  IMAD.X R121, RZ, RZ, R139.reuse, P5 ;  /* 0x000000ffff797224 */ /* 0x100fe200028e068b */
[----:B------:R-:W-:Y:S01]  /*9730*/  ULDC.64 UR8, c[0x0][0xae0] ;  /* 0x0002b80000087ab9 */ /* 0x000fe20000000a00 */
[----:B-1----:R-:W1:Y:S01]  /*9740*/  @P2 LDC R7, c[0x0][0xbec] ;  /* 0x0002fb00ff072b82 */ /* 0x002e620000000800 */
[----:B------:R-:W-:Y:S01]  /*9750*/  IMAD.X R123, RZ, RZ, R139, P6 ;  /* 0x000000ffff7b7224 */ /* 0x000fe200030e068b */
[----:B------:R-:W5:Y:S04]  /*9760*/  LD.E.128 R100, desc[UR48][R102.64] ;  /* 0x0000003066647980 */ /* 0x000f68000c101d00 */
[----:B------:R-:W5:Y:S02]  /*9770*/  LD.E.128 R104, desc[UR48][R106.64] ;  /* 0x000000306a687980 */ /* 0x000f64000c101d00 */
[----:B--2---:R-:W2:Y:S01]  /*9780*/  @P2 LDC R21, c[0x0][0xbf0] ;  /* 0x0002fc00ff152b82 */ /* 0x004ea20000000800 */
[----:B------:R-:W-:Y:S01]  /*9790*/  VIADD R20, R0, UR43 ;  /* 0x0000002b00147c36 */ /* 0x000fe20008000000 */
[----:B------:R-:W-:Y:S01]  /*97a0*/  UIADD3 UR5, UR7, UR5, URZ ;  /* 0x0000000507057290 */ /* 0x000fe2000fffe03f */
[----:B------:R-:W-:Y:S01]  /*97b0*/  IMAD.U32 R6, RZ, RZ, UR6 ;  /* 0x00000006ff067e24 */ /* 0x000fe2000f8e00ff */
[----:B------:R-:W5:Y:S01]  /*97c0*/  LD.E.128 R136, desc[UR48][R138.64] ;  /* 0x000000308a887980 */ /* 0x000f62000c101d00 */
[----:B0-----:R-:W-:-:S03]  /*97d0*/  IMAD.MOV.U32 R3, RZ, RZ, R20 ;  /* 0x000000ffff037224 */ /* 0x001fc600078e0014 */
[----:B------:R-:W5:Y:S04]  /*97e0*/  LD.E.128 R108, desc[UR48][R110.64] ;  /* 0x000000306e6c7980 */ /* 0x000f68000c101d00 */
[----:B------:R0:W5:Y:S01]  /*97f0*/  LD.E.128 R8, desc[UR48][R112.64] ;  /* 0x0000003070087980 */ /* 0x000162000c101d00 */
[----:B-1----:R-:W-:-:S03]  /*9800*/  @P2 IMAD.HI.U32 R0, R20, R7, RZ ;  /* 0x0000000714002227 */ /* 0x002fc600078e00ff */
[----:B------:R0:W5:Y:S04]  /*9810*/  LD.E.128 R12, desc[UR48][R114.64] ;  /* 0x00000030720c7980 */ /* 0x000168000c101d00 */
[----:B------:R0:W5:Y:S01]  /*9820*/  LD.E.128 R48, desc[UR48][R116.64] ;  /* 0x0000003074307980 */ /* 0x000162000c101d00 */
[----:B--2---:R-:W-:-:S03]  /*9830*/  @P2 SHF.R.U32.HI R3, RZ, R21, R0 ;  /* 0x00000015ff032219 */ /* 0x004fc60000011600 */
[----:B------:R0:W5:Y:S01]  /*9840*/  LD.E.128 R44, desc[UR48][R118.64] ;  /* 0x00000030762c7980 */ /* 0x000162000c101d00 */
[--C-:B------:R-:W-:Y:S01]  /*9850*/  SHF.R.S32.HI R0, RZ, 0x1f, R3.reuse ;  /* 0x0000001fff007819 */ /* 0x100fe20000011403 */
[----:B------:R-:W-:Y:S02]  /*9860*/  IMAD.MOV R4, RZ, RZ, -R3 ;  /* 0x000000ffff047224 */ /* 0x000fe400078e0a03 */
[----:B------:R0:W5:Y:S01]  /*9870*/  LD.E.128 R24, desc[UR48][R120.64] ;  /* 0x0000003078187980 */ /* 0x000162000c101d00 */
[----:B------:R-:W-:Y:S01]  /*9880*/  IMAD.U32 R7, RZ, RZ, UR7 ;  /* 0x00000007ff077e24 */ /* 0x000fe2000f8e00ff */
[----:B------:R-:W-:Y:S01]  /*9890*/  ULDC.64 UR6, c[0x0][0xad8] ;  /* 0x0002b60000067ab9 */ /* 0x000fe20000000a00 */
[----:B------:R-:W-:Y:S01]  /*98a0*/  IMAD R0, R0, UR8, RZ ;  /* 0x0000000800007c24 */ /* 0x000fe2000f8e02ff */
[----:B------:R0:W5:Y:S01]  /*98b0*/  LD.E.128 R36, desc[UR48][R122.64] ;  /* 0x000000307a247980 */ /* 0x000162000c101d00 */
[----:B------:R-:W-:Y:S02]  /*98c0*/  IMAD R21, R5, R4, R20 ;  /* 0x0000000405157224 */ /* 0x000fe400078e0214 */
[----:B------:R-:W-:Y:S01]  /*98d0*/  IMAD.U32 R7, RZ, RZ, UR5 ;  /* 0x00000005ff077e24 */ /* 0x000fe2000f8e00ff */
[----:B------:R-:W5:Y:S01]  /*98e0*/  LD.E.128 R124, desc[UR48][R126.64] ;  /* 0x000000307e7c7980 */ /* 0x000f62000c101d00 */
[----:B------:R-:W-:Y:S01]  /*98f0*/  IMAD R41, R3, UR9, R0 ;  /* 0x0000000903297c24 */ /* 0x000fe2000f8e0200 */
[----:B------:R-:W-:-:S02]  /*9900*/  SHF.R.S32.HI R0, RZ, 0x1f, R21 ;  /* 0x0000001fff007819 */ /* 0x000fc40000011415 */
[----:B------:R-:W5:Y:S01]  /*9910*/  LD.E.128 R128, desc[UR48][R130.64] ;  /* 0x0000003082807980 */ /* 0x000f62000c101d00 */
[----:B------:R-:W-:-:S03]  /*9920*/  IMAD.WIDE.U32 R4, R3, UR8, R6 ;  /* 0x0000000803047c25 */ /* 0x000fc6000f8e0006 */
        /* <DEDUP_REMOVED lines=8> */
[----:B------:R-:W-:Y:S01]  /*99b0*/  IMAD.IADD R5, R5, 0x1, R41 ;  /* 0x0000000105057824 */ /* 0x000fe200078e0229 */
[----:B------:R-:W-:Y:S01]  /*99c0*/  IADD3 R53, R205, UR43, RZ ;  /* 0x0000002bcd357c10 */ /* 0x000fe2000fffe0ff */
[----:B------:R-:W-:Y:S01]  /*99d0*/  IMAD R0, R0, UR6, RZ ;  /* 0x0000000600007c24 */ /* 0x000fe2000f8e02ff */
[----:B------:R-:W-:Y:S01]  /*99e0*/  UIADD3 UR5, UR13, 0x22820, URZ ;  /* 0x000228200d057890 */ /* 0x000fe2000fffe03f */
[----:B------:R-:W-:Y:S01]  /*99f0*/  IMAD.WIDE.U32 R4, R21, UR6, R4 ;  /* 0x0000000615047c25 */ /* 0x000fe2000f8e0004 */
[----:B------:R-:W-:-:S03]  /*9a00*/  ISETP.GE.AND P2, PT, R53, R40, PT ;  /* 0x000000283500720c */ /* 0x000fc60003f46270 */
[----:B------:R-:W-:Y:S01]  /*9a10*/  IMAD R7, R21, UR7, R0 ;  /* 0x0000000715077c24 */ /* 0x000fe2000f8e0200 */
[----:B------:R-:W-:Y:S01]  /*9a20*/  ULDC.64 UR6, c[0x0][0xa80] ;  /* 0x0002a00000067ab9 */ /* 0x000fe20000000a00 */
[----:B------:R-:W-:Y:S01]  /*9a30*/  VIADD R3, R53, 0x20 ;  /* 0x0000002035037836 */ /* 0x000fe20000000000 */
[C---:B------:R-:W-:Y:S01]  /*9a40*/  LEA R0, P3, R4.reuse, UR6, 0x1 ;  /* 0x0000000604007c11 */ /* 0x040fe2000f8608ff */
[----:B------:R-:W-:Y:S01]  /*9a50*/  IMAD.IADD R5, R5, 0x1, R7 ;  /* 0x0000000105057824 */ /* 0x000fe200078e0207 */
[----:B------:R-:W-:Y:S02]  /*9a60*/  UPRMT UR5, URZ, 0x654, UR5 ;  /* 0x000006543f057896 */ /* 0x000fe40008000005 */
[-C--:B------:R-:W-:Y:S01]  /*9a70*/  ISETP.GE.AND P1, PT, R3, R40.reuse, PT ;  /* 0x000000280300720c */ /* 0x080fe20003f26270 */
[----:B------:R-:W-:Y:S01]  /*9a80*/  VIADD R3, R53, 0x40 ;  /* 0x0000004035037836 */ /* 0x000fe20000000000 */
[----:B------:R-:W-:Y:S01]  /*9a90*/  LEA.HI.X R41, R4, UR7, R5, 0x1, P3 ;  /* 0x0000000704297c11 */ /* 0x000fe200098f0c05 */
[----:B-1----:R0:W1:Y:S01]  /*9aa0*/  SHFL.IDX PT, R43, R0, RZ, 0x181f ;  /* 0x00181fff002b7589 */ /* 0x00206200000e0000 */
[----:B------:R-:W-:Y:S02]  /*9ab0*/  BSSY B1, `(.L_x_13543) ;  /* 0x0000016000017945 */ /* 0x000fe40003800000 */
[----:B------:R-:W-:-:S02]  /*9ac0*/  ISETP.GE.AND P0, PT, R3, R40, PT ;  /* 0x000000280300720c */ /* 0x000fc40003f06270 */
        /* <DEDUP_REMOVED lines=20> */
.L_x_13544:
[----:B------:R-:W-:Y:S05]  /*9c10*/  BSYNC B1 ;  /* 0x0000000000017941 */ /* 0x000fea0003800000 */
.L_x_13543:
        /* <DEDUP_REMOVED lines=14> */
[----:B-----5:R3:W-:Y:S01]  /*9d00*/  @!P4 ST.E.128 desc[UR48][R4.64], R28 ;  /* 0x0000001c0400c985 */ /* 0x0207e2000c101d30 */
[----:B------:R-:W-:-:S02]  /*9d10*/  @!P1 LEA R42, P5, R22, R43, 0x1 ;  /* 0x0000002b162a9211 */ /* 0x000fc400078a08ff */
[-C--:B------:R-:W-:Y:S01]  /*9d20*/  @!P2 LEA.HI.X R21, R18, R3.reuse, R211, 0x1, P6 ;  /* 0x000000031215a211 */ /* 0x080fe200030f0cd3 */
[----:B------:R3:W-:Y:S01]  /*9d30*/  @!P3 ST.E.128 desc[UR48][R6.64], R108 ;  /* 0x0000006c0600b985 */ /* 0x0007e2000c101d30 */
[----:B------:R-:W-:-:S03]  /*9d40*/  @!P1 LEA.HI.X R43, R22, R3, R210, 0x1, P5 ;  /* 0x00000003162b9211 */ /* 0x000fc600028f0cd2 */
[----:B------:R3:W-:Y:S04]  /*9d50*/  @!P2 ST.E.128 desc[UR48][R20.64], R44 ;  /* 0x0000002c1400a985 */ /* 0x0007e8000c101d30 */
[----:B------:R3:W-:Y:S02]  /*9d60*/  @!P1 ST.E.128 desc[UR48][R42.64], R128 ;  /* 0x000000802a009985 */ /* 0x0007e4000c101d30 */
.L_x_13546:
[----:B------:R-:W-:Y:S05]  /*9d70*/  BSYNC B1 ;  /* 0x0000000000017941 */ /* 0x000fea0003800000 */
.L_x_13545:
        /* <DEDUP_REMOVED lines=10> */
[CC--:B------:R-:W-:Y:S02]  /*9e20*/  @!P2 LEA R6, P5, R19.reuse, R29.reuse, 0x1 ;  /* 0x0000001d1306a211 */ /* 0x0c0fe400078a08ff */
        /* <DEDUP_REMOVED lines=10> */
.L_x_13548:
[----:B------:R-:W-:Y:S05]  /*9ed0*/  BSYNC B1 ;  /* 0x0000000000017941 */ /* 0x000fea0003800000 */
.L_x_13547:
[----:B0-----:R-:W-:Y:S01]  /*9ee0*/  VIADD R3, R53, 0x60 ;  /* 0x0000006035037836 */ /* 0x001fe20000000000 */
[----:B--2-4-:R-:W0:Y:S04]  /*9ef0*/  SHFL.IDX PT, R41, R41, 0x3, 0x181f ;  /* 0x00781f0029297f89 */ /* 0x014e2800000e0000 */
[----:B------:R-:W-:Y:S01]  /*9f00*/  ISETP.GE.AND P0, PT, R3, R40, PT ;  /* 0x000000280300720c */ /* 0x000fe20003f06270 */
[----:B------:R2:W4:-:S12]  /*9f10*/  SHFL.IDX PT, R11, R0, 0x3, 0x181f ;  /* 0x00781f00000b7f89 */ /* 0x00051800000e0000 */
[----:B--2---:R-:W-:Y:S05]  /*9f20*/  @P0 BRA `(.L_x_13549) ;  /* 0x0000000c00200947 */ /* 0x004fea0003800000 */
[----:B------:R-:W-:Y:S02]  /*9f30*/  ULDC UR5, c[0x0][0xac8] ;  /* 0x0002b20000057ab9 */ /* 0x000fe40000000800 */
[----:B------:R-:W-:Y:S02]  /*9f40*/  ISETP.GE.AND P3, PT, R2, UR5, PT ;  /* 0x0000000502007c0c */ /* 0x000fe4000bf66270 */
[----:B------:R-:W-:Y:S02]  /*9f50*/  ISETP.GE.AND P4, PT, R19, UR5, PT ;  /* 0x0000000513007c0c */ /* 0x000fe4000bf86270 */
[----:B------:R-:W-:-:S09]  /*9f60*/  ISETP.GE.AND P5, PT, R18, UR5, PT ;  /* 0x0000000512007c0c */ /* 0x000fd2000bfa6270 */
[-C--:B----4-:R-:W-:Y:S02]  /*9f70*/  @!P3 LEA R4, P0, R2, R11.reuse, 0x1 ;  /* 0x0000000b0204b211 */ /* 0x090fe400078008ff */
        /* <DEDUP_REMOVED lines=14> */
.L_x_13542:
        /* <DEDUP_REMOVED lines=50> */
.L_x_13551:
[----:B------:R-:W-:Y:S05]  /*a380*/  BSYNC B1 ;  /* 0x0000000000017941 */ /* 0x000fea0003800000 */
.L_x_13550:
[----:B------:R-:W-:Y:S01]  /*a390*/  ULDC.64 UR10, c[0x0][0xae8] ;  /* 0x0002ba00000a7ab9 */ /* 0x000fe20000000a00 */
[----:B------:R-:W-:Y:S01]  /*a3a0*/  VIADD R8, R8, UR43 ;  /* 0x0000002b08087c36 */ /* 0x000fe20008000000 */
[----:B------:R-:W-:Y:S01]  /*a3b0*/  UIMAD UR5, UR8, UR10, URZ ;  /* 0x0000000a080572a4 */ /* 0x000fe2000f8e023f */
[----:B------:R-:W-:Y:S01]  /*a3c0*/  BSSY B1, `(.L_x_13552) ;  /* 0x000003c000017945 */ /* 0x000fe20003800000 */
[----:B------:R-:W-:Y:S01]  /*a3d0*/  UIMAD.WIDE.U32 UR6, UR39, UR10, URZ ;  /* 0x0000000a270672a5 */ /* 0x000fe2000f8e003f */
[----:B0-----:R-:W-:Y:S01]  /*a3e0*/  @P1 IMAD.HI.U32 R0, R8, R9, RZ ;  /* 0x0000000908001227 */ /* 0x001fe200078e00ff */
[----:B------:R-:W-:Y:S01]  /*a3f0*/  UIMAD UR5, UR39, UR11, UR5 ;  /* 0x0000000b270572a4 */ /* 0x000fe2000f8e0205 */
[----:B--2---:R-:W-:Y:S02]  /*a400*/  MOV R3, R8 ;  /* 0x0000000800037202 */ /* 0x004fe40000000f00 */
[----:B------:R-:W-:Y:S01]  /*a410*/  ULDC.64 UR10, c[0x0][0xaf0] ;  /* 0x0002bc00000a7ab9 */ /* 0x000fe20000000a00 */
[----:B------:R-:W-:Y:S01]  /*a420*/  UIADD3 UR7, UR7, UR5, URZ ;  /* 0x0000000507077290 */ /* 0x000fe2000fffe03f */
[----:B-1----:R-:W-:Y:S01]  /*a430*/  @P1 SHF.R.U32.HI R3, RZ, R11, R0 ;  /* 0x0000000bff031219 */ /* 0x002fe20000011600 */
[----:B------:R-:W-:-:S02]  /*a440*/  UIMAD UR5, UR9, UR10, URZ ;  /* 0x0000000a090572a4 */ /* 0x000fc4000f8e023f */
[----:B------:R-:W-:Y:S01]  /*a450*/  UIMAD.WIDE.U32 UR6, UR41, UR10, UR6 ;  /* 0x0000000a290672a5 */ /* 0x000fe2000f8e0006 */
[--C-:B------:R-:W-:Y:S01]  /*a460*/  SHF.R.S32.HI R0, RZ, 0x1f, R3.reuse ;  /* 0x0000001fff007819 */ /* 0x100fe20000011403 */
[----:B------:R-:W-:Y:S01]  /*a470*/  UIMAD UR5, UR41, UR11, UR5 ;  /* 0x0000000b290572a4 */ /* 0x000fe2000f8e0205 */
[----:B------:R-:W-:Y:S01]  /*a480*/  IMAD.MOV R7, RZ, RZ, -R3 ;  /* 0x000000ffff077224 */ /* 0x000fe200078e0a03 */
[----:B------:R-:W-:Y:S02]  /*a490*/  ULDC.64 UR8, c[0x0][0xae0] ;  /* 0x0002b80000087ab9 */ /* 0x000fe40000000a00 */
[----:B------:R-:W-:Y:S01]  /*a4a0*/  UIADD3 UR5, UR7, UR5, URZ ;  /* 0x0000000507057290 */ /* 0x000fe2000fffe03f */
[----:B------:R-:W-:Y:S02]  /*a4b0*/  IMAD R0, R0, UR8, RZ ;  /* 0x0000000800007c24 */ /* 0x000fe4000f8e02ff */
[----:B------:R-:W-:Y:S02]  /*a4c0*/  IMAD R7, R10, R7, R8 ;  /* 0x000000070a077224 */ /* 0x000fe400078e0208 */
[----:B------:R-:W-:-:S02]  /*a4d0*/  IMAD.U32 R5, RZ, RZ, UR7 ;  /* 0x00000007ff057e24 */ /* 0x000fc4000f8e00ff */
        /* <DEDUP_REMOVED lines=42> */
.L_x_13553:
[----:B------:R-:W-:Y:S05]  /*a780*/  BSYNC B1 ;  /* 0x0000000000017941 */ /* 0x000fea0003800000 */
.L_x_13552:
        /* <DEDUP_REMOVED lines=21> */
.L_x_13555:
[----:B------:R-:W-:Y:S05]  /*a8e0*/  BSYNC B1 ;  /* 0x0000000000017941 */ /* 0x000fea0003800000 */
.L_x_13554:
        /* <DEDUP_REMOVED lines=21> */
.L_x_13557:
[----:B------:R-:W-:Y:S05]  /*aa40*/  BSYNC B1 ;  /* 0x0000000000017941 */ /* 0x000fea0003800000 */
.L_x_13556:
[----:B------:R-:W-:Y:S01]  /*aa50*/  VIADD R0, R8, 0x60 ;  /* 0x0000006008007836 */ /* 0x000fe20000000000 */
[----:B0-----:R0:W0:Y:S04]  /*aa60*/  SHFL.IDX PT, R3, R7, 0x3, 0x181f ;  /* 0x00781f0007037f89 */ /* 0x00102800000e0000 */
[----:B------:R-:W-:Y:S01]  /*aa70*/  ISETP.GE.AND P0, PT, R0, R9, PT ;  /* 0x000000090000720c */ /* 0x000fe20003f06270 */
[----:B-1-3--:R1:W3:-:S12]  /*aa80*/  SHFL.IDX PT, R5, R6, 0x3, 0x181f ;  /* 0x00781f0006057f89 */ /* 0x00a2d800000e0000 */
[----:B-1----:R-:W-:Y:S05]  /*aa90*/  @P0 BRA `(.L_x_13549) ;  /* 0x0000000000440947 */ /* 0x002fea0003800000 */
[----:B------:R-:W-:Y:S02]  /*aaa0*/  ULDC UR5, c[0x0][0xac8] ;  /* 0x0002b20000057ab9 */ /* 0x000fe40000000800 */
[----:B------:R-:W-:Y:S02]  /*aab0*/  ISETP.GE.AND P3, PT, R2, UR5, PT ;  /* 0x0000000502007c0c */ /* 0x000fe4000bf66270 */
[----:B------:R-:W-:Y:S02]  /*aac0*/  ISETP.GE.AND P2, PT, R19, UR5, PT ;  /* 0x0000000513007c0c */ /* 0x000fe4000bf46270 */
[----:B------:R-:W-:Y:S02]  /*aad0*/  ISETP.GE.AND P1, PT, R18, UR5, PT ;  /* 0x0000000512007c0c */ /* 0x000fe4000bf26270 */
[----:B------:R-:W-:-:S07]  /*aae0*/  ISETP.GE.AND P0, PT, R22, UR5, PT ;  /* 0x0000000516007c0c */ /* 0x000fce000bf06270 */
[-C--:B--234-:R-:W-:Y:S02]  /*aaf0*/  @!P3 LEA R6, P6, R2, R5.reuse, 0x1 ;  /* 0x000000050206b211 */ /* 0x09cfe400078c08ff */
        /* <DEDUP_REMOVED lines=11> */
.L_x_13549:
[----:B------:R-:W-:Y:S05]  /*abb0*/  BSYNC B0 ;  /* 0x0000000000007941 */ /* 0x000fea0003800000 */
.L_x_13541:
[----:B------:R-:W-:Y:S02]  /*abc0*/  ULDC UR5, c[0x0][0xc38] ;  /* 0x00030e0000057ab9 */ /* 0x000fe40000000800 */
[----:B------:R-:W-:-:S06]  /*abd0*/  UISETP.GE.AND UP0, UPT, UR4, UR5, UPT ;  /* 0x000000050400728c */ /* 0x000fcc000bf06270 */
[----:B------:R-:W-:-:S13]  /*abe0*/  PLOP3.LUT P0, PT, PT, PT, UP0, 0x80, 0x0 ;  /* 0x000000000000781c */ /* 0x000fda0003f0f008 */
[----:B------:R-:W-:Y:S05]  /*abf0*/  @!P0 BRA `(.L_x_13558) ;  /* 0xffffff6000488947 */ /* 0x000fea000383ffff */
[----:B------:R-:W-:Y:S05]  /*ac00*/  EXIT ;  /* 0x000000000000794d */ /* 0x000fea0003800000 */
.L_x_13500:
        /* <DEDUP_REMOVED lines=17> */
[----:B------:R-:W-:Y:S01]  /*ad20*/  LOP3.LUT R17, R17, 0xffffffef, RZ, 0xc0, !PT ;  /* 0xffffffef11117812 */ /* 0x000fe200078ec0ff */
[----:B------:R-:W1:Y:S01]  /*ad30*/  S2UR UR8, SR_CgaCtaId ;  /* 0x00000000000879c3 */ /* 0x000e620000008800 */
[----:B------:R-:W-:Y:S01]  /*ad40*/  ULDC.64 UR36, c[0x0][0x2f0] ;  /* 0x0000bc0000247ab9 */ /* 0x000fe20000000a00 */
[----:B------:R-:W-:Y:S01]  /*ad50*/  ULDC.64 UR6, c[0x0][0x418] ;  /* 0x0001060000067ab9 */ /* 0x000fe20000000a00 */
[----:B------:R-:W-:Y:S01]  /*ad60*/  ULDC UR9, c[0x0][0x2b8] ;  /* 0x0000ae0000097ab9 */ /* 0x000fe20000000800 */
[----:B------:R-:W-:Y:S01]  /*ad70*/  UISETP.NE.U32.AND UP0, UPT, UR6, URZ, UPT ;  /* 0x0000003f0600728c */ /* 0x000fe2000bf05070 */
[----:B------:R-:W-:Y:S01]  /*ad80*/  IMAD.U32 R31, RZ, RZ, UR5 ;  /* 0x00000005ff1f7e24 */ /* 0x000fe2000f8e00ff */
[----:B------:R-:W-:Y:S01]  /*ad90*/  ULDC UR38, c[0x0][0x288] ;  /* 0x0000a20000267ab9 */ /* 0x000fe20000000800 */
[----:B------:R-:W-:Y:S01]  /*ada0*/  ULDC UR6, c[0x0][0x448] ;  /* 0x0001120000067ab9 */ /* 0x000fe20000000800 */
[----:B------:R-:W-:Y:S01]  /*adb0*/  UISETP.NE.AND.EX UP0, UPT, UR7, URZ, UPT, UP0 ;  /* 0x0000003f0700728c */ /* 0x000fe2000bf05300 */
[----:B------:R-:W-:Y:S01]  /*adc0*/  IMAD.MOV.U32 R25, RZ, RZ, 0x1 ;  /* 0x00000001ff197424 */ /* 0x000fe200078e00ff */
[----:B------:R-:W-:Y:S01]  /*add0*/  ULOP3.LUT UR44, UR45, 0x2, URZ, 0xfc, !UPT ;  /* 0x000000022d2c7892 */ /* 0x000fe2000f8efc3f */
[----:B------:R-:W-:Y:S01]  /*ade0*/  IMAD.MOV.U32 R18, RZ, RZ, RZ ;  /* 0x000000ffff127224 */ /* 0x000fe200078e00ff */
[----:B------:R-:W-:Y:S01]  /*adf0*/  UMOV UR7, 0x400 ;  /* 0x0000040000077882 */ /* 0x000fe20000000000 */
[----:B------:R-:W-:Y:S01]  /*ae00*/  ULDC UR46, c[0x0][0xc] ;  /* 0x00000300002e7ab9 */ /* 0x000fe20000000800 */
[----:B-1----:R-:W-:Y:S01]  /*ae10*/  ULEA UR7, UR8, UR7, 0x18 ;  /* 0x0000000708077291 */ /* 0x002fe2000f8ec03f */
[C---:B0-----:R-:W-:Y:S01]  /*ae20*/  IMAD.SHL.U32 R28, R8.reuse, 0x8, RZ ;  /* 0x00000008081c7824 */ /* 0x041fe200078e00ff */
[----:B------:R-:W-:-:S04]  /*ae30*/  LOP3.LUT R7, R8, 0x7f, RZ, 0xc0, !PT ;  /* 0x0000007f08077812 */ /* 0x000fc800078ec0ff */
[----:B------:R-:W-:Y:S01]  /*ae40*/  IMAD.U32 R16, RZ, RZ, UR7 ;  /* 0x00000007ff107e24 */ /* 0x000fe2000f8e00ff */
[C---:B------:R-:W-:Y:S02]  /*ae50*/  LOP3.LUT R0, R28.reuse, 0x1f8, RZ, 0xc0, !PT ;  /* 0x000001f81c007812 */ /* 0x040fe400078ec0ff */
[----:B------:R-:W-:Y:S02]  /*ae60*/  LOP3.LUT R6, R28, 0x38, RZ, 0xc0, !PT ;  /* 0x000000381c067812 */ /* 0x000fe400078ec0ff */
[----:B------:R-:W-:Y:S02]  /*ae70*/  LOP3.LUT R3, R0, 0x38, R8, 0x78, !PT ;  /* 0x0000003800037812 */ /* 0x000fe400078e7808 */
[C---:B------:R-:W-:Y:S02]  /*ae80*/  LOP3.LUT R0, R6.reuse, 0x40, RZ, 0xfc, !PT ;  /* 0x0000004006007812 */ /* 0x040fe400078efcff */
[----:B------:R-:W-:Y:S02]  /*ae90*/  LOP3.LUT R2, R6, 0x80, RZ, 0xfc, !PT ;  /* 0x0000008006027812 */ /* 0x000fe400078efcff */
[----:B------:R-:W-:-:S02]  /*aea0*/  ISETP.GE.AND P2, PT, R0, UR4, PT ;  /* 0x0000000400007c0c */ /* 0x000fc4000bf46270 */
[----:B------:R-:W-:Y:S02]  /*aeb0*/  ISETP.GE.AND P1, PT, R2, UR4, PT ;  /* 0x0000000402007c0c */ /* 0x000fe4000bf26270 */
[C---:B------:R-:W-:Y:S02]  /*aec0*/  ISETP.GE.AND P0, PT, R6.reuse, UR4, PT ;  /* 0x0000000406007c0c */ /* 0x040fe4000bf06270 */
[----:B------:R-:W-:Y:S02]  /*aed0*/  SEL R2, RZ, 0xffffffff, P2 ;  /* 0xffffffffff027807 */ /* 0x000fe40001000000 */
[----:B------:R-:W-:Y:S02]  /*aee0*/  LOP3.LUT R4, R6, 0xc0, RZ, 0xfc, !PT ;  /* 0x000000c006047812 */ /* 0x000fe400078efcff */
[----:B------:R-:W-:Y:S02]  /*aef0*/  LOP3.LUT R28, R3, 0x200, R28, 0xf8, !PT ;  /* 0x00000200031c7812 */ /* 0x000fe400078ef81c */
[----:B------:R-:W-:-:S02]  /*af00*/  SEL R0, RZ, 0x1, P0 ;  /* 0x00000001ff007807 */ /* 0x000fc40000000000 */
[----:B------:R-:W-:Y:S01]  /*af10*/  @P2 LOP3.LUT R17, R17, 0x10, RZ, 0xfc, !PT ;  /* 0x0000001011112812 */ /* 0x000fe200078efcff */
[----:B------:R-:W-:Y:S01]  /*af20*/  IMAD R32, R28, 0x2, R16 ;  /* 0x000000021c207824 */ /* 0x000fe200078e0210 */
[----:B------:R-:W-:Y:S02]  /*af30*/  SHF.L.U32 R3, R2, 0x1, RZ ;  /* 0x0000000102037819 */ /* 0x000fe400000006ff */
[----:B------:R-:W-:Y:S02]  /*af40*/  LOP3.LUT R17, R17, 0xfffffff7, RZ, 0xc0, !PT ;  /* 0xfffffff711117812 */ /* 0x000fe400078ec0ff */
[----:B------:R-:W-:Y:S02]  /*af50*/  LOP3.LUT R0, R3, 0x2, R0, 0xe2, !PT ;  /* 0x0000000203007812 */ /* 0x000fe400078ee200 */
[----:B------:R-:W-:Y:S02]  /*af60*/  @P1 LOP3.LUT R17, R17, 0x8, RZ, 0xfc, !PT ;  /* 0x0000000811111812 */ /* 0x000fe400078efcff */
[----:B------:R-:W-:-:S02]  /*af70*/  SEL R3, RZ, 0x4, P1 ;  /* 0x00000004ff037807 */ /* 0x000fc40000800000 */
[----:B------:R-:W-:Y:S02]  /*af80*/  LOP3.LUT R17, R17, 0xffffffdf, RZ, 0xc0, !PT ;  /* 0xffffffdf11117812 */ /* 0x000fe400078ec0ff */
[----:B------:R-:W-:Y:S01]  /*af90*/  ISETP.GE.AND P1, PT, R6, UR37, PT ;  /* 0x0000002506007c0c */ /* 0x000fe2000bf26270 */
[----:B------:R-:W-:Y:S01]  /*afa0*/  UIMAD UR37, UR6, UR38, URZ ;  /* 0x00000026062572a4 */ /* 0x000fe2000f8e023f */
[----:B------:R-:W-:Y:S02]  /*afb0*/  @P0 LOP3.LUT R17, R17, 0x20, RZ, 0xfc, !PT ;  /* 0x0000002011110812 */ /* 0x000fe400078efcff */
[----:B------:R-:W-:Y:S01]  /*afc0*/  ISETP.GE.AND P0, PT, R4, UR4, PT ;  /* 0x0000000404007c0c */ /* 0x000fe2000bf06270 */
[----:B------:R-:W-:Y:S01]  /*afd0*/  ULDC UR4, c[0x0][0x424] ;  /* 0x0001090000047ab9 */ /* 0x000fe20000000800 */
[----:B------:R-:W-:Y:S01]  /*afe0*/  LOP3.LUT R17, R17, 0xfffffffb, RZ, 0xc0, !PT ;  /* 0xfffffffb11117812 */ /* 0x000fe200078ec0ff */
[----:B------:R-:W-:Y:S01]  /*aff0*/  USEL UR4, UR4, 0x1, UP0 ;  /* 0x0000000104047887 */ /* 0x000fe20008000000 */
[----:B------:R-:W-:Y:S01]  /*b000*/  LOP3.LUT R5, R0, R3, RZ, 0xfc, !PT ;  /* 0x0000000300057212 */ /* 0x000fe200078efcff */
[----:B------:R-:W-:Y:S01]  /*b010*/  IMAD.SHL.U32 R0, R8, 0x10, RZ ;  /* 0x0000001008007824 */ /* 0x000fe200078e00ff */
[----:B------:R-:W-:Y:S01]  /*b020*/  SHF.R.U32.HI R33, RZ, 0x3, R7 ;  /* 0x00000003ff217819 */ /* 0x000fe20000011607 */
[----:B------:R-:W-:Y:S01]  /*b030*/  UIMAD UR36, UR4, UR36, URZ ;  /* 0x00000024042472a4 */ /* 0x000fe2000f8e023f */
[----:B------:R-:W-:Y:S01]  /*b040*/  SEL R35, RZ, 0x8, P0 ;  /* 0x00000008ff237807 */ /* 0x000fe20000000000 */
[----:B------:R0:W-:Y:S01]  /*b050*/  STL [R1+0x4], R5 ;  /* 0x0000040501007387 */ /* 0x0001e20000100800 */
[----:B------:R-:W-:Y:S01]  /*b060*/  LOP3.LUT R0, R33, 0x70, R0, 0xf8, !PT ;  /* 0x0000007021007812 */ /* 0x000fe200078ef800 */
[----:B------:R-:W-:Y:S01]  /*b070*/  UIADD3 UR4, UR36, 0x5f, URZ ;  /* 0x0000005f24047890 */ /* 0x000fe2000fffe03f */
[----:B------:R-:W-:Y:S01]  /*b080*/  LOP3.LUT R35, R5, R35, RZ, 0xfc, !PT ;  /* 0x0000002305237212 */ /* 0x000fe200078efcff */
[----:B------:R0:W-:Y:S01]  /*b090*/  STL [R1], RZ ;  /* 0x000000ff01007387 */ /* 0x0001e20000100800 */
[----:B------:R-:W-:Y:S01]  /*b0a0*/  @P0 LOP3.LUT R17, R17, 0x4, RZ, 0xfc, !PT ;  /* 0x0000000411110812 */ /* 0x000fe200078efcff */
[----:B------:R-:W-:-:S02]  /*b0b0*/  UIMAD.WIDE UR4, UR4, 0x2aaaaaab, URZ ;  /* 0x2aaaaaab040478a5 */ /* 0x000fc4000f8e023f */
[----:B------:R-:W-:Y:S01]  /*b0c0*/  UIADD3 UR38, UR36, 0x60, -UR38 ;  /* 0x0000006024267890 */ /* 0x000fe2000fffe826 */
[----:B------:R-:W-:Y:S01]  /*b0d0*/  LOP3.LUT R17, R17, 0xfffffffe, RZ, 0xc0, !PT ;  /* 0xfffffffe11117812 */ /* 0x000fe200078ec0ff */
[----:B------:R-:W-:-:S03]  /*b0e0*/  USHF.R.U32.HI UR39, URZ, 0x1f, UR5 ;  /* 0x0000001f3f277899 */ /* 0x000fc60008011605 */
[----:B------:R-:W-:Y:S01]  /*b0f0*/  @P1 LOP3.LUT R17, R17, 0x1, RZ, 0xfc, !PT ;  /* 0x0000000111111812 */ /* 0x000fe200078efcff */
[----:B------:R-:W-:Y:S01]  /*b100*/  ULEA.HI.SX32 UR39, UR5, UR39, 0x1c ;  /* 0x0000002705277291 */ /* 0x000fe2000f8fe23f */
[----:B------:R-:W-:Y:S02]  /*b110*/  ISETP.GE.AND P1, PT, R6, UR9, PT ;  /* 0x0000000906007c0c */ /* 0x000fe4000bf26270 */
[----:B------:R-:W-:-:S11]  /*b120*/  LOP3.LUT R17, R17, 0xfffffeff, RZ, 0xc0, !PT ;  /* 0xfffffeff11117812 */ /* 0x000fd600078ec0ff */
[----:B0-----:R-:W-:-:S07]  /*b130*/  @P1 LOP3.LUT R17, R17, 0x100, RZ, 0xfc, !PT ;  /* 0x0000010011111812 */ /* 0x001fce00078efcff */
.L_x_13608:
        /* <DEDUP_REMOVED lines=22> */
.L_x_13560:
[----:B------:R-:W-:Y:S01]  /*b2a0*/  ULDC UR8, c[0x0][0xc54] ;  /* 0x0003150000087ab9 */ /* 0x000fe20000000800 */
[----:B------:R-:W-:Y:S01]  /*b2b0*/  UMOV UR6, UR7 ;  /* 0x0000000700067c82 */ /* 0x000fe20008000000 */
[----:B------:R-:W-:-:S11]  /*b2c0*/  UISETP.NE.AND UP0, UPT, UR8, 0x1, UPT ;  /* 0x000000010800788c */ /* 0x000fd6000bf05270 */
[----:B------:R-:W-:Y:S02]  /*b2d0*/  @UP0 ULDC.64 UR10, c[0x0][0xc58] ;  /* 0x00031600000a0ab9 */ /* 0x000fe40000000a00 */
[----:B------:R-:W-:-:S04]  /*b2e0*/  UIMAD.WIDE.U32 UR4, UR7, UR10, URZ ;  /* 0x0000000a070472a5 */ /* 0x000fc8000f8e003f */
[----:B------:R-:W-:-:S04]  /*b2f0*/  @UP0 USHF.R.U32.HI UR6, URZ, UR11, UR5 ;  /* 0x0000000b3f060299 */ /* 0x000fc80008011605 */
[----:B------:R-:W-:-:S12]  /*b300*/  UIMAD UR4, UR6, UR8, URZ ;  /* 0x00000008060472a4 */ /* 0x000fd8000f8e023f */
.L_x_13561:
        /* <DEDUP_REMOVED lines=58> */
.L_x_13563:
        /* <DEDUP_REMOVED lines=20> */
.L_x_13566:
[----:B------:R-:W-:Y:S05]  /*b7f0*/  BSYNC B6 ;  /* 0x0000000000067941 */ /* 0x000fea0003800000 */
.L_x_13565:
        /* <DEDUP_REMOVED lines=19> */
[----:B-1---5:R-:W-:Y:S05]  /*b930*/  CALL.ABS.NOINC R2 ;  /* 0x0000000002007343 */ /* 0x022fea0003c00000 */
.L_x_13569:
        /* <DEDUP_REMOVED lines=15> */
.L_x_13568:
[----:B------:R-:W-:Y:S05]  /*ba30*/  BSYNC B6 ;  /* 0x0000000000067941 */ /* 0x000fea0003800000 */
.L_x_13567:
        /* <DEDUP_REMOVED lines=10> */
[----:B------:R-:W-:-:S04]  /*bae0*/  ULDC UR4, c[0x0][0xc48] ;  /* 0x0003120000047ab9 */ /* 0x000fc80000000800 */
[----:B------:R1:W5:Y:S01]  /*baf0*/  @P0 LDG.E R27, desc[UR48][R2.64] ;  /* 0x00000030021b0981 */ /* 0x000362000c1e1900 */
[----:B------:R-:W-:Y:S01]  /*bb00*/  UMOV UR5, 0xffffffff ;  /* 0xffffffff00057882 */ /* 0x000fe20000000000 */
[----:B------:R-:W-:Y:S02]  /*bb10*/  IMAD.U32 R0, RZ, RZ, UR43 ;  /* 0x0000002bff007e24 */ /* 0x000fe4000f8e00ff */
[----:B------:R-:W-:Y:S02]  /*bb20*/  IMAD.U32 R19, RZ, RZ, UR4 ;  /* 0x00000004ff137e24 */ /* 0x000fe4000f8e00ff */
[----:B------:R-:W-:Y:S01]  /*bb30*/  VIADD R0, R0, 0xffffffff ;  /* 0xffffffff00007836 */ /* 0x000fe20000000000 */
[----:B------:R-:W-:Y:S06]  /*bb40*/  BRA.DIV UR5, `(.L_x_13570) ;  /* 0x0000003205787947 */ /* 0x000fec000b800000 */
.L_x_13624:
[----:B-1----:R-:W1:Y:S01]  /*bb50*/  S2R R2, SR_TID.X ;  /* 0x0000000000027919 */ /* 0x002e620000002100 */
[----:B0-----:R-:W-:Y:S01]  /*bb60*/  ISETP.NE.AND P1, PT, R10, 0x1, PT ;  /* 0x000000010a00780c */ /* 0x001fe20003f25270 */
[----:B------:R-:W-:Y:S01]  /*bb70*/  IMAD.MOV.U32 R24, RZ, RZ, RZ ;  /* 0x000000ffff187224 */ /* 0x000fe200078e00ff */
[----:B-----5:R-:W-:Y:S02]  /*bb80*/  SHF.R.S32.HI R29, RZ, 0x1f, R27 ;  /* 0x0000001fff1d7819 */ /* 0x020fe4000001141b */
[----:B------:R-:W-:-:S09]  /*bb90*/  LOP3.LUT R17, R17, 0xffffff7f, RZ, 0xc0, !PT ;  /* 0xffffff7f11117812 */ /* 0x000fd200078ec0ff */
[----:B------:R-:W0:Y:S01]  /*bba0*/  @P1 LDC R3, c[0x0][0x434] ;  /* 0x00010d00ff031b82 */ /* 0x000e220000000800 */
[----:B------:R-:W-:-:S07]  /*bbb0*/  @P1 LOP3.LUT R17, R17, 0x80, RZ, 0xfc, !PT ;  /* 0x0000008011111812 */ /* 0x000fce00078efcff */
[----:B------:R-:W2:Y:S01]  /*bbc0*/  @P1 LDC R5, c[0x0][0x438] ;  /* 0x00010e00ff051b82 */ /* 0x000ea20000000800 */
[----:B-1----:R-:W-:-:S05]  /*bbd0*/  IMAD.SHL.U32 R8, R2, 0x10, RZ ;  /* 0x0000001002087824 */ /* 0x002fca00078e00ff */
[----:B------:R-:W-:-:S05]  /*bbe0*/  LOP3.LUT R8, R33, 0x70, R8, 0xf8, !PT ;  /* 0x0000007021087812 */ /* 0x000fca00078ef808 */
[----:B------:R-:W-:-:S04]  /*bbf0*/  IMAD R7, R0, 0x60, R8 ;  /* 0x0000006000077824 */ /* 0x000fc800078e0208 */
[C---:B------:R-:W-:Y:S01]  /*bc00*/  IMAD.IADD R34, R7.reuse, 0x1, R30 ;  /* 0x0000000107227824 */ /* 0x040fe200078e021e */
[----:B------:R-:W-:-:S03]  /*bc10*/  ISETP.GE.AND P0, PT, R7, UR36, PT ;  /* 0x0000002407007c0c */ /* 0x000fc6000bf06270 */
[----:B0-----:R-:W-:Y:S01]  /*bc20*/  @P1 IMAD.HI.U32 R2, R34, R3, RZ ;  /* 0x0000000322021227 */ /* 0x001fe200078e00ff */
[----:B------:R-:W-:-:S03]  /*bc30*/  ISETP.GT.U32.OR P0, PT, R8, 0x5f, P0 ;  /* 0x0000005f0800780c */ /* 0x000fc60000704470 */
[----:B------:R-:W-:Y:S01]  /*bc40*/  IMAD.MOV.U32 R9, RZ, RZ, R34 ;  /* 0x000000ffff097224 */ /* 0x000fe200078e0022 */
[----:B--2---:R-:W-:-:S09]  /*bc50*/  @P1 SHF.R.U32.HI R9, RZ, R5, R2 ;  /* 0x00000005ff091219 */ /* 0x004fd20000011602 */
        /* <DEDUP_REMOVED lines=25> */
.L_x_13571:
[----:B------:R-:W-:Y:S01]  /*bdf0*/  LEA R22, R18, R16, 0x3 ;  /* 0x0000001012167211 */ /* 0x000fe200078e18ff */
[----:B------:R-:W-:Y:S01]  /*be00*/  BSSY B0, `(.L_x_13572) ;  /* 0x0000004000007945 */ /* 0x000fe20003800000 */
[----:B------:R-:W-:-:S04]  /*be10*/  SHF.L.U32 R3, R25, 0x1f, RZ ;  /* 0x0000001f19037819 */ /* 0x000fc800000006ff */
[----:B------:R-:W0:Y:S02]  /*be20*/  SYNCS.PHASECHK.TRANS64.TRYWAIT P0, [R22+URZ+0x22840], R3 ;  /* 0x02284003160075a7 */ /* 0x000e24000800017f */
[----:B0-----:R-:W-:Y:S05]  /*be30*/  @!P0 BRA `(.L_x_13573) ;  /* 0x0000002c00e88947 */ /* 0x001fea0003800000 */
.L_x_13625:
[----:B------:R-:W-:Y:S05]  /*be40*/  BSYNC B0 ;  /* 0x0000000000007941 */ /* 0x000fea0003800000 */
.L_x_13572:
        /* <DEDUP_REMOVED lines=48> */
[----:B------:R-:W-:Y:S02]  /*c150*/  @P0 LEA R7, R0, R16, 0x1 ;  /* 0x0000001000070211 */ /* 0x000fe400078e08ff */
        /* <DEDUP_REMOVED lines=19> */
.L_x_13639:
        /* <DEDUP_REMOVED lines=10> */
.L_x_13575:
        /* <DEDUP_REMOVED lines=11> */
.L_x_13576:
        /* <DEDUP_REMOVED lines=23> */
.L_x_13578:
[----:B------:R-:W-:Y:S05]  /*c550*/  BSYNC B6 ;  /* 0x0000000000067941 */ /* 0x000fea0003800000 */
.L_x_13577:
[----:B0-----:R-:W0:Y:S01]  /*c560*/  S2R R2, SR_TID.X ;  /* 0x0000000000027919 */ /* 0x001e220000002100 */
[----:B------:R-:W-:Y:S01]  /*c570*/  UISETP.NE.AND UP0, UPT, UR47, URZ, UPT ;  /* 0x0000003f2f00728c */ /* 0x000fe2000bf05270 */
[----:B------:R-:W-:Y:S01]  /*c580*/  IMAD.U32 R0, RZ, RZ, UR42 ;  /* 0x0000002aff007e24 */ /* 0x000fe2000f8e00ff */
[----:B------:R-:W-:Y:S01]  /*c590*/  R2UR UR6, R26 ;  /* 0x000000001a0672ca */ /* 0x000fe200000e0000 */
[----:B------:R-:W-:Y:S01]  /*c5a0*/  ULDC.64 UR8, c[0x0][0x2d8] ;  /* 0x0000b60000087ab9 */ /* 0x000fe20000000a00 */
[----:B------:R-:W-:Y:S01]  /*c5b0*/  R2UR UR7, R19 ;  /* 0x00000000130772ca */ /* 0x000fe200000e0000 */
[----:B------:R-:W2:Y:S01]  /*c5c0*/  S2R R20, SR_TID.X ;  /* 0x0000000000147919 */ /* 0x000ea20000002100 */
[----:B------:R-:W-:Y:S02]  /*c5d0*/  PLOP3.LUT P0, PT, PT, PT, UP0, 0x80, 0x0 ;  /* 0x000000000000781c */ /* 0x000fe40003f0f008 */
[----:B------:R-:W-:-:S03]  /*c5e0*/  LOP3.LUT P5, RZ, R17, 0x100, RZ, 0xc0, !PT ;  /* 0x0000010011ff7812 */ /* 0x000fc600078ac0ff */
[----:B------:R-:W-:-:S04]  /*c5f0*/  @UP0 ULDC UR4, c[0x0][0x44c] ;  /* 0x0001130000040ab9 */ /* 0x000fc80000000800 */
[----:B------:R-:W-:-:S04]  /*c600*/  UIMAD UR6, UR6, UR8, URZ ;  /* 0x00000008060672a4 */ /* 0x000fc8000f8e023f */
[----:B------:R-:W-:Y:S02]  /*c610*/  UIMAD UR7, UR7, UR9, UR6 ;  /* 0x00000009070772a4 */ /* 0x000fe4000f8e0206 */
[----:B------:R-:W-:Y:S01]  /*c620*/  USHF.R.S32.HI UR6, URZ, 0x1f, UR41 ;  /* 0x0000001f3f067899 */ /* 0x000fe20008011429 */
[----:B0-----:R-:W-:-:S05]  /*c630*/  IMAD.SHL.U32 R2, R2, 0x10, RZ ;  /* 0x0000001002027824 */ /* 0x001fca00078e00ff */
[----:B------:R-:W-:Y:S02]  /*c640*/  LOP3.LUT R2, R33, 0x70, R2, 0xf8, !PT ;  /* 0x0000007021027812 */ /* 0x000fe400078ef802 */
[----:B--2---:R-:W-:-:S03]  /*c650*/  SHF.L.U32 R8, R20, 0x3, RZ ;  /* 0x0000000314087819 */ /* 0x004fc600000006ff */
[----:B------:R-:W-:Y:S01]  /*c660*/  IMAD R0, R0, 0x80, R2 ;  /* 0x0000008000007824 */ /* 0x000fe200078e0202 */
        /* <DEDUP_REMOVED lines=36> */
[----:B------:R-:W-:-:S03]  /*c8b0*/  IMAD.U32 R4, RZ, RZ, UR42 ;  /* 0x0000002aff047e24 */ /* 0x000fc6000f8e00ff */
[----:B------:R-:W2:Y:S01]  /*c8c0*/  SHFL.IDX PT, R2, R5, RZ, 0x181f ;  /* 0x00181fff05027589 */ /* 0x000ea200000e0000 */
[----:B------:R-:W-:-:S03]  /*c8d0*/  IMAD R4, R4, 0x80, R33 ;  /* 0x0000008004047824 */ /* 0x000fc600078e0221 */
[----:B------:R-:W-:Y:S01]  /*c8e0*/  SHFL.IDX PT, R6, R5, 0x1, 0x181f ;  /* 0x00381f0005067f89 */ /* 0x000fe200000e0000 */
[C---:B------:R-:W-:Y:S01]  /*c8f0*/  VIADD R7, R4.reuse, 0x10 ;  /* 0x0000001004077836 */ /* 0x040fe20000000000 */
[----:B------:R-:W-:-:S13]  /*c900*/  ISETP.GE.AND P0, PT, R4, UR37, PT ;  /* 0x0000002504007c0c */ /* 0x000fda000bf06270 */
        /* <DEDUP_REMOVED lines=26> */
[----:B------:R-:W-:-:S02]  /*cab0*/  ISETP.GE.AND P0, PT, R7, UR37, PT ;  /* 0x0000002507007c0c */ /* 0x000fc4000bf06270 */
[----:B------:R-:W-:-:S11]  /*cac0*/  IADD3 R7, R4, 0x50, RZ ;  /* 0x0000005004077810 */ /* 0x000fd60007ffe0ff */
        /* <DEDUP_REMOVED lines=18> */
.L_x_13656:
        /* <DEDUP_REMOVED lines=10> */
.L_x_13580:
        /* <DEDUP_REMOVED lines=18> */
.L_x_13657:
[----:B------:R-:W-:Y:S05]  /*cdb0*/  BSYNC B0 ;  /* 0x0000000000007941 */ /* 0x000fea0003800000 */
.L_x_13581:
[----:B------:R-:W-:-:S05]  /*cdc0*/  IMAD.U32 R0, RZ, RZ, UR44 ;  /* 0x0000002cff007e24 */ /* 0x000fca000f8e00ff */
[----:B------:R-:W-:-:S13]  /*cdd0*/  ISETP.NE.AND P0, PT, R0, 0x3, PT ;  /* 0x000000030000780c */ /* 0x000fda0003f05270 */
[----:B------:R-:W-:Y:S05]  /*cde0*/  @!P0 BRA `(.L_x_13583) ;  /* 0x0000000000048947 */ /* 0x000fea0003800000 */
[----:B------:R-:W-:Y:S01]  /*cdf0*/  BPT.TRAP 0x1 ;  /* 0x000000040000795c */ /* 0x000fe20000300000 */
.L_x_13583:
[----:B0-----:R-:W-:Y:S01]  /*ce00*/  SHF.L.U32 R3, R25, 0x1f, RZ ;  /* 0x0000001f19037819 */ /* 0x001fe200000006ff */
[----:B------:R-:W-:Y:S03]  /*ce10*/  BSSY B0, `(.L_x_13584) ;  /* 0x0000003000007945 */ /* 0x000fe60003800000 */
[----:B------:R-:W0:Y:S02]  /*ce20*/  SYNCS.PHASECHK.TRANS64.TRYWAIT P0, [R22+URZ+0x22860], R3 ;  /* 0x02286003160075a7 */ /* 0x000e24000800017f */
[----:B0-----:R-:W-:Y:S05]  /*ce30*/  @!P0 BRA `(.L_x_13585) ;  /* 0x0000002c00f48947 */ /* 0x001fea0003800000 */
.L_x_13658:
[----:B------:R-:W-:Y:S05]  /*ce40*/  BSYNC B0 ;  /* 0x0000000000007941 */ /* 0x000fea0003800000 */
.L_x_13584:
[----:B------:R-:W-:Y:S01]  /*ce50*/  ULDC.64 UR4, c[0x0][0x328] ;  /* 0x0000ca0000047ab9 */ /* 0x000fe20000000a00 */
[----:B------:R-:W-:Y:S01]  /*ce60*/  IMAD R4, R18, 0x6000, R28 ;  /* 0x0000600012047824 */ /* 0x000fe200078e021c */
[----:B------:R-:W-:Y:S01]  /*ce70*/  LOP3.LUT P4, RZ, R35, 0x8, RZ, 0xc0, !PT ;  /* 0x0000000823ff7812 */ /* 0x000fe2000788c0ff */
        /* <DEDUP_REMOVED lines=29> */
[----:B--2---:R-:W-:-:S03]  /*d050*/  MOV R7, R3 ;  /* 0x0000000300077202 */ /* 0x004fc60000000f00 */
[----:B------:R-:W0:Y:S01]  /*d060*/  SHFL.IDX PT, R3, R6, RZ, 0x181f ;  /* 0x00181fff06037589 */ /* 0x000e2200000e0000 */
        /* <DEDUP_REMOVED lines=60> */
.L_x_13672:
        /* <DEDUP_REMOVED lines=15> */
.L_x_13587:
        /* <DEDUP_REMOVED lines=11> */
.L_x_13588:
[----:B------:R-:W-:Y:S01]  /*d5d0*/  UISETP.GE.AND UP0, UPT, UR43, 0x2, UPT ;  /* 0x000000022b00788c */ /* 0x000fe2000bf06270 */
[----:B------:R0:W-:Y:S05]  /*d5e0*/  SYNCS.ARRIVE.TRANS64.A1T0 RZ, [R22+URZ+0x22850], RZ ;  /* 0x022850ff16ff79a7 */ /* 0x0001ea000810003f */
[----:B------:R-:W-:-:S13]  /*d5f0*/  PLOP3.LUT P0, PT, PT, PT, UP0, 0x40, 0x0 ;  /* 0x000000000000781c */ /* 0x000fda0003f0e808 */
[----:B0-----:R-:W-:Y:S05]  /*d600*/  @P0 BRA `(.L_x_13589) ;  /* 0x0000000c00740947 */ /* 0x001fea0003800000 */
[----:B------:R-:W-:Y:S01]  /*d610*/  UIADD3 UR4, UR43, -0x2, URZ ;  /* 0xfffffffe2b047890 */ /* 0x000fe2000fffe03f */
[----:B------:R-:W-:Y:S05]  /*d620*/  BSSY B0, `(.L_x_13589) ;  /* 0x00000db000007945 */ /* 0x000fea0003800000 */
[----:B------:R-:W-:-:S07]  /*d630*/  IMAD.U32 R20, RZ, RZ, UR4 ;  /* 0x00000004ff147e24 */ /* 0x000fce000f8e00ff */
.L_x_13602:
        /* <DEDUP_REMOVED lines=11> */
[----:B------:R-:W-:-:S07]  /*d6f0*/  MOV R9, R8 ;  /* 0x0000000800097202 */ /* 0x000fce0000000f00 */
        /* <DEDUP_REMOVED lines=29> */
.L_x_13590:
[----:B------:R-:W-:Y:S01]  /*d8d0*/  IMAD R10, R18, 0x8, R16 ;  /* 0x00000008120a7824 */ /* 0x000fe200078e0210 */
[----:B------:R-:W-:Y:S01]  /*d8e0*/  SHF.L.U32 R24, R25, 0x1f, RZ ;  /* 0x0000001f19187819 */ /* 0x000fe200000006ff */
[----:B------:R-:W-:Y:S01]  /*d8f0*/  BSSY B1, `(.L_x_13591) ;  /* 0x0000004000017945 */ /* 0x000fe20003800000 */
[----:B-1----:R-:W-:Y:S02]  /*d900*/  SHF.R.S32.HI R22, RZ, 0x1f, R5 ;  /* 0x0000001fff167819 */ /* 0x002fe40000011405 */
[----:B------:R-:W0:Y:S02]  /*d910*/  SYNCS.PHASECHK.TRANS64.TRYWAIT P0, [R10+URZ+0x22840], R24 ;  /* 0x022840180a0075a7 */ /* 0x000e24000800017f */
[----:B0-----:R-:W-:Y:S05]  /*d920*/  @!P0 BRA `(.L_x_13592) ;  /* 0x0000002c00908947 */ /* 0x001fea0003800000 */
.L_x_13673:
[----:B------:R-:W-:Y:S05]  /*d930*/  BSYNC B1 ;  /* 0x0000000000017941 */ /* 0x000fea0003800000 */
.L_x_13591:
        /* <DEDUP_REMOVED lines=29> */
[----:B------:R-:W1:Y:S01]  /*db10*/  SHFL.IDX PT, R14, R9, 0x2, 0x181f ;  /* 0x00581f00090e7f89 */ /* 0x000e6200000e0000 */
[----:B--2---:R-:W-:Y:S02]  /*db20*/  IADD3.X R3, RZ, R3, RZ, P0, !PT ;  /* 0x00000003ff037210 */ /* 0x004fe400007fe4ff */
[----:B---3--:R-:W-:-:S03]  /*db30*/  IADD3 R6, P0, R6, R0, RZ ;  /* 0x0000000006067210 */ /* 0x008fc60007f1e0ff */
[----:B------:R2:W-:Y:S02]  /*db40*/  LDGSTS.E.BYPASS.LTC128B.128 [R8+0x1c400], desc[UR48][R2.64], !P1 ;  /* 0x1c40000002087fae */ /* 0x0005e4000c901d70 */
        /* <DEDUP_REMOVED lines=18> */
.L_x_13687:
        /* <DEDUP_REMOVED lines=8> */
.L_x_13594:
        /* <DEDUP_REMOVED lines=11> */
.L_x_13595:
[----:B------:R1:W-:Y:S01]  /*dda0*/  SYNCS.ARRIVE.TRANS64.A1T0 RZ, [R10+URZ+0x22830], RZ ;  /* 0x022830ff0aff79a7 */ /* 0x0003e2000810003f */
[----:B------:R-:W-:Y:S05]  /*ddb0*/  @!P3 BRA `(.L_x_13596) ;  /* 0x000000000004b947 */ /* 0x000fea0003800000 */
[----:B------:R-:W-:Y:S01]  /*ddc0*/  BPT.TRAP 0x1 ;  /* 0x000000040000795c */ /* 0x000fe20000300000 */
.L_x_13596:
[----:B------:R-:W2:Y:S01]  /*ddd0*/  SYNCS.PHASECHK.TRANS64.TRYWAIT P0, [R10+URZ+0x22860], R24 ;  /* 0x022860180a0075a7 */ /* 0x000ea2000800017f */
[----:B------:R-:W-:Y:S04]  /*dde0*/  BSSY B1, `(.L_x_13597) ;  /* 0x0000002000017945 */ /* 0x000fe80003800000 */
[----:B--2---:R-:W-:Y:S05]  /*ddf0*/  @!P0 BRA `(.L_x_13598) ;  /* 0x0000003000008947 */ /* 0x004fea0003800000 */
.L_x_13688:
[----:B------:R-:W-:Y:S05]  /*de00*/  BSYNC B1 ;  /* 0x0000000000017941 */ /* 0x000fea0003800000 */
.L_x_13597:
        /* <DEDUP_REMOVED lines=49> */
[----:B---3--:R-:W-:-:S05]  /*e120*/  IADD3.X R7, RZ, R4, RZ, P0, !PT ;  /* 0x00000004ff077210 */ /* 0x008fca00007fe4ff */
        /* <DEDUP_REMOVED lines=18> */
.L_x_13702:
        /* <DEDUP_REMOVED lines=11> */
.L_x_13600:
        /* <DEDUP_REMOVED lines=11> */
.L_x_13601:
[----:B------:R0:W-:Y:S01]  /*e3b0*/  SYNCS.ARRIVE.TRANS64.A1T0 RZ, [R10+URZ+0x22850], RZ ;  /* 0x022850ff0aff79a7 */ /* 0x0001e2000810003f */
[----:B------:R-:W-:Y:S05]  /*e3c0*/  @P2 BRA `(.L_x_13602) ;  /* 0xfffffff0009c2947 */ /* 0x000fea000383ffff */
[----:B------:R-:W-:Y:S05]  /*e3d0*/  BSYNC B0 ;  /* 0x0000000000007941 */ /* 0x000fea0003800000 */
.L_x_13589:
[----:B------:R-:W2:Y:S01]  /*e3e0*/  S2R R0, SR_TID.X ;  /* 0x0000000000007919 */ /* 0x000ea20000002100 */
[----:B------:R-:W-:Y:S01]  /*e3f0*/  VIADD R18, R18, 0x1 ;  /* 0x0000000112127836 */ /* 0x000fe20000000000 */
[----:B------:R-:W-:Y:S04]  /*e400*/  BSSY B0, `(.L_x_13603) ;  /* 0x0000013000007945 */ /* 0x000fe80003800000 */
[----:B------:R-:W-:-:S04]  /*e410*/  ISETP.NE.AND P0, PT, R18, 0x2, PT ;  /* 0x000000021200780c */ /* 0x000fc80003f05270 */
[----:B------:R-:W-:Y:S02]  /*e420*/  SEL R18, R18, RZ, P0 ;  /* 0x000000ff12127207 */ /* 0x000fe40000000000 */
[----:B--2---:R-:W-:Y:S02]  /*e430*/  LOP3.LUT R2, R0, 0x7f, RZ, 0xc0, !PT ;  /* 0x0000007f00027812 */ /* 0x004fe400078ec0ff */
[----:B------:R-:W-:Y:S02]  /*e440*/  SEL R0, RZ, 0x1, P0 ;  /* 0x00000001ff007807 */ /* 0x000fe40000000000 */
        /* <DEDUP_REMOVED lines=14> */
.L_x_13604:
[----:B------:R-:W-:Y:S05]  /*e530*/  BSYNC B0 ;  /* 0x0000000000007941 */ /* 0x000fea0003800000 */
.L_x_13603:
[----:B------:R-:W-:-:S07]  /*e540*/  LOP3.LUT R25, R25, R0, RZ, 0x3c, !PT ;  /* 0x0000000019197212 */ /* 0x000fce00078e3cff */
.L_x_13564:
[----:B------:R-:W-:Y:S05]  /*e550*/  BSYNC B7 ;  /* 0x0000000000077941 */ /* 0x000fea0003800000 */
.L_x_13562:
        /* <DEDUP_REMOVED lines=11> */
.L_x_13605:
[----:B------:R-:W-:-:S03]  /*e610*/  UMOV UR4, 0xffffffff ;  /* 0xffffffff00047882 */ /* 0x000fc60000000000 */
[----:B------:R-:W-:Y:S05]  /*e620*/  BRA.DIV UR4, `(.L_x_13607) ;  /* 0x0000002e04d07947 */ /* 0x000fea000b800000 */
[----:B------:R2:W3:Y:S02]  /*e630*/  SHFL.IDX PT, R14, R31, RZ, 0x1f ;  /* 0x00001fff1f0e7589 */ /* 0x0004e400000e0000 */
.L_x_13705:
        /* <DEDUP_REMOVED lines=8> */
.L_x_13606:
[----:B------:R-:W-:Y:S02]  /*e6c0*/  ULDC UR4, c[0x0][0xc38] ;  /* 0x00030e0000047ab9 */ /* 0x000fe40000000800 */
[----:B---3--:R-:W-:-:S13]  /*e6d0*/  ISETP.GE.AND P0, PT, R31, UR4, PT ;  /* 0x000000041f007c0c */ /* 0x008fda000bf06270 */
[----:B------:R-:W-:Y:S05]  /*e6e0*/  @!P0 BRA `(.L_x_13608) ;  /* 0xffffffc800948947 */ /* 0x000fea000383ffff */
.L_x_13559:
        /* <DEDUP_REMOVED lines=12> */
.L_x_13706:
[----:B------:R-:W-:Y:S05]  /*e7b0*/  BSYNC B0 ;  /* 0x0000000000007941 */ /* 0x000fea0003800000 */
.L_x_13609:
[----:B------:R-:W-:-:S03]  /*e7c0*/  UMOV UR4, 0xffffffff ;  /* 0xffffffff00047882 */ /* 0x000fc60000000000 */
[----:B------:R-:W-:Y:S05]  /*e7d0*/  BRA.DIV UR4, `(.L_x_13611) ;  /* 0x0000002e04a07947 */ /* 0x000fea000b800000 */
[----:B---3--:R-:W3:Y:S02]  /*e7e0*/  S2R R0, SR_TID.X ;  /* 0x0000000000007919 */ /* 0x008ee40000002100 */
[----:B---3--:R-:W-:-:S04]  /*e7f0*/  SHF.R.U32.HI R0, RZ, 0x5, R0 ;  /* 0x00000005ff007819 */ /* 0x008fc80000011600 */
[----:B------:R-:W-:-:S05]  /*e800*/  LOP3.LUT R0, R0, 0x3, RZ, 0xc0, !PT ;  /* 0x0000000300007812 */ /* 0x000fca00078ec0ff */
[----:B------:R3:W4:Y:S02]  /*e810*/  SHFL.IDX PT, R14, R0, RZ, 0x1f ;  /* 0x00001fff000e7589 */ /* 0x00072400000e0000 */
.L_x_13709:
[----:B----4-:R-:W-:Y:S01]  /*e820*/  ISETP.NE.AND P0, PT, R14, RZ, PT ;  /* 0x000000ff0e00720c */ /* 0x010fe20003f05270 */
[----:B------:R-:W-:-:S12]  /*e830*/  BSSY B0, `(.L_x_13612) ;  /* 0x0000024000007945 */ /* 0x000fd80003800000 */
[----:B------:R-:W-:Y:S05]  /*e840*/  @P0 BRA `(.L_x_13613) ;  /* 0x0000000000880947 */ /* 0x000fea0003800000 */
[----:B------:R-:W-:-:S03]  /*e850*/  UMOV UR4, 0xffffffff ;  /* 0xffffffff00047882 */ /* 0x000fc60000000000 */
[----:B------:R-:W-:Y:S05]  /*e860*/  BRA.DIV UR4, `(.L_x_13614) ;  /* 0x0000002e04b07947 */ /* 0x000fea000b800000 */
[----:B------:R-:W-:-:S13]  /*e870*/  ELECT P6, URZ, PT ;  /* 0x00000000003f782f */ /* 0x000fda00038c0000 */
.L_x_13712:
[----:B------:R-:W-:Y:S05]  /*e880*/  @!P6 BRA `(.L_x_13613) ;  /* 0x000000000078e947 */ /* 0x000fea0003800000 */
[----:B------:R-:W-:-:S06]  /*e890*/  ULOP3.LUT UR4, UR45, 0x2, URZ, 0xfc, !UPT ;  /* 0x000000022d047892 */ /* 0x000fcc000f8efc3f */
[----:B---3--:R-:W-:-:S05]  /*e8a0*/  IMAD.U32 R0, RZ, RZ, UR4 ;  /* 0x00000004ff007e24 */ /* 0x008fca000f8e00ff */
[----:B------:R-:W-:-:S13]  /*e8b0*/  ISETP.NE.AND P0, PT, R0, 0x3, PT ;  /* 0x000000030000780c */ /* 0x000fda0003f05270 */
[----:B------:R-:W-:Y:S05]  /*e8c0*/  @!P0 BRA `(.L_x_13615) ;  /* 0x0000000000048947 */ /* 0x000fea0003800000 */
[----:B------:R-:W-:Y:S01]  /*e8d0*/  BPT.TRAP 0x1 ;  /* 0x000000040000795c */ /* 0x000fe20000300000 */
.L_x_13615:
[C---:B------:R-:W-:Y:S01]  /*e8e0*/  IMAD R3, R18.reuse, 0x8, R5 ;  /* 0x0000000812037824 */ /* 0x040fe200078e0205 */
[----:B------:R-:W-:Y:S02]  /*e8f0*/  SHF.L.U32 R2, R25, 0x1f, RZ ;  /* 0x0000001f19027819 */ /* 0x000fe400000006ff */
[----:B------:R-:W-:Y:S02]  /*e900*/  IADD3 R18, R18, 0x1, RZ ;  /* 0x0000000112127810 */ /* 0x000fe40007ffe0ff */
[----:B------:R-:W3:Y:S02]  /*e910*/  SYNCS.PHASECHK.TRANS64.TRYWAIT P1, [R3+URZ+0x22840], R2 ;  /* 0x02284002030075a7 */ /* 0x000ee4000802017f */
[----:B------:R-:W-:-:S04]  /*e920*/  ISETP.NE.AND P2, PT, R18, 0x2, PT ;  /* 0x000000021200780c */ /* 0x000fc80003f45270 */
[----:B------:R-:W-:Y:S01]  /*e930*/  SEL R0, RZ, 0x1, P2 ;  /* 0x00000001ff007807 */ /* 0x000fe20001000000 */
[----:B---3--:R-:W-:Y:S08]  /*e940*/  @!P1 BRA `(.L_x_13616) ;  /* 0x0000002c00989947 */ /* 0x008ff00003800000 */
.L_x_13713:
[----:B------:R-:W-:Y:S02]  /*e950*/  SEL R18, R18, RZ, P2 ;  /* 0x000000ff12127207 */ /* 0x000fe40001000000 */
[----:B------:R-:W-:Y:S01]  /*e960*/  LOP3.LUT R0, R25, R0, RZ, 0x3c, !PT ;  /* 0x0000000019007212 */ /* 0x000fe200078e3cff */
[----:B------:R-:W-:Y:S06]  /*e970*/  @!P0 BRA `(.L_x_13617) ;  /* 0x0000000000048947 */ /* 0x000fec0003800000 */
[----:B------:R-:W-:Y:S01]  /*e980*/  BPT.TRAP 0x1 ;  /* 0x000000040000795c */ /* 0x000fe20000300000 */
.L_x_13617:
[----:B------:R-:W-:Y:S01]  /*e990*/  IMAD R5, R18, 0x8, R5 ;  /* 0x0000000812057824 */ /* 0x000fe200078e0205 */
[----:B------:R-:W-:-:S04]  /*e9a0*/  SHF.L.U32 R0, R0, 0x1f, RZ ;  /* 0x0000001f00007819 */ /* 0x000fc800000006ff */
[----:B------:R-:W4:Y:S02]  /*e9b0*/  SYNCS.PHASECHK.TRANS64.TRYWAIT P1, [R5+URZ+0x22840], R0 ;  /* 0x02284000050075a7 */ /* 0x000f24000802017f */
[----:B----4-:R-:W-:Y:S05]  /*e9c0*/  @!P1 BRA `(.L_x_13618) ;  /* 0x0000002c008c9947 */ /* 0x010fea0003800000 */
.L_x_13714:
[----:B------:R-:W-:Y:S05]  /*e9d0*/  @!P0 BRA `(.L_x_13619) ;  /* 0x0000000000048947 */ /* 0x000fea0003800000 */
[----:B------:R-:W-:Y:S01]  /*e9e0*/  BPT.TRAP 0x1 ;  /* 0x000000040000795c */ /* 0x000fe20000300000 */
.L_x_13619:
[----:B------:R-:W0:Y:S02]  /*e9f0*/  SYNCS.PHASECHK.TRANS64.TRYWAIT P1, [R3+URZ+0x22860], R2 ;  /* 0x02286002030075a7 */ /* 0x000e24000802017f */
[----:B0-----:R-:W-:Y:S05]  /*ea00*/  @!P1 BRA `(.L_x_13620) ;  /* 0x0000002c00909947 */ /* 0x001fea0003800000 */
.L_x_13715:
[----:B------:R-:W-:Y:S05]  /*ea10*/  @!P0 BRA `(.L_x_13621) ;  /* 0x0000000000048947 */ /* 0x000fea0003800000 */
[----:B------:R-:W-:Y:S01]  /*ea20*/  BPT.TRAP 0x1 ;  /* 0x000000040000795c */ /* 0x000fe20000300000 */
.L_x_13621:
[----:B------:R0:W0:Y:S02]  /*ea30*/  SYNCS.PHASECHK.TRANS64.TRYWAIT P0, [R5+URZ+0x22860], R0 ;  /* 0x02286000050075a7 */ /* 0x000024000800017f */
[----:B0-----:R-:W-:Y:S05]  /*ea40*/  @!P0 NANOSLEEP.SYNCS 0x989680 ;  /* 0x009896800000895d */ /* 0x001fea0003900000 */
[----:B------:R-:W0:Y:S02]  /*ea50*/  @!P0 SYNCS.PHASECHK.TRANS64 P0, [R5+URZ+0x22860], R0 ;  /* 0x02286000050085a7 */ /* 0x000e24000800007f */
[----:B0-----:R-:W-:Y:S05]  /*ea60*/  @!P0 BRA `(.L_x_13621) ;  /* 0xfffffffc00f08947 */ /* 0x001fea000383ffff */
.L_x_13613:
[----:B------:R-:W-:Y:S05]  /*ea70*/  BSYNC B0 ;  /* 0x0000000000007941 */ /* 0x000fea0003800000 */
.L_x_13612:
[----:B------:R-:W-:Y:S05]  /*ea80*/  EXIT ;  /* 0x000000000000794d */ /* 0x000fea0003800000 */
.L_x_13506:
[----:B0-----:R-:W-:-:S04]  /*ea90*/  IMAD.U32 R3, RZ, RZ, UR47 ;  /* 0x0000002fff037e24 */ /* 0x001fc8000f8e00ff */
[----:B------:R0:W1:Y:S03]  /*eaa0*/  SYNCS.PHASECHK.TRANS64.TRYWAIT P0, [R3+URZ+0x22800], R0 ;  /* 0x02280000030075a7 */ /* 0x000066000800017f */
[----:B-1----:R-:W-:Y:S05]  /*eab0*/  @!P0 NANOSLEEP.SYNCS 0x989680 ;  /* 0x009896800000895d */ /* 0x002fea0003900000 */
[----:B------:R-:W1:Y:S02]  /*eac0*/  @!P0 SYNCS.PHASECHK.TRANS64 P0, [R3+URZ+0x22800], R0 ;  /* 0x02280000030085a7 */ /* 0x000e64000800007f */
[----:B-1----:R-:W-:Y:S05]  /*ead0*/  @!P0 BRA `(.L_x_13506) ;  /* 0xfffffffc00ec8947 */ /* 0x002fea000383ffff */
[----:B------:R-:W-:Y:S05]  /*eae0*/  BRA `(.L_x_13622) ;  /* 0xffffff2c006c7947 */ /* 0x000fea000383ffff */
.L_x_13510:
[----:B-1----:R-:W-:-:S04]  /*eaf0*/  IMAD.U32 R3, RZ, RZ, UR22 ;  /* 0x00000016ff037e24 */ /* 0x002fc8000f8e00ff */
[----:B------:R1:W2:Y:S03]  /*eb00*/  SYNCS.PHASECHK.TRANS64.TRYWAIT P1, [R3+URZ+0x22830], R8 ;  /* 0x02283008030075a7 */ /* 0x0002a6000802017f */
[----:B--2---:R-:W-:Y:S05]  /*eb10*/  @!P1 NANOSLEEP.SYNCS 0x989680 ;  /* 0x009896800000995d */ /* 0x004fea0003900000 */
[----:B------:R-:W2:Y:S02]  /*eb20*/  @!P1 SYNCS.PHASECHK.TRANS64 P1, [R3+URZ+0x22830], R8 ;  /* 0x02283008030095a7 */ /* 0x000ea4000802007f */
[----:B--2---:R-:W-:Y:S05]  /*eb30*/  @!P1 BRA `(.L_x_13510) ;  /* 0xfffffffc00ec9947 */ /* 0x004fea000383ffff */
[----:B------:R-:W-:Y:S05]  /*eb40*/  BRA `(.L_x_13509) ;  /* 0xffffff2c00907947 */ /* 0x000fea000383ffff */
.L_x_13515:
[----:B---3--:R-:W-:-:S04]  /*eb50*/  IMAD.U32 R9, RZ, RZ, UR22 ;  /* 0x00000016ff097e24 */ /* 0x008fc8000f8e00ff */
[----:B------:R3:W4:Y:S03]  /*eb60*/  SYNCS.PHASECHK.TRANS64.TRYWAIT P1, [R9+URZ+0x22850], R8 ;  /* 0x02285008090075a7 */ /* 0x000726000802017f */
[----:B----4-:R-:W-:Y:S05]  /*eb70*/  @!P1 NANOSLEEP.SYNCS 0x989680 ;  /* 0x009896800000995d */ /* 0x010fea0003900000 */
[----:B------:R-:W4:Y:S02]  /*eb80*/  @!P1 SYNCS.PHASECHK.TRANS64 P1, [R9+URZ+0x22850], R8 ;  /* 0x02285008090095a7 */ /* 0x000f24000802007f */
[----:B----4-:R-:W-:Y:S05]  /*eb90*/  @!P1 BRA `(.L_x_13515) ;  /* 0xfffffffc00ec9947 */ /* 0x010fea000383ffff */
[----:B------:R-:W-:Y:S05]  /*eba0*/  BRA `(.L_x_13514) ;  /* 0xffffff44009c7947 */ /* 0x000fea000383ffff */
.L_x_13521:
[----:B-12---:R-:W-:-:S04]  /*ebb0*/  IMAD.U32 R0, RZ, RZ, UR26 ;  /* 0x0000001aff007e24 */ /* 0x006fc8000f8e00ff */
[----:B------:R1:W2:Y:S03]  /*ebc0*/  SYNCS.PHASECHK.TRANS64.TRYWAIT P1, [R0+URZ+0x22830], R7 ;  /* 0x02283007000075a7 */ /* 0x0002a6000802017f */
[----:B--2---:R-:W-:Y:S05]  /*ebd0*/  @!P1 NANOSLEEP.SYNCS 0x989680 ;  /* 0x009896800000995d */ /* 0x004fea0003900000 */
[----:B------:R-:W2:Y:S02]  /*ebe0*/  @!P1 SYNCS.PHASECHK.TRANS64 P1, [R0+URZ+0x22830], R7 ;  /* 0x02283007000095a7 */ /* 0x000ea4000802007f */
[----:B--2---:R-:W-:Y:S05]  /*ebf0*/  @!P1 BRA `(.L_x_13521) ;  /* 0xfffffffc00ec9947 */ /* 0x004fea000383ffff */
[----:B------:R-:W-:Y:S05]  /*ec00*/  BRA `(.L_x_13520) ;  /* 0xffffff4800e07947 */ /* 0x000fea000383ffff */
.L_x_13526:
[----:B--2---:R-:W-:-:S04]  /*ec10*/  IMAD.U32 R10, RZ, RZ, UR26 ;  /* 0x0000001aff0a7e24 */ /* 0x004fc8000f8e00ff */
[----:B------:R2:W3:Y:S03]  /*ec20*/  SYNCS.PHASECHK.TRANS64.TRYWAIT P1, [R10+URZ+0x22850], R7 ;  /* 0x022850070a0075a7 */ /* 0x0004e6000802017f */
[----:B---3--:R-:W-:Y:S05]  /*ec30*/  @!P1 NANOSLEEP.SYNCS 0x989680 ;  /* 0x009896800000995d */ /* 0x008fea0003900000 */
[----:B------:R-:W3:Y:S02]  /*ec40*/  @!P1 SYNCS.PHASECHK.TRANS64 P1, [R10+URZ+0x22850], R7 ;  /* 0x022850070a0095a7 */ /* 0x000ee4000802007f */
[----:B---3--:R-:W-:Y:S05]  /*ec50*/  @!P1 BRA `(.L_x_13526) ;  /* 0xfffffffc00ec9947 */ /* 0x008fea000383ffff */
[----:B------:R-:W-:Y:S05]  /*ec60*/  BRA `(.L_x_13525) ;  /* 0xffffff6800e47947 */ /* 0x000fea000383ffff */
.L_x_13533:
[----:B-1----:R-:W-:-:S04]  /*ec70*/  IMAD.U32 R0, RZ, RZ, UR25 ;  /* 0x00000019ff007e24 */ /* 0x002fc8000f8e00ff */
[----:B------:R1:W2:Y:S03]  /*ec80*/  SYNCS.PHASECHK.TRANS64.TRYWAIT P1, [R0+URZ+0x22830], R7 ;  /* 0x02283007000075a7 */ /* 0x0002a6000802017f */
[----:B--2---:R-:W-:Y:S05]  /*ec90*/  @!P1 NANOSLEEP.SYNCS 0x989680 ;  /* 0x009896800000995d */ /* 0x004fea0003900000 */
[----:B------:R-:W2:Y:S02]  /*eca0*/  @!P1 SYNCS.PHASECHK.TRANS64 P1, [R0+URZ+0x22830], R7 ;  /* 0x02283007000095a7 */ /* 0x000ea4000802007f */
[----:B--2---:R-:W-:Y:S05]  /*ecb0*/  @!P1 BRA `(.L_x_13533) ;  /* 0xfffffffc00ec9947 */ /* 0x004fea000383ffff */
[----:B------:R-:W-:Y:S05]  /*ecc0*/  BRA `(.L_x_13532) ;  /* 0xffffff6c00ec7947 */ /* 0x000fea000383ffff */
.L_x_13538:
[----:B-1----:R-:W-:-:S04]  /*ecd0*/  IMAD.U32 R10, RZ, RZ, UR25 ;  /* 0x00000019ff0a7e24 */ /* 0x002fc8000f8e00ff */
[----:B------:R1:W2:Y:S03]  /*ece0*/  SYNCS.PHASECHK.TRANS64.TRYWAIT P1, [R10+URZ+0x22850], R7 ;  /* 0x022850070a0075a7 */ /* 0x0002a6000802017f */
[----:B--2---:R-:W-:Y:S05]  /*ecf0*/  @!P1 NANOSLEEP.SYNCS 0x989680 ;  /* 0x009896800000995d */ /* 0x004fea0003900000 */
[----:B------:R-:W2:Y:S02]  /*ed00*/  @!P1 SYNCS.PHASECHK.TRANS64 P1, [R10+URZ+0x22850], R7 ;  /* 0x022850070a0095a7 */ /* 0x000ea4000802007f */
[----:B--2---:R-:W-:Y:S05]  /*ed10*/  @!P1 BRA `(.L_x_13538) ;  /* 0xfffffffc00ec9947 */ /* 0x004fea000383ffff */
[----:B------:R-:W-:Y:S05]  /*ed20*/  BRA `(.L_x_13537) ;  /* 0xffffff8800107947 */ /* 0x000fea000383ffff */
.L_x_13570:
        /* <DEDUP_REMOVED lines=10> */
.L_x_13623:
[----:B------:R-:W-:Y:S05]  /*edd0*/  BRA `(.L_x_13624) ;  /* 0xffffffcc005c7947 */ /* 0x000fea000383ffff */
.L_x_13573:
[----:B0-----:R0:W1:Y:S02]  /*ede0*/  SYNCS.PHASECHK.TRANS64.TRYWAIT P0, [R22+URZ+0x22840], R3 ;  /* 0x02284003160075a7 */ /* 0x001064000800017f */
[----:B-1----:R-:W-:Y:S05]  /*edf0*/  @!P0 NANOSLEEP.SYNCS 0x989680 ;  /* 0x009896800000895d */ /* 0x002fea0003900000 */
[----:B------:R-:W1:Y:S02]  /*ee00*/  @!P0 SYNCS.PHASECHK.TRANS64 P0, [R22+URZ+0x22840], R3 ;  /* 0x02284003160085a7 */ /* 0x000e64000800007f */
[----:B-1----:R-:W-:Y:S05]  /*ee10*/  @!P0 BRA `(.L_x_13573) ;  /* 0xfffffffc00f08947 */ /* 0x002fea000383ffff */
[----:B------:R-:W-:Y:S05]  /*ee20*/  BRA `(.L_x_13625) ;  /* 0xffffffd000047947 */ /* 0x000fea000383ffff */
.L_x_13574:
        /* <DEDUP_REMOVED lines=8> */
.L_x_13627:
[----:B------:R-:W-:Y:S05]  /*eeb0*/  BSYNC B0 ;  /* 0x0000000000007941 */ /* 0x000fea0003800000 */
.L_x_13626:
        /* <DEDUP_REMOVED lines=9> */
.L_x_13628:
        /* <DEDUP_REMOVED lines=8> */
.L_x_13629:
        /* <DEDUP_REMOVED lines=11> */
.L_x_13630:
[----:B------:R-:W-:Y:S02]  /*f080*/  IMAD.MOV.U32 R13, RZ, RZ, R5 ;  /* 0x000000ffff0d7224 */ /* 0x000fe400078e0005 */
[----:B------:R-:W-:Y:S01]  /*f090*/  IMAD.MOV.U32 R12, RZ, RZ, 0x2 ;  /* 0x00000002ff0c7424 */ /* 0x000fe200078e00ff */
[----:B------:R-:W-:-:S13]  /*f0a0*/  @P0 LEA R2, P1, R8, R14, 0x1 ;  /* 0x0000000e08020211 */ /* 0x000fda00078208ff */
[----:B------:R-:W-:Y:S05]  /*f0b0*/  WARPSYNC.COLLECTIVE R15, `(.L_x_13631) ;  /* 0x000000000f087348 */ /* 0x000fea0003c00000 */
[----:B------:R0:W1:Y:S02]  /*f0c0*/  SHFL.IDX P6, R14, R13, R12, R11 ;  /* 0x0000000c0d0e7389 */ /* 0x00006400000c000b */
[----:B01----:R-:W-:Y:S01]  /*f0d0*/  ENDCOLLECTIVE ;  /* 0x000000000000791b */ /* 0x003fe20003800000 */
.L_x_13631:
        /* <DEDUP_REMOVED lines=12> */
.L_x_13632:
[----:B------:R-:W-:Y:S02]  /*f1a0*/  IMAD.MOV.U32 R13, RZ, RZ, R5 ;  /* 0x000000ffff0d7224 */ /* 0x000fe400078e0005 */
[----:B------:R-:W-:Y:S01]  /*f1b0*/  IMAD.MOV.U32 R12, RZ, RZ, 0x3 ;  /* 0x00000003ff0c7424 */ /* 0x000fe200078e00ff */
[----:B------:R-:W-:-:S13]  /*f1c0*/  @P0 LEA R2, P1, R8, R14, 0x1 ;  /* 0x0000000e08020211 */ /* 0x000fda00078208ff */
[----:B------:R-:W-:Y:S05]  /*f1d0*/  WARPSYNC.COLLECTIVE R15, `(.L_x_13633) ;  /* 0x000000000f087348 */ /* 0x000fea0003c00000 */
[----:B------:R0:W1:Y:S02]  /*f1e0*/  SHFL.IDX P6, R14, R13, R12, R11 ;  /* 0x0000000c0d0e7389 */ /* 0x00006400000c000b */
[----:B01----:R-:W-:Y:S01]  /*f1f0*/  ENDCOLLECTIVE ;  /* 0x000000000000791b */ /* 0x003fe20003800000 */
.L_x_13633:
[----:B------:R-:W-:-:S05]  /*f200*/  @P0 IMAD.X R3, RZ, RZ, R6, P1 ;  /* 0x000000ffff030224 */ /* 0x000fca00008e0606 */
[----:B------:R-:W-:Y:S01]  /*f210*/  @!PT LDS RZ, [RZ] ;  /* 0x00000000fffff984 */ /* 0x000fe20000000800 */
[----:B------:R-:W-:Y:S01]  /*f220*/  @!PT LDS RZ, [RZ] ;  /* 0x00000000fffff984 */ /* 0x000fe20000000800 */
[----:B------:R-:W-:Y:S01]  /*f230*/  @!PT LDS RZ, [RZ] ;  /* 0x00000000fffff984 */ /* 0x000fe20000000800 */
[----:B------:R0:W-:Y:S01]  /*f240*/  @P0 LDGSTS.E.BYPASS.LTC128B.128 [R7+0x1d400], desc[UR48][R2.64], !P2 ;  /* 0x1d40000002070fae */ /* 0x0001e2000d101d70 */
[----:B------:R-:W-:Y:S01]  /*f250*/  ISETP.GE.AND P0, PT, R23, 0x31, PT ;  /* 0x000000311700780c */ /* 0x000fe20003f06270 */
[----:B------:R-:W-:-:S12]  /*f260*/  IMAD.MOV.U32 R13, RZ, RZ, R4 ;  /* 0x000000ffff0d7224 */ /* 0x000fd800078e0004 */
[----:B------:R-:W-:Y:S01]  /*f270*/  @P0 IMAD R9, R0, 0x2, R16 ;  /* 0x0000000200090824 */ /* 0x000fe200078e0210 */
[----:B0-----:R-:W-:-:S07]  /*f280*/  MOV R6, R14 ;  /* 0x0000000e00067202 */ /* 0x001fce0000000f00 */
[----:B------:R-:W-:Y:S05]  /*f290*/  WARPSYNC.COLLECTIVE R15, `(.L_x_13634) ;  /* 0x000000000f087348 */ /* 0x000fea0003c00000 */
[----:B------:R0:W1:Y:S02]  /*f2a0*/  SHFL.IDX P6, R14, R13, R12, R11 ;  /* 0x0000000c0d0e7389 */ /* 0x00006400000c000b */
[----:B01----:R-:W-:Y:S01]  /*f2b0*/  ENDCOLLECTIVE ;  /* 0x000000000000791b */ /* 0x003fe20003800000 */
.L_x_13634:
[----:B------:R-:W-:Y:S02]  /*f2c0*/  IMAD.MOV.U32 R13, RZ, RZ, R5 ;  /* 0x000000ffff0d7224 */ /* 0x000fe400078e0005 */
[----:B------:R-:W-:Y:S01]  /*f2d0*/  IMAD.MOV.U32 R12, RZ, RZ, 0x4 ;  /* 0x00000004ff0c7424 */ /* 0x000fe200078e00ff */
[----:B------:R-:W-:-:S13]  /*f2e0*/  @P0 LEA R2, P1, R8, R14, 0x1 ;  /* 0x0000000e08020211 */ /* 0x000fda00078208ff */
[----:B------:R-:W-:Y:S05]  /*f2f0*/  WARPSYNC.COLLECTIVE R15, `(.L_x_13635) ;  /* 0x000000000f087348 */ /* 0x000fea0003c00000 */
[----:B------:R0:W1:Y:S02]  /*f300*/  SHFL.IDX P6, R14, R13, R12, R11 ;  /* 0x0000000c0d0e7389 */ /* 0x00006400000c000b */
[----:B01----:R-:W-:Y:S01]  /*f310*/  ENDCOLLECTIVE ;  /* 0x000000000000791b */ /* 0x003fe20003800000 */
.L_x_13635:
        /* <DEDUP_REMOVED lines=12> */
.L_x_13636:
[----:B------:R-:W-:Y:S02]  /*f3e0*/  IMAD.MOV.U32 R13, RZ, RZ, R5 ;  /* 0x000000ffff0d7224 */ /* 0x000fe400078e0005 */
[----:B------:R-:W-:Y:S01]  /*f3f0*/  IMAD.MOV.U32 R12, RZ, RZ, 0x5 ;  /* 0x00000005ff0c7424 */ /* 0x000fe200078e00ff */
[----:B------:R-:W-:-:S13]  /*f400*/  @P0 LEA R2, P1, R8, R14, 0x1 ;  /* 0x0000000e08020211 */ /* 0x000fda00078208ff */
[----:B------:R-:W-:Y:S05]  /*f410*/  WARPSYNC.COLLECTIVE R15, `(.L_x_13637) ;  /* 0x000000000f087348 */ /* 0x000fea0003c00000 */
[----:B------:R0:W1:Y:S02]  /*f420*/  SHFL.IDX P6, R14, R13, R12, R11 ;  /* 0x0000000c0d0e7389 */ /* 0x00006400000c000b */
[----:B01----:R-:W-:Y:S01]  /*f430*/  ENDCOLLECTIVE ;  /* 0x000000000000791b */ /* 0x003fe20003800000 */
.L_x_13637:
[----:B------:R-:W-:-:S05]  /*f440*/  @P0 IMAD.X R3, RZ, RZ, R6, P1 ;  /* 0x000000ffff030224 */ /* 0x000fca00008e0606 */
        /* <DEDUP_REMOVED lines=9> */
.L_x_13638:
[----:B------:R-:W-:Y:S05]  /*f4e0*/  BRA `(.L_x_13639) ;  /* 0xffffffcc00687947 */ /* 0x000fea000383ffff */
.L_x_13579:
[----:B------:R-:W-:Y:S02]  /*f4f0*/  IMAD.MOV.U32 R13, RZ, RZ, R5 ;  /* 0x000000ffff0d7224 */ /* 0x000fe400078e0005 */
[----:B------:R-:W-:Y:S02]  /*f500*/  IMAD.MOV.U32 R12, RZ, RZ, RZ ;  /* 0x000000ffff0c7224 */ /* 0x000fe400078e00ff */
[----:B------:R-:W-:Y:S02]  /*f510*/  IMAD.MOV.U32 R11, RZ, RZ, 0x181f ;  /* 0x0000181fff0b7424 */ /* 0x000fe400078e00ff */
[----:B------:R-:W-:Y:S02]  /*f520*/  IMAD.MOV.U32 R15, RZ, RZ, -0x1 ;  /* 0xffffffffff0f7424 */ /* 0x000fe400078e00ff */
[----:B------:R-:W-:-:S07]  /*f530*/  IMAD.U32 R4, RZ, RZ, UR42 ;  /* 0x0000002aff047e24 */ /* 0x000fce000f8e00ff */
[----:B-1----:R-:W-:Y:S05]  /*f540*/  WARPSYNC.COLLECTIVE R15, `(.L_x_13640) ;  /* 0x000000000f087348 */ /* 0x002fea0003c00000 */
[----:B------:R0:W2:Y:S02]  /*f550*/  SHFL.IDX P6, R14, R13, R12, R11 ;  /* 0x0000000c0d0e7389 */ /* 0x0000a400000c000b */
[----:B012---:R-:W-:Y:S01]  /*f560*/  ENDCOLLECTIVE ;  /* 0x000000000000791b */ /* 0x007fe20003800000 */
.L_x_13640:
[----:B------:R-:W-:-:S04]  /*f570*/  IMAD R4, R4, 0x80, R33 ;  /* 0x0000008004047824 */ /* 0x000fc800078e0221 */
[C---:B------:R-:W-:Y:S01]  /*f580*/  VIADD R6, R4.reuse, 0x10 ;  /* 0x0000001004067836 */ /* 0x040fe20000000000 */
[----:B------:R-:W-:Y:S01]  /*f590*/  ISETP.GE.AND P0, PT, R4, UR37, PT ;  /* 0x0000002504007c0c */ /* 0x000fe2000bf06270 */
[----:B------:R-:W-:Y:S02]  /*f5a0*/  IMAD.MOV.U32 R13, RZ, RZ, R0 ;  /* 0x000000ffff0d7224 */ /* 0x000fe400078e0000 */
[----:B------:R-:W-:-:S10]  /*f5b0*/  IMAD.MOV.U32 R2, RZ, RZ, R14 ;  /* 0x000000ffff027224 */ /* 0x000fd400078e000e */
[----:B------:R-:W-:Y:S05]  /*f5c0*/  WARPSYNC.COLLECTIVE R15, `(.L_x_13641) ;  /* 0x000000000f087348 */ /* 0x000fea0003c00000 */
[----:B------:R0:W1:Y:S02]  /*f5d0*/  SHFL.IDX P6, R14, R13, R12, R11 ;  /* 0x0000000c0d0e7389 */ /* 0x00006400000c000b */
[----:B01----:R-:W-:Y:S01]  /*f5e0*/  ENDCOLLECTIVE ;  /* 0x000000000000791b */ /* 0x003fe20003800000 */
.L_x_13641:
        /* <DEDUP_REMOVED lines=8> */
.L_x_13642:
        /* <DEDUP_REMOVED lines=10> */
.L_x_13643:
[----:B------:R-:W-:Y:S02]  /*f710*/  IMAD.MOV.U32 R13, RZ, RZ, R5 ;  /* 0x000000ffff0d7224 */ /* 0x000fe400078e0005 */
[----:B------:R-:W-:Y:S01]  /*f720*/  IMAD.MOV.U32 R12, RZ, RZ, 0x2 ;  /* 0x00000002ff0c7424 */ /* 0x000fe200078e00ff */
[----:B------:R-:W-:-:S13]  /*f730*/  @!P0 LEA R2, P1, R8, R14, 0x1 ;  /* 0x0000000e08028211 */ /* 0x000fda00078208ff */
[----:B------:R-:W-:Y:S05]  /*f740*/  WARPSYNC.COLLECTIVE R15, `(.L_x_13644) ;  /* 0x000000000f087348 */ /* 0x000fea0003c00000 */
[----:B------:R0:W1:Y:S02]  /*f750*/  SHFL.IDX P6, R14, R13, R12, R11 ;  /* 0x0000000c0d0e7389 */ /* 0x00006400000c000b */
[----:B01----:R-:W-:Y:S01]  /*f760*/  ENDCOLLECTIVE ;  /* 0x000000000000791b */ /* 0x003fe20003800000 */
.L_x_13644:
        /* <DEDUP_REMOVED lines=12> */
.L_x_13645:
[----:B------:R-:W-:Y:S02]  /*f830*/  IMAD.MOV.U32 R13, RZ, RZ, R5 ;  /* 0x000000ffff0d7224 */ /* 0x000fe400078e0005 */
[----:B------:R-:W-:Y:S01]  /*f840*/  IMAD.MOV.U32 R12, RZ, RZ, 0x3 ;  /* 0x00000003ff0c7424 */ /* 0x000fe200078e00ff */
[----:B------:R-:W-:-:S13]  /*f850*/  @!P0 LEA R2, P1, R8, R14, 0x1 ;  /* 0x0000000e08028211 */ /* 0x000fda00078208ff */
[----:B------:R-:W-:Y:S05]  /*f860*/  WARPSYNC.COLLECTIVE R15, `(.L_x_13646) ;  /* 0x000000000f087348 */ /* 0x000fea0003c00000 */
[----:B------:R0:W1:Y:S02]  /*f870*/  SHFL.IDX P6, R14, R13, R12, R11 ;  /* 0x0000000c0d0e7389 */ /* 0x00006400000c000b */
[----:B01----:R-:W-:Y:S01]  /*f880*/  ENDCOLLECTIVE ;  /* 0x000000000000791b */ /* 0x003fe20003800000 */
.L_x_13646:
[----:B------:R-:W-:Y:S02]  /*f890*/  @!P0 IMAD.X R3, RZ, RZ, R6, P1 ;  /* 0x000000ffff038224 */ /* 0x000fe400008e0606 */
[----:B------:R-:W-:-:S03]  /*f8a0*/  VIADD R6, R4, 0x30 ;  /* 0x0000003004067836 */ /* 0x000fc60000000000 */
[----:B------:R-:W-:Y:S01]  /*f8b0*/  @!PT LDS RZ, [RZ] ;  /* 0x00000000fffff984 */ /* 0x000fe20000000800 */
[----:B------:R-:W-:Y:S01]  /*f8c0*/  @!PT LDS RZ, [RZ] ;  /* 0x00000000fffff984 */ /* 0x000fe20000000800 */
[----:B------:R-:W-:Y:S01]  /*f8d0*/  @!PT LDS RZ, [RZ] ;  /* 0x00000000fffff984 */ /* 0x000fe20000000800 */
[----:B------:R0:W-:Y:S02]  /*f8e0*/  @!P0 LDGSTS.E.BYPASS.LTC128B.128 [R32+0x19400], desc[UR48][R2.64], !P5 ;  /* 0x1940000002208fae */ /* 0x0001e4000e901d70 */
[----:B------:R-:W-:Y:S01]  /*f8f0*/  ISETP.GE.AND P0, PT, R6, UR37, PT ;  /* 0x0000002506007c0c */ /* 0x000fe2000bf06270 */
[----:B------:R-:W-:Y:S01]  /*f900*/  IMAD.MOV.U32 R13, RZ, RZ, R0 ;  /* 0x000000ffff0d7224 */ /* 0x000fe200078e0000 */
[----:B------:R-:W-:-:S11]  /*f910*/  MOV R6, R14 ;  /* 0x0000000e00067202 */ /* 0x000fd60000000f00 */
[----:B0-----:R-:W-:Y:S05]  /*f920*/  WARPSYNC.COLLECTIVE R15, `(.L_x_13647) ;  /* 0x000000000f087348 */ /* 0x001fea0003c00000 */
[----:B------:R1:W2:Y:S02]  /*f930*/  SHFL.IDX P6, R14, R13, R12, R11 ;  /* 0x0000000c0d0e7389 */ /* 0x0002a400000c000b */
[----:B012---:R-:W-:Y:S01]  /*f940*/  ENDCOLLECTIVE ;  /* 0x000000000000791b */ /* 0x007fe20003800000 */
.L_x_13647:
[----:B------:R-:W-:Y:S02]  /*f950*/  IMAD.MOV.U32 R13, RZ, RZ, R5 ;  /* 0x000000ffff0d7224 */ /* 0x000fe400078e0005 */
[----:B------:R-:W-:Y:S01]  /*f960*/  IMAD.MOV.U32 R12, RZ, RZ, 0x4 ;  /* 0x00000004ff0c7424 */ /* 0x000fe200078e00ff */
[----:B------:R-:W-:-:S13]  /*f970*/  @!P0 LEA R2, P1, R8, R14, 0x1 ;  /* 0x0000000e08028211 */ /* 0x000fda00078208ff */
[----:B------:R-:W-:Y:S05]  /*f980*/  WARPSYNC.COLLECTIVE R15, `(.L_x_13648) ;  /* 0x000000000f087348 */ /* 0x000fea0003c00000 */
[----:B------:R0:W1:Y:S02]  /*f990*/  SHFL.IDX P6, R14, R13, R12, R11 ;  /* 0x0000000c0d0e7389 */ /* 0x00006400000c000b */
[----:B01----:R-:W-:Y:S01]  /*f9a0*/  ENDCOLLECTIVE ;  /* 0x000000000000791b */ /* 0x003fe20003800000 */
.L_x_13648:
        /* <DEDUP_REMOVED lines=12> */
.L_x_13649:
[----:B------:R-:W-:Y:S02]  /*fa70*/  IMAD.MOV.U32 R13, RZ, RZ, R5 ;  /* 0x000000ffff0d7224 */ /* 0x000fe400078e0005 */
[----:B------:R-:W-:Y:S01]  /*fa80*/  IMAD.MOV.U32 R12, RZ, RZ, 0x5 ;  /* 0x00000005ff0c7424 */ /* 0x000fe200078e00ff */
[----:B------:R-:W-:-:S13]  /*fa90*/  @!P0 LEA R2, P1, R8, R14, 0x1 ;  /* 0x0000000e08028211 */ /* 0x000fda00078208ff */
[----:B------:R-:W-:Y:S05]  /*faa0*/  WARPSYNC.COLLECTIVE R15, `(.L_x_13650) ;  /* 0x000000000f087348 */ /* 0x000fea0003c00000 */
[----:B------:R0:W1:Y:S02]  /*fab0*/  SHFL.IDX P6, R14, R13, R12, R11 ;  /* 0x0000000c0d0e7389 */ /* 0x00006400000c000b */
[----:B01----:R-:W-:Y:S01]  /*fac0*/  ENDCOLLECTIVE ;  /* 0x000000000000791b */ /* 0x003fe20003800000 */
.L_x_13650:
        /* <DEDUP_REMOVED lines=12> */
.L_x_13651:
[----:B------:R-:W-:Y:S02]  /*fb90*/  IMAD.MOV.U32 R13, RZ, RZ, R5 ;  /* 0x000000ffff0d7224 */ /* 0x000fe400078e0005 */
[----:B------:R-:W-:Y:S01]  /*fba0*/  IMAD.MOV.U32 R12, RZ, RZ, 0x6 ;  /* 0x00000006ff0c7424 */ /* 0x000fe200078e00ff */
[----:B------:R-:W-:-:S13]  /*fbb0*/  @!P0 LEA R2, P1, R8, R14, 0x1 ;  /* 0x0000000e08028211 */ /* 0x000fda00078208ff */
[----:B------:R-:W-:Y:S05]  /*fbc0*/  WARPSYNC.COLLECTIVE R15, `(.L_x_13652) ;  /* 0x000000000f087348 */ /* 0x000fea0003c00000 */
[----:B------:R0:W1:Y:S02]  /*fbd0*/  SHFL.IDX P6, R14, R13, R12, R11 ;  /* 0x0000000c0d0e7389 */ /* 0x00006400000c000b */
[----:B01----:R-:W-:Y:S01]  /*fbe0*/  ENDCOLLECTIVE ;  /* 0x000000000000791b */ /* 0x003fe20003800000 */
.L_x_13652:
        /* <DEDUP_REMOVED lines=12> */
.L_x_13653:
[----:B------:R-:W-:Y:S02]  /*fcb0*/  IMAD.MOV.U32 R13, RZ, RZ, R5 ;  /* 0x000000ffff0d7224 */ /* 0x000fe400078e0005 */
[----:B------:R-:W-:Y:S01]  /*fcc0*/  IMAD.MOV.U32 R12, RZ, RZ, 0x7 ;  /* 0x00000007ff0c7424 */ /* 0x000fe200078e00ff */
[----:B------:R-:W-:-:S13]  /*fcd0*/  @!P0 LEA R2, P1, R8, R14, 0x1 ;  /* 0x0000000e08028211 */ /* 0x000fda00078208ff */
[----:B------:R-:W-:Y:S05]  /*fce0*/  WARPSYNC.COLLECTIVE R15, `(.L_x_13654) ;  /* 0x000000000f087348 */ /* 0x000fea0003c00000 */
[----:B------:R0:W1:Y:S02]  /*fcf0*/  SHFL.IDX P6, R14, R13, R12, R11 ;  /* 0x0000000c0d0e7389 */ /* 0x00006400000c000b */
[----:B01----:R-:W-:Y:S01]  /*fd00*/  ENDCOLLECTIVE ;  /* 0x000000000000791b */ /* 0x003fe20003800000 */
.L_x_13654:
        /* <DEDUP_REMOVED lines=10> */
.L_x_13655:
[----:B------:R-:W-:Y:S05]  /*fdb0*/  BRA `(.L_x_13656) ;  /* 0xffffffcc008c7947 */ /* 0x000fea000383ffff */
.L_x_13582:
[----:B0-----:R0:W2:Y:S02]  /*fdc0*/  SYNCS.PHASECHK.TRANS64.TRYWAIT P0, [R16+URZ+0x22820], R3 ;  /* 0x02282003100075a7 */ /* 0x0010a4000800017f */
[----:B--2---:R-:W-:Y:S05]  /*fdd0*/  @!P0 NANOSLEEP.SYNCS 0x989680 ;  /* 0x009896800000895d */ /* 0x004fea0003900000 */
[----:B------:R-:W2:Y:S02]  /*fde0*/  @!P0 SYNCS.PHASECHK.TRANS64 P0, [R16+URZ+0x22820], R3 ;  /* 0x02282003100085a7 */ /* 0x000ea4000800007f */
[----:B--2---:R-:W-:Y:S05]  /*fdf0*/  @!P0 BRA `(.L_x_13582) ;  /* 0xfffffffc00f08947 */ /* 0x004fea000383ffff */
[----:B------:R-:W-:Y:S05]  /*fe00*/  BRA `(.L_x_13657) ;  /* 0xffffffcc00e87947 */ /* 0x000fea000383ffff */
.L_x_13585:
[----:B0-----:R0:W2:Y:S02]  /*fe10*/  SYNCS.PHASECHK.TRANS64.TRYWAIT P0, [R22+URZ+0x22860], R3 ;  /* 0x02286003160075a7 */ /* 0x0010a4000800017f */
[----:B--2---:R-:W-:Y:S05]  /*fe20*/  @!P0 NANOSLEEP.SYNCS 0x989680 ;  /* 0x009896800000895d */ /* 0x004fea0003900000 */
[----:B------:R-:W2:Y:S02]  /*fe30*/  @!P0 SYNCS.PHASECHK.TRANS64 P0, [R22+URZ+0x22860], R3 ;  /* 0x02286003160085a7 */ /* 0x000ea4000800007f */
[----:B--2---:R-:W-:Y:S05]  /*fe40*/  @!P0 BRA `(.L_x_13585) ;  /* 0xfffffffc00f08947 */ /* 0x004fea000383ffff */
[----:B------:R-:W-:Y:S05]  /*fe50*/  BRA `(.L_x_13658) ;  /* 0xffffffcc00f87947 */ /* 0x000fea000383ffff */
.L_x_13586:
        /* <DEDUP_REMOVED lines=8> */
.L_x_13660:
[----:B------:R-:W-:Y:S05]  /*fee0*/  BSYNC B0 ;  /* 0x0000000000007941 */ /* 0x000fea0003800000 */
.L_x_13659:
        /* <DEDUP_REMOVED lines=12> */
.L_x_13661:
[----:B------:R-:W-:Y:S01]  /*ffb0*/  IMAD.MOV.U32 R13, RZ, RZ, R6 ;  /* 0x000000ffff0d7224 */ /* 0x000fe200078e0006 */
[----:B------:R-:W-:Y:S01]  /*ffc0*/  MOV R12, 0x1 ;  /* 0x00000001000c7802 */ /* 0x000fe20000000f00 */
[----:B------:R-:W-:-:S05]  /*ffd0*/  IMAD.SHL.U32 R8, R8, 0x8, RZ ;  /* 0x0000000808087824 */ /* 0x000fca00078e00ff */
[----:B------:R-:W-:-:S05]  /*ffe0*/  LOP3.LUT R8, R8, 0x38, RZ, 0xc0, !PT ;  /* 0x0000003808087812 */ /* 0x000fca00078ec0ff */
[----:B------:R-:W-:-:S05]  /*fff0*/  IMAD.SHL.U32 R0, R8, 0x2, RZ ;  /* 0x0000000208007824 */ /* 0x000fca00078e00ff */
[----:B------:R-:W-:-:S13]  /*10000*/  IADD3 R2, P0, R14, R0, RZ ;  /* 0x000000000e027210 */ /* 0x000fda0007f1e0ff */
[----:B------:R-:W-:Y:S05]  /*10010*/  WARPSYNC.COLLECTIVE R15, `(.L_x_13662) ;  /* 0x000000000f087348 */ /* 0x000fea0003c00000 */
[----:B------:R0:W1:Y:S02]  /*10020*/  SHFL.IDX P6, R14, R13, R12, R11 ;  /* 0x0000000c0d0e7389 */ /* 0x00006400000c000b */
[----:B01----:R-:W-:Y:S01]  /*10030*/  ENDCOLLECTIVE ;  /* 0x000000000000791b */ /* 0x003fe20003800000 */
.L_x_13662:
        /* <DEDUP_REMOVED lines=19> */
.L_x_13663:
[----:B------:R-:W-:Y:S02]  /*10170*/  IMAD.MOV.U32 R13, RZ, RZ, R6 ;  /* 0x000000ffff0d7224 */ /* 0x000fe400078e0006 */
[----:B------:R-:W-:Y:S01]  /*10180*/  IMAD.MOV.U32 R12, RZ, RZ, 0x2 ;  /* 0x00000002ff0c7424 */ /* 0x000fe200078e00ff */
[----:B------:R-:W-:-:S13]  /*10190*/  IADD3 R2, P3, R14, R0, RZ ;  /* 0x000000000e027210 */ /* 0x000fda0007f7e0ff */
[----:B------:R-:W-:Y:S05]  /*101a0*/  WARPSYNC.COLLECTIVE R15, `(.L_x_13664) ;  /* 0x000000000f087348 */ /* 0x000fea0003c00000 */
[----:B------:R0:W1:Y:S02]  /*101b0*/  SHFL.IDX P6, R14, R13, R12, R11 ;  /* 0x0000000c0d0e7389 */ /* 0x00006400000c000b */
[----:B01----:R-:W-:Y:S01]  /*101c0*/  ENDCOLLECTIVE ;  /* 0x000000000000791b */ /* 0x003fe20003800000 */
.L_x_13664:
        /* <DEDUP_REMOVED lines=17> */
.L_x_13665:
[----:B------:R-:W-:Y:S02]  /*102e0*/  IMAD.MOV.U32 R13, RZ, RZ, R6 ;  /* 0x000000ffff0d7224 */ /* 0x000fe400078e0006 */
[----:B------:R-:W-:Y:S01]  /*102f0*/  IMAD.MOV.U32 R12, RZ, RZ, 0x3 ;  /* 0x00000003ff0c7424 */ /* 0x000fe200078e00ff */
[----:B------:R-:W-:-:S13]  /*10300*/  IADD3 R2, P3, R14, R0, RZ ;  /* 0x000000000e027210 */ /* 0x000fda0007f7e0ff */
[----:B------:R-:W-:Y:S05]  /*10310*/  WARPSYNC.COLLECTIVE R15, `(.L_x_13666) ;  /* 0x000000000f087348 */ /* 0x000fea0003c00000 */
[----:B------:R0:W1:Y:S02]  /*10320*/  SHFL.IDX P6, R14, R13, R12, R11 ;  /* 0x0000000c0d0e7389 */ /* 0x00006400000c000b */
[----:B01----:R-:W-:Y:S01]  /*10330*/  ENDCOLLECTIVE ;  /* 0x000000000000791b */ /* 0x003fe20003800000 */
.L_x_13666:
        /* <DEDUP_REMOVED lines=17> */
.L_x_13667:
[----:B------:R-:W-:Y:S02]  /*10450*/  IMAD.MOV.U32 R13, RZ, RZ, R6 ;  /* 0x000000ffff0d7224 */ /* 0x000fe400078e0006 */
[----:B------:R-:W-:Y:S01]  /*10460*/  IMAD.MOV.U32 R12, RZ, RZ, 0x4 ;  /* 0x00000004ff0c7424 */ /* 0x000fe200078e00ff */
[----:B------:R-:W-:-:S13]  /*10470*/  IADD3 R2, P3, R14, R0, RZ ;  /* 0x000000000e027210 */ /* 0x000fda0007f7e0ff */
[----:B------:R-:W-:Y:S05]  /*10480*/  WARPSYNC.COLLECTIVE R15, `(.L_x_13668) ;  /* 0x000000000f087348 */ /* 0x000fea0003c00000 */
[----:B------:R0:W1:Y:S02]  /*10490*/  SHFL.IDX P6, R14, R13, R12, R11 ;  /* 0x0000000c0d0e7389 */ /* 0x00006400000c000b */
[----:B01----:R-:W-:Y:S01]  /*104a0*/  ENDCOLLECTIVE ;  /* 0x000000000000791b */ /* 0x003fe20003800000 */
.L_x_13668:
        /* <DEDUP_REMOVED lines=17> */
.L_x_13669:
[----:B------:R-:W-:Y:S02]  /*105c0*/  IMAD.MOV.U32 R13, RZ, RZ, R6 ;  /* 0x000000ffff0d7224 */ /* 0x000fe400078e0006 */
[----:B------:R-:W-:Y:S01]  /*105d0*/  IMAD.MOV.U32 R12, RZ, RZ, 0x5 ;  /* 0x00000005ff0c7424 */ /* 0x000fe200078e00ff */
[----:B------:R-:W-:-:S13]  /*105e0*/  IADD3 R2, P3, R14, R0, RZ ;  /* 0x000000000e027210 */ /* 0x000fda0007f7e0ff */
[----:B------:R-:W-:Y:S05]  /*105f0*/  WARPSYNC.COLLECTIVE R15, `(.L_x_13670) ;  /* 0x000000000f087348 */ /* 0x000fea0003c00000 */
[----:B------:R0:W1:Y:S02]  /*10600*/  SHFL.IDX P6, R14, R13, R12, R11 ;  /* 0x0000000c0d0e7389 */ /* 0x00006400000c000b */
[----:B01----:R-:W-:Y:S01]  /*10610*/  ENDCOLLECTIVE ;  /* 0x000000000000791b */ /* 0x003fe20003800000 */
.L_x_13670:
        /* <DEDUP_REMOVED lines=12> */
.L_x_13671:
        /* <DEDUP_REMOVED lines=9> */
.L_x_13592:
[----:B0-----:R0:W1:Y:S02]  /*10770*/  SYNCS.PHASECHK.TRANS64.TRYWAIT P0, [R10+URZ+0x22840], R24 ;  /* 0x022840180a0075a7 */ /* 0x001064000800017f */
[----:B-1----:R-:W-:Y:S05]  /*10780*/  @!P0 NANOSLEEP.SYNCS 0x989680 ;  /* 0x009896800000895d */ /* 0x002fea0003900000 */
[----:B------:R-:W1:Y:S02]  /*10790*/  @!P0 SYNCS.PHASECHK.TRANS64 P0, [R10+URZ+0x22840], R24 ;  /* 0x022840180a0085a7 */ /* 0x000e64000800007f */
[----:B-1----:R-:W-:Y:S05]  /*107a0*/  @!P0 BRA `(.L_x_13592) ;  /* 0xfffffffc00f08947 */ /* 0x002fea000383ffff */
[----:B------:R-:W-:Y:S05]  /*107b0*/  BRA `(.L_x_13673) ;  /* 0xffffffd0005c7947 */ /* 0x000fea000383ffff */
.L_x_13593:
        /* <DEDUP_REMOVED lines=8> */
.L_x_13675:
[----:B------:R-:W-:Y:S05]  /*10840*/  BSYNC B1 ;  /* 0x0000000000017941 */ /* 0x000fea0003800000 */
.L_x_13674:
        /* <DEDUP_REMOVED lines=9> */
.L_x_13676:
[----:B------:R-:W-:Y:S02]  /*108e0*/  IMAD.MOV.U32 R13, RZ, RZ, R21 ;  /* 0x000000ffff0d7224 */ /* 0x000fe400078e0015 */
[----:B------:R-:W-:Y:S01]  /*108f0*/  IMAD.MOV.U32 R12, RZ, RZ, 0x1 ;  /* 0x00000001ff0c7424 */ /* 0x000fe200078e00ff */
[----:B------:R-:W-:-:S13]  /*10900*/  IADD3 R2, P0, R14, R0, RZ ;  /* 0x000000000e027210 */ /* 0x000fda0007f1e0ff */
[----:B------:R-:W-:Y:S05]  /*10910*/  WARPSYNC.COLLECTIVE R15, `(.L_x_13677) ;  /* 0x000000000f087348 */ /* 0x000fea0003c00000 */
[----:B------:R0:W1:Y:S02]  /*10920*/  SHFL.IDX P6, R14, R13, R12, R11 ;  /* 0x0000000c0d0e7389 */ /* 0x00006400000c000b */
[----:B01----:R-:W-:Y:S01]  /*10930*/  ENDCOLLECTIVE ;  /* 0x000000000000791b */ /* 0x003fe20003800000 */
.L_x_13677:
        /* <DEDUP_REMOVED lines=10> */
.L_x_13678:
[----:B------:R-:W-:Y:S02]  /*109e0*/  IMAD.MOV.U32 R13, RZ, RZ, R21 ;  /* 0x000000ffff0d7224 */ /* 0x000fe400078e0015 */
[----:B------:R-:W-:Y:S02]  /*109f0*/  IMAD.MOV.U32 R12, RZ, RZ, 0x2 ;  /* 0x00000002ff0c7424 */ /* 0x000fe400078e00ff */
[----:B------:R-:W-:-:S07]  /*10a00*/  IMAD.MOV.U32 R6, RZ, RZ, R14 ;  /* 0x000000ffff067224 */ /* 0x000fce00078e000e */
[----:B------:R-:W-:Y:S05]  /*10a10*/  WARPSYNC.COLLECTIVE R15, `(.L_x_13679) ;  /* 0x000000000f087348 */ /* 0x000fea0003c00000 */
[----:B------:R0:W1:Y:S02]  /*10a20*/  SHFL.IDX P6, R14, R13, R12, R11 ;  /* 0x0000000c0d0e7389 */ /* 0x00006400000c000b */
[----:B01----:R-:W-:Y:S01]  /*10a30*/  ENDCOLLECTIVE ;  /* 0x000000000000791b */ /* 0x003fe20003800000 */
.L_x_13679:
        /* <DEDUP_REMOVED lines=11> */
.L_x_13680:
[----:B------:R-:W-:Y:S02]  /*10af0*/  IMAD.MOV.U32 R13, RZ, RZ, R21 ;  /* 0x000000ffff0d7224 */ /* 0x000fe400078e0015 */
[----:B------:R-:W-:Y:S01]  /*10b00*/  IMAD.MOV.U32 R12, RZ, RZ, 0x3 ;  /* 0x00000003ff0c7424 */ /* 0x000fe200078e00ff */
[----:B------:R-:W-:-:S13]  /*10b10*/  IADD3 R2, P0, R14, R0, RZ ;  /* 0x000000000e027210 */ /* 0x000fda0007f1e0ff */
[----:B------:R-:W-:Y:S05]  /*10b20*/  WARPSYNC.COLLECTIVE R15, `(.L_x_13681) ;  /* 0x000000000f087348 */ /* 0x000fea0003c00000 */
[----:B------:R0:W1:Y:S02]  /*10b30*/  SHFL.IDX P6, R14, R13, R12, R11 ;  /* 0x0000000c0d0e7389 */ /* 0x00006400000c000b */
[----:B01----:R-:W-:Y:S01]  /*10b40*/  ENDCOLLECTIVE ;  /* 0x000000000000791b */ /* 0x003fe20003800000 */
.L_x_13681:
        /* <DEDUP_REMOVED lines=10> */
.L_x_13682:
[----:B------:R-:W-:Y:S02]  /*10bf0*/  IMAD.MOV.U32 R13, RZ, RZ, R21 ;  /* 0x000000ffff0d7224 */ /* 0x000fe400078e0015 */
[----:B------:R-:W-:Y:S01]  /*10c00*/  IMAD.MOV.U32 R12, RZ, RZ, 0x4 ;  /* 0x00000004ff0c7424 */ /* 0x000fe200078e00ff */
[----:B------:R-:W-:-:S13]  /*10c10*/  IADD3 R2, P0, R14, R0, RZ ;  /* 0x000000000e027210 */ /* 0x000fda0007f1e0ff */
[----:B------:R-:W-:Y:S05]  /*10c20*/  WARPSYNC.COLLECTIVE R15, `(.L_x_13683) ;  /* 0x000000000f087348 */ /* 0x000fea0003c00000 */
[----:B------:R0:W1:Y:S02]  /*10c30*/  SHFL.IDX P6, R14, R13, R12, R11 ;  /* 0x0000000c0d0e7389 */ /* 0x00006400000c000b */
[----:B01----:R-:W-:Y:S01]  /*10c40*/  ENDCOLLECTIVE ;  /* 0x000000000000791b */ /* 0x003fe20003800000 */
.L_x_13683:
        /* <DEDUP_REMOVED lines=10> */
.L_x_13684:
[----:B------:R-:W-:Y:S02]  /*10cf0*/  IMAD.MOV.U32 R13, RZ, RZ, R21 ;  /* 0x000000ffff0d7224 */ /* 0x000fe400078e0015 */
[----:B------:R-:W-:Y:S01]  /*10d00*/  IMAD.MOV.U32 R12, RZ, RZ, 0x5 ;  /* 0x00000005ff0c7424 */ /* 0x000fe200078e00ff */
[----:B------:R-:W-:-:S13]  /*10d10*/  IADD3 R2, P0, R14, R0, RZ ;  /* 0x000000000e027210 */ /* 0x000fda0007f1e0ff */
[----:B------:R-:W-:Y:S05]  /*10d20*/  WARPSYNC.COLLECTIVE R15, `(.L_x_13685) ;  /* 0x000000000f087348 */ /* 0x000fea0003c00000 */
[----:B------:R0:W1:Y:S02]  /*10d30*/  SHFL.IDX P6, R14, R13, R12, R11 ;  /* 0x0000000c0d0e7389 */ /* 0x00006400000c000b */
[----:B01----:R-:W-:Y:S01]  /*10d40*/  ENDCOLLECTIVE ;  /* 0x000000000000791b */ /* 0x003fe20003800000 */
.L_x_13685:
        /* <DEDUP_REMOVED lines=10> */
.L_x_13686:
[----:B------:R-:W-:Y:S05]  /*10df0*/  BRA `(.L_x_13687) ;  /* 0xffffffcc009c7947 */ /* 0x000fea000383ffff */
.L_x_13598:
[----:B--2---:R2:W3:Y:S02]  /*10e00*/  SYNCS.PHASECHK.TRANS64.TRYWAIT P0, [R10+URZ+0x22860], R24 ;  /* 0x022860180a0075a7 */ /* 0x0044e4000800017f */
[----:B---3--:R-:W-:Y:S05]  /*10e10*/  @!P0 NANOSLEEP.SYNCS 0x989680 ;  /* 0x009896800000895d */ /* 0x008fea0003900000 */
[----:B------:R-:W3:Y:S02]  /*10e20*/  @!P0 SYNCS.PHASECHK.TRANS64 P0, [R10+URZ+0x22860], R24 ;  /* 0x022860180a0085a7 */ /* 0x000ee4000800007f */
[----:B---3--:R-:W-:Y:S05]  /*10e30*/  @!P0 BRA `(.L_x_13598) ;  /* 0xfffffffc00f08947 */ /* 0x008fea000383ffff */
[----:B------:R-:W-:Y:S05]  /*10e40*/  BRA `(.L_x_13688) ;  /* 0xffffffcc00ec7947 */ /* 0x000fea000383ffff */
.L_x_13599:
        /* <DEDUP_REMOVED lines=8> */
.L_x_13690:
[----:B------:R-:W-:Y:S05]  /*10ed0*/  BSYNC B1 ;  /* 0x0000000000017941 */ /* 0x000fea0003800000 */
.L_x_13689:
        /* <DEDUP_REMOVED lines=9> */
.L_x_13691:
[----:B------:R-:W-:Y:S02]  /*10f70*/  IMAD.MOV.U32 R13, RZ, RZ, R23 ;  /* 0x000000ffff0d7224 */ /* 0x000fe400078e0017 */
[----:B------:R-:W-:Y:S01]  /*10f80*/  IMAD.MOV.U32 R12, RZ, RZ, 0x1 ;  /* 0x00000001ff0c7424 */ /* 0x000fe200078e00ff */
[----:B------:R-:W-:-:S13]  /*10f90*/  IADD3 R2, P0, R14, R0, RZ ;  /* 0x000000000e027210 */ /* 0x000fda0007f1e0ff */
[----:B------:R-:W-:Y:S05]  /*10fa0*/  WARPSYNC.COLLECTIVE R15, `(.L_x_13692) ;  /* 0x000000000f087348 */ /* 0x000fea0003c00000 */
[----:B------:R0:W1:Y:S02]  /*10fb0*/  SHFL.IDX P6, R14, R13, R12, R11 ;  /* 0x0000000c0d0e7389 */ /* 0x00006400000c000b */
[----:B01----:R-:W-:Y:S01]  /*10fc0*/  ENDCOLLECTIVE ;  /* 0x000000000000791b */ /* 0x003fe20003800000 */
.L_x_13692:
        /* <DEDUP_REMOVED lines=13> */
.L_x_13693:
[----:B------:R-:W-:Y:S02]  /*110a0*/  IMAD.MOV.U32 R13, RZ, RZ, R23 ;  /* 0x000000ffff0d7224 */ /* 0x000fe400078e0017 */
[----:B------:R-:W-:Y:S01]  /*110b0*/  IMAD.MOV.U32 R12, RZ, RZ, 0x2 ;  /* 0x00000002ff0c7424 */ /* 0x000fe200078e00ff */
[----:B------:R-:W-:-:S13]  /*110c0*/  IADD3 R2, P0, R14, R0, RZ ;  /* 0x000000000e027210 */ /* 0x000fda0007f1e0ff */
[----:B------:R-:W-:Y:S05]  /*110d0*/  WARPSYNC.COLLECTIVE R15, `(.L_x_13694) ;  /* 0x000000000f087348 */ /* 0x000fea0003c00000 */
[----:B------:R0:W1:Y:S02]  /*110e0*/  SHFL.IDX P6, R14, R13, R12, R11 ;  /* 0x0000000c0d0e7389 */ /* 0x00006400000c000b */
[----:B01----:R-:W-:Y:S01]  /*110f0*/  ENDCOLLECTIVE ;  /* 0x000000000000791b */ /* 0x003fe20003800000 */
.L_x_13694:
[----:B------:R-:W-:-:S05]  /*11100*/  IMAD.X R3, RZ, RZ, R4, P0 ;  /* 0x000000ffff037224 */ /* 0x000fca00000e0604 */
[----:B------:R-:W-:Y:S01]  /*11110*/  @!PT LDS RZ, [RZ] ;  /* 0x00000000fffff984 */ /* 0x000fe20000000800 */
[----:B------:R-:W-:Y:S01]  /*11120*/  @!PT LDS RZ, [RZ] ;  /* 0x00000000fffff984 */ /* 0x000fe20000000800 */
[----:B------:R-:W-:Y:S01]  /*11130*/  @!PT LDS RZ, [RZ] ;  /* 0x00000000fffff984 */ /* 0x000fe20000000800 */
[----:B------:R0:W-:Y:S04]  /*11140*/  LDGSTS.E.BYPASS.LTC128B.128 [R22+0xc00], desc[UR48][R2.64], !P5 ;  /* 0x00c0000002167fae */ /* 0x0001e8000e901d70 */
        /* <DEDUP_REMOVED lines=8> */
.L_x_13695:
[----:B------:R-:W-:Y:S02]  /*111d0*/  IMAD.MOV.U32 R13, RZ, RZ, R23 ;  /* 0x000000ffff0d7224 */ /* 0x000fe400078e0017 */
[----:B------:R-:W-:Y:S01]  /*111e0*/  IMAD.MOV.U32 R12, RZ, RZ, 0x3 ;  /* 0x00000003ff0c7424 */ /* 0x000fe200078e00ff */
[----:B------:R-:W-:-:S13]  /*111f0*/  IADD3 R2, P0, R14, R0, RZ ;  /* 0x000000000e027210 */ /* 0x000fda0007f1e0ff */
[----:B------:R-:W-:Y:S05]  /*11200*/  WARPSYNC.COLLECTIVE R15, `(.L_x_13696) ;  /* 0x000000000f087348 */ /* 0x000fea0003c00000 */
[----:B------:R0:W1:Y:S02]  /*11210*/  SHFL.IDX P6, R14, R13, R12, R11 ;  /* 0x0000000c0d0e7389 */ /* 0x00006400000c000b */
[----:B01----:R-:W-:Y:S01]  /*11220*/  ENDCOLLECTIVE ;  /* 0x000000000000791b */ /* 0x003fe20003800000 */
.L_x_13696:
        /* <DEDUP_REMOVED lines=13> */
.L_x_13697:
[----:B------:R-:W-:Y:S02]  /*11300*/  IMAD.MOV.U32 R13, RZ, RZ, R23 ;  /* 0x000000ffff0d7224 */ /* 0x000fe400078e0017 */
[----:B------:R-:W-:Y:S01]  /*11310*/  IMAD.MOV.U32 R12, RZ, RZ, 0x4 ;  /* 0x00000004ff0c7424 */ /* 0x000fe200078e00ff */
[----:B------:R-:W-:-:S13]  /*11320*/  IADD3 R2, P0, R14, R0, RZ ;  /* 0x000000000e027210 */ /* 0x000fda0007f1e0ff */
[----:B------:R-:W-:Y:S05]  /*11330*/  WARPSYNC.COLLECTIVE R15, `(.L_x_13698) ;  /* 0x000000000f087348 */ /* 0x000fea0003c00000 */
[----:B------:R0:W1:Y:S02]  /*11340*/  SHFL.IDX P6, R14, R13, R12, R11 ;  /* 0x0000000c0d0e7389 */ /* 0x00006400000c000b */
[----:B01----:R-:W-:Y:S01]  /*11350*/  ENDCOLLECTIVE ;  /* 0x000000000000791b */ /* 0x003fe20003800000 */
.L_x_13698:
        /* <DEDUP_REMOVED lines=13> */
.L_x_13699:
[----:B------:R-:W-:Y:S01]  /*11430*/  IMAD.MOV.U32 R13, RZ, RZ, R23 ;  /* 0x000000ffff0d7224 */ /* 0x000fe200078e0017 */
[----:B------:R-:W-:Y:S02]  /*11440*/  MOV R12, 0x5 ;  /* 0x00000005000c7802 */ /* 0x000fe40000000f00 */
[----:B------:R-:W-:-:S13]  /*11450*/  IADD3 R2, P0, R14, R0, RZ ;  /* 0x000000000e027210 */ /* 0x000fda0007f1e0ff */
[----:B------:R-:W-:Y:S05]  /*11460*/  WARPSYNC.COLLECTIVE R15, `(.L_x_13700) ;  /* 0x000000000f087348 */ /* 0x000fea0003c00000 */
[----:B------:R0:W1:Y:S02]  /*11470*/  SHFL.IDX P6, R14, R13, R12, R11 ;  /* 0x0000000c0d0e7389 */ /* 0x00006400000c000b */
[----:B01----:R-:W-:Y:S01]  /*11480*/  ENDCOLLECTIVE ;  /* 0x000000000000791b */ /* 0x003fe20003800000 */
.L_x_13700:
        /* <DEDUP_REMOVED lines=13> */
.L_x_13701:
[----:B------:R-:W-:Y:S05]  /*11560*/  BRA `(.L_x_13702) ;  /* 0xffffffcc00387947 */ /* 0x000fea000383ffff */
.L_x_13607:
        /* <DEDUP_REMOVED lines=8> */
.L_x_13704:
[----:B------:R-:W-:Y:S05]  /*115f0*/  BSYNC B0 ;  /* 0x0000000000007941 */ /* 0x000fea0003800000 */
.L_x_13703:
[----:B------:R-:W-:Y:S05]  /*11600*/  BRA `(.L_x_13705) ;  /* 0xffffffd0000c7947 */ /* 0x000fea000383ffff */
.L_x_13610:
[----:B---3--:R3:W4:Y:S02]  /*11610*/  SYNCS.PHASECHK.TRANS64.TRYWAIT P0, [R5+URZ+0x22820], R0 ;  /* 0x02282000050075a7 */ /* 0x008724000800017f */
[----:B----4-:R-:W-:Y:S05]  /*11620*/  @!P0 NANOSLEEP.SYNCS 0x989680 ;  /* 0x009896800000895d */ /* 0x010fea0003900000 */
[----:B------:R-:W4:Y:S02]  /*11630*/  @!P0 SYNCS.PHASECHK.TRANS64 P0, [R5+URZ+0x22820], R0 ;  /* 0x02282000050085a7 */ /* 0x000f24000800007f */
[----:B----4-:R-:W-:Y:S05]  /*11640*/  @!P0 BRA `(.L_x_13610) ;  /* 0xfffffffc00f08947 */ /* 0x010fea000383ffff */
[----:B------:R-:W-:Y:S05]  /*11650*/  BRA `(.L_x_13706) ;  /* 0xffffffd000547947 */ /* 0x000fea000383ffff */
.L_x_13611:
        /* <DEDUP_REMOVED lines=11> */
.L_x_13708:
[----:B------:R-:W-:Y:S05]  /*11710*/  BSYNC B0 ;  /* 0x0000000000007941 */ /* 0x000fea0003800000 */
.L_x_13707:
[----:B------:R-:W-:Y:S05]  /*11720*/  BRA `(.L_x_13709) ;  /* 0xffffffd0003c7947 */ /* 0x000fea000383ffff */
.L_x_13614:
[----:B------:R-:W-:Y:S01]  /*11730*/  BSSY B1, `(.L_x_13710) ;  /* 0x0000006000017945 */ /* 0x000fe20003800000 */
[----:B------:R-:W-:-:S07]  /*11740*/  IMAD.MOV.U32 R15, RZ, RZ, -0x1 ;  /* 0xffffffffff0f7424 */ /* 0x000fce00078e00ff */
[----:B0123-5:R-:W-:Y:S05]  /*11750*/  WARPSYNC.COLLECTIVE R15, `(.L_x_13711) ;  /* 0x000000000f0c7348 */ /* 0x02ffea0003c00000 */
[----:B------:R-:W-:Y:S02]  /*11760*/  ELECT P6, UR62, PT ;  /* 0x00000000003e782f */ /* 0x000fe400038c0000 */
[----:B------:R-:W-:Y:S01]  /*11770*/  MOV R14, UR62 ;  /* 0x0000003e000e7c02 */ /* 0x000fe20008000f00 */
[----:B0123-5:R-:W-:Y:S10]  /*11780*/  ENDCOLLECTIVE ;  /* 0x000000000000791b */ /* 0x02fff40003800000 */
.L_x_13711:
[----:B------:R-:W-:Y:S05]  /*11790*/  BSYNC B1 ;  /* 0x0000000000017941 */ /* 0x000fea0003800000 */
.L_x_13710:
[----:B------:R-:W-:Y:S05]  /*117a0*/  BRA `(.L_x_13712) ;  /* 0xffffffd000347947 */ /* 0x000fea000383ffff */
.L_x_13616:
[----:B---3--:R3:W4:Y:S02]  /*117b0*/  SYNCS.PHASECHK.TRANS64.TRYWAIT P1, [R3+URZ+0x22840], R2 ;  /* 0x02284002030075a7 */ /* 0x008724000802017f */
[----:B----4-:R-:W-:Y:S05]  /*117c0*/  @!P1 NANOSLEEP.SYNCS 0x989680 ;  /* 0x009896800000995d */ /* 0x010fea0003900000 */
[----:B------:R-:W4:Y:S02]  /*117d0*/  @!P1 SYNCS.PHASECHK.TRANS64 P1, [R3+URZ+0x22840], R2 ;  /* 0x02284002030095a7 */ /* 0x000f24000802007f */
[----:B----4-:R-:W-:Y:S05]  /*117e0*/  @!P1 BRA `(.L_x_13616) ;  /* 0xfffffffc00f09947 */ /* 0x010fea000383ffff */
[----:B------:R-:W-:Y:S05]  /*117f0*/  BRA `(.L_x_13713) ;  /* 0xffffffd000547947 */ /* 0x000fea000383ffff */
.L_x_13618:
[----:B----4-:R4:W0:Y:S02]  /*11800*/  SYNCS.PHASECHK.TRANS64.TRYWAIT P1, [R5+URZ+0x22840], R0 ;  /* 0x02284000050075a7 */ /* 0x010824000802017f */
[----:B0-----:R-:W-:Y:S05]  /*11810*/  @!P1 NANOSLEEP.SYNCS 0x989680 ;  /* 0x009896800000995d */ /* 0x001fea0003900000 */
[----:B------:R-:W0:Y:S02]  /*11820*/  @!P1 SYNCS.PHASECHK.TRANS64 P1, [R5+URZ+0x22840], R0 ;  /* 0x02284000050095a7 */ /* 0x000e24000802007f */
[----:B0-----:R-:W-:Y:S05]  /*11830*/  @!P1 BRA `(.L_x_13618) ;  /* 0xfffffffc00f09947 */ /* 0x001fea000383ffff */
[----:B------:R-:W-:Y:S05]  /*11840*/  BRA `(.L_x_13714) ;  /* 0xffffffd000607947 */ /* 0x000fea000383ffff */
.L_x_13620:
[----:B------:R0:W0:Y:S02]  /*11850*/  SYNCS.PHASECHK.TRANS64.TRYWAIT P1, [R3+URZ+0x22860], R2 ;  /* 0x02286002030075a7 */ /* 0x000024000802017f */
[----:B0-----:R-:W-:Y:S05]  /*11860*/  @!P1 NANOSLEEP.SYNCS 0x989680 ;  /* 0x009896800000995d */ /* 0x001fea0003900000 */
[----:B------:R-:W0:Y:S02]  /*11870*/  @!P1 SYNCS.PHASECHK.TRANS64 P1, [R3+URZ+0x22860], R2 ;  /* 0x02286002030095a7 */ /* 0x000e24000802007f */
[----:B0-----:R-:W-:Y:S05]  /*11880*/  @!P1 BRA `(.L_x_13620) ;  /* 0xfffffffc00f09947 */ /* 0x001fea000383ffff */
[----:B------:R-:W-:Y:S05]  /*11890*/  BRA `(.L_x_13715) ;  /* 0xffffffd0005c7947 */ /* 0x000fea000383ffff */
.L_x_13716:
        /* <DEDUP_REMOVED lines=14> */
.L_x_15567:


//--------------------- .text._ZN7cutlass13device_kernelIN5flash11enable_sm90INS1_16FlashAttnFwdSm90INS1_25CollectiveMainloopFwdSm90ILi2EN4cute5tupleIJNS5_1CILi1EEES8_S8_EEENS6_IJNS7_ILi128EEENS7_ILi96EEENS7_ILi64EEEEEELi256ENS_10bfloat16_tEfNS_4arch4Sm90ELb1ELb0ELb0ELb0ELb1ELb0ELb1ELb1ELb0ELb1ELb0ELb0EEENS1_21CollectiveEpilogueFwdINS6_IJSA_NS7_ILi256EEESB_EEES9_SE_SG_Li256ELb0ELb1ELb0ELb0EEENS1_30DynamicPersistentTileSchedulerILi256ELi128ELb0ELb1ELb1EEEEEEEEEvNT_6ParamsE --------------------------
	.section	.text._ZN7cutlass13device_kernelIN5flash11enable_sm90INS1_16FlashAttnFwdSm90INS1_25CollectiveMainloopFwdSm90ILi2EN4cute5tupleIJNS5_1CILi1EEES8_S8_EEENS6_IJNS7_ILi128EEENS7_ILi96EEENS7_ILi64EEEEEELi256ENS_10bfloat16_tEfNS_4arch4Sm90ELb1ELb0ELb0ELb0ELb1ELb0ELb1ELb1ELb0ELb1ELb0ELb0EEENS1_21CollectiveEpilogueFwdINS6_IJSA_NS7_ILi256EEESB_EEES9_SE_SG_Li256ELb0ELb1ELb0ELb0EEENS1_30DynamicPersistentTileSchedulerILi256ELi128ELb0ELb1ELb1EEEEEEEEEvNT_6ParamsE,"ax",@progbits
	.align	128
.text._ZN7cutlass13device_kernelIN5flash11enable_sm90INS1_16FlashAttnFwdSm90INS1_25CollectiveMainloopFwdSm90ILi2EN4cute5tupleIJNS5_1CILi1EEES8_S8_EEENS6_IJNS7_ILi128EEENS7_ILi96EEENS7_ILi64EEEEEELi256ENS_10bfloat16_tEfNS_4arch4Sm90ELb1ELb0ELb0ELb0ELb1ELb0ELb1ELb1ELb0ELb1ELb0ELb0EEENS1_21CollectiveEpilogueFwdINS6_IJSA_NS7_ILi256EEESB_EEES9_SE_SG_Li256ELb0ELb1ELb0ELb0EEENS1_30DynamicPersistentTileSchedulerILi256ELi128ELb0ELb1ELb1EEEEEEEEEvNT_6ParamsE:
        .type           _ZN7cutlass13device_kernelIN5flash11enable_sm90INS1_16FlashAttnFwdSm90INS1_25CollectiveMainloopFwdSm90ILi2EN4cute5tupleIJNS5_1CILi1EEES8_S8_EEENS6_IJNS7_ILi128EEENS7_ILi96EEENS7_ILi64EEEEEELi256ENS_10bfloat16_tEfNS_4arch4Sm90ELb1ELb0ELb0ELb0ELb1ELb0ELb1ELb1ELb0ELb1ELb0ELb0EEENS1_21CollectiveEpilogueFwdINS6_IJSA_NS7_ILi256EEESB_EEES9_SE_SG_Li256ELb0ELb1ELb0ELb0EEENS1_30DynamicPersistentTileSchedulerILi256ELi128ELb0ELb1ELb1EEEEEEEEEvNT_6ParamsE,@function
        .size           _ZN7cutlass13device_kernelIN5flash11enable_sm90INS1_16FlashAttnFwdSm90INS1_25CollectiveMainloopFwdSm90ILi2EN4cute5tupleIJNS5_1CILi1EEES8_S8_EEENS6_IJNS7_ILi128EEENS7_ILi96EEENS7_ILi64EEEEEELi256ENS_10bfloat16_tEfNS_4arch4Sm90ELb1ELb0ELb0ELb0ELb1ELb0ELb1ELb1ELb0ELb1ELb0ELb0EEENS1_21CollectiveEpilogueFwdINS6_IJSA_NS7_ILi256EEESB_EEES9_SE_SG_Li256ELb0ELb1ELb0ELb0EEENS1_30DynamicPersistentTileSchedulerILi256ELi128ELb0ELb1ELb1EEEEEEEEEvNT_6ParamsE,(.L_x_15568 - _ZN7cutlass13device_kernelIN5flash11enable_sm90INS1_16FlashAttnFwdSm90INS1_25CollectiveMainloopFwdSm90ILi2EN4cute5tupleIJNS5_1CILi1EEES8_S8_EEENS6_IJNS7_ILi128EEENS7_ILi96EEENS7_ILi64EEEEEELi256ENS_10bfloat16_tEfNS_4arch4Sm90ELb1ELb0ELb0ELb0ELb1ELb0ELb1ELb1ELb0ELb1ELb0ELb0EEENS1_21CollectiveEpilogueFwdINS6_IJSA_NS7_ILi256EEESB_EEES9_SE_SG_Li256ELb0ELb1ELb0ELb0EEENS1_30DynamicPersistentTileSchedulerILi256ELi128ELb0ELb1ELb1EEEEEEEEEvNT_6ParamsE)
        .other          _ZN7cutlass13device_kernelIN5flash11enable_sm90INS1_16FlashAttnFwdSm90INS1_25CollectiveMainloopFwdSm90ILi2EN4cute5tupleIJNS5_1CILi1EEES8_S8_EEENS6_IJNS7_ILi128EEENS7_ILi96EEENS7_ILi64EEEEEELi256ENS_10bfloat16_tEfNS_4arch4Sm90ELb1ELb0ELb0ELb0ELb1ELb0ELb1ELb1ELb0ELb1ELb0ELb0EEENS1_21CollectiveEpilogueFwdINS6_IJSA_NS7_ILi256EEESB_EEES9_SE_SG_Li256ELb0ELb1ELb0ELb0EEENS1_30DynamicPersistentTileSchedulerILi256ELi128ELb0ELb1ELb1EEEEEEEEEvNT_6ParamsE,@"STO_CUDA_ENTRY STV_DEFAULT"
_ZN7cutlass13device_kernelIN5flash11enable_sm90INS1_16FlashAttnFwdSm90INS1_25CollectiveMainloopFwdSm90ILi2EN4cute5tupleIJNS5_1CILi1EEES8_S8_EEENS6_IJNS7_ILi128EEENS7_ILi96EEENS7_ILi64EEEEEELi256ENS_10bfloat16_tEfNS_4arch4Sm90ELb1ELb0ELb0ELb0ELb1ELb0ELb1ELb1ELb0ELb1ELb0ELb0EEENS1_21CollectiveEpilogueFwdINS6_IJSA_NS7_ILi256EEESB_EEES9_SE_SG_Li256ELb0ELb1ELb0ELb0EEENS1_30DynamicPersistentTileSchedulerILi256ELi128ELb0ELb1ELb1EEEEEEEEEvNT_6ParamsE:
        /* <DEDUP_REMOVED lines=47> */
.L_x_13717:
        /* <DEDUP_REMOVED lines=22> */
.L_x_13718:
        /* <DEDUP_REMOVED lines=18> */
.L_x_13719:
        /* <DEDUP_REMOVED lines=22> */
.L_x_13720:
        /* <DEDUP_REMOVED lines=23> */
.L_x_13721:
        /* <DEDUP_REMOVED lines=10> */
.L_x_13723:
[----:B------:R-:W-:-:S08]  /*08e0*/  NOP ;  /* 0x0000000000007918 */ /* 0x000fd00000000000 */
[----:B------:R-:W1:Y:S02]  /*08f0*/  USETMAXREG.TRY_ALLOC.CTAPOOL UP0, 0xe8 ;  /* 0x000000e8000079c8 */ /* 0x000e640008000600 */
[----:B-1----:R-:W-:-:S13]  /*0900*/  PLOP3.LUT P0, PT, PT, PT, UP0, 0x80, 0x0 ;  /* 0x000000000000781c */ /* 0x002fda0003f0f008 */
[----:B------:R-:W-:Y:S05]  /*0910*/  @!P0 BRA `(.L_x_13723) ;  /* 0xfffffffc00f08947 */ /* 0x000fea000383ffff */
[----:B------:R-:W1:Y:S01]  /*0920*/  S2R R0, SR_TID.X ;  /* 0x0000000000007919 */ /* 0x000e620000002100 */
[----:B------:R-:W2:Y:S08]  /*0930*/  S2UR UR4, SR_CTAID.X ;  /* 0x00000000000479c3 */ /* 0x000eb00000002500 */
[----:B------:R-:W-:Y:S08]  /*0940*/  BAR.ARV 0x4, 0x180 ;  /* 0x0106000000007b1d */ /* 0x000ff00000002000 */
[----:B------:R-:W-:Y:S06]  /*0950*/  BAR.ARV 0x8, 0x180 ;  /* 0x0206000000007b1d */ /* 0x000fec0000002000 */
[----:B-1----:R-:W-:-:S04]  /*0960*/  SHF.R.U32.HI R0, RZ, 0x7, R0 ;  /* 0x00000007ff007819 */ /* 0x002fc80000011600 */
[----:B------:R-:W-:Y:S02]  /*0970*/  ISETP.NE.AND P0, PT, R0, 0x1, PT ;  /* 0x000000010000780c */ /* 0x000fe40003f05270 */
[----:B------:R-:W2:Y:S11]  /*0980*/  LDC R0, c[0x0][0xd38] ;  /* 0x00034e00ff007b82 */ /* 0x000eb60000000800 */
[----:B------:R-:W-:Y:S06]  /*0990*/  @!P0 BAR.ARV 0x9, 0x100 ;  /* 0x0244000000008b1d */ /* 0x000fec0000002000 */
[----:B--2---:R-:W-:-:S13]  /*09a0*/  ISETP.LE.AND P0, PT, R0, UR4, PT ;  /* 0x0000000400007c0c */ /* 0x004fda000bf03270 */
[----:B------:R-:W-:Y:S05]  /*09b0*/  @P0 EXIT ;  /* 0x000000000000094d */ /* 0x000fea0003800000 */
[----:B------:R-:W2:Y:S01]  /*09c0*/  LDL R3, [R1+0xc] ;  /* 0x00000c0001037983 */ /* 0x000ea20000100800 */
[----:B------:R-:W-:Y:S01]  /*09d0*/  IMAD.MOV.U32 R222, RZ, RZ, RZ ;  /* 0x000000ffffde7224 */ /* 0x000fe200078e00ff */
[----:B------:R-:W-:Y:S01]  /*09e0*/  UMOV UR39, URZ ;  /* 0x0000003f00277c82 */ /* 0x000fe20008000000 */
[----:B------:R-:W-:Y:S01]  /*09f0*/  UMOV UR38, URZ ;  /* 0x0000003f00267c82 */ /* 0x000fe20008000000 */
[----:B0-----:R-:W0:Y:S02]  /*0a00*/  S2R R2, SR_TID.X ;  /* 0x0000000000027919 */ /* 0x001e240000002100 */
[----:B0-----:R-:W-:-:S05]  /*0a10*/  VIADD R12, R2, 0xffffff80 ;  /* 0xffffff80020c7836 */ /* 0x001fca0000000000 */
[----:B------:R-:W-:-:S04]  /*0a20*/  SHF.R.S32.HI R0, RZ, 0x1f, R12 ;  /* 0x0000001fff007819 */ /* 0x000fc8000001140c */
[CC--:B------:R-:W-:Y:S02]  /*0a30*/  LEA.HI R4, R0.reuse, R12.reuse, RZ, 0x5 ;  /* 0x0000000c00047211 */ /* 0x0c0fe400078f28ff */
[----:B------:R-:W-:-:S03]  /*0a40*/  LEA.HI R2, R0, R12, RZ, 0x4 ;  /* 0x0000000c00027211 */ /* 0x000fc600078f20ff */
[----:B------:R-:W-:Y:S01]  /*0a50*/  IMAD.SHL.U32 R6, R4, 0x20, RZ ;  /* 0x0000002004067824 */ /* 0x000fe200078e00ff */
[----:B------:R-:W-:Y:S02]  /*0a60*/  SHF.R.S32.HI R5, RZ, 0x4, R2 ;  /* 0x00000004ff057819 */ /* 0x000fe40000011402 */
[----:B------:R-:W-:Y:S02]  /*0a70*/  LOP3.LUT R4, R2, 0x3fffff0, RZ, 0xc0, !PT ;  /* 0x03fffff002047812 */ /* 0x000fe400078ec0ff */
[----:B------:R-:W-:Y:S02]  /*0a80*/  LOP3.LUT R7, R6, 0xfffffc00, RZ, 0xc0, !PT ;  /* 0xfffffc0006077812 */ /* 0x000fe400078ec0ff */
[----:B------:R-:W-:Y:S01]  /*0a90*/  LEA.HI R6, R0, R12, RZ, 0x2 ;  /* 0x0000000c00067211 */ /* 0x000fe200078f10ff */
[----:B------:R-:W-:Y:S01]  /*0aa0*/  IMAD.IADD R4, R12, 0x1, -R4 ;  /* 0x000000010c047824 */ /* 0x000fe200078e0a04 */
[----:B------:R-:W-:Y:S02]  /*0ab0*/  LEA.HI R2, R2, R5, RZ, 0x1 ;  /* 0x0000000502027211 */ /* 0x000fe400078f08ff */
[----:B------:R-:W-:Y:S01]  /*0ac0*/  LOP3.LUT R6, R6, 0xfffffffc, RZ, 0xc0, !PT ;  /* 0xfffffffc06067812 */ /* 0x000fe200078ec0ff */
[----:B------:R-:W-:Y:S01]  /*0ad0*/  IMAD R7, R4, 0x40, R7 ;  /* 0x0000004004077824 */ /* 0x000fe200078e0207 */
[----:B------:R-:W-:-:S03]  /*0ae0*/  LOP3.LUT R2, R2, 0x1ffffffe, RZ, 0xc0, !PT ;  /* 0x1ffffffe02027812 */ /* 0x000fc600078ec0ff */
[----:B------:R-:W-:Y:S02]  /*0af0*/  IMAD.IADD R6, R12, 0x1, -R6 ;  /* 0x000000010c067824 */ /* 0x000fe400078e0a06 */
[----:B------:R-:W-:-:S03]  /*0b00*/  IMAD.IADD R2, R5, 0x1, -R2 ;  /* 0x0000000105027824 */ /* 0x000fc600078e0a02 */
[----:B------:R-:W-:Y:S01]  /*0b10*/  LEA.HI R4, R6, R6, RZ, 0x1 ;  /* 0x0000000606047211 */ /* 0x000fe200078f08ff */
[----:B------:R-:W-:-:S03]  /*0b20*/  IMAD R226, R2, 0x8, R7 ;  /* 0x0000000802e27824 */ /* 0x000fc600078e0207 */
[----:B------:R-:W-:-:S05]  /*0b30*/  LOP3.LUT R5, R4, 0x1ffffffe, RZ, 0xc0, !PT ;  /* 0x1ffffffe04057812 */ /* 0x000fca00078ec0ff */
[----:B------:R-:W-:Y:S01]  /*0b40*/  IMAD.IADD R6, R6, 0x1, -R5 ;  /* 0x0000000106067824 */ /* 0x000fe200078e0a05 */
[----:B--2---:R-:W-:Y:S02]  /*0b50*/  R2UR UR5, R3 ;  /* 0x00000000030572ca */ /* 0x004fe400000e0000 */
[CC--:B------:R-:W-:Y:S02]  /*0b60*/  LEA.HI R3, R0.reuse, R12.reuse, RZ, 0x7 ;  /* 0x0000000c00037211 */ /* 0x0c0fe400078f38ff */
[----:B------:R-:W-:Y:S02]  /*0b70*/  LEA.HI R0, R0, R12, RZ, 0x3 ;  /* 0x0000000c00007211 */ /* 0x000fe400078f18ff */
[C---:B------:R-:W-:Y:S02]  /*0b80*/  LOP3.LUT R223, R3.reuse, 0xffffff80, RZ, 0xc0, !PT ;  /* 0xffffff8003df7812 */ /* 0x040fe400078ec0ff */
[----:B------:R-:W-:Y:S02]  /*0b90*/  SHF.R.S32.HI R224, RZ, 0x7, R3 ;  /* 0x00000007ffe07819 */ /* 0x000fe40000011403 */
[----:B------:R-:W-:Y:S01]  /*0ba0*/  LOP3.LUT R218, R0, 0xfffffff8, RZ, 0xc0, !PT ;  /* 0xfffffff800da7812 */ /* 0x000fe200078ec0ff */
[C---:B------:R-:W-:Y:S01]  /*0bb0*/  IMAD.IADD R223, R12.reuse, 0x1, -R223 ;  /* 0x000000010cdf7824 */ /* 0x040fe200078e0adf */
[----:B------:R-:W-:Y:S01]  /*0bc0*/  LEA.HI R3, R3, R224, RZ, 0x1 ;  /* 0x000000e003037211 */ /* 0x000fe200078f08ff */
[----:B------:R-:W-:Y:S01]  /*0bd0*/  ULOP3.LUT UR5, UR5, 0x1, URZ, 0xfc, !UPT ;  /* 0x0000000105057892 */ /* 0x000fe2000f8efc3f */
[----:B------:R-:W-:Y:S01]  /*0be0*/  SHF.R.S32.HI R221, RZ, 0x3, R0 ;  /* 0x00000003ffdd7819 */ /* 0x000fe20000011400 */
[----:B------:R-:W-:Y:S01]  /*0bf0*/  IMAD.IADD R218, R12, 0x1, -R218 ;  /* 0x000000010cda7824 */ /* 0x000fe200078e0ada */
[----:B------:R-:W-:-:S02]  /*0c00*/  SHF.R.S32.HI R8, RZ, 0x1f, R223 ;  /* 0x0000001fff087819 */ /* 0x000fc400000114df */
[----:B------:R-:W-:Y:S01]  /*0c10*/  LOP3.LUT R3, R3, 0x3fffffe, RZ, 0xc0, !PT ;  /* 0x03fffffe03037812 */ /* 0x000fe200078ec0ff */
[----:B------:R-:W-:Y:S01]  /*0c20*/  IMAD.SHL.U32 R200, R218, 0x8, RZ ;  /* 0x00000008dac87824 */ /* 0x000fe200078e00ff */
[CC--:B------:R-:W-:Y:S01]  /*0c30*/  LEA.HI R9, R8.reuse, R223.reuse, RZ, 0x2 ;  /* 0x000000df08097211 */ /* 0x0c0fe200078f10ff */
[----:B------:R-:W-:Y:S01]  /*0c40*/  IMAD.U32 R227, RZ, RZ, UR5 ;  /* 0x00000005ffe37e24 */ /* 0x000fe2000f8e00ff */
[----:B------:R-:W-:Y:S01]  /*0c50*/  LEA.HI R8, R8, R223, RZ, 0x5 ;  /* 0x000000df08087211 */ /* 0x000fe200078f28ff */
[----:B------:R-:W-:Y:S01]  /*0c60*/  IMAD.IADD R3, R224, 0x1, -R3 ;  /* 0x00000001e0037824 */ /* 0x000fe200078e0a03 */
[--C-:B------:R-:W-:Y:S01]  /*0c70*/  SHF.R.S32.HI R10, RZ, 0x2, R9.reuse ;  /* 0x00000002ff0a7819 */ /* 0x100fe20000011409 */
[C---:B------:R-:W-:Y:S01]  /*0c80*/  VIADD R216, R200.reuse, 0x40 ;  /* 0x00000040c8d87836 */ /* 0x040fe20000000000 */
[----:B------:R-:W-:Y:S01]  /*0c90*/  SHF.R.S32.HI R11, RZ, 0x1f, R9 ;  /* 0x0000001fff0b7819 */ /* 0x000fe20000011409 */
[----:B------:R-:W-:Y:S01]  /*0ca0*/  VIADD R215, R200, 0x80 ;  /* 0x00000080c8d77836 */ /* 0x000fe20000000000 */
[----:B------:R-:W-:-:S02]  /*0cb0*/  SHF.R.S32.HI R8, RZ, 0x5, R8 ;  /* 0x00000005ff087819 */ /* 0x000fc40000011408 */
[----:B------:R-:W-:Y:S02]  /*0cc0*/  LEA.HI R11, R11, R10, RZ, 0x3 ;  /* 0x0000000a0b0b7211 */ /* 0x000fe400078f18ff */
[----:B------:R-:W-:Y:S02]  /*0cd0*/  LOP3.LUT R214, R9, 0x7ffffffc, RZ, 0xc0, !PT ;  /* 0x7ffffffc09d67812 */ /* 0x000fe400078ec0ff */
[----:B------:R-:W-:Y:S02]  /*0ce0*/  LOP3.LUT R11, R11, 0xfffffff8, RZ, 0xc0, !PT ;  /* 0xfffffff80b0b7812 */ /* 0x000fe400078ec0ff */
[----:B------:R-:W-:Y:S01]  /*0cf0*/  IADD3 R217, R200, 0xc0, RZ ;  /* 0x000000c0c8d97810 */ /* 0x000fe20007ffe0ff */
[----:B------:R-:W-:Y:S01]  /*0d00*/  IMAD.IADD R214, R223, 0x1, -R214 ;  /* 0x00000001dfd67824 */ /* 0x000fe200078e0ad6 */
[----:B------:R-:W-:Y:S01]  /*0d10*/  SHF.R.S32.HI R0, RZ, 0x1f, R200 ;  /* 0x0000001fff007819 */ /* 0x000fe200000114c8 */
[----:B------:R-:W-:Y:S01]  /*0d20*/  IMAD.IADD R11, R10, 0x1, -R11 ;  /* 0x000000010a0b7824 */ /* 0x000fe200078e0a0b */
[----:B------:R-:W-:-:S02]  /*0d30*/  SHF.R.S32.HI R2, RZ, 0x1f, R216 ;  /* 0x0000001fff027819 */ /* 0x000fc400000114d8 */
[----:B------:R-:W-:Y:S01]  /*0d40*/  SHF.R.S32.HI R0, RZ, 0x1f, R215 ;  /* 0x0000001fff007819 */ /* 0x000fe200000114d7 */
[----:B------:R-:W-:Y:S01]  /*0d50*/  IMAD R8, R8, 0x10, R11 ;  /* 0x0000001008087824 */ /* 0x000fe200078e020b */
[----:B------:R-:W-:-:S03]  /*0d60*/  SHF.R.S32.HI R229, RZ, 0x1f, R217 ;  /* 0x0000001fffe57819 */ /* 0x000fc600000114d9 */
[----:B------:R-:W-:-:S04]  /*0d70*/  IMAD R225, R3, 0x40, R8 ;  /* 0x0000004003e17824 */ /* 0x000fc800078e0208 */
[----:B------:R-:W-:-:S07]  /*0d80*/  IMAD R213, R6, 0x8, R225 ;  /* 0x0000000806d57824 */ /* 0x000fce00078e02e1 */
.L_x_13781:
        /* <DEDUP_REMOVED lines=21> */
.L_x_13724:
[----:B------:R-:W-:Y:S01]  /*0ee0*/  ULDC UR7, c[0x0][0xd54] ;  /* 0x0003550000077ab9 */ /* 0x000fe20000000800 */
[----:B------:R-:W-:Y:S01]  /*0ef0*/  UMOV UR6, UR9 ;  /* 0x0000000900067c82 */ /* 0x000fe20008000000 */
[----:B------:R-:W-:-:S11]  /*0f00*/  UISETP.NE.AND UP0, UPT, UR7, 0x1, UPT ;  /* 0x000000010700788c */ /* 0x000fd6000bf05270 */
[----:B------:R-:W-:Y:S02]  /*0f10*/  @UP0 ULDC.64 UR10, c[0x0][0xd58] ;  /* 0x00035600000a0ab9 */ /* 0x000fe40000000a00 */
[----:B------:R-:W-:-:S04]  /*0f20*/  UIMAD.WIDE.U32 UR4, UR9, UR10, URZ ;  /* 0x0000000a090472a5 */ /* 0x000fc8000f8e003f */
[----:B------:R-:W-:-:S04]  /*0f30*/  @UP0 USHF.R.U32.HI UR6, URZ, UR11, UR5 ;  /* 0x0000000b3f060299 */ /* 0x000fc80008011605 */
[----:B------:R-:W-:-:S12]  /*0f40*/  UIMAD UR4, UR6, UR7, URZ ;  /* 0x00000007060472a4 */ /* 0x000fd8000f8e023f */
.L_x_13725:
[----:B------:R-:W0:Y:S01]  /*0f50*/  LDC R228, c[0x0][0x448] ;  /* 0x00011200ffe47b82 */ /* 0x000e220000000800 */
[----:B------:R-:W-:Y:S01]  /*0f60*/  ULOP3.LUT UR5, URZ, UR6, URZ, 0x33, !UPT ;  /* 0x000000063f057292 */ /* 0x000fe2000f8e333f */
[----:B------:R-:W-:Y:S01]  /*0f70*/  CS2R R162, SRZ ;  /* 0x0000000000a27805 */ /* 0x000fe2000001ff00 */
[----:B------:R-:W-:Y:S01]  /*0f80*/  ULDC.64 UR10, c[0x0][0x418] ;  /* 0x00010600000a7ab9 */ /* 0x000fe20000000a00 */
[----:B------:R-:W-:Y:S01]  /*0f90*/  ULDC UR6, c[0x0][0xd3c] ;  /* 0x00034f0000067ab9 */ /* 0x000fe20000000800 */
[----:B------:R-:W-:Y:S01]  /*0fa0*/  UISETP.NE.U32.AND UP0, UPT, UR10, URZ, UPT ;  /* 0x0000003f0a00728c */ /* 0x000fe2000bf05070 */
[----:B------:R-:W-:Y:S01]  /*0fb0*/  CS2R R148, SRZ ;  /* 0x0000000000947805 */ /* 0x000fe2000001ff00 */
[----:B------:R-:W-:Y:S01]  /*0fc0*/  UIADD3 UR5, UR5, UR6, URZ ;  /* 0x0000000605057290 */ /* 0x000fe2000fffe03f */
[----:B------:R-:W-:Y:S01]  /*0fd0*/  CS2R R160, SRZ ;  /* 0x0000000000a07805 */ /* 0x000fe2000001ff00 */
[----:B------:R-:W-:Y:S01]  /*0fe0*/  UISETP.NE.AND.EX UP0, UPT, UR11, URZ, UPT, UP0 ;  /* 0x0000003f0b00728c */ /* 0x000fe2000bf05300 */
[----:B------:R-:W-:Y:S01]  /*0ff0*/  CS2R R144, SRZ ;  /* 0x0000000000907805 */ /* 0x000fe2000001ff00 */
[----:B------:R-:W-:Y:S01]  /*1000*/  USHF.L.U32 UR60, UR5, 0x7, URZ ;  /* 0x00000007053c7899 */ /* 0x000fe2000800063f */
[----:B------:R-:W-:Y:S01]  /*1010*/  CS2R R158, SRZ ;  /* 0x00000000009e7805 */ /* 0x000fe2000001ff00 */
[----:B------:R-:W-:Y:S01]  /*1020*/  ULDC UR6, c[0x0][0x424] ;  /* 0x0001090000067ab9 */ /* 0x000fe20000000800 */
[----:B------:R-:W-:Y:S01]  /*1030*/  ULDC UR5, c[0x0][0x288] ;  /* 0x0000a20000057ab9 */ /* 0x000fe20000000800 */
[----:B------:R-:W-:Y:S01]  /*1040*/  UIADD3 UR10, UR60, 0x7f, URZ ;  /* 0x0000007f3c0a7890 */ /* 0x000fe2000fffe03f */
[----:B------:R-:W-:Y:S01]  /*1050*/  CS2R R140, SRZ ;  /* 0x00000000008c7805 */ /* 0x000fe2000001ff00 */
[----:B------:R-:W-:Y:S01]  /*1060*/  UIADD3 UR5, -UR5, 0x60, URZ ;  /* 0x0000006005057890 */ /* 0x000fe2000fffe13f */
[----:B------:R-:W-:Y:S01]  /*1070*/  CS2R R128, SRZ ;  /* 0x0000000000807805 */ /* 0x000fe2000001ff00 */
[----:B------:R-:W-:Y:S01]  /*1080*/  USEL UR12, UR6, 0x1, UP0 ;  /* 0x00000001060c7887 */ /* 0x000fe20008000000 */
[----:B------:R-:W-:Y:S01]  /*1090*/  CS2R R136, SRZ ;  /* 0x0000000000887805 */ /* 0x000fe2000001ff00 */
[----:B------:R-:W-:Y:S01]  /*10a0*/  ULDC UR7, c[0x0][0x2f0] ;  /* 0x0000bc0000077ab9 */ /* 0x000fe20000000800 */
[----:B------:R-:W-:Y:S01]  /*10b0*/  IMAD.U32 R0, RZ, RZ, UR10 ;  /* 0x0000000aff007e24 */ /* 0x000fe2000f8e00ff */
[----:B------:R-:W-:Y:S01]  /*10c0*/  UIMAD UR5, UR12, UR7, UR5 ;  /* 0x000000070c0572a4 */ /* 0x000fe2000f8e0205 */
[----:B0-----:R-:W-:Y:S01]  /*10d0*/  ISETP.NE.AND P0, PT, R228, 0x1, PT ;  /* 0x00000001e400780c */ /* 0x001fe20003f05270 */
[----:B------:R-:W-:Y:S01]  /*10e0*/  UIADD3 UR4, UR9, -UR4, URZ ;  /* 0x8000000409047290 */ /* 0x000fe2000fffe03f */
[----:B------:R-:W-:Y:S01]  /*10f0*/  IMAD.U32 R212, RZ, RZ, UR12 ;  /* 0x0000000cffd47e24 */ /* 0x000fe2000f8e00ff */
[----:B------:R-:W-:Y:S01]  /*1100*/  UIMAD UR6, UR12, UR7, 0x5f ;  /* 0x0000005f0c0674a4 */ /* 0x000fe2000f8e0207 */
[----:B------:R-:W-:Y:S01]  /*1110*/  CS2R R92, SRZ ;  /* 0x00000000005c7805 */ /* 0x000fe2000001ff00 */
[----:B------:R-:W-:Y:S01]  /*1120*/  ULDC UR9, c[0x0][0xd48] ;  /* 0x0003520000097ab9 */ /* 0x000fe20000000800 */
[----:B------:R-:W-:Y:S01]  /*1130*/  CS2R R88, SRZ ;  /* 0x0000000000587805 */ /* 0x000fe2000001ff00 */
[----:B------:R-:W-:Y:S01]  /*1140*/  UISETP.NE.AND UP0, UPT, UR9, 0x1, UPT ;  /* 0x000000010900788c */ /* 0x000fe2000bf05270 */
[----:B------:R-:W-:Y:S01]  /*1150*/  CS2R R132, SRZ ;  /* 0x0000000000847805 */ /* 0x000fe2000001ff00 */
[----:B------:R-:W-:Y:S01]  /*1160*/  UIMAD.WIDE UR6, UR6, 0x2aaaaaab, URZ ;  /* 0x2aaaaaab060678a5 */ /* 0x000fe2000f8e023f */
[----:B------:R-:W-:-:S02]  /*1170*/  CS2R R84, SRZ ;  /* 0x0000000000547805 */ /* 0x000fc4000001ff00 */
[----:B------:R-:W-:Y:S01]  /*1180*/  CS2R R80, SRZ ;  /* 0x0000000000507805 */ /* 0x000fe2000001ff00 */
[----:B------:R-:W-:Y:S01]  /*1190*/  IMAD.MOV.U32 R194, RZ, RZ, RZ ;  /* 0x000000ffffc27224 */ /* 0x000fe200078e00ff */
[----:B------:R-:W0:Y:S01]  /*11a0*/  @P0 LDC R2, c[0x0][0x44c] ;  /* 0x00011300ff020b82 */ /* 0x000e220000000800 */
[----:B------:R-:W-:Y:S01]  /*11b0*/  USHF.R.U32.HI UR6, URZ, 0x1f, UR7 ;  /* 0x0000001f3f067899 */ /* 0x000fe20008011607 */
[----:B------:R-:W-:Y:S02]  /*11c0*/  CS2R R76, SRZ ;  /* 0x00000000004c7805 */ /* 0x000fe4000001ff00 */
[----:B------:R-:W-:Y:S02]  /*11d0*/  CS2R R72, SRZ ;  /* 0x0000000000487805 */ /* 0x000fe4000001ff00 */
[----:B------:R-:W-:Y:S01]  /*11e0*/  CS2R R124, SRZ ;  /* 0x00000000007c7805 */ /* 0x000fe2000001ff00 */
[----:B------:R-:W-:Y:S01]  /*11f0*/  ULEA.HI.SX32 UR6, UR7, UR6, 0x1c ;  /* 0x0000000607067291 */ /* 0x000fe2000f8fe23f */
[----:B------:R-:W-:-:S02]  /*1200*/  CS2R R68, SRZ ;  /* 0x0000000000447805 */ /* 0x000fc4000001ff00 */
[----:B------:R-:W-:Y:S01]  /*1210*/  CS2R R64, SRZ ;  /* 0x0000000000407805 */ /* 0x000fe2000001ff00 */
[----:B------:R-:W1:Y:S01]  /*1220*/  @P0 LDC R3, c[0x0][0x450] ;  /* 0x00011400ff030b82 */ /* 0x000e620000000800 */
[----:B------:R-:W-:Y:S01]  /*1230*/  @UP0 ULDC UR7, c[0x0][0xd50] ;  /* 0x0003540000070ab9 */ /* 0x000fe20000000800 */
        /* <DEDUP_REMOVED lines=14> */
[----:B0-----:R-:W-:Y:S01]  /*1320*/  @P0 IMAD.HI.U32 R2, R2, UR10, RZ ;  /* 0x0000000a02020c27 */ /* 0x001fe2000f8e00ff */
[----:B------:R-:W-:Y:S02]  /*1330*/  CS2R R102, SRZ ;  /* 0x0000000000667805 */ /* 0x000fe4000001ff00 */
[----:B------:R-:W-:Y:S02]  /*1340*/  CS2R R164, SRZ ;  /* 0x0000000000a47805 */ /* 0x000fe4000001ff00 */
[----:B------:R-:W-:-:S02]  /*1350*/  CS2R R98, SRZ ;  /* 0x0000000000627805 */ /* 0x000fc4000001ff00 */
[----:B------:R-:W-:Y:S02]  /*1360*/  CS2R R186, SRZ ;  /* 0x0000000000ba7805 */ /* 0x000fe4000001ff00 */
[----:B------:R-:W-:Y:S02]  /*1370*/  CS2R R94, SRZ ;  /* 0x00000000005e7805 */ /* 0x000fe4000001ff00 */
[----:B------:R-:W-:Y:S02]  /*1380*/  CS2R R90, SRZ ;  /* 0x00000000005a7805 */ /* 0x000fe4000001ff00 */
[----:B------:R-:W-:Y:S02]  /*1390*/  CS2R R184, SRZ ;  /* 0x0000000000b87805 */ /* 0x000fe4000001ff00 */
[----:B-1----:R-:W-:Y:S02]  /*13a0*/  @P0 SHF.R.U32.HI R0, RZ, R3, R2 ;  /* 0x00000003ff000219 */ /* 0x002fe40000011602 */
[----:B------:R-:W-:-:S02]  /*13b0*/  CS2R R86, SRZ ;  /* 0x0000000000567805 */ /* 0x000fc4000001ff00 */
[----:B------:R-:W-:Y:S02]  /*13c0*/  PLOP3.LUT P0, PT, PT, PT, PT, 0x80, 0x0 ;  /* 0x000000000000781c */ /* 0x000fe40003f0f070 */
[----:B------:R-:W-:Y:S02]  /*13d0*/  CS2R R82, SRZ ;  /* 0x0000000000527805 */ /* 0x000fe4000001ff00 */
[----:B------:R-:W-:Y:S01]  /*13e0*/  CS2R R182, SRZ ;  /* 0x0000000000b67805 */ /* 0x000fe2000001ff00 */
[----:B------:R-:W-:Y:S01]  /*13f0*/  VIADD R0, R0, UR5 ;  /* 0x0000000500007c36 */ /* 0x000fe20008000000 */
[----:B------:R-:W-:Y:S01]  /*1400*/  ULDC UR5, c[0x0][0xd54] ;  /* 0x0003550000057ab9 */ /* 0x000fe20000000800 */
[----:B------:R-:W-:Y:S01]  /*1410*/  CS2R R78, SRZ ;  /* 0x00000000004e7805 */ /* 0x000fe2000001ff00 */
[----:B------:R-:W-:Y:S01]  /*1420*/  UIMAD UR8, UR8, UR5, UR4 ;  /* 0x00000005080872a4 */ /* 0x000fe2000f8e0204 */
[----:B------:R-:W-:Y:S01]  /*1430*/  IMAD.HI R0, R0, 0x2aaaaaab, RZ ;  /* 0x2aaaaaab00007827 */ /* 0x000fe200078e02ff */
[----:B------:R-:W-:Y:S01]  /*1440*/  CS2R R74, SRZ ;  /* 0x00000000004a7805 */ /* 0x000fe2000001ff00 */
[----:B------:R-:W-:Y:S01]  /*1450*/  @UP0 ULDC UR4, c[0x0][0xd4c] ;  /* 0x0003530000040ab9 */ /* 0x000fe20000000800 */
[----:B------:R-:W-:Y:S01]  /*1460*/  CS2R R180, SRZ ;  /* 0x0000000000b47805 */ /* 0x000fe2000001ff00 */
[----:B------:R-:W-:Y:S01]  /*1470*/  UIMAD.WIDE.U32 UR4, UR8, UR4, URZ ;  /* 0x00000004080472a5 */ /* 0x000fe2000f8e003f */
[----:B------:R-:W-:Y:S01]  /*1480*/  SHF.R.U32.HI R3, RZ, 0x1f, R0 ;  /* 0x0000001fff037819 */ /* 0x000fe20000011600 */
[----:B------:R-:W-:Y:S01]  /*1490*/  UMOV UR10, UR8 ;  /* 0x00000008000a7c82 */ /* 0x000fe20008000000 */
[----:B------:R-:W-:Y:S01]  /*14a0*/  CS2R R70, SRZ ;  /* 0x0000000000467805 */ /* 0x000fe2000001ff00 */
[----:B------:R-:W-:Y:S01]  /*14b0*/  @UP0 USHF.R.U32.HI UR10, URZ, UR7, UR5 ;  /* 0x000000073f0a0299 */ /* 0x000fe20008011605 */
[----:B------:R-:W-:-:S02]  /*14c0*/  LEA.HI.SX32 R201, R0, R3, 0x1c ;  /* 0x0000000300c97211 */ /* 0x000fc400078fe2ff */
[----:B------:R-:W-:Y:S01]  /*14d0*/  CS2R R2, SRZ ;  /* 0x0000000000027805 */ /* 0x000fe2000001ff00 */
[----:B------:R-:W-:Y:S01]  /*14e0*/  IMAD.MOV.U32 R0, RZ, RZ, RZ ;  /* 0x000000ffff007224 */ /* 0x000fe200078e00ff */
[----:B------:R-:W-:Y:S01]  /*14f0*/  UIADD3 UR4, -UR10, URZ, URZ ;  /* 0x0000003f0a047290 */ /* 0x000fe2000fffe13f */
[----:B------:R-:W-:Y:S01]  /*1500*/  VIMNMX R201, R201, UR6, PT ;  /* 0x00000006c9c97c48 */ /* 0x000fe2000bfe0100 */
[----:B------:R-:W-:Y:S01]  /*1510*/  IMAD.U32 R220, RZ, RZ, UR10 ;  /* 0x0000000affdc7e24 */ /* 0x000fe2000f8e00ff */
[----:B------:R-:W-:Y:S01]  /*1520*/  CS2R R66, SRZ ;  /* 0x0000000000427805 */ /* 0x000fe2000001ff00 */
[----:B------:R-:W-:Y:S01]  /*1530*/  UIMAD UR4, UR9, UR4, UR8 ;  /* 0x00000004090472a4 */ /* 0x000fe2000f8e0208 */
[----:B------:R-:W-:Y:S02]  /*1540*/  ISETP.GE.AND P1, PT, R201, 0x1, PT ;  /* 0x00000001c900780c */ /* 0x000fe40003f26270 */
[----:B------:R-:W-:Y:S02]  /*1550*/  CS2R R178, SRZ ;  /* 0x0000000000b27805 */ /* 0x000fe4000001ff00 */
[----:B------:R-:W-:-:S02]  /*1560*/  CS2R R62, SRZ ;  /* 0x00000000003e7805 */ /* 0x000fc4000001ff00 */
[----:B------:R-:W-:Y:S02]  /*1570*/  CS2R R58, SRZ ;  /* 0x00000000003a7805 */ /* 0x000fe4000001ff00 */
[----:B------:R-:W-:Y:S01]  /*1580*/  CS2R R176, SRZ ;  /* 0x0000000000b07805 */ /* 0x000fe2000001ff00 */
[----:B------:R-:W-:Y:S01]  /*1590*/  IMAD.U32 R219, RZ, RZ, UR4 ;  /* 0x00000004ffdb7e24 */ /* 0x000fe2000f8e00ff */
        /* <DEDUP_REMOVED lines=25> */
[----:B------:R-:W-:Y:S02]  /*1730*/  USHF.R.U32.HI UR4, URZ, 0x4, UR5 ;  /* 0x000000043f047899 */ /* 0x000fe40008011605 */
[----:B------:R-:W-:Y:S02]  /*1740*/  UIADD3 UR5, UR5, 0xa000, URZ ;  /* 0x0000a00005057890 */ /* 0x000fe4000fffe03f */
[----:B------:R-:W-:Y:S02]  /*1750*/  ULOP3.LUT UR4, UR4, 0x3fff, URZ, 0xc0, !UPT ;  /* 0x00003fff04047892 */ /* 0x000fe4000f8ec03f */
[----:B------:R-:W-:Y:S02]  /*1760*/  USHF.R.U32.HI UR5, URZ, 0x4, UR5 ;  /* 0x000000043f057899 */ /* 0x000fe40008011605 */
[----:B------:R-:W-:Y:S02]  /*1770*/  ULOP3.LUT UR42, UR4, 0x10000, URZ, 0xfc, !UPT ;  /* 0x00010000042a7892 */ /* 0x000fe4000f8efc3f */
[----:B------:R-:W-:-:S03]  /*1780*/  ULOP3.LUT UR41, UR5, 0x3fff, URZ, 0xc0, !UPT ;  /* 0x00003fff05297892 */ /* 0x000fc6000f8ec03f */
[----:B------:R-:W-:Y:S02]  /*1790*/  UMOV UR5, 0x40000040 ;  /* 0x4000004000057882 */ /* 0x000fe40000000000 */
[----:B------:R-:W-:Y:S01]  /*17a0*/  UMOV UR4, UR42 ;  /* 0x0000002a00047c82 */ /* 0x000fe20008000000 */
[----:B------:R-:W-:Y:S02]  /*17b0*/  IMAD.U32 R23, RZ, RZ, UR5 ;  /* 0x00000005ff177e24 */ /* 0x000fe4000f8e00ff */
[----:B------:R-:W-:Y:S01]  /*17c0*/  IMAD.U32 R22, RZ, RZ, UR4 ;  /* 0x00000004ff167e24 */ /* 0x000fe2000f8e00ff */
        /* <DEDUP_REMOVED lines=17> */
.L_x_13727:
[----:B------:R-:W-:Y:S01]  /*18e0*/  LEA.HI R0, R222, R222, RZ, 0x1 ;  /* 0x000000dede007211 */ /* 0x000fe200078f08ff */
[----:B------:R-:W0:Y:S03]  /*18f0*/  S2R R2, SR_TID.X ;  /* 0x0000000000027919 */ /* 0x000e260000002100 */
[----:B------:R-:W-:-:S04]  /*1900*/  LOP3.LUT R3, R0, 0xfffffffe, RZ, 0xc0, !PT ;  /* 0xfffffffe00037812 */ /* 0x000fc800078ec0ff */
[----:B------:R-:W-:-:S04]  /*1910*/  IADD3 R0, R222, -R3, RZ ;  /* 0x80000003de007210 */ /* 0x000fc80007ffe0ff */
[----:B------:R-:W-:-:S04]  /*1920*/  SHF.L.U32 R0, R0, 0x1f, RZ ;  /* 0x0000001f00007819 */ /* 0x000fc800000006ff */
[----:B------:R-:W1:Y:S01]  /*1930*/  SYNCS.PHASECHK.TRANS64.TRYWAIT P0, [UR40+0x32400], R0 ;  /* 0x03240000ff0075a7 */ /* 0x000e620008000168 */
[----:B0-----:R-:W-:-:S05]  /*1940*/  SHF.R.U32.HI R2, RZ, 0x7, R2 ;  /* 0x00000007ff027819 */ /* 0x001fca0000011602 */
[----:B------:R-:W-:Y:S01]  /*1950*/  VIADD R209, R2, 0x8 ;  /* 0x0000000802d17836 */ /* 0x000fe20000000000 */
[----:B-1----:R-:W-:Y:S06]  /*1960*/  @!P0 BRA `(.L_x_13728) ;  /* 0x000000f4008c8947 */ /* 0x002fec0003800000 */
.L_x_13849:
[----:B------:R-:W-:Y:S05]  /*1970*/  WARPSYNC.ALL ;  /* 0x0000000000007948 */ /* 0x000fea0003800000 */
[----:B------:R-:W-:Y:S01]  /*1980*/  R2UR UR4, R227 ;  /* 0x00000000e30472ca */ /* 0x000fe200000e0000 */
[----:B------:R1:W-:-:S12]  /*1990*/  BAR.SYNC.DEFER_BLOCKING R209, 0x100 ;  /* 0x000400d10000751d */ /* 0x0003d80000010000 */
[----:B------:R-:W-:-:S05]  /*19a0*/  IMAD.U32 R2, RZ, RZ, UR4 ;  /* 0x00000004ff027e24 */ /* 0x000fca000f8e00ff */
[----:B------:R-:W-:-:S13]  /*19b0*/  ISETP.NE.AND P0, PT, R2, 0x3, PT ;  /* 0x000000030200780c */ /* 0x000fda0003f05270 */
[----:B-1----:R-:W-:Y:S05]  /*19c0*/  @!P0 BRA `(.L_x_13729) ;  /* 0x0000000000048947 */ /* 0x002fea0003800000 */
[----:B------:R-:W-:Y:S01]  /*19d0*/  BPT.TRAP 0x1 ;  /* 0x000000040000795c */ /* 0x000fe20000300000 */
.L_x_13729:
[----:B------:R-:W-:Y:S01]  /*19e0*/  ULEA UR6, UR38, UR40, 0x3 ;  /* 0x0000002826067291 */ /* 0x000fe2000f8e183f */
[----:B------:R-:W-:-:S05]  /*19f0*/  IMAD.U32 R2, RZ, RZ, UR39 ;  /* 0x00000027ff027e24 */ /* 0x000fca000f8e00ff */
[----:B------:R-:W-:-:S04]  /*1a00*/  SHF.L.U32 R2, R2, 0x1f, RZ ;  /* 0x0000001f02027819 */ /* 0x000fc800000006ff */
[----:B------:R1:W2:Y:S01]  /*1a10*/  SYNCS.PHASECHK.TRANS64.TRYWAIT P1, [UR6+0x32430], R2 ;  /* 0x03243002ff0075a7 */ /* 0x0002a20008020146 */
[----:B------:R-:W-:Y:S05]  /*1a20*/  @!P0 BRA `(.L_x_13730) ;  /* 0x0000000000048947 */ /* 0x000fea0003800000 */
[----:B------:R-:W-:Y:S01]  /*1a30*/  BPT.TRAP 0x1 ;  /* 0x000000040000795c */ /* 0x000fe20000300000 */
.L_x_13730:
[----:B--2---:R-:W-:Y:S05]  /*1a40*/  @P1 BRA `(.L_x_13731) ;  /* 0x0000000000081947 */ /* 0x004fea0003800000 */
[----:B------:R-:W2:Y:S02]  /*1a50*/  SYNCS.PHASECHK.TRANS64.TRYWAIT P1, [UR6+0x32430], R2 ;  /* 0x03243002ff0075a7 */ /* 0x000ea40008020146 */
[----:B--2---:R-:W-:Y:S05]  /*1a60*/  @!P1 BRA `(.L_x_13732) ;  /* 0x000000f400649947 */ /* 0x004fea0003800000 */
.L_x_13731:
[----:B------:R-:W-:Y:S01]  /*1a70*/  UIADD3 UR4, UR40, 0x1c400, URZ ;  /* 0x0001c40028047890 */ /* 0x000fe2000fffe03f */
[----:B------:R-:W-:Y:S01]  /*1a80*/  WARPGROUP.ARRIVE ;  /* 0x00000000000079c5 */ /* 0x000fe20000000000 */
[----:B------:R-:W-:Y:S01]  /*1a90*/  UMOV UR8, UR42 ;  /* 0x0000002a00087c82 */ /* 0x000fe20008000000 */
[----:B------:R-:W-:Y:S01]  /*1aa0*/  UMOV UR9, 0x40000040 ;  /* 0x4000004000097882 */ /* 0x000fe20000000000 */
[----:B------:R-:W-:Y:S01]  /*1ab0*/  USHF.R.U32.HI UR4, URZ, 0x4, UR4 ;  /* 0x000000043f047899 */ /* 0x000fe20008011604 */
[----:B------:R-:W-:-:S03]  /*1ac0*/  UMOV UR11, 0x40000040 ;  /* 0x40000040000b7882 */ /* 0x000fc60000000000 */
[----:B------:R-:W-:-:S04]  /*1ad0*/  ULOP3.LUT UR4, UR4, 0x3fff, URZ, 0xc0, !UPT ;  /* 0x00003fff04047892 */ /* 0x000fc8000f8ec03f */
[----:B------:R-:W-:-:S04]  /*1ae0*/  ULOP3.LUT UR5, UR4, 0x10000, URZ, 0xfc, !UPT ;  /* 0x0001000004057892 */ /* 0x000fc8000f8efc3f */
[----:B------:R-:W-:Y:S02]  /*1af0*/  UIMAD UR4, UR38, 0x300, UR5 ;  /* 0x00000300260478a4 */ /* 0x000fe4000f8e0205 */
[----:B------:R-:W-:Y:S01]  /*1b00*/  IMAD.U32 R20, RZ, RZ, UR5 ;  /* 0x00000005ff147e24 */ /* 0x000fe2000f8e00ff */
[----:B------:R-:W-:Y:S02]  /*1b10*/  UIADD3 UR5, UR42, 0x2, URZ ;  /* 0x000000022a057890 */ /* 0x000fe4000fffe03f */
[----:B------:R-:W-:Y:S02]  /*1b20*/  UIADD3 UR7, UR4, 0x2, URZ ;  /* 0x0000000204077890 */ /* 0x000fe4000fffe03f */
[----:B------:R-:W-:Y:S02]  /*1b30*/  UMOV UR10, UR4 ;  /* 0x00000004000a7c82 */ /* 0x000fe40008000000 */
[----:B------:R-:W-:Y:S01]  /*1b40*/  HGMMA.64x96x16.F32.BF16 R24, gdesc[UR8], RZ, !UPT, gsb0 ;  /* 0x01600000081879f0 */ /* 0x000fe2000c0018ff */
        /* <DEDUP_REMOVED lines=34> */
.L_x_13850:
[----:B------:R-:W-:Y:S05]  /*1d70*/  @!P0 BRA `(.L_x_13734) ;  /* 0x0000000000048947 */ /* 0x000fea0003800000 */
[----:B------:R-:W-:Y:S01]  /*1d80*/  BPT.TRAP 0x1 ;  /* 0x000000040000795c */ /* 0x000fe20000300000 */
.L_x_13734:
[----:B------:R2:W3:Y:S01]  /*1d90*/  SYNCS.PHASECHK.TRANS64.TRYWAIT P1, [UR6+0x32450], R2 ;  /* 0x03245002ff0075a7 */ /* 0x0004e20008020146 */
[----:B------:R-:W-:Y:S05]  /*1da0*/  @!P0 BRA `(.L_x_13735) ;  /* 0x0000000000048947 */ /* 0x000fea0003800000 */
[----:B------:R-:W-:Y:S01]  /*1db0*/  BPT.TRAP 0x1 ;  /* 0x000000040000795c */ /* 0x000fe20000300000 */
.L_x_13735:
[----:B---3--:R-:W-:Y:S05]  /*1dc0*/  @P1 BRA `(.L_x_13736) ;  /* 0x0000000000081947 */ /* 0x008fea0003800000 */
[----:B------:R-:W3:Y:S02]  /*1dd0*/  SYNCS.PHASECHK.TRANS64.TRYWAIT P1, [UR6+0x32450], R2 ;  /* 0x03245002ff0075a7 */ /* 0x000ee40008020146 */
[----:B---3--:R-:W-:Y:S05]  /*1de0*/  @!P1 BRA `(.L_x_13737) ;  /* 0x000000f000b49947 */ /* 0x008fea0003800000 */
.L_x_13736:
[----:B------:R-:W-:Y:S01]  /*1df0*/  UIADD3 UR40, UR40, 0x400, URZ ;  /* 0x0000040028287890 */ /* 0x000fe2000fffe03f */
[----:B------:R-:W-:Y:S01]  /*1e00*/  WARPGROUP.ARRIVE ;  /* 0x00000000000079c5 */ /* 0x000fe20000000000 */
[----:B------:R-:W-:-:S05]  /*1e10*/  ULOP3.LUT UR4, UR41, 0x10000, URZ, 0xfc, !UPT ;  /* 0x0001000029047892 */ /* 0x000fca000f8efc3f */
[----:B0-----:R-:W0:Y:S01]  /*1e20*/  S2R R0, SR_TID.X ;  /* 0x0000000000007919 */ /* 0x001e220000002100 */
[----:B------:R-:W-:Y:S01]  /*1e30*/  USHF.R.U32.HI UR7, URZ, 0x4, UR40 ;  /* 0x000000043f077899 */ /* 0x000fe20008011628 */
[----:B------:R-:W-:Y:S01]  /*1e40*/  UMOV UR9, 0x40000040 ;  /* 0x4000004000097882 */ /* 0x000fe20000000000 */
[----:B------:R-:W-:Y:S02]  /*1e50*/  UMOV UR11, 0x40000040 ;  /* 0x40000040000b7882 */ /* 0x000fe40000000000 */
[----:B------:R-:W-:Y:S01]  /*1e60*/  ULOP3.LUT UR7, UR7, 0x3fff, URZ, 0xc0, !UPT ;  /* 0x00003fff07077892 */ /* 0x000fe2000f8ec03f */
[----:B------:R-:W-:Y:S01]  /*1e70*/  IMAD.U32 R13, RZ, RZ, UR9 ;  /* 0x00000009ff0d7e24 */ /* 0x000fe2000f8e00ff */
[----:B------:R-:W-:Y:S01]  /*1e80*/  UMOV UR8, UR4 ;  /* 0x0000000400087c82 */ /* 0x000fe20008000000 */
[----:B------:R-:W-:Y:S01]  /*1e90*/  UMOV UR13, 0x40000040 ;  /* 0x40000040000d7882 */ /* 0x000fe20000000000 */
[----:B------:R-:W-:Y:S01]  /*1ea0*/  ULOP3.LUT UR61, UR7, 0x10000, URZ, 0xfc, !UPT ;  /* 0x00010000073d7892 */ /* 0x000fe2000f8efc3f */
[----:B------:R-:W-:Y:S01]  /*1eb0*/  IMAD.U32 R12, RZ, RZ, UR8 ;  /* 0x00000008ff0c7e24 */ /* 0x000fe2000f8e00ff */
[----:B------:R-:W-:Y:S01]  /*1ec0*/  UMOV UR15, 0x40000040 ;  /* 0x40000040000f7882 */ /* 0x000fe20000000000 */
[----:B------:R-:W-:Y:S01]  /*1ed0*/  IMAD.U32 R11, RZ, RZ, UR13 ;  /* 0x0000000dff0b7e24 */ /* 0x000fe2000f8e00ff */
[----:B------:R-:W-:-:S02]  /*1ee0*/  UIMAD UR5, UR38, 0xc00, UR61 ;  /* 0x00000c00260578a4 */ /* 0x000fc4000f8e023d */
[----:B------:R-:W-:Y:S02]  /*1ef0*/  UIADD3 UR52, UR4, 0x402, URZ ;  /* 0x0000040204347890 */ /* 0x000fe4000fffe03f */
[----:B------:R-:W-:Y:S01]  /*1f00*/  UIADD3 UR54, UR5, 0x302, URZ ;  /* 0x0000030205367890 */ /* 0x000fe2000fffe03f */
[----:B------:R-:W-:Y:S02]  /*1f10*/  UMOV UR53, 0x40000040 ;  /* 0x4000004000357882 */ /* 0x000fe40000000000 */
[----:B------:R-:W-:Y:S01]  /*1f20*/  UMOV UR10, UR5 ;  /* 0x00000005000a7c82 */ /* 0x000fe20008000000 */
[----:B------:R-:W-:Y:S01]  /*1f30*/  UMOV UR55, 0x40000040 ;  /* 0x4000004000377882 */ /* 0x000fe20000000000 */
[----:B------:R-:W-:Y:S01]  /*1f40*/  HGMMA.64x96x16.F32.BF16 R24, gdesc[UR8], R24, gsb0 ;  /* 0x01600000081879f0 */ /* 0x000fe20008001818 */
[----:B------:R-:W-:Y:S02]  /*1f50*/  UIADD3 UR8, UR4, 0x2, URZ ;  /* 0x0000000204087890 */ /* 0x000fe4000fffe03f */
[----:B------:R-:W-:-:S02]  /*1f60*/  UIADD3 UR9, UR5, 0x2, URZ ;  /* 0x0000000205097890 */ /* 0x000fc4000fffe03f */
[----:B------:R-:W-:Y:S01]  /*1f70*/  UIADD3 UR10, UR5, 0x304, URZ ;  /* 0x00000304050a7890 */ /* 0x000fe2000fffe03f */
[----:B------:R-:W-:Y:S02]  /*1f80*/  UMOV UR11, 0x40000040 ;  /* 0x40000040000b7882 */ /* 0x000fe40000000000 */
[----:B------:R-:W-:Y:S01]  /*1f90*/  UMOV UR12, UR8 ;  /* 0x00000008000c7c82 */ /* 0x000fe20008000000 */
[----:B------:R-:W-:Y:S01]  /*1fa0*/  UIADD3 UR8, UR4, 0x4, URZ ;  /* 0x0000000404087890 */ /* 0x000fe2000fffe03f */
[----:B------:R-:W-:Y:S01]  /*1fb0*/  IMAD.U32 R10, RZ, RZ, UR12 ;  /* 0x0000000cff0a7e24 */ /* 0x000fe2000f8e00ff */
[----:B------:R-:W-:Y:S01]  /*1fc0*/  UMOV UR14, UR9 ;  /* 0x00000009000e7c82 */ /* 0x000fe20008000000 */
[----:B------:R-:W-:Y:S01]  /*1fd0*/  UIADD3 UR9, UR5, 0x4, URZ ;  /* 0x0000000405097890 */ /* 0x000fe2000fffe03f */
[----:B0-----:R-:W-:Y:S01]  /*1fe0*/  SHF.R.U32.HI R0, RZ, 0x7, R0 ;  /* 0x00000007ff007819 */ /* 0x001fe20000011600 */
        /* <DEDUP_REMOVED lines=63> */
[----:B-12---:R-:W-:Y:S01]  /*23e0*/  IMAD.U32 R2, RZ, RZ, UR12 ;  /* 0x0000000cff027e24 */ /* 0x006fe2000f8e00ff */
        /* <DEDUP_REMOVED lines=46> */
.L_x_13738:
[----:B------:R-:W-:Y:S01]  /*26d0*/  ISETP.NE.AND P6, PT, R228, 0x1, PT ;  /* 0x00000001e400780c */ /* 0x000fe20003fc5270 */
[----:B------:R-:W1:Y:S01]  /*26e0*/  LDC R208, c[0x0][0x2f0] ;  /* 0x0000bc00ffd07b82 */ /* 0x000e620000000800 */
[----:B------:R-:W-:Y:S01]  /*26f0*/  IADD3 R4, R213, UR60, RZ ;  /* 0x0000003cd5047c10 */ /* 0x000fe2000fffe0ff */
[----:B------:R-:W-:Y:S01]  /*2700*/  ULDC UR5, c[0x0][0xa80] ;  /* 0x0002a00000057ab9 */ /* 0x000fe20000000800 */
[----:B------:R-:W-:Y:S01]  /*2710*/  R2UR UR4, R212 ;  /* 0x00000000d40472ca */ /* 0x000fe200000e0000 */
[----:B------:R-:W-:Y:S02]  /*2720*/  UIADD3 UR10, UR6, 0x32440, URZ ;  /* 0x00032440060a7890 */ /* 0x000fe4000fffe03f */
[----:B------:R-:W-:Y:S02]  /*2730*/  ULOP3.LUT UR7, UR7, 0x3000000, URZ, 0xfc, !UPT ;  /* 0x0300000007077892 */ /* 0x000fe4000f8efc3f */
[----:B------:R-:W2:Y:S01]  /*2740*/  LDC R207, c[0x0][0x288] ;  /* 0x0000a200ffcf7b82 */ /* 0x000ea20000000800 */
[----:B------:R-:W-:Y:S01]  /*2750*/  UPRMT UR10, UR48, 0x654, UR10 ;  /* 0x00000654300a7896 */ /* 0x000fe2000800000a */
[----:B------:R-:W-:-:S06]  /*2760*/  UMOV UR11, 0x40000040 ;  /* 0x40000040000b7882 */ /* 0x000fcc0000000000 */
[----:B------:R-:W3:Y:S08]  /*2770*/  @P6 LDC R5, c[0x0][0x44c] ;  /* 0x00011300ff056b82 */ /* 0x000ef00000000800 */
[----:B------:R-:W4:Y:S01]  /*2780*/  @P6 LDC R72, c[0x0][0x450] ;  /* 0x00011400ff486b82 */ /* 0x000f220000000800 */
[----:B------:R-:W-:Y:S01]  /*2790*/  SYNCS.ARRIVE.TRANS64.RED.A1T0 RZ, [UR10], RZ ;  /* 0x000000ffffff79a7 */ /* 0x000fe2000810040a */
[----:B---3--:R-:W-:-:S05]  /*27a0*/  @P6 IMAD.HI.U32 R5, R4, R5, RZ ;  /* 0x0000000504056227 */ /* 0x008fca00078e00ff */
[----:B----4-:R-:W-:Y:S01]  /*27b0*/  @P6 SHF.R.U32.HI R4, RZ, R72, R5 ;  /* 0x00000048ff046219 */ /* 0x010fe20000011605 */
[----:B------:R-:W-:-:S04]  /*27c0*/  IMAD.MOV.U32 R72, RZ, RZ, -0x60 ;  /* 0xffffffa0ff487424 */ /* 0x000fc800078e00ff */
[----:B------:R-:W3:Y:S01]  /*27d0*/  SHFL.IDX PT, R21, R4, RZ, 0x1c1f ;  /* 0x001c1fff04157589 */ /* 0x000ee200000e0000 */
[----:B------:R-:W-:-:S03]  /*27e0*/  IMAD R5, R201, R72, 0x60 ;  /* 0x00000060c9057424 */ /* 0x000fc600078e0248 */
[----:B------:R-:W4:Y:S01]  /*27f0*/  SHFL.IDX PT, R73, R4, 0x1, 0x1c1f ;  /* 0x003c1f0004497f89 */ /* 0x000f2200000e0000 */
[----:B-1----:R-:W-:Y:S01]  /*2800*/  IMAD R5, R208, UR4, R5 ;  /* 0x00000004d0057c24 */ /* 0x002fe2000f8e0205 */
[----:B------:R-:W-:-:S03]  /*2810*/  UIMAD UR4, UR38, 0xc00, UR7 ;  /* 0x00000c00260478a4 */ /* 0x000fc6000f8e0207 */
[----:B------:R-:W-:-:S04]  /*2820*/  IMAD R72, R214, -0x2, R5 ;  /* 0xfffffffed6487824 */ /* 0x000fc800078e0205 */
[----:B------:R-:W-:Y:S01]  /*2830*/  UMOV UR10, UR4 ;  /* 0x00000004000a7c82 */ /* 0x000fe20008000000 */
[----:B--2---:R-:W-:-:S04]  /*2840*/  IADD3 R5, R72, 0x1, -R207 ;  /* 0x0000000148057810 */ /* 0x004fc80007ffe8cf */
[-CC-:B---3--:R-:W-:Y:S01]  /*2850*/  VIADDMNMX R21, R21, R5.reuse, R72.reuse, PT ;  /* 0x0000000515157246 */ /* 0x188fe20003800148 */
[----:B------:R1:W-:Y:S03]  /*2860*/  BAR.SYNC.DEFER_BLOCKING R209, 0x100 ;  /* 0x000400d10000751d */ /* 0x0003e60000010000 */
[----:B------:R-:W-:Y:S02]  /*2870*/  ISETP.GT.AND P5, PT, R21, RZ, PT ;  /* 0x000000ff1500720c */ /* 0x000fe40003fa4270 */
[----:B----4-:R-:W-:Y:S02]  /*2880*/  VIADDMNMX R72, R73, R5, R72, PT ;  /* 0x0000000549487246 */ /* 0x010fe40003800148 */
[----:B------:R-:W-:Y:S02]  /*2890*/  ISETP.GT.AND P4, PT, R21, 0x1, PT ;  /* 0x000000011500780c */ /* 0x000fe40003f84270 */
[----:B------:R-:W-:-:S02]  /*28a0*/  FSEL R73, R24, -INF , P5 ;  /* 0xff80000018497808 */ /* 0x000fc40002800000 */
[C---:B------:R-:W-:Y:S02]  /*28b0*/  ISETP.GT.AND P2, PT, R21.reuse, 0x10, PT ;  /* 0x000000101500780c */ /* 0x040fe40003f44270 */
[C---:B------:R-:W-:Y:S02]  /*28c0*/  ISETP.GT.AND P5, PT, R21.reuse, 0x11, PT ;  /* 0x000000111500780c */ /* 0x040fe40003fa4270 */
[C---:B------:R-:W-:Y:S02]  /*28d0*/  ISETP.GT.AND P3, PT, R21.reuse, 0x8, PT ;  /* 0x000000081500780c */ /* 0x040fe40003f64270 */
[----:B------:R-:W-:Y:S02]  /*28e0*/  ISETP.GT.AND P1, PT, R21, 0x9, PT ;  /* 0x000000091500780c */ /* 0x000fe40003f24270 */
[----:B------:R-:W-:Y:S02]  /*28f0*/  FSEL R25, R25, -INF , P4 ;  /* 0xff80000019197808 */ /* 0x000fe40002000000 */
[----:B------:R-:W-:-:S02]  /*2900*/  ISETP.GT.AND P4, PT, R21, 0x18, PT ;  /* 0x000000181500780c */ /* 0x000fc40003f84270 */
[----:B------:R-:W-:Y:S02]  /*2910*/  FSEL R5, R32, -INF , P2 ;  /* 0xff80000020057808 */ /* 0x000fe40001000000 */
[----:B------:R-:W-:Y:S02]  /*2920*/  FSEL R158, R33, -INF , P5 ;  /* 0xff800000219e7808 */ /* 0x000fe40002800000 */
[C---:B------:R-:W-:Y:S02]  /*2930*/  ISETP.GT.AND P2, PT, R21.reuse, 0x21, PT ;  /* 0x000000211500780c */ /* 0x040fe40003f44270 */
[----:B------:R-:W-:Y:S02]  /*2940*/  ISETP.GT.AND P5, PT, R21, 0x28, PT ;  /* 0x000000281500780c */ /* 0x000fe40003fa4270 */
[----:B------:R-:W-:Y:S02]  /*2950*/  FSEL R75, R28, -INF , P3 ;  /* 0xff8000001c4b7808 */ /* 0x000fe40001800000 */
[----:B------:R-:W-:-:S02]  /*2960*/  FSEL R29, R29, -INF , P1 ;  /* 0xff8000001d1d7808 */ /* 0x000fc40000800000 */
[C---:B------:R-:W-:Y:S02]  /*2970*/  ISETP.GT.AND P3, PT, R21.reuse, 0x19, PT ;  /* 0x000000191500780c */ /* 0x040fe40003f64270 */
[C---:B------:R-:W-:Y:S02]  /*2980*/  ISETP.GT.AND P1, PT, R21.reuse, 0x20, PT ;  /* 0x000000201500780c */ /* 0x040fe40003f24270 */
[----:B------:R-:W-:Y:S02]  /*2990*/  FSEL R163, R36, -INF , P4 ;  /* 0xff80000024a37808 */ /* 0x000fe40002000000 */
[----:B------:R-:W-:Y:S02]  /*29a0*/  ISETP.GT.AND P4, PT, R21, 0x29, PT ;  /* 0x000000291500780c */ /* 0x000fe40003f84270 */
[----:B------:R-:W-:Y:S02]  /*29b0*/  FSEL R159, R41, -INF , P2 ;  /* 0xff800000299f7808 */ /* 0x000fe40001000000 */
[----:B------:R-:W-:-:S02]  /*29c0*/  FSEL R164, R44, -INF , P5 ;  /* 0xff8000002ca47808 */ /* 0x000fc40002800000 */
[C---:B------:R-:W-:Y:S02]  /*29d0*/  ISETP.GT.AND P2, PT, R21.reuse, 0x38, PT ;  /* 0x000000381500780c */ /* 0x040fe40003f44270 */
[----:B------:R-:W-:Y:S02]  /*29e0*/  ISETP.GT.AND P5, PT, R21, 0x39, PT ;  /* 0x000000391500780c */ /* 0x000fe40003fa4270 */
[----:B------:R-:W-:Y:S02]  /*29f0*/  FSEL R168, R37, -INF , P3 ;  /* 0xff80000025a87808 */ /* 0x000fe40001800000 */
[----:B------:R-:W-:Y:S02]  /*2a00*/  FSEL R206, R40, -INF , P1 ;  /* 0xff80000028ce7808 */ /* 0x000fe40000800000 */
[----:B------:R-:W-:Y:S02]  /*2a10*/  FMNMX.FTZ R4, R73, R25, !PT ;  /* 0x0000001949047209 */ /* 0x000fe40007810000 */
[----:B------:R-:W-:-:S02]  /*2a20*/  ISETP.GT.AND P3, PT, R21, 0x30, PT ;  /* 0x000000301500780c */ /* 0x000fc40003f64270 */
[----:B------:R-:W-:Y:S02]  /*2a30*/  ISETP.GT.AND P1, PT, R21, 0x31, PT ;  /* 0x000000311500780c */ /* 0x000fe40003f24270 */
[----:B------:R-:W-:Y:S02]  /*2a40*/  FSEL R169, R45, -INF , P4 ;  /* 0xff8000002da97808 */ /* 0x000fe40002000000 */
[----:B------:R-:W-:Y:S02]  /*2a50*/  ISETP.GT.AND P4, PT, R21, 0x40, PT ;  /* 0x000000401500780c */ /* 0x000fe40003f84270 */
[----:B------:R-:W-:Y:S02]  /*2a60*/  FSEL R165, R52, -INF , P2 ;  /* 0xff80000034a57808 */ /* 0x000fe40001000000 */
[----:B------:R-:W-:Y:S02]  /*2a70*/  FSEL R170, R53, -INF , P5 ;  /* 0xff80000035aa7808 */ /* 0x000fe40002800000 */
[----:B------:R-:W-:-:S02]  /*2a80*/  ISETP.GT.AND P2, PT, R21, 0x49, PT ;  /* 0x000000491500780c */ /* 0x000fc40003f44270 */
[----:B------:R-:W-:Y:S02]  /*2a90*/  ISETP.GT.AND P5, PT, R21, 0x50, PT ;  /* 0x000000501500780c */ /* 0x000fe40003fa4270 */
[----:B------:R-:W-:Y:S02]  /*2aa0*/  FMNMX.FTZ R24, R75, R4, !PT ;  /* 0x000000044b187209 */ /* 0x000fe40007810000 */
[----:B------:R-:W-:Y:S02]  /*2ab0*/  FSEL R205, R48, -INF , P3 ;  /* 0xff80000030cd7808 */ /* 0x000fe40001800000 */
[----:B------:R-:W-:Y:S02]  /*2ac0*/  FSEL R160, R49, -INF , P1 ;  /* 0xff80000031a07808 */ /* 0x000fe40000800000 */
[C---:B------:R-:W-:Y:S02]  /*2ad0*/  ISETP.GT.AND P3, PT, R21.reuse, 0x41, PT ;  /* 0x000000411500780c */ /* 0x040fe40003f64270 */
[----:B------:R-:W-:-:S02]  /*2ae0*/  ISETP.GT.AND P1, PT, R21, 0x48, PT ;  /* 0x000000481500780c */ /* 0x000fc40003f24270 */
[----:B------:R-:W-:Y:S02]  /*2af0*/  FSEL R157, R56, -INF , P4 ;  /* 0xff800000389d7808 */ /* 0x000fe40002000000 */
[----:B------:R-:W-:Y:S02]  /*2b00*/  ISETP.GT.AND P4, PT, R21, 0x51, PT ;  /* 0x000000511500780c */ /* 0x000fe40003f84270 */
[----:B------:R-:W-:Y:S02]  /*2b10*/  FSEL R171, R61, -INF , P2 ;  /* 0xff8000003dab7808 */ /* 0x000fe40001000000 */
[----:B------:R-:W-:Y:S02]  /*2b20*/  FSEL R4, R64, -INF , P5 ;  /* 0xff80000040047808 */ /* 0x000fe40002800000 */
[----:B------:R-:W-:Y:S02]  /*2b30*/  FMNMX.FTZ R24, R29, R24, !PT ;  /* 0x000000181d187209 */ /* 0x000fe40007810000 */
[----:B------:R-:W-:-:S02]  /*2b40*/  ISETP.GT.AND P2, PT, R72, RZ, PT ;  /* 0x000000ff4800720c */ /* 0x000fc40003f44270 */
[----:B------:R-:W-:Y:S02]  /*2b50*/  ISETP.GT.AND P5, PT, R72, 0x1, PT ;  /* 0x000000014800780c */ /* 0x000fe40003fa4270 */
[----:B------:R-:W-:Y:S02]  /*2b60*/  FSEL R161, R57, -INF , P3 ;  /* 0xff80000039a17808 */ /* 0x000fe40001800000 */
[----:B------:R-:W-:Y:S02]  /*2b70*/  FSEL R166, R60, -INF , P1 ;  /* 0xff8000003ca67808 */ /* 0x000fe40000800000 */
[C---:B------:R-:W-:Y:S02]  /*2b80*/  ISETP.GT.AND P3, PT, R21.reuse, 0x58, PT ;  /* 0x000000581500780c */ /* 0x040fe40003f64270 */
[----:B------:R-:W-:Y:S02]  /*2b90*/  ISETP.GT.AND P1, PT, R21, 0x59, PT ;  /* 0x000000591500780c */ /* 0x000fe40003f24270 */
[----:B------:R-:W-:-:S02]  /*2ba0*/  FSEL R162, R65, -INF , P4 ;  /* 0xff80000041a27808 */ /* 0x000fc40002000000 */
[----:B------:R-:W-:Y:S02]  /*2bb0*/  FMNMX.FTZ R21, R5, R24, !PT ;  /* 0x0000001805157209 */ /* 0x000fe40007810000 */
[----:B------:R-:W-:Y:S02]  /*2bc0*/  ISETP.GT.AND P4, PT, R72, 0x8, PT ;  /* 0x000000084800780c */ /* 0x000fe40003f84270 */
[----:B------:R-:W-:Y:S02]  /*2bd0*/  FSEL R26, R26, -INF , P2 ;  /* 0xff8000001a1a7808 */ /* 0x000fe40001000000 */
[----:B------:R-:W-:Y:S02]  /*2be0*/  FSEL R24, R27, -INF , P5 ;  /* 0xff8000001b187808 */ /* 0x000fe40002800000 */
[----:B------:R-:W-:Y:S02]  /*2bf0*/  FSEL R167, R68, -INF , P3 ;  /* 0xff80000044a77808 */ /* 0x000fe40001800000 */
        /* <DEDUP_REMOVED lines=8> */
[----:B------:R-:W-:Y:S02]  /*2c80*/  ISETP.GT.AND P4, PT, R72, 0x11, PT ;  /* 0x000000114800780c */ /* 0x000fe40003f84270 */
[----:B------:R-:W-:Y:S02]  /*2c90*/  FSEL R173, R34, -INF , P2 ;  /* 0xff80000022ad7808 */ /* 0x000fe40001000000 */
[----:B------:R-:W-:Y:S02]  /*2ca0*/  FMNMX.FTZ R32, R28, R21, !PT ;  /* 0x000000151c207209 */ /* 0x000fe40007810000 */
[----:B------:R-:W-:Y:S02]  /*2cb0*/  FMNMX.FTZ R27, R168, R27, !PT ;  /* 0x0000001ba81b7209 */ /* 0x000fe40007810000 */
[----:B------:R-:W-:-:S02]  /*2cc0*/  ISETP.GT.AND P3, PT, R72, 0x18, PT ;  /* 0x000000184800780c */ /* 0x000fc40003f64270 */
[----:B------:R-:W-:Y:S02]  /*2cd0*/  FSEL R185, R35, -INF , P4 ;  /* 0xff80000023b97808 */ /* 0x000fe40002000000 */
[----:B------:R-:W-:Y:S02]  /*2ce0*/  FMNMX.FTZ R32, R173, R32, !PT ;  /* 0x00000020ad207209 */ /* 0x000fe40007810000 */
[----:B------:R-:W-:Y:S02]  /*2cf0*/  FMNMX.FTZ R34, R206, R27, !PT ;  /* 0x0000001bce227209 */ /* 0x000fe40007810000 */
[----:B------:R-:W-:Y:S02]  /*2d00*/  ISETP.GT.AND P2, PT, R72, 0x19, PT ;  /* 0x000000194800780c */ /* 0x000fe40003f44270 */
[----:B------:R-:W-:Y:S02]  /*2d10*/  FSEL R190, R38, -INF , P3 ;  /* 0xff80000026be7808 */ /* 0x000fe40001800000 */
[----:B------:R-:W-:-:S02]  /*2d20*/  FMNMX.FTZ R21, R185, R32, !PT ;  /* 0x00000020b9157209 */ /* 0x000fc40007810000 */
        /* <DEDUP_REMOVED lines=16> */
[----:B------:R-:W-:Y:S02]  /*2e30*/  ISETP.GT.AND P3, PT, R72, 0x30, PT ;  /* 0x000000304800780c */ /* 0x000fe40003f64270 */
[----:B------:R-:W-:-:S02]  /*2e40*/  FSEL R195, R47, -INF , P4 ;  /* 0xff8000002fc37808 */ /* 0x000fc40002000000 */
[----:B------:R-:W-:Y:S02]  /*2e50*/  FMNMX.FTZ R32, R191, R32, !PT ;  /* 0x00000020bf207209 */ /* 0x000fe40007810000 */
        /* <DEDUP_REMOVED lines=29> */
[----:B------:R-:W-:Y:S02]  /*3030*/  FSEL R172, R69, -INF , P1 ;  /* 0xff80000045ac7808 */ /* 0x000fe40000800000 */
        /* <DEDUP_REMOVED lines=13> */
[----:B------:R-:W-:Y:S01]  /*3110*/  FSEL R198, R70, -INF , P1 ;  /* 0xff80000046c67808 */ /* 0x000fe20000800000 */
[----:B------:R-:W2:Y:S01]  /*3120*/  SHFL.BFLY PT, R34, R27, 0x2, 0x1f ;  /* 0x0c401f001b227f89 */ /* 0x000ea200000e0000 */
[----:B------:R-:W-:Y:S02]  /*3130*/  FMNMX.FTZ R21, R193, R32, !PT ;  /* 0x00000020c1157209 */ /* 0x000fe40007810000 */
[----:B------:R-:W-:Y:S02]  /*3140*/  FSEL R204, R71, -INF , P2 ;  /* 0xff80000047cc7808 */ /* 0x000fe40001000000 */
[----:B------:R-:W-:-:S04]  /*3150*/  FMNMX.FTZ R21, R198, R21, !PT ;  /* 0x00000015c6157209 */ /* 0x000fc80007810000 */
[----:B------:R-:W-:-:S05]  /*3160*/  FMNMX.FTZ R31, R204, R21, !PT ;  /* 0x00000015cc1f7209 */ /* 0x000fca0007810000 */
[----:B------:R-:W3:Y:S01]  /*3170*/  SHFL.BFLY PT, R32, R31, 0x2, 0x1f ;  /* 0x0c401f001f207f89 */ /* 0x000ee200000e0000 */
[----:B--2---:R-:W-:-:S05]  /*3180*/  FMNMX.FTZ R34, R27, R34, !PT ;  /* 0x000000221b227209 */ /* 0x004fca0007810000 */
[----:B------:R-:W2:Y:S01]  /*3190*/  SHFL.BFLY PT, R21, R34, 0x1, 0x1f ;  /* 0x0c201f0022157f89 */ /* 0x000ea200000e0000 */
[----:B---3--:R-:W-:-:S05]  /*31a0*/  FMNMX.FTZ R32, R31, R32, !PT ;  /* 0x000000201f207209 */ /* 0x008fca0007810000 */
[----:B------:R-:W3:Y:S01]  /*31b0*/  SHFL.BFLY PT, R27, R32, 0x1, 0x1f ;  /* 0x0c201f00201b7f89 */ /* 0x000ee200000e0000 */
[----:B--2---:R-:W-:-:S04]  /*31c0*/  FMNMX.FTZ R21, R34, R21, !PT ;  /* 0x0000001522157209 */ /* 0x004fc80007810000 */
[C---:B------:R-:W-:Y:S01]  /*31d0*/  FSETP.NEU.FTZ.AND P1, PT, R21.reuse, -INF , PT ;  /* 0xff8000001500780b */ /* 0x040fe20003f3d000 */
[----:B------:R-:W-:-:S05]  /*31e0*/  FMUL.FTZ R202, R21, UR5 ;  /* 0x0000000515ca7c20 */ /* 0x000fca0008410000 */
[----:B------:R-:W-:Y:S02]  /*31f0*/  FSEL R202, R202, RZ, P1 ;  /* 0x000000ffcaca7208 */ /* 0x000fe40000800000 */
[----:B---3--:R-:W-:-:S03]  /*3200*/  FMNMX.FTZ R156, R32, R27, !PT ;  /* 0x0000001b209c7209 */ /* 0x008fc60007810000 */
[--C-:B------:R-:W-:Y:S01]  /*3210*/  FFMA.FTZ R177, R73, UR5, -R202.reuse ;  /* 0x0000000549b17c23 */ /* 0x100fe200080108ca */
[--C-:B------:R-:W-:Y:S01]  /*3220*/  FFMA.FTZ R178, R25, UR5, -R202.reuse ;  /* 0x0000000519b27c23 */ /* 0x100fe200080108ca */
[--C-:B------:R-:W-:Y:S01]  /*3230*/  FFMA.FTZ R179, R75, UR5, -R202.reuse ;  /* 0x000000054bb37c23 */ /* 0x100fe200080108ca */
[C---:B------:R-:W-:Y:S01]  /*3240*/  FSETP.NEU.FTZ.AND P1, PT, R156.reuse, -INF , PT ;  /* 0xff8000009c00780b */ /* 0x040fe20003f3d000 */
[----:B------:R-:W-:Y:S01]  /*3250*/  FMUL.FTZ R203, R156, UR5 ;  /* 0x000000059ccb7c20 */ /* 0x000fe20008410000 */
[--C-:B------:R-:W-:Y:S01]  /*3260*/  FFMA.FTZ R180, R29, UR5, -R202.reuse ;  /* 0x000000051db47c23 */ /* 0x100fe200080108ca */
[----:B------:R-:W-:Y:S01]  /*3270*/  MUFU.EX2 R177, R177 ;  /* 0x000000b100b17308 */ /* 0x000fe20000000800 */
[--C-:B------:R-:W-:Y:S01]  /*3280*/  FFMA.FTZ R5, R5, UR5, -R202.reuse ;  /* 0x0000000505057c23 */ /* 0x100fe200080108ca */
[--C-:B------:R-:W-:Y:S01]  /*3290*/  FFMA.FTZ R158, R158, UR5, -R202.reuse ;  /* 0x000000059e9e7c23 */ /* 0x100fe200080108ca */
[----:B------:R-:W-:Y:S01]  /*32a0*/  FSEL R203, R203, RZ, P1 ;  /* 0x000000ffcbcb7208 */ /* 0x000fe20000800000 */
        /* <DEDUP_REMOVED lines=8> */
[----:B------:R-:W2:Y:S01]  /*3330*/  MUFU.EX2 R178, R178 ;  /* 0x000000b200b27308 */ /* 0x000ea20000000800 */
        /* <DEDUP_REMOVED lines=16> */
[----:B--2---:R-:W-:Y:S01]  /*3440*/  F2FP.BF16.F32.PACK_AB R152, R178, R177 ;  /* 0x000000b1b298723e */ /* 0x004fe200000010ff */
        /* <DEDUP_REMOVED lines=15> */
[----:B---3--:R-:W-:Y:S01]  /*3540*/  F2FP.BF16.F32.PACK_AB R154, R180, R179 ;  /* 0x000000b3b49a723e */ /* 0x008fe200000010ff */
[--C-:B------:R-:W-:Y:S01]  /*3550*/  FFMA.FTZ R162, R162, UR5, -R202.reuse ;  /* 0x00000005a2a27c23 */ /* 0x100fe200080108ca */
[--C-:B------:R-:W-:Y:S01]  /*3560*/  FFMA.FTZ R167, R167, UR5, -R202.reuse ;  /* 0x00000005a7a77c23 */ /* 0x100fe200080108ca */
[----:B------:R-:W-:Y:S01]  /*3570*/  FFMA.FTZ R172, R172, UR5, -R202 ;  /* 0x00000005acac7c23 */ /* 0x000fe200080108ca */
[--C-:B------:R-:W-:Y:S01]  /*3580*/  FFMA.FTZ R189, R189, UR5, -R203.reuse ;  /* 0x00000005bdbd7c23 */ /* 0x100fe200080108cb */
[--C-:B------:R-:W-:Y:S01]  /*3590*/  FFMA.FTZ R193, R193, UR5, -R203.reuse ;  /* 0x00000005c1c17c23 */ /* 0x100fe200080108cb */
[--C-:B------:R-:W-:Y:S01]  /*35a0*/  FFMA.FTZ R198, R198, UR5, -R203.reuse ;  /* 0x00000005c6c67c23 */ /* 0x100fe200080108cb */
[----:B------:R-:W-:Y:S01]  /*35b0*/  MUFU.EX2 R183, R183 ;  /* 0x000000b700b77308 */ /* 0x000fe20000000800 */
[----:B------:R-:W-:Y:S01]  /*35c0*/  FFMA.FTZ R202, R204, UR5, -R203 ;  /* 0x00000005ccca7c23 */ /* 0x000fe200080108cb */
[----:B------:R-:W-:-:S04]  /*35d0*/  FADD.FTZ R178, R177, R178 ;  /* 0x000000b2b1b27221 */ /* 0x000fc80000010000 */
[----:B------:R-:W-:Y:S02]  /*35e0*/  FADD.FTZ R179, R179, R178 ;  /* 0x000000b2b3b37221 */ /* 0x000fe40000010000 */
[----:B------:R-:W3:Y:S01]  /*35f0*/  MUFU.EX2 R184, R184 ;  /* 0x000000b800b87308 */ /* 0x000ee20000000800 */
[----:B--2---:R-:W-:Y:S01]  /*3600*/  F2FP.BF16.F32.PACK_AB R153, R182, R181 ;  /* 0x000000b5b699723e */ /* 0x004fe200000010ff */
[----:B------:R-:W-:Y:S01]  /*3610*/  FADD.FTZ R182, R181, R182 ;  /* 0x000000b6b5b67221 */ /* 0x000fe20000010000 */
[----:B------:R-:W-:-:S05]  /*3620*/  FADD.FTZ R180, R180, R179 ;  /* 0x000000b3b4b47221 */ /* 0x000fca0000010000 */
[----:B------:R-:W-:Y:S08]  /*3630*/  MUFU.EX2 R5, R5 ;  /* 0x0000000500057308 */ /* 0x000ff00000000800 */
[----:B------:R-:W-:Y:S01]  /*3640*/  MUFU.EX2 R158, R158 ;  /* 0x0000009e009e7308 */ /* 0x000fe20000000800 */
[----:B---3--:R-:W-:Y:S01]  /*3650*/  F2FP.BF16.F32.PACK_AB R155, R184, R183 ;  /* 0x000000b7b89b723e */ /* 0x008fe200000010ff */
        /* <DEDUP_REMOVED lines=8> */
[----:B------:R-:W2:Y:S08]  /*36e0*/  MUFU.EX2 R173, R173 ;  /* 0x000000ad00ad7308 */ /* 0x000eb00000000800 */
[----:B------:R-:W3:Y:S08]  /*36f0*/  MUFU.EX2 R185, R185 ;  /* 0x000000b900b97308 */ /* 0x000ef00000000800 */
[----:B------:R-:W-:Y:S01]  /*3700*/  MUFU.EX2 R190, R190 ;  /* 0x000000be00be7308 */ /* 0x000fe20000000800 */
[----:B--2---:R-:W-:-:S07]  /*3710*/  FADD.FTZ R184, R173, R184 ;  /* 0x000000b8adb87221 */ /* 0x004fce0000010000 */
[----:B------:R-:W2:Y:S08]  /*3720*/  MUFU.EX2 R194, R194 ;  /* 0x000000c200c27308 */ /* 0x000eb00000000800 */
[----:B------:R-:W-:Y:S08]  /*3730*/  MUFU.EX2 R206, R206 ;  /* 0x000000ce00ce7308 */ /* 0x000ff00000000800 */
[----:B------:R-:W-:Y:S08]  /*3740*/  MUFU.EX2 R159, R159 ;  /* 0x0000009f009f7308 */ /* 0x000ff00000000800 */
[----:B------:R-:W-:Y:S08]  /*3750*/  MUFU.EX2 R164, R164 ;  /* 0x000000a400a47308 */ /* 0x000ff00000000800 */
[----:B------:R-:W-:Y:S08]  /*3760*/  MUFU.EX2 R169, R169 ;  /* 0x000000a900a97308 */ /* 0x000ff00000000800 */
[----:B------:R-:W4:Y:S08]  /*3770*/  MUFU.EX2 R174, R174 ;  /* 0x000000ae00ae7308 */ /* 0x000f300000000800 */
[----:B------:R-:W5:Y:S08]  /*3780*/  MUFU.EX2 R186, R186 ;  /* 0x000000ba00ba7308 */ /* 0x000f700000000800 */
[----:B------:R-:W-:Y:S08]  /*3790*/  MUFU.EX2 R191, R191 ;  /* 0x000000bf00bf7308 */ /* 0x000ff00000000800 */
[----:B------:R-:W0:Y:S08]  /*37a0*/  MUFU.EX2 R195, R195 ;  /* 0x000000c300c37308 */ /* 0x000e300000000800 */
[----:B------:R-:W-:Y:S08]  /*37b0*/  MUFU.EX2 R205, R205 ;  /* 0x000000cd00cd7308 */ /* 0x000ff00000000800 */
[----:B------:R-:W-:Y:S08]  /*37c0*/  MUFU.EX2 R160, R160 ;  /* 0x000000a000a07308 */ /* 0x000ff00000000800 */
[----:B------:R-:W-:Y:S08]  /*37d0*/  MUFU.EX2 R165, R165 ;  /* 0x000000a500a57308 */ /* 0x000ff00000000800 */
[----:B------:R-:W-:Y:S08]  /*37e0*/  MUFU.EX2 R170, R170 ;  /* 0x000000aa00aa7308 */ /* 0x000ff00000000800 */
[----:B------:R-:W1:Y:S08]  /*37f0*/  MUFU.EX2 R175, R175 ;  /* 0x000000af00af7308 */ /* 0x000e700000000800 */
[----:B------:R-:W1:Y:S08]  /*3800*/  MUFU.EX2 R187, R187 ;  /* 0x000000bb00bb7308 */ /* 0x000e700000000800 */
[----:B------:R-:W-:Y:S08]  /*3810*/  MUFU.EX2 R192, R192 ;  /* 0x000000c000c07308 */ /* 0x000ff00000000800 */
[----:B------:R-:W1:Y:S08]  /*3820*/  MUFU.EX2 R196, R196 ;  /* 0x000000c400c47308 */ /* 0x000e700000000800 */
        /* <DEDUP_REMOVED lines=8> */
[----:B------:R-:W1:Y:S08]  /*38b0*/  MUFU.EX2 R4, R4 ;  /* 0x0000000400047308 */ /* 0x000e700000000800 */
[----:B------:R-:W-:Y:S08]  /*38c0*/  MUFU.EX2 R162, R162 ;  /* 0x000000a200a27308 */ /* 0x000ff00000000800 */
[----:B------:R-:W-:Y:S08]  /*38d0*/  MUFU.EX2 R167, R167 ;  /* 0x000000a700a77308 */ /* 0x000ff00000000800 */
[----:B------:R-:W-:Y:S08]  /*38e0*/  MUFU.EX2 R172, R172 ;  /* 0x000000ac00ac7308 */ /* 0x000ff00000000800 */
[----:B------:R-:W1:Y:S01]  /*38f0*/  MUFU.EX2 R189, R189 ;  /* 0x000000bd00bd7308 */ /* 0x000e620000000800 */
[----:B------:R-:W-:-:S02]  /*3900*/  WARPGROUP.DEPBAR.LE gsb0, 0x0 ;  /* 0x00008000000079c5 */ /* 0x000fc40000010000 */
[----:B------:R-:W-:Y:S01]  /*3910*/  F2FP.BF16.F32.PACK_AB R152, R158, R5 ;  /* 0x000000059e98723e */ /* 0x000fe200000010ff */
[----:B------:R-:W-:Y:S01]  /*3920*/  FADD.FTZ R5, R5, R180 ;  /* 0x000000b405057221 */ /* 0x000fe20000010000 */
[C---:B---3--:R-:W-:Y:S01]  /*3930*/  F2FP.BF16.F32.PACK_AB R153, R185.reuse, R173 ;  /* 0x000000adb999723e */ /* 0x048fe200000010ff */
[----:B------:R-:W-:Y:S01]  /*3940*/  FADD.FTZ R185, R185, R184 ;  /* 0x000000b8b9b97221 */ /* 0x000fe20000010000 */
[----:B------:R-:W-:Y:S01]  /*3950*/  F2FP.BF16.F32.PACK_AB R154, R168, R163 ;  /* 0x000000a3a89a723e */ /* 0x000fe200000010ff */
[----:B------:R-:W3:Y:S01]  /*3960*/  MUFU.EX2 R193, R193 ;  /* 0x000000c100c17308 */ /* 0x000ee20000000800 */
[----:B--2---:R-:W-:Y:S01]  /*3970*/  F2FP.BF16.F32.PACK_AB R155, R194, R190 ;  /* 0x000000bec29b723e */ /* 0x004fe200000010ff */
        /* <DEDUP_REMOVED lines=9> */
[----:B----4-:R-:W-:Y:S01]  /*3a10*/  FADD.FTZ R185, R174, R185 ;  /* 0x000000b9aeb97221 */ /* 0x010fe20000010000 */
[----:B------:R-:W-:-:S02]  /*3a20*/  UMOV UR11, 0x40000040 ;  /* 0x40000040000b7882 */ /* 0x000fc40000000000 */
[----:B------:R-:W2:Y:S01]  /*3a30*/  MUFU.EX2 R202, R202 ;  /* 0x000000ca00ca7308 */ /* 0x000ea20000000800 */
[----:B------:R-:W-:Y:S02]  /*3a40*/  WARPGROUP.DEPBAR.LE gsb0, 0x0 ;  /* 0x00008000000079c5 */ /* 0x000fe40000010000 */
[----:B------:R-:W-:Y:S01]  /*3a50*/  F2FP.BF16.F32.PACK_AB R152, R159, R206 ;  /* 0x000000ce9f98723e */ /* 0x000fe200000010ff */
        /* <DEDUP_REMOVED lines=11> */
[----:B-1----:R-:W-:-:S05]  /*3b10*/  FADD.FTZ R186, R175, R186 ;  /* 0x000000baafba7221 */ /* 0x002fca0000010000 */
[----:B------:R-:W-:Y:S01]  /*3b20*/  HGMMA.64x256x16.F32.BF16 R24, R152, gdesc[UR8].tnspB, R24, gsb0 ;  /* 0x43e0000898187df0 */ /* 0x000fe20008001818 */
[----:B------:R-:W-:Y:S01]  /*3b30*/  UIADD3 UR10, UR4, 0x180, URZ ;  /* 0x00000180040a7890 */ /* 0x000fe2000fffe03f */
[----:B------:R-:W-:Y:S01]  /*3b40*/  UMOV UR11, 0x40000040 ;  /* 0x40000040000b7882 */ /* 0x000fe20000000000 */
[----:B------:R-:W-:Y:S02]  /*3b50*/  WARPGROUP.DEPBAR.LE gsb0, 0x0 ;  /* 0x00008000000079c5 */ /* 0x000fe40000010000 */
[----:B------:R-:W-:Y:S01]  /*3b60*/  F2FP.BF16.F32.PACK_AB R152, R160, R205 ;  /* 0x000000cda098723e */ /* 0x000fe200000010ff */
[----:B------:R-:W-:Y:S01]  /*3b70*/  FADD.FTZ R205, R205, R164 ;  /* 0x000000a4cdcd7221 */ /* 0x000fe20000010000 */
[C---:B------:R-:W-:Y:S01]  /*3b80*/  F2FP.BF16.F32.PACK_AB R153, R187.reuse, R175 ;  /* 0x000000afbb99723e */ /* 0x040fe200000010ff */
        /* <DEDUP_REMOVED lines=27> */
[----:B------:R-:W-:-:S07]  /*3d40*/  FADD.FTZ R188, R189, R188 ;  /* 0x000000bcbdbc7221 */ /* 0x000fce0000010000 */
[----:B------:R-:W-:Y:S01]  /*3d50*/  HGMMA.64x256x16.F32.BF16 R24, R152, gdesc[UR8].tnspB, R24, gsb0 ;  /* 0x43e0000898187df0 */ /* 0x000fe20008001818 */
[----:B------:R-:W-:Y:S01]  /*3d60*/  UIADD3 UR10, UR4, 0x280, URZ ;  /* 0x00000280040a7890 */ /* 0x000fe2000fffe03f */
[----:B------:R-:W-:Y:S01]  /*3d70*/  UMOV UR11, 0x40000040 ;  /* 0x40000040000b7882 */ /* 0x000fe20000000000 */
[----:B------:R-:W-:Y:S02]  /*3d80*/  WARPGROUP.DEPBAR.LE gsb0, 0x0 ;  /* 0x00008000000079c5 */ /* 0x000fe40000010000 */
[C---:B------:R-:W-:Y:S01]  /*3d90*/  F2FP.BF16.F32.PACK_AB R152, R162.reuse, R4 ;  /* 0x00000004a298723e */ /* 0x040fe200000010ff */
[----:B------:R-:W-:Y:S01]  /*3da0*/  FADD.FTZ R162, R162, R171 ;  /* 0x000000aba2a27221 */ /* 0x000fe20000010000 */
[C---:B---3--:R-:W-:Y:S01]  /*3db0*/  F2FP.BF16.F32.PACK_AB R153, R193.reuse, R189 ;  /* 0x000000bdc199723e */ /* 0x048fe200000010ff */
[----:B------:R-:W-:Y:S01]  /*3dc0*/  FADD.FTZ R193, R193, R188 ;  /* 0x000000bcc1c17221 */ /* 0x000fe20000010000 */
[----:B------:R-:W-:Y:S01]  /*3dd0*/  F2FP.BF16.F32.PACK_AB R154, R172, R167 ;  /* 0x000000a7ac9a723e */ /* 0x000fe200000010ff */
[----:B------:R-:W-:Y:S01]  /*3de0*/  FADD.FTZ R167, R167, R162 ;  /* 0x000000a2a7a77221 */ /* 0x000fe20000010000 */
[----:B--2---:R-:W-:Y:S01]  /*3df0*/  F2FP.BF16.F32.PACK_AB R155, R202, R198 ;  /* 0x000000c6ca9b723e */ /* 0x004fe200000010ff */
[----:B------:R-:W-:-:S02]  /*3e00*/  FADD.FTZ R193, R198, R193 ;  /* 0x000000c1c6c17221 */ /* 0x000fc40000010000 */
[----:B------:R-:W-:Y:S01]  /*3e10*/  FADD.FTZ R4, R172, R167 ;  /* 0x000000a7ac047221 */ /* 0x000fe20000010000 */
[----:B------:R-:W-:Y:S01]  /*3e20*/  WARPGROUP.ARRIVE ;  /* 0x00000000000079c5 */ /* 0x000fe20000000000 */
[----:B------:R-:W-:-:S12]  /*3e30*/  FADD.FTZ R5, R202, R193 ;  /* 0x000000c1ca057221 */ /* 0x000fd80000010000 */
[----:B------:R-:W-:Y:S03]  /*3e40*/  HGMMA.64x256x16.F32.BF16 R24, R152, gdesc[UR8].tnspB, R24, gsb0 ;  /* 0x43e0000898187df0 */ /* 0x000fe60008001818 */
[----:B------:R-:W-:Y:S02]  /*3e50*/  WARPGROUP.DEPBAR.LE gsb0, 0x0 ;  /* 0x00008000000079c5 */ /* 0x000fe40000010000 */
[----:B------:R-:W-:Y:S05]  /*3e60*/  @!P0 BRA `(.L_x_13739) ;  /* 0x0000000000048947 */ /* 0x000fea0003800000 */
[----:B------:R-:W-:Y:S01]  /*3e70*/  BPT.TRAP 0x1 ;  /* 0x000000040000795c */ /* 0x000fe20000300000 */
.L_x_13739:
[----:B------:R-:W0:Y:S01]  /*3e80*/  @P6 LDC R153, c[0x0][0x44c] ;  /* 0x00011300ff996b82 */ /* 0x000e220000000800 */
[----:B------:R-:W-:Y:S01]  /*3e90*/  R2UR UR4, R212 ;  /* 0x00000000d40472ca */ /* 0x000fe200000e0000 */
[----:B------:R-:W-:Y:S01]  /*3ea0*/  IMAD.U32 R152, RZ, RZ, UR60 ;  /* 0x0000003cff987e24 */ /* 0x000fe2000f8e00ff */
[----:B------:R-:W-:Y:S01]  /*3eb0*/  UIADD3 UR6, UR6, 0x32460, URZ ;  /* 0x0003246006067890 */ /* 0x000fe2000fffe03f */
[----:B------:R-:W-:-:S03]  /*3ec0*/  VIADD R201, R201, 0xfffffffe ;  /* 0xfffffffec9c97836 */ /* 0x000fc60000000000 */
[----:B------:R-:W-:Y:S01]  /*3ed0*/  UPRMT UR6, UR48, 0x654, UR6 ;  /* 0x0000065430067896 */ /* 0x000fe20008000006 */
[----:B------:R-:W1:Y:S06]  /*3ee0*/  @P6 LDC R154, c[0x0][0x450] ;  /* 0x00011400ff9a6b82 */ /* 0x000e6c0000000800 */
[----:B------:R-:W-:Y:S02]  /*3ef0*/  IMAD R207, R208, UR4, -R207 ;  /* 0x00000004d0cf7c24 */ /* 0x000fe4000f8e0acf */
[----:B------:R-:W-:Y:S01]  /*3f00*/  SYNCS.ARRIVE.TRANS64.RED.A1T0 RZ, [UR6], RZ ;  /* 0x000000ffffff79a7 */ /* 0x000fe20008100406 */
[----:B0-----:R-:W-:-:S05]  /*3f10*/  @P6 IMAD.HI.U32 R153, R153, UR60, RZ ;  /* 0x0000003c99996c27 */ /* 0x001fca000f8e00ff */
[----:B-1----:R-:W-:-:S05]  /*3f20*/  @P6 SHF.R.U32.HI R152, RZ, R154, R153 ;  /* 0x0000009aff986219 */ /* 0x002fca0000011699 */
[----:B------:R-:W-:-:S04]  /*3f30*/  IMAD.IADD R152, R207, 0x1, R152 ;  /* 0x00000001cf987824 */ /* 0x000fc800078e0298 */
[----:B------:R-:W-:-:S05]  /*3f40*/  IMAD.HI R152, R152, 0x2aaaaaab, RZ ;  /* 0x2aaaaaab98987827 */ /* 0x000fca00078e02ff */
[----:B------:R-:W-:-:S04]  /*3f50*/  SHF.R.U32.HI R153, RZ, 0x1f, R152 ;  /* 0x0000001fff997819 */ /* 0x000fc80000011698 */
[----:B------:R-:W-:-:S04]  /*3f60*/  LEA.HI.SX32 R153, R152, R153, 0x1c ;  /* 0x0000009998997211 */ /* 0x000fc800078fe2ff */
[----:B------:R-:W-:-:S04]  /*3f70*/  VIMNMX R211, RZ, R153, !PT ;  /* 0x00000099ffd37248 */ /* 0x000fc80007fe0100 */
[----:B------:R-:W-:-:S13]  /*3f80*/  ISETP.GE.AND P1, PT, R201, R211, PT ;  /* 0x000000d3c900720c */ /* 0x000fda0003f26270 */
[----:B------:R-:W-:Y:S05]  /*3f90*/  @!P1 BRA `(.L_x_13740) ;  /* 0x0000002800c49947 */ /* 0x000fea0003800000 */
[----:B------:R-:W-:Y:S02]  /*3fa0*/  IMAD.MOV.U32 R203, RZ, RZ, R156 ;  /* 0x000000ffffcb7224 */ /* 0x000fe400078e009c */
[----:B------:R-:W-:-:S07]  /*3fb0*/  IMAD.MOV.U32 R202, RZ, RZ, R21 ;  /* 0x000000ffffca7224 */ /* 0x000fce00078e0015 */
.L_x_13751:
        /* <DEDUP_REMOVED lines=8> */
.L_x_13741:
        /* <DEDUP_REMOVED lines=9> */
.L_x_13742:
[----:B-1----:R-:W-:Y:S05]  /*40d0*/  @P1 BRA `(.L_x_13743) ;  /* 0x0000000000081947 */ /* 0x002fea0003800000 */
[----:B------:R-:W1:Y:S02]  /*40e0*/  SYNCS.PHASECHK.TRANS64.TRYWAIT P1, [UR4+0x32430], R0 ;  /* 0x03243000ff0075a7 */ /* 0x000e640008020144 */
[----:B-1----:R-:W-:Y:S05]  /*40f0*/  @!P1 BRA `(.L_x_13744) ;  /* 0x000000d000089947 */ /* 0x002fea0003800000 */
.L_x_13743:
[----:B------:R-:W-:Y:S01]  /*4100*/  R2UR UR5, R20 ;  /* 0x00000000140572ca */ /* 0x000fe200000e0000 */
[----:B------:R-:W-:Y:S01]  /*4110*/  WARPGROUP.ARRIVE ;  /* 0x00000000000079c5 */ /* 0x000fe20000000000 */
[----:B------:R-:W-:Y:S01]  /*4120*/  R2UR UR48, R22 ;  /* 0x00000000163072ca */ /* 0x000fe200000e0000 */
[----:B------:R-:W-:Y:S01]  /*4130*/  UMOV UR51, 0x40000040 ;  /* 0x4000004000337882 */ /* 0x000fe20000000000 */
[----:B------:R-:W-:-:S09]  /*4140*/  R2UR UR49, R23 ;  /* 0x00000000173172ca */ /* 0x000fd200000e0000 */
[----:B------:R-:W-:-:S07]  /*4150*/  UIMAD UR5, UR38, 0x300, UR5 ;  /* 0x00000300260578a4 */ /* 0x000fce000f8e0205 */
[----:B------:R-:W-:Y:S02]  /*4160*/  UMOV UR50, UR5 ;  /* 0x0000000500327c82 */ /* 0x000fe40008000000 */
        /* <DEDUP_REMOVED lines=25> */
.L_x_13745:
[----:B------:R2:W3:Y:S01]  /*4300*/  SYNCS.PHASECHK.TRANS64.TRYWAIT P1, [UR4+0x32450], R0 ;  /* 0x03245000ff0075a7 */ /* 0x0004e20008020144 */
[----:B------:R-:W-:Y:S05]  /*4310*/  @!P0 BRA `(.L_x_13746) ;  /* 0x0000000000048947 */ /* 0x000fea0003800000 */
[----:B------:R-:W-:Y:S01]  /*4320*/  BPT.TRAP 0x1 ;  /* 0x000000040000795c */ /* 0x000fe20000300000 */
.L_x_13746:
[----:B---3--:R-:W-:Y:S05]  /*4330*/  @P1 BRA `(.L_x_13747) ;  /* 0x0000000000081947 */ /* 0x008fea0003800000 */
[----:B------:R-:W3:Y:S02]  /*4340*/  SYNCS.PHASECHK.TRANS64.TRYWAIT P1, [UR4+0x32450], R0 ;  /* 0x03245000ff0075a7 */ /* 0x000ee40008020144 */
[----:B---3--:R-:W-:Y:S05]  /*4350*/  @!P1 BRA `(.L_x_13748) ;  /* 0x000000cc00889947 */ /* 0x008fea0003800000 */
.L_x_13747:
        /* <DEDUP_REMOVED lines=30> */
[----:B-1----:R-:W-:-:S04]  /*4540*/  SHF.R.U32.HI R21, RZ, 0x7, R21 ;  /* 0x00000007ff157819 */ /* 0x002fc80000011615 */
        /* <DEDUP_REMOVED lines=70> */
.L_x_13749:
[----:B------:R-:W-:Y:S01]  /*49b0*/  ISETP.NE.AND P1, PT, R228, 0x1, PT ;  /* 0x00000001e400780c */ /* 0x000fe20003f25270 */
[----:B------:R-:W-:Y:S01]  /*49c0*/  VIADD R21, R213, UR60 ;  /* 0x0000003cd5157c36 */ /* 0x000fe20008000000 */
[----:B------:R-:W1:Y:S01]  /*49d0*/  LDC R204, c[0x0][0x2f0] ;  /* 0x0000bc00ffcc7b82 */ /* 0x000e620000000800 */
[----:B------:R-:W-:Y:S01]  /*49e0*/  R2UR UR5, R212 ;  /* 0x00000000d40572ca */ /* 0x000fe200000e0000 */
[----:B------:R-:W-:Y:S02]  /*49f0*/  UIADD3 UR10, UR4, 0x32440, URZ ;  /* 0x00032440040a7890 */ /* 0x000fe4000fffe03f */
[----:B------:R-:W-:Y:S02]  /*4a00*/  UIMAD UR6, UR6, 0xc00, UR7 ;  /* 0x00000c00060678a4 */ /* 0x000fe4000f8e0207 */
[----:B------:R-:W-:Y:S01]  /*4a10*/  UPRMT UR10, UR54, 0x654, UR10 ;  /* 0x00000654360a7896 */ /* 0x000fe2000800000a */
[----:B------:R-:W-:-:S04]  /*4a20*/  UMOV UR11, 0x40000040 ;  /* 0x40000040000b7882 */ /* 0x000fc80000000000 */
[----:B------:R-:W2:Y:S08]  /*4a30*/  @P1 LDC R206, c[0x0][0x44c] ;  /* 0x00011300ffce1b82 */ /* 0x000eb00000000800 */
[----:B------:R-:W3:Y:S01]  /*4a40*/  @P1 LDC R205, c[0x0][0x450] ;  /* 0x00011400ffcd1b82 */ /* 0x000ee20000000800 */
[----:B------:R-:W-:Y:S01]  /*4a50*/  SYNCS.ARRIVE.TRANS64.RED.A1T0 RZ, [UR10], RZ ;  /* 0x000000ffffff79a7 */ /* 0x000fe2000810040a */
[----:B------:R-:W-:Y:S01]  /*4a60*/  UMOV UR10, UR6 ;  /* 0x00000006000a7c82 */ /* 0x000fe20008000000 */
[----:B--2---:R-:W-:-:S05]  /*4a70*/  @P1 IMAD.HI.U32 R206, R21, R206, RZ ;  /* 0x000000ce15ce1227 */ /* 0x004fca00078e00ff */
[----:B---3--:R-:W-:Y:S01]  /*4a80*/  @P1 SHF.R.U32.HI R21, RZ, R205, R206 ;  /* 0x000000cdff151219 */ /* 0x008fe200000116ce */
[----:B------:R-:W-:-:S04]  /*4a90*/  IMAD.MOV.U32 R206, RZ, RZ, -0x60 ;  /* 0xffffffa0ffce7424 */ /* 0x000fc800078e00ff */
[----:B------:R-:W2:Y:S01]  /*4aa0*/  SHFL.IDX PT, R205, R21, RZ, 0x1c1f ;  /* 0x001c1fff15cd7589 */ /* 0x000ea200000e0000 */
[----:B------:R-:W-:-:S03]  /*4ab0*/  IMAD R206, R201, R206, 0x1 ;  /* 0x00000001c9ce7424 */ /* 0x000fc600078e02ce */
[----:B------:R-:W3:Y:S01]  /*4ac0*/  SHFL.IDX PT, R21, R21, 0x1, 0x1c1f ;  /* 0x003c1f0015157f89 */ /* 0x000ee200000e0000 */
[----:B------:R-:W-:-:S04]  /*4ad0*/  IMAD R206, R214, -0x2, R206 ;  /* 0xfffffffed6ce7824 */ /* 0x000fc800078e02ce */
[----:B-1----:R-:W-:Y:S01]  /*4ae0*/  IMAD R206, R204, UR5, R206 ;  /* 0x00000005ccce7c24 */ /* 0x002fe2000f8e02ce */
[----:B------:R-:W-:-:S04]  /*4af0*/  ULDC UR5, c[0x0][0x288] ;  /* 0x0000a20000057ab9 */ /* 0x000fc80000000800 */
[----:B--2---:R-:W-:-:S04]  /*4b00*/  IADD3 R204, R205, -UR5, R206 ;  /* 0x80000005cdcc7c10 */ /* 0x004fc8000fffe0ce */
[C---:B------:R-:W-:Y:S02]  /*4b10*/  ISETP.GT.AND P4, PT, R204.reuse, 0x8, PT ;  /* 0x00000008cc00780c */ /* 0x040fe40003f84270 */
[C---:B------:R-:W-:Y:S02]  /*4b20*/  ISETP.GT.AND P2, PT, R204.reuse, RZ, PT ;  /* 0x000000ffcc00720c */ /* 0x040fe40003f44270 */
[----:B------:R-:W-:Y:S02]  /*4b30*/  ISETP.GT.AND P1, PT, R204, 0x10, PT ;  /* 0x00000010cc00780c */ /* 0x000fe40003f24270 */
[----:B------:R-:W-:Y:S02]  /*4b40*/  FSEL R205, R156, -INF , P4 ;  /* 0xff8000009ccd7808 */ /* 0x000fe40002000000 */
[----:B------:R-:W-:Y:S02]  /*4b50*/  ISETP.GT.AND P4, PT, R204, 0x19, PT ;  /* 0x00000019cc00780c */ /* 0x000fe40003f84270 */
[----:B------:R-:W-:-:S02]  /*4b60*/  FSEL R152, R152, -INF , P2 ;  /* 0xff80000098987808 */ /* 0x000fc40001000000 */
[----:B------:R-:W-:Y:S02]  /*4b70*/  ISETP.GT.AND P2, PT, R204, 0x11, PT ;  /* 0x00000011cc00780c */ /* 0x000fe40003f44270 */
[----:B------:R-:W-:Y:S02]  /*4b80*/  FSEL R160, R160, -INF , P1 ;  /* 0xff800000a0a07808 */ /* 0x000fe40000800000 */
[C---:B------:R-:W-:Y:S02]  /*4b90*/  ISETP.GT.AND P1, PT, R204.reuse, 0x21, PT ;  /* 0x00000021cc00780c */ /* 0x040fe40003f24270 */
[----:B------:R-:W-:Y:S02]  /*4ba0*/  FSEL R165, R165, -INF , P4 ;  /* 0xff800000a5a57808 */ /* 0x000fe40002000000 */
[----:B------:R-:W-:Y:S02]  /*4bb0*/  ISETP.GT.AND P4, PT, R204, 0x30, PT ;  /* 0x00000030cc00780c */ /* 0x000fe40003f84270 */
[----:B---3--:R-:W-:Y:S01]  /*4bc0*/  IADD3 R21, R21, -UR5, R206 ;  /* 0x8000000515157c10 */ /* 0x008fe2000fffe0ce */
[----:B------:R-:W-:Y:S01]  /*4bd0*/  ULDC UR5, c[0x0][0xa80] ;  /* 0x0002a00000057ab9 */ /* 0x000fe20000000800 */
[----:B------:R-:W-:-:S02]  /*4be0*/  FSEL R161, R161, -INF , P2 ;  /* 0xff800000a1a17808 */ /* 0x000fc40001000000 */
[C---:B------:R-:W-:Y:S02]  /*4bf0*/  ISETP.GT.AND P2, PT, R204.reuse, 0x28, PT ;  /* 0x00000028cc00780c */ /* 0x040fe40003f44270 */
[----:B------:R-:W-:Y:S02]  /*4c00*/  FSEL R169, R169, -INF , P1 ;  /* 0xff800000a9a97808 */ /* 0x000fe40000800000 */
[----:B------:R-:W-:Y:S02]  /*4c10*/  ISETP.GT.AND P1, PT, R204, 0x38, PT ;  /* 0x00000038cc00780c */ /* 0x000fe40003f24270 */
[----:B------:R-:W-:Y:S02]  /*4c20*/  FSEL R176, R176, -INF , P4 ;  /* 0xff800000b0b07808 */ /* 0x000fe40002000000 */
[----:B------:R-:W-:Y:S02]  /*4c30*/  ISETP.GT.AND P4, PT, R21, RZ, PT ;  /* 0x000000ff1500720c */ /* 0x000fe40003f84270 */
[----:B------:R-:W-:-:S02]  /*4c40*/  FSEL R172, R172, -INF , P2 ;  /* 0xff800000acac7808 */ /* 0x000fc40001000000 */
[----:B------:R-:W-:Y:S02]  /*4c50*/  ISETP.GT.AND P2, PT, R204, 0x39, PT ;  /* 0x00000039cc00780c */ /* 0x000fe40003f44270 */
[----:B------:R-:W-:Y:S02]  /*4c60*/  FSEL R180, R180, -INF , P1 ;  /* 0xff800000b4b47808 */ /* 0x000fe40000800000 */
[----:B------:R-:W-:Y:S02]  /*4c70*/  ISETP.GT.AND P1, PT, R21, 0x1, PT ;  /* 0x000000011500780c */ /* 0x000fe40003f24270 */
[----:B------:R-:W-:Y:S02]  /*4c80*/  FSEL R154, R154, -INF , P4 ;  /* 0xff8000009a9a7808 */ /* 0x000fe40002000000 */
[----:B------:R-:W-:Y:S02]  /*4c90*/  FSEL R181, R181, -INF , P2 ;  /* 0xff800000b5b57808 */ /* 0x000fe40001000000 */
[----:B------:R-:W-:-:S02]  /*4ca0*/  ISETP.GT.AND P3, PT, R204, 0x1, PT ;  /* 0x00000001cc00780c */ /* 0x000fc40003f64270 */
[----:B------:R-:W-:Y:S02]  /*4cb0*/  ISETP.GT.AND P2, PT, R21, 0x8, PT ;  /* 0x000000081500780c */ /* 0x000fe40003f44270 */
[----:B------:R-:W-:Y:S02]  /*4cc0*/  FSEL R155, R155, -INF , P1 ;  /* 0xff8000009b9b7808 */ /* 0x000fe40000800000 */
[----:B------:R-:W-:Y:S02]  /*4cd0*/  FMNMX.FTZ R156, R154, R203, !PT ;  /* 0x000000cb9a9c7209 */ /* 0x000fe40007810000 */
[----:B------:R-:W-:Y:S02]  /*4ce0*/  FSEL R153, R153, -INF , P3 ;  /* 0xff80000099997808 */ /* 0x000fe40001800000 */
[----:B------:R-:W-:Y:S02]  /*4cf0*/  ISETP.GT.AND P4, PT, R21, 0x9, PT ;  /* 0x000000091500780c */ /* 0x000fe40003f84270 */
[----:B------:R-:W-:-:S02]  /*4d00*/  FSEL R158, R158, -INF , P2 ;  /* 0xff8000009e9e7808 */ /* 0x000fc40001000000 */
[----:B------:R-:W-:Y:S02]  /*4d10*/  FMNMX.FTZ R156, R155, R156, !PT ;  /* 0x0000009c9b9c7209 */ /* 0x000fe40007810000 */
[----:B------:R-:W-:Y:S02]  /*4d20*/  ISETP.GT.AND P3, PT, R204, 0x18, PT ;  /* 0x00000018cc00780c */ /* 0x000fe40003f64270 */
[----:B------:R-:W-:Y:S02]  /*4d30*/  ISETP.GT.AND P1, PT, R21, 0x10, PT ;  /* 0x000000101500780c */ /* 0x000fe40003f24270 */
[----:B------:R-:W-:Y:S02]  /*4d40*/  FSEL R159, R159, -INF , P4 ;  /* 0xff8000009f9f7808 */ /* 0x000fe40002000000 */
[----:B------:R-:W-:Y:S02]  /*4d50*/  FMNMX.FTZ R156, R158, R156, !PT ;  /* 0x0000009c9e9c7209 */ /* 0x000fe40007810000 */
[----:B------:R-:W-:-:S02]  /*4d60*/  FSEL R164, R164, -INF , P3 ;  /* 0xff800000a4a47808 */ /* 0x000fc40001800000 */
[----:B------:R-:W-:Y:S02]  /*4d70*/  ISETP.GT.AND P3, PT, R204, 0x29, PT ;  /* 0x00000029cc00780c */ /* 0x000fe40003f64270 */
[----:B------:R-:W-:Y:S02]  /*4d80*/  ISETP.GT.AND P2, PT, R21, 0x11, PT ;  /* 0x000000111500780c */ /* 0x000fe40003f44270 */
[----:B------:R-:W-:Y:S02]  /*4d90*/  FSEL R162, R162, -INF , P1 ;  /* 0xff800000a2a27808 */ /* 0x000fe40000800000 */
[----:B------:R-:W-:Y:S02]  /*4da0*/  FMNMX.FTZ R156, R159, R156, !PT ;  /* 0x0000009c9f9c7209 */ /* 0x000fe40007810000 */
[----:B------:R-:W-:Y:S02]  /*4db0*/  FSEL R173, R173, -INF , P3 ;  /* 0xff800000adad7808 */ /* 0x000fe40001800000 */
[----:B------:R-:W-:-:S02]  /*4dc0*/  ISETP.GT.AND P3, PT, R204, 0x40, PT ;  /* 0x00000040cc00780c */ /* 0x000fc40003f64270 */
        /* <DEDUP_REMOVED lines=8> */
[----:B------:R-:W-:Y:S02]  /*4e50*/  ISETP.GT.AND P5, PT, R204, 0x9, PT ;  /* 0x00000009cc00780c */ /* 0x000fe40003fa4270 */
        /* <DEDUP_REMOVED lines=21> */
[----:B------:R-:W-:Y:S02]  /*4fb0*/  ISETP.GT.AND P5, PT, R204, 0x20, PT ;  /* 0x00000020cc00780c */ /* 0x000fe40003fa4270 */
        /* <DEDUP_REMOVED lines=39> */
[C---:B------:R-:W-:Y:S02]  /*5230*/  ISETP.GT.AND P4, PT, R21.reuse, 0x58, PT ;  /* 0x000000581500780c */ /* 0x040fe40003f84270 */
[----:B------:R-:W-:-:S02]  /*5240*/  ISETP.GT.AND P3, PT, R21, 0x59, PT ;  /* 0x000000591500780c */ /* 0x000fc40003f64270 */
[----:B------:R-:W-:Y:S02]  /*5250*/  ISETP.GT.AND P5, PT, R204, 0x41, PT ;  /* 0x00000041cc00780c */ /* 0x000fe40003fa4270 */
[----:B------:R-:W-:Y:S02]  /*5260*/  FMNMX.FTZ R21, R181, R206, !PT ;  /* 0x000000ceb5157209 */ /* 0x000fe40007810000 */
[----:B------:R-:W-:Y:S02]  /*5270*/  FSEL R195, R195, -INF , P2 ;  /* 0xff800000c3c37808 */ /* 0x000fe40001000000 */
[----:B------:R-:W-:Y:S02]  /*5280*/  FMNMX.FTZ R156, R194, R156, !PT ;  /* 0x0000009cc29c7209 */ /* 0x000fe40007810000 */
[----:B------:R-:W-:Y:S02]  /*5290*/  FSEL R185, R185, -INF , P5 ;  /* 0xff800000b9b97808 */ /* 0x000fe40002800000 */
[----:B------:R-:W-:-:S02]  /*52a0*/  ISETP.GT.AND P1, PT, R204, 0x48, PT ;  /* 0x00000048cc00780c */ /* 0x000fc40003f24270 */
[----:B------:R-:W-:Y:S02]  /*52b0*/  FMNMX.FTZ R21, R184, R21, !PT ;  /* 0x00000015b8157209 */ /* 0x000fe40007810000 */
        /* <DEDUP_REMOVED lines=24> */
[----:B-1----:R-:W-:-:S03]  /*5440*/  FMNMX.FTZ R156, R21, R156, !PT ;  /* 0x0000009c159c7209 */ /* 0x002fc60007810000 */
[----:B------:R-:W1:Y:S04]  /*5450*/  SHFL.BFLY PT, R206, R197, 0x2, 0x1f ;  /* 0x0c401f00c5ce7f89 */ /* 0x000e6800000e0000 */
[----:B------:R-:W2:Y:S01]  /*5460*/  SHFL.BFLY PT, R208, R156, 0x1, 0x1f ;  /* 0x0c201f009cd07f89 */ /* 0x000ea200000e0000 */
[----:B-1----:R-:W-:Y:S02]  /*5470*/  FMNMX.FTZ R21, R197, R206, !PT ;  /* 0x000000cec5157209 */ /* 0x002fe40007810000 */
[----:B--2---:R-:W-:-:S03]  /*5480*/  FMNMX.FTZ R156, R156, R208, !PT ;  /* 0x000000d09c9c7209 */ /* 0x004fc60007810000 */
[----:B------:R-:W1:Y:S01]  /*5490*/  SHFL.BFLY PT, R207, R21, 0x1, 0x1f ;  /* 0x0c201f0015cf7f89 */ /* 0x000e6200000e0000 */
[C---:B------:R-:W-:Y:S01]  /*54a0*/  FSETP.NEU.FTZ.AND P2, PT, R156.reuse, -INF , PT ;  /* 0xff8000009c00780b */ /* 0x040fe20003f5d000 */
[----:B------:R-:W-:-:S05]  /*54b0*/  FMUL.FTZ R197, R156, UR5 ;  /* 0x000000059cc57c20 */ /* 0x000fca0008410000 */
[----:B------:R-:W-:-:S05]  /*54c0*/  FSEL R197, R197, RZ, P2 ;  /* 0x000000ffc5c57208 */ /* 0x000fca0001000000 */
[--C-:B------:R-:W-:Y:S01]  /*54d0*/  FFMA.FTZ R206, R154, UR5, -R197.reuse ;  /* 0x000000059ace7c23 */ /* 0x100fe200080108c5 */
[--C-:B------:R-:W-:Y:S01]  /*54e0*/  FFMA.FTZ R208, R155, UR5, -R197.reuse ;  /* 0x000000059bd07c23 */ /* 0x100fe200080108c5 */
[----:B------:R-:W2:Y:S01]  /*54f0*/  S2R R154, SR_TID.X ;  /* 0x00000000009a7919 */ /* 0x000ea20000002100 */
[--C-:B------:R-:W-:Y:S01]  /*5500*/  FFMA.FTZ R158, R158, UR5, -R197.reuse ;  /* 0x000000059e9e7c23 */ /* 0x100fe200080108c5 */
[--C-:B------:R-:W-:Y:S01]  /*5510*/  FFMA.FTZ R159, R159, UR5, -R197.reuse ;  /* 0x000000059f9f7c23 */ /* 0x100fe200080108c5 */
[--C-:B------:R-:W-:Y:S01]  /*5520*/  FFMA.FTZ R162, R162, UR5, -R197.reuse ;  /* 0x00000005a2a27c23 */ /* 0x100fe200080108c5 */
[----:B------:R-:W-:Y:S01]  /*5530*/  MUFU.EX2 R206, R206 ;  /* 0x000000ce00ce7308 */ /* 0x000fe20000000800 */
[--C-:B------:R-:W-:Y:S01]  /*5540*/  FFMA.FTZ R163, R163, UR5, -R197.reuse ;  /* 0x00000005a3a37c23 */ /* 0x100fe200080108c5 */
[--C-:B------:R-:W-:Y:S01]  /*5550*/  FFMA.FTZ R166, R166, UR5, -R197.reuse ;  /* 0x00000005a6a67c23 */ /* 0x100fe200080108c5 */
[--C-:B------:R-:W-:Y:S01]  /*5560*/  FFMA.FTZ R167, R167, UR5, -R197.reuse ;  /* 0x00000005a7a77c23 */ /* 0x100fe200080108c5 */
[----:B-1----:R-:W-:Y:S01]  /*5570*/  FMNMX.FTZ R21, R21, R207, !PT ;  /* 0x000000cf15157209 */ /* 0x002fe20007810000 */
[--C-:B------:R-:W-:Y:S01]  /*5580*/  FFMA.FTZ R170, R170, UR5, -R197.reuse ;  /* 0x00000005aaaa7c23 */ /* 0x100fe200080108c5 */
[--C-:B------:R-:W-:Y:S01]  /*5590*/  FFMA.FTZ R171, R171, UR5, -R197.reuse ;  /* 0x00000005abab7c23 */ /* 0x100fe200080108c5 */
[--C-:B------:R-:W-:Y:S01]  /*55a0*/  FFMA.FTZ R174, R174, UR5, -R197.reuse ;  /* 0x00000005aeae7c23 */ /* 0x100fe200080108c5 */
[C---:B------:R-:W-:Y:S01]  /*55b0*/  FSETP.NEU.FTZ.AND P1, PT, R21.reuse, -INF , PT ;  /* 0xff8000001500780b */ /* 0x040fe20003f3d000 */
[----:B------:R-:W-:Y:S01]  /*55c0*/  FMUL.FTZ R209, R21, UR5 ;  /* 0x0000000515d17c20 */ /* 0x000fe20008410000 */
[----:B------:R-:W-:Y:S01]  /*55d0*/  MUFU.EX2 R208, R208 ;  /* 0x000000d000d07308 */ /* 0x000fe20000000800 */
[--C-:B------:R-:W-:Y:S01]  /*55e0*/  FFMA.FTZ R175, R175, UR5, -R197.reuse ;  /* 0x00000005afaf7c23 */ /* 0x100fe200080108c5 */
[--C-:B------:R-:W-:Y:S01]  /*55f0*/  FFMA.FTZ R178, R178, UR5, -R197.reuse ;  /* 0x00000005b2b27c23 */ /* 0x100fe200080108c5 */
[--C-:B------:R-:W-:Y:S01]  /*5600*/  FFMA.FTZ R179, R179, UR5, -R197.reuse ;  /* 0x00000005b3b37c23 */ /* 0x100fe200080108c5 */
[----:B------:R-:W-:Y:S01]  /*5610*/  FSEL R209, R209, RZ, P1 ;  /* 0x000000ffd1d17208 */ /* 0x000fe20000800000 */
[--C-:B------:R-:W-:Y:S01]  /*5620*/  FFMA.FTZ R182, R182, UR5, -R197.reuse ;  /* 0x00000005b6b67c23 */ /* 0x100fe200080108c5 */
[--C-:B------:R-:W-:Y:S01]  /*5630*/  FFMA.FTZ R183, R183, UR5, -R197.reuse ;  /* 0x00000005b7b77c23 */ /* 0x100fe200080108c5 */
[----:B------:R-:W-:Y:S01]  /*5640*/  FFMA.FTZ R186, R186, UR5, -R197 ;  /* 0x00000005baba7c23 */ /* 0x000fe200080108c5 */
        /* <DEDUP_REMOVED lines=8> */
[----:B------:R-:W1:Y:S01]  /*56d0*/  MUFU.EX2 R159, R159 ;  /* 0x0000009f009f7308 */ /* 0x000e620000000800 */
[--C-:B------:R-:W-:Y:S01]  /*56e0*/  FFMA.FTZ R161, R161, UR5, -R209.reuse ;  /* 0x00000005a1a17c23 */ /* 0x100fe200080108d1 */
[----:B--2---:R-:W-:Y:S01]  /*56f0*/  SHF.R.U32.HI R154, RZ, 0x7, R154 ;  /* 0x00000007ff9a7819 */ /* 0x004fe2000001169a */
[----:B------:R-:W-:Y:S01]  /*5700*/  FMUL.FTZ R202, R152, UR5 ;  /* 0x0000000598ca7c20 */ /* 0x000fe20008410000 */
[----:B------:R-:W-:Y:S01]  /*5710*/  FSEL R152, R156, RZ, P2 ;  /* 0x000000ff9c987208 */ /* 0x000fe20001000000 */
[--C-:B------:R-:W-:Y:S01]  /*5720*/  FFMA.FTZ R164, R164, UR5, -R209.reuse ;  /* 0x00000005a4a47c23 */ /* 0x100fe200080108d1 */
[--C-:B------:R-:W-:Y:S01]  /*5730*/  FFMA.FTZ R165, R165, UR5, -R209.reuse ;  /* 0x00000005a5a57c23 */ /* 0x100fe200080108d1 */
[----:B------:R-:W-:Y:S01]  /*5740*/  FFMA.FTZ R168, R168, UR5, -R209 ;  /* 0x00000005a8a87c23 */ /* 0x000fe200080108d1 */
[----:B------:R-:W-:Y:S01]  /*5750*/  MUFU.EX2 R210, R210 ;  /* 0x000000d200d27308 */ /* 0x000fe20000000800 */
[----:B------:R-:W-:Y:S01]  /*5760*/  FADD.FTZ R153, -R152, R203 ;  /* 0x000000cb98997221 */ /* 0x000fe20000010100 */
[----:B------:R-:W-:-:S02]  /*5770*/  VIADD R152, R154, 0x8 ;  /* 0x000000089a987836 */ /* 0x000fc40000000000 */
[--C-:B------:R-:W-:Y:S01]  /*5780*/  FFMA.FTZ R169, R169, UR5, -R209.reuse ;  /* 0x00000005a9a97c23 */ /* 0x100fe200080108d1 */
[--C-:B------:R-:W-:Y:S01]  /*5790*/  FFMA.FTZ R172, R172, UR5, -R209.reuse ;  /* 0x00000005acac7c23 */ /* 0x100fe200080108d1 */
[----:B------:R-:W-:Y:S01]  /*57a0*/  FMUL.FTZ R153, R153, UR5 ;  /* 0x0000000599997c20 */ /* 0x000fe20008410000 */
[--C-:B------:R-:W-:Y:S01]  /*57b0*/  FFMA.FTZ R173, R173, UR5, -R209.reuse ;  /* 0x00000005adad7c23 */ /* 0x100fe200080108d1 */
[--C-:B------:R-:W-:Y:S01]  /*57c0*/  FFMA.FTZ R176, R176, UR5, -R209.reuse ;  /* 0x00000005b0b07c23 */ /* 0x100fe200080108d1 */
[----:B------:R-:W2:Y:S01]  /*57d0*/  MUFU.EX2 R202, R202 ;  /* 0x000000ca00ca7308 */ /* 0x000ea20000000800 */
[----:B-1----:R-:W-:Y:S01]  /*57e0*/  F2FP.BF16.F32.PACK_AB R155, R159, R158 ;  /* 0x0000009e9f9b723e */ /* 0x002fe200000010ff */
[--C-:B------:R-:W-:Y:S01]  /*57f0*/  FFMA.FTZ R177, R177, UR5, -R209.reuse ;  /* 0x00000005b1b17c23 */ /* 0x100fe200080108d1 */
[--C-:B------:R-:W-:Y:S01]  /*5800*/  FFMA.FTZ R180, R180, UR5, -R209.reuse ;  /* 0x00000005b4b47c23 */ /* 0x100fe200080108d1 */
[----:B------:R-:W-:Y:S01]  /*5810*/  FFMA.FTZ R181, R181, UR5, -R209 ;  /* 0x00000005b5b57c23 */ /* 0x000fe200080108d1 */
[--C-:B------:R-:W-:Y:S01]  /*5820*/  FFMA.FTZ R187, R187, UR5, -R197.reuse ;  /* 0x00000005bbbb7c23 */ /* 0x100fe200080108c5 */
[----:B------:R-:W-:Y:S01]  /*5830*/  FFMA.FTZ R190, R190, UR5, -R197 ;  /* 0x00000005bebe7c23 */ /* 0x000fe200080108c5 */
[--C-:B------:R-:W-:Y:S01]  /*5840*/  FFMA.FTZ R184, R184, UR5, -R209.reuse ;  /* 0x00000005b8b87c23 */ /* 0x100fe200080108d1 */
[----:B------:R-:W1:Y:S01]  /*5850*/  MUFU.EX2 R203, R153 ;  /* 0x0000009900cb7308 */ /* 0x000e620000000800 */
[--C-:B------:R-:W-:Y:S01]  /*5860*/  FFMA.FTZ R185, R185, UR5, -R209.reuse ;  /* 0x00000005b9b97c23 */ /* 0x100fe200080108d1 */
[--C-:B------:R-:W-:Y:S01]  /*5870*/  FFMA.FTZ R188, R188, UR5, -R209.reuse ;  /* 0x00000005bcbc7c23 */ /* 0x100fe200080108d1 */
[----:B------:R-:W-:Y:S01]  /*5880*/  FFMA.FTZ R189, R189, UR5, -R209 ;  /* 0x00000005bdbd7c23 */ /* 0x000fe200080108d1 */
[----:B------:R-:W-:Y:S01]  /*5890*/  FFMA.FTZ R191, R191, UR5, -R197 ;  /* 0x00000005bfbf7c23 */ /* 0x000fe200080108c5 */
[--C-:B------:R-:W-:Y:S01]  /*58a0*/  FFMA.FTZ R192, R192, UR5, -R209.reuse ;  /* 0x00000005c0c07c23 */ /* 0x100fe200080108d1 */
[--C-:B------:R-:W-:Y:S01]  /*58b0*/  FFMA.FTZ R196, R196, UR5, -R209.reuse ;  /* 0x00000005c4c47c23 */ /* 0x100fe200080108d1 */
[----:B------:R-:W-:Y:S01]  /*58c0*/  FFMA.FTZ R204, R204, UR5, -R209 ;  /* 0x00000005cccc7c23 */ /* 0x000fe200080108d1 */
[----:B------:R-:W3:Y:S01]  /*58d0*/  MUFU.EX2 R207, R207 ;  /* 0x000000cf00cf7308 */ /* 0x000ee20000000800 */
[----:B------:R3:W-:Y:S01]  /*58e0*/  BAR.SYNC.DEFER_BLOCKING R152, 0x100 ;  /* 0x000400980000751d */ /* 0x0007e20000010000 */
[-C--:B--2---:R-:W-:Y:S01]  /*58f0*/  FMUL.FTZ R24, R24, R202.reuse ;  /* 0x000000ca18187220 */ /* 0x084fe20000410000 */
        /* <DEDUP_REMOVED lines=130> */
[----:B------:R-:W-:Y:S01]  /*6120*/  MUFU.EX2 R162, R162 ;  /* 0x000000a200a27308 */ /* 0x000fe20000000800 */
[----:B---3--:R-:W-:Y:S01]  /*6130*/  F2FP.BF16.F32.PACK_AB R152, R207, R210 ;  /* 0x000000d2cf98723e */ /* 0x008fe200000010ff */
[----:B------:R-:W-:Y:S01]  /*6140*/  FFMA.FTZ R5, R203, R5, R206 ;  /* 0x00000005cb057223 */ /* 0x000fe200000100ce */
[----:B--2---:R-:W-:Y:S01]  /*6150*/  F2FP.BF16.F32.PACK_AB R154, R157, R205 ;  /* 0x000000cd9d9a723e */ /* 0x004fe200000010ff */
[----:B------:R-:W-:-:S02]  /*6160*/  FFMA.FTZ R4, R202, R4, R210 ;  /* 0x00000004ca047223 */ /* 0x000fc400000100d2 */
[----:B------:R-:W-:Y:S01]  /*6170*/  FADD.FTZ R5, R208, R5 ;  /* 0x00000005d0057221 */ /* 0x000fe20000010000 */
[----:B------:R-:W-:Y:S01]  /*6180*/  WARPGROUP.ARRIVE ;  /* 0x00000000000079c5 */ /* 0x000fe20000000000 */
[----:B------:R-:W1:Y:S01]  /*6190*/  MUFU.EX2 R163, R163 ;  /* 0x000000a300a37308 */ /* 0x000e620000000800 */
[----:B------:R-:W-:Y:S01]  /*61a0*/  FADD.FTZ R4, R207, R4 ;  /* 0x00000004cf047221 */ /* 0x000fe20000010000 */
[----:B------:R-:W-:-:S03]  /*61b0*/  FADD.FTZ R158, R158, R5 ;  /* 0x000000059e9e7221 */ /* 0x000fc60000010000 */
[----:B------:R-:W-:Y:S01]  /*61c0*/  HGMMA.64x256x16.F32.BF16 R24, R152, gdesc[UR8].tnspB, R24, gsb0 ;  /* 0x43e0000898187df0 */ /* 0x000fe20008001818 */
[----:B------:R-:W-:Y:S01]  /*61d0*/  UIADD3 UR10, UR6, 0x80, URZ ;  /* 0x00000080060a7890 */ /* 0x000fe2000fffe03f */
[----:B------:R-:W-:Y:S01]  /*61e0*/  FADD.FTZ R4, R205, R4 ;  /* 0x00000004cd047221 */ /* 0x000fe20000010000 */
[----:B------:R-:W-:Y:S01]  /*61f0*/  MUFU.EX2 R166, R166 ;  /* 0x000000a600a67308 */ /* 0x000fe20000000800 */
[----:B------:R-:W-:Y:S01]  /*6200*/  UMOV UR11, 0x40000040 ;  /* 0x40000040000b7882 */ /* 0x000fe20000000000 */
[----:B------:R-:W-:Y:S01]  /*6210*/  FADD.FTZ R159, R159, R158 ;  /* 0x0000009e9f9f7221 */ /* 0x000fe20000010000 */
[----:B------:R-:W-:-:S05]  /*6220*/  FADD.FTZ R157, R157, R4 ;  /* 0x000000049d9d7221 */ /* 0x000fca0000010000 */
[----:B------:R-:W2:Y:S08]  /*6230*/  MUFU.EX2 R167, R167 ;  /* 0x000000a700a77308 */ /* 0x000eb00000000800 */
[----:B------:R-:W-:Y:S08]  /*6240*/  MUFU.EX2 R160, R160 ;  /* 0x000000a000a07308 */ /* 0x000ff00000000800 */
[----:B------:R-:W3:Y:S08]  /*6250*/  MUFU.EX2 R161, R161 ;  /* 0x000000a100a17308 */ /* 0x000ef00000000800 */
[----:B------:R-:W-:Y:S08]  /*6260*/  MUFU.EX2 R164, R164 ;  /* 0x000000a400a47308 */ /* 0x000ff00000000800 */
[----:B------:R-:W4:Y:S08]  /*6270*/  MUFU.EX2 R165, R165 ;  /* 0x000000a500a57308 */ /* 0x000f300000000800 */
[----:B------:R-:W-:Y:S08]  /*6280*/  MUFU.EX2 R170, R170 ;  /* 0x000000aa00aa7308 */ /* 0x000ff00000000800 */
[----:B------:R-:W-:Y:S08]  /*6290*/  MUFU.EX2 R171, R171 ;  /* 0x000000ab00ab7308 */ /* 0x000ff00000000800 */
[----:B------:R-:W-:Y:S08]  /*62a0*/  MUFU.EX2 R174, R174 ;  /* 0x000000ae00ae7308 */ /* 0x000ff00000000800 */
[----:B------:R-:W-:Y:S08]  /*62b0*/  MUFU.EX2 R168, R168 ;  /* 0x000000a800a87308 */ /* 0x000ff00000000800 */
[----:B------:R-:W5:Y:S08]  /*62c0*/  MUFU.EX2 R169, R169 ;  /* 0x000000a900a97308 */ /* 0x000f700000000800 */
[----:B------:R-:W-:Y:S08]  /*62d0*/  MUFU.EX2 R172, R172 ;  /* 0x000000ac00ac7308 */ /* 0x000ff00000000800 */
[----:B------:R-:W0:Y:S08]  /*62e0*/  MUFU.EX2 R173, R173 ;  /* 0x000000ad00ad7308 */ /* 0x000e300000000800 */
[----:B------:R-:W0:Y:S08]  /*62f0*/  MUFU.EX2 R175, R175 ;  /* 0x000000af00af7308 */ /* 0x000e300000000800 */
[----:B------:R-:W-:Y:S08]  /*6300*/  MUFU.EX2 R178, R178 ;  /* 0x000000b200b27308 */ /* 0x000ff00000000800 */
[----:B------:R-:W-:Y:S08]  /*6310*/  MUFU.EX2 R179, R179 ;  /* 0x000000b300b37308 */ /* 0x000ff00000000800 */
[----:B------:R-:W-:Y:S08]  /*6320*/  MUFU.EX2 R182, R182 ;  /* 0x000000b600b67308 */ /* 0x000ff00000000800 */
[----:B------:R-:W-:Y:S08]  /*6330*/  MUFU.EX2 R176, R176 ;  /* 0x000000b000b07308 */ /* 0x000ff00000000800 */
[----:B------:R-:W0:Y:S08]  /*6340*/  MUFU.EX2 R177, R177 ;  /* 0x000000b100b17308 */ /* 0x000e300000000800 */
        /* <DEDUP_REMOVED lines=11> */
[----:B------:R-:W0:Y:S08]  /*6400*/  MUFU.EX2 R192, R192 ;  /* 0x000000c000c07308 */ /* 0x000e300000000800 */
[----:B------:R-:W-:Y:S08]  /*6410*/  MUFU.EX2 R196, R196 ;  /* 0x000000c400c47308 */ /* 0x000ff00000000800 */
[----:B------:R-:W0:Y:S01]  /*6420*/  MUFU.EX2 R204, R204 ;  /* 0x000000cc00cc7308 */ /* 0x000e220000000800 */
[----:B------:R-:W-:-:S02]  /*6430*/  WARPGROUP.DEPBAR.LE gsb0, 0x0 ;  /* 0x00008000000079c5 */ /* 0x000fc40000010000 */
[----:B-1----:R-:W-:Y:S01]  /*6440*/  F2FP.BF16.F32.PACK_AB R153, R163, R162 ;  /* 0x000000a2a399723e */ /* 0x002fe200000010ff */
[----:B------:R-:W-:Y:S01]  /*6450*/  FADD.FTZ R162, R162, R159 ;  /* 0x0000009fa2a27221 */ /* 0x000fe20000010000 */
[----:B--2---:R-:W-:Y:S02]  /*6460*/  F2FP.BF16.F32.PACK_AB R155, R167, R166 ;  /* 0x000000a6a79b723e */ /* 0x004fe400000010ff */
[----:B---3--:R-:W-:Y:S01]  /*6470*/  F2FP.BF16.F32.PACK_AB R152, R161, R160 ;  /* 0x000000a0a198723e */ /* 0x008fe200000010ff */
[----:B------:R-:W-:Y:S01]  /*6480*/  FADD.FTZ R160, R160, R157 ;  /* 0x0000009da0a07221 */ /* 0x000fe20000010000 */
[----:B----4-:R-:W-:Y:S01]  /*6490*/  F2FP.BF16.F32.PACK_AB R154, R165, R164 ;  /* 0x000000a4a59a723e */ /* 0x010fe200000010ff */
[----:B------:R-:W-:Y:S02]  /*64a0*/  FADD.FTZ R163, R163, R162 ;  /* 0x000000a2a3a37221 */ /* 0x000fe40000010000 */
[----:B------:R-:W-:Y:S01]  /*64b0*/  FADD.FTZ R161, R161, R160 ;  /* 0x000000a0a1a17221 */ /* 0x000fe20000010000 */
[----:B------:R-:W-:Y:S01]  /*64c0*/  WARPGROUP.ARRIVE ;  /* 0x00000000000079c5 */ /* 0x000fe20000000000 */
[----:B------:R-:W-:-:S02]  /*64d0*/  FADD.FTZ R166, R166, R163 ;  /* 0x000000a3a6a67221 */ /* 0x000fc40000010000 */
[----:B------:R-:W-:Y:S02]  /*64e0*/  FADD.FTZ R164, R164, R161 ;  /* 0x000000a1a4a47221 */ /* 0x000fe40000010000 */
[----:B------:R-:W-:Y:S01]  /*64f0*/  FADD.FTZ R167, R167, R166 ;  /* 0x000000a6a7a77221 */ /* 0x000fe20000010000 */
[----:B------:R-:W-:Y:S01]  /*6500*/  HGMMA.64x256x16.F32.BF16 R24, R152, gdesc[UR8].tnspB, R24, gsb0 ;  /* 0x43e0000898187df0 */ /* 0x000fe20008001818 */
[----:B------:R-:W-:Y:S01]  /*6510*/  UIADD3 UR10, UR6, 0x100, URZ ;  /* 0x00000100060a7890 */ /* 0x000fe2000fffe03f */
[----:B------:R-:W-:Y:S01]  /*6520*/  FADD.FTZ R165, R165, R164 ;  /* 0x000000a4a5a57221 */ /* 0x000fe20000010000 */
[----:B------:R-:W-:Y:S01]  /*6530*/  UMOV UR11, 0x40000040 ;  /* 0x40000040000b7882 */ /* 0x000fe20000000000 */
[----:B------:R-:W-:Y:S02]  /*6540*/  WARPGROUP.DEPBAR.LE gsb0, 0x0 ;  /* 0x00008000000079c5 */ /* 0x000fe40000010000 */
[----:B-----5:R-:W-:Y:S01]  /*6550*/  F2FP.BF16.F32.PACK_AB R152, R169, R168 ;  /* 0x000000a8a998723e */ /* 0x020fe200000010ff */
[----:B------:R-:W-:Y:S01]  /*6560*/  FADD.FTZ R168, R168, R165 ;  /* 0x000000a5a8a87221 */ /* 0x000fe20000010000 */
[----:B------:R-:W-:Y:S01]  /*6570*/  F2FP.BF16.F32.PACK_AB R153, R171, R170 ;  /* 0x000000aaab99723e */ /* 0x000fe200000010ff */
[----:B------:R-:W-:Y:S01]  /*6580*/  FADD.FTZ R170, R170, R167 ;  /* 0x000000a7aaaa7221 */ /* 0x000fe20000010000 */
[----:B0-----:R-:W-:Y:S01]  /*6590*/  F2FP.BF16.F32.PACK_AB R154, R173, R172 ;  /* 0x000000acad9a723e */ /* 0x001fe200000010ff */
        /* <DEDUP_REMOVED lines=47> */
[----:B------:R-:W-:Y:S01]  /*6890*/  FFMA.FTZ R152, R193, UR5, -R209 ;  /* 0x00000005c1987c23 */ /* 0x000fe200080108d1 */
[--C-:B------:R-:W-:Y:S01]  /*68a0*/  FFMA.FTZ R193, R194, UR5, -R197.reuse ;  /* 0x00000005c2c17c23 */ /* 0x100fe200080108c5 */
[--C-:B------:R-:W-:Y:S01]  /*68b0*/  FFMA.FTZ R194, R195, UR5, -R197.reuse ;  /* 0x00000005c3c27c23 */ /* 0x100fe200080108c5 */
[--C-:B------:R-:W-:Y:S01]  /*68c0*/  FFMA.FTZ R195, R198, UR5, -R197.reuse ;  /* 0x00000005c6c37c23 */ /* 0x100fe200080108c5 */
[----:B------:R-:W-:Y:S01]  /*68d0*/  FFMA.FTZ R197, R199, UR5, -R197 ;  /* 0x00000005c7c57c23 */ /* 0x000fe200080108c5 */
[----:B------:R-:W0:Y:S01]  /*68e0*/  MUFU.EX2 R198, R152 ;  /* 0x0000009800c67308 */ /* 0x000e220000000800 */
[----:B------:R-:W-:-:S07]  /*68f0*/  F2FP.BF16.F32.PACK_AB R154, R204, R196 ;  /* 0x000000c4cc9a723e */ /* 0x000fce00000010ff */
[----:B------:R-:W-:Y:S08]  /*6900*/  MUFU.EX2 R193, R193 ;  /* 0x000000c100c17308 */ /* 0x000ff00000000800 */
[----:B------:R-:W1:Y:S01]  /*6910*/  MUFU.EX2 R194, R194 ;  /* 0x000000c200c27308 */ /* 0x000e620000000800 */
[C---:B0-----:R-:W-:Y:S01]  /*6920*/  F2FP.BF16.F32.PACK_AB R152, R198.reuse, R192 ;  /* 0x000000c0c698723e */ /* 0x041fe200000010ff */
[----:B------:R-:W-:-:S04]  /*6930*/  FADD.FTZ R189, R198, R189 ;  /* 0x000000bdc6bd7221 */ /* 0x000fc80000010000 */
[----:B------:R-:W-:Y:S02]  /*6940*/  FADD.FTZ R189, R196, R189 ;  /* 0x000000bdc4bd7221 */ /* 0x000fe40000010000 */
[----:B------:R-:W0:Y:S02]  /*6950*/  MUFU.EX2 R195, R195 ;  /* 0x000000c300c37308 */ /* 0x000e240000000800 */
[----:B------:R-:W-:-:S06]  /*6960*/  FADD.FTZ R4, R204, R189 ;  /* 0x000000bdcc047221 */ /* 0x000fcc0000010000 */
[----:B------:R-:W2:Y:S01]  /*6970*/  MUFU.EX2 R197, R197 ;  /* 0x000000c500c57308 */ /* 0x000ea20000000800 */
[----:B-1----:R-:W-:Y:S01]  /*6980*/  F2FP.BF16.F32.PACK_AB R153, R194, R193 ;  /* 0x000000c1c299723e */ /* 0x002fe200000010ff */
[----:B------:R-:W-:-:S04]  /*6990*/  FADD.FTZ R193, R193, R190 ;  /* 0x000000bec1c17221 */ /* 0x000fc80000010000 */
[----:B------:R-:W-:-:S04]  /*69a0*/  FADD.FTZ R194, R194, R193 ;  /* 0x000000c1c2c27221 */ /* 0x000fc80000010000 */
[----:B0-----:R-:W-:Y:S01]  /*69b0*/  FADD.FTZ R194, R195, R194 ;  /* 0x000000c2c3c27221 */ /* 0x001fe20000010000 */
[----:B--2---:R-:W-:-:S03]  /*69c0*/  F2FP.BF16.F32.PACK_AB R155, R197, R195 ;  /* 0x000000c3c59b723e */ /* 0x004fc600000010ff */
[----:B------:R-:W-:Y:S01]  /*69d0*/  FADD.FTZ R5, R197, R194 ;  /* 0x000000c2c5057221 */ /* 0x000fe20000010000 */
[----:B------:R-:W-:-:S06]  /*69e0*/  WARPGROUP.ARRIVE ;  /* 0x00000000000079c5 */ /* 0x000fcc0000000000 */
[----:B------:R-:W-:Y:S03]  /*69f0*/  HGMMA.64x256x16.F32.BF16 R24, R152, gdesc[UR8].tnspB, R24, gsb0 ;  /* 0x43e0000898187df0 */ /* 0x000fe60008001818 */
[----:B------:R-:W-:Y:S02]  /*6a00*/  WARPGROUP.DEPBAR.LE gsb0, 0x0 ;  /* 0x00008000000079c5 */ /* 0x000fe40000010000 */
[----:B------:R-:W-:Y:S05]  /*6a10*/  @!P0 BRA `(.L_x_13750) ;  /* 0x0000000000048947 */ /* 0x000fea0003800000 */
[----:B------:R-:W-:Y:S01]  /*6a20*/  BPT.TRAP 0x1 ;  /* 0x000000040000795c */ /* 0x000fe20000300000 */
.L_x_13750:
[----:B------:R-:W-:Y:S01]  /*6a30*/  UIADD3 UR4, UR4, 0x32460, URZ ;  /* 0x0003246004047890 */ /* 0x000fe2000fffe03f */
[C---:B------:R-:W-:Y:S01]  /*6a40*/  ISETP.GT.AND P1, PT, R201.reuse, R211, PT ;  /* 0x000000d3c900720c */ /* 0x040fe20003f24270 */
[----:B------:R-:W-:Y:S02]  /*6a50*/  VIADD R201, R201, 0xffffffff ;  /* 0xffffffffc9c97836 */ /* 0x000fe40000000000 */
[----:B------:R-:W-:Y:S01]  /*6a60*/  UPRMT UR4, UR54, 0x654, UR4 ;  /* 0x0000065436047896 */ /* 0x000fe20008000004 */
[----:B------:R-:W-:Y:S02]  /*6a70*/  IMAD.MOV.U32 R203, RZ, RZ, R156 ;  /* 0x000000ffffcb7224 */ /* 0x000fe400078e009c */
[----:B------:R-:W-:-:S06]  /*6a80*/  IMAD.MOV.U32 R202, RZ, RZ, R21 ;  /* 0x000000ffffca7224 */ /* 0x000fcc00078e0015 */
[----:B------:R-:W-:Y:S01]  /*6a90*/  SYNCS.ARRIVE.TRANS64.RED.A1T0 RZ, [UR4], RZ ;  /* 0x000000ffffff79a7 */ /* 0x000fe20008100404 */
[----:B------:R-:W-:Y:S05]  /*6aa0*/  @P1 BRA `(.L_x_13751) ;  /* 0xffffffd400441947 */ /* 0x000fea000383ffff */
.L_x_13740:
[----:B------:R-:W-:-:S13]  /*6ab0*/  ISETP.GE.AND P1, PT, R201, RZ, PT ;  /* 0x000000ffc900720c */ /* 0x000fda0003f26270 */
[----:B------:R-:W-:Y:S05]  /*6ac0*/  @!P1 BRA `(.L_x_13752) ;  /* 0x0000002000d89947 */ /* 0x000fea0003800000 */
[----:B------:R-:W-:Y:S02]  /*6ad0*/  IMAD.MOV.U32 R207, RZ, RZ, R156 ;  /* 0x000000ffffcf7224 */ /* 0x000fe400078e009c */
[----:B------:R-:W-:-:S07]  /*6ae0*/  IMAD.MOV.U32 R202, RZ, RZ, R21 ;  /* 0x000000ffffca7224 */ /* 0x000fce00078e0015 */
.L_x_13763:
[----:B------:R-:W-:-:S04]  /*6af0*/  UIADD3 UR38, UR38, 0x1, URZ ;  /* 0x0000000126267890 */ /* 0x000fc8000fffe03f */
[----:B------:R-:W-:-:S04]  /*6b00*/  UISETP.NE.AND UP0, UPT, UR38, 0x2, UPT ;  /* 0x000000022600788c */ /* 0x000fc8000bf05270 */
[----:B------:R-:W-:Y:S02]  /*6b10*/  USEL UR4, URZ, 0x1, UP0 ;  /* 0x000000013f047887 */ /* 0x000fe40008000000 */
[----:B------:R-:W-:Y:S02]  /*6b20*/  USEL UR38, UR38, URZ, UP0 ;  /* 0x0000003f26267287 */ /* 0x000fe40008000000 */
[----:B------:R-:W-:Y:S01]  /*6b30*/  ULOP3.LUT UR39, UR39, UR4, URZ, 0x3c, !UPT ;  /* 0x0000000427277292 */ /* 0x000fe2000f8e3c3f */
[----:B------:R-:W-:Y:S11]  /*6b40*/  @!P0 BRA `(.L_x_13753) ;  /* 0x0000000000048947 */ /* 0x000ff60003800000 */
[----:B------:R-:W-:Y:S01]  /*6b50*/  BPT.TRAP 0x1 ;  /* 0x000000040000795c */ /* 0x000fe20000300000 */
.L_x_13753:
        /* <DEDUP_REMOVED lines=9> */
.L_x_13754:
[----:B-1----:R-:W-:Y:S05]  /*6bf0*/  @P1 BRA `(.L_x_13755) ;  /* 0x0000000000081947 */ /* 0x002fea0003800000 */
[----:B------:R-:W1:Y:S02]  /*6c00*/  SYNCS.PHASECHK.TRANS64.TRYWAIT P1, [UR4+0x32430], R0 ;  /* 0x03243000ff0075a7 */ /* 0x000e640008020144 */
[----:B-1----:R-:W-:Y:S05]  /*6c10*/  @!P1 BRA `(.L_x_13756) ;  /* 0x000000a400709947 */ /* 0x002fea0003800000 */
.L_x_13755:
        /* <DEDUP_REMOVED lines=32> */
.L_x_13757:
[----:B------:R2:W3:Y:S01]  /*6e20*/  SYNCS.PHASECHK.TRANS64.TRYWAIT P1, [UR4+0x32450], R0 ;  /* 0x03245000ff0075a7 */ /* 0x0004e20008020144 */
[----:B------:R-:W-:Y:S05]  /*6e30*/  @!P0 BRA `(.L_x_13758) ;  /* 0x0000000000048947 */ /* 0x000fea0003800000 */
[----:B------:R-:W-:Y:S01]  /*6e40*/  BPT.TRAP 0x1 ;  /* 0x000000040000795c */ /* 0x000fe20000300000 */
.L_x_13758:
[----:B---3--:R-:W-:Y:S05]  /*6e50*/  @P1 BRA `(.L_x_13759) ;  /* 0x0000000000081947 */ /* 0x008fea0003800000 */
[----:B------:R-:W3:Y:S02]  /*6e60*/  SYNCS.PHASECHK.TRANS64.TRYWAIT P1, [UR4+0x32450], R0 ;  /* 0x03245000ff0075a7 */ /* 0x000ee40008020144 */
[----:B---3--:R-:W-:Y:S05]  /*6e70*/  @!P1 BRA `(.L_x_13760) ;  /* 0x000000a000f09947 */ /* 0x008fea0003800000 */
.L_x_13759:
        /* <DEDUP_REMOVED lines=101> */
.L_x_13761:
[----:B------:R-:W-:Y:S01]  /*74d0*/  FMNMX.FTZ R204, R152, R202, !PT ;  /* 0x000000ca98cc7209 */ /* 0x000fe20007810000 */
[----:B------:R-:W-:Y:S01]  /*74e0*/  ULDC UR5, c[0x0][0xa80] ;  /* 0x0002a00000057ab9 */ /* 0x000fe20000000800 */
[----:B------:R-:W-:Y:S02]  /*74f0*/  UIADD3 UR10, UR4, 0x32440, URZ ;  /* 0x00032440040a7890 */ /* 0x000fe4000fffe03f */
[----:B------:R-:W-:Y:S01]  /*7500*/  FMNMX.FTZ R21, R153, R204, !PT ;  /* 0x000000cc99157209 */ /* 0x000fe20007810000 */
[----:B------:R-:W-:Y:S01]  /*7510*/  UMOV UR15, 0x40000040 ;  /* 0x40000040000f7882 */ /* 0x000fe20000000000 */
[----:B------:R-:W-:Y:S02]  /*7520*/  UPRMT UR11, UR6, 0x654, UR10 ;  /* 0x00000654060b7896 */ /* 0x000fe4000800000a */
[----:B------:R-:W-:Y:S01]  /*7530*/  FMNMX.FTZ R204, R156, R21, !PT ;  /* 0x000000159ccc7209 */ /* 0x000fe20007810000 */
[----:B------:R-:W-:-:S03]  /*7540*/  UIMAD UR10, UR38, 0xc00, UR7 ;  /* 0x00000c00260a78a4 */ /* 0x000fc6000f8e0207 */
[----:B------:R-:W-:Y:S01]  /*7550*/  FMNMX.FTZ R21, R157, R204, !PT ;  /* 0x000000cc9d157209 */ /* 0x000fe20007810000 */
[----:B------:R-:W-:Y:S02]  /*7560*/  UIADD3 UR14, UR10, 0x80, URZ ;  /* 0x000000800a0e7890 */ /* 0x000fe4000fffe03f */
[----:B------:R-:W-:Y:S01]  /*7570*/  SYNCS.ARRIVE.TRANS64.RED.A1T0 RZ, [UR11], RZ ;  /* 0x000000ffffff79a7 */ /* 0x000fe2000810040b */
[----:B------:R-:W-:Y:S01]  /*7580*/  FMNMX.FTZ R204, R160, R21, !PT ;  /* 0x00000015a0cc7209 */ /* 0x000fe20007810000 */
[----:B------:R-:W-:-:S03]  /*7590*/  UMOV UR11, 0x40000040 ;  /* 0x40000040000b7882 */ /* 0x000fc60000000000 */
        /* <DEDUP_REMOVED lines=45> */
[----:B-1----:R-:W-:-:S05]  /*7870*/  FMNMX.FTZ R209, R204, R21, !PT ;  /* 0x00000015ccd17209 */ /* 0x002fca0007810000 */
[----:B------:R-:W1:Y:S01]  /*7880*/  SHFL.BFLY PT, R208, R209, 0x1, 0x1f ;  /* 0x0c201f00d1d07f89 */ /* 0x000e6200000e0000 */
[----:B--2---:R-:W-:Y:S02]  /*7890*/  FMNMX.FTZ R203, R206, R203, !PT ;  /* 0x000000cbcecb7209 */ /* 0x004fe40007810000 */
[----:B-1----:R-:W-:-:S03]  /*78a0*/  FMNMX.FTZ R21, R209, R208, !PT ;  /* 0x000000d0d1157209 */ /* 0x002fc60007810000 */
[----:B------:R-:W1:Y:S02]  /*78b0*/  SHFL.BFLY PT, R208, R203, 0x1, 0x1f ;  /* 0x0c201f00cbd07f89 */ /* 0x000e6400000e0000 */
[C---:B------:R-:W-:Y:S01]  /*78c0*/  FMUL.FTZ R204, R21.reuse, UR5 ;  /* 0x0000000515cc7c20 */ /* 0x040fe20008410000 */
[----:B------:R-:W-:-:S03]  /*78d0*/  FADD.FTZ R202, -R21, R202 ;  /* 0x000000ca15ca7221 */ /* 0x000fc60000010100 */
[--C-:B------:R-:W-:Y:S01]  /*78e0*/  FFMA.FTZ R210, R152, UR5, -R204.reuse ;  /* 0x0000000598d27c23 */ /* 0x100fe200080108cc */
[--C-:B------:R-:W-:Y:S01]  /*78f0*/  FFMA.FTZ R152, R156, UR5, -R204.reuse ;  /* 0x000000059c987c23 */ /* 0x100fe200080108cc */
[----:B------:R-:W-:Y:S01]  /*7900*/  FMUL.FTZ R205, R202, UR5 ;  /* 0x00000005cacd7c20 */ /* 0x000fe20008410000 */
        /* <DEDUP_REMOVED lines=14> */
[----:B-1----:R-:W-:Y:S01]  /*79f0*/  FMNMX.FTZ R156, R203, R208, !PT ;  /* 0x000000d0cb9c7209 */ /* 0x002fe20007810000 */
[--C-:B------:R-:W-:Y:S01]  /*7a00*/  FFMA.FTZ R180, R180, UR5, -R204.reuse ;  /* 0x00000005b4b47c23 */ /* 0x100fe200080108cc */
[--C-:B------:R-:W-:Y:S01]  /*7a10*/  FFMA.FTZ R181, R181, UR5, -R204.reuse ;  /* 0x00000005b5b57c23 */ /* 0x100fe200080108cc */
[----:B------:R1:W-:Y:S01]  /*7a20*/  MUFU.EX2 R203, R152 ;  /* 0x0000009800cb7308 */ /* 0x0003e20000000800 */
[--C-:B------:R-:W-:Y:S01]  /*7a30*/  FFMA.FTZ R184, R184, UR5, -R204.reuse ;  /* 0x00000005b8b87c23 */ /* 0x100fe200080108cc */
[C---:B------:R-:W-:Y:S01]  /*7a40*/  FADD.FTZ R153, -R156.reuse, R207 ;  /* 0x000000cf9c997221 */ /* 0x040fe20000010100 */
[----:B------:R-:W-:Y:S01]  /*7a50*/  FMUL.FTZ R208, R156, UR5 ;  /* 0x000000059cd07c20 */ /* 0x000fe20008410000 */
[--C-:B------:R-:W-:Y:S01]  /*7a60*/  FFMA.FTZ R185, R185, UR5, -R204.reuse ;  /* 0x00000005b9b97c23 */ /* 0x100fe200080108cc */
[----:B------:R-:W-:Y:S01]  /*7a70*/  FFMA.FTZ R188, R188, UR5, -R204 ;  /* 0x00000005bcbc7c23 */ /* 0x000fe200080108cc */
[----:B------:R-:W-:Y:S01]  /*7a80*/  FMUL.FTZ R153, R153, UR5 ;  /* 0x0000000599997c20 */ /* 0x000fe20008410000 */
[--C-:B--2---:R-:W-:Y:S01]  /*7a90*/  FFMA.FTZ R210, R154, UR5, -R208.reuse ;  /* 0x000000059ad27c23 */ /* 0x104fe200080108d0 */
[----:B------:R-:W-:Y:S01]  /*7aa0*/  FFMA.FTZ R207, R155, UR5, -R208 ;  /* 0x000000059bcf7c23 */ /* 0x000fe200080108d0 */
[----:B-1----:R-:W-:-:S02]  /*7ab0*/  VIADD R152, R211, 0x8 ;  /* 0x00000008d3987836 */ /* 0x002fc40000000000 */
[--C-:B------:R-:W-:Y:S01]  /*7ac0*/  FFMA.FTZ R158, R158, UR5, -R208.reuse ;  /* 0x000000059e9e7c23 */ /* 0x100fe200080108d0 */
[--C-:B------:R-:W-:Y:S01]  /*7ad0*/  FFMA.FTZ R159, R159, UR5, -R208.reuse ;  /* 0x000000059f9f7c23 */ /* 0x100fe200080108d0 */
[----:B------:R-:W1:Y:S01]  /*7ae0*/  MUFU.EX2 R209, R153 ;  /* 0x0000009900d17308 */ /* 0x000e620000000800 */
[-C--:B---3--:R-:W-:Y:S01]  /*7af0*/  FMUL.FTZ R24, R24, R205.reuse ;  /* 0x000000cd18187220 */ /* 0x088fe20000410000 */
[-C--:B------:R-:W-:Y:S01]  /*7b00*/  FMUL.FTZ R25, R25, R205.reuse ;  /* 0x000000cd19197220 */ /* 0x080fe20000410000 */
[-C--:B------:R-:W-:Y:S01]  /*7b10*/  FMUL.FTZ R28, R28, R205.reuse ;  /* 0x000000cd1c1c7220 */ /* 0x080fe20000410000 */
[-C--:B------:R-:W-:Y:S01]  /*7b20*/  FMUL.FTZ R29, R29, R205.reuse ;  /* 0x000000cd1d1d7220 */ /* 0x080fe20000410000 */
[-C--:B------:R-:W-:Y:S01]  /*7b30*/  FMUL.FTZ R32, R32, R205.reuse ;  /* 0x000000cd20207220 */ /* 0x080fe20000410000 */
[-C--:B------:R-:W-:Y:S01]  /*7b40*/  FMUL.FTZ R33, R33, R205.reuse ;  /* 0x000000cd21217220 */ /* 0x080fe20000410000 */
[-C--:B------:R-:W-:Y:S01]  /*7b50*/  FMUL.FTZ R36, R36, R205.reuse ;  /* 0x000000cd24247220 */ /* 0x080fe20000410000 */
[----:B------:R-:W2:Y:S01]  /*7b60*/  MUFU.EX2 R202, R202 ;  /* 0x000000ca00ca7308 */ /* 0x000ea20000000800 */
[----:B------:R2:W-:Y:S01]  /*7b70*/  BAR.SYNC.DEFER_BLOCKING R152, 0x100 ;  /* 0x000400980000751d */ /* 0x0005e20000010000 */
        /* <DEDUP_REMOVED lines=126> */
[----:B--2---:R-:W-:Y:S01]  /*8360*/  F2FP.BF16.F32.PACK_AB R152, R202, R206 ;  /* 0x000000ceca98723e */ /* 0x004fe200000010ff */
[--C-:B------:R-:W-:Y:S01]  /*8370*/  FFMA.FTZ R162, R162, UR5, -R208.reuse ;  /* 0x00000005a2a27c23 */ /* 0x100fe200080108d0 */
[----:B---3--:R-:W-:Y:S01]  /*8380*/  F2FP.BF16.F32.PACK_AB R154, R157, R203 ;  /* 0x000000cb9d9a723e */ /* 0x008fe200000010ff */
[--C-:B------:R-:W-:Y:S01]  /*8390*/  FFMA.FTZ R163, R163, UR5, -R208.reuse ;  /* 0x00000005a3a37c23 */ /* 0x100fe200080108d0 */
[----:B----4-:R-:W-:Y:S01]  /*83a0*/  F2FP.BF16.F32.PACK_AB R153, R207, R210 ;  /* 0x000000d2cf99723e */ /* 0x010fe200000010ff */
[--C-:B------:R-:W-:Y:S01]  /*83b0*/  FFMA.FTZ R166, R166, UR5, -R208.reuse ;  /* 0x00000005a6a67c23 */ /* 0x100fe200080108d0 */
[----:B-----5:R-:W-:Y:S01]  /*83c0*/  F2FP.BF16.F32.PACK_AB R155, R159, R158 ;  /* 0x0000009e9f9b723e */ /* 0x020fe200000010ff */
[--C-:B------:R-:W-:Y:S01]  /*83d0*/  FFMA.FTZ R167, R167, UR5, -R208.reuse ;  /* 0x00000005a7a77c23 */ /* 0x100fe200080108d0 */
[----:B------:R-:W-:Y:S01]  /*83e0*/  MUFU.EX2 R160, R160 ;  /* 0x000000a000a07308 */ /* 0x000fe20000000800 */
[--C-:B------:R-:W-:Y:S01]  /*83f0*/  FFMA.FTZ R170, R170, UR5, -R208.reuse ;  /* 0x00000005aaaa7c23 */ /* 0x100fe200080108d0 */
[----:B------:R-:W-:Y:S01]  /*8400*/  WARPGROUP.ARRIVE ;  /* 0x00000000000079c5 */ /* 0x000fe20000000000 */
[--C-:B------:R-:W-:Y:S01]  /*8410*/  FFMA.FTZ R171, R171, UR5, -R208.reuse ;  /* 0x00000005abab7c23 */ /* 0x100fe200080108d0 */
[--C-:B------:R-:W-:Y:S01]  /*8420*/  FFMA.FTZ R174, R174, UR5, -R208.reuse ;  /* 0x00000005aeae7c23 */ /* 0x100fe200080108d0 */
[--C-:B------:R-:W-:Y:S01]  /*8430*/  FFMA.FTZ R175, R175, UR5, -R208.reuse ;  /* 0x00000005afaf7c23 */ /* 0x100fe200080108d0 */
[--C-:B------:R-:W-:Y:S01]  /*8440*/  FFMA.FTZ R178, R178, UR5, -R208.reuse ;  /* 0x00000005b2b27c23 */ /* 0x100fe200080108d0 */
[--C-:B------:R-:W-:Y:S01]  /*8450*/  FFMA.FTZ R179, R179, UR5, -R208.reuse ;  /* 0x00000005b3b37c23 */ /* 0x100fe200080108d0 */
[----:B------:R-:W-:Y:S01]  /*8460*/  HGMMA.64x256x16.F32.BF16 R24, R152, gdesc[UR8].tnspB, R24, gsb0 ;  /* 0x43e0000898187df0 */ /* 0x000fe20008001818 */
[----:B------:R-:W1:Y:S01]  /*8470*/  MUFU.EX2 R161, R161 ;  /* 0x000000a100a17308 */ /* 0x000e620000000800 */
[--C-:B------:R-:W-:Y:S01]  /*8480*/  FFMA.FTZ R182, R182, UR5, -R208.reuse ;  /* 0x00000005b6b67c23 */ /* 0x100fe200080108d0 */
[----:B------:R-:W-:Y:S01]  /*8490*/  FFMA.FTZ R183, R183, UR5, -R208 ;  /* 0x00000005b7b77c23 */ /* 0x000fe200080108d0 */
[----:B------:R-:W-:Y:S01]  /*84a0*/  FFMA.FTZ R189, R189, UR5, -R204 ;  /* 0x00000005bdbd7c23 */ /* 0x000fe200080108cc */
[--C-:B------:R-:W-:Y:S01]  /*84b0*/  FFMA.FTZ R186, R186, UR5, -R208.reuse ;  /* 0x00000005baba7c23 */ /* 0x100fe200080108d0 */
[--C-:B------:R-:W-:Y:S01]  /*84c0*/  FFMA.FTZ R187, R187, UR5, -R208.reuse ;  /* 0x00000005bbbb7c23 */ /* 0x100fe200080108d0 */
[--C-:B------:R-:W-:Y:S01]  /*84d0*/  FFMA.FTZ R190, R190, UR5, -R208.reuse ;  /* 0x00000005bebe7c23 */ /* 0x100fe200080108d0 */
[----:B------:R-:W-:Y:S01]  /*84e0*/  FFMA.FTZ R191, R191, UR5, -R208 ;  /* 0x00000005bfbf7c23 */ /* 0x000fe200080108d0 */
[----:B------:R-:W-:Y:S01]  /*84f0*/  MUFU.EX2 R164, R164 ;  /* 0x000000a400a47308 */ /* 0x000fe20000000800 */
[--C-:B------:R-:W-:Y:S01]  /*8500*/  FFMA.FTZ R192, R192, UR5, -R204.reuse ;  /* 0x00000005c0c07c23 */ /* 0x100fe200080108cc */
        /* <DEDUP_REMOVED lines=8> */
[----:B------:R-:W-:Y:S01]  /*8590*/  UMOV UR11, 0x40000040 ;  /* 0x40000040000b7882 */ /* 0x000fe20000000000 */
[----:B------:R-:W-:Y:S01]  /*85a0*/  FFMA.FTZ R205, R205, R4, R206 ;  /* 0x00000004cdcd7223 */ /* 0x000fe200000100ce */
[----:B------:R-:W-:-:S03]  /*85b0*/  FFMA.FTZ R210, R209, R5, R210 ;  /* 0x00000005d1d27223 */ /* 0x000fc600000100d2 */
[----:B------:R-:W-:Y:S01]  /*85c0*/  FADD.FTZ R202, R202, R205 ;  /* 0x000000cdcaca7221 */ /* 0x000fe20000010000 */
[----:B------:R-:W-:Y:S01]  /*85d0*/  MUFU.EX2 R162, R162 ;  /* 0x000000a200a27308 */ /* 0x000fe20000000800 */
[----:B------:R-:W-:Y:S02]  /*85e0*/  FADD.FTZ R207, R207, R210 ;  /* 0x000000d2cfcf7221 */ /* 0x000fe40000010000 */
[----:B------:R-:W-:Y:S02]  /*85f0*/  FADD.FTZ R202, R203, R202 ;  /* 0x000000cacbca7221 */ /* 0x000fe40000010000 */
[----:B------:R-:W-:Y:S02]  /*8600*/  FADD.FTZ R158, R158, R207 ;  /* 0x000000cf9e9e7221 */ /* 0x000fe40000010000 */
[----:B------:R-:W-:Y:S01]  /*8610*/  FADD.FTZ R157, R157, R202 ;  /* 0x000000ca9d9d7221 */ /* 0x000fe20000010000 */
[----:B------:R-:W2:Y:S01]  /*8620*/  MUFU.EX2 R163, R163 ;  /* 0x000000a300a37308 */ /* 0x000ea20000000800 */
[----:B------:R-:W-:-:S07]  /*8630*/  FADD.FTZ R159, R159, R158 ;  /* 0x0000009e9f9f7221 */ /* 0x000fce0000010000 */
        /* <DEDUP_REMOVED lines=38> */
[----:B------:R-:W-:Y:S01]  /*88a0*/  MUFU.EX2 R194, R194 ;  /* 0x000000c200c27308 */ /* 0x000fe20000000800 */
[----:B------:R-:W-:Y:S01]  /*88b0*/  WARPGROUP.ARRIVE ;  /* 0x00000000000079c5 */ /* 0x000fe20000000000 */
[----:B------:R-:W-:Y:S01]  /*88c0*/  FADD.FTZ R163, R163, R162 ;  /* 0x000000a2a3a37221 */ /* 0x000fe20000010000 */
[----:B------:R-:W-:-:S03]  /*88d0*/  FADD.FTZ R164, R164, R161 ;  /* 0x000000a1a4a47221 */ /* 0x000fc60000010000 */
[----:B------:R-:W-:Y:S01]  /*88e0*/  FADD.FTZ R166, R166, R163 ;  /* 0x000000a3a6a67221 */ /* 0x000fe20000010000 */
[----:B------:R-:W-:Y:S01]  /*88f0*/  HGMMA.64x256x16.F32.BF16 R24, R152, gdesc[UR12].tnspB, R24, gsb0 ;  /* 0x43e0000c98187df0 */ /* 0x000fe20008001818 */
[----:B------:R-:W-:Y:S01]  /*8900*/  UIADD3 UR14, UR10, 0x100, URZ ;  /* 0x000001000a0e7890 */ /* 0x000fe2000fffe03f */
[----:B------:R-:W1:Y:S01]  /*8910*/  MUFU.EX2 R195, R195 ;  /* 0x000000c300c37308 */ /* 0x000e620000000800 */
[----:B------:R-:W-:Y:S01]  /*8920*/  UMOV UR15, 0x40000040 ;  /* 0x40000040000f7882 */ /* 0x000fe20000000000 */
[----:B------:R-:W-:Y:S01]  /*8930*/  FADD.FTZ R165, R165, R164 ;  /* 0x000000a4a5a57221 */ /* 0x000fe20000010000 */
[----:B------:R-:W-:-:S05]  /*8940*/  FADD.FTZ R167, R167, R166 ;  /* 0x000000a6a7a77221 */ /* 0x000fca0000010000 */
        /* <DEDUP_REMOVED lines=36> */
[----:B------:R-:W-:Y:S01]  /*8b90*/  UIADD3 UR10, UR10, 0x280, URZ ;  /* 0x000002800a0a7890 */ /* 0x000fe2000fffe03f */
        /* <DEDUP_REMOVED lines=14> */
[----:B------:R-:W-:Y:S03]  /*8c80*/  HGMMA.64x256x16.F32.BF16 R24, R152, gdesc[UR12].tnspB, R24, gsb0 ;  /* 0x43e0000c98187df0 */ /* 0x000fe60008001818 */
        /* <DEDUP_REMOVED lines=18> */
.L_x_13762:
[----:B------:R-:W-:Y:S01]  /*8db0*/  UIADD3 UR4, UR4, 0x32460, URZ ;  /* 0x0003246004047890 */ /* 0x000fe2000fffe03f */
[C---:B------:R-:W-:Y:S01]  /*8dc0*/  ISETP.GT.AND P1, PT, R201.reuse, RZ, PT ;  /* 0x000000ffc900720c */ /* 0x040fe20003f24270 */
[----:B------:R-:W-:Y:S02]  /*8dd0*/  VIADD R201, R201, 0xffffffff ;  /* 0xffffffffc9c97836 */ /* 0x000fe40000000000 */
[----:B------:R-:W-:Y:S01]  /*8de0*/  UPRMT UR4, UR6, 0x654, UR4 ;  /* 0x0000065406047896 */ /* 0x000fe20008000004 */
[----:B------:R-:W-:Y:S02]  /*8df0*/  IMAD.MOV.U32 R207, RZ, RZ, R156 ;  /* 0x000000ffffcf7224 */ /* 0x000fe400078e009c */
[----:B------:R-:W-:-:S06]  /*8e00*/  IMAD.MOV.U32 R202, RZ, RZ, R21 ;  /* 0x000000ffffca7224 */ /* 0x000fcc00078e0015 */
[----:B------:R-:W-:Y:S01]  /*8e10*/  SYNCS.ARRIVE.TRANS64.RED.A1T0 RZ, [UR4], RZ ;  /* 0x000000ffffff79a7 */ /* 0x000fe20008100404 */
[----:B------:R-:W-:Y:S05]  /*8e20*/  @P1 BRA `(.L_x_13763) ;  /* 0xffffffdc00301947 */ /* 0x000fea000383ffff */
.L_x_13752:
[----:B------:R-:W0:Y:S01]  /*8e30*/  SHFL.BFLY PT, R3, R4, 0x2, 0x1f ;  /* 0x0c401f0004037f89 */ /* 0x000e2200000e0000 */
[----:B------:R-:W-:Y:S01]  /*8e40*/  UIADD3 UR38, UR38, 0x1, URZ ;  /* 0x0000000126267890 */ /* 0x000fe2000fffe03f */
[----:B------:R-:W-:Y:S01]  /*8e50*/  IMAD.U32 R10, RZ, RZ, UR5 ;  /* 0x00000005ff0a7e24 */ /* 0x000fe2000f8e00ff */
[----:B------:R1:W-:Y:S06]  /*8e60*/  BAR.ARV R0, 0x100 ;  /* 0x000400000000751d */ /* 0x0003ec0000002000 */
[----:B------:R-:W-:Y:S02]  /*8e70*/  UISETP.NE.AND UP0, UPT, UR38, 0x2, UPT ;  /* 0x000000022600788c */ /* 0x000fe4000bf05270 */
[----:B------:R-:W-:Y:S06]  /*8e80*/  BAR.ARV 0x8, 0x180 ;  /* 0x0206000000007b1d */ /* 0x000fec0000002000 */
[----:B-1----:R-:W-:Y:S01]  /*8e90*/  IMAD.MOV.U32 R0, RZ, RZ, RZ ;  /* 0x000000ffff007224 */ /* 0x002fe200078e00ff */
[----:B------:R-:W-:Y:S01]  /*8ea0*/  USEL UR4, URZ, 0x1, UP0 ;  /* 0x000000013f047887 */ /* 0x000fe20008000000 */
[----:B------:R-:W1:Y:S01]  /*8eb0*/  SHFL.BFLY PT, R6, R5, 0x2, 0x1f ;  /* 0x0c401f0005067f89 */ /* 0x000e6200000e0000 */
[----:B------:R-:W-:Y:S01]  /*8ec0*/  PLOP3.LUT P0, PT, PT, PT, PT, 0x8, 0x0 ;  /* 0x000000000000781c */ /* 0x000fe20003f0e170 */
[----:B------:R-:W-:Y:S01]  /*8ed0*/  VIADD R222, R222, 0x1 ;  /* 0x00000001dede7836 */ /* 0x000fe20000000000 */
[----:B------:R-:W-:Y:S01]  /*8ee0*/  USEL UR38, UR38, URZ, UP0 ;  /* 0x0000003f26267287 */ /* 0x000fe20008000000 */
[----:B0-----:R-:W-:Y:S01]  /*8ef0*/  FADD.FTZ R3, R3, R4 ;  /* 0x0000000403037221 */ /* 0x001fe20000010000 */
[----:B------:R-:W-:Y:S01]  /*8f00*/  IMAD.U32 R4, RZ, RZ, UR5 ;  /* 0x00000005ff047e24 */ /* 0x000fe2000f8e00ff */
[----:B------:R-:W-:-:S03]  /*8f10*/  ULOP3.LUT UR39, UR39, UR4, URZ, 0x3c, !UPT ;  /* 0x0000000427277292 */ /* 0x000fc6000f8e3c3f */
[----:B------:R-:W0:Y:S01]  /*8f20*/  SHFL.BFLY PT, R2, R3, 0x1, 0x1f ;  /* 0x0c201f0003027f89 */ /* 0x000e2200000e0000 */
[----:B-1----:R-:W-:-:S05]  /*8f30*/  FADD.FTZ R6, R6, R5 ;  /* 0x0000000506067221 */ /* 0x002fca0000010000 */
[----:B------:R-:W1:Y:S01]  /*8f40*/  SHFL.BFLY PT, R7, R6, 0x1, 0x1f ;  /* 0x0c201f0006077f89 */ /* 0x000e6200000e0000 */
[----:B0-----:R-:W-:Y:S01]  /*8f50*/  FADD.FTZ R8, R3, R2 ;  /* 0x0000000203087221 */ /* 0x001fe20000010000 */
[----:B------:R-:W-:Y:S01]  /*8f60*/  MOV R2, RZ ;  /* 0x000000ff00027202 */ /* 0x000fe20000000f00 */
[----:B------:R-:W-:-:S03]  /*8f70*/  IMAD.MOV.U32 R3, RZ, RZ, -0x800000 ;  /* 0xff800000ff037424 */ /* 0x000fc600078e00ff */
[----:B------:R-:W-:-:S13]  /*8f80*/  FSETP.NE.FTZ.AND P1, PT, R8, RZ, PT ;  /* 0x000000ff0800720b */ /* 0x000fda0003f35000 */
[----:B------:R-:W0:Y:S01]  /*8f90*/  @P1 MUFU.LG2 R5, R8 ;  /* 0x0000000800051308 */ /* 0x000e220000000c00 */
[----:B------:R-:W-:Y:S01]  /*8fa0*/  @P1 FMUL.FTZ R4, R4, 0.69314718246459960938 ;  /* 0x3f31721804041820 */ /* 0x000fe20000410000 */
[----:B-1----:R-:W-:-:S05]  /*8fb0*/  FADD.FTZ R7, R6, R7 ;  /* 0x0000000706077221 */ /* 0x002fca0000010000 */
        /* <DEDUP_REMOVED lines=9> */
[----:B------:R0:W1:Y:S01]  /*9050*/  @P2 MUFU.RCP R0, R7 ;  /* 0x0000000700002308 */ /* 0x0000620000001000 */
        /* <DEDUP_REMOVED lines=128> */
.L_x_13726:
        /* <DEDUP_REMOVED lines=12> */
[----:B------:R-:W-:Y:S01]  /*9920*/  ULDC.64 UR8, c[0x0][0xc90] ;  /* 0x0003240000087ab9 */ /* 0x000fe20000000a00 */
[----:B------:R-:W-:Y:S02]  /*9930*/  F2FP.BF16.F32.PACK_AB R25, R27, R26 ;  /* 0x0000001a1b19723e */ /* 0x000fe400000010ff */
[----:B------:R-:W-:Y:S02]  /*9940*/  F2FP.BF16.F32.PACK_AB R26, R29, R28 ;  /* 0x0000001c1d1a723e */ /* 0x000fe400000010ff */
[----:B------:R-:W-:Y:S02]  /*9950*/  F2FP.BF16.F32.PACK_AB R27, R31, R30 ;  /* 0x0000001e1f1b723e */ /* 0x000fe400000010ff */
[----:B------:R-:W-:-:S02]  /*9960*/  R2UR UR11, R219 ;  /* 0x00000000db0b72ca */ /* 0x000fc400000e0000 */
[----:B------:R-:W-:Y:S02]  /*9970*/  R2UR UR13, R220 ;  /* 0x00000000dc0d72ca */ /* 0x000fe400000e0000 */
[----:B------:R-:W-:Y:S02]  /*9980*/  F2FP.BF16.F32.PACK_AB R136, R137, R136 ;  /* 0x000000888988723e */ /* 0x000fe400000010ff */
[----:B------:R-:W-:Y:S02]  /*9990*/  F2FP.BF16.F32.PACK_AB R137, R158, R128 ;  /* 0x000000809e89723e */ /* 0x000fe400000010ff */
[----:B------:R-:W-:Y:S02]  /*99a0*/  F2FP.BF16.F32.PACK_AB R161, R162, R161 ;  /* 0x000000a1a2a1723e */ /* 0x000fe400000010ff */
[----:B------:R-:W-:Y:S02]  /*99b0*/  F2FP.BF16.F32.PACK_AB R162, R149, R148 ;  /* 0x0000009495a2723e */ /* 0x000fe400000010ff */
[----:B------:R-:W-:Y:S01]  /*99c0*/  F2FP.BF16.F32.PACK_AB R163, R0, R163 ;  /* 0x000000a300a3723e */ /* 0x000fe200000010ff */
[----:B------:R-:W-:-:S02]  /*99d0*/  USHF.R.S32.HI UR10, URZ, 0x1f, UR11 ;  /* 0x0000001f3f0a7899 */ /* 0x000fc4000801140b */
[----:B------:R-:W-:Y:S02]  /*99e0*/  UIMAD.WIDE.U32 UR6, UR11, UR8, URZ ;  /* 0x000000080b0672a5 */ /* 0x000fe4000f8e003f */
[----:B------:R-:W-:Y:S02]  /*99f0*/  UIMAD UR5, UR10, UR8, URZ ;  /* 0x000000080a0572a4 */ /* 0x000fe4000f8e023f */
[----:B------:R-:W-:Y:S02]  /*9a00*/  USHF.R.S32.HI UR12, URZ, 0x1f, UR13 ;  /* 0x0000001f3f0c7899 */ /* 0x000fe4000801140d */
[----:B------:R-:W-:Y:S01]  /*9a10*/  UIMAD UR5, UR11, UR9, UR5 ;  /* 0x000000090b0572a4 */ /* 0x000fe2000f8e0205 */
[----:B------:R-:W-:Y:S02]  /*9a20*/  MOV R154, R195 ;  /* 0x000000c3009a7202 */ /* 0x000fe40000000f00 */
[----:B0-----:R-:W-:Y:S01]  /*9a30*/  MOV R155, R4 ;  /* 0x00000004009b7202 */ /* 0x001fe20000000f00 */
[----:B------:R-:W-:Y:S01]  /*9a40*/  ULDC.64 UR8, c[0x0][0xc98] ;  /* 0x0003260000087ab9 */ /* 0x000fe20000000a00 */
[----:B------:R-:W-:Y:S01]  /*9a50*/  UIADD3 UR7, UR7, UR5, URZ ;  /* 0x0000000507077290 */ /* 0x000fe2000fffe03f */
[----:B------:R-:W-:Y:S01]  /*9a60*/  IMAD.WIDE R120, R226, 0x2, R154 ;  /* 0x00000002e2787825 */ /* 0x000fe200078e029a */
[----:B------:R-:W-:-:S02]  /*9a70*/  UIMAD UR5, UR12, UR8, URZ ;  /* 0x000000080c0572a4 */ /* 0x000fc4000f8e023f */
[----:B------:R-:W-:Y:S01]  /*9a80*/  UIMAD.WIDE.U32 UR6, UR13, UR8, UR6 ;  /* 0x000000080d0672a5 */ /* 0x000fe2000f8e0006 */
[----:B------:R-:W-:Y:S01]  /*9a90*/  IMAD.WIDE R154, R5, 0x2, R154 ;  /* 0x00000002059a7825 */ /* 0x000fe200078e029a */
[C---:B------:R-:W-:Y:S01]  /*9aa0*/  IADD3 R7, P2, R120.reuse, 0xc040, RZ ;  /* 0x0000c04078077810 */ /* 0x040fe20007f5e0ff */
[----:B------:R-:W-:Y:S01]  /*9ab0*/  UIMAD UR5, UR13, UR9, UR5 ;  /* 0x000000090d0572a4 */ /* 0x000fe2000f8e0205 */
[----:B------:R-:W-:Y:S02]  /*9ac0*/  IADD3 R11, P3, R120, 0xc060, RZ ;  /* 0x0000c060780b7810 */ /* 0x000fe40007f7e0ff */
[----:B------:R-:W-:Y:S01]  /*9ad0*/  LOP3.LUT R6, R7, 0x380, RZ, 0xc0, !PT ;  /* 0x0000038007067812 */ /* 0x000fe200078ec0ff */
[----:B------:R-:W-:Y:S01]  /*9ae0*/  ULDC.64 UR8, c[0x0][0xbe8] ;  /* 0x0002fa0000087ab9 */ /* 0x000fe20000000a00 */
[----:B------:R-:W-:Y:S01]  /*9af0*/  LOP3.LUT R4, R11, 0x380, RZ, 0xc0, !PT ;  /* 0x000003800b047812 */ /* 0x000fe200078ec0ff */
[----:B------:R-:W-:Y:S01]  /*9b00*/  IMAD.X R5, RZ, RZ, R121, P3 ;  /* 0x000000ffff057224 */ /* 0x000fe200018e0679 */
[----:B------:R-:W-:-:S02]  /*9b10*/  SHF.R.U64 R6, R6, 0x3, RZ ;  /* 0x0000000306067819 */ /* 0x000fc400000012ff */
[----:B------:R-:W-:Y:S02]  /*9b20*/  SHF.R.U64 R4, R4, 0x3, RZ ;  /* 0x0000000304047819 */ /* 0x000fe400000012ff */
[----:B------:R-:W-:Y:S01]  /*9b30*/  LOP3.LUT R6, R6, R7, RZ, 0x3c, !PT ;  /* 0x0000000706067212 */ /* 0x000fe200078e3cff */
[----:B------:R-:W-:Y:S01]  /*9b40*/  IMAD.X R7, RZ, RZ, R121, P2 ;  /* 0x000000ffff077224 */ /* 0x000fe200010e0679 */
[C---:B------:R-:W-:Y:S02]  /*9b50*/  IADD3 R135, P2, R120.reuse, 0x8000, RZ ;  /* 0x0000800078877810 */ /* 0x040fe40007f5e0ff */
[----:B------:R-:W-:Y:S02]  /*9b60*/  LOP3.LUT R157, R120, 0x380, RZ, 0xc0, !PT ;  /* 0x00000380789d7812 */ /* 0x000fe400078ec0ff */
[----:B------:R-:W-:Y:S02]  /*9b70*/  LOP3.LUT R134, R135, 0x380, RZ, 0xc0, !PT ;  /* 0x0000038087867812 */ /* 0x000fe400078ec0ff */
[----:B------:R-:W-:-:S02]  /*9b80*/  LOP3.LUT R4, R4, R11, RZ, 0x3c, !PT ;  /* 0x0000000b04047212 */ /* 0x000fc400078e3cff */
[----:B------:R-:W-:Y:S02]  /*9b90*/  SHF.R.U64 R134, R134, 0x3, RZ ;  /* 0x0000000386867819 */ /* 0x000fe400000012ff */
[----:B------:R-:W-:Y:S02]  /*9ba0*/  IADD3 R11, P0, R120, 0xc000, RZ ;  /* 0x0000c000780b7810 */ /* 0x000fe40007f1e0ff */
[----:B------:R-:W-:Y:S01]  /*9bb0*/  LOP3.LUT R134, R134, R135, RZ, 0x3c, !PT ;  /* 0x0000008786867212 */ /* 0x000fe200078e3cff */
[----:B------:R-:W-:Y:S01]  /*9bc0*/  IMAD.X R135, RZ, RZ, R121, P2 ;  /* 0x000000ffff877224 */ /* 0x000fe200010e0679 */
[----:B------:R-:W-:Y:S02]  /*9bd0*/  IADD3 R17, P2, R154, 0x1000, RZ ;  /* 0x000010009a117810 */ /* 0x000fe40007f5e0ff */
[----:B------:R-:W-:Y:S02]  /*9be0*/  SHF.R.U64 R157, R157, 0x3, RZ ;  /* 0x000000039d9d7819 */ /* 0x000fe400000012ff */
[----:B------:R-:W-:-:S02]  /*9bf0*/  LOP3.LUT R16, R17, 0x380, RZ, 0xc0, !PT ;  /* 0x0000038011107812 */ /* 0x000fc400078ec0ff */
[----:B------:R-:W-:Y:S02]  /*9c00*/  IADD3 R9, P1, R120, 0xc020, RZ ;  /* 0x0000c02078097810 */ /* 0x000fe40007f3e0ff */
[----:B------:R-:W-:Y:S02]  /*9c10*/  SHF.R.U64 R16, R16, 0x3, RZ ;  /* 0x0000000310107819 */ /* 0x000fe400000012ff */
[----:B------:R-:W-:Y:S02]  /*9c20*/  LOP3.LUT R10, R11, 0x380, RZ, 0xc0, !PT ;  /* 0x000003800b0a7812 */ /* 0x000fe400078ec0ff */
[----:B------:R-:W-:Y:S01]  /*9c30*/  LOP3.LUT R156, R157, R120, RZ, 0x3c, !PT ;  /* 0x000000789d9c7212 */ /* 0x000fe200078e3cff */
[----:B------:R-:W-:Y:S01]  /*9c40*/  IMAD.MOV.U32 R157, RZ, RZ, R121 ;  /* 0x000000ffff9d7224 */ /* 0x000fe200078e0079 */
[----:B------:R-:W-:Y:S01]  /*9c50*/  LOP3.LUT R16, R16, R17, RZ, 0x3c, !PT ;  /* 0x0000001110107212 */ /* 0x000fe200078e3cff */
[----:B------:R-:W-:Y:S01]  /*9c60*/  IMAD.X R17, RZ, RZ, R155, P2 ;  /* 0x000000ffff117224 */ /* 0x000fe200010e069b */
[----:B------:R-:W-:-:S02]  /*9c70*/  LOP3.LUT R8, R9, 0x380, RZ, 0xc0, !PT ;  /* 0x0000038009087812 */ /* 0x000fc400078ec0ff */
[----:B------:R-:W-:Y:S02]  /*9c80*/  SHF.R.U64 R10, R10, 0x3, RZ ;  /* 0x000000030a0a7819 */ /* 0x000fe400000012ff */
[----:B------:R-:W-:Y:S02]  /*9c90*/  IADD3 R111, P2, R154, 0x8000, RZ ;  /* 0x000080009a6f7810 */ /* 0x000fe40007f5e0ff */
[----:B------:R-:W-:Y:S01]  /*9ca0*/  MOV R157, R156 ;  /* 0x0000009c009d7202 */ /* 0x000fe20000000f00 */
[----:B------:R-:W-:Y:S01]  /*9cb0*/  BAR.SYNC.DEFER_BLOCKING 0x1, 0x100 ;  /* 0x0044000000007b1d */ /* 0x000fe20000010000 */
[----:B------:R-:W-:Y:S02]  /*9cc0*/  SHF.R.U64 R8, R8, 0x3, RZ ;  /* 0x0000000308087819 */ /* 0x000fe400000012ff */
[----:B------:R-:W-:Y:S01]  /*9cd0*/  LOP3.LUT R10, R10, R11, RZ, 0x3c, !PT ;  /* 0x0000000b0a0a7212 */ /* 0x000fe200078e3cff */
[----:B------:R-:W-:Y:S01]  /*9ce0*/  IMAD.X R11, RZ, RZ, R121, P0 ;  /* 0x000000ffff0b7224 */ /* 0x000fe200000e0679 */
[----:B------:R-:W-:-:S03]  /*9cf0*/  LOP3.LUT R110, R111, 0x380, RZ, 0xc0, !PT ;  /* 0x000003806f6e7812 */ /* 0x000fc600078ec0ff */
[----:B------:R-:W0:Y:S01]  /*9d00*/  LDC R156, c[0x0][0xce8] ;  /* 0x00033a00ff9c7b82 */ /* 0x000e220000000800 */
[C---:B------:R-:W-:Y:S02]  /*9d10*/  IADD3 R23, P4, R120.reuse, 0x8040, RZ ;  /* 0x0000804078177810 */ /* 0x040fe40007f9e0ff */
[----:B------:R-:W-:Y:S02]  /*9d20*/  IADD3 R143, P0, R120, 0x40, RZ ;  /* 0x00000040788f7810 */ /* 0x000fe40007f1e0ff */
[----:B------:R-:W-:Y:S01]  /*9d30*/  LOP3.LUT R8, R8, R9, RZ, 0x3c, !PT ;  /* 0x0000000908087212 */ /* 0x000fe200078e3cff */
[----:B------:R-:W-:Y:S01]  /*9d40*/  IMAD.X R9, RZ, RZ, R121, P1 ;  /* 0x000000ffff097224 */ /* 0x000fe200008e0679 */
[----:B------:R-:W-:Y:S02]  /*9d50*/  SHF.R.U64 R110, R110, 0x3, RZ ;  /* 0x000000036e6e7819 */ /* 0x000fe400000012ff */
[----:B------:R-:W-:Y:S02]  /*9d60*/  LOP3.LUT R22, R23, 0x380, RZ, 0xc0, !PT ;  /* 0x0000038017167812 */ /* 0x000fe400078ec0ff */
[----:B------:R-:W-:-:S02]  /*9d70*/  IADD3 R139, P1, R120, 0x4060, RZ ;  /* 0x00004060788b7810 */ /* 0x000fc40007f3e0ff */
[----:B------:R-:W-:Y:S02]  /*9d80*/  LOP3.LUT R142, R143, 0x380, RZ, 0xc0, !PT ;  /* 0x000003808f8e7812 */ /* 0x000fe400078ec0ff */
[----:B------:R-:W-:Y:S01]  /*9d90*/  LOP3.LUT R110, R110, R111, RZ, 0x3c, !PT ;  /* 0x0000006f6e6e7212 */ /* 0x000fe200078e3cff */
[----:B------:R-:W-:Y:S01]  /*9da0*/  IMAD.X R111, RZ, RZ, R155, P2 ;  /* 0x000000ffff6f7224 */ /* 0x000fe200010e069b */
[----:B------:R-:W-:Y:S01]  /*9db0*/  SHF.R.U64 R22, R22, 0x3, RZ ;  /* 0x0000000316167819 */ /* 0x000fe200000012ff */
[----:B------:R1:W-:Y:S01]  /*9dc0*/  STSM.16.M88.4 [R157], R24 ;  /* 0x000000189d007844 */ /* 0x0003e20000000200 */
[----:B------:R-:W-:Y:S02]  /*9dd0*/  LOP3.LUT R138, R139, 0x380, RZ, 0xc0, !PT ;  /* 0x000003808b8a7812 */ /* 0x000fe400078ec0ff */
[----:B------:R-:W-:Y:S02]  /*9de0*/  SHF.R.U64 R142, R142, 0x3, RZ ;  /* 0x000000038e8e7819 */ /* 0x000fe400000012ff */
[----:B------:R-:W-:-:S02]  /*9df0*/  IADD3 R127, P2, R154, 0xf000, RZ ;  /* 0x0000f0009a7f7810 */ /* 0x000fc40007f5e0ff */
[----:B------:R-:W-:Y:S01]  /*9e00*/  LOP3.LUT R22, R22, R23, RZ, 0x3c, !PT ;  /* 0x0000001716167212 */ /* 0x000fe200078e3cff */
[--C-:B------:R-:W-:Y:S01]  /*9e10*/  IMAD.X R23, RZ, RZ, R121.reuse, P4 ;  /* 0x000000ffff177224 */ /* 0x100fe200020e0679 */
[----:B------:R-:W-:Y:S02]  /*9e20*/  SHF.R.U64 R138, R138, 0x3, RZ ;  /* 0x000000038a8a7819 */ /* 0x000fe400000012ff */
[----:B------:R-:W-:Y:S01]  /*9e30*/  LOP3.LUT R142, R142, R143, RZ, 0x3c, !PT ;  /* 0x0000008f8e8e7212 */ /* 0x000fe200078e3cff */
[----:B------:R-:W-:Y:S01]  /*9e40*/  IMAD.X R143, RZ, RZ, R121, P0 ;  /* 0x000000ffff8f7224 */ /* 0x000fe200000e0679 */
[----:B------:R-:W-:Y:S02]  /*9e50*/  LOP3.LUT R126, R127, 0x380, RZ, 0xc0, !PT ;  /* 0x000003807f7e7812 */ /* 0x000fe400078ec0ff */
[----:B------:R-:W-:Y:S02]  /*9e60*/  IADD3 R21, P4, R120, 0x4000, RZ ;  /* 0x0000400078157810 */ /* 0x000fe40007f9e0ff */
[----:B------:R-:W-:-:S02]  /*9e70*/  IADD3 R97, P0, R154, 0x3000, RZ ;  /* 0x000030009a617810 */ /* 0x000fc40007f1e0ff */
[C---:B------:R-:W-:Y:S02]  /*9e80*/  IADD3 R13, P6, R120.reuse, 0x8060, RZ ;  /* 0x00008060780d7810 */ /* 0x040fe40007fde0ff */
[C---:B------:R-:W-:Y:S02]  /*9e90*/  IADD3 R15, P5, R120.reuse, 0x20, RZ ;  /* 0x00000020780f7810 */ /* 0x040fe40007fbe0ff */
[----:B------:R-:W-:Y:S02]  /*9ea0*/  IADD3 R131, P3, R120, 0x8020, RZ ;  /* 0x0000802078837810 */ /* 0x000fe40007f7e0ff */
[----:B------:R-:W-:Y:S01]  /*9eb0*/  LOP3.LUT R138, R138, R139, RZ, 0x3c, !PT ;  /* 0x0000008b8a8a7212 */ /* 0x000fe200078e3cff */
[----:B------:R-:W-:Y:S01]  /*9ec0*/  IMAD.X R139, RZ, RZ, R121, P1 ;  /* 0x000000ffff8b7224 */ /* 0x000fe200008e0679 */
[----:B------:R-:W-:Y:S02]  /*9ed0*/  SHF.R.U64 R126, R126, 0x3, RZ ;  /* 0x000000037e7e7819 */ /* 0x000fe400000012ff */
[----:B------:R-:W-:-:S02]  /*9ee0*/  LOP3.LUT R20, R21, 0x380, RZ, 0xc0, !PT ;  /* 0x0000038015147812 */ /* 0x000fc400078ec0ff */
[----:B------:R-:W-:Y:S02]  /*9ef0*/  IADD3 R19, P1, R154, 0x2000, RZ ;  /* 0x000020009a137810 */ /* 0x000fe40007f3e0ff */
[----:B------:R-:W-:Y:S02]  /*9f00*/  LOP3.LUT R96, R97, 0x380, RZ, 0xc0, !PT ;  /* 0x0000038061607812 */ /* 0x000fe400078ec0ff */
[----:B------:R-:W-:Y:S02]  /*9f10*/  LOP3.LUT R12, R13, 0x380, RZ, 0xc0, !PT ;  /* 0x000003800d0c7812 */ /* 0x000fe400078ec0ff */
[----:B------:R-:W-:Y:S02]  /*9f20*/  LOP3.LUT R14, R15, 0x380, RZ, 0xc0, !PT ;  /* 0x000003800f0e7812 */ /* 0x000fe400078ec0ff */
[----:B------:R-:W-:Y:S02]  /*9f30*/  LOP3.LUT R130, R131, 0x380, RZ, 0xc0, !PT ;  /* 0x0000038083827812 */ /* 0x000fe400078ec0ff */
[----:B------:R-:W-:Y:S01]  /*9f40*/  LOP3.LUT R126, R126, R127, RZ, 0x3c, !PT ;  /* 0x0000007f7e7e7212 */ /* 0x000fe200078e3cff */
[----:B------:R-:W-:Y:S01]  /*9f50*/  IMAD.X R127, RZ, RZ, R155, P2 ;  /* 0x000000ffff7f7224 */ /* 0x000fe200010e069b */
[----:B------:R-:W-:-:S02]  /*9f60*/  SHF.R.U64 R20, R20, 0x3, RZ ;  /* 0x0000000314147819 */ /* 0x000fc400000012ff */
[----:B------:R-:W-:Y:S02]  /*9f70*/  LOP3.LUT R18, R19, 0x380, RZ, 0xc0, !PT ;  /* 0x0000038013127812 */ /* 0x000fe400078ec0ff */
[----:B------:R-:W-:Y:S02]  /*9f80*/  SHF.R.U64 R96, R96, 0x3, RZ ;  /* 0x0000000360607819 */ /* 0x000fe400000012ff */
[----:B0-----:R-:W-:Y:S02]  /*9f90*/  ISETP.NE.AND P2, PT, R156, 0x1, PT ;  /* 0x000000019c00780c */ /* 0x001fe40003f45270 */
[----:B------:R-:W-:Y:S02]  /*9fa0*/  SHF.R.U64 R12, R12, 0x3, RZ ;  /* 0x000000030c0c7819 */ /* 0x000fe400000012ff */
[----:B------:R-:W-:Y:S02]  /*9fb0*/  SHF.R.U64 R14, R14, 0x3, RZ ;  /* 0x000000030e0e7819 */ /* 0x000fe400000012ff */
[----:B------:R-:W-:-:S02]  /*9fc0*/  SHF.R.U64 R130, R130, 0x3, RZ ;  /* 0x0000000382827819 */ /* 0x000fc400000012ff */
[----:B------:R-:W-:Y:S02]  /*9fd0*/  LOP3.LUT R20, R20, R21, RZ, 0x3c, !PT ;  /* 0x0000001514147212 */ /* 0x000fe400078e3cff */
[----:B------:R-:W-:Y:S02]  /*9fe0*/  SHF.R.U64 R18, R18, 0x3, RZ ;  /* 0x0000000312127819 */ /* 0x000fe400000012ff */
[----:B------:R-:W-:Y:S01]  /*9ff0*/  LOP3.LUT R96, R96, R97, RZ, 0x3c, !PT ;  /* 0x0000006160607212 */ /* 0x000fe200078e3cff */
[----:B------:R-:W-:Y:S01]  /*a000*/  IMAD.X R97, RZ, RZ, R155, P0 ;  /* 0x000000ffff617224 */ /* 0x000fe200000e069b */
[----:B------:R-:W-:Y:S02]  /*a010*/  IADD3.X R21, RZ, R121, RZ, P4, !PT ;  /* 0x00000079ff157210 */ /* 0x000fe400027fe4ff */
[----:B------:R-:W-:Y:S02]  /*a020*/  IADD3 R107, P4, R154, 0x6000, RZ ;  /* 0x000060009a6b7810 */ /* 0x000fe40007f9e0ff */
        /* <DEDUP_REMOVED lines=10> */
[----:B------:R-:W-:Y:S01]  /*a0d0*/  LOP3.LUT R18, R18, R19, RZ, 0x3c, !PT ;  /* 0x0000001312127212 */ /* 0x000fe200078e3cff */
[----:B------:R-:W-:Y:S01]  /*a0e0*/  IMAD.X R19, RZ, RZ, R155, P1 ;  /* 0x000000ffff137224 */ /* 0x000fe200008e069b */
[----:B------:R-:W-:Y:S02]  /*a0f0*/  LOP3.LUT R106, R107, 0x380, RZ, 0xc0, !PT ;  /* 0x000003806b6a7812 */ /* 0x000fe400078ec0ff */
[----:B------:R-:W-:-:S02]  /*a100*/  IADD3 R113, P1, R154, 0x9000, RZ ;  /* 0x000090009a717810 */ /* 0x000fc40007f3e0ff */
[----:B------:R-:W-:Y:S02]  /*a110*/  LOP3.LUT R114, R115, 0x380, RZ, 0xc0, !PT ;  /* 0x0000038073727812 */ /* 0x000fe400078ec0ff */
[----:B------:R-:W-:Y:S02]  /*a120*/  MOV R30, R4 ;  /* 0x00000004001e7202 */ /* 0x000fe40000000f00 */
[----:B------:R-:W-:Y:S02]  /*a130*/  LOP3.LUT R146, R147, 0x380, RZ, 0xc0, !PT ;  /* 0x0000038093927812 */ /* 0x000fe400078ec0ff */
[----:B------:R-:W-:Y:S02]  /*a140*/  LOP3.LUT R150, R151, 0x380, RZ, 0xc0, !PT ;  /* 0x0000038097967812 */ /* 0x000fe400078ec0ff */
[----:B------:R-:W-:Y:S02]  /*a150*/  LOP3.LUT R152, R153, 0x380, RZ, 0xc0, !PT ;  /* 0x0000038099987812 */ /* 0x000fe400078ec0ff */
[----:B------:R-:W-:-:S02]  /*a160*/  F2FP.BF16.F32.PACK_AB R5, R35, R34 ;  /* 0x000000222305723e */ /* 0x000fc400000010ff */
[----:B------:R-:W-:Y:S01]  /*a170*/  SHF.R.U64 R106, R106, 0x3, RZ ;  /* 0x000000036a6a7819 */ /* 0x000fe200000012ff */
[----:B------:R-:W0:Y:S01]  /*a180*/  @P2 LDC R34, c[0x0][0xcec] ;  /* 0x00033b00ff222b82 */ /* 0x000e220000000800 */
[----:B------:R-:W-:Y:S02]  /*a190*/  LOP3.LUT R112, R113, 0x380, RZ, 0xc0, !PT ;  /* 0x0000038071707812 */ /* 0x000fe400078ec0ff */
[----:B------:R-:W-:Y:S02]  /*a1a0*/  SHF.R.U64 R114, R114, 0x3, RZ ;  /* 0x0000000372727819 */ /* 0x000fe400000012ff */
[----:B------:R-:W-:Y:S02]  /*a1b0*/  SHF.R.U64 R146, R146, 0x3, RZ ;  /* 0x0000000392927819 */ /* 0x000fe400000012ff */
[----:B------:R-:W-:Y:S02]  /*a1c0*/  SHF.R.U64 R150, R150, 0x3, RZ ;  /* 0x0000000396967819 */ /* 0x000fe400000012ff */
[----:B------:R-:W-:-:S02]  /*a1d0*/  SHF.R.U64 R152, R152, 0x3, RZ ;  /* 0x0000000398987819 */ /* 0x000fc400000012ff */
[----:B-1----:R-:W-:Y:S02]  /*a1e0*/  MOV R27, R6 ;  /* 0x00000006001b7202 */ /* 0x002fe40000000f00 */
[----:B------:R-:W-:Y:S01]  /*a1f0*/  LOP3.LUT R106, R106, R107, RZ, 0x3c, !PT ;  /* 0x0000006b6a6a7212 */ /* 0x000fe200078e3cff */
[----:B------:R-:W-:Y:S01]  /*a200*/  IMAD.X R107, RZ, RZ, R155, P4 ;  /* 0x000000ffff6b7224 */ /* 0x000fe200020e069b */
[----:B------:R-:W-:Y:S02]  /*a210*/  F2FP.BF16.F32.PACK_AB R6, R37, R172 ;  /* 0x000000ac2506723e */ /* 0x000fe400000010ff */
[----:B------:R-:W-:Y:S01]  /*a220*/  SHF.R.U64 R112, R112, 0x3, RZ ;  /* 0x0000000370707819 */ /* 0x000fe200000012ff */
[----:B------:R-:W1:Y:S01]  /*a230*/  @P2 LDC R37, c[0x0][0xcf0] ;  /* 0x00033c00ff252b82 */ /* 0x000e620000000800 */
[----:B------:R-:W-:Y:S02]  /*a240*/  LOP3.LUT R114, R114, R115, RZ, 0x3c, !PT ;  /* 0x0000007372727212 */ /* 0x000fe400078e3cff */
[----:B------:R-:W-:-:S02]  /*a250*/  IADD3 R115, P4, R154, 0xd000, RZ ;  /* 0x0000d0009a737810 */ /* 0x000fc40007f9e0ff */
[----:B------:R-:W-:Y:S01]  /*a260*/  LOP3.LUT R146, R146, R147, RZ, 0x3c, !PT ;  /* 0x0000009392927212 */ /* 0x000fe200078e3cff */
[--C-:B------:R-:W-:Y:S01]  /*a270*/  IMAD.X R147, RZ, RZ, R121.reuse, P6 ;  /* 0x000000ffff937224 */ /* 0x100fe200030e0679 */
[----:B------:R-:W-:Y:S01]  /*a280*/  LOP3.LUT R150, R150, R151, RZ, 0x3c, !PT ;  /* 0x0000009796967212 */ /* 0x000fe200078e3cff */
[--C-:B------:R-:W-:Y:S01]  /*a290*/  IMAD.X R151, RZ, RZ, R121.reuse, P5 ;  /* 0x000000ffff977224 */ /* 0x100fe200028e0679 */
[----:B------:R-:W-:Y:S01]  /*a2a0*/  LOP3.LUT R152, R152, R153, RZ, 0x3c, !PT ;  /* 0x0000009998987212 */ /* 0x000fe200078e3cff */
[----:B------:R-:W-:Y:S01]  /*a2b0*/  IMAD.X R153, RZ, RZ, R121, P3 ;  /* 0x000000ffff997224 */ /* 0x000fe200018e0679 */
[----:B------:R-:W-:Y:S01]  /*a2c0*/  IADD3 R101, P6, R154, 0x4000, RZ ;  /* 0x000040009a657810 */ /* 0x000fe20007fde0ff */
[----:B------:R-:W-:Y:S01]  /*a2d0*/  IMAD R0, R218, 0x20, R221 ;  /* 0x00000020da007824 */ /* 0x000fe200078e02dd */
[C---:B------:R-:W-:Y:S01]  /*a2e0*/  IADD3 R105, P5, R154.reuse, 0x5000, RZ ;  /* 0x000050009a697810 */ /* 0x040fe20007fbe0ff */
[----:B------:R-:W-:Y:S01]  /*a2f0*/  IMAD.X R121, RZ, RZ, R155, P4 ;  /* 0x000000ffff797224 */ /* 0x000fe200020e069b */
[----:B------:R-:W-:-:S02]  /*a300*/  IADD3 R109, P3, R154, 0x7000, RZ ;  /* 0x000070009a6d7810 */ /* 0x000fc40007f7e0ff */
[----:B------:R-:W-:Y:S02]  /*a310*/  LOP3.LUT R112, R112, R113, RZ, 0x3c, !PT ;  /* 0x0000007170707212 */ /* 0x000fe400078e3cff */
[----:B------:R-:W-:Y:S02]  /*a320*/  LOP3.LUT R113, R115, 0x380, RZ, 0xc0, !PT ;  /* 0x0000038073717812 */ /* 0x000fe400078ec0ff */
[----:B------:R-:W-:Y:S02]  /*a330*/  LOP3.LUT R100, R101, 0x380, RZ, 0xc0, !PT ;  /* 0x0000038065647812 */ /* 0x000fe400078ec0ff */
[----:B------:R-:W-:Y:S02]  /*a340*/  LOP3.LUT R104, R105, 0x380, RZ, 0xc0, !PT ;  /* 0x0000038069687812 */ /* 0x000fe400078ec0ff */
[----:B------:R-:W-:Y:S02]  /*a350*/  LOP3.LUT R108, R109, 0x380, RZ, 0xc0, !PT ;  /* 0x000003806d6c7812 */ /* 0x000fe400078ec0ff */
[----:B------:R-:W-:-:S02]  /*a360*/  SHF.R.U64 R120, R113, 0x3, RZ ;  /* 0x0000000371787819 */ /* 0x000fc400000012ff */
[----:B------:R-:W-:Y:S02]  /*a370*/  LOP3.LUT R113, R154, 0x380, RZ, 0xc0, !PT ;  /* 0x000003809a717812 */ /* 0x000fe400078ec0ff */
[----:B------:R-:W-:Y:S02]  /*a380*/  SHF.R.U64 R100, R100, 0x3, RZ ;  /* 0x0000000364647819 */ /* 0x000fe400000012ff */
[----:B------:R-:W-:Y:S02]  /*a390*/  SHF.R.U64 R104, R104, 0x3, RZ ;  /* 0x0000000368687819 */ /* 0x000fe400000012ff */
[----:B------:R-:W-:Y:S02]  /*a3a0*/  SHF.R.U64 R108, R108, 0x3, RZ ;  /* 0x000000036c6c7819 */ /* 0x000fe400000012ff */
[----:B------:R-:W-:Y:S01]  /*a3b0*/  SHF.R.U64 R29, R113, 0x3, RZ ;  /* 0x00000003711d7819 */ /* 0x000fe200000012ff */
[--C-:B------:R-:W-:Y:S01]  /*a3c0*/  IMAD.X R113, RZ, RZ, R155.reuse, P1 ;  /* 0x000000ffff717224 */ /* 0x100fe200008e069b */
[----:B------:R-:W-:Y:S01]  /*a3d0*/  F2FP.BF16.F32.PACK_AB R7, R39, R38 ;  /* 0x000000262707723e */ /* 0x000fe200000010ff */
[----:B------:R-:W-:Y:S01]  /*a3e0*/  VIADD R39, R213, UR60 ;  /* 0x0000003cd5277c36 */ /* 0x000fe20008000000 */
[----:B------:R-:W-:Y:S01]  /*a3f0*/  LOP3.LUT R100, R100, R101, RZ, 0x3c, !PT ;  /* 0x0000006564647212 */ /* 0x000fe200078e3cff */
[--C-:B------:R-:W-:Y:S01]  /*a400*/  IMAD.X R101, RZ, RZ, R155.reuse, P6 ;  /* 0x000000ffff657224 */ /* 0x100fe200030e069b */
[----:B------:R-:W-:Y:S01]  /*a410*/  LOP3.LUT R104, R104, R105, RZ, 0x3c, !PT ;  /* 0x0000006968687212 */ /* 0x000fe200078e3cff */
[--C-:B------:R-:W-:Y:S01]  /*a420*/  IMAD.X R105, RZ, RZ, R155.reuse, P5 ;  /* 0x000000ffff697224 */ /* 0x100fe200028e069b */
[----:B------:R-:W-:Y:S01]  /*a430*/  LOP3.LUT R108, R108, R109, RZ, 0x3c, !PT ;  /* 0x0000006d6c6c7212 */ /* 0x000fe200078e3cff */
[----:B------:R-:W-:Y:S01]  /*a440*/  IMAD.X R109, RZ, RZ, R155, P3 ;  /* 0x000000ffff6d7224 */ /* 0x000fe200018e069b */
[C---:B------:R-:W-:Y:S01]  /*a450*/  IADD3 R117, P6, R154.reuse, 0xb000, RZ ;  /* 0x0000b0009a757810 */ /* 0x040fe20007fde0ff */
[----:B0-----:R-:W-:Y:S01]  /*a460*/  @P2 IMAD.HI.U32 R34, R39, R34, RZ ;  /* 0x0000002227222227 */ /* 0x001fe200078e00ff */
[----:B------:R-:W-:-:S02]  /*a470*/  IADD3 R119, P5, R154, 0xc000, RZ ;  /* 0x0000c0009a777810 */ /* 0x000fc40007fbe0ff */
[----:B------:R-:W-:Y:S02]  /*a480*/  IADD3 R123, P3, R154, 0xe000, RZ ;  /* 0x0000e0009a7b7810 */ /* 0x000fe40007f7e0ff */
[----:B------:R-:W-:Y:S01]  /*a490*/  LOP3.LUT R28, R29, R154, RZ, 0x3c, !PT ;  /* 0x0000009a1d1c7212 */ /* 0x000fe200078e3cff */
[----:B------:R-:W-:Y:S01]  /*a4a0*/  IMAD.MOV.U32 R29, RZ, RZ, R155 ;  /* 0x000000ffff1d7224 */ /* 0x000fe200078e009b */
[----:B------:R-:W-:Y:S02]  /*a4b0*/  MOV R26, R8 ;  /* 0x00000008001a7202 */ /* 0x000fe40000000f00 */
[----:B------:R-:W-:Y:S02]  /*a4c0*/  MOV R25, R10 ;  /* 0x0000000a00197202 */ /* 0x000fe40000000f00 */
[----:B------:R-:W-:Y:S02]  /*a4d0*/  MOV R154, R14 ;  /* 0x0000000e009a7202 */ /* 0x000fe40000000f00 */
[----:B------:R-:W-:Y:S01]  /*a4e0*/  F2FP.BF16.F32.PACK_AB R4, R33, R171 ;  /* 0x000000ab2104723e */ /* 0x000fe200000010ff */
[----:B------:R-:W-:Y:S01]  /*a4f0*/  IMAD.MOV.U32 R33, RZ, RZ, R39 ;  /* 0x000000ffff217224 */ /* 0x000fe200078e0027 */
[----:B------:R-:W-:-:S02]  /*a500*/  MOV R24, R12 ;  /* 0x0000000c00187202 */ /* 0x000fc40000000f00 */
[----:B------:R-:W-:Y:S01]  /*a510*/  MOV R142, R142 ;  /* 0x0000008e008e7202 */ /* 0x000fe20000000f00 */
[----:B------:R0:W-:Y:S01]  /*a520*/  STSM.16.M88.4 [R154], R4 ;  /* 0x000000049a007844 */ /* 0x0001e20000000200 */
[----:B------:R-:W-:Y:S02]  /*a530*/  F2FP.BF16.F32.PACK_AB R8, R41, R173 ;  /* 0x000000ad2908723e */ /* 0x000fe400000010ff */
[----:B------:R-:W-:Y:S02]  /*a540*/  F2FP.BF16.F32.PACK_AB R9, R43, R42 ;  /* 0x0000002a2b09723e */ /* 0x000fe400000010ff */
[----:B------:R-:W-:Y:S02]  /*a550*/  F2FP.BF16.F32.PACK_AB R10, R45, R174 ;  /* 0x000000ae2d0a723e */ /* 0x000fe400000010ff */
[----:B------:R-:W-:Y:S02]  /*a560*/  F2FP.BF16.F32.PACK_AB R11, R47, R46 ;  /* 0x0000002e2f0b723e */ /* 0x000fe400000010ff */
[----:B------:R-:W-:Y:S01]  /*a570*/  MOV R31, R22 ;  /* 0x00000016001f7202 */ /* 0x000fe20000000f00 */
[----:B------:R-:W2:Y:S01]  /*a580*/  @P2 LDC R47, c[0x0][0xcf0] ;  /* 0x00033c00ff2f2b82 */ /* 0x000ea20000000800 */
        /* <DEDUP_REMOVED lines=12> */
[----:B-1----:R-:W-:Y:S02]  /*a650*/  @P2 SHF.R.U32.HI R33, RZ, R37, R34 ;  /* 0x00000025ff212219 */ /* 0x002fe40000011622 */
[----:B------:R-:W-:Y:S01]  /*a660*/  MOV R150, R150 ;  /* 0x0000009600967202 */ /* 0x000fe20000000f00 */
[----:B------:R1:W-:Y:S01]  /*a670*/  STSM.16.M88.4 [R35], R20 ;  /* 0x0000001423007844 */ /* 0x0003e20000000200 */
[----:B0-----:R-:W-:Y:S02]  /*a680*/  F2FP.BF16.F32.PACK_AB R4, R65, R179 ;  /* 0x000000b34104723e */ /* 0x001fe400000010ff */
[----:B------:R-:W-:-:S02]  /*a690*/  F2FP.BF16.F32.PACK_AB R5, R67, R66 ;  /* 0x000000424305723e */ /* 0x000fc400000010ff */
[----:B------:R-:W-:Y:S02]  /*a6a0*/  F2FP.BF16.F32.PACK_AB R6, R69, R180 ;  /* 0x000000b44506723e */ /* 0x000fe400000010ff */
[----:B------:R-:W-:Y:S02]  /*a6b0*/  F2FP.BF16.F32.PACK_AB R7, R71, R70 ;  /* 0x000000464707723e */ /* 0x000fe400000010ff */
[----:B------:R-:W-:Y:S02]  /*a6c0*/  MOV R146, R146 ;  /* 0x0000009200927202 */ /* 0x000fe40000000f00 */
[----:B---3--:R-:W-:Y:S01]  /*a6d0*/  F2FP.BF16.F32.PACK_AB R8, R73, R181 ;  /* 0x000000b54908723e */ /* 0x008fe200000010ff */
[----:B------:R-:W-:Y:S01]  /*a6e0*/  STSM.16.M88.4 [R150], R4 ;  /* 0x0000000496007844 */ /* 0x000fe20000000200 */
[----:B------:R-:W-:Y:S02]  /*a6f0*/  F2FP.BF16.F32.PACK_AB R9, R75, R74 ;  /* 0x0000004a4b09723e */ /* 0x000fe400000010ff */
[----:B------:R-:W-:-:S02]  /*a700*/  F2FP.BF16.F32.PACK_AB R10, R77, R182 ;  /* 0x000000b64d0a723e */ /* 0x000fc400000010ff */
[----:B-1----:R-:W-:Y:S02]  /*a710*/  IADD3 R35, -R33, RZ, RZ ;  /* 0x000000ff21237210 */ /* 0x002fe40007ffe1ff */
[----:B------:R-:W-:Y:S02]  /*a720*/  F2FP.BF16.F32.PACK_AB R11, R79, R78 ;  /* 0x0000004e4f0b723e */ /* 0x000fe400000010ff */
[----:B------:R-:W-:Y:S01]  /*a730*/  MOV R138, R138 ;  /* 0x0000008a008a7202 */ /* 0x000fe20000000f00 */
[----:B------:R-:W-:Y:S01]  /*a740*/  IMAD R35, R156, R35, R39 ;  /* 0x000000239c237224 */ /* 0x000fe200078e0227 */
[----:B------:R-:W-:Y:S01]  /*a750*/  F2FP.BF16.F32.PACK_AB R12, R81, R183 ;  /* 0x000000b7510c723e */ /* 0x000fe200000010ff */
[----:B------:R0:W-:Y:S01]  /*a760*/  STSM.16.M88.4 [R146], R8 ;  /* 0x0000000892007844 */ /* 0x0001e20000000200 */
[----:B------:R-:W-:Y:S02]  /*a770*/  F2FP.BF16.F32.PACK_AB R13, R83, R82 ;  /* 0x00000052530d723e */ /* 0x000fe400000010ff */
[----:B------:R-:W-:-:S02]  /*a780*/  F2FP.BF16.F32.PACK_AB R14, R85, R184 ;  /* 0x000000b8550e723e */ /* 0x000fc400000010ff */
[----:B------:R-:W-:Y:S02]  /*a790*/  F2FP.BF16.F32.PACK_AB R15, R87, R86 ;  /* 0x00000056570f723e */ /* 0x000fe400000010ff */
[----:B------:R-:W-:Y:S01]  /*a7a0*/  LOP3.LUT R120, R120, R115, RZ, 0x3c, !PT ;  /* 0x0000007378787212 */ /* 0x000fe200078e3cff */
[----:B------:R-:W-:Y:S01]  /*a7b0*/  IMAD.X R115, RZ, RZ, R155, P0 ;  /* 0x000000ffff737224 */ /* 0x000fe200000e069b */
[----:B------:R-:W-:Y:S01]  /*a7c0*/  LOP3.LUT R122, R123, 0x380, RZ, 0xc0, !PT ;  /* 0x000003807b7a7812 */ /* 0x000fe200078ec0ff */
[----:B------:R1:W-:Y:S01]  /*a7d0*/  STSM.16.M88.4 [R138], R12 ;  /* 0x0000000c8a007844 */ /* 0x0003e20000000200 */
[----:B------:R-:W-:Y:S02]  /*a7e0*/  MOV R134, R134 ;  /* 0x0000008600867202 */ /* 0x000fe40000000f00 */
[----:B------:R-:W-:Y:S02]  /*a7f0*/  F2FP.BF16.F32.PACK_AB R20, R89, R185 ;  /* 0x000000b95914723e */ /* 0x000fe400000010ff */
[----:B------:R-:W-:Y:S01]  /*a800*/  F2FP.BF16.F32.PACK_AB R21, R91, R90 ;  /* 0x0000005a5b15723e */ /* 0x000fe200000010ff */
[----:B0-----:R-:W-:Y:S01]  /*a810*/  IMAD.U32 R10, RZ, RZ, UR5 ;  /* 0x00000005ff0a7e24 */ /* 0x001fe2000f8e00ff */
[----:B------:R-:W-:Y:S01]  /*a820*/  SHF.R.S32.HI R9, RZ, 0x1f, R33 ;  /* 0x0000001fff097819 */ /* 0x000fe20000011421 */
[----:B------:R-:W-:Y:S01]  /*a830*/  ULDC UR5, c[0x0][0xb88] ;  /* 0x0002e20000057ab9 */ /* 0x000fe20000000800 */
[----:B------:R-:W-:-:S02]  /*a840*/  SHF.R.S32.HI R8, RZ, 0x1f, R35 ;  /* 0x0000001fff087819 */ /* 0x000fc40000011423 */
[----:B------:R-:W-:Y:S02]  /*a850*/  F2FP.BF16.F32.PACK_AB R22, R93, R186 ;  /* 0x000000ba5d16723e */ /* 0x000fe400000010ff */
[----:B------:R-:W-:Y:S02]  /*a860*/  F2FP.BF16.F32.PACK_AB R23, R95, R94 ;  /* 0x0000005e5f17723e */ /* 0x000fe400000010ff */
[----:B------:R-:W-:Y:S01]  /*a870*/  MOV R130, R130 ;  /* 0x0000008200827202 */ /* 0x000fe20000000f00 */
[----:B-1----:R-:W-:Y:S01]  /*a880*/  VIADD R15, R225, UR60 ;  /* 0x0000003ce10f7c36 */ /* 0x002fe20008000000 */
[----:B------:R-:W-:Y:S01]  /*a890*/  IADD3 R12, P0, R33, UR6, RZ ;  /* 0x00000006210c7c10 */ /* 0x000fe2000ff1e0ff */
[----:B------:R0:W-:Y:S01]  /*a8a0*/  STSM.16.M88.4 [R134], R20 ;  /* 0x0000001486007844 */ /* 0x0001e20000000200 */
[----:B------:R-:W-:Y:S02]  /*a8b0*/  F2FP.BF16.F32.PACK_AB R4, R164, R187 ;  /* 0x000000bba404723e */ /* 0x000fe400000010ff */
[----:B------:R-:W-:Y:S01]  /*a8c0*/  IADD3.X R13, R9, UR7, R10, P0, !PT ;  /* 0x00000007090d7c10 */ /* 0x000fe200087fe40a */
[----:B------:R-:W-:Y:S01]  /*a8d0*/  ULDC.64 UR6, c[0x0][0xc88] ;  /* 0x0003220000067ab9 */ /* 0x000fe20000000a00 */
[----:B------:R-:W-:Y:S01]  /*a8e0*/  F2FP.BF16.F32.PACK_AB R5, R99, R98 ;  /* 0x000000626305723e */ /* 0x000fe200000010ff */
[----:B------:R-:W-:Y:S01]  /*a8f0*/  IMAD R8, R8, UR6, RZ ;  /* 0x0000000608087c24 */ /* 0x000fe2000f8e02ff */
[----:B------:R-:W-:Y:S01]  /*a900*/  F2FP.BF16.F32.PACK_AB R6, R165, R188 ;  /* 0x000000bca506723e */ /* 0x000fe200000010ff */
[----:B------:R-:W-:Y:S01]  /*a910*/  IMAD.WIDE.U32 R12, R35, UR6, R12 ;  /* 0x00000006230c7c25 */ /* 0x000fe2000f8e000c */
[----:B------:R-:W-:-:S02]  /*a920*/  F2FP.BF16.F32.PACK_AB R7, R103, R102 ;  /* 0x000000666707723e */ /* 0x000fc400000010ff */
        /* <DEDUP_REMOVED lines=9> */
[----:B------:R-:W-:Y:S02]  /*a9c0*/  F2FP.BF16.F32.PACK_AB R8, R166, R189 ;  /* 0x000000bda608723e */ /* 0x000fe400000010ff */
[----:B------:R-:W-:-:S02]  /*a9d0*/  F2FP.BF16.F32.PACK_AB R9, R36, R32 ;  /* 0x000000202409723e */ /* 0x000fc400000010ff */
[----:B------:R-:W-:Y:S02]  /*a9e0*/  F2FP.BF16.F32.PACK_AB R10, R167, R190 ;  /* 0x000000bea70a723e */ /* 0x000fe400000010ff */
[----:B0-----:R-:W-:Y:S02]  /*a9f0*/  LEA R20, P3, R12, UR6, 0x2 ;  /* 0x000000060c147c11 */ /* 0x001fe4000f8610ff */
[C---:B------:R-:W-:Y:S01]  /*aa00*/  ISETP.GE.OR P1, PT, R15.reuse, R44, P0 ;  /* 0x0000002c0f00720c */ /* 0x040fe20000726670 */
[----:B------:R0:W-:Y:S01]  /*aa10*/  STSM.16.M88.4 [R31], R8 ;  /* 0x000000081f007844 */ /* 0x0001e20000000200 */
        /* <DEDUP_REMOVED lines=22> */
[----:B------:R-:W-:-:S02]  /*ab80*/  F2FP.BF16.F32.PACK_AB R138, R141, R140 ;  /* 0x0000008c8d8a723e */ /* 0x000fc400000010ff */
[----:B------:R-:W-:Y:S01]  /*ab90*/  F2FP.BF16.F32.PACK_AB R139, R160, R159 ;  /* 0x0000009fa08b723e */ /* 0x000fe200000010ff */
[----:B------:R-:W-:Y:S01]  /*aba0*/  STSM.16.M88.4 [R26], R12 ;  /* 0x0000000c1a007844 */ /* 0x000fe20000000200 */
[----:B------:R-:W-:Y:S02]  /*abb0*/  F2FP.BF16.F32.PACK_AB R160, R145, R144 ;  /* 0x0000009091a0723e */ /* 0x000fe400000010ff */
[----:B------:R-:W-:Y:S01]  /*abc0*/  LOP3.LUT R116, R117, 0x380, RZ, 0xc0, !PT ;  /* 0x0000038075747812 */ /* 0x000fe200078ec0ff */
[----:B------:R-:W-:Y:S01]  /*abd0*/  STSM.16.M88.4 [R27], R136 ;  /* 0x000000881b007844 */ /* 0x000fe20000000200 */
[----:B------:R-:W-:Y:S01]  /*abe0*/  UIMAD UR5, UR10, UR8, URZ ;  /* 0x000000080a0572a4 */ /* 0x000fe2000f8e023f */
[----:B------:R-:W-:Y:S01]  /*abf0*/  VIADD R46, R0, UR60 ;  /* 0x0000003c002e7c36 */ /* 0x000fe20008000000 */
[----:B------:R-:W-:Y:S01]  /*ac00*/  UIMAD.WIDE.U32 UR6, UR11, UR8, URZ ;  /* 0x000000080b0672a5 */ /* 0x000fe2000f8e003f */
[----:B------:R-:W-:Y:S01]  /*ac10*/  STSM.16.M88.4 [R30], R160 ;  /* 0x000000a01e007844 */ /* 0x000fe20000000200 */
[----:B------:R-:W-:-:S02]  /*ac20*/  LOP3.LUT R118, R119, 0x380, RZ, 0xc0, !PT ;  /* 0x0000038077767812 */ /* 0x000fc400078ec0ff */
[----:B------:R-:W-:Y:S01]  /*ac30*/  SHF.R.U64 R116, R116, 0x3, RZ ;  /* 0x0000000374747819 */ /* 0x000fe200000012ff */
[----:B------:R-:W-:Y:S01]  /*ac40*/  BAR.SYNC.DEFER_BLOCKING 0x1, 0x100 ;  /* 0x0044000000007b1d */ /* 0x000fe20000010000 */
[----:B------:R-:W-:Y:S01]  /*ac50*/  UIMAD UR5, UR11, UR9, UR5 ;  /* 0x000000090b0572a4 */ /* 0x000fe2000f8e0205 */
[----:B------:R-:W-:Y:S01]  /*ac60*/  IMAD.MOV.U32 R45, RZ, RZ, R46 ;  /* 0x000000ffff2d7224 */ /* 0x000fe200078e002e */
[----:B------:R-:W-:Y:S02]  /*ac70*/  SHF.R.U64 R118, R118, 0x3, RZ ;  /* 0x0000000376767819 */ /* 0x000fe400000012ff */
[----:B------:R-:W-:Y:S01]  /*ac80*/  LOP3.LUT R116, R116, R117, RZ, 0x3c, !PT ;  /* 0x0000007574747212 */ /* 0x000fe200078e3cff */
[----:B------:R-:W-:Y:S01]  /*ac90*/  ULDC.64 UR10, c[0x0][0xbf0] ;  /* 0x0002fc00000a7ab9 */ /* 0x000fe20000000a00 */
[----:B-1----:R1:W-:Y:S01]  /*aca0*/  @!P1 ST.E desc[UR36][R40.64], R3 ;  /* 0x0000000328009985 */ /* 0x0023e2000c101924 */
[----:B------:R-:W-:Y:S01]  /*acb0*/  UIMAD UR8, UR12, UR10, URZ ;  /* 0x0000000a0c0872a4 */ /* 0x000fe2000f8e023f */
[----:B------:R-:W-:Y:S01]  /*acc0*/  LOP3.LUT R118, R118, R119, RZ, 0x3c, !PT ;  /* 0x0000007776767212 */ /* 0x000fe200078e3cff */
[----:B------:R-:W-:Y:S01]  /*acd0*/  UIADD3 UR7, UR7, UR5, URZ ;  /* 0x0000000507077290 */ /* 0x000fe2000fffe03f */
[--C-:B------:R-:W-:Y:S01]  /*ace0*/  IMAD.X R117, RZ, RZ, R155.reuse, P6 ;  /* 0x000000ffff757224 */ /* 0x100fe200030e069b */
[----:B-1----:R-:W1:Y:S01]  /*acf0*/  @P2 LDC R3, c[0x0][0xcec] ;  /* 0x00033b00ff032b82 */ /* 0x002e620000000800 */
[----:B------:R-:W-:Y:S01]  /*ad00*/  UIMAD UR5, UR13, UR11, UR8 ;  /* 0x0000000b0d0572a4 */ /* 0x000fe2000f8e0208 */
[----:B------:R-:W-:Y:S01]  /*ad10*/  IMAD.X R119, RZ, RZ, R155, P5 ;  /* 0x000000ffff777224 */ /* 0x000fe200028e069b */
[----:B------:R-:W-:Y:S01]  /*ad20*/  UIMAD.WIDE.U32 UR6, UR13, UR10, UR6 ;  /* 0x0000000a0d0672a5 */ /* 0x000fe2000f8e0006 */
[----:B0-----:R0:W-:Y:S01]  /*ad30*/  @!P0 ST.E desc[UR36][R42.64], R2 ;  /* 0x000000022a008985 */ /* 0x0011e2000c101924 */
[----:B------:R-:W-:-:S02]  /*ad40*/  ULDC.64 UR8, c[0x0][0xbe0] ;  /* 0x0002f80000087ab9 */ /* 0x000fc40000000a00 */
[----:B------:R-:W-:Y:S01]  /*ad50*/  UIADD3 UR5, UR7, UR5, URZ ;  /* 0x0000000507057290 */ /* 0x000fe2000fffe03f */
[----:B------:R3:W5:Y:S04]  /*ad60*/  LD.E.128 R20, desc[UR36][R28.64] ;  /* 0x000000241c147980 */ /* 0x000768000c101d00 */
[----:B------:R3:W5:Y:S04]  /*ad70*/  LD.E.128 R32, desc[UR36][R16.64] ;  /* 0x0000002410207980 */ /* 0x000768000c101d00 */
[----:B------:R3:W5:Y:S01]  /*ad80*/  LD.E.128 R36, desc[UR36][R18.64] ;  /* 0x0000002412247980 */ /* 0x000762000c101d00 */
[----:B-1----:R-:W-:-:S03]  /*ad90*/  @P2 IMAD.HI.U32 R0, R46, R3, RZ ;  /* 0x000000032e002227 */ /* 0x002fc600078e00ff */
[----:B------:R-:W5:Y:S02]  /*ada0*/  LD.E.128 R96, desc[UR36][R96.64] ;  /* 0x0000002460607980 */ /* 0x000f64000c101d00 */
[----:B--2---:R-:W-:Y:S01]  /*adb0*/  @P2 SHF.R.U32.HI R45, RZ, R47, R0 ;  /* 0x0000002fff2d2219 */ /* 0x004fe20000011600 */
[----:B0-----:R-:W-:Y:S01]  /*adc0*/  IMAD.U32 R2, RZ, RZ, UR6 ;  /* 0x00000006ff027e24 */ /* 0x001fe2000f8e00ff */
[----:B------:R-:W5:Y:S02]  /*add0*/  LD.E.128 R100, desc[UR36][R100.64] ;  /* 0x0000002464647980 */ /* 0x000f64000c101d00 */
[--C-:B------:R-:W-:Y:S01]  /*ade0*/  SHF.R.S32.HI R0, RZ, 0x1f, R45.reuse ;  /* 0x0000001fff007819 */ /* 0x100fe2000001142d */
[----:B------:R-:W-:Y:S01]  /*adf0*/  IMAD.MOV R47, RZ, RZ, -R45 ;  /* 0x000000ffff2f7224 */ /* 0x000fe200078e0a2d */
[----:B------:R3:W5:Y:S01]  /*ae00*/  LD.E.128 R4, desc[UR36][R104.64] ;  /* 0x0000002468047980 */ /* 0x000762000c101d00 */
[----:B------:R-:W-:Y:S01]  /*ae10*/  IMAD.U32 R3, RZ, RZ, UR7 ;  /* 0x00000007ff037e24 */ /* 0x000fe2000f8e00ff */
[----:B------:R-:W-:Y:S01]  /*ae20*/  ULDC.64 UR6, c[0x0][0xbd8] ;  /* 0x0002f60000067ab9 */ /* 0x000fe20000000a00 */
[----:B------:R-:W-:Y:S01]  /*ae30*/  IMAD R0, R0, UR8, RZ ;  /* 0x0000000800007c24 */ /* 0x000fe2000f8e02ff */
[----:B------:R3:W5:Y:S01]  /*ae40*/  LD.E.128 R8, desc[UR36][R106.64] ;  /* 0x000000246a087980 */ /* 0x000762000c101d00 */
[----:B------:R-:W-:-:S02]  /*ae50*/  IMAD R47, R156, R47, R46 ;  /* 0x0000002f9c2f7224 */ /* 0x000fc400078e022e */
[----:B------:R-:W-:Y:S01]  /*ae60*/  IMAD.U32 R3, RZ, RZ, UR5 ;  /* 0x00000005ff037e24 */ /* 0x000fe2000f8e00ff */
[----:B------:R3:W5:Y:S01]  /*ae70*/  LD.E.128 R12, desc[UR36][R108.64] ;  /* 0x000000246c0c7980 */ /* 0x000762000c101d00 */
[C---:B------:R-:W-:Y:S01]  /*ae80*/  IMAD R61, R45.reuse, UR9, R0 ;  /* 0x000000092d3d7c24 */ /* 0x040fe2000f8e0200 */
[----:B------:R-:W-:Y:S02]  /*ae90*/  SHF.R.S32.HI R0, RZ, 0x1f, R47 ;  /* 0x0000001fff007819 */ /* 0x000fe4000001142f */
[----:B------:R3:W5:Y:S01]  /*aea0*/  LD.E.128 R48, desc[UR36][R110.64] ;  /* 0x000000246e307980 */ /* 0x000762000c101d00 */
[----:B------:R-:W-:-:S03]  /*aeb0*/  IMAD.WIDE.U32 R2, R45, UR8, R2 ;  /* 0x000000082d027c25 */ /* 0x000fc6000f8e0002 */
[----:B------:R3:W5:Y:S04]  /*aec0*/  LD.E.128 R24, desc[UR36][R112.64] ;  /* 0x0000002470187980 */ /* 0x000768000c101d00 */
[----:B------:R3:W5:Y:S04]  /*aed0*/  LD.E.128 R40, desc[UR36][R114.64] ;  /* 0x0000002472287980 */ /* 0x000768000c101d00 */
[----:B------:R3:W5:Y:S04]  /*aee0*/  LD.E.128 R28, desc[UR36][R116.64] ;  /* 0x00000024741c7980 */ /* 0x000768000c101d00 */
[----:B------:R3:W5:Y:S04]  /*aef0*/  LD.E.128 R56, desc[UR36][R118.64] ;  /* 0x0000002476387980 */ /* 0x000768000c101d00 */
[----:B------:R3:W5:Y:S04]  /*af00*/  LD.E.128 R52, desc[UR36][R120.64] ;  /* 0x0000002478347980 */ /* 0x000768000c101d00 */
[----:B------:R3:W5:Y:S04]  /*af10*/  LD.E.128 R16, desc[UR36][R122.64] ;  /* 0x000000247a107980 */ /* 0x000768000c101d00 */
[----:B------:R-:W5:Y:S01]  /*af20*/  LD.E.128 R124, desc[UR36][R126.64] ;  /* 0x000000247e7c7980 */ /* 0x000f62000c101d00 */
[----:B------:R-:W-:Y:S01]  /*af30*/  VIADD R65, R221, UR60 ;  /* 0x0000003cdd417c36 */ /* 0x000fe20008000000 */
[----:B------:R-:W-:Y:S01]  /*af40*/  BSSY B1, `(.L_x_13766) ;  /* 0x000002e000017945 */ /* 0x000fe20003800000 */
[----:B------:R-:W-:Y:S01]  /*af50*/  IMAD.IADD R3, R3, 0x1, R61 ;  /* 0x0000000103037824 */ /* 0x000fe200078e023d */
[----:B------:R-:W-:Y:S01]  /*af60*/  @!PT LDS RZ, [RZ] ;  /* 0x00000000fffff984 */ /* 0x000fe20000000800 */
[----:B------:R-:W-:Y:S01]  /*af70*/  @!PT LDS RZ, [RZ] ;  /* 0x00000000fffff984 */ /* 0x000fe20000000800 */
[----:B------:R-:W-:Y:S01]  /*af80*/  @!PT LDS RZ, [RZ] ;  /* 0x00000000fffff984 */ /* 0x000fe20000000800 */
[----:B------:R-:W-:Y:S01]  /*af90*/  @!PT LDS RZ, [RZ] ;  /* 0x00000000fffff984 */ /* 0x000fe20000000800 */
[----:B------:R0:W-:Y:S06]  /*afa0*/  MEMBAR.ALL.CTA ;  /* 0x0000000000007992 */ /* 0x0001ec0000008000 */
[----:B0-----:R-:W0:Y:S01]  /*afb0*/  FENCE.VIEW.ASYNC.S ;  /* 0x00000000000073c6 */ /* 0x001e220000000000 */
[----:B------:R-:W-:Y:S01]  /*afc0*/  IMAD R0, R0, UR6, RZ ;  /* 0x0000000600007c24 */ /* 0x000fe2000f8e02ff */
[CC--:B------:R-:W-:Y:S01]  /*afd0*/  ISETP.GE.AND P2, PT, R65.reuse, R44.reuse, PT ;  /* 0x0000002c4100720c */ /* 0x0c0fe20003f46270 */
[----:B------:R-:W-:Y:S01]  /*afe0*/  VIADD R45, R65, 0x20 ;  /* 0x00000020412d7836 */ /* 0x000fe20000000000 */
[----:B------:R-:W-:Y:S01]  /*aff0*/  SHF.R.S32.HI R196, RZ, 0x1f, R215 ;  /* 0x0000001fffc47819 */ /* 0x000fe200000114d7 */
[C---:B------:R-:W-:Y:S01]  /*b000*/  IMAD R61, R47.reuse, UR7, R0 ;  /* 0x000000072f3d7c24 */ /* 0x040fe2000f8e0200 */
[----:B------:R-:W-:Y:S01]  /*b010*/  SHF.R.S32.HI R197, RZ, 0x1f, R216 ;  /* 0x0000001fffc57819 */ /* 0x000fe200000114d8 */
[----:B------:R-:W-:Y:S01]  /*b020*/  IMAD.WIDE.U32 R2, R47, UR6, R2 ;  /* 0x000000062f027c25 */ /* 0x000fe2000f8e0002 */
[----:B------:R-:W-:Y:S01]  /*b030*/  ISETP.GE.AND P1, PT, R45, R44, PT ;  /* 0x0000002c2d00720c */ /* 0x000fe20003f26270 */
[----:B------:R-:W-:Y:S01]  /*b040*/  ULDC.64 UR6, c[0x0][0xb80] ;  /* 0x0002e00000067ab9 */ /* 0x000fe20000000a00 */
[----:B------:R-:W-:Y:S01]  /*b050*/  SHF.R.S32.HI R198, RZ, 0x1f, R200 ;  /* 0x0000001fffc67819 */ /* 0x000fe200000114c8 */
[----:B------:R-:W-:Y:S01]  /*b060*/  VIADD R45, R65, 0x40 ;  /* 0x00000040412d7836 */ /* 0x000fe20000000000 */
[----:B------:R-:W-:Y:S01]  /*b070*/  LEA R0, P3, R2, UR6, 0x1 ;  /* 0x0000000602007c11 */ /* 0x000fe2000f8608ff */
[----:B------:R-:W-:-:S02]  /*b080*/  IMAD.IADD R3, R3, 0x1, R61 ;  /* 0x0000000103037824 */ /* 0x000fc400078e023d */
[----:B------:R-:W-:Y:S01]  /*b090*/  VIADD R195, R195, 0x32420 ;  /* 0x00032420c3c37836 */ /* 0x000fe20000000000 */
[----:B------:R-:W-:Y:S01]  /*b0a0*/  ISETP.GE.AND P0, PT, R45, R44, PT ;  /* 0x0000002c2d00720c */ /* 0x000fe20003f06270 */
[----:B0-----:R3:W0:Y:S01]  /*b0b0*/  SHFL.IDX PT, R62, R0, RZ, 0x181f ;  /* 0x00181fff003e7589 */ /* 0x00162200000e0000 */
[----:B------:R-:W-:Y:S02]  /*b0c0*/  LEA.HI.X R45, R2, UR7, R3, 0x1, P3 ;  /* 0x00000007022d7c11 */ /* 0x000fe400098f0c03 */
[----:B------:R-:W-:-:S03]  /*b0d0*/  PRMT R195, RZ, 0x654, R195 ;  /* 0x00000654ffc37816 */ /* 0x000fc600000000c3 */
[----:B------:R3:W1:Y:S01]  /*b0e0*/  SHFL.IDX PT, R64, R45, RZ, 0x181f ;  /* 0x00181fff2d407589 */ /* 0x00066200000e0000 */
[----:B------:R3:W-:Y:S01]  /*b0f0*/  SYNCS.ARRIVE.TRANS64.RED.A1T0 RZ, [R195+URZ], RZ ;  /* 0x000000ffc3ff79a7 */ /* 0x0007e2000810043f */
        /* <DEDUP_REMOVED lines=18> */
.L_x_13767:
[----:B------:R-:W-:Y:S05]  /*b220*/  BSYNC B1 ;  /* 0x0000000000017941 */ /* 0x000fea0003800000 */
.L_x_13766:
        /* <DEDUP_REMOVED lines=21> */
.L_x_13769:
[----:B------:R-:W-:Y:S05]  /*b380*/  BSYNC B1 ;  /* 0x0000000000017941 */ /* 0x000fea0003800000 */
.L_x_13768:
        /* <DEDUP_REMOVED lines=21> */
.L_x_13771:
[----:B------:R-:W-:Y:S05]  /*b4e0*/  BSYNC B1 ;  /* 0x0000000000017941 */ /* 0x000fea0003800000 */
.L_x_13770:
        /* <DEDUP_REMOVED lines=24> */
.L_x_13765:
[----:B------:R-:W0:Y:S01]  /*b670*/  LDC R8, c[0x0][0xce8] ;  /* 0x00033a00ff087b82 */ /* 0x000e220000000800 */
[----:B------:R-:W1:Y:S01]  /*b680*/  S2R R0, SR_TID.X ;  /* 0x0000000000007919 */ /* 0x000e620000002100 */
[----:B------:R-:W-:Y:S01]  /*b690*/  R2UR UR6, R219 ;  /* 0x00000000db0672ca */ /* 0x000fe200000e0000 */
[----:B------:R-:W-:Y:S01]  /*b6a0*/  BSSY B1, `(.L_x_13773) ;  /* 0x0000035000017945 */ /* 0x000fe20003800000 */
[----:B------:R-:W-:Y:S01]  /*b6b0*/  R2UR UR5, R220 ;  /* 0x00000000dc0572ca */ /* 0x000fe200000e0000 */
[----:B------:R-:W-:-:S10]  /*b6c0*/  IMAD R6, R218, 0x20, R221 ;  /* 0x00000020da067824 */ /* 0x000fd400078e02dd */
[----:B------:R-:W-:Y:S02]  /*b6d0*/  USHF.R.S32.HI UR8, URZ, 0x1f, UR6 ;  /* 0x0000001f3f087899 */ /* 0x000fe40008011406 */
[----:B------:R-:W-:Y:S01]  /*b6e0*/  USHF.R.S32.HI UR9, URZ, 0x1f, UR5 ;  /* 0x0000001f3f097899 */ /* 0x000fe20008011405 */
[----:B0-----:R-:W-:Y:S01]  /*b6f0*/  ISETP.NE.AND P1, PT, R8, 0x1, PT ;  /* 0x000000010800780c */ /* 0x001fe20003f25270 */
[----:B-1----:R-:W-:-:S12]  /*b700*/  VIADD R0, R0, 0xffffff80 ;  /* 0xffffff8000007836 */ /* 0x002fd80000000000 */
[----:B------:R-:W0:Y:S01]  /*b710*/  @P1 LDC R9, c[0x0][0xcec] ;  /* 0x00033b00ff091b82 */ /* 0x000e220000000800 */
[----:B------:R-:W-:-:S07]  /*b720*/  ISETP.GE.AND P0, PT, R0, 0x80, PT ;  /* 0x000000800000780c */ /* 0x000fce0003f06270 */
[----:B------:R-:W1:Y:S06]  /*b730*/  @P1 LDC R11, c[0x0][0xcf0] ;  /* 0x00033c00ff0b1b82 */ /* 0x000e6c0000000800 */
[----:B------:R-:W-:Y:S05]  /*b740*/  @P0 BRA `(.L_x_13774) ;  /* 0x0000000000a80947 */ /* 0x000fea0003800000 */
[----:B------:R-:W2:Y:S01]  /*b750*/  S2R R0, SR_TID.X ;  /* 0x0000000000007919 */ /* 0x000ea20000002100 */
[----:B------:R-:W3:Y:S01]  /*b760*/  LDC R3, c[0x0][0xce8] ;  /* 0x00033a00ff037b82 */ /* 0x000ee20000000800 */
[----:B------:R-:W-:Y:S01]  /*b770*/  MOV R4, UR60 ;  /* 0x0000003c00047c02 */ /* 0x000fe20008000f00 */
[----:B------:R-:W-:Y:S02]  /*b780*/  ULDC UR5, c[0x0][0xb88] ;  /* 0x0002e20000057ab9 */ /* 0x000fe40000000800 */
[----:B---3--:R-:W-:Y:S01]  /*b790*/  IMAD R5, R3, UR5, RZ ;  /* 0x0000000503057c24 */ /* 0x008fe2000f8e02ff */
[----:B--2---:R-:W-:-:S04]  /*b7a0*/  IADD3 R4, R4, -0x80, R0 ;  /* 0xffffff8004047810 */ /* 0x004fc80007ffe000 */
[----:B------:R-:W-:-:S13]  /*b7b0*/  ISETP.GE.AND P0, PT, R4, R5, PT ;  /* 0x000000050400720c */ /* 0x000fda0003f06270 */
[----:B------:R-:W-:Y:S05]  /*b7c0*/  @P0 BRA `(.L_x_13774) ;  /* 0x0000000000880947 */ /* 0x000fea0003800000 */
[----:B------:R-:W-:Y:S01]  /*b7d0*/  ISETP.NE.AND P0, PT, R3, 0x1, PT ;  /* 0x000000010300780c */ /* 0x000fe20003f05270 */
[----:B------:R-:W-:Y:S01]  /*b7e0*/  ULDC.64 UR10, c[0x0][0xc90] ;  /* 0x00032400000a7ab9 */ /* 0x000fe20000000a00 */
[----:B------:R-:W-:Y:S01]  /*b7f0*/  R2UR UR13, R219 ;  /* 0x00000000db0d72ca */ /* 0x000fe200000e0000 */
[----:B------:R-:W-:Y:S01]  /*b800*/  UIMAD UR5, UR8, UR10, URZ ;  /* 0x0000000a080572a4 */ /* 0x000fe2000f8e023f */
[----:B------:R-:W-:Y:S01]  /*b810*/  R2UR UR12, R220 ;  /* 0x00000000dc0c72ca */ /* 0x000fe200000e0000 */
[----:B------:R-:W-:-:S08]  /*b820*/  IMAD.MOV.U32 R2, RZ, RZ, R4 ;  /* 0x000000ffff027224 */ /* 0x000fd000078e0004 */
        /* <DEDUP_REMOVED lines=28> */
.L_x_13774:
[----:B------:R-:W-:Y:S05]  /*b9f0*/  BSYNC B1 ;  /* 0x0000000000017941 */ /* 0x000fea0003800000 */
.L_x_13773:
[----:B------:R-:W-:Y:S01]  /*ba00*/  R2UR UR13, R219 ;  /* 0x00000000db0d72ca */ /* 0x000fe200000e0000 */
[----:B------:R-:W-:Y:S01]  /*ba10*/  ULDC.64 UR10, c[0x0][0xbe8] ;  /* 0x0002fa00000a7ab9 */ /* 0x000fe20000000a00 */
[----:B------:R-:W-:Y:S01]  /*ba20*/  R2UR UR12, R220 ;  /* 0x00000000dc0c72ca */ /* 0x000fe200000e0000 */
[----:B------:R-:W-:Y:S01]  /*ba30*/  UIMAD UR5, UR8, UR10, URZ ;  /* 0x0000000a080572a4 */ /* 0x000fe2000f8e023f */
[----:B------:R-:W-:Y:S01]  /*ba40*/  VIADD R6, R6, UR60 ;  /* 0x0000003c06067c36 */ /* 0x000fe20008000000 */
[----:B------:R-:W-:Y:S01]  /*ba50*/  BSSY B1, `(.L_x_13775) ;  /* 0x000003f000017945 */ /* 0x000fe20003800000 */
[----:B------:R-:W-:Y:S02]  /*ba60*/  SHF.R.S32.HI R16, RZ, 0x1f, R215 ;  /* 0x0000001fff107819 */ /* 0x000fe400000114d7 */
[----:B0-----:R-:W-:Y:S01]  /*ba70*/  @P1 IMAD.HI.U32 R0, R6, R9, RZ ;  /* 0x0000000906001227 */ /* 0x001fe200078e00ff */
[----:B------:R-:W-:Y:S02]  /*ba80*/  SHF.R.S32.HI R17, RZ, 0x1f, R216 ;  /* 0x0000001fff117819 */ /* 0x000fe400000114d8 */
[----:B------:R-:W-:Y:S01]  /*ba90*/  SHF.R.S32.HI R18, RZ, 0x1f, R200 ;  /* 0x0000001fff127819 */ /* 0x000fe200000114c8 */
[----:B--2---:R-:W-:Y:S01]  /*baa0*/  IMAD.MOV.U32 R5, RZ, RZ, R6 ;  /* 0x000000ffff057224 */ /* 0x004fe200078e0006 */
[----:B------:R-:W-:Y:S01]  /*bab0*/  UIMAD.WIDE.U32 UR6, UR13, UR10, URZ ;  /* 0x0000000a0d0672a5 */ /* 0x000fe2000f8e003f */
[----:B-1----:R-:W-:Y:S01]  /*bac0*/  @P1 SHF.R.U32.HI R5, RZ, R11, R0 ;  /* 0x0000000bff051219 */ /* 0x002fe20000011600 */
[----:B------:R-:W-:-:S03]  /*bad0*/  UIMAD UR5, UR13, UR11, UR5 ;  /* 0x0000000b0d0572a4 */ /* 0x000fc6000f8e0205 */
[----:B------:R-:W-:Y:S01]  /*bae0*/  ULDC.64 UR10, c[0x0][0xbf0] ;  /* 0x0002fc00000a7ab9 */ /* 0x000fe20000000a00 */
[----:B------:R-:W-:Y:S01]  /*baf0*/  UIADD3 UR7, UR7, UR5, URZ ;  /* 0x0000000507077290 */ /* 0x000fe2000fffe03f */
[--C-:B------:R-:W-:Y:S01]  /*bb00*/  SHF.R.S32.HI R0, RZ, 0x1f, R5.reuse ;  /* 0x0000001fff007819 */ /* 0x100fe20000011405 */
[----:B------:R-:W-:Y:S01]  /*bb10*/  UIMAD UR5, UR9, UR10, URZ ;  /* 0x0000000a090572a4 */ /* 0x000fe2000f8e023f */
[----:B------:R-:W-:Y:S01]  /*bb20*/  IMAD.MOV R7, RZ, RZ, -R5 ;  /* 0x000000ffff077224 */ /* 0x000fe200078e0a05 */
[----:B------:R-:W-:Y:S02]  /*bb30*/  UIMAD.WIDE.U32 UR6, UR12, UR10, UR6 ;  /* 0x0000000a0c0672a5 */ /* 0x000fe4000f8e0006 */
[----:B------:R-:W-:Y:S01]  /*bb40*/  UIMAD UR5, UR12, UR11, UR5 ;  /* 0x0000000b0c0572a4 */ /* 0x000fe2000f8e0205 */
[----:B------:R-:W-:Y:S01]  /*bb50*/  IMAD R7, R8, R7, R6 ;  /* 0x0000000708077224 */ /* 0x000fe200078e0206 */
[----:B------:R-:W-:Y:S01]  /*bb60*/  ULDC.64 UR8, c[0x0][0xbe0] ;  /* 0x0002f80000087ab9 */ /* 0x000fe20000000a00 */
[----:B------:R-:W-:Y:S01]  /*bb70*/  VIADD R6, R221, UR60 ;  /* 0x0000003cdd067c36 */ /* 0x000fe20008000000 */
[----:B------:R-:W-:Y:S01]  /*bb80*/  UIADD3 UR5, UR7, UR5, URZ ;  /* 0x0000000507057290 */ /* 0x000fe2000fffe03f */
[----:B------:R-:W-:-:S02]  /*bb90*/  IMAD R0, R0, UR8, RZ ;  /* 0x0000000800007c24 */ /* 0x000fc4000f8e02ff */
        /* <DEDUP_REMOVED lines=42> */
.L_x_13776:
[----:B------:R-:W-:Y:S05]  /*be40*/  BSYNC B1 ;  /* 0x0000000000017941 */ /* 0x000fea0003800000 */
.L_x_13775:
        /* <DEDUP_REMOVED lines=21> */
.L_x_13778:
[----:B------:R-:W-:Y:S05]  /*bfa0*/  BSYNC B1 ;  /* 0x0000000000017941 */ /* 0x000fea0003800000 */
.L_x_13777:
        /* <DEDUP_REMOVED lines=21> */
.L_x_13780:
[----:B------:R-:W-:Y:S05]  /*c100*/  BSYNC B1 ;  /* 0x0000000000017941 */ /* 0x000fea0003800000 */
.L_x_13779:
        /* <DEDUP_REMOVED lines=22> */
.L_x_13772:
[----:B------:R-:W-:Y:S05]  /*c270*/  BSYNC B0 ;  /* 0x0000000000007941 */ /* 0x000fea0003800000 */
.L_x_13764:
[----:B------:R-:W-:Y:S02]  /*c280*/  ULDC UR5, c[0x0][0xd38] ;  /* 0x00034e0000057ab9 */ /* 0x000fe40000000800 */
[----:B------:R-:W-:-:S06]  /*c290*/  UISETP.GE.AND UP0, UPT, UR4, UR5, UPT ;  /* 0x000000050400728c */ /* 0x000fcc000bf06270 */
[----:B------:R-:W-:-:S13]  /*c2a0*/  PLOP3.LUT P0, PT, PT, PT, UP0, 0x80, 0x0 ;  /* 0x000000000000781c */ /* 0x000fda0003f0f008 */
[----:B------:R-:W-:Y:S05]  /*c2b0*/  @!P0 BRA `(.L_x_13781) ;  /* 0xffffff4800b48947 */ /* 0x000fea000383ffff */
[----:B------:R-:W-:Y:S05]  /*c2c0*/  EXIT ;  /* 0x000000000000794d */ /* 0x000fea0003800000 */
.L_x_13722:
        /* <DEDUP_REMOVED lines=31> */
[----:B------:R-:W-:Y:S01]  /*c4c0*/  UIMAD UR41, UR41, UR40, URZ ;  /* 0x00000028292972a4 */ /* 0x000fe2000f8e023f */
[----:B------:R-:W-:Y:S01]  /*c4d0*/  IMAD.MOV.U32 R18, RZ, RZ, RZ ;  /* 0x000000ffff127224 */ /* 0x000fe200078e00ff */
[----:B------:R-:W-:Y:S01]  /*c4e0*/  USEL UR4, UR4, 0x1, UP0 ;  /* 0x0000000104047887 */ /* 0x000fe20008000000 */
[----:B------:R-:W-:Y:S01]  /*c4f0*/  UMOV UR5, 0x400 ;  /* 0x0000040000057882 */ /* 0x000fe20000000000 */
[----:B------:R-:W-:-:S02]  /*c500*/  ULDC UR47, c[0x0][0xc] ;  /* 0x00000300002f7ab9 */ /* 0x000fc40000000800 */
        /* <DEDUP_REMOVED lines=12> */
[C---:B------:R-:W-:Y:S02]  /*c5d0*/  LOP3.LUT R2, R5.reuse, 0x40, RZ, 0xfc, !PT ;  /* 0x0000004005027812 */ /* 0x040fe400078efcff */
[----:B------:R-:W-:Y:S02]  /*c5e0*/  ISETP.GE.AND P0, PT, R5, UR7, PT ;  /* 0x0000000705007c0c */ /* 0x000fe4000bf06270 */
[C---:B------:R-:W-:Y:S02]  /*c5f0*/  ISETP.GE.AND P2, PT, R2.reuse, UR9, PT ;  /* 0x0000000902007c0c */ /* 0x040fe4000bf46270 */
[----:B------:R-:W-:Y:S02]  /*c600*/  ISETP.GE.AND P1, PT, R2, UR7, PT ;  /* 0x0000000702007c0c */ /* 0x000fe4000bf26270 */
[----:B------:R-:W-:-:S02]  /*c610*/  LOP3.LUT R0, R0, 0x38, R8, 0x78, !PT ;  /* 0x0000003800007812 */ /* 0x000fc400078e7808 */
[----:B------:R-:W-:Y:S02]  /*c620*/  LOP3.LUT R4, R5, 0x80, RZ, 0xfc, !PT ;  /* 0x0000008005047812 */ /* 0x000fe400078efcff */
[----:B------:R-:W-:Y:S02]  /*c630*/  LOP3.LUT R29, R0, 0x200, R29, 0xf8, !PT ;  /* 0x00000200001d7812 */ /* 0x000fe400078ef81d */
[----:B------:R-:W-:Y:S02]  /*c640*/  SEL R0, RZ, 0x1, P0 ;  /* 0x00000001ff007807 */ /* 0x000fe40000000000 */
[----:B------:R-:W-:Y:S01]  /*c650*/  SEL R2, RZ, 0xffffffff, P1 ;  /* 0xffffffffff027807 */ /* 0x000fe20000800000 */
[----:B------:R-:W-:Y:S01]  /*c660*/  IMAD R22, R29, 0x2, R17 ;  /* 0x000000021d167824 */ /* 0x000fe200078e0211 */
[----:B------:R-:W-:Y:S02]  /*c670*/  @P2 LOP3.LUT R16, R16, 0x40000, RZ, 0xfc, !PT ;  /* 0x0004000010102812 */ /* 0x000fe400078efcff */
[----:B------:R-:W-:-:S02]  /*c680*/  SHF.R.U32.HI R35, RZ, 0x3, R7 ;  /* 0x00000003ff237819 */ /* 0x000fc40000011607 */
[----:B------:R-:W-:-:S04]  /*c690*/  @P1 LOP3.LUT R16, R16, 0x10, RZ, 0xfc, !PT ;  /* 0x0000001010101812 */ /* 0x000fc800078efcff */
[----:B------:R-:W-:-:S04]  /*c6a0*/  LOP3.LUT R16, R16, 0xffffffdf, RZ, 0xc0, !PT ;  /* 0xffffffdf10107812 */ /* 0x000fc800078ec0ff */
[----:B------:R-:W-:Y:S02]  /*c6b0*/  @P0 LOP3.LUT R16, R16, 0x20, RZ, 0xfc, !PT ;  /* 0x0000002010100812 */ /* 0x000fe400078efcff */
[----:B------:R-:W-:Y:S02]  /*c6c0*/  ISETP.GE.AND P0, PT, R4, UR7, PT ;  /* 0x0000000704007c0c */ /* 0x000fe4000bf06270 */
[----:B------:R-:W-:-:S11]  /*c6d0*/  LOP3.LUT R16, R16, 0xfffffff7, RZ, 0xc0, !PT ;  /* 0xfffffff710107812 */ /* 0x000fd600078ec0ff */
[----:B------:R-:W-:-:S04]  /*c6e0*/  @P0 LOP3.LUT R16, R16, 0x8, RZ, 0xfc, !PT ;  /* 0x0000000810100812 */ /* 0x000fc800078efcff */
[----:B------:R-:W-:Y:S02]  /*c6f0*/  LOP3.LUT R16, R16, 0xfffdffff, RZ, 0xc0, !PT ;  /* 0xfffdffff10107812 */ /* 0x000fe400078ec0ff */
[----:B--2---:R-:W-:Y:S02]  /*c700*/  R2UR UR8, R3 ;  /* 0x00000000030872ca */ /* 0x004fe400000e0000 */
[----:B------:R-:W-:Y:S02]  /*c710*/  SHF.L.U32 R3, R2, 0x1, RZ ;  /* 0x0000000102037819 */ /* 0x000fe400000006ff */
[----:B------:R-:W-:Y:S02]  /*c720*/  LOP3.LUT R2, R5, 0xc0, RZ, 0xfc, !PT ;  /* 0x000000c005027812 */ /* 0x000fe400078efcff */
[----:B------:R-:W-:Y:S02]  /*c730*/  LOP3.LUT R0, R3, 0x2, R0, 0xe2, !PT ;  /* 0x0000000203007812 */ /* 0x000fe400078ee200 */
[----:B------:R-:W-:-:S02]  /*c740*/  SEL R3, RZ, 0x4, P0 ;  /* 0x00000004ff037807 */ /* 0x000fc40000000000 */
        /* <DEDUP_REMOVED lines=8> */
[----:B------:R-:W-:Y:S01]  /*c7d0*/  @P0 LOP3.LUT R16, R16, 0x20000, RZ, 0xfc, !PT ;  /* 0x0002000010100812 */ /* 0x000fe200078efcff */
[----:B------:R0:W-:Y:S01]  /*c7e0*/  STL [R1+0x4], RZ ;  /* 0x000004ff01007387 */ /* 0x0001e20000100800 */
        /* <DEDUP_REMOVED lines=15> */
[----:B0-----:R-:W-:-:S07]  /*c8e0*/  @P0 LOP3.LUT R16, R16, 0x80000, RZ, 0xfc, !PT ;  /* 0x0008000010100812 */ /* 0x001fce00078efcff */
.L_x_13835:
        /* <DEDUP_REMOVED lines=22> */
.L_x_13783:
[----:B------:R-:W-:Y:S01]  /*ca50*/  ULDC UR8, c[0x0][0xd54] ;  /* 0x0003550000087ab9 */ /* 0x000fe20000000800 */
[----:B------:R-:W-:Y:S01]  /*ca60*/  UMOV UR6, UR7 ;  /* 0x0000000700067c82 */ /* 0x000fe20008000000 */
[----:B------:R-:W-:-:S11]  /*ca70*/  UISETP.NE.AND UP0, UPT, UR8, 0x1, UPT ;  /* 0x000000010800788c */ /* 0x000fd6000bf05270 */
[----:B------:R-:W-:Y:S02]  /*ca80*/  @UP0 ULDC.64 UR10, c[0x0][0xd58] ;  /* 0x00035600000a0ab9 */ /* 0x000fe40000000a00 */
[----:B------:R-:W-:-:S04]  /*ca90*/  UIMAD.WIDE.U32 UR4, UR7, UR10, URZ ;  /* 0x0000000a070472a5 */ /* 0x000fc8000f8e003f */
[----:B------:R-:W-:-:S04]  /*caa0*/  @UP0 USHF.R.U32.HI UR6, URZ, UR11, UR5 ;  /* 0x0000000b3f060299 */ /* 0x000fc80008011605 */
[----:B------:R-:W-:-:S12]  /*cab0*/  UIMAD UR4, UR6, UR8, URZ ;  /* 0x00000008060472a4 */ /* 0x000fd8000f8e023f */
.L_x_13784:
        /* <DEDUP_REMOVED lines=58> */
.L_x_13786:
        /* <DEDUP_REMOVED lines=20> */
.L_x_13789:
[----:B------:R-:W-:Y:S05]  /*cfa0*/  BSYNC B6 ;  /* 0x0000000000067941 */ /* 0x000fea0003800000 */
.L_x_13788:
        /* <DEDUP_REMOVED lines=20> */
.L_x_13792:
        /* <DEDUP_REMOVED lines=15> */
.L_x_13791:
[----:B------:R-:W-:Y:S05]  /*d1e0*/  BSYNC B6 ;  /* 0x0000000000067941 */ /* 0x000fea0003800000 */
.L_x_13790:
        /* <DEDUP_REMOVED lines=11> */
[----:B------:R-:W-:-:S04]  /*d2a0*/  ULDC UR4, c[0x0][0xd48] ;  /* 0x0003520000047ab9 */ /* 0x000fc80000000800 */
[----:B------:R1:W5:Y:S01]  /*d2b0*/  @P0 LDG.E R28, desc[UR36][R2.64] ;  /* 0x00000024021c0981 */ /* 0x000362000c1e1900 */
[----:B------:R-:W-:Y:S01]  /*d2c0*/  UMOV UR5, 0xffffffff ;  /* 0xffffffff00057882 */ /* 0x000fe20000000000 */
[----:B------:R-:W-:Y:S02]  /*d2d0*/  IMAD.U32 R19, RZ, RZ, UR4 ;  /* 0x00000004ff137e24 */ /* 0x000fe4000f8e00ff */
[----:B------:R-:W-:Y:S01]  /*d2e0*/  VIADD R0, R0, 0xffffffff ;  /* 0xffffffff00007836 */ /* 0x000fe20000000000 */
[----:B------:R-:W-:Y:S06]  /*d2f0*/  BRA.DIV UR5, `(.L_x_13793) ;  /* 0x0000003e05e87947 */ /* 0x000fec000b800000 */
.L_x_13852:
        /* <DEDUP_REMOVED lines=42> */
.L_x_13794:
[----:B------:R-:W-:Y:S01]  /*d5a0*/  IMAD R24, R18, 0x8, R17 ;  /* 0x0000000812187824 */ /* 0x000fe200078e0211 */
[----:B------:R-:W-:Y:S01]  /*d5b0*/  SHF.L.U32 R3, R26, 0x1f, RZ ;  /* 0x0000001f1a037819 */ /* 0x000fe200000006ff */
[----:B------:R-:W-:Y:S03]  /*d5c0*/  BSSY B0, `(.L_x_13795) ;  /* 0x0000003000007945 */ /* 0x000fe60003800000 */
[----:B------:R-:W0:Y:S02]  /*d5d0*/  SYNCS.PHASECHK.TRANS64.TRYWAIT P0, [R24+URZ+0x32440], R3 ;  /* 0x03244003180075a7 */ /* 0x000e24000800017f */
[----:B0-----:R-:W-:Y:S05]  /*d5e0*/  @!P0 BRA `(.L_x_13796) ;  /* 0x0000003c00588947 */ /* 0x001fea0003800000 */
.L_x_13853:
[----:B------:R-:W-:Y:S05]  /*d5f0*/  BSYNC B0 ;  /* 0x0000000000007941 */ /* 0x000fea0003800000 */
.L_x_13795:
[----:B------:R-:W-:Y:S01]  /*d600*/  SHF.R.S32.HI R37, RZ, 0x1f, R33 ;  /* 0x0000001fff257819 */ /* 0x000fe20000011421 */
[----:B------:R-:W-:Y:S01]  /*d610*/  ULDC.64 UR4, c[0x0][0x300] ;  /* 0x0000c00000047ab9 */ /* 0x000fe20000000a00 */
[----:B------:R-:W1:Y:S01]  /*d620*/  S2R R6, SR_TID.X ;  /* 0x0000000000067919 */ /* 0x000e620000002100 */
[----:B-----5:R-:W-:Y:S02]  /*d630*/  SHF.R.S32.HI R4, RZ, 0x1f, R25 ;  /* 0x0000001fff047819 */ /* 0x020fe40000011419 */
[----:B------:R-:W-:Y:S01]  /*d640*/  IMAD R2, R37, UR4, RZ ;  /* 0x0000000425027c24 */ /* 0x000fe2000f8e02ff */
[----:B------:R-:W-:Y:S02]  /*d650*/  LOP3.LUT P2, RZ, R16, 0x1, RZ, 0xc0, !PT ;  /* 0x0000000110ff7812 */ /* 0x000fe4000784c0ff */
[----:B------:R2:W-:Y:S01]  /*d660*/  STL [R1], R4 ;  /* 0x0000000401007387 */ /* 0x0005e20000100800 */
        /* <DEDUP_REMOVED lines=30> */
[----:B-1----:R-:W-:Y:S01]  /*d850*/  @P0 IMAD.X R3, RZ, RZ, R2, P1 ;  /* 0x000000ffff030224 */ /* 0x002fe200008e0602 */
[----:B------:R-:W-:Y:S02]  /*d860*/  @P0 MOV R2, R14 ;  /* 0x0000000e00020202 */ /* 0x000fe40000000f00 */
        /* <DEDUP_REMOVED lines=30> */
.L_x_13867:
        /* <DEDUP_REMOVED lines=10> */
.L_x_13798:
        /* <DEDUP_REMOVED lines=10> */
.L_x_13799:
        /* <DEDUP_REMOVED lines=24> */
.L_x_13801:
[----:B------:R-:W-:Y:S05]  /*dd10*/  BSYNC B6 ;  /* 0x0000000000067941 */ /* 0x000fea0003800000 */
.L_x_13800:
        /* <DEDUP_REMOVED lines=11> */
[----:B--2---:R-:W-:-:S04]  /*ddd0*/  SHF.L.U32 R20, R20, 0x4, RZ ;  /* 0x0000000414147819 */ /* 0x004fc800000006ff */
[----:B------:R-:W-:-:S05]  /*dde0*/  LOP3.LUT R20, R35, 0x70, R20, 0xf8, !PT ;  /* 0x0000007023147812 */ /* 0x000fca00078ef814 */
[----:B------:R-:W-:-:S04]  /*ddf0*/  IMAD R34, R34, 0x80, R20 ;  /* 0x0000008022227824 */ /* 0x000fc800078e0214 */
        /* <DEDUP_REMOVED lines=38> */
[----:B------:R-:W-:Y:S01]  /*e060*/  IMAD.U32 R4, RZ, RZ, UR43 ;  /* 0x0000002bff047e24 */ /* 0x000fe2000f8e00ff */
[----:B------:R-:W-:Y:S01]  /*e070*/  LOP3.LUT R16, R16, 0xffffefff, RZ, 0xc0, !PT ;  /* 0xffffefff10107812 */ /* 0x000fe200078ec0ff */
[----:B------:R-:W2:Y:S02]  /*e080*/  SHFL.IDX PT, R14, R0, RZ, 0x181f ;  /* 0x00181fff000e7589 */ /* 0x000ea400000e0000 */
[----:B------:R-:W-:Y:S02]  /*e090*/  IMAD R4, R4, 0x80, R35 ;  /* 0x0000008004047824 */ /* 0x000fe400078e0223 */
[----:B------:R-:W3:Y:S02]  /*e0a0*/  SHFL.IDX PT, R3, R5, RZ, 0x181f ;  /* 0x00181fff05037589 */ /* 0x000ee400000e0000 */
[C---:B------:R-:W-:Y:S01]  /*e0b0*/  VIADD R6, R4.reuse, 0x10 ;  /* 0x0000001004067836 */ /* 0x040fe20000000000 */
[C---:B------:R-:W-:Y:S01]  /*e0c0*/  ISETP.GE.AND P1, PT, R4.reuse, UR41, PT ;  /* 0x0000002904007c0c */ /* 0x040fe2000bf26270 */
[----:B------:R-:W-:Y:S01]  /*e0d0*/  SHFL.IDX PT, R9, R0, 0x2, 0x181f ;  /* 0x00581f0000097f89 */ /* 0x000fe200000e0000 */
[----:B------:R-:W-:-:S03]  /*e0e0*/  IADD3 R13, R4, 0x40, RZ ;  /* 0x00000040040d7810 */ /* 0x000fc60007ffe0ff */
[----:B------:R-:W-:Y:S01]  /*e0f0*/  SHFL.IDX PT, R8, R5, 0x2, 0x181f ;  /* 0x00581f0005087f89 */ /* 0x000fe200000e0000 */
[----:B------:R-:W-:-:S03]  /*e100*/  ISETP.GE.AND P3, PT, R13, UR41, PT ;  /* 0x000000290d007c0c */ /* 0x000fc6000bf66270 */
[----:B------:R-:W-:Y:S04]  /*e110*/  SHFL.IDX PT, R7, R0, 0x3, 0x181f ;  /* 0x00781f0000077f89 */ /* 0x000fe800000e0000 */
[----:B------:R-:W-:Y:S01]  /*e120*/  @P1 LOP3.LUT R16, R16, 0x1000, RZ, 0xfc, !PT ;  /* 0x0000100010101812 */ /* 0x000fe200078efcff */
[----:B------:R-:W-:Y:S03]  /*e130*/  SHFL.IDX PT, R21, R0, 0x5, 0x181f ;  /* 0x00b81f0000157f89 */ /* 0x000fe600000e0000 */
[----:B------:R-:W-:Y:S01]  /*e140*/  LOP3.LUT R16, R16, 0xfffff7ff, RZ, 0xc0, !PT ;  /* 0xfffff7ff10107812 */ /* 0x000fe200078ec0ff */
        /* <DEDUP_REMOVED lines=74> */
.L_x_13884:
[----:B------:R-:W0:Y:S01]  /*e5f0*/  S2R R0, SR_TID.X ;  /* 0x0000000000007919 */ /* 0x000e220000002100 */
[----:B------:R-:W-:Y:S01]  /*e600*/  VIADD R4, R4, 0x70 ;  /* 0x0000007004047836 */ /* 0x000fe20000000000 */
[----:B------:R-:W-:-:S04]  /*e610*/  LOP3.LUT R16, R16, 0xffffbfff, RZ, 0xc0, !PT ;  /* 0xffffbfff10107812 */ /* 0x000fc800078ec0ff */
[----:B------:R-:W-:-:S13]  /*e620*/  ISETP.GE.AND P1, PT, R4, UR41, PT ;  /* 0x0000002904007c0c */ /* 0x000fda000bf26270 */
[----:B------:R-:W-:Y:S01]  /*e630*/  @P1 LOP3.LUT R16, R16, 0x4000, RZ, 0xfc, !PT ;  /* 0x0000400010101812 */ /* 0x000fe200078efcff */
[----:B0-----:R-:W-:-:S05]  /*e640*/  IMAD.SHL.U32 R0, R0, 0x8, RZ ;  /* 0x0000000800007824 */ /* 0x001fca00078e00ff */
[----:B------:R-:W-:-:S04]  /*e650*/  LOP3.LUT R0, R0, 0x38, RZ, 0xc0, !PT ;  /* 0x0000003800007812 */ /* 0x000fc800078ec0ff */
[----:B------:R-:W-:-:S04]  /*e660*/  @!P1 LEA R2, P0, R0, R14, 0x1 ;  /* 0x0000000e00029211 */ /* 0x000fc800078008ff */
[----:B------:R-:W-:Y:S02]  /*e670*/  @!P1 IADD3.X R3, RZ, R5, RZ, P0, !PT ;  /* 0x00000005ff039210 */ /* 0x000fe400007fe4ff */
[----:B------:R-:W-:-:S03]  /*e680*/  PLOP3.LUT P0, PT, PT, PT, PT, 0x80, 0x0 ;  /* 0x000000000000781c */ /* 0x000fc60003f0f070 */
[----:B------:R-:W-:Y:S01]  /*e690*/  @!PT LDS RZ, [RZ] ;  /* 0x00000000fffff984 */ /* 0x000fe20000000800 */
[----:B------:R-:W-:Y:S01]  /*e6a0*/  @!PT LDS RZ, [RZ] ;  /* 0x00000000fffff984 */ /* 0x000fe20000000800 */
[----:B------:R-:W-:Y:S01]  /*e6b0*/  @!PT LDS RZ, [RZ] ;  /* 0x00000000fffff984 */ /* 0x000fe20000000800 */
[----:B------:R0:W-:Y:S01]  /*e6c0*/  @!P1 LDGSTS.E.BYPASS.LTC128B.128 [R22+0x1bc00], desc[UR36][R2.64], !P5 ;  /* 0x1bc0000002169fae */ /* 0x0001e2000e901d64 */
[----:B------:R-:W-:-:S09]  /*e6d0*/  NOP ;  /* 0x0000000000007918 */ /* 0x000fd20000000000 */
.L_x_13803:
        /* <DEDUP_REMOVED lines=28> */
.L_x_13805:
[----:B------:R-:W-:Y:S05]  /*e8a0*/  BSYNC B6 ;  /* 0x0000000000067941 */ /* 0x000fea0003800000 */
.L_x_13804:
        /* <DEDUP_REMOVED lines=68> */
[----:B------:R-:W0:Y:S01]  /*ecf0*/  SHFL.IDX PT, R14, R0, 0x2, 0x181f ;  /* 0x00581f00000e7f89 */ /* 0x000e2200000e0000 */
[----:B------:R-:W-:-:S03]  /*ed00*/  @!P1 MOV R3, R5 ;  /* 0x0000000500039202 */ /* 0x000fc60000000f00 */
[----:B------:R-:W2:Y:S04]  /*ed10*/  SHFL.IDX PT, R5, R4, 0x2, 0x181f ;  /* 0x00581f0004057f89 */ /* 0x000ea800000e0000 */
[----:B------:R-:W-:Y:S04]  /*ed20*/  @!P1 LDGSTS.E.BYPASS.LTC128B.128 [R22+0x22c00], desc[UR36][R2.64], !P2 ;  /* 0x22c0000002169fae */ /* 0x000fe8000d101d64 */
[----:B------:R-:W-:Y:S04]  /*ed30*/  @!P1 LDGSTS.E.BYPASS.LTC128B.128 [R22+0x26c00], desc[UR36][R2.64+0x80], !P3 ;  /* 0x26c0008002169fae */ /* 0x000fe8000d901d64 */
[----:B------:R-:W-:Y:S04]  /*ed40*/  @!P1 LDGSTS.E.BYPASS.LTC128B.128 [R22+0x2ac00], desc[UR36][R2.64+0x100], !P4 ;  /* 0x2ac0010002169fae */ /* 0x000fe8000e101d64 */
[----:B------:R3:W-:Y:S01]  /*ed50*/  @!P1 LDGSTS.E.BYPASS.LTC128B.128 [R22+0x2ec00], desc[UR36][R2.64+0x180], !P5 ;  /* 0x2ec0018002169fae */ /* 0x0007e2000e901d64 */
[----:B------:R-:W-:-:S04]  /*ed60*/  LOP3.LUT P1, RZ, R16, 0x40, RZ, 0xc0, !PT ;  /* 0x0000004010ff7812 */ /* 0x000fc8000782c0ff */
[----:B------:R-:W-:Y:S02]  /*ed70*/  P2R R6, PR, RZ, 0x2 ;  /* 0x00000002ff067803 */ /* 0x000fe40000000000 */
[----:B------:R-:W-:-:S04]  /*ed80*/  LOP3.LUT P1, RZ, R16, 0x100, RZ, 0xc0, !PT ;  /* 0x0000010010ff7812 */ /* 0x000fc8000782c0ff */
[----:B------:R-:W-:Y:S02]  /*ed90*/  P2R R8, PR, RZ, 0x2 ;  /* 0x00000002ff087803 */ /* 0x000fe40000000000 */
[----:B------:R-:W-:-:S13]  /*eda0*/  LOP3.LUT P1, RZ, R16, 0x400, RZ, 0xc0, !PT ;  /* 0x0000040010ff7812 */ /* 0x000fda000782c0ff */
        /* <DEDUP_REMOVED lines=53> */
.L_x_13902:
        /* <DEDUP_REMOVED lines=12> */
.L_x_13807:
        /* <DEDUP_REMOVED lines=18> */
.L_x_13903:
[----:B------:R-:W-:Y:S05]  /*f2e0*/  BSYNC B0 ;  /* 0x0000000000007941 */ /* 0x000fea0003800000 */
.L_x_13808:
[----:B------:R-:W-:-:S13]  /*f2f0*/  LOP3.LUT P0, RZ, R16, 0x2000, RZ, 0xc0, !PT ;  /* 0x0000200010ff7812 */ /* 0x000fda000780c0ff */
[----:B------:R-:W-:Y:S05]  /*f300*/  @!P0 BRA `(.L_x_13810) ;  /* 0x0000000000048947 */ /* 0x000fea0003800000 */
[----:B------:R-:W-:Y:S01]  /*f310*/  BPT.TRAP 0x1 ;  /* 0x000000040000795c */ /* 0x000fe20000300000 */
.L_x_13810:
[----:B------:R-:W-:Y:S01]  /*f320*/  SHF.L.U32 R3, R26, 0x1f, RZ ;  /* 0x0000001f1a037819 */ /* 0x000fe200000006ff */
[----:B------:R-:W-:Y:S03]  /*f330*/  BSSY B0, `(.L_x_13811) ;  /* 0x0000003000007945 */ /* 0x000fe60003800000 */
[----:B------:R-:W2:Y:S02]  /*f340*/  SYNCS.PHASECHK.TRANS64.TRYWAIT P0, [R24+URZ+0x32460], R3 ;  /* 0x03246003180075a7 */ /* 0x000ea4000800017f */
[----:B--2---:R-:W-:Y:S05]  /*f350*/  @!P0 BRA `(.L_x_13812) ;  /* 0x0000003c00488947 */ /* 0x004fea0003800000 */
.L_x_13904:
[----:B------:R-:W-:Y:S05]  /*f360*/  BSYNC B0 ;  /* 0x0000000000007941 */ /* 0x000fea0003800000 */
.L_x_13811:
[----:B------:R-:W3:Y:S01]  /*f370*/  LDL.LU R4, [R1] ;  /* 0x0000000001047983 */ /* 0x000ee20000300800 */
        /* <DEDUP_REMOVED lines=16> */
[----:B------:R-:W-:-:S04]  /*f480*/  ULDC.64 UR4, c[0x0][0x318] ;  /* 0x0000c60000047ab9 */ /* 0x000fc80000000a00 */
[----:B------:R-:W-:Y:S02]  /*f490*/  IADD3 R3, R3, R5, RZ ;  /* 0x0000000503037210 */ /* 0x000fe40007ffe0ff */
        /* <DEDUP_REMOVED lines=76> */
.L_x_13918:
        /* <DEDUP_REMOVED lines=15> */
.L_x_13814:
        /* <DEDUP_REMOVED lines=10> */
.L_x_13815:
[----:B------:R-:W-:Y:S01]  /*faf0*/  UISETP.GE.AND UP0, UPT, UR44, 0x2, UPT ;  /* 0x000000022c00788c */ /* 0x000fe2000bf06270 */
[----:B------:R2:W-:Y:S05]  /*fb00*/  SYNCS.ARRIVE.TRANS64.A1T0 RZ, [R24+URZ+0x32450], RZ ;  /* 0x032450ff18ff79a7 */ /* 0x0005ea000810003f */
[----:B------:R-:W-:-:S13]  /*fb10*/  PLOP3.LUT P0, PT, PT, PT, UP0, 0x40, 0x0 ;  /* 0x000000000000781c */ /* 0x000fda0003f0e808 */
[----:B--2---:R-:W-:Y:S05]  /*fb20*/  @P0 BRA `(.L_x_13816) ;  /* 0x0000000c00680947 */ /* 0x004fea0003800000 */
[----:B------:R-:W-:Y:S01]  /*fb30*/  UIADD3 UR4, UR44, -0x2, URZ ;  /* 0xfffffffe2c047890 */ /* 0x000fe2000fffe03f */
[----:B------:R-:W-:Y:S05]  /*fb40*/  BSSY B0, `(.L_x_13816) ;  /* 0x00000d8000007945 */ /* 0x000fea0003800000 */
[----:B------:R-:W-:-:S07]  /*fb50*/  IMAD.U32 R20, RZ, RZ, UR4 ;  /* 0x00000004ff147e24 */ /* 0x000fce000f8e00ff */
.L_x_13829:
        /* <DEDUP_REMOVED lines=34> */
[----:B------:R-:W-:Y:S02]  /*fd80*/  SEL R18, R18, RZ, P0 ;  /* 0x000000ff12127207 */ /* 0x000fe40000000000 */
[----:B------:R-:W-:Y:S02]  /*fd90*/  LOP3.LUT R26, R26, R3, RZ, 0x3c, !PT ;  /* 0x000000031a1a7212 */ /* 0x000fe400078e3cff */
[----:B------:R-:W-:Y:S02]  /*fda0*/  IADD3 R20, R20, -0x1, RZ ;  /* 0xffffffff14147810 */ /* 0x000fe40007ffe0ff */
[----:B------:R-:W-:Y:S01]  /*fdb0*/  ISETP.GT.AND P2, PT, R2, RZ, PT ;  /* 0x000000ff0200720c */ /* 0x000fe20003f44270 */
[----:B-1----:R-:W-:-:S12]  /*fdc0*/  @!P1 BRA `(.L_x_13817) ;  /* 0x0000000000049947 */ /* 0x002fd80003800000 */
[----:B------:R-:W-:Y:S01]  /*fdd0*/  BPT.TRAP 0x1 ;  /* 0x000000040000795c */ /* 0x000fe20000300000 */
.L_x_13817:
[----:B------:R-:W-:Y:S01]  /*fde0*/  IMAD R10, R18, 0x8, R17 ;  /* 0x00000008120a7824 */ /* 0x000fe200078e0211 */
[----:B------:R-:W-:Y:S01]  /*fdf0*/  SHF.L.U32 R25, R26, 0x1f, RZ ;  /* 0x0000001f1a197819 */ /* 0x000fe200000006ff */
[----:B------:R-:W-:Y:S01]  /*fe00*/  BSSY B1, `(.L_x_13818) ;  /* 0x0000004000017945 */ /* 0x000fe20003800000 */
[----:B------:R-:W-:Y:S02]  /*fe10*/  SHF.R.S32.HI R23, RZ, 0x1f, R5 ;  /* 0x0000001fff177819 */ /* 0x000fe40000011405 */
[----:B------:R-:W2:Y:S02]  /*fe20*/  SYNCS.PHASECHK.TRANS64.TRYWAIT P0, [R10+URZ+0x32440], R25 ;  /* 0x032440190a0075a7 */ /* 0x000ea4000800017f */
[----:B--2---:R-:W-:Y:S05]  /*fe30*/  @!P0 BRA `(.L_x_13819) ;  /* 0x0000003800e88947 */ /* 0x004fea0003800000 */
.L_x_13919:
[----:B------:R-:W-:Y:S05]  /*fe40*/  BSYNC B1 ;  /* 0x0000000000017941 */ /* 0x000fea0003800000 */
.L_x_13818:
        /* <DEDUP_REMOVED lines=51> */
.L_x_13933:
        /* <DEDUP_REMOVED lines=8> */
.L_x_13821:
        /* <DEDUP_REMOVED lines=10> */
.L_x_13822:
[----:B------:R1:W-:Y:S01]  /*102a0*/  SYNCS.ARRIVE.TRANS64.A1T0 RZ, [R10+URZ+0x32430], RZ ;  /* 0x032430ff0aff79a7 */ /* 0x0003e2000810003f */
[----:B------:R-:W-:Y:S05]  /*102b0*/  @!P3 BRA `(.L_x_13823) ;  /* 0x000000000004b947 */ /* 0x000fea0003800000 */
[----:B------:R-:W-:Y:S01]  /*102c0*/  BPT.TRAP 0x1 ;  /* 0x000000040000795c */ /* 0x000fe20000300000 */
.L_x_13823:
[----:B------:R-:W3:Y:S01]  /*102d0*/  SYNCS.PHASECHK.TRANS64.TRYWAIT P0, [R10+URZ+0x32460], R25 ;  /* 0x032460190a0075a7 */ /* 0x000ee2000800017f */
[----:B------:R-:W-:Y:S04]  /*102e0*/  BSSY B1, `(.L_x_13824) ;  /* 0x0000002000017945 */ /* 0x000fe80003800000 */
[----:B---3--:R-:W-:Y:S05]  /*102f0*/  @!P0 BRA `(.L_x_13825) ;  /* 0x0000003c005c8947 */ /* 0x008fea0003800000 */
.L_x_13934:
[----:B------:R-:W-:Y:S05]  /*10300*/  BSYNC B1 ;  /* 0x0000000000017941 */ /* 0x000fea0003800000 */
.L_x_13824:
        /* <DEDUP_REMOVED lines=68> */
.L_x_13948:
[----:B0---4-:R-:W-:-:S04]  /*10750*/  IADD3 R2, P0, R14, R0, RZ ;  /* 0x000000000e027210 */ /* 0x011fc80007f1e0ff */
[----:B------:R-:W-:Y:S02]  /*10760*/  IADD3.X R3, RZ, R24, RZ, P0, !PT ;  /* 0x00000018ff037210 */ /* 0x000fe400007fe4ff */
[----:B------:R-:W-:-:S03]  /*10770*/  PLOP3.LUT P0, PT, PT, PT, PT, 0x80, 0x0 ;  /* 0x000000000000781c */ /* 0x000fc60003f0f070 */
        /* <DEDUP_REMOVED lines=8> */
.L_x_13827:
        /* <DEDUP_REMOVED lines=10> */
.L_x_13828:
[----:B------:R2:W-:Y:S01]  /*108a0*/  SYNCS.ARRIVE.TRANS64.A1T0 RZ, [R10+URZ+0x32450], RZ ;  /* 0x032450ff0aff79a7 */ /* 0x0005e2000810003f */
[----:B------:R-:W-:Y:S05]  /*108b0*/  @P2 BRA `(.L_x_13829) ;  /* 0xfffffff000a82947 */ /* 0x000fea000383ffff */
[----:B------:R-:W-:Y:S05]  /*108c0*/  BSYNC B0 ;  /* 0x0000000000007941 */ /* 0x000fea0003800000 */
.L_x_13816:
        /* <DEDUP_REMOVED lines=21> */
.L_x_13831:
[----:B------:R-:W-:Y:S05]  /*10a20*/  BSYNC B0 ;  /* 0x0000000000007941 */ /* 0x000fea0003800000 */
.L_x_13830:
[----:B------:R-:W-:-:S07]  /*10a30*/  LOP3.LUT R26, R26, R5, RZ, 0x3c, !PT ;  /* 0x000000051a1a7212 */ /* 0x000fce00078e3cff */
.L_x_13787:
[----:B------:R-:W-:Y:S05]  /*10a40*/  BSYNC B7 ;  /* 0x0000000000077941 */ /* 0x000fea0003800000 */
.L_x_13785:
        /* <DEDUP_REMOVED lines=11> */
.L_x_13832:
[----:B------:R-:W-:-:S03]  /*10b00*/  UMOV UR4, 0xffffffff ;  /* 0xffffffff00047882 */ /* 0x000fc60000000000 */
[----:B------:R-:W-:Y:S05]  /*10b10*/  BRA.DIV UR4, `(.L_x_13834) ;  /* 0x0000003e04307947 */ /* 0x000fea000b800000 */
[----:B------:R3:W4:Y:S02]  /*10b20*/  SHFL.IDX PT, R14, R32, RZ, 0x1f ;  /* 0x00001fff200e7589 */ /* 0x00072400000e0000 */
.L_x_13951:
        /* <DEDUP_REMOVED lines=8> */
.L_x_13833:
[----:B------:R-:W-:Y:S02]  /*10bb0*/  ULDC UR4, c[0x0][0xd38] ;  /* 0x00034e0000047ab9 */ /* 0x000fe40000000800 */
[----:B----4-:R-:W-:-:S13]  /*10bc0*/  ISETP.GE.AND P0, PT, R32, UR4, PT ;  /* 0x0000000420007c0c */ /* 0x010fda000bf06270 */
[----:B------:R-:W-:Y:S05]  /*10bd0*/  @!P0 BRA `(.L_x_13835) ;  /* 0xffffffbc00448947 */ /* 0x000fea000383ffff */
.L_x_13782:
        /* <DEDUP_REMOVED lines=12> */
.L_x_13952:
[----:B------:R-:W-:Y:S05]  /*10ca0*/  BSYNC B0 ;  /* 0x0000000000007941 */ /* 0x000fea0003800000 */
.L_x_13836:
[----:B------:R-:W-:-:S03]  /*10cb0*/  UMOV UR4, 0xffffffff ;  /* 0xffffffff00047882 */ /* 0x000fc60000000000 */
[----:B------:R-:W-:Y:S05]  /*10cc0*/  BRA.DIV UR4, `(.L_x_13838) ;  /* 0x0000003e04007947 */ /* 0x000fea000b800000 */
[----:B0-----:R-:W0:Y:S02]  /*10cd0*/  S2R R0, SR_TID.X ;  /* 0x0000000000007919 */ /* 0x001e240000002100 */
[----:B0-----:R-:W-:-:S04]  /*10ce0*/  SHF.R.U32.HI R0, RZ, 0x5, R0 ;  /* 0x00000005ff007819 */ /* 0x001fc80000011600 */
[----:B------:R-:W-:-:S05]  /*10cf0*/  LOP3.LUT R0, R0, 0x3, RZ, 0xc0, !PT ;  /* 0x0000000300007812 */ /* 0x000fca00078ec0ff */
[----:B------:R0:W1:Y:S02]  /*10d00*/  SHFL.IDX PT, R14, R0, RZ, 0x1f ;  /* 0x00001fff000e7589 */ /* 0x00006400000e0000 */
.L_x_13955:
[----:B-1----:R-:W-:Y:S01]  /*10d10*/  ISETP.NE.AND P0, PT, R14, RZ, PT ;  /* 0x000000ff0e00720c */ /* 0x002fe20003f05270 */
[----:B------:R-:W-:-:S12]  /*10d20*/  BSSY B0, `(.L_x_13839) ;  /* 0x0000026000007945 */ /* 0x000fd80003800000 */
[----:B------:R-:W-:Y:S05]  /*10d30*/  @P0 BRA `(.L_x_13840) ;  /* 0x0000000000900947 */ /* 0x000fea0003800000 */
[----:B------:R-:W-:-:S03]  /*10d40*/  UMOV UR4, 0xffffffff ;  /* 0xffffffff00047882 */ /* 0x000fc60000000000 */
[----:B------:R-:W-:Y:S05]  /*10d50*/  BRA.DIV UR4, `(.L_x_13841) ;  /* 0x0000003e04107947 */ /* 0x000fea000b800000 */
[----:B------:R-:W-:-:S13]  /*10d60*/  ELECT P6, URZ, PT ;  /* 0x00000000003f782f */ /* 0x000fda00038c0000 */
.L_x_13958:
        /* <DEDUP_REMOVED lines=8> */
.L_x_13842:
[----:B------:R-:W-:Y:S01]  /*10df0*/  IMAD R5, R18, 0x8, R7 ;  /* 0x0000000812057824 */ /* 0x000fe200078e0207 */
[----:B------:R-:W-:Y:S01]  /*10e00*/  SHF.L.U32 R0, R26, 0x1f, RZ ;  /* 0x0000001f1a007819 */ /* 0x000fe200000006ff */
[----:B------:R-:W-:-:S03]  /*10e10*/  VIADD R18, R18, 0x1 ;  /* 0x0000000112127836 */ /* 0x000fc60000000000 */
[----:B------:R-:W0:Y:S02]  /*10e20*/  SYNCS.PHASECHK.TRANS64.TRYWAIT P1, [R5+URZ+0x32440], R0 ;  /* 0x03244000050075a7 */ /* 0x000e24000802017f */
[----:B------:R-:W-:-:S04]  /*10e30*/  ISETP.NE.AND P2, PT, R18, 0x2, PT ;  /* 0x000000021200780c */ /* 0x000fc80003f45270 */
[----:B------:R-:W-:Y:S01]  /*10e40*/  SEL R3, RZ, 0x1, P2 ;  /* 0x00000001ff037807 */ /* 0x000fe20001000000 */
[----:B0-----:R-:W-:Y:S08]  /*10e50*/  @!P1 BRA `(.L_x_13843) ;  /* 0x0000003800f09947 */ /* 0x001ff00003800000 */
.L_x_13959:
[----:B------:R-:W-:Y:S02]  /*10e60*/  SEL R18, R18, RZ, P2 ;  /* 0x000000ff12127207 */ /* 0x000fe40001000000 */
[----:B------:R-:W-:Y:S01]  /*10e70*/  LOP3.LUT R2, R26, R3, RZ, 0x3c, !PT ;  /* 0x000000031a027212 */ /* 0x000fe200078e3cff */
[----:B------:R-:W-:Y:S06]  /*10e80*/  @!P0 BRA `(.L_x_13844) ;  /* 0x0000000000048947 */ /* 0x000fec0003800000 */
[----:B------:R-:W-:Y:S01]  /*10e90*/  BPT.TRAP 0x1 ;  /* 0x000000040000795c */ /* 0x000fe20000300000 */
.L_x_13844:
[----:B------:R-:W-:Y:S01]  /*10ea0*/  IMAD R3, R18, 0x8, R7 ;  /* 0x0000000812037824 */ /* 0x000fe200078e0207 */
[----:B------:R-:W-:-:S04]  /*10eb0*/  SHF.L.U32 R2, R2, 0x1f, RZ ;  /* 0x0000001f02027819 */ /* 0x000fc800000006ff */
[----:B------:R-:W1:Y:S02]  /*10ec0*/  SYNCS.PHASECHK.TRANS64.TRYWAIT P1, [R3+URZ+0x32440], R2 ;  /* 0x03244002030075a7 */ /* 0x000e64000802017f */
[----:B-1----:R-:W-:Y:S05]  /*10ed0*/  @!P1 BRA `(.L_x_13845) ;  /* 0x0000003800e49947 */ /* 0x002fea0003800000 */
.L_x_13960:
[----:B------:R-:W-:Y:S05]  /*10ee0*/  @!P0 BRA `(.L_x_13846) ;  /* 0x0000000000048947 */ /* 0x000fea0003800000 */
[----:B------:R-:W-:Y:S01]  /*10ef0*/  BPT.TRAP 0x1 ;  /* 0x000000040000795c */ /* 0x000fe20000300000 */
.L_x_13846:
[----:B------:R-:W4:Y:S02]  /*10f00*/  SYNCS.PHASECHK.TRANS64.TRYWAIT P1, [R5+URZ+0x32460], R0 ;  /* 0x03246000050075a7 */ /* 0x000f24000802017f */
[----:B----4-:R-:W-:Y:S05]  /*10f10*/  @!P1 BRA `(.L_x_13847) ;  /* 0x0000003800e89947 */ /* 0x010fea0003800000 */
.L_x_13961:
[----:B------:R-:W-:Y:S05]  /*10f20*/  @!P0 BRA `(.L_x_13848) ;  /* 0x0000000000048947 */ /* 0x000fea0003800000 */
[----:B------:R-:W-:Y:S01]  /*10f30*/  BPT.TRAP 0x1 ;  /* 0x000000040000795c */ /* 0x000fe20000300000 */
.L_x_13848:
[----:B------:R0:W0:Y:S02]  /*10f40*/  SYNCS.PHASECHK.TRANS64.TRYWAIT P0, [R3+URZ+0x32460], R2 ;  /* 0x03246002030075a7 */ /* 0x000024000800017f */
[----:B0-----:R-:W-:Y:S05]  /*10f50*/  @!P0 NANOSLEEP.SYNCS 0x989680 ;  /* 0x009896800000895d */ /* 0x001fea0003900000 */
[----:B------:R-:W0:Y:S02]  /*10f60*/  @!P0 SYNCS.PHASECHK.TRANS64 P0, [R3+URZ+0x32460], R2 ;  /* 0x03246002030085a7 */ /* 0x000e24000800007f */
[----:B0-----:R-:W-:Y:S05]  /*10f70*/  @!P0 BRA `(.L_x_13848) ;  /* 0xfffffffc00f08947 */ /* 0x001fea000383ffff */
.L_x_13840:
[----:B------:R-:W-:Y:S05]  /*10f80*/  BSYNC B0 ;  /* 0x0000000000007941 */ /* 0x000fea0003800000 */
.L_x_13839:
[----:B------:R-:W-:Y:S05]  /*10f90*/  EXIT ;  /* 0x000000000000794d */ /* 0x000fea0003800000 */
.L_x_13728:
[----:B0-----:R-:W-:-:S04]  /*10fa0*/  IMAD.U32 R3, RZ, RZ, UR40 ;  /* 0x00000028ff037e24 */ /* 0x001fc8000f8e00ff */
[----:B------:R0:W1:Y:S03]  /*10fb0*/  SYNCS.PHASECHK.TRANS64.TRYWAIT P0, [R3+URZ+0x32400], R0 ;  /* 0x03240000030075a7 */ /* 0x000066000800017f */
[----:B-1----:R-:W-:Y:S05]  /*10fc0*/  @!P0 NANOSLEEP.SYNCS 0x989680 ;  /* 0x009896800000895d */ /* 0x002fea0003900000 */
[----:B------:R-:W1:Y:S02]  /*10fd0*/  @!P0 SYNCS.PHASECHK.TRANS64 P0, [R3+URZ+0x32400], R0 ;  /* 0x03240000030085a7 */ /* 0x000e64000800007f */
[----:B-1----:R-:W-:Y:S05]  /*10fe0*/  @!P0 BRA `(.L_x_13728) ;  /* 0xfffffffc00ec8947 */ /* 0x002fea000383ffff */
[----:B------:R-:W-:Y:S05]  /*10ff0*/  BRA `(.L_x_13849) ;  /* 0xffffff08005c7947 */ /* 0x000fea000383ffff */
.L_x_13732:
[----:B0-----:R-:W-:-:S04]  /*11000*/  IMAD.U32 R3, RZ, RZ, UR6 ;  /* 0x00000006ff037e24 */ /* 0x001fc8000f8e00ff */
[----:B------:R0:W2:Y:S03]  /*11010*/  SYNCS.PHASECHK.TRANS64.TRYWAIT P1, [R3+URZ+0x32430], R2 ;  /* 0x03243002030075a7 */ /* 0x0000a6000802017f */
[----:B--2---:R-:W-:Y:S05]  /*11020*/  @!P1 NANOSLEEP.SYNCS 0x989680 ;  /* 0x009896800000995d */ /* 0x004fea0003900000 */
[----:B------:R-:W2:Y:S02]  /*11030*/  @!P1 SYNCS.PHASECHK.TRANS64 P1, [R3+URZ+0x32430], R2 ;  /* 0x03243002030095a7 */ /* 0x000ea4000802007f */
[----:B--2---:R-:W-:Y:S05]  /*11040*/  @!P1 BRA `(.L_x_13732) ;  /* 0xfffffffc00ec9947 */ /* 0x004fea000383ffff */
[----:B------:R-:W-:Y:S05]  /*11050*/  BRA `(.L_x_13731) ;  /* 0xffffff0800847947 */ /* 0x000fea000383ffff */
.L_x_13733:
[----:B0-----:R-:W-:-:S04]  /*11060*/  IMAD.U32 R3, RZ, RZ, UR40 ;  /* 0x00000028ff037e24 */ /* 0x001fc8000f8e00ff */
[----:B------:R0:W2:Y:S03]  /*11070*/  SYNCS.PHASECHK.TRANS64.TRYWAIT P1, [R3+URZ+0x32410], R0 ;  /* 0x03241000030075a7 */ /* 0x0000a6000802017f */
[----:B--2---:R-:W-:Y:S05]  /*11080*/  @!P1 NANOSLEEP.SYNCS 0x989680 ;  /* 0x009896800000995d */ /* 0x004fea0003900000 */
[----:B------:R-:W2:Y:S02]  /*11090*/  @!P1 SYNCS.PHASECHK.TRANS64 P1, [R3+URZ+0x32410], R0 ;  /* 0x03241000030095a7 */ /* 0x000ea4000802007f */
[----:B--2---:R-:W-:Y:S05]  /*110a0*/  @!P1 BRA `(.L_x_13733) ;  /* 0xfffffffc00ec9947 */ /* 0x004fea000383ffff */
[----:B------:R-:W-:Y:S05]  /*110b0*/  BRA `(.L_x_13850) ;  /* 0xffffff0c002c7947 */ /* 0x000fea000383ffff */
.L_x_13737:
[----:B0-----:R-:W-:-:S04]  /*110c0*/  IMAD.U32 R3, RZ, RZ, UR6 ;  /* 0x00000006ff037e24 */ /* 0x001fc8000f8e00ff */
[----:B------:R0:W3:Y:S03]  /*110d0*/  SYNCS.PHASECHK.TRANS64.TRYWAIT P1, [R3+URZ+0x32450], R2 ;  /* 0x03245002030075a7 */ /* 0x0000e6000802017f */
[----:B---3--:R-:W-:Y:S05]  /*110e0*/  @!P1 NANOSLEEP.SYNCS 0x989680 ;  /* 0x009896800000995d */ /* 0x008fea0003900000 */
[----:B------:R-:W3:Y:S02]  /*110f0*/  @!P1 SYNCS.PHASECHK.TRANS64 P1, [R3+URZ+0x32450], R2 ;  /* 0x03245002030095a7 */ /* 0x000ee4000802007f */
[----:B---3--:R-:W-:Y:S05]  /*11100*/  @!P1 BRA `(.L_x_13737) ;  /* 0xfffffffc00ec9947 */ /* 0x008fea000383ffff */
[----:B------:R-:W-:Y:S05]  /*11110*/  BRA `(.L_x_13736) ;  /* 0xffffff0c00347947 */ /* 0x000fea000383ffff */
.L_x_13744:
[----:B-1----:R-:W-:-:S04]  /*11120*/  IMAD.U32 R21, RZ, RZ, UR4 ;  /* 0x00000004ff157e24 */ /* 0x002fc8000f8e00ff */
[----:B------:R1:W2:Y:S03]  /*11130*/  SYNCS.PHASECHK.TRANS64.TRYWAIT P1, [R21+URZ+0x32430], R0 ;  /* 0x03243000150075a7 */ /* 0x0002a6000802017f */
[----:B--2---:R-:W-:Y:S05]  /*11140*/  @!P1 NANOSLEEP.SYNCS 0x989680 ;  /* 0x009896800000995d */ /* 0x004fea0003900000 */
[----:B------:R-:W2:Y:S02]  /*11150*/  @!P1 SYNCS.PHASECHK.TRANS64 P1, [R21+URZ+0x32430], R0 ;  /* 0x03243000150095a7 */ /* 0x000ea4000802007f */
[----:B--2---:R-:W-:Y:S05]  /*11160*/  @!P1 BRA `(.L_x_13744) ;  /* 0xfffffffc00ec9947 */ /* 0x004fea000383ffff */
[----:B------:R-:W-:Y:S05]  /*11170*/  BRA `(.L_x_13743) ;  /* 0xffffff2c00e07947 */ /* 0x000fea000383ffff */
.L_x_13748:
[----:B-1----:R-:W-:-:S04]  /*11180*/  IMAD.U32 R21, RZ, RZ, UR4 ;  /* 0x00000004ff157e24 */ /* 0x002fc8000f8e00ff */
[----:B------:R1:W3:Y:S03]  /*11190*/  SYNCS.PHASECHK.TRANS64.TRYWAIT P1, [R21+URZ+0x32450], R0 ;  /* 0x03245000150075a7 */ /* 0x0002e6000802017f */
[----:B---3--:R-:W-:Y:S05]  /*111a0*/  @!P1 NANOSLEEP.SYNCS 0x989680 ;  /* 0x009896800000995d */ /* 0x008fea0003900000 */
[----:B------:R-:W3:Y:S02]  /*111b0*/  @!P1 SYNCS.PHASECHK.TRANS64 P1, [R21+URZ+0x32450], R0 ;  /* 0x03245000150095a7 */ /* 0x000ee4000802007f */
[----:B---3--:R-:W-:Y:S05]  /*111c0*/  @!P1 BRA `(.L_x_13748) ;  /* 0xfffffffc00ec9947 */ /* 0x008fea000383ffff */
[----:B------:R-:W-:Y:S05]  /*111d0*/  BRA `(.L_x_13747) ;  /* 0xffffff3000607947 */ /* 0x000fea000383ffff */
.L_x_13756:
[----:B-1----:R-:W-:-:S04]  /*111e0*/  IMAD.U32 R21, RZ, RZ, UR4 ;  /* 0x00000004ff157e24 */ /* 0x002fc8000f8e00ff */
[----:B------:R1:W2:Y:S03]  /*111f0*/  SYNCS.PHASECHK.TRANS64.TRYWAIT P1, [R21+URZ+0x32430], R0 ;  /* 0x03243000150075a7 */ /* 0x0002a6000802017f */
[----:B--2---:R-:W-:Y:S05]  /*11200*/  @!P1 NANOSLEEP.SYNCS 0x989680 ;  /* 0x009896800000995d */ /* 0x004fea0003900000 */
[----:B------:R-:W2:Y:S02]  /*11210*/  @!P1 SYNCS.PHASECHK.TRANS64 P1, [R21+URZ+0x32430], R0 ;  /* 0x03243000150095a7 */ /* 0x000ea4000802007f */
[----:B--2---:R-:W-:Y:S05]  /*11220*/  @!P1 BRA `(.L_x_13756) ;  /* 0xfffffffc00ec9947 */ /* 0x004fea000383ffff */
[----:B------:R-:W-:Y:S05]  /*11230*/  BRA `(.L_x_13755) ;  /* 0xffffff5800787947 */ /* 0x000fea000383ffff */
.L_x_13760:
[----:B-1----:R-:W-:-:S04]  /*11240*/  IMAD.U32 R21, RZ, RZ, UR4 ;  /* 0x00000004ff157e24 */ /* 0x002fc8000f8e00ff */
[----:B------:R1:W3:Y:S03]  /*11250*/  SYNCS.PHASECHK.TRANS64.TRYWAIT P1, [R21+URZ+0x32450], R0 ;  /* 0x03245000150075a7 */ /* 0x0002e6000802017f */
[----:B---3--:R-:W-:Y:S05]  /*11260*/  @!P1 NANOSLEEP.SYNCS 0x989680 ;  /* 0x009896800000995d */ /* 0x008fea0003900000 */
[----:B------:R-:W3:Y:S02]  /*11270*/  @!P1 SYNCS.PHASECHK.TRANS64 P1, [R21+URZ+0x32450], R0 ;  /* 0x03245000150095a7 */ /* 0x000ee4000802007f */
[----:B---3--:R-:W-:Y:S05]  /*11280*/  @!P1 BRA `(.L_x_13760) ;  /* 0xfffffffc00ec9947 */ /* 0x008fea000383ffff */
[----:B------:R-:W-:Y:S05]  /*11290*/  BRA `(.L_x_13759) ;  /* 0xffffff5800f87947 */ /* 0x000fea000383ffff */
.L_x_13793:
        /* <DEDUP_REMOVED lines=10> */
.L_x_13851:
[----:B------:R-:W-:Y:S05]  /*11340*/  BRA `(.L_x_13852) ;  /* 0xffffffbc00ec7947 */ /* 0x000fea000383ffff */
.L_x_13796:
[----:B0-----:R0:W1:Y:S02]  /*11350*/  SYNCS.PHASECHK.TRANS64.TRYWAIT P0, [R24+URZ+0x32440], R3 ;  /* 0x03244003180075a7 */ /* 0x001064000800017f */
[----:B-1----:R-:W-:Y:S05]  /*11360*/  @!P0 NANOSLEEP.SYNCS 0x989680 ;  /* 0x009896800000895d */ /* 0x002fea0003900000 */
[----:B------:R-:W1:Y:S02]  /*11370*/  @!P0 SYNCS.PHASECHK.TRANS64 P0, [R24+URZ+0x32440], R3 ;  /* 0x03244003180085a7 */ /* 0x000e64000800007f */
[----:B-1----:R-:W-:Y:S05]  /*11380*/  @!P0 BRA `(.L_x_13796) ;  /* 0xfffffffc00f08947 */ /* 0x002fea000383ffff */
[----:B------:R-:W-:Y:S05]  /*11390*/  BRA `(.L_x_13853) ;  /* 0xffffffc000947947 */ /* 0x000fea000383ffff */
.L_x_13797:
        /* <DEDUP_REMOVED lines=8> */
.L_x_13855:
[----:B------:R-:W-:Y:S05]  /*11420*/  BSYNC B0 ;  /* 0x0000000000007941 */ /* 0x000fea0003800000 */
.L_x_13854:
        /* <DEDUP_REMOVED lines=9> */
.L_x_13856:
        /* <DEDUP_REMOVED lines=8> */
.L_x_13857:
        /* <DEDUP_REMOVED lines=11> */
.L_x_13858:
[----:B------:R-:W-:Y:S02]  /*115f0*/  IMAD.MOV.U32 R13, RZ, RZ, R5 ;  /* 0x000000ffff0d7224 */ /* 0x000fe400078e0005 */
[----:B------:R-:W-:Y:S01]  /*11600*/  IMAD.MOV.U32 R12, RZ, RZ, 0x2 ;  /* 0x00000002ff0c7424 */ /* 0x000fe200078e00ff */
[----:B------:R-:W-:-:S13]  /*11610*/  @P0 LEA R2, P1, R8, R14, 0x1 ;  /* 0x0000000e08020211 */ /* 0x000fda00078208ff */
[----:B------:R-:W-:Y:S05]  /*11620*/  WARPSYNC.COLLECTIVE R15, `(.L_x_13859) ;  /* 0x000000000f087348 */ /* 0x000fea0003c00000 */
[----:B------:R0:W1:Y:S02]  /*11630*/  SHFL.IDX P6, R14, R13, R12, R11 ;  /* 0x0000000c0d0e7389 */ /* 0x00006400000c000b */
[----:B01----:R-:W-:Y:S01]  /*11640*/  ENDCOLLECTIVE ;  /* 0x000000000000791b */ /* 0x003fe20003800000 */
.L_x_13859:
        /* <DEDUP_REMOVED lines=12> */
.L_x_13860:
[----:B------:R-:W-:Y:S02]  /*11710*/  IMAD.MOV.U32 R13, RZ, RZ, R5 ;  /* 0x000000ffff0d7224 */ /* 0x000fe400078e0005 */
[----:B------:R-:W-:Y:S01]  /*11720*/  IMAD.MOV.U32 R12, RZ, RZ, 0x3 ;  /* 0x00000003ff0c7424 */ /* 0x000fe200078e00ff */
[----:B------:R-:W-:-:S13]  /*11730*/  @P0 LEA R2, P1, R8, R14, 0x1 ;  /* 0x0000000e08020211 */ /* 0x000fda00078208ff */
[----:B------:R-:W-:Y:S05]  /*11740*/  WARPSYNC.COLLECTIVE R15, `(.L_x_13861) ;  /* 0x000000000f087348 */ /* 0x000fea0003c00000 */
[----:B------:R0:W1:Y:S02]  /*11750*/  SHFL.IDX P6, R14, R13, R12, R11 ;  /* 0x0000000c0d0e7389 */ /* 0x00006400000c000b */
[----:B01----:R-:W-:Y:S01]  /*11760*/  ENDCOLLECTIVE ;  /* 0x000000000000791b */ /* 0x003fe20003800000 */
.L_x_13861:
        /* <DEDUP_REMOVED lines=12> */
.L_x_13862:
[----:B------:R-:W-:Y:S02]  /*11830*/  IMAD.MOV.U32 R13, RZ, RZ, R5 ;  /* 0x000000ffff0d7224 */ /* 0x000fe400078e0005 */
[----:B------:R-:W-:Y:S01]  /*11840*/  IMAD.MOV.U32 R12, RZ, RZ, 0x4 ;  /* 0x00000004ff0c7424 */ /* 0x000fe200078e00ff */
[----:B------:R-:W-:-:S13]  /*11850*/  @P0 LEA R2, P1, R8, R14, 0x1 ;  /* 0x0000000e08020211 */ /* 0x000fda00078208ff */
[----:B------:R-:W-:Y:S05]  /*11860*/  WARPSYNC.COLLECTIVE R15, `(.L_x_13863) ;  /* 0x000000000f087348 */ /* 0x000fea0003c00000 */
[----:B------:R0:W1:Y:S02]  /*11870*/  SHFL.IDX P6, R14, R13, R12, R11 ;  /* 0x0000000c0d0e7389 */ /* 0x00006400000c000b */
[----:B01----:R-:W-:Y:S01]  /*11880*/  ENDCOLLECTIVE ;  /* 0x000000000000791b */ /* 0x003fe20003800000 */
.L_x_13863:
        /* <DEDUP_REMOVED lines=12> */
.L_x_13864:
[----:B------:R-:W-:Y:S02]  /*11950*/  IMAD.MOV.U32 R13, RZ, RZ, R5 ;  /* 0x000000ffff0d7224 */ /* 0x000fe400078e0005 */
[----:B------:R-:W-:Y:S01]  /*11960*/  IMAD.MOV.U32 R12, RZ, RZ, 0x5 ;  /* 0x00000005ff0c7424 */ /* 0x000fe200078e00ff */
[----:B------:R-:W-:-:S13]  /*11970*/  @P0 LEA R2, P1, R8, R14, 0x1 ;  /* 0x0000000e08020211 */ /* 0x000fda00078208ff */
[----:B------:R-:W-:Y:S05]  /*11980*/  WARPSYNC.COLLECTIVE R15, `(.L_x_13865) ;  /* 0x000000000f087348 */ /* 0x000fea0003c00000 */
[----:B------:R0:W1:Y:S02]  /*11990*/  SHFL.IDX P6, R14, R13, R12, R11 ;  /* 0x0000000c0d0e7389 */ /* 0x00006400000c000b */
[----:B01----:R-:W-:Y:S01]  /*119a0*/  ENDCOLLECTIVE ;  /* 0x000000000000791b */ /* 0x003fe20003800000 */
.L_x_13865:
        /* <DEDUP_REMOVED lines=10> */
.L_x_13866:
[----:B------:R-:W-:Y:S05]  /*11a50*/  BRA `(.L_x_13867) ;  /* 0xffffffbc00fc7947 */ /* 0x000fea000383ffff */
.L_x_13802:
[----:B------:R-:W-:Y:S01]  /*11a60*/  IMAD.MOV.U32 R13, RZ, RZ, R5 ;  /* 0x000000ffff0d7224 */ /* 0x000fe200078e0005 */
[----:B------:R-:W-:Y:S01]  /*11a70*/  MOV R12, RZ ;  /* 0x000000ff000c7202 */ /* 0x000fe20000000f00 */
[----:B------:R-:W-:Y:S01]  /*11a80*/  IMAD.MOV.U32 R11, RZ, RZ, 0x181f ;  /* 0x0000181fff0b7424 */ /* 0x000fe200078e00ff */
[----:B------:R-:W0:Y:S01]  /*11a90*/  S2R R20, SR_TID.X ;  /* 0x0000000000147919 */ /* 0x000e220000002100 */
[----:B------:R-:W-:Y:S01]  /*11aa0*/  IMAD.MOV.U32 R15, RZ, RZ, -0x1 ;  /* 0xffffffffff0f7424 */ /* 0x000fe200078e00ff */
[----:B------:R-:W-:Y:S01]  /*11ab0*/  LOP3.LUT R16, R16, 0xffffefff, RZ, 0xc0, !PT ;  /* 0xffffefff10107812 */ /* 0x000fe200078ec0ff */
[----:B------:R-:W-:-:S07]  /*11ac0*/  IMAD.U32 R4, RZ, RZ, UR43 ;  /* 0x0000002bff047e24 */ /* 0x000fce000f8e00ff */
[----:B01----:R-:W-:Y:S05]  /*11ad0*/  WARPSYNC.COLLECTIVE R15, `(.L_x_13868) ;  /* 0x000000000f087348 */ /* 0x003fea0003c00000 */
[----:B------:R2:W3:Y:S02]  /*11ae0*/  SHFL.IDX P6, R14, R13, R12, R11 ;  /* 0x0000000c0d0e7389 */ /* 0x0004e400000c000b */
[----:B0123--:R-:W-:Y:S01]  /*11af0*/  ENDCOLLECTIVE ;  /* 0x000000000000791b */ /* 0x00ffe20003800000 */
.L_x_13868:
[----:B------:R-:W-:-:S04]  /*11b00*/  IMAD R4, R4, 0x80, R35 ;  /* 0x0000008004047824 */ /* 0x000fc800078e0223 */
        /* <DEDUP_REMOVED lines=9> */
.L_x_13869:
        /* <DEDUP_REMOVED lines=10> */
.L_x_13870:
        /* <DEDUP_REMOVED lines=13> */
.L_x_13871:
[----:B------:R-:W-:Y:S02]  /*11d10*/  IMAD.MOV.U32 R13, RZ, RZ, R5 ;  /* 0x000000ffff0d7224 */ /* 0x000fe400078e0005 */
[----:B------:R-:W-:Y:S01]  /*11d20*/  IMAD.MOV.U32 R12, RZ, RZ, 0x2 ;  /* 0x00000002ff0c7424 */ /* 0x000fe200078e00ff */
[----:B------:R-:W-:-:S05]  /*11d30*/  @!P1 LEA R10, P0, R8, R14, 0x1 ;  /* 0x0000000e080a9211 */ /* 0x000fca00078008ff */
[----:B------:R-:W-:Y:S02]  /*11d40*/  @!P1 IMAD.X R11, RZ, RZ, R2, P0 ;  /* 0x000000ffff0b9224 */ /* 0x000fe400000e0602 */
[----:B------:R-:W-:Y:S02]  /*11d50*/  @!P1 IMAD.MOV.U32 R2, RZ, RZ, R10 ;  /* 0x000000ffff029224 */ /* 0x000fe400078e000a */
[----:B------:R-:W-:Y:S01]  /*11d60*/  @!P1 IMAD.MOV.U32 R3, RZ, RZ, R11 ;  /* 0x000000ffff039224 */ /* 0x000fe200078e000b */
[----:B------:R-:W-:Y:S01]  /*11d70*/  MOV R11, 0x181f ;  /* 0x0000181f000b7802 */ /* 0x000fe20000000f00 */
[----:B------:R-:W-:-:S03]  /*11d80*/  IMAD.SHL.U32 R10, R20, 0x8, RZ ;  /* 0x00000008140a7824 */ /* 0x000fc600078e00ff */
[----:B------:R-:W-:Y:S01]  /*11d90*/  @!PT LDS RZ, [RZ] ;  /* 0x00000000fffff984 */ /* 0x000fe20000000800 */
[----:B------:R-:W-:Y:S01]  /*11da0*/  @!PT LDS RZ, [RZ] ;  /* 0x00000000fffff984 */ /* 0x000fe20000000800 */
[----:B------:R-:W-:Y:S01]  /*11db0*/  @!PT LDS RZ, [RZ] ;  /* 0x00000000fffff984 */ /* 0x000fe20000000800 */
[----:B------:R0:W-:Y:S01]  /*11dc0*/  @!P1 LDGSTS.E.BYPASS.LTC128B.128 [R22+0x18c00], desc[UR36][R2.64], !P5 ;  /* 0x18c0000002169fae */ /* 0x0001e2000e901d64 */
[----:B------:R-:W-:Y:S01]  /*11dd0*/  ISETP.GE.AND P1, PT, R6, UR41, PT ;  /* 0x0000002906007c0c */ /* 0x000fe2000bf26270 */
[----:B------:R-:W-:Y:S01]  /*11de0*/  VIADD R6, R4, 0x30 ;  /* 0x0000003004067836 */ /* 0x000fe20000000000 */
[----:B------:R-:W-:-:S11]  /*11df0*/  LOP3.LUT R10, R10, 0x38, RZ, 0xc0, !PT ;  /* 0x000000380a0a7812 */ /* 0x000fd600078ec0ff */
[----:B0-----:R-:W-:Y:S05]  /*11e00*/  WARPSYNC.COLLECTIVE R15, `(.L_x_13872) ;  /* 0x000000000f087348 */ /* 0x001fea0003c00000 */
[----:B------:R1:W2:Y:S02]  /*11e10*/  SHFL.IDX P6, R14, R13, R12, R11 ;  /* 0x0000000c0d0e7389 */ /* 0x0002a400000c000b */
[----:B012---:R-:W-:Y:S01]  /*11e20*/  ENDCOLLECTIVE ;  /* 0x000000000000791b */ /* 0x007fe20003800000 */
.L_x_13872:
[----:B------:R-:W-:Y:S01]  /*11e30*/  @P1 LOP3.LUT R16, R16, 0x400, RZ, 0xfc, !PT ;  /* 0x0000040010101812 */ /* 0x000fe200078efcff */
[----:B------:R-:W-:-:S03]  /*11e40*/  IMAD.MOV.U32 R13, RZ, RZ, R0 ;  /* 0x000000ffff0d7224 */ /* 0x000fc600078e0000 */
[----:B------:R-:W-:Y:S01]  /*11e50*/  LOP3.LUT R16, R16, 0xfffffdff, RZ, 0xc0, !PT ;  /* 0xfffffdff10107812 */ /* 0x000fe200078ec0ff */
[----:B------:R-:W-:-:S07]  /*11e60*/  IMAD.MOV.U32 R8, RZ, RZ, R14 ;  /* 0x000000ffff087224 */ /* 0x000fce00078e000e */
[----:B------:R-:W-:Y:S05]  /*11e70*/  WARPSYNC.COLLECTIVE R15, `(.L_x_13873) ;  /* 0x000000000f087348 */ /* 0x000fea0003c00000 */
[----:B------:R0:W1:Y:S02]  /*11e80*/  SHFL.IDX P6, R14, R13, R12, R11 ;  /* 0x0000000c0d0e7389 */ /* 0x00006400000c000b */
[----:B01----:R-:W-:Y:S01]  /*11e90*/  ENDCOLLECTIVE ;  /* 0x000000000000791b */ /* 0x003fe20003800000 */
.L_x_13873:
[----:B------:R-:W-:Y:S02]  /*11ea0*/  IMAD.MOV.U32 R13, RZ, RZ, R5 ;  /* 0x000000ffff0d7224 */ /* 0x000fe400078e0005 */
[----:B------:R-:W-:Y:S02]  /*11eb0*/  IMAD.MOV.U32 R12, RZ, RZ, 0x3 ;  /* 0x00000003ff0c7424 */ /* 0x000fe400078e00ff */
[----:B------:R-:W-:-:S07]  /*11ec0*/  IMAD.MOV.U32 R9, RZ, RZ, R14 ;  /* 0x000000ffff097224 */ /* 0x000fce00078e000e */
[----:B------:R-:W-:Y:S05]  /*11ed0*/  WARPSYNC.COLLECTIVE R15, `(.L_x_13874) ;  /* 0x000000000f087348 */ /* 0x000fea0003c00000 */
[----:B------:R0:W1:Y:S02]  /*11ee0*/  SHFL.IDX P6, R14, R13, R12, R11 ;  /* 0x0000000c0d0e7389 */ /* 0x00006400000c000b */
[----:B01----:R-:W-:Y:S01]  /*11ef0*/  ENDCOLLECTIVE ;  /* 0x000000000000791b */ /* 0x003fe20003800000 */
.L_x_13874:
        /* <DEDUP_REMOVED lines=14> */
.L_x_13875:
        /* <DEDUP_REMOVED lines=8> */
.L_x_13876:
        /* <DEDUP_REMOVED lines=9> */
[----:B------:R0:W-:Y:S02]  /*120f0*/  @!P1 LDGSTS.E.BYPASS.LTC128B.128 [R22+0x19c00], desc[UR36][R2.64], !P5 ;  /* 0x19c0000002169fae */ /* 0x0001e4000e901d64 */
[----:B------:R-:W-:Y:S01]  /*12100*/  ISETP.GE.AND P1, PT, R6, UR41, PT ;  /* 0x0000002906007c0c */ /* 0x000fe2000bf26270 */
[----:B------:R-:W-:Y:S02]  /*12110*/  VIADD R6, R4, 0x50 ;  /* 0x0000005004067836 */ /* 0x000fe40000000000 */
[----:B0-----:R-:W-:-:S10]  /*12120*/  IMAD.MOV.U32 R2, RZ, RZ, R14 ;  /* 0x000000ffff027224 */ /* 0x001fd400078e000e */
[----:B------:R-:W-:Y:S05]  /*12130*/  WARPSYNC.COLLECTIVE R15, `(.L_x_13877) ;  /* 0x000000000f087348 */ /* 0x000fea0003c00000 */
[----:B------:R0:W1:Y:S02]  /*12140*/  SHFL.IDX P6, R14, R13, R12, R11 ;  /* 0x0000000c0d0e7389 */ /* 0x00006400000c000b */
[----:B01----:R-:W-:Y:S01]  /*12150*/  ENDCOLLECTIVE ;  /* 0x000000000000791b */ /* 0x003fe20003800000 */
.L_x_13877:
        /* <DEDUP_REMOVED lines=16> */
.L_x_13878:
[----:B------:R-:W-:Y:S01]  /*12260*/  @P1 LOP3.LUT R16, R16, 0x80, RZ, 0xfc, !PT ;  /* 0x0000008010101812 */ /* 0x000fe200078efcff */
[----:B------:R-:W-:-:S03]  /*12270*/  IMAD.MOV.U32 R13, RZ, RZ, R0 ;  /* 0x000000ffff0d7224 */ /* 0x000fc600078e0000 */
[----:B------:R-:W-:Y:S01]  /*12280*/  LOP3.LUT R16, R16, 0xffffffbf, RZ, 0xc0, !PT ;  /* 0xffffffbf10107812 */ /* 0x000fe200078ec0ff */
[----:B------:R-:W-:-:S07]  /*12290*/  IMAD.MOV.U32 R2, RZ, RZ, R14 ;  /* 0x000000ffff027224 */ /* 0x000fce00078e000e */
[----:B------:R-:W-:Y:S05]  /*122a0*/  WARPSYNC.COLLECTIVE R15, `(.L_x_13879) ;  /* 0x000000000f087348 */ /* 0x000fea0003c00000 */
[----:B------:R0:W1:Y:S02]  /*122b0*/  SHFL.IDX P6, R14, R13, R12, R11 ;  /* 0x0000000c0d0e7389 */ /* 0x00006400000c000b */
[----:B01----:R-:W-:Y:S01]  /*122c0*/  ENDCOLLECTIVE ;  /* 0x000000000000791b */ /* 0x003fe20003800000 */
.L_x_13879:
[----:B------:R-:W-:Y:S02]  /*122d0*/  IMAD.MOV.U32 R13, RZ, RZ, R5 ;  /* 0x000000ffff0d7224 */ /* 0x000fe400078e0005 */
[----:B------:R-:W-:Y:S02]  /*122e0*/  IMAD.MOV.U32 R12, RZ, RZ, 0x6 ;  /* 0x00000006ff0c7424 */ /* 0x000fe400078e00ff */
[----:B------:R-:W-:-:S07]  /*122f0*/  IMAD.MOV.U32 R21, RZ, RZ, R14 ;  /* 0x000000ffff157224 */ /* 0x000fce00078e000e */
[----:B------:R-:W-:Y:S05]  /*12300*/  WARPSYNC.COLLECTIVE R15, `(.L_x_13880) ;  /* 0x000000000f087348 */ /* 0x000fea0003c00000 */
[----:B------:R0:W1:Y:S02]  /*12310*/  SHFL.IDX P6, R14, R13, R12, R11 ;  /* 0x0000000c0d0e7389 */ /* 0x00006400000c000b */
[----:B01----:R-:W-:Y:S01]  /*12320*/  ENDCOLLECTIVE ;  /* 0x000000000000791b */ /* 0x003fe20003800000 */
.L_x_13880:
        /* <DEDUP_REMOVED lines=13> */
.L_x_13881:
        /* <DEDUP_REMOVED lines=8> */
[----:B------:R-:W-:-:S03]  /*12480*/  @!P1 IMAD.MOV.U32 R2, RZ, RZ, R6 ;  /* 0x000000ffff029224 */ /* 0x000fc600078e0006 */
[----:B------:R-:W-:Y:S01]  /*12490*/  @!P1 MOV R3, R15 ;  /* 0x0000000f00039202 */ /* 0x000fe20000000f00 */
[----:B------:R-:W-:-:S04]  /*124a0*/  IMAD.MOV.U32 R15, RZ, RZ, -0x1 ;  /* 0xffffffffff0f7424 */ /* 0x000fc800078e00ff */
[----:B------:R-:W-:Y:S01]  /*124b0*/  @!PT LDS RZ, [RZ] ;  /* 0x00000000fffff984 */ /* 0x000fe20000000800 */
[----:B------:R-:W-:Y:S01]  /*124c0*/  @!PT LDS RZ, [RZ] ;  /* 0x00000000fffff984 */ /* 0x000fe20000000800 */
[----:B------:R-:W-:Y:S01]  /*124d0*/  @!PT LDS RZ, [RZ] ;  /* 0x00000000fffff984 */ /* 0x000fe20000000800 */
[----:B------:R0:W-:Y:S03]  /*124e0*/  @!P1 LDGSTS.E.BYPASS.LTC128B.128 [R22+0x1b400], desc[UR36][R2.64], !P5 ;  /* 0x1b40000002169fae */ /* 0x0001e6000e901d64 */
[----:B0-----:R-:W-:Y:S05]  /*124f0*/  WARPSYNC.COLLECTIVE R15, `(.L_x_13882) ;  /* 0x000000000f087348 */ /* 0x001fea0003c00000 */
[----:B------:R1:W2:Y:S02]  /*12500*/  SHFL.IDX P6, R14, R13, R12, R11 ;  /* 0x0000000c0d0e7389 */ /* 0x0002a400000c000b */
[----:B012---:R-:W-:Y:S01]  /*12510*/  ENDCOLLECTIVE ;  /* 0x000000000000791b */ /* 0x007fe20003800000 */
.L_x_13882:
[----:B------:R-:W-:Y:S02]  /*12520*/  IMAD.MOV.U32 R13, RZ, RZ, R0 ;  /* 0x000000ffff0d7224 */ /* 0x000fe400078e0000 */
[----:B------:R-:W-:-:S07]  /*12530*/  IMAD.MOV.U32 R5, RZ, RZ, R14 ;  /* 0x000000ffff057224 */ /* 0x000fce00078e000e */
[----:B------:R-:W-:Y:S05]  /*12540*/  WARPSYNC.COLLECTIVE R15, `(.L_x_13883) ;  /* 0x000000000f087348 */ /* 0x000fea0003c00000 */
[----:B------:R0:W1:Y:S02]  /*12550*/  SHFL.IDX P6, R14, R13, R12, R11 ;  /* 0x0000000c0d0e7389 */ /* 0x00006400000c000b */
[----:B01----:R-:W-:Y:S01]  /*12560*/  ENDCOLLECTIVE ;  /* 0x000000000000791b */ /* 0x003fe20003800000 */
.L_x_13883:
[----:B------:R-:W-:Y:S05]  /*12570*/  BRA `(.L_x_13884) ;  /* 0xffffffc0001c7947 */ /* 0x000fea000383ffff */
.L_x_13806:
        /* <DEDUP_REMOVED lines=8> */
.L_x_13886:
[----:B------:R-:W-:Y:S05]  /*12600*/  BSYNC B0 ;  /* 0x0000000000007941 */ /* 0x000fea0003800000 */
.L_x_13885:
        /* <DEDUP_REMOVED lines=9> */
.L_x_13887:
        /* <DEDUP_REMOVED lines=8> */
.L_x_13888:
        /* <DEDUP_REMOVED lines=13> */
.L_x_13889:
[----:B------:R-:W-:Y:S02]  /*127f0*/  IMAD.MOV.U32 R13, RZ, RZ, R4 ;  /* 0x000000ffff0d7224 */ /* 0x000fe400078e0004 */
[----:B------:R-:W-:Y:S01]  /*12800*/  IMAD.MOV.U32 R12, RZ, RZ, 0x2 ;  /* 0x00000002ff0c7424 */ /* 0x000fe200078e00ff */
[----:B------:R-:W-:-:S13]  /*12810*/  LOP3.LUT P6, RZ, R16, 0x800, RZ, 0xc0, !PT ;  /* 0x0000080010ff7812 */ /* 0x000fda00078cc0ff */
[----:B------:R-:W-:-:S04]  /*12820*/  @!P6 LEA R14, P0, R20, R14, 0x1 ;  /* 0x0000000e140ee211 */ /* 0x000fc800078008ff */
[----:B------:R-:W-:Y:S01]  /*12830*/  @!P6 IADD3.X R5, RZ, R5, RZ, P0, !PT ;  /* 0x00000005ff05e210 */ /* 0x000fe200007fe4ff */
[----:B------:R-:W-:-:S04]  /*12840*/  @!P6 IMAD.MOV.U32 R2, RZ, RZ, R14 ;  /* 0x000000ffff02e224 */ /* 0x000fc800078e000e */
        /* <DEDUP_REMOVED lines=11> */
.L_x_13890:
[----:B------:R-:W-:Y:S02]  /*12900*/  IMAD.MOV.U32 R13, RZ, RZ, R0 ;  /* 0x000000ffff0d7224 */ /* 0x000fe400078e0000 */
[----:B------:R-:W-:-:S07]  /*12910*/  IMAD.MOV.U32 R5, RZ, RZ, R14 ;  /* 0x000000ffff057224 */ /* 0x000fce00078e000e */
[----:B------:R-:W-:Y:S05]  /*12920*/  WARPSYNC.COLLECTIVE R15, `(.L_x_13891) ;  /* 0x000000000f087348 */ /* 0x000fea0003c00000 */
[----:B------:R0:W1:Y:S02]  /*12930*/  SHFL.IDX P6, R14, R13, R12, R11 ;  /* 0x0000000c0d0e7389 */ /* 0x00006400000c000b */
[----:B01----:R-:W-:Y:S01]  /*12940*/  ENDCOLLECTIVE ;  /* 0x000000000000791b */ /* 0x003fe20003800000 */
.L_x_13891:
[----:B------:R-:W-:Y:S02]  /*12950*/  IMAD.MOV.U32 R13, RZ, RZ, R4 ;  /* 0x000000ffff0d7224 */ /* 0x000fe400078e0004 */
[----:B------:R-:W-:Y:S01]  /*12960*/  IMAD.MOV.U32 R12, RZ, RZ, 0x3 ;  /* 0x00000003ff0c7424 */ /* 0x000fe200078e00ff */
[----:B------:R-:W-:-:S05]  /*12970*/  @!P1 LEA R14, P0, R20, R14, 0x1 ;  /* 0x0000000e140e9211 */ /* 0x000fca00078008ff */
[----:B------:R-:W-:-:S08]  /*12980*/  @!P1 IMAD.MOV.U32 R2, RZ, RZ, R14 ;  /* 0x000000ffff029224 */ /* 0x000fd000078e000e */
[----:B------:R-:W-:Y:S05]  /*12990*/  WARPSYNC.COLLECTIVE R15, `(.L_x_13892) ;  /* 0x000000000f087348 */ /* 0x000fea0003c00000 */
[----:B------:R0:W1:Y:S02]  /*129a0*/  SHFL.IDX P6, R14, R13, R12, R11 ;  /* 0x0000000c0d0e7389 */ /* 0x00006400000c000b */
[----:B01----:R-:W-:Y:S01]  /*129b0*/  ENDCOLLECTIVE ;  /* 0x000000000000791b */ /* 0x003fe20003800000 */
.L_x_13892:
        /* <DEDUP_REMOVED lines=15> */
.L_x_13893:
        /* <DEDUP_REMOVED lines=17> */
.L_x_13894:
[----:B------:R-:W-:Y:S01]  /*12bc0*/  MOV R13, R0 ;  /* 0x00000000000d7202 */ /* 0x000fe20000000f00 */
[----:B------:R-:W-:-:S07]  /*12bd0*/  IMAD.MOV.U32 R5, RZ, RZ, R14 ;  /* 0x000000ffff057224 */ /* 0x000fce00078e000e */
[----:B------:R-:W-:Y:S05]  /*12be0*/  WARPSYNC.COLLECTIVE R15, `(.L_x_13895) ;  /* 0x000000000f087348 */ /* 0x000fea0003c00000 */
[----:B------:R0:W1:Y:S02]  /*12bf0*/  SHFL.IDX P6, R14, R13, R12, R11 ;  /* 0x0000000c0d0e7389 */ /* 0x00006400000c000b */
[----:B01----:R-:W-:Y:S01]  /*12c00*/  ENDCOLLECTIVE ;  /* 0x000000000000791b */ /* 0x003fe20003800000 */
.L_x_13895:
[----:B------:R-:W-:Y:S02]  /*12c10*/  IMAD.MOV.U32 R13, RZ, RZ, R4 ;  /* 0x000000ffff0d7224 */ /* 0x000fe400078e0004 */
[----:B------:R-:W-:Y:S01]  /*12c20*/  IMAD.MOV.U32 R12, RZ, RZ, 0x5 ;  /* 0x00000005ff0c7424 */ /* 0x000fe200078e00ff */
[----:B------:R-:W-:-:S05]  /*12c30*/  @!P1 LEA R14, P0, R20, R14, 0x1 ;  /* 0x0000000e140e9211 */ /* 0x000fca00078008ff */
[----:B------:R-:W-:-:S08]  /*12c40*/  @!P1 IMAD.MOV.U32 R2, RZ, RZ, R14 ;  /* 0x000000ffff029224 */ /* 0x000fd000078e000e */
[----:B------:R-:W-:Y:S05]  /*12c50*/  WARPSYNC.COLLECTIVE R15, `(.L_x_13896) ;  /* 0x000000000f087348 */ /* 0x000fea0003c00000 */
[----:B------:R0:W1:Y:S02]  /*12c60*/  SHFL.IDX P6, R14, R13, R12, R11 ;  /* 0x0000000c0d0e7389 */ /* 0x00006400000c000b */
[----:B01----:R-:W-:Y:S01]  /*12c70*/  ENDCOLLECTIVE ;  /* 0x000000000000791b */ /* 0x003fe20003800000 */
.L_x_13896:
        /* <DEDUP_REMOVED lines=15> */
.L_x_13897:
        /* <DEDUP_REMOVED lines=17> */
.L_x_13898:
[----:B------:R-:W-:Y:S02]  /*12e80*/  IMAD.MOV.U32 R13, RZ, RZ, R0 ;  /* 0x000000ffff0d7224 */ /* 0x000fe400078e0000 */
[----:B------:R-:W-:-:S07]  /*12e90*/  IMAD.MOV.U32 R5, RZ, RZ, R14 ;  /* 0x000000ffff057224 */ /* 0x000fce00078e000e */
[----:B------:R-:W-:Y:S05]  /*12ea0*/  WARPSYNC.COLLECTIVE R15, `(.L_x_13899) ;  /* 0x000000000f087348 */ /* 0x000fea0003c00000 */
[----:B------:R0:W1:Y:S02]  /*12eb0*/  SHFL.IDX P6, R14, R13, R12, R11 ;  /* 0x0000000c0d0e7389 */ /* 0x00006400000c000b */
[----:B01----:R-:W-:Y:S01]  /*12ec0*/  ENDCOLLECTIVE ;  /* 0x000000000000791b */ /* 0x003fe20003800000 */
.L_x_13899:
[----:B------:R-:W-:Y:S02]  /*12ed0*/  IMAD.MOV.U32 R13, RZ, RZ, R4 ;  /* 0x000000ffff0d7224 */ /* 0x000fe400078e0004 */
[----:B------:R-:W-:Y:S01]  /*12ee0*/  IMAD.MOV.U32 R12, RZ, RZ, 0x7 ;  /* 0x00000007ff0c7424 */ /* 0x000fe200078e00ff */
[----:B------:R-:W-:-:S05]  /*12ef0*/  @!P1 LEA R14, P0, R20, R14, 0x1 ;  /* 0x0000000e140e9211 */ /* 0x000fca00078008ff */
[----:B------:R-:W-:-:S08]  /*12f00*/  @!P1 IMAD.MOV.U32 R2, RZ, RZ, R14 ;  /* 0x000000ffff029224 */ /* 0x000fd000078e000e */
[----:B------:R-:W-:Y:S05]  /*12f10*/  WARPSYNC.COLLECTIVE R15, `(.L_x_13900) ;  /* 0x000000000f087348 */ /* 0x000fea0003c00000 */
[----:B------:R0:W1:Y:S02]  /*12f20*/  SHFL.IDX P6, R14, R13, R12, R11 ;  /* 0x0000000c0d0e7389 */ /* 0x00006400000c000b */
[----:B01----:R-:W-:Y:S01]  /*12f30*/  ENDCOLLECTIVE ;  /* 0x000000000000791b */ /* 0x003fe20003800000 */
.L_x_13900:
        /* <DEDUP_REMOVED lines=10> */
[----:B------:R-:W-:-:S07]  /*12fe0*/  MOV R5, R14 ;  /* 0x0000000e00057202 */ /* 0x000fce0000000f00 */
[----:B0-----:R-:W-:Y:S05]  /*12ff0*/  WARPSYNC.COLLECTIVE R15, `(.L_x_13901) ;  /* 0x000000000f087348 */ /* 0x001fea0003c00000 */
[----:B------:R1:W2:Y:S02]  /*13000*/  SHFL.IDX P6, R14, R13, R12, R11 ;  /* 0x0000000c0d0e7389 */ /* 0x0002a400000c000b */
[----:B012---:R-:W-:Y:S01]  /*13010*/  ENDCOLLECTIVE ;  /* 0x000000000000791b */ /* 0x007fe20003800000 */
.L_x_13901:
[----:B------:R-:W-:Y:S05]  /*13020*/  BRA `(.L_x_13902) ;  /* 0xffffffc000347947 */ /* 0x000fea000383ffff */
.L_x_13809:
[----:B0-----:R0:W2:Y:S02]  /*13030*/  SYNCS.PHASECHK.TRANS64.TRYWAIT P0, [R17+URZ+0x32420], R0 ;  /* 0x03242000110075a7 */ /* 0x0010a4000800017f */
[----:B--2---:R-:W-:Y:S05]  /*13040*/  @!P0 NANOSLEEP.SYNCS 0x989680 ;  /* 0x009896800000895d */ /* 0x004fea0003900000 */
[----:B------:R-:W2:Y:S02]  /*13050*/  @!P0 SYNCS.PHASECHK.TRANS64 P0, [R17+URZ+0x32420], R0 ;  /* 0x03242000110085a7 */ /* 0x000ea4000800007f */
[----:B--2---:R-:W-:Y:S05]  /*13060*/  @!P0 BRA `(.L_x_13809) ;  /* 0xfffffffc00f08947 */ /* 0x004fea000383ffff */
[----:B------:R-:W-:Y:S05]  /*13070*/  BRA `(.L_x_13903) ;  /* 0xffffffc000987947 */ /* 0x000fea000383ffff */
.L_x_13812:
[----:B--2---:R2:W3:Y:S02]  /*13080*/  SYNCS.PHASECHK.TRANS64.TRYWAIT P0, [R24+URZ+0x32460], R3 ;  /* 0x03246003180075a7 */ /* 0x0044e4000800017f */
[----:B---3--:R-:W-:Y:S05]  /*13090*/  @!P0 NANOSLEEP.SYNCS 0x989680 ;  /* 0x009896800000895d */ /* 0x008fea0003900000 */
[----:B------:R-:W3:Y:S02]  /*130a0*/  @!P0 SYNCS.PHASECHK.TRANS64 P0, [R24+URZ+0x32460], R3 ;  /* 0x03246003180085a7 */ /* 0x000ee4000800007f */
[----:B---3--:R-:W-:Y:S05]  /*130b0*/  @!P0 BRA `(.L_x_13812) ;  /* 0xfffffffc00f08947 */ /* 0x008fea000383ffff */
[----:B------:R-:W-:Y:S05]  /*130c0*/  BRA `(.L_x_13904) ;  /* 0xffffffc000a47947 */ /* 0x000fea000383ffff */
.L_x_13813:
        /* <DEDUP_REMOVED lines=8> */
.L_x_13906:
[----:B------:R-:W-:Y:S05]  /*13150*/  BSYNC B0 ;  /* 0x0000000000007941 */ /* 0x000fea0003800000 */
.L_x_13905:
        /* <DEDUP_REMOVED lines=12> */
.L_x_13907:
        /* <DEDUP_REMOVED lines=9> */
.L_x_13908:
        /* <DEDUP_REMOVED lines=19> */
.L_x_13909:
[----:B------:R-:W-:Y:S01]  /*133e0*/  MOV R13, R6 ;  /* 0x00000006000d7202 */ /* 0x000fe20000000f00 */
[----:B------:R-:W-:Y:S01]  /*133f0*/  IMAD.MOV.U32 R12, RZ, RZ, 0x2 ;  /* 0x00000002ff0c7424 */ /* 0x000fe200078e00ff */
[----:B------:R-:W-:-:S13]  /*13400*/  IADD3 R2, P3, R14, R0, RZ ;  /* 0x000000000e027210 */ /* 0x000fda0007f7e0ff */
[----:B------:R-:W-:Y:S05]  /*13410*/  WARPSYNC.COLLECTIVE R15, `(.L_x_13910) ;  /* 0x000000000f087348 */ /* 0x000fea0003c00000 */
[----:B------:R0:W1:Y:S02]  /*13420*/  SHFL.IDX P6, R14, R13, R12, R11 ;  /* 0x0000000c0d0e7389 */ /* 0x00006400000c000b */
[----:B01----:R-:W-:Y:S01]  /*13430*/  ENDCOLLECTIVE ;  /* 0x000000000000791b */ /* 0x003fe20003800000 */
.L_x_13910:
        /* <DEDUP_REMOVED lines=17> */
.L_x_13911:
[----:B------:R-:W-:Y:S02]  /*13550*/  IMAD.MOV.U32 R13, RZ, RZ, R6 ;  /* 0x000000ffff0d7224 */ /* 0x000fe400078e0006 */
[----:B------:R-:W-:Y:S01]  /*13560*/  IMAD.MOV.U32 R12, RZ, RZ, 0x3 ;  /* 0x00000003ff0c7424 */ /* 0x000fe200078e00ff */
[----:B------:R-:W-:-:S13]  /*13570*/  IADD3 R2, P3, R14, R0, RZ ;  /* 0x000000000e027210 */ /* 0x000fda0007f7e0ff */
[----:B------:R-:W-:Y:S05]  /*13580*/  WARPSYNC.COLLECTIVE R15, `(.L_x_13912) ;  /* 0x000000000f087348 */ /* 0x000fea0003c00000 */
[----:B------:R0:W1:Y:S02]  /*13590*/  SHFL.IDX P6, R14, R13, R12, R11 ;  /* 0x0000000c0d0e7389 */ /* 0x00006400000c000b */
[----:B01----:R-:W-:Y:S01]  /*135a0*/  ENDCOLLECTIVE ;  /* 0x000000000000791b */ /* 0x003fe20003800000 */
.L_x_13912:
        /* <DEDUP_REMOVED lines=17> */
.L_x_13913:
[----:B------:R-:W-:Y:S02]  /*136c0*/  IMAD.MOV.U32 R13, RZ, RZ, R6 ;  /* 0x000000ffff0d7224 */ /* 0x000fe400078e0006 */
[----:B------:R-:W-:Y:S01]  /*136d0*/  IMAD.MOV.U32 R12, RZ, RZ, 0x4 ;  /* 0x00000004ff0c7424 */ /* 0x000fe200078e00ff */
[----:B------:R-:W-:-:S13]  /*136e0*/  IADD3 R2, P3, R14, R0, RZ ;  /* 0x000000000e027210 */ /* 0x000fda0007f7e0ff */
[----:B------:R-:W-:Y:S05]  /*136f0*/  WARPSYNC.COLLECTIVE R15, `(.L_x_13914) ;  /* 0x000000000f087348 */ /* 0x000fea0003c00000 */
[----:B------:R0:W1:Y:S02]  /*13700*/  SHFL.IDX P6, R14, R13, R12, R11 ;  /* 0x0000000c0d0e7389 */ /* 0x00006400000c000b */
[----:B01----:R-:W-:Y:S01]  /*13710*/  ENDCOLLECTIVE ;  /* 0x000000000000791b */ /* 0x003fe20003800000 */
.L_x_13914:
        /* <DEDUP_REMOVED lines=17> */
.L_x_13915:
[----:B------:R-:W-:Y:S02]  /*13830*/  IMAD.MOV.U32 R13, RZ, RZ, R6 ;  /* 0x000000ffff0d7224 */ /* 0x000fe400078e0006 */
[----:B------:R-:W-:Y:S01]  /*13840*/  IMAD.MOV.U32 R12, RZ, RZ, 0x5 ;  /* 0x00000005ff0c7424 */ /* 0x000fe200078e00ff */
[----:B------:R-:W-:-:S13]  /*13850*/  IADD3 R2, P3, R14, R0, RZ ;  /* 0x000000000e027210 */ /* 0x000fda0007f7e0ff */
[----:B------:R-:W-:Y:S05]  /*13860*/  WARPSYNC.COLLECTIVE R15, `(.L_x_13916) ;  /* 0x000000000f087348 */ /* 0x000fea0003c00000 */
[----:B------:R0:W1:Y:S02]  /*13870*/  SHFL.IDX P6, R14, R13, R12, R11 ;  /* 0x0000000c0d0e7389 */ /* 0x00006400000c000b */
[----:B01----:R-:W-:Y:S01]  /*13880*/  ENDCOLLECTIVE ;  /* 0x000000000000791b */ /* 0x003fe20003800000 */
.L_x_13916:
        /* <DEDUP_REMOVED lines=12> */
.L_x_13917:
        /* <DEDUP_REMOVED lines=9> */
.L_x_13819:
[----:B--2---:R2:W3:Y:S02]  /*139e0*/  SYNCS.PHASECHK.TRANS64.TRYWAIT P0, [R10+URZ+0x32440], R25 ;  /* 0x032440190a0075a7 */ /* 0x0044e4000800017f */
[----:B---3--:R-:W-:Y:S05]  /*139f0*/  @!P0 NANOSLEEP.SYNCS 0x989680 ;  /* 0x009896800000895d */ /* 0x008fea0003900000 */
[----:B------:R-:W3:Y:S02]  /*13a00*/  @!P0 SYNCS.PHASECHK.TRANS64 P0, [R10+URZ+0x32440], R25 ;  /* 0x032440190a0085a7 */ /* 0x000ee4000800007f */
[----:B---3--:R-:W-:Y:S05]  /*13a10*/  @!P0 BRA `(.L_x_13819) ;  /* 0xfffffffc00f08947 */ /* 0x008fea000383ffff */
[----:B------:R-:W-:Y:S05]  /*13a20*/  BRA `(.L_x_13919) ;  /* 0xffffffc400047947 */ /* 0x000fea000383ffff */
.L_x_13820:
[----:B------:R-:W-:Y:S01]  /*13a30*/  BSSY B1, `(.L_x_13920) ;  /* 0x0000008000017945 */ /* 0x000fe20003800000 */
[----:B------:R-:W-:Y:S01]  /*13a40*/  IMAD.MOV.U32 R13, RZ, RZ, R21 ;  /* 0x000000ffff0d7224 */ /* 0x000fe200078e0015 */
[----:B------:R-:W-:Y:S01]  /*13a50*/  MOV R12, RZ ;  /* 0x000000ff000c7202 */ /* 0x000fe20000000f00 */
[----:B------:R-:W-:Y:S02]  /*13a60*/  IMAD.MOV.U32 R11, RZ, RZ, 0x181f ;  /* 0x0000181fff0b7424 */ /* 0x000fe400078e00ff */
[----:B------:R-:W-:-:S07]  /*13a70*/  IMAD.MOV.U32 R15, RZ, RZ, -0x1 ;  /* 0xffffffffff0f7424 */ /* 0x000fce00078e00ff */
[----:B--2---:R-:W-:Y:S05]  /*13a80*/  WARPSYNC.COLLECTIVE R15, `(.L_x_13921) ;  /* 0x000000000f087348 */ /* 0x004fea0003c00000 */
[----:B------:R0:W1:Y:S02]  /*13a90*/  SHFL.IDX P6, R14, R13, R12, R11 ;  /* 0x0000000c0d0e7389 */ /* 0x00006400000c000b */
[----:B012---:R-:W-:Y:S01]  /*13aa0*/  ENDCOLLECTIVE ;  /* 0x000000000000791b */ /* 0x007fe20003800000 */
.L_x_13921:
[----:B------:R-:W-:Y:S05]  /*13ab0*/  BSYNC B1 ;  /* 0x0000000000017941 */ /* 0x000fea0003800000 */
.L_x_13920:
        /* <DEDUP_REMOVED lines=9> */
.L_x_13922:
[----:B------:R-:W-:Y:S02]  /*13b50*/  IMAD.MOV.U32 R13, RZ, RZ, R21 ;  /* 0x000000ffff0d7224 */ /* 0x000fe400078e0015 */
[----:B------:R-:W-:Y:S01]  /*13b60*/  IMAD.MOV.U32 R12, RZ, RZ, 0x1 ;  /* 0x00000001ff0c7424 */ /* 0x000fe200078e00ff */
[----:B------:R-:W-:-:S13]  /*13b70*/  IADD3 R2, P0, R14, R0, RZ ;  /* 0x000000000e027210 */ /* 0x000fda0007f1e0ff */
[----:B------:R-:W-:Y:S05]  /*13b80*/  WARPSYNC.COLLECTIVE R15, `(.L_x_13923) ;  /* 0x000000000f087348 */ /* 0x000fea0003c00000 */
[----:B------:R0:W1:Y:S02]  /*13b90*/  SHFL.IDX P6, R14, R13, R12, R11 ;  /* 0x0000000c0d0e7389 */ /* 0x00006400000c000b */
[----:B01----:R-:W-:Y:S01]  /*13ba0*/  ENDCOLLECTIVE ;  /* 0x000000000000791b */ /* 0x003fe20003800000 */
.L_x_13923:
        /* <DEDUP_REMOVED lines=10> */
.L_x_13924:
[----:B------:R-:W-:Y:S02]  /*13c50*/  IMAD.MOV.U32 R13, RZ, RZ, R21 ;  /* 0x000000ffff0d7224 */ /* 0x000fe400078e0015 */
[----:B------:R-:W-:Y:S02]  /*13c60*/  IMAD.MOV.U32 R12, RZ, RZ, 0x2 ;  /* 0x00000002ff0c7424 */ /* 0x000fe400078e00ff */
[----:B------:R-:W-:-:S07]  /*13c70*/  IMAD.MOV.U32 R6, RZ, RZ, R14 ;  /* 0x000000ffff067224 */ /* 0x000fce00078e000e */
[----:B------:R-:W-:Y:S05]  /*13c80*/  WARPSYNC.COLLECTIVE R15, `(.L_x_13925) ;  /* 0x000000000f087348 */ /* 0x000fea0003c00000 */
[----:B------:R0:W1:Y:S02]  /*13c90*/  SHFL.IDX P6, R14, R13, R12, R11 ;  /* 0x0000000c0d0e7389 */ /* 0x00006400000c000b */
[----:B01----:R-:W-:Y:S01]  /*13ca0*/  ENDCOLLECTIVE ;  /* 0x000000000000791b */ /* 0x003fe20003800000 */
.L_x_13925:
        /* <DEDUP_REMOVED lines=11> */
.L_x_13926:
[----:B------:R-:W-:Y:S02]  /*13d60*/  IMAD.MOV.U32 R13, RZ, RZ, R21 ;  /* 0x000000ffff0d7224 */ /* 0x000fe400078e0015 */
[----:B------:R-:W-:Y:S01]  /*13d70*/  IMAD.MOV.U32 R12, RZ, RZ, 0x3 ;  /* 0x00000003ff0c7424 */ /* 0x000fe200078e00ff */
[----:B------:R-:W-:-:S13]  /*13d80*/  IADD3 R2, P0, R14, R0, RZ ;  /* 0x000000000e027210 */ /* 0x000fda0007f1e0ff */
[----:B------:R-:W-:Y:S05]  /*13d90*/  WARPSYNC.COLLECTIVE R15, `(.L_x_13927) ;  /* 0x000000000f087348 */ /* 0x000fea0003c00000 */
[----:B------:R0:W1:Y:S02]  /*13da0*/  SHFL.IDX P6, R14, R13, R12, R11 ;  /* 0x0000000c0d0e7389 */ /* 0x00006400000c000b */
[----:B01----:R-:W-:Y:S01]  /*13db0*/  ENDCOLLECTIVE ;  /* 0x000000000000791b */ /* 0x003fe20003800000 */
.L_x_13927:
        /* <DEDUP_REMOVED lines=10> */
.L_x_13928:
[----:B------:R-:W-:Y:S02]  /*13e60*/  IMAD.MOV.U32 R13, RZ, RZ, R21 ;  /* 0x000000ffff0d7224 */ /* 0x000fe400078e0015 */
[----:B------:R-:W-:Y:S01]  /*13e70*/  IMAD.MOV.U32 R12, RZ, RZ, 0x4 ;  /* 0x00000004ff0c7424 */ /* 0x000fe200078e00ff */
[----:B------:R-:W-:-:S13]  /*13e80*/  IADD3 R2, P0, R14, R0, RZ ;  /* 0x000000000e027210 */ /* 0x000fda0007f1e0ff */
[----:B------:R-:W-:Y:S05]  /*13e90*/  WARPSYNC.COLLECTIVE R15, `(.L_x_13929) ;  /* 0x000000000f087348 */ /* 0x000fea0003c00000 */
[----:B------:R0:W1:Y:S02]  /*13ea0*/  SHFL.IDX P6, R14, R13, R12, R11 ;  /* 0x0000000c0d0e7389 */ /* 0x00006400000c000b */
[----:B01----:R-:W-:Y:S01]  /*13eb0*/  ENDCOLLECTIVE ;  /* 0x000000000000791b */ /* 0x003fe20003800000 */
.L_x_13929:
        /* <DEDUP_REMOVED lines=10> */
.L_x_13930:
[----:B------:R-:W-:Y:S02]  /*13f60*/  IMAD.MOV.U32 R13, RZ, RZ, R21 ;  /* 0x000000ffff0d7224 */ /* 0x000fe400078e0015 */
[----:B------:R-:W-:Y:S01]  /*13f70*/  IMAD.MOV.U32 R12, RZ, RZ, 0x5 ;  /* 0x00000005ff0c7424 */ /* 0x000fe200078e00ff */
[----:B------:R-:W-:-:S13]  /*13f80*/  IADD3 R2, P0, R14, R0, RZ ;  /* 0x000000000e027210 */ /* 0x000fda0007f1e0ff */
[----:B------:R-:W-:Y:S05]  /*13f90*/  WARPSYNC.COLLECTIVE R15, `(.L_x_13931) ;  /* 0x000000000f087348 */ /* 0x000fea0003c00000 */
[----:B------:R0:W1:Y:S02]  /*13fa0*/  SHFL.IDX P6, R14, R13, R12, R11 ;  /* 0x0000000c0d0e7389 */ /* 0x00006400000c000b */
[----:B01----:R-:W-:Y:S01]  /*13fb0*/  ENDCOLLECTIVE ;  /* 0x000000000000791b */ /* 0x003fe20003800000 */
.L_x_13931:
        /* <DEDUP_REMOVED lines=10> */
.L_x_13932:
[----:B------:R-:W-:Y:S05]  /*14060*/  BRA `(.L_x_13933) ;  /* 0xffffffc000447947 */ /* 0x000fea000383ffff */
.L_x_13825:
[----:B---3--:R3:W4:Y:S02]  /*14070*/  SYNCS.PHASECHK.TRANS64.TRYWAIT P0, [R10+URZ+0x32460], R25 ;  /* 0x032460190a0075a7 */ /* 0x008724000800017f */
[----:B----4-:R-:W-:Y:S05]  /*14080*/  @!P0 NANOSLEEP.SYNCS 0x989680 ;  /* 0x009896800000895d */ /* 0x010fea0003900000 */
[----:B------:R-:W4:Y:S02]  /*14090*/  @!P0 SYNCS.PHASECHK.TRANS64 P0, [R10+URZ+0x32460], R25 ;  /* 0x032460190a0085a7 */ /* 0x000f24000800007f */
[----:B----4-:R-:W-:Y:S05]  /*140a0*/  @!P0 BRA `(.L_x_13825) ;  /* 0xfffffffc00f08947 */ /* 0x010fea000383ffff */
[----:B------:R-:W-:Y:S05]  /*140b0*/  BRA `(.L_x_13934) ;  /* 0xffffffc000907947 */ /* 0x000fea000383ffff */
.L_x_13826:
        /* <DEDUP_REMOVED lines=8> */
.L_x_13936:
[----:B------:R-:W-:Y:S05]  /*14140*/  BSYNC B1 ;  /* 0x0000000000017941 */ /* 0x000fea0003800000 */
.L_x_13935:
        /* <DEDUP_REMOVED lines=9> */
.L_x_13937:
[----:B------:R-:W-:Y:S02]  /*141e0*/  IMAD.MOV.U32 R13, RZ, RZ, R24 ;  /* 0x000000ffff0d7224 */ /* 0x000fe400078e0018 */
[----:B------:R-:W-:Y:S01]  /*141f0*/  IMAD.MOV.U32 R12, RZ, RZ, 0x1 ;  /* 0x00000001ff0c7424 */ /* 0x000fe200078e00ff */
[----:B------:R-:W-:-:S13]  /*14200*/  IADD3 R2, P0, R14, R0, RZ ;  /* 0x000000000e027210 */ /* 0x000fda0007f1e0ff */
[----:B------:R-:W-:Y:S05]  /*14210*/  WARPSYNC.COLLECTIVE R15, `(.L_x_13938) ;  /* 0x000000000f087348 */ /* 0x000fea0003c00000 */
[----:B------:R0:W1:Y:S02]  /*14220*/  SHFL.IDX P6, R14, R13, R12, R11 ;  /* 0x0000000c0d0e7389 */ /* 0x00006400000c000b */
[----:B01----:R-:W-:Y:S01]  /*14230*/  ENDCOLLECTIVE ;  /* 0x000000000000791b */ /* 0x003fe20003800000 */
.L_x_13938:
        /* <DEDUP_REMOVED lines=13> */
.L_x_13939:
[----:B------:R-:W-:Y:S02]  /*14310*/  IMAD.MOV.U32 R13, RZ, RZ, R24 ;  /* 0x000000ffff0d7224 */ /* 0x000fe400078e0018 */
[----:B------:R-:W-:Y:S01]  /*14320*/  IMAD.MOV.U32 R12, RZ, RZ, 0x2 ;  /* 0x00000002ff0c7424 */ /* 0x000fe200078e00ff */
[----:B------:R-:W-:-:S13]  /*14330*/  IADD3 R2, P0, R14, R0, RZ ;  /* 0x000000000e027210 */ /* 0x000fda0007f1e0ff */
[----:B------:R-:W-:Y:S05]  /*14340*/  WARPSYNC.COLLECTIVE R15, `(.L_x_13940) ;  /* 0x000000000f087348 */ /* 0x000fea0003c00000 */
[----:B------:R0:W1:Y:S02]  /*14350*/  SHFL.IDX P6, R14, R13, R12, R11 ;  /* 0x0000000c0d0e7389 */ /* 0x00006400000c000b */
[----:B01----:R-:W-:Y:S01]  /*14360*/  ENDCOLLECTIVE ;  /* 0x000000000000791b */ /* 0x003fe20003800000 */
.L_x_13940:
        /* <DEDUP_REMOVED lines=13> */
.L_x_13941:
[----:B------:R-:W-:Y:S02]  /*14440*/  IMAD.MOV.U32 R13, RZ, RZ, R24 ;  /* 0x000000ffff0d7224 */ /* 0x000fe400078e0018 */
[----:B------:R-:W-:Y:S01]  /*14450*/  IMAD.MOV.U32 R12, RZ, RZ, 0x3 ;  /* 0x00000003ff0c7424 */ /* 0x000fe200078e00ff */
[----:B------:R-:W-:-:S13]  /*14460*/  IADD3 R2, P0, R14, R0, RZ ;  /* 0x000000000e027210 */ /* 0x000fda0007f1e0ff */
[----:B------:R-:W-:Y:S05]  /*14470*/  WARPSYNC.COLLECTIVE R15, `(.L_x_13942) ;  /* 0x000000000f087348 */ /* 0x000fea0003c00000 */
[----:B------:R0:W1:Y:S02]  /*14480*/  SHFL.IDX P6, R14, R13, R12, R11 ;  /* 0x0000000c0d0e7389 */ /* 0x00006400000c000b */
[----:B01----:R-:W-:Y:S01]  /*14490*/  ENDCOLLECTIVE ;  /* 0x000000000000791b */ /* 0x003fe20003800000 */
.L_x_13942:
        /* <DEDUP_REMOVED lines=13> */
.L_x_13943:
[----:B------:R-:W-:Y:S02]  /*14570*/  IMAD.MOV.U32 R13, RZ, RZ, R24 ;  /* 0x000000ffff0d7224 */ /* 0x000fe400078e0018 */
[----:B------:R-:W-:Y:S01]  /*14580*/  IMAD.MOV.U32 R12, RZ, RZ, 0x4 ;  /* 0x00000004ff0c7424 */ /* 0x000fe200078e00ff */
[----:B------:R-:W-:-:S13]  /*14590*/  IADD3 R2, P0, R14, R0, RZ ;  /* 0x000000000e027210 */ /* 0x000fda0007f1e0ff */
[----:B------:R-:W-:Y:S05]  /*145a0*/  WARPSYNC.COLLECTIVE R15, `(.L_x_13944) ;  /* 0x000000000f087348 */ /* 0x000fea0003c00000 */
[----:B------:R0:W1:Y:S02]  /*145b0*/  SHFL.IDX P6, R14, R13, R12, R11 ;  /* 0x0000000c0d0e7389 */ /* 0x00006400000c000b */
[----:B01----:R-:W-:Y:S01]  /*145c0*/  ENDCOLLECTIVE ;  /* 0x000000000000791b */ /* 0x003fe20003800000 */
.L_x_13944:
[----:B------:R-:W-:-:S05]  /*145d0*/  IADD3.X R3, RZ, R5, RZ, P0, !PT ;  /* 0x00000005ff037210 */ /* 0x000fca00007fe4ff */
        /* <DEDUP_REMOVED lines=12> */
.L_x_13945:
[----:B------:R-:W-:Y:S02]  /*146a0*/  IMAD.MOV.U32 R13, RZ, RZ, R24 ;  /* 0x000000ffff0d7224 */ /* 0x000fe400078e0018 */
[----:B------:R-:W-:Y:S01]  /*146b0*/  IMAD.MOV.U32 R12, RZ, RZ, 0x5 ;  /* 0x00000005ff0c7424 */ /* 0x000fe200078e00ff */
[----:B------:R-:W-:-:S13]  /*146c0*/  IADD3 R2, P0, R14, R0, RZ ;  /* 0x000000000e027210 */ /* 0x000fda0007f1e0ff */
[----:B------:R-:W-:Y:S05]  /*146d0*/  WARPSYNC.COLLECTIVE R15, `(.L_x_13946) ;  /* 0x000000000f087348 */ /* 0x000fea0003c00000 */
[----:B------:R0:W1:Y:S02]  /*146e0*/  SHFL.IDX P6, R14, R13, R12, R11 ;  /* 0x0000000c0d0e7389 */ /* 0x00006400000c000b */
[----:B01----:R-:W-:Y:S01]  /*146f0*/  ENDCOLLECTIVE ;  /* 0x000000000000791b */ /* 0x003fe20003800000 */
.L_x_13946:
        /* <DEDUP_REMOVED lines=13> */
.L_x_13947:
[----:B------:R-:W-:Y:S05]  /*147d0*/  BRA `(.L_x_13948) ;  /* 0xffffffbc00dc7947 */ /* 0x000fea000383ffff */
.L_x_13834:
        /* <DEDUP_REMOVED lines=8> */
.L_x_13950:
[----:B------:R-:W-:Y:S05]  /*14860*/  BSYNC B0 ;  /* 0x0000000000007941 */ /* 0x000fea0003800000 */
.L_x_13949:
[----:B------:R-:W-:Y:S05]  /*14870*/  BRA `(.L_x_13951) ;  /* 0xffffffc000ac7947 */ /* 0x000fea000383ffff */
.L_x_13837:
[----:B0-----:R0:W1:Y:S02]  /*14880*/  SYNCS.PHASECHK.TRANS64.TRYWAIT P0, [R7+URZ+0x32420], R0 ;  /* 0x03242000070075a7 */ /* 0x001064000800017f */
[----:B-1----:R-:W-:Y:S05]  /*14890*/  @!P0 NANOSLEEP.SYNCS 0x989680 ;  /* 0x009896800000895d */ /* 0x002fea0003900000 */
[----:B------:R-:W1:Y:S02]  /*148a0*/  @!P0 SYNCS.PHASECHK.TRANS64 P0, [R7+URZ+0x32420], R0 ;  /* 0x03242000070085a7 */ /* 0x000e64000800007f */
[----:B-1----:R-:W-:Y:S05]  /*148b0*/  @!P0 BRA `(.L_x_13837) ;  /* 0xfffffffc00f08947 */ /* 0x002fea000383ffff */
[----:B------:R-:W-:Y:S05]  /*148c0*/  BRA `(.L_x_13952) ;  /* 0xffffffc000f47947 */ /* 0x000fea000383ffff */
.L_x_13838:
        /* <DEDUP_REMOVED lines=11> */
.L_x_13954:
[----:B------:R-:W-:Y:S05]  /*14980*/  BSYNC B0 ;  /* 0x0000000000007941 */ /* 0x000fea0003800000 */
.L_x_13953:
[----:B------:R-:W-:Y:S05]  /*14990*/  BRA `(.L_x_13955) ;  /* 0xffffffc000dc7947 */ /* 0x000fea000383ffff */
.L_x_13841:
[----:B------:R-:W-:Y:S01]  /*149a0*/  BSSY B1, `(.L_x_13956) ;  /* 0x0000006000017945 */ /* 0x000fe20003800000 */
[----:B------:R-:W-:-:S07]  /*149b0*/  IMAD.MOV.U32 R15, RZ, RZ, -0x1 ;  /* 0xffffffffff0f7424 */ /* 0x000fce00078e00ff */
[----:B0-23-5:R-:W-:Y:S05]  /*149c0*/  WARPSYNC.COLLECTIVE R15, `(.L_x_13957) ;  /* 0x000000000f0c7348 */ /* 0x02dfea0003c00000 */
[----:B------:R-:W-:Y:S02]  /*149d0*/  ELECT P6, UR62, PT ;  /* 0x00000000003e782f */ /* 0x000fe400038c0000 */
[----:B------:R-:W-:Y:S01]  /*149e0*/  MOV R14, UR62 ;  /* 0x0000003e000e7c02 */ /* 0x000fe20008000f00 */
[----:B0-23-5:R-:W-:Y:S10]  /*149f0*/  ENDCOLLECTIVE ;  /* 0x000000000000791b */ /* 0x02dff40003800000 */
.L_x_13957:
[----:B------:R-:W-:Y:S05]  /*14a00*/  BSYNC B1 ;  /* 0x0000000000017941 */ /* 0x000fea0003800000 */
.L_x_13956:
[----:B------:R-:W-:Y:S05]  /*14a10*/  BRA `(.L_x_13958) ;  /* 0xffffffc000d47947 */ /* 0x000fea000383ffff */
.L_x_13843:
[----:B0-----:R0:W1:Y:S02]  /*14a20*/  SYNCS.PHASECHK.TRANS64.TRYWAIT P1, [R5+URZ+0x32440], R0 ;  /* 0x03244000050075a7 */ /* 0x001064000802017f */
[----:B-1----:R-:W-:Y:S05]  /*14a30*/  @!P1 NANOSLEEP.SYNCS 0x989680 ;  /* 0x009896800000995d */ /* 0x002fea0003900000 */
[----:B------:R-:W1:Y:S02]  /*14a40*/  @!P1 SYNCS.PHASECHK.TRANS64 P1, [R5+URZ+0x32440], R0 ;  /* 0x03244000050095a7 */ /* 0x000e64000802007f */
[----:B-1----:R-:W-:Y:S05]  /*14a50*/  @!P1 BRA `(.L_x_13843) ;  /* 0xfffffffc00f09947 */ /* 0x002fea000383ffff */
[----:B------:R-:W-:Y:S05]  /*14a60*/  BRA `(.L_x_13959) ;  /* 0xffffffc000fc7947 */ /* 0x000fea000383ffff */
.L_x_13845:
[----:B-1----:R1:W4:Y:S02]  /*14a70*/  SYNCS.PHASECHK.TRANS64.TRYWAIT P1, [R3+URZ+0x32440], R2 ;  /* 0x03244002030075a7 */ /* 0x002324000802017f */
[----:B----4-:R-:W-:Y:S05]  /*14a80*/  @!P1 NANOSLEEP.SYNCS 0x989680 ;  /* 0x009896800000995d */ /* 0x010fea0003900000 */
[----:B------:R-:W4:Y:S02]  /*14a90*/  @!P1 SYNCS.PHASECHK.TRANS64 P1, [R3+URZ+0x32440], R2 ;  /* 0x03244002030095a7 */ /* 0x000f24000802007f */
[----:B----4-:R-:W-:Y:S05]  /*14aa0*/  @!P1 BRA `(.L_x_13845) ;  /* 0xfffffffc00f09947 */ /* 0x010fea000383ffff */
[----:B------:R-:W-:Y:S05]  /*14ab0*/  BRA `(.L_x_13960) ;  /* 0xffffffc400087947 */ /* 0x000fea000383ffff */
.L_x_13847:
[----:B----4-:R4:W0:Y:S02]  /*14ac0*/  SYNCS.PHASECHK.TRANS64.TRYWAIT P1, [R5+URZ+0x32460], R0 ;  /* 0x03246000050075a7 */ /* 0x010824000802017f */
[----:B0-----:R-:W-:Y:S05]  /*14ad0*/  @!P1 NANOSLEEP.SYNCS 0x989680 ;  /* 0x009896800000995d */ /* 0x001fea0003900000 */
[----:B------:R-:W0:Y:S02]  /*14ae0*/  @!P1 SYNCS.PHASECHK.TRANS64 P1, [R5+URZ+0x32460], R0 ;  /* 0x03246000050095a7 */ /* 0x000e24000802007f */
[----:B0-----:R-:W-:Y:S05]  /*14af0*/  @!P1 BRA `(.L_x_13847) ;  /* 0xfffffffc00f09947 */ /* 0x001fea000383ffff */
[----:B------:R-:W-:Y:S05]  /*14b00*/  BRA `(.L_x_13961) ;  /* 0xffffffc400047947 */ /* 0x000fea000383ffff */
.L_x_13962:
        /* <DEDUP_REMOVED lines=15> */
.L_x_15568:


//--------------------- .text._ZN7cutlass13device_kernelIN5flash11enable_sm90INS1_16FlashAttnFwdSm90INS1_25CollectiveMainloopFwdSm90ILi2EN4cute5tupleIJNS5_1CILi1EEES8_S8_EEENS6_IJNS7_ILi128EEENS7_ILi96EEENS7_ILi64EEEEEELi256ENS_10bfloat16_tEfNS_4arch4Sm90ELb1ELb0ELb0ELb1ELb1ELb0ELb0ELb1ELb0ELb1ELb0ELb0EEENS1_21CollectiveEpilogueFwdINS6_IJSA_NS7_ILi256EEESB_EEES9_SE_SG_Li256ELb1ELb1ELb0ELb0EEENS1_36VarlenDynamicPersistentTileSchedulerILi128ELi96ELi256ELi128ELb0ELb1ELb1ELb1ELb1ELb1EEEEEEEEEvNT_6ParamsE --------------------------
	.section	.text._ZN7cutlass13device_kernelIN5flash11enable_sm90INS1_16FlashAttnFwdSm90INS1_25CollectiveMainloopFwdSm90ILi2EN4cute5tupleIJNS5_1CILi1EEES8_S8_EEENS6_IJNS7_ILi128EEENS7_ILi96EEENS7_ILi64EEEEEELi256ENS_10bfloat16_tEfNS_4arch4Sm90ELb1ELb0ELb0ELb1ELb1ELb0ELb0ELb1ELb0ELb1ELb0ELb0EEENS1_21CollectiveEpilogueFwdINS6_IJSA_NS7_ILi256EEESB_EEES9_SE_SG_Li256ELb1ELb1ELb0ELb0EEENS1_36VarlenDynamicPersistentTileSchedulerILi128ELi96ELi256ELi128ELb0ELb1ELb1ELb1ELb1ELb1EEEEEEEEEvNT_6ParamsE,"ax",@progbits
	.align	128
.text._ZN7cutlass13device_kernelIN5flash11enable_sm90INS1_16FlashAttnFwdSm90INS1_25CollectiveMainloopFwdSm90ILi2EN4cute5tupleIJNS5_1CILi1EEES8_S8_EEENS6_IJNS7_ILi128EEENS7_ILi96EEENS7_ILi64EEEEEELi256ENS_10bfloat16_tEfNS_4arch4Sm90ELb1ELb0ELb0ELb1ELb1ELb0ELb0ELb1ELb0ELb1ELb0ELb0EEENS1_21CollectiveEpilogueFwdINS6_IJSA_NS7_ILi256EEESB_EEES9_SE_SG_Li256ELb1ELb1ELb0ELb0EEENS1_36VarlenDynamicPersistentTileSchedulerILi128ELi96ELi256ELi128ELb0ELb1ELb1ELb1ELb1ELb1EEEEEEEEEvNT_6ParamsE:
        .type           _ZN7cutlass13device_kernelIN5flash11enable_sm90INS1_16FlashAttnFwdSm90INS1_25CollectiveMainloopFwdSm90ILi2EN4cute5tupleIJNS5_1CILi1EEES8_S8_EEENS6_IJNS7_ILi128EEENS7_ILi96EEENS7_ILi64EEEEEELi256ENS_10bfloat16_tEfNS_4arch4Sm90ELb1ELb0ELb0ELb1ELb1ELb0ELb0ELb1ELb0ELb1ELb0ELb0EEENS1_21CollectiveEpilogueFwdINS6_IJSA_NS7_ILi256EEESB_EEES9_SE_SG_Li256ELb1ELb1ELb0ELb0EEENS1_36VarlenDynamicPersistentTileSchedulerILi128ELi96ELi256ELi128ELb0ELb1ELb1ELb1ELb1ELb1EEEEEEEEEvNT_6ParamsE,@function
        .size           _ZN7cutlass13device_kernelIN5flash11enable_sm90INS1_16FlashAttnFwdSm90INS1_25CollectiveMainloopFwdSm90ILi2EN4cute5tupleIJNS5_1CILi1EEES8_S8_EEENS6_IJNS7_ILi128EEENS7_ILi96EEENS7_ILi64EEEEEELi256ENS_10bfloat16_tEfNS_4arch4Sm90ELb1ELb0ELb0ELb1ELb1ELb0ELb0ELb1ELb0ELb1ELb0ELb0EEENS1_21CollectiveEpilogueFwdINS6_IJSA_NS7_ILi256EEESB_EEES9_SE_SG_Li256ELb1ELb1ELb0ELb0EEENS1_36VarlenDynamicPersistentTileSchedulerILi128ELi96ELi256ELi128ELb0ELb1ELb1ELb1ELb1ELb1EEEEEEEEEvNT_6ParamsE,(.L_x_15569 - _ZN7cutlass13device_kernelIN5flash11enable_sm90INS1_16FlashAttnFwdSm90INS1_25CollectiveMainloopFwdSm90ILi2EN4cute5tupleIJNS5_1CILi1EEES8_S8_EEENS6_IJNS7_ILi128EEENS7_ILi96EEENS7_ILi64EEEEEELi256ENS_10bfloat16_tEfNS_4arch4Sm90ELb1ELb0ELb0ELb1ELb1ELb0ELb0ELb1ELb0ELb1ELb0ELb0EEENS1_21CollectiveEpilogueFwdINS6_IJSA_NS7_ILi256EEESB_EEES9_SE_SG_Li256ELb1ELb1ELb0ELb0EEENS1_36VarlenDynamicPersistentTileSchedulerILi128ELi96ELi256ELi128ELb0ELb1ELb1ELb1ELb1ELb1EEEEEEEEEvNT_6ParamsE)
        .other          _ZN7cutlass13device_kernelIN5flash11enable_sm90INS1_16FlashAttnFwdSm90INS1_25CollectiveMainloopFwdSm90ILi2EN4cute5tupleIJNS5_1CILi1EEES8_S8_EEENS6_IJNS7_ILi128EEENS7_ILi96EEENS7_ILi64EEEEEELi256ENS_10bfloat16_tEfNS_4arch4Sm90ELb1ELb0ELb0ELb1ELb1ELb0ELb0ELb1ELb0ELb1ELb0ELb0EEENS1_21CollectiveEpilogueFwdINS6_IJSA_NS7_ILi256EEESB_EEES9_SE_SG_Li256ELb1ELb1ELb0ELb0EEENS1_36VarlenDynamicPersistentTileSchedulerILi128ELi96ELi256ELi128ELb0ELb1ELb1ELb1ELb1ELb1EEEEEEEEEvNT_6ParamsE,@"STO_CUDA_ENTRY STV_DEFAULT"
_ZN7cutlass13device_kernelIN5flash11enable_sm90INS1_16FlashAttnFwdSm90INS1_25CollectiveMainloopFwdSm90ILi2EN4cute5tupleIJNS5_1CILi1EEES8_S8_EEENS6_IJNS7_ILi128EEENS7_ILi96EEENS7_ILi64EEEEEELi256ENS_10bfloat16_tEfNS_4arch4Sm90ELb1ELb0ELb0ELb1ELb1ELb0ELb0ELb1ELb0ELb1ELb0ELb0EEENS1_21CollectiveEpilogueFwdINS6_IJSA_NS7_ILi256EEESB_EEES9_SE_SG_Li256ELb1ELb1ELb0ELb0EEENS1_36VarlenDynamicPersistentTileSchedulerILi128ELi96ELi256ELi128ELb0ELb1ELb1ELb1ELb1ELb1EEEEEEEEEvNT_6ParamsE:
        /* <DEDUP_REMOVED lines=45> */
.L_x_13963:
        /* <DEDUP_REMOVED lines=22> */
.L_x_13964:
        /* <DEDUP_REMOVED lines=18> */
.L_x_13965:
        /* <DEDUP_REMOVED lines=22> */
.L_x_13966:
        /* <DEDUP_REMOVED lines=23> */
.L_x_13967:
        /* <DEDUP_REMOVED lines=8> */
.L_x_13969:
        /* <DEDUP_REMOVED lines=23> */
[----:B------:R-:W-:Y:S01]  /*0a10*/  R2UR UR5, R5 ;  /* 0x00000000050572ca */ /* 0x000fe200000e0000 */
        /* <DEDUP_REMOVED lines=42> */
[----:B------:R-:W-:Y:S01]  /*0cc0*/  SHF.R.S32.HI R200, RZ, 0x3, R0 ;  /* 0x00000003ffc87819 */ /* 0x000fe20000011400 */
[----:B------:R-:W-:Y:S01]  /*0cd0*/  IMAD.IADD R3, R202, 0x1, -R3 ;  /* 0x00000001ca037824 */ /* 0x000fe200078e0a03 */
[----:B------:R-:W-:Y:S01]  /*0ce0*/  LOP3.LUT R0, R9, 0x7ffffffc, RZ, 0xc0, !PT ;  /* 0x7ffffffc09007812 */ /* 0x000fe200078ec0ff */
        /* <DEDUP_REMOVED lines=10> */
.L_x_14029:
[----:B------:R-:W-:Y:S01]  /*0d90*/  ULDC.64 UR8, c[0x0][0xc88] ;  /* 0x0003220000087ab9 */ /* 0x000fe20000000a00 */
[----:B------:R-:W-:Y:S01]  /*0da0*/  ULDC.64 UR10, c[0x0][0xa18] ;  /* 0x00028600000a7ab9 */ /* 0x000fe20000000a00 */
[----:B------:R-:W-:Y:S02]  /*0db0*/  UIMAD.WIDE UR8, UR7, 0x4, UR8 ;  /* 0x00000004070878a5 */ /* 0x000fe4000f8e0208 */
[----:B------:R-:W-:Y:S01]  /*0dc0*/  UISETP.NE.U32.AND UP1, UPT, UR10, URZ, UPT ;  /* 0x0000003f0a00728c */ /* 0x000fe2000bf25070 */
[----:B------:R-:W-:Y:S01]  /*0dd0*/  ULDC UR4, c[0x0][0x424] ;  /* 0x0001090000047ab9 */ /* 0x000fe20000000800 */
[----:B------:R-:W-:Y:S02]  /*0de0*/  ULDC UR7, c[0x0][0x2f0] ;  /* 0x0000bc0000077ab9 */ /* 0x000fe40000000800 */
[----:B01----:R-:W-:Y:S01]  /*0df0*/  MOV R4, UR8 ;  /* 0x0000000800047c02 */ /* 0x003fe20008000f00 */
[----:B--2---:R-:W-:Y:S01]  /*0e00*/  IMAD.U32 R5, RZ, RZ, UR9 ;  /* 0x00000009ff057e24 */ /* 0x004fe2000f8e00ff */
        /* <DEDUP_REMOVED lines=18> */
[----:B------:R-:W2:Y:S04]  /*0f30*/  @P0 LDG.E R4, desc[UR48][R4.64] ;  /* 0x0000003004040981 */ /* 0x000ea8000c1e1900 */
[----:B---3--:R-:W3:Y:S01]  /*0f40*/  @P2 LDG.E R6, desc[UR48][R6.64] ;  /* 0x0000003006062981 */ /* 0x008ee2000c1e1900 */
        /* <DEDUP_REMOVED lines=26> */
.L_x_13970:
        /* <DEDUP_REMOVED lines=8> */
.L_x_13971:
        /* <DEDUP_REMOVED lines=13> */
.L_x_13972:
[----:B------:R-:W-:Y:S01]  /*1240*/  UIADD3 UR44, -UR44, UR4, URZ ;  /* 0x000000042c2c7290 */ /* 0x000fe2000fffe13f */
[----:B------:R-:W-:Y:S01]  /*1250*/  PLOP3.LUT P0, PT, PT, PT, PT, 0x80, 0x0 ;  /* 0x000000000000781c */ /* 0x000fe20003f0f070 */
[----:B------:R-:W-:Y:S01]  /*1260*/  USHF.L.U32 UR45, UR5, 0x7, URZ ;  /* 0x00000007052d7899 */ /* 0x000fe2000800063f */
[----:B------:R-:W-:Y:S01]  /*1270*/  IMAD.MOV.U32 R3, RZ, RZ, RZ ;  /* 0x000000ffff037224 */ /* 0x000fe200078e00ff */
[----:B------:R-:W-:Y:S01]  /*1280*/  ULDC UR4, c[0x0][0x448] ;  /* 0x0001120000047ab9 */ /* 0x000fe20000000800 */
[----:B------:R-:W-:Y:S01]  /*1290*/  UIADD3 UR7, UR44, 0x60, -UR42 ;  /* 0x000000602c077890 */ /* 0x000fe2000fffe82a */
[----:B------:R-:W-:Y:S01]  /*12a0*/  CS2R R8, SRZ ;  /* 0x0000000000087805 */ /* 0x000fe2000001ff00 */
[----:B------:R-:W-:Y:S01]  /*12b0*/  UISETP.NE.AND UP0, UPT, UR4, 0x1, UPT ;  /* 0x000000010400788c */ /* 0x000fe2000bf05270 */
[----:B------:R-:W-:Y:S01]  /*12c0*/  IMAD.MOV.U32 R0, RZ, RZ, RZ ;  /* 0x000000ffff007224 */ /* 0x000fe200078e00ff */
[----:B------:R-:W-:Y:S01]  /*12d0*/  UIADD3 UR6, UR45, 0x7f, URZ ;  /* 0x0000007f2d067890 */ /* 0x000fe2000fffe03f */
[----:B------:R-:W-:Y:S01]  /*12e0*/  IMAD.MOV.U32 R150, RZ, RZ, RZ ;  /* 0x000000ffff967224 */ /* 0x000fe200078e00ff */
[----:B------:R-:W-:Y:S01]  /*12f0*/  UP2UR UR47, UPR, URZ, 0x1 ;  /* 0x000000013f2f7883 */ /* 0x000fe20008000000 */
[----:B------:R-:W-:-:S02]  /*1300*/  CS2R R148, SRZ ;  /* 0x0000000000947805 */ /* 0x000fc4000001ff00 */
[----:B------:R-:W-:Y:S02]  /*1310*/  CS2R R146, SRZ ;  /* 0x0000000000927805 */ /* 0x000fe4000001ff00 */
[----:B------:R-:W-:Y:S02]  /*1320*/  CS2R R144, SRZ ;  /* 0x0000000000907805 */ /* 0x000fe4000001ff00 */
[----:B------:R-:W-:Y:S02]  /*1330*/  CS2R R142, SRZ ;  /* 0x00000000008e7805 */ /* 0x000fe4000001ff00 */
[----:B------:R-:W-:Y:S02]  /*1340*/  CS2R R140, SRZ ;  /* 0x00000000008c7805 */ /* 0x000fe4000001ff00 */
[----:B------:R-:W-:Y:S01]  /*1350*/  CS2R R138, SRZ ;  /* 0x00000000008a7805 */ /* 0x000fe2000001ff00 */
[----:B------:R-:W-:Y:S01]  /*1360*/  @UP0 ULDC UR4, c[0x0][0x44c] ;  /* 0x0001130000040ab9 */ /* 0x000fe20000000800 */
[----:B------:R-:W-:Y:S01]  /*1370*/  @UP0 ULDC UR8, c[0x0][0x450] ;  /* 0x0001140000080ab9 */ /* 0x000fe20000000800 */
[----:B------:R-:W-:Y:S01]  /*1380*/  UIMAD.WIDE.U32 UR4, UR6, UR4, URZ ;  /* 0x00000004060472a5 */ /* 0x000fe2000f8e003f */
[----:B------:R-:W-:Y:S01]  /*1390*/  CS2R R136, SRZ ;  /* 0x0000000000887805 */ /* 0x000fe2000001ff00 */
[----:B------:R-:W-:Y:S01]  /*13a0*/  UIADD3 UR4, UR44, 0x5f, URZ ;  /* 0x0000005f2c047890 */ /* 0x000fe2000fffe03f */
[----:B------:R-:W-:Y:S01]  /*13b0*/  CS2R R134, SRZ ;  /* 0x0000000000867805 */ /* 0x000fe2000001ff00 */
[----:B------:R-:W-:Y:S01]  /*13c0*/  @UP0 USHF.R.U32.HI UR6, URZ, UR8, UR5 ;  /* 0x000000083f060299 */ /* 0x000fe20008011605 */
[----:B------:R-:W-:Y:S01]  /*13d0*/  CS2R R132, SRZ ;  /* 0x0000000000847805 */ /* 0x000fe2000001ff00 */
[----:B------:R-:W-:Y:S01]  /*13e0*/  UIMAD.WIDE UR4, UR4, 0x2aaaaaab, URZ ;  /* 0x2aaaaaab040478a5 */ /* 0x000fe2000f8e023f */
[----:B------:R-:W-:Y:S01]  /*13f0*/  CS2R R130, SRZ ;  /* 0x0000000000827805 */ /* 0x000fe2000001ff00 */
[----:B------:R-:W-:Y:S01]  /*1400*/  UIADD3 UR6, UR7, UR6, URZ ;  /* 0x0000000607067290 */ /* 0x000fe2000fffe03f */
[----:B------:R-:W-:Y:S01]  /*1410*/  CS2R R128, SRZ ;  /* 0x0000000000807805 */ /* 0x000fe2000001ff00 */
[----:B------:R-:W-:Y:S01]  /*1420*/  USHF.R.U32.HI UR4, URZ, 0x1f, UR5 ;  /* 0x0000001f3f047899 */ /* 0x000fe20008011605 */
[----:B------:R-:W-:Y:S01]  /*1430*/  CS2R R126, SRZ ;  /* 0x00000000007e7805 */ /* 0x000fe2000001ff00 */
[----:B------:R-:W-:Y:S01]  /*1440*/  UIMAD.WIDE UR6, UR6, 0x2aaaaaab, URZ ;  /* 0x2aaaaaab060678a5 */ /* 0x000fe2000f8e023f */
[----:B------:R-:W-:Y:S01]  /*1450*/  CS2R R124, SRZ ;  /* 0x00000000007c7805 */ /* 0x000fe2000001ff00 */
[----:B------:R-:W-:Y:S01]  /*1460*/  ULEA.HI.SX32 UR4, UR5, UR4, 0x1c ;  /* 0x0000000405047291 */ /* 0x000fe2000f8fe23f */
[----:B------:R-:W-:Y:S01]  /*1470*/  CS2R R122, SRZ ;  /* 0x00000000007a7805 */ /* 0x000fe2000001ff00 */
[----:B------:R-:W-:Y:S01]  /*1480*/  USHF.R.U32.HI UR6, URZ, 0x1f, UR7 ;  /* 0x0000001f3f067899 */ /* 0x000fe20008011607 */
[----:B------:R-:W-:-:S02]  /*1490*/  CS2R R120, SRZ ;  /* 0x0000000000787805 */ /* 0x000fc4000001ff00 */
[----:B------:R-:W-:Y:S02]  /*14a0*/  CS2R R118, SRZ ;  /* 0x0000000000767805 */ /* 0x000fe4000001ff00 */
[----:B------:R-:W-:Y:S01]  /*14b0*/  CS2R R116, SRZ ;  /* 0x0000000000747805 */ /* 0x000fe2000001ff00 */
[----:B------:R-:W-:Y:S01]  /*14c0*/  ULEA.HI.SX32 UR6, UR7, UR6, 0x1c ;  /* 0x0000000607067291 */ /* 0x000fe2000f8fe23f */
        /* <DEDUP_REMOVED lines=8> */
[----:B------:R-:W-:Y:S01]  /*1550*/  IMAD.MOV.U32 R170, RZ, RZ, RZ ;  /* 0x000000ffffaa7224 */ /* 0x000fe200078e00ff */
[----:B------:R-:W-:Y:S02]  /*1560*/  CS2R R168, SRZ ;  /* 0x0000000000a87805 */ /* 0x000fe4000001ff00 */
[----:B------:R-:W-:Y:S01]  /*1570*/  CS2R R100, SRZ ;  /* 0x0000000000647805 */ /* 0x000fe2000001ff00 */
[----:B------:R-:W-:Y:S01]  /*1580*/  UISETP.GE.AND UP0, UPT, UR50, 0x1, UPT ;  /* 0x000000013200788c */ /* 0x000fe2000bf06270 */
[----:B------:R-:W-:Y:S02]  /*1590*/  CS2R R166, SRZ ;  /* 0x0000000000a67805 */ /* 0x000fe4000001ff00 */
[----:B------:R-:W-:-:S02]  /*15a0*/  CS2R R96, SRZ ;  /* 0x0000000000607805 */ /* 0x000fc4000001ff00 */
[----:B------:R-:W-:Y:S02]  /*15b0*/  CS2R R86, SRZ ;  /* 0x0000000000567805 */ /* 0x000fe4000001ff00 */
[----:B------:R-:W-:Y:S02]  /*15c0*/  CS2R R92, SRZ ;  /* 0x00000000005c7805 */ /* 0x000fe4000001ff00 */
[----:B------:R-:W-:Y:S02]  /*15d0*/  CS2R R90, SRZ ;  /* 0x00000000005a7805 */ /* 0x000fe4000001ff00 */
[----:B------:R-:W-:Y:S02]  /*15e0*/  PLOP3.LUT P1, PT, PT, PT, UP0, 0x80, 0x0 ;  /* 0x000000000000781c */ /* 0x000fe40003f2f008 */
        /* <DEDUP_REMOVED lines=64> */
.L_x_13974:
        /* <DEDUP_REMOVED lines=10> */
.L_x_14114:
[----:B0-----:R-:W-:Y:S01]  /*1a90*/  IMAD.U32 R0, RZ, RZ, UR46 ;  /* 0x0000002eff007e24 */ /* 0x001fe2000f8e00ff */
[----:B------:R-:W-:Y:S05]  /*1aa0*/  WARPSYNC.ALL ;  /* 0x0000000000007948 */ /* 0x000fea0003800000 */
[----:B------:R0:W-:Y:S01]  /*1ab0*/  BAR.SYNC.DEFER_BLOCKING R7, 0x100 ;  /* 0x000400070000751d */ /* 0x0001e20000010000 */
[----:B------:R-:W-:-:S13]  /*1ac0*/  ISETP.NE.AND P0, PT, R0, 0x3, PT ;  /* 0x000000030000780c */ /* 0x000fda0003f05270 */
[----:B0-----:R-:W-:Y:S05]  /*1ad0*/  @!P0 BRA `(.L_x_13976) ;  /* 0x0000000000048947 */ /* 0x001fea0003800000 */
[----:B------:R-:W-:Y:S01]  /*1ae0*/  BPT.TRAP 0x1 ;  /* 0x000000040000795c */ /* 0x000fe20000300000 */
.L_x_13976:
[----:B------:R-:W-:Y:S01]  /*1af0*/  ULEA UR22, UR38, UR51, 0x3 ;  /* 0x0000003326167291 */ /* 0x000fe2000f8e183f */
[----:B------:R-:W-:-:S05]  /*1b00*/  IMAD.U32 R8, RZ, RZ, UR37 ;  /* 0x00000025ff087e24 */ /* 0x000fca000f8e00ff */
[----:B------:R-:W-:-:S04]  /*1b10*/  SHF.L.U32 R8, R8, 0x1f, RZ ;  /* 0x0000001f08087819 */ /* 0x000fc800000006ff */
[----:B------:R0:W1:Y:S01]  /*1b20*/  SYNCS.PHASECHK.TRANS64.TRYWAIT P1, [UR22+0x22830], R8 ;  /* 0x02283008ff0075a7 */ /* 0x0000620008020156 */
[----:B------:R-:W-:Y:S05]  /*1b30*/  @!P0 BRA `(.L_x_13977) ;  /* 0x0000000000048947 */ /* 0x000fea0003800000 */
[----:B------:R-:W-:Y:S01]  /*1b40*/  BPT.TRAP 0x1 ;  /* 0x000000040000795c */ /* 0x000fe20000300000 */
.L_x_13977:
[----:B-1----:R-:W-:Y:S05]  /*1b50*/  @P1 BRA `(.L_x_13978) ;  /* 0x0000000000081947 */ /* 0x002fea0003800000 */
[----:B------:R-:W1:Y:S02]  /*1b60*/  SYNCS.PHASECHK.TRANS64.TRYWAIT P1, [UR22+0x22830], R8 ;  /* 0x02283008ff0075a7 */ /* 0x000e640008020156 */
[----:B-1----:R-:W-:Y:S05]  /*1b70*/  @!P1 BRA `(.L_x_13979) ;  /* 0x000000ec00a49947 */ /* 0x002fea0003800000 */
.L_x_13978:
[----:B------:R-:W-:Y:S01]  /*1b80*/  UIADD3 UR4, UR51, 0x1c400, URZ ;  /* 0x0001c40033047890 */ /* 0x000fe2000fffe03f */
[----:B------:R-:W-:Y:S01]  /*1b90*/  WARPGROUP.ARRIVE ;  /* 0x00000000000079c5 */ /* 0x000fe20000000000 */
[----:B------:R-:W-:-:S05]  /*1ba0*/  ULOP3.LUT UR16, UR53, 0x10000, URZ, 0xfc, !UPT ;  /* 0x0001000035107892 */ /* 0x000fca000f8efc3f */
[----:B------:R-:W2:Y:S01]  /*1bb0*/  S2R R0, SR_TID.X ;  /* 0x0000000000007919 */ /* 0x000ea20000002100 */
[----:B------:R-:W-:Y:S01]  /*1bc0*/  USHF.R.U32.HI UR4, URZ, 0x4, UR4 ;  /* 0x000000043f047899 */ /* 0x000fe20008011604 */
[----:B------:R-:W-:Y:S01]  /*1bd0*/  UMOV UR17, 0x40000040 ;  /* 0x4000004000117882 */ /* 0x000fe20000000000 */
[----:B------:R-:W-:Y:S02]  /*1be0*/  UMOV UR19, 0x40000040 ;  /* 0x4000004000137882 */ /* 0x000fe40000000000 */
[----:B------:R-:W-:Y:S01]  /*1bf0*/  ULOP3.LUT UR4, UR4, 0x3fff, URZ, 0xc0, !UPT ;  /* 0x00003fff04047892 */ /* 0x000fe2000f8ec03f */
[----:B------:R-:W-:Y:S01]  /*1c00*/  UMOV UR5, 0x40000040 ;  /* 0x4000004000057882 */ /* 0x000fe20000000000 */
[----:B------:R-:W-:Y:S02]  /*1c10*/  UMOV UR7, 0x40000040 ;  /* 0x4000004000077882 */ /* 0x000fe40000000000 */
[----:B------:R-:W-:Y:S02]  /*1c20*/  ULOP3.LUT UR20, UR4, 0x10000, URZ, 0xfc, !UPT ;  /* 0x0001000004147892 */ /* 0x000fe4000f8efc3f */
[----:B------:R-:W-:-:S02]  /*1c30*/  UIADD3 UR4, UR16, 0x2, URZ ;  /* 0x0000000210047890 */ /* 0x000fc4000fffe03f */
[----:B------:R-:W-:Y:S02]  /*1c40*/  UIMAD UR18, UR38, 0x300, UR20 ;  /* 0x00000300261278a4 */ /* 0x000fe4000f8e0214 */
[----:B------:R-:W-:Y:S02]  /*1c50*/  UIADD3 UR8, UR16, 0x4, URZ ;  /* 0x0000000410087890 */ /* 0x000fe4000fffe03f */
[----:B------:R-:W-:Y:S02]  /*1c60*/  UIADD3 UR6, UR18, 0x2, URZ ;  /* 0x0000000212067890 */ /* 0x000fe4000fffe03f */
[----:B------:R-:W-:Y:S01]  /*1c70*/  UIADD3 UR10, UR18, 0x4, URZ ;  /* 0x00000004120a7890 */ /* 0x000fe2000fffe03f */
[----:B------:R-:W-:Y:S02]  /*1c80*/  UMOV UR9, 0x40000040 ;  /* 0x4000004000097882 */ /* 0x000fe40000000000 */
[----:B------:R-:W-:Y:S01]  /*1c90*/  HGMMA.64x96x16.F32.BF16 R24, gdesc[UR16], RZ, !UPT, gsb0 ;  /* 0x01600000101879f0 */ /* 0x000fe2000c0018ff */
[----:B------:R-:W-:Y:S01]  /*1ca0*/  UMOV UR11, 0x40000040 ;  /* 0x40000040000b7882 */ /* 0x000fe20000000000 */
[----:B------:R-:W-:-:S02]  /*1cb0*/  UIADD3 UR12, UR16, 0x6, URZ ;  /* 0x00000006100c7890 */ /* 0x000fc4000fffe03f */
        /* <DEDUP_REMOVED lines=18> */
.L_x_13980:
[----:B------:R-:W-:Y:S01]  /*1de0*/  UISETP.NE.AND UP0, UPT, UR47, URZ, UPT ;  /* 0x0000003f2f00728c */ /* 0x000fe2000bf05270 */
[----:B-1----:R-:W-:Y:S01]  /*1df0*/  VIADD R3, R16, UR45 ;  /* 0x0000002d10037c36 */ /* 0x002fe20008000000 */
[----:B------:R-:W-:Y:S01]  /*1e00*/  ULDC UR10, c[0x0][0x988] ;  /* 0x00026200000a7ab9 */ /* 0x000fe20000000800 */
[----:B------:R-:W-:-:S03]  /*1e10*/  IMAD.U32 R5, RZ, RZ, UR42 ;  /* 0x0000002aff057e24 */ /* 0x000fc6000f8e00ff */
[----:B------:R-:W-:Y:S02]  /*1e20*/  PLOP3.LUT P1, PT, PT, PT, UP0, 0x80, 0x0 ;  /* 0x000000000000781c */ /* 0x000fe40003f2f008 */
[----:B------:R-:W-:-:S03]  /*1e30*/  PLOP3.LUT P2, PT, PT, PT, UP0, 0x80, 0x0 ;  /* 0x000000000000781c */ /* 0x000fc60003f4f008 */
[----:B------:R-:W-:-:S08]  /*1e40*/  @UP0 ULDC UR6, c[0x0][0x44c] ;  /* 0x0001130000060ab9 */ /* 0x000fd00000000800 */
[----:B------:R-:W-:Y:S01]  /*1e50*/  @P1 IMAD.HI.U32 R4, R3, UR6, RZ ;  /* 0x0000000603041c27 */ /* 0x000fe2000f8e00ff */
[----:B------:R-:W-:-:S04]  /*1e60*/  @UP0 ULDC UR6, c[0x0][0x450] ;  /* 0x0001140000060ab9 */ /* 0x000fc80000000800 */
[----:B------:R-:W-:Y:S01]  /*1e70*/  @P2 SHF.R.U32.HI R3, RZ, UR6, R4 ;  /* 0x00000006ff032c19 */ /* 0x000fe20008011604 */
[----:B------:R-:W-:-:S04]  /*1e80*/  UIMAD UR6, UR50, -0x60, UR44 ;  /* 0xffffffa0320678a4 */ /* 0x000fc8000f8e022c */
[----:B------:R-:W1:Y:S01]  /*1e90*/  SHFL.IDX PT, R6, R3, 0x1, 0x1c1f ;  /* 0x003c1f0003067f89 */ /* 0x000e6200000e0000 */
[----:B------:R-:W-:-:S03]  /*1ea0*/  UIADD3 UR6, UR6, 0x60, URZ ;  /* 0x0000006006067890 */ /* 0x000fc6000fffe03f */
[----:B------:R-:W3:Y:S03]  /*1eb0*/  SHFL.IDX PT, R3, R3, RZ, 0x1c1f ;  /* 0x001c1fff03037589 */ /* 0x000ee600000e0000 */
[----:B------:R-:W-:Y:S01]  /*1ec0*/  IMAD.U32 R4, RZ, RZ, UR6 ;  /* 0x00000006ff047e24 */ /* 0x000fe2000f8e00ff */
[----:B------:R-:W-:-:S03]  /*1ed0*/  UIADD3 UR6, UR22, 0x22840, URZ ;  /* 0x0002284016067890 */ /* 0x000fc6000fffe03f */
[----:B------:R-:W-:Y:S01]  /*1ee0*/  IMAD R4, R17, -0x2, R4 ;  /* 0xfffffffe11047824 */ /* 0x000fe200078e0204 */
[----:B------:R-:W-:-:S04]  /*1ef0*/  UPRMT UR6, UR52, 0x654, UR6 ;  /* 0x0000065434067896 */ /* 0x000fc80008000006 */
[----:B------:R-:W-:-:S05]  /*1f00*/  IADD3 R5, -R5, 0x1, R4 ;  /* 0x0000000105057810 */ /* 0x000fca0007ffe104 */
        /* <DEDUP_REMOVED lines=327> */
.L_x_13981:
[----:B------:R1:W3:Y:S01]  /*3380*/  SYNCS.PHASECHK.TRANS64.TRYWAIT P1, [UR22+0x22850], R8 ;  /* 0x02285008ff0075a7 */ /* 0x0002e20008020156 */
[----:B------:R-:W-:Y:S05]  /*3390*/  @!P0 BRA `(.L_x_13982) ;  /* 0x0000000000048947 */ /* 0x000fea0003800000 */
[----:B------:R-:W-:Y:S01]  /*33a0*/  BPT.TRAP 0x1 ;  /* 0x000000040000795c */ /* 0x000fe20000300000 */
.L_x_13982:
[----:B---3--:R-:W-:Y:S05]  /*33b0*/  @P1 BRA `(.L_x_13983) ;  /* 0x0000000000081947 */ /* 0x008fea0003800000 */
[----:B------:R-:W3:Y:S02]  /*33c0*/  SYNCS.PHASECHK.TRANS64.TRYWAIT P1, [UR22+0x22850], R8 ;  /* 0x02285008ff0075a7 */ /* 0x000ee40008020156 */
[----:B---3--:R-:W-:Y:S05]  /*33d0*/  @!P1 BRA `(.L_x_13984) ;  /* 0x000000d400a49947 */ /* 0x008fea0003800000 */
.L_x_13983:
        /* <DEDUP_REMOVED lines=43> */
.L_x_13985:
[----:B------:R-:W-:Y:S01]  /*3690*/  UISETP.NE.AND UP0, UPT, UR47, URZ, UPT ;  /* 0x0000003f2f00728c */ /* 0x000fe2000bf05270 */
[----:B------:R-:W4:Y:S01]  /*36a0*/  S2UR UR14, SR_CgaCtaId ;  /* 0x00000000000e79c3 */ /* 0x000f220000008800 */
[----:B------:R-:W-:Y:S01]  /*36b0*/  UMOV UR11, UR45 ;  /* 0x0000002d000b7c82 */ /* 0x000fe20008000000 */
[----:B------:R-:W-:Y:S02]  /*36c0*/  UIADD3 UR22, UR22, 0x22860, URZ ;  /* 0x0002286016167890 */ /* 0x000fe4000fffe03f */
[----:B------:R-:W-:-:S06]  /*36d0*/  UIADD3 UR50, UR50, -0x2, URZ ;  /* 0xfffffffe32327890 */ /* 0x000fcc000fffe03f */
[----:B------:R-:W-:Y:S01]  /*36e0*/  @UP0 ULDC UR6, c[0x0][0x44c] ;  /* 0x0001130000060ab9 */ /* 0x000fe20000000800 */
[----:B------:R-:W-:Y:S01]  /*36f0*/  @UP0 ULDC UR15, c[0x0][0x450] ;  /* 0x00011400000f0ab9 */ /* 0x000fe20000000800 */
[----:B------:R-:W-:-:S04]  /*3700*/  UIMAD.WIDE.U32 UR6, UR45, UR6, URZ ;  /* 0x000000062d0672a5 */ /* 0x000fc8000f8e003f */
[----:B------:R-:W-:-:S04]  /*3710*/  @UP0 USHF.R.U32.HI UR11, URZ, UR15, UR7 ;  /* 0x0000000f3f0b0299 */ /* 0x000fc80008011607 */
[----:B------:R-:W-:-:S04]  /*3720*/  UIADD3 UR6, UR11, UR44, -UR42 ;  /* 0x0000002c0b067290 */ /* 0x000fc8000fffe82a */
        /* <DEDUP_REMOVED lines=12> */
[----:B01----:R-:W-:-:S07]  /*37f0*/  IMAD.MOV.U32 R8, RZ, RZ, R6 ;  /* 0x000000ffff087224 */ /* 0x003fce00078e0006 */
.L_x_13997:
[----:B------:R-:W-:-:S04]  /*3800*/  UIADD3 UR38, UR38, 0x1, URZ ;  /* 0x0000000126267890 */ /* 0x000fc8000fffe03f */
[----:B------:R-:W-:-:S04]  /*3810*/  UISETP.NE.AND UP0, UPT, UR38, 0x2, UPT ;  /* 0x000000022600788c */ /* 0x000fc8000bf05270 */
[----:B------:R-:W-:Y:S02]  /*3820*/  USEL UR6, URZ, 0x1, UP0 ;  /* 0x000000013f067887 */ /* 0x000fe40008000000 */
[----:B------:R-:W-:Y:S02]  /*3830*/  USEL UR38, UR38, URZ, UP0 ;  /* 0x0000003f26267287 */ /* 0x000fe40008000000 */
[----:B------:R-:W-:Y:S01]  /*3840*/  ULOP3.LUT UR37, UR37, UR6, URZ, 0x3c, !UPT ;  /* 0x0000000625257292 */ /* 0x000fe2000f8e3c3f */
[----:B012---:R-:W-:Y:S11]  /*3850*/  @!P0 BRA `(.L_x_13987) ;  /* 0x0000000000048947 */ /* 0x007ff60003800000 */
[----:B------:R-:W-:Y:S01]  /*3860*/  BPT.TRAP 0x1 ;  /* 0x000000040000795c */ /* 0x000fe20000300000 */
.L_x_13987:
        /* <DEDUP_REMOVED lines=9> */
.L_x_13988:
[----:B-1----:R-:W-:Y:S05]  /*3900*/  @P1 BRA `(.L_x_13989) ;  /* 0x0000000000081947 */ /* 0x002fea0003800000 */
[----:B------:R-:W1:Y:S02]  /*3910*/  SYNCS.PHASECHK.TRANS64.TRYWAIT P1, [UR25+0x22830], R7 ;  /* 0x02283007ff0075a7 */ /* 0x000e640008020159 */
[----:B-1----:R-:W-:Y:S05]  /*3920*/  @!P1 BRA `(.L_x_13990) ;  /* 0x000000d000689947 */ /* 0x002fea0003800000 */
.L_x_13989:
        /* <DEDUP_REMOVED lines=26> */
.L_x_13991:
[----:B------:R-:W-:Y:S01]  /*3ad0*/  UISETP.NE.AND UP0, UPT, UR47, URZ, UPT ;  /* 0x0000003f2f00728c */ /* 0x000fe2000bf05270 */
[----:B------:R-:W-:Y:S01]  /*3ae0*/  VIADD R10, R16, UR45 ;  /* 0x0000002d100a7c36 */ /* 0x000fe20008000000 */
[----:B------:R-:W-:Y:S01]  /*3af0*/  UMOV UR10, UR23 ;  /* 0x00000017000a7c82 */ /* 0x000fe20008000000 */
[----:B------:R-:W-:Y:S02]  /*3b00*/  IMAD.MOV.U32 R6, RZ, RZ, -0x2 ;  /* 0xfffffffeff067424 */ /* 0x000fe400078e00ff */
        /* <DEDUP_REMOVED lines=9> */
[----:B------:R-:W2:Y:S04]  /*3ba0*/  SHFL.IDX PT, R5, R10, 0x1, 0x1c1f ;  /* 0x003c1f000a057f89 */ /* 0x000ea800000e0000 */
[----:B------:R-:W-:Y:S01]  /*3bb0*/  IMAD R6, R17, R6, UR6 ;  /* 0x0000000611067e24 */ /* 0x000fe2000f8e0206 */
[----:B------:R-:W-:-:S04]  /*3bc0*/  UIADD3 UR6, UR25, 0x22840, URZ ;  /* 0x0002284019067890 */ /* 0x000fc8000fffe03f */
[----:B------:R-:W-:Y:S01]  /*3bd0*/  IADD3 R6, -R11, UR44, R6 ;  /* 0x0000002c0b067c10 */ /* 0x000fe2000fffe106 */
[----:B------:R-:W-:-:S09]  /*3be0*/  UPRMT UR6, UR24, 0x654, UR6 ;  /* 0x0000065418067896 */ /* 0x000fd20008000006 */
[----:B------:R-:W-:Y:S01]  /*3bf0*/  SYNCS.ARRIVE.TRANS64.RED.A1T0 RZ, [UR6], RZ ;  /* 0x000000ffffff79a7 */ /* 0x000fe20008100406 */
[----:B--2---:R-:W-:-:S05]  /*3c00*/  IMAD.IADD R5, R6, 0x1, R5 ;  /* 0x0000000106057824 */ /* 0x004fca00078e0205 */
        /* <DEDUP_REMOVED lines=74> */
[----:B--2---:R-:W-:-:S05]  /*40b0*/  IMAD.IADD R6, R6, 0x1, R5 ;  /* 0x0000000106067824 */ /* 0x004fca00078e0205 */
        /* <DEDUP_REMOVED lines=391> */
.L_x_13992:
[----:B------:R0:W2:Y:S01]  /*5930*/  SYNCS.PHASECHK.TRANS64.TRYWAIT P1, [UR25+0x22850], R7 ;  /* 0x02285007ff0075a7 */ /* 0x0000a20008020159 */
[----:B------:R-:W-:Y:S05]  /*5940*/  @!P0 BRA `(.L_x_13993) ;  /* 0x0000000000048947 */ /* 0x000fea0003800000 */
[----:B------:R-:W-:Y:S01]  /*5950*/  BPT.TRAP 0x1 ;  /* 0x000000040000795c */ /* 0x000fe20000300000 */
.L_x_13993:
[----:B------:R-:W-:Y:S01]  /*5960*/  VIADD R8, R210, 0x8 ;  /* 0x00000008d2087836 */ /* 0x000fe20000000000 */
[----:B--2---:R-:W-:Y:S06]  /*5970*/  @P1 BRA `(.L_x_13994) ;  /* 0x0000000000081947 */ /* 0x004fec0003800000 */
[----:B------:R-:W2:Y:S02]  /*5980*/  SYNCS.PHASECHK.TRANS64.TRYWAIT P1, [UR25+0x22850], R7 ;  /* 0x02285007ff0075a7 */ /* 0x000ea40008020159 */
[----:B--2---:R-:W-:Y:S05]  /*5990*/  @!P1 BRA `(.L_x_13995) ;  /* 0x000000b000649947 */ /* 0x004fea0003800000 */
.L_x_13994:
        /* <DEDUP_REMOVED lines=39> */
.L_x_13996:
[----:B------:R-:W-:Y:S01]  /*5c10*/  UISETP.GT.AND UP0, UPT, UR50, UR22, UPT ;  /* 0x000000163200728c */ /* 0x000fe2000bf04270 */
[----:B------:R-:W-:Y:S01]  /*5c20*/  IMAD.MOV.U32 R9, RZ, RZ, R5 ;  /* 0x000000ffff097224 */ /* 0x000fe200078e0005 */
[----:B------:R-:W-:Y:S01]  /*5c30*/  UIADD3 UR25, UR25, 0x22860, URZ ;  /* 0x0002286019197890 */ /* 0x000fe2000fffe03f */
[----:B------:R-:W-:Y:S01]  /*5c40*/  MOV R8, R6 ;  /* 0x0000000600087202 */ /* 0x000fe20000000f00 */
[----:B------:R-:W-:Y:S02]  /*5c50*/  UIADD3 UR50, UR50, -0x1, URZ ;  /* 0xffffffff32327890 */ /* 0x000fe4000fffe03f */
[----:B------:R-:W-:Y:S01]  /*5c60*/  PLOP3.LUT P1, PT, PT, PT, UP0, 0x80, 0x0 ;  /* 0x000000000000781c */ /* 0x000fe20003f2f008 */
[----:B------:R-:W-:-:S09]  /*5c70*/  UPRMT UR25, UR24, 0x654, UR25 ;  /* 0x0000065418197896 */ /* 0x000fd20008000019 */
[----:B------:R-:W-:Y:S03]  /*5c80*/  SYNCS.ARRIVE.TRANS64.RED.A1T0 RZ, [UR25], RZ ;  /* 0x000000ffffff79a7 */ /* 0x000fe60008100419 */
[----:B------:R-:W-:Y:S05]  /*5c90*/  @P1 BRA `(.L_x_13997) ;  /* 0xffffffd800d81947 */ /* 0x000fea000383ffff */
.L_x_13986:
[----:B------:R-:W-:-:S13]  /*5ca0*/  ISETP.LE.AND P1, PT, RZ, UR50, PT ;  /* 0x00000032ff007c0c */ /* 0x000fda000bf23270 */
[----:B------:R-:W-:Y:S05]  /*5cb0*/  @!P1 BRA `(.L_x_13998) ;  /* 0x0000001c00509947 */ /* 0x000fea0003800000 */
[----:B------:R-:W-:Y:S01]  /*5cc0*/  IMAD.MOV.U32 R212, RZ, RZ, R5 ;  /* 0x000000ffffd47224 */ /* 0x000fe200078e0005 */
[----:B------:R-:W-:Y:S01]  /*5cd0*/  ULDC UR22, c[0x0][0x988] ;  /* 0x0002620000167ab9 */ /* 0x000fe20000000800 */
[----:B---3--:R-:W-:-:S07]  /*5ce0*/  IMAD.MOV.U32 R9, RZ, RZ, R6 ;  /* 0x000000ffff097224 */ /* 0x008fce00078e0006 */
.L_x_14009:
[----:B------:R-:W-:-:S04]  /*5cf0*/  UIADD3 UR38, UR38, 0x1, URZ ;  /* 0x0000000126267890 */ /* 0x000fc8000fffe03f */
[----:B------:R-:W-:-:S04]  /*5d00*/  UISETP.NE.AND UP0, UPT, UR38, 0x2, UPT ;  /* 0x000000022600788c */ /* 0x000fc8000bf05270 */
[----:B------:R-:W-:Y:S02]  /*5d10*/  USEL UR6, URZ, 0x1, UP0 ;  /* 0x000000013f067887 */ /* 0x000fe40008000000 */
[----:B------:R-:W-:Y:S02]  /*5d20*/  USEL UR38, UR38, URZ, UP0 ;  /* 0x0000003f26267287 */ /* 0x000fe40008000000 */
[----:B------:R-:W-:Y:S01]  /*5d30*/  ULOP3.LUT UR37, UR37, UR6, URZ, 0x3c, !UPT ;  /* 0x0000000625257292 */ /* 0x000fe2000f8e3c3f */
[----:B-1----:R-:W-:Y:S11]  /*5d40*/  @!P0 BRA `(.L_x_13999) ;  /* 0x0000000000048947 */ /* 0x002ff60003800000 */
[----:B------:R-:W-:Y:S01]  /*5d50*/  BPT.TRAP 0x1 ;  /* 0x000000040000795c */ /* 0x000fe20000300000 */
.L_x_13999:
        /* <DEDUP_REMOVED lines=9> */
.L_x_14000:
[----:B--2---:R-:W-:Y:S05]  /*5df0*/  @P1 BRA `(.L_x_14001) ;  /* 0x0000000000081947 */ /* 0x004fea0003800000 */
[----:B------:R-:W2:Y:S02]  /*5e00*/  SYNCS.PHASECHK.TRANS64.TRYWAIT P1, [UR24+0x22830], R7 ;  /* 0x02283007ff0075a7 */ /* 0x000ea40008020158 */
[----:B--2---:R-:W-:Y:S05]  /*5e10*/  @!P1 BRA `(.L_x_14002) ;  /* 0x000000ac005c9947 */ /* 0x004fea0003800000 */
.L_x_14001:
        /* <DEDUP_REMOVED lines=26> */
.L_x_14003:
        /* <DEDUP_REMOVED lines=366> */
.L_x_14004:
[----:B------:R0:W1:Y:S01]  /*76a0*/  SYNCS.PHASECHK.TRANS64.TRYWAIT P1, [UR24+0x22850], R7 ;  /* 0x02285007ff0075a7 */ /* 0x0000620008020158 */
[----:B------:R-:W-:Y:S05]  /*76b0*/  @!P0 BRA `(.L_x_14005) ;  /* 0x0000000000048947 */ /* 0x000fea0003800000 */
[----:B------:R-:W-:Y:S01]  /*76c0*/  BPT.TRAP 0x1 ;  /* 0x000000040000795c */ /* 0x000fe20000300000 */
.L_x_14005:
[----:B------:R-:W-:Y:S01]  /*76d0*/  VIADD R8, R214, 0x8 ;  /* 0x00000008d6087836 */ /* 0x000fe20000000000 */
[----:B-1----:R-:W-:Y:S06]  /*76e0*/  @P1 BRA `(.L_x_14006) ;  /* 0x0000000000081947 */ /* 0x002fec0003800000 */
[----:B------:R-:W1:Y:S02]  /*76f0*/  SYNCS.PHASECHK.TRANS64.TRYWAIT P1, [UR24+0x22850], R7 ;  /* 0x02285007ff0075a7 */ /* 0x000e640008020158 */
[----:B-1----:R-:W-:Y:S05]  /*7700*/  @!P1 BRA `(.L_x_14007) ;  /* 0x0000009400389947 */ /* 0x002fea0003800000 */
.L_x_14006:
        /* <DEDUP_REMOVED lines=39> */
.L_x_14008:
[----:B------:R-:W-:Y:S01]  /*7980*/  UIADD3 UR24, UR24, 0x22860, URZ ;  /* 0x0002286018187890 */ /* 0x000fe2000fffe03f */
[----:B------:R-:W-:Y:S01]  /*7990*/  ISETP.LT.AND P1, PT, RZ, UR50, PT ;  /* 0x00000032ff007c0c */ /* 0x000fe2000bf21270 */
[----:B------:R-:W-:Y:S01]  /*79a0*/  UIADD3 UR50, UR50, -0x1, URZ ;  /* 0xffffffff32327890 */ /* 0x000fe2000fffe03f */
[----:B------:R-:W-:Y:S01]  /*79b0*/  IMAD.MOV.U32 R212, RZ, RZ, R5 ;  /* 0x000000ffffd47224 */ /* 0x000fe200078e0005 */
[----:B------:R-:W-:Y:S01]  /*79c0*/  UPRMT UR24, UR23, 0x654, UR24 ;  /* 0x0000065417187896 */ /* 0x000fe20008000018 */
[----:B------:R-:W-:-:S08]  /*79d0*/  IMAD.MOV.U32 R9, RZ, RZ, R6 ;  /* 0x000000ffff097224 */ /* 0x000fd000078e0006 */
[----:B------:R-:W-:Y:S01]  /*79e0*/  SYNCS.ARRIVE.TRANS64.RED.A1T0 RZ, [UR24], RZ ;  /* 0x000000ffffff79a7 */ /* 0x000fe20008100418 */
[----:B------:R-:W-:Y:S05]  /*79f0*/  @P1 BRA `(.L_x_14009) ;  /* 0xffffffe000bc1947 */ /* 0x000fea000383ffff */
.L_x_13998:
        /* <DEDUP_REMOVED lines=16> */
[----:B-1----:R-:W-:-:S05]  /*7b00*/  FADD.FTZ R9, R9, R4 ;  /* 0x0000000409097221 */ /* 0x002fca0000010000 */
[----:B------:R-:W1:Y:S01]  /*7b10*/  SHFL.BFLY PT, R10, R9, 0x1, 0x1f ;  /* 0x0c201f00090a7f89 */ /* 0x000e6200000e0000 */
[----:B0-----:R-:W-:Y:S01]  /*7b20*/  FADD.FTZ R11, R8, R7 ;  /* 0x00000007080b7221 */ /* 0x001fe20000010000 */
[----:B------:R-:W-:Y:S02]  /*7b30*/  IMAD.MOV.U32 R7, RZ, RZ, RZ ;  /* 0x000000ffff077224 */ /* 0x000fe400078e00ff */
[----:B------:R-:W-:Y:S02]  /*7b40*/  IMAD.MOV.U32 R8, RZ, RZ, -0x800000 ;  /* 0xff800000ff087424 */ /* 0x000fe400078e00ff */
        /* <DEDUP_REMOVED lines=142> */
.L_x_13973:
        /* <DEDUP_REMOVED lines=11> */
[----:B------:R-:W0:Y:S01]  /*84e0*/  S2UR UR4, SR_SWINHI ;  /* 0x00000000000479c3 */ /* 0x000e220000002f00 */
[----:B------:R-:W-:-:S07]  /*84f0*/  IMAD.MOV.U32 R103, RZ, RZ, 0x2 ;  /* 0x00000002ff677424 */ /* 0x000fce00078e00ff */
[----:B------:R-:W-:Y:S01]  /*8500*/  BAR.SYNC.DEFER_BLOCKING 0x1, 0x100 ;  /* 0x0044000000007b1d */ /* 0x000fe20000010000 */
[----:B------:R-:W-:Y:S02]  /*8510*/  F2FP.BF16.F32.PACK_AB R24, R25, R24 ;  /* 0x000000181918723e */ /* 0x000fe400000010ff */
[----:B------:R-:W-:Y:S02]  /*8520*/  F2FP.BF16.F32.PACK_AB R25, R165, R26 ;  /* 0x0000001aa519723e */ /* 0x000fe400000010ff */
[----:B------:R-:W-:Y:S01]  /*8530*/  F2FP.BF16.F32.PACK_AB R26, R29, R28 ;  /* 0x0000001c1d1a723e */ /* 0x000fe200000010ff */
[----:B------:R-:W-:Y:S01]  /*8540*/  ULDC.64 UR12, c[0x0][0xc00] ;  /* 0x00030000000c7ab9 */ /* 0x000fe20000000a00 */
[----:B------:R-:W-:Y:S01]  /*8550*/  F2FP.BF16.F32.PACK_AB R32, R33, R32 ;  /* 0x000000202120723e */ /* 0x000fe200000010ff */
[----:B------:R-:W-:Y:S01]  /*8560*/  UISETP.NE.U32.AND UP0, UPT, UR12, URZ, UPT ;  /* 0x0000003f0c00728c */ /* 0x000fe2000bf05070 */
[----:B------:R-:W-:Y:S02]  /*8570*/  F2FP.BF16.F32.PACK_AB R27, R164, R27 ;  /* 0x0000001ba41b723e */ /* 0x000fe400000010ff */
[----:B------:R-:W-:Y:S01]  /*8580*/  F2FP.BF16.F32.PACK_AB R33, R163, R34 ;  /* 0x00000022a321723e */ /* 0x000fe200000010ff */
[----:B------:R-:W-:Y:S01]  /*8590*/  UISETP.NE.AND.EX UP0, UPT, UR13, URZ, UPT, UP0 ;  /* 0x0000003f0d00728c */ /* 0x000fe2000bf05300 */
[----:B------:R-:W-:-:S02]  /*85a0*/  F2FP.BF16.F32.PACK_AB R40, R41, R40 ;  /* 0x000000282928723e */ /* 0x000fc400000010ff */
[----:B------:R-:W-:Y:S01]  /*85b0*/  F2FP.BF16.F32.PACK_AB R34, R37, R36 ;  /* 0x000000242522723e */ /* 0x000fe200000010ff */
[----:B------:R-:W-:Y:S01]  /*85c0*/  ULDC.64 UR12, c[0x0][0xc00] ;  /* 0x00030000000c7ab9 */ /* 0x000fe20000000a00 */
[----:B------:R-:W-:Y:S01]  /*85d0*/  F2FP.BF16.F32.PACK_AB R35, R162, R35 ;  /* 0x00000023a223723e */ /* 0x000fe200000010ff */
[----:B------:R-:W-:Y:S01]  /*85e0*/  UIMAD.WIDE UR12, UR40, 0x4, UR12 ;  /* 0x00000004280c78a5 */ /* 0x000fe2000f8e020c */
[----:B------:R-:W-:Y:S02]  /*85f0*/  F2FP.BF16.F32.PACK_AB R41, R161, R42 ;  /* 0x0000002aa129723e */ /* 0x000fe400000010ff */
[----:B------:R-:W-:Y:S01]  /*8600*/  F2FP.BF16.F32.PACK_AB R48, R49, R48 ;  /* 0x000000303130723e */ /* 0x000fe200000010ff */
[----:B------:R-:W-:Y:S01]  /*8610*/  UMOV UR8, UR10 ;  /* 0x0000000a00087c82 */ /* 0x000fe20008000000 */
[----:B0-----:R-:W-:Y:S01]  /*8620*/  UMOV UR9, UR4 ;  /* 0x0000000400097c82 */ /* 0x001fe20008000000 */
[----:B------:R-:W-:Y:S01]  /*8630*/  F2FP.BF16.F32.PACK_AB R42, R45, R44 ;  /* 0x0000002c2d2a723e */ /* 0x000fe200000010ff */
[----:B------:R-:W-:Y:S01]  /*8640*/  IMAD.WIDE R102, R204, R103, UR8 ;  /* 0x00000008cc667e25 */ /* 0x000fe2000f8e0267 */
        /* <DEDUP_REMOVED lines=18> */
[----:B------:R-:W-:Y:S01]  /*8770*/  IMAD.X R47, RZ, RZ, R103, P2 ;  /* 0x000000ffff2f7224 */ /* 0x000fe200010e0667 */
[----:B------:R-:W-:-:S02]  /*8780*/  IADD3.X R55, RZ, R103, RZ, P1, !PT ;  /* 0x00000067ff377210 */ /* 0x000fc40000ffe4ff */
        /* <DEDUP_REMOVED lines=18> */
[----:B------:R-:W-:Y:S02]  /*88b0*/  MOV R102, R102 ;  /* 0x0000006600667202 */ /* 0x000fe40000000f00 */
[----:B------:R-:W-:Y:S02]  /*88c0*/  LOP3.LUT R98, R4, 0x380, RZ, 0xc0, !PT ;  /* 0x0000038004627812 */ /* 0x000fe400078ec0ff */
[----:B------:R-:W-:Y:S01]  /*88d0*/  LOP3.LUT R20, R177, 0x380, RZ, 0xc0, !PT ;  /* 0x00000380b1147812 */ /* 0x000fe200078ec0ff */
[----:B------:R-:W-:Y:S01]  /*88e0*/  STSM.16.M88.4 [R102], R24 ;  /* 0x0000001866007844 */ /* 0x000fe20000000200 */
[----:B------:R-:W-:Y:S02]  /*88f0*/  LOP3.LUT R103, R151, 0x380, RZ, 0xc0, !PT ;  /* 0x0000038097677812 */ /* 0x000fe400078ec0ff */
[----:B------:R-:W-:-:S02]  /*8900*/  SHF.R.U64 R10, R10, 0x3, RZ ;  /* 0x000000030a0a7819 */ /* 0x000fc400000012ff */
[----:B------:R-:W-:Y:S02]  /*8910*/  LOP3.LUT R30, R179, 0x380, RZ, 0xc0, !PT ;  /* 0x00000380b31e7812 */ /* 0x000fe400078ec0ff */
[----:B------:R-:W-:Y:S02]  /*8920*/  SHF.R.U64 R12, R12, 0x3, RZ ;  /* 0x000000030c0c7819 */ /* 0x000fe400000012ff */
[----:B------:R-:W-:Y:S02]  /*8930*/  LOP3.LUT R38, R181, 0x380, RZ, 0xc0, !PT ;  /* 0x00000380b5267812 */ /* 0x000fe400078ec0ff */
[----:B------:R-:W-:Y:S02]  /*8940*/  SHF.R.U64 R14, R14, 0x3, RZ ;  /* 0x000000030e0e7819 */ /* 0x000fe400000012ff */
[----:B------:R-:W-:Y:S02]  /*8950*/  LOP3.LUT R46, R183, 0x380, RZ, 0xc0, !PT ;  /* 0x00000380b72e7812 */ /* 0x000fe400078ec0ff */
[----:B------:R-:W-:-:S02]  /*8960*/  SHF.R.U64 R29, R98, 0x3, RZ ;  /* 0x00000003621d7819 */ /* 0x000fc400000012ff */
[----:B------:R-:W-:Y:S02]  /*8970*/  SHF.R.U64 R20, R20, 0x3, RZ ;  /* 0x0000000314147819 */ /* 0x000fe400000012ff */
[----:B------:R-:W-:Y:S02]  /*8980*/  LOP3.LUT R54, R185, 0x380, RZ, 0xc0, !PT ;  /* 0x00000380b9367812 */ /* 0x000fe400078ec0ff */
[----:B------:R-:W-:Y:S02]  /*8990*/  SHF.R.U64 R28, R103, 0x3, RZ ;  /* 0x00000003671c7819 */ /* 0x000fe400000012ff */
[----:B------:R-:W-:Y:S02]  /*89a0*/  LOP3.LUT R10, R10, R171, RZ, 0x3c, !PT ;  /* 0x000000ab0a0a7212 */ /* 0x000fe400078e3cff */
[----:B------:R-:W-:Y:S02]  /*89b0*/  SHF.R.U64 R30, R30, 0x3, RZ ;  /* 0x000000031e1e7819 */ /* 0x000fe400000012ff */
        /* <DEDUP_REMOVED lines=8> */
[----:B------:R-:W-:Y:S02]  /*8a40*/  LOP3.LUT R20, R20, R177, RZ, 0x3c, !PT ;  /* 0x000000b114147212 */ /* 0x000fe400078e3cff */
[----:B------:R-:W-:Y:S02]  /*8a50*/  SHF.R.U64 R54, R54, 0x3, RZ ;  /* 0x0000000336367819 */ /* 0x000fe400000012ff */
[----:B------:R-:W-:Y:S02]  /*8a60*/  LOP3.LUT R94, R193, 0x380, RZ, 0xc0, !PT ;  /* 0x00000380c15e7812 */ /* 0x000fe400078ec0ff */
[----:B------:R-:W-:Y:S02]  /*8a70*/  LOP3.LUT R4, R28, R151, RZ, 0x3c, !PT ;  /* 0x000000971c047212 */ /* 0x000fe400078e3cff */
[----:B------:R-:W-:-:S02]  /*8a80*/  LOP3.LUT R30, R30, R179, RZ, 0x3c, !PT ;  /* 0x000000b31e1e7212 */ /* 0x000fc400078e3cff */
[----:B------:R-:W-:Y:S02]  /*8a90*/  SHF.R.U64 R62, R62, 0x3, RZ ;  /* 0x000000033e3e7819 */ /* 0x000fe400000012ff */
[----:B------:R-:W-:Y:S02]  /*8aa0*/  MOV R28, R10 ;  /* 0x0000000a001c7202 */ /* 0x000fe40000000f00 */
[----:B------:R-:W-:Y:S02]  /*8ab0*/  LOP3.LUT R38, R38, R181, RZ, 0x3c, !PT ;  /* 0x000000b526267212 */ /* 0x000fe400078e3cff */
[----:B------:R-:W-:Y:S01]  /*8ac0*/  SHF.R.U64 R70, R70, 0x3, RZ ;  /* 0x0000000346467819 */ /* 0x000fe200000012ff */
[----:B------:R-:W-:Y:S01]  /*8ad0*/  STSM.16.M88.4 [R28], R32 ;  /* 0x000000201c007844 */ /* 0x000fe20000000200 */
[----:B------:R-:W-:Y:S02]  /*8ae0*/  MOV R12, R12 ;  /* 0x0000000c000c7202 */ /* 0x000fe40000000f00 */
[----:B------:R-:W-:-:S02]  /*8af0*/  F2FP.BF16.F32.PACK_AB R56, R57, R56 ;  /* 0x000000383938723e */ /* 0x000fc400000010ff */
[----:B------:R-:W-:Y:S01]  /*8b00*/  LOP3.LUT R46, R46, R183, RZ, 0x3c, !PT ;  /* 0x000000b72e2e7212 */ /* 0x000fe200078e3cff */
[----:B------:R-:W-:Y:S01]  /*8b10*/  STSM.16.M88.4 [R12], R40 ;  /* 0x000000280c007844 */ /* 0x000fe20000000200 */
[----:B------:R-:W-:Y:S02]  /*8b20*/  SHF.R.U64 R78, R78, 0x3, RZ ;  /* 0x000000034e4e7819 */ /* 0x000fe400000012ff */
[----:B------:R-:W-:Y:S02]  /*8b30*/  LOP3.LUT R165, R6, 0x380, RZ, 0xc0, !PT ;  /* 0x0000038006a57812 */ /* 0x000fe400078ec0ff */
[----:B------:R-:W-:Y:S02]  /*8b40*/  MOV R14, R14 ;  /* 0x0000000e000e7202 */ /* 0x000fe40000000f00 */
[----:B------:R-:W-:Y:S02]  /*8b50*/  F2FP.BF16.F32.PACK_AB R50, R53, R52 ;  /* 0x000000343532723e */ /* 0x000fe400000010ff */
[----:B------:R-:W-:-:S02]  /*8b60*/  F2FP.BF16.F32.PACK_AB R51, R158, R51 ;  /* 0x000000339e33723e */ /* 0x000fc400000010ff */
[----:B------:R-:W-:Y:S02]  /*8b70*/  F2FP.BF16.F32.PACK_AB R57, R157, R58 ;  /* 0x0000003a9d39723e */ /* 0x000fe400000010ff */
[----:B------:R-:W-:Y:S01]  /*8b80*/  F2FP.BF16.F32.PACK_AB R64, R65, R64 ;  /* 0x000000404140723e */ /* 0x000fe200000010ff */
[----:B------:R-:W-:Y:S01]  /*8b90*/  STSM.16.M88.4 [R14], R48 ;  /* 0x000000300e007844 */ /* 0x000fe20000000200 */
[----:B------:R-:W-:Y:S02]  /*8ba0*/  LOP3.LUT R54, R54, R185, RZ, 0x3c, !PT ;  /* 0x000000b936367212 */ /* 0x000fe400078e3cff */
[----:B------:R-:W-:Y:S02]  /*8bb0*/  SHF.R.U64 R94, R94, 0x3, RZ ;  /* 0x000000035e5e7819 */ /* 0x000fe400000012ff */
[----:B------:R-:W-:Y:S02]  /*8bc0*/  MOV R20, R20 ;  /* 0x0000001400147202 */ /* 0x000fe40000000f00 */
[----:B------:R-:W-:-:S02]  /*8bd0*/  F2FP.BF16.F32.PACK_AB R58, R61, R60 ;  /* 0x0000003c3d3a723e */ /* 0x000fc400000010ff */
[----:B------:R-:W-:Y:S02]  /*8be0*/  F2FP.BF16.F32.PACK_AB R59, R156, R59 ;  /* 0x0000003b9c3b723e */ /* 0x000fe400000010ff */
        /* <DEDUP_REMOVED lines=25> */
[----:B------:R-:W-:Y:S01]  /*8d80*/  ULDC UR11, c[0x0][0xa88] ;  /* 0x0002a200000b7ab9 */ /* 0x000fe20000000800 */
[----:B------:R-:W-:Y:S01]  /*8d90*/  LOP3.LUT R78, R78, R191, RZ, 0x3c, !PT ;  /* 0x000000bf4e4e7212 */ /* 0x000fe200078e3cff */
[----:B------:R-:W-:Y:S01]  /*8da0*/  UMOV UR4, URZ ;  /* 0x0000003f00047c82 */ /* 0x000fe20008000000 */
[----:B------:R-:W-:Y:S01]  /*8db0*/  SHF.R.U64 R103, R165, 0x3, RZ ;  /* 0x00000003a5677819 */ /* 0x000fe200000012ff */
[----:B------:R-:W0:Y:S01]  /*8dc0*/  LDC R77, c[0x0][0xbe8] ;  /* 0x0002fa00ff4d7b82 */ /* 0x000e220000000800 */
[----:B------:R-:W-:-:S02]  /*8dd0*/  MOV R46, R46 ;  /* 0x0000002e002e7202 */ /* 0x000fc40000000f00 */
[----:B------:R-:W-:Y:S02]  /*8de0*/  F2FP.BF16.F32.PACK_AB R82, R85, R84 ;  /* 0x000000545552723e */ /* 0x000fe400000010ff */
[----:B------:R-:W-:Y:S02]  /*8df0*/  LOP3.LUT R94, R94, R193, RZ, 0x3c, !PT ;  /* 0x000000c15e5e7212 */ /* 0x000fe400078e3cff */
[----:B------:R-:W-:Y:S01]  /*8e00*/  MOV R54, R54 ;  /* 0x0000003600367202 */ /* 0x000fe20000000f00 */
[----:B------:R-:W-:Y:S01]  /*8e10*/  STSM.16.M88.4 [R46], R80 ;  /* 0x000000502e007844 */ /* 0x000fe20000000200 */
[----:B------:R-:W-:Y:S02]  /*8e20*/  MOV R11, R98 ;  /* 0x00000062000b7202 */ /* 0x000fe40000000f00 */
        /* <DEDUP_REMOVED lines=14> */
[----:B------:R-:W-:Y:S01]  /*8f10*/  LOP3.LUT R6, R103, R6, RZ, 0x3c, !PT ;  /* 0x0000000667067212 */ /* 0x000fe200078e3cff */
        /* <DEDUP_REMOVED lines=10> */
[----:B------:R-:W-:Y:S01]  /*8fc0*/  F2FP.BF16.F32.PACK_AB R130, R133, R132 ;  /* 0x000000848582723e */ /* 0x000fe200000010ff */
[----:B------:R-:W-:Y:S01]  /*8fd0*/  STSM.16.M88.4 [R94], R120 ;  /* 0x000000785e007844 */ /* 0x000fe20000000200 */
        /* <DEDUP_REMOVED lines=17> */
[----:B------:R-:W3:Y:S01]  /*90f0*/  @P0 LDG.E R0, desc[UR48][R4.64] ;  /* 0x0000003004000981 */ /* 0x000ee2000c1e1900 */
[----:B------:R-:W-:Y:S01]  /*9100*/  UISETP.NE.U32.AND UP1, UPT, UR12, URZ, UPT ;  /* 0x0000003f0c00728c */ /* 0x000fe2000bf25070 */
[----:B0-----:R-:W-:Y:S01]  /*9110*/  ISETP.NE.AND P1, PT, R77, 0x1, PT ;  /* 0x000000014d00780c */ /* 0x001fe20003f25270 */
[----:B-1----:R-:W-:-:S02]  /*9120*/  VIADD R10, R16, UR45 ;  /* 0x0000002d100a7c36 */ /* 0x002fc40008000000 */
        /* <DEDUP_REMOVED lines=8> */
[----:B---3--:R-:W-:Y:S01]  /*91b0*/  @P0 R2UR UR4, R0 ;  /* 0x00000000000402ca */ /* 0x008fe200000e0000 */
[----:B------:R-:W-:-:S06]  /*91c0*/  IMAD.U32 R0, RZ, RZ, UR11 ;  /* 0x0000000bff007e24 */ /* 0x000fcc000f8e00ff */
[----:B------:R2:W5:Y:S01]  /*91d0*/  @P2 LDG.E R0, desc[UR48][R12.64] ;  /* 0x000000300c002981 */ /* 0x000562000c1e1900 */
[----:B01----:R-:W-:Y:S07]  /*91e0*/  @P2 BRA `(.L_x_14012) ;  /* 0x0000000000102947 */ /* 0x003fee0003800000 */
[----:B------:R-:W-:Y:S05]  /*91f0*/  @!P0 BRA `(.L_x_14012) ;  /* 0x00000000000c8947 */ /* 0x000fea0003800000 */
[----:B------:R-:W3:Y:S04]  /*9200*/  LDG.E R11, desc[UR48][R4.64] ;  /* 0x00000030040b7981 */ /* 0x000ee8000c1e1900 */
[----:B-----5:R-:W3:Y:S02]  /*9210*/  LDG.E R0, desc[UR48][R4.64+0x4] ;  /* 0x0000043004007981 */ /* 0x020ee4000c1e1900 */
[----:B---3--:R-:W-:-:S07]  /*9220*/  IMAD.IADD R0, R0, 0x1, -R11 ;  /* 0x0000000100007824 */ /* 0x008fce00078e0a0b */
.L_x_14012:
[----:B------:R-:W-:Y:S01]  /*9230*/  USHF.R.S32.HI UR18, URZ, 0x1f, UR43 ;  /* 0x0000001f3f127899 */ /* 0x000fe2000801142b */
[----:B------:R-:W-:Y:S01]  /*9240*/  @P1 IMAD.HI.U32 R4, R10, R7, RZ ;  /* 0x000000070a041227 */ /* 0x000fe200078e00ff */
[----:B------:R-:W-:Y:S01]  /*9250*/  ULDC.64 UR16, c[0x0][0xb90] ;  /* 0x0002e40000107ab9 */ /* 0x000fe20000000a00 */
[----:B------:R-:W-:Y:S01]  /*9260*/  USHF.R.S32.HI UR13, URZ, 0x1f, UR4 ;  /* 0x0000001f3f0d7899 */ /* 0x000fe20008011404 */
[----:B------:R-:W0:Y:S01]  /*9270*/  @P1 LDC R79, c[0x0][0xbf0] ;  /* 0x0002fc00ff4f1b82 */ /* 0x000e220000000800 */
[----:B------:R-:W-:Y:S01]  /*9280*/  UIMAD UR11, UR18, UR16, URZ ;  /* 0x00000010120b72a4 */ /* 0x000fe2000f8e023f */
[----:B--2---:R-:W-:Y:S01]  /*9290*/  IMAD.MOV.U32 R6, RZ, RZ, R10 ;  /* 0x000000ffff067224 */ /* 0x004fe200078e000a */
[----:B------:R-:W-:Y:S01]  /*92a0*/  UMOV UR12, UR4 ;  /* 0x00000004000c7c82 */ /* 0x000fe20008000000 */
[----:B------:R-:W-:Y:S01]  /*92b0*/  @P1 SHF.R.U32.HI R6, RZ, R9, R4 ;  /* 0x00000009ff061219 */ /* 0x000fe20000011604 */
[----:B------:R-:W-:Y:S01]  /*92c0*/  UIMAD.WIDE.U32 UR14, UR43, UR16, UR12 ;  /* 0x000000102b0e72a5 */ /* 0x000fe2000f8e000c */
[----:B------:R-:W-:Y:S01]  /*92d0*/  IMAD.MOV.U32 R5, RZ, RZ, 0x2 ;  /* 0x00000002ff057424 */ /* 0x000fe200078e00ff */
[----:B------:R-:W-:Y:S01]  /*92e0*/  UIMAD UR11, UR43, UR17, UR11 ;  /* 0x000000112b0b72a4 */ /* 0x000fe2000f8e020b */
[----:B------:R-:W-:Y:S01]  /*92f0*/  VIADD R26, R203, UR45 ;  /* 0x0000002dcb1a7c36 */ /* 0x000fe20008000000 */
[----:B------:R-:W-:Y:S01]  /*9300*/  USEL UR41, UR41, URZ, !UP0 ;  /* 0x0000003f29297287 */ /* 0x000fe2000c000000 */
[----:B------:R-:W-:Y:S01]  /*9310*/  IMAD.MOV R4, RZ, RZ, -R6 ;  /* 0x000000ffff047224 */ /* 0x000fe200078e0a06 */
[----:B------:R-:W-:Y:S01]  /*9320*/  ULDC.64 UR16, c[0x0][0xb98] ;  /* 0x0002e60000107ab9 */ /* 0x000fe20000000a00 */
[----:B------:R-:W-:Y:S01]  /*9330*/  UIADD3 UR15, UR15, UR11, URZ ;  /* 0x0000000b0f0f7290 */ /* 0x000fe2000fffe03f */
[----:B-----5:R-:W-:Y:S01]  /*9340*/  IMAD R83, R0, R77, RZ ;  /* 0x0000004d00537224 */ /* 0x020fe200078e02ff */
[----:B------:R-:W-:Y:S01]  /*9350*/  USEL UR40, UR40, URZ, !UP0 ;  /* 0x0000003f28287287 */ /* 0x000fe2000c000000 */
[----:B------:R-:W-:Y:S01]  /*9360*/  IMAD R9, R77, R4, R10 ;  /* 0x000000044d097224 */ /* 0x000fe200078e020a */
[----:B------:R-:W-:Y:S01]  /*9370*/  UIMAD UR11, UR41, UR16, URZ ;  /* 0x00000010290b72a4 */ /* 0x000fe2000f8e023f */
[----:B------:R-:W-:Y:S01]  /*9380*/  IMAD R4, R200, 0x40, R2 ;  /* 0x00000040c8047824 */ /* 0x000fe200078e0202 */
[----:B------:R-:W-:Y:S01]  /*9390*/  UIMAD.WIDE.U32 UR14, UR40, UR16, UR14 ;  /* 0x00000010280e72a5 */ /* 0x000fe2000f8e000e */
[----:B------:R-:W-:Y:S01]  /*93a0*/  SHF.R.S32.HI R10, RZ, 0x1f, R6 ;  /* 0x0000001fff0a7819 */ /* 0x000fe20000011406 */
[----:B------:R-:W-:Y:S01]  /*93b0*/  UIMAD UR11, UR40, UR17, UR11 ;  /* 0x00000011280b72a4 */ /* 0x000fe2000f8e020b */
[----:B------:R-:W-:Y:S01]  /*93c0*/  SHF.R.S32.HI R7, RZ, 0x1f, R9 ;  /* 0x0000001fff077819 */ /* 0x000fe20000011409 */
[----:B------:R-:W-:Y:S01]  /*93d0*/  IMAD.WIDE R4, R4, R5, UR8 ;  /* 0x0000000804047e25 */ /* 0x000fe2000f8e0205 */
[----:B------:R-:W-:Y:S01]  /*93e0*/  ULDC.64 UR8, c[0x0][0xb88] ;  /* 0x0002e20000087ab9 */ /* 0x000fe20000000a00 */
[----:B------:R-:W-:-:S02]  /*93f0*/  IADD3 R6, P0, R6, UR14, RZ ;  /* 0x0000000e06067c10 */ /* 0x000fc4000ff1e0ff */
[----:B------:R-:W-:Y:S01]  /*9400*/  IMAD.U32 R11, RZ, RZ, UR11 ;  /* 0x0000000bff0b7e24 */ /* 0x000fe2000f8e00ff */
[C---:B------:R-:W-:Y:S01]  /*9410*/  IADD3 R33, P2, R4.reuse, 0x5000, RZ ;  /* 0x0000500004217810 */ /* 0x040fe20007f5e0ff */
[----:B------:R-:W-:Y:S01]  /*9420*/  IMAD R12, R7, UR8, RZ ;  /* 0x00000008070c7c24 */ /* 0x000fe2000f8e02ff */
[----:B------:R-:W-:Y:S02]  /*9430*/  IADD3 R53, P3, R4, 0x4000, RZ ;  /* 0x0000400004357810 */ /* 0x000fe40007f7e0ff */
[----:B------:R-:W-:Y:S01]  /*9440*/  IADD3.X R7, R10, UR15, R11, P0, !PT ;  /* 0x0000000f0a077c10 */ /* 0x000fe200087fe40b */
[----:B------:R-:W-:Y:S01]  /*9450*/  IMAD R11, R9, UR9, R12 ;  /* 0x00000009090b7c24 */ /* 0x000fe2000f8e020c */
[----:B------:R-:W-:Y:S01]  /*9460*/  LOP3.LUT R32, R33, 0x380, RZ, 0xc0, !PT ;  /* 0x0000038021207812 */ /* 0x000fe200078ec0ff */
[----:B------:R-:W-:Y:S01]  /*9470*/  ULDC.64 UR14, c[0x0][0xaa0] ;  /* 0x0002a800000e7ab9 */ /* 0x000fe20000000a00 */
[----:B------:R-:W-:Y:S01]  /*9480*/  LOP3.LUT R52, R53, 0x380, RZ, 0xc0, !PT ;  /* 0x0000038035347812 */ /* 0x000fe200078ec0ff */
[----:B------:R-:W-:Y:S01]  /*9490*/  IMAD.WIDE.U32 R6, R9, UR8, R6 ;  /* 0x0000000809067c25 */ /* 0x000fe2000f8e0006 */
[----:B------:R-:W-:Y:S01]  /*94a0*/  ULDC.64 UR8, c[0x0][0xb50] ;  /* 0x0002d40000087ab9 */ /* 0x000fe20000000a00 */
[----:B------:R-:W-:-:S02]  /*94b0*/  SHF.R.U64 R32, R32, 0x3, RZ ;  /* 0x0000000320207819 */ /* 0x000fc400000012ff */
[----:B------:R-:W-:Y:S01]  /*94c0*/  IMAD.IADD R7, R7, 0x1, R11 ;  /* 0x0000000107077824 */ /* 0x000fe200078e020b */
[----:B------:R-:W-:Y:S02]  /*94d0*/  LEA R14, P0, R6, UR8, 0x2 ;  /* 0x00000008060e7c11 */ /* 0x000fe4000f8010ff */
[----:B------:R-:W-:Y:S01]  /*94e0*/  LOP3.LUT R32, R32, R33, RZ, 0x3c, !PT ;  /* 0x0000002120207212 */ /* 0x000fe200078e3cff */
[----:B------:R-:W-:Y:S01]  /*94f0*/  IMAD.X R33, RZ, RZ, R5, P2 ;  /* 0x000000ffff217224 */ /* 0x000fe200010e0605 */
[----:B------:R-:W-:Y:S01]  /*9500*/  LEA.HI.X R15, R6, UR9, R7, 0x2, P0 ;  /* 0x00000009060f7c11 */ /* 0x000fe200080f1407 */
[----:B------:R-:W-:Y:S01]  /*9510*/  SHFL.IDX PT, R20, R14, RZ, 0x1c1f ;  /* 0x001c1fff0e147589 */ /* 0x000fe200000e0000 */
[----:B------:R-:W-:Y:S01]  /*9520*/  IADD3 R29, P0, R4, 0x3000, RZ ;  /* 0x00003000041d7810 */ /* 0x000fe20007f1e0ff */
[----:B------:R-:W-:Y:S01]  /*9530*/  VIADD R6, R26, 0x8 ;  /* 0x000000081a067836 */ /* 0x000fe20000000000 */
[----:B------:R-:W-:Y:S01]  /*9540*/  IADD3 R11, P2, R4, 0xb000, RZ ;  /* 0x0000b000040b7810 */ /* 0x000fe20007f5e0ff */
[----:B------:R-:W1:Y:S01]  /*9550*/  SHFL.IDX PT, R21, R15, RZ, 0x1c1f ;  /* 0x001c1fff0f157589 */ /* 0x000e6200000e0000 */
[----:B------:R-:W-:-:S02]  /*9560*/  LOP3.LUT R28, R29, 0x380, RZ, 0xc0, !PT ;  /* 0x000003801d1c7812 */ /* 0x000fc400078ec0ff */
[----:B------:R-:W-:Y:S01]  /*9570*/  LOP3.LUT R10, R11, 0x380, RZ, 0xc0, !PT ;  /* 0x000003800b0a7812 */ /* 0x000fe200078ec0ff */
[----:B------:R-:W-:Y:S01]  /*9580*/  SHFL.IDX PT, R46, R14, 0x1, 0x1c1f ;  /* 0x003c1f000e2e7f89 */ /* 0x000fe200000e0000 */
[----:B------:R-:W-:Y:S02]  /*9590*/  SHF.R.U64 R28, R28, 0x3, RZ ;  /* 0x000000031c1c7819 */ /* 0x000fe400000012ff */
[----:B------:R-:W-:Y:S01]  /*95a0*/  SHF.R.U64 R10, R10, 0x3, RZ ;  /* 0x000000030a0a7819 */ /* 0x000fe200000012ff */
[----:B------:R-:W2:Y:S01]  /*95b0*/  SHFL.IDX PT, R47, R15, 0x1, 0x1c1f ;  /* 0x003c1f000f2f7f89 */ /* 0x000ea200000e0000 */
[----:B------:R-:W-:Y:S01]  /*95c0*/  LOP3.LUT R28, R28, R29, RZ, 0x3c, !PT ;  /* 0x0000001d1c1c7212 */ /* 0x000fe200078e3cff */
[----:B------:R-:W-:Y:S01]  /*95d0*/  IMAD.X R29, RZ, RZ, R5, P0 ;  /* 0x000000ffff1d7224 */ /* 0x000fe200000e0605 */
[----:B------:R-:W-:Y:S02]  /*95e0*/  IADD3 R57, P0, R4, 0x9000, RZ ;  /* 0x0000900004397810 */ /* 0x000fe40007f1e0ff */
[----:B------:R-:W-:-:S02]  /*95f0*/  SHF.R.U64 R52, R52, 0x3, RZ ;  /* 0x0000000334347819 */ /* 0x000fc400000012ff */
[----:B------:R-:W-:Y:S02]  /*9600*/  LOP3.LUT R56, R57, 0x380, RZ, 0xc0, !PT ;  /* 0x0000038039387812 */ /* 0x000fe400078ec0ff */
[----:B------:R-:W-:Y:S01]  /*9610*/  LOP3.LUT R10, R10, R11, RZ, 0x3c, !PT ;  /* 0x0000000b0a0a7212 */ /* 0x000fe200078e3cff */
[--C-:B------:R-:W-:Y:S01]  /*9620*/  IMAD.X R11, RZ, RZ, R5.reuse, P2 ;  /* 0x000000ffff0b7224 */ /* 0x100fe200010e0605 */
[----:B------:R-:W-:Y:S02]  /*9630*/  SHF.R.U64 R56, R56, 0x3, RZ ;  /* 0x0000000338387819 */ /* 0x000fe400000012ff */
[----:B------:R-:W-:Y:S01]  /*9640*/  LOP3.LUT R52, R52, R53, RZ, 0x3c, !PT ;  /* 0x0000003534347212 */ /* 0x000fe200078e3cff */
[--C-:B------:R-:W-:Y:S01]  /*9650*/  IMAD.X R53, RZ, RZ, R5.reuse, P3 ;  /* 0x000000ffff357224 */ /* 0x100fe200018e0605 */
[----:B------:R-:W-:Y:S01]  /*9660*/  LOP3.LUT R56, R56, R57, RZ, 0x3c, !PT ;  /* 0x0000003938387212 */ /* 0x000fe200078e3cff */
[----:B------:R-:W-:Y:S01]  /*9670*/  IMAD.X R57, RZ, RZ, R5, P0 ;  /* 0x000000ffff397224 */ /* 0x000fe200000e0605 */
[----:B------:R-:W-:-:S02]  /*9680*/  LOP3.LUT P0, RZ, R201, 0x3, RZ, 0xc0, !PT ;  /* 0x00000003c9ff7812 */ /* 0x000fc4000780c0ff */
[----:B------:R-:W-:Y:S02]  /*9690*/  IADD3 R45, P3, R4, 0xa000, RZ ;  /* 0x0000a000042d7810 */ /* 0x000fe40007f7e0ff */
[----:B------:R-:W-:Y:S02]  /*96a0*/  ISETP.GE.OR P2, PT, R26, R83, P0 ;  /* 0x000000531a00720c */ /* 0x000fe40000746670 */
[----:B------:R-:W-:Y:S02]  /*96b0*/  LOP3.LUT R44, R45, 0x380, RZ, 0xc0, !PT ;  /* 0x000003802d2c7812 */ /* 0x000fe400078ec0ff */
[C---:B------:R-:W-:Y:S02]  /*96c0*/  IADD3 R13, P5, R4.reuse, 0x1000, RZ ;  /* 0x00001000040d7810 */ /* 0x040fe40007fbe0ff */
[----:B------:R-:W-:Y:S02]  /*96d0*/  IADD3 R25, P4, R4, 0x2000, RZ ;  /* 0x0000200004197810 */ /* 0x000fe40007f9e0ff */
[----:B------:R-:W-:-:S02]  /*96e0*/  SHF.R.U64 R44, R44, 0x3, RZ ;  /* 0x000000032c2c7819 */ /* 0x000fc400000012ff */
[----:B------:R-:W-:Y:S02]  /*96f0*/  LOP3.LUT R12, R13, 0x380, RZ, 0xc0, !PT ;  /* 0x000003800d0c7812 */ /* 0x000fe400078ec0ff */
[----:B------:R-:W-:Y:S01]  /*9700*/  LOP3.LUT R24, R25, 0x380, RZ, 0xc0, !PT ;  /* 0x0000038019187812 */ /* 0x000fe200078ec0ff */
[----:B-1----:R1:W-:Y:S01]  /*9710*/  @!P2 ST.E desc[UR48][R20.64], R8 ;  /* 0x000000081400a985 */ /* 0x0023e2000c101930 */
[----:B------:R-:W-:Y:S01]  /*9720*/  LOP3.LUT R44, R44, R45, RZ, 0x3c, !PT ;  /* 0x0000002d2c2c7212 */ /* 0x000fe200078e3cff */
[----:B------:R-:W-:Y:S01]  /*9730*/  IMAD.X R45, RZ, RZ, R5, P3 ;  /* 0x000000ffff2d7224 */ /* 0x000fe200018e0605 */
[----:B------:R-:W-:Y:S02]  /*9740*/  SHF.R.U64 R12, R12, 0x3, RZ ;  /* 0x000000030c0c7819 */ /* 0x000fe400000012ff */
[----:B------:R-:W-:Y:S02]  /*9750*/  SHF.R.U64 R24, R24, 0x3, RZ ;  /* 0x0000000318187819 */ /* 0x000fe400000012ff */
[----:B------:R-:W-:-:S02]  /*9760*/  IADD3 R7, P3, R4, 0xf000, RZ ;  /* 0x0000f00004077810 */ /* 0x000fc40007f7e0ff */
[----:B------:R-:W-:Y:S02]  /*9770*/  LOP3.LUT R12, R12, R13, RZ, 0x3c, !PT ;  /* 0x0000000d0c0c7212 */ /* 0x000fe400078e3cff */
[----:B------:R-:W-:Y:S01]  /*9780*/  LOP3.LUT R24, R24, R25, RZ, 0x3c, !PT ;  /* 0x0000001918187212 */ /* 0x000fe200078e3cff */
[----:B-1----:R-:W1:Y:S01]  /*9790*/  @P1 LDC R21, c[0x0][0xbec] ;  /* 0x0002fb00ff151b82 */ /* 0x002e620000000800 */
[----:B------:R-:W-:Y:S01]  /*97a0*/  IADD3.X R13, RZ, R5, RZ, P5, !PT ;  /* 0x00000005ff0d7210 */ /* 0x000fe20002ffe4ff */
[--C-:B------:R-:W-:Y:S01]  /*97b0*/  IMAD.X R25, RZ, RZ, R5.reuse, P4 ;  /* 0x000000ffff197224 */ /* 0x100fe200020e0605 */
[----:B------:R-:W-:Y:S01]  /*97c0*/  LOP3.LUT R0, R7, 0x380, RZ, 0xc0, !PT ;  /* 0x0000038007007812 */ /* 0x000fe200078ec0ff */
[----:B------:R-:W-:Y:S01]  /*97d0*/  UIMAD UR11, UR13, UR14, URZ ;  /* 0x0000000e0d0b72a4 */ /* 0x000fe2000f8e023f */
[C---:B------:R-:W-:Y:S01]  /*97e0*/  IADD3 R37, P6, R4.reuse, 0x6000, RZ ;  /* 0x0000600004257810 */ /* 0x040fe20007fde0ff */
[----:B------:R-:W-:Y:S01]  /*97f0*/  UIMAD.WIDE.U32 UR8, UR4, UR14, URZ ;  /* 0x0000000e040872a5 */ /* 0x000fe2000f8e003f */
[C---:B------:R-:W-:Y:S01]  /*9800*/  IADD3 R41, P5, R4.reuse, 0x7000, RZ ;  /* 0x0000700004297810 */ /* 0x040fe20007fbe0ff */
[----:B------:R-:W-:Y:S01]  /*9810*/  IMAD.X R49, RZ, RZ, R5, P3 ;  /* 0x000000ffff317224 */ /* 0x000fe200018e0605 */
[----:B------:R-:W-:-:S02]  /*9820*/  IADD3 R65, P4, R4, 0x8000, RZ ;  /* 0x0000800004417810 */ /* 0x000fc40007f9e0ff */
[----:B------:R-:W-:Y:S01]  /*9830*/  SHF.R.U64 R0, R0, 0x3, RZ ;  /* 0x0000000300007819 */ /* 0x000fe200000012ff */
[----:B------:R-:W-:Y:S01]  /*9840*/  UIMAD UR11, UR4, UR15, UR11 ;  /* 0x0000000f040b72a4 */ /* 0x000fe2000f8e020b */
[----:B------:R-:W-:Y:S01]  /*9850*/  LOP3.LUT R36, R37, 0x380, RZ, 0xc0, !PT ;  /* 0x0000038025247812 */ /* 0x000fe200078ec0ff */
[----:B------:R-:W-:Y:S01]  /*9860*/  ULDC.64 UR12, c[0x0][0xae8] ;  /* 0x0002ba00000c7ab9 */ /* 0x000fe20000000a00 */
[----:B------:R-:W-:Y:S02]  /*9870*/  LOP3.LUT R40, R41, 0x380, RZ, 0xc0, !PT ;  /* 0x0000038029287812 */ /* 0x000fe400078ec0ff */
[----:B------:R-:W-:Y:S02]  /*9880*/  LOP3.LUT R64, R65, 0x380, RZ, 0xc0, !PT ;  /* 0x0000038041407812 */ /* 0x000fe400078ec0ff */
[----:B------:R-:W-:Y:S02]  /*9890*/  ISETP.GE.OR P0, PT, R6, R83, P0 ;  /* 0x000000530600720c */ /* 0x000fe40000706670 */
[----:B------:R-:W-:Y:S01]  /*98a0*/  LOP3.LUT R48, R0, R7, RZ, 0x3c, !PT ;  /* 0x0000000700307212 */ /* 0x000fe200078e3cff */
[----:B------:R-:W-:Y:S01]  /*98b0*/  IMAD R0, R23, 0x20, R200 ;  /* 0x0000002017007824 */ /* 0x000fe200078e02c8 */
[----:B------:R-:W-:Y:S01]  /*98c0*/  SHF.R.U64 R36, R36, 0x3, RZ ;  /* 0x0000000324247819 */ /* 0x000fe200000012ff */
[----:B------:R-:W-:Y:S01]  /*98d0*/  UIADD3 UR9, UR9, UR11, URZ ;  /* 0x0000000b09097290 */ /* 0x000fe2000fffe03f */
[----:B------:R-:W-:Y:S01]  /*98e0*/  SHF.R.U64 R40, R40, 0x3, RZ ;  /* 0x0000000328287819 */ /* 0x000fe200000012ff */
[----:B------:R-:W-:Y:S01]  /*98f0*/  UIMAD UR4, UR18, UR12, URZ ;  /* 0x0000000c120472a4 */ /* 0x000fe2000f8e023f */
[----:B------:R-:W-:Y:S01]  /*9900*/  SHF.R.U64 R64, R64, 0x3, RZ ;  /* 0x0000000340407819 */ /* 0x000fe200000012ff */
[----:B------:R-:W-:Y:S01]  /*9910*/  VIADD R78, R0, UR45 ;  /* 0x0000002d004e7c36 */ /* 0x000fe20008000000 */
[----:B------:R-:W-:Y:S01]  /*9920*/  LOP3.LUT R36, R36, R37, RZ, 0x3c, !PT ;  /* 0x0000002524247212 */ /* 0x000fe200078e3cff */
[--C-:B------:R-:W-:Y:S01]  /*9930*/  IMAD.X R37, RZ, RZ, R5.reuse, P6 ;  /* 0x000000ffff257224 */ /* 0x100fe200030e0605 */
[----:B------:R-:W-:Y:S01]  /*9940*/  LOP3.LUT R40, R40, R41, RZ, 0x3c, !PT ;  /* 0x0000002928287212 */ /* 0x000fe200078e3cff */
[--C-:B------:R-:W-:Y:S01]  /*9950*/  IMAD.X R41, RZ, RZ, R5.reuse, P5 ;  /* 0x000000ffff297224 */ /* 0x100fe200028e0605 */
[----:B------:R-:W-:Y:S01]  /*9960*/  LOP3.LUT R64, R64, R65, RZ, 0x3c, !PT ;  /* 0x0000004140407212 */ /* 0x000fe200078e3cff */
[----:B------:R-:W-:Y:S01]  /*9970*/  IMAD.X R65, RZ, RZ, R5, P4 ;  /* 0x000000ffff417224 */ /* 0x000fe200020e0605 */
[----:B------:R-:W-:Y:S01]  /*9980*/  UIMAD UR4, UR43, UR13, UR4 ;  /* 0x0000000d2b0472a4 */ /* 0x000fe2000f8e0204 */
[C---:B------:R-:W-:Y:S01]  /*9990*/  IADD3 R73, P6, R4.reuse, 0xc000, RZ ;  /* 0x0000c00004497810 */ /* 0x040fe20007fde0ff */
[----:B------:R-:W-:Y:S01]  /*99a0*/  UIMAD.WIDE.U32 UR8, UR43, UR12, UR8 ;  /* 0x0000000c2b0872a5 */ /* 0x000fe2000f8e0008 */
[C---:B------:R-:W-:Y:S01]  /*99b0*/  IADD3 R69, P5, R4.reuse, 0xd000, RZ ;  /* 0x0000d00004457810 */ /* 0x040fe20007fbe0ff */
[----:B--2---:R2:W-:Y:S01]  /*99c0*/  @!P0 ST.E desc[UR48][R46.64], R3 ;  /* 0x000000032e008985 */ /* 0x0045e2000c101930 */
[----:B------:R-:W-:Y:S01]  /*99d0*/  IADD3 R61, P4, R4, 0xe000, RZ ;  /* 0x0000e000043d7810 */ /* 0x000fe20007f9e0ff */
[----:B------:R-:W-:Y:S01]  /*99e0*/  ULDC.64 UR12, c[0x0][0xaf0] ;  /* 0x0002bc00000c7ab9 */ /* 0x000fe20000000a00 */
[----:B-1----:R-:W-:Y:S01]  /*99f0*/  @P1 IMAD.HI.U32 R0, R78, R21, RZ ;  /* 0x000000154e001227 */ /* 0x002fe200078e00ff */
[----:B------:R-:W-:Y:S01]  /*9a00*/  UIADD3 UR9, UR9, UR4, URZ ;  /* 0x0000000409097290 */ /* 0x000fe2000fffe03f */
[----:B------:R-:W-:Y:S01]  /*9a10*/  LOP3.LUT R72, R73, 0x380, RZ, 0xc0, !PT ;  /* 0x0000038049487812 */ /* 0x000fe200078ec0ff */
[----:B------:R-:W-:Y:S01]  /*9a20*/  UIMAD UR4, UR41, UR12, URZ ;  /* 0x0000000c290472a4 */ /* 0x000fe2000f8e023f */
[----:B------:R-:W-:Y:S01]  /*9a30*/  LOP3.LUT R68, R69, 0x380, RZ, 0xc0, !PT ;  /* 0x0000038045447812 */ /* 0x000fe200078ec0ff */
[----:B------:R-:W5:Y:S01]  /*9a40*/  LD.E.128 R12, desc[UR48][R12.64] ;  /* 0x000000300c0c7980 */ /* 0x000f62000c101d00 */
[----:B------:R-:W-:-:S02]  /*9a50*/  LOP3.LUT R60, R61, 0x380, RZ, 0xc0, !PT ;  /* 0x000003803d3c7812 */ /* 0x000fc400078ec0ff */
[----:B------:R-:W-:Y:S01]  /*9a60*/  LOP3.LUT R9, R4, 0x380, RZ, 0xc0, !PT ;  /* 0x0000038004097812 */ /* 0x000fe200078ec0ff */
[----:B--2---:R-:W-:Y:S01]  /*9a70*/  IMAD.MOV.U32 R3, RZ, RZ, R78 ;  /* 0x000000ffff037224 */ /* 0x004fe200078e004e */
[----:B0-----:R-:W-:Y:S01]  /*9a80*/  @P1 SHF.R.U32.HI R3, RZ, R79, R0 ;  /* 0x0000004fff031219 */ /* 0x001fe20000011600 */
[----:B------:R-:W-:Y:S01]  /*9a90*/  UIMAD UR4, UR40, UR13, UR4 ;  /* 0x0000000d280472a4 */ /* 0x000fe2000f8e0204 */
[----:B------:R-:W-:Y:S01]  /*9aa0*/  SHF.R.U64 R72, R72, 0x3, RZ ;  /* 0x0000000348487819 */ /* 0x000fe200000012ff */
[----:B------:R-:W-:Y:S01]  /*9ab0*/  UIMAD.WIDE.U32 UR8, UR40, UR12, UR8 ;  /* 0x0000000c280872a5 */ /* 0x000fe2000f8e0008 */
[----:B------:R-:W-:Y:S01]  /*9ac0*/  SHF.R.U64 R68, R68, 0x3, RZ ;  /* 0x0000000344447819 */ /* 0x000fe200000012ff */
[----:B------:R-:W5:Y:S01]  /*9ad0*/  LD.E.128 R24, desc[UR48][R24.64] ;  /* 0x0000003018187980 */ /* 0x000f62000c101d00 */
[----:B------:R-:W-:Y:S02]  /*9ae0*/  SHF.R.U64 R60, R60, 0x3, RZ ;  /* 0x000000033c3c7819 */ /* 0x000fe400000012ff */
[----:B------:R-:W-:Y:S01]  /*9af0*/  SHF.R.U64 R9, R9, 0x3, RZ ;  /* 0x0000000309097819 */ /* 0x000fe200000012ff */
[----:B------:R-:W-:Y:S01]  /*9b00*/  UIADD3 UR4, UR9, UR4, URZ ;  /* 0x0000000409047290 */ /* 0x000fe2000fffe03f */
[--C-:B------:R-:W-:Y:S01]  /*9b10*/  SHF.R.S32.HI R0, RZ, 0x1f, R3.reuse ;  /* 0x0000001fff007819 */ /* 0x100fe20000011403 */
[----:B------:R-:W-:Y:S01]  /*9b20*/  IMAD.MOV R76, RZ, RZ, -R3 ;  /* 0x000000ffff4c7224 */ /* 0x000fe200078e0a03 */
[----:B------:R-:W-:Y:S01]  /*9b30*/  LOP3.LUT R72, R72, R73, RZ, 0x3c, !PT ;  /* 0x0000004948487212 */ /* 0x000fe200078e3cff */
[--C-:B------:R-:W-:Y:S01]  /*9b40*/  IMAD.X R73, RZ, RZ, R5.reuse, P6 ;  /* 0x000000ffff497224 */ /* 0x100fe200030e0605 */
[----:B------:R-:W-:Y:S01]  /*9b50*/  LOP3.LUT R68, R68, R69, RZ, 0x3c, !PT ;  /* 0x0000004544447212 */ /* 0x000fe200078e3cff */
[--C-:B------:R-:W-:Y:S01]  /*9b60*/  IMAD.X R69, RZ, RZ, R5.reuse, P5 ;  /* 0x000000ffff457224 */ /* 0x100fe200028e0605 */
[----:B------:R-:W-:Y:S01]  /*9b70*/  LOP3.LUT R60, R60, R61, RZ, 0x3c, !PT ;  /* 0x0000003d3c3c7212 */ /* 0x000fe200078e3cff */
[----:B------:R-:W-:Y:S01]  /*9b80*/  IMAD.X R61, RZ, RZ, R5, P4 ;  /* 0x000000ffff3d7224 */ /* 0x000fe200020e0605 */
[----:B------:R-:W-:Y:S01]  /*9b90*/  LOP3.LUT R4, R9, R4, RZ, 0x3c, !PT ;  /* 0x0000000409047212 */ /* 0x000fe200078e3cff */
[----:B------:R-:W-:Y:S01]  /*9ba0*/  ULDC.64 UR12, c[0x0][0xae0] ;  /* 0x0002b800000c7ab9 */ /* 0x000fe20000000a00 */
[----:B------:R-:W-:Y:S01]  /*9bb0*/  IMAD R77, R77, R76, R78 ;  /* 0x0000004c4d4d7224 */ /* 0x000fe200078e024e */
[----:B------:R-:W-:Y:S01]  /*9bc0*/  MOV R20, UR8 ;  /* 0x0000000800147c02 */ /* 0x000fe20008000f00 */
[----:B------:R-:W-:Y:S01]  /*9bd0*/  IMAD R0, R0, UR12, RZ ;  /* 0x0000000c00007c24 */ /* 0x000fe2000f8e02ff */
[----:B------:R-:W5:Y:S01]  /*9be0*/  LD.E.128 R28, desc[UR48][R28.64] ;  /* 0x000000301c1c7980 */ /* 0x000f62000c101d00 */
[----:B------:R-:W-:Y:S01]  /*9bf0*/  IMAD.U32 R21, RZ, RZ, UR9 ;  /* 0x00000009ff157e24 */ /* 0x000fe2000f8e00ff */
[----:B------:R-:W-:Y:S01]  /*9c00*/  ULDC.64 UR8, c[0x0][0xad8] ;  /* 0x0002b60000087ab9 */ /* 0x000fe20000000a00 */
[----:B------:R-:W-:Y:S01]  /*9c10*/  IMAD.U32 R21, RZ, RZ, UR4 ;  /* 0x00000004ff157e24 */ /* 0x000fe2000f8e00ff */
[----:B------:R-:W5:Y:S01]  /*9c20*/  LD.E.128 R4, desc[UR48][R4.64] ;  /* 0x0000003004047980 */ /* 0x000f62000c101d00 */
[----:B------:R-:W-:Y:S01]  /*9c30*/  IMAD R79, R3, UR13, R0 ;  /* 0x0000000d034f7c24 */ /* 0x000fe2000f8e0200 */
[----:B------:R-:W-:-:S02]  /*9c40*/  SHF.R.S32.HI R0, RZ, 0x1f, R77 ;  /* 0x0000001fff007819 */ /* 0x000fc4000001144d */
[----:B------:R-:W5:Y:S01]  /*9c50*/  LD.E.128 R52, desc[UR48][R52.64] ;  /* 0x0000003034347980 */ /* 0x000f62000c101d00 */
[----:B------:R-:W-:-:S03]  /*9c60*/  IMAD.WIDE.U32 R20, R3, UR12, R20 ;  /* 0x0000000c03147c25 */ /* 0x000fc6000f8e0014 */
        /* <DEDUP_REMOVED lines=19> */
[----:B------:R-:W-:Y:S01]  /*9da0*/  VIADD R84, R200, UR45 ;  /* 0x0000002dc8547c36 */ /* 0x000fe20008000000 */
[----:B------:R-:W-:Y:S01]  /*9db0*/  UIADD3 UR10, UR10, 0x22820, URZ ;  /* 0x000228200a0a7890 */ /* 0x000fe2000fffe03f */
[C---:B------:R-:W-:Y:S02]  /*9dc0*/  IMAD R3, R77.reuse, UR9, R76 ;  /* 0x000000094d037c24 */ /* 0x040fe4000f8e024c */
[----:B------:R-:W-:Y:S01]  /*9dd0*/  IMAD.WIDE.U32 R20, R77, UR8, R20 ;  /* 0x000000084d147c25 */ /* 0x000fe2000f8e0014 */
[----:B------:R-:W-:Y:S01]  /*9de0*/  ISETP.GE.AND P2, PT, R84, R83, PT ;  /* 0x000000535400720c */ /* 0x000fe20003f46270 */
[----:B------:R-:W-:Y:S01]  /*9df0*/  ULDC.64 UR8, c[0x0][0xa80] ;  /* 0x0002a00000087ab9 */ /* 0x000fe20000000a00 */
[----:B------:R-:W-:Y:S01]  /*9e00*/  UPRMT UR10, URZ, 0x654, UR10 ;  /* 0x000006543f0a7896 */ /* 0x000fe2000800000a */
[----:B------:R-:W-:Y:S01]  /*9e10*/  IMAD.IADD R3, R21, 0x1, R3 ;  /* 0x0000000115037824 */ /* 0x000fe200078e0203 */
[----:B------:R-:W-:Y:S01]  /*9e20*/  LEA R82, P3, R20, UR8, 0x1 ;  /* 0x0000000814527c11 */ /* 0x000fe2000f8608ff */
[----:B------:R-:W-:-:S03]  /*9e30*/  VIADD R0, R84, 0x20 ;  /* 0x0000002054007836 */ /* 0x000fc60000000000 */
[----:B------:R-:W-:Y:S02]  /*9e40*/  LEA.HI.X R3, R20, UR9, R3, 0x1, P3 ;  /* 0x0000000914037c11 */ /* 0x000fe400098f0c03 */
[-C--:B------:R-:W-:Y:S01]  /*9e50*/  ISETP.GE.AND P1, PT, R0, R83.reuse, PT ;  /* 0x000000530000720c */ /* 0x080fe20003f26270 */
[----:B------:R-:W-:Y:S01]  /*9e60*/  VIADD R0, R84, 0x40 ;  /* 0x0000004054007836 */ /* 0x000fe20000000000 */
[----:B0-----:R0:W1:Y:S01]  /*9e70*/  SHFL.IDX PT, R85, R82, RZ, 0x181f ;  /* 0x00181fff52557589 */ /* 0x00106200000e0000 */
[----:B------:R-:W-:Y:S01]  /*9e80*/  BSSY B1, `(.L_x_14013) ;  /* 0x0000016000017945 */ /* 0x000fe20003800000 */
[----:B------:R-:W-:Y:S02]  /*9e90*/  SYNCS.ARRIVE.TRANS64.RED.A1T0 RZ, [UR10], RZ ;  /* 0x000000ffffff79a7 */ /* 0x000fe4000810040a */
[----:B------:R0:W2:Y:S01]  /*9ea0*/  SHFL.IDX PT, R81, R3, RZ, 0x181f ;  /* 0x00181fff03517589 */ /* 0x0000a200000e0000 */
        /* <DEDUP_REMOVED lines=19> */
.L_x_14014:
[----:B------:R-:W-:Y:S05]  /*9fe0*/  BSYNC B1 ;  /* 0x0000000000017941 */ /* 0x000fea0003800000 */
.L_x_14013:
        /* <DEDUP_REMOVED lines=21> */
.L_x_14016:
[----:B------:R-:W-:Y:S05]  /*a140*/  BSYNC B1 ;  /* 0x0000000000017941 */ /* 0x000fea0003800000 */
.L_x_14015:
        /* <DEDUP_REMOVED lines=21> */
.L_x_14018:
[----:B------:R-:W-:Y:S05]  /*a2a0*/  BSYNC B1 ;  /* 0x0000000000017941 */ /* 0x000fea0003800000 */
.L_x_14017:
[----:B------:R-:W-:Y:S01]  /*a2b0*/  VIADD R0, R84, 0x60 ;  /* 0x0000006054007836 */ /* 0x000fe20000000000 */
[----:B0--3--:R-:W3:Y:S04]  /*a2c0*/  SHFL.IDX PT, R3, R3, 0x3, 0x181f ;  /* 0x00781f0003037f89 */ /* 0x009ee800000e0000 */
        /* <DEDUP_REMOVED lines=22> */
.L_x_14011:
        /* <DEDUP_REMOVED lines=35> */
.L_x_14020:
        /* <DEDUP_REMOVED lines=45> */
.L_x_14022:
[----:B------:R-:W-:Y:S05]  /*a930*/  BSYNC B1 ;  /* 0x0000000000017941 */ /* 0x000fea0003800000 */
.L_x_14021:
[----:B------:R-:W1:Y:S01]  /*a940*/  @P0 LDC R5, c[0x0][0xbf0] ;  /* 0x0002fc00ff050b82 */ /* 0x000e620000000800 */
[----:B------:R-:W-:Y:S01]  /*a950*/  ULDC.64 UR14, c[0x0][0xaa0] ;  /* 0x0002a800000e7ab9 */ /* 0x000fe20000000a00 */
[----:B0-----:R-:W-:Y:S01]  /*a960*/  LEA R3, R23, R200, 0x5 ;  /* 0x000000c817037211 */ /* 0x001fe200078e28ff */
[----:B------:R-:W-:Y:S01]  /*a970*/  UIMAD UR10, UR11, UR14, URZ ;  /* 0x0000000e0b0a72a4 */ /* 0x000fe2000f8e023f */
[----:B------:R-:W-:Y:S01]  /*a980*/  BSSY B1, `(.L_x_14023) ;  /* 0x0000041000017945 */ /* 0x000fe20003800000 */
[----:B------:R-:W-:Y:S02]  /*a990*/  UIMAD.WIDE.U32 UR8, UR4, UR14, URZ ;  /* 0x0000000e040872a5 */ /* 0x000fe4000f8e003f */
[----:B------:R-:W-:Y:S01]  /*a9a0*/  UIMAD UR10, UR4, UR15, UR10 ;  /* 0x0000000f040a72a4 */ /* 0x000fe2000f8e020a */
[----:B------:R-:W-:Y:S02]  /*a9b0*/  VIADD R8, R3, UR45 ;  /* 0x0000002d03087c36 */ /* 0x000fe40008000000 */
        /* <DEDUP_REMOVED lines=61> */
.L_x_14024:
[----:B------:R-:W-:Y:S05]  /*ad90*/  BSYNC B1 ;  /* 0x0000000000017941 */ /* 0x000fea0003800000 */
.L_x_14023:
        /* <DEDUP_REMOVED lines=21> */
.L_x_14026:
[----:B------:R-:W-:Y:S05]  /*aef0*/  BSYNC B1 ;  /* 0x0000000000017941 */ /* 0x000fea0003800000 */
.L_x_14025:
        /* <DEDUP_REMOVED lines=21> */
.L_x_14028:
[----:B------:R-:W-:Y:S05]  /*b050*/  BSYNC B1 ;  /* 0x0000000000017941 */ /* 0x000fea0003800000 */
.L_x_14027:
        /* <DEDUP_REMOVED lines=22> */
.L_x_14019:
[----:B------:R-:W-:Y:S05]  /*b1c0*/  BSYNC B0 ;  /* 0x0000000000007941 */ /* 0x000fea0003800000 */
.L_x_14010:
[----:B------:R-:W-:Y:S02]  /*b1d0*/  ULDC UR4, c[0x0][0xc3c] ;  /* 0x00030f0000047ab9 */ /* 0x000fe40000000800 */
[----:B------:R-:W-:-:S06]  /*b1e0*/  UISETP.GE.AND UP0, UPT, UR7, UR4, UPT ;  /* 0x000000040700728c */ /* 0x000fcc000bf06270 */
[----:B------:R-:W-:-:S13]  /*b1f0*/  PLOP3.LUT P0, PT, PT, PT, UP0, 0x80, 0x0 ;  /* 0x000000000000781c */ /* 0x000fda0003f0f008 */
[----:B------:R-:W-:Y:S05]  /*b200*/  @!P0 BRA `(.L_x_14029) ;  /* 0xffffff5800e08947 */ /* 0x000fea000383ffff */
[----:B------:R-:W-:Y:S05]  /*b210*/  EXIT ;  /* 0x000000000000794d */ /* 0x000fea0003800000 */
.L_x_13968:
        /* <DEDUP_REMOVED lines=16> */
.L_x_14030:
        /* <DEDUP_REMOVED lines=37> */
[----:B------:R-:W-:Y:S01]  /*b570*/  MOV R4, R3 ;  /* 0x0000000300047202 */ /* 0x000fe20000000f00 */
[----:B------:R-:W-:Y:S01]  /*b580*/  UMOV UR4, URZ ;  /* 0x0000003f00047c82 */ /* 0x000fe20008000000 */
[----:B------:R-:W-:-:S05]  /*b590*/  ULDC UR5, c[0x0][0xc38] ;  /* 0x00030e0000057ab9 */ /* 0x000fca0000000800 */
.L_x_14036:
        /* <DEDUP_REMOVED lines=12> */
.L_x_14035:
[----:B------:R-:W-:Y:S05]  /*b660*/  BSYNC B0 ;  /* 0x0000000000007941 */ /* 0x000fea0003800000 */
.L_x_14034:
        /* <DEDUP_REMOVED lines=20> */
.L_x_14032:
        /* <DEDUP_REMOVED lines=20> */
.L_x_14037:
        /* <DEDUP_REMOVED lines=21> */
[----:B------:R-:W-:Y:S02]  /*ba40*/  @!P2 IADD3 R2, -R2, RZ, RZ ;  /* 0x000000ff0202a210 */ /* 0x000fe40007ffe1ff */
        /* <DEDUP_REMOVED lines=37> */
.L_x_14033:
[----:B------:R-:W-:Y:S01]  /*bca0*/  ULDC UR4, c[0x0][0xc3c] ;  /* 0x00030f0000047ab9 */ /* 0x000fe20000000800 */
[----:B------:R-:W-:Y:S02]  /*bcb0*/  IMAD.MOV.U32 R17, RZ, RZ, RZ ;  /* 0x000000ffff117224 */ /* 0x000fe400078e00ff */
[----:B------:R-:W-:Y:S02]  /*bcc0*/  IMAD.U32 R16, RZ, RZ, UR6 ;  /* 0x00000006ff107e24 */ /* 0x000fe4000f8e00ff */
[----:B------:R-:W-:Y:S02]  /*bcd0*/  IMAD.MOV.U32 R18, RZ, RZ, RZ ;  /* 0x000000ffff127224 */ /* 0x000fe400078e00ff */
[----:B------:R-:W-:-:S07]  /*bce0*/  IMAD.U32 R19, RZ, RZ, UR4 ;  /* 0x00000004ff137e24 */ /* 0x000fce000f8e00ff */
.L_x_14038:
[----:B------:R-:W-:-:S13]  /*bcf0*/  ISETP.NE.AND P0, PT, R5, RZ, PT ;  /* 0x000000ff0500720c */ /* 0x000fda0003f05270 */
[----:B------:R-:W0:Y:S01]  /*bd00*/  @!P0 S2R R3, SR_CgaCtaId ;  /* 0x0000000000038919 */ /* 0x000e220000008800 */
[----:B------:R-:W-:-:S04]  /*bd10*/  @!P0 MOV R0, 0x400 ;  /* 0x0000040000008802 */ /* 0x000fc80000000f00 */
[----:B0-----:R-:W-:-:S05]  /*bd20*/  @!P0 LEA R0, R3, R0, 0x18 ;  /* 0x0000000003008211 */ /* 0x001fca00078ec0ff */
[----:B------:R1:W-:Y:S01]  /*bd30*/  @!P0 STS.128 [R0+0x228d0], R16 ;  /* 0x0228d01000008388 */ /* 0x0003e20000000c00 */
[----:B------:R-:W-:Y:S06]  /*bd40*/  BAR.ARV 0x5, 0x180 ;  /* 0x0146000000007b1d */ /* 0x000fec0000002000 */
.L_x_14031:
[----:B------:R2:W-:Y:S01]  /*bd50*/  STL [R1+0x24], RZ ;  /* 0x000024ff01007387 */ /* 0x0005e20000100800 */
[----:B------:R-:W-:Y:S01]  /*bd60*/  ULDC UR4, c[0x0][0xc3c] ;  /* 0x00030f0000047ab9 */ /* 0x000fe20000000800 */
[----:B------:R-:W-:Y:S01]  /*bd70*/  IMAD.MOV.U32 R26, RZ, RZ, 0x1 ;  /* 0x00000001ff1a7424 */ /* 0x000fe200078e00ff */
[----:B0-----:R-:W-:Y:S01]  /*bd80*/  ISETP.GE.AND P0, PT, R19, UR4, PT ;  /* 0x0000000413007c0c */ /* 0x001fe2000bf06270 */
[----:B------:R-:W-:-:S12]  /*bd90*/  IMAD.MOV.U32 R24, RZ, RZ, RZ ;  /* 0x000000ffff187224 */ /* 0x000fd800078e00ff */
[----:B--2---:R-:W-:Y:S05]  /*bda0*/  @P0 BRA `(.L_x_14039) ;  /* 0x0000004800180947 */ /* 0x004fea0003800000 */
[----:B------:R-:W1:Y:S01]  /*bdb0*/  S2R R4, SR_TID.X ;  /* 0x0000000000047919 */ /* 0x000e620000002100 */
[----:B------:R-:W0:Y:S01]  /*bdc0*/  S2UR UR5, SR_CgaCtaId ;  /* 0x00000000000579c3 */ /* 0x000e220000008800 */
[----:B------:R-:W-:Y:S01]  /*bdd0*/  UMOV UR4, 0x400 ;  /* 0x0000040000047882 */ /* 0x000fe20000000000 */
[----:B------:R-:W-:Y:S01]  /*bde0*/  BSSY B8, `(.L_x_14039) ;  /* 0x0000482000087945 */ /* 0x000fe20003800000 */
[----:B------:R2:W-:Y:S01]  /*bdf0*/  STL [R1+0x24], RZ ;  /* 0x000024ff01007387 */ /* 0x0005e20000100800 */
[----:B------:R-:W-:Y:S01]  /*be00*/  IMAD.MOV.U32 R26, RZ, RZ, 0x1 ;  /* 0x00000001ff1a7424 */ /* 0x000fe200078e00ff */
[----:B------:R-:W-:Y:S01]  /*be10*/  ULOP3.LUT UR36, UR39, 0x2, URZ, 0xfc, !UPT ;  /* 0x0000000227247892 */ /* 0x000fe2000f8efc3f */
[----:B------:R-:W-:Y:S01]  /*be20*/  IMAD.MOV.U32 R24, RZ, RZ, RZ ;  /* 0x000000ffff187224 */ /* 0x000fe200078e00ff */
[----:B------:R-:W-:Y:S01]  /*be30*/  ULDC UR37, c[0x0][0xc] ;  /* 0x0000030000257ab9 */ /* 0x000fe20000000800 */
[----:B0-----:R-:W-:-:S06]  /*be40*/  ULEA UR4, UR5, UR4, 0x18 ;  /* 0x0000000405047291 */ /* 0x001fcc000f8ec03f */
[----:B------:R-:W-:Y:S01]  /*be50*/  IMAD.U32 R22, RZ, RZ, UR4 ;  /* 0x00000004ff167e24 */ /* 0x000fe2000f8e00ff */
[C---:B-1----:R-:W-:Y:S02]  /*be60*/  SHF.L.U32 R0, R4.reuse, 0x3, RZ ;  /* 0x0000000304007819 */ /* 0x042fe400000006ff */
[----:B------:R-:W-:Y:S02]  /*be70*/  LOP3.LUT R3, R4, 0x7f, RZ, 0xc0, !PT ;  /* 0x0000007f04037812 */ /* 0x000fe400078ec0ff */
        /* <DEDUP_REMOVED lines=10> */
[----:B--2---:R-:W-:-:S07]  /*bf20*/  LOP3.LUT R0, R3, 0xc0, RZ, 0xfc, !PT ;  /* 0x000000c003007812 */ /* 0x004fce00078efcff */
.L_x_14100:
[----:B0-----:R-:W0:Y:S02]  /*bf30*/  LDC.64 R2, c[0x0][0xc88] ;  /* 0x00032200ff027b82 */ /* 0x001e240000000a00 */
[----:B0-----:R-:W-:-:S05]  /*bf40*/  IMAD.WIDE R2, R19, 0x4, R2 ;  /* 0x0000000413027825 */ /* 0x001fca00078e0202 */
        /* <DEDUP_REMOVED lines=46> */
.L_x_14040:
        /* <DEDUP_REMOVED lines=9> */
.L_x_14041:
        /* <DEDUP_REMOVED lines=9> */
.L_x_14042:
        /* <DEDUP_REMOVED lines=43> */
.L_x_14044:
        /* <DEDUP_REMOVED lines=20> */
.L_x_14047:
[----:B------:R-:W-:Y:S05]  /*c740*/  BSYNC B6 ;  /* 0x0000000000067941 */ /* 0x000fea0003800000 */
.L_x_14046:
        /* <DEDUP_REMOVED lines=20> */
.L_x_14050:
        /* <DEDUP_REMOVED lines=15> */
.L_x_14049:
[----:B------:R-:W-:Y:S05]  /*c980*/  BSYNC B6 ;  /* 0x0000000000067941 */ /* 0x000fea0003800000 */
.L_x_14048:
[----:B------:R-:W0:Y:S01]  /*c990*/  S2R R20, SR_TID.X ;  /* 0x0000000000147919 */ /* 0x000e220000002100 */
[----:B------:R-:W-:Y:S01]  /*c9a0*/  ULDC.64 UR4, c[0x0][0x9f8] ;  /* 0x00027e0000047ab9 */ /* 0x000fe20000000a00 */
[----:B------:R-:W1:Y:S01]  /*c9b0*/  LDC R10, c[0x0][0x430] ;  /* 0x00010c00ff0a7b82 */ /* 0x000e620000000800 */
[----:B------:R-:W-:-:S04]  /*c9c0*/  ISETP.NE.U32.AND P0, PT, RZ, UR4, PT ;  /* 0x00000004ff007c0c */ /* 0x000fc8000bf05070 */
[----:B------:R-:W-:-:S13]  /*c9d0*/  ISETP.NE.AND.EX P0, PT, RZ, UR5, PT, P0 ;  /* 0x00000005ff007c0c */ /* 0x000fda000bf05300 */
[----:B------:R-:W-:Y:S01]  /*c9e0*/  @P0 IADD3 R2, P1, R27, UR4, RZ ;  /* 0x000000041b020c10 */ /* 0x000fe2000ff3e0ff */
[----:B------:R-:W-:Y:S01]  /*c9f0*/  ULDC UR4, c[0x0][0x320] ;  /* 0x0000c80000047ab9 */ /* 0x000fe20000000800 */
[----:B------:R-:W-:Y:S02]  /*ca00*/  LOP3.LUT R23, R23, 0xfffffff7, RZ, 0xc0, !PT ;  /* 0xfffffff717177812 */ /* 0x000fe400078ec0ff */
[----:B------:R-:W-:-:S05]  /*ca10*/  @P0 IADD3.X R3, R31, UR5, RZ, P1, !PT ;  /* 0x000000051f030c10 */ /* 0x000fca0008ffe4ff */
[----:B------:R2:W5:Y:S01]  /*ca20*/  @P0 LDG.E R28, desc[UR48][R2.64] ;  /* 0x00000030021c0981 */ /* 0x000562000c1e1900 */
[----:B------:R-:W-:Y:S01]  /*ca30*/  UMOV UR5, 0xffffffff ;  /* 0xffffffff00057882 */ /* 0x000fe20000000000 */
[----:B------:R-:W-:Y:S02]  /*ca40*/  VIADD R0, R34, 0xffffffff ;  /* 0xffffffff22007836 */ /* 0x000fe40000000000 */
[----:B0-----:R-:W-:-:S05]  /*ca50*/  IMAD.SHL.U32 R35, R20, 0x8, RZ ;  /* 0x0000000814237824 */ /* 0x001fca00078e00ff */
[----:B------:R-:W-:-:S04]  /*ca60*/  LOP3.LUT R35, R35, 0x38, RZ, 0xc0, !PT ;  /* 0x0000003823237812 */ /* 0x000fc800078ec0ff */
[C---:B------:R-:W-:Y:S02]  /*ca70*/  LOP3.LUT R33, R35.reuse, 0x40, RZ, 0xfc, !PT ;  /* 0x0000004023217812 */ /* 0x040fe400078efcff */
[----:B------:R-:W-:Y:S02]  /*ca80*/  LOP3.LUT R21, R35, 0x80, RZ, 0xfc, !PT ;  /* 0x0000008023157812 */ /* 0x000fe400078efcff */
[----:B------:R-:W-:Y:S02]  /*ca90*/  ISETP.GE.AND P3, PT, R33, UR4, PT ;  /* 0x0000000421007c0c */ /* 0x000fe4000bf66270 */
[----:B------:R-:W-:Y:S02]  /*caa0*/  ISETP.GE.AND P1, PT, R21, UR4, PT ;  /* 0x0000000415007c0c */ /* 0x000fe4000bf26270 */
[C---:B------:R-:W-:Y:S02]  /*cab0*/  ISETP.GE.AND P2, PT, R35.reuse, UR4, PT ;  /* 0x0000000423007c0c */ /* 0x040fe4000bf46270 */
[----:B------:R-:W-:-:S04]  /*cac0*/  LOP3.LUT R20, R35, 0xc0, RZ, 0xfc, !PT ;  /* 0x000000c023147812 */ /* 0x000fc800078efcff */
[----:B------:R-:W-:-:S03]  /*cad0*/  ISETP.GE.AND P0, PT, R20, UR4, PT ;  /* 0x0000000414007c0c */ /* 0x000fc6000bf06270 */
        /* <DEDUP_REMOVED lines=8> */
.L_x_14117:
[----:B------:R-:W0:Y:S01]  /*cb60*/  S2R R2, SR_TID.X ;  /* 0x0000000000027919 */ /* 0x000e220000002100 */
[----:B------:R-:W-:Y:S01]  /*cb70*/  ISETP.NE.AND P1, PT, R10, 0x1, PT ;  /* 0x000000010a00780c */ /* 0x000fe20003f25270 */
[----:B------:R-:W-:Y:S01]  /*cb80*/  IMAD.MOV.U32 R34, RZ, RZ, RZ ;  /* 0x000000ffff227224 */ /* 0x000fe200078e00ff */
[----:B-----5:R-:W-:Y:S01]  /*cb90*/  SHF.R.S32.HI R31, RZ, 0x1f, R28 ;  /* 0x0000001fff1f7819 */ /* 0x020fe2000001141c */
[----:B------:R-:W1:Y:S01]  /*cba0*/  S2R R3, SR_TID.X ;  /* 0x0000000000037919 */ /* 0x000e620000002100 */
[----:B------:R-:W-:-:S09]  /*cbb0*/  LOP3.LUT R23, R23, 0xffffff7f, RZ, 0xc0, !PT ;  /* 0xffffff7f17177812 */ /* 0x000fd200078ec0ff */
[----:B------:R-:W2:Y:S01]  /*cbc0*/  @P1 LDC R4, c[0x0][0x434] ;  /* 0x00010d00ff041b82 */ /* 0x000ea20000000800 */
[----:B------:R-:W-:Y:S02]  /*cbd0*/  @P1 LOP3.LUT R23, R23, 0x80, RZ, 0xfc, !PT ;  /* 0x0000008017171812 */ /* 0x000fe400078efcff */
[----:B0-----:R-:W-:Y:S01]  /*cbe0*/  LOP3.LUT R2, R2, 0x7f, RZ, 0xc0, !PT ;  /* 0x0000007f02027812 */ /* 0x001fe200078ec0ff */
[----:B-1----:R-:W-:-:S03]  /*cbf0*/  IMAD.SHL.U32 R9, R3, 0x10, RZ ;  /* 0x0000001003097824 */ /* 0x002fc600078e00ff */
[----:B------:R-:W-:-:S04]  /*cc00*/  SHF.R.U32.HI R2, RZ, 0x3, R2 ;  /* 0x00000003ff027819 */ /* 0x000fc80000011602 */
[----:B------:R-:W-:Y:S02]  /*cc10*/  LOP3.LUT R9, R2, 0x70, R9, 0xf8, !PT ;  /* 0x0000007002097812 */ /* 0x000fe400078ef809 */
[----:B------:R-:W0:Y:S03]  /*cc20*/  @P1 LDC R2, c[0x0][0x438] ;  /* 0x00010e00ff021b82 */ /* 0x000e260000000800 */
[----:B------:R-:W-:-:S05]  /*cc30*/  IMAD R35, R0, 0x60, R9 ;  /* 0x0000006000237824 */ /* 0x000fca00078e0209 */
[C---:B------:R-:W-:Y:S01]  /*cc40*/  ISETP.GE.AND P0, PT, R35.reuse, R32, PT ;  /* 0x000000202300720c */ /* 0x040fe20003f06270 */
[----:B------:R-:W-:-:S03]  /*cc50*/  IMAD.IADD R35, R35, 0x1, R30 ;  /* 0x0000000123237824 */ /* 0x000fc600078e021e */
[----:B------:R-:W-:Y:S01]  /*cc60*/  ISETP.GT.U32.OR P0, PT, R9, 0x5f, P0 ;  /* 0x0000005f0900780c */ /* 0x000fe20000704470 */
[----:B--2---:R-:W-:-:S04]  /*cc70*/  @P1 IMAD.HI.U32 R3, R35, R4, RZ ;  /* 0x0000000423031227 */ /* 0x004fc800078e00ff */
[----:B------:R-:W-:Y:S01]  /*cc80*/  IMAD.MOV.U32 R8, RZ, RZ, R35 ;  /* 0x000000ffff087224 */ /* 0x000fe200078e0023 */
        /* <DEDUP_REMOVED lines=10> */
[----:B------:R-:W-:-:S03]  /*cd30*/  IMAD.U32 R3, RZ, RZ, UR36 ;  /* 0x00000024ff037e24 */ /* 0x000fc6000f8e00ff */
[----:B------:R-:W-:-:S05]  /*cd40*/  @!P0 LEA.HI.X R5, R2, R5, R7, 0x2, P1 ;  /* 0x0000000502058211 */ /* 0x000fca00008f1407 */
[----:B------:R0:W5:Y:S01]  /*cd50*/  @!P0 LDG.E R34, desc[UR48][R4.64] ;  /* 0x0000003004228981 */ /* 0x000162000c1e1900 */
[----:B------:R-:W-:Y:S01]  /*cd60*/  ISETP.NE.AND P0, PT, R3, 0x3, PT ;  /* 0x000000030300780c */ /* 0x000fe20003f05270 */
[----:B------:R-:W-:Y:S01]  /*cd70*/  IMAD.MOV R2, RZ, RZ, -R8 ;  /* 0x000000ffff027224 */ /* 0x000fe200078e0a08 */
[----:B------:R-:W-:Y:S02]  /*cd80*/  ISETP.GT.U32.AND P1, PT, R9, 0x5f, PT ;  /* 0x0000005f0900780c */ /* 0x000fe40003f24070 */
[----:B------:R-:W-:Y:S01]  /*cd90*/  LOP3.LUT R23, R23, 0xffffffbf, RZ, 0xc0, !PT ;  /* 0xffffffbf17177812 */ /* 0x000fe200078ec0ff */
[----:B------:R-:W-:Y:S01]  /*cda0*/  IMAD R35, R10, R2, R35 ;  /* 0x000000020a237224 */ /* 0x000fe200078e0223 */
[----:B------:R-:W-:Y:S02]  /*cdb0*/  SHF.R.S32.HI R27, RZ, 0x1f, R18 ;  /* 0x0000001fff1b7819 */ /* 0x000fe40000011412 */
[----:B------:R-:W-:-:S05]  /*cdc0*/  SEL R6, RZ, 0x1, P2 ;  /* 0x00000001ff067807 */ /* 0x000fca0001000000 */
[----:B------:R-:W-:-:S04]  /*cdd0*/  @P0 LOP3.LUT R23, R23, 0x40, RZ, 0xfc, !PT ;  /* 0x0000004017170812 */ /* 0x000fc800078efcff */
[----:B------:R-:W-:-:S04]  /*cde0*/  LOP3.LUT R23, R23, 0xffffffdf, RZ, 0xc0, !PT ;  /* 0xffffffdf17177812 */ /* 0x000fc800078ec0ff */
[----:B------:R-:W-:Y:S01]  /*cdf0*/  @P1 LOP3.LUT R23, R23, 0x20, RZ, 0xfc, !PT ;  /* 0x0000002017171812 */ /* 0x000fe200078efcff */
[----:B0-----:R-:W-:Y:S06]  /*ce00*/  @!P0 BRA `(.L_x_14052) ;  /* 0x0000000000048947 */ /* 0x001fec0003800000 */
[----:B------:R-:W-:Y:S01]  /*ce10*/  BPT.TRAP 0x1 ;  /* 0x000000040000795c */ /* 0x000fe20000300000 */
.L_x_14052:
[----:B------:R-:W-:Y:S01]  /*ce20*/  IMAD R32, R0, -0x60, R32 ;  /* 0xffffffa000207824 */ /* 0x000fe200078e0220 */
[----:B------:R-:W-:Y:S01]  /*ce30*/  SHF.L.U32 R0, R26, 0x1f, RZ ;  /* 0x0000001f1a007819 */ /* 0x000fe200000006ff */
[----:B------:R-:W-:Y:S01]  /*ce40*/  IMAD R33, R24, 0x8, R22 ;  /* 0x0000000818217824 */ /* 0x000fe200078e0216 */
[----:B------:R-:W-:Y:S03]  /*ce50*/  BSSY B0, `(.L_x_14053) ;  /* 0x0000003000007945 */ /* 0x000fe60003800000 */
[----:B------:R-:W0:Y:S02]  /*ce60*/  SYNCS.PHASECHK.TRANS64.TRYWAIT P0, [R33+URZ+0x22840], R0 ;  /* 0x02284000210075a7 */ /* 0x000e24000800017f */
[----:B0-----:R-:W-:Y:S05]  /*ce70*/  @!P0 BRA `(.L_x_14054) ;  /* 0x0000003c00a88947 */ /* 0x001fea0003800000 */
.L_x_14118:
[----:B------:R-:W-:Y:S05]  /*ce80*/  BSYNC B0 ;  /* 0x0000000000007941 */ /* 0x000fea0003800000 */
.L_x_14053:
        /* <DEDUP_REMOVED lines=30> */
[----:B------:R-:W-:Y:S02]  /*d070*/  ISETP.GE.AND P0, PT, R32, 0x1, PT ;  /* 0x000000012000780c */ /* 0x000fe40003f06270 */
[----:B0-----:R-:W-:Y:S01]  /*d080*/  SHF.L.U32 R8, R5, 0x3, RZ ;  /* 0x0000000305087819 */ /* 0x001fe200000006ff */
        /* <DEDUP_REMOVED lines=57> */
.L_x_14132:
        /* <DEDUP_REMOVED lines=10> */
.L_x_14056:
        /* <DEDUP_REMOVED lines=11> */
.L_x_14057:
[----:B0-----:R0:W5:Y:S01]  /*d570*/  LDL.LU R3, [R1+0xc] ;  /* 0x00000c0001037983 */ /* 0x0011620000300800 */
[C---:B------:R-:W-:Y:S01]  /*d580*/  LOP3.LUT P3, RZ, R23.reuse, 0x8, RZ, 0xc0, !PT ;  /* 0x0000000817ff7812 */ /* 0x040fe2000786c0ff */
[----:B------:R0:W-:Y:S01]  /*d590*/  SYNCS.ARRIVE.TRANS64.A1T0 RZ, [R33+URZ+0x22830], RZ ;  /* 0x022830ff21ff79a7 */ /* 0x0001e2000810003f */
[----:B------:R-:W-:-:S13]  /*d5a0*/  LOP3.LUT P2, RZ, R23, 0x4, RZ, 0xc0, !PT ;  /* 0x0000000417ff7812 */ /* 0x000fda000784c0ff */
[----:B------:R-:W-:Y:S05]  /*d5b0*/  WARPSYNC.ALL ;  /* 0x0000000000007948 */ /* 0x000fea0003800000 */
[----:B------:R-:W-:Y:S01]  /*d5c0*/  BAR.SYNC.DEFER_BLOCKING 0x8, 0x180 ;  /* 0x0206000000007b1d */ /* 0x000fe20000010000 */
[----:B------:R-:W-:Y:S02]  /*d5d0*/  LOP3.LUT P1, RZ, R23, 0x100, RZ, 0xc0, !PT ;  /* 0x0000010017ff7812 */ /* 0x000fe4000782c0ff */
[----:B------:R-:W-:Y:S02]  /*d5e0*/  SEL R0, RZ, 0x2, P3 ;  /* 0x00000002ff007807 */ /* 0x000fe40001800000 */
[----:B------:R-:W-:Y:S01]  /*d5f0*/  SEL R2, RZ, 0x4, P2 ;  /* 0x00000004ff027807 */ /* 0x000fe20001000000 */
[----:B------:R-:W-:Y:S01]  /*d600*/  ULDC.64 UR4, c[0x0][0x298] ;  /* 0x0000a60000047ab9 */ /* 0x000fe20000000a00 */
[----:B------:R-:W-:Y:S01]  /*d610*/  SEL R4, R25, RZ, !P1 ;  /* 0x000000ff19047207 */ /* 0x000fe20004800000 */
[----:B------:R-:W-:Y:S01]  /*d620*/  BSSY B6, `(.L_x_14058) ;  /* 0x0000021000067945 */ /* 0x000fe20003800000 */
[----:B------:R-:W-:-:S02]  /*d630*/  IADD3 R0, R2, R0, R6 ;  /* 0x0000000002007210 */ /* 0x000fc40007ffe006 */
[----:B------:R-:W-:Y:S01]  /*d640*/  LOP3.LUT P0, RZ, R23, 0x2, RZ, 0xc0, !PT ;  /* 0x0000000217ff7812 */ /* 0x000fe2000780c0ff */
[----:B------:R1:W-:Y:S03]  /*d650*/  STL [R1+0x18], R4 ;  /* 0x0000180401007387 */ /* 0x0003e60000100800 */
[----:B------:R-:W-:-:S05]  /*d660*/  SEL R25, RZ, 0x8, P0 ;  /* 0x00000008ff197807 */ /* 0x000fca0000000000 */
[----:B------:R-:W-:Y:S01]  /*d670*/  IMAD.IADD R25, R0, 0x1, R25 ;  /* 0x0000000100197824 */ /* 0x000fe200078e0219 */
[----:B------:R-:W-:Y:S01]  /*d680*/  SHF.R.S32.HI R0, RZ, 0x1f, R37 ;  /* 0x0000001fff007819 */ /* 0x000fe20000011425 */
[----:B-1----:R-:W-:-:S04]  /*d690*/  IMAD.WIDE.U32 R4, R37, UR4, RZ ;  /* 0x0000000425047c25 */ /* 0x002fc8000f8e00ff */
[----:B------:R-:W-:-:S04]  /*d6a0*/  IMAD R0, R0, UR4, RZ ;  /* 0x0000000400007c24 */ /* 0x000fc8000f8e02ff */
[----:B------:R-:W-:-:S04]  /*d6b0*/  IMAD R0, R37, UR5, R0 ;  /* 0x0000000525007c24 */ /* 0x000fc8000f8e0200 */
[----:B------:R-:W-:Y:S01]  /*d6c0*/  IMAD.IADD R37, R5, 0x1, R0 ;  /* 0x0000000105257824 */ /* 0x000fe200078e0200 */
[----:B-----5:R-:W-:-:S05]  /*d6d0*/  SEL R2, R3, RZ, !P1 ;  /* 0x000000ff03027207 */ /* 0x020fca0004800000 */
[----:B------:R1:W-:Y:S04]  /*d6e0*/  STL [R1+0xc], R2 ;  /* 0x00000c0201007387 */ /* 0x0003e80000100800 */
[----:B------:R2:W-:Y:S01]  /*d6f0*/  STL.64 [R1+0x10], R4 ;  /* 0x0000100401007387 */ /* 0x0005e20000100a00 */
[----:B-1----:R-:W-:-:S05]  /*d700*/  VIADD R2, R22, 0x18400 ;  /* 0x0001840016027836 */ /* 0x002fca0000000000 */
[----:B------:R-:W-:-:S13]  /*d710*/  LOP3.LUT P0, RZ, R2, 0x3ff, RZ, 0xc0, !PT ;  /* 0x000003ff02ff7812 */ /* 0x000fda000780c0ff */
[----:B--2---:R-:W-:Y:S05]  /*d720*/  @!P0 BRA `(.L_x_14059) ;  /* 0x0000000000408947 */ /* 0x004fea0003800000 */
        /* <DEDUP_REMOVED lines=16> */
.L_x_14059:
[----:B------:R-:W-:Y:S05]  /*d830*/  BSYNC B6 ;  /* 0x0000000000067941 */ /* 0x000fea0003800000 */
.L_x_14058:
[----:B------:R-:W2:Y:S01]  /*d840*/  LDL.LU.64 R20, [R1+0x10] ;  /* 0x0000100001147983 */ /* 0x000ea20000300a00 */
[----:B------:R-:W-:-:S03]  /*d850*/  ULDC.64 UR4, c[0x0][0x2d8] ;  /* 0x0000b60000047ab9 */ /* 0x000fc60000000a00 */
[----:B------:R-:W3:Y:S04]  /*d860*/  LDL.LU R5, [R1+0xc] ;  /* 0x00000c0001057983 */ /* 0x000ee80000300800 */
[----:B------:R-:W4:Y:S01]  /*d870*/  LDL.LU R4, [R1+0x18] ;  /* 0x0000180001047983 */ /* 0x000f220000300800 */
[----:B------:R-:W-:Y:S02]  /*d880*/  IMAD.MOV.U32 R3, RZ, RZ, R37 ;  /* 0x000000ffff037224 */ /* 0x000fe400078e0025 */
[----:B------:R-:W-:Y:S01]  /*d890*/  IMAD R0, R27, UR4, RZ ;  /* 0x000000041b007c24 */ /* 0x000fe2000f8e02ff */
[----:B------:R1:W5:Y:S03]  /*d8a0*/  LDL R9, [R1+0x4] ;  /* 0x0000040001097983 */ /* 0x0003660000100800 */
[----:B------:R-:W-:Y:S01]  /*d8b0*/  IMAD R0, R18, UR5, R0 ;  /* 0x0000000512007c24 */ /* 0x000fe2000f8e0200 */
[----:B------:R-:W0:Y:S02]  /*d8c0*/  S2R R8, SR_TID.X ;  /* 0x0000000000087919 */ /* 0x000e240000002100 */
[----:B0-----:R-:W-:-:S05]  /*d8d0*/  IMAD.SHL.U32 R7, R8, 0x8, RZ ;  /* 0x0000000808077824 */ /* 0x001fca00078e00ff */
[----:B------:R-:W-:Y:S01]  /*d8e0*/  LOP3.LUT R7, R7, 0x38, RZ, 0xc0, !PT ;  /* 0x0000003807077812 */ /* 0x000fe200078ec0ff */
[----:B--2---:R-:W-:Y:S01]  /*d8f0*/  IMAD.MOV.U32 R2, RZ, RZ, R20 ;  /* 0x000000ffff027224 */ /* 0x004fe200078e0014 */
[----:B------:R-:W0:Y:S01]  /*d900*/  S2R R21, SR_TID.X ;  /* 0x0000000000157919 */ /* 0x000e220000002100 */
[----:B------:R-:W2:Y:S02]  /*d910*/  LDC R20, c[0x0][0x448] ;  /* 0x00011200ff147b82 */ /* 0x000ea40000000800 */
[----:B------:R-:W-:Y:S01]  /*d920*/  IMAD.WIDE.U32 R2, R18, UR4, R2 ;  /* 0x0000000412027c25 */ /* 0x000fe2000f8e0002 */
[----:B------:R-:W-:-:S03]  /*d930*/  ULDC.64 UR4, c[0x0][0x2e0] ;  /* 0x0000b80000047ab9 */ /* 0x000fc60000000a00 */
[----:B------:R-:W-:Y:S02]  /*d940*/  IMAD.IADD R3, R3, 0x1, R0 ;  /* 0x0000000103037824 */ /* 0x000fe400078e0200 */
[----:B---3--:R-:W-:Y:S02]  /*d950*/  IMAD R0, R5, UR4, RZ ;  /* 0x0000000405007c24 */ /* 0x008fe4000f8e02ff */
[----:B----4-:R-:W-:-:S04]  /*d960*/  IMAD.WIDE.U32 R2, R4, UR4, R2 ;  /* 0x0000000404027c25 */ /* 0x010fc8000f8e0002 */
[----:B------:R-:W-:Y:S01]  /*d970*/  IMAD R0, R4, UR5, R0 ;  /* 0x0000000504007c24 */ /* 0x000fe2000f8e0200 */
[----:B------:R-:W-:-:S03]  /*d980*/  ULDC.64 UR4, c[0x0][0x2d0] ;  /* 0x0000b40000047ab9 */ /* 0x000fc60000000a00 */
[----:B------:R-:W-:Y:S01]  /*d990*/  IMAD.IADD R3, R3, 0x1, R0 ;  /* 0x0000000103037824 */ /* 0x000fe200078e0200 */
[----:B--2---:R-:W-:Y:S02]  /*d9a0*/  ISETP.NE.AND P6, PT, R20, 0x1, PT ;  /* 0x000000011400780c */ /* 0x004fe40003fc5270 */
[----:B------:R-:W2:Y:S01]  /*d9b0*/  S2R R20, SR_TID.X ;  /* 0x0000000000147919 */ /* 0x000ea20000002100 */
[----:B0-----:R-:W-:-:S04]  /*d9c0*/  LOP3.LUT R21, R21, 0x7f, RZ, 0xc0, !PT ;  /* 0x0000007f15157812 */ /* 0x001fc800078ec0ff */
[----:B------:R-:W-:-:S06]  /*d9d0*/  SHF.R.U32.HI R21, RZ, 0x3, R21 ;  /* 0x00000003ff157819 */ /* 0x000fcc0000011615 */
[----:B------:R-:W0:Y:S08]  /*d9e0*/  @P6 LDC R6, c[0x0][0x44c] ;  /* 0x00011300ff066b82 */ /* 0x000e300000000800 */
[----:B------:R-:W3:Y:S01]  /*d9f0*/  @P6 LDC R5, c[0x0][0x450] ;  /* 0x00011400ff056b82 */ /* 0x000ee20000000800 */
[----:B--2---:R-:W-:-:S05]  /*da00*/  IMAD.SHL.U32 R20, R20, 0x10, RZ ;  /* 0x0000001014147824 */ /* 0x004fca00078e00ff */
[----:B------:R-:W-:-:S05]  /*da10*/  LOP3.LUT R20, R21, 0x70, R20, 0xf8, !PT ;  /* 0x0000007015147812 */ /* 0x000fca00078ef814 */
[----:B------:R-:W-:-:S04]  /*da20*/  IMAD R0, R17, 0x80, R20 ;  /* 0x0000008011007824 */ /* 0x000fc800078e0214 */
[----:B0-----:R-:W-:-:S04]  /*da30*/  @P6 IMAD.HI.U32 R6, R0, R6, RZ ;  /* 0x0000000600066227 */ /* 0x001fc800078e00ff */
[----:B------:R-:W-:Y:S01]  /*da40*/  IMAD.MOV.U32 R4, RZ, RZ, R0 ;  /* 0x000000ffff047224 */ /* 0x000fe200078e0000 */
[----:B---3--:R-:W-:Y:S02]  /*da50*/  @P6 SHF.R.U32.HI R4, RZ, R5, R6 ;  /* 0x00000005ff046219 */ /* 0x008fe40000011606 */
        /* <DEDUP_REMOVED lines=25> */
[----:B------:R-:W-:Y:S01]  /*dbf0*/  IMAD R17, R17, 0x80, R8 ;  /* 0x0000008011117824 */ /* 0x000fe200078e0208 */
        /* <DEDUP_REMOVED lines=24> */
[----:B0-----:R-:W-:-:S04]  /*dd80*/  @!P0 LEA R3, P2, R7, R3, 0x1 ;  /* 0x0000000307038211 */ /* 0x001fc800078408ff */
[----:B-1----:R-:W-:-:S04]  /*dd90*/  @!P0 IADD3.X R2, RZ, R2, RZ, P2, !PT ;  /* 0x00000002ff028210 */ /* 0x002fc800017fe4ff */
        /* <DEDUP_REMOVED lines=43> */
[----:B--2---:R0:W-:Y:S02]  /*e050*/  @!P0 LDGSTS.E.BYPASS.LTC128B.128 [R36+0x1b400], desc[UR48][R2.64], !P1 ;  /* 0x1b40000002248fae */ /* 0x0041e4000c901d70 */
.L_x_14149:
        /* <DEDUP_REMOVED lines=10> */
.L_x_14061:
        /* <DEDUP_REMOVED lines=18> */
.L_x_14150:
[----:B------:R-:W-:Y:S05]  /*e220*/  BSYNC B0 ;  /* 0x0000000000007941 */ /* 0x000fea0003800000 */
.L_x_14062:
[----:B------:R-:W-:-:S05]  /*e230*/  IMAD.U32 R0, RZ, RZ, UR36 ;  /* 0x00000024ff007e24 */ /* 0x000fca000f8e00ff */
[----:B------:R-:W-:-:S13]  /*e240*/  ISETP.NE.AND P0, PT, R0, 0x3, PT ;  /* 0x000000030000780c */ /* 0x000fda0003f05270 */
[----:B------:R-:W-:Y:S05]  /*e250*/  @!P0 BRA `(.L_x_14064) ;  /* 0x0000000000048947 */ /* 0x000fea0003800000 */
[----:B------:R-:W-:Y:S01]  /*e260*/  BPT.TRAP 0x1 ;  /* 0x000000040000795c */ /* 0x000fe20000300000 */
.L_x_14064:
[----:B------:R-:W-:Y:S01]  /*e270*/  SHF.L.U32 R0, R26, 0x1f, RZ ;  /* 0x0000001f1a007819 */ /* 0x000fe200000006ff */
[----:B------:R-:W-:Y:S03]  /*e280*/  BSSY B0, `(.L_x_14065) ;  /* 0x0000003000007945 */ /* 0x000fe60003800000 */
[----:B------:R-:W1:Y:S02]  /*e290*/  SYNCS.PHASECHK.TRANS64.TRYWAIT P0, [R33+URZ+0x22860], R0 ;  /* 0x02286000210075a7 */ /* 0x000e64000800017f */
[----:B-1----:R-:W-:Y:S05]  /*e2a0*/  @!P0 BRA `(.L_x_14066) ;  /* 0x0000003c00648947 */ /* 0x002fea0003800000 */
.L_x_14151:
[----:B------:R-:W-:Y:S05]  /*e2b0*/  BSYNC B0 ;  /* 0x0000000000007941 */ /* 0x000fea0003800000 */
.L_x_14065:
        /* <DEDUP_REMOVED lines=46> */
[----:B-1----:R-:W1:Y:S01]  /*e5a0*/  SHFL.IDX PT, R3, R6, 0x1, 0x181f ;  /* 0x00381f0006037f89 */ /* 0x002e6200000e0000 */
[----:B0-----:R-:W-:-:S03]  /*e5b0*/  IADD3 R2, P4, R14, R0, RZ ;  /* 0x000000000e027210 */ /* 0x001fc60007f9e0ff */
[----:B------:R-:W0:Y:S01]  /*e5c0*/  SHFL.IDX PT, R14, R5, 0x2, 0x181f ;  /* 0x00581f00050e7f89 */ /* 0x000e2200000e0000 */
[----:B-1----:R-:W-:Y:S02]  /*e5d0*/  IADD3.X R3, RZ, R3, RZ, P4, !PT ;  /* 0x00000003ff037210 */ /* 0x002fe400027fe4ff */
        /* <DEDUP_REMOVED lines=33> */
[----:B-1----:R-:W-:-:S03]  /*e7f0*/  IADD3 R2, P4, R14, R0, RZ ;  /* 0x000000000e027210 */ /* 0x002fc60007f9e0ff */
[----:B------:R-:W1:Y:S04]  /*e800*/  SHFL.IDX PT, R6, R6, 0x5, 0x181f ;  /* 0x00b81f0006067f89 */ /* 0x000e6800000e0000 */
[----:B------:R2:W3:Y:S01]  /*e810*/  SHFL.IDX PT, R14, R5, 0x5, 0x181f ;  /* 0x00b81f00050e7f89 */ /* 0x0004e200000e0000 */
        /* <DEDUP_REMOVED lines=9> */
.L_x_14165:
        /* <DEDUP_REMOVED lines=15> */
.L_x_14068:
        /* <DEDUP_REMOVED lines=11> */
.L_x_14069:
[----:B------:R-:W2:Y:S01]  /*ea50*/  LDL R2, [R1+0x8] ;  /* 0x0000080001027983 */ /* 0x000ea20000100800 */
[----:B------:R0:W-:Y:S01]  /*ea60*/  SYNCS.ARRIVE.TRANS64.A1T0 RZ, [R33+URZ+0x22850], RZ ;  /* 0x022850ff21ff79a7 */ /* 0x0001e2000810003f */
[----:B------:R-:W-:Y:S01]  /*ea70*/  BSSY B0, `(.L_x_14070) ;  /* 0x00000df000007945 */ /* 0x000fe20003800000 */
[----:B--2---:R-:W-:-:S13]  /*ea80*/  ISETP.GE.AND P0, PT, R2, 0x2, PT ;  /* 0x000000020200780c */ /* 0x004fda0003f06270 */
[----:B0-----:R-:W-:Y:S05]  /*ea90*/  @!P0 BRA `(.L_x_14071) ;  /* 0x0000000c00708947 */ /* 0x001fea0003800000 */
[----:B------:R-:W-:-:S07]  /*eaa0*/  VIADD R21, R2, 0xfffffffe ;  /* 0xfffffffe02157836 */ /* 0x000fce0000000000 */
.L_x_14084:
        /* <DEDUP_REMOVED lines=14> */
[----:B------:R-:W2:Y:S01]  /*eb90*/  @P0 LDC R7, c[0x0][0x438] ;  /* 0x00010e00ff070b82 */ /* 0x000ea20000000800 */
[----:B0-----:R-:W-:-:S05]  /*eba0*/  @P0 IMAD.HI.U32 R2, R8, R3, RZ ;  /* 0x0000000308020227 */ /* 0x001fca00078e00ff */
[----:B--2---:R-:W-:Y:S01]  /*ebb0*/  @P0 SHF.R.U32.HI R9, RZ, R7, R2 ;  /* 0x00000007ff090219 */ /* 0x004fe20000011602 */
[----:B-1----:R-:W-:Y:S01]  /*ebc0*/  @!P1 IMAD R2, R31, R4, RZ ;  /* 0x000000041f029224 */ /* 0x002fe200078e02ff */
        /* <DEDUP_REMOVED lines=25> */
.L_x_14072:
[----:B------:R-:W-:Y:S01]  /*ed60*/  IMAD R10, R24, 0x8, R22 ;  /* 0x00000008180a7824 */ /* 0x000fe200078e0216 */
[----:B------:R-:W-:Y:S01]  /*ed70*/  SHF.L.U32 R20, R26, 0x1f, RZ ;  /* 0x0000001f1a147819 */ /* 0x000fe200000006ff */
[----:B------:R-:W-:Y:S01]  /*ed80*/  BSSY B1, `(.L_x_14073) ;  /* 0x0000004000017945 */ /* 0x000fe20003800000 */
[----:B------:R-:W-:Y:S02]  /*ed90*/  SHF.R.S32.HI R9, RZ, 0x1f, R5 ;  /* 0x0000001fff097819 */ /* 0x000fe40000011405 */
[----:B------:R-:W0:Y:S02]  /*eda0*/  SYNCS.PHASECHK.TRANS64.TRYWAIT P0, [R10+URZ+0x22840], R20 ;  /* 0x022840140a0075a7 */ /* 0x000e24000800017f */
[----:B0-----:R-:W-:Y:S05]  /*edb0*/  @!P0 BRA `(.L_x_14074) ;  /* 0x0000003800fc8947 */ /* 0x001fea0003800000 */
.L_x_14166:
[----:B------:R-:W-:Y:S05]  /*edc0*/  BSYNC B1 ;  /* 0x0000000000017941 */ /* 0x000fea0003800000 */
.L_x_14073:
        /* <DEDUP_REMOVED lines=17> */
[----:B------:R-:W-:Y:S01]  /*eee0*/  IMAD R7, R24, 0x1800, R29 ;  /* 0x0000180018077824 */ /* 0x000fe200078e021d */
[----:B------:R-:W-:Y:S02]  /*eef0*/  IADD3 R3, R6, R3, RZ ;  /* 0x0000000306037210 */ /* 0x000fe40007ffe0ff */
[----:B------:R-:W-:Y:S01]  /*ef00*/  LEA R6, P0, R2, UR4, 0x1 ;  /* 0x0000000402067c11 */ /* 0x000fe2000f8008ff */
[----:B------:R-:W-:-:S03]  /*ef10*/  UMOV UR4, 0xffffffff ;  /* 0xffffffff00047882 */ /* 0x000fc60000000000 */
        /* <DEDUP_REMOVED lines=30> */
.L_x_14180:
        /* <DEDUP_REMOVED lines=8> */
.L_x_14076:
        /* <DEDUP_REMOVED lines=11> */
.L_x_14077:
[----:B------:R1:W-:Y:S01]  /*f230*/  SYNCS.ARRIVE.TRANS64.A1T0 RZ, [R10+URZ+0x22830], RZ ;  /* 0x022830ff0aff79a7 */ /* 0x0003e2000810003f */
[----:B------:R-:W-:Y:S05]  /*f240*/  @!P3 BRA `(.L_x_14078) ;  /* 0x000000000004b947 */ /* 0x000fea0003800000 */
[----:B------:R-:W-:Y:S01]  /*f250*/  BPT.TRAP 0x1 ;  /* 0x000000040000795c */ /* 0x000fe20000300000 */
.L_x_14078:
[----:B------:R-:W2:Y:S01]  /*f260*/  SYNCS.PHASECHK.TRANS64.TRYWAIT P0, [R10+URZ+0x22860], R20 ;  /* 0x022860140a0075a7 */ /* 0x000ea2000800017f */
[----:B------:R-:W-:Y:S04]  /*f270*/  BSSY B1, `(.L_x_14079) ;  /* 0x0000002000017945 */ /* 0x000fe80003800000 */
[----:B--2---:R-:W-:Y:S05]  /*f280*/  @!P0 BRA `(.L_x_14080) ;  /* 0x0000003c007c8947 */ /* 0x004fea0003800000 */
.L_x_14181:
[----:B------:R-:W-:Y:S05]  /*f290*/  BSYNC B1 ;  /* 0x0000000000017941 */ /* 0x000fea0003800000 */
.L_x_14079:
[----:B------:R-:W-:Y:S01]  /*f2a0*/  ULDC.64 UR4, c[0x0][0x328] ;  /* 0x0000ca0000047ab9 */ /* 0x000fe20000000a00 */
[----:B------:R-:W-:Y:S01]  /*f2b0*/  LOP3.LUT P5, RZ, R23, 0x10, RZ, 0xc0, !PT ;  /* 0x0000001017ff7812 */ /* 0x000fe200078ac0ff */
[----:B------:R-:W-:Y:S01]  /*f2c0*/  IMAD R2, R9, UR4, RZ ;  /* 0x0000000409027c24 */ /* 0x000fe2000f8e02ff */
[C---:B------:R-:W-:Y:S01]  /*f2d0*/  LOP3.LUT P4, RZ, R23.reuse, 0x8, RZ, 0xc0, !PT ;  /* 0x0000000817ff7812 */ /* 0x040fe2000788c0ff */
[----:B0-2---:R-:W-:Y:S01]  /*f2e0*/  IMAD R20, R24, 0x6000, R29 ;  /* 0x0000600018147824 */ /* 0x005fe200078e021d */
        /* <DEDUP_REMOVED lines=22> */
[----:B------:R-:W2:Y:S04]  /*f450*/  SHFL.IDX PT, R3, R25, RZ, 0x181f ;  /* 0x00181fff19037589 */ /* 0x000ea800000e0000 */
[----:B------:R-:W-:Y:S04]  /*f460*/  SHFL.IDX PT, R4, R25, 0x1, 0x181f ;  /* 0x00381f0019047f89 */ /* 0x000fe800000e0000 */
[----:B------:R-:W-:Y:S04]  /*f470*/  SHFL.IDX PT, R8, R17, 0x2, 0x181f ;  /* 0x00581f0011087f89 */ /* 0x000fe800000e0000 */
[----:B------:R-:W-:Y:S01]  /*f480*/  SHFL.IDX PT, R5, R25, 0x3, 0x181f ;  /* 0x00781f0019057f89 */ /* 0x000fe200000e0000 */
[----:B0-----:R-:W-:-:S03]  /*f490*/  IADD3 R2, P0, R14, R0, RZ ;  /* 0x000000000e027210 */ /* 0x001fc60007f1e0ff */
[----:B------:R-:W0:Y:S02]  /*f4a0*/  SHFL.IDX PT, R14, R17, 0x1, 0x181f ;  /* 0x00381f00110e7f89 */ /* 0x000e2400000e0000 */
[----:B--2---:R-:W-:-:S05]  /*f4b0*/  IMAD.X R3, RZ, RZ, R3, P0 ;  /* 0x000000ffff037224 */ /* 0x004fca00000e0603 */
        /* <DEDUP_REMOVED lines=9> */
[----:B--2---:R-:W-:Y:S04]  /*f550*/  SHFL.IDX PT, R3, R25, 0x4, 0x181f ;  /* 0x00981f0019037f89 */ /* 0x004fe800000e0000 */
        /* <DEDUP_REMOVED lines=24> */
.L_x_14195:
        /* <DEDUP_REMOVED lines=11> */
.L_x_14082:
        /* <DEDUP_REMOVED lines=11> */
.L_x_14083:
[----:B------:R0:W-:Y:S01]  /*f840*/  SYNCS.ARRIVE.TRANS64.A1T0 RZ, [R10+URZ+0x22850], RZ ;  /* 0x022850ff0aff79a7 */ /* 0x0001e2000810003f */
[----:B------:R-:W-:Y:S05]  /*f850*/  @P2 BRA `(.L_x_14084) ;  /* 0xfffffff000942947 */ /* 0x000fea000383ffff */
.L_x_14071:
[----:B------:R-:W-:Y:S05]  /*f860*/  BSYNC B0 ;  /* 0x0000000000007941 */ /* 0x000fea0003800000 */
.L_x_14070:
[----:B------:R-:W2:Y:S01]  /*f870*/  S2R R2, SR_TID.X ;  /* 0x0000000000027919 */ /* 0x000ea20000002100 */
[----:B------:R-:W-:Y:S01]  /*f880*/  VIADD R24, R24, 0x1 ;  /* 0x0000000118187836 */ /* 0x000fe20000000000 */
[----:B------:R-:W-:Y:S04]  /*f890*/  BSSY B0, `(.L_x_14085) ;  /* 0x0000012000007945 */ /* 0x000fe80003800000 */
[----:B------:R-:W-:-:S04]  /*f8a0*/  ISETP.NE.AND P0, PT, R24, 0x2, PT ;  /* 0x000000021800780c */ /* 0x000fc80003f05270 */
[----:B------:R-:W-:Y:S02]  /*f8b0*/  SEL R5, RZ, 0x1, P0 ;  /* 0x00000001ff057807 */ /* 0x000fe40000000000 */
        /* <DEDUP_REMOVED lines=14> */
[----:B---3--:R-:W-:-:S07]  /*f9a0*/  IADD3 R16, R0, UR37, R9 ;  /* 0x0000002500107c10 */ /* 0x008fce000fffe009 */
.L_x_14086:
[----:B------:R-:W-:Y:S05]  /*f9b0*/  BSYNC B0 ;  /* 0x0000000000007941 */ /* 0x000fea0003800000 */
.L_x_14085:
[----:B------:R-:W-:Y:S02]  /*f9c0*/  SEL R24, R24, RZ, P0 ;  /* 0x000000ff18187207 */ /* 0x000fe40000000000 */
[----:B------:R-:W-:-:S07]  /*f9d0*/  LOP3.LUT R26, R26, R5, RZ, 0x3c, !PT ;  /* 0x000000051a1a7212 */ /* 0x000fce00078e3cff */
.L_x_14045:
[----:B------:R-:W-:Y:S05]  /*f9e0*/  BSYNC B7 ;  /* 0x0000000000077941 */ /* 0x000fea0003800000 */
.L_x_14043:
[----:B------:R-:W-:-:S13]  /*f9f0*/  LOP3.LUT P0, RZ, R23, 0x400, RZ, 0xc0, !PT ;  /* 0x0000040017ff7812 */ /* 0x000fda000780c0ff */
[----:B------:R-:W-:Y:S05]  /*fa00*/  @!P0 BRA `(.L_x_14087) ;  /* 0x0000000000248947 */ /* 0x000fea0003800000 */
[----:B------:R-:W-:Y:S05]  /*fa10*/  WARPSYNC.ALL ;  /* 0x0000000000007948 */ /* 0x000fea0003800000 */
[----:B------:R-:W2:Y:S08]  /*fa20*/  S2UR UR5, SR_CgaCtaId ;  /* 0x00000000000579c3 */ /* 0x000eb00000008800 */
[----:B------:R-:W-:Y:S06]  /*fa30*/  BAR.SYNC.DEFER_BLOCKING 0x5, 0x180 ;  /* 0x0146000000007b1d */ /* 0x000fec0000010000 */
[----:B------:R-:W-:-:S02]  /*fa40*/  UMOV UR4, 0x400 ;  /* 0x0000040000047882 */ /* 0x000fc40000000000 */
[----:B--2---:R-:W-:-:S06]  /*fa50*/  ULEA UR4, UR5, UR4, 0x18 ;  /* 0x0000000405047291 */ /* 0x004fcc000f8ec03f */
[----:B------:R-:W-:-:S05]  /*fa60*/  MOV R22, UR4 ;  /* 0x0000000400167c02 */ /* 0x000fca0008000f00 */
[----:B------:R4:W2:Y:S01]  /*fa70*/  LDS.128 R16, [R22+0x228d0] ;  /* 0x0228d00016107984 */ /* 0x0008a20000000c00 */
[----:B------:R-:W-:Y:S06]  /*fa80*/  BAR.ARV 0x4, 0x180 ;  /* 0x0106000000007b1d */ /* 0x000fec0000002000 */
[----:B------:R-:W-:Y:S05]  /*fa90*/  BRA `(.L_x_14088) ;  /* 0x0000000800cc7947 */ /* 0x000fea0003800000 */
.L_x_14087:
        /* <DEDUP_REMOVED lines=8> */
[----:B------:R-:W2:Y:S02]  /*fb20*/  @!P1 LDC.64 R2, c[0x0][0xc80] ;  /* 0x00032000ff029b82 */ /* 0x000ea40000000a00 */
[----:B--2---:R-:W-:-:S06]  /*fb30*/  @!P1 IMAD.WIDE R2, R5, 0x4, R2 ;  /* 0x0000000405029825 */ /* 0x004fcc00078e0202 */
        /* <DEDUP_REMOVED lines=26> */
.L_x_14205:
[----:B------:R-:W-:Y:S02]  /*fce0*/  ULDC UR4, c[0x0][0xc38] ;  /* 0x00030e0000047ab9 */ /* 0x000fe40000000800 */
[----:B------:R-:W-:-:S04]  /*fcf0*/  IMAD.U32 R7, RZ, RZ, UR4 ;  /* 0x00000004ff077e24 */ /* 0x000fc8000f8e00ff */
[----:B---3--:R-:W-:-:S04]  /*fd00*/  IMAD R14, R14, R7, RZ ;  /* 0x000000070e0e7224 */ /* 0x008fc800078e02ff */
[----:B------:R-:W-:-:S05]  /*fd10*/  IMAD.IADD R9, R4, 0x1, R14 ;  /* 0x0000000104097824 */ /* 0x000fca00078e020e */
[----:B------:R-:W-:-:S13]  /*fd20*/  ISETP.GT.AND P6, PT, R9, R0, PT ;  /* 0x000000000900720c */ /* 0x000fda0003fc4270 */
[----:B------:R-:W-:Y:S05]  /*fd30*/  @P6 BRA `(.L_x_14090) ;  /* 0x00000000009c6947 */ /* 0x000fea0003800000 */
.L_x_14095:
        /* <DEDUP_REMOVED lines=14> */
.L_x_14093:
[----:B------:R-:W-:Y:S05]  /*fe20*/  BSYNC B0 ;  /* 0x0000000000007941 */ /* 0x000fea0003800000 */
.L_x_14092:
        /* <DEDUP_REMOVED lines=18> */
.L_x_14213:
[----:B------:R-:W-:Y:S02]  /*ff50*/  ULDC UR4, c[0x0][0xc38] ;  /* 0x00030e0000047ab9 */ /* 0x000fe40000000800 */
[----:B------:R-:W-:-:S04]  /*ff60*/  IMAD.U32 R7, RZ, RZ, UR4 ;  /* 0x00000004ff077e24 */ /* 0x000fc8000f8e00ff */
[----:B---3--:R-:W-:-:S04]  /*ff70*/  IMAD R14, R14, R7, RZ ;  /* 0x000000070e0e7224 */ /* 0x008fc800078e02ff */
[----:B------:R-:W-:-:S05]  /*ff80*/  IMAD.IADD R9, R14, 0x1, R9 ;  /* 0x000000010e097824 */ /* 0x000fca00078e0209 */
[----:B------:R-:W-:-:S13]  /*ff90*/  ISETP.GT.AND P6, PT, R9, R0, PT ;  /* 0x000000000900720c */ /* 0x000fda0003fc4270 */
[----:B------:R-:W-:Y:S05]  /*ffa0*/  @!P6 BRA `(.L_x_14095) ;  /* 0xfffffffc0064e947 */ /* 0x000fea000383ffff */
.L_x_14090:
[----:B------:R-:W-:Y:S01]  /*ffb0*/  IADD3 R16, -R14, R9, RZ ;  /* 0x000000090e107210 */ /* 0x000fe20007ffe1ff */
[----:B------:R-:W-:-:S04]  /*ffc0*/  UMOV UR4, 0xffffffff ;  /* 0xffffffff00047882 */ /* 0x000fc80000000000 */
[----:B------:R-:W-:-:S05]  /*ffd0*/  IMAD R3, R6, R7, R16 ;  /* 0x0000000706037224 */ /* 0x000fca00078e0210 */
[----:B------:R-:W-:Y:S01]  /*ffe0*/  ISETP.GT.AND P6, PT, R3, R0, PT ;  /* 0x000000000300720c */ /* 0x000fe20003fc4270 */
[----:B------:R-:W-:-:S12]  /*fff0*/  BRA.DIV UR4, `(.L_x_14096) ;  /* 0x0000003e04e07947 */ /* 0x000fd8000b800000 */
[----:B------:R-:W-:-:S04]  /*10000*/  VOTE.ANY R2, PT, !P6 ;  /* 0x0000000000027806 */ /* 0x000fc800070e0100 */
[----:B------:R-:W3:Y:S02]  /*10010*/  POPC R4, R2 ;  /* 0x0000000200047309 */ /* 0x000ee40000000000 */
[----:B---3--:R3:W4:Y:S02]  /*10020*/  SHFL.IDX PT, R5, R5, R4, 0x1f ;  /* 0x00001f0405057589 */ /* 0x00872400000e0000 */
.L_x_14217:
[----:B------:R-:W-:Y:S01]  /*10030*/  ISETP.NE.AND P0, PT, R2, RZ, PT ;  /* 0x000000ff0200720c */ /* 0x000fe20003f05270 */
[----:B------:R-:W-:-:S12]  /*10040*/  IMAD.MOV.U32 R14, RZ, RZ, RZ ;  /* 0x000000ffff0e7224 */ /* 0x000fd800078e00ff */
[----:B------:R-:W-:Y:S05]  /*10050*/  @!P0 BRA `(.L_x_14097) ;  /* 0x0000000000108947 */ /* 0x000fea0003800000 */
[----:B------:R-:W-:Y:S01]  /*10060*/  UMOV UR4, 0xffffffff ;  /* 0xffffffff00047882 */ /* 0x000fe20000000000 */
[----:B------:R-:W-:Y:S02]  /*10070*/  VIADD R12, R4, 0xffffffff ;  /* 0xffffffff040c7836 */ /* 0x000fe40000000000 */
[----:B------:R-:W-:Y:S05]  /*10080*/  BRA.DIV UR4, `(.L_x_14098) ;  /* 0x0000004204047947 */ /* 0x000fea000b800000 */
[----:B------:R0:W0:Y:S02]  /*10090*/  SHFL.IDX PT, R14, R6, R12, 0x1f ;  /* 0x00001f0c060e7589 */ /* 0x00002400000e0000 */
.L_x_14097:
        /* <DEDUP_REMOVED lines=58> */
[----:B------:R-:W-:-:S05]  /*10440*/  @P0 IADD3 R2, R2, 0x1, RZ ;  /* 0x0000000102020810 */ /* 0x000fca0007ffe0ff */
[----:B------:R-:W-:Y:S01]  /*10450*/  @!P2 IMAD.MOV R2, RZ, RZ, -R2 ;  /* 0x000000ffff02a224 */ /* 0x000fe200078e0a02 */
[----:B------:R-:W-:Y:S01]  /*10460*/  @!P1 LOP3.LUT R2, RZ, R6, RZ, 0x33, !PT ;  /* 0x00000006ff029212 */ /* 0x000fe200078e33ff */
[----:B------:R-:W-:-:S04]  /*10470*/  IMAD.MOV R6, RZ, RZ, -R6 ;  /* 0x000000ffff067224 */ /* 0x000fc800078e0a06 */
[----:B------:R-:W-:Y:S01]  /*10480*/  IMAD R18, R2, R6, R9 ;  /* 0x0000000602127224 */ /* 0x000fe200078e0209 */
[----:B------:R-:W-:-:S05]  /*10490*/  LOP3.LUT R2, RZ, R2, RZ, 0x33, !PT ;  /* 0x00000002ff027212 */ /* 0x000fca00078e33ff */
[----:B------:R-:W-:Y:S01]  /*104a0*/  IMAD.IADD R17, R5, 0x1, R2 ;  /* 0x0000000105117824 */ /* 0x000fe200078e0202 */
[----:B------:R-:W-:Y:S06]  /*104b0*/  BRA `(.L_x_14099) ;  /* 0x00000000001c7947 */ /* 0x000fec0003800000 */
.L_x_14091:
[----:B------:R-:W-:Y:S01]  /*104c0*/  UMOV UR4, URZ ;  /* 0x0000003f00047c82 */ /* 0x000fe20008000000 */
[----:B------:R-:W-:Y:S01]  /*104d0*/  UMOV UR5, URZ ;  /* 0x0000003f00057c82 */ /* 0x000fe20008000000 */
[----:B------:R-:W-:Y:S01]  /*104e0*/  ULDC UR6, c[0x0][0xc3c] ;  /* 0x00030f0000067ab9 */ /* 0x000fe20000000800 */
[----:B------:R-:W-:Y:S02]  /*104f0*/  IMAD.MOV.U32 R16, RZ, RZ, R0 ;  /* 0x000000ffff107224 */ /* 0x000fe400078e0000 */
[----:B------:R-:W-:Y:S02]  /*10500*/  IMAD.U32 R17, RZ, RZ, UR4 ;  /* 0x00000004ff117e24 */ /* 0x000fe4000f8e00ff */
[----:B------:R-:W-:Y:S02]  /*10510*/  IMAD.U32 R18, RZ, RZ, UR5 ;  /* 0x00000005ff127e24 */ /* 0x000fe4000f8e00ff */
[----:B------:R-:W-:-:S07]  /*10520*/  IMAD.U32 R19, RZ, RZ, UR6 ;  /* 0x00000006ff137e24 */ /* 0x000fce000f8e00ff */
.L_x_14099:
[----:B------:R-:W3:Y:S01]  /*10530*/  S2R R0, SR_TID.X ;  /* 0x0000000000007919 */ /* 0x000ee20000002100 */
        /* <DEDUP_REMOVED lines=9> */
.L_x_14088:
[----:B------:R-:W-:Y:S02]  /*105d0*/  ULDC UR4, c[0x0][0xc3c] ;  /* 0x00030f0000047ab9 */ /* 0x000fe40000000800 */
[----:B--2---:R-:W-:-:S13]  /*105e0*/  ISETP.GE.AND P0, PT, R19, UR4, PT ;  /* 0x0000000413007c0c */ /* 0x004fda000bf06270 */
[----:B------:R-:W-:Y:S05]  /*105f0*/  @!P0 BRA `(.L_x_14100) ;  /* 0xffffffb8004c8947 */ /* 0x000fea000383ffff */
[----:B------:R-:W-:Y:S05]  /*10600*/  BSYNC B8 ;  /* 0x0000000000087941 */ /* 0x000fea0003800000 */
.L_x_14039:
[----:B-1----:R-:W2:Y:S01]  /*10610*/  LDL.LU R0, [R1+0x24] ;  /* 0x0000240001007983 */ /* 0x002ea20000300800 */
        /* <DEDUP_REMOVED lines=11> */
.L_x_14220:
[----:B------:R-:W-:Y:S05]  /*106d0*/  BSYNC B0 ;  /* 0x0000000000007941 */ /* 0x000fea0003800000 */
.L_x_14101:
[----:B------:R-:W-:-:S03]  /*106e0*/  UMOV UR4, 0xffffffff ;  /* 0xffffffff00047882 */ /* 0x000fc60000000000 */
[----:B------:R-:W-:Y:S05]  /*106f0*/  BRA.DIV UR4, `(.L_x_14103) ;  /* 0x0000003a04a07947 */ /* 0x000fea000b800000 */
[----:B-1----:R-:W1:Y:S02]  /*10700*/  S2R R0, SR_TID.X ;  /* 0x0000000000007919 */ /* 0x002e640000002100 */
[----:B-1----:R-:W-:-:S04]  /*10710*/  SHF.R.U32.HI R0, RZ, 0x5, R0 ;  /* 0x00000005ff007819 */ /* 0x002fc80000011600 */
[----:B------:R-:W-:-:S05]  /*10720*/  LOP3.LUT R0, R0, 0x3, RZ, 0xc0, !PT ;  /* 0x0000000300007812 */ /* 0x000fca00078ec0ff */
[----:B------:R1:W2:Y:S02]  /*10730*/  SHFL.IDX PT, R14, R0, RZ, 0x1f ;  /* 0x00001fff000e7589 */ /* 0x0002a400000e0000 */
.L_x_14223:
[----:B--2---:R-:W-:Y:S01]  /*10740*/  ISETP.NE.AND P0, PT, R14, RZ, PT ;  /* 0x000000ff0e00720c */ /* 0x004fe20003f05270 */
[----:B------:R-:W-:-:S12]  /*10750*/  BSSY B0, `(.L_x_14104) ;  /* 0x0000024000007945 */ /* 0x000fd80003800000 */
[----:B------:R-:W-:Y:S05]  /*10760*/  @P0 BRA `(.L_x_14105) ;  /* 0x0000000000880947 */ /* 0x000fea0003800000 */
[----:B------:R-:W-:-:S03]  /*10770*/  UMOV UR4, 0xffffffff ;  /* 0xffffffff00047882 */ /* 0x000fc60000000000 */
[----:B------:R-:W-:Y:S05]  /*10780*/  BRA.DIV UR4, `(.L_x_14106) ;  /* 0x0000003a04b07947 */ /* 0x000fea000b800000 */
[----:B------:R-:W-:-:S13]  /*10790*/  ELECT P6, URZ, PT ;  /* 0x00000000003f782f */ /* 0x000fda00038c0000 */
.L_x_14226:
[----:B------:R-:W-:Y:S05]  /*107a0*/  @!P6 BRA `(.L_x_14105) ;  /* 0x000000000078e947 */ /* 0x000fea0003800000 */
[----:B------:R-:W-:-:S06]  /*107b0*/  ULOP3.LUT UR4, UR39, 0x2, URZ, 0xfc, !UPT ;  /* 0x0000000227047892 */ /* 0x000fcc000f8efc3f */
[----:B-1----:R-:W-:-:S05]  /*107c0*/  IMAD.U32 R0, RZ, RZ, UR4 ;  /* 0x00000004ff007e24 */ /* 0x002fca000f8e00ff */
[----:B------:R-:W-:-:S13]  /*107d0*/  ISETP.NE.AND P0, PT, R0, 0x3, PT ;  /* 0x000000030000780c */ /* 0x000fda0003f05270 */
[----:B------:R-:W-:Y:S05]  /*107e0*/  @!P0 BRA `(.L_x_14107) ;  /* 0x0000000000048947 */ /* 0x000fea0003800000 */
[----:B------:R-:W-:Y:S01]  /*107f0*/  BPT.TRAP 0x1 ;  /* 0x000000040000795c */ /* 0x000fe20000300000 */
.L_x_14107:
[----:B------:R-:W-:Y:S01]  /*10800*/  IMAD R5, R24, 0x8, R7 ;  /* 0x0000000818057824 */ /* 0x000fe200078e0207 */
[----:B------:R-:W-:Y:S01]  /*10810*/  SHF.L.U32 R0, R26, 0x1f, RZ ;  /* 0x0000001f1a007819 */ /* 0x000fe200000006ff */
[----:B------:R-:W-:-:S03]  /*10820*/  VIADD R24, R24, 0x1 ;  /* 0x0000000118187836 */ /* 0x000fc60000000000 */
[----:B------:R-:W1:Y:S02]  /*10830*/  SYNCS.PHASECHK.TRANS64.TRYWAIT P1, [R5+URZ+0x22840], R0 ;  /* 0x02284000050075a7 */ /* 0x000e64000802017f */
[----:B------:R-:W-:-:S04]  /*10840*/  ISETP.NE.AND P2, PT, R24, 0x2, PT ;  /* 0x000000021800780c */ /* 0x000fc80003f45270 */
[----:B------:R-:W-:Y:S01]  /*10850*/  SEL R3, RZ, 0x1, P2 ;  /* 0x00000001ff037807 */ /* 0x000fe20001000000 */
[----:B-1----:R-:W-:Y:S08]  /*10860*/  @!P1 BRA `(.L_x_14108) ;  /* 0x0000003800989947 */ /* 0x002ff00003800000 */
.L_x_14227:
[----:B------:R-:W-:Y:S02]  /*10870*/  SEL R24, R24, RZ, P2 ;  /* 0x000000ff18187207 */ /* 0x000fe40001000000 */
[----:B------:R-:W-:Y:S01]  /*10880*/  LOP3.LUT R2, R26, R3, RZ, 0x3c, !PT ;  /* 0x000000031a027212 */ /* 0x000fe200078e3cff */
[----:B------:R-:W-:Y:S06]  /*10890*/  @!P0 BRA `(.L_x_14109) ;  /* 0x0000000000048947 */ /* 0x000fec0003800000 */
[----:B------:R-:W-:Y:S01]  /*108a0*/  BPT.TRAP 0x1 ;  /* 0x000000040000795c */ /* 0x000fe20000300000 */
.L_x_14109:
[----:B------:R-:W-:Y:S01]  /*108b0*/  IMAD R3, R24, 0x8, R7 ;  /* 0x0000000818037824 */ /* 0x000fe200078e0207 */
[----:B------:R-:W-:-:S04]  /*108c0*/  SHF.L.U32 R2, R2, 0x1f, RZ ;  /* 0x0000001f02027819 */ /* 0x000fc800000006ff */
[----:B------:R-:W2:Y:S02]  /*108d0*/  SYNCS.PHASECHK.TRANS64.TRYWAIT P1, [R3+URZ+0x22840], R2 ;  /* 0x02284002030075a7 */ /* 0x000ea4000802017f */
[----:B--2---:R-:W-:Y:S05]  /*108e0*/  @!P1 BRA `(.L_x_14110) ;  /* 0x00000038008c9947 */ /* 0x004fea0003800000 */
.L_x_14228:
[----:B------:R-:W-:Y:S05]  /*108f0*/  @!P0 BRA `(.L_x_14111) ;  /* 0x0000000000048947 */ /* 0x000fea0003800000 */
[----:B------:R-:W-:Y:S01]  /*10900*/  BPT.TRAP 0x1 ;  /* 0x000000040000795c */ /* 0x000fe20000300000 */
.L_x_14111:
[----:B------:R-:W5:Y:S02]  /*10910*/  SYNCS.PHASECHK.TRANS64.TRYWAIT P1, [R5+URZ+0x22860], R0 ;  /* 0x02286000050075a7 */ /* 0x000f64000802017f */
[----:B-----5:R-:W-:Y:S05]  /*10920*/  @!P1 BRA `(.L_x_14112) ;  /* 0x0000003800909947 */ /* 0x020fea0003800000 */
.L_x_14229:
[----:B------:R-:W-:Y:S05]  /*10930*/  @!P0 BRA `(.L_x_14113) ;  /* 0x0000000000048947 */ /* 0x000fea0003800000 */
[----:B------:R-:W-:Y:S01]  /*10940*/  BPT.TRAP 0x1 ;  /* 0x000000040000795c */ /* 0x000fe20000300000 */
.L_x_14113:
[----:B------:R0:W0:Y:S02]  /*10950*/  SYNCS.PHASECHK.TRANS64.TRYWAIT P0, [R3+URZ+0x22860], R2 ;  /* 0x02286002030075a7 */ /* 0x000024000800017f */
[----:B0-----:R-:W-:Y:S05]  /*10960*/  @!P0 NANOSLEEP.SYNCS 0x989680 ;  /* 0x009896800000895d */ /* 0x001fea0003900000 */
[----:B------:R-:W0:Y:S02]  /*10970*/  @!P0 SYNCS.PHASECHK.TRANS64 P0, [R3+URZ+0x22860], R2 ;  /* 0x02286002030085a7 */ /* 0x000e24000800007f */
[----:B0-----:R-:W-:Y:S05]  /*10980*/  @!P0 BRA `(.L_x_14113) ;  /* 0xfffffffc00f08947 */ /* 0x001fea000383ffff */
.L_x_14105:
[----:B------:R-:W-:Y:S05]  /*10990*/  BSYNC B0 ;  /* 0x0000000000007941 */ /* 0x000fea0003800000 */
.L_x_14104:
[----:B------:R-:W-:Y:S05]  /*109a0*/  EXIT ;  /* 0x000000000000794d */ /* 0x000fea0003800000 */
.L_x_13975:
[----:B0-----:R-:W-:-:S04]  /*109b0*/  IMAD.U32 R3, RZ, RZ, UR51 ;  /* 0x00000033ff037e24 */ /* 0x001fc8000f8e00ff */
[----:B------:R0:W1:Y:S03]  /*109c0*/  SYNCS.PHASECHK.TRANS64.TRYWAIT P0, [R3+URZ+0x22800], R0 ;  /* 0x02280000030075a7 */ /* 0x000066000800017f */
[----:B-1----:R-:W-:Y:S05]  /*109d0*/  @!P0 NANOSLEEP.SYNCS 0x989680 ;  /* 0x009896800000895d */ /* 0x002fea0003900000 */
[----:B------:R-:W1:Y:S02]  /*109e0*/  @!P0 SYNCS.PHASECHK.TRANS64 P0, [R3+URZ+0x22800], R0 ;  /* 0x02280000030085a7 */ /* 0x000e64000800007f */
[----:B-1----:R-:W-:Y:S05]  /*109f0*/  @!P0 BRA `(.L_x_13975) ;  /* 0xfffffffc00ec8947 */ /* 0x002fea000383ffff */
[----:B------:R-:W-:Y:S05]  /*10a00*/  BRA `(.L_x_14114) ;  /* 0xffffff1000207947 */ /* 0x000fea000383ffff */
.L_x_13979:
[----:B-1----:R-:W-:-:S04]  /*10a10*/  IMAD.U32 R3, RZ, RZ, UR22 ;  /* 0x00000016ff037e24 */ /* 0x002fc8000f8e00ff */
[----:B------:R1:W2:Y:S03]  /*10a20*/  SYNCS.PHASECHK.TRANS64.TRYWAIT P1, [R3+URZ+0x22830], R8 ;  /* 0x02283008030075a7 */ /* 0x0002a6000802017f */
[----:B--2---:R-:W-:Y:S05]  /*10a30*/  @!P1 NANOSLEEP.SYNCS 0x989680 ;  /* 0x009896800000995d */ /* 0x004fea0003900000 */
[----:B------:R-:W2:Y:S02]  /*10a40*/  @!P1 SYNCS.PHASECHK.TRANS64 P1, [R3+URZ+0x22830], R8 ;  /* 0x02283008030095a7 */ /* 0x000ea4000802007f */
[----:B--2---:R-:W-:Y:S05]  /*10a50*/  @!P1 BRA `(.L_x_13979) ;  /* 0xfffffffc00ec9947 */ /* 0x004fea000383ffff */
[----:B------:R-:W-:Y:S05]  /*10a60*/  BRA `(.L_x_13978) ;  /* 0xffffff1000447947 */ /* 0x000fea000383ffff */
.L_x_13984:
[----:B---3--:R-:W-:-:S04]  /*10a70*/  IMAD.U32 R9, RZ, RZ, UR22 ;  /* 0x00000016ff097e24 */ /* 0x008fc8000f8e00ff */
[----:B------:R3:W4:Y:S03]  /*10a80*/  SYNCS.PHASECHK.TRANS64.TRYWAIT P1, [R9+URZ+0x22850], R8 ;  /* 0x02285008090075a7 */ /* 0x000726000802017f */
[----:B----4-:R-:W-:Y:S05]  /*10a90*/  @!P1 NANOSLEEP.SYNCS 0x989680 ;  /* 0x009896800000995d */ /* 0x010fea0003900000 */
[----:B------:R-:W4:Y:S02]  /*10aa0*/  @!P1 SYNCS.PHASECHK.TRANS64 P1, [R9+URZ+0x22850], R8 ;  /* 0x02285008090095a7 */ /* 0x000f24000802007f */
[----:B----4-:R-:W-:Y:S05]  /*10ab0*/  @!P1 BRA `(.L_x_13984) ;  /* 0xfffffffc00ec9947 */ /* 0x010fea000383ffff */
[----:B------:R-:W-:Y:S05]  /*10ac0*/  BRA `(.L_x_13983) ;  /* 0xffffff2800447947 */ /* 0x000fea000383ffff */
.L_x_13990:
[----:B-12---:R-:W-:-:S04]  /*10ad0*/  IMAD.U32 R0, RZ, RZ, UR25 ;  /* 0x00000019ff007e24 */ /* 0x006fc8000f8e00ff */
[----:B------:R1:W2:Y:S03]  /*10ae0*/  SYNCS.PHASECHK.TRANS64.TRYWAIT P1, [R0+URZ+0x22830], R7 ;  /* 0x02283007000075a7 */ /* 0x0002a6000802017f */
[----:B--2---:R-:W-:Y:S05]  /*10af0*/  @!P1 NANOSLEEP.SYNCS 0x989680 ;  /* 0x009896800000995d */ /* 0x004fea0003900000 */
[----:B------:R-:W2:Y:S02]  /*10b00*/  @!P1 SYNCS.PHASECHK.TRANS64 P1, [R0+URZ+0x22830], R7 ;  /* 0x02283007000095a7 */ /* 0x000ea4000802007f */
[----:B--2---:R-:W-:Y:S05]  /*10b10*/  @!P1 BRA `(.L_x_13990) ;  /* 0xfffffffc00ec9947 */ /* 0x004fea000383ffff */
[----:B------:R-:W-:Y:S05]  /*10b20*/  BRA `(.L_x_13989) ;  /* 0xffffff2c00807947 */ /* 0x000fea000383ffff */
.L_x_13995:
[----:B--2---:R-:W-:-:S04]  /*10b30*/  IMAD.U32 R10, RZ, RZ, UR25 ;  /* 0x00000019ff0a7e24 */ /* 0x004fc8000f8e00ff */
[----:B------:R2:W3:Y:S03]  /*10b40*/  SYNCS.PHASECHK.TRANS64.TRYWAIT P1, [R10+URZ+0x22850], R7 ;  /* 0x022850070a0075a7 */ /* 0x0004e6000802017f */
[----:B---3--:R-:W-:Y:S05]  /*10b50*/  @!P1 NANOSLEEP.SYNCS 0x989680 ;  /* 0x009896800000995d */ /* 0x008fea0003900000 */
[----:B------:R-:W3:Y:S02]  /*10b60*/  @!P1 SYNCS.PHASECHK.TRANS64 P1, [R10+URZ+0x22850], R7 ;  /* 0x022850070a0095a7 */ /* 0x000ee4000802007f */
[----:B---3--:R-:W-:Y:S05]  /*10b70*/  @!P1 BRA `(.L_x_13995) ;  /* 0xfffffffc00ec9947 */ /* 0x008fea000383ffff */
[----:B------:R-:W-:Y:S05]  /*10b80*/  BRA `(.L_x_13994) ;  /* 0xffffff4c00847947 */ /* 0x000fea000383ffff */
.L_x_14002:
[----:B-1----:R-:W-:-:S04]  /*10b90*/  IMAD.U32 R0, RZ, RZ, UR24 ;  /* 0x00000018ff007e24 */ /* 0x002fc8000f8e00ff */
[----:B------:R1:W2:Y:S03]  /*10ba0*/  SYNCS.PHASECHK.TRANS64.TRYWAIT P1, [R0+URZ+0x22830], R7 ;  /* 0x02283007000075a7 */ /* 0x0002a6000802017f */
[----:B--2---:R-:W-:Y:S05]  /*10bb0*/  @!P1 NANOSLEEP.SYNCS 0x989680 ;  /* 0x009896800000995d */ /* 0x004fea0003900000 */
[----:B------:R-:W2:Y:S02]  /*10bc0*/  @!P1 SYNCS.PHASECHK.TRANS64 P1, [R0+URZ+0x22830], R7 ;  /* 0x02283007000095a7 */ /* 0x000ea4000802007f */
[----:B--2---:R-:W-:Y:S05]  /*10bd0*/  @!P1 BRA `(.L_x_14002) ;  /* 0xfffffffc00ec9947 */ /* 0x004fea000383ffff */
[----:B------:R-:W-:Y:S05]  /*10be0*/  BRA `(.L_x_14001) ;  /* 0xffffff50008c7947 */ /* 0x000fea000383ffff */
.L_x_14007:
[----:B-1----:R-:W-:-:S04]  /*10bf0*/  MOV R10, UR24 ;  /* 0x00000018000a7c02 */ /* 0x002fc80008000f00 */
[----:B------:R1:W2:Y:S03]  /*10c00*/  SYNCS.PHASECHK.TRANS64.TRYWAIT P1, [R10+URZ+0x22850], R7 ;  /* 0x022850070a0075a7 */ /* 0x0002a6000802017f */
[----:B--2---:R-:W-:Y:S05]  /*10c10*/  @!P1 NANOSLEEP.SYNCS 0x989680 ;  /* 0x009896800000995d */ /* 0x004fea0003900000 */
[----:B------:R-:W2:Y:S02]  /*10c20*/  @!P1 SYNCS.PHASECHK.TRANS64 P1, [R10+URZ+0x22850], R7 ;  /* 0x022850070a0095a7 */ /* 0x000ea4000802007f */
[----:B--2---:R-:W-:Y:S05]  /*10c30*/  @!P1 BRA `(.L_x_14007) ;  /* 0xfffffffc00ec9947 */ /* 0x004fea000383ffff */
[----:B------:R-:W-:Y:S05]  /*10c40*/  BRA `(.L_x_14006) ;  /* 0xffffff6800b07947 */ /* 0x000fea000383ffff */
.L_x_14051:
        /* <DEDUP_REMOVED lines=11> */
.L_x_14116:
[----:B------:R-:W-:Y:S05]  /*10d00*/  BSYNC B0 ;  /* 0x0000000000007941 */ /* 0x000fea0003800000 */
.L_x_14115:
[----:B------:R-:W-:Y:S05]  /*10d10*/  BRA `(.L_x_14117) ;  /* 0xffffffbc00907947 */ /* 0x000fea000383ffff */
.L_x_14054:
[----:B0-----:R0:W1:Y:S02]  /*10d20*/  SYNCS.PHASECHK.TRANS64.TRYWAIT P0, [R33+URZ+0x22840], R0 ;  /* 0x02284000210075a7 */ /* 0x001064000800017f */
[----:B-1----:R-:W-:Y:S05]  /*10d30*/  @!P0 NANOSLEEP.SYNCS 0x989680 ;  /* 0x009896800000895d */ /* 0x002fea0003900000 */
[----:B------:R-:W1:Y:S02]  /*10d40*/  @!P0 SYNCS.PHASECHK.TRANS64 P0, [R33+URZ+0x22840], R0 ;  /* 0x02284000210085a7 */ /* 0x000e64000800007f */
[----:B-1----:R-:W-:Y:S05]  /*10d50*/  @!P0 BRA `(.L_x_14054) ;  /* 0xfffffffc00f08947 */ /* 0x002fea000383ffff */
[----:B------:R-:W-:Y:S05]  /*10d60*/  BRA `(.L_x_14118) ;  /* 0xffffffc000447947 */ /* 0x000fea000383ffff */
.L_x_14055:
        /* <DEDUP_REMOVED lines=8> */
.L_x_14120:
[----:B------:R-:W-:Y:S05]  /*10df0*/  BSYNC B0 ;  /* 0x0000000000007941 */ /* 0x000fea0003800000 */
.L_x_14119:
        /* <DEDUP_REMOVED lines=9> */
.L_x_14121:
[----:B------:R-:W-:Y:S02]  /*10e90*/  IMAD.MOV.U32 R13, RZ, RZ, R4 ;  /* 0x000000ffff0d7224 */ /* 0x000fe400078e0004 */
[----:B------:R-:W-:Y:S02]  /*10ea0*/  IMAD.MOV.U32 R12, RZ, RZ, 0x1 ;  /* 0x00000001ff0c7424 */ /* 0x000fe400078e00ff */
[----:B------:R-:W-:-:S07]  /*10eb0*/  IMAD.MOV.U32 R3, RZ, RZ, R14 ;  /* 0x000000ffff037224 */ /* 0x000fce00078e000e */
[----:B------:R-:W-:Y:S05]  /*10ec0*/  WARPSYNC.COLLECTIVE R15, `(.L_x_14122) ;  /* 0x000000000f087348 */ /* 0x000fea0003c00000 */
[----:B------:R0:W1:Y:S02]  /*10ed0*/  SHFL.IDX P6, R14, R13, R12, R11 ;  /* 0x0000000c0d0e7389 */ /* 0x00006400000c000b */
[----:B01----:R-:W-:Y:S01]  /*10ee0*/  ENDCOLLECTIVE ;  /* 0x000000000000791b */ /* 0x003fe20003800000 */
.L_x_14122:
        /* <DEDUP_REMOVED lines=15> */
.L_x_14123:
[----:B------:R-:W-:Y:S02]  /*10fe0*/  @P0 IMAD R7, R5, 0x2, R22 ;  /* 0x0000000205070824 */ /* 0x000fe400078e0216 */
[----:B------:R-:W-:Y:S02]  /*10ff0*/  IMAD.MOV.U32 R13, RZ, RZ, R4 ;  /* 0x000000ffff0d7224 */ /* 0x000fe400078e0004 */
[----:B------:R-:W-:Y:S01]  /*11000*/  IMAD.MOV.U32 R12, RZ, RZ, 0x2 ;  /* 0x00000002ff0c7424 */ /* 0x000fe200078e00ff */
[----:B------:R-:W-:-:S07]  /*11010*/  MOV R3, R14 ;  /* 0x0000000e00037202 */ /* 0x000fce0000000f00 */
[----:B------:R-:W-:Y:S05]  /*11020*/  WARPSYNC.COLLECTIVE R15, `(.L_x_14124) ;  /* 0x000000000f087348 */ /* 0x000fea0003c00000 */
[----:B------:R0:W1:Y:S02]  /*11030*/  SHFL.IDX P6, R14, R13, R12, R11 ;  /* 0x0000000c0d0e7389 */ /* 0x00006400000c000b */
[----:B01----:R-:W-:Y:S01]  /*11040*/  ENDCOLLECTIVE ;  /* 0x000000000000791b */ /* 0x003fe20003800000 */
.L_x_14124:
        /* <DEDUP_REMOVED lines=15> */
.L_x_14125:
[----:B------:R-:W-:Y:S02]  /*11140*/  @P0 IMAD R7, R5, 0x2, R22 ;  /* 0x0000000205070824 */ /* 0x000fe400078e0216 */
[----:B------:R-:W-:Y:S02]  /*11150*/  IMAD.MOV.U32 R13, RZ, RZ, R4 ;  /* 0x000000ffff0d7224 */ /* 0x000fe400078e0004 */
[----:B------:R-:W-:Y:S02]  /*11160*/  IMAD.MOV.U32 R12, RZ, RZ, 0x3 ;  /* 0x00000003ff0c7424 */ /* 0x000fe400078e00ff */
[----:B------:R-:W-:-:S07]  /*11170*/  IMAD.MOV.U32 R3, RZ, RZ, R14 ;  /* 0x000000ffff037224 */ /* 0x000fce00078e000e */
[----:B------:R-:W-:Y:S05]  /*11180*/  WARPSYNC.COLLECTIVE R15, `(.L_x_14126) ;  /* 0x000000000f087348 */ /* 0x000fea0003c00000 */
[----:B------:R0:W1:Y:S02]  /*11190*/  SHFL.IDX P6, R14, R13, R12, R11 ;  /* 0x0000000c0d0e7389 */ /* 0x00006400000c000b */
[----:B01----:R-:W-:Y:S01]  /*111a0*/  ENDCOLLECTIVE ;  /* 0x000000000000791b */ /* 0x003fe20003800000 */
.L_x_14126:
        /* <DEDUP_REMOVED lines=15> */
.L_x_14127:
[----:B------:R-:W-:Y:S02]  /*112a0*/  @P0 IMAD R7, R5, 0x2, R22 ;  /* 0x0000000205070824 */ /* 0x000fe400078e0216 */
[----:B------:R-:W-:Y:S02]  /*112b0*/  IMAD.MOV.U32 R13, RZ, RZ, R4 ;  /* 0x000000ffff0d7224 */ /* 0x000fe400078e0004 */
[----:B------:R-:W-:Y:S02]  /*112c0*/  IMAD.MOV.U32 R12, RZ, RZ, 0x4 ;  /* 0x00000004ff0c7424 */ /* 0x000fe400078e00ff */
[----:B------:R-:W-:-:S07]  /*112d0*/  IMAD.MOV.U32 R3, RZ, RZ, R14 ;  /* 0x000000ffff037224 */ /* 0x000fce00078e000e */
[----:B------:R-:W-:Y:S05]  /*112e0*/  WARPSYNC.COLLECTIVE R15, `(.L_x_14128) ;  /* 0x000000000f087348 */ /* 0x000fea0003c00000 */
[----:B------:R0:W1:Y:S02]  /*112f0*/  SHFL.IDX P6, R14, R13, R12, R11 ;  /* 0x0000000c0d0e7389 */ /* 0x00006400000c000b */
[----:B01----:R-:W-:Y:S01]  /*11300*/  ENDCOLLECTIVE ;  /* 0x000000000000791b */ /* 0x003fe20003800000 */
.L_x_14128:
        /* <DEDUP_REMOVED lines=15> */
.L_x_14129:
[----:B------:R-:W-:Y:S02]  /*11400*/  @P0 IMAD R7, R5, 0x2, R22 ;  /* 0x0000000205070824 */ /* 0x000fe400078e0216 */
[----:B------:R-:W-:Y:S02]  /*11410*/  IMAD.MOV.U32 R13, RZ, RZ, R4 ;  /* 0x000000ffff0d7224 */ /* 0x000fe400078e0004 */
[----:B------:R-:W-:Y:S01]  /*11420*/  IMAD.MOV.U32 R12, RZ, RZ, 0x5 ;  /* 0x00000005ff0c7424 */ /* 0x000fe200078e00ff */
[----:B------:R-:W-:-:S07]  /*11430*/  MOV R3, R14 ;  /* 0x0000000e00037202 */ /* 0x000fce0000000f00 */
[----:B------:R-:W-:Y:S05]  /*11440*/  WARPSYNC.COLLECTIVE R15, `(.L_x_14130) ;  /* 0x000000000f087348 */ /* 0x000fea0003c00000 */
[----:B------:R0:W1:Y:S02]  /*11450*/  SHFL.IDX P6, R14, R13, R12, R11 ;  /* 0x0000000c0d0e7389 */ /* 0x00006400000c000b */
[----:B01----:R-:W-:Y:S01]  /*11460*/  ENDCOLLECTIVE ;  /* 0x000000000000791b */ /* 0x003fe20003800000 */
.L_x_14130:
        /* <DEDUP_REMOVED lines=14> */
.L_x_14131:
[----:B------:R-:W-:Y:S01]  /*11550*/  IMAD.MOV.U32 R0, RZ, RZ, R14 ;  /* 0x000000ffff007224 */ /* 0x000fe200078e000e */
[----:B------:R-:W-:Y:S06]  /*11560*/  BRA `(.L_x_14132) ;  /* 0xffffffbc00ac7947 */ /* 0x000fec000383ffff */
.L_x_14060:
        /* <DEDUP_REMOVED lines=9> */
.L_x_14133:
[C---:B------:R-:W-:Y:S01]  /*11600*/  VIADD R6, R17.reuse, 0x10 ;  /* 0x0000001011067836 */ /* 0x040fe20000000000 */
[----:B------:R-:W-:Y:S01]  /*11610*/  ISETP.GE.AND P0, PT, R17, R5, PT ;  /* 0x000000051100720c */ /* 0x000fe20003f06270 */
[----:B------:R-:W-:Y:S02]  /*11620*/  IMAD.MOV.U32 R13, RZ, RZ, R0 ;  /* 0x000000ffff0d7224 */ /* 0x000fe400078e0000 */
[----:B------:R-:W-:-:S10]  /*11630*/  IMAD.MOV.U32 R2, RZ, RZ, R14 ;  /* 0x000000ffff027224 */ /* 0x000fd400078e000e */
[----:B------:R-:W-:Y:S05]  /*11640*/  WARPSYNC.COLLECTIVE R15, `(.L_x_14134) ;  /* 0x000000000f087348 */ /* 0x000fea0003c00000 */
[----:B------:R0:W1:Y:S02]  /*11650*/  SHFL.IDX P6, R14, R13, R12, R11 ;  /* 0x0000000c0d0e7389 */ /* 0x00006400000c000b */
[----:B01----:R-:W-:Y:S01]  /*11660*/  ENDCOLLECTIVE ;  /* 0x000000000000791b */ /* 0x003fe20003800000 */
.L_x_14134:
[----:B------:R-:W-:Y:S02]  /*11670*/  IMAD.MOV.U32 R13, RZ, RZ, R4 ;  /* 0x000000ffff0d7224 */ /* 0x000fe400078e0004 */
[----:B------:R-:W-:Y:S02]  /*11680*/  IMAD.MOV.U32 R12, RZ, RZ, 0x1 ;  /* 0x00000001ff0c7424 */ /* 0x000fe400078e00ff */
[----:B------:R-:W-:-:S07]  /*11690*/  IMAD.MOV.U32 R3, RZ, RZ, R14 ;  /* 0x000000ffff037224 */ /* 0x000fce00078e000e */
[----:B------:R-:W-:Y:S05]  /*116a0*/  WARPSYNC.COLLECTIVE R15, `(.L_x_14135) ;  /* 0x000000000f087348 */ /* 0x000fea0003c00000 */
[----:B------:R0:W1:Y:S02]  /*116b0*/  SHFL.IDX P6, R14, R13, R12, R11 ;  /* 0x0000000c0d0e7389 */ /* 0x00006400000c000b */
[----:B01----:R-:W-:Y:S01]  /*116c0*/  ENDCOLLECTIVE ;  /* 0x000000000000791b */ /* 0x003fe20003800000 */
.L_x_14135:
        /* <DEDUP_REMOVED lines=15> */
.L_x_14136:
[----:B------:R-:W-:Y:S02]  /*117c0*/  IMAD.MOV.U32 R13, RZ, RZ, R4 ;  /* 0x000000ffff0d7224 */ /* 0x000fe400078e0004 */
[----:B------:R-:W-:Y:S02]  /*117d0*/  IMAD.MOV.U32 R12, RZ, RZ, 0x2 ;  /* 0x00000002ff0c7424 */ /* 0x000fe400078e00ff */
[----:B------:R-:W-:-:S07]  /*117e0*/  IMAD.MOV.U32 R3, RZ, RZ, R14 ;  /* 0x000000ffff037224 */ /* 0x000fce00078e000e */
[----:B------:R-:W-:Y:S05]  /*117f0*/  WARPSYNC.COLLECTIVE R15, `(.L_x_14137) ;  /* 0x000000000f087348 */ /* 0x000fea0003c00000 */
[----:B------:R0:W1:Y:S02]  /*11800*/  SHFL.IDX P6, R14, R13, R12, R11 ;  /* 0x0000000c0d0e7389 */ /* 0x00006400000c000b */
[----:B01----:R-:W-:Y:S01]  /*11810*/  ENDCOLLECTIVE ;  /* 0x000000000000791b */ /* 0x003fe20003800000 */
.L_x_14137:
        /* <DEDUP_REMOVED lines=16> */
.L_x_14138:
[----:B------:R-:W-:Y:S02]  /*11920*/  IMAD.MOV.U32 R13, RZ, RZ, R4 ;  /* 0x000000ffff0d7224 */ /* 0x000fe400078e0004 */
[----:B------:R-:W-:Y:S02]  /*11930*/  IMAD.MOV.U32 R12, RZ, RZ, 0x3 ;  /* 0x00000003ff0c7424 */ /* 0x000fe400078e00ff */
[----:B------:R-:W-:-:S07]  /*11940*/  IMAD.MOV.U32 R3, RZ, RZ, R14 ;  /* 0x000000ffff037224 */ /* 0x000fce00078e000e */
[----:B------:R-:W-:Y:S05]  /*11950*/  WARPSYNC.COLLECTIVE R15, `(.L_x_14139) ;  /* 0x000000000f087348 */ /* 0x000fea0003c00000 */
[----:B------:R0:W1:Y:S02]  /*11960*/  SHFL.IDX P6, R14, R13, R12, R11 ;  /* 0x0000000c0d0e7389 */ /* 0x00006400000c000b */
[----:B01----:R-:W-:Y:S01]  /*11970*/  ENDCOLLECTIVE ;  /* 0x000000000000791b */ /* 0x003fe20003800000 */
.L_x_14139:
        /* <DEDUP_REMOVED lines=16> */
.L_x_14140:
[----:B------:R-:W-:Y:S02]  /*11a80*/  IMAD.MOV.U32 R13, RZ, RZ, R4 ;  /* 0x000000ffff0d7224 */ /* 0x000fe400078e0004 */
[----:B------:R-:W-:Y:S02]  /*11a90*/  IMAD.MOV.U32 R12, RZ, RZ, 0x4 ;  /* 0x00000004ff0c7424 */ /* 0x000fe400078e00ff */
[----:B------:R-:W-:-:S07]  /*11aa0*/  IMAD.MOV.U32 R3, RZ, RZ, R14 ;  /* 0x000000ffff037224 */ /* 0x000fce00078e000e */
[----:B------:R-:W-:Y:S05]  /*11ab0*/  WARPSYNC.COLLECTIVE R15, `(.L_x_14141) ;  /* 0x000000000f087348 */ /* 0x000fea0003c00000 */
[----:B------:R0:W1:Y:S02]  /*11ac0*/  SHFL.IDX P6, R14, R13, R12, R11 ;  /* 0x0000000c0d0e7389 */ /* 0x00006400000c000b */
[----:B01----:R-:W-:Y:S01]  /*11ad0*/  ENDCOLLECTIVE ;  /* 0x000000000000791b */ /* 0x003fe20003800000 */
.L_x_14141:
        /* <DEDUP_REMOVED lines=16> */
.L_x_14142:
[----:B------:R-:W-:Y:S02]  /*11be0*/  IMAD.MOV.U32 R13, RZ, RZ, R4 ;  /* 0x000000ffff0d7224 */ /* 0x000fe400078e0004 */
[----:B------:R-:W-:Y:S02]  /*11bf0*/  IMAD.MOV.U32 R12, RZ, RZ, 0x5 ;  /* 0x00000005ff0c7424 */ /* 0x000fe400078e00ff */
[----:B------:R-:W-:-:S07]  /*11c00*/  IMAD.MOV.U32 R3, RZ, RZ, R14 ;  /* 0x000000ffff037224 */ /* 0x000fce00078e000e */
[----:B------:R-:W-:Y:S05]  /*11c10*/  WARPSYNC.COLLECTIVE R15, `(.L_x_14143) ;  /* 0x000000000f087348 */ /* 0x000fea0003c00000 */
[----:B------:R0:W1:Y:S02]  /*11c20*/  SHFL.IDX P6, R14, R13, R12, R11 ;  /* 0x0000000c0d0e7389 */ /* 0x00006400000c000b */
[----:B01----:R-:W-:Y:S01]  /*11c30*/  ENDCOLLECTIVE ;  /* 0x000000000000791b */ /* 0x003fe20003800000 */
.L_x_14143:
        /* <DEDUP_REMOVED lines=16> */
.L_x_14144:
[----:B------:R-:W-:Y:S02]  /*11d40*/  IMAD.MOV.U32 R13, RZ, RZ, R4 ;  /* 0x000000ffff0d7224 */ /* 0x000fe400078e0004 */
[----:B------:R-:W-:Y:S02]  /*11d50*/  IMAD.MOV.U32 R12, RZ, RZ, 0x6 ;  /* 0x00000006ff0c7424 */ /* 0x000fe400078e00ff */
[----:B------:R-:W-:-:S07]  /*11d60*/  IMAD.MOV.U32 R3, RZ, RZ, R14 ;  /* 0x000000ffff037224 */ /* 0x000fce00078e000e */
[----:B------:R-:W-:Y:S05]  /*11d70*/  WARPSYNC.COLLECTIVE R15, `(.L_x_14145) ;  /* 0x000000000f087348 */ /* 0x000fea0003c00000 */
[----:B------:R0:W1:Y:S02]  /*11d80*/  SHFL.IDX P6, R14, R13, R12, R11 ;  /* 0x0000000c0d0e7389 */ /* 0x00006400000c000b */
[----:B01----:R-:W-:Y:S01]  /*11d90*/  ENDCOLLECTIVE ;  /* 0x000000000000791b */ /* 0x003fe20003800000 */
.L_x_14145:
        /* <DEDUP_REMOVED lines=16> */
.L_x_14146:
[----:B------:R-:W-:Y:S02]  /*11ea0*/  IMAD.MOV.U32 R13, RZ, RZ, R4 ;  /* 0x000000ffff0d7224 */ /* 0x000fe400078e0004 */
[----:B------:R-:W-:Y:S02]  /*11eb0*/  IMAD.MOV.U32 R12, RZ, RZ, 0x7 ;  /* 0x00000007ff0c7424 */ /* 0x000fe400078e00ff */
[----:B------:R-:W-:-:S07]  /*11ec0*/  IMAD.MOV.U32 R3, RZ, RZ, R14 ;  /* 0x000000ffff037224 */ /* 0x000fce00078e000e */
[----:B------:R-:W-:Y:S05]  /*11ed0*/  WARPSYNC.COLLECTIVE R15, `(.L_x_14147) ;  /* 0x000000000f087348 */ /* 0x000fea0003c00000 */
[----:B------:R0:W1:Y:S02]  /*11ee0*/  SHFL.IDX P6, R14, R13, R12, R11 ;  /* 0x0000000c0d0e7389 */ /* 0x00006400000c000b */
[----:B01----:R-:W-:Y:S01]  /*11ef0*/  ENDCOLLECTIVE ;  /* 0x000000000000791b */ /* 0x003fe20003800000 */
.L_x_14147:
        /* <DEDUP_REMOVED lines=14> */
.L_x_14148:
[----:B------:R-:W-:Y:S05]  /*11fe0*/  BRA `(.L_x_14149) ;  /* 0xffffffc0001c7947 */ /* 0x000fea000383ffff */
.L_x_14063:
[----:B0-----:R0:W1:Y:S02]  /*11ff0*/  SYNCS.PHASECHK.TRANS64.TRYWAIT P0, [R22+URZ+0x22820], R3 ;  /* 0x02282003160075a7 */ /* 0x001064000800017f */
[----:B-1----:R-:W-:Y:S05]  /*12000*/  @!P0 NANOSLEEP.SYNCS 0x989680 ;  /* 0x009896800000895d */ /* 0x002fea0003900000 */
[----:B------:R-:W1:Y:S02]  /*12010*/  @!P0 SYNCS.PHASECHK.TRANS64 P0, [R22+URZ+0x22820], R3 ;  /* 0x02282003160085a7 */ /* 0x000e64000800007f */
[----:B-1----:R-:W-:Y:S05]  /*12020*/  @!P0 BRA `(.L_x_14063) ;  /* 0xfffffffc00f08947 */ /* 0x002fea000383ffff */
[----:B------:R-:W-:Y:S05]  /*12030*/  BRA `(.L_x_14150) ;  /* 0xffffffc000787947 */ /* 0x000fea000383ffff */
.L_x_14066:
[----:B-1----:R1:W2:Y:S02]  /*12040*/  SYNCS.PHASECHK.TRANS64.TRYWAIT P0, [R33+URZ+0x22860], R0 ;  /* 0x02286000210075a7 */ /* 0x0022a4000800017f */
[----:B--2---:R-:W-:Y:S05]  /*12050*/  @!P0 NANOSLEEP.SYNCS 0x989680 ;  /* 0x009896800000895d */ /* 0x004fea0003900000 */
[----:B------:R-:W2:Y:S02]  /*12060*/  @!P0 SYNCS.PHASECHK.TRANS64 P0, [R33+URZ+0x22860], R0 ;  /* 0x02286000210085a7 */ /* 0x000ea4000800007f */
[----:B--2---:R-:W-:Y:S05]  /*12070*/  @!P0 BRA `(.L_x_14066) ;  /* 0xfffffffc00f08947 */ /* 0x004fea000383ffff */
[----:B------:R-:W-:Y:S05]  /*12080*/  BRA `(.L_x_14151) ;  /* 0xffffffc000887947 */ /* 0x000fea000383ffff */
.L_x_14067:
        /* <DEDUP_REMOVED lines=8> */
.L_x_14153:
[----:B------:R-:W-:Y:S05]  /*12110*/  BSYNC B0 ;  /* 0x0000000000007941 */ /* 0x000fea0003800000 */
.L_x_14152:
        /* <DEDUP_REMOVED lines=13> */
.L_x_14154:
        /* <DEDUP_REMOVED lines=11> */
.L_x_14155:
        /* <DEDUP_REMOVED lines=17> */
.L_x_14156:
[----:B------:R-:W-:Y:S02]  /*123b0*/  IMAD.MOV.U32 R13, RZ, RZ, R6 ;  /* 0x000000ffff0d7224 */ /* 0x000fe400078e0006 */
[----:B------:R-:W-:Y:S01]  /*123c0*/  IMAD.MOV.U32 R12, RZ, RZ, 0x2 ;  /* 0x00000002ff0c7424 */ /* 0x000fe200078e00ff */
[----:B------:R-:W-:-:S13]  /*123d0*/  IADD3 R2, P4, R14, R0, RZ ;  /* 0x000000000e027210 */ /* 0x000fda0007f9e0ff */
[----:B------:R-:W-:Y:S05]  /*123e0*/  WARPSYNC.COLLECTIVE R15, `(.L_x_14157) ;  /* 0x000000000f087348 */ /* 0x000fea0003c00000 */
[----:B------:R0:W1:Y:S02]  /*123f0*/  SHFL.IDX P6, R14, R13, R12, R11 ;  /* 0x0000000c0d0e7389 */ /* 0x00006400000c000b */
[----:B01----:R-:W-:Y:S01]  /*12400*/  ENDCOLLECTIVE ;  /* 0x000000000000791b */ /* 0x003fe20003800000 */
.L_x_14157:
        /* <DEDUP_REMOVED lines=17> */
.L_x_14158:
[----:B------:R-:W-:Y:S02]  /*12520*/  IMAD.MOV.U32 R13, RZ, RZ, R6 ;  /* 0x000000ffff0d7224 */ /* 0x000fe400078e0006 */
[----:B------:R-:W-:Y:S01]  /*12530*/  IMAD.MOV.U32 R12, RZ, RZ, 0x3 ;  /* 0x00000003ff0c7424 */ /* 0x000fe200078e00ff */
[----:B------:R-:W-:-:S13]  /*12540*/  IADD3 R2, P4, R14, R0, RZ ;  /* 0x000000000e027210 */ /* 0x000fda0007f9e0ff */
[----:B------:R-:W-:Y:S05]  /*12550*/  WARPSYNC.COLLECTIVE R15, `(.L_x_14159) ;  /* 0x000000000f087348 */ /* 0x000fea0003c00000 */
[----:B------:R0:W1:Y:S02]  /*12560*/  SHFL.IDX P6, R14, R13, R12, R11 ;  /* 0x0000000c0d0e7389 */ /* 0x00006400000c000b */
[----:B01----:R-:W-:Y:S01]  /*12570*/  ENDCOLLECTIVE ;  /* 0x000000000000791b */ /* 0x003fe20003800000 */
.L_x_14159:
        /* <DEDUP_REMOVED lines=17> */
.L_x_14160:
[----:B------:R-:W-:Y:S02]  /*12690*/  IMAD.MOV.U32 R13, RZ, RZ, R6 ;  /* 0x000000ffff0d7224 */ /* 0x000fe400078e0006 */
[----:B------:R-:W-:Y:S01]  /*126a0*/  IMAD.MOV.U32 R12, RZ, RZ, 0x4 ;  /* 0x00000004ff0c7424 */ /* 0x000fe200078e00ff */
[----:B------:R-:W-:-:S13]  /*126b0*/  IADD3 R2, P4, R14, R0, RZ ;  /* 0x000000000e027210 */ /* 0x000fda0007f9e0ff */
[----:B------:R-:W-:Y:S05]  /*126c0*/  WARPSYNC.COLLECTIVE R15, `(.L_x_14161) ;  /* 0x000000000f087348 */ /* 0x000fea0003c00000 */
[----:B------:R0:W1:Y:S02]  /*126d0*/  SHFL.IDX P6, R14, R13, R12, R11 ;  /* 0x0000000c0d0e7389 */ /* 0x00006400000c000b */
[----:B01----:R-:W-:Y:S01]  /*126e0*/  ENDCOLLECTIVE ;  /* 0x000000000000791b */ /* 0x003fe20003800000 */
.L_x_14161:
        /* <DEDUP_REMOVED lines=17> */
.L_x_14162:
[----:B------:R-:W-:Y:S02]  /*12800*/  IMAD.MOV.U32 R13, RZ, RZ, R6 ;  /* 0x000000ffff0d7224 */ /* 0x000fe400078e0006 */
[----:B------:R-:W-:Y:S01]  /*12810*/  IMAD.MOV.U32 R12, RZ, RZ, 0x5 ;  /* 0x00000005ff0c7424 */ /* 0x000fe200078e00ff */
[----:B------:R-:W-:-:S13]  /*12820*/  IADD3 R2, P4, R14, R0, RZ ;  /* 0x000000000e027210 */ /* 0x000fda0007f9e0ff */
[----:B------:R-:W-:Y:S05]  /*12830*/  WARPSYNC.COLLECTIVE R15, `(.L_x_14163) ;  /* 0x000000000f087348 */ /* 0x000fea0003c00000 */
[----:B------:R0:W1:Y:S02]  /*12840*/  SHFL.IDX P6, R14, R13, R12, R11 ;  /* 0x0000000c0d0e7389 */ /* 0x00006400000c000b */
[----:B01----:R-:W-:Y:S01]  /*12850*/  ENDCOLLECTIVE ;  /* 0x000000000000791b */ /* 0x003fe20003800000 */
.L_x_14163:
        /* <DEDUP_REMOVED lines=12> */
.L_x_14164:
        /* <DEDUP_REMOVED lines=9> */
.L_x_14074:
[----:B0-----:R0:W1:Y:S02]  /*129b0*/  SYNCS.PHASECHK.TRANS64.TRYWAIT P0, [R10+URZ+0x22840], R20 ;  /* 0x022840140a0075a7 */ /* 0x001064000800017f */
[----:B-1----:R-:W-:Y:S05]  /*129c0*/  @!P0 NANOSLEEP.SYNCS 0x989680 ;  /* 0x009896800000895d */ /* 0x002fea0003900000 */
[----:B------:R-:W1:Y:S02]  /*129d0*/  @!P0 SYNCS.PHASECHK.TRANS64 P0, [R10+URZ+0x22840], R20 ;  /* 0x022840140a0085a7 */ /* 0x000e64000800007f */
[----:B-1----:R-:W-:Y:S05]  /*129e0*/  @!P0 BRA `(.L_x_14074) ;  /* 0xfffffffc00f08947 */ /* 0x002fea000383ffff */
[----:B------:R-:W-:Y:S05]  /*129f0*/  BRA `(.L_x_14166) ;  /* 0xffffffc000f07947 */ /* 0x000fea000383ffff */
.L_x_14075:
        /* <DEDUP_REMOVED lines=8> */
.L_x_14168:
[----:B------:R-:W-:Y:S05]  /*12a80*/  BSYNC B1 ;  /* 0x0000000000017941 */ /* 0x000fea0003800000 */
.L_x_14167:
        /* <DEDUP_REMOVED lines=9> */
.L_x_14169:
[----:B------:R-:W-:Y:S02]  /*12b20*/  IMAD.MOV.U32 R13, RZ, RZ, R8 ;  /* 0x000000ffff0d7224 */ /* 0x000fe400078e0008 */
[----:B------:R-:W-:Y:S02]  /*12b30*/  IMAD.MOV.U32 R12, RZ, RZ, 0x1 ;  /* 0x00000001ff0c7424 */ /* 0x000fe400078e00ff */
[----:B------:R-:W-:-:S07]  /*12b40*/  IMAD.MOV.U32 R2, RZ, RZ, R14 ;  /* 0x000000ffff027224 */ /* 0x000fce00078e000e */
[----:B------:R-:W-:Y:S05]  /*12b50*/  WARPSYNC.COLLECTIVE R15, `(.L_x_14170) ;  /* 0x000000000f087348 */ /* 0x000fea0003c00000 */
[----:B------:R0:W1:Y:S02]  /*12b60*/  SHFL.IDX P6, R14, R13, R12, R11 ;  /* 0x0000000c0d0e7389 */ /* 0x00006400000c000b */
[----:B01----:R-:W-:Y:S01]  /*12b70*/  ENDCOLLECTIVE ;  /* 0x000000000000791b */ /* 0x003fe20003800000 */
.L_x_14170:
        /* <DEDUP_REMOVED lines=11> */
.L_x_14171:
[----:B------:R-:W-:Y:S02]  /*12c30*/  IMAD.MOV.U32 R13, RZ, RZ, R8 ;  /* 0x000000ffff0d7224 */ /* 0x000fe400078e0008 */
[----:B------:R-:W-:Y:S02]  /*12c40*/  IMAD.MOV.U32 R12, RZ, RZ, 0x2 ;  /* 0x00000002ff0c7424 */ /* 0x000fe400078e00ff */
[----:B------:R-:W-:-:S07]  /*12c50*/  IMAD.MOV.U32 R2, RZ, RZ, R14 ;  /* 0x000000ffff027224 */ /* 0x000fce00078e000e */
[----:B------:R-:W-:Y:S05]  /*12c60*/  WARPSYNC.COLLECTIVE R15, `(.L_x_14172) ;  /* 0x000000000f087348 */ /* 0x000fea0003c00000 */
[----:B------:R0:W1:Y:S02]  /*12c70*/  SHFL.IDX P6, R14, R13, R12, R11 ;  /* 0x0000000c0d0e7389 */ /* 0x00006400000c000b */
[----:B01----:R-:W-:Y:S01]  /*12c80*/  ENDCOLLECTIVE ;  /* 0x000000000000791b */ /* 0x003fe20003800000 */
.L_x_14172:
        /* <DEDUP_REMOVED lines=11> */
.L_x_14173:
[----:B------:R-:W-:Y:S01]  /*12d40*/  MOV R13, R8 ;  /* 0x00000008000d7202 */ /* 0x000fe20000000f00 */
[----:B------:R-:W-:Y:S02]  /*12d50*/  IMAD.MOV.U32 R12, RZ, RZ, 0x3 ;  /* 0x00000003ff0c7424 */ /* 0x000fe400078e00ff */
[----:B------:R-:W-:-:S07]  /*12d60*/  IMAD.MOV.U32 R2, RZ, RZ, R14 ;  /* 0x000000ffff027224 */ /* 0x000fce00078e000e */
[----:B------:R-:W-:Y:S05]  /*12d70*/  WARPSYNC.COLLECTIVE R15, `(.L_x_14174) ;  /* 0x000000000f087348 */ /* 0x000fea0003c00000 */
[----:B------:R0:W1:Y:S02]  /*12d80*/  SHFL.IDX P6, R14, R13, R12, R11 ;  /* 0x0000000c0d0e7389 */ /* 0x00006400000c000b */
[----:B01----:R-:W-:Y:S01]  /*12d90*/  ENDCOLLECTIVE ;  /* 0x000000000000791b */ /* 0x003fe20003800000 */
.L_x_14174:
        /* <DEDUP_REMOVED lines=11> */
.L_x_14175:
[----:B------:R-:W-:Y:S02]  /*12e50*/  IMAD.MOV.U32 R13, RZ, RZ, R8 ;  /* 0x000000ffff0d7224 */ /* 0x000fe400078e0008 */
[----:B------:R-:W-:Y:S02]  /*12e60*/  IMAD.MOV.U32 R12, RZ, RZ, 0x4 ;  /* 0x00000004ff0c7424 */ /* 0x000fe400078e00ff */
[----:B------:R-:W-:-:S07]  /*12e70*/  IMAD.MOV.U32 R2, RZ, RZ, R14 ;  /* 0x000000ffff027224 */ /* 0x000fce00078e000e */
[----:B------:R-:W-:Y:S05]  /*12e80*/  WARPSYNC.COLLECTIVE R15, `(.L_x_14176) ;  /* 0x000000000f087348 */ /* 0x000fea0003c00000 */
[----:B------:R0:W1:Y:S02]  /*12e90*/  SHFL.IDX P6, R14, R13, R12, R11 ;  /* 0x0000000c0d0e7389 */ /* 0x00006400000c000b */
[----:B01----:R-:W-:Y:S01]  /*12ea0*/  ENDCOLLECTIVE ;  /* 0x000000000000791b */ /* 0x003fe20003800000 */
.L_x_14176:
        /* <DEDUP_REMOVED lines=11> */
.L_x_14177:
[----:B------:R-:W-:Y:S02]  /*12f60*/  IMAD.MOV.U32 R13, RZ, RZ, R8 ;  /* 0x000000ffff0d7224 */ /* 0x000fe400078e0008 */
[----:B------:R-:W-:Y:S02]  /*12f70*/  IMAD.MOV.U32 R12, RZ, RZ, 0x5 ;  /* 0x00000005ff0c7424 */ /* 0x000fe400078e00ff */
[----:B------:R-:W-:-:S07]  /*12f80*/  IMAD.MOV.U32 R2, RZ, RZ, R14 ;  /* 0x000000ffff027224 */ /* 0x000fce00078e000e */
[----:B------:R-:W-:Y:S05]  /*12f90*/  WARPSYNC.COLLECTIVE R15, `(.L_x_14178) ;  /* 0x000000000f087348 */ /* 0x000fea0003c00000 */
[----:B------:R0:W1:Y:S02]  /*12fa0*/  SHFL.IDX P6, R14, R13, R12, R11 ;  /* 0x0000000c0d0e7389 */ /* 0x00006400000c000b */
[----:B01----:R-:W-:Y:S01]  /*12fb0*/  ENDCOLLECTIVE ;  /* 0x000000000000791b */ /* 0x003fe20003800000 */
.L_x_14178:
        /* <DEDUP_REMOVED lines=11> */
.L_x_14179:
[----:B------:R-:W-:Y:S05]  /*13070*/  BRA `(.L_x_14180) ;  /* 0xffffffc000207947 */ /* 0x000fea000383ffff */
.L_x_14080:
[----:B--2---:R2:W3:Y:S02]  /*13080*/  SYNCS.PHASECHK.TRANS64.TRYWAIT P0, [R10+URZ+0x22860], R20 ;  /* 0x022860140a0075a7 */ /* 0x0044e4000800017f */
[----:B---3--:R-:W-:Y:S05]  /*13090*/  @!P0 NANOSLEEP.SYNCS 0x989680 ;  /* 0x009896800000895d */ /* 0x008fea0003900000 */
[----:B------:R-:W3:Y:S02]  /*130a0*/  @!P0 SYNCS.PHASECHK.TRANS64 P0, [R10+URZ+0x22860], R20 ;  /* 0x022860140a0085a7 */ /* 0x000ee4000800007f */
[----:B---3--:R-:W-:Y:S05]  /*130b0*/  @!P0 BRA `(.L_x_14080) ;  /* 0xfffffffc00f08947 */ /* 0x008fea000383ffff */
[----:B------:R-:W-:Y:S05]  /*130c0*/  BRA `(.L_x_14181) ;  /* 0xffffffc000707947 */ /* 0x000fea000383ffff */
.L_x_14081:
        /* <DEDUP_REMOVED lines=8> */
.L_x_14183:
[----:B------:R-:W-:Y:S05]  /*13150*/  BSYNC B1 ;  /* 0x0000000000017941 */ /* 0x000fea0003800000 */
.L_x_14182:
        /* <DEDUP_REMOVED lines=9> */
.L_x_14184:
[----:B------:R-:W-:Y:S02]  /*131f0*/  IMAD.MOV.U32 R13, RZ, RZ, R25 ;  /* 0x000000ffff0d7224 */ /* 0x000fe400078e0019 */
[----:B------:R-:W-:Y:S01]  /*13200*/  IMAD.MOV.U32 R12, RZ, RZ, 0x1 ;  /* 0x00000001ff0c7424 */ /* 0x000fe200078e00ff */
[----:B------:R-:W-:-:S13]  /*13210*/  IADD3 R2, P0, R14, R0, RZ ;  /* 0x000000000e027210 */ /* 0x000fda0007f1e0ff */
[----:B------:R-:W-:Y:S05]  /*13220*/  WARPSYNC.COLLECTIVE R15, `(.L_x_14185) ;  /* 0x000000000f087348 */ /* 0x000fea0003c00000 */
[----:B------:R0:W1:Y:S02]  /*13230*/  SHFL.IDX P6, R14, R13, R12, R11 ;  /* 0x0000000c0d0e7389 */ /* 0x00006400000c000b */
[----:B01----:R-:W-:Y:S01]  /*13240*/  ENDCOLLECTIVE ;  /* 0x000000000000791b */ /* 0x003fe20003800000 */
.L_x_14185:
        /* <DEDUP_REMOVED lines=13> */
.L_x_14186:
[----:B------:R-:W-:Y:S02]  /*13320*/  IMAD.MOV.U32 R13, RZ, RZ, R25 ;  /* 0x000000ffff0d7224 */ /* 0x000fe400078e0019 */
[----:B------:R-:W-:Y:S01]  /*13330*/  IMAD.MOV.U32 R12, RZ, RZ, 0x2 ;  /* 0x00000002ff0c7424 */ /* 0x000fe200078e00ff */
[----:B------:R-:W-:-:S13]  /*13340*/  IADD3 R2, P0, R14, R0, RZ ;  /* 0x000000000e027210 */ /* 0x000fda0007f1e0ff */
[----:B------:R-:W-:Y:S05]  /*13350*/  WARPSYNC.COLLECTIVE R15, `(.L_x_14187) ;  /* 0x000000000f087348 */ /* 0x000fea0003c00000 */
[----:B------:R0:W1:Y:S02]  /*13360*/  SHFL.IDX P6, R14, R13, R12, R11 ;  /* 0x0000000c0d0e7389 */ /* 0x00006400000c000b */
[----:B01----:R-:W-:Y:S01]  /*13370*/  ENDCOLLECTIVE ;  /* 0x000000000000791b */ /* 0x003fe20003800000 */
.L_x_14187:
        /* <DEDUP_REMOVED lines=13> */
.L_x_14188:
[----:B------:R-:W-:Y:S02]  /*13450*/  IMAD.MOV.U32 R13, RZ, RZ, R25 ;  /* 0x000000ffff0d7224 */ /* 0x000fe400078e0019 */
[----:B------:R-:W-:Y:S02]  /*13460*/  IMAD.MOV.U32 R12, RZ, RZ, 0x3 ;  /* 0x00000003ff0c7424 */ /* 0x000fe400078e00ff */
[----:B------:R-:W-:-:S07]  /*13470*/  IMAD.MOV.U32 R8, RZ, RZ, R14 ;  /* 0x000000ffff087224 */ /* 0x000fce00078e000e */
[----:B------:R-:W-:Y:S05]  /*13480*/  WARPSYNC.COLLECTIVE R15, `(.L_x_14189) ;  /* 0x000000000f087348 */ /* 0x000fea0003c00000 */
[----:B------:R0:W1:Y:S02]  /*13490*/  SHFL.IDX P6, R14, R13, R12, R11 ;  /* 0x0000000c0d0e7389 */ /* 0x00006400000c000b */
[----:B01----:R-:W-:Y:S01]  /*134a0*/  ENDCOLLECTIVE ;  /* 0x000000000000791b */ /* 0x003fe20003800000 */
.L_x_14189:
        /* <DEDUP_REMOVED lines=14> */
.L_x_14190:
[----:B------:R-:W-:Y:S02]  /*13590*/  IMAD.MOV.U32 R13, RZ, RZ, R25 ;  /* 0x000000ffff0d7224 */ /* 0x000fe400078e0019 */
[----:B------:R-:W-:Y:S01]  /*135a0*/  IMAD.MOV.U32 R12, RZ, RZ, 0x4 ;  /* 0x00000004ff0c7424 */ /* 0x000fe200078e00ff */
[----:B------:R-:W-:-:S13]  /*135b0*/  IADD3 R2, P0, R14, R0, RZ ;  /* 0x000000000e027210 */ /* 0x000fda0007f1e0ff */
[----:B------:R-:W-:Y:S05]  /*135c0*/  WARPSYNC.COLLECTIVE R15, `(.L_x_14191) ;  /* 0x000000000f087348 */ /* 0x000fea0003c00000 */
[----:B------:R0:W1:Y:S02]  /*135d0*/  SHFL.IDX P6, R14, R13, R12, R11 ;  /* 0x0000000c0d0e7389 */ /* 0x00006400000c000b */
[----:B01----:R-:W-:Y:S01]  /*135e0*/  ENDCOLLECTIVE ;  /* 0x000000000000791b */ /* 0x003fe20003800000 */
.L_x_14191:
        /* <DEDUP_REMOVED lines=13> */
.L_x_14192:
[----:B------:R-:W-:Y:S02]  /*136c0*/  IMAD.MOV.U32 R13, RZ, RZ, R25 ;  /* 0x000000ffff0d7224 */ /* 0x000fe400078e0019 */
[----:B------:R-:W-:Y:S01]  /*136d0*/  IMAD.MOV.U32 R12, RZ, RZ, 0x5 ;  /* 0x00000005ff0c7424 */ /* 0x000fe200078e00ff */
[----:B------:R-:W-:-:S13]  /*136e0*/  IADD3 R2, P0, R14, R0, RZ ;  /* 0x000000000e027210 */ /* 0x000fda0007f1e0ff */
[----:B------:R-:W-:Y:S05]  /*136f0*/  WARPSYNC.COLLECTIVE R15, `(.L_x_14193) ;  /* 0x000000000f087348 */ /* 0x000fea0003c00000 */
[----:B------:R0:W1:Y:S02]  /*13700*/  SHFL.IDX P6, R14, R13, R12, R11 ;  /* 0x0000000c0d0e7389 */ /* 0x00006400000c000b */
[----:B01----:R-:W-:Y:S01]  /*13710*/  ENDCOLLECTIVE ;  /* 0x000000000000791b */ /* 0x003fe20003800000 */
.L_x_14193:
        /* <DEDUP_REMOVED lines=13> */
.L_x_14194:
[----:B------:R-:W-:Y:S05]  /*137f0*/  BRA `(.L_x_14195) ;  /* 0xffffffbc00b87947 */ /* 0x000fea000383ffff */
.L_x_14089:
        /* <DEDUP_REMOVED lines=8> */
.L_x_14197:
[----:B------:R-:W-:Y:S05]  /*13880*/  BSYNC B0 ;  /* 0x0000000000007941 */ /* 0x000fea0003800000 */
.L_x_14196:
        /* <DEDUP_REMOVED lines=9> */
.L_x_14198:
        /* <DEDUP_REMOVED lines=18> */
.L_x_14199:
[----:B------:R-:W-:Y:S01]  /*13a40*/  IMAD.MOV.U32 R12, RZ, RZ, 0x2 ;  /* 0x00000002ff0c7424 */ /* 0x000fe200078e00ff */
[----:B------:R-:W-:-:S05]  /*13a50*/  SEL R6, R14, RZ, P1 ;  /* 0x000000ff0e067207 */ /* 0x000fca0000800000 */
[----:B------:R-:W-:-:S04]  /*13a60*/  IMAD.IADD R6, R5, 0x1, R6 ;  /* 0x0000000105067824 */ /* 0x000fc800078e0206 */
[----:B------:R-:W-:-:S07]  /*13a70*/  IMAD.MOV.U32 R13, RZ, RZ, R6 ;  /* 0x000000ffff0d7224 */ /* 0x000fce00078e0006 */
[----:B------:R-:W-:Y:S05]  /*13a80*/  WARPSYNC.COLLECTIVE R15, `(.L_x_14200) ;  /* 0x000000000f087348 */ /* 0x000fea0003c00000 */
[----:B------:R0:W1:Y:S02]  /*13a90*/  SHFL.UP P6, R14, R13, R12, R11 ;  /* 0x0400000c0d0e7389 */ /* 0x00006400000c000b */
[----:B01----:R-:W-:Y:S01]  /*13aa0*/  ENDCOLLECTIVE ;  /* 0x000000000000791b */ /* 0x003fe20003800000 */
.L_x_14200:
[----:B------:R-:W-:Y:S01]  /*13ab0*/  IMAD.MOV.U32 R12, RZ, RZ, 0x4 ;  /* 0x00000004ff0c7424 */ /* 0x000fe200078e00ff */
[----:B------:R-:W-:-:S05]  /*13ac0*/  SEL R7, R14, RZ, P2 ;  /* 0x000000ff0e077207 */ /* 0x000fca0001000000 */
[----:B------:R-:W-:-:S04]  /*13ad0*/  IMAD.IADD R7, R6, 0x1, R7 ;  /* 0x0000000106077824 */ /* 0x000fc800078e0207 */
[----:B------:R-:W-:-:S07]  /*13ae0*/  IMAD.MOV.U32 R13, RZ, RZ, R7 ;  /* 0x000000ffff0d7224 */ /* 0x000fce00078e0007 */
[----:B------:R-:W-:Y:S05]  /*13af0*/  WARPSYNC.COLLECTIVE R15, `(.L_x_14201) ;  /* 0x000000000f087348 */ /* 0x000fea0003c00000 */
[----:B------:R0:W1:Y:S02]  /*13b00*/  SHFL.UP P6, R14, R13, R12, R11 ;  /* 0x0400000c0d0e7389 */ /* 0x00006400000c000b */
[----:B01----:R-:W-:Y:S01]  /*13b10*/  ENDCOLLECTIVE ;  /* 0x000000000000791b */ /* 0x003fe20003800000 */
.L_x_14201:
[----:B------:R-:W-:Y:S01]  /*13b20*/  IMAD.MOV.U32 R12, RZ, RZ, 0x8 ;  /* 0x00000008ff0c7424 */ /* 0x000fe200078e00ff */
[----:B------:R-:W-:-:S05]  /*13b30*/  SEL R2, R14, RZ, P3 ;  /* 0x000000ff0e027207 */ /* 0x000fca0001800000 */
[----:B------:R-:W-:-:S04]  /*13b40*/  IMAD.IADD R2, R7, 0x1, R2 ;  /* 0x0000000107027824 */ /* 0x000fc800078e0202 */
[----:B------:R-:W-:-:S07]  /*13b50*/  IMAD.MOV.U32 R13, RZ, RZ, R2 ;  /* 0x000000ffff0d7224 */ /* 0x000fce00078e0002 */
[----:B------:R-:W-:Y:S05]  /*13b60*/  WARPSYNC.COLLECTIVE R15, `(.L_x_14202) ;  /* 0x000000000f087348 */ /* 0x000fea0003c00000 */
[----:B------:R0:W1:Y:S02]  /*13b70*/  SHFL.UP P6, R14, R13, R12, R11 ;  /* 0x0400000c0d0e7389 */ /* 0x00006400000c000b */
[----:B01----:R-:W-:Y:S01]  /*13b80*/  ENDCOLLECTIVE ;  /* 0x000000000000791b */ /* 0x003fe20003800000 */
.L_x_14202:
[----:B------:R-:W-:Y:S01]  /*13b90*/  IMAD.MOV.U32 R12, RZ, RZ, 0x10 ;  /* 0x00000010ff0c7424 */ /* 0x000fe200078e00ff */
[----:B------:R-:W-:-:S05]  /*13ba0*/  SEL R3, R14, RZ, P4 ;  /* 0x000000ff0e037207 */ /* 0x000fca0002000000 */
[----:B------:R-:W-:-:S04]  /*13bb0*/  IMAD.IADD R3, R2, 0x1, R3 ;  /* 0x0000000102037824 */ /* 0x000fc800078e0203 */
[----:B------:R-:W-:-:S07]  /*13bc0*/  IMAD.MOV.U32 R13, RZ, RZ, R3 ;  /* 0x000000ffff0d7224 */ /* 0x000fce00078e0003 */
[----:B------:R-:W-:Y:S05]  /*13bd0*/  WARPSYNC.COLLECTIVE R15, `(.L_x_14203) ;  /* 0x000000000f087348 */ /* 0x000fea0003c00000 */
[----:B------:R0:W1:Y:S02]  /*13be0*/  SHFL.UP P6, R14, R13, R12, R11 ;  /* 0x0400000c0d0e7389 */ /* 0x00006400000c000b */
[----:B01----:R-:W-:Y:S01]  /*13bf0*/  ENDCOLLECTIVE ;  /* 0x000000000000791b */ /* 0x003fe20003800000 */
.L_x_14203:
        /* <DEDUP_REMOVED lines=8> */
.L_x_14204:
[----:B------:R-:W-:Y:S05]  /*13c80*/  BRA `(.L_x_14205) ;  /* 0xffffffc000147947 */ /* 0x000fea000383ffff */
.L_x_14094:
        /* <DEDUP_REMOVED lines=8> */
.L_x_14207:
[----:B------:R-:W-:Y:S05]  /*13d10*/  BSYNC B0 ;  /* 0x0000000000007941 */ /* 0x000fea0003800000 */
.L_x_14206:
        /* <DEDUP_REMOVED lines=8> */
.L_x_14208:
[----:B------:R-:W-:Y:S01]  /*13da0*/  IMAD.MOV.U32 R12, RZ, RZ, 0x4 ;  /* 0x00000004ff0c7424 */ /* 0x000fe200078e00ff */
[----:B------:R-:W-:-:S05]  /*13db0*/  SEL R2, R14, RZ, P2 ;  /* 0x000000ff0e027207 */ /* 0x000fca0001000000 */
[----:B------:R-:W-:-:S04]  /*13dc0*/  IMAD.IADD R2, R13, 0x1, R2 ;  /* 0x000000010d027824 */ /* 0x000fc800078e0202 */
[----:B------:R-:W-:-:S07]  /*13dd0*/  IMAD.MOV.U32 R13, RZ, RZ, R2 ;  /* 0x000000ffff0d7224 */ /* 0x000fce00078e0002 */
[----:B------:R-:W-:Y:S05]  /*13de0*/  WARPSYNC.COLLECTIVE R15, `(.L_x_14209) ;  /* 0x000000000f087348 */ /* 0x000fea0003c00000 */
[----:B------:R0:W1:Y:S02]  /*13df0*/  SHFL.UP P6, R14, R13, R12, R11 ;  /* 0x0400000c0d0e7389 */ /* 0x00006400000c000b */
[----:B01----:R-:W-:Y:S01]  /*13e00*/  ENDCOLLECTIVE ;  /* 0x000000000000791b */ /* 0x003fe20003800000 */
.L_x_14209:
[----:B------:R-:W-:Y:S01]  /*13e10*/  IMAD.MOV.U32 R12, RZ, RZ, 0x8 ;  /* 0x00000008ff0c7424 */ /* 0x000fe200078e00ff */
[----:B------:R-:W-:-:S05]  /*13e20*/  SEL R3, R14, RZ, P3 ;  /* 0x000000ff0e037207 */ /* 0x000fca0001800000 */
[----:B------:R-:W-:-:S04]  /*13e30*/  IMAD.IADD R3, R2, 0x1, R3 ;  /* 0x0000000102037824 */ /* 0x000fc800078e0203 */
[----:B------:R-:W-:-:S07]  /*13e40*/  IMAD.MOV.U32 R13, RZ, RZ, R3 ;  /* 0x000000ffff0d7224 */ /* 0x000fce00078e0003 */
[----:B------:R-:W-:Y:S05]  /*13e50*/  WARPSYNC.COLLECTIVE R15, `(.L_x_14210) ;  /* 0x000000000f087348 */ /* 0x000fea0003c00000 */
[----:B------:R0:W1:Y:S02]  /*13e60*/  SHFL.UP P6, R14, R13, R12, R11 ;  /* 0x0400000c0d0e7389 */ /* 0x00006400000c000b */
[----:B01----:R-:W-:Y:S01]  /*13e70*/  ENDCOLLECTIVE ;  /* 0x000000000000791b */ /* 0x003fe20003800000 */
.L_x_14210:
[----:B------:R-:W-:Y:S01]  /*13e80*/  IMAD.MOV.U32 R12, RZ, RZ, 0x10 ;  /* 0x00000010ff0c7424 */ /* 0x000fe200078e00ff */
[----:B------:R-:W-:-:S05]  /*13e90*/  SEL R4, R14, RZ, P4 ;  /* 0x000000ff0e047207 */ /* 0x000fca0002000000 */
[----:B------:R-:W-:-:S04]  /*13ea0*/  IMAD.IADD R4, R3, 0x1, R4 ;  /* 0x0000000103047824 */ /* 0x000fc800078e0204 */
[----:B------:R-:W-:-:S07]  /*13eb0*/  IMAD.MOV.U32 R13, RZ, RZ, R4 ;  /* 0x000000ffff0d7224 */ /* 0x000fce00078e0004 */
[----:B------:R-:W-:Y:S05]  /*13ec0*/  WARPSYNC.COLLECTIVE R15, `(.L_x_14211) ;  /* 0x000000000f087348 */ /* 0x000fea0003c00000 */
[----:B------:R0:W1:Y:S02]  /*13ed0*/  SHFL.UP P6, R14, R13, R12, R11 ;  /* 0x0400000c0d0e7389 */ /* 0x00006400000c000b */
[----:B01----:R-:W-:Y:S01]  /*13ee0*/  ENDCOLLECTIVE ;  /* 0x000000000000791b */ /* 0x003fe20003800000 */
.L_x_14211:
        /* <DEDUP_REMOVED lines=8> */
.L_x_14212:
[----:B------:R-:W-:Y:S05]  /*13f70*/  BRA `(.L_x_14213) ;  /* 0xffffffbc00f47947 */ /* 0x000fea000383ffff */
.L_x_14096:
[----:B------:R-:W-:Y:S01]  /*13f80*/  BSSY B0, `(.L_x_14214) ;  /* 0x0000006000007945 */ /* 0x000fe20003800000 */
[----:B------:R-:W-:Y:S01]  /*13f90*/  PLOP3.LUT P6, PT, P6, PT, PT, 0x8, 0x0 ;  /* 0x000000000000781c */ /* 0x000fe200037ce170 */
[----:B------:R-:W-:-:S12]  /*13fa0*/  IMAD.MOV.U32 R15, RZ, RZ, -0x1 ;  /* 0xffffffffff0f7424 */ /* 0x000fd800078e00ff */
[----:B012---:R-:W-:Y:S05]  /*13fb0*/  WARPSYNC.COLLECTIVE R15, `(.L_x_14215) ;  /* 0x000000000f087348 */ /* 0x007fea0003c00000 */
[----:B------:R-:W-:Y:S01]  /*13fc0*/  VOTE.ANY R14, PT, P6 ;  /* 0x00000000000e7806 */ /* 0x000fe200030e0100 */
[----:B012---:R-:W-:Y:S06]  /*13fd0*/  ENDCOLLECTIVE ;  /* 0x000000000000791b */ /* 0x007fec0003800000 */
.L_x_14215:
[----:B------:R-:W-:Y:S05]  /*13fe0*/  BSYNC B0 ;  /* 0x0000000000007941 */ /* 0x000fea0003800000 */
.L_x_14214:
        /* <DEDUP_REMOVED lines=9> */
.L_x_14216:
[----:B------:R-:W-:Y:S01]  /*14080*/  IMAD.MOV.U32 R5, RZ, RZ, R14 ;  /* 0x000000ffff057224 */ /* 0x000fe200078e000e */
[----:B------:R-:W-:Y:S06]  /*14090*/  BRA `(.L_x_14217) ;  /* 0xffffffbc00e47947 */ /* 0x000fec000383ffff */
.L_x_14098:
[----:B------:R-:W-:Y:S01]  /*140a0*/  BSSY B0, `(.L_x_14218) ;  /* 0x0000007000007945 */ /* 0x000fe20003800000 */
[----:B------:R-:W-:Y:S02]  /*140b0*/  IMAD.MOV.U32 R13, RZ, RZ, R6 ;  /* 0x000000ffff0d7224 */ /* 0x000fe400078e0006 */
[----:B------:R-:W-:Y:S02]  /*140c0*/  IMAD.MOV.U32 R11, RZ, RZ, 0x1f ;  /* 0x0000001fff0b7424 */ /* 0x000fe400078e00ff */
[----:B------:R-:W-:-:S07]  /*140d0*/  IMAD.MOV.U32 R15, RZ, RZ, -0x1 ;  /* 0xffffffffff0f7424 */ /* 0x000fce00078e00ff */
[----:B01234-:R-:W-:Y:S05]  /*140e0*/  WARPSYNC.COLLECTIVE R15, `(.L_x_14219) ;  /* 0x000000000f087348 */ /* 0x01ffea0003c00000 */
[----:B------:R0:W0:Y:S02]  /*140f0*/  SHFL.IDX P6, R14, R13, R12, R11 ;  /* 0x0000000c0d0e7389 */ /* 0x00002400000c000b */
[----:B01234-:R-:W-:Y:S01]  /*14100*/  ENDCOLLECTIVE ;  /* 0x000000000000791b */ /* 0x01ffe20003800000 */
.L_x_14219:
[----:B------:R-:W-:Y:S05]  /*14110*/  BSYNC B0 ;  /* 0x0000000000007941 */ /* 0x000fea0003800000 */
.L_x_14218:
[----:B------:R-:W-:Y:S05]  /*14120*/  BRA `(.L_x_14097) ;  /* 0xffffffbc00dc7947 */ /* 0x000fea000383ffff */
.L_x_14102:
[----:B-1----:R1:W2:Y:S02]  /*14130*/  SYNCS.PHASECHK.TRANS64.TRYWAIT P0, [R7+URZ+0x22820], R0 ;  /* 0x02282000070075a7 */ /* 0x0022a4000800017f */
[----:B--2---:R-:W-:Y:S05]  /*14140*/  @!P0 NANOSLEEP.SYNCS 0x989680 ;  /* 0x009896800000895d */ /* 0x004fea0003900000 */
[----:B------:R-:W2:Y:S02]  /*14150*/  @!P0 SYNCS.PHASECHK.TRANS64 P0, [R7+URZ+0x22820], R0 ;  /* 0x02282000070085a7 */ /* 0x000ea4000800007f */
[----:B--2---:R-:W-:Y:S05]  /*14160*/  @!P0 BRA `(.L_x_14102) ;  /* 0xfffffffc00f08947 */ /* 0x004fea000383ffff */
[----:B------:R-:W-:Y:S05]  /*14170*/  BRA `(.L_x_14220) ;  /* 0xffffffc400547947 */ /* 0x000fea000383ffff */
.L_x_14103:
        /* <DEDUP_REMOVED lines=8> */
[----:B01-34-:R-:W-:Y:S05]  /*14200*/  WARPSYNC.COLLECTIVE R15, `(.L_x_14222) ;  /* 0x000000000f087348 */ /* 0x01bfea0003c00000 */
[----:B------:R2:W0:Y:S02]  /*14210*/  SHFL.IDX P6, R14, R13, R12, R11 ;  /* 0x0000000c0d0e7389 */ /* 0x00042400000c000b */
[----:B01234-:R-:W-:Y:S01]  /*14220*/  ENDCOLLECTIVE ;  /* 0x000000000000791b */ /* 0x01ffe20003800000 */
.L_x_14222:
[----:B------:R-:W-:Y:S05]  /*14230*/  BSYNC B0 ;  /* 0x0000000000007941 */ /* 0x000fea0003800000 */
.L_x_14221:
[----:B------:R-:W-:Y:S05]  /*14240*/  BRA `(.L_x_14223) ;  /* 0xffffffc4003c7947 */ /* 0x000fea000383ffff */
.L_x_14106:
[----:B------:R-:W-:Y:S01]  /*14250*/  BSSY B1, `(.L_x_14224) ;  /* 0x0000006000017945 */ /* 0x000fe20003800000 */
[----:B------:R-:W-:-:S07]  /*14260*/  IMAD.MOV.U32 R15, RZ, RZ, -0x1 ;  /* 0xffffffffff0f7424 */ /* 0x000fce00078e00ff */
[----:B01-34-:R-:W-:Y:S05]  /*14270*/  WARPSYNC.COLLECTIVE R15, `(.L_x_14225) ;  /* 0x000000000f0c7348 */ /* 0x01bfea0003c00000 */
[----:B------:R-:W-:Y:S02]  /*14280*/  ELECT P6, UR62, PT ;  /* 0x00000000003e782f */ /* 0x000fe400038c0000 */
[----:B------:R-:W-:Y:S01]  /*14290*/  MOV R14, UR62 ;  /* 0x0000003e000e7c02 */ /* 0x000fe20008000f00 */
[----:B01-34-:R-:W-:Y:S10]  /*142a0*/  ENDCOLLECTIVE ;  /* 0x000000000000791b */ /* 0x01bff40003800000 */
.L_x_14225:
[----:B------:R-:W-:Y:S05]  /*142b0*/  BSYNC B1 ;  /* 0x0000000000017941 */ /* 0x000fea0003800000 */
.L_x_14224:
[----:B------:R-:W-:Y:S05]  /*142c0*/  BRA `(.L_x_14226) ;  /* 0xffffffc400347947 */ /* 0x000fea000383ffff */
.L_x_14108:
[----:B-1----:R1:W2:Y:S02]  /*142d0*/  SYNCS.PHASECHK.TRANS64.TRYWAIT P1, [R5+URZ+0x22840], R0 ;  /* 0x02284000050075a7 */ /* 0x0022a4000802017f */
[----:B--2---:R-:W-:Y:S05]  /*142e0*/  @!P1 NANOSLEEP.SYNCS 0x989680 ;  /* 0x009896800000995d */ /* 0x004fea0003900000 */
[----:B------:R-:W2:Y:S02]  /*142f0*/  @!P1 SYNCS.PHASECHK.TRANS64 P1, [R5+URZ+0x22840], R0 ;  /* 0x02284000050095a7 */ /* 0x000ea4000802007f */
[----:B--2---:R-:W-:Y:S05]  /*14300*/  @!P1 BRA `(.L_x_14108) ;  /* 0xfffffffc00f09947 */ /* 0x004fea000383ffff */
[----:B------:R-:W-:Y:S05]  /*14310*/  BRA `(.L_x_14227) ;  /* 0xffffffc400547947 */ /* 0x000fea000383ffff */
.L_x_14110:
[----:B--2---:R2:W0:Y:S02]  /*14320*/  SYNCS.PHASECHK.TRANS64.TRYWAIT P1, [R3+URZ+0x22840], R2 ;  /* 0x02284002030075a7 */ /* 0x004424000802017f */
[----:B0-----:R-:W-:Y:S05]  /*14330*/  @!P1 NANOSLEEP.SYNCS 0x989680 ;  /* 0x009896800000995d */ /* 0x001fea0003900000 */
[----:B------:R-:W0:Y:S02]  /*14340*/  @!P1 SYNCS.PHASECHK.TRANS64 P1, [R3+URZ+0x22840], R2 ;  /* 0x02284002030095a7 */ /* 0x000e24000802007f */
[----:B0-----:R-:W-:Y:S05]  /*14350*/  @!P1 BRA `(.L_x_14110) ;  /* 0xfffffffc00f09947 */ /* 0x001fea000383ffff */
[----:B------:R-:W-:Y:S05]  /*14360*/  BRA `(.L_x_14228) ;  /* 0xffffffc400607947 */ /* 0x000fea000383ffff */
.L_x_14112:
[----:B------:R0:W0:Y:S02]  /*14370*/  SYNCS.PHASECHK.TRANS64.TRYWAIT P1, [R5+URZ+0x22860], R0 ;  /* 0x02286000050075a7 */ /* 0x000024000802017f */
[----:B0-----:R-:W-:Y:S05]  /*14380*/  @!P1 NANOSLEEP.SYNCS 0x989680 ;  /* 0x009896800000995d */ /* 0x001fea0003900000 */
[----:B------:R-:W0:Y:S02]  /*14390*/  @!P1 SYNCS.PHASECHK.TRANS64 P1, [R5+URZ+0x22860], R0 ;  /* 0x02286000050095a7 */ /* 0x000e24000802007f */
[----:B0-----:R-:W-:Y:S05]  /*143a0*/  @!P1 BRA `(.L_x_14112) ;  /* 0xfffffffc00f09947 */ /* 0x001fea000383ffff */
[----:B------:R-:W-:Y:S05]  /*143b0*/  BRA `(.L_x_14229) ;  /* 0xffffffc4005c7947 */ /* 0x000fea000383ffff */
.L_x_14230:
        /* <DEDUP_REMOVED lines=12> */
.L_x_15569:


//--------------------- .text._ZN7cutlass13device_kernelIN5flash11enable_sm90INS1_16FlashAttnFwdSm90INS1_25CollectiveMainloopFwdSm90ILi2EN4cute5tupleIJNS5_1CILi1EEES8_S8_EEENS6_IJNS7_ILi128EEENS7_ILi96EEENS7_ILi64EEEEEELi256ENS_10bfloat16_tEfNS_4arch4Sm90ELb1ELb0ELb0ELb1ELb1ELb1ELb0ELb1ELb0ELb1ELb0ELb0EEENS1_21CollectiveEpilogueFwdINS6_IJSA_NS7_ILi256EEESB_EEES9_SE_SG_Li256ELb1ELb1ELb0ELb0EEENS1_36VarlenDynamicPersistentTileSchedulerILi128ELi96ELi256ELi128ELb0ELb1ELb1ELb1ELb1ELb1EEEEEEEEEvNT_6ParamsE --------------------------
	.section	.text._ZN7cutlass13device_kernelIN5flash11enable_sm90INS1_16FlashAttnFwdSm90INS1_25CollectiveMainloopFwdSm90ILi2EN4cute5tupleIJNS5_1CILi1EEES8_S8_EEENS6_IJNS7_ILi128EEENS7_ILi96EEENS7_ILi64EEEEEELi256ENS_10bfloat16_tEfNS_4arch4Sm90ELb1ELb0ELb0ELb1ELb1ELb1ELb0ELb1ELb0ELb1ELb0ELb0EEENS1_21CollectiveEpilogueFwdINS6_IJSA_NS7_ILi256EEESB_EEES9_SE_SG_Li256ELb1ELb1ELb0ELb0EEENS1_36VarlenDynamicPersistentTileSchedulerILi128ELi96ELi256ELi128ELb0ELb1ELb1ELb1ELb1ELb1EEEEEEEEEvNT_6ParamsE,"ax",@progbits
	.align	128
.text._ZN7cutlass13device_kernelIN5flash11enable_sm90INS1_16FlashAttnFwdSm90INS1_25CollectiveMainloopFwdSm90ILi2EN4cute5tupleIJNS5_1CILi1EEES8_S8_EEENS6_IJNS7_ILi128EEENS7_ILi96EEENS7_ILi64EEEEEELi256ENS_10bfloat16_tEfNS_4arch4Sm90ELb1ELb0ELb0ELb1ELb1ELb1ELb0ELb1ELb0ELb1ELb0ELb0EEENS1_21CollectiveEpilogueFwdINS6_IJSA_NS7_ILi256EEESB_EEES9_SE_SG_Li256ELb1ELb1ELb0ELb0EEENS1_36VarlenDynamicPersistentTileSchedulerILi128ELi96ELi256ELi128ELb0ELb1ELb1ELb1ELb1ELb1EEEEEEEEEvNT_6ParamsE:
        .type           _ZN7cutlass13device_kernelIN5flash11enable_sm90INS1_16FlashAttnFwdSm90INS1_25CollectiveMainloopFwdSm90ILi2EN4cute5tupleIJNS5_1CILi1EEES8_S8_EEENS6_IJNS7_ILi128EEENS7_ILi96EEENS7_ILi64EEEEEELi256ENS_10bfloat16_tEfNS_4arch4Sm90ELb1ELb0ELb0ELb1ELb1ELb1ELb0ELb1ELb0ELb1ELb0ELb0EEENS1_21CollectiveEpilogueFwdINS6_IJSA_NS7_ILi256EEESB_EEES9_SE_SG_Li256ELb1ELb1ELb0ELb0EEENS1_36VarlenDynamicPersistentTileSchedulerILi128ELi96ELi256ELi128ELb0ELb1ELb1ELb1ELb1ELb1EEEEEEEEEvNT_6ParamsE,@function
        .size           _ZN7cutlass13device_kernelIN5flash11enable_sm90INS1_16FlashAttnFwdSm90INS1_25CollectiveMainloopFwdSm90ILi2EN4cute5tupleIJNS5_1CILi1EEES8_S8_EEENS6_IJNS7_ILi128EEENS7_ILi96EEENS7_ILi64EEEEEELi256ENS_10bfloat16_tEfNS_4arch4Sm90ELb1ELb0ELb0ELb1ELb1ELb1ELb0ELb1ELb0ELb1ELb0ELb0EEENS1_21CollectiveEpilogueFwdINS6_IJSA_NS7_ILi256EEESB_EEES9_SE_SG_Li256ELb1ELb1ELb0ELb0EEENS1_36VarlenDynamicPersistentTileSchedulerILi128ELi96ELi256ELi128ELb0ELb1ELb1ELb1ELb1ELb1EEEEEEEEEvNT_6ParamsE,(.L_x_15570 - _ZN7cutlass13device_kernelIN5flash11enable_sm90INS1_16FlashAttnFwdSm90INS1_25CollectiveMainloopFwdSm90ILi2EN4cute5tupleIJNS5_1CILi1EEES8_S8_EEENS6_IJNS7_ILi128EEENS7_ILi96EEENS7_ILi64EEEEEELi256ENS_10bfloat16_tEfNS_4arch4Sm90ELb1ELb0ELb0ELb1ELb1ELb1ELb0ELb1ELb0ELb1ELb0ELb0EEENS1_21CollectiveEpilogueFwdINS6_IJSA_NS7_ILi256EEESB_EEES9_SE_SG_Li256ELb1ELb1ELb0ELb0EEENS1_36VarlenDynamicPersistentTileSchedulerILi128ELi96ELi256ELi128ELb0ELb1ELb1ELb1ELb1ELb1EEEEEEEEEvNT_6ParamsE)
        .other          _ZN7cutlass13device_kernelIN5flash11enable_sm90INS1_16FlashAttnFwdSm90INS1_25CollectiveMainloopFwdSm90ILi2EN4cute5tupleIJNS5_1CILi1EEES8_S8_EEENS6_IJNS7_ILi128EEENS7_ILi96EEENS7_ILi64EEEEEELi256ENS_10bfloat16_tEfNS_4arch4Sm90ELb1ELb0ELb0ELb1ELb1ELb1ELb0ELb1ELb0ELb1ELb0ELb0EEENS1_21CollectiveEpilogueFwdINS6_IJSA_NS7_ILi256EEESB_EEES9_SE_SG_Li256ELb1ELb1ELb0ELb0EEENS1_36VarlenDynamicPersistentTileSchedulerILi128ELi96ELi256ELi128ELb0ELb1ELb1ELb1ELb1ELb1EEEEEEEEEvNT_6ParamsE,@"STO_CUDA_ENTRY STV_DEFAULT"
_ZN7cutlass13device_kernelIN5flash11enable_sm90INS1_16FlashAttnFwdSm90INS1_25CollectiveMainloopFwdSm90ILi2EN4cute5tupleIJNS5_1CILi1EEES8_S8_EEENS6_IJNS7_ILi128EEENS7_ILi96EEENS7_ILi64EEEEEELi256ENS_10bfloat16_tEfNS_4arch4Sm90ELb1ELb0ELb0ELb1ELb1ELb1ELb0ELb1ELb0ELb1ELb0ELb0EEENS1_21CollectiveEpilogueFwdINS6_IJSA_NS7_ILi256EEESB_EEES9_SE_SG_Li256ELb1ELb1ELb0ELb0EEENS1_36VarlenDynamicPersistentTileSchedulerILi128ELi96ELi256ELi128ELb0ELb1ELb1ELb1ELb1ELb1EEEEEEEEEvNT_6ParamsE:
        /* <DEDUP_REMOVED lines=17> */
.L_x_14232:
[----:B------:R-:W-:Y:S05]  /*0110*/  BSYNC B0 ;  /* 0x0000000000007941 */ /* 0x000fea0003800000 */
.L_x_14231:
        /* <DEDUP_REMOVED lines=40> */
.L_x_14233:
        /* <DEDUP_REMOVED lines=22> */
.L_x_14234:
        /* <DEDUP_REMOVED lines=18> */
.L_x_14235:
        /* <DEDUP_REMOVED lines=22> */
.L_x_14236:
        /* <DEDUP_REMOVED lines=22> */
.L_x_14237:
        /* <DEDUP_REMOVED lines=9> */
.L_x_14240:
        /* <DEDUP_REMOVED lines=9> */
[----:B------:R-:W-:-:S02]  /*0a00*/  ISETP.NE.AND P0, PT, R3, 0x1, PT ;  /* 0x000000010300780c */ /* 0x000fc40003f05270 */
[----:B------:R-:W-:-:S11]  /*0a10*/  LOP3.LUT R22, R22, 0xffffffef, RZ, 0xc0, !PT ;  /* 0xffffffef16167812 */ /* 0x000fd600078ec0ff */
[----:B------:R-:W-:Y:S06]  /*0a20*/  @!P0 BAR.ARV 0x9, 0x100 ;  /* 0x0244000000008b1d */ /* 0x000fec0000002000 */
[----:B------:R-:W-:Y:S02]  /*0a30*/  @P0 LOP3.LUT R22, R22, 0x10, RZ, 0xfc, !PT ;  /* 0x0000001016160812 */ /* 0x000fe400078efcff */
[----:B------:R-:W-:Y:S01]  /*0a40*/  BAR.SYNC.DEFER_BLOCKING 0x5, 0x180 ;  /* 0x0146000000007b1d */ /* 0x000fe20000010000 */
[----:B0-----:R-:W-:-:S05]  /*0a50*/  LEA R19, R2, R19, 0x18 ;  /* 0x0000001302137211 */ /* 0x001fca00078ec0ff */
[----:B------:R-:W0:Y:S02]  /*0a60*/  LDS.128 R32, [R19+0x228d0] ;  /* 0x0228d00013207984 */ /* 0x000e240000000c00 */
[----:B------:R-:W-:Y:S06]  /*0a70*/  BAR.ARV 0x4, 0x180 ;  /* 0x0106000000007b1d */ /* 0x000fec0000002000 */
[----:B0-----:R-:W-:-:S13]  /*0a80*/  ISETP.GE.AND P0, PT, R35, UR4, PT ;  /* 0x0000000423007c0c */ /* 0x001fda000bf06270 */
[----:B------:R-:W-:Y:S05]  /*0a90*/  @P0 BRA `(.L_x_14241) ;  /* 0x0000019c00780947 */ /* 0x000fea0003800000 */
[----:B------:R-:W2:Y:S01]  /*0aa0*/  LDL.LU R13, [R1] ;  /* 0x00000000010d7983 */ /* 0x000ea20000300800 */
[----:B------:R-:W-:Y:S02]  /*0ab0*/  VIADD R12, R0, 0xffffff80 ;  /* 0xffffff80000c7836 */ /* 0x000fe40000000000 */
[----:B------:R-:W-:Y:S02]  /*0ac0*/  IMAD.MOV.U32 R18, RZ, RZ, RZ ;  /* 0x000000ffff127224 */ /* 0x000fe400078e00ff */
[----:B------:R-:W-:Y:S01]  /*0ad0*/  IMAD.MOV.U32 R210, RZ, RZ, RZ ;  /* 0x000000ffffd27224 */ /* 0x000fe200078e00ff */
[----:B------:R-:W-:Y:S01]  /*0ae0*/  SHF.R.S32.HI R0, RZ, 0x1f, R12 ;  /* 0x0000001fff007819 */ /* 0x000fe2000001140c */
[----:B------:R-:W-:Y:S02]  /*0af0*/  IMAD.MOV.U32 R207, RZ, RZ, RZ ;  /* 0x000000ffffcf7224 */ /* 0x000fe400078e00ff */
[----:B------:R-:W-:Y:S01]  /*0b00*/  IMAD.MOV.U32 R23, RZ, RZ, RZ ;  /* 0x000000ffff177224 */ /* 0x000fe200078e00ff */
[----:B------:R-:W-:-:S04]  /*0b10*/  LEA.HI R2, R0, R12, RZ, 0x7 ;  /* 0x0000000c00027211 */ /* 0x000fc800078f38ff */
[----:B------:R-:W-:Y:S02]  /*0b20*/  LOP3.LUT R3, R2, 0xffffff80, RZ, 0xc0, !PT ;  /* 0xffffff8002037812 */ /* 0x000fe400078ec0ff */
[----:B------:R-:W-:-:S03]  /*0b30*/  SHF.R.S32.HI R14, RZ, 0x7, R2 ;  /* 0x00000007ff0e7819 */ /* 0x000fc60000011402 */
        /* <DEDUP_REMOVED lines=11> */
[CC--:B------:R-:W-:Y:S02]  /*0bf0*/  LEA.HI R3, R0.reuse, R12.reuse, RZ, 0x4 ;  /* 0x0000000c00037211 */ /* 0x0c0fe400078f20ff */
[----:B------:R-:W-:Y:S02]  /*0c00*/  LOP3.LUT R9, R5, 0xfffffff8, RZ, 0xc0, !PT ;  /* 0xfffffff805097812 */ /* 0x000fe400078ec0ff */
[----:B------:R-:W-:Y:S02]  /*0c10*/  SHF.R.S32.HI R6, RZ, 0x4, R3 ;  /* 0x00000004ff067819 */ /* 0x000fe40000011403 */
[----:B------:R-:W-:Y:S01]  /*0c20*/  LEA.HI R5, R0, R12, RZ, 0x5 ;  /* 0x0000000c00057211 */ /* 0x000fe200078f28ff */
[----:B------:R-:W-:Y:S01]  /*0c30*/  IMAD.IADD R10, R4, 0x1, -R9 ;  /* 0x00000001040a7824 */ /* 0x000fe200078e0a09 */
[----:B------:R-:W-:-:S02]  /*0c40*/  LOP3.LUT R4, R3, 0x3fffff0, RZ, 0xc0, !PT ;  /* 0x03fffff003047812 */ /* 0x000fc400078ec0ff */
[----:B------:R-:W-:Y:S01]  /*0c50*/  LEA.HI R3, R3, R6, RZ, 0x1 ;  /* 0x0000000603037211 */ /* 0x000fe200078f08ff */
[----:B------:R-:W-:Y:S01]  /*0c60*/  IMAD R7, R7, 0x10, R10 ;  /* 0x0000001007077824 */ /* 0x000fe200078e020a */
[----:B------:R-:W-:Y:S01]  /*0c70*/  SHF.R.S32.HI R15, RZ, 0x5, R5 ;  /* 0x00000005ff0f7819 */ /* 0x000fe20000011405 */
[----:B------:R-:W-:Y:S01]  /*0c80*/  IMAD.IADD R4, R12, 0x1, -R4 ;  /* 0x000000010c047824 */ /* 0x000fe200078e0a04 */
[----:B------:R-:W-:Y:S02]  /*0c90*/  LOP3.LUT R3, R3, 0x1ffffffe, RZ, 0xc0, !PT ;  /* 0x1ffffffe03037812 */ /* 0x000fe400078ec0ff */
[----:B------:R-:W-:Y:S01]  /*0ca0*/  LOP3.LUT R8, R8, 0x7ffffffc, RZ, 0xc0, !PT ;  /* 0x7ffffffc08087812 */ /* 0x000fe200078ec0ff */
[----:B------:R-:W-:Y:S02]  /*0cb0*/  IMAD R4, R15, 0x10, R4 ;  /* 0x000000100f047824 */ /* 0x000fe400078e0204 */
[----:B------:R-:W-:Y:S02]  /*0cc0*/  IMAD.IADD R3, R6, 0x1, -R3 ;  /* 0x0000000106037824 */ /* 0x000fe400078e0a03 */
[----:B------:R-:W-:Y:S01]  /*0cd0*/  IMAD R6, R2, 0x40, R7 ;  /* 0x0000004002067824 */ /* 0x000fe200078e0207 */
[-C--:B------:R-:W-:Y:S01]  /*0ce0*/  LEA.HI R2, R0, R12.reuse, RZ, 0x2 ;  /* 0x0000000c00027211 */ /* 0x080fe200078f10ff */
[----:B------:R-:W-:Y:S01]  /*0cf0*/  IMAD R5, R4, 0x8, R3 ;  /* 0x0000000804057824 */ /* 0x000fe200078e0203 */
[----:B------:R-:W-:-:S02]  /*0d00*/  LEA.HI R0, R0, R12, RZ, 0x3 ;  /* 0x0000000c00007211 */ /* 0x000fc400078f18ff */
[--C-:B------:R-:W-:Y:S01]  /*0d10*/  SHF.R.S32.HI R206, RZ, 0x2, R2.reuse ;  /* 0x00000002ffce7819 */ /* 0x100fe20000011402 */
[----:B------:R-:W-:Y:S01]  /*0d20*/  STL [R1+0x50], R6 ;  /* 0x0000500601007387 */ /* 0x000fe20000100800 */
[----:B------:R-:W-:Y:S01]  /*0d30*/  SHF.R.S32.HI R3, RZ, 0x1f, R2 ;  /* 0x0000001fff037819 */ /* 0x000fe20000011402 */
[----:B------:R-:W-:Y:S01]  /*0d40*/  IMAD.SHL.U32 R5, R5, 0x8, RZ ;  /* 0x0000000805057824 */ /* 0x000fe200078e00ff */
[----:B------:R-:W-:Y:S01]  /*0d50*/  LOP3.LUT R2, R2, 0xfffffffc, RZ, 0xc0, !PT ;  /* 0xfffffffc02027812 */ /* 0x000fe200078ec0ff */
[----:B------:R-:W-:Y:S01]  /*0d60*/  VIADD R7, R206, 0x40 ;  /* 0x00000040ce077836 */ /* 0x000fe20000000000 */
[----:B------:R-:W-:Y:S01]  /*0d70*/  LEA.HI R3, R3, R206, RZ, 0x3 ;  /* 0x000000ce03037211 */ /* 0x000fe200078f18ff */
[----:B------:R-:W-:Y:S01]  /*0d80*/  STL [R1+0x3c], RZ ;  /* 0x00003cff01007387 */ /* 0x000fe20000100800 */
[----:B------:R-:W-:Y:S01]  /*0d90*/  SHF.R.S32.HI R4, RZ, 0x3, R0 ;  /* 0x00000003ff047819 */ /* 0x000fe20000011400 */
[----:B------:R-:W-:Y:S01]  /*0da0*/  IMAD.IADD R9, R12, 0x1, -R2 ;  /* 0x000000010c097824 */ /* 0x000fe200078e0a02 */
[----:B------:R-:W-:Y:S01]  /*0db0*/  LOP3.LUT R0, R0, 0xfffffff8, RZ, 0xc0, !PT ;  /* 0xfffffff800007812 */ /* 0x000fe200078ec0ff */
[----:B------:R-:W-:Y:S01]  /*0dc0*/  IMAD.SHL.U32 R2, R7, 0x40, RZ ;  /* 0x0000004007027824 */ /* 0x000fe200078e00ff */
[----:B------:R-:W-:Y:S01]  /*0dd0*/  LOP3.LUT R3, R3, 0xfffffff8, RZ, 0xc0, !PT ;  /* 0xfffffff803037812 */ /* 0x000fe200078ec0ff */
[C---:B------:R-:W-:Y:S01]  /*0de0*/  IMAD.SHL.U32 R204, R9.reuse, 0x4, RZ ;  /* 0x0000000409cc7824 */ /* 0x040fe200078e00ff */
[----:B------:R-:W-:Y:S01]  /*0df0*/  SHF.R.S32.HI R4, RZ, 0x1f, R7 ;  /* 0x0000001fff047819 */ /* 0x000fe20000011407 */
[----:B------:R-:W-:Y:S01]  /*0e00*/  IMAD.IADD R10, R12, 0x1, -R0 ;  /* 0x000000010c0a7824 */ /* 0x000fe200078e0a00 */
[C---:B------:R-:W-:Y:S01]  /*0e10*/  LEA.HI R0, R9.reuse, R9, RZ, 0x1 ;  /* 0x0000000909007211 */ /* 0x040fe200078f08ff */
[----:B------:R-:W-:Y:S01]  /*0e20*/  IMAD.IADD R3, R206, 0x1, -R3 ;  /* 0x00000001ce037824 */ /* 0x000fe200078e0a03 */
[----:B------:R-:W-:Y:S01]  /*0e30*/  LEA.HI R4, R4, R7, RZ, 0x3 ;  /* 0x0000000704047211 */ /* 0x000fe200078f18ff */
[----:B------:R-:W-:Y:S01]  /*0e40*/  VIADD R211, R204, 0x10 ;  /* 0x00000010ccd37836 */ /* 0x000fe20000000000 */
[----:B------:R-:W-:Y:S01]  /*0e50*/  LOP3.LUT R0, R0, 0x1ffffffe, RZ, 0xc0, !PT ;  /* 0x1ffffffe00007812 */ /* 0x000fe200078ec0ff */
[----:B------:R-:W-:Y:S01]  /*0e60*/  IMAD.SHL.U32 R16, R9, 0x8, RZ ;  /* 0x0000000809107824 */ /* 0x000fe200078e00ff */
[----:B------:R0:W-:Y:S01]  /*0e70*/  STL [R1+0x40], R3 ;  /* 0x0000400301007387 */ /* 0x0001e20000100800 */
[----:B------:R-:W-:-:S02]  /*0e80*/  IMAD.SHL.U32 R4, R4, 0x40, RZ ;  /* 0x0000004004047824 */ /* 0x000fc400078e00ff */
[----:B------:R-:W-:Y:S01]  /*0e90*/  IMAD.SHL.U32 R219, R10, 0x8, RZ ;  /* 0x000000080adb7824 */ /* 0x000fe200078e00ff */
[----:B------:R-:W-:Y:S01]  /*0ea0*/  SHF.R.S32.HI R17, RZ, 0x1f, R16 ;  /* 0x0000001fff117819 */ /* 0x000fe20000011410 */
[----:B------:R-:W-:Y:S01]  /*0eb0*/  IMAD.IADD R0, R9, 0x1, -R0 ;  /* 0x0000000109007824 */ /* 0x000fe200078e0a00 */
[----:B------:R-:W-:Y:S01]  /*0ec0*/  LOP3.LUT R4, R4, 0xfffffe00, RZ, 0xc0, !PT ;  /* 0xfffffe0004047812 */ /* 0x000fe200078ec0ff */
[----:B------:R-:W-:Y:S01]  /*0ed0*/  VIADD R216, R16, 0x40 ;  /* 0x0000004010d87836 */ /* 0x000fe20000000000 */
[----:B------:R-:W-:Y:S01]  /*0ee0*/  SHF.R.S32.HI R7, RZ, 0x1f, R219 ;  /* 0x0000001fff077819 */ /* 0x000fe200000114db */
[----:B------:R-:W-:Y:S01]  /*0ef0*/  VIADD R7, R219, 0xc0 ;  /* 0x000000c0db077836 */ /* 0x000fe20000000000 */
[----:B0-----:R-:W-:Y:S01]  /*0f00*/  LOP3.LUT R3, R2, 0x1c0, RZ, 0xc0, !PT ;  /* 0x000001c002037812 */ /* 0x001fe200078ec0ff */
[----:B------:R-:W-:Y:S01]  /*0f10*/  IMAD R0, R0, 0x8, R6 ;  /* 0x0000000800007824 */ /* 0x000fe200078e0206 */
[----:B------:R-:W-:Y:S01]  /*0f20*/  SHF.R.S32.HI R229, RZ, 0x1f, R216 ;  /* 0x0000001fffe57819 */ /* 0x000fe200000114d8 */
[C---:B------:R-:W-:Y:S01]  /*0f30*/  VIADD R2, R16.reuse, 0x20 ;  /* 0x0000002010027836 */ /* 0x040fe20000000000 */
[----:B------:R-:W-:Y:S01]  /*0f40*/  SHF.R.U32.HI R9, RZ, 0x3, R3 ;  /* 0x00000003ff097819 */ /* 0x000fe20000011603 */
[C---:B------:R-:W-:Y:S01]  /*0f50*/  VIADD R215, R16.reuse, 0x60 ;  /* 0x0000006010d77836 */ /* 0x040fe20000000000 */
[----:B------:R-:W-:Y:S01]  /*0f60*/  LOP3.LUT R3, R3, 0x38, R16, 0xf8, !PT ;  /* 0x0000003803037812 */ /* 0x000fe200078ef810 */
        /* <DEDUP_REMOVED lines=8> */
[C---:B------:R-:W-:Y:S01]  /*0ff0*/  VIADD R12, R219.reuse, 0x40 ;  /* 0x00000040db0c7836 */ /* 0x040fe20000000000 */
[----:B------:R-:W-:Y:S01]  /*1000*/  SHF.R.S32.HI R225, RZ, 0x1f, R218 ;  /* 0x0000001fffe17819 */ /* 0x000fe200000114da */
[----:B------:R-:W-:Y:S01]  /*1010*/  VIADD R10, R219, 0x80 ;  /* 0x00000080db0a7836 */ /* 0x000fe20000000000 */
[----:B------:R-:W-:-:S02]  /*1020*/  SHF.R.S32.HI R224, RZ, 0x1f, R217 ;  /* 0x0000001fffe07819 */ /* 0x000fc400000114d9 */
[----:B------:R-:W-:Y:S02]  /*1030*/  SHF.R.S32.HI R12, RZ, 0x1f, R12 ;  /* 0x0000001fff0c7819 */ /* 0x000fe4000001140c */
[----:B------:R-:W-:Y:S02]  /*1040*/  SHF.R.S32.HI R10, RZ, 0x1f, R10 ;  /* 0x0000001fff0a7819 */ /* 0x000fe4000001140a */
[----:B--2---:R-:W-:Y:S02]  /*1050*/  LOP3.LUT R209, R13, 0x1, RZ, 0xfc, !PT ;  /* 0x000000010dd17812 */ /* 0x004fe400078efcff */
[----:B------:R-:W-:-:S05]  /*1060*/  SHF.R.S32.HI R13, RZ, 0x1f, R211 ;  /* 0x0000001fff0d7819 */ /* 0x000fca00000114d3 */
[----:B------:R-:W-:Y:S04]  /*1070*/  STL [R1+0x48], R13 ;  /* 0x0000480d01007387 */ /* 0x000fe80000100800 */
[----:B------:R0:W-:Y:S02]  /*1080*/  STL [R1+0xc], R4 ;  /* 0x00000c0401007387 */ /* 0x0001e40000100800 */
[----:B0-----:R-:W-:Y:S02]  /*1090*/  LOP3.LUT R4, R4, R3, R9, 0xf6, !PT ;  /* 0x0000000304047212 */ /* 0x001fe400078ef609 */
[----:B------:R-:W-:Y:S01]  /*10a0*/  SHF.R.S32.HI R3, RZ, 0x1f, R7 ;  /* 0x0000001fff037819 */ /* 0x000fe20000011407 */
[----:B------:R-:W-:Y:S02]  /*10b0*/  IMAD.IADD R7, R11, 0x1, -R8 ;  /* 0x000000010b077824 */ /* 0x000fe400078e0a08 */
[----:B------:R-:W-:-:S03]  /*10c0*/  IMAD R3, R4, 0x2, R19 ;  /* 0x0000000204037824 */ /* 0x000fc600078e0213 */
[----:B------:R0:W-:Y:S04]  /*10d0*/  STL [R1+0x18], R7 ;  /* 0x0000180701007387 */ /* 0x0001e80000100800 */
[----:B------:R0:W-:Y:S04]  /*10e0*/  STL [R1+0x4c], R3 ;  /* 0x00004c0301007387 */ /* 0x0001e80000100800 */
[----:B------:R0:W-:Y:S04]  /*10f0*/  STL [R1+0x54], R5 ;  /* 0x0000540501007387 */ /* 0x0001e80000100800 */
[----:B------:R0:W-:Y:S02]  /*1100*/  STL [R1+0x10], R0 ;  /* 0x0000100001007387 */ /* 0x0001e40000100800 */
.L_x_14400:
[----:B0-2---:R-:W0:Y:S02]  /*1110*/  LDC.64 R4, c[0x0][0xc88] ;  /* 0x00032200ff047b82 */ /* 0x005e240000000a00 */
        /* <DEDUP_REMOVED lines=43> */
[----:B-1-34-:R-:W-:Y:S06]  /*13d0*/  @P2 BRA `(.L_x_14242) ;  /* 0x0000000000242947 */ /* 0x01afec0003800000 */
        /* <DEDUP_REMOVED lines=9> */
.L_x_14242:
[----:B------:R-:W-:Y:S01]  /*1470*/  ULDC.64 UR4, c[0x0][0xa20] ;  /* 0x0002880000047ab9 */ /* 0x000fe20000000a00 */
[----:B------:R0:W-:Y:S01]  /*1480*/  STL [R1+0x2c], R34 ;  /* 0x00002c2201007387 */ /* 0x0001e20000100800 */
[----:B------:R-:W-:-:S04]  /*1490*/  ISETP.NE.U32.AND P1, PT, RZ, UR4, PT ;  /* 0x00000004ff007c0c */ /* 0x000fc8000bf25070 */
[----:B------:R-:W-:-:S13]  /*14a0*/  ISETP.NE.AND.EX P1, PT, RZ, UR5, PT, P1 ;  /* 0x00000005ff007c0c */ /* 0x000fda000bf25310 */
[----:B0-----:R-:W-:Y:S05]  /*14b0*/  @!P1 BRA `(.L_x_14243) ;  /* 0x0000000000109947 */ /* 0x001fea0003800000 */
[----:B------:R-:W-:-:S04]  /*14c0*/  IADD3 R4, P0, R37, UR4, RZ ;  /* 0x0000000425047c10 */ /* 0x000fc8000ff1e0ff */
[----:B------:R-:W-:-:S05]  /*14d0*/  IADD3.X R5, R32, UR5, RZ, P0, !PT ;  /* 0x0000000520057c10 */ /* 0x000fca00087fe4ff */
[----:B------:R0:W5:Y:S01]  /*14e0*/  LDG.E R35, desc[UR40][R4.64] ;  /* 0x0000002804237981 */ /* 0x000162000c1e1900 */
[----:B------:R-:W-:Y:S05]  /*14f0*/  BRA `(.L_x_14244) ;  /* 0x0000000000107947 */ /* 0x000fea0003800000 */
.L_x_14243:
[----:B------:R-:W-:Y:S05]  /*1500*/  @!P0 BRA `(.L_x_14244) ;  /* 0x00000000000c8947 */ /* 0x000fea0003800000 */
[----:B------:R-:W2:Y:S04]  /*1510*/  LDG.E R4, desc[UR40][R8.64] ;  /* 0x0000002808047981 */ /* 0x000ea8000c1e1900 */
[----:B------:R-:W2:Y:S02]  /*1520*/  LDG.E R35, desc[UR40][R8.64+0x4] ;  /* 0x0000042808237981 */ /* 0x000ea4000c1e1900 */
[----:B--2---:R-:W-:-:S07]  /*1530*/  IMAD.IADD R35, R35, 0x1, -R4 ;  /* 0x0000000123237824 */ /* 0x004fce00078e0a04 */
.L_x_14244:
        /* <DEDUP_REMOVED lines=16> */
[----:B------:R-:W-:-:S04]  /*1640*/  IMAD.SHL.U32 R223, R33, 0x80, RZ ;  /* 0x0000008021df7824 */ /* 0x000fc800078e00ff */
[----:B0-----:R-:W-:-:S08]  /*1650*/  VIADD R4, R223, 0x7f ;  /* 0x0000007fdf047836 */ /* 0x001fd00000000000 */
[----:B------:R-:W0:Y:S08]  /*1660*/  @P1 LDC R9, c[0x0][0x44c] ;  /* 0x00011300ff091b82 */ /* 0x000e300000000800 */
[----:B------:R-:W1:Y:S01]  /*1670*/  @P1 LDC R5, c[0x0][0x450] ;  /* 0x00011400ff051b82 */ /* 0x000e620000000800 */
[----:B--2---:R-:W-:Y:S02]  /*1680*/  @P0 IMAD.IADD R26, R8, 0x1, -R3 ;  /* 0x00000001081a0824 */ /* 0x004fe400078e0a03 */
[----:B------:R-:W-:-:S02]  /*1690*/  IMAD.IADD R8, R35, 0x1, -R0 ;  /* 0x0000000123087824 */ /* 0x000fc400078e0a00 */
[----:B0-----:R-:W-:-:S04]  /*16a0*/  @P1 IMAD.HI.U32 R0, R4, R9, RZ ;  /* 0x0000000904001227 */ /* 0x001fc800078e00ff */
[----:B------:R-:W-:Y:S01]  /*16b0*/  IMAD.IADD R10, R8, 0x1, R26 ;  /* 0x00000001080a7824 */ /* 0x000fe200078e021a */
[----:B-1----:R-:W-:Y:S01]  /*16c0*/  @P1 SHF.R.U32.HI R4, RZ, R5, R0 ;  /* 0x00000005ff041219 */ /* 0x002fe20000011600 */
[----:B------:R-:W-:Y:S02]  /*16d0*/  IMAD.MOV R30, RZ, RZ, -R8 ;  /* 0x000000ffff1e7224 */ /* 0x000fe400078e0a08 */
[C---:B------:R-:W-:Y:S01]  /*16e0*/  VIADD R0, R10.reuse, 0x5f ;  /* 0x0000005f0a007836 */ /* 0x040fe20000000000 */
[----:B------:R-:W-:Y:S01]  /*16f0*/  IADD3 R89, R10, 0x60, -R220 ;  /* 0x000000600a597810 */ /* 0x000fe20007ffe8dc */
[----:B------:R3:W-:Y:S01]  /*1700*/  STL [R1+0x4], R10 ;  /* 0x0000040a01007387 */ /* 0x0007e20000100800 */
[----:B------:R-:W-:Y:S01]  /*1710*/  VIMNMX R30, RZ, R30, !PT ;  /* 0x0000001eff1e7248 */ /* 0x000fe20007fe0100 */
        /* <DEDUP_REMOVED lines=41> */
.L_x_14247:
[----:B------:R-:W-:Y:S05]  /*19b0*/  BSYNC B6 ;  /* 0x0000000000067941 */ /* 0x000fea0003800000 */
.L_x_14246:
        /* <DEDUP_REMOVED lines=20> */
.L_x_14249:
[----:B------:R-:W-:Y:S05]  /*1b00*/  BSYNC B6 ;  /* 0x0000000000067941 */ /* 0x000fea0003800000 */
.L_x_14248:
[----:B------:R-:W2:Y:S01]  /*1b10*/  LDL R14, [R1+0x40] ;  /* 0x00004000010e7983 */ /* 0x000ea20000100800 */
[----:B------:R-:W-:Y:S01]  /*1b20*/  ULDC.64 UR4, c[0x0][0x9f8] ;  /* 0x00027e0000047ab9 */ /* 0x000fe20000000a00 */
[----:B------:R-:W0:Y:S01]  /*1b30*/  LDC.64 R56, c[0x0][0x408] ;  /* 0x00010200ff387b82 */ /* 0x000e220000000a00 */
[----:B------:R-:W-:-:S04]  /*1b40*/  ISETP.NE.U32.AND P0, PT, RZ, UR4, PT ;  /* 0x00000004ff007c0c */ /* 0x000fc8000bf05070 */
[----:B------:R-:W-:-:S03]  /*1b50*/  ISETP.NE.AND.EX P0, PT, RZ, UR5, PT, P0 ;  /* 0x00000005ff007c0c */ /* 0x000fc6000bf05300 */
[----:B------:R-:W1:Y:S10]  /*1b60*/  LDC R39, c[0x0][0x3f4] ;  /* 0x0000fd00ff277b82 */ /* 0x000e740000000800 */
[----:B------:R-:W-:Y:S01]  /*1b70*/  @P0 IADD3 R4, P1, R37, UR4, RZ ;  /* 0x0000000425040c10 */ /* 0x000fe2000ff3e0ff */
[----:B------:R-:W-:-:S03]  /*1b80*/  ULDC UR4, c[0x0][0x320] ;  /* 0x0000c80000047ab9 */ /* 0x000fc60000000800 */
[----:B------:R-:W-:Y:S02]  /*1b90*/  @P0 IADD3.X R5, R32, UR5, RZ, P1, !PT ;  /* 0x0000000520050c10 */ /* 0x000fe40008ffe4ff */
[----:B------:R-:W-:Y:S01]  /*1ba0*/  ISETP.GE.AND P1, PT, R2, UR4, PT ;  /* 0x0000000402007c0c */ /* 0x000fe2000bf26270 */
[----:B------:R-:W3:Y:S02]  /*1bb0*/  LDC.64 R32, c[0x0][0x3f8] ;  /* 0x0000fe00ff207b82 */ /* 0x000ee40000000a00 */
        /* <DEDUP_REMOVED lines=15> */
[----:B------:R-:W-:-:S02]  /*1cb0*/  ISETP.GE.AND P0, PT, R218, UR4, PT ;  /* 0x00000004da007c0c */ /* 0x000fc4000bf06270 */
[----:B------:R-:W-:Y:S02]  /*1cc0*/  ISETP.GE.AND P1, PT, R217, UR4, PT ;  /* 0x00000004d9007c0c */ /* 0x000fe4000bf26270 */
[----:B------:R-:W-:Y:S02]  /*1cd0*/  SHF.R.S32.HI R9, RZ, 0x1f, R206 ;  /* 0x0000001fff097819 */ /* 0x000fe400000114ce */
[----:B------:R-:W-:Y:S02]  /*1ce0*/  LOP3.LUT R3, R4, R0, R3, 0xfe, !PT ;  /* 0x0000000004037212 */ /* 0x000fe400078efe03 */
[----:B------:R-:W-:Y:S02]  /*1cf0*/  SEL R6, RZ, 0x40, P0 ;  /* 0x00000040ff067807 */ /* 0x000fe40000000000 */
[----:B------:R-:W-:Y:S02]  /*1d00*/  SEL R7, RZ, 0x7fff80, P1 ;  /* 0x007fff80ff077807 */ /* 0x000fe40000800000 */
[----:B------:R-:W-:-:S02]  /*1d10*/  SHF.R.S32.HI R205, RZ, 0x1f, R204 ;  /* 0x0000001fffcd7819 */ /* 0x000fc400000114cc */
[----:B------:R-:W-:Y:S01]  /*1d20*/  LOP3.LUT R3, R7, R3, R6, 0xfe, !PT ;  /* 0x0000000307037212 */ /* 0x000fe200078efe06 */
[C---:B0-----:R-:W-:Y:S02]  /*1d30*/  IMAD R6, R9.reuse, R56, RZ ;  /* 0x0000003809067224 */ /* 0x041fe400078e02ff */
[----:B---3--:R-:W-:Y:S02]  /*1d40*/  IMAD R0, R9, R32, RZ ;  /* 0x0000002009007224 */ /* 0x008fe400078e02ff */
[----:B------:R-:W-:-:S04]  /*1d50*/  IMAD.WIDE.U32 R8, R206, R56, R204 ;  /* 0x00000038ce087225 */ /* 0x000fc800078e00cc */
[----:B------:R-:W-:-:S04]  /*1d60*/  IMAD R55, R206, R57, R6 ;  /* 0x00000039ce377224 */ /* 0x000fc800078e0206 */
[----:B------:R-:W-:Y:S02]  /*1d70*/  IMAD.IADD R9, R9, 0x1, R55 ;  /* 0x0000000109097824 */ /* 0x000fe400078e0237 */
[----:B-----5:R-:W-:Y:S02]  /*1d80*/  IMAD.WIDE.U32 R52, R24, R56, R8 ;  /* 0x0000003818347225 */ /* 0x020fe400078e0008 */
[----:B------:R-:W3:Y:S01]  /*1d90*/  LDL R8, [R1+0xc] ;  /* 0x00000c0001087983 */ /* 0x000ee20000100800 */
[----:B------:R-:W0:Y:S01]  /*1da0*/  S2R R40, SR_TID.X ;  /* 0x0000000000287919 */ /* 0x000e220000002100 */
[----:B------:R-:W4:Y:S01]  /*1db0*/  S2R R38, SR_TID.X ;  /* 0x0000000000267919 */ /* 0x000f220000002100 */
[----:B0-----:R-:W-:Y:S01]  /*1dc0*/  VIADD R40, R40, 0xffffff80 ;  /* 0xffffff8028287836 */ /* 0x001fe20000000000 */
[----:B----4-:R-:W-:Y:S01]  /*1dd0*/  SHF.R.U32.HI R38, RZ, 0x7, R38 ;  /* 0x00000007ff267819 */ /* 0x010fe20000011626 */
[----:B------:R-:W-:Y:S01]  /*1de0*/  IMAD R15, R206, R33, R0 ;  /* 0x00000021ce0f7224 */ /* 0x000fe200078e0200 */
[----:B-1----:R-:W-:-:S02]  /*1df0*/  ISETP.GE.AND P0, PT, R16, R39, PT ;  /* 0x000000271000720c */ /* 0x002fc40003f06270 */
[----:B------:R-:W-:Y:S01]  /*1e00*/  ISETP.NE.AND P6, PT, R38, 0x1, PT ;  /* 0x000000012600780c */ /* 0x000fe20003fc5270 */
[----:B------:R-:W-:Y:S01]  /*1e10*/  IMAD.WIDE.U32 R10, R206, R32, R16 ;  /* 0x00000020ce0a7225 */ /* 0x000fe200078e0010 */
[----:B------:R-:W-:-:S03]  /*1e20*/  SEL R13, R39, RZ, P0 ;  /* 0x000000ff270d7207 */ /* 0x000fc60000000000 */
[----:B------:R-:W-:Y:S02]  /*1e30*/  IMAD.IADD R11, R15, 0x1, R11 ;  /* 0x000000010f0b7824 */ /* 0x000fe400078e020b */
[----:B------:R-:W-:Y:S02]  /*1e40*/  IMAD.IADD R13, R16, 0x1, R13 ;  /* 0x00000001100d7824 */ /* 0x000fe400078e020d */
[----:B------:R-:W-:-:S04]  /*1e50*/  IMAD.WIDE.U32 R20, R24, R32, R10 ;  /* 0x0000002018147225 */ /* 0x000fc800078e000a */
[----:B------:R-:W-:Y:S01]  /*1e60*/  VIADD R61, R38, 0x8 ;  /* 0x00000008263d7836 */ /* 0x000fe20000000000 */
[----:B------:R-:W-:Y:S05]  /*1e70*/  @!P6 WARPSYNC.ALL ;  /* 0x000000000000e948 */ /* 0x000fea0003800000 */
[C---:B------:R-:W-:Y:S02]  /*1e80*/  VIADD R38, R206.reuse, 0x40 ;  /* 0x00000040ce267836 */ /* 0x040fe40000000000 */
[----:B------:R-:W-:Y:S01]  /*1e90*/  IMAD.WIDE.U32 R4, R206, R32, R204 ;  /* 0x00000020ce047225 */ /* 0x000fe200078e00cc */
[----:B------:R-:W-:Y:S01]  /*1ea0*/  SHF.R.S32.HI R12, RZ, 0x1f, R13 ;  /* 0x0000001fff0c7819 */ /* 0x000fe2000001140d */
[----:B------:R-:W-:-:S02]  /*1eb0*/  ULDC UR4, c[0x0][0x2f4] ;  /* 0x0000bd0000047ab9 */ /* 0x000fc40000000800 */
[----:B------:R-:W-:Y:S02]  /*1ec0*/  VIADD R10, R206, 0x40 ;  /* 0x00000040ce0a7836 */ /* 0x000fe40000000000 */
[----:B------:R-:W-:Y:S02]  /*1ed0*/  IMAD.SHL.U32 R38, R38, 0x40, RZ ;  /* 0x0000004026267824 */ /* 0x000fe400078e00ff */
[----:B------:R-:W-:Y:S02]  /*1ee0*/  IMAD.SHL.U32 R10, R10, 0x40, RZ ;  /* 0x000000400a0a7824 */ /* 0x000fe400078e00ff */
[----:B------:R-:W-:Y:S01]  /*1ef0*/  IMAD.IADD R7, R5, 0x1, R15 ;  /* 0x0000000105077824 */ /* 0x000fe200078e020f */
[----:B------:R-:W-:Y:S01]  /*1f00*/  SHF.R.S32.HI R15, RZ, 0x1f, R24 ;  /* 0x0000001fff0f7819 */ /* 0x000fe20000011418 */
[----:B------:R-:W-:Y:S01]  /*1f10*/  IMAD.MOV.U32 R6, RZ, RZ, R4 ;  /* 0x000000ffff067224 */ /* 0x000fe200078e0004 */
[----:B------:R-:W-:Y:S01]  /*1f20*/  LEA.HI R13, R12, R13, RZ, 0x3 ;  /* 0x0000000d0c0d7211 */ /* 0x000fe200078f18ff */
[----:B------:R-:W-:Y:S01]  /*1f30*/  IMAD.WIDE.U32 R4, R206, R56, R16 ;  /* 0x00000038ce047225 */ /* 0x000fe200078e0010 */
[----:B------:R-:W-:-:S02]  /*1f40*/  LOP3.LUT R38, R38, 0x1c0, RZ, 0xc0, !PT ;  /* 0x000001c026267812 */ /* 0x000fc400078ec0ff */
[----:B------:R-:W-:Y:S01]  /*1f50*/  LOP3.LUT R10, R10, 0x1c0, RZ, 0xc0, !PT ;  /* 0x000001c00a0a7812 */ /* 0x000fe200078ec0ff */
[----:B------:R-:W-:Y:S01]  /*1f60*/  IMAD.IADD R55, R55, 0x1, R5 ;  /* 0x0000000137377824 */ /* 0x000fe200078e0205 */
[----:B------:R-:W-:Y:S01]  /*1f70*/  SHF.R.S32.HI R73, RZ, 0x3, R13 ;  /* 0x00000003ff497819 */ /* 0x000fe2000001140d */
[----:B------:R-:W-:Y:S01]  /*1f80*/  IMAD R5, R15, R32, RZ ;  /* 0x000000200f057224 */ /* 0x000fe200078e02ff */
[----:B------:R-:W-:Y:S01]  /*1f90*/  LOP3.LUT R74, R13, 0xfffffff8, RZ, 0xc0, !PT ;  /* 0xfffffff80d4a7812 */ /* 0x000fe200078ec0ff */
[----:B------:R-:W-:Y:S01]  /*1fa0*/  IMAD.MOV.U32 R63, RZ, RZ, 0x20 ;  /* 0x00000020ff3f7424 */ /* 0x000fe200078e00ff */
[----:B------:R-:W-:Y:S01]  /*1fb0*/  PRMT R85, R3, 0x8880, RZ ;  /* 0x0000888003557816 */ /* 0x000fe200000000ff */
[----:B------:R-:W-:Y:S01]  /*1fc0*/  IMAD.MOV.U32 R54, RZ, RZ, R4 ;  /* 0x000000ffff367224 */ /* 0x000fe200078e0004 */
[----:B------:R-:W-:Y:S01]  /*1fd0*/  SHF.R.U32.HI R10, RZ, 0x3, R10 ;  /* 0x00000003ff0a7819 */ /* 0x000fe2000001160a */
[----:B------:R-:W-:Y:S01]  /*1fe0*/  IMAD R15, R15, R56, RZ ;  /* 0x000000380f0f7224 */ /* 0x000fe200078e02ff */
[----:B------:R-:W-:Y:S01]  /*1ff0*/  SHF.L.U64.HI R4, R32, 0x6, R33 ;  /* 0x0000000620047819 */ /* 0x000fe20000010221 */
[----:B------:R-:W-:Y:S01]  /*2000*/  IMAD.IADD R0, R36, 0x1, R35 ;  /* 0x0000000124007824 */ /* 0x000fe200078e0223 */
        /* <DEDUP_REMOVED lines=8> */
[----:B------:R-:W-:Y:S02]  /*2090*/  IMAD R15, R24, R57, R15 ;  /* 0x00000039180f7224 */ /* 0x000fe400078e020f */
[----:B------:R-:W-:Y:S02]  /*20a0*/  IMAD.SHL.U32 R35, R56, 0x40, RZ ;  /* 0x0000004038237824 */ /* 0x000fe400078e00ff */
[----:B------:R-:W-:Y:S01]  /*20b0*/  IMAD.WIDE.U32 R54, R24, R56, R54 ;  /* 0x0000003818367225 */ /* 0x000fe200078e0036 */
[----:B------:R-:W-:-:S03]  /*20c0*/  LOP3.LUT R79, R85, 0x1, RZ, 0xc0, !PT ;  /* 0x00000001554f7812 */ /* 0x000fc600078ec0ff */
[----:B------:R-:W-:Y:S01]  /*20d0*/  IMAD.WIDE.U32 R32, R32, 0x60, RZ ;  /* 0x0000006020207825 */ /* 0x000fe200078e00ff */
[----:B------:R-:W-:-:S03]  /*20e0*/  LOP3.LUT R80, R85, 0x2, RZ, 0xc0, !PT ;  /* 0x0000000255507812 */ /* 0x000fc600078ec0ff */
[----:B------:R-:W-:Y:S01]  /*20f0*/  IMAD.WIDE.U32 R56, R56, 0x60, RZ ;  /* 0x0000006038387825 */ /* 0x000fe200078e00ff */
[C---:B------:R-:W-:Y:S02]  /*2100*/  LOP3.LUT R81, R85.reuse, 0x4, RZ, 0xc0, !PT ;  /* 0x0000000455517812 */ /* 0x040fe400078ec0ff */
[----:B------:R-:W-:Y:S01]  /*2110*/  LOP3.LUT R82, R85, 0x8, RZ, 0xc0, !PT ;  /* 0x0000000855527812 */ /* 0x000fe200078ec0ff */
[----:B------:R-:W-:Y:S01]  /*2120*/  IMAD.SHL.U32 R64, R39, 0x2, RZ ;  /* 0x0000000227407824 */ /* 0x000fe200078e00ff */
[----:B------:R-:W-:Y:S01]  /*2130*/  LOP3.LUT R83, R85, 0x10, RZ, 0xc0, !PT ;  /* 0x0000001055537812 */ /* 0x000fe200078ec0ff */
[----:B------:R-:W-:Y:S01]  /*2140*/  IMAD.IADD R65, R33, 0x1, R65 ;  /* 0x0000000121417824 */ /* 0x000fe200078e0241 */
[----:B------:R-:W-:Y:S01]  /*2150*/  LOP3.LUT R84, R85, 0x20, RZ, 0xc0, !PT ;  /* 0x0000002055547812 */ /* 0x000fe200078ec0ff */
[----:B------:R-:W-:Y:S01]  /*2160*/  IMAD.IADD R66, R57, 0x1, R11 ;  /* 0x0000000139427824 */ /* 0x000fe200078e020b */
[----:B------:R-:W-:Y:S01]  /*2170*/  SHF.R.S32.HI R59, RZ, 0x1f, R34 ;  /* 0x0000001fff3b7819 */ /* 0x000fe20000011422 */
[----:B------:R-:W-:Y:S01]  /*2180*/  IMAD.IADD R69, R7, 0x1, R37 ;  /* 0x0000000107457824 */ /* 0x000fe200078e0225 */
[----:B------:R-:W-:Y:S01]  /*2190*/  P2R R87, PR, RZ, 0x4 ;  /* 0x00000004ff577803 */ /* 0x000fe20000000000 */
[----:B------:R-:W-:Y:S01]  /*21a0*/  IMAD.IADD R70, R37, 0x1, R21 ;  /* 0x0000000125467824 */ /* 0x000fe200078e0215 */
[----:B------:R-:W-:Y:S01]  /*21b0*/  SHF.R.S32.HI R76, RZ, 0x1f, R74 ;  /* 0x0000001fff4c7819 */ /* 0x000fe2000001144a */
[----:B------:R-:W-:-:S02]  /*21c0*/  IMAD.IADD R71, R53, 0x1, R15 ;  /* 0x0000000135477824 */ /* 0x000fc400078e020f */
[C---:B--2---:R-:W-:Y:S01]  /*21d0*/  IMAD.SHL.U32 R58, R14.reuse, 0x40, RZ ;  /* 0x000000400e3a7824 */ /* 0x044fe200078e00ff */
[----:B------:R-:W-:Y:S01]  /*21e0*/  @!P6 BAR.SYNC.DEFER_BLOCKING 0x9, 0x100 ;  /* 0x024400000000eb1d */ /* 0x000fe20000010000 */
[----:B------:R-:W-:Y:S02]  /*21f0*/  LOP3.LUT P1, RZ, R14, 0x4, RZ, 0xc0, !PT ;  /* 0x000000040eff7812 */ /* 0x000fe4000782c0ff */
[----:B------:R-:W-:-:S04]  /*2200*/  SHF.R.S32.HI R14, RZ, 0x1f, R40 ;  /* 0x0000001fff0e7819 */ /* 0x000fc80000011428 */
[----:B------:R-:W-:-:S04]  /*2210*/  LEA.HI R14, R14, R40, RZ, 0x2 ;  /* 0x000000280e0e7211 */ /* 0x000fc800078f10ff */
[----:B------:R-:W-:-:S05]  /*2220*/  LOP3.LUT R14, R14, 0xfffffffc, RZ, 0xc0, !PT ;  /* 0xfffffffc0e0e7812 */ /* 0x000fca00078ec0ff */
[----:B------:R-:W-:Y:S02]  /*2230*/  IMAD.IADD R14, R40, 0x1, -R14 ;  /* 0x00000001280e7824 */ /* 0x000fe400078e0a0e */
[----:B------:R-:W0:Y:S01]  /*2240*/  S2R R40, SR_TID.X ;  /* 0x0000000000287919 */ /* 0x000e220000002100 */
[----:B------:R-:W-:Y:S01]  /*2250*/  LOP3.LUT R58, R58, 0x1c0, RZ, 0xc0, !PT ;  /* 0x000001c03a3a7812 */ /* 0x000fe200078ec0ff */
[----:B------:R-:W-:-:S03]  /*2260*/  IMAD R62, R14, 0x40, R206 ;  /* 0x000000400e3e7824 */ /* 0x000fc600078e02ce */
[----:B------:R-:W-:Y:S02]  /*2270*/  SHF.R.U32.HI R60, RZ, 0x3, R58 ;  /* 0x00000003ff3c7819 */ /* 0x000fe4000001163a */
[----:B------:R-:W-:-:S04]  /*2280*/  LOP3.LUT R9, R58, 0x18, R16, 0xf8, !PT ;  /* 0x000000183a097812 */ /* 0x000fc800078ef810 */
[----:B------:R-:W-:Y:S01]  /*2290*/  LOP3.LUT R9, R9, R60, RZ, 0x3c, !PT ;  /* 0x0000003c09097212 */ /* 0x000fe200078e3cff */
[----:B0-----:R-:W-:-:S05]  /*22a0*/  VIADD R40, R40, 0xffffff80 ;  /* 0xffffff8028287836 */ /* 0x001fca0000000000 */
[----:B------:R-:W-:-:S04]  /*22b0*/  SHF.R.S32.HI R14, RZ, 0x1f, R40 ;  /* 0x0000001fff0e7819 */ /* 0x000fc80000011428 */
[----:B------:R-:W-:-:S04]  /*22c0*/  LEA.HI R14, R14, R40, RZ, 0x5 ;  /* 0x000000280e0e7211 */ /* 0x000fc800078f28ff */
[----:B------:R-:W-:-:S05]  /*22d0*/  SHF.R.S32.HI R14, RZ, 0x5, R14 ;  /* 0x00000005ff0e7819 */ /* 0x000fca000001140e */
        /* <DEDUP_REMOVED lines=8> */
[----:B------:R-:W-:Y:S01]  /*2360*/  IMAD.IADD R72, R15, 0x1, R55 ;  /* 0x000000010f487824 */ /* 0x000fe200078e0237 */
[----:B------:R-:W-:Y:S01]  /*2370*/  SHF.R.S32.HI R75, RZ, 0x1f, R25 ;  /* 0x0000001fff4b7819 */ /* 0x000fe20000011419 */
[----:B------:R-:W-:Y:S01]  /*2380*/  IMAD R77, R14, 0x200, R9 ;  /* 0x000002000e4d7824 */ /* 0x000fe200078e0209 */
[----:B------:R-:W-:Y:S01]  /*2390*/  LOP3.LUT R85, R85, 0x40, RZ, 0xc0, !PT ;  /* 0x0000004055557812 */ /* 0x000fe200078ec0ff */
[----:B---3--:R-:W-:-:S08]  /*23a0*/  IMAD.IADD R78, R8, 0x1, R13 ;  /* 0x00000001084e7824 */ /* 0x008fd000078e020d */
.L_x_14303:
[----:B------:R-:W0:Y:S01]  /*23b0*/  LDC R95, c[0x0][0x430] ;  /* 0x00010c00ff5f7b82 */ /* 0x000e220000000800 */
[----:B------:R-:W-:Y:S02]  /*23c0*/  VIADD R29, R29, 0xffffffff ;  /* 0xffffffff1d1d7836 */ /* 0x000fe40000000000 */
[----:B------:R-:W-:Y:S02]  /*23d0*/  IMAD.MOV.U32 R94, RZ, RZ, RZ ;  /* 0x000000ffff5e7224 */ /* 0x000fe400078e00ff */
[----:B------:R-:W-:-:S03]  /*23e0*/  IMAD R9, R29, 0x60, R62 ;  /* 0x000000601d097824 */ /* 0x000fc600078e023e */
[----:B------:R-:W1:Y:S01]  /*23f0*/  LDC R90, c[0x0][0x3f4] ;  /* 0x0000fd00ff5a7b82 */ /* 0x000e620000000800 */
[----:B--2---:R-:W-:Y:S01]  /*2400*/  IMAD.IADD R36, R0, 0x1, R9 ;  /* 0x0000000100247824 */ /* 0x004fe200078e0209 */
        /* <DEDUP_REMOVED lines=54> */
[C---:B------:R-:W-:Y:S01]  /*2770*/  LEA R100, P3, R12.reuse, UR4, 0x1 ;  /* 0x000000040c647c11 */ /* 0x040fe2000f8608ff */
        /* <DEDUP_REMOVED lines=37> */
.L_x_14254:
[----:B------:R-:W-:Y:S05]  /*29d0*/  BSYNC B1 ;  /* 0x0000000000017941 */ /* 0x000fea0003800000 */
.L_x_14253:
[----:B0-----:R-:W-:Y:S01]  /*29e0*/  VIADD R12, R206, 0x40 ;  /* 0x00000040ce0c7836 */ /* 0x001fe20000000000 */
[----:B------:R-:W-:Y:S01]  /*29f0*/  BSSY B1, `(.L_x_14255) ;  /* 0x000001c000017945 */ /* 0x000fe20003800000 */
[----:B------:R-:W-:Y:S02]  /*2a00*/  CS2R R40, SRZ ;  /* 0x0000000000287805 */ /* 0x000fe4000001ff00 */
        /* <DEDUP_REMOVED lines=26> */
.L_x_14256:
[----:B------:R-:W-:Y:S05]  /*2bb0*/  BSYNC B1 ;  /* 0x0000000000017941 */ /* 0x000fea0003800000 */
.L_x_14255:
        /* <DEDUP_REMOVED lines=33> */
.L_x_14257:
[----:B------:R-:W-:Y:S01]  /*2dd0*/  IMAD R86, R18, 0x8, R19 ;  /* 0x0000000812567824 */ /* 0x000fe200078e0213 */
[----:B------:R-:W-:Y:S01]  /*2de0*/  SHF.L.U32 R99, R210, 0x1f, RZ ;  /* 0x0000001fd2637819 */ /* 0x000fe200000006ff */
[----:B------:R-:W-:Y:S03]  /*2df0*/  BSSY B1, `(.L_x_14258) ;  /* 0x0000003000017945 */ /* 0x000fe60003800000 */
[----:B------:R-:W0:Y:S02]  /*2e00*/  SYNCS.PHASECHK.TRANS64.TRYWAIT P5, [R86+URZ+0x22890], R99 ;  /* 0x02289063560075a7 */ /* 0x000e2400080a017f */
[----:B0-----:R-:W-:Y:S05]  /*2e10*/  @!P5 BRA `(.L_x_14259) ;  /* 0x0000017800a0d947 */ /* 0x001fea0003800000 */
.L_x_14521:
[----:B------:R-:W-:Y:S05]  /*2e20*/  BSYNC B1 ;  /* 0x0000000000017941 */ /* 0x000fea0003800000 */
.L_x_14258:
[----:B------:R-:W-:-:S03]  /*2e30*/  UMOV UR4, 0xffffffff ;  /* 0xffffffff00047882 */ /* 0x000fc60000000000 */
[----:B------:R-:W-:Y:S05]  /*2e40*/  BRA.DIV UR4, `(.L_x_14260) ;  /* 0x0000017a04a87947 */ /* 0x000fea000b800000 */
[----:B------:R1:W2:Y:S04]  /*2e50*/  SHFL.IDX PT, R91, R101, RZ, 0x1c1f ;  /* 0x001c1fff655b7589 */ /* 0x0002a800000e0000 */
[----:B------:R1:W3:Y:S02]  /*2e60*/  SHFL.IDX PT, R14, R100, RZ, 0x1c1f ;  /* 0x001c1fff640e7589 */ /* 0x0002e400000e0000 */
.L_x_14525:
        /* <DEDUP_REMOVED lines=12> */
[----:B------:R-:W-:Y:S02]  /*2f30*/  SHF.R.U64 R110, R48, 0x10, R49 ;  /* 0x00000010306e7819 */ /* 0x000fe40000001231 */
[----:B------:R-:W-:Y:S02]  /*2f40*/  SHF.R.U32.HI R115, RZ, 0x10, R51 ;  /* 0x00000010ff737819 */ /* 0x000fe40000011633 */
[----:B------:R-:W-:Y:S01]  /*2f50*/  SHF.R.U32.HI R111, RZ, 0x10, R49 ;  /* 0x00000010ff6f7819 */ /* 0x000fe20000011631 */
[----:B------:R-:W-:Y:S01]  /*2f60*/  IMAD.U32 R49, R11, 0x10000, RZ ;  /* 0x000100000b317824 */ /* 0x000fe200078e00ff */
        /* <DEDUP_REMOVED lines=13> */
[----:B------:R-:W-:-:S02]  /*3040*/  IMAD.U32 R9, R8, 0x10000, RZ ;  /* 0x0001000008097824 */ /* 0x000fc400078e00ff */
[C---:B------:R-:W-:Y:S01]  /*3050*/  FMUL.FTZ R117, R11.reuse, R114 ;  /* 0x000000720b757220 */ /* 0x040fe20000410000 */
[----:B------:R-:W-:Y:S01]  /*3060*/  LOP3.LUT R8, R8, 0xffff0000, RZ, 0xc0, !PT ;  /* 0xffff000008087812 */ /* 0x000fe200078ec0ff */
[C---:B------:R-:W-:Y:S01]  /*3070*/  FMUL.FTZ R118, R48.reuse, R116 ;  /* 0x0000007430767220 */ /* 0x040fe20000410000 */
[----:B------:R-:W-:Y:S01]  /*3080*/  FMUL.FTZ R11, R11, R110 ;  /* 0x0000006e0b0b7220 */ /* 0x000fe20000410000 */
        /* <DEDUP_REMOVED lines=22> */
.L_x_14266:
[----:B------:R-:W-:Y:S05]  /*31f0*/  BSYNC B3 ;  /* 0x0000000000037941 */ /* 0x000fea0003800000 */
.L_x_14265:
[----:B0-----:R4:W-:Y:S02]  /*3200*/  ST.E.128 desc[UR40][R12.64], R8 ;  /* 0x000000080c007985 */ /* 0x0019e4000c101d28 */
.L_x_14264:
[----:B------:R-:W-:Y:S05]  /*3210*/  BSYNC B2 ;  /* 0x0000000000027941 */ /* 0x000fea0003800000 */
.L_x_14263:
        /* <DEDUP_REMOVED lines=54> */
.L_x_14268:
[----:B------:R-:W-:Y:S05]  /*3580*/  BSYNC B2 ;  /* 0x0000000000027941 */ /* 0x000fea0003800000 */
.L_x_14267:
[----:B0-----:R0:W-:Y:S02]  /*3590*/  ST.E.128 desc[UR40][R12.64], R8 ;  /* 0x000000080c007985 */ /* 0x0011e4000c101d28 */
.L_x_14262:
[----:B------:R-:W-:Y:S05]  /*35a0*/  BSYNC B1 ;  /* 0x0000000000017941 */ /* 0x000fea0003800000 */
.L_x_14261:
[----:B------:R-:W-:-:S03]  /*35b0*/  UMOV UR4, 0xffffffff ;  /* 0xffffffff00047882 */ /* 0x000fc60000000000 */
[----:B------:R-:W-:Y:S05]  /*35c0*/  BRA.DIV UR4, `(.L_x_14269) ;  /* 0x0000017604107947 */ /* 0x000fea000b800000 */
[----:B-1----:R-:W1:Y:S04]  /*35d0*/  SHFL.IDX PT, R101, R101, 0x1, 0x1c1f ;  /* 0x003c1f0065657f89 */ /* 0x002e6800000e0000 */
[----:B---3--:R3:W0:Y:S02]  /*35e0*/  SHFL.IDX PT, R14, R100, 0x1, 0x1c1f ;  /* 0x003c1f00640e7f89 */ /* 0x00862400000e0000 */
.L_x_14529:
        /* <DEDUP_REMOVED lines=9> */
[----:B------:R-:W-:Y:S01]  /*3680*/  SHF.R.U32.HI R44, RZ, 0x10, R43 ;  /* 0x00000010ff2c7819 */ /* 0x000fe2000001162b */
[----:B----4-:R-:W-:Y:S01]  /*3690*/  IMAD.U32 R15, R10, 0x10000, RZ ;  /* 0x000100000a0f7824 */ /* 0x010fe200078e00ff */
[--C-:B------:R-:W-:Y:S02]  /*36a0*/  SHF.R.U32.HI R46, RZ, 0x10, R41.reuse ;  /* 0x00000010ff2e7819 */ /* 0x100fe40000011629 */
[----:B------:R-:W-:Y:S02]  /*36b0*/  PRMT R107, R107, 0x5410, R44 ;  /* 0x000054106b6b7816 */ /* 0x000fe4000000002c */
[----:B------:R-:W-:Y:S02]  /*36c0*/  PRMT R109, R109, 0x5410, R46 ;  /* 0x000054106d6d7816 */ /* 0x000fe4000000002e */
[----:B------:R-:W-:Y:S01]  /*36d0*/  SHF.R.U64 R47, R40, 0x10, R41 ;  /* 0x00000010282f7819 */ /* 0x000fe20000001229 */
[----:B------:R-:W-:Y:S01]  /*36e0*/  IMAD.U32 R46, R107, 0x10000, RZ ;  /* 0x000100006b2e7824 */ /* 0x000fe200078e00ff */
[----:B------:R-:W-:Y:S01]  /*36f0*/  SHF.R.U64 R45, R42, 0x10, R43 ;  /* 0x000000102a2d7819 */ /* 0x000fe2000000122b */
[----:B------:R-:W-:Y:S01]  /*3700*/  IMAD.U32 R44, R109, 0x10000, RZ ;  /* 0x000100006d2c7824 */ /* 0x000fe200078e00ff */
[----:B------:R-:W-:Y:S01]  /*3710*/  LOP3.LUT R40, R10, 0xffff0000, RZ, 0xc0, !PT ;  /* 0xffff00000a287812 */ /* 0x000fe200078ec0ff */
[----:B------:R-:W-:Y:S01]  /*3720*/  IMAD.U32 R41, R11, 0x10000, RZ ;  /* 0x000100000b297824 */ /* 0x000fe200078e00ff */
[----:B------:R-:W-:Y:S01]  /*3730*/  PRMT R106, R106, 0x5410, R47 ;  /* 0x000054106a6a7816 */ /* 0x000fe2000000002f */
[----:B------:R-:W-:Y:S01]  /*3740*/  IMAD.U32 R10, R9, 0x10000, RZ ;  /* 0x00010000090a7824 */ /* 0x000fe200078e00ff */
[----:B------:R-:W-:Y:S01]  /*3750*/  PRMT R108, R108, 0x5410, R45 ;  /* 0x000054106c6c7816 */ /* 0x000fe2000000002d */
[C---:B------:R-:W-:Y:S01]  /*3760*/  FMUL.FTZ R50, R40.reuse, R46 ;  /* 0x0000002e28327220 */ /* 0x040fe20000410000 */
[----:B------:R-:W-:Y:S01]  /*3770*/  LOP3.LUT R42, R11, 0xffff0000, RZ, 0xc0, !PT ;  /* 0xffff00000b2a7812 */ /* 0x000fe200078ec0ff */
[-C--:B------:R-:W-:Y:S01]  /*3780*/  FMUL.FTZ R40, R40, R44.reuse ;  /* 0x0000002c28287220 */ /* 0x080fe20000410000 */
[----:B------:R-:W-:Y:S01]  /*3790*/  LOP3.LUT R11, R9, 0xffff0000, RZ, 0xc0, !PT ;  /* 0xffff0000090b7812 */ /* 0x000fe200078ec0ff */
[C---:B------:R-:W-:Y:S01]  /*37a0*/  FFMA.FTZ R50, R15.reuse, R44, -R50 ;  /* 0x0000002c0f327223 */ /* 0x040fe20000010832 */
[----:B------:R-:W-:Y:S01]  /*37b0*/  LOP3.LUT R45, R108, 0xffff0000, RZ, 0xc0, !PT ;  /* 0xffff00006c2d7812 */ /* 0x000fe200078ec0ff */
[----:B------:R-:W-:Y:S01]  /*37c0*/  IMAD.U32 R9, R8, 0x10000, RZ ;  /* 0x0001000008097824 */ /* 0x000fe200078e00ff */
        /* <DEDUP_REMOVED lines=10> */
[----:B------:R-:W-:Y:S02]  /*3870*/  IMAD.U32 R106, R106, 0x10000, RZ ;  /* 0x000100006a6a7824 */ /* 0x000fe400078e00ff */
        /* <DEDUP_REMOVED lines=14> */
.L_x_14274:
[----:B------:R-:W-:Y:S05]  /*3960*/  BSYNC B2 ;  /* 0x0000000000027941 */ /* 0x000fea0003800000 */
.L_x_14273:
[----:B----4-:R0:W-:Y:S02]  /*3970*/  ST.E.128 desc[UR40][R12.64], R8 ;  /* 0x000000080c007985 */ /* 0x0101e4000c101d28 */
.L_x_14272:
[----:B------:R-:W-:Y:S05]  /*3980*/  BSYNC B1 ;  /* 0x0000000000017941 */ /* 0x000fea0003800000 */
.L_x_14271:
        /* <DEDUP_REMOVED lines=15> */
[----:B------:R-:W-:-:S02]  /*3a80*/  PRMT R103, R103, 0x5410, R40 ;  /* 0x0000541067677816 */ /* 0x000fc40000000028 */
[----:B------:R-:W-:Y:S01]  /*3a90*/  PRMT R104, R104, 0x5410, R41 ;  /* 0x0000541068687816 */ /* 0x000fe20000000029 */
[----:B------:R-:W-:Y:S01]  /*3aa0*/  IMAD.U32 R41, R105, 0x10000, RZ ;  /* 0x0001000069297824 */ /* 0x000fe200078e00ff */
[----:B------:R-:W-:Y:S01]  /*3ab0*/  LOP3.LUT R15, R10, 0xffff0000, RZ, 0xc0, !PT ;  /* 0xffff00000a0f7812 */ /* 0x000fe200078ec0ff */
[----:B------:R-:W-:Y:S01]  /*3ac0*/  IMAD.U32 R10, R9, 0x10000, RZ ;  /* 0x00010000090a7824 */ /* 0x000fe200078e00ff */
[----:B------:R-:W-:Y:S02]  /*3ad0*/  LOP3.LUT R37, R11, 0xffff0000, RZ, 0xc0, !PT ;  /* 0xffff00000b257812 */ /* 0x000fe400078ec0ff */
[----:B------:R-:W-:Y:S01]  /*3ae0*/  PRMT R102, R102, 0x5410, R43 ;  /* 0x0000541066667816 */ /* 0x000fe2000000002b */
[----:B------:R-:W-:Y:S01]  /*3af0*/  FMUL.FTZ R45, R15, R41 ;  /* 0x000000290f2d7220 */ /* 0x000fe20000410000 */
[----:B------:R-:W-:Y:S01]  /*3b00*/  LOP3.LUT R11, R9, 0xffff0000, RZ, 0xc0, !PT ;  /* 0xffff0000090b7812 */ /* 0x000fe200078ec0ff */
[----:B------:R-:W-:Y:S01]  /*3b10*/  IMAD.U32 R9, R8, 0x10000, RZ ;  /* 0x0001000008097824 */ /* 0x000fe200078e00ff */
[C---:B------:R-:W-:Y:S01]  /*3b20*/  LOP3.LUT R40, R104.reuse, 0xffff0000, RZ, 0xc0, !PT ;  /* 0xffff000068287812 */ /* 0x040fe200078ec0ff */
[----:B------:R-:W-:Y:S01]  /*3b30*/  IMAD.U32 R104, R104, 0x10000, RZ ;  /* 0x0001000068687824 */ /* 0x000fe200078e00ff */
[----:B------:R-:W-:-:S02]  /*3b40*/  SHF.L.U32 R39, R103, 0x10, RZ ;  /* 0x0000001067277819 */ /* 0x000fc400000006ff */
[----:B------:R-:W-:Y:S01]  /*3b50*/  LOP3.LUT R38, R102, 0xffff0000, RZ, 0xc0, !PT ;  /* 0xffff000066267812 */ /* 0x000fe200078ec0ff */
[----:B------:R-:W-:Y:S01]  /*3b60*/  FMUL.FTZ R43, R11, R40 ;  /* 0x000000280b2b7220 */ /* 0x000fe20000410000 */
[----:B------:R-:W-:Y:S01]  /*3b70*/  LOP3.LUT R105, R105, 0xffff0000, RZ, 0xc0, !PT ;  /* 0xffff000069697812 */ /* 0x000fe200078ec0ff */
[-C--:B------:R-:W-:Y:S01]  /*3b80*/  FMUL.FTZ R15, R15, R39.reuse ;  /* 0x000000270f0f7220 */ /* 0x080fe20000410000 */
        /* <DEDUP_REMOVED lines=16> */
[----:B------:R-:W-:Y:S02]  /*3c90*/  F2FP.BF16.F32.PACK_AB R14, R14, R45 ;  /* 0x0000002d0e0e723e */ /* 0x000fe400000010ff */
[----:B------:R-:W-:-:S02]  /*3ca0*/  F2FP.BF16.F32.PACK_AB R15, R38, R15 ;  /* 0x0000000f260f723e */ /* 0x000fc400000010ff */
[----:B------:R-:W-:Y:S01]  /*3cb0*/  F2FP.BF16.F32.PACK_AB R8, R11, R10 ;  /* 0x0000000a0b08723e */ /* 0x000fe200000010ff */
[----:B------:R-:W-:Y:S01]  /*3cc0*/  IMAD.MOV.U32 R10, RZ, RZ, R14 ;  /* 0x000000ffff0a7224 */ /* 0x000fe200078e000e */
[----:B------:R-:W-:Y:S01]  /*3cd0*/  F2FP.BF16.F32.PACK_AB R9, R40, R43 ;  /* 0x0000002b2809723e */ /* 0x000fe200000010ff */
[----:B------:R-:W-:-:S07]  /*3ce0*/  IMAD.MOV.U32 R11, RZ, RZ, R15 ;  /* 0x000000ffff0b7224 */ /* 0x000fce00078e000f */
.L_x_14276:
[----:B------:R-:W-:Y:S05]  /*3cf0*/  BSYNC B1 ;  /* 0x0000000000017941 */ /* 0x000fea0003800000 */
.L_x_14275:
[----:B----4-:R0:W-:Y:S01]  /*3d00*/  ST.E.128 desc[UR40][R12.64], R8 ;  /* 0x000000080c007985 */ /* 0x0101e2000c101d28 */
[----:B------:R-:W-:Y:S05]  /*3d10*/  BRA `(.L_x_14270) ;  /* 0x0000001800647947 */ /* 0x000fea0003800000 */
.L_x_14252:
        /* <DEDUP_REMOVED lines=13> */
[----:B------:R-:W-:Y:S01]  /*3df0*/  @!P3 IADD3 R9, P4, R20, R10, RZ ;  /* 0x0000000a1409b210 */ /* 0x000fe20007f9e0ff */
[----:B------:R-:W0:Y:S04]  /*3e00*/  @!P3 LDC.64 R14, c[0x0][0x400] ;  /* 0x00010000ff0ebb82 */ /* 0x000e280000000a00 */
[----:B------:R-:W-:-:S04]  /*3e10*/  @!P3 IMAD.X R12, R91, 0x1, R70, P4 ;  /* 0x000000015b0cb824 */ /* 0x000fc800020e0646 */
[----:B------:R-:W1:Y:S02]  /*3e20*/  @!P3 LDC.64 R10, c[0x0][0x3e8] ;  /* 0x0000fa00ff0abb82 */ /* 0x000e640000000a00 */
[----:B-1----:R-:W-:-:S04]  /*3e30*/  @!P3 LEA R10, P4, R9, R10, 0x1 ;  /* 0x0000000a090ab211 */ /* 0x002fc800078808ff */
[----:B------:R-:W-:Y:S02]  /*3e40*/  @!P3 LEA.HI.X R11, R9, R11, R12, 0x1, P4 ;  /* 0x0000000b090bb211 */ /* 0x000fe400020f0c0c */
[----:B------:R-:W-:Y:S01]  /*3e50*/  @!P3 IADD3 R8, P4, R54, R8, RZ ;  /* 0x000000083608b210 */ /* 0x000fe20007f9e0ff */
[----:B------:R-:W1:Y:S02]  /*3e60*/  @!P2 LDC.64 R12, c[0x0][0x3e8] ;  /* 0x0000fa00ff0cab82 */ /* 0x000e640000000a00 */
[----:B------:R1:W2:Y:S02]  /*3e70*/  @!P3 LDG.E.128 R36, desc[UR40][R10.64] ;  /* 0x000000280a24b981 */ /* 0x0002a4000c1e1d00 */
[----:B------:R-:W-:Y:S01]  /*3e80*/  @!P3 IMAD.X R9, R86, 0x1, R72, P4 ;  /* 0x000000015609b824 */ /* 0x000fe200020e0648 */
[----:B0-----:R-:W-:-:S04]  /*3e90*/  @!P3 LEA R14, P4, R8, R14, 0x1 ;  /* 0x0000000e080eb211 */ /* 0x001fc800078808ff */
[----:B------:R-:W-:Y:S02]  /*3ea0*/  @!P3 LEA.HI.X R15, R8, R15, R9, 0x1, P4 ;  /* 0x0000000f080fb211 */ /* 0x000fe400020f0c09 */
[----:B------:R-:W0:Y:S03]  /*3eb0*/  @!P2 LDC.64 R8, c[0x0][0x400] ;  /* 0x00010000ff08ab82 */ /* 0x000e260000000a00 */
[----:B------:R2:W3:Y:S01]  /*3ec0*/  @!P3 LDG.E.128 R40, desc[UR40][R14.64] ;  /* 0x000000280e28b981 */ /* 0x0004e2000c1e1d00 */
[----:B------:R-:W-:Y:S02]  /*3ed0*/  CS2R R46, SRZ ;  /* 0x00000000002e7805 */ /* 0x000fe4000001ff00 */
[----:B-1----:R-:W-:-:S04]  /*3ee0*/  @!P2 LEA R10, P3, R44, R12, 0x1 ;  /* 0x0000000c2c0aa211 */ /* 0x002fc800078608ff */
[----:B------:R-:W-:Y:S02]  /*3ef0*/  @!P2 LEA.HI.X R11, R44, R13, R45, 0x1, P3 ;  /* 0x0000000d2c0ba211 */ /* 0x000fe400018f0c2d */
[----:B------:R-:W-:Y:S02]  /*3f00*/  CS2R R44, SRZ ;  /* 0x00000000002c7805 */ /* 0x000fe4000001ff00 */
[----:B------:R-:W-:Y:S02]  /*3f10*/  CS2R R50, SRZ ;  /* 0x0000000000327805 */ /* 0x000fe4000001ff00 */
[C---:B0-----:R-:W-:Y:S02]  /*3f20*/  @!P2 LEA R8, P3, R48.reuse, R8, 0x1 ;  /* 0x000000083008a211 */ /* 0x041fe400078608ff */
[----:B------:R3:W4:Y:S02]  /*3f30*/  @!P2 LDG.E.128 R44, desc[UR40][R10.64] ;  /* 0x000000280a2ca981 */ /* 0x000724000c1e1d00 */
[----:B------:R-:W-:-:S02]  /*3f40*/  @!P2 LEA.HI.X R9, R48, R9, R49, 0x1, P3 ;  /* 0x000000093009a211 */ /* 0x000fc400018f0c31 */
[----:B------:R-:W-:-:S06]  /*3f50*/  CS2R R48, SRZ ;  /* 0x0000000000307805 */ /* 0x000fcc000001ff00 */
[----:B------:R0:W5:Y:S01]  /*3f60*/  @!P2 LDG.E.128 R48, desc[UR40][R8.64] ;  /* 0x000000280830a981 */ /* 0x000162000c1e1d00 */
[----:B------:R-:W-:Y:S02]  /*3f70*/  ISETP.NE.AND P3, PT, R209, 0x3, PT ;  /* 0x00000003d100780c */ /* 0x000fe40003f65270 */
[----:B------:R-:W-:Y:S01]  /*3f80*/  ISETP.GE.AND P2, PT, R16, R90, PT ;  /* 0x0000005a1000720c */ /* 0x000fe20003f46270 */
[----:B--2---:R-:W-:-:S05]  /*3f90*/  IMAD.MOV.U32 R15, RZ, RZ, R37 ;  /* 0x000000ffff0f7224 */ /* 0x004fca00078e0025 */
[----:B------:R-:W-:Y:S01]  /*3fa0*/  PRMT R102, R102, 0x5410, R15 ;  /* 0x0000541066667816 */ /* 0x000fe2000000000f */
[----:B---3--:R-:W-:Y:S02]  /*3fb0*/  IMAD.MOV.U32 R10, RZ, RZ, R42 ;  /* 0x000000ffff0a7224 */ /* 0x008fe400078e002a */
[----:B0-----:R-:W-:Y:S02]  /*3fc0*/  IMAD.MOV.U32 R8, RZ, RZ, R43 ;  /* 0x000000ffff087224 */ /* 0x001fe400078e002b */
[----:B------:R-:W-:Y:S02]  /*3fd0*/  IMAD.MOV.U32 R9, RZ, RZ, R40 ;  /* 0x000000ffff097224 */ /* 0x000fe400078e0028 */
[----:B------:R-:W-:Y:S01]  /*3fe0*/  IMAD.MOV.U32 R11, RZ, RZ, R41 ;  /* 0x000000ffff0b7224 */ /* 0x000fe200078e0029 */
[----:B------:R-:W-:Y:S02]  /*3ff0*/  PRMT R124, R10, 0x7610, R124 ;  /* 0x000076100a7c7816 */ /* 0x000fe4000000007c */
[----:B------:R-:W-:-:S02]  /*4000*/  PRMT R104, R104, 0x5410, R8 ;  /* 0x0000541068687816 */ /* 0x000fc40000000008 */
[----:B------:R-:W-:Y:S02]  /*4010*/  PRMT R106, R106, 0x5410, R9 ;  /* 0x000054106a6a7816 */ /* 0x000fe40000000009 */
[----:B------:R-:W-:Y:S01]  /*4020*/  PRMT R125, R11, 0x7610, R125 ;  /* 0x000076100b7d7816 */ /* 0x000fe2000000007d */
[----:B------:R-:W-:Y:S02]  /*4030*/  IMAD.MOV.U32 R12, RZ, RZ, R38 ;  /* 0x000000ffff0c7224 */ /* 0x000fe400078e0026 */
[----:B------:R-:W-:Y:S02]  /*4040*/  IMAD.MOV.U32 R13, RZ, RZ, R39 ;  /* 0x000000ffff0d7224 */ /* 0x000fe400078e0027 */
[----:B----4-:R-:W-:Y:S02]  /*4050*/  IMAD.MOV.U32 R8, RZ, RZ, R46 ;  /* 0x000000ffff087224 */ /* 0x010fe400078e002e */
[----:B------:R-:W-:Y:S02]  /*4060*/  IMAD.MOV.U32 R9, RZ, RZ, R47 ;  /* 0x000000ffff097224 */ /* 0x000fe400078e002f */
[----:B------:R-:W-:-:S02]  /*4070*/  IMAD.MOV.U32 R10, RZ, RZ, R44 ;  /* 0x000000ffff0a7224 */ /* 0x000fc400078e002c */
        /* <DEDUP_REMOVED lines=8> */
[----:B------:R-:W-:Y:S02]  /*4100*/  IMAD.MOV.U32 R10, RZ, RZ, R48 ;  /* 0x000000ffff0a7224 */ /* 0x000fe400078e0030 */
[----:B------:R-:W-:Y:S01]  /*4110*/  IMAD.MOV.U32 R11, RZ, RZ, R49 ;  /* 0x000000ffff0b7224 */ /* 0x000fe200078e0031 */
[----:B------:R-:W-:-:S02]  /*4120*/  PRMT R116, R12, 0x7610, R116 ;  /* 0x000076100c747816 */ /* 0x000fc40000000074 */
[----:B------:R-:W-:Y:S02]  /*4130*/  PRMT R123, R13, 0x7610, R123 ;  /* 0x000076100d7b7816 */ /* 0x000fe4000000007b */
[----:B------:R-:W-:Y:S02]  /*4140*/  PRMT R120, R14, 0x7610, R120 ;  /* 0x000076100e787816 */ /* 0x000fe40000000078 */
[----:B------:R-:W-:Y:S02]  /*4150*/  PRMT R109, R8, 0x7610, R109 ;  /* 0x00007610086d7816 */ /* 0x000fe4000000006d */
[----:B------:R-:W-:Y:S02]  /*4160*/  PRMT R110, R9, 0x7610, R110 ;  /* 0x00007610096e7816 */ /* 0x000fe4000000006e */
[----:B------:R-:W-:Y:S02]  /*4170*/  PRMT R111, R10, 0x7610, R111 ;  /* 0x000076100a6f7816 */ /* 0x000fe4000000006f */
[----:B------:R-:W-:Y:S01]  /*4180*/  PRMT R112, R11, 0x7610, R112 ;  /* 0x000076100b707816 */ /* 0x000fe20000000070 */
[----:B------:R-:W-:Y:S06]  /*4190*/  @!P3 BRA `(.L_x_14277) ;  /* 0x000000000004b947 */ /* 0x000fec0003800000 */
[----:B------:R-:W-:Y:S01]  /*41a0*/  BPT.TRAP 0x1 ;  /* 0x000000040000795c */ /* 0x000fe20000300000 */
.L_x_14277:
[----:B------:R-:W-:Y:S01]  /*41b0*/  IMAD R86, R18, 0x8, R19 ;  /* 0x0000000812567824 */ /* 0x000fe200078e0213 */
[----:B------:R-:W-:Y:S01]  /*41c0*/  SHF.L.U32 R99, R210, 0x1f, RZ ;  /* 0x0000001fd2637819 */ /* 0x000fe200000006ff */
[----:B------:R-:W0:Y:S01]  /*41d0*/  LDC R103, c[0x0][0x2f4] ;  /* 0x0000bd00ff677b82 */ /* 0x000e220000000800 */
[----:B------:R-:W-:Y:S02]  /*41e0*/  BSSY B1, `(.L_x_14278) ;  /* 0x0000003000017945 */ /* 0x000fe40003800000 */
[----:B------:R-:W1:Y:S02]  /*41f0*/  SYNCS.PHASECHK.TRANS64.TRYWAIT P4, [R86+URZ+0x22890], R99 ;  /* 0x02289063560075a7 */ /* 0x000e64000808017f */
[----:B-1----:R-:W-:Y:S05]  /*4200*/  @!P4 BRA `(.L_x_14279) ;  /* 0x000001680048c947 */ /* 0x002fea0003800000 */
.L_x_14530:
[----:B------:R-:W-:Y:S05]  /*4210*/  BSYNC B1 ;  /* 0x0000000000017941 */ /* 0x000fea0003800000 */
.L_x_14278:
[----:B------:R-:W-:Y:S01]  /*4220*/  UMOV UR4, 0xffffffff ;  /* 0xffffffff00047882 */ /* 0x000fe20000000000 */
[----:B0-----:R-:W-:Y:S02]  /*4230*/  IMAD.IADD R105, R103, 0x1, -R64 ;  /* 0x0000000167697824 */ /* 0x001fe400078e0a40 */
[----:B------:R-:W-:Y:S05]  /*4240*/  BRA.DIV UR4, `(.L_x_14280) ;  /* 0x0000016a044c7947 */ /* 0x000fea000b800000 */
[----:B------:R0:W2:Y:S04]  /*4250*/  SHFL.IDX PT, R93, R101, RZ, 0x1c1f ;  /* 0x001c1fff655d7589 */ /* 0x0000a800000e0000 */
[----:B------:R0:W3:Y:S02]  /*4260*/  SHFL.IDX PT, R92, R100, RZ, 0x1c1f ;  /* 0x001c1fff645c7589 */ /* 0x0000e400000e0000 */
.L_x_14534:
[----:B------:R-:W-:Y:S01]  /*4270*/  ISETP.GE.OR P4, PT, R206, R98, P1 ;  /* 0x00000062ce00720c */ /* 0x000fe20000f86670 */
[----:B------:R-:W-:-:S12]  /*4280*/  BSSY B1, `(.L_x_14281) ;  /* 0x0000079000017945 */ /* 0x000fd80003800000 */
[----:B------:R-:W-:Y:S05]  /*4290*/  @P4 BRA `(.L_x_14282) ;  /* 0x0000000400dc4947 */ /* 0x000fea0003800000 */
[----:B------:R-:W4:Y:S01]  /*42a0*/  S2R R11, SR_TID.X ;  /* 0x00000000000b7919 */ /* 0x000f220000002100 */
[----:B------:R-:W-:Y:S01]  /*42b0*/  SEL R8, R64, R105, !P0 ;  /* 0x0000006940087207 */ /* 0x000fe20004000000 */
[----:B------:R-:W-:Y:S01]  /*42c0*/  BSSY B2, `(.L_x_14283) ;  /* 0x0000070000027945 */ /* 0x000fe20003800000 */
[C---:B---3--:R-:W-:Y:S02]  /*42d0*/  LEA R90, P4, R74.reuse, R92, 0x1 ;  /* 0x0000005c4a5a7211 */ /* 0x048fe400078808ff */
[----:B------:R-:W-:Y:S02]  /*42e0*/  SHF.R.S32.HI R9, RZ, 0x1f, R8 ;  /* 0x0000001fff097819 */ /* 0x000fe40000011408 */
[----:B--2---:R-:W-:Y:S02]  /*42f0*/  LEA.HI.X R91, R74, R93, R76, 0x1, P4 ;  /* 0x0000005d4a5b7211 */ /* 0x004fe400020f0c4c */
[----:B------:R-:W-:-:S04]  /*4300*/  LEA.HI R8, R9, R8, RZ, 0x4 ;  /* 0x0000000809087211 */ /* 0x000fc800078f20ff */
[----:B------:R-:W-:-:S05]  /*4310*/  LEA.HI.SX32 R8, R8, R73, 0x1c ;  /* 0x0000004908087211 */ /* 0x000fca00078fe2ff */
[----:B------:R-:W-:Y:S02]  /*4320*/  IMAD.SHL.U32 R107, R8, 0x8, RZ ;  /* 0x00000008086b7824 */ /* 0x000fe400078e00ff */
[----:B------:R-:W-:-:S03]  /*4330*/  IMAD R8, R18, 0x1800, R77 ;  /* 0x0000180012087824 */ /* 0x000fc600078e024d */
[----:B------:R-:W-:Y:S01]  /*4340*/  LOP3.LUT R9, R58, 0x38, R107, 0xf8, !PT ;  /* 0x000000383a097812 */ /* 0x000fe200078ef86b */
[----:B------:R-:W-:-:S03]  /*4350*/  IMAD R8, R8, 0x2, R19 ;  /* 0x0000000208087824 */ /* 0x000fc600078e0213 */
[----:B------:R-:W-:Y:S01]  /*4360*/  LOP3.LUT R9, R9, R60, RZ, 0x3c, !PT ;  /* 0x0000003c09097212 */ /* 0x000fe200078e3cff */
[----:B----4-:R-:W-:-:S05]  /*4370*/  VIADD R11, R11, 0xffffff80 ;  /* 0xffffff800b0b7836 */ /* 0x010fca0000000000 */
[----:B------:R-:W-:-:S04]  /*4380*/  SHF.R.S32.HI R10, RZ, 0x1f, R11 ;  /* 0x0000001fff0a7819 */ /* 0x000fc8000001140b */
[----:B------:R-:W-:-:S04]  /*4390*/  LEA.HI R10, R10, R11, RZ, 0x5 ;  /* 0x0000000b0a0a7211 */ /* 0x000fc800078f28ff */
[----:B------:R-:W-:-:S05]  /*43a0*/  SHF.R.S32.HI R10, RZ, 0x5, R10 ;  /* 0x00000005ff0a7819 */ /* 0x000fca000001140a */
[----:B------:R-:W-:-:S04]  /*43b0*/  IMAD R9, R10, 0x200, R9 ;  /* 0x000002000a097824 */ /* 0x000fc800078e0209 */
[----:B------:R-:W-:-:S04]  /*43c0*/  IMAD R10, R18, 0x1800, R9 ;  /* 0x00001800120a7824 */ /* 0x000fc800078e0209 */
[----:B------:R-:W-:Y:S02]  /*43d0*/  IMAD R12, R10, 0x2, R19 ;  /* 0x000000020a0c7824 */ /* 0x000fe400078e0213 */
[----:B------:R-:W2:Y:S04]  /*43e0*/  LDS.128 R8, [R8+0x1c400] ;  /* 0x01c4000008087984 */ /* 0x000ea80000000c00 */
[----:B------:R-:W3:Y:S01]  /*43f0*/  LDS.128 R12, [R12+0x1c400] ;  /* 0x01c400000c0c7984 */ /* 0x000ee20000000c00 */
[----:B------:R-:W-:Y:S05]  /*4400*/  @P2 BRA `(.L_x_14284) ;  /* 0x00000004006c2947 */ /* 0x000fea0003800000 */
[----:B------:R-:W-:Y:S02]  /*4410*/  SHF.R.U32.HI R119, RZ, 0x10, R41 ;  /* 0x00000010ff777819 */ /* 0x000fe40000011629 */
[--C-:B------:R-:W-:Y:S02]  /*4420*/  SHF.R.U32.HI R114, RZ, 0x10, R37.reuse ;  /* 0x00000010ff727819 */ /* 0x100fe40000011625 */
[----:B------:R-:W-:Y:S01]  /*4430*/  SHF.R.U64 R113, R36, 0x10, R37 ;  /* 0x0000001024717819 */ /* 0x000fe20000001225 */
[----:B--2---:R-:W-:Y:S01]  /*4440*/  IMAD.U32 R37, R9, 0x10000, RZ ;  /* 0x0001000009257824 */ /* 0x004fe200078e00ff */
[----:B------:R-:W-:Y:S01]  /*4450*/  PRMT R119, R125, 0x5410, R119 ;  /* 0x000054107d777816 */ /* 0x000fe20000000077 */
[----:B------:R-:W-:Y:S01]  /*4460*/  IMAD.U32 R36, R8, 0x10000, RZ ;  /* 0x0001000008247824 */ /* 0x000fe200078e00ff */
[----:B------:R-:W-:Y:S02]  /*4470*/  SHF.R.U64 R115, R38, 0x10, R39 ;  /* 0x0000001026737819 */ /* 0x000fe40000001227 */
[----:B------:R-:W-:-:S02]  /*4480*/  PRMT R114, R102, 0x5432, R114 ;  /* 0x0000543266727816 */ /* 0x000fc40000000072 */
[----:B------:R-:W-:Y:S01]  /*4490*/  SHF.R.U64 R118, R40, 0x10, R41 ;  /* 0x0000001028767819 */ /* 0x000fe20000001229 */
[----:B---3--:R-:W-:Y:S01]  /*44a0*/  IMAD.U32 R41, R13, 0x10000, RZ ;  /* 0x000100000d297824 */ /* 0x008fe200078e00ff */
[----:B------:R-:W-:Y:S01]  /*44b0*/  SHF.R.U64 R121, R42, 0x10, R43 ;  /* 0x000000102a797819 */ /* 0x000fe2000000122b */
[----:B------:R-:W-:Y:S01]  /*44c0*/  IMAD.U32 R40, R12, 0x10000, RZ ;  /* 0x000100000c287824 */ /* 0x000fe200078e00ff */
        /* <DEDUP_REMOVED lines=20> */
[----:B------:R-:W-:Y:S01]  /*4610*/  FMUL.FTZ R123, R42, R119 ;  /* 0x000000772a7b7220 */ /* 0x000fe20000410000 */
[----:B------:R-:W-:Y:S01]  /*4620*/  PRMT R118, R106, 0x5432, R118 ;  /* 0x000054326a767816 */ /* 0x000fe20000000076 */
[----:B------:R-:W-:Y:S01]  /*4630*/  FMUL.FTZ R37, R42, R41 ;  /* 0x000000292a257220 */ /* 0x000fe20000410000 */
[----:B------:R-:W-:Y:S01]  /*4640*/  FMUL.FTZ R42, R43, R116 ;  /* 0x000000742b2a7220 */ /* 0x000fe20000410000 */
[----:B------:R-:W-:-:S02]  /*4650*/  IMAD.U32 R13, R11, 0x10000, RZ ;  /* 0x000100000b0d7824 */ /* 0x000fc400078e00ff */
[-C--:B------:R-:W-:Y:S01]  /*4660*/  FMUL.FTZ R43, R43, R114.reuse ;  /* 0x000000722b2b7220 */ /* 0x080fe20000410000 */
[C---:B------:R-:W-:Y:S01]  /*4670*/  FFMA.FTZ R123, R38.reuse, R41, -R123 ;  /* 0x00000029267b7223 */ /* 0x040fe2000001087b */
[----:B------:R-:W-:Y:S01]  /*4680*/  FFMA.FTZ R119, R38, R119, R37 ;  /* 0x0000007726777223 */ /* 0x000fe20000010025 */
[----:B------:R-:W-:Y:S01]  /*4690*/  LOP3.LUT R15, R15, 0xffff0000, RZ, 0xc0, !PT ;  /* 0xffff00000f0f7812 */ /* 0x000fe200078ec0ff */
[C---:B------:R-:W-:Y:S01]  /*46a0*/  FFMA.FTZ R42, R13.reuse, R114, -R42 ;  /* 0x000000720d2a7223 */ /* 0x040fe2000001082a */
[----:B------:R-:W-:Y:S01]  /*46b0*/  LOP3.LUT R122, R122, 0xffff0000, RZ, 0xc0, !PT ;  /* 0xffff00007a7a7812 */ /* 0x000fe200078ec0ff */
[----:B------:R-:W-:Y:S01]  /*46c0*/  FFMA.FTZ R43, R13, R116, R43 ;  /* 0x000000740d2b7223 */ /* 0x000fe2000001002b */
[----:B------:R-:W-:Y:S01]  /*46d0*/  LOP3.LUT R38, R117, 0xffff0000, RZ, 0xc0, !PT ;  /* 0xffff000075267812 */ /* 0x000fe200078ec0ff */
[----:B------:R-:W-:Y:S01]  /*46e0*/  IMAD.U32 R37, R118, 0x10000, RZ ;  /* 0x0001000076257824 */ /* 0x000fe200078e00ff */
[----:B------:R-:W-:Y:S01]  /*46f0*/  LOP3.LUT R39, R11, 0xffff0000, RZ, 0xc0, !PT ;  /* 0xffff00000b277812 */ /* 0x000fe200078ec0ff */
[----:B------:R-:W-:-:S02]  /*4700*/  IMAD.U32 R13, R113, 0x10000, RZ ;  /* 0x00010000710d7824 */ /* 0x000fc400078e00ff */
[C---:B------:R-:W-:Y:S01]  /*4710*/  FMUL.FTZ R114, R15.reuse, R122 ;  /* 0x0000007a0f727220 */ /* 0x040fe20000410000 */
[-C--:B------:R-:W-:Y:S01]  /*4720*/  FMUL.FTZ R116, R15, R38.reuse ;  /* 0x000000260f747220 */ /* 0x080fe20000410000 */
[----:B------:R-:W-:Y:S01]  /*4730*/  LOP3.LUT R12, R12, 0xffff0000, RZ, 0xc0, !PT ;  /* 0xffff00000c0c7812 */ /* 0x000fe200078ec0ff */
[----:B------:R-:W-:Y:S01]  /*4740*/  FMUL.FTZ R15, R40, R37 ;  /* 0x00000025280f7220 */ /* 0x000fe20000410000 */
[----:B------:R-:W-:Y:S01]  /*4750*/  LOP3.LUT R118, R118, 0xffff0000, RZ, 0xc0, !PT ;  /* 0xffff000076767812 */ /* 0x000fe200078ec0ff */
[-C--:B------:R-:W-:Y:S01]  /*4760*/  FMUL.FTZ R40, R40, R13.reuse ;  /* 0x0000000d28287220 */ /* 0x080fe20000410000 */
[----:B------:R-:W-:Y:S01]  /*4770*/  LOP3.LUT R113, R113, 0xffff0000, RZ, 0xc0, !PT ;  /* 0xffff000071717812 */ /* 0x000fe200078ec0ff */
[----:B------:R-:W-:Y:S01]  /*4780*/  FFMA.FTZ R41, R39, R38, -R114 ;  /* 0x0000002627297223 */ /* 0x000fe20000010872 */
[----:B------:R-:W-:Y:S01]  /*4790*/  LOP3.LUT R9, R8, 0xffff0000, RZ, 0xc0, !PT ;  /* 0xffff000008097812 */ /* 0x000fe200078ec0ff */
[----:B------:R-:W-:Y:S01]  /*47a0*/  FMUL.FTZ R38, R12, R118 ;  /* 0x000000760c267220 */ /* 0x000fe20000410000 */
[C---:B------:R-:W-:Y:S01]  /*47b0*/  FFMA.FTZ R15, R36.reuse, R13, -R15 ;  /* 0x0000000d240f7223 */ /* 0x040fe2000001080f */
[----:B------:R-:W-:Y:S01]  /*47c0*/  FFMA.FTZ R40, R36, R37, R40 ;  /* 0x0000002524287223 */ /* 0x000fe20000010028 */
        /* <DEDUP_REMOVED lines=8> */
[C---:B------:R-:W-:Y:S02]  /*4850*/  IMAD.U32 R8, R10.reuse, 0x10000, RZ ;  /* 0x000100000a087824 */ /* 0x040fe400078e00ff */
[----:B------:R-:W-:Y:S01]  /*4860*/  FFMA.FTZ R9, R9, R118, R36 ;  /* 0x0000007609097223 */ /* 0x000fe20000010024 */
[----:B------:R-:W-:Y:S01]  /*4870*/  LOP3.LUT R10, R10, 0xffff0000, RZ, 0xc0, !PT ;  /* 0xffff00000a0a7812 */ /* 0x000fe200078ec0ff */
        /* <DEDUP_REMOVED lines=20> */
.L_x_14284:
[----:B------:R-:W-:Y:S05]  /*49c0*/  BSYNC B2 ;  /* 0x0000000000027941 */ /* 0x000fea0003800000 */
.L_x_14283:
[----:B------:R-:W-:Y:S01]  /*49d0*/  ISETP.GE.AND P4, PT, R107, R103, PT ;  /* 0x000000676b00720c */ /* 0x000fe20003f86270 */
[----:B--2---:R4:W-:-:S12]  /*49e0*/  ST.E.128 desc[UR40][R90.64], R8 ;  /* 0x000000085a007985 */ /* 0x0049d8000c101d28 */
[----:B------:R-:W-:-:S05]  /*49f0*/  @!P4 IMAD.WIDE R92, R107, 0x2, R92 ;  /* 0x000000026b5cc825 */ /* 0x000fca00078e025c */
[----:B---3--:R4:W-:Y:S02]  /*4a00*/  @!P4 ST.E.128 desc[UR40][R92.64], R12 ;  /* 0x0000000c5c00c985 */ /* 0x0089e4000c101d28 */
.L_x_14282:
[----:B------:R-:W-:Y:S05]  /*4a10*/  BSYNC B1 ;  /* 0x0000000000017941 */ /* 0x000fea0003800000 */
.L_x_14281:
[----:B------:R-:W-:-:S03]  /*4a20*/  UMOV UR4, 0xffffffff ;  /* 0xffffffff00047882 */ /* 0x000fc60000000000 */
[----:B------:R-:W-:Y:S05]  /*4a30*/  BRA.DIV UR4, `(.L_x_14285) ;  /* 0x00000162049c7947 */ /* 0x000fea000b800000 */
[----:B0-----:R-:W0:Y:S04]  /*4a40*/  SHFL.IDX PT, R101, R101, 0x1, 0x1c1f ;  /* 0x003c1f0065657f89 */ /* 0x001e2800000e0000 */
[----:B------:R-:W0:Y:S02]  /*4a50*/  SHFL.IDX PT, R100, R100, 0x1, 0x1c1f ;  /* 0x003c1f0064647f89 */ /* 0x000e2400000e0000 */
.L_x_14538:
[----:B----4-:R-:W-:-:S05]  /*4a60*/  VIADD R8, R206, 0x40 ;  /* 0x00000040ce087836 */ /* 0x010fca0000000000 */
[----:B------:R-:W-:-:S13]  /*4a70*/  ISETP.GE.OR P4, PT, R8, R98, P1 ;  /* 0x000000620800720c */ /* 0x000fda0000f86670 */
[----:B------:R-:W-:Y:S05]  /*4a80*/  @P4 BRA `(.L_x_14270) ;  /* 0x0000000c00084947 */ /* 0x000fea0003800000 */
[----:B------:R-:W4:Y:S01]  /*4a90*/  LDL R9, [R1+0xc] ;  /* 0x00000c0001097983 */ /* 0x000f220000100800 */
        /* <DEDUP_REMOVED lines=25> */
[----:B------:R-:W-:Y:S01]  /*4c30*/  SHF.R.U64 R48, R48, 0x10, R49 ;  /* 0x0000001030307819 */ /* 0x000fe20000001231 */
[----:B----4-:R-:W-:Y:S01]  /*4c40*/  IMAD.U32 R43, R13, 0x10000, RZ ;  /* 0x000100000d2b7824 */ /* 0x010fe200078e00ff */
[----:B--2---:R-:W-:Y:S01]  /*4c50*/  SHF.R.U32.HI R93, RZ, 0x10, R45 ;  /* 0x00000010ff5d7819 */ /* 0x004fe2000001162d */
[----:B0-----:R-:W-:Y:S01]  /*4c60*/  IMAD.U32 R39, R9, 0x10000, RZ ;  /* 0x0001000009277824 */ /* 0x001fe200078e00ff */
[----:B------:R-:W-:Y:S01]  /*4c70*/  SHF.R.U32.HI R49, RZ, 0x10, R49 ;  /* 0x00000010ff317819 */ /* 0x000fe20000011631 */
[----:B------:R-:W-:Y:S01]  /*4c80*/  IMAD.U32 R41, R12, 0x10000, RZ ;  /* 0x000100000c297824 */ /* 0x000fe200078e00ff */
[----:B------:R-:W-:Y:S02]  /*4c90*/  PRMT R108, R108, 0x5410, R93 ;  /* 0x000054106c6c7816 */ /* 0x000fe4000000005d */
[----:B------:R-:W-:Y:S02]  /*4ca0*/  PRMT R112, R112, 0x5410, R49 ;  /* 0x0000541070707816 */ /* 0x000fe40000000031 */
[----:B------:R-:W-:-:S02]  /*4cb0*/  SHF.R.U64 R91, R46, 0x10, R47 ;  /* 0x000000102e5b7819 */ /* 0x000fc4000000122f */
[----:B------:R-:W-:Y:S02]  /*4cc0*/  SHF.R.U32.HI R47, RZ, 0x10, R47 ;  /* 0x00000010ff2f7819 */ /* 0x000fe4000001162f */
[--C-:B------:R-:W-:Y:S01]  /*4cd0*/  SHF.R.U64 R90, R50, 0x10, R51.reuse ;  /* 0x00000010325a7819 */ /* 0x100fe20000001233 */
[----:B------:R-:W-:Y:S01]  /*4ce0*/  IMAD.U32 R50, R112, 0x10000, RZ ;  /* 0x0001000070327824 */ /* 0x000fe200078e00ff */
[----:B------:R-:W-:Y:S01]  /*4cf0*/  PRMT R111, R111, 0x5410, R48 ;  /* 0x000054106f6f7816 */ /* 0x000fe20000000030 */
[----:B------:R-:W-:Y:S01]  /*4d00*/  IMAD.U32 R48, R108, 0x10000, RZ ;  /* 0x000100006c307824 */ /* 0x000fe200078e00ff */
[----:B------:R-:W-:Y:S02]  /*4d10*/  SHF.R.U32.HI R51, RZ, 0x10, R51 ;  /* 0x00000010ff337819 */ /* 0x000fe40000011633 */
[----:B------:R-:W-:Y:S01]  /*4d20*/  SHF.R.U64 R105, R44, 0x10, R45 ;  /* 0x000000102c697819 */ /* 0x000fe2000000122d */
[----:B---3--:R-:W-:Y:S01]  /*4d30*/  FMUL.FTZ R92, R43, R48 ;  /* 0x000000302b5c7220 */ /* 0x008fe20000410000 */
[----:B------:R-:W-:Y:S01]  /*4d40*/  PRMT R104, R104, 0x5410, R47 ;  /* 0x0000541068687816 */ /* 0x000fe2000000002f */
[----:B------:R-:W-:Y:S01]  /*4d50*/  IMAD.U32 R45, R15, 0x10000, RZ ;  /* 0x000100000f2d7824 */ /* 0x000fe200078e00ff */
[----:B------:R-:W-:Y:S01]  /*4d60*/  LOP3.LUT R44, R13, 0xffff0000, RZ, 0xc0, !PT ;  /* 0xffff00000d2c7812 */ /* 0x000fe200078ec0ff */
[-C--:B------:R-:W-:Y:S01]  /*4d70*/  FFMA.FTZ R92, R39, R50.reuse, R92 ;  /* 0x00000032275c7223 */ /* 0x080fe2000001005c */
[----:B------:R-:W-:Y:S01]  /*4d80*/  PRMT R109, R109, 0x5410, R90 ;  /* 0x000054106d6d7816 */ /* 0x000fe2000000005a */
[----:B------:R-:W-:Y:S01]  /*4d90*/  FMUL.FTZ R90, R43, R50 ;  /* 0x000000322b5a7220 */ /* 0x000fe20000410000 */
[----:B------:R-:W-:-:S02]  /*4da0*/  LOP3.LUT R47, R112, 0xffff0000, RZ, 0xc0, !PT ;  /* 0xffff0000702f7812 */ /* 0x000fc400078ec0ff */
[----:B------:R-:W-:Y:S01]  /*4db0*/  PRMT R110, R110, 0x5410, R51 ;  /* 0x000054106e6e7816 */ /* 0x000fe20000000033 */
[----:B------:R-:W-:Y:S01]  /*4dc0*/  FFMA.FTZ R90, R39, R48, -R90 ;  /* 0x00000030275a7223 */ /* 0x000fe2000001085a */
[----:B------:R-:W-:Y:S01]  /*4dd0*/  LOP3.LUT R40, R9, 0xffff0000, RZ, 0xc0, !PT ;  /* 0xffff000009287812 */ /* 0x000fe200078ec0ff */
[----:B------:R-:W-:Y:S01]  /*4de0*/  FMUL.FTZ R49, R44, R47 ;  /* 0x0000002f2c317220 */ /* 0x000fe20000410000 */
[----:B------:R-:W-:Y:S01]  /*4df0*/  LOP3.LUT R43, R108, 0xffff0000, RZ, 0xc0, !PT ;  /* 0xffff00006c2b7812 */ /* 0x000fe200078ec0ff */
[----:B------:R-:W-:Y:S01]  /*4e00*/  IMAD.U32 R48, R110, 0x10000, RZ ;  /* 0x000100006e307824 */ /* 0x000fe200078e00ff */
[----:B------:R-:W-:Y:S01]  /*4e10*/  LOP3.LUT R46, R15, 0xffff0000, RZ, 0xc0, !PT ;  /* 0xffff00000f2e7812 */ /* 0x000fe200078ec0ff */
[----:B------:R-:W-:Y:S01]  /*4e20*/  IMAD.U32 R39, R104, 0x10000, RZ ;  /* 0x0001000068277824 */ /* 0x000fe200078e00ff */
[----:B------:R-:W-:Y:S01]  /*4e30*/  LOP3.LUT R110, R110, 0xffff0000, RZ, 0xc0, !PT ;  /* 0xffff00006e6e7812 */ /* 0x000fe200078ec0ff */
[-C--:B------:R-:W-:Y:S01]  /*4e40*/  FMUL.FTZ R51, R44, R43.reuse ;  /* 0x0000002b2c337220 */ /* 0x080fe20000410000 */
[----:B------:R-:W-:Y:S01]  /*4e50*/  LOP3.LUT R42, R12, 0xffff0000, RZ, 0xc0, !PT ;  /* 0xffff00000c2a7812 */ /* 0x000fe200078ec0ff */
[----:B------:R-:W-:Y:S01]  /*4e60*/  FFMA.FTZ R49, R40, R43, -R49 ;  /* 0x0000002b28317223 */ /* 0x000fe20000010831 */
[----:B------:R-:W-:Y:S01]  /*4e70*/  PRMT R102, R102, 0x5410, R91 ;  /* 0x0000541066667816 */ /* 0x000fe2000000005b */
[----:B------:R-:W-:Y:S01]  /*4e80*/  IMAD.U32 R12, R11, 0x10000, RZ ;  /* 0x000100000b0c7824 */ /* 0x000fe200078e00ff */
[----:B------:R-:W-:Y:S01]  /*4e90*/  PRMT R106, R106, 0x5410, R105 ;  /* 0x000054106a6a7816 */ /* 0x000fe20000000069 */
[C---:B------:R-:W-:Y:S01]  /*4ea0*/  FMUL.FTZ R43, R45.reuse, R48 ;  /* 0x000000302d2b7220 */ /* 0x040fe20000410000 */
        /* <DEDUP_REMOVED lines=11> */
[C---:B------:R-:W-:Y:S01]  /*4f60*/  FMUL.FTZ R44, R41.reuse, R40 ;  /* 0x00000028292c7220 */ /* 0x040fe20000410000 */
[----:B------:R-:W-:Y:S02]  /*4f70*/  IMAD.U32 R9, R8, 0x10000, RZ ;  /* 0x0001000008097824 */ /* 0x000fe400078e00ff */
[----:B------:R-:W-:Y:S01]  /*4f80*/  FMUL.FTZ R41, R41, R12 ;  /* 0x0000000c29297220 */ /* 0x000fe20000410000 */
[----:B------:R-:W-:Y:S01]  /*4f90*/  LOP3.LUT R111, R111, 0xffff0000, RZ, 0xc0, !PT ;  /* 0xffff00006f6f7812 */ /* 0x000fe200078ec0ff */
[----:B------:R-:W-:Y:S01]  /*4fa0*/  IMAD.U32 R15, R14, 0x10000, RZ ;  /* 0x000100000e0f7824 */ /* 0x000fe200078e00ff */
[----:B------:R-:W-:Y:S01]  /*4fb0*/  LOP3.LUT R8, R8, 0xffff0000, RZ, 0xc0, !PT ;  /* 0xffff000008087812 */ /* 0x000fe200078ec0ff */
[----:B------:R-:W-:Y:S01]  /*4fc0*/  FFMA.FTZ R41, R9, R40, R41 ;  /* 0x0000002809297223 */ /* 0x000fe20000010029 */
[----:B------:R-:W-:Y:S01]  /*4fd0*/  LOP3.LUT R39, R106, 0xffff0000, RZ, 0xc0, !PT ;  /* 0xffff00006a277812 */ /* 0x000fe200078ec0ff */
[----:B------:R-:W-:Y:S01]  /*4fe0*/  FFMA.FTZ R46, R13, R110, R46 ;  /* 0x0000006e0d2e7223 */ /* 0x000fe2000001002e */
[----:B------:R-:W-:Y:S01]  /*4ff0*/  IMAD.U32 R40, R109, 0x10000, RZ ;  /* 0x000100006d287824 */ /* 0x000fe200078e00ff */
[----:B------:R-:W-:Y:S01]  /*5000*/  LOP3.LUT R14, R14, 0xffff0000, RZ, 0xc0, !PT ;  /* 0xffff00000e0e7812 */ /* 0x000fe200078ec0ff */
[----:B------:R-:W-:Y:S01]  /*5010*/  FMUL.FTZ R13, R42, R111 ;  /* 0x0000006f2a0d7220 */ /* 0x000fe20000410000 */
[----:B------:R-:W-:Y:S01]  /*5020*/  FFMA.FTZ R44, R9, R12, -R44 ;  /* 0x0000000c092c7223 */ /* 0x000fe2000001082c */
        /* <DEDUP_REMOVED lines=27> */
.L_x_14287:
[----:B------:R-:W-:Y:S05]  /*51e0*/  BSYNC B1 ;  /* 0x0000000000017941 */ /* 0x000fea0003800000 */
.L_x_14286:
        /* <DEDUP_REMOVED lines=8> */
.L_x_14251:
[----:B------:R-:W-:-:S13]  /*5270*/  ISETP.NE.AND P3, PT, R209, 0x3, PT ;  /* 0x00000003d100780c */ /* 0x000fda0003f65270 */
[----:B------:R-:W-:Y:S05]  /*5280*/  @!P3 BRA `(.L_x_14288) ;  /* 0x000000000004b947 */ /* 0x000fea0003800000 */
[----:B------:R-:W-:Y:S01]  /*5290*/  BPT.TRAP 0x1 ;  /* 0x000000040000795c */ /* 0x000fe20000300000 */
.L_x_14288:
[----:B------:R-:W-:Y:S01]  /*52a0*/  IMAD R86, R18, 0x8, R19 ;  /* 0x0000000812567824 */ /* 0x000fe200078e0213 */
[----:B------:R-:W-:Y:S01]  /*52b0*/  SHF.L.U32 R99, R210, 0x1f, RZ ;  /* 0x0000001fd2637819 */ /* 0x000fe200000006ff */
[----:B------:R-:W-:Y:S01]  /*52c0*/  BSSY B1, `(.L_x_14289) ;  /* 0x0000004000017945 */ /* 0x000fe20003800000 */
[----:B------:R-:W-:Y:S02]  /*52d0*/  SHF.R.S32.HI R96, RZ, 0x1f, R95 ;  /* 0x0000001fff607819 */ /* 0x000fe4000001145f */
[----:B------:R-:W0:Y:S02]  /*52e0*/  SYNCS.PHASECHK.TRANS64.TRYWAIT P2, [R86+URZ+0x22890], R99 ;  /* 0x02289063560075a7 */ /* 0x000e24000804017f */
[----:B0-----:R-:W-:Y:S05]  /*52f0*/  @!P2 BRA `(.L_x_14290) ;  /* 0x0000015800b8a947 */ /* 0x001fea0003800000 */
.L_x_14539:
[----:B------:R-:W-:Y:S05]  /*5300*/  BSYNC B1 ;  /* 0x0000000000017941 */ /* 0x000fea0003800000 */
.L_x_14289:
        /* <DEDUP_REMOVED lines=27> */
.L_x_14543:
        /* <DEDUP_REMOVED lines=13> */
.L_x_14293:
[----:B------:R-:W-:Y:S05]  /*5590*/  BSYNC B1 ;  /* 0x0000000000017941 */ /* 0x000fea0003800000 */
.L_x_14292:
[----:B------:R-:W-:-:S03]  /*55a0*/  UMOV UR4, 0xffffffff ;  /* 0xffffffff00047882 */ /* 0x000fc60000000000 */
[----:B------:R-:W-:Y:S05]  /*55b0*/  BRA.DIV UR4, `(.L_x_14294) ;  /* 0x0000015a04687947 */ /* 0x000fea000b800000 */
[----:B--2-4-:R2:W4:Y:S04]  /*55c0*/  SHFL.IDX PT, R9, R38, 0x1, 0x1c1f ;  /* 0x003c1f0026097f89 */ /* 0x01452800000e0000 */
[----:B---3--:R2:W3:Y:S02]  /*55d0*/  SHFL.IDX PT, R37, R36, 0x1, 0x1c1f ;  /* 0x003c1f0024257f89 */ /* 0x0084e400000e0000 */
.L_x_14547:
[----:B------:R-:W-:-:S13]  /*55e0*/  ISETP.GE.AND P2, PT, R39, 0x41, PT ;  /* 0x000000412700780c */ /* 0x000fda0003f46270 */
[----:B------:R-:W-:Y:S05]  /*55f0*/  @!P2 BRA `(.L_x_14270) ;  /* 0x00000000002ca947 */ /* 0x000fea0003800000 */
[----:B------:R-:W-:Y:S02]  /*5600*/  ULDC UR4, c[0x0][0x2f4] ;  /* 0x0000bd0000047ab9 */ /* 0x000fe40000000800 */
[----:B------:R-:W-:-:S13]  /*5610*/  ISETP.GE.AND P2, PT, R16, UR4, PT ;  /* 0x0000000410007c0c */ /* 0x000fda000bf46270 */
[----:B---3--:R-:W-:-:S04]  /*5620*/  @!P2 LEA R14, P4, R16, R37, 0x1 ;  /* 0x00000025100ea211 */ /* 0x008fc800078808ff */
[----:B----4-:R-:W-:Y:S02]  /*5630*/  @!P2 LEA.HI.X R15, R16, R9, R17, 0x1, P4 ;  /* 0x00000009100fa211 */ /* 0x010fe400020f0c11 */
[----:B------:R-:W-:-:S13]  /*5640*/  ISETP.GE.AND P4, PT, R2, UR4, PT ;  /* 0x0000000402007c0c */ /* 0x000fda000bf86270 */
[----:B------:R-:W-:-:S04]  /*5650*/  @!P4 LEA R12, P5, R2, R37, 0x1 ;  /* 0x00000025020cc211 */ /* 0x000fc800078a08ff */
[----:B------:R-:W-:Y:S02]  /*5660*/  @!P4 LEA.HI.X R13, R2, R9, R208, 0x1, P5 ;  /* 0x00000009020dc211 */ /* 0x000fe400028f0cd0 */
[----:B------:R-:W3:Y:S04]  /*5670*/  @!P2 LDS.128 R8, [R93+0x2000] ;  /* 0x002000005d08a984 */ /* 0x000ee80000000c00 */
[----:B---3--:R-:W-:Y:S04]  /*5680*/  @!P2 ST.E.128 desc[UR40][R14.64], R8 ;  /* 0x000000080e00a985 */ /* 0x008fe8000c101d28 */
[----:B------:R-:W3:Y:S04]  /*5690*/  @!P4 LDS.128 R8, [R92+0x2000] ;  /* 0x002000005c08c984 */ /* 0x000ee80000000c00 */
[----:B---3--:R3:W-:Y:S02]  /*56a0*/  @!P4 ST.E.128 desc[UR40][R12.64], R8 ;  /* 0x000000080c00c985 */ /* 0x0087e4000c101d28 */
.L_x_14270:
[----:B------:R-:W-:Y:S05]  /*56b0*/  BSYNC B0 ;  /* 0x0000000000007941 */ /* 0x000fea0003800000 */
.L_x_14250:
[----:B0--34-:R-:W0:Y:S01]  /*56c0*/  S2R R8, SR_TID.X ;  /* 0x0000000000087919 */ /* 0x019e220000002100 */
        /* <DEDUP_REMOVED lines=16> */
.L_x_14296:
[----:B------:R-:W-:Y:S05]  /*57d0*/  BSYNC B0 ;  /* 0x0000000000007941 */ /* 0x000fea0003800000 */
.L_x_14295:
[----:B------:R-:W3:Y:S01]  /*57e0*/  SYNCS.PHASECHK.TRANS64.TRYWAIT P3, [R86+URZ+0x228b0], R99 ;  /* 0x0228b063560075a7 */ /* 0x000ee2000806017f */
[----:B------:R-:W-:Y:S04]  /*57f0*/  BSSY B0, `(.L_x_14297) ;  /* 0x0000002000007945 */ /* 0x000fe80003800000 */
[----:B---3--:R-:W-:Y:S05]  /*5800*/  @!P3 BRA `(.L_x_14298) ;  /* 0x000001580020b947 */ /* 0x008fea0003800000 */
.L_x_14548:
[----:B------:R-:W-:Y:S05]  /*5810*/  BSYNC B0 ;  /* 0x0000000000007941 */ /* 0x000fea0003800000 */
.L_x_14297:
[----:B------:R-:W-:Y:S01]  /*5820*/  ULDC.64 UR4, c[0x0][0x328] ;  /* 0x0000ca0000047ab9 */ /* 0x000fe20000000a00 */
[----:B------:R-:W-:Y:S01]  /*5830*/  IMAD.IADD R98, R98, 0x1, -R206 ;  /* 0x0000000162627824 */ /* 0x000fe200078e0ace */
[----:B------:R-:W-:Y:S01]  /*5840*/  BSSY B0, `(.L_x_14299) ;  /* 0x0000043000007945 */ /* 0x000fe20003800000 */
[----:B------:R-:W-:Y:S02]  /*5850*/  IMAD R96, R96, UR4, RZ ;  /* 0x0000000460607c24 */ /* 0x000fe4000f8e02ff */
[----:B0-----:R-:W-:-:S04]  /*5860*/  IMAD.WIDE.U32 R8, R95, UR4, RZ ;  /* 0x000000045f087c25 */ /* 0x001fc8000f8e00ff */
        /* <DEDUP_REMOVED lines=19> */
[----:B------:R0:W4:Y:S02]  /*59a0*/  SHFL.IDX PT, R43, R39, RZ, 0x1c1f ;  /* 0x001c1fff272b7589 */ /* 0x00012400000e0000 */
[----:B------:R-:W-:Y:S02]  /*59b0*/  IMAD R44, R8, 0x2, R27 ;  /* 0x00000002082c7824 */ /* 0x000fe400078e021b */
[----:B------:R0:W0:Y:S08]  /*59c0*/  SHFL.IDX PT, R41, R40, RZ, 0x1c1f ;  /* 0x001c1fff28297589 */ /* 0x00003000000e0000 */
[----:B------:R-:W-:Y:S05]  /*59d0*/  @!P3 BRA `(.L_x_14300) ;  /* 0x0000000000a4b947 */ /* 0x000fea0003800000 */
[----:B------:R-:W-:Y:S02]  /*59e0*/  ISETP.NE.AND P5, PT, R79, RZ, PT ;  /* 0x000000ff4f00720c */ /* 0x000fe40003fa5270 */
[----:B------:R-:W-:Y:S02]  /*59f0*/  ISETP.NE.AND P4, PT, R80, RZ, PT ;  /* 0x000000ff5000720c */ /* 0x000fe40003f85270 */
[----:B-12---:R-:W-:-:S09]  /*5a00*/  PRMT R38, R3, 0x8880, RZ ;  /* 0x0000888003267816 */ /* 0x006fd200000000ff */
[----:B------:R-:W1:Y:S01]  /*5a10*/  @P5 LDS.128 R8, [R42] ;  /* 0x000000002a085984 */ /* 0x000e620000000c00 */
[----:B----4-:R-:W-:-:S04]  /*5a20*/  @P5 LEA R36, P3, R16, R43, 0x1 ;  /* 0x0000002b10245211 */ /* 0x010fc800078608ff */
[----:B0-----:R-:W-:Y:S02]  /*5a30*/  @P5 LEA.HI.X R37, R16, R41, R17, 0x1, P3 ;  /* 0x0000002910255211 */ /* 0x001fe400018f0c11 */
[----:B------:R-:W-:-:S04]  /*5a40*/  @P4 LEA R14, P3, R2, R43, 0x1 ;  /* 0x0000002b020e4211 */ /* 0x000fc800078608ff */
[----:B------:R-:W-:Y:S02]  /*5a50*/  @P4 LEA.HI.X R15, R2, R41, R208, 0x1, P3 ;  /* 0x00000029020f4211 */ /* 0x000fe400018f0cd0 */
[----:B------:R-:W-:-:S13]  /*5a60*/  ISETP.NE.AND P3, PT, R81, RZ, PT ;  /* 0x000000ff5100720c */ /* 0x000fda0003f65270 */
[----:B------:R-:W-:-:S04]  /*5a70*/  @P3 LEA R12, P6, R216, R43, 0x1 ;  /* 0x0000002bd80c3211 */ /* 0x000fc800078c08ff */
[----:B------:R-:W-:Y:S01]  /*5a80*/  @P3 LEA.HI.X R13, R216, R41, R229, 0x1, P6 ;  /* 0x00000029d80d3211 */ /* 0x000fe200030f0ce5 */
[----:B-1----:R0:W-:Y:S01]  /*5a90*/  @P5 ST.E.128 desc[UR40][R36.64], R8 ;  /* 0x0000000824005985 */ /* 0x0021e2000c101d28 */
        /* <DEDUP_REMOVED lines=29> */
.L_x_14300:
[----:B------:R-:W-:Y:S05]  /*5c70*/  BSYNC B0 ;  /* 0x0000000000007941 */ /* 0x000fea0003800000 */
.L_x_14299:
[----:B------:R-:W-:Y:S01]  /*5c80*/  ISETP.GE.AND P3, PT, R98, 0x41, PT ;  /* 0x000000416200780c */ /* 0x000fe20003f66270 */
[----:B0-----:R0:W0:Y:S01]  /*5c90*/  SHFL.IDX PT, R41, R40, 0x1, 0x1c1f ;  /* 0x003c1f0028297f89 */ /* 0x00102200000e0000 */
[----:B------:R-:W-:Y:S03]  /*5ca0*/  BSSY B0, `(.L_x_14301) ;  /* 0x000002c000007945 */ /* 0x000fe60003800000 */
[----:B------:R-:W0:Y:S08]  /*5cb0*/  SHFL.IDX PT, R39, R39, 0x1, 0x1c1f ;  /* 0x003c1f0027277f89 */ /* 0x000e3000000e0000 */
[----:B------:R-:W-:Y:S05]  /*5cc0*/  @!P3 BRA `(.L_x_14302) ;  /* 0x0000000000a4b947 */ /* 0x000fea0003800000 */
[----:B------:R-:W-:Y:S02]  /*5cd0*/  ISETP.NE.AND P5, PT, R79, RZ, PT ;  /* 0x000000ff4f00720c */ /* 0x000fe40003fa5270 */
[----:B------:R-:W-:Y:S02]  /*5ce0*/  ISETP.NE.AND P4, PT, R80, RZ, PT ;  /* 0x000000ff5000720c */ /* 0x000fe40003f85270 */
[----:B-12---:R-:W-:-:S09]  /*5cf0*/  PRMT R38, R3, 0x8880, RZ ;  /* 0x0000888003267816 */ /* 0x006fd200000000ff */
[----:B------:R-:W1:Y:S01]  /*5d00*/  @P5 LDS.128 R8, [R42+0x2000] ;  /* 0x002000002a085984 */ /* 0x000e620000000c00 */
[----:B0-----:R-:W-:-:S04]  /*5d10*/  @P5 LEA R36, P3, R16, R39, 0x1 ;  /* 0x0000002710245211 */ /* 0x001fc800078608ff */
[----:B------:R-:W-:Y:S02]  /*5d20*/  @P5 LEA.HI.X R37, R16, R41, R17, 0x1, P3 ;  /* 0x0000002910255211 */ /* 0x000fe400018f0c11 */
[----:B------:R-:W-:-:S04]  /*5d30*/  @P4 LEA R14, P3, R2, R39, 0x1 ;  /* 0x00000027020e4211 */ /* 0x000fc800078608ff */
[----:B------:R-:W-:Y:S02]  /*5d40*/  @P4 LEA.HI.X R15, R2, R41, R208, 0x1, P3 ;  /* 0x00000029020f4211 */ /* 0x000fe400018f0cd0 */
[----:B------:R-:W-:-:S13]  /*5d50*/  ISETP.NE.AND P3, PT, R81, RZ, PT ;  /* 0x000000ff5100720c */ /* 0x000fda0003f65270 */
[----:B------:R-:W-:-:S04]  /*5d60*/  @P3 LEA R12, P6, R216, R39, 0x1 ;  /* 0x00000027d80c3211 */ /* 0x000fc800078c08ff */
        /* <DEDUP_REMOVED lines=31> */
.L_x_14302:
[----:B------:R-:W-:Y:S05]  /*5f60*/  BSYNC B0 ;  /* 0x0000000000007941 */ /* 0x000fea0003800000 */
.L_x_14301:
        /* <DEDUP_REMOVED lines=22> */
.L_x_14245:
[----:B------:R-:W0:Y:S01]  /*60d0*/  LDC R0, c[0x0][0x448] ;  /* 0x00011200ff007b82 */ /* 0x000e220000000800 */
        /* <DEDUP_REMOVED lines=23> */
[----:B0-----:R-:W-:Y:S01]  /*6250*/  ISETP.NE.AND P1, PT, R0, 0x1, PT ;  /* 0x000000010000780c */ /* 0x001fe20003f25270 */
[----:B------:R-:W-:Y:S01]  /*6260*/  VIADD R0, R223, 0x7f ;  /* 0x0000007fdf007836 */ /* 0x000fe20000000000 */
[----:B------:R-:W-:-:S02]  /*6270*/  CS2R R56, SRZ ;  /* 0x0000000000387805 */ /* 0x000fc4000001ff00 */
[----:B--2---:R-:W-:Y:S02]  /*6280*/  CS2R R92, SRZ ;  /* 0x00000000005c7805 */ /* 0x004fe4000001ff00 */
        /* <DEDUP_REMOVED lines=14> */
[----:B------:R-:W-:Y:S01]  /*6370*/  CS2R R38, SRZ ;  /* 0x0000000000267805 */ /* 0x000fe2000001ff00 */
[----:B------:R-:W-:Y:S01]  /*6380*/  IMAD.MOV.U32 R86, RZ, RZ, RZ ;  /* 0x000000ffff567224 */ /* 0x000fe200078e00ff */
[----:B------:R-:W-:Y:S01]  /*6390*/  CS2R R82, SRZ ;  /* 0x0000000000527805 */ /* 0x000fe2000001ff00 */
[----:B------:R-:W1:Y:S01]  /*63a0*/  @P1 LDC R4, c[0x0][0x450] ;  /* 0x00011400ff041b82 */ /* 0x000e620000000800 */
        /* <DEDUP_REMOVED lines=15> */
[----:B0-----:R-:W-:Y:S01]  /*64a0*/  @P1 IMAD.HI.U32 R3, R0, R3, RZ ;  /* 0x0000000300031227 */ /* 0x001fe200078e00ff */
[----:B------:R-:W-:-:S02]  /*64b0*/  CS2R R152, SRZ ;  /* 0x0000000000987805 */ /* 0x000fc4000001ff00 */
[----:B----4-:R-:W-:Y:S02]  /*64c0*/  CS2R R42, SRZ ;  /* 0x00000000002a7805 */ /* 0x010fe4000001ff00 */
[----:B------:R-:W-:Y:S02]  /*64d0*/  CS2R R40, SRZ ;  /* 0x0000000000287805 */ /* 0x000fe4000001ff00 */
[----:B------:R-:W-:Y:S02]  /*64e0*/  CS2R R14, SRZ ;  /* 0x00000000000e7805 */ /* 0x000fe4000001ff00 */
[----:B------:R-:W-:Y:S01]  /*64f0*/  CS2R R36, SRZ ;  /* 0x0000000000247805 */ /* 0x000fe2000001ff00 */
[----:B------:R-:W-:Y:S01]  /*6500*/  IMAD.MOV.U32 R6, RZ, RZ, RZ ;  /* 0x000000ffff067224 */ /* 0x000fe200078e00ff */
[----:B------:R-:W-:Y:S02]  /*6510*/  CS2R R10, SRZ ;  /* 0x00000000000a7805 */ /* 0x000fe4000001ff00 */
[----:B-1----:R-:W-:-:S02]  /*6520*/  @P1 SHF.R.U32.HI R0, RZ, R4, R3 ;  /* 0x00000004ff001219 */ /* 0x002fc40000011603 */
[----:B------:R-:W-:Y:S02]  /*6530*/  CS2R R28, SRZ ;  /* 0x00000000001c7805 */ /* 0x000fe4000001ff00 */
[----:B------:R-:W-:Y:S01]  /*6540*/  PLOP3.LUT P1, PT, PT, PT, PT, 0x80, 0x0 ;  /* 0x000000000000781c */ /* 0x000fe20003f2f070 */
[----:B------:R-:W-:Y:S01]  /*6550*/  IMAD.IADD R0, R89, 0x1, R0 ;  /* 0x0000000159007824 */ /* 0x000fe200078e0200 */
[----:B------:R-:W-:-:S03]  /*6560*/  CS2R R88, SRZ ;  /* 0x0000000000587805 */ /* 0x000fc6000001ff00 */
[----:B------:R-:W-:-:S05]  /*6570*/  IMAD.HI R0, R0, 0x2aaaaaab, RZ ;  /* 0x2aaaaaab00007827 */ /* 0x000fca00078e02ff */
[----:B------:R-:W-:-:S04]  /*6580*/  SHF.R.U32.HI R3, RZ, 0x1f, R0 ;  /* 0x0000001fff037819 */ /* 0x000fc80000011600 */
[----:B------:R-:W-:Y:S01]  /*6590*/  LEA.HI.SX32 R3, R0, R3, 0x1c ;  /* 0x0000000300037211 */ /* 0x000fe200078fe2ff */
[----:B------:R-:W-:-:S03]  /*65a0*/  IMAD.MOV.U32 R0, RZ, RZ, RZ ;  /* 0x000000ffff007224 */ /* 0x000fc600078e00ff */
[----:B------:R-:W-:-:S04]  /*65b0*/  VIMNMX R172, R172, R3, PT ;  /* 0x00000003acac7248 */ /* 0x000fc80003fe0100 */
[----:B------:R-:W-:Y:S01]  /*65c0*/  ISETP.GE.AND P2, PT, R172, 0x1, PT ;  /* 0x00000001ac00780c */ /* 0x000fe20003f46270 */
[----:B------:R-:W-:-:S12]  /*65d0*/  @P0 BRA `(.L_x_14304) ;  /* 0x00000000000c0947 */ /* 0x000fd80003800000 */
[----:B------:R-:W0:Y:S01]  /*65e0*/  FENCE.VIEW.ASYNC.G ;  /* 0x00000000000073c6 */ /* 0x000e220000000100 */
[----:B------:R-:W-:Y:S05]  /*65f0*/  WARPSYNC.ALL ;  /* 0x0000000000007948 */ /* 0x000fea0003800000 */
[----:B0-----:R-:W-:Y:S06]  /*6600*/  BAR.ARV 0xc, 0x180 ;  /* 0x0306000000007b1d */ /* 0x001fec0000002000 */
.L_x_14304:
        /* <DEDUP_REMOVED lines=11> */
.L_x_14551:
        /* <DEDUP_REMOVED lines=26> */
.L_x_14308:
[----:B------:R-:W-:Y:S05]  /*6860*/  BSYNC B6 ;  /* 0x0000000000067941 */ /* 0x000fea0003800000 */
.L_x_14307:
        /* <DEDUP_REMOVED lines=13> */
.L_x_14312:
[----:B-1----:R1:W2:Y:S02]  /*6940*/  SYNCS.PHASECHK.TRANS64.TRYWAIT P0, [R19+URZ+0x22800], R0 ;  /* 0x02280000130075a7 */ /* 0x0022a4000800017f */
[----:B--2---:R-:W-:Y:S05]  /*6950*/  @!P0 NANOSLEEP.SYNCS 0x989680 ;  /* 0x009896800000895d */ /* 0x004fea0003900000 */
[----:B------:R-:W2:Y:S02]  /*6960*/  @!P0 SYNCS.PHASECHK.TRANS64 P0, [R19+URZ+0x22800], R0 ;  /* 0x02280000130085a7 */ /* 0x000ea4000800007f */
[----:B--2---:R-:W-:Y:S05]  /*6970*/  @!P0 BRA `(.L_x_14312) ;  /* 0xfffffffc00f08947 */ /* 0x004fea000383ffff */
.L_x_14311:
[----:B------:R-:W-:Y:S05]  /*6980*/  BSYNC B0 ;  /* 0x0000000000007941 */ /* 0x000fea0003800000 */
.L_x_14310:
[----:B------:R-:W-:Y:S05]  /*6990*/  BRA `(.L_x_14313) ;  /* 0x0000003000047947 */ /* 0x000fea0003800000 */
.L_x_14309:
        /* <DEDUP_REMOVED lines=30> */
.L_x_14315:
[----:B------:R-:W-:Y:S05]  /*6b80*/  BSYNC B6 ;  /* 0x0000000000067941 */ /* 0x000fea0003800000 */
.L_x_14314:
        /* <DEDUP_REMOVED lines=45> */
.L_x_14557:
        /* <DEDUP_REMOVED lines=31> */
.L_x_14320:
[----:B------:R-:W-:Y:S05]  /*7050*/  BSYNC B1 ;  /* 0x0000000000017941 */ /* 0x000fea0003800000 */
.L_x_14319:
[----:B--2--5:R-:W-:Y:S01]  /*7060*/  IMAD.MOV.U32 R0, RZ, RZ, R20 ;  /* 0x000000ffff007224 */ /* 0x024fe200078e0014 */
[----:B------:R-:W-:Y:S01]  /*7070*/  UMOV UR4, 0xffffffff ;  /* 0xffffffff00047882 */ /* 0x000fe20000000000 */
[----:B-1----:R-:W-:Y:S01]  /*7080*/  IMAD.MOV.U32 R3, RZ, RZ, R21 ;  /* 0x000000ffff037224 */ /* 0x002fe200078e0015 */
[----:B------:R-:W-:Y:S01]  /*7090*/  CS2R R26, SRZ ;  /* 0x00000000001a7805 */ /* 0x000fe2000001ff00 */
[----:B---3--:R-:W-:Y:S02]  /*70a0*/  IMAD.MOV.U32 R5, RZ, RZ, R28 ;  /* 0x000000ffff057224 */ /* 0x008fe400078e001c */
        /* <DEDUP_REMOVED lines=11> */
[----:B------:R-:W-:Y:S06]  /*7160*/  BRA.DIV UR4, `(.L_x_14321) ;  /* 0x0000014204887947 */ /* 0x000fec000b800000 */
[----:B------:R1:W2:Y:S04]  /*7170*/  SHFL.IDX PT, R3, R6, 0x1, 0x1c1f ;  /* 0x003c1f0006037f89 */ /* 0x0002a800000e0000 */
[----:B------:R1:W3:Y:S04]  /*7180*/  SHFL.IDX PT, R0, R4, 0x1, 0x1c1f ;  /* 0x003c1f0004007f89 */ /* 0x0002e800000e0000 */
[----:B------:R1:W0:Y:S04]  /*7190*/  SHFL.IDX PT, R5, R8, 0x1, 0x1c1f ;  /* 0x003c1f0008057f89 */ /* 0x00022800000e0000 */
[----:B----4-:R1:W4:Y:S02]  /*71a0*/  SHFL.IDX PT, R14, R7, 0x1, 0x1c1f ;  /* 0x003c1f00070e7f89 */ /* 0x01032400000e0000 */
.L_x_14563:
[----:B01----:R-:W5:Y:S04]  /*71b0*/  LDL R6, [R1+0x3c] ;  /* 0x00003c0001067983 */ /* 0x003f680000100800 */
[----:B------:R-:W2:Y:S01]  /*71c0*/  LDL R47, [R1+0x40] ;  /* 0x00004000012f7983 */ /* 0x000ea20000100800 */
[----:B------:R-:W-:Y:S01]  /*71d0*/  VIADD R41, R41, 0x40 ;  /* 0x0000004029297836 */ /* 0x000fe20000000000 */
[----:B------:R-:W-:Y:S01]  /*71e0*/  BSSY B1, `(.L_x_14322) ;  /* 0x0000022000017945 */ /* 0x000fe20003800000 */
[----:B------:R-:W-:Y:S02]  /*71f0*/  CS2R R10, SRZ ;  /* 0x00000000000a7805 */ /* 0x000fe4000001ff00 */
[----:B------:R-:W-:Y:S02]  /*7200*/  CS2R R8, SRZ ;  /* 0x0000000000087805 */ /* 0x000fe4000001ff00 */
[----:B------:R-:W-:-:S02]  /*7210*/  CS2R R12, SRZ ;  /* 0x00000000000c7805 */ /* 0x000fc4000001ff00 */
[----:B------:R-:W-:Y:S02]  /*7220*/  ISETP.GE.AND P0, PT, R41, R36, PT ;  /* 0x000000242900720c */ /* 0x000fe40003f06270 */
[----:B-----5:R-:W-:-:S04]  /*7230*/  LEA.HI R4, R6, R6, RZ, 0x1 ;  /* 0x0000000606047211 */ /* 0x020fc800078f08ff */
[----:B------:R-:W-:Y:S01]  /*7240*/  LOP3.LUT R4, R4, 0xfffffffe, RZ, 0xc0, !PT ;  /* 0xfffffffe04047812 */ /* 0x000fe200078ec0ff */
[----:B--2---:R-:W-:-:S04]  /*7250*/  IMAD.SHL.U32 R37, R47, 0x40, RZ ;  /* 0x000000402f257824 */ /* 0x004fc800078e00ff */
[----:B------:R-:W-:-:S05]  /*7260*/  IMAD.IADD R4, R6, 0x1, -R4 ;  /* 0x0000000106047824 */ /* 0x000fca00078e0a04 */
[----:B------:R-:W-:Y:S01]  /*7270*/  SHF.L.U32 R32, R4, 0x1f, RZ ;  /* 0x0000001f04207819 */ /* 0x000fe200000006ff */
[----:B------:R-:W-:Y:S06]  /*7280*/  @P0 BRA `(.L_x_14323) ;  /* 0x00000000005c0947 */ /* 0x000fec0003800000 */
[----:B------:R-:W2:Y:S01]  /*7290*/  LDL R15, [R1+0x48] ;  /* 0x00004800010f7983 */ /* 0x000ea20000100800 */
[----:B------:R-:W-:Y:S01]  /*72a0*/  ULDC UR4, c[0x0][0x3f4] ;  /* 0x0000fd0000047ab9 */ /* 0x000fe20000000800 */
[----:B---3--:R-:W-:Y:S01]  /*72b0*/  IMAD.MOV.U32 R6, RZ, RZ, R0 ;  /* 0x000000ffff067224 */ /* 0x008fe200078e0000 */
[----:B------:R-:W-:Y:S01]  /*72c0*/  ISETP.GE.AND P3, PT, R211, UR4, PT ;  /* 0x00000004d3007c0c */ /* 0x000fe2000bf66270 */
[----:B------:R-:W-:Y:S01]  /*72d0*/  IMAD.MOV.U32 R7, RZ, RZ, R3 ;  /* 0x000000ffff077224 */ /* 0x000fe200078e0003 */
[----:B------:R-:W-:Y:S02]  /*72e0*/  ISETP.GE.AND P2, PT, R204, UR4, PT ;  /* 0x00000004cc007c0c */ /* 0x000fe4000bf46270 */
[----:B------:R-:W-:-:S09]  /*72f0*/  CS2R R10, SRZ ;  /* 0x00000000000a7805 */ /* 0x000fd2000001ff00 */
[C---:B------:R-:W-:Y:S01]  /*7300*/  @!P3 IMAD.SHL.U32 R9, R211.reuse, 0x2, RZ ;  /* 0x00000002d309b824 */ /* 0x040fe200078e00ff */
[----:B------:R-:W-:Y:S02]  /*7310*/  CS2R R12, SRZ ;  /* 0x00000000000c7805 */ /* 0x000fe4000001ff00 */
[----:B------:R-:W-:Y:S01]  /*7320*/  CS2R R26, SRZ ;  /* 0x00000000001a7805 */ /* 0x000fe2000001ff00 */
[----:B------:R-:W-:Y:S01]  /*7330*/  @!P2 IMAD.WIDE R6, R204, 0x2, R6 ;  /* 0x00000002cc06a825 */ /* 0x000fe200078e0206 */
[-C--:B------:R-:W-:Y:S02]  /*7340*/  @!P3 IADD3 R34, P0, R0, R9.reuse, RZ ;  /* 0x000000090022b210 */ /* 0x080fe40007f1e0ff */
[----:B----4-:R-:W-:Y:S02]  /*7350*/  @!P3 IADD3 R4, P1, R14, R9, RZ ;  /* 0x000000090e04b210 */ /* 0x010fe40007f3e0ff */
[----:B------:R0:W5:Y:S01]  /*7360*/  @!P2 LD.E.64 R10, desc[UR40][R6.64] ;  /* 0x00000028060aa980 */ /* 0x000162000c101b00 */
[----:B--2---:R-:W-:Y:S01]  /*7370*/  @!P3 SHF.L.U64.HI R8, R211, 0x1, R15 ;  /* 0x00000001d308b819 */ /* 0x004fe2000001020f */
[----:B------:R-:W-:-:S03]  /*7380*/  IMAD.MOV.U32 R15, RZ, RZ, R5 ;  /* 0x000000ffff0f7224 */ /* 0x000fc600078e0005 */
[----:B------:R-:W-:Y:S01]  /*7390*/  @!P3 IADD3.X R5, R5, R8, RZ, P1, !PT ;  /* 0x000000080505b210 */ /* 0x000fe20000ffe4ff */
[----:B------:R-:W-:Y:S01]  /*73a0*/  @!P3 IMAD.X R35, R3, 0x1, R8, P0 ;  /* 0x000000010323b824 */ /* 0x000fe200000e0608 */
[----:B------:R-:W-:Y:S01]  /*73b0*/  CS2R R8, SRZ ;  /* 0x0000000000087805 */ /* 0x000fe2000001ff00 */
[----:B------:R-:W-:-:S03]  /*73c0*/  @!P2 IMAD.WIDE R14, R204, 0x2, R14 ;  /* 0x00000002cc0ea825 */ /* 0x000fc600078e020e */
[----:B------:R0:W5:Y:S04]  /*73d0*/  @!P3 LD.E.64 R26, desc[UR40][R34.64] ;  /* 0x00000028221ab980 */ /* 0x000168000c101b00 */
[----:B------:R0:W5:Y:S04]  /*73e0*/  @!P2 LD.E.64 R12, desc[UR40][R14.64] ;  /* 0x000000280e0ca980 */ /* 0x000168000c101b00 */
[----:B------:R0:W5:Y:S02]  /*73f0*/  @!P3 LD.E.64 R8, desc[UR40][R4.64] ;  /* 0x000000280408b980 */ /* 0x000164000c101b00 */
.L_x_14323:
[----:B------:R-:W-:Y:S05]  /*7400*/  BSYNC B1 ;  /* 0x0000000000017941 */ /* 0x000fea0003800000 */
.L_x_14322:
[----:B0-----:R-:W0:Y:S01]  /*7410*/  S2R R34, SR_TID.X ;  /* 0x0000000000227919 */ /* 0x001e220000002100 */
[----:B------:R-:W1:Y:S01]  /*7420*/  SYNCS.PHASECHK.TRANS64.TRYWAIT P0, [R19+URZ+0x22800], R32 ;  /* 0x02280020130075a7 */ /* 0x000e62000800017f */
[----:B------:R-:W-:Y:S01]  /*7430*/  LOP3.LUT R37, R37, 0x1c0, RZ, 0xc0, !PT ;  /* 0x000001c025257812 */ /* 0x000fe200078ec0ff */
[----:B-----5:R-:W-:Y:S01]  /*7440*/  IMAD.MOV.U32 R3, RZ, RZ, R26 ;  /* 0x000000ffff037224 */ /* 0x020fe200078e001a */
[----:B------:R-:W-:Y:S01]  /*7450*/  VIADDMNMX R43, R36, -R223, 0x80, PT ;  /* 0x00000080242b7446 */ /* 0x000fe200038009df */
[----:B------:R-:W-:Y:S01]  /*7460*/  IMAD.MOV.U32 R4, RZ, RZ, R10 ;  /* 0x000000ffff047224 */ /* 0x000fe200078e000a */
[----:B---3--:R-:W-:Y:S01]  /*7470*/  LOP3.LUT R0, R37, 0x18, R16, 0xf8, !PT ;  /* 0x0000001825007812 */ /* 0x008fe200078ef810 */
[----:B------:R-:W-:Y:S01]  /*7480*/  IMAD.MOV.U32 R5, RZ, RZ, R11 ;  /* 0x000000ffff057224 */ /* 0x000fe200078e000b */
[----:B------:R-:W-:Y:S01]  /*7490*/  SHF.R.U32.HI R37, RZ, 0x3, R37 ;  /* 0x00000003ff257819 */ /* 0x000fe20000011625 */
[----:B------:R-:W-:Y:S01]  /*74a0*/  IMAD.MOV.U32 R6, RZ, RZ, R8 ;  /* 0x000000ffff067224 */ /* 0x000fe200078e0008 */
[----:B----4-:R-:W-:Y:S01]  /*74b0*/  PRMT R14, R3, 0x7610, R14 ;  /* 0x00007610030e7816 */ /* 0x010fe2000000000e */
[----:B------:R-:W-:Y:S01]  /*74c0*/  IMAD.MOV.U32 R3, RZ, RZ, R27 ;  /* 0x000000ffff037224 */ /* 0x000fe200078e001b */
[----:B------:R-:W-:Y:S01]  /*74d0*/  LOP3.LUT R0, R0, R37, RZ, 0x3c, !PT ;  /* 0x0000002500007212 */ /* 0x000fe200078e3cff */
[----:B------:R-:W-:Y:S01]  /*74e0*/  BSSY B1, `(.L_x_14324) ;  /* 0x0000015000017945 */ /* 0x000fe20003800000 */
[----:B------:R-:W-:Y:S01]  /*74f0*/  PRMT R14, R14, 0x5410, R4 ;  /* 0x000054100e0e7816 */ /* 0x000fe20000000004 */
[----:B------:R-:W-:Y:S01]  /*7500*/  IMAD.MOV.U32 R4, RZ, RZ, R9 ;  /* 0x000000ffff047224 */ /* 0x000fe200078e0009 */
[----:B------:R-:W-:Y:S01]  /*7510*/  PRMT R44, R5, 0x7610, R44 ;  /* 0x00007610052c7816 */ /* 0x000fe2000000002c */
[----:B------:R-:W-:Y:S01]  /*7520*/  IMAD.MOV.U32 R5, RZ, RZ, R12 ;  /* 0x000000ffff057224 */ /* 0x000fe200078e000c */
[----:B------:R-:W-:-:S02]  /*7530*/  PRMT R15, R3, 0x7610, R15 ;  /* 0x00007610030f7816 */ /* 0x000fc4000000000f */
[----:B------:R-:W-:Y:S02]  /*7540*/  PRMT R45, R45, 0x5410, R6 ;  /* 0x000054102d2d7816 */ /* 0x000fe40000000006 */
[----:B------:R-:W-:Y:S01]  /*7550*/  PRMT R46, R5, 0x7610, R46 ;  /* 0x00007610052e7816 */ /* 0x000fe2000000002e */
[----:B------:R-:W-:Y:S01]  /*7560*/  IMAD.MOV.U32 R5, RZ, RZ, R13 ;  /* 0x000000ffff057224 */ /* 0x000fe200078e000d */
[----:B------:R-:W-:Y:S02]  /*7570*/  PRMT R45, R4, 0x7610, R45 ;  /* 0x00007610042d7816 */ /* 0x000fe4000000002d */
[----:B------:R-:W-:Y:S02]  /*7580*/  LOP3.LUT P2, RZ, R47, 0x4, RZ, 0xc0, !PT ;  /* 0x000000042fff7812 */ /* 0x000fe4000784c0ff */
[----:B------:R-:W-:Y:S01]  /*7590*/  ISETP.GE.AND P1, PT, R206, R43, PT ;  /* 0x0000002bce00720c */ /* 0x000fe20003f26270 */
[----:B0-----:R-:W-:-:S05]  /*75a0*/  VIADD R34, R34, 0xffffff80 ;  /* 0xffffff8022227836 */ /* 0x001fca0000000000 */
[----:B------:R-:W-:-:S04]  /*75b0*/  SHF.R.S32.HI R7, RZ, 0x1f, R34 ;  /* 0x0000001fff077819 */ /* 0x000fc80000011422 */
[----:B------:R-:W-:-:S04]  /*75c0*/  LEA.HI R7, R7, R34, RZ, 0x5 ;  /* 0x0000002207077211 */ /* 0x000fc800078f28ff */
[----:B------:R-:W-:-:S05]  /*75d0*/  SHF.R.S32.HI R7, RZ, 0x5, R7 ;  /* 0x00000005ff077819 */ /* 0x000fca0000011407 */
[----:B------:R-:W-:-:S04]  /*75e0*/  IMAD R0, R7, 0x200, R0 ;  /* 0x0000020007007824 */ /* 0x000fc800078e0200 */
[----:B------:R-:W-:-:S04]  /*75f0*/  IMAD R3, R0, 0x2, R19 ;  /* 0x0000000200037824 */ /* 0x000fc800078e0213 */
[C---:B------:R-:W-:Y:S02]  /*7600*/  VIADD R4, R3.reuse, 0x18400 ;  /* 0x0001840003047836 */ /* 0x040fe40000000000 */
[----:B------:R-:W-:Y:S01]  /*7610*/  VIADD R0, R3, 0x18440 ;  /* 0x0001844003007836 */ /* 0x000fe20000000000 */
[----:B-1----:R-:W-:Y:S06]  /*7620*/  @!P0 BRA `(.L_x_14325) ;  /* 0x0000013c00c88947 */ /* 0x002fec0003800000 */
.L_x_14564:
[----:B------:R-:W-:Y:S05]  /*7630*/  BSYNC B1 ;  /* 0x0000000000017941 */ /* 0x000fea0003800000 */
.L_x_14324:
        /* <DEDUP_REMOVED lines=13> */
[C---:B------:R-:W-:Y:S02]  /*7710*/  PRMT R37, R38.reuse, 0x5410, R37 ;  /* 0x0000541026257816 */ /* 0x040fe40000000025 */
[----:B------:R-:W-:Y:S02]  /*7720*/  PRMT R34, R39, 0x5432, R34 ;  /* 0x0000543227227816 */ /* 0x000fe40000000022 */
[----:B------:R-:W-:Y:S01]  /*7730*/  PRMT R32, R38, 0x5432, R32 ;  /* 0x0000543226207816 */ /* 0x000fe20000000020 */
[C---:B------:R-:W-:Y:S01]  /*7740*/  IMAD.U32 R38, R37.reuse, 0x10000, RZ ;  /* 0x0001000025267824 */ /* 0x040fe200078e00ff */
[----:B------:R-:W-:Y:S01]  /*7750*/  SHF.R.U64 R36, R30, 0x10, R31 ;  /* 0x000000101e247819 */ /* 0x000fe2000000121f */
[----:B------:R-:W-:Y:S01]  /*7760*/  IMAD.U32 R35, R34, 0x10000, RZ ;  /* 0x0001000022237824 */ /* 0x000fe200078e00ff */
        /* <DEDUP_REMOVED lines=36> */
.L_x_14329:
[----:B------:R-:W-:Y:S05]  /*79b0*/  BSYNC B2 ;  /* 0x0000000000027941 */ /* 0x000fea0003800000 */
.L_x_14328:
        /* <DEDUP_REMOVED lines=47> */
.L_x_14327:
[----:B------:R-:W-:Y:S05]  /*7cb0*/  BSYNC B1 ;  /* 0x0000000000017941 */ /* 0x000fea0003800000 */
.L_x_14326:
        /* <DEDUP_REMOVED lines=54> */
.L_x_14332:
[----:B------:R-:W-:Y:S05]  /*8020*/  BSYNC B1 ;  /* 0x0000000000017941 */ /* 0x000fea0003800000 */
.L_x_14331:
[----:B------:R-:W-:Y:S05]  /*8030*/  @P1 BRA `(.L_x_14330) ;  /* 0x0000001800381947 */ /* 0x000fea0003800000 */
[----:B-1----:R-:W1:Y:S01]  /*8040*/  LDS.128 R4, [R0+0x2000] ;  /* 0x0020000000047984 */ /* 0x002e620000000c00 */
        /* <DEDUP_REMOVED lines=12> */
[C---:B-1----:R-:W-:Y:S01]  /*8110*/  LOP3.LUT R9, R6.reuse, 0xffff0000, RZ, 0xc0, !PT ;  /* 0xffff000006097812 */ /* 0x042fe200078ec0ff */
[C---:B------:R-:W-:Y:S01]  /*8120*/  IMAD.U32 R10, R7.reuse, 0x10000, RZ ;  /* 0x00010000070a7824 */ /* 0x040fe200078e00ff */
[----:B------:R-:W-:Y:S01]  /*8130*/  LOP3.LUT R7, R7, 0xffff0000, RZ, 0xc0, !PT ;  /* 0xffff000007077812 */ /* 0x000fe200078ec0ff */
        /* <DEDUP_REMOVED lines=31> */
.L_x_14317:
        /* <DEDUP_REMOVED lines=85> */
.L_x_14574:
        /* <DEDUP_REMOVED lines=24> */
.L_x_14335:
[----:B------:R-:W-:Y:S05]  /*8a00*/  BSYNC B1 ;  /* 0x0000000000017941 */ /* 0x000fea0003800000 */
.L_x_14334:
        /* <DEDUP_REMOVED lines=8> */
[----:B------:R-:W-:Y:S02]  /*8a90*/  IMAD.MOV.U32 R3, RZ, RZ, R5 ;  /* 0x000000ffff037224 */ /* 0x000fe400078e0005 */
        /* <DEDUP_REMOVED lines=10> */
.L_x_14575:
[----:B------:R-:W-:Y:S05]  /*8b40*/  BSYNC B1 ;  /* 0x0000000000017941 */ /* 0x000fea0003800000 */
.L_x_14336:
[----:B------:R-:W-:Y:S04]  /*8b50*/  BSSY B1, `(.L_x_14338) ;  /* 0x0000070000017945 */ /* 0x000fe80003800000 */
[----:B------:R-:W-:Y:S05]  /*8b60*/  @P2 BRA `(.L_x_14339) ;  /* 0x0000000400b82947 */ /* 0x000fea0003800000 */
[----:B------:R-:W2:Y:S01]  /*8b70*/  LDL R0, [R1+0x40] ;  /* 0x0000400001007983 */ /* 0x000ea20000100800 */
[----:B------:R-:W-:Y:S02]  /*8b80*/  SHF.R.U64 R34, R38, 0x10, R39 ;  /* 0x0000001026227819 */ /* 0x000fe40000001227 */
[--C-:B------:R-:W-:Y:S01]  /*8b90*/  SHF.R.U64 R36, R36, 0x10, R37.reuse ;  /* 0x0000001024247819 */ /* 0x100fe20000001225 */
[----:B------:R-:W1:Y:S01]  /*8ba0*/  S2R R3, SR_TID.X ;  /* 0x0000000000037919 */ /* 0x000e620000002100 */
[----:B------:R-:W-:Y:S02]  /*8bb0*/  PRMT R34, R31, 0x5410, R34 ;  /* 0x000054101f227816 */ /* 0x000fe40000000022 */
[----:B------:R-:W-:Y:S02]  /*8bc0*/  SHF.R.U32.HI R38, RZ, 0x10, R37 ;  /* 0x00000010ff267819 */ /* 0x000fe40000011625 */
[----:B------:R-:W-:Y:S01]  /*8bd0*/  SHF.R.U32.HI R40, RZ, 0x10, R29 ;  /* 0x00000010ff287819 */ /* 0x000fe2000001161d */
[----:B------:R-:W-:Y:S01]  /*8be0*/  IMAD.U32 R37, R34, 0x10000, RZ ;  /* 0x0001000022257824 */ /* 0x000fe200078e00ff */
[----:B------:R-:W-:-:S02]  /*8bf0*/  SHF.R.U64 R42, R20, 0x10, R21 ;  /* 0x00000010142a7819 */ /* 0x000fc40000001215 */
[----:B------:R-:W-:Y:S02]  /*8c00*/  PRMT R40, R47, 0x5432, R40 ;  /* 0x000054322f287816 */ /* 0x000fe40000000028 */
[----:B------:R-:W-:Y:S02]  /*8c10*/  PRMT R42, R45, 0x5432, R42 ;  /* 0x000054322d2a7816 */ /* 0x000fe4000000002a */
[----:B------:R-:W-:Y:S02]  /*8c20*/  SHF.R.U32.HI R43, RZ, 0x10, R21 ;  /* 0x00000010ff2b7819 */ /* 0x000fe40000011615 */
[----:B------:R-:W-:Y:S02]  /*8c30*/  LOP3.LUT R34, R34, 0xffff0000, RZ, 0xc0, !PT ;  /* 0xffff000022227812 */ /* 0x000fe400078ec0ff */
[C---:B------:R-:W-:Y:S02]  /*8c40*/  PRMT R38, R44.reuse, 0x5432, R38 ;  /* 0x000054322c267816 */ /* 0x040fe40000000026 */
[----:B------:R-:W-:-:S02]  /*8c50*/  PRMT R43, R44, 0x5410, R43 ;  /* 0x000054102c2b7816 */ /* 0x000fc4000000002b */
[----:B------:R-:W-:Y:S01]  /*8c60*/  PRMT R36, R31, 0x5432, R36 ;  /* 0x000054321f247816 */ /* 0x000fe20000000024 */
[----:B-1----:R-:W-:-:S05]  /*8c70*/  VIADD R3, R3, 0xffffff80 ;  /* 0xffffff8003037836 */ /* 0x002fca0000000000 */
[----:B------:R-:W-:-:S04]  /*8c80*/  SHF.R.S32.HI R14, RZ, 0x1f, R3 ;  /* 0x0000001fff0e7819 */ /* 0x000fc80000011403 */
[----:B------:R-:W-:Y:S01]  /*8c90*/  LEA.HI R14, R14, R3, RZ, 0x5 ;  /* 0x000000030e0e7211 */ /* 0x000fe200078f28ff */
[----:B------:R-:W-:-:S03]  /*8ca0*/  IMAD.IADD R3, R16, 0x1, R35 ;  /* 0x0000000110037824 */ /* 0x000fc600078e0223 */
[----:B------:R-:W-:Y:S01]  /*8cb0*/  SHF.R.S32.HI R14, RZ, 0x5, R14 ;  /* 0x00000005ff0e7819 */ /* 0x000fe2000001140e */
[----:B--2---:R-:W-:-:S05]  /*8cc0*/  IMAD.SHL.U32 R0, R0, 0x40, RZ ;  /* 0x0000004000007824 */ /* 0x004fca00078e00ff */
[----:B0-----:R-:W-:-:S04]  /*8cd0*/  LOP3.LUT R12, R0, 0x1c0, RZ, 0xc0, !PT ;  /* 0x000001c0000c7812 */ /* 0x001fc800078ec0ff */
[C---:B------:R-:W-:Y:S02]  /*8ce0*/  LOP3.LUT R0, R12.reuse, 0x38, R16, 0xf8, !PT ;  /* 0x000000380c007812 */ /* 0x040fe400078ef810 */
[----:B------:R-:W-:Y:S02]  /*8cf0*/  SHF.R.U32.HI R13, RZ, 0x3, R12 ;  /* 0x00000003ff0d7819 */ /* 0x000fe4000001160c */
[----:B------:R-:W-:Y:S02]  /*8d00*/  LOP3.LUT R3, R12, 0x38, R3, 0xf8, !PT ;  /* 0x000000380c037812 */ /* 0x000fe400078ef803 */
[-C--:B------:R-:W-:Y:S02]  /*8d10*/  LOP3.LUT R0, R0, R13.reuse, RZ, 0x3c, !PT ;  /* 0x0000000d00007212 */ /* 0x080fe400078e3cff */
[----:B------:R-:W-:-:S03]  /*8d20*/  LOP3.LUT R3, R3, R13, RZ, 0x3c, !PT ;  /* 0x0000000d03037212 */ /* 0x000fc600078e3cff */
[----:B------:R-:W-:-:S04]  /*8d30*/  IMAD R0, R14, 0x200, R0 ;  /* 0x000002000e007824 */ /* 0x000fc800078e0200 */
[----:B------:R-:W-:Y:S02]  /*8d40*/  IMAD R46, R0, 0x2, R19 ;  /* 0x00000002002e7824 */ /* 0x000fe400078e0213 */
[----:B------:R-:W-:Y:S01]  /*8d50*/  IMAD R0, R14, 0x200, R3 ;  /* 0x000002000e007824 */ /* 0x000fe200078e0203 */
[----:B------:R-:W-:Y:S02]  /*8d60*/  SHF.R.U32.HI R3, RZ, 0x10, R39 ;  /* 0x00000010ff037819 */ /* 0x000fe40000011627 */
[----:B------:R-:W0:Y:S01]  /*8d70*/  LDS.128 R12, [R46+0x18400] ;  /* 0x018400002e0c7984 */ /* 0x000e220000000c00 */
[----:B------:R-:W-:Y:S01]  /*8d80*/  IMAD R48, R0, 0x2, R19 ;  /* 0x0000000200307824 */ /* 0x000fe200078e0213 */
[----:B------:R-:W-:Y:S02]  /*8d90*/  SHF.R.U64 R39, R28, 0x10, R29 ;  /* 0x000000101c277819 */ /* 0x000fe4000000121d */
[----:B------:R-:W-:Y:S02]  /*8da0*/  PRMT R32, R32, 0x5410, R3 ;  /* 0x0000541020207816 */ /* 0x000fe40000000003 */
[----:B------:R-:W1:Y:S01]  /*8db0*/  LDS.128 R24, [R48+0x18400] ;  /* 0x0184000030187984 */ /* 0x000e620000000c00 */
[----:B------:R-:W-:-:S05]  /*8dc0*/  PRMT R39, R45, 0x5410, R39 ;  /* 0x000054102d277816 */ /* 0x000fca0000000027 */
        /* <DEDUP_REMOVED lines=19> */
[C---:B------:R-:W-:Y:S01]  /*8f00*/  FMUL.FTZ R37, R29.reuse, R28 ;  /* 0x0000001c1d257220 */ /* 0x040fe20000410000 */
[----:B------:R-:W-:Y:S01]  /*8f10*/  FMUL.FTZ R24, R24, R34 ;  /* 0x0000002218187220 */ /* 0x000fe20000410000 */
[----:B------:R-:W-:Y:S01]  /*8f20*/  LOP3.LUT R40, R40, 0xffff0000, RZ, 0xc0, !PT ;  /* 0xffff000028287812 */ /* 0x000fe200078ec0ff */
[----:B------:R-:W-:Y:S01]  /*8f30*/  FMUL.FTZ R29, R29, R0 ;  /* 0x000000001d1d7220 */ /* 0x000fe20000410000 */
[----:B------:R-:W-:Y:S01]  /*8f40*/  LOP3.LUT R32, R32, 0xffff0000, RZ, 0xc0, !PT ;  /* 0xffff000020207812 */ /* 0x000fe200078ec0ff */
[----:B------:R-:W-:-:S02]  /*8f50*/  IMAD.U32 R30, R26, 0x10000, RZ ;  /* 0x000100001a1e7824 */ /* 0x000fc400078e00ff */
[C---:B------:R-:W-:Y:S01]  /*8f60*/  FFMA.FTZ R44, R3.reuse, R34, -R44 ;  /* 0x00000022032c7223 */ /* 0x040fe2000001082c */
[C---:B------:R-:W-:Y:S01]  /*8f70*/  FFMA.FTZ R28, R12.reuse, R28, R29 ;  /* 0x0000001c0c1c7223 */ /* 0x040fe2000001001d */
[----:B------:R-:W-:Y:S01]  /*8f80*/  FFMA.FTZ R24, R3, R39, R24 ;  /* 0x0000002703187223 */ /* 0x000fe20000010018 */
[----:B------:R-:W-:Y:S01]  /*8f90*/  FFMA.FTZ R37, R12, R0, -R37 ;  /* 0x000000000c257223 */ /* 0x000fe20000010825 */
[----:B------:R-:W-:Y:S02]  /*8fa0*/  IMAD.U32 R29, R42, 0x10000, RZ ;  /* 0x000100002a1d7824 */ /* 0x000fe400078e00ff */
[C---:B------:R-:W-:Y:S01]  /*8fb0*/  FMUL.FTZ R0, R25.reuse, R40 ;  /* 0x0000002819007220 */ /* 0x040fe20000410000 */
[----:B------:R-:W-:Y:S02]  /*8fc0*/  IMAD.U32 R3, R36, 0x10000, RZ ;  /* 0x0001000024037824 */ /* 0x000fe400078e00ff */
[----:B------:R-:W-:Y:S01]  /*8fd0*/  FMUL.FTZ R34, R25, R32 ;  /* 0x0000002019227220 */ /* 0x000fe20000410000 */
[----:B------:R-:W-:-:S02]  /*8fe0*/  IMAD.U32 R31, R27, 0x10000, RZ ;  /* 0x000100001b1f7824 */ /* 0x000fc400078e00ff */
[C---:B------:R-:W-:Y:S01]  /*8ff0*/  FMUL.FTZ R39, R30.reuse, R29 ;  /* 0x0000001d1e277220 */ /* 0x040fe20000410000 */
[----:B------:R-:W-:Y:S02]  /*9000*/  IMAD.U32 R12, R43, 0x10000, RZ ;  /* 0x000100002b0c7824 */ /* 0x000fe400078e00ff */
[C---:B------:R-:W-:Y:S01]  /*9010*/  FFMA.FTZ R32, R13.reuse, R32, -R0 ;  /* 0x000000200d207223 */ /* 0x040fe20000010800 */
[-C--:B------:R-:W-:Y:S01]  /*9020*/  FMUL.FTZ R30, R30, R3.reuse ;  /* 0x000000031e1e7220 */ /* 0x080fe20000410000 */
[----:B------:R-:W-:Y:S01]  /*9030*/  FFMA.FTZ R25, R13, R40, R34 ;  /* 0x000000280d197223 */ /* 0x000fe20000010022 */
        /* <DEDUP_REMOVED lines=8> */
[----:B------:R-:W-:-:S02]  /*90c0*/  LOP3.LUT R13, R42, 0xffff0000, RZ, 0xc0, !PT ;  /* 0xffff00002a0d7812 */ /* 0x000fc400078ec0ff */
[----:B------:R-:W-:Y:S01]  /*90d0*/  LOP3.LUT R27, R27, 0xffff0000, RZ, 0xc0, !PT ;  /* 0xffff00001b1b7812 */ /* 0x000fe200078ec0ff */
[----:B------:R-:W-:Y:S01]  /*90e0*/  FFMA.FTZ R29, R21, R12, R20 ;  /* 0x0000000c151d7223 */ /* 0x000fe20000010014 */
[----:B------:R-:W-:Y:S01]  /*90f0*/  LOP3.LUT R0, R43, 0xffff0000, RZ, 0xc0, !PT ;  /* 0xffff00002b007812 */ /* 0x000fe200078ec0ff */
[----:B------:R-:W-:Y:S01]  /*9100*/  FMUL.FTZ R21, R26, R13 ;  /* 0x0000000d1a157220 */ /* 0x000fe20000410000 */
[----:B------:R-:W-:Y:S02]  /*9110*/  LOP3.LUT R3, R36, 0xffff0000, RZ, 0xc0, !PT ;  /* 0xffff000024037812 */ /* 0x000fe400078ec0ff */
[----:B------:R-:W-:Y:S01]  /*9120*/  LOP3.LUT R38, R38, 0xffff0000, RZ, 0xc0, !PT ;  /* 0xffff000026267812 */ /* 0x000fe200078ec0ff */
[----:B------:R-:W-:Y:S01]  /*9130*/  FMUL.FTZ R12, R27, R0 ;  /* 0x000000001b0c7220 */ /* 0x000fe20000410000 */
[----:B------:R-:W-:Y:S01]  /*9140*/  LOP3.LUT R15, R15, 0xffff0000, RZ, 0xc0, !PT ;  /* 0xffff00000f0f7812 */ /* 0x000fe200078ec0ff */
[-C--:B------:R-:W-:Y:S01]  /*9150*/  FMUL.FTZ R26, R26, R3.reuse ;  /* 0x000000031a1a7220 */ /* 0x080fe20000410000 */
[----:B------:R-:W-:Y:S01]  /*9160*/  FFMA.FTZ R20, R14, R3, -R21 ;  /* 0x000000030e147223 */ /* 0x000fe20000010815 */
[-C--:B------:R-:W-:Y:S01]  /*9170*/  FMUL.FTZ R27, R27, R38.reuse ;  /* 0x000000261b1b7220 */ /* 0x080fe20000410000 */
        /* <DEDUP_REMOVED lines=13> */
.L_x_14339:
[----:B------:R-:W-:Y:S05]  /*9250*/  BSYNC B1 ;  /* 0x0000000000017941 */ /* 0x000fea0003800000 */
.L_x_14338:
[----:B------:R-:W-:Y:S01]  /*9260*/  PRMT R3, R54, 0x5410, R53 ;  /* 0x0000541036037816 */ /* 0x000fe20000000035 */
[----:B------:R-:W-:Y:S06]  /*9270*/  @P0 BRA `(.L_x_14330) ;  /* 0x0000000400a80947 */ /* 0x000fec0003800000 */
[----:B01----:R-:W2:Y:S01]  /*9280*/  LDL R12, [R1+0xc] ;  /* 0x00000c00010c7983 */ /* 0x003ea20000100800 */
        /* <DEDUP_REMOVED lines=12> */
[--C-:B------:R-:W-:Y:S02]  /*9350*/  SHF.R.U64 R21, R8, 0x10, R9.reuse ;  /* 0x0000001008157819 */ /* 0x100fe40000001209 */
[----:B------:R-:W-:Y:S02]  /*9360*/  PRMT R32, R50, 0x5432, R32 ;  /* 0x0000543232207816 */ /* 0x000fe40000000020 */
[----:B------:R-:W-:Y:S02]  /*9370*/  SHF.R.U32.HI R29, RZ, 0x10, R9 ;  /* 0x00000010ff1d7819 */ /* 0x000fe40000011609 */
[--C-:B------:R-:W-:Y:S01]  /*9380*/  SHF.R.U64 R30, R10, 0x10, R11.reuse ;  /* 0x000000100a1e7819 */ /* 0x100fe2000000120b */
[----:B------:R-:W-:Y:S01]  /*9390*/  IMAD.U32 R34, R32, 0x10000, RZ ;  /* 0x0001000020227824 */ /* 0x000fe200078e00ff */
[----:B------:R-:W-:-:S02]  /*93a0*/  SHF.R.U32.HI R31, RZ, 0x10, R11 ;  /* 0x00000010ff1f7819 */ /* 0x000fc4000001160b */
[----:B------:R-:W-:Y:S02]  /*93b0*/  SHF.R.U32.HI R35, RZ, 0x10, R5 ;  /* 0x00000010ff237819 */ /* 0x000fe40000011605 */
[----:B------:R-:W-:Y:S02]  /*93c0*/  PRMT R21, R51, 0x5410, R21 ;  /* 0x0000541033157816 */ /* 0x000fe40000000015 */
[----:B------:R-:W-:Y:S02]  /*93d0*/  SHF.R.U32.HI R38, RZ, 0x10, R7 ;  /* 0x00000010ff267819 */ /* 0x000fe40000011607 */
[----:B------:R-:W-:Y:S01]  /*93e0*/  PRMT R30, R3, 0x5432, R30 ;  /* 0x00005432031e7816 */ /* 0x000fe2000000001e */
[----:B------:R-:W-:Y:S01]  /*93f0*/  IMAD.U32 R28, R21, 0x10000, RZ ;  /* 0x00010000151c7824 */ /* 0x000fe200078e00ff */
[----:B------:R-:W-:Y:S02]  /*9400*/  PRMT R31, R3, 0x5410, R31 ;  /* 0x00005410031f7816 */ /* 0x000fe4000000001f */
[----:B------:R-:W-:-:S02]  /*9410*/  PRMT R35, R50, 0x5410, R35 ;  /* 0x0000541032237816 */ /* 0x000fc40000000023 */
[----:B------:R-:W-:Y:S02]  /*9420*/  PRMT R29, R52, 0x5410, R29 ;  /* 0x00005410341d7816 */ /* 0x000fe4000000001d */
[----:B------:R-:W-:Y:S01]  /*9430*/  PRMT R38, R49, 0x5432, R38 ;  /* 0x0000543231267816 */ /* 0x000fe20000000026 */
[----:B------:R-:W-:Y:S01]  /*9440*/  IMAD.U32 R36, R35, 0x10000, RZ ;  /* 0x0001000023247824 */ /* 0x000fe200078e00ff */
[----:B------:R-:W-:Y:S02]  /*9450*/  SHF.R.U64 R37, R6, 0x10, R7 ;  /* 0x0000001006257819 */ /* 0x000fe40000001207 */
[----:B------:R-:W-:Y:S02]  /*9460*/  LOP3.LUT R21, R21, 0xffff0000, RZ, 0xc0, !PT ;  /* 0xffff000015157812 */ /* 0x000fe400078ec0ff */
[----:B------:R-:W-:Y:S02]  /*9470*/  PRMT R37, R49, 0x5410, R37 ;  /* 0x0000541031257816 */ /* 0x000fe40000000025 */
[----:B------:R-:W-:Y:S01]  /*9480*/  LOP3.LUT R35, R35, 0xffff0000, RZ, 0xc0, !PT ;  /* 0xffff000023237812 */ /* 0x000fe200078ec0ff */
[----:B--2---:R-:W-:-:S04]  /*9490*/  IMAD.IADD R0, R12, 0x1, R0 ;  /* 0x000000010c007824 */ /* 0x004fc800078e0200 */
[----:B------:R-:W-:Y:S01]  /*94a0*/  IMAD R0, R0, 0x2, R19 ;  /* 0x0000000200007824 */ /* 0x000fe200078e0213 */
[----:B---3--:R-:W0:Y:S04]  /*94b0*/  LDS.128 R12, [R39+0x18400] ;  /* 0x01840000270c7984 */ /* 0x008e280000000c00 */
[----:B------:R-:W1:Y:S01]  /*94c0*/  LDS.128 R24, [R0+0x18400] ;  /* 0x0184000000187984 */ /* 0x000e620000000c00 */
[----:B0-----:R-:W-:Y:S02]  /*94d0*/  IMAD.U32 R3, R12, 0x10000, RZ ;  /* 0x000100000c037824 */ /* 0x001fe400078e00ff */
[----:B-1----:R-:W-:-:S04]  /*94e0*/  IMAD.U32 R9, R24, 0x10000, RZ ;  /* 0x0001000018097824 */ /* 0x002fc800078e00ff */
[----:B------:R-:W-:Y:S01]  /*94f0*/  FMUL.FTZ R40, R9, R34 ;  /* 0x0000002209287220 */ /* 0x000fe20000410000 */
[----:B------:R-:W-:Y:S01]  /*9500*/  IMAD.U32 R11, R25, 0x10000, RZ ;  /* 0x00010000190b7824 */ /* 0x000fe200078e00ff */
[----:B------:R-:W-:Y:S01]  /*9510*/  LOP3.LUT R10, R24, 0xffff0000, RZ, 0xc0, !PT ;  /* 0xffff0000180a7812 */ /* 0x000fe200078ec0ff */
[-C--:B------:R-:W-:Y:S01]  /*9520*/  FMUL.FTZ R42, R9, R28.reuse ;  /* 0x0000001c092a7220 */ /* 0x080fe20000410000 */
[----:B------:R-:W-:Y:S01]  /*9530*/  FFMA.FTZ R40, R3, R28, -R40 ;  /* 0x0000001c03287223 */ /* 0x000fe20000010828 */
[----:B------:R-:W-:Y:S01]  /*9540*/  LOP3.LUT R24, R25, 0xffff0000, RZ, 0xc0, !PT ;  /* 0xffff000019187812 */ /* 0x000fe200078ec0ff */
[----:B------:R-:W-:Y:S02]  /*9550*/  IMAD.U32 R28, R29, 0x10000, RZ ;  /* 0x000100001d1c7824 */ /* 0x000fe400078e00ff */
[----:B------:R-:W-:Y:S02]  /*9560*/  IMAD.U32 R20, R27, 0x10000, RZ ;  /* 0x000100001b147824 */ /* 0x000fe400078e00ff */
[----:B------:R-:W-:-:S02]  /*9570*/  IMAD.U32 R25, R38, 0x10000, RZ ;  /* 0x0001000026197824 */ /* 0x000fc400078e00ff */
[----:B------:R-:W-:Y:S01]  /*9580*/  FMUL.FTZ R44, R11, R36 ;  /* 0x000000240b2c7220 */ /* 0x000fe20000410000 */
[----:B------:R-:W-:Y:S02]  /*9590*/  IMAD.U32 R5, R13, 0x10000, RZ ;  /* 0x000100000d057824 */ /* 0x000fe400078e00ff */
[----:B------:R-:W-:Y:S01]  /*95a0*/  FFMA.FTZ R42, R3, R34, R42 ;  /* 0x00000022032a7223 */ /* 0x000fe2000001002a */
[----:B------:R-:W-:Y:S02]  /*95b0*/  IMAD.U32 R3, R31, 0x10000, RZ ;  /* 0x000100001f037824 */ /* 0x000fe400078e00ff */
[-C--:B------:R-:W-:Y:S01]  /*95c0*/  FMUL.FTZ R34, R11, R28.reuse ;  /* 0x0000001c0b227220 */ /* 0x080fe20000410000 */
[----:B------:R-:W-:Y:S02]  /*95d0*/  IMAD.U32 R8, R15, 0x10000, RZ ;  /* 0x000100000f087824 */ /* 0x000fe400078e00ff */
[----:B------:R-:W-:Y:S01]  /*95e0*/  FMUL.FTZ R11, R20, R25 ;  /* 0x00000019140b7220 */ /* 0x000fe20000410000 */
[----:B------:R-:W-:Y:S01]  /*95f0*/  LOP3.LUT R9, R32, 0xffff0000, RZ, 0xc0, !PT ;  /* 0xffff000020097812 */ /* 0x000fe200078ec0ff */
[----:B------:R-:W-:Y:S01]  /*9600*/  FFMA.FTZ R44, R5, R28, -R44 ;  /* 0x0000001c052c7223 */ /* 0x000fe2000001082c */
[-C--:B------:R-:W-:Y:S01]  /*9610*/  FMUL.FTZ R28, R20, R3.reuse ;  /* 0x00000003141c7220 */ /* 0x080fe20000410000 */
[----:B------:R-:W-:Y:S01]  /*9620*/  LOP3.LUT R4, R12, 0xffff0000, RZ, 0xc0, !PT ;  /* 0xffff00000c047812 */ /* 0x000fe200078ec0ff */
[----:B------:R-:W-:Y:S01]  /*9630*/  FFMA.FTZ R20, R8, R3, -R11 ;  /* 0x0000000308147223 */ /* 0x000fe2000001080b */
[----:B------:R-:W-:Y:S01]  /*9640*/  FMUL.FTZ R3, R10, R9 ;  /* 0x000000090a037220 */ /* 0x000fe20000410000 */
[----:B------:R-:W-:Y:S01]  /*9650*/  LOP3.LUT R12, R13, 0xffff0000, RZ, 0xc0, !PT ;  /* 0xffff00000d0c7812 */ /* 0x000fe200078ec0ff */
[----:B------:R-:W-:Y:S01]  /*9660*/  FFMA.FTZ R34, R5, R36, R34 ;  /* 0x0000002405227223 */ /* 0x000fe20000010022 */
[C---:B------:R-:W-:Y:S01]  /*9670*/  IMAD.U32 R6, R14.reuse, 0x10000, RZ ;  /* 0x000100000e067824 */ /* 0x040fe200078e00ff */
[----:B------:R-:W-:Y:S01]  /*9680*/  LOP3.LUT R7, R14, 0xffff0000, RZ, 0xc0, !PT ;  /* 0xffff00000e077812 */ /* 0x000fe200078ec0ff */
[----:B------:R-:W-:Y:S01]  /*9690*/  IMAD.U32 R13, R26, 0x10000, RZ ;  /* 0x000100001a0d7824 */ /* 0x000fe200078e00ff */
[----:B------:R-:W-:Y:S01]  /*96a0*/  LOP3.LUT R14, R15, 0xffff0000, RZ, 0xc0, !PT ;  /* 0xffff00000f0e7812 */ /* 0x000fe200078ec0ff */
[----:B------:R-:W-:-:S02]  /*96b0*/  IMAD.U32 R5, R37, 0x10000, RZ ;  /* 0x0001000025057824 */ /* 0x000fc400078e00ff */
[-C--:B------:R-:W-:Y:S01]  /*96c0*/  FMUL.FTZ R11, R10, R21.reuse ;  /* 0x000000150a0b7220 */ /* 0x080fe20000410000 */
[----:B------:R-:W-:Y:S01]  /*96d0*/  LOP3.LUT R15, R26, 0xffff0000, RZ, 0xc0, !PT ;  /* 0xffff00001a0f7812 */ /* 0x000fe200078ec0ff */
[----:B------:R-:W-:Y:S01]  /*96e0*/  FFMA.FTZ R21, R4, R21, -R3 ;  /* 0x0000001504157223 */ /* 0x000fe20000010803 */
[----:B------:R-:W-:Y:S01]  /*96f0*/  LOP3.LUT R26, R27, 0xffff0000, RZ, 0xc0, !PT ;  /* 0xffff00001b1a7812 */ /* 0x000fe200078ec0ff */
[----:B------:R-:W-:Y:S02]  /*9700*/  IMAD.U32 R3, R30, 0x10000, RZ ;  /* 0x000100001e037824 */ /* 0x000fe400078e00ff */
[----:B------:R-:W-:Y:S01]  /*9710*/  FMUL.FTZ R27, R13, R5 ;  /* 0x000000050d1b7220 */ /* 0x000fe20000410000 */
        /* <DEDUP_REMOVED lines=9> */
[C---:B------:R-:W-:Y:S01]  /*97b0*/  FMUL.FTZ R6, R15.reuse, R4 ;  /* 0x000000040f067220 */ /* 0x040fe20000410000 */
[----:B------:R-:W-:Y:S01]  /*97c0*/  FFMA.FTZ R28, R8, R25, R28 ;  /* 0x00000019081c7223 */ /* 0x000fe2000001001c */
[-C--:B------:R-:W-:Y:S01]  /*97d0*/  FMUL.FTZ R15, R15, R30.reuse ;  /* 0x0000001e0f0f7220 */ /* 0x080fe20000410000 */
[----:B------:R-:W-:Y:S01]  /*97e0*/  FMUL.FTZ R25, R24, R35 ;  /* 0x0000002318197220 */ /* 0x000fe20000410000 */
[----:B------:R-:W-:Y:S01]  /*97f0*/  FMUL.FTZ R5, R26, R3 ;  /* 0x000000031a057220 */ /* 0x000fe20000410000 */
[----:B------:R-:W-:Y:S01]  /*9800*/  FMUL.FTZ R24, R24, R29 ;  /* 0x0000001d18187220 */ /* 0x000fe20000410000 */
[----:B------:R-:W-:Y:S01]  /*9810*/  FMUL.FTZ R26, R26, R31 ;  /* 0x0000001f1a1a7220 */ /* 0x000fe20000410000 */
[C---:B------:R-:W-:Y:S01]  /*9820*/  FFMA.FTZ R6, R7.reuse, R30, -R6 ;  /* 0x0000001e07067223 */ /* 0x040fe20000010806 */
[----:B------:R-:W-:Y:S01]  /*9830*/  FFMA.FTZ R15, R7, R4, R15 ;  /* 0x00000004070f7223 */ /* 0x000fe2000001000f */
        /* <DEDUP_REMOVED lines=14> */
.L_x_14330:
[----:B------:R-:W-:Y:S05]  /*9920*/  BSYNC B0 ;  /* 0x0000000000007941 */ /* 0x000fea0003800000 */
.L_x_14316:
        /* <DEDUP_REMOVED lines=8> */
.L_x_14313:
[----:B0123--:R-:W0:Y:S01]  /*99b0*/  S2R R0, SR_TID.X ;  /* 0x0000000000007919 */ /* 0x00fe220000002100 */
[----:B------:R-:W-:Y:S01]  /*99c0*/  ISETP.NE.AND P0, PT, R209, 0x3, PT ;  /* 0x00000003d100780c */ /* 0x000fe20003f05270 */
[----:B------:R-:W-:Y:S05]  /*99d0*/  WARPSYNC.ALL ;  /* 0x0000000000007948 */ /* 0x000fea0003800000 */
[----:B0-----:R-:W-:-:S05]  /*99e0*/  SHF.R.U32.HI R0, RZ, 0x7, R0 ;  /* 0x00000007ff007819 */ /* 0x001fca0000011600 */
[----:B------:R-:W-:-:S05]  /*99f0*/  VIADD R14, R0, 0x8 ;  /* 0x00000008000e7836 */ /* 0x000fca0000000000 */
[----:B------:R0:W-:Y:S06]  /*9a00*/  BAR.SYNC.DEFER_BLOCKING R14, 0x100 ;  /* 0x0004000e0000751d */ /* 0x0001ec0000010000 */
[----:B------:R-:W-:Y:S05]  /*9a10*/  @!P0 BRA `(.L_x_14340) ;  /* 0x0000000000048947 */ /* 0x000fea0003800000 */
[----:B------:R-:W-:Y:S01]  /*9a20*/  BPT.TRAP 0x1 ;  /* 0x000000040000795c */ /* 0x000fe20000300000 */
.L_x_14340:
[----:B------:R-:W-:Y:S01]  /*9a30*/  IMAD R9, R23, 0x8, R19 ;  /* 0x0000000817097824 */ /* 0x000fe200078e0213 */
[----:B------:R-:W-:-:S04]  /*9a40*/  SHF.L.U32 R72, R207, 0x1f, RZ ;  /* 0x0000001fcf487819 */ /* 0x000fc800000006ff */
[----:B------:R1:W2:Y:S01]  /*9a50*/  SYNCS.PHASECHK.TRANS64.TRYWAIT P1, [R9+URZ+0x22830], R72 ;  /* 0x02283048090075a7 */ /* 0x0002a2000802017f */
[----:B------:R-:W-:Y:S05]  /*9a60*/  @!P0 BRA `(.L_x_14341) ;  /* 0x0000000000048947 */ /* 0x000fea0003800000 */
[----:B------:R-:W-:Y:S01]  /*9a70*/  BPT.TRAP 0x1 ;  /* 0x000000040000795c */ /* 0x000fe20000300000 */
.L_x_14341:
[----:B------:R-:W-:Y:S01]  /*9a80*/  VIADD R0, R19, 0x1c400 ;  /* 0x0001c40013007836 */ /* 0x000fe20000000000 */
[----:B------:R-:W-:Y:S01]  /*9a90*/  LOP3.LUT R6, R33, 0x10000, RZ, 0xfc, !PT ;  /* 0x0001000021067812 */ /* 0x000fe200078efcff */
[----:B------:R-:W-:-:S03]  /*9aa0*/  IMAD.MOV.U32 R7, RZ, RZ, 0x40000040 ;  /* 0x40000040ff077424 */ /* 0x000fc600078e00ff */
[----:B------:R-:W-:-:S04]  /*9ab0*/  SHF.R.U32.HI R0, RZ, 0x4, R0 ;  /* 0x00000004ff007819 */ /* 0x000fc80000011600 */
[----:B------:R-:W-:-:S04]  /*9ac0*/  LOP3.LUT R0, R0, 0x3fff, RZ, 0xc0, !PT ;  /* 0x00003fff00007812 */ /* 0x000fc800078ec0ff */
[----:B------:R-:W-:Y:S01]  /*9ad0*/  LOP3.LUT R222, R0, 0x10000, RZ, 0xfc, !PT ;  /* 0x0001000000de7812 */ /* 0x000fe200078efcff */
[----:B--2---:R-:W-:Y:S06]  /*9ae0*/  @P1 BRA `(.L_x_14342) ;  /* 0x0000000000081947 */ /* 0x004fec0003800000 */
[----:B------:R-:W2:Y:S02]  /*9af0*/  SYNCS.PHASECHK.TRANS64.TRYWAIT P1, [R9+URZ+0x22830], R72 ;  /* 0x02283048090075a7 */ /* 0x000ea4000802017f */
[----:B--2---:R-:W-:Y:S05]  /*9b00*/  @!P1 BRA `(.L_x_14343) ;  /* 0x0000012000249947 */ /* 0x004fea0003800000 */
.L_x_14342:
[----:B------:R-:W-:Y:S01]  /*9b10*/  IMAD R4, R23, 0x300, R222 ;  /* 0x0000030017047824 */ /* 0x000fe200078e02de */
        /* <DEDUP_REMOVED lines=10> */
[----:B------:R-:W3:Y:S01]  /*9bc0*/  S2R R0, SR_TID.X ;  /* 0x0000000000007919 */ /* 0x000ee20000002100 */
[----:B------:R-:W-:-:S02]  /*9bd0*/  IMAD.MOV.U32 R11, RZ, RZ, 0x40000040 ;  /* 0x40000040ff0b7424 */ /* 0x000fc400078e00ff */
[----:B------:R-:W-:Y:S02]  /*9be0*/  VIADD R12, R6, 0x4 ;  /* 0x00000004060c7836 */ /* 0x000fe40000000000 */
[----:B------:R-:W-:Y:S02]  /*9bf0*/  IMAD.MOV.U32 R13, RZ, RZ, 0x40000040 ;  /* 0x40000040ff0d7424 */ /* 0x000fe400078e00ff */
[----:B------:R-:W-:-:S04]  /*9c00*/  IMAD.MOV.U32 R5, RZ, RZ, 0x40000040 ;  /* 0x40000040ff057424 */ /* 0x000fc800078e00ff */
        /* <DEDUP_REMOVED lines=8> */
[----:B---3--:R-:W-:-:S04]  /*9c90*/  SHF.R.U32.HI R0, RZ, 0x7, R0 ;  /* 0x00000007ff007819 */ /* 0x008fc80000011600 */
[----:B------:R-:W-:Y:S01]  /*9ca0*/  IADD3 R212, -R0, 0xb, RZ ;  /* 0x0000000b00d47810 */ /* 0x000fe20007ffe1ff */
[----:B------:R-:W-:Y:S02]  /*9cb0*/  WARPGROUP.DEPBAR.LE gsb0, 0x0 ;  /* 0x00008000000079c5 */ /* 0x000fe40000010000 */
[----:B------:R-:W-:-:S06]  /*9cc0*/  WARPGROUP.ARRIVE ;  /* 0x00000000000079c5 */ /* 0x000fcc0000000000 */
[----:B------:R-:W-:Y:S01]  /*9cd0*/  HGMMA.64x96x16.F32.BF16 R24, gdesc[UR4], R24, gsb0 ;  /* 0x01600000041879f0 */ /* 0x000fe20008001818 */
        /* <DEDUP_REMOVED lines=20> */
.L_x_14344:
[----:B------:R-:W4:Y:S01]  /*9e20*/  LDL R0, [R1+0x10] ;  /* 0x0000100001007983 */ /* 0x000f220000100800 */
[----:B------:R-:W5:Y:S03]  /*9e30*/  LDC R3, c[0x0][0x448] ;  /* 0x00011200ff037b82 */ /* 0x000f660000000800 */
[----:B------:R-:W2:Y:S04]  /*9e40*/  LDL R8, [R1+0x4] ;  /* 0x0000040001087983 */ /* 0x000ea80000100800 */
[----:B------:R-:W3:Y:S01]  /*9e50*/  LDL R5, [R1+0x18] ;  /* 0x0000180001057983 */ /* 0x000ee20000100800 */
[----:B------:R-:W-:Y:S01]  /*9e60*/  LOP3.LUT R22, R22, 0xfffffff7, RZ, 0xc0, !PT ;  /* 0xfffffff716167812 */ /* 0x000fe200078ec0ff */
[----:B------:R-:W-:Y:S01]  /*9e70*/  ULDC UR4, c[0x0][0x988] ;  /* 0x0002620000047ab9 */ /* 0x000fe20000000800 */
[----:B------:R-:W0:Y:S01]  /*9e80*/  S2R R75, SR_CgaCtaId ;  /* 0x00000000004b7919 */ /* 0x000e220000008800 */
[----:B-----5:R-:W-:-:S13]  /*9e90*/  ISETP.NE.AND P1, PT, R3, 0x1, PT ;  /* 0x000000010300780c */ /* 0x020fda0003f25270 */
[----:B------:R-:W5:Y:S01]  /*9ea0*/  @P1 LDC R3, c[0x0][0x44c] ;  /* 0x00011300ff031b82 */ /* 0x000f620000000800 */
[----:B------:R-:W-:-:S07]  /*9eb0*/  @P1 LOP3.LUT R22, R22, 0x8, RZ, 0xfc, !PT ;  /* 0x0000000816161812 */ /* 0x000fce00078efcff */
[----:B------:R-:W1:Y:S01]  /*9ec0*/  @P1 LDC R4, c[0x0][0x450] ;  /* 0x00011400ff041b82 */ /* 0x000e620000000800 */
[----:B----4-:R-:W-:-:S04]  /*9ed0*/  IMAD.IADD R0, R0, 0x1, R223 ;  /* 0x0000000100007824 */ /* 0x010fc800078e02df */
[----:B-----5:R-:W-:-:S05]  /*9ee0*/  @P1 IMAD.HI.U32 R3, R0, R3, RZ ;  /* 0x0000000300031227 */ /* 0x020fca00078e00ff */
[----:B-1----:R-:W-:Y:S01]  /*9ef0*/  @P1 SHF.R.U32.HI R0, RZ, R4, R3 ;  /* 0x00000004ff001219 */ /* 0x002fe20000011603 */
[----:B--2---:R-:W-:-:S04]  /*9f00*/  IMAD R3, R172, -0x60, R8 ;  /* 0xffffffa0ac037824 */ /* 0x004fc800078e0208 */
[----:B------:R-:W1:Y:S01]  /*9f10*/  SHFL.IDX PT, R4, R0, 0x1, 0x1c1f ;  /* 0x003c1f0000047f89 */ /* 0x000e6200000e0000 */
[----:B------:R-:W-:-:S03]  /*9f20*/  VIADD R3, R3, 0x60 ;  /* 0x0000006003037836 */ /* 0x000fc60000000000 */
[----:B------:R-:W2:Y:S01]  /*9f30*/  SHFL.IDX PT, R0, R0, RZ, 0x1c1f ;  /* 0x001c1fff00007589 */ /* 0x000ea200000e0000 */
[----:B---3--:R-:W-:-:S05]  /*9f40*/  IMAD R3, R5, -0x2, R3 ;  /* 0xfffffffe05037824 */ /* 0x008fca00078e0203 */
[----:B------:R-:W-:-:S04]  /*9f50*/  IADD3 R8, -R220, 0x1, R3 ;  /* 0x00000001dc087810 */ /* 0x000fc80007ffe103 */
        /* <DEDUP_REMOVED lines=58> */
[C---:B------:R-:W-:Y:S02]  /*a300*/  ISETP.GT.AND P2, PT, R5.reuse, 0x50, PT ;  /* 0x000000500500780c */ /* 0x040fe40003f44270 */
[----:B------:R-:W-:Y:S02]  /*a310*/  FMNMX.FTZ R15, R62, R15, !PT ;  /* 0x0000000f3e0f7209 */ /* 0x000fe40007810000 */
[----:B------:R-:W-:-:S02]  /*a320*/  ISETP.GT.AND P1, PT, R5, 0x51, PT ;  /* 0x000000510500780c */ /* 0x000fc40003f24270 */
[----:B------:R-:W-:Y:S02]  /*a330*/  FSEL R66, R66, -INF , P2 ;  /* 0xff80000042427808 */ /* 0x000fe40001000000 */
[----:B------:R-:W-:Y:S02]  /*a340*/  FMNMX.FTZ R15, R78, R15, !PT ;  /* 0x0000000f4e0f7209 */ /* 0x000fe40007810000 */
[----:B------:R-:W-:Y:S02]  /*a350*/  FSEL R76, R67, -INF , P1 ;  /* 0xff800000434c7808 */ /* 0x000fe40000800000 */
[C---:B------:R-:W-:Y:S02]  /*a360*/  ISETP.GT.AND P2, PT, R5.reuse, 0x58, PT ;  /* 0x000000580500780c */ /* 0x040fe40003f44270 */
[----:B------:R-:W-:Y:S02]  /*a370*/  ISETP.GT.AND P1, PT, R5, 0x59, PT ;  /* 0x000000590500780c */ /* 0x000fe40003f24270 */
[----:B--2---:R-:W-:Y:S01]  /*a380*/  VIADDMNMX R51, R0, R8, R3, PT ;  /* 0x0000000800337246 */ /* 0x004fe20003800103 */
[----:B------:R-:W-:Y:S01]  /*a390*/  IMAD.U32 R0, RZ, RZ, UR4 ;  /* 0x00000004ff007e24 */ /* 0x000fe2000f8e00ff */
[----:B------:R-:W-:-:S02]  /*a3a0*/  FMNMX.FTZ R15, R66, R15, !PT ;  /* 0x0000000f420f7209 */ /* 0x000fc40007810000 */
[----:B------:R-:W-:Y:S02]  /*a3b0*/  FSEL R70, R70, -INF , P2 ;  /* 0xff80000046467808 */ /* 0x000fe40001000000 */
[----:B------:R-:W-:Y:S02]  /*a3c0*/  FSEL R71, R71, -INF , P1 ;  /* 0xff80000047477808 */ /* 0x000fe40000800000 */
[C---:B------:R-:W-:Y:S02]  /*a3d0*/  ISETP.GT.AND P1, PT, R51.reuse, RZ, PT ;  /* 0x000000ff3300720c */ /* 0x040fe40003f24270 */
[C---:B------:R-:W-:Y:S02]  /*a3e0*/  ISETP.GT.AND P2, PT, R51.reuse, 0x1, PT ;  /* 0x000000013300780c */ /* 0x040fe40003f44270 */
[----:B------:R-:W-:Y:S02]  /*a3f0*/  FMNMX.FTZ R15, R76, R15, !PT ;  /* 0x0000000f4c0f7209 */ /* 0x000fe40007810000 */
[----:B------:R-:W-:-:S02]  /*a400*/  ISETP.GT.AND P3, PT, R51, 0x8, PT ;  /* 0x000000083300780c */ /* 0x000fc40003f64270 */
[----:B------:R-:W-:Y:S02]  /*a410*/  FSEL R39, R24, -INF , P1 ;  /* 0xff80000018277808 */ /* 0x000fe40000800000 */
[----:B------:R-:W-:Y:S02]  /*a420*/  FSEL R35, R25, -INF , P2 ;  /* 0xff80000019237808 */ /* 0x000fe40001000000 */
[----:B------:R-:W-:Y:S02]  /*a430*/  FMNMX.FTZ R94, R70, R15, !PT ;  /* 0x0000000f465e7209 */ /* 0x000fe40007810000 */
[----:B------:R-:W-:Y:S02]  /*a440*/  ISETP.GT.AND P1, PT, R51, 0x9, PT ;  /* 0x000000093300780c */ /* 0x000fe40003f24270 */
[----:B------:R-:W-:Y:S02]  /*a450*/  FSEL R27, R28, -INF , P3 ;  /* 0xff8000001c1b7808 */ /* 0x000fe40001800000 */
[----:B------:R-:W-:-:S02]  /*a460*/  FMNMX.FTZ R8, R39, R35, !PT ;  /* 0x0000002327087209 */ /* 0x000fc40007810000 */
[----:B------:R-:W-:Y:S02]  /*a470*/  FMNMX.FTZ R94, R71, R94, !PT ;  /* 0x0000005e475e7209 */ /* 0x000fe40007810000 */
[----:B------:R-:W-:Y:S02]  /*a480*/  ISETP.GT.AND P2, PT, R51, 0x10, PT ;  /* 0x000000103300780c */ /* 0x000fe40003f44270 */
[----:B------:R-:W-:Y:S01]  /*a490*/  FSEL R29, R29, -INF , P1 ;  /* 0xff8000001d1d7808 */ /* 0x000fe20000800000 */
[----:B------:R-:W1:Y:S01]  /*a4a0*/  SHFL.BFLY PT, R5, R94, 0x2, 0x1f ;  /* 0x0c401f005e057f89 */ /* 0x000e6200000e0000 */
        /* <DEDUP_REMOVED lines=19> */
[----:B-1----:R-:W-:Y:S02]  /*a5e0*/  FMNMX.FTZ R5, R94, R5, !PT ;  /* 0x000000055e057209 */ /* 0x002fe40007810000 */
[----:B------:R-:W-:-:S02]  /*a5f0*/  ISETP.GT.AND P2, PT, R51, 0x29, PT ;  /* 0x000000293300780c */ /* 0x000fc40003f44270 */
[----:B------:R-:W-:Y:S01]  /*a600*/  FSEL R43, R44, -INF , P1 ;  /* 0xff8000002c2b7808 */ /* 0x000fe20000800000 */
[----:B------:R-:W1:Y:S01]  /*a610*/  SHFL.BFLY PT, R96, R5, 0x1, 0x1f ;  /* 0x0c201f0005607f89 */ /* 0x000e6200000e0000 */
        /* <DEDUP_REMOVED lines=22> */
[----:B------:R-:W-:Y:S01]  /*a780*/  FMUL.FTZ R5, R3, R0 ;  /* 0x0000000003057220 */ /* 0x000fe20000410000 */
[----:B------:R-:W-:-:S02]  /*a790*/  FMNMX.FTZ R32, R73, R28, !PT ;  /* 0x0000001c49207209 */ /* 0x000fc40007810000 */
[----:B------:R-:W-:Y:S02]  /*a7a0*/  ISETP.GT.AND P2, PT, R51, 0x49, PT ;  /* 0x000000493300780c */ /* 0x000fe40003f44270 */
[----:B------:R-:W-:Y:S02]  /*a7b0*/  FSEL R45, R60, -INF , P1 ;  /* 0xff8000003c2d7808 */ /* 0x000fe40000800000 */
[----:B------:R-:W-:Y:S02]  /*a7c0*/  FMNMX.FTZ R32, R57, R32, !PT ;  /* 0x0000002039207209 */ /* 0x000fe40007810000 */
[----:B------:R-:W-:Y:S02]  /*a7d0*/  FSETP.NEU.FTZ.AND P4, PT, R3, -INF , PT ;  /* 0xff8000000300780b */ /* 0x000fe40003f9d000 */
[----:B------:R-:W-:Y:S02]  /*a7e0*/  ISETP.GT.AND P1, PT, R51, 0x50, PT ;  /* 0x000000503300780c */ /* 0x000fe40003f24270 */
[----:B------:R-:W-:-:S02]  /*a7f0*/  FSEL R61, R61, -INF , P2 ;  /* 0xff8000003d3d7808 */ /* 0x000fc40001000000 */
        /* <DEDUP_REMOVED lines=22> */
[----:B------:R-:W1:Y:S01]  /*a960*/  MUFU.EX2 R8, R82 ;  /* 0x0000005200087308 */ /* 0x000e620000000800 */
[-CC-:B------:R-:W-:Y:S01]  /*a970*/  FFMA.FTZ R155, R92, R0.reuse, -R5.reuse ;  /* 0x000000005c9b7223 */ /* 0x180fe20000010805 */
[--C-:B------:R-:W-:Y:S01]  /*a980*/  FFMA.FTZ R159, R46, R0, -R5.reuse ;  /* 0x000000002e9f7223 */ /* 0x100fe20000010805 */
[----:B------:R-:W-:Y:S01]  /*a990*/  FMNMX.FTZ R42, R69, R34, !PT ;  /* 0x00000022452a7209 */ /* 0x000fe20007810000 */
[-CC-:B------:R-:W-:Y:S01]  /*a9a0*/  FFMA.FTZ R34, R4, R0.reuse, -R5.reuse ;  /* 0x0000000004227223 */ /* 0x180fe20000010805 */
[-CC-:B------:R-:W-:Y:S01]  /*a9b0*/  FFMA.FTZ R161, R50, R0.reuse, -R5.reuse ;  /* 0x0000000032a17223 */ /* 0x180fe20000010805 */
[-CC-:B------:R-:W-:Y:S01]  /*a9c0*/  FFMA.FTZ R40, R30, R0.reuse, -R5.reuse ;  /* 0x000000001e287223 */ /* 0x180fe20000010805 */
[-CC-:B------:R-:W-:Y:S01]  /*a9d0*/  FFMA.FTZ R163, R54, R0.reuse, -R5.reuse ;  /* 0x0000000036a37223 */ /* 0x180fe20000010805 */
[----:B------:R-:W2:Y:S01]  /*a9e0*/  SHFL.BFLY PT, R51, R42, 0x2, 0x1f ;  /* 0x0c401f002a337f89 */ /* 0x000ea200000e0000 */
[----:B------:R-:W-:Y:S01]  /*a9f0*/  MUFU.EX2 R203, R203 ;  /* 0x000000cb00cb7308 */ /* 0x000fe20000000800 */
[-CC-:B------:R-:W-:Y:S01]  /*aa00*/  FFMA.FTZ R165, R58, R0.reuse, -R5.reuse ;  /* 0x000000003aa57223 */ /* 0x180fe20000010805 */
[-CC-:B------:R-:W-:Y:S01]  /*aa10*/  FFMA.FTZ R167, R62, R0.reuse, -R5.reuse ;  /* 0x000000003ea77223 */ /* 0x180fe20000010805 */
[-CC-:B------:R-:W-:Y:S01]  /*aa20*/  FFMA.FTZ R30, R78, R0.reuse, -R5.reuse ;  /* 0x000000004e1e7223 */ /* 0x180fe20000010805 */
[-CC-:B------:R-:W-:Y:S01]  /*aa30*/  FFMA.FTZ R169, R66, R0.reuse, -R5.reuse ;  /* 0x0000000042a97223 */ /* 0x180fe20000010805 */
[----:B------:R-:W-:-:S03]  /*aa40*/  FFMA.FTZ R171, R70, R0, -R5 ;  /* 0x0000000046ab7223 */ /* 0x000fc60000010805 */
[----:B------:R-:W-:Y:S01]  /*aa50*/  MUFU.EX2 R24, R86 ;  /* 0x0000005600187308 */ /* 0x000fe20000000800 */
[----:B-1----:R-:W-:Y:S01]  /*aa60*/  FADD.FTZ R48, R201, R8 ;  /* 0x00000008c9307221 */ /* 0x002fe20000010000 */
[----:B------:R-:W-:-:S06]  /*aa70*/  F2FP.BF16.F32.PACK_AB R201, R8, R201 ;  /* 0x000000c908c9723e */ /* 0x000fcc00000010ff */
[----:B------:R-:W-:Y:S01]  /*aa80*/  MUFU.EX2 R153, R153 ;  /* 0x0000009900997308 */ /* 0x000fe20000000800 */
[----:B--2---:R-:W-:-:S07]  /*aa90*/  FMNMX.FTZ R51, R42, R51, !PT ;  /* 0x000000332a337209 */ /* 0x004fce0007810000 */
[----:B------:R-:W-:Y:S01]  /*aaa0*/  MUFU.EX2 R28, R90 ;  /* 0x0000005a001c7308 */ /* 0x000fe20000000800 */
[-CC-:B------:R-:W-:Y:S01]  /*aab0*/  FFMA.FTZ R42, R38, R0.reuse, -R5.reuse ;  /* 0x00000000262a7223 */ /* 0x180fe20000010805 */
[-CC-:B------:R-:W-:Y:S01]  /*aac0*/  FFMA.FTZ R38, R76, R0.reuse, -R5.reuse ;  /* 0x000000004c267223 */ /* 0x180fe20000010805 */
[----:B------:R-:W1:Y:S05]  /*aad0*/  SHFL.BFLY PT, R4, R51, 0x1, 0x1f ;  /* 0x0c201f0033047f89 */ /* 0x000e6a00000e0000 */
[----:B------:R-:W-:Y:S08]  /*aae0*/  MUFU.EX2 R155, R155 ;  /* 0x0000009b009b7308 */ /* 0x000ff00000000800 */
[----:B------:R2:W-:Y:S08]  /*aaf0*/  MUFU.EX2 R32, R36 ;  /* 0x0000002400207308 */ /* 0x0005f00000000800 */
[----:B------:R-:W-:Y:S01]  /*ab00*/  MUFU.EX2 R157, R157 ;  /* 0x0000009d009d7308 */ /* 0x000fe20000000800 */
[-CC-:B--2---:R-:W-:Y:S01]  /*ab10*/  FFMA.FTZ R36, R26, R0.reuse, -R5.reuse ;  /* 0x000000001a247223 */ /* 0x184fe20000010805 */
[-CC-:B------:R-:W-:Y:S01]  /*ab20*/  FFMA.FTZ R26, R74, R0.reuse, -R5.reuse ;  /* 0x000000004a1a7223 */ /* 0x180fe20000010805 */
[----:B------:R-:W-:Y:S01]  /*ab30*/  FFMA.FTZ R5, R71, R0, -R5 ;  /* 0x0000000047057223 */ /* 0x000fe20000010805 */
[----:B-1----:R-:W-:-:S04]  /*ab40*/  FMNMX.FTZ R4, R51, R4, !PT ;  /* 0x0000000433047209 */ /* 0x002fc80007810000 */
[C---:B------:R-:W-:Y:S01]  /*ab50*/  FSETP.NEU.FTZ.AND P1, PT, R4.reuse, -INF , PT ;  /* 0xff8000000400780b */ /* 0x040fe20003f3d000 */
[----:B------:R-:W-:Y:S01]  /*ab60*/  FMUL.FTZ R44, R4, R0 ;  /* 0x00000000042c7220 */ /* 0x000fe20000410000 */
[----:B------:R-:W-:Y:S04]  /*ab70*/  MUFU.EX2 R34, R34 ;  /* 0x0000002200227308 */ /* 0x000fe80000000800 */
        /* <DEDUP_REMOVED lines=28> */
[----:B------:R-:W-:-:S05]  /*ad40*/  FFMA.FTZ R44, R69, R0, -R44 ;  /* 0x00000000452c7223 */ /* 0x000fca000001082c */
[----:B------:R2:W3:Y:S01]  /*ad50*/  MUFU.EX2 R202, R29 ;  /* 0x0000001d00ca7308 */ /* 0x0004e20000000800 */
[----:B-1----:R-:W-:Y:S01]  /*ad60*/  FADD.FTZ R46, R39, R200 ;  /* 0x000000c8272e7221 */ /* 0x002fe20000010000 */
[----:B------:R-:W-:-:S06]  /*ad70*/  F2FP.BF16.F32.PACK_AB R200, R200, R39 ;  /* 0x00000027c8c8723e */ /* 0x000fcc00000010ff */
[----:B------:R1:W4:Y:S01]  /*ad80*/  MUFU.EX2 R152, R15 ;  /* 0x0000000f00987308 */ /* 0x0003220000000800 */
[----:B--2---:R-:W-:-:S07]  /*ad90*/  FADD.FTZ R29, R27, R46 ;  /* 0x0000002e1b1d7221 */ /* 0x004fce0000010000 */
[----:B------:R-:W2:Y:S01]  /*ada0*/  MUFU.EX2 R33, R33 ;  /* 0x0000002100217308 */ /* 0x000ea20000000800 */
[----:B-1----:R-:W-:Y:S01]  /*adb0*/  FADD.FTZ R15, R203, R48 ;  /* 0x00000030cb0f7221 */ /* 0x002fe20000010000 */
[----:B---3--:R-:W-:Y:S01]  /*adc0*/  FADD.FTZ R29, R202, R29 ;  /* 0x0000001dca1d7221 */ /* 0x008fe20000010000 */
[C---:B------:R-:W-:Y:S02]  /*add0*/  F2FP.BF16.F32.PACK_AB R203, R24.reuse, R203 ;  /* 0x000000cb18cb723e */ /* 0x040fe400000010ff */
[----:B------:R-:W-:Y:S01]  /*ade0*/  FADD.FTZ R46, R24, R15 ;  /* 0x0000000f182e7221 */ /* 0x000fe20000010000 */
[----:B------:R-:W-:Y:S01]  /*adf0*/  VIADD R15, R9, 0x22840 ;  /* 0x00022840090f7836 */ /* 0x000fe20000000000 */
[----:B------:R-:W-:Y:S01]  /*ae00*/  F2FP.BF16.F32.PACK_AB R202, R202, R27 ;  /* 0x0000001bcaca723e */ /* 0x000fe200000010ff */
[----:B------:R-:W1:Y:S01]  /*ae10*/  MUFU.EX2 R25, R25 ;  /* 0x0000001900197308 */ /* 0x000e620000000800 */
[----:B------:R-:W-:Y:S01]  /*ae20*/  FADD.FTZ R35, R153, R46 ;  /* 0x0000002e99237221 */ /* 0x000fe20000010000 */
[----:B----4-:R-:W-:Y:S01]  /*ae30*/  FADD.FTZ R46, R152, R29 ;  /* 0x0000001d982e7221 */ /* 0x010fe20000010000 */
[----:B0-----:R-:W-:-:S02]  /*ae40*/  PRMT R15, R75, 0x654, R15 ;  /* 0x000006544b0f7816 */ /* 0x001fc4000000000f */
[C---:B------:R-:W-:Y:S01]  /*ae50*/  FADD.FTZ R48, R28.reuse, R35 ;  /* 0x000000231c307221 */ /* 0x040fe20000010000 */
[----:B------:R-:W-:Y:S01]  /*ae60*/  F2FP.BF16.F32.PACK_AB R153, R28, R153 ;  /* 0x000000991c99723e */ /* 0x000fe200000010ff */
[----:B------:R1:W-:Y:S01]  /*ae70*/  SYNCS.ARRIVE.TRANS64.RED.A1T0 RZ, [R15+URZ], RZ ;  /* 0x000000ff0fff79a7 */ /* 0x0003e2000810043f */
[----:B------:R-:W0:Y:S01]  /*ae80*/  MUFU.EX2 R154, R37 ;  /* 0x00000025009a7308 */ /* 0x000e220000000800 */
[----:B--2---:R-:W-:Y:S01]  /*ae90*/  FADD.FTZ R46, R33, R46 ;  /* 0x0000002e212e7221 */ /* 0x004fe20000010000 */
[----:B------:R-:W-:Y:S01]  /*aea0*/  FADD.FTZ R29, R155, R48 ;  /* 0x000000309b1d7221 */ /* 0x000fe20000010000 */
[C---:B------:R-:W-:Y:S02]  /*aeb0*/  F2FP.BF16.F32.PACK_AB R155, R32.reuse, R155 ;  /* 0x0000009b209b723e */ /* 0x040fe400000010ff */
[----:B------:R-:W-:Y:S01]  /*aec0*/  F2FP.BF16.F32.PACK_AB R152, R33, R152 ;  /* 0x000000982198723e */ /* 0x000fe200000010ff */
[----:B------:R-:W-:Y:S02]  /*aed0*/  FADD.FTZ R48, R32, R29 ;  /* 0x0000001d20307221 */ /* 0x000fe40000010000 */
[----:B------:R-:W2:Y:S01]  /*aee0*/  MUFU.EX2 R31, R31 ;  /* 0x0000001f001f7308 */ /* 0x000ea20000000800 */
[----:B-1----:R-:W-:Y:S01]  /*aef0*/  FADD.FTZ R15, R25, R46 ;  /* 0x0000002e190f7221 */ /* 0x002fe20000010000 */
[----:B------:R-:W-:Y:S01]  /*af00*/  FADD.FTZ R29, R157, R48 ;  /* 0x000000309d1d7221 */ /* 0x000fe20000010000 */
[----:B------:R-:W-:-:S03]  /*af10*/  F2FP.BF16.F32.PACK_AB R157, R34, R157 ;  /* 0x0000009d229d723e */ /* 0x000fc600000010ff */
[----:B------:R-:W-:Y:S02]  /*af20*/  FADD.FTZ R48, R34, R29 ;  /* 0x0000001d22307221 */ /* 0x000fe40000010000 */
[----:B------:R-:W1:Y:S01]  /*af30*/  MUFU.EX2 R156, R41 ;  /* 0x00000029009c7308 */ /* 0x000e620000000800 */
[C---:B0-----:R-:W-:Y:S01]  /*af40*/  FADD.FTZ R46, R154.reuse, R15 ;  /* 0x0000000f9a2e7221 */ /* 0x041fe20000010000 */
[----:B------:R-:W-:Y:S01]  /*af50*/  FADD.FTZ R29, R159, R48 ;  /* 0x000000309f1d7221 */ /* 0x000fe20000010000 */
[----:B------:R-:W-:-:S05]  /*af60*/  F2FP.BF16.F32.PACK_AB R154, R154, R25 ;  /* 0x000000199a9a723e */ /* 0x000fca00000010ff */
        /* <DEDUP_REMOVED lines=57> */
[----:B------:R-:W-:Y:S01]  /*b300*/  MUFU.EX2 R49, R49 ;  /* 0x0000003100317308 */ /* 0x000fe20000000800 */
[C---:B0-----:R-:W-:Y:S01]  /*b310*/  FADD.FTZ R8, R168.reuse, R15 ;  /* 0x0000000fa8087221 */ /* 0x041fe20000010000 */
[----:B------:R-:W-:-:S06]  /*b320*/  F2FP.BF16.F32.PACK_AB R168, R168, R47 ;  /* 0x0000002fa8a8723e */ /* 0x000fcc00000010ff */
[----:B------:R-:W0:Y:S01]  /*b330*/  MUFU.EX2 R171, R171 ;  /* 0x000000ab00ab7308 */ /* 0x000e220000000800 */
[C---:B--2---:R-:W-:Y:S01]  /*b340*/  FADD.FTZ R26, R38.reuse, R25 ;  /* 0x00000019261a7221 */ /* 0x044fe20000010000 */
[----:B------:R-:W-:-:S06]  /*b350*/  F2FP.BF16.F32.PACK_AB R169, R38, R169 ;  /* 0x000000a926a9723e */ /* 0x000fcc00000010ff */
[----:B------:R-:W1:Y:S08]  /*b360*/  MUFU.EX2 R44, R44 ;  /* 0x0000002c002c7308 */ /* 0x000e700000000800 */
[----:B------:R2:W3:Y:S01]  /*b370*/  MUFU.EX2 R24, R5 ;  /* 0x0000000500187308 */ /* 0x0004e20000000800 */
[----:B0-----:R-:W-:Y:S01]  /*b380*/  FADD.FTZ R15, R171, R26 ;  /* 0x0000001aab0f7221 */ /* 0x001fe20000010000 */
[----:B--2---:R-:W-:Y:S01]  /*b390*/  FADD.FTZ R5, R49, R8 ;  /* 0x0000000831057221 */ /* 0x004fe20000010000 */
[----:B-1----:R-:W-:-:S03]  /*b3a0*/  F2FP.BF16.F32.PACK_AB R170, R44, R49 ;  /* 0x000000312caa723e */ /* 0x002fc600000010ff */
[----:B------:R-:W-:Y:S01]  /*b3b0*/  FADD.FTZ R8, R44, R5 ;  /* 0x000000052c087221 */ /* 0x000fe20000010000 */
[C---:B---3--:R-:W-:Y:S01]  /*b3c0*/  FADD.FTZ R5, R24.reuse, R15 ;  /* 0x0000000f18057221 */ /* 0x048fe20000010000 */
[----:B------:R-:W-:Y:S01]  /*b3d0*/  F2FP.BF16.F32.PACK_AB R171, R24, R171 ;  /* 0x000000ab18ab723e */ /* 0x000fe200000010ff */
[----:B------:R-:W-:Y:S06]  /*b3e0*/  @!P0 BRA `(.L_x_14345) ;  /* 0x0000000000048947 */ /* 0x000fec0003800000 */
[----:B------:R-:W-:Y:S01]  /*b3f0*/  BPT.TRAP 0x1 ;  /* 0x000000040000795c */ /* 0x000fe20000300000 */
.L_x_14345:
[----:B------:R0:W1:Y:S01]  /*b400*/  SYNCS.PHASECHK.TRANS64.TRYWAIT P1, [R9+URZ+0x22850], R72 ;  /* 0x02285048090075a7 */ /* 0x000062000802017f */
[----:B------:R-:W-:Y:S05]  /*b410*/  @!P0 BRA `(.L_x_14346) ;  /* 0x0000000000048947 */ /* 0x000fea0003800000 */
[----:B------:R-:W-:Y:S01]  /*b420*/  BPT.TRAP 0x1 ;  /* 0x000000040000795c */ /* 0x000fe20000300000 */
.L_x_14346:
[----:B------:R-:W-:Y:S04]  /*b430*/  BSSY B0, `(.L_x_14347) ;  /* 0x0000004000007945 */ /* 0x000fe80003800000 */
[----:B-1----:R-:W-:Y:S05]  /*b440*/  @P1 BRA `(.L_x_14348) ;  /* 0x0000000000081947 */ /* 0x002fea0003800000 */
[----:B------:R-:W1:Y:S02]  /*b450*/  SYNCS.PHASECHK.TRANS64.TRYWAIT P1, [R9+URZ+0x22850], R72 ;  /* 0x02285048090075a7 */ /* 0x000e64000802017f */
[----:B-1----:R-:W-:Y:S05]  /*b460*/  @!P1 BRA `(.L_x_14349) ;  /* 0x0000010400e09947 */ /* 0x002fea0003800000 */
.L_x_14348:
[----:B------:R-:W-:Y:S05]  /*b470*/  BSYNC B0 ;  /* 0x0000000000007941 */ /* 0x000fea0003800000 */
.L_x_14347:
[----:B------:R-:W-:Y:S05]  /*b480*/  WARPSYNC.ALL ;  /* 0x0000000000007948 */ /* 0x000fea0003800000 */
[----:B------:R-:W-:Y:S01]  /*b490*/  VIADD R15, R19, 0x400 ;  /* 0x00000400130f7836 */ /* 0x000fe20000000000 */
[----:B------:R2:W-:Y:S01]  /*b4a0*/  BAR.SYNC.DEFER_BLOCKING R14, 0x100 ;  /* 0x0004000e0000751d */ /* 0x0005e20000010000 */
[----:B------:R-:W-:Y:S01]  /*b4b0*/  MOV R25, 0x40000040 ;  /* 0x4000004000197802 */ /* 0x000fe20000000f00 */
[----:B------:R-:W-:Y:S02]  /*b4c0*/  IMAD.MOV.U32 R27, RZ, RZ, 0x40000040 ;  /* 0x40000040ff1b7424 */ /* 0x000fe400078e00ff */
[----:B------:R-:W-:Y:S01]  /*b4d0*/  SHF.R.U32.HI R15, RZ, 0x4, R15 ;  /* 0x00000004ff0f7819 */ /* 0x000fe2000001160f */
[----:B------:R-:W-:Y:S01]  /*b4e0*/  IMAD.MOV.U32 R29, RZ, RZ, 0x40000040 ;  /* 0x40000040ff1d7424 */ /* 0x000fe200078e00ff */
[----:B------:R-:W-:Y:S01]  /*b4f0*/  R2UR UR7, R25 ;  /* 0x00000000190772ca */ /* 0x000fe200000e0000 */
[----:B------:R-:W-:Y:S01]  /*b500*/  IMAD.MOV.U32 R31, RZ, RZ, 0x40000040 ;  /* 0x40000040ff1f7424 */ /* 0x000fe200078e00ff */
[----:B------:R-:W-:-:S02]  /*b510*/  LOP3.LUT R15, R15, 0x3fff, RZ, 0xc0, !PT ;  /* 0x00003fff0f0f7812 */ /* 0x000fc400078ec0ff */
[----:B------:R-:W-:Y:S02]  /*b520*/  R2UR UR11, R27 ;  /* 0x000000001b0b72ca */ /* 0x000fe400000e0000 */
[----:B------:R-:W-:Y:S02]  /*b530*/  LOP3.LUT R221, R15, 0x3000000, RZ, 0xfc, !PT ;  /* 0x030000000fdd7812 */ /* 0x000fe400078efcff */
[----:B------:R-:W-:Y:S02]  /*b540*/  R2UR UR15, R29 ;  /* 0x000000001d0f72ca */ /* 0x000fe400000e0000 */
[----:B------:R-:W-:Y:S01]  /*b550*/  R2UR UR19, R27 ;  /* 0x000000001b1372ca */ /* 0x000fe200000e0000 */
[----:B------:R-:W-:Y:S01]  /*b560*/  IMAD R24, R23, 0xc00, R221 ;  /* 0x00000c0017187824 */ /* 0x000fe200078e02dd */
[----:B------:R-:W-:Y:S02]  /*b570*/  R2UR UR23, R31 ;  /* 0x000000001f1772ca */ /* 0x000fe400000e0000 */
[----:B------:R-:W-:Y:S01]  /*b580*/  R2UR UR27, R25 ;  /* 0x00000000191b72ca */ /* 0x000fe200000e0000 */
[C---:B------:R-:W-:Y:S01]  /*b590*/  VIADD R26, R24.reuse, 0x80 ;  /* 0x00000080181a7836 */ /* 0x040fe20000000000 */
[C---:B------:R-:W-:Y:S01]  /*b5a0*/  R2UR UR6, R24.reuse ;  /* 0x00000000180672ca */ /* 0x040fe200000e0000 */
[----:B------:R-:W-:-:S02]  /*b5b0*/  VIADD R28, R24, 0x100 ;  /* 0x00000100181c7836 */ /* 0x000fc40000000000 */
[----:B------:R-:W-:Y:S01]  /*b5c0*/  VIADD R30, R24, 0x200 ;  /* 0x00000200181e7836 */ /* 0x000fe20000000000 */
[----:B------:R-:W-:Y:S01]  /*b5d0*/  R2UR UR10, R26 ;  /* 0x000000001a0a72ca */ /* 0x000fe200000e0000 */
[----:B------:R-:W-:Y:S01]  /*b5e0*/  VIADD R26, R24, 0x180 ;  /* 0x00000180181a7836 */ /* 0x000fe20000000000 */
[----:B------:R-:W-:Y:S01]  /*b5f0*/  R2UR UR14, R28 ;  /* 0x000000001c0e72ca */ /* 0x000fe200000e0000 */
[----:B------:R-:W-:Y:S01]  /*b600*/  VIADD R24, R24, 0x280 ;  /* 0x0000028018187836 */ /* 0x000fe20000000000 */
[----:B------:R-:W-:Y:S02]  /*b610*/  R2UR UR22, R30 ;  /* 0x000000001e1672ca */ /* 0x000fe400000e0000 */
        /* <DEDUP_REMOVED lines=27> */
.L_x_14350:
[----:B------:R-:W2:Y:S01]  /*b7d0*/  LDL R154, [R1+0x4] ;  /* 0x00000400019a7983 */ /* 0x000ea20000100800 */
[----:B------:R-:W0:Y:S02]  /*b7e0*/  LDC R14, c[0x0][0x448] ;  /* 0x00011200ff0e7b82 */ /* 0x000e240000000800 */
[----:B0-----:R-:W-:-:S13]  /*b7f0*/  ISETP.NE.AND P1, PT, R14, 0x1, PT ;  /* 0x000000010e00780c */ /* 0x001fda0003f25270 */
[----:B------:R-:W0:Y:S08]  /*b800*/  @P1 LDC R14, c[0x0][0x44c] ;  /* 0x00011300ff0e1b82 */ /* 0x000e300000000800 */
[----:B------:R-:W1:Y:S01]  /*b810*/  @P1 LDC R153, c[0x0][0x450] ;  /* 0x00011400ff991b82 */ /* 0x000e620000000800 */
[----:B------:R-:W3:Y:S01]  /*b820*/  S2R R152, SR_CgaCtaId ;  /* 0x0000000000987919 */ /* 0x000ee20000008800 */
[----:B------:R-:W-:-:S02]  /*b830*/  IMAD.MOV.U32 R15, RZ, RZ, R223 ;  /* 0x000000ffff0f7224 */ /* 0x000fc400078e00df */
[----:B0-----:R-:W-:-:S05]  /*b840*/  @P1 IMAD.HI.U32 R14, R223, R14, RZ ;  /* 0x0000000edf0e1227 */ /* 0x001fca00078e00ff */
[----:B-1----:R-:W-:Y:S01]  /*b850*/  @P1 SHF.R.U32.HI R15, RZ, R153, R14 ;  /* 0x00000099ff0f1219 */ /* 0x002fe2000001160e */
[----:B------:R-:W-:-:S05]  /*b860*/  VIADD R9, R9, 0x22860 ;  /* 0x0002286009097836 */ /* 0x000fca0000000000 */
[----:B---3--:R-:W-:-:S04]  /*b870*/  PRMT R9, R152, 0x654, R9 ;  /* 0x0000065498097816 */ /* 0x008fc80000000009 */
[----:B------:R0:W-:Y:S02]  /*b880*/  SYNCS.ARRIVE.TRANS64.RED.A1T0 RZ, [R9+URZ], RZ ;  /* 0x000000ff09ff79a7 */ /* 0x0001e4000810043f */
[----:B0-----:R-:W-:Y:S01]  /*b890*/  VIADD R9, R172, 0xfffffffe ;  /* 0xfffffffeac097836 */ /* 0x001fe20000000000 */
[----:B--2---:R-:W-:-:S05]  /*b8a0*/  IADD3 R14, R15, R154, -R220 ;  /* 0x0000009a0f0e7210 */ /* 0x004fca0007ffe8dc */
[----:B------:R-:W-:-:S05]  /*b8b0*/  IMAD.HI R14, R14, 0x2aaaaaab, RZ ;  /* 0x2aaaaaab0e0e7827 */ /* 0x000fca00078e02ff */
[----:B------:R-:W-:-:S04]  /*b8c0*/  SHF.R.U32.HI R15, RZ, 0x1f, R14 ;  /* 0x0000001fff0f7819 */ /* 0x000fc8000001160e */
[----:B------:R-:W-:-:S04]  /*b8d0*/  LEA.HI.SX32 R15, R14, R15, 0x1c ;  /* 0x0000000f0e0f7211 */ /* 0x000fc800078fe2ff */
[----:B------:R-:W-:-:S05]  /*b8e0*/  VIMNMX R152, RZ, R15, !PT ;  /* 0x0000000fff987248 */ /* 0x000fca0007fe0100 */
[----:B------:R0:W-:Y:S01]  /*b8f0*/  STL [R1], R152 ;  /* 0x0000009801007387 */ /* 0x0001e20000100800 */
[----:B------:R-:W-:-:S13]  /*b900*/  ISETP.GE.AND P1, PT, R9, R152, PT ;  /* 0x000000980900720c */ /* 0x000fda0003f26270 */
[----:B0-----:R-:W-:Y:S05]  /*b910*/  @!P1 BRA `(.L_x_14351) ;  /* 0x0000002400c49947 */ /* 0x001fea0003800000 */
[----:B------:R-:W-:Y:S02]  /*b920*/  IMAD.MOV.U32 R201, RZ, RZ, R3 ;  /* 0x000000ffffc97224 */ /* 0x000fe400078e0003 */
[----:B------:R-:W-:-:S07]  /*b930*/  IMAD.MOV.U32 R200, RZ, RZ, R4 ;  /* 0x000000ffffc87224 */ /* 0x000fce00078e0004 */
.L_x_14363:
[----:B------:R-:W-:Y:S01]  /*b940*/  VIADD R23, R23, 0x1 ;  /* 0x0000000117177836 */ /* 0x000fe20000000000 */
[----:B------:R-:W-:Y:S05]  /*b950*/  YIELD ;  /* 0x0000000000007946 */ /* 0x000fea0003800000 */
[----:B------:R-:W-:-:S04]  /*b960*/  ISETP.NE.AND P1, PT, R23, 0x2, PT ;  /* 0x000000021700780c */ /* 0x000fc80003f25270 */
[----:B------:R-:W-:Y:S02]  /*b970*/  SEL R0, RZ, 0x1, P1 ;  /* 0x00000001ff007807 */ /* 0x000fe40000800000 */
[----:B------:R-:W-:Y:S02]  /*b980*/  SEL R23, R23, RZ, P1 ;  /* 0x000000ff17177207 */ /* 0x000fe40000800000 */
[----:B------:R-:W-:Y:S01]  /*b990*/  LOP3.LUT R207, R207, R0, RZ, 0x3c, !PT ;  /* 0x00000000cfcf7212 */ /* 0x000fe200078e3cff */
[----:B------:R-:W-:Y:S06]  /*b9a0*/  @!P0 BRA `(.L_x_14352) ;  /* 0x0000000000048947 */ /* 0x000fec0003800000 */
[----:B------:R-:W-:Y:S01]  /*b9b0*/  BPT.TRAP 0x1 ;  /* 0x000000040000795c */ /* 0x000fe20000300000 */
.L_x_14352:
[----:B------:R-:W-:Y:S01]  /*b9c0*/  IMAD R14, R23, 0x8, R19 ;  /* 0x00000008170e7824 */ /* 0x000fe200078e0213 */
[----:B------:R-:W-:-:S04]  /*b9d0*/  SHF.L.U32 R15, R207, 0x1f, RZ ;  /* 0x0000001fcf0f7819 */ /* 0x000fc800000006ff */
[----:B------:R0:W1:Y:S01]  /*b9e0*/  SYNCS.PHASECHK.TRANS64.TRYWAIT P1, [R14+URZ+0x22830], R15 ;  /* 0x0228300f0e0075a7 */ /* 0x000062000802017f */
[----:B------:R-:W-:Y:S05]  /*b9f0*/  @!P0 BRA `(.L_x_14353) ;  /* 0x0000000000048947 */ /* 0x000fea0003800000 */
[----:B------:R-:W-:Y:S01]  /*ba00*/  BPT.TRAP 0x1 ;  /* 0x000000040000795c */ /* 0x000fe20000300000 */
.L_x_14353:
[----:B------:R-:W-:Y:S02]  /*ba10*/  IMAD R156, R23, 0x300, R222 ;  /* 0x00000300179c7824 */ /* 0x000fe400078e02de */
[----:B------:R-:W-:Y:S01]  /*ba20*/  IMAD.MOV.U32 R157, RZ, RZ, 0x40000040 ;  /* 0x40000040ff9d7424 */ /* 0x000fe200078e00ff */
[----:B-1----:R-:W-:Y:S06]  /*ba30*/  @P1 BRA `(.L_x_14354) ;  /* 0x0000000000081947 */ /* 0x002fec0003800000 */
[----:B------:R-:W1:Y:S02]  /*ba40*/  SYNCS.PHASECHK.TRANS64.TRYWAIT P1, [R14+URZ+0x22830], R15 ;  /* 0x0228300f0e0075a7 */ /* 0x000e64000802017f */
[----:B-1----:R-:W-:Y:S05]  /*ba50*/  @!P1 BRA `(.L_x_14355) ;  /* 0x0000010000789947 */ /* 0x002fea0003800000 */
.L_x_14354:
        /* <DEDUP_REMOVED lines=41> */
.L_x_14356:
[----:B------:R-:W3:Y:S01]  /*bcf0*/  LDL R0, [R1+0x10] ;  /* 0x0000100001007983 */ /* 0x000ee20000100800 */
[----:B------:R-:W4:Y:S03]  /*bd00*/  LDC R3, c[0x0][0x448] ;  /* 0x00011200ff037b82 */ /* 0x000f260000000800 */
[----:B------:R-:W5:Y:S04]  /*bd10*/  LDL R203, [R1+0x18] ;  /* 0x0000180001cb7983 */ /* 0x000f680000100800 */
[----:B------:R-:W2:Y:S01]  /*bd20*/  LDL R202, [R1+0x4] ;  /* 0x0000040001ca7983 */ /* 0x000ea20000100800 */
[----:B----4-:R-:W-:-:S13]  /*bd30*/  ISETP.NE.AND P1, PT, R3, 0x1, PT ;  /* 0x000000010300780c */ /* 0x010fda0003f25270 */
[----:B------:R-:W4:Y:S08]  /*bd40*/  @P1 LDC R4, c[0x0][0x44c] ;  /* 0x00011300ff041b82 */ /* 0x000f300000000800 */
[----:B------:R-:W0:Y:S01]  /*bd50*/  @P1 LDC R3, c[0x0][0x450] ;  /* 0x00011400ff031b82 */ /* 0x000e220000000800 */
[----:B---3--:R-:W-:-:S04]  /*bd60*/  IMAD.IADD R0, R0, 0x1, R223 ;  /* 0x0000000100007824 */ /* 0x008fc800078e02df */
[----:B----4-:R-:W-:-:S05]  /*bd70*/  @P1 IMAD.HI.U32 R4, R0, R4, RZ ;  /* 0x0000000400041227 */ /* 0x010fca00078e00ff */
[----:B0-----:R-:W-:-:S05]  /*bd80*/  @P1 SHF.R.U32.HI R0, RZ, R3, R4 ;  /* 0x00000003ff001219 */ /* 0x001fca0000011604 */
[----:B------:R-:W-:Y:S04]  /*bd90*/  SHFL.IDX PT, R4, R0, RZ, 0x1c1f ;  /* 0x001c1fff00047589 */ /* 0x000fe800000e0000 */
[----:B------:R-:W0:Y:S01]  /*bda0*/  SHFL.IDX PT, R0, R0, 0x1, 0x1c1f ;  /* 0x003c1f0000007f89 */ /* 0x000e2200000e0000 */
[----:B------:R-:W-:-:S04]  /*bdb0*/  IMAD.MOV.U32 R3, RZ, RZ, -0x60 ;  /* 0xffffffa0ff037424 */ /* 0x000fc800078e00ff */
[----:B------:R-:W-:-:S04]  /*bdc0*/  IMAD R3, R9, R3, 0x1 ;  /* 0x0000000109037424 */ /* 0x000fc800078e0203 */
[----:B-----5:R-:W-:-:S05]  /*bdd0*/  IMAD R3, R203, -0x2, R3 ;  /* 0xfffffffecb037824 */ /* 0x020fca00078e0203 */
[----:B--2---:R-:W-:-:S05]  /*bde0*/  IADD3 R3, -R220, R3, R202 ;  /* 0x00000003dc037210 */ /* 0x004fca0007ffe1ca */
        /* <DEDUP_REMOVED lines=77> */
[C---:B------:R-:W-:Y:S02]  /*c2c0*/  ISETP.GT.AND P4, PT, R4.reuse, RZ, PT ;  /* 0x000000ff0400720c */ /* 0x040fe40003f84270 */
[C---:B------:R-:W-:Y:S02]  /*c2d0*/  ISETP.GT.AND P3, PT, R4.reuse, 0x1, PT ;  /* 0x000000010400780c */ /* 0x040fe40003f64270 */
[C---:B------:R-:W-:Y:S02]  /*c2e0*/  ISETP.GT.AND P2, PT, R4.reuse, 0x8, PT ;  /* 0x000000080400780c */ /* 0x040fe40003f44270 */
[----:B0-----:R-:W-:Y:S02]  /*c2f0*/  FMNMX.FTZ R3, R3, R0, !PT ;  /* 0x0000000003037209 */ /* 0x001fe40007810000 */
[----:B------:R-:W0:Y:S01]  /*c300*/  LDC R0, c[0x0][0x988] ;  /* 0x00026200ff007b82 */ /* 0x000e220000000800 */
[----:B------:R-:W-:-:S02]  /*c310*/  ISETP.GT.AND P1, PT, R4, 0x9, PT ;  /* 0x000000090400780c */ /* 0x000fc40003f24270 */
[----:B------:R-:W-:Y:S02]  /*c320*/  LOP3.LUT R22, R22, 0xfffffeff, RZ, 0xc0, !PT ;  /* 0xfffffeff16167812 */ /* 0x000fe400078ec0ff */
[----:B------:R-:W-:Y:S02]  /*c330*/  FSEL R152, R152, -INF , P4 ;  /* 0xff80000098987808 */ /* 0x000fe40002000000 */
[----:B------:R-:W-:Y:S02]  /*c340*/  FSEL R202, R153, -INF , P3 ;  /* 0xff80000099ca7808 */ /* 0x000fe40001800000 */
[----:B------:R-:W-:Y:S02]  /*c350*/  FSEL R156, R156, -INF , P2 ;  /* 0xff8000009c9c7808 */ /* 0x000fe40001000000 */
[----:B------:R-:W-:Y:S02]  /*c360*/  FSEL R203, R157, -INF , P1 ;  /* 0xff8000009dcb7808 */ /* 0x000fe40000800000 */
[----:B------:R-:W-:-:S02]  /*c370*/  @P0 LOP3.LUT R22, R22, 0x100, RZ, 0xfc, !PT ;  /* 0x0000010016160812 */ /* 0x000fc400078efcff */
[C---:B------:R-:W-:Y:S02]  /*c380*/  ISETP.GT.AND P4, PT, R4.reuse, 0x10, PT ;  /* 0x000000100400780c */ /* 0x040fe40003f84270 */
[C---:B------:R-:W-:Y:S02]  /*c390*/  ISETP.GT.AND P3, PT, R4.reuse, 0x11, PT ;  /* 0x000000110400780c */ /* 0x040fe40003f64270 */
[C---:B------:R-:W-:Y:S02]  /*c3a0*/  ISETP.GT.AND P2, PT, R4.reuse, 0x18, PT ;  /* 0x000000180400780c */ /* 0x040fe40003f44270 */
[C---:B------:R-:W-:Y:S02]  /*c3b0*/  ISETP.GT.AND P1, PT, R4.reuse, 0x19, PT ;  /* 0x000000190400780c */ /* 0x040fe40003f24270 */
[C---:B------:R-:W-:Y:S01]  /*c3c0*/  FSETP.NEU.FTZ.AND P6, PT, R3.reuse, -INF , PT ;  /* 0xff8000000300780b */ /* 0x040fe20003fdd000 */
[----:B0-----:R-:W-:Y:S01]  /*c3d0*/  FMUL.FTZ R153, R3, R0 ;  /* 0x0000000003997220 */ /* 0x001fe20000410000 */
[----:B------:R-:W-:-:S02]  /*c3e0*/  ISETP.GT.AND P0, PT, R4, 0x41, PT ;  /* 0x000000410400780c */ /* 0x000fc40003f04270 */
[----:B------:R-:W-:Y:S02]  /*c3f0*/  FSEL R160, R160, -INF , P4 ;  /* 0xff800000a0a07808 */ /* 0x000fe40002000000 */
[----:B------:R-:W-:Y:S02]  /*c400*/  FSEL R161, R161, -INF , P3 ;  /* 0xff800000a1a17808 */ /* 0x000fe40001800000 */
[----:B------:R-:W-:Y:S02]  /*c410*/  FSEL R164, R164, -INF , P2 ;  /* 0xff800000a4a47808 */ /* 0x000fe40001000000 */
[----:B------:R-:W-:Y:S02]  /*c420*/  FSEL R165, R165, -INF , P1 ;  /* 0xff800000a5a57808 */ /* 0x000fe40000800000 */
[----:B------:R-:W-:Y:S02]  /*c430*/  FSEL R157, R3, RZ, P6 ;  /* 0x000000ff039d7208 */ /* 0x000fe40003000000 */
[----:B------:R-:W-:-:S02]  /*c440*/  ISETP.GT.AND P4, PT, R4, 0x20, PT ;  /* 0x000000200400780c */ /* 0x000fc40003f84270 */
[C---:B------:R-:W-:Y:S02]  /*c450*/  ISETP.GT.AND P3, PT, R4.reuse, 0x21, PT ;  /* 0x000000210400780c */ /* 0x040fe40003f64270 */
[C---:B------:R-:W-:Y:S02]  /*c460*/  ISETP.GT.AND P2, PT, R4.reuse, 0x28, PT ;  /* 0x000000280400780c */ /* 0x040fe40003f44270 */
[----:B------:R-:W-:Y:S02]  /*c470*/  ISETP.GT.AND P1, PT, R4, 0x29, PT ;  /* 0x000000290400780c */ /* 0x000fe40003f24270 */
[----:B------:R-:W-:Y:S01]  /*c480*/  FSEL R153, R153, RZ, P6 ;  /* 0x000000ff99997208 */ /* 0x000fe20003000000 */
[----:B------:R-:W-:Y:S01]  /*c490*/  FADD.FTZ R157, -R157, R201 ;  /* 0x000000c99d9d7221 */ /* 0x000fe20000010100 */
[----:B------:R-:W-:Y:S02]  /*c4a0*/  FSEL R168, R168, -INF , P4 ;  /* 0xff800000a8a87808 */ /* 0x000fe40002000000 */
[----:B------:R-:W-:-:S02]  /*c4b0*/  FSEL R169, R169, -INF , P3 ;  /* 0xff800000a9a97808 */ /* 0x000fc40001800000 */
[----:B------:R-:W-:Y:S02]  /*c4c0*/  FSEL R172, R172, -INF , P2 ;  /* 0xff800000acac7808 */ /* 0x000fe40001000000 */
[----:B------:R-:W-:Y:S01]  /*c4d0*/  FSEL R173, R173, -INF , P1 ;  /* 0xff800000adad7808 */ /* 0x000fe20000800000 */
[-CC-:B------:R-:W-:Y:S01]  /*c4e0*/  FFMA.FTZ R154, R154, R0.reuse, -R153.reuse ;  /* 0x000000009a9a7223 */ /* 0x180fe20000010899 */
[C---:B------:R-:W-:Y:S01]  /*c4f0*/  ISETP.GT.AND P4, PT, R4.reuse, 0x30, PT ;  /* 0x000000300400780c */ /* 0x040fe20003f84270 */
[----:B------:R-:W-:Y:S01]  /*c500*/  FFMA.FTZ R155, R155, R0, -R153 ;  /* 0x000000009b9b7223 */ /* 0x000fe20000010899 */
[C---:B------:R-:W-:Y:S02]  /*c510*/  ISETP.GT.AND P3, PT, R4.reuse, 0x31, PT ;  /* 0x000000310400780c */ /* 0x040fe40003f64270 */
[C---:B------:R-:W-:Y:S02]  /*c520*/  ISETP.GT.AND P2, PT, R4.reuse, 0x38, PT ;  /* 0x000000380400780c */ /* 0x040fe40003f44270 */
[----:B------:R-:W-:-:S02]  /*c530*/  ISETP.GT.AND P1, PT, R4, 0x39, PT ;  /* 0x000000390400780c */ /* 0x000fc40003f24270 */
[----:B------:R-:W-:Y:S01]  /*c540*/  LOP3.LUT R22, R22, 0xfffffdff, RZ, 0xc0, !PT ;  /* 0xfffffdff16167812 */ /* 0x000fe200078ec0ff */
[----:B------:R-:W-:Y:S01]  /*c550*/  FMUL.FTZ R157, R157, R0 ;  /* 0x000000009d9d7220 */ /* 0x000fe20000410000 */
[----:B------:R-:W-:Y:S02]  /*c560*/  FSEL R176, R176, -INF , P4 ;  /* 0xff800000b0b07808 */ /* 0x000fe40002000000 */
[----:B------:R-:W-:Y:S02]  /*c570*/  FSEL R177, R177, -INF , P3 ;  /* 0xff800000b1b17808 */ /* 0x000fe40001800000 */
[----:B------:R-:W-:Y:S02]  /*c580*/  @P0 LOP3.LUT R22, R22, 0x200, RZ, 0xfc, !PT ;  /* 0x0000020016160812 */ /* 0x000fe400078efcff */
[----:B------:R-:W-:Y:S02]  /*c590*/  FSEL R180, R180, -INF , P2 ;  /* 0xff800000b4b47808 */ /* 0x000fe40001000000 */
[----:B------:R-:W-:-:S02]  /*c5a0*/  FSEL R181, R181, -INF , P1 ;  /* 0xff800000b5b57808 */ /* 0x000fc40000800000 */
[C---:B------:R-:W-:Y:S02]  /*c5b0*/  ISETP.GT.AND P5, PT, R4.reuse, 0x49, PT ;  /* 0x000000490400780c */ /* 0x040fe40003fa4270 */
[C---:B------:R-:W-:Y:S02]  /*c5c0*/  ISETP.GT.AND P4, PT, R4.reuse, 0x50, PT ;  /* 0x000000500400780c */ /* 0x040fe40003f84270 */
[C---:B------:R-:W-:Y:S02]  /*c5d0*/  ISETP.GT.AND P3, PT, R4.reuse, 0x51, PT ;  /* 0x000000510400780c */ /* 0x040fe40003f64270 */
[C---:B------:R-:W-:Y:S02]  /*c5e0*/  ISETP.GT.AND P2, PT, R4.reuse, 0x58, PT ;  /* 0x000000580400780c */ /* 0x040fe40003f44270 */
[C---:B------:R-:W-:Y:S02]  /*c5f0*/  ISETP.GT.AND P1, PT, R4.reuse, 0x59, PT ;  /* 0x000000590400780c */ /* 0x040fe40003f24270 */
[----:B------:R-:W-:-:S02]  /*c600*/  ISETP.GT.AND P0, PT, R4, 0x40, PT ;  /* 0x000000400400780c */ /* 0x000fc40003f04270 */
[----:B------:R-:W-:Y:S01]  /*c610*/  ISETP.GT.AND P6, PT, R4, 0x48, PT ;  /* 0x000000480400780c */ /* 0x000fe20003fc4270 */
[----:B------:R-:W-:Y:S01]  /*c620*/  FFMA.FTZ R4, R178, R0, -R153 ;  /* 0x00000000b2047223 */ /* 0x000fe20000010899 */
[----:B------:R-:W-:Y:S08]  /*c630*/  MUFU.EX2 R154, R154 ;  /* 0x0000009a009a7308 */ /* 0x000ff00000000800 */
[----:B------:R-:W0:Y:S08]  /*c640*/  MUFU.EX2 R178, R157 ;  /* 0x0000009d00b27308 */ /* 0x000e300000000800 */
[----:B------:R-:W2:Y:S01]  /*c650*/  MUFU.EX2 R155, R155 ;  /* 0x0000009b009b7308 */ /* 0x000ea20000000800 */
[----:B0-----:R-:W-:Y:S01]  /*c660*/  FFMA.FTZ R5, R178, R5, R154 ;  /* 0x00000005b2057223 */ /* 0x001fe2000001009a */
[----:B--2---:R-:W-:-:S02]  /*c670*/  F2FP.BF16.F32.PACK_AB R157, R155, R154 ;  /* 0x0000009a9b9d723e */ /* 0x004fc400000010ff */
        /* <DEDUP_REMOVED lines=16> */
[----:B------:R-:W-:Y:S02]  /*c780*/  LOP3.LUT P0, RZ, R22, 0x200, RZ, 0xc0, !PT ;  /* 0x0000020016ff7812 */ /* 0x000fe4000780c0ff */
        /* <DEDUP_REMOVED lines=12> */
[----:B------:R-:W-:Y:S01]  /*c850*/  FMNMX.FTZ R154, R193, R154, !PT ;  /* 0x0000009ac19a7209 */ /* 0x000fe20007810000 */
[--C-:B------:R-:W-:Y:S01]  /*c860*/  FFMA.FTZ R162, R162, R0, -R153.reuse ;  /* 0x00000000a2a27223 */ /* 0x100fe20000010899 */
[----:B------:R-:W-:Y:S02]  /*c870*/  FSEL R197, R197, -INF , P1 ;  /* 0xff800000c5c57808 */ /* 0x000fe40000800000 */
[----:B------:R-:W-:Y:S01]  /*c880*/  FMNMX.FTZ R154, R196, R154, !PT ;  /* 0x0000009ac49a7209 */ /* 0x000fe20007810000 */
        /* <DEDUP_REMOVED lines=19> */
[----:B------:R-:W-:-:S02]  /*c9c0*/  FFMA.FTZ R199, R199, R0, -R153 ;  /* 0x00000000c7c77223 */ /* 0x000fc40000010899 */
[----:B------:R0:W-:Y:S02]  /*c9d0*/  MUFU.EX2 R153, R162 ;  /* 0x000000a200997308 */ /* 0x0001e40000000800 */
[----:B0-----:R-:W-:-:S05]  /*c9e0*/  FMNMX.FTZ R162, R197, R154, !PT ;  /* 0x0000009ac5a27209 */ /* 0x001fca0007810000 */
[----:B------:R-:W0:Y:S01]  /*c9f0*/  SHFL.BFLY PT, R154, R162, 0x2, 0x1f ;  /* 0x0c401f00a29a7f89 */ /* 0x000e2200000e0000 */
[----:B------:R-:W2:Y:S01]  /*ca00*/  MUFU.EX2 R158, R158 ;  /* 0x0000009e009e7308 */ /* 0x000ea20000000800 */
[----:B0-----:R-:W-:-:S05]  /*ca10*/  FMNMX.FTZ R162, R162, R154, !PT ;  /* 0x0000009aa2a27209 */ /* 0x001fca0007810000 */
[----:B------:R-:W0:Y:S02]  /*ca20*/  SHFL.BFLY PT, R201, R162, 0x1, 0x1f ;  /* 0x0c201f00a2c97f89 */ /* 0x000e2400000e0000 */
[----:B------:R-:W-:Y:S01]  /*ca30*/  MUFU.EX2 R154, R167 ;  /* 0x000000a7009a7308 */ /* 0x000fe20000000800 */
[----:B------:R-:W-:-:S07]  /*ca40*/  FADD.FTZ R5, R155, R5 ;  /* 0x000000059b057221 */ /* 0x000fce0000010000 */
[----:B------:R-:W3:Y:S08]  /*ca50*/  MUFU.EX2 R159, R159 ;  /* 0x0000009f009f7308 */ /* 0x000ef00000000800 */
[----:B------:R4:W-:Y:S02]  /*ca60*/  MUFU.EX2 R167, R182 ;  /* 0x000000b600a77308 */ /* 0x0009e40000000800 */
[----:B----4-:R-:W4:Y:S06]  /*ca70*/  S2R R182, SR_CgaCtaId ;  /* 0x0000000000b67919 */ /* 0x010f2c0000008800 */
[----:B------:R-:W-:Y:S01]  /*ca80*/  MUFU.EX2 R155, R166 ;  /* 0x000000a6009b7308 */ /* 0x000fe20000000800 */
[----:B--2---:R-:W-:-:S07]  /*ca90*/  FADD.FTZ R5, R158, R5 ;  /* 0x000000059e057221 */ /* 0x004fce0000010000 */
[----:B------:R0:W-:Y:S08]  /*caa0*/  MUFU.EX2 R166, R4 ;  /* 0x0000000400a67308 */ /* 0x0001f00000000800 */
[----:B------:R-:W2:Y:S01]  /*cab0*/  MUFU.EX2 R163, R163 ;  /* 0x000000a300a37308 */ /* 0x000ea20000000800 */
[----:B0-----:R-:W-:Y:S01]  /*cac0*/  FMNMX.FTZ R4, R162, R201, !PT ;  /* 0x000000c9a2047209 */ /* 0x001fe20007810000 */
[----:B---3--:R-:W-:-:S03]  /*cad0*/  FADD.FTZ R5, R159, R5 ;  /* 0x000000059f057221 */ /* 0x008fc60000010000 */
[C---:B------:R-:W-:Y:S01]  /*cae0*/  FSETP.NEU.FTZ.AND P1, PT, R4.reuse, -INF , PT ;  /* 0xff8000000400780b */ /* 0x040fe20003f3d000 */
[----:B------:R-:W-:Y:S01]  /*caf0*/  FMUL.FTZ R201, R4, R0 ;  /* 0x0000000004c97220 */ /* 0x000fe20000410000 */
[----:B------:R-:W-:-:S04]  /*cb00*/  FADD.FTZ R5, R153, R5 ;  /* 0x0000000599057221 */ /* 0x000fc80000010000 */
[----:B------:R-:W-:Y:S02]  /*cb10*/  FSEL R201, R201, RZ, P1 ;  /* 0x000000ffc9c97208 */ /* 0x000fe40000800000 */
[----:B------:R-:W-:-:S03]  /*cb20*/  FSEL R162, R4, RZ, P1 ;  /* 0x000000ff04a27208 */ /* 0x000fc60000800000 */
[-C--:B------:R-:W-:Y:S01]  /*cb30*/  FFMA.FTZ R156, R156, R0.reuse, -R201 ;  /* 0x000000009c9c7223 */ /* 0x080fe200000108c9 */
[C---:B--2---:R-:W-:Y:S01]  /*cb40*/  FADD.FTZ R5, R163.reuse, R5 ;  /* 0x00000005a3057221 */ /* 0x044fe20000010000 */
[----:B------:R-:W-:Y:S01]  /*cb50*/  F2FP.BF16.F32.PACK_AB R153, R163, R153 ;  /* 0x00000099a399723e */ /* 0x000fe200000010ff */
[----:B------:R-:W-:Y:S01]  /*cb60*/  FADD.FTZ R162, -R162, R200 ;  /* 0x000000c8a2a27221 */ /* 0x000fe20000010100 */
[----:B------:R-:W-:Y:S01]  /*cb70*/  MUFU.EX2 R163, R174 ;  /* 0x000000ae00a37308 */ /* 0x000fe20000000800 */
[-C--:B------:R-:W-:Y:S02]  /*cb80*/  FFMA.FTZ R152, R152, R0.reuse, -R201 ;  /* 0x0000000098987223 */ /* 0x080fe400000108c9 */
[----:B------:R-:W-:-:S05]  /*cb90*/  FMUL.FTZ R162, R162, R0 ;  /* 0x00000000a2a27220 */ /* 0x000fca0000410000 */
[----:B------:R0:W-:Y:S01]  /*cba0*/  MUFU.EX2 R174, R156 ;  /* 0x0000009c00ae7308 */ /* 0x0001e20000000800 */
[----:B------:R-:W-:Y:S01]  /*cbb0*/  FFMA.FTZ R202, R202, R0, -R201 ;  /* 0x00000000caca7223 */ /* 0x000fe200000108c9 */
[----:B0-----:R-:W-:-:S06]  /*cbc0*/  VIADD R156, R14, 0x22840 ;  /* 0x000228400e9c7836 */ /* 0x001fcc0000000000 */
[----:B------:R-:W-:Y:S01]  /*cbd0*/  MUFU.EX2 R152, R152 ;  /* 0x0000009800987308 */ /* 0x000fe20000000800 */
[----:B----4-:R-:W-:-:S07]  /*cbe0*/  PRMT R156, R182, 0x654, R156 ;  /* 0x00000654b69c7816 */ /* 0x010fce000000009c */
[----:B------:R-:W0:Y:S01]  /*cbf0*/  MUFU.EX2 R182, R162 ;  /* 0x000000a200b67308 */ /* 0x000e220000000800 */
[-CC-:B------:R-:W-:Y:S01]  /*cc00*/  FFMA.FTZ R203, R203, R0.reuse, -R201.reuse ;  /* 0x00000000cbcb7223 */ /* 0x180fe200000108c9 */
[-CC-:B------:R-:W-:Y:S01]  /*cc10*/  FFMA.FTZ R160, R160, R0.reuse, -R201.reuse ;  /* 0x00000000a0a07223 */ /* 0x180fe200000108c9 */
[--C-:B------:R-:W-:Y:S01]  /*cc20*/  FFMA.FTZ R161, R161, R0, -R201.reuse ;  /* 0x00000000a1a17223 */ /* 0x100fe200000108c9 */
[----:B------:R-:W-:Y:S01]  /*cc30*/  F2FP.BF16.F32.PACK_AB R159, R159, R158 ;  /* 0x0000009e9f9f723e */ /* 0x000fe200000010ff */
[-CC-:B------:R-:W-:Y:S01]  /*cc40*/  FFMA.FTZ R164, R164, R0.reuse, -R201.reuse ;  /* 0x00000000a4a47223 */ /* 0x180fe200000108c9 */
[-CC-:B------:R-:W-:Y:S01]  /*cc50*/  FFMA.FTZ R165, R165, R0.reuse, -R201.reuse ;  /* 0x00000000a5a57223 */ /* 0x180fe200000108c9 */
[-CC-:B------:R-:W-:Y:S01]  /*cc60*/  FFMA.FTZ R168, R168, R0.reuse, -R201.reuse ;  /* 0x00000000a8a87223 */ /* 0x180fe200000108c9 */
[----:B------:R-:W2:Y:S01]  /*cc70*/  MUFU.EX2 R202, R202 ;  /* 0x000000ca00ca7308 */ /* 0x000ea20000000800 */
[-CC-:B------:R-:W-:Y:S01]  /*cc80*/  FFMA.FTZ R169, R169, R0.reuse, -R201.reuse ;  /* 0x00000000a9a97223 */ /* 0x180fe200000108c9 */
[----:B------:R-:W-:-:S06]  /*cc90*/  FFMA.FTZ R172, R172, R0, -R201 ;  /* 0x00000000acac7223 */ /* 0x000fcc00000108c9 */
[----:B------:R-:W-:Y:S01]  /*cca0*/  MUFU.EX2 R170, R170 ;  /* 0x000000aa00aa7308 */ /* 0x000fe20000000800 */
[----:B0-----:R-:W-:Y:S01]  /*ccb0*/  FFMA.FTZ R8, R182, R8, R152 ;  /* 0x00000008b6087223 */ /* 0x001fe20000010098 */
[-C--:B------:R-:W-:Y:S01]  /*ccc0*/  FFMA.FTZ R173, R173, R0.reuse, -R201 ;  /* 0x00000000adad7223 */ /* 0x080fe200000108c9 */
[----:B------:R-:W-:Y:S01]  /*ccd0*/  FADD.FTZ R5, R155, R5 ;  /* 0x000000059b057221 */ /* 0x000fe20000010000 */
[-CC-:B------:R-:W-:Y:S01]  /*cce0*/  FFMA.FTZ R176, R176, R0.reuse, -R201.reuse ;  /* 0x00000000b0b07223 */ /* 0x180fe200000108c9 */
[----:B------:R-:W-:-:S03]  /*ccf0*/  FFMA.FTZ R177, R177, R0, -R201 ;  /* 0x00000000b1b17223 */ /* 0x000fc600000108c9 */
[----:B------:R-:W-:Y:S01]  /*cd00*/  MUFU.EX2 R175, R175 ;  /* 0x000000af00af7308 */ /* 0x000fe20000000800 */
[-CC-:B------:R-:W-:Y:S01]  /*cd10*/  FFMA.FTZ R180, R180, R0.reuse, -R201.reuse ;  /* 0x00000000b4b47223 */ /* 0x180fe200000108c9 */
[----:B------:R-:W-:-:S06]  /*cd20*/  FFMA.FTZ R181, R181, R0, -R201 ;  /* 0x00000000b5b57223 */ /* 0x000fcc00000108c9 */
[----:B------:R-:W-:Y:S01]  /*cd30*/  MUFU.EX2 R179, R179 ;  /* 0x000000b300b37308 */ /* 0x000fe20000000800 */
[----:B------:R-:W-:Y:S01]  /*cd40*/  FFMA.FTZ R184, R184, R0, -R201 ;  /* 0x00000000b8b87223 */ /* 0x000fe200000108c9 */
[----:B------:R0:W-:Y:S06]  /*cd50*/  SYNCS.ARRIVE.TRANS64.RED.A1T0 RZ, [R156+URZ], RZ ;  /* 0x000000ff9cff79a7 */ /* 0x0001ec000810043f */
[----:B------:R-:W3:Y:S01]  /*cd60*/  MUFU.EX2 R203, R203 ;  /* 0x000000cb00cb7308 */ /* 0x000ee20000000800 */
[----:B--2---:R-:W-:-:S07]  /*cd70*/  FADD.FTZ R8, R202, R8 ;  /* 0x00000008ca087221 */ /* 0x004fce0000010000 */
[----:B------:R-:W2:Y:S01]  /*cd80*/  MUFU.EX2 R160, R160 ;  /* 0x000000a000a07308 */ /* 0x000ea20000000800 */
[----:B------:R-:W-:-:S07]  /*cd90*/  FADD.FTZ R8, R174, R8 ;  /* 0x00000008ae087221 */ /* 0x000fce0000010000 */
[----:B------:R-:W-:Y:S08]  /*cda0*/  MUFU.EX2 R158, R171 ;  /* 0x000000ab009e7308 */ /* 0x000ff00000000800 */
[----:B------:R-:W-:Y:S08]  /*cdb0*/  MUFU.EX2 R171, R190 ;  /* 0x000000be00ab7308 */ /* 0x000ff00000000800 */
[----:B------:R-:W4:Y:S01]  /*cdc0*/  MUFU.EX2 R190, R161 ;  /* 0x000000a100be7308 */ /* 0x000f220000000800 */
[----:B---3--:R-:W-:-:S07]  /*cdd0*/  FADD.FTZ R8, R203, R8 ;  /* 0x00000008cb087221 */ /* 0x008fce0000010000 */
[----:B------:R-:W3:Y:S01]  /*cde0*/  MUFU.EX2 R164, R164 ;  /* 0x000000a400a47308 */ /* 0x000ee20000000800 */
[----:B--2---:R-:W-:-:S07]  /*cdf0*/  FADD.FTZ R8, R160, R8 ;  /* 0x00000008a0087221 */ /* 0x004fce0000010000 */
[----:B------:R-:W2:Y:S01]  /*ce00*/  MUFU.EX2 R165, R165 ;  /* 0x000000a500a57308 */ /* 0x000ea20000000800 */
[----:B----4-:R-:W-:-:S07]  /*ce10*/  FADD.FTZ R8, R190, R8 ;  /* 0x00000008be087221 */ /* 0x010fce0000010000 */
[----:B------:R-:W4:Y:S01]  /*ce20*/  MUFU.EX2 R168, R168 ;  /* 0x000000a800a87308 */ /* 0x000f220000000800 */
[----:B---3--:R-:W-:-:S07]  /*ce30*/  FADD.FTZ R8, R164, R8 ;  /* 0x00000008a4087221 */ /* 0x008fce0000010000 */
[----:B------:R-:W3:Y:S01]  /*ce40*/  MUFU.EX2 R169, R169 ;  /* 0x000000a900a97308 */ /* 0x000ee20000000800 */
[----:B------:R-:W-:Y:S01]  /*ce50*/  FADD.FTZ R5, R154, R5 ;  /* 0x000000059a057221 */ /* 0x000fe20000010000 */
[----:B--2---:R-:W-:-:S06]  /*ce60*/  FADD.FTZ R8, R165, R8 ;  /* 0x00000008a5087221 */ /* 0x004fcc0000010000 */
[----:B------:R-:W2:Y:S01]  /*ce70*/  MUFU.EX2 R162, R172 ;  /* 0x000000ac00a27308 */ /* 0x000ea20000000800 */
[----:B------:R-:W-:Y:S01]  /*ce80*/  FADD.FTZ R5, R170, R5 ;  /* 0x00000005aa057221 */ /* 0x000fe20000010000 */
[----:B----4-:R-:W-:-:S06]  /*ce90*/  FADD.FTZ R8, R168, R8 ;  /* 0x00000008a8087221 */ /* 0x010fcc0000010000 */
[----:B------:R-:W4:Y:S01]  /*cea0*/  MUFU.EX2 R173, R173 ;  /* 0x000000ad00ad7308 */ /* 0x000f220000000800 */
[----:B------:R-:W-:Y:S01]  /*ceb0*/  FADD.FTZ R5, R158, R5 ;  /* 0x000000059e057221 */ /* 0x000fe20000010000 */
[----:B---3--:R-:W-:-:S06]  /*cec0*/  FADD.FTZ R8, R169, R8 ;  /* 0x00000008a9087221 */ /* 0x008fcc0000010000 */
[----:B------:R-:W3:Y:S01]  /*ced0*/  MUFU.EX2 R176, R176 ;  /* 0x000000b000b07308 */ /* 0x000ee20000000800 */
[----:B------:R-:W-:Y:S01]  /*cee0*/  FADD.FTZ R5, R163, R5 ;  /* 0x00000005a3057221 */ /* 0x000fe20000010000 */
[----:B--2---:R-:W-:-:S06]  /*cef0*/  FADD.FTZ R8, R162, R8 ;  /* 0x00000008a2087221 */ /* 0x004fcc0000010000 */
[----:B------:R-:W2:Y:S01]  /*cf00*/  MUFU.EX2 R177, R177 ;  /* 0x000000b100b17308 */ /* 0x000ea20000000800 */
[----:B------:R-:W-:Y:S01]  /*cf10*/  FADD.FTZ R5, R175, R5 ;  /* 0x00000005af057221 */ /* 0x000fe20000010000 */
[----:B0-----:R-:W-:Y:S01]  /*cf20*/  F2FP.BF16.F32.PACK_AB R156, R202, R152 ;  /* 0x00000098ca9c723e */ /* 0x001fe200000010ff */
[----:B----4-:R-:W-:-:S05]  /*cf30*/  FADD.FTZ R8, R173, R8 ;  /* 0x00000008ad087221 */ /* 0x010fca0000010000 */
[----:B------:R-:W0:Y:S01]  /*cf40*/  MUFU.EX2 R180, R180 ;  /* 0x000000b400b47308 */ /* 0x000e220000000800 */
[----:B------:R-:W-:Y:S01]  /*cf50*/  FFMA.FTZ R185, R185, R0, -R201 ;  /* 0x00000000b9b97223 */ /* 0x000fe200000108c9 */
[----:B------:R-:W-:Y:S01]  /*cf60*/  F2FP.BF16.F32.PACK_AB R152, R190, R160 ;  /* 0x000000a0be98723e */ /* 0x000fe200000010ff */
[----:B------:R-:W-:Y:S01]  /*cf70*/  FADD.FTZ R5, R166, R5 ;  /* 0x00000005a6057221 */ /* 0x000fe20000010000 */
[----:B------:R-:W-:-:S04]  /*cf80*/  F2FP.BF16.F32.PACK_AB R160, R169, R168 ;  /* 0x000000a8a9a0723e */ /* 0x000fc800000010ff */
[----:B------:R-:W4:Y:S01]  /*cf90*/  MUFU.EX2 R183, R183 ;  /* 0x000000b700b77308 */ /* 0x000f220000000800 */
[----:B---3--:R-:W-:-:S07]  /*cfa0*/  FADD.FTZ R8, R176, R8 ;  /* 0x00000008b0087221 */ /* 0x008fce0000010000 */
[----:B------:R-:W3:Y:S01]  /*cfb0*/  MUFU.EX2 R181, R181 ;  /* 0x000000b500b57308 */ /* 0x000ee20000000800 */
[----:B------:R-:W-:Y:S01]  /*cfc0*/  FFMA.FTZ R188, R188, R0, -R201 ;  /* 0x00000000bcbc7223 */ /* 0x000fe200000108c9 */
[----:B------:R-:W-:-:S06]  /*cfd0*/  FADD.FTZ R5, R179, R5 ;  /* 0x00000005b3057221 */ /* 0x000fcc0000010000 */
[----:B------:R-:W5:Y:S01]  /*cfe0*/  MUFU.EX2 R186, R186 ;  /* 0x000000ba00ba7308 */ /* 0x000f620000000800 */
[----:B--2---:R-:W-:Y:S01]  /*cff0*/  FADD.FTZ R8, R177, R8 ;  /* 0x00000008b1087221 */ /* 0x004fe20000010000 */
[----:B------:R-:W-:-:S06]  /*d000*/  FFMA.FTZ R189, R189, R0, -R201 ;  /* 0x00000000bdbd7223 */ /* 0x000fcc00000108c9 */
[----:B------:R-:W2:Y:S01]  /*d010*/  MUFU.EX2 R168, R184 ;  /* 0x000000b800a87308 */ /* 0x000ea20000000800 */
[----:B------:R-:W-:Y:S01]  /*d020*/  F2FP.BF16.F32.PACK_AB R161, R158, R170 ;  /* 0x000000aa9ea1723e */ /* 0x000fe200000010ff */
[----:B------:R-:W-:-:S06]  /*d030*/  FADD.FTZ R5, R167, R5 ;  /* 0x00000005a7057221 */ /* 0x000fcc0000010000 */
[----:B------:R-:W1:Y:S01]  /*d040*/  MUFU.EX2 R187, R187 ;  /* 0x000000bb00bb7308 */ /* 0x000e620000000800 */
[----:B0-----:R-:W-:-:S07]  /*d050*/  FADD.FTZ R8, R180, R8 ;  /* 0x00000008b4087221 */ /* 0x001fce0000010000 */
[----:B------:R-:W0:Y:S01]  /*d060*/  MUFU.EX2 R185, R185 ;  /* 0x000000b900b97308 */ /* 0x000e220000000800 */
[----:B------:R-:W-:Y:S01]  /*d070*/  FFMA.FTZ R192, R192, R0, -R201 ;  /* 0x00000000c0c07223 */ /* 0x000fe200000108c9 */
[----:B----4-:R-:W-:Y:S01]  /*d080*/  FADD.FTZ R5, R183, R5 ;  /* 0x00000005b7057221 */ /* 0x010fe20000010000 */
[----:B---3--:R-:W-:-:S05]  /*d090*/  FADD.FTZ R8, R181, R8 ;  /* 0x00000008b5087221 */ /* 0x008fca0000010000 */
[----:B------:R-:W3:Y:S01]  /*d0a0*/  MUFU.EX2 R170, R188 ;  /* 0x000000bc00aa7308 */ /* 0x000ee20000000800 */
[----:B------:R-:W-:Y:S01]  /*d0b0*/  FFMA.FTZ R193, R193, R0, -R201 ;  /* 0x00000000c1c17223 */ /* 0x000fe200000108c9 */
[----:B-----5:R-:W-:-:S06]  /*d0c0*/  FADD.FTZ R5, R186, R5 ;  /* 0x00000005ba057221 */ /* 0x020fcc0000010000 */
[----:B------:R-:W4:Y:S01]  /*d0d0*/  MUFU.EX2 R191, R191 ;  /* 0x000000bf00bf7308 */ /* 0x000f220000000800 */
[----:B--2---:R-:W-:-:S07]  /*d0e0*/  FADD.FTZ R8, R168, R8 ;  /* 0x00000008a8087221 */ /* 0x004fce0000010000 */
[----:B------:R-:W2:Y:S01]  /*d0f0*/  MUFU.EX2 R189, R189 ;  /* 0x000000bd00bd7308 */ /* 0x000ea20000000800 */
[----:B------:R-:W-:Y:S01]  /*d100*/  FFMA.FTZ R196, R196, R0, -R201 ;  /* 0x00000000c4c47223 */ /* 0x000fe200000108c9 */
[----:B-1----:R-:W-:-:S06]  /*d110*/  FADD.FTZ R5, R187, R5 ;  /* 0x00000005bb057221 */ /* 0x002fcc0000010000 */
[----:B------:R-:W1:Y:S01]  /*d120*/  MUFU.EX2 R194, R194 ;  /* 0x000000c200c27308 */ /* 0x000e620000000800 */
[----:B0-----:R-:W-:Y:S01]  /*d130*/  FADD.FTZ R8, R185, R8 ;  /* 0x00000008b9087221 */ /* 0x001fe20000010000 */
[----:B------:R-:W-:-:S06]  /*d140*/  FFMA.FTZ R197, R197, R0, -R201 ;  /* 0x00000000c5c57223 */ /* 0x000fcc00000108c9 */
[----:B------:R-:W0:Y:S01]  /*d150*/  MUFU.EX2 R172, R192 ;  /* 0x000000c000ac7308 */ /* 0x000e220000000800 */
[----:B------:R-:W-:Y:S01]  /*d160*/  F2FP.BF16.F32.PACK_AB R158, R203, R174 ;  /* 0x000000aecb9e723e */ /* 0x000fe200000010ff */
[----:B------:R-:W-:-:S06]  /*d170*/  FADD.FTZ R5, R171, R5 ;  /* 0x00000005ab057221 */ /* 0x000fcc0000010000 */
[----:B------:R-:W5:Y:S01]  /*d180*/  MUFU.EX2 R195, R195 ;  /* 0x000000c300c37308 */ /* 0x000f620000000800 */
[----:B---3--:R-:W-:Y:S01]  /*d190*/  FADD.FTZ R8, R170, R8 ;  /* 0x00000008aa087221 */ /* 0x008fe20000010000 */
[----:B------:R-:W-:-:S06]  /*d1a0*/  F2FP.BF16.F32.PACK_AB R163, R175, R163 ;  /* 0x000000a3afa3723e */ /* 0x000fcc00000010ff */
[----:B------:R-:W3:Y:S01]  /*d1b0*/  MUFU.EX2 R193, R193 ;  /* 0x000000c100c17308 */ /* 0x000ee20000000800 */
[----:B----4-:R-:W-:Y:S01]  /*d1c0*/  FADD.FTZ R5, R191, R5 ;  /* 0x00000005bf057221 */ /* 0x010fe20000010000 */
[----:B--2---:R-:W-:-:S06]  /*d1d0*/  FADD.FTZ R8, R189, R8 ;  /* 0x00000008bd087221 */ /* 0x004fcc0000010000 */
[----:B------:R-:W2:Y:S01]  /*d1e0*/  MUFU.EX2 R198, R198 ;  /* 0x000000c600c67308 */ /* 0x000ea20000000800 */
[----:B------:R-:W-:-:S07]  /*d1f0*/  LOP3.LUT P0, RZ, R22, 0x100, RZ, 0xc0, !PT ;  /* 0x0000010016ff7812 */ /* 0x000fce000780c0ff */
[----:B------:R-:W4:Y:S01]  /*d200*/  MUFU.EX2 R174, R196 ;  /* 0x000000c400ae7308 */ /* 0x000f220000000800 */
[----:B-1----:R-:W-:Y:S01]  /*d210*/  FADD.FTZ R5, R194, R5 ;  /* 0x00000005c2057221 */ /* 0x002fe20000010000 */
[----:B0-----:R-:W-:-:S06]  /*d220*/  FADD.FTZ R8, R172, R8 ;  /* 0x00000008ac087221 */ /* 0x001fcc0000010000 */
[----:B------:R-:W0:Y:S08]  /*d230*/  MUFU.EX2 R175, R199 ;  /* 0x000000c700af7308 */ /* 0x000e300000000800 */
[----:B------:R-:W1:Y:S01]  /*d240*/  MUFU.EX2 R197, R197 ;  /* 0x000000c500c57308 */ /* 0x000e620000000800 */
[----:B-----5:R-:W-:Y:S01]  /*d250*/  FADD.FTZ R5, R195, R5 ;  /* 0x00000005c3057221 */ /* 0x020fe20000010000 */
[----:B---3--:R-:W-:Y:S01]  /*d260*/  FADD.FTZ R8, R193, R8 ;  /* 0x00000008c1087221 */ /* 0x008fe20000010000 */
[----:B------:R-:W-:-:S02]  /*d270*/  F2FP.BF16.F32.PACK_AB R155, R154, R155 ;  /* 0x0000009b9a9b723e */ /* 0x000fc400000010ff */
[----:B--2---:R-:W-:Y:S01]  /*d280*/  FADD.FTZ R5, R198, R5 ;  /* 0x00000005c6057221 */ /* 0x004fe20000010000 */
[----:B----4-:R-:W-:Y:S01]  /*d290*/  FADD.FTZ R8, R174, R8 ;  /* 0x00000008ae087221 */ /* 0x010fe20000010000 */
[----:B------:R-:W-:Y:S01]  /*d2a0*/  F2FP.BF16.F32.PACK_AB R154, R165, R164 ;  /* 0x000000a4a59a723e */ /* 0x000fe200000010ff */
[----:B------:R-:W-:Y:S01]  /*d2b0*/  FMUL.FTZ R24, R24, R182 ;  /* 0x000000b618187220 */ /* 0x000fe20000410000 */
[----:B------:R-:W-:Y:S01]  /*d2c0*/  F2FP.BF16.F32.PACK_AB R162, R173, R162 ;  /* 0x000000a2ada2723e */ /* 0x000fe200000010ff */
[----:B0-----:R-:W-:Y:S01]  /*d2d0*/  FADD.FTZ R5, R175, R5 ;  /* 0x00000005af057221 */ /* 0x001fe20000010000 */
[----:B------:R-:W-:Y:S01]  /*d2e0*/  F2FP.BF16.F32.PACK_AB R165, R179, R166 ;  /* 0x000000a6b3a5723e */ /* 0x000fe200000010ff */
[----:B------:R-:W-:Y:S01]  /*d2f0*/  FMUL.FTZ R25, R25, R182 ;  /* 0x000000b619197220 */ /* 0x000fe20000410000 */
[----:B------:R-:W-:Y:S01]  /*d300*/  F2FP.BF16.F32.PACK_AB R164, R177, R176 ;  /* 0x000000b0b1a4723e */ /* 0x000fe200000010ff */
[----:B------:R-:W-:Y:S01]  /*d310*/  FMUL.FTZ R28, R28, R182 ;  /* 0x000000b61c1c7220 */ /* 0x000fe20000410000 */
[----:B------:R-:W-:Y:S01]  /*d320*/  F2FP.BF16.F32.PACK_AB R166, R181, R180 ;  /* 0x000000b4b5a6723e */ /* 0x000fe200000010ff */
[----:B------:R-:W-:Y:S01]  /*d330*/  FMUL.FTZ R29, R29, R182 ;  /* 0x000000b61d1d7220 */ /* 0x000fe20000410000 */
[----:B------:R-:W-:Y:S01]  /*d340*/  F2FP.BF16.F32.PACK_AB R167, R183, R167 ;  /* 0x000000a7b7a7723e */ /* 0x000fe200000010ff */
[----:B-1----:R-:W-:Y:S01]  /*d350*/  FADD.FTZ R8, R197, R8 ;  /* 0x00000008c5087221 */ /* 0x002fe20000010000 */
[----:B------:R-:W-:Y:S01]  /*d360*/  F2FP.BF16.F32.PACK_AB R168, R185, R168 ;  /* 0x000000a8b9a8723e */ /* 0x000fe200000010ff */
[----:B------:R-:W-:Y:S01]  /*d370*/  FMUL.FTZ R32, R32, R182 ;  /* 0x000000b620207220 */ /* 0x000fe20000410000 */
[----:B------:R-:W-:Y:S01]  /*d380*/  F2FP.BF16.F32.PACK_AB R169, R187, R186 ;  /* 0x000000babba9723e */ /* 0x000fe200000010ff */
[----:B------:R-:W-:Y:S01]  /*d390*/  FMUL.FTZ R33, R33, R182 ;  /* 0x000000b621217220 */ /* 0x000fe20000410000 */
[----:B------:R-:W-:Y:S01]  /*d3a0*/  F2FP.BF16.F32.PACK_AB R170, R189, R170 ;  /* 0x000000aabdaa723e */ /* 0x000fe200000010ff */
[-C--:B------:R-:W-:Y:S01]  /*d3b0*/  FMUL.FTZ R36, R36, R182.reuse ;  /* 0x000000b624247220 */ /* 0x080fe20000410000 */
[----:B------:R-:W-:Y:S01]  /*d3c0*/  F2FP.BF16.F32.PACK_AB R171, R191, R171 ;  /* 0x000000abbfab723e */ /* 0x000fe200000010ff */
[----:B------:R-:W-:Y:S01]  /*d3d0*/  FMUL.FTZ R37, R37, R182 ;  /* 0x000000b625257220 */ /* 0x000fe20000410000 */
[----:B------:R-:W-:Y:S01]  /*d3e0*/  F2FP.BF16.F32.PACK_AB R172, R193, R172 ;  /* 0x000000acc1ac723e */ /* 0x000fe200000010ff */
[----:B------:R-:W-:Y:S01]  /*d3f0*/  FMUL.FTZ R40, R40, R182 ;  /* 0x000000b628287220 */ /* 0x000fe20000410000 */
[----:B------:R-:W-:Y:S01]  /*d400*/  F2FP.BF16.F32.PACK_AB R173, R195, R194 ;  /* 0x000000c2c3ad723e */ /* 0x000fe200000010ff */
[----:B------:R-:W-:Y:S01]  /*d410*/  FMUL.FTZ R41, R41, R182 ;  /* 0x000000b629297220 */ /* 0x000fe20000410000 */
[----:B------:R-:W-:Y:S01]  /*d420*/  F2FP.BF16.F32.PACK_AB R174, R197, R174 ;  /* 0x000000aec5ae723e */ /* 0x000fe200000010ff */
[----:B------:R-:W-:Y:S01]  /*d430*/  FMUL.FTZ R44, R44, R182 ;  /* 0x000000b62c2c7220 */ /* 0x000fe20000410000 */
        /* <DEDUP_REMOVED lines=120> */
.L_x_14357:
[----:B------:R0:W1:Y:S01]  /*dbc0*/  SYNCS.PHASECHK.TRANS64.TRYWAIT P1, [R14+URZ+0x22850], R15 ;  /* 0x0228500f0e0075a7 */ /* 0x000062000802017f */
[----:B------:R-:W-:Y:S05]  /*dbd0*/  @!P0 BRA `(.L_x_14358) ;  /* 0x0000000000048947 */ /* 0x000fea0003800000 */
[----:B------:R-:W-:Y:S01]  /*dbe0*/  BPT.TRAP 0x1 ;  /* 0x000000040000795c */ /* 0x000fe20000300000 */
.L_x_14358:
[----:B------:R-:W-:Y:S04]  /*dbf0*/  BSSY B0, `(.L_x_14359) ;  /* 0x0000004000007945 */ /* 0x000fe80003800000 */
[----:B-1----:R-:W-:Y:S05]  /*dc00*/  @P1 BRA `(.L_x_14360) ;  /* 0x0000000000081947 */ /* 0x002fea0003800000 */
[----:B------:R-:W1:Y:S02]  /*dc10*/  SYNCS.PHASECHK.TRANS64.TRYWAIT P1, [R14+URZ+0x22850], R15 ;  /* 0x0228500f0e0075a7 */ /* 0x000e64000802017f */
[----:B-1----:R-:W-:Y:S05]  /*dc20*/  @!P1 BRA `(.L_x_14361) ;  /* 0x000000e000189947 */ /* 0x002fea0003800000 */
.L_x_14360:
[----:B------:R-:W-:Y:S05]  /*dc30*/  BSYNC B0 ;  /* 0x0000000000007941 */ /* 0x000fea0003800000 */
.L_x_14359:
[----:B------:R-:W2:Y:S01]  /*dc40*/  S2R R178, SR_TID.X ;  /* 0x0000000000b27919 */ /* 0x000ea20000002100 */
[----:B------:R-:W-:Y:S05]  /*dc50*/  WARPSYNC.ALL ;  /* 0x0000000000007948 */ /* 0x000fea0003800000 */
[----:B------:R-:W-:Y:S02]  /*dc60*/  IMAD R176, R23, 0xc00, R221 ;  /* 0x00000c0017b07824 */ /* 0x000fe400078e02dd */
[----:B------:R-:W-:-:S03]  /*dc70*/  IMAD.MOV.U32 R177, RZ, RZ, 0x40000040 ;  /* 0x40000040ffb17424 */ /* 0x000fc600078e00ff */
[----:B------:R-:W-:Y:S02]  /*dc80*/  R2UR UR6, R176 ;  /* 0x00000000b00672ca */ /* 0x000fe400000e0000 */
[----:B------:R-:W-:Y:S01]  /*dc90*/  R2UR UR7, R177 ;  /* 0x00000000b10772ca */ /* 0x000fe200000e0000 */
[----:B------:R-:W-:Y:S01]  /*dca0*/  IMAD.MOV.U32 R177, RZ, RZ, 0x40000040 ;  /* 0x40000040ffb17424 */ /* 0x000fe200078e00ff */
[----:B--2---:R-:W-:-:S05]  /*dcb0*/  SHF.R.U32.HI R178, RZ, 0x7, R178 ;  /* 0x00000007ffb27819 */ /* 0x004fca00000116b2 */
[----:B01----:R-:W-:-:S05]  /*dcc0*/  VIADD R15, R178, 0x8 ;  /* 0x00000008b20f7836 */ /* 0x003fca0000000000 */
[----:B------:R0:W-:Y:S06]  /*dcd0*/  BAR.SYNC.DEFER_BLOCKING R15, 0x100 ;  /* 0x0004000f0000751d */ /* 0x0001ec0000010000 */
[----:B------:R-:W-:-:S06]  /*dce0*/  WARPGROUP.ARRIVE ;  /* 0x00000000000079c5 */ /* 0x000fcc0000000000 */
[----:B------:R-:W-:Y:S03]  /*dcf0*/  HGMMA.64x256x16.F32.BF16 R24, R156, gdesc[UR4].tnspB, R24, gsb0 ;  /* 0x43e000049c187df0 */ /* 0x000fe60008001818 */
[----:B------:R-:W-:Y:S02]  /*dd00*/  WARPGROUP.DEPBAR.LE gsb0, 0x0 ;  /* 0x00008000000079c5 */ /* 0x000fe40000010000 */
[----:B------:R-:W-:Y:S01]  /*dd10*/  VIADD R156, R176, 0x80 ;  /* 0x00000080b09c7836 */ /* 0x000fe20000000000 */
[----:B------:R-:W-:Y:S01]  /*dd20*/  WARPGROUP.ARRIVE ;  /* 0x00000000000079c5 */ /* 0x000fe20000000000 */
[----:B------:R-:W-:-:S03]  /*dd30*/  IMAD.MOV.U32 R157, RZ, RZ, 0x40000040 ;  /* 0x40000040ff9d7424 */ /* 0x000fc600078e00ff */
[----:B------:R-:W-:Y:S02]  /*dd40*/  R2UR UR6, R156 ;  /* 0x000000009c0672ca */ /* 0x000fe400000e0000 */
[----:B------:R-:W-:-:S15]  /*dd50*/  R2UR UR7, R157 ;  /* 0x000000009d0772ca */ /* 0x000fde00000e0000 */
[----:B------:R-:W-:-:S01]  /*dd60*/  NOP ;  /* 0x0000000000007918 */ /* 0x000fc20000000000 */
        /* <DEDUP_REMOVED lines=34> */
.L_x_14362:
[----:B------:R-:W2:Y:S01]  /*df90*/  LDL R15, [R1] ;  /* 0x00000000010f7983 */ /* 0x000ea20000100800 */
[----:B------:R-:W0:Y:S01]  /*dfa0*/  S2R R152, SR_CgaCtaId ;  /* 0x0000000000987919 */ /* 0x000e220000008800 */
[----:B------:R-:W-:Y:S02]  /*dfb0*/  VIADD R14, R14, 0x22860 ;  /* 0x000228600e0e7836 */ /* 0x000fe40000000000 */
[----:B------:R-:W-:Y:S02]  /*dfc0*/  IMAD.MOV.U32 R201, RZ, RZ, R3 ;  /* 0x000000ffffc97224 */ /* 0x000fe400078e0003 */
[----:B------:R-:W-:Y:S01]  /*dfd0*/  IMAD.MOV.U32 R200, RZ, RZ, R4 ;  /* 0x000000ffffc87224 */ /* 0x000fe200078e0004 */
[----:B0-----:R-:W-:-:S04]  /*dfe0*/  PRMT R14, R152, 0x654, R14 ;  /* 0x00000654980e7816 */ /* 0x001fc8000000000e */
[----:B------:R0:W-:Y:S01]  /*dff0*/  SYNCS.ARRIVE.TRANS64.RED.A1T0 RZ, [R14+URZ], RZ ;  /* 0x000000ff0eff79a7 */ /* 0x0001e2000810043f */
[C---:B--2---:R-:W-:Y:S01]  /*e000*/  ISETP.GT.AND P1, PT, R9.reuse, R15, PT ;  /* 0x0000000f0900720c */ /* 0x044fe20003f24270 */
[----:B------:R-:W-:-:S12]  /*e010*/  VIADD R9, R9, 0xffffffff ;  /* 0xffffffff09097836 */ /* 0x000fd80000000000 */
[----:B0-----:R-:W-:Y:S05]  /*e020*/  @P1 BRA `(.L_x_14363) ;  /* 0xffffffd800441947 */ /* 0x001fea000383ffff */
.L_x_14351:
[----:B------:R-:W-:-:S13]  /*e030*/  ISETP.GE.AND P1, PT, R9, RZ, PT ;  /* 0x000000ff0900720c */ /* 0x000fda0003f26270 */
[----:B------:R-:W-:Y:S05]  /*e040*/  @!P1 BRA `(.L_x_14364) ;  /* 0x0000001c00c89947 */ /* 0x000fea0003800000 */
[----:B------:R-:W-:Y:S02]  /*e050*/  IMAD.MOV.U32 R201, RZ, RZ, R3 ;  /* 0x000000ffffc97224 */ /* 0x000fe400078e0003 */
[----:B------:R-:W-:-:S07]  /*e060*/  IMAD.MOV.U32 R200, RZ, RZ, R4 ;  /* 0x000000ffffc87224 */ /* 0x000fce00078e0004 */
.L_x_14376:
[----:B------:R-:W-:Y:S01]  /*e070*/  VIADD R23, R23, 0x1 ;  /* 0x0000000117177836 */ /* 0x000fe20000000000 */
[----:B------:R-:W-:Y:S05]  /*e080*/  YIELD ;  /* 0x0000000000007946 */ /* 0x000fea0003800000 */
[----:B------:R-:W-:-:S04]  /*e090*/  ISETP.NE.AND P1, PT, R23, 0x2, PT ;  /* 0x000000021700780c */ /* 0x000fc80003f25270 */
[----:B------:R-:W-:Y:S02]  /*e0a0*/  SEL R0, RZ, 0x1, P1 ;  /* 0x00000001ff007807 */ /* 0x000fe40000800000 */
[----:B------:R-:W-:Y:S02]  /*e0b0*/  SEL R23, R23, RZ, P1 ;  /* 0x000000ff17177207 */ /* 0x000fe40000800000 */
[----:B------:R-:W-:Y:S01]  /*e0c0*/  LOP3.LUT R207, R207, R0, RZ, 0x3c, !PT ;  /* 0x00000000cfcf7212 */ /* 0x000fe200078e3cff */
[----:B0-2---:R-:W-:Y:S06]  /*e0d0*/  @!P0 BRA `(.L_x_14365) ;  /* 0x0000000000048947 */ /* 0x005fec0003800000 */
[----:B------:R-:W-:Y:S01]  /*e0e0*/  BPT.TRAP 0x1 ;  /* 0x000000040000795c */ /* 0x000fe20000300000 */
.L_x_14365:
[----:B------:R-:W-:Y:S01]  /*e0f0*/  IMAD R14, R23, 0x8, R19 ;  /* 0x00000008170e7824 */ /* 0x000fe200078e0213 */
[----:B------:R-:W-:-:S04]  /*e100*/  SHF.L.U32 R15, R207, 0x1f, RZ ;  /* 0x0000001fcf0f7819 */ /* 0x000fc800000006ff */
[----:B------:R0:W1:Y:S01]  /*e110*/  SYNCS.PHASECHK.TRANS64.TRYWAIT P1, [R14+URZ+0x22830], R15 ;  /* 0x0228300f0e0075a7 */ /* 0x000062000802017f */
[----:B------:R-:W-:Y:S05]  /*e120*/  @!P0 BRA `(.L_x_14366) ;  /* 0x0000000000048947 */ /* 0x000fea0003800000 */
[----:B------:R-:W-:Y:S01]  /*e130*/  BPT.TRAP 0x1 ;  /* 0x000000040000795c */ /* 0x000fe20000300000 */
.L_x_14366:
[----:B------:R-:W-:Y:S02]  /*e140*/  IMAD R156, R23, 0x300, R222 ;  /* 0x00000300179c7824 */ /* 0x000fe400078e02de */
[----:B------:R-:W-:Y:S01]  /*e150*/  IMAD.MOV.U32 R157, RZ, RZ, 0x40000040 ;  /* 0x40000040ff9d7424 */ /* 0x000fe200078e00ff */
[----:B-1----:R-:W-:Y:S06]  /*e160*/  @P1 BRA `(.L_x_14367) ;  /* 0x0000000000081947 */ /* 0x002fec0003800000 */
[----:B------:R-:W1:Y:S02]  /*e170*/  SYNCS.PHASECHK.TRANS64.TRYWAIT P1, [R14+URZ+0x22830], R15 ;  /* 0x0228300f0e0075a7 */ /* 0x000e64000802017f */
[----:B-1----:R-:W-:Y:S05]  /*e180*/  @!P1 BRA `(.L_x_14368) ;  /* 0x000000d800d49947 */ /* 0x002fea0003800000 */
.L_x_14367:
        /* <DEDUP_REMOVED lines=41> */
.L_x_14369:
        /* <DEDUP_REMOVED lines=25> */
[----:B---3--:R-:W-:Y:S02]  /*e5b0*/  FMNMX.FTZ R3, R0, R3, !PT ;  /* 0x0000000300037209 */ /* 0x008fe40007810000 */
[----:B------:R-:W3:Y:S03]  /*e5c0*/  LDC R0, c[0x0][0x988] ;  /* 0x00026200ff007b82 */ /* 0x000ee60000000800 */
[----:B------:R-:W4:Y:S02]  /*e5d0*/  SHFL.BFLY PT, R4, R3, 0x1, 0x1f ;  /* 0x0c201f0003047f89 */ /* 0x000f2400000e0000 */
[----:B----4-:R-:W-:-:S05]  /*e5e0*/  FMNMX.FTZ R4, R3, R4, !PT ;  /* 0x0000000403047209 */ /* 0x010fca0007810000 */
[C---:B---3--:R-:W-:Y:S01]  /*e5f0*/  FMUL.FTZ R3, R4.reuse, R0 ;  /* 0x0000000004037220 */ /* 0x048fe20000410000 */
[----:B------:R-:W-:-:S03]  /*e600*/  FADD.FTZ R200, -R4, R200 ;  /* 0x000000c804c87221 */ /* 0x000fc60000010100 */
[-CC-:B------:R-:W-:Y:S01]  /*e610*/  FFMA.FTZ R203, R172, R0.reuse, -R3.reuse ;  /* 0x00000000accb7223 */ /* 0x180fe20000010803 */
        /* <DEDUP_REMOVED lines=26> */
[----:B------:R-:W-:-:S04]  /*e7c0*/  FFMA.FTZ R197, R197, R0, -R3 ;  /* 0x00000000c5c57223 */ /* 0x000fc80000010803 */
[----:B------:R-:W5:Y:S01]  /*e7d0*/  MUFU.EX2 R156, R156 ;  /* 0x0000009c009c7308 */ /* 0x000f620000000800 */
        /* <DEDUP_REMOVED lines=8> */
[C---:B----4-:R-:W-:Y:S01]  /*e860*/  F2FP.BF16.F32.PACK_AB R200, R153.reuse, R152 ;  /* 0x0000009899c8723e */ /* 0x050fe200000010ff */
[----:B------:R-:W-:Y:S01]  /*e870*/  FADD.FTZ R3, R153, R3 ;  /* 0x0000000399037221 */ /* 0x000fe20000010000 */
        /* <DEDUP_REMOVED lines=20> */
[-C--:B------:R-:W-:Y:S01]  /*e9c0*/  FMUL.FTZ R65, R65, R172.reuse ;  /* 0x000000ac41417220 */ /* 0x080fe20000410000 */
[----:B------:R-:W-:Y:S01]  /*e9d0*/  MUFU.EX2 R156, R169 ;  /* 0x000000a9009c7308 */ /* 0x000fe20000000800 */
        /* <DEDUP_REMOVED lines=8> */
[C---:B-----5:R-:W-:Y:S01]  /*ea60*/  FADD.FTZ R8, R161.reuse, R3 ;  /* 0x00000003a1087221 */ /* 0x060fe20000010000 */
[----:B------:R-:W-:Y:S01]  /*ea70*/  FMNMX.FTZ R3, R154, R201, !PT ;  /* 0x000000c99a037209 */ /* 0x000fe20007810000 */
[----:B------:R-:W-:Y:S01]  /*ea80*/  FMUL.FTZ R80, R80, R172 ;  /* 0x000000ac50507220 */ /* 0x000fe20000410000 */
[----:B------:R-:W-:Y:S01]  /*ea90*/  F2FP.BF16.F32.PACK_AB R152, R161, R152 ;  /* 0x00000098a198723e */ /* 0x000fe200000010ff */
[-C--:B------:R-:W-:Y:S01]  /*eaa0*/  FMUL.FTZ R81, R81, R172.reuse ;  /* 0x000000ac51517220 */ /* 0x080fe20000410000 */
[----:B------:R-:W-:Y:S01]  /*eab0*/  FMNMX.FTZ R3, R155, R3, !PT ;  /* 0x000000039b037209 */ /* 0x000fe20007810000 */
[-C--:B------:R-:W-:Y:S01]  /*eac0*/  FMUL.FTZ R84, R84, R172.reuse ;  /* 0x000000ac54547220 */ /* 0x080fe20000410000 */
[----:B------:R3:W-:Y:S01]  /*ead0*/  MUFU.EX2 R161, R203 ;  /* 0x000000cb00a17308 */ /* 0x0007e20000000800 */
[-C--:B------:R-:W-:Y:S01]  /*eae0*/  FMUL.FTZ R85, R85, R172.reuse ;  /* 0x000000ac55557220 */ /* 0x080fe20000410000 */
[----:B------:R-:W-:Y:S01]  /*eaf0*/  FMNMX.FTZ R3, R158, R3, !PT ;  /* 0x000000039e037209 */ /* 0x000fe20007810000 */
[-C--:B------:R-:W-:Y:S01]  /*eb00*/  FMUL.FTZ R88, R88, R172.reuse ;  /* 0x000000ac58587220 */ /* 0x080fe20000410000 */
[-C--:B------:R-:W-:Y:S01]  /*eb10*/  FMUL.FTZ R89, R89, R172.reuse ;  /* 0x000000ac59597220 */ /* 0x080fe20000410000 */
[-C--:B------:R-:W-:Y:S01]  /*eb20*/  FMUL.FTZ R92, R92, R172.reuse ;  /* 0x000000ac5c5c7220 */ /* 0x080fe20000410000 */
[----:B------:R-:W-:Y:S01]  /*eb30*/  FMNMX.FTZ R3, R159, R3, !PT ;  /* 0x000000039f037209 */ /* 0x000fe20007810000 */
[-C--:B------:R-:W-:Y:S01]  /*eb40*/  FMUL.FTZ R93, R93, R172.reuse ;  /* 0x000000ac5d5d7220 */ /* 0x080fe20000410000 */
[----:B------:R-:W4:Y:S01]  /*eb50*/  MUFU.EX2 R220, R164 ;  /* 0x000000a400dc7308 */ /* 0x000f220000000800 */
[----:B---3--:R-:W3:Y:S01]  /*eb60*/  S2R R203, SR_CgaCtaId ;  /* 0x0000000000cb7919 */ /* 0x008ee20000008800 */
[----:B------:R-:W-:Y:S01]  /*eb70*/  FMNMX.FTZ R3, R162, R3, !PT ;  /* 0x00000003a2037209 */ /* 0x000fe20007810000 */
[-C--:B------:R-:W-:Y:S01]  /*eb80*/  FMUL.FTZ R96, R96, R172.reuse ;  /* 0x000000ac60607220 */ /* 0x080fe20000410000 */
[-C--:B------:R-:W-:Y:S01]  /*eb90*/  FMUL.FTZ R97, R97, R172.reuse ;  /* 0x000000ac61617220 */ /* 0x080fe20000410000 */
[-C--:B------:R-:W-:Y:S01]  /*eba0*/  FMUL.FTZ R100, R100, R172.reuse ;  /* 0x000000ac64647220 */ /* 0x080fe20000410000 */
[----:B------:R-:W-:Y:S01]  /*ebb0*/  FMNMX.FTZ R3, R163, R3, !PT ;  /* 0x00000003a3037209 */ /* 0x000fe20007810000 */
[-C--:B------:R-:W-:Y:S01]  /*ebc0*/  FMUL.FTZ R101, R101, R172.reuse ;  /* 0x000000ac65657220 */ /* 0x080fe20000410000 */
[----:B------:R-:W-:Y:S01]  /*ebd0*/  MUFU.EX2 R164, R184 ;  /* 0x000000b800a47308 */ /* 0x000fe20000000800 */
[-C--:B------:R-:W-:Y:S01]  /*ebe0*/  FMUL.FTZ R104, R104, R172.reuse ;  /* 0x000000ac68687220 */ /* 0x080fe20000410000 */
[----:B------:R-:W-:Y:S01]  /*ebf0*/  FMNMX.FTZ R3, R166, R3, !PT ;  /* 0x00000003a6037209 */ /* 0x000fe20007810000 */
[-C--:B------:R-:W-:Y:S01]  /*ec00*/  FMUL.FTZ R105, R105, R172.reuse ;  /* 0x000000ac69697220 */ /* 0x080fe20000410000 */
[-C--:B------:R-:W-:Y:S01]  /*ec10*/  FMUL.FTZ R108, R108, R172.reuse ;  /* 0x000000ac6c6c7220 */ /* 0x080fe20000410000 */
[-C--:B------:R-:W-:Y:S01]  /*ec20*/  FMUL.FTZ R109, R109, R172.reuse ;  /* 0x000000ac6d6d7220 */ /* 0x080fe20000410000 */
[----:B------:R-:W-:Y:S01]  /*ec30*/  FMNMX.FTZ R3, R167, R3, !PT ;  /* 0x00000003a7037209 */ /* 0x000fe20007810000 */
[-C--:B------:R-:W-:Y:S01]  /*ec40*/  FMUL.FTZ R112, R112, R172.reuse ;  /* 0x000000ac70707220 */ /* 0x080fe20000410000 */
[----:B------:R-:W5:Y:S01]  /*ec50*/  MUFU.EX2 R165, R165 ;  /* 0x000000a500a57308 */ /* 0x000f620000000800 */
[----:B----4-:R-:W-:Y:S01]  /*ec60*/  FADD.FTZ R8, R220, R8 ;  /* 0x00000008dc087221 */ /* 0x010fe20000010000 */
[----:B------:R-:W-:Y:S01]  /*ec70*/  FMNMX.FTZ R3, R170, R3, !PT ;  /* 0x00000003aa037209 */ /* 0x000fe20007810000 */
[-C--:B------:R-:W-:Y:S01]  /*ec80*/  FMUL.FTZ R113, R113, R172.reuse ;  /* 0x000000ac71717220 */ /* 0x080fe20000410000 */
[-C--:B------:R-:W-:Y:S01]  /*ec90*/  FMUL.FTZ R116, R116, R172.reuse ;  /* 0x000000ac74747220 */ /* 0x080fe20000410000 */
[-C--:B------:R-:W-:Y:S01]  /*eca0*/  FMUL.FTZ R117, R117, R172.reuse ;  /* 0x000000ac75757220 */ /* 0x080fe20000410000 */
[----:B------:R-:W-:Y:S01]  /*ecb0*/  FMNMX.FTZ R3, R171, R3, !PT ;  /* 0x00000003ab037209 */ /* 0x000fe20007810000 */
[-C--:B------:R-:W-:Y:S01]  /*ecc0*/  FMUL.FTZ R120, R120, R172.reuse ;  /* 0x000000ac78787220 */ /* 0x080fe20000410000 */
[----:B------:R-:W4:Y:S01]  /*ecd0*/  MUFU.EX2 R157, R168 ;  /* 0x000000a8009d7308 */ /* 0x000f220000000800 */
[-C--:B------:R-:W-:Y:S01]  /*ece0*/  FMUL.FTZ R121, R121, R172.reuse ;  /* 0x000000ac79797220 */ /* 0x080fe20000410000 */
[----:B------:R-:W-:Y:S01]  /*ecf0*/  FMNMX.FTZ R3, R174, R3, !PT ;  /* 0x00000003ae037209 */ /* 0x000fe20007810000 */
[-C--:B------:R-:W-:Y:S01]  /*ed00*/  FMUL.FTZ R124, R124, R172.reuse ;  /* 0x000000ac7c7c7220 */ /* 0x080fe20000410000 */
[-C--:B------:R-:W-:Y:S01]  /*ed10*/  FMUL.FTZ R125, R125, R172.reuse ;  /* 0x000000ac7d7d7220 */ /* 0x080fe20000410000 */
[-C--:B------:R-:W-:Y:S01]  /*ed20*/  FMUL.FTZ R128, R128, R172.reuse ;  /* 0x000000ac80807220 */ /* 0x080fe20000410000 */
[----:B------:R-:W-:Y:S01]  /*ed30*/  FMNMX.FTZ R3, R175, R3, !PT ;  /* 0x00000003af037209 */ /* 0x000fe20007810000 */
[-C--:B------:R-:W-:Y:S01]  /*ed40*/  FMUL.FTZ R129, R129, R172.reuse ;  /* 0x000000ac81817220 */ /* 0x080fe20000410000 */
[----:B------:R-:W0:Y:S01]  /*ed50*/  MUFU.EX2 R173, R173 ;  /* 0x000000ad00ad7308 */ /* 0x000e220000000800 */
[----:B-----5:R-:W-:Y:S01]  /*ed60*/  FADD.FTZ R8, R165, R8 ;  /* 0x00000008a5087221 */ /* 0x020fe20000010000 */
        /* <DEDUP_REMOVED lines=11> */
[----:B------:R-:W-:Y:S01]  /*ee20*/  FADD.FTZ R8, R156, R8 ;  /* 0x000000089c087221 */ /* 0x000fe20000010000 */
[----:B------:R-:W-:Y:S01]  /*ee30*/  FMNMX.FTZ R3, R183, R3, !PT ;  /* 0x00000003b7037209 */ /* 0x000fe20007810000 */
[-C--:B------:R-:W-:Y:S01]  /*ee40*/  FMUL.FTZ R144, R144, R172.reuse ;  /* 0x000000ac90907220 */ /* 0x080fe20000410000 */
[----:B------:R-:W4:Y:S01]  /*ee50*/  MUFU.EX2 R180, R180 ;  /* 0x000000b400b47308 */ /* 0x000f220000000800 */
[----:B------:R-:W-:Y:S01]  /*ee60*/  FADD.FTZ R8, R161, R8 ;  /* 0x00000008a1087221 */ /* 0x000fe20000010000 */
[----:B------:R-:W-:Y:S01]  /*ee70*/  FMNMX.FTZ R3, R186, R3, !PT ;  /* 0x00000003ba037209 */ /* 0x000fe20007810000 */
[-C--:B------:R-:W-:Y:S01]  /*ee80*/  FMUL.FTZ R145, R145, R172.reuse ;  /* 0x000000ac91917220 */ /* 0x080fe20000410000 */
[----:B------:R-:W-:Y:S01]  /*ee90*/  F2FP.BF16.F32.PACK_AB R156, R156, R157 ;  /* 0x0000009d9c9c723e */ /* 0x000fe200000010ff */
[----:B0-----:R-:W-:Y:S01]  /*eea0*/  FADD.FTZ R8, R173, R8 ;  /* 0x00000008ad087221 */ /* 0x001fe20000010000 */
[----:B------:R-:W-:Y:S01]  /*eeb0*/  FMNMX.FTZ R3, R187, R3, !PT ;  /* 0x00000003bb037209 */ /* 0x000fe20007810000 */
[-C--:B------:R-:W-:Y:S01]  /*eec0*/  FMUL.FTZ R148, R148, R172.reuse ;  /* 0x000000ac94947220 */ /* 0x080fe20000410000 */
[----:B------:R-:W0:Y:S01]  /*eed0*/  MUFU.EX2 R181, R181 ;  /* 0x000000b500b57308 */ /* 0x000e220000000800 */
[----:B------:R-:W-:Y:S01]  /*eee0*/  FADD.FTZ R8, R160, R8 ;  /* 0x00000008a0087221 */ /* 0x000fe20000010000 */
[----:B------:R-:W-:Y:S01]  /*eef0*/  FMNMX.FTZ R3, R190, R3, !PT ;  /* 0x00000003be037209 */ /* 0x000fe20007810000 */
[----:B------:R-:W-:Y:S01]  /*ef00*/  FMUL.FTZ R149, R149, R172 ;  /* 0x000000ac95957220 */ /* 0x000fe20000410000 */
[C---:B-----5:R-:W-:Y:S01]  /*ef10*/  F2FP.BF16.F32.PACK_AB R160, R177.reuse, R160 ;  /* 0x000000a0b1a0723e */ /* 0x060fe200000010ff */
[----:B------:R-:W-:Y:S01]  /*ef20*/  FADD.FTZ R8, R177, R8 ;  /* 0x00000008b1087221 */ /* 0x000fe20000010000 */
[----:B------:R-:W-:-:S02]  /*ef30*/  FMNMX.FTZ R3, R191, R3, !PT ;  /* 0x00000003bf037209 */ /* 0x000fc40007810000 */
[----:B------:R-:W5:Y:S01]  /*ef40*/  MUFU.EX2 R185, R185 ;  /* 0x000000b900b97308 */ /* 0x000f620000000800 */
[----:B----4-:R-:W-:Y:S01]  /*ef50*/  FADD.FTZ R8, R180, R8 ;  /* 0x00000008b4087221 */ /* 0x010fe20000010000 */
[----:B------:R-:W-:-:S04]  /*ef60*/  FMNMX.FTZ R3, R194, R3, !PT ;  /* 0x00000003c2037209 */ /* 0x000fc80007810000 */
[----:B------:R-:W-:Y:S02]  /*ef70*/  FMNMX.FTZ R3, R195, R3, !PT ;  /* 0x00000003c3037209 */ /* 0x000fe40007810000 */
[----:B------:R-:W4:Y:S01]  /*ef80*/  MUFU.EX2 R188, R188 ;  /* 0x000000bc00bc7308 */ /* 0x000f220000000800 */
[----:B0-----:R-:W-:Y:S01]  /*ef90*/  FADD.FTZ R8, R181, R8 ;  /* 0x00000008b5087221 */ /* 0x001fe20000010000 */
[----:B------:R-:W-:-:S03]  /*efa0*/  FMNMX.FTZ R3, R198, R3, !PT ;  /* 0x00000003c6037209 */ /* 0x000fc60007810000 */
[----:B------:R-:W-:Y:S01]  /*efb0*/  FADD.FTZ R8, R164, R8 ;  /* 0x00000008a4087221 */ /* 0x000fe20000010000 */
[----:B------:R-:W-:Y:S02]  /*efc0*/  FMNMX.FTZ R153, R199, R3, !PT ;  /* 0x00000003c7997209 */ /* 0x000fe40007810000 */
[----:B------:R-:W0:Y:S01]  /*efd0*/  MUFU.EX2 R189, R189 ;  /* 0x000000bd00bd7308 */ /* 0x000e220000000800 */
[C---:B-----5:R-:W-:Y:S01]  /*efe0*/  FADD.FTZ R8, R185.reuse, R8 ;  /* 0x00000008b9087221 */ /* 0x060fe20000010000 */
[----:B------:R-:W-:Y:S01]  /*eff0*/  F2FP.BF16.F32.PACK_AB R164, R185, R164 ;  /* 0x000000a4b9a4723e */ /* 0x000fe200000010ff */
[----:B------:R-:W5:Y:S05]  /*f000*/  SHFL.BFLY PT, R3, R153, 0x2, 0x1f ;  /* 0x0c401f0099037f89 */ /* 0x000f6a00000e0000 */
[----:B------:R-:W1:Y:S01]  /*f010*/  MUFU.EX2 R168, R192 ;  /* 0x000000c000a87308 */ /* 0x000e620000000800 */
[----:B----4-:R-:W-:-:S07]  /*f020*/  FADD.FTZ R8, R188, R8 ;  /* 0x00000008bc087221 */ /* 0x010fce0000010000 */
[----:B------:R-:W4:Y:S01]  /*f030*/  MUFU.EX2 R193, R193 ;  /* 0x000000c100c17308 */ /* 0x000f220000000800 */
[----:B0-----:R-:W-:-:S07]  /*f040*/  FADD.FTZ R8, R189, R8 ;  /* 0x00000008bd087221 */ /* 0x001fce0000010000 */
[----:B------:R-:W0:Y:S01]  /*f050*/  MUFU.EX2 R196, R196 ;  /* 0x000000c400c47308 */ /* 0x000e220000000800 */
[----:B-1----:R-:W-:Y:S01]  /*f060*/  FADD.FTZ R8, R168, R8 ;  /* 0x00000008a8087221 */ /* 0x002fe20000010000 */
[----:B-----5:R-:W-:-:S05]  /*f070*/  FMNMX.FTZ R153, R153, R3, !PT ;  /* 0x0000000399997209 */ /* 0x020fca0007810000 */
[----:B------:R-:W1:Y:S01]  /*f080*/  SHFL.BFLY PT, R3, R153, 0x1, 0x1f ;  /* 0x0c201f0099037f89 */ /* 0x000e6200000e0000 */
[C---:B----4-:R-:W-:Y:S01]  /*f090*/  FADD.FTZ R8, R193.reuse, R8 ;  /* 0x00000008c1087221 */ /* 0x050fe20000010000 */
[----:B------:R-:W-:-:S03]  /*f0a0*/  F2FP.BF16.F32.PACK_AB R168, R193, R168 ;  /* 0x000000a8c1a8723e */ /* 0x000fc600000010ff */
[----:B0-----:R-:W-:Y:S01]  /*f0b0*/  FADD.FTZ R8, R196, R8 ;  /* 0x00000008c4087221 */ /* 0x001fe20000010000 */
[----:B-1----:R-:W-:-:S05]  /*f0c0*/  FMNMX.FTZ R3, R153, R3, !PT ;  /* 0x0000000399037209 */ /* 0x002fca0007810000 */
[C---:B------:R-:W-:Y:S01]  /*f0d0*/  FMUL.FTZ R153, R3.reuse, R0 ;  /* 0x0000000003997220 */ /* 0x040fe20000410000 */
[----:B------:R-:W-:-:S03]  /*f0e0*/  FADD.FTZ R169, -R3, R201 ;  /* 0x000000c903a97221 */ /* 0x000fc60000010100 */
[-CC-:B------:R-:W-:Y:S01]  /*f0f0*/  FFMA.FTZ R154, R154, R0.reuse, -R153.reuse ;  /* 0x000000009a9a7223 */ /* 0x180fe20000010899 */
[-C--:B------:R-:W-:Y:S01]  /*f100*/  FMUL.FTZ R169, R169, R0.reuse ;  /* 0x00000000a9a97220 */ /* 0x080fe20000410000 */
        /* <DEDUP_REMOVED lines=23> */
[-CC-:B------:R-:W-:Y:S01]  /*f280*/  FFMA.FTZ R195, R195, R0.reuse, -R153.reuse ;  /* 0x00000000c3c37223 */ /* 0x180fe20000010899 */
[-CC-:B------:R-:W-:Y:S01]  /*f290*/  FFMA.FTZ R198, R198, R0.reuse, -R153.reuse ;  /* 0x00000000c6c67223 */ /* 0x180fe20000010899 */
[----:B------:R-:W-:Y:S01]  /*f2a0*/  FFMA.FTZ R199, R199, R0, -R153 ;  /* 0x00000000c7c77223 */ /* 0x000fe20000010899 */
[-C--:B0-----:R-:W-:Y:S01]  /*f2b0*/  FMUL.FTZ R26, R26, R174.reuse ;  /* 0x000000ae1a1a7220 */ /* 0x081fe20000410000 */
[----:B------:R-:W0:Y:S01]  /*f2c0*/  MUFU.EX2 R158, R158 ;  /* 0x0000009e009e7308 */ /* 0x000e220000000800 */
[----:B-1----:R-:W-:Y:S01]  /*f2d0*/  FFMA.FTZ R5, R174, R5, R154 ;  /* 0x00000005ae057223 */ /* 0x002fe2000001009a */
        /* <DEDUP_REMOVED lines=14> */
[----:B------:R4:W5:Y:S01]  /*f3c0*/  MUFU.EX2 R153, R162 ;  /* 0x000000a200997308 */ /* 0x0009620000000800 */
        /* <DEDUP_REMOVED lines=8> */
[----:B-1----:R-:W-:Y:S01]  /*f450*/  FADD.FTZ R5, R159, R5 ;  /* 0x000000059f057221 */ /* 0x002fe20000010000 */
[----:B----4-:R-:W-:-:S02]  /*f460*/  VIADD R162, R14, 0x22840 ;  /* 0x000228400ea27836 */ /* 0x010fc40000000000 */
[-C--:B------:R-:W-:Y:S01]  /*f470*/  FMUL.FTZ R59, R59, R174.reuse ;  /* 0x000000ae3b3b7220 */ /* 0x080fe20000410000 */
[-C--:B------:R-:W-:Y:S01]  /*f480*/  FMUL.FTZ R62, R62, R174.reuse ;  /* 0x000000ae3e3e7220 */ /* 0x080fe20000410000 */
[-C--:B------:R-:W-:Y:S01]  /*f490*/  FMUL.FTZ R63, R63, R174.reuse ;  /* 0x000000ae3f3f7220 */ /* 0x080fe20000410000 */
[----:B------:R-:W-:Y:S01]  /*f4a0*/  FMUL.FTZ R66, R66, R174 ;  /* 0x000000ae42427220 */ /* 0x000fe20000410000 */
[----:B---3--:R-:W-:Y:S01]  /*f4b0*/  PRMT R162, R203, 0x654, R162 ;  /* 0x00000654cba27816 */ /* 0x008fe200000000a2 */
[----:B------:R-:W1:Y:S01]  /*f4c0*/  MUFU.EX2 R166, R166 ;  /* 0x000000a600a67308 */ /* 0x000e620000000800 */
[----:B-----5:R-:W-:Y:S01]  /*f4d0*/  FADD.FTZ R5, R153, R5 ;  /* 0x0000000599057221 */ /* 0x020fe20000010000 */
[----:B------:R-:W-:Y:S01]  /*f4e0*/  F2FP.BF16.F32.PACK_AB R203, R159, R158 ;  /* 0x0000009e9fcb723e */ /* 0x000fe200000010ff */
[----:B------:R3:W-:Y:S01]  /*f4f0*/  SYNCS.ARRIVE.TRANS64.RED.A1T0 RZ, [R162+URZ], RZ ;  /* 0x000000ffa2ff79a7 */ /* 0x0007e2000810043f */
[----:B------:R-:W-:Y:S01]  /*f500*/  F2FP.BF16.F32.PACK_AB R158, R173, R161 ;  /* 0x000000a1ad9e723e */ /* 0x000fe200000010ff */
[-C--:B------:R-:W-:Y:S01]  /*f510*/  FMUL.FTZ R67, R67, R174.reuse ;  /* 0x000000ae43437220 */ /* 0x080fe20000410000 */
[-C--:B------:R-:W-:Y:S01]  /*f520*/  FMUL.FTZ R70, R70, R174.reuse ;  /* 0x000000ae46467220 */ /* 0x080fe20000410000 */
[-C--:B------:R-:W-:Y:S01]  /*f530*/  FMUL.FTZ R71, R71, R174.reuse ;  /* 0x000000ae47477220 */ /* 0x080fe20000410000 */
[----:B------:R-:W4:Y:S01]  /*f540*/  MUFU.EX2 R167, R167 ;  /* 0x000000a700a77308 */ /* 0x000f220000000800 */
[C---:B0-----:R-:W-:Y:S01]  /*f550*/  FADD.FTZ R5, R163.reuse, R5 ;  /* 0x00000005a3057221 */ /* 0x041fe20000010000 */
[----:B------:R-:W-:Y:S01]  /*f560*/  F2FP.BF16.F32.PACK_AB R153, R163, R153 ;  /* 0x00000099a399723e */ /* 0x000fe200000010ff */
[----:B------:R-:W-:Y:S01]  /*f570*/  FMUL.FTZ R74, R74, R174 ;  /* 0x000000ae4a4a7220 */ /* 0x000fe20000410000 */
[----:B---3--:R-:W-:Y:S01]  /*f580*/  F2FP.BF16.F32.PACK_AB R162, R181, R180 ;  /* 0x000000b4b5a2723e */ /* 0x008fe200000010ff */
        /* <DEDUP_REMOVED lines=56> */
[----:B------:R-:W-:-:S03]  /*f910*/  FMUL.FTZ R151, R151, R174 ;  /* 0x000000ae97977220 */ /* 0x000fc60000410000 */
        /* <DEDUP_REMOVED lines=31> */
.L_x_14370:
[----:B------:R0:W1:Y:S01]  /*fb10*/  SYNCS.PHASECHK.TRANS64.TRYWAIT P1, [R14+URZ+0x22850], R15 ;  /* 0x0228500f0e0075a7 */ /* 0x000062000802017f */
[----:B------:R-:W-:Y:S05]  /*fb20*/  @!P0 BRA `(.L_x_14371) ;  /* 0x0000000000048947 */ /* 0x000fea0003800000 */
[----:B------:R-:W-:Y:S01]  /*fb30*/  BPT.TRAP 0x1 ;  /* 0x000000040000795c */ /* 0x000fe20000300000 */
.L_x_14371:
[----:B------:R-:W-:Y:S04]  /*fb40*/  BSSY B0, `(.L_x_14372) ;  /* 0x0000004000007945 */ /* 0x000fe80003800000 */
[----:B-1----:R-:W-:Y:S05]  /*fb50*/  @P1 BRA `(.L_x_14373) ;  /* 0x0000000000081947 */ /* 0x002fea0003800000 */
[----:B------:R-:W1:Y:S02]  /*fb60*/  SYNCS.PHASECHK.TRANS64.TRYWAIT P1, [R14+URZ+0x22850], R15 ;  /* 0x0228500f0e0075a7 */ /* 0x000e64000802017f */
[----:B-1----:R-:W-:Y:S05]  /*fb70*/  @!P1 BRA `(.L_x_14374) ;  /* 0x000000c0006c9947 */ /* 0x002fea0003800000 */
.L_x_14373:
[----:B------:R-:W-:Y:S05]  /*fb80*/  BSYNC B0 ;  /* 0x0000000000007941 */ /* 0x000fea0003800000 */
.L_x_14372:
[----:B------:R-:W3:Y:S01]  /*fb90*/  S2R R174, SR_TID.X ;  /* 0x0000000000ae7919 */ /* 0x000ee20000002100 */
[----:B------:R-:W-:Y:S05]  /*fba0*/  WARPSYNC.ALL ;  /* 0x0000000000007948 */ /* 0x000fea0003800000 */
[----:B------:R-:W-:Y:S02]  /*fbb0*/  IMAD R172, R23, 0xc00, R221 ;  /* 0x00000c0017ac7824 */ /* 0x000fe400078e02dd */
[----:B------:R-:W-:Y:S02]  /*fbc0*/  IMAD.MOV.U32 R173, RZ, RZ, 0x40000040 ;  /* 0x40000040ffad7424 */ /* 0x000fe400078e00ff */
[----:B------:R-:W-:Y:S01]  /*fbd0*/  IMAD.MOV.U32 R175, RZ, RZ, 0x40000040 ;  /* 0x40000040ffaf7424 */ /* 0x000fe200078e00ff */
[----:B------:R-:W-:-:S02]  /*fbe0*/  R2UR UR6, R172 ;  /* 0x00000000ac0672ca */ /* 0x000fc400000e0000 */
[----:B------:R-:W-:Y:S01]  /*fbf0*/  R2UR UR7, R173 ;  /* 0x00000000ad0772ca */ /* 0x000fe200000e0000 */
[----:B------:R-:W-:Y:S01]  /*fc00*/  IMAD.MOV.U32 R173, RZ, RZ, 0x40000040 ;  /* 0x40000040ffad7424 */ /* 0x000fe200078e00ff */
[----:B---3--:R-:W-:-:S05]  /*fc10*/  SHF.R.U32.HI R174, RZ, 0x7, R174 ;  /* 0x00000007ffae7819 */ /* 0x008fca00000116ae */
[----:B01----:R-:W-:Y:S02]  /*fc20*/  VIADD R15, R174, 0x8 ;  /* 0x00000008ae0f7836 */ /* 0x003fe40000000000 */
[----:B------:R-:W-:-:S03]  /*fc30*/  VIADD R174, R172, 0x80 ;  /* 0x00000080acae7836 */ /* 0x000fc60000000000 */
        /* <DEDUP_REMOVED lines=42> */
.L_x_14375:
[----:B------:R-:W0:Y:S01]  /*fee0*/  S2R R15, SR_CgaCtaId ;  /* 0x00000000000f7919 */ /* 0x000e220000008800 */
[C---:B------:R-:W-:Y:S01]  /*fef0*/  ISETP.GT.AND P1, PT, R9.reuse, RZ, PT ;  /* 0x000000ff0900720c */ /* 0x040fe20003f24270 */
[----:B------:R-:W-:Y:S02]  /*ff00*/  VIADD R14, R14, 0x22860 ;  /* 0x000228600e0e7836 */ /* 0x000fe40000000000 */
[----:B------:R-:W-:Y:S02]  /*ff10*/  VIADD R9, R9, 0xffffffff ;  /* 0xffffffff09097836 */ /* 0x000fe40000000000 */
[----:B------:R-:W-:Y:S02]  /*ff20*/  IMAD.MOV.U32 R201, RZ, RZ, R3 ;  /* 0x000000ffffc97224 */ /* 0x000fe400078e0003 */
[----:B------:R-:W-:Y:S01]  /*ff30*/  IMAD.MOV.U32 R200, RZ, RZ, R4 ;  /* 0x000000ffffc87224 */ /* 0x000fe200078e0004 */
[----:B0-----:R-:W-:-:S04]  /*ff40*/  PRMT R14, R15, 0x654, R14 ;  /* 0x000006540f0e7816 */ /* 0x001fc8000000000e */
[----:B------:R0:W-:Y:S01]  /*ff50*/  SYNCS.ARRIVE.TRANS64.RED.A1T0 RZ, [R14+URZ], RZ ;  /* 0x000000ff0eff79a7 */ /* 0x0001e2000810043f */
[----:B------:R-:W-:Y:S05]  /*ff60*/  @P1 BRA `(.L_x_14376) ;  /* 0xffffffe000401947 */ /* 0x000fea000383ffff */
.L_x_14364:
[----:B------:R-:W3:Y:S01]  /*ff70*/  LDL.LU R172, [R1+0x3c] ;  /* 0x00003c0001ac7983 */ /* 0x000ee20000300800 */
[----:B------:R-:W-:Y:S05]  /*ff80*/  WARPSYNC.ALL ;  /* 0x0000000000007948 */ /* 0x000fea0003800000 */
[----:B------:R-:W1:Y:S01]  /*ff90*/  SHFL.BFLY PT, R7, R8, 0x2, 0x1f ;  /* 0x0c401f0008077f89 */ /* 0x000e6200000e0000 */
[----:B------:R-:W-:Y:S01]  /*ffa0*/  VIADD R23, R23, 0x1 ;  /* 0x0000000117177836 */ /* 0x000fe20000000000 */
[----:B------:R4:W-:Y:S08]  /*ffb0*/  BAR.ARV R212, 0x100 ;  /* 0x000400d40000751d */ /* 0x0009f00000002000 */
[----:B------:R-:W-:Y:S06]  /*ffc0*/  BAR.ARV 0x8, 0x180 ;  /* 0x0206000000007b1d */ /* 0x000fec0000002000 */
[----:B------:R-:W-:Y:S01]  /*ffd0*/  ISETP.NE.AND P0, PT, R23, 0x2, PT ;  /* 0x000000021700780c */ /* 0x000fe20003f05270 */
[----:B------:R-:W-:Y:S01]  /*ffe0*/  IMAD.MOV.U32 R13, RZ, RZ, -0x800000 ;  /* 0xff800000ff0d7424 */ /* 0x000fe200078e00ff */
[----:B------:R-:W5:Y:S01]  /*fff0*/  SHFL.BFLY PT, R10, R5, 0x2, 0x1f ;  /* 0x0c401f00050a7f89 */ /* 0x000f6200000e0000 */
[----:B------:R-:W-:-:S02]  /*10000*/  PLOP3.LUT P1, PT, PT, PT, PT, 0x8, 0x0 ;  /* 0x000000000000781c */ /* 0x000fc40003f2e170 */
[----:B------:R-:W-:Y:S01]  /*10010*/  SEL R23, R23, RZ, P0 ;  /* 0x000000ff17177207 */ /* 0x000fe20000000000 */
[----:B-1----:R-:W-:-:S05]  /*10020*/  FADD.FTZ R7, R7, R8 ;  /* 0x0000000807077221 */ /* 0x002fca0000010000 */
[----:B------:R-:W1:Y:S01]  /*10030*/  SHFL.BFLY PT, R6, R7, 0x1, 0x1f ;  /* 0x0c201f0007067f89 */ /* 0x000e6200000e0000 */
[----:B-----5:R-:W-:Y:S01]  /*10040*/  FADD.FTZ R11, R10, R5 ;  /* 0x000000050a0b7221 */ /* 0x020fe20000010000 */
[----:B------:R-:W-:-:S04]  /*10050*/  IMAD.MOV.U32 R10, RZ, RZ, RZ ;  /* 0x000000ffff0a7224 */ /* 0x000fc800078e00ff */
[----:B------:R-:W5:Y:S01]  /*10060*/  SHFL.BFLY PT, R12, R11, 0x1, 0x1f ;  /* 0x0c201f000b0c7f89 */ /* 0x000f6200000e0000 */
[----:B-1----:R-:W-:Y:S01]  /*10070*/  FADD.FTZ R8, R7, R6 ;  /* 0x0000000607087221 */ /* 0x002fe20000010000 */
[----:B------:R-:W-:Y:S01]  /*10080*/  IMAD.MOV.U32 R7, RZ, RZ, RZ ;  /* 0x000000ffff077224 */ /* 0x000fe200078e00ff */
[----:B------:R-:W-:-:S03]  /*10090*/  SEL R6, RZ, 0x1, P0 ;  /* 0x00000001ff067807 */ /* 0x000fc60000000000 */
[----:B------:R-:W-:Y:S02]  /*100a0*/  FSETP.NE.FTZ.AND P2, PT, R8, RZ, PT ;  /* 0x000000ff0800720b */ /* 0x000fe40003f55000 */
[----:B------:R-:W-:-:S11]  /*100b0*/  LOP3.LUT R207, R207, R6, RZ, 0x3c, !PT ;  /* 0x00000006cfcf7212 */ /* 0x000fd600078e3cff */
[----:B------:R-:W1:Y:S01]  /*100c0*/  @P2 MUFU.RCP R10, R8 ;  /* 0x00000008000a2308 */ /* 0x000e620000001000 */
[----:B------:R-:W-:Y:S01]  /*100d0*/  @P2 FMUL.FTZ R20, R0, 0.69314718246459960938 ;  /* 0x3f31721800142820 */ /* 0x000fe20000410000 */
[----:B-----5:R-:W-:Y:S01]  /*100e0*/  FADD.FTZ R9, R11, R12 ;  /* 0x0000000c0b097221 */ /* 0x020fe20000010000 */
[----:B------:R-:W-:-:S04]  /*100f0*/  IMAD.MOV.U32 R12, RZ, RZ, -0x800000 ;  /* 0xff800000ff0c7424 */ /* 0x000fc800078e00ff */
[----:B------:R-:W-:Y:S01]  /*10100*/  FSETP.NE.FTZ.AND P3, PT, R9, RZ, PT ;  /* 0x000000ff0900720b */ /* 0x000fe20003f75000 */
[----:B------:R-:W5:Y:S01]  /*10110*/  @P2 MUFU.LG2 R8, R8 ;  /* 0x0000000800082308 */ /* 0x000f620000000c00 */
[-C--:B-1----:R-:W-:Y:S01]  /*10120*/  FMUL.FTZ R162, R84, R10.reuse ;  /* 0x0000000a54a27220 */ /* 0x082fe20000410000 */
[-C--:B------:R-:W-:Y:S01]  /*10130*/  FMUL.FTZ R163, R88, R10.reuse ;  /* 0x0000000a58a37220 */ /* 0x080fe20000410000 */
[----:B------:R-:W-:-:S09]  /*10140*/  FMUL.FTZ R164, R92, R10 ;  /* 0x0000000a5ca47220 */ /* 0x000fd20000410000 */
[----:B------:R-:W-:Y:S01]  /*10150*/  @P3 MUFU.RCP R7, R9 ;  /* 0x0000000900073308 */ /* 0x000fe20000001000 */
[-C--:B------:R-:W-:Y:S01]  /*10160*/  FMUL.FTZ R165, R96, R10.reuse ;  /* 0x0000000a60a57220 */ /* 0x080fe20000410000 */
[-C--:B------:R-:W-:Y:S01]  /*10170*/  FMUL.FTZ R166, R100, R10.reuse ;  /* 0x0000000a64a67220 */ /* 0x080fe20000410000 */
[----:B------:R-:W-:Y:S01]  /*10180*/  @P3 FMUL.FTZ R19, R0, 0.69314718246459960938 ;  /* 0x3f31721800133820 */ /* 0x000fe20000410000 */
[-C--:B------:R-:W-:Y:S01]  /*10190*/  FMUL.FTZ R5, R24, R10.reuse ;  /* 0x0000000a18057220 */ /* 0x080fe20000410000 */
[----:B-----5:R-:W-:Y:S01]  /*101a0*/  @P2 FMUL.FTZ R21, R8, 0.69314718246459960938 ;  /* 0x3f31721808152820 */ /* 0x020fe20000410000 */
        /* <DEDUP_REMOVED lines=128> */
.L_x_14305:
[----:B------:R-:W-:Y:S05]  /*109b0*/  WARPSYNC.ALL ;  /* 0x0000000000007948 */ /* 0x000fea0003800000 */
        /* <DEDUP_REMOVED lines=8> */
[----:B------:R-:W3:Y:S04]  /*10a40*/  LDL R3, [R1+0x54] ;  /* 0x0000540001037983 */ /* 0x000ee80000100800 */
[----:B------:R-:W2:Y:S04]  /*10a50*/  LDL.LU R174, [R1+0x30] ;  /* 0x0000300001ae7983 */ /* 0x000ea80000300800 */
[----:B------:R-:W2:Y:S01]  /*10a60*/  LDL.LU R173, [R1+0x34] ;  /* 0x0000340001ad7983 */ /* 0x000ea20000300800 */
[----:B------:R-:W0:Y:S01]  /*10a70*/  S2R R4, SR_SWINHI ;  /* 0x0000000000047919 */ /* 0x000e220000002f00 */
[----:B------:R-:W-:Y:S05]  /*10a80*/  WARPSYNC.ALL ;  /* 0x0000000000007948 */ /* 0x000fea0003800000 */
[----:B------:R-:W-:Y:S01]  /*10a90*/  F2FP.BF16.F32.PACK_AB R11, R30, R11 ;  /* 0x0000000b1e0b723e */ /* 0x000fe200000010ff */
[----:B------:R-:W-:Y:S01]  /*10aa0*/  ULDC.64 UR4, c[0x0][0xc00] ;  /* 0x0003000000047ab9 */ /* 0x000fe20000000a00 */
[----:B------:R-:W-:Y:S01]  /*10ab0*/  F2FP.BF16.F32.PACK_AB R27, R55, R27 ;  /* 0x0000001b371b723e */ /* 0x000fe200000010ff */
[----:B----4-:R-:W4:Y:S01]  /*10ac0*/  LDL R172, [R1+0x10] ;  /* 0x0000100001ac7983 */ /* 0x010f220000100800 */
[----:B------:R-:W-:-:S02]  /*10ad0*/  MOV R20, R19 ;  /* 0x0000001300147202 */ /* 0x000fc40000000f00 */
        /* <DEDUP_REMOVED lines=17> */
[----:B------:R-:W-:-:S04]  /*10bf0*/  IADD3 R3, P2, R114, 0x40, RZ ;  /* 0x0000004072037810 */ /* 0x000fc80007f5e0ff */
[----:B------:R-:W-:-:S04]  /*10c00*/  LOP3.LUT R4, R3, 0x380, RZ, 0xc0, !PT ;  /* 0x0000038003047812 */ /* 0x000fc800078ec0ff */
[----:B------:R-:W-:Y:S02]  /*10c10*/  SHF.R.U64 R4, R4, 0x3, RZ ;  /* 0x0000000304047819 */ /* 0x000fe400000012ff */
[----:B------:R-:W-:Y:S02]  /*10c20*/  LOP3.LUT R9, R114, 0x380, RZ, 0xc0, !PT ;  /* 0x0000038072097812 */ /* 0x000fe400078ec0ff */
[----:B------:R-:W-:Y:S02]  /*10c30*/  LOP3.LUT R4, R4, R3, RZ, 0x3c, !PT ;  /* 0x0000000304047212 */ /* 0x000fe400078e3cff */
[C---:B------:R-:W-:Y:S02]  /*10c40*/  IADD3 R3, P4, R114.reuse, 0x4000, RZ ;  /* 0x0000400072037810 */ /* 0x040fe40007f9e0ff */
[----:B------:R-:W-:Y:S02]  /*10c50*/  IADD3 R105, P1, R114, 0x20, RZ ;  /* 0x0000002072697810 */ /* 0x000fe40007f3e0ff */
[----:B------:R-:W-:-:S02]  /*10c60*/  SHF.R.U64 R9, R9, 0x3, RZ ;  /* 0x0000000309097819 */ /* 0x000fc400000012ff */
[----:B-----5:R-:W-:Y:S02]  /*10c70*/  LOP3.LUT R24, R3, 0x380, RZ, 0xc0, !PT ;  /* 0x0000038003187812 */ /* 0x020fe400078ec0ff */
[----:B------:R-:W-:Y:S02]  /*10c80*/  LOP3.LUT R104, R105, 0x380, RZ, 0xc0, !PT ;  /* 0x0000038069687812 */ /* 0x000fe400078ec0ff */
[----:B------:R-:W-:Y:S02]  /*10c90*/  IADD3 R113, P3, R114, 0x60, RZ ;  /* 0x0000006072717810 */ /* 0x000fe40007f7e0ff */
[----:B------:R-:W-:Y:S01]  /*10ca0*/  LOP3.LUT R8, R9, R114, RZ, 0x3c, !PT ;  /* 0x0000007209087212 */ /* 0x000fe200078e3cff */
[----:B------:R-:W-:Y:S01]  /*10cb0*/  IMAD.MOV.U32 R9, RZ, RZ, R115 ;  /* 0x000000ffff097224 */ /* 0x000fe200078e0073 */
[----:B------:R-:W-:Y:S02]  /*10cc0*/  SHF.R.U64 R24, R24, 0x3, RZ ;  /* 0x0000000318187819 */ /* 0x000fe400000012ff */
[----:B------:R-:W-:-:S02]  /*10cd0*/  SHF.R.U64 R104, R104, 0x3, RZ ;  /* 0x0000000368687819 */ /* 0x000fc400000012ff */
[----:B------:R-:W-:Y:S02]  /*10ce0*/  LOP3.LUT R112, R113, 0x380, RZ, 0xc0, !PT ;  /* 0x0000038071707812 */ /* 0x000fe400078ec0ff */
[----:B------:R-:W-:Y:S02]  /*10cf0*/  LOP3.LUT R24, R24, R3, RZ, 0x3c, !PT ;  /* 0x0000000318187212 */ /* 0x000fe400078e3cff */
[----:B------:R-:W-:Y:S02]  /*10d00*/  MOV R3, R8 ;  /* 0x0000000800037202 */ /* 0x000fe40000000f00 */
[----:B------:R-:W-:Y:S01]  /*10d10*/  LOP3.LUT R104, R104, R105, RZ, 0x3c, !PT ;  /* 0x0000006968687212 */ /* 0x000fe200078e3cff */
[--C-:B------:R-:W-:Y:S01]  /*10d20*/  IMAD.X R105, RZ, RZ, R115.reuse, P1 ;  /* 0x000000ffff697224 */ /* 0x100fe200008e0673 */
[----:B------:R-:W-:Y:S01]  /*10d30*/  F2FP.BF16.F32.PACK_AB R8, R25, R5 ;  /* 0x000000051908723e */ /* 0x000fe200000010ff */
[----:B------:R-:W-:Y:S01]  /*10d40*/  IMAD.X R5, RZ, RZ, R115, P2 ;  /* 0x000000ffff057224 */ /* 0x000fe200010e0673 */
[----:B------:R-:W-:-:S02]  /*10d50*/  F2FP.BF16.F32.PACK_AB R9, R10, R26 ;  /* 0x0000001a0a09723e */ /* 0x000fc400000010ff */
[----:B------:R-:W-:Y:S02]  /*10d60*/  SHF.R.U64 R112, R112, 0x3, RZ ;  /* 0x0000000370707819 */ /* 0x000fe400000012ff */
[----:B------:R-:W-:Y:S02]  /*10d70*/  F2FP.BF16.F32.PACK_AB R10, R29, R28 ;  /* 0x0000001c1d0a723e */ /* 0x000fe400000010ff */
[C---:B------:R-:W-:Y:S02]  /*10d80*/  IADD3 R111, P5, R114.reuse, 0x4020, RZ ;  /* 0x00004020726f7810 */ /* 0x040fe40007fbe0ff */
[C---:B------:R-:W-:Y:S02]  /*10d90*/  IADD3 R109, P0, R114.reuse, 0x4040, RZ ;  /* 0x00004040726d7810 */ /* 0x040fe40007f1e0ff */
[C---:B------:R-:W-:Y:S02]  /*10da0*/  IADD3 R107, P1, R114.reuse, 0x4060, RZ ;  /* 0x00004060726b7810 */ /* 0x040fe40007f3e0ff */
[----:B------:R-:W-:-:S02]  /*10db0*/  IADD3 R29, P2, R114, 0x8000, RZ ;  /* 0x00008000721d7810 */ /* 0x000fc40007f5e0ff */
[----:B------:R-:W-:Y:S01]  /*10dc0*/  LOP3.LUT R112, R112, R113, RZ, 0x3c, !PT ;  /* 0x0000007170707212 */ /* 0x000fe200078e3cff */
[----:B------:R-:W-:Y:S01]  /*10dd0*/  IMAD.X R113, RZ, RZ, R115, P3 ;  /* 0x000000ffff717224 */ /* 0x000fe200018e0673 */
[----:B------:R-:W-:Y:S02]  /*10de0*/  LOP3.LUT R110, R111, 0x380, RZ, 0xc0, !PT ;  /* 0x000003806f6e7812 */ /* 0x000fe400078ec0ff */
[----:B------:R-:W-:Y:S02]  /*10df0*/  LOP3.LUT R108, R109, 0x380, RZ, 0xc0, !PT ;  /* 0x000003806d6c7812 */ /* 0x000fe400078ec0ff */
[----:B------:R-:W-:Y:S02]  /*10e00*/  LOP3.LUT R106, R107, 0x380, RZ, 0xc0, !PT ;  /* 0x000003806b6a7812 */ /* 0x000fe400078ec0ff */
[----:B------:R-:W-:Y:S02]  /*10e10*/  LOP3.LUT R7, R29, 0x380, RZ, 0xc0, !PT ;  /* 0x000003801d077812 */ /* 0x000fe400078ec0ff */
[----:B------:R-:W-:Y:S01]  /*10e20*/  IADD3 R87, P3, R114, 0x8020, RZ ;  /* 0x0000802072577810 */ /* 0x000fe20007f7e0ff */
[----:B------:R0:W-:Y:S01]  /*10e30*/  STSM.16.M88.4 [R3], R8 ;  /* 0x0000000803007844 */ /* 0x0001e20000000200 */
[----:B------:R-:W-:-:S02]  /*10e40*/  SHF.R.U64 R110, R110, 0x3, RZ ;  /* 0x000000036e6e7819 */ /* 0x000fc400000012ff */
[----:B------:R-:W-:Y:S02]  /*10e50*/  SHF.R.U64 R108, R108, 0x3, RZ ;  /* 0x000000036c6c7819 */ /* 0x000fe400000012ff */
[----:B------:R-:W-:Y:S01]  /*10e60*/  SHF.R.U64 R106, R106, 0x3, RZ ;  /* 0x000000036a6a7819 */ /* 0x000fe200000012ff */
[--C-:B------:R-:W-:Y:S01]  /*10e70*/  IMAD.X R25, RZ, RZ, R115.reuse, P4 ;  /* 0x000000ffff197224 */ /* 0x100fe200020e0673 */
[----:B------:R-:W-:Y:S01]  /*10e80*/  LOP3.LUT R110, R110, R111, RZ, 0x3c, !PT ;  /* 0x0000006f6e6e7212 */ /* 0x000fe200078e3cff */
[--C-:B------:R-:W-:Y:S01]  /*10e90*/  IMAD.X R111, RZ, RZ, R115.reuse, P5 ;  /* 0x000000ffff6f7224 */ /* 0x100fe200028e0673 */
[----:B------:R-:W-:Y:S01]  /*10ea0*/  LOP3.LUT R108, R108, R109, RZ, 0x3c, !PT ;  /* 0x0000006d6c6c7212 */ /* 0x000fe200078e3cff */
[--C-:B------:R-:W-:Y:S01]  /*10eb0*/  IMAD.X R109, RZ, RZ, R115.reuse, P0 ;  /* 0x000000ffff6d7224 */ /* 0x100fe200000e0673 */
[----:B------:R-:W-:Y:S02]  /*10ec0*/  LOP3.LUT R106, R106, R107, RZ, 0x3c, !PT ;  /* 0x0000006b6a6a7212 */ /* 0x000fe400078e3cff */
[----:B0-----:R-:W-:Y:S01]  /*10ed0*/  SHF.R.U64 R8, R7, 0x3, RZ ;  /* 0x0000000307087819 */ /* 0x001fe200000012ff */
[--C-:B------:R-:W-:Y:S01]  /*10ee0*/  IMAD.X R11, RZ, RZ, R115.reuse, P3 ;  /* 0x000000ffff0b7224 */ /* 0x100fe200018e0673 */
[----:B------:R-:W-:Y:S01]  /*10ef0*/  IADD3 R3, P3, R114, 0xc060, RZ ;  /* 0x0000c06072037810 */ /* 0x000fe20007f7e0ff */
[--C-:B------:R-:W-:Y:S01]  /*10f00*/  IMAD.X R9, RZ, RZ, R115.reuse, P2 ;  /* 0x000000ffff097224 */ /* 0x100fe200010e0673 */
[----:B------:R-:W-:Y:S01]  /*10f10*/  LOP3.LUT R26, R87, 0x380, RZ, 0xc0, !PT ;  /* 0x00000380571a7812 */ /* 0x000fe200078ec0ff */
[----:B------:R-:W-:Y:S01]  /*10f20*/  IMAD.X R107, RZ, RZ, R115, P1 ;  /* 0x000000ffff6b7224 */ /* 0x000fe200008e0673 */
[----:B------:R-:W-:-:S02]  /*10f30*/  LOP3.LUT R8, R8, R29, RZ, 0x3c, !PT ;  /* 0x0000001d08087212 */ /* 0x000fc400078e3cff */
[C---:B------:R-:W-:Y:S02]  /*10f40*/  IADD3 R29, P2, R114.reuse, 0xc040, RZ ;  /* 0x0000c040721d7810 */ /* 0x040fe40007f5e0ff */
[C---:B------:R-:W-:Y:S02]  /*10f50*/  IADD3 R117, P4, R114.reuse, 0x8040, RZ ;  /* 0x0000804072757810 */ /* 0x040fe40007f9e0ff */
[C---:B------:R-:W-:Y:S02]  /*10f60*/  IADD3 R119, P5, R114.reuse, 0x8060, RZ ;  /* 0x0000806072777810 */ /* 0x040fe40007fbe0ff */
[C---:B------:R-:W-:Y:S02]  /*10f70*/  IADD3 R121, P0, R114.reuse, 0xc000, RZ ;  /* 0x0000c00072797810 */ /* 0x040fe40007f1e0ff */
[----:B------:R-:W-:Y:S02]  /*10f80*/  IADD3 R123, P1, R114, 0xc020, RZ ;  /* 0x0000c020727b7810 */ /* 0x000fe40007f3e0ff */
[----:B------:R-:W-:-:S02]  /*10f90*/  LOP3.LUT R114, R3, 0x380, RZ, 0xc0, !PT ;  /* 0x0000038003727812 */ /* 0x000fc400078ec0ff */
[----:B------:R-:W-:Y:S02]  /*10fa0*/  SHF.R.U64 R10, R26, 0x3, RZ ;  /* 0x000000031a0a7819 */ /* 0x000fe400000012ff */
[----:B------:R-:W-:Y:S02]  /*10fb0*/  LOP3.LUT R28, R29, 0x380, RZ, 0xc0, !PT ;  /* 0x000003801d1c7812 */ /* 0x000fe400078ec0ff */
[----:B------:R-:W-:Y:S02]  /*10fc0*/  SHF.R.U64 R114, R114, 0x3, RZ ;  /* 0x0000000372727819 */ /* 0x000fe400000012ff */
[----:B------:R-:W-:Y:S02]  /*10fd0*/  LOP3.LUT R10, R10, R87, RZ, 0x3c, !PT ;  /* 0x000000570a0a7212 */ /* 0x000fe400078e3cff */
[----:B------:R-:W-:Y:S02]  /*10fe0*/  SHF.R.U64 R28, R28, 0x3, RZ ;  /* 0x000000031c1c7819 */ /* 0x000fe400000012ff */
[----:B------:R-:W-:-:S02]  /*10ff0*/  MOV R26, R4 ;  /* 0x00000004001a7202 */ /* 0x000fc40000000f00 */
[----:B------:R-:W-:Y:S02]  /*11000*/  LOP3.LUT R114, R114, R3, RZ, 0x3c, !PT ;  /* 0x0000000372727212 */ /* 0x000fe400078e3cff */
[----:B------:R-:W-:Y:S02]  /*11010*/  F2FP.BF16.F32.PACK_AB R4, R6, R152 ;  /* 0x000000980604723e */ /* 0x000fe400000010ff */
[----:B------:R-:W-:Y:S02]  /*11020*/  MOV R104, R104 ;  /* 0x0000006800687202 */ /* 0x000fe40000000f00 */
[----:B------:R-:W-:Y:S02]  /*11030*/  MOV R3, R8 ;  /* 0x0000000800037202 */ /* 0x000fe40000000f00 */
[----:B-1----:R-:W-:Y:S02]  /*11040*/  MOV R32, R10 ;  /* 0x0000000a00207202 */ /* 0x002fe40000000f00 */
[----:B------:R-:W-:-:S02]  /*11050*/  F2FP.BF16.F32.PACK_AB R5, R15, R0 ;  /* 0x000000000f05723e */ /* 0x000fc400000010ff */
[----:B------:R-:W-:Y:S02]  /*11060*/  F2FP.BF16.F32.PACK_AB R6, R37, R36 ;  /* 0x000000242506723e */ /* 0x000fe400000010ff */
[----:B------:R-:W-:Y:S02]  /*11070*/  F2FP.BF16.F32.PACK_AB R7, R14, R38 ;  /* 0x000000260e07723e */ /* 0x000fe400000010ff */
[----:B------:R-:W-:Y:S02]  /*11080*/  LOP3.LUT R116, R117, 0x380, RZ, 0xc0, !PT ;  /* 0x0000038075747812 */ /* 0x000fe400078ec0ff */
[----:B------:R-:W-:Y:S01]  /*11090*/  LOP3.LUT R28, R28, R29, RZ, 0x3c, !PT ;  /* 0x0000001d1c1c7212 */ /* 0x000fe200078e3cff */
[----:B------:R-:W-:Y:S01]  /*110a0*/  IMAD.X R29, RZ, RZ, R115, P2 ;  /* 0x000000ffff1d7224 */ /* 0x000fe200010e0673 */
[----:B------:R-:W-:Y:S02]  /*110b0*/  F2FP.BF16.F32.PACK_AB R8, R41, R40 ;  /* 0x000000282908723e */ /* 0x000fe400000010ff */
[----:B------:R-:W-:-:S02]  /*110c0*/  F2FP.BF16.F32.PACK_AB R9, R43, R42 ;  /* 0x0000002a2b09723e */ /* 0x000fc400000010ff */
[----:B------:R-:W-:Y:S02]  /*110d0*/  F2FP.BF16.F32.PACK_AB R10, R45, R153 ;  /* 0x000000992d0a723e */ /* 0x000fe400000010ff */
[----:B------:R-:W-:Y:S01]  /*110e0*/  F2FP.BF16.F32.PACK_AB R11, R47, R46 ;  /* 0x0000002e2f0b723e */ /* 0x000fe200000010ff */
[----:B------:R-:W-:Y:S01]  /*110f0*/  STSM.16.M88.4 [R104], R4 ;  /* 0x0000000468007844 */ /* 0x000fe20000000200 */
[----:B------:R-:W-:Y:S02]  /*11100*/  SHF.R.U64 R116, R116, 0x3, RZ ;  /* 0x0000000374747819 */ /* 0x000fe400000012ff */
[----:B------:R-:W-:Y:S01]  /*11110*/  LOP3.LUT R118, R119, 0x380, RZ, 0xc0, !PT ;  /* 0x0000038077767812 */ /* 0x000fe200078ec0ff */
[----:B------:R0:W-:Y:S01]  /*11120*/  STSM.16.M88.4 [R26], R8 ;  /* 0x000000081a007844 */ /* 0x0001e20000000200 */
[----:B------:R-:W-:Y:S02]  /*11130*/  MOV R62, R24 ;  /* 0x00000018003e7202 */ /* 0x000fe40000000f00 */
[----:B------:R-:W-:-:S02]  /*11140*/  LOP3.LUT R120, R121, 0x380, RZ, 0xc0, !PT ;  /* 0x0000038079787812 */ /* 0x000fc400078ec0ff */
[----:B------:R-:W-:Y:S02]  /*11150*/  MOV R112, R112 ;  /* 0x0000007000707202 */ /* 0x000fe40000000f00 */
[----:B------:R-:W-:Y:S02]  /*11160*/  MOV R0, R28 ;  /* 0x0000001c00007202 */ /* 0x000fe40000000f00 */
[----:B------:R-:W-:Y:S02]  /*11170*/  F2FP.BF16.F32.PACK_AB R24, R49, R154 ;  /* 0x0000009a3118723e */ /* 0x000fe400000010ff */
[----:B------:R-:W-:Y:S02]  /*11180*/  F2FP.BF16.F32.PACK_AB R25, R51, R50 ;  /* 0x000000323319723e */ /* 0x000fe400000010ff */
[----:B------:R-:W-:Y:S02]  /*11190*/  LOP3.LUT R122, R123, 0x380, RZ, 0xc0, !PT ;  /* 0x000003807b7a7812 */ /* 0x000fe400078ec0ff */
[----:B------:R-:W-:-:S02]  /*111a0*/  F2FP.BF16.F32.PACK_AB R28, R57, R156 ;  /* 0x0000009c391c723e */ /* 0x000fc400000010ff */
[----:B0-----:R-:W-:Y:S02]  /*111b0*/  F2FP.BF16.F32.PACK_AB R26, R53, R155 ;  /* 0x0000009b351a723e */ /* 0x001fe400000010ff */
[----:B------:R-:W-:Y:S02]  /*111c0*/  F2FP.BF16.F32.PACK_AB R29, R59, R58 ;  /* 0x0000003a3b1d723e */ /* 0x000fe400000010ff */
[----:B------:R-:W-:Y:S01]  /*111d0*/  LOP3.LUT R116, R116, R117, RZ, 0x3c, !PT ;  /* 0x0000007574747212 */ /* 0x000fe200078e3cff */
[----:B------:R-:W-:Y:S01]  /*111e0*/  IMAD.X R117, RZ, RZ, R115, P4 ;  /* 0x000000ffff757224 */ /* 0x000fe200020e0673 */
[----:B------:R-:W-:Y:S02]  /*111f0*/  MOV R110, R110 ;  /* 0x0000006e006e7202 */ /* 0x000fe40000000f00 */
[----:B------:R-:W-:Y:S02]  /*11200*/  F2FP.BF16.F32.PACK_AB R4, R65, R157 ;  /* 0x0000009d4104723e */ /* 0x000fe400000010ff */
[----:B------:R-:W-:-:S02]  /*11210*/  F2FP.BF16.F32.PACK_AB R5, R67, R66 ;  /* 0x000000424305723e */ /* 0x000fc400000010ff */
[----:B------:R-:W-:Y:S02]  /*11220*/  F2FP.BF16.F32.PACK_AB R6, R69, R158 ;  /* 0x0000009e4506723e */ /* 0x000fe400000010ff */
[----:B------:R-:W-:Y:S02]  /*11230*/  F2FP.BF16.F32.PACK_AB R7, R71, R70 ;  /* 0x000000464707723e */ /* 0x000fe400000010ff */
[----:B------:R-:W-:Y:S01]  /*11240*/  SHF.R.U64 R118, R118, 0x3, RZ ;  /* 0x0000000376767819 */ /* 0x000fe200000012ff */
[----:B------:R-:W-:Y:S01]  /*11250*/  STSM.16.M88.4 [R112], R24 ;  /* 0x0000001870007844 */ /* 0x000fe20000000200 */
[----:B------:R-:W-:Y:S02]  /*11260*/  SHF.R.U64 R120, R120, 0x3, RZ ;  /* 0x0000000378787819 */ /* 0x000fe400000012ff */
[----:B------:R-:W-:Y:S02]  /*11270*/  MOV R108, R108 ;  /* 0x0000006c006c7202 */ /* 0x000fe40000000f00 */
[----:B------:R-:W-:-:S02]  /*11280*/  F2FP.BF16.F32.PACK_AB R8, R73, R159 ;  /* 0x0000009f4908723e */ /* 0x000fc400000010ff */
[----:B------:R-:W-:Y:S02]  /*11290*/  F2FP.BF16.F32.PACK_AB R9, R75, R74 ;  /* 0x0000004a4b09723e */ /* 0x000fe400000010ff */
[----:B------:R-:W-:Y:S02]  /*112a0*/  F2FP.BF16.F32.PACK_AB R10, R77, R160 ;  /* 0x000000a04d0a723e */ /* 0x000fe400000010ff */
[----:B------:R-:W-:Y:S01]  /*112b0*/  F2FP.BF16.F32.PACK_AB R11, R79, R78 ;  /* 0x0000004e4f0b723e */ /* 0x000fe200000010ff */
[----:B------:R0:W-:Y:S01]  /*112c0*/  STSM.16.M88.4 [R62], R28 ;  /* 0x0000001c3e007844 */ /* 0x0001e20000000200 */
[----:B------:R-:W-:Y:S02]  /*112d0*/  SHF.R.U64 R122, R122, 0x3, RZ ;  /* 0x000000037a7a7819 */ /* 0x000fe400000012ff */
[----:B------:R-:W-:Y:S02]  /*112e0*/  MOV R106, R106 ;  /* 0x0000006a006a7202 */ /* 0x000fe40000000f00 */
[----:B------:R-:W-:-:S02]  /*112f0*/  F2FP.BF16.F32.PACK_AB R36, R81, R161 ;  /* 0x000000a15124723e */ /* 0x000fc400000010ff */
[----:B------:R-:W-:Y:S02]  /*11300*/  F2FP.BF16.F32.PACK_AB R37, R83, R82 ;  /* 0x000000525325723e */ /* 0x000fe400000010ff */
[----:B------:R-:W-:Y:S01]  /*11310*/  F2FP.BF16.F32.PACK_AB R38, R85, R162 ;  /* 0x000000a25526723e */ /* 0x000fe200000010ff */
[----:B------:R1:W-:Y:S01]  /*11320*/  STSM.16.M88.4 [R110], R4 ;  /* 0x000000046e007844 */ /* 0x0003e20000000200 */
[----:B------:R-:W-:Y:S02]  /*11330*/  F2FP.BF16.F32.PACK_AB R40, R89, R163 ;  /* 0x000000a35928723e */ /* 0x000fe400000010ff */
[----:B------:R-:W-:Y:S02]  /*11340*/  F2FP.BF16.F32.PACK_AB R41, R91, R90 ;  /* 0x0000005a5b29723e */ /* 0x000fe400000010ff */
[----:B------:R-:W-:Y:S02]  /*11350*/  F2FP.BF16.F32.PACK_AB R42, R93, R164 ;  /* 0x000000a45d2a723e */ /* 0x000fe400000010ff */
[----:B------:R-:W-:-:S02]  /*11360*/  F2FP.BF16.F32.PACK_AB R43, R95, R94 ;  /* 0x0000005e5f2b723e */ /* 0x000fc400000010ff */
[----:B------:R-:W-:Y:S01]  /*11370*/  LOP3.LUT R118, R118, R119, RZ, 0x3c, !PT ;  /* 0x0000007776767212 */ /* 0x000fe200078e3cff */
[--C-:B------:R-:W-:Y:S01]  /*11380*/  IMAD.X R119, RZ, RZ, R115.reuse, P5 ;  /* 0x000000ffff777224 */ /* 0x100fe200028e0673 */
[----:B0-----:R-:W-:Y:S01]  /*11390*/  F2FP.BF16.F32.PACK_AB R62, R101, R166 ;  /* 0x000000a6653e723e */ /* 0x001fe200000010ff */
[----:B------:R0:W-:Y:S01]  /*113a0*/  STSM.16.M88.4 [R108], R8 ;  /* 0x000000086c007844 */ /* 0x0001e20000000200 */
[----:B------:R-:W-:Y:S01]  /*113b0*/  LOP3.LUT R120, R120, R121, RZ, 0x3c, !PT ;  /* 0x0000007978787212 */ /* 0x000fe200078e3cff */
[----:B------:R-:W-:Y:S01]  /*113c0*/  IMAD.X R121, RZ, RZ, R115, P0 ;  /* 0x000000ffff797224 */ /* 0x000fe200000e0673 */
[----:B------:R-:W-:Y:S02]  /*113d0*/  MOV R116, R116 ;  /* 0x0000007400747202 */ /* 0x000fe40000000f00 */
[----:B-1----:R-:W-:Y:S02]  /*113e0*/  F2FP.BF16.F32.PACK_AB R4, R84, R167 ;  /* 0x000000a75404723e */ /* 0x002fe400000010ff */
[----:B------:R-:W-:-:S02]  /*113f0*/  F2FP.BF16.F32.PACK_AB R5, R48, R44 ;  /* 0x0000002c3005723e */ /* 0x000fc400000010ff */
[----:B------:R-:W-:Y:S02]  /*11400*/  F2FP.BF16.F32.PACK_AB R6, R88, R168 ;  /* 0x000000a85806723e */ /* 0x000fe400000010ff */
[----:B------:R-:W-:Y:S01]  /*11410*/  F2FP.BF16.F32.PACK_AB R7, R54, R52 ;  /* 0x000000343607723e */ /* 0x000fe200000010ff */
[----:B------:R-:W-:Y:S01]  /*11420*/  STSM.16.M88.4 [R106], R36 ;  /* 0x000000246a007844 */ /* 0x000fe20000000200 */
[----:B------:R-:W-:Y:S01]  /*11430*/  LOP3.LUT R122, R122, R123, RZ, 0x3c, !PT ;  /* 0x0000007b7a7a7212 */ /* 0x000fe200078e3cff */
[--C-:B------:R-:W-:Y:S02]  /*11440*/  IMAD.X R123, RZ, RZ, R115.reuse, P1 ;  /* 0x000000ffff7b7224 */ /* 0x100fe400008e0673 */
[----:B------:R1:W-:Y:S01]  /*11450*/  STSM.16.M88.4 [R3], R40 ;  /* 0x0000002803007844 */ /* 0x0003e20000000200 */
[----:B------:R-:W-:Y:S01]  /*11460*/  IMAD.X R115, RZ, RZ, R115, P3 ;  /* 0x000000ffff737224 */ /* 0x000fe200018e0673 */
[----:B------:R-:W-:Y:S02]  /*11470*/  MOV R118, R118 ;  /* 0x0000007600767202 */ /* 0x000fe40000000f00 */
[----:B------:R-:W-:Y:S01]  /*11480*/  STSM.16.M88.4 [R32], R60 ;  /* 0x0000003c20007844 */ /* 0x000fe20000000200 */
[----:B0-----:R-:W-:-:S02]  /*11490*/  F2FP.BF16.F32.PACK_AB R8, R92, R169 ;  /* 0x000000a95c08723e */ /* 0x001fc400000010ff */
[----:B------:R-:W-:Y:S01]  /*114a0*/  F2FP.BF16.F32.PACK_AB R9, R64, R56 ;  /* 0x000000384009723e */ /* 0x000fe200000010ff */
[----:B------:R2:W-:Y:S01]  /*114b0*/  STSM.16.M88.4 [R116], R4 ;  /* 0x0000000474007844 */ /* 0x0005e20000000200 */
[----:B------:R-:W-:Y:S02]  /*114c0*/  F2FP.BF16.F32.PACK_AB R10, R96, R170 ;  /* 0x000000aa600a723e */ /* 0x000fe400000010ff */
[----:B------:R-:W-:Y:S02]  /*114d0*/  F2FP.BF16.F32.PACK_AB R11, R72, R68 ;  /* 0x00000044480b723e */ /* 0x000fe400000010ff */
[----:B------:R-:W-:Y:S02]  /*114e0*/  MOV R120, R120 ;  /* 0x0000007800787202 */ /* 0x000fe40000000f00 */
[----:B------:R-:W-:Y:S02]  /*114f0*/  F2FP.BF16.F32.PACK_AB R24, R100, R171 ;  /* 0x000000ab6418723e */ /* 0x000fe400000010ff */
[----:B------:R-:W-:-:S02]  /*11500*/  F2FP.BF16.F32.PACK_AB R25, R80, R76 ;  /* 0x0000004c5019723e */ /* 0x000fc400000010ff */
[----:B------:R-:W-:Y:S02]  /*11510*/  F2FP.BF16.F32.PACK_AB R26, R125, R124 ;  /* 0x0000007c7d1a723e */ /* 0x000fe400000010ff */
[----:B------:R-:W-:Y:S01]  /*11520*/  F2FP.BF16.F32.PACK_AB R27, R127, R126 ;  /* 0x0000007e7f1b723e */ /* 0x000fe200000010ff */
[----:B-1----:R-:W0:Y:S01]  /*11530*/  LDC R3, c[0x0][0xbe8] ;  /* 0x0002fa00ff037b82 */ /* 0x002e220000000800 */
[----:B------:R-:W-:Y:S02]  /*11540*/  ISETP.NE.U32.AND P0, PT, RZ, UR4, PT ;  /* 0x00000004ff007c0c */ /* 0x000fe4000bf05070 */
[----:B--2---:R-:W-:Y:S02]  /*11550*/  IADD3 R6, P1, R174, UR4, RZ ;  /* 0x00000004ae067c10 */ /* 0x004fe4000ff3e0ff */
[----:B------:R-:W-:Y:S02]  /*11560*/  MOV R122, R122 ;  /* 0x0000007a007a7202 */ /* 0x000fe40000000f00 */
[----:B------:R-:W-:-:S02]  /*11570*/  F2FP.BF16.F32.PACK_AB R28, R129, R128 ;  /* 0x00000080811c723e */ /* 0x000fc400000010ff */
[----:B------:R-:W-:Y:S02]  /*11580*/  F2FP.BF16.F32.PACK_AB R29, R131, R130 ;  /* 0x00000082831d723e */ /* 0x000fe400000010ff */
[----:B------:R-:W-:Y:S02]  /*11590*/  F2FP.BF16.F32.PACK_AB R30, R133, R132 ;  /* 0x00000084851e723e */ /* 0x000fe400000010ff */
[----:B------:R-:W-:Y:S01]  /*115a0*/  F2FP.BF16.F32.PACK_AB R31, R135, R134 ;  /* 0x00000086871f723e */ /* 0x000fe200000010ff */
[----:B------:R-:W-:Y:S01]  /*115b0*/  STSM.16.M88.4 [R118], R8 ;  /* 0x0000000876007844 */ /* 0x000fe20000000200 */
[----:B------:R-:W-:Y:S02]  /*115c0*/  MOV R114, R114 ;  /* 0x0000007200727202 */ /* 0x000fe40000000f00 */
[----:B------:R-:W-:Y:S01]  /*115d0*/  ISETP.NE.AND.EX P0, PT, RZ, UR5, PT, P0 ;  /* 0x00000005ff007c0c */ /* 0x000fe2000bf05300 */
[----:B------:R-:W-:Y:S01]  /*115e0*/  STSM.16.M88.4 [R120], R24 ;  /* 0x0000001878007844 */ /* 0x000fe20000000200 */
[----:B------:R-:W-:Y:S01]  /*115f0*/  IADD3.X R7, R173, UR5, RZ, P1, !PT ;  /* 0x00000005ad077c10 */ /* 0x000fe20008ffe4ff */
[----:B------:R-:W-:-:S02]  /*11600*/  ULDC.64 UR4, c[0x0][0xc08] ;  /* 0x0003020000047ab9 */ /* 0x000fc40000000a00 */
        /* <DEDUP_REMOVED lines=9> */
[----:B-1----:R-:W-:Y:S01]  /*116a0*/  IMAD.U32 R0, RZ, RZ, UR4 ;  /* 0x00000004ff007e24 */ /* 0x002fe2000f8e00ff */
[----:B------:R-:W-:Y:S01]  /*116b0*/  @P2 IADD3.X R5, R173, UR5, RZ, P3, !PT ;  /* 0x00000005ad052c10 */ /* 0x000fe20009ffe4ff */
[----:B------:R2:W5:Y:S04]  /*116c0*/  @P0 LDG.E R80, desc[UR40][R6.64] ;  /* 0x0000002806500981 */ /* 0x000568000c1e1900 */
[----:B------:R2:W5:Y:S01]  /*116d0*/  @P2 LDG.E R0, desc[UR40][R4.64] ;  /* 0x0000002804002981 */ /* 0x000562000c1e1900 */
[----:B0-----:R-:W-:-:S13]  /*116e0*/  ISETP.NE.AND P1, PT, R3, 0x1, PT ;  /* 0x000000010300780c */ /* 0x001fda0003f25270 */
[----:B------:R-:W0:Y:S08]  /*116f0*/  @P1 LDC R8, c[0x0][0xbec] ;  /* 0x0002fb00ff081b82 */ /* 0x000e300000000800 */
[----:B------:R-:W1:Y:S01]  /*11700*/  @P1 LDC R9, c[0x0][0xbf0] ;  /* 0x0002fc00ff091b82 */ /* 0x000e620000000800 */
[----:B----4-:R-:W-:Y:S01]  /*11710*/  IMAD.IADD R15, R172, 0x1, R223 ;  /* 0x00000001ac0f7824 */ /* 0x010fe200078e02df */
[----:B--2---:R-:W-:Y:S06]  /*11720*/  @P2 BRA `(.L_x_14379) ;  /* 0x0000000000102947 */ /* 0x004fec0003800000 */
[----:B------:R-:W-:Y:S05]  /*11730*/  @!P0 BRA `(.L_x_14379) ;  /* 0x00000000000c8947 */ /* 0x000fea0003800000 */
[----:B------:R-:W2:Y:S04]  /*11740*/  LDG.E R5, desc[UR40][R6.64] ;  /* 0x0000002806057981 */ /* 0x000ea8000c1e1900 */
[----:B-----5:R-:W2:Y:S02]  /*11750*/  LDG.E R0, desc[UR40][R6.64+0x4] ;  /* 0x0000042806007981 */ /* 0x020ea4000c1e1900 */
[----:B--2---:R-:W-:-:S07]  /*11760*/  IMAD.IADD R0, R0, 0x1, -R5 ;  /* 0x0000000100007824 */ /* 0x004fce00078e0a05 */
.L_x_14379:
[----:B------:R-:W2:Y:S01]  /*11770*/  LDL.LU R14, [R1+0x44] ;  /* 0x00004400010e7983 */ /* 0x000ea20000300800 */
[----:B0-----:R-:W-:Y:S01]  /*11780*/  @P1 IMAD.HI.U32 R4, R15, R8, RZ ;  /* 0x000000080f041227 */ /* 0x001fe200078e00ff */
[----:B------:R-:W-:Y:S01]  /*11790*/  ULDC.64 UR4, c[0x0][0xb90] ;  /* 0x0002e40000047ab9 */ /* 0x000fe20000000a00 */
[----:B-----5:R-:W-:Y:S01]  /*117a0*/  SHF.R.S32.HI R81, RZ, 0x1f, R80 ;  /* 0x0000001fff517819 */ /* 0x020fe20000011450 */
[----:B------:R-:W3:Y:S01]  /*117b0*/  LDL.LU R10, [R1+0x38] ;  /* 0x00003800010a7983 */ /* 0x000ee20000300800 */
[----:B------:R-:W0:Y:S01]  /*117c0*/  S2R R87, SR_TID.X ;  /* 0x0000000000577919 */ /* 0x000e220000002100 */
[----:B------:R-:W-:Y:S01]  /*117d0*/  IMAD.MOV.U32 R7, RZ, RZ, R15 ;  /* 0x000000ffff077224 */ /* 0x000fe200078e000f */
[----:B------:R-:W4:Y:S01]  /*117e0*/  @P1 LDC R85, c[0x0][0xbec] ;  /* 0x0002fb00ff551b82 */ /* 0x000f220000000800 */
[----:B------:R-:W4:Y:S01]  /*117f0*/  LDL.LU R88, [R1+0x2c] ;  /* 0x00002c0001587983 */ /* 0x000f220000300800 */
[----:B-1----:R-:W-:Y:S01]  /*11800*/  @P1 SHF.R.U32.HI R7, RZ, R9, R4 ;  /* 0x00000009ff071219 */ /* 0x002fe20000011604 */
[----:B------:R-:W1:Y:S01]  /*11810*/  S2R R27, SR_TID.X ;  /* 0x00000000001b7919 */ /* 0x000e620000002100 */
[----:B0-----:R-:W-:-:S05]  /*11820*/  VIADD R87, R87, 0xffffff80 ;  /* 0xffffff8057577836 */ /* 0x001fca0000000000 */
[----:B------:R-:W-:-:S04]  /*11830*/  SHF.R.S32.HI R86, RZ, 0x1f, R87 ;  /* 0x0000001fff567819 */ /* 0x000fc80000011457 */
[----:B------:R-:W-:-:S04]  /*11840*/  LEA.HI R86, R86, R87, RZ, 0x3 ;  /* 0x0000005756567211 */ /* 0x000fc800078f18ff */
[----:B------:R-:W-:-:S05]  /*11850*/  SHF.R.S32.HI R86, RZ, 0x3, R86 ;  /* 0x00000003ff567819 */ /* 0x000fca0000011456 */
[--C-:B------:R-:W-:Y:S02]  /*11860*/  IMAD R11, R86, 0x40, R219.reuse ;  /* 0x00000040560b7824 */ /* 0x100fe400078e02db */
[----:B------:R-:W-:Y:S02]  /*11870*/  IMAD R0, R0, R3, RZ ;  /* 0x0000000300007224 */ /* 0x000fe400078e02ff */
[C---:B------:R-:W-:Y:S02]  /*11880*/  VIADD R89, R219.reuse, 0xc0 ;  /* 0x000000c0db597836 */ /* 0x040fe40000000000 */
[C---:B------:R-:W-:Y:S02]  /*11890*/  VIADD R91, R219.reuse, 0x80 ;  /* 0x00000080db5b7836 */ /* 0x040fe40000000000 */
[C---:B------:R-:W-:Y:S01]  /*118a0*/  VIADD R93, R219.reuse, 0x40 ;  /* 0x00000040db5d7836 */ /* 0x040fe20000000000 */
[----:B------:R-:W-:Y:S01]  /*118b0*/  BSSY B1, `(.L_x_14380) ;  /* 0x00000de000017945 */ /* 0x000fe20003800000 */
[C---:B------:R-:W-:Y:S01]  /*118c0*/  VIADD R90, R219.reuse, 0x80 ;  /* 0x00000080db5a7836 */ /* 0x040fe20000000000 */
[----:B------:R-:W-:Y:S01]  /*118d0*/  SHF.R.S32.HI R94, RZ, 0x1f, R219 ;  /* 0x0000001fff5e7819 */ /* 0x000fe200000114db */
[----:B------:R-:W-:Y:S01]  /*118e0*/  VIADD R92, R219, 0x40 ;  /* 0x00000040db5c7836 */ /* 0x000fe20000000000 */
[----:B--2---:R-:W-:-:S02]  /*118f0*/  SEL R32, R14, RZ, !P0 ;  /* 0x000000ff0e207207 */ /* 0x004fc40004000000 */
[----:B---3--:R-:W-:Y:S02]  /*11900*/  SEL R82, R10, RZ, !P0 ;  /* 0x000000ff0a527207 */ /* 0x008fe40004000000 */
[----:B------:R-:W2:Y:S01]  /*11910*/  LDL R10, [R1+0x50] ;  /* 0x00005000010a7983 */ /* 0x000ea20000100800 */
[----:B----4-:R-:W-:Y:S01]  /*11920*/  SHF.R.S32.HI R83, RZ, 0x1f, R88 ;  /* 0x0000001fff537819 */ /* 0x010fe20000011458 */
[----:B------:R-:W-:-:S04]  /*11930*/  IMAD.WIDE.U32 R4, R88, UR4, R80 ;  /* 0x0000000458047c25 */ /* 0x000fc8000f8e0050 */
[----:B------:R-:W-:-:S04]  /*11940*/  IMAD R6, R83, UR4, RZ ;  /* 0x0000000453067c24 */ /* 0x000fc8000f8e02ff */
[----:B------:R-:W-:Y:S01]  /*11950*/  IMAD R9, R88, UR5, R6 ;  /* 0x0000000558097c24 */ /* 0x000fe2000f8e0206 */
[----:B------:R-:W-:Y:S01]  /*11960*/  ULDC.64 UR4, c[0x0][0xb98] ;  /* 0x0002e60000047ab9 */ /* 0x000fe20000000a00 */
[----:B------:R-:W-:Y:S02]  /*11970*/  IMAD.MOV R6, RZ, RZ, -R7 ;  /* 0x000000ffff067224 */ /* 0x000fe400078e0a07 */
        /* <DEDUP_REMOVED lines=14> */
[----:B------:R-:W-:Y:S01]  /*11a60*/  ULDC.64 UR4, c[0x0][0xb50] ;  /* 0x0002d40000047ab9 */ /* 0x000fe20000000a00 */
[----:B------:R-:W-:Y:S02]  /*11a70*/  IADD3 R15, P3, R20, 0x2000, RZ ;  /* 0x00002000140f7810 */ /* 0x000fe40007f7e0ff */
[----:B------:R-:W-:Y:S01]  /*11a80*/  IMAD.IADD R5, R5, 0x1, R11 ;  /* 0x0000000105057824 */ /* 0x000fe200078e020b */
[----:B------:R-:W-:Y:S02]  /*11a90*/  LEA R6, P0, R4, UR4, 0x2 ;  /* 0x0000000404067c11 */ /* 0x000fe4000f8010ff */
[----:B------:R-:W-:Y:S02]  /*11aa0*/  IADD3 R7, P2, R20, 0x1000, RZ ;  /* 0x0000100014077810 */ /* 0x000fe40007f5e0ff */
[----:B------:R-:W-:Y:S02]  /*11ab0*/  LEA.HI.X R4, R4, UR5, R5, 0x2, P0 ;  /* 0x0000000504047c11 */ /* 0x000fe400080f1405 */
[----:B------:R-:W-:Y:S01]  /*11ac0*/  LOP3.LUT R14, R15, 0x380, RZ, 0xc0, !PT ;  /* 0x000003800f0e7812 */ /* 0x000fe200078ec0ff */
[----:B------:R-:W-:Y:S01]  /*11ad0*/  IMAD.X R9, RZ, RZ, R21, P2 ;  /* 0x000000ffff097224 */ /* 0x000fe200010e0615 */
[----:B------:R-:W-:Y:S01]  /*11ae0*/  IADD3 R29, P0, R20, 0x4000, RZ ;  /* 0x00004000141d7810 */ /* 0x000fe20007f1e0ff */
[----:B-1----:R-:W-:Y:S01]  /*11af0*/  VIADD R27, R27, 0xffffff80 ;  /* 0xffffff801b1b7836 */ /* 0x002fe20000000000 */
[----:B------:R-:W-:-:S02]  /*11b00*/  SHF.R.U64 R14, R14, 0x3, RZ ;  /* 0x000000030e0e7819 */ /* 0x000fc400000012ff */
[C---:B------:R-:W-:Y:S02]  /*11b10*/  IADD3 R25, P5, R20.reuse, 0x3000, RZ ;  /* 0x0000300014197810 */ /* 0x040fe40007fbe0ff */
[C---:B------:R-:W-:Y:S01]  /*11b20*/  IADD3 R37, P4, R20.reuse, 0x5000, RZ ;  /* 0x0000500014257810 */ /* 0x040fe20007f9e0ff */
[----:B------:R-:W-:Y:S01]  /*11b30*/  SHFL.IDX PT, R54, R6, RZ, 0x1c1f ;  /* 0x001c1fff06367589 */ /* 0x000fe200000e0000 */
[----:B------:R-:W-:Y:S01]  /*11b40*/  LOP3.LUT R28, R29, 0x380, RZ, 0xc0, !PT ;  /* 0x000003801d1c7812 */ /* 0x000fe200078ec0ff */
[----:B------:R-:W-:Y:S01]  /*11b50*/  ULDC.64 UR4, c[0x0][0xaa0] ;  /* 0x0002a80000047ab9 */ /* 0x000fe20000000a00 */
[----:B------:R-:W-:Y:S02]  /*11b60*/  IADD3 R41, P2, R20, 0x6000, RZ ;  /* 0x0000600014297810 */ /* 0x000fe40007f5e0ff */
[----:B------:R-:W-:Y:S02]  /*11b70*/  SHF.R.U64 R28, R28, 0x3, RZ ;  /* 0x000000031c1c7819 */ /* 0x000fe400000012ff */
[----:B------:R-:W-:Y:S01]  /*11b80*/  LOP3.LUT R14, R14, R15, RZ, 0x3c, !PT ;  /* 0x0000000f0e0e7212 */ /* 0x000fe200078e3cff */
[----:B------:R-:W-:Y:S01]  /*11b90*/  IMAD.X R15, RZ, RZ, R21, P3 ;  /* 0x000000ffff0f7224 */ /* 0x000fe200018e0615 */
[----:B------:R-:W-:-:S02]  /*11ba0*/  LOP3.LUT R40, R41, 0x380, RZ, 0xc0, !PT ;  /* 0x0000038029287812 */ /* 0x000fc400078ec0ff */
[----:B------:R-:W-:Y:S02]  /*11bb0*/  IADD3 R45, P3, R20, 0x7000, RZ ;  /* 0x00007000142d7810 */ /* 0x000fe40007f7e0ff */
[----:B------:R-:W-:Y:S02]  /*11bc0*/  SHF.R.S32.HI R26, RZ, 0x1f, R27 ;  /* 0x0000001fff1a7819 */ /* 0x000fe4000001141b */
[----:B------:R-:W-:Y:S01]  /*11bd0*/  LOP3.LUT R28, R28, R29, RZ, 0x3c, !PT ;  /* 0x0000001d1c1c7212 */ /* 0x000fe200078e3cff */
[----:B------:R-:W-:Y:S01]  /*11be0*/  IMAD.X R29, RZ, RZ, R21, P0 ;  /* 0x000000ffff1d7224 */ /* 0x000fe200000e0615 */
[----:B------:R-:W-:Y:S02]  /*11bf0*/  SHF.R.U64 R40, R40, 0x3, RZ ;  /* 0x0000000328287819 */ /* 0x000fe400000012ff */
[----:B------:R-:W-:Y:S02]  /*11c00*/  IADD3 R53, P0, R20, 0x9000, RZ ;  /* 0x0000900014357810 */ /* 0x000fe40007f1e0ff */
[----:B------:R-:W-:-:S02]  /*11c10*/  LOP3.LUT R44, R45, 0x380, RZ, 0xc0, !PT ;  /* 0x000003802d2c7812 */ /* 0x000fc400078ec0ff */
[----:B------:R-:W-:Y:S02]  /*11c20*/  LEA.HI R26, R26, R27, RZ, 0x7 ;  /* 0x0000001b1a1a7211 */ /* 0x000fe400078f38ff */
[----:B------:R-:W-:Y:S02]  /*11c30*/  LOP3.LUT R24, R25, 0x380, RZ, 0xc0, !PT ;  /* 0x0000038019187812 */ /* 0x000fe400078ec0ff */
[----:B------:R-:W-:Y:S02]  /*11c40*/  LOP3.LUT R36, R37, 0x380, RZ, 0xc0, !PT ;  /* 0x0000038025247812 */ /* 0x000fe400078ec0ff */
[----:B------:R-:W-:Y:S01]  /*11c50*/  LOP3.LUT R40, R40, R41, RZ, 0x3c, !PT ;  /* 0x0000002928287212 */ /* 0x000fe200078e3cff */
[----:B------:R-:W-:Y:S01]  /*11c60*/  IMAD.X R41, RZ, RZ, R21, P2 ;  /* 0x000000ffff297224 */ /* 0x000fe200010e0615 */
[----:B------:R-:W-:Y:S02]  /*11c70*/  LOP3.LUT R52, R53, 0x380, RZ, 0xc0, !PT ;  /* 0x0000038035347812 */ /* 0x000fe400078ec0ff */
[----:B------:R-:W-:-:S02]  /*11c80*/  SHF.R.U64 R44, R44, 0x3, RZ ;  /* 0x000000032c2c7819 */ /* 0x000fc400000012ff */
[----:B------:R-:W-:Y:S02]  /*11c90*/  IADD3 R61, P2, R20, 0xb000, RZ ;  /* 0x0000b000143d7810 */ /* 0x000fe40007f5e0ff */
[----:B------:R-:W-:Y:S02]  /*11ca0*/  LOP3.LUT R26, R26, 0xffffff80, RZ, 0xc0, !PT ;  /* 0xffffff801a1a7812 */ /* 0x000fe400078ec0ff */
[----:B------:R-:W-:Y:S02]  /*11cb0*/  SHF.R.U64 R24, R24, 0x3, RZ ;  /* 0x0000000318187819 */ /* 0x000fe400000012ff */
[----:B------:R-:W-:Y:S01]  /*11cc0*/  SHF.R.U64 R36, R36, 0x3, RZ ;  /* 0x0000000324247819 */ /* 0x000fe200000012ff */
[----:B------:R-:W-:Y:S01]  /*11cd0*/  IMAD.IADD R26, R27, 0x1, -R26 ;  /* 0x000000011b1a7824 */ /* 0x000fe200078e0a1a */
[----:B------:R-:W-:Y:S02]  /*11ce0*/  SHF.R.U64 R52, R52, 0x3, RZ ;  /* 0x0000000334347819 */ /* 0x000fe400000012ff */
[----:B------:R-:W-:Y:S01]  /*11cf0*/  LOP3.LUT R44, R44, R45, RZ, 0x3c, !PT ;  /* 0x0000002d2c2c7212 */ /* 0x000fe200078e3cff */
[----:B------:R-:W-:Y:S01]  /*11d00*/  IMAD.X R45, RZ, RZ, R21, P3 ;  /* 0x000000ffff2d7224 */ /* 0x000fe200018e0615 */
[----:B------:R-:W-:-:S02]  /*11d10*/  LOP3.LUT R60, R61, 0x380, RZ, 0xc0, !PT ;  /* 0x000003803d3c7812 */ /* 0x000fc400078ec0ff */
[----:B------:R-:W-:Y:S01]  /*11d20*/  LOP3.LUT R24, R24, R25, RZ, 0x3c, !PT ;  /* 0x0000001918187212 */ /* 0x000fe200078e3cff */
[--C-:B------:R-:W-:Y:S01]  /*11d30*/  IMAD.X R25, RZ, RZ, R21.reuse, P5 ;  /* 0x000000ffff197224 */ /* 0x100fe200028e0615 */
[----:B------:R-:W-:Y:S01]  /*11d40*/  LOP3.LUT R36, R36, R37, RZ, 0x3c, !PT ;  /* 0x0000002524247212 */ /* 0x000fe200078e3cff */
[--C-:B------:R-:W-:Y:S01]  /*11d50*/  IMAD.X R37, RZ, RZ, R21.reuse, P4 ;  /* 0x000000ffff257224 */ /* 0x100fe200020e0615 */
[C---:B------:R-:W-:Y:S01]  /*11d60*/  IADD3 R65, P3, R20.reuse, 0xc000, RZ ;  /* 0x0000c00014417810 */ /* 0x040fe20007f7e0ff */
[----:B------:R-:W0:Y:S01]  /*11d70*/  SHFL.IDX PT, R55, R4, RZ, 0x1c1f ;  /* 0x001c1fff04377589 */ /* 0x000e2200000e0000 */
[C---:B------:R-:W-:Y:S02]  /*11d80*/  IADD3 R49, P5, R20.reuse, 0x8000, RZ ;  /* 0x0000800014317810 */ /* 0x040fe40007fbe0ff */
[----:B------:R-:W-:Y:S01]  /*11d90*/  IADD3 R57, P4, R20, 0xa000, RZ ;  /* 0x0000a00014397810 */ /* 0x000fe20007f9e0ff */
[----:B------:R-:W-:Y:S01]  /*11da0*/  SHFL.IDX PT, R58, R6, 0x1, 0x1c1f ;  /* 0x003c1f00063a7f89 */ /* 0x000fe200000e0000 */
[----:B------:R-:W-:Y:S01]  /*11db0*/  LOP3.LUT R52, R52, R53, RZ, 0x3c, !PT ;  /* 0x0000003534347212 */ /* 0x000fe200078e3cff */
[----:B------:R-:W-:Y:S01]  /*11dc0*/  IMAD.X R53, RZ, RZ, R21, P0 ;  /* 0x000000ffff357224 */ /* 0x000fe200000e0615 */
[----:B------:R-:W-:Y:S01]  /*11dd0*/  SHF.R.U64 R60, R60, 0x3, RZ ;  /* 0x000000033c3c7819 */ /* 0x000fe200000012ff */
[----:B------:R1:W3:Y:S01]  /*11de0*/  SHFL.IDX PT, R59, R4, 0x1, 0x1c1f ;  /* 0x003c1f00043b7f89 */ /* 0x0002e200000e0000 */
[----:B------:R-:W-:-:S02]  /*11df0*/  LOP3.LUT R64, R65, 0x380, RZ, 0xc0, !PT ;  /* 0x0000038041407812 */ /* 0x000fc400078ec0ff */
[----:B------:R-:W-:Y:S02]  /*11e00*/  LOP3.LUT P0, RZ, R26, 0x3, RZ, 0xc0, !PT ;  /* 0x000000031aff7812 */ /* 0x000fe4000780c0ff */
        /* <DEDUP_REMOVED lines=9> */
[----:B------:R-:W-:Y:S02]  /*11ea0*/  SHF.R.S32.HI R84, RZ, 0x1f, R87 ;  /* 0x0000001fff547819 */ /* 0x000fe40000011457 */
[----:B------:R-:W-:Y:S01]  /*11eb0*/  LOP3.LUT R64, R64, R65, RZ, 0x3c, !PT ;  /* 0x0000004140407212 */ /* 0x000fe200078e3cff */
[----:B------:R-:W-:Y:S01]  /*11ec0*/  IMAD.X R65, RZ, RZ, R21, P3 ;  /* 0x000000ffff417224 */ /* 0x000fe200018e0615 */
[----:B------:R-:W-:-:S02]  /*11ed0*/  LOP3.LUT R8, R8, R7, RZ, 0x3c, !PT ;  /* 0x0000000708087212 */ /* 0x000fc400078e3cff */
[----:B------:R-:W-:Y:S01]  /*11ee0*/  LOP3.LUT R48, R48, R49, RZ, 0x3c, !PT ;  /* 0x0000003130307212 */ /* 0x000fe200078e3cff */
[--C-:B------:R-:W-:Y:S01]  /*11ef0*/  IMAD.X R49, RZ, RZ, R21.reuse, P5 ;  /* 0x000000ffff317224 */ /* 0x100fe200028e0615 */
[----:B------:R-:W-:Y:S01]  /*11f00*/  LOP3.LUT R56, R56, R57, RZ, 0x3c, !PT ;  /* 0x0000003938387212 */ /* 0x000fe200078e3cff */
[----:B------:R-:W-:Y:S01]  /*11f10*/  IMAD.X R57, RZ, RZ, R21, P4 ;  /* 0x000000ffff397224 */ /* 0x000fe200020e0615 */
[----:B------:R-:W-:Y:S02]  /*11f20*/  IADD3 R7, P3, R20, 0xf000, RZ ;  /* 0x0000f00014077810 */ /* 0x000fe40007f7e0ff */
[----:B------:R-:W-:Y:S02]  /*11f30*/  LEA.HI R84, R84, R87, RZ, 0x3 ;  /* 0x0000005754547211 */ /* 0x000fe400078f18ff */
[C---:B------:R-:W-:Y:S02]  /*11f40*/  IADD3 R69, P5, R20.reuse, 0xd000, RZ ;  /* 0x0000d00014457810 */ /* 0x040fe40007fbe0ff */
[----:B------:R-:W-:-:S02]  /*11f50*/  IADD3 R73, P4, R20, 0xe000, RZ ;  /* 0x0000e00014497810 */ /* 0x000fc40007f9e0ff */
[----:B------:R-:W-:Y:S02]  /*11f60*/  LOP3.LUT R11, R20, 0x380, RZ, 0xc0, !PT ;  /* 0x00000380140b7812 */ /* 0x000fe400078ec0ff */
[----:B-1----:R-:W-:Y:S02]  /*11f70*/  LOP3.LUT R4, R7, 0x380, RZ, 0xc0, !PT ;  /* 0x0000038007047812 */ /* 0x002fe400078ec0ff */
[----:B------:R-:W-:Y:S02]  /*11f80*/  LOP3.LUT R84, R84, 0xfffffff8, RZ, 0xc0, !PT ;  /* 0xfffffff854547812 */ /* 0x000fe400078ec0ff */
[----:B------:R-:W-:Y:S02]  /*11f90*/  LOP3.LUT R68, R69, 0x380, RZ, 0xc0, !PT ;  /* 0x0000038045447812 */ /* 0x000fe400078ec0ff */
[----:B------:R-:W-:Y:S02]  /*11fa0*/  LOP3.LUT R72, R73, 0x380, RZ, 0xc0, !PT ;  /* 0x0000038049487812 */ /* 0x000fe400078ec0ff */
[----:B------:R-:W-:Y:S01]  /*11fb0*/  SHF.R.U64 R11, R11, 0x3, RZ ;  /* 0x000000030b0b7819 */ /* 0x000fe200000012ff */
[----:B------:R-:W-:Y:S01]  /*11fc0*/  IMAD.IADD R84, R87, 0x1, -R84 ;  /* 0x0000000157547824 */ /* 0x000fe200078e0a54 */
[----:B------:R-:W-:Y:S01]  /*11fd0*/  SHF.R.U64 R4, R4, 0x3, RZ ;  /* 0x0000000304047819 */ /* 0x000fe200000012ff */
[----:B------:R-:W1:Y:S01]  /*11fe0*/  @P1 LDC R87, c[0x0][0xbf0] ;  /* 0x0002fc00ff571b82 */ /* 0x000e620000000800 */
[----:B------:R-:W-:-:S02]  /*11ff0*/  SHF.R.U64 R68, R68, 0x3, RZ ;  /* 0x0000000344447819 */ /* 0x000fc400000012ff */
[----:B------:R-:W-:Y:S02]  /*12000*/  SHF.R.U64 R72, R72, 0x3, RZ ;  /* 0x0000000348487819 */ /* 0x000fe400000012ff */
[----:B------:R-:W-:Y:S01]  /*12010*/  LOP3.LUT R20, R11, R20, RZ, 0x3c, !PT ;  /* 0x000000140b147212 */ /* 0x000fe200078e3cff */
[--C-:B------:R-:W-:Y:S01]  /*12020*/  IMAD.X R77, RZ, RZ, R21.reuse, P3 ;  /* 0x000000ffff4d7224 */ /* 0x100fe200018e0615 */
[----:B------:R-:W-:Y:S01]  /*12030*/  LOP3.LUT R68, R68, R69, RZ, 0x3c, !PT ;  /* 0x0000004544447212 */ /* 0x000fe200078e3cff */
[--C-:B------:R-:W-:Y:S01]  /*12040*/  IMAD.X R69, RZ, RZ, R21.reuse, P5 ;  /* 0x000000ffff457224 */ /* 0x100fe200028e0615 */
[----:B------:R-:W-:Y:S01]  /*12050*/  LOP3.LUT R72, R72, R73, RZ, 0x3c, !PT ;  /* 0x0000004948487212 */ /* 0x000fe200078e3cff */
[----:B------:R-:W-:Y:S01]  /*12060*/  IMAD.X R73, RZ, RZ, R21, P4 ;  /* 0x000000ffff497224 */ /* 0x000fe200020e0615 */
[----:B------:R-:W-:Y:S02]  /*12070*/  LOP3.LUT R76, R4, R7, RZ, 0x3c, !PT ;  /* 0x00000007044c7212 */ /* 0x000fe400078e3cff */
[----:B------:R-:W-:-:S02]  /*12080*/  SHF.R.S32.HI R89, RZ, 0x1f, R89 ;  /* 0x0000001fff597819 */ /* 0x000fc40000011459 */
[----:B------:R-:W-:Y:S02]  /*12090*/  SHF.R.S32.HI R91, RZ, 0x1f, R91 ;  /* 0x0000001fff5b7819 */ /* 0x000fe4000001145b */
[----:B------:R-:W-:Y:S01]  /*120a0*/  SHF.R.S32.HI R93, RZ, 0x1f, R93 ;  /* 0x0000001fff5d7819 */ /* 0x000fe2000001145d */
[----:B--2---:R-:W-:-:S05]  /*120b0*/  IMAD.IADD R5, R10, 0x1, R223 ;  /* 0x000000010a057824 */ /* 0x004fca00078e02df */
[C---:B------:R-:W-:Y:S01]  /*120c0*/  ISETP.GE.OR P2, PT, R5.reuse, R0, P0 ;  /* 0x000000000500720c */ /* 0x040fe20000746670 */
[----:B------:R-:W-:-:S05]  /*120d0*/  VIADD R5, R5, 0x8 ;  /* 0x0000000805057836 */ /* 0x000fca0000000000 */
[----:B------:R-:W-:-:S07]  /*120e0*/  ISETP.GE.OR P0, PT, R5, R0, P0 ;  /* 0x000000000500720c */ /* 0x000fce0000706670 */
[----:B0-----:R-:W-:Y:S06]  /*120f0*/  @!P2 ST.E desc[UR40][R54.64], R13 ;  /* 0x0000000d3600a985 */ /* 0x001fec000c101928 */
[----:B---3--:R0:W-:Y:S04]  /*12100*/  @!P0 ST.E desc[UR40][R58.64], R12 ;  /* 0x0000000c3a008985 */ /* 0x0081e8000c101928 */
[----:B------:R2:W5:Y:S04]  /*12110*/  LD.E.128 R4, desc[UR40][R20.64] ;  /* 0x0000002814047980 */ /* 0x000568000c101d00 */
[----:B------:R-:W5:Y:S04]  /*12120*/  LD.E.128 R8, desc[UR40][R8.64] ;  /* 0x0000002808087980 */ /* 0x000f68000c101d00 */
[----:B0-----:R-:W5:Y:S01]  /*12130*/  LD.E.128 R12, desc[UR40][R14.64] ;  /* 0x000000280e0c7980 */ /* 0x001f62000c101d00 */
[----:B--2---:R-:W-:-:S03]  /*12140*/  IMAD R21, R81, UR4, RZ ;  /* 0x0000000451157c24 */ /* 0x004fc6000f8e02ff */
[----:B------:R-:W5:Y:S01]  /*12150*/  LD.E.128 R24, desc[UR40][R24.64] ;  /* 0x0000002818187980 */ /* 0x000f62000c101d00 */
[C---:B------:R-:W-:Y:S02]  /*12160*/  IMAD R81, R80.reuse, UR5, R21 ;  /* 0x0000000550517c24 */ /* 0x040fe4000f8e0215 */
[----:B------:R-:W-:Y:S01]  /*12170*/  IMAD.WIDE.U32 R20, R80, UR4, RZ ;  /* 0x0000000450147c25 */ /* 0x000fe2000f8e00ff */
[----:B------:R-:W-:Y:S01]  /*12180*/  ULDC.64 UR4, c[0x0][0xae8] ;  /* 0x0002ba0000047ab9 */ /* 0x000fe20000000a00 */
[----:B------:R-:W5:Y:S02]  /*12190*/  LD.E.128 R28, desc[UR40][R28.64] ;  /* 0x000000281c1c7980 */ /* 0x000f64000c101d00 */
[----:B------:R-:W-:Y:S02]  /*121a0*/  IMAD R80, R84, 0x20, R86 ;  /* 0x0000002054507824 */ /* 0x000fe400078e0256 */
[----:B------:R-:W-:Y:S01]  /*121b0*/  IMAD.IADD R21, R21, 0x1, R81 ;  /* 0x0000000115157824 */ /* 0x000fe200078e0251 */
        /* <DEDUP_REMOVED lines=12> */
[----:B-1----:R-:W-:Y:S01]  /*12280*/  @P1 SHF.R.U32.HI R81, RZ, R87, R80 ;  /* 0x00000057ff511219 */ /* 0x002fe20000011650 */
[----:B------:R-:W-:Y:S01]  /*12290*/  IMAD R83, R32, UR4, RZ ;  /* 0x0000000420537c24 */ /* 0x000fe2000f8e02ff */
[----:B------:R-:W5:Y:S03]  /*122a0*/  LD.E.128 R52, desc[UR40][R52.64] ;  /* 0x0000002834347980 */ /* 0x000f66000c101d00 */
[C---:B------:R-:W-:Y:S01]  /*122b0*/  IMAD R85, R82.reuse, UR5, R83 ;  /* 0x0000000552557c24 */ /* 0x040fe2000f8e0253 */
[----:B------:R-:W5:Y:S01]  /*122c0*/  LD.E.128 R56, desc[UR40][R56.64] ;  /* 0x0000002838387980 */ /* 0x000f62000c101d00 */
[----:B------:R-:W-:Y:S01]  /*122d0*/  IMAD.WIDE.U32 R82, R82, UR4, R20 ;  /* 0x0000000452527c25 */ /* 0x000fe2000f8e0014 */
[--C-:B------:R-:W-:Y:S01]  /*122e0*/  SHF.R.S32.HI R20, RZ, 0x1f, R81.reuse ;  /* 0x0000001fff147819 */ /* 0x100fe20000011451 */
[----:B------:R-:W-:Y:S01]  /*122f0*/  ULDC.64 UR4, c[0x0][0xae0] ;  /* 0x0002b80000047ab9 */ /* 0x000fe20000000a00 */
[----:B------:R-:W5:Y:S01]  /*12300*/  LD.E.128 R60, desc[UR40][R60.64] ;  /* 0x000000283c3c7980 */ /* 0x000f62000c101d00 */
[----:B------:R-:W-:-:S02]  /*12310*/  IMAD.MOV R32, RZ, RZ, -R81 ;  /* 0x000000ffff207224 */ /* 0x000fc400078e0a51 */
[----:B------:R-:W-:Y:S01]  /*12320*/  IMAD R20, R20, UR4, RZ ;  /* 0x0000000414147c24 */ /* 0x000fe2000f8e02ff */
[----:B------:R-:W5:Y:S01]  /*12330*/  LD.E.128 R64, desc[UR40][R64.64] ;  /* 0x0000002840407980 */ /* 0x000f62000c101d00 */
[----:B------:R-:W-:Y:S02]  /*12340*/  IMAD R3, R3, R32, R84 ;  /* 0x0000002003037224 */ /* 0x000fe400078e0254 */
[----:B------:R-:W-:Y:S01]  /*12350*/  IMAD.IADD R83, R83, 0x1, R85 ;  /* 0x0000000153537824 */ /* 0x000fe200078e0255 */
[----:B------:R-:W5:Y:S01]  /*12360*/  LD.E.128 R68, desc[UR40][R68.64] ;  /* 0x0000002844447980 */ /* 0x000f62000c101d00 */
[C---:B------:R-:W-:Y:S01]  /*12370*/  IMAD R85, R81.reuse, UR5, R20 ;  /* 0x0000000551557c24 */ /* 0x040fe2000f8e0214 */
[----:B------:R-:W-:Y:S02]  /*12380*/  SHF.R.S32.HI R32, RZ, 0x1f, R3 ;  /* 0x0000001fff207819 */ /* 0x000fe40000011403 */
[----:B------:R-:W5:Y:S01]  /*12390*/  LD.E.128 R72, desc[UR40][R72.64] ;  /* 0x0000002848487980 */ /* 0x000f62000c101d00 */
[----:B------:R-:W-:Y:S01]  /*123a0*/  IMAD.WIDE.U32 R20, R81, UR4, R82 ;  /* 0x0000000451147c25 */ /* 0x000fe2000f8e0052 */
[----:B------:R-:W-:-:S02]  /*123b0*/  ULDC.64 UR4, c[0x0][0xad8] ;  /* 0x0002b60000047ab9 */ /* 0x000fc40000000a00 */
[----:B------:R-:W5:Y:S01]  /*123c0*/  LD.E.128 R76, desc[UR40][R76.64] ;  /* 0x000000284c4c7980 */ /* 0x000f62000c101d00 */
[----:B------:R-:W-:Y:S01]  /*123d0*/  @!PT LDS RZ, [RZ] ;  /* 0x00000000fffff984 */ /* 0x000fe20000000800 */
[----:B------:R-:W-:Y:S01]  /*123e0*/  @!PT LDS RZ, [RZ] ;  /* 0x00000000fffff984 */ /* 0x000fe20000000800 */
[----:B------:R-:W-:Y:S01]  /*123f0*/  @!PT LDS RZ, [RZ] ;  /* 0x00000000fffff984 */ /* 0x000fe20000000800 */
[----:B------:R-:W-:Y:S01]  /*12400*/  @!PT LDS RZ, [RZ] ;  /* 0x00000000fffff984 */ /* 0x000fe20000000800 */
[----:B------:R0:W-:Y:S06]  /*12410*/  MEMBAR.ALL.CTA ;  /* 0x0000000000007992 */ /* 0x0001ec0000008000 */
[----:B0-----:R-:W0:Y:S01]  /*12420*/  FENCE.VIEW.ASYNC.S ;  /* 0x00000000000073c6 */ /* 0x001e220000000000 */
[----:B------:R-:W-:Y:S02]  /*12430*/  IMAD.IADD R21, R21, 0x1, R85 ;  /* 0x0000000115157824 */ /* 0x000fe400078e0255 */
[----:B------:R-:W-:-:S02]  /*12440*/  IMAD R32, R32, UR4, RZ ;  /* 0x0000000420207c24 */ /* 0x000fc4000f8e02ff */
[----:B------:R-:W-:Y:S02]  /*12450*/  IMAD.IADD R223, R86, 0x1, R223 ;  /* 0x0000000156df7824 */ /* 0x000fe400078e02df */
        /* <DEDUP_REMOVED lines=9> */
[----:B------:R-:W-:Y:S02]  /*124f0*/  PRMT R3, RZ, 0x654, R3 ;  /* 0x00000654ff037816 */ /* 0x000fe40000000003 */
[----:B------:R-:W-:Y:S01]  /*12500*/  ISETP.GE.AND P1, PT, R81, R0, PT ;  /* 0x000000005100720c */ /* 0x000fe20003f26270 */
[----:B------:R-:W-:Y:S01]  /*12510*/  VIADD R81, R223, 0x40 ;  /* 0x00000040df517836 */ /* 0x000fe20000000000 */
[----:B0-----:R0:W-:Y:S01]  /*12520*/  SYNCS.ARRIVE.TRANS64.RED.A1T0 RZ, [R3+URZ], RZ ;  /* 0x000000ff03ff79a7 */ /* 0x0011e2000810043f */
[----:B------:R0:W1:Y:S01]  /*12530*/  SHFL.IDX PT, R84, R32, RZ, 0x181f ;  /* 0x00181fff20547589 */ /* 0x00006200000e0000 */
[----:B------:R-:W-:-:S03]  /*12540*/  VIADD R87, R219, 0xc0 ;  /* 0x000000c0db577836 */ /* 0x000fc60000000000 */
[----:B------:R0:W2:Y:S01]  /*12550*/  SHFL.IDX PT, R88, R86, RZ, 0x181f ;  /* 0x00181fff56587589 */ /* 0x0000a200000e0000 */
[----:B------:R-:W-:Y:S01]  /*12560*/  ISETP.GE.AND P0, PT, R81, R0, PT ;  /* 0x000000005100720c */ /* 0x000fe20003f06270 */
[----:B------:R-:W-:-:S12]  /*12570*/  @P2 BRA `(.L_x_14381) ;  /* 0x0000000000442947 */ /* 0x000fd80003800000 */
        /* <DEDUP_REMOVED lines=17> */
.L_x_14381:
[----:B------:R-:W-:Y:S05]  /*12690*/  BSYNC B1 ;  /* 0x0000000000017941 */ /* 0x000fea0003800000 */
.L_x_14380:
        /* <DEDUP_REMOVED lines=21> */
.L_x_14383:
[----:B------:R-:W-:Y:S05]  /*127f0*/  BSYNC B1 ;  /* 0x0000000000017941 */ /* 0x000fea0003800000 */
.L_x_14382:
        /* <DEDUP_REMOVED lines=21> */
.L_x_14385:
[----:B------:R-:W-:Y:S05]  /*12950*/  BSYNC B1 ;  /* 0x0000000000017941 */ /* 0x000fea0003800000 */
.L_x_14384:
        /* <DEDUP_REMOVED lines=9> */
[CC--:B0-----:R-:W-:Y:S02]  /*129f0*/  @!P3 LEA R4, P0, R219.reuse, R32.reuse, 0x1 ;  /* 0x00000020db04b211 */ /* 0x0c1fe400078008ff */
        /* <DEDUP_REMOVED lines=14> */
.L_x_14378:
[----:B------:R-:W3:Y:S01]  /*12ae0*/  LDL.LU R6, [R1+0x30] ;  /* 0x0000300001067983 */ /* 0x000ee20000300800 */
[----:B------:R-:W-:Y:S01]  /*12af0*/  ULDC.64 UR4, c[0x0][0xc00] ;  /* 0x0003000000047ab9 */ /* 0x000fe20000000a00 */
[----:B------:R-:W-:Y:S01]  /*12b00*/  IMAD.MOV.U32 R0, RZ, RZ, RZ ;  /* 0x000000ffff007224 */ /* 0x000fe200078e00ff */
[----:B------:R-:W2:Y:S01]  /*12b10*/  LDC R25, c[0x0][0xbe8] ;  /* 0x0002fa00ff197b82 */ /* 0x000ea20000000800 */
[----:B------:R-:W4:Y:S01]  /*12b20*/  LDL.LU R3, [R1+0x34] ;  /* 0x0000340001037983 */ /* 0x000f220000300800 */
[----:B------:R-:W-:-:S04]  /*12b30*/  ISETP.NE.U32.AND P0, PT, RZ, UR4, PT ;  /* 0x00000004ff007c0c */ /* 0x000fc8000bf05070 */
[----:B------:R-:W-:Y:S02]  /*12b40*/  ISETP.NE.AND.EX P0, PT, RZ, UR5, PT, P0 ;  /* 0x00000005ff007c0c */ /* 0x000fe4000bf05300 */
[----:B---3--:R-:W-:-:S04]  /*12b50*/  IADD3 R4, P1, R6, UR4, RZ ;  /* 0x0000000406047c10 */ /* 0x008fc8000ff3e0ff */
[----:B----4-:R-:W-:Y:S01]  /*12b60*/  IADD3.X R5, R3, UR5, RZ, P1, !PT ;  /* 0x0000000503057c10 */ /* 0x010fe20008ffe4ff */
        /* <DEDUP_REMOVED lines=9> */
[----:B--2---:R-:W-:Y:S01]  /*12c00*/  ISETP.NE.AND P2, PT, R25, 0x1, PT ;  /* 0x000000011900780c */ /* 0x004fe20003f45270 */
[----:B------:R-:W2:-:S12]  /*12c10*/  S2R R26, SR_TID.X ;  /* 0x00000000001a7919 */ /* 0x000e980000002100 */
[----:B------:R-:W4:Y:S08]  /*12c20*/  @P2 LDC R20, c[0x0][0xbec] ;  /* 0x0002fb00ff142b82 */ /* 0x000f300000000800 */
        /* <DEDUP_REMOVED lines=8> */
.L_x_14387:
[----:B------:R-:W2:Y:S04]  /*12cb0*/  LDL.LU R4, [R1+0x38] ;  /* 0x0000380001047983 */ /* 0x000ea80000300800 */
[----:B------:R-:W3:Y:S04]  /*12cc0*/  LDL.LU R3, [R1+0x44] ;  /* 0x0000440001037983 */ /* 0x000ee80000300800 */
[----:B-----5:R-:W4:Y:S01]  /*12cd0*/  LDL R24, [R1+0x2c] ;  /* 0x00002c0001187983 */ /* 0x020f220000100800 */
[----:B------:R-:W-:Y:S01]  /*12ce0*/  BSSY B1, `(.L_x_14388) ;  /* 0x000002d000017945 */ /* 0x000fe20003800000 */
[----:B------:R-:W-:-:S02]  /*12cf0*/  SHF.R.S32.HI R11, RZ, 0x1f, R0 ;  /* 0x0000001fff0b7819 */ /* 0x000fc40000011400 */
[----:B--2---:R-:W-:Y:S02]  /*12d00*/  SEL R13, R4, RZ, !P0 ;  /* 0x000000ff040d7207 */ /* 0x004fe40004000000 */
[----:B---3--:R-:W-:Y:S02]  /*12d10*/  SEL R14, R3, RZ, !P0 ;  /* 0x000000ff030e7207 */ /* 0x008fe40004000000 */
[----:B----4-:R-:W-:Y:S01]  /*12d20*/  SHF.R.S32.HI R12, RZ, 0x1f, R24 ;  /* 0x0000001fff0c7819 */ /* 0x010fe20000011418 */
[----:B------:R-:W-:Y:S06]  /*12d30*/  @P3 BRA `(.L_x_14389) ;  /* 0x00000000009c3947 */ /* 0x000fec0003800000 */
[----:B------:R-:W2:Y:S01]  /*12d40*/  S2R R10, SR_TID.X ;  /* 0x00000000000a7919 */ /* 0x000ea20000002100 */
[----:B------:R-:W3:Y:S02]  /*12d50*/  LDC R9, c[0x0][0xbe8] ;  /* 0x0002fa00ff097b82 */ /* 0x000ee40000000800 */
[----:B---3--:R-:W-:Y:S01]  /*12d60*/  IMAD R3, R8, R9, RZ ;  /* 0x0000000908037224 */ /* 0x008fe200078e02ff */
        /* <DEDUP_REMOVED lines=20> */
[--C-:B------:R-:W-:Y:S02]  /*12eb0*/  IMAD.MOV R7, RZ, RZ, -R3.reuse ;  /* 0x000000ffff077224 */ /* 0x100fe400078e0a03 */
        /* <DEDUP_REMOVED lines=15> */
.L_x_14389:
[----:B------:R-:W-:Y:S05]  /*12fb0*/  BSYNC B1 ;  /* 0x0000000000017941 */ /* 0x000fea0003800000 */
.L_x_14388:
[--C-:B--2---:R-:W-:Y:S01]  /*12fc0*/  SHF.R.S32.HI R6, RZ, 0x1f, R26.reuse ;  /* 0x0000001fff067819 */ /* 0x104fe2000001141a */
        /* <DEDUP_REMOVED lines=14> */
[----:B------:R-:W-:Y:S02]  /*130b0*/  IMAD.IADD R9, R223, 0x1, R0 ;  /* 0x00000001df097824 */ /* 0x000fe400078e0200 */
[----:B------:R-:W-:-:S02]  /*130c0*/  IMAD R7, R24, UR5, R6 ;  /* 0x0000000518077c24 */ /* 0x000fc4000f8e0206 */
[----:B------:R-:W-:-:S04]  /*130d0*/  @P2 IMAD.HI.U32 R0, R9, R20, RZ ;  /* 0x0000001409002227 */ /* 0x000fc800078e00ff */
[----:B------:R-:W-:Y:S01]  /*130e0*/  IMAD.WIDE.U32 R4, R24, UR4, R4 ;  /* 0x0000000418047c25 */ /* 0x000fe2000f8e0004 */
[----:B------:R-:W-:-:S03]  /*130f0*/  ULDC.64 UR4, c[0x0][0xaf0] ;  /* 0x0002bc0000047ab9 */ /* 0x000fc60000000a00 */
[----:B------:R-:W-:Y:S01]  /*13100*/  IMAD.MOV.U32 R3, RZ, RZ, R9 ;  /* 0x000000ffff037224 */ /* 0x000fe200078e0009 */
[----:B0-----:R-:W-:Y:S01]  /*13110*/  @P2 SHF.R.U32.HI R3, RZ, R27, R0 ;  /* 0x0000001bff032219 */ /* 0x001fe20000011600 */
[----:B------:R-:W-:Y:S02]  /*13120*/  IMAD R6, R14, UR4, RZ ;  /* 0x000000040e067c24 */ /* 0x000fe4000f8e02ff */
[----:B------:R-:W-:Y:S01]  /*13130*/  IMAD.IADD R5, R5, 0x1, R7 ;  /* 0x0000000105057824 */ /* 0x000fe200078e0207 */
[----:B------:R-:W-:Y:S01]  /*13140*/  SHF.R.S32.HI R0, RZ, 0x1f, R3 ;  /* 0x0000001fff007819 */ /* 0x000fe20000011403 */
        /* <DEDUP_REMOVED lines=23> */
.L_x_14578:
[----:B------:R-:W-:Y:S01]  /*132c0*/  IMAD R8, R8, R25, RZ ;  /* 0x0000001908087224 */ /* 0x000fe200078e02ff */
[----:B------:R-:W-:Y:S01]  /*132d0*/  BSSY B1, `(.L_x_14391) ;  /* 0x000001f000017945 */ /* 0x000fe20003800000 */
[----:B------:R-:W-:-:S05]  /*132e0*/  IMAD.IADD R223, R10, 0x1, R223 ;  /* 0x000000010adf7824 */ /* 0x000fca00078e02df */
        /* <DEDUP_REMOVED lines=19> */
[C---:B------:R-:W-:Y:S02]  /*13420*/  @!P1 LEA R12, P5, R20.reuse, R14, 0x1 ;  /* 0x0000000e140c9211 */ /* 0x040fe400078a08ff */
        /* <DEDUP_REMOVED lines=9> */
.L_x_14392:
[----:B------:R-:W-:Y:S05]  /*134c0*/  BSYNC B1 ;  /* 0x0000000000017941 */ /* 0x000fea0003800000 */
.L_x_14391:
[----:B------:R-:W-:-:S03]  /*134d0*/  UMOV UR4, 0xffffffff ;  /* 0xffffffff00047882 */ /* 0x000fc60000000000 */
[----:B------:R-:W-:Y:S05]  /*134e0*/  BRA.DIV UR4, `(.L_x_14393) ;  /* 0x0000008a04587947 */ /* 0x000fea000b800000 */
[----:B--2---:R2:W0:Y:S04]  /*134f0*/  SHFL.IDX PT, R0, R4, 0x1, 0x181f ;  /* 0x00381f0004007f89 */ /* 0x00442800000e0000 */
[----:B---34-:R2:W3:Y:S02]  /*13500*/  SHFL.IDX PT, R14, R3, 0x1, 0x181f ;  /* 0x00381f00030e7f89 */ /* 0x0184e400000e0000 */
.L_x_14582:
[----:B------:R-:W-:Y:S01]  /*13510*/  VIADD R5, R223, 0x20 ;  /* 0x00000020df057836 */ /* 0x000fe20000000000 */
[----:B------:R-:W-:Y:S04]  /*13520*/  BSSY B1, `(.L_x_14394) ;  /* 0x000001e000017945 */ /* 0x000fe80003800000 */
        /* <DEDUP_REMOVED lines=8> */
[----:B------:R-:W-:Y:S01]  /*135b0*/  VIADD R25, R219, 0x40 ;  /* 0x00000040db197836 */ /* 0x000fe20000000000 */
[----:B------:R-:W-:Y:S01]  /*135c0*/  ISETP.GE.AND P1, PT, R21, UR4, PT ;  /* 0x0000000415007c0c */ /* 0x000fe2000bf26270 */
[----:B------:R-:W-:Y:S01]  /*135d0*/  VIADD R24, R219, 0x80 ;  /* 0x00000080db187836 */ /* 0x000fe20000000000 */
[----:B------:R-:W-:Y:S01]  /*135e0*/  ISETP.GE.AND P0, PT, R9, UR4, PT ;  /* 0x0000000409007c0c */ /* 0x000fe2000bf06270 */
[----:B------:R-:W-:Y:S01]  /*135f0*/  VIADD R20, R219, 0xc0 ;  /* 0x000000c0db147836 */ /* 0x000fe20000000000 */
[----:B------:R-:W-:-:S02]  /*13600*/  SHF.R.S32.HI R12, RZ, 0x1f, R219 ;  /* 0x0000001fff0c7819 */ /* 0x000fc400000114db */
[----:B------:R-:W-:Y:S02]  /*13610*/  SHF.R.S32.HI R25, RZ, 0x1f, R25 ;  /* 0x0000001fff197819 */ /* 0x000fe40000011419 */
[----:B------:R-:W-:Y:S02]  /*13620*/  SHF.R.S32.HI R24, RZ, 0x1f, R24 ;  /* 0x0000001fff187819 */ /* 0x000fe40000011418 */
[-C--:B---3--:R-:W-:Y:S02]  /*13630*/  @!P3 LEA R6, P5, R219, R14.reuse, 0x1 ;  /* 0x0000000edb06b211 */ /* 0x088fe400078a08ff */
[----:B------:R-:W-:Y:S02]  /*13640*/  @!P2 LEA R10, P4, R15, R14, 0x1 ;  /* 0x0000000e0f0aa211 */ /* 0x000fe400078808ff */
[----:B0-----:R-:W-:Y:S02]  /*13650*/  @!P3 LEA.HI.X R7, R219, R0, R12, 0x1, P5 ;  /* 0x00000000db07b211 */ /* 0x001fe400028f0c0c */
        /* <DEDUP_REMOVED lines=10> */
.L_x_14395:
[----:B------:R-:W-:Y:S05]  /*13700*/  BSYNC B1 ;  /* 0x0000000000017941 */ /* 0x000fea0003800000 */
.L_x_14394:
[----:B------:R-:W-:-:S03]  /*13710*/  UMOV UR4, 0xffffffff ;  /* 0xffffffff00047882 */ /* 0x000fc60000000000 */
[----:B------:R-:W-:Y:S05]  /*13720*/  BRA.DIV UR4, `(.L_x_14396) ;  /* 0x0000008a04107947 */ /* 0x000fea000b800000 */
[----:B0-----:R0:W0:Y:S04]  /*13730*/  SHFL.IDX PT, R0, R4, 0x2, 0x181f ;  /* 0x00581f0004007f89 */ /* 0x00102800000e0000 */
[----:B---34-:R3:W4:Y:S02]  /*13740*/  SHFL.IDX PT, R14, R3, 0x2, 0x181f ;  /* 0x00581f00030e7f89 */ /* 0x01872400000e0000 */
.L_x_14586:
        /* <DEDUP_REMOVED lines=18> */
[-C--:B----4-:R-:W-:Y:S02]  /*13870*/  @!P3 LEA R6, P5, R219, R14.reuse, 0x1 ;  /* 0x0000000edb06b211 */ /* 0x090fe400078a08ff */
        /* <DEDUP_REMOVED lines=12> */
.L_x_14398:
[----:B------:R-:W-:Y:S05]  /*13940*/  BSYNC B1 ;  /* 0x0000000000017941 */ /* 0x000fea0003800000 */
.L_x_14397:
[----:B------:R-:W-:-:S03]  /*13950*/  UMOV UR4, 0xffffffff ;  /* 0xffffffff00047882 */ /* 0x000fc60000000000 */
[----:B------:R-:W-:Y:S05]  /*13960*/  BRA.DIV UR4, `(.L_x_14399) ;  /* 0x0000008604c87947 */ /* 0x000fea000b800000 */
[----:B0-----:R0:W0:Y:S04]  /*13970*/  SHFL.IDX PT, R0, R4, 0x3, 0x181f ;  /* 0x00781f0004007f89 */ /* 0x00102800000e0000 */
[----:B----4-:R4:W0:Y:S02]  /*13980*/  SHFL.IDX PT, R14, R3, 0x3, 0x181f ;  /* 0x00781f00030e7f89 */ /* 0x01082400000e0000 */
.L_x_14590:
        /* <DEDUP_REMOVED lines=30> */
.L_x_14386:
[----:B------:R-:W-:Y:S05]  /*13b70*/  BSYNC B0 ;  /* 0x0000000000007941 */ /* 0x000fea0003800000 */
.L_x_14377:
[----:B------:R-:W-:Y:S02]  /*13b80*/  ULDC UR4, c[0x0][0xc3c] ;  /* 0x00030f0000047ab9 */ /* 0x000fe40000000800 */
[----:B-1----:R-:W-:-:S13]  /*13b90*/  ISETP.GE.AND P0, PT, R35, UR4, PT ;  /* 0x0000000423007c0c */ /* 0x002fda000bf06270 */
[----:B------:R-:W-:Y:S05]  /*13ba0*/  @!P0 BRA `(.L_x_14400) ;  /* 0xfffffed400588947 */ /* 0x000fea000383ffff */
[----:B------:R-:W-:Y:S05]  /*13bb0*/  BRA `(.L_x_14241) ;  /* 0x0000006c00307947 */ /* 0x000fea0003800000 */
.L_x_14239:
        /* <DEDUP_REMOVED lines=16> */
.L_x_14401:
        /* <DEDUP_REMOVED lines=41> */
.L_x_14407:
        /* <DEDUP_REMOVED lines=12> */
.L_x_14406:
[----:B------:R-:W-:Y:S05]  /*14010*/  BSYNC B0 ;  /* 0x0000000000007941 */ /* 0x000fea0003800000 */
.L_x_14405:
        /* <DEDUP_REMOVED lines=20> */
.L_x_14403:
        /* <DEDUP_REMOVED lines=20> */
.L_x_14408:
        /* <DEDUP_REMOVED lines=59> */
.L_x_14404:
[----:B------:R-:W-:Y:S02]  /*14650*/  IMAD.MOV.U32 R17, RZ, RZ, RZ ;  /* 0x000000ffff117224 */ /* 0x000fe400078e00ff */
[----:B------:R-:W-:Y:S02]  /*14660*/  IMAD.U32 R16, RZ, RZ, UR6 ;  /* 0x00000006ff107e24 */ /* 0x000fe4000f8e00ff */
[----:B------:R-:W-:-:S07]  /*14670*/  IMAD.MOV.U32 R18, RZ, RZ, RZ ;  /* 0x000000ffff127224 */ /* 0x000fce00078e00ff */
.L_x_14409:
[----:B------:R-:W-:-:S13]  /*14680*/  ISETP.NE.AND P0, PT, R5, RZ, PT ;  /* 0x000000ff0500720c */ /* 0x000fda0003f05270 */
[----:B------:R-:W0:Y:S01]  /*14690*/  @!P0 S2R R3, SR_CgaCtaId ;  /* 0x0000000000038919 */ /* 0x000e220000008800 */
[----:B------:R-:W-:-:S04]  /*146a0*/  @!P0 MOV R2, 0x400 ;  /* 0x0000040000028802 */ /* 0x000fc80000000f00 */
[----:B0-----:R-:W-:-:S05]  /*146b0*/  @!P0 LEA R2, R3, R2, 0x18 ;  /* 0x0000000203028211 */ /* 0x001fca00078ec0ff */
[----:B------:R0:W-:Y:S01]  /*146c0*/  @!P0 STS.128 [R2+0x228d0], R16 ;  /* 0x0228d01002008388 */ /* 0x0001e20000000c00 */
[----:B------:R-:W-:Y:S06]  /*146d0*/  BAR.ARV 0x5, 0x180 ;  /* 0x0146000000007b1d */ /* 0x000fec0000002000 */
.L_x_14402:
[----:B------:R2:W-:Y:S01]  /*146e0*/  STL [R1+0x24], RZ ;  /* 0x000024ff01007387 */ /* 0x0005e20000100800 */
[----:B------:R-:W-:Y:S01]  /*146f0*/  ULDC UR4, c[0x0][0xc3c] ;  /* 0x00030f0000047ab9 */ /* 0x000fe20000000800 */
[----:B------:R-:W-:Y:S01]  /*14700*/  IMAD.MOV.U32 R26, RZ, RZ, 0x1 ;  /* 0x00000001ff1a7424 */ /* 0x000fe200078e00ff */
[----:B-1----:R-:W-:Y:S01]  /*14710*/  ISETP.GE.AND P0, PT, R19, UR4, PT ;  /* 0x0000000413007c0c */ /* 0x002fe2000bf06270 */
[----:B------:R-:W-:-:S12]  /*14720*/  IMAD.MOV.U32 R25, RZ, RZ, RZ ;  /* 0x000000ffff197224 */ /* 0x000fd800078e00ff */
[----:B--2---:R-:W-:Y:S05]  /*14730*/  @P0 BRA `(.L_x_14410) ;  /* 0x0000005c00740947 */ /* 0x004fea0003800000 */
[----:B------:R-:W2:Y:S01]  /*14740*/  LDL R4, [R1] ;  /* 0x0000000001047983 */ /* 0x000ea20000100800 */
        /* <DEDUP_REMOVED lines=28> */
.L_x_14509:
        /* <DEDUP_REMOVED lines=56> */
.L_x_14411:
        /* <DEDUP_REMOVED lines=9> */
.L_x_14412:
        /* <DEDUP_REMOVED lines=9> */
.L_x_14413:
        /* <DEDUP_REMOVED lines=13> */
[----:B---3--:R-:W-:-:S04]  /*14e80*/  @P0 IMAD.HI.U32 R4, R2, R4, RZ ;  /* 0x0000000402040227 */ /* 0x008fc800078e00ff */
[----:B------:R-:W-:Y:S01]  /*14e90*/  IMAD.HI R5, R5, 0x2aaaaaab, RZ ;  /* 0x2aaaaaab05057827 */ /* 0x000fe200078e02ff */
[----:B----4-:R-:W-:Y:S02]  /*14ea0*/  @P0 SHF.R.U32.HI R2, RZ, R3, R4 ;  /* 0x00000003ff020219 */ /* 0x010fe40000011604 */
[----:B------:R-:W-:Y:S02]  /*14eb0*/  IADD3 R4, R33, 0x60, -R10 ;  /* 0x0000006021047810 */ /* 0x000fe40007ffe80a */
[----:B------:R-:W-:-:S03]  /*14ec0*/  SHF.R.U32.HI R3, RZ, 0x1f, R5 ;  /* 0x0000001fff037819 */ /* 0x000fc60000011605 */
[----:B------:R-:W-:Y:S01]  /*14ed0*/  IMAD.IADD R2, R4, 0x1, R2 ;  /* 0x0000000104027824 */ /* 0x000fe200078e0202 */
[----:B------:R-:W-:-:S03]  /*14ee0*/  LEA.HI.SX32 R5, R5, R3, 0x1c ;  /* 0x0000000305057211 */ /* 0x000fc600078fe2ff */
        /* <DEDUP_REMOVED lines=26> */
.L_x_14593:
[----:B---3--:R-:W-:Y:S02]  /*15090*/  ISETP.NE.AND P0, PT, R14, RZ, PT ;  /* 0x000000ff0e00720c */ /* 0x008fe40003f05270 */
[----:B------:R-:W-:-:S11]  /*150a0*/  PLOP3.LUT P6, PT, PT, PT, PT, 0x8, 0x0 ;  /* 0x000000000000781c */ /* 0x000fd60003fce170 */
[----:B------:R-:W-:Y:S05]  /*150b0*/  @P0 BRA `(.L_x_14417) ;  /* 0x00000000000c0947 */ /* 0x000fea0003800000 */
[----:B------:R-:W-:-:S03]  /*150c0*/  UMOV UR4, 0xffffffff ;  /* 0xffffffff00047882 */ /* 0x000fc60000000000 */
[----:B------:R-:W-:Y:S05]  /*150d0*/  BRA.DIV UR4, `(.L_x_14418) ;  /* 0x0000007204687947 */ /* 0x000fea000b800000 */
[----:B------:R-:W-:-:S13]  /*150e0*/  ELECT P6, URZ, PT ;  /* 0x00000000003f782f */ /* 0x000fda00038c0000 */
.L_x_14417:
        /* <DEDUP_REMOVED lines=9> */
.L_x_14596:
[----:B------:R-:W-:Y:S05]  /*15180*/  BSYNC B1 ;  /* 0x0000000000017941 */ /* 0x000fea0003800000 */
.L_x_14419:
[----:B------:R-:W-:Y:S04]  /*15190*/  BSSY B1, `(.L_x_14421) ;  /* 0x000007b000017945 */ /* 0x000fe80003800000 */
[----:B------:R-:W-:Y:S05]  /*151a0*/  @!P6 BRA `(.L_x_14422) ;  /* 0x0000000400e4e947 */ /* 0x000fea0003800000 */
[----:B0-----:R-:W-:Y:S01]  /*151b0*/  IMAD R3, R24, 0x8, R23 ;  /* 0x0000000818037824 */ /* 0x001fe200078e0217 */
[----:B------:R-:W-:Y:S01]  /*151c0*/  SHF.L.U32 R8, R27, 0x1f, RZ ;  /* 0x0000001f1b087819 */ /* 0x000fe200000006ff */
[----:B------:R-:W0:Y:S01]  /*151d0*/  S2R R9, SR_TID.X ;  /* 0x0000000000097919 */ /* 0x000e220000002100 */
[----:B------:R-:W-:Y:S02]  /*151e0*/  BSSY B2, `(.L_x_14423) ;  /* 0x0000005000027945 */ /* 0x000fe40003800000 */
[----:B------:R-:W2:Y:S01]  /*151f0*/  SYNCS.PHASECHK.TRANS64.TRYWAIT P0, [R3+URZ+0x228a0], R8 ;  /* 0x0228a008030075a7 */ /* 0x000ea2000800017f */
[----:B0-----:R-:W-:-:S04]  /*15200*/  LOP3.LUT R9, R9, 0x7f, RZ, 0xc0, !PT ;  /* 0x0000007f09097812 */ /* 0x001fc800078ec0ff */
[----:B------:R-:W-:Y:S01]  /*15210*/  ISETP.NE.AND P1, PT, R9, RZ, PT ;  /* 0x000000ff0900720c */ /* 0x000fe20003f25270 */
[----:B--2---:R-:W-:-:S12]  /*15220*/  @!P0 BRA `(.L_x_14424) ;  /* 0x0000007000488947 */ /* 0x004fd80003800000 */
.L_x_14597:
[----:B------:R-:W-:Y:S05]  /*15230*/  BSYNC B2 ;  /* 0x0000000000027941 */ /* 0x000fea0003800000 */
.L_x_14423:
        /* <DEDUP_REMOVED lines=9> */
.L_x_14426:
[----:B------:R-:W-:Y:S05]  /*152d0*/  BSYNC B2 ;  /* 0x0000000000027941 */ /* 0x000fea0003800000 */
.L_x_14425:
[----:B------:R-:W-:Y:S01]  /*152e0*/  IMAD.MOV.U32 R14, RZ, RZ, RZ ;  /* 0x000000ffff0e7224 */ /* 0x000fe200078e00ff */
[----:B------:R-:W-:Y:S01]  /*152f0*/  UIADD3 UR4, UP0, UR38, 0x570, URZ ;  /* 0x0000057026047890 */ /* 0x000fe2000ff1e03f */
[----:B------:R-:W-:Y:S01]  /*15300*/  IMAD R9, R2, 0x60, R0 ;  /* 0x0000006002097824 */ /* 0x000fe200078e0200 */
[----:B------:R-:W-:Y:S01]  /*15310*/  PLOP3.LUT P0, PT, PT, PT, PT, 0x80, 0x0 ;  /* 0x000000000000781c */ /* 0x000fe20003f0f070 */
[----:B-1----:R-:W-:Y:S01]  /*15320*/  IMAD R10, R24, 0x3000, R23 ;  /* 0x00003000180a7824 */ /* 0x002fe200078e0217 */
[----:B------:R-:W-:Y:S01]  /*15330*/  R2UR UR10, R14 ;  /* 0x000000000e0a72ca */ /* 0x000fe200000e0000 */
[----:B------:R-:W-:Y:S01]  /*15340*/  VIADD R9, R9, 0xffffffa0 ;  /* 0xffffffa009097836 */ /* 0x000fe20000000000 */
[----:B------:R-:W-:Y:S01]  /*15350*/  UIADD3.X UR5, URZ, UR39, URZ, UP0, !UPT ;  /* 0x000000273f057290 */ /* 0x000fe200087fe43f */
[----:B------:R-:W-:Y:S01]  /*15360*/  VIADD R10, R10, 0x1c400 ;  /* 0x0001c4000a0a7836 */ /* 0x000fe20000000000 */
[----:B------:R-:W-:Y:S01]  /*15370*/  UMOV UR6, 0x0 ;  /* 0x0000000000067882 */ /* 0x000fe20000000000 */
[----:B------:R-:W-:Y:S01]  /*15380*/  VIADD R11, R3, 0x22890 ;  /* 0x00022890030b7836 */ /* 0x000fe20000000000 */
[----:B------:R-:W-:-:S09]  /*15390*/  UMOV UR7, 0x12f00000 ;  /* 0x12f0000000077882 */ /* 0x000fd20000000000 */
.L_x_14427:
        /* <DEDUP_REMOVED lines=13> */
.L_x_14598:
[----:B------:R-:W-:Y:S05]  /*15470*/  BSYNC B2 ;  /* 0x0000000000027941 */ /* 0x000fea0003800000 */
.L_x_14428:
        /* <DEDUP_REMOVED lines=11> */
.L_x_14431:
[----:B------:R-:W-:Y:S05]  /*15530*/  BSYNC B2 ;  /* 0x0000000000027941 */ /* 0x000fea0003800000 */
.L_x_14430:
        /* <DEDUP_REMOVED lines=9> */
.L_x_14432:
        /* <DEDUP_REMOVED lines=15> */
.L_x_14433:
        /* <DEDUP_REMOVED lines=15> */
.L_x_14434:
        /* <DEDUP_REMOVED lines=15> */
.L_x_14435:
        /* <DEDUP_REMOVED lines=10> */
.L_x_14422:
[----:B------:R-:W-:Y:S05]  /*15940*/  BSYNC B1 ;  /* 0x0000000000017941 */ /* 0x000fea0003800000 */
.L_x_14421:
        /* <DEDUP_REMOVED lines=9> */
.L_x_14451:
        /* <DEDUP_REMOVED lines=11> */
.L_x_14599:
[----:B------:R-:W-:Y:S05]  /*15a90*/  BSYNC B2 ;  /* 0x0000000000027941 */ /* 0x000fea0003800000 */
.L_x_14438:
        /* <DEDUP_REMOVED lines=9> */
.L_x_14441:
[----:B------:R-:W-:Y:S05]  /*15b30*/  BSYNC B2 ;  /* 0x0000000000027941 */ /* 0x000fea0003800000 */
.L_x_14440:
        /* <DEDUP_REMOVED lines=10> */
[----:B------:R-:W-:-:S10]  /*15be0*/  UMOV UR7, 0x12f00000 ;  /* 0x12f0000000077882 */ /* 0x000fd40000000000 */
.L_x_14442:
        /* <DEDUP_REMOVED lines=13> */
.L_x_14600:
[----:B------:R-:W-:Y:S05]  /*15cc0*/  BSYNC B2 ;  /* 0x0000000000027941 */ /* 0x000fea0003800000 */
.L_x_14443:
        /* <DEDUP_REMOVED lines=11> */
.L_x_14446:
[----:B------:R-:W-:Y:S05]  /*15d80*/  BSYNC B2 ;  /* 0x0000000000027941 */ /* 0x000fea0003800000 */
.L_x_14445:
        /* <DEDUP_REMOVED lines=9> */
.L_x_14447:
        /* <DEDUP_REMOVED lines=15> */
.L_x_14448:
        /* <DEDUP_REMOVED lines=15> */
.L_x_14449:
        /* <DEDUP_REMOVED lines=15> */
.L_x_14450:
        /* <DEDUP_REMOVED lines=10> */
.L_x_14437:
[----:B------:R-:W-:Y:S05]  /*16190*/  BSYNC B1 ;  /* 0x0000000000017941 */ /* 0x000fea0003800000 */
.L_x_14436:
        /* <DEDUP_REMOVED lines=8> */
.L_x_14415:
[----:B------:R-:W-:Y:S05]  /*16220*/  BSYNC B0 ;  /* 0x0000000000007941 */ /* 0x000fea0003800000 */
.L_x_14414:
        /* <DEDUP_REMOVED lines=35> */
.L_x_14453:
        /* <DEDUP_REMOVED lines=13> */
[----:B-1----:R-:W-:Y:S02]  /*16530*/  IMAD.U32 R10, RZ, RZ, UR4 ;  /* 0x00000004ff0a7e24 */ /* 0x002fe4000f8e00ff */
[----:B------:R-:W-:Y:S02]  /*16540*/  IMAD.U32 R11, RZ, RZ, UR5 ;  /* 0x00000005ff0b7e24 */ /* 0x000fe4000f8e00ff */
[----:B------:R-:W-:Y:S02]  /*16550*/  IMAD.MOV.U32 R8, RZ, RZ, 0x70 ;  /* 0x00000070ff087424 */ /* 0x000fe400078e00ff */
[----:B------:R-:W-:Y:S02]  /*16560*/  IMAD.MOV.U32 R12, RZ, RZ, 0x1 ;  /* 0x00000001ff0c7424 */ /* 0x000fe400078e00ff */
[----:B------:R-:W-:-:S07]  /*16570*/  IMAD.MOV.U32 R13, RZ, RZ, RZ ;  /* 0x000000ffff0d7224 */ /* 0x000fce00078e00ff */
[----:B------:R-:W-:-:S07]  /*16580*/  LEPC R20, `(.L_x_14456) ;  /* 0x000000001014794e */ /* 0x000fce0000000000 */
[----:B0-----:R-:W-:Y:S05]  /*16590*/  CALL.ABS.NOINC R2 ;  /* 0x0000000002007343 */ /* 0x001fea0003c00000 */
.L_x_14456:
[----:B------:R-:W-:Y:S05]  /*165a0*/  BSYNC B6 ;  /* 0x0000000000067941 */ /* 0x000fea0003800000 */
.L_x_14455:
        /* <DEDUP_REMOVED lines=14> */
[----:B-1----:R-:W-:Y:S02]  /*16690*/  IMAD.U32 R10, RZ, RZ, UR4 ;  /* 0x00000004ff0a7e24 */ /* 0x002fe4000f8e00ff */
[----:B------:R-:W-:Y:S02]  /*166a0*/  IMAD.MOV.U32 R8, RZ, RZ, 0x70 ;  /* 0x00000070ff087424 */ /* 0x000fe400078e00ff */
[----:B------:R-:W-:Y:S02]  /*166b0*/  IMAD.MOV.U32 R12, RZ, RZ, 0x1 ;  /* 0x00000001ff0c7424 */ /* 0x000fe400078e00ff */
[----:B0-----:R-:W-:-:S07]  /*166c0*/  IMAD.MOV.U32 R13, RZ, RZ, RZ ;  /* 0x000000ffff0d7224 */ /* 0x001fce00078e00ff */
[----:B------:R-:W-:-:S07]  /*166d0*/  LEPC R20, `(.L_x_14459) ;  /* 0x000000001014794e */ /* 0x000fce0000000000 */
[----:B--2---:R-:W-:Y:S05]  /*166e0*/  CALL.ABS.NOINC R2 ;  /* 0x0000000002007343 */ /* 0x004fea0003c00000 */
.L_x_14459:
        /* <DEDUP_REMOVED lines=15> */
.L_x_14458:
[----:B------:R-:W-:Y:S05]  /*167e0*/  BSYNC B6 ;  /* 0x0000000000067941 */ /* 0x000fea0003800000 */
.L_x_14457:
[----:B------:R-:W2:Y:S01]  /*167f0*/  LDL R21, [R1+0x10] ;  /* 0x0000100001157983 */ /* 0x000ea20000100800 */
[----:B------:R-:W-:Y:S01]  /*16800*/  ULDC.64 UR4, c[0x0][0x9f8] ;  /* 0x00027e0000047ab9 */ /* 0x000fe20000000a00 */
[----:B------:R-:W0:Y:S01]  /*16810*/  LDC R9, c[0x0][0x430] ;  /* 0x00010c00ff097b82 */ /* 0x000e220000000800 */
[----:B------:R-:W-:Y:S01]  /*16820*/  ISETP.NE.U32.AND P0, PT, RZ, UR4, PT ;  /* 0x00000004ff007c0c */ /* 0x000fe2000bf05070 */
[----:B------:R-:W3:Y:S03]  /*16830*/  S2R R20, SR_TID.X ;  /* 0x0000000000147919 */ /* 0x000ee60000002100 */
[----:B------:R-:W-:-:S13]  /*16840*/  ISETP.NE.AND.EX P0, PT, RZ, UR5, PT, P0 ;  /* 0x00000005ff007c0c */ /* 0x000fda000bf05300 */
[----:B------:R-:W-:Y:S01]  /*16850*/  @P0 IADD3 R2, P1, R28, UR4, RZ ;  /* 0x000000041c020c10 */ /* 0x000fe2000ff3e0ff */
[----:B------:R-:W-:Y:S01]  /*16860*/  IMAD.MOV.U32 R36, RZ, RZ, RZ ;  /* 0x000000ffff247224 */ /* 0x000fe200078e00ff */
[----:B-1----:R-:W1:Y:S01]  /*16870*/  S2R R10, SR_TID.X ;  /* 0x00000000000a7919 */ /* 0x002e620000002100 */
[----:B------:R-:W-:Y:S01]  /*16880*/  ULDC UR4, c[0x0][0x2f4] ;  /* 0x0000bd0000047ab9 */ /* 0x000fe20000000800 */
[----:B------:R-:W-:Y:S01]  /*16890*/  @P0 IADD3.X R3, R32, UR5, RZ, P1, !PT ;  /* 0x0000000520030c10 */ /* 0x000fe20008ffe4ff */
[----:B------:R-:W-:-:S04]  /*168a0*/  ULDC UR5, c[0x0][0x320] ;  /* 0x0000c80000057ab9 */ /* 0x000fc80000000800 */
[----:B------:R4:W2:Y:S01]  /*168b0*/  @P0 LDG.E R29, desc[UR40][R2.64] ;  /* 0x00000028021d0981 */ /* 0x0008a2000c1e1900 */
[----:B---3--:R-:W-:-:S04]  /*168c0*/  LOP3.LUT R20, R20, 0x7f, RZ, 0xc0, !PT ;  /* 0x0000007f14147812 */ /* 0x008fc800078ec0ff */
[----:B------:R-:W-:Y:S02]  /*168d0*/  SHF.R.U32.HI R34, RZ, 0x3, R20 ;  /* 0x00000003ff227819 */ /* 0x000fe40000011614 */
[----:B------:R-:W3:Y:S01]  /*168e0*/  S2R R20, SR_TID.X ;  /* 0x0000000000147919 */ /* 0x000ee20000002100 */
[----:B0-----:R-:W-:-:S13]  /*168f0*/  ISETP.NE.AND P1, PT, R9, 0x1, PT ;  /* 0x000000010900780c */ /* 0x001fda0003f25270 */
[----:B------:R-:W0:Y:S08]  /*16900*/  @P1 LDC R4, c[0x0][0x434] ;  /* 0x00010d00ff041b82 */ /* 0x000e300000000800 */
[----:B----4-:R-:W4:Y:S01]  /*16910*/  @P1 LDC R2, c[0x0][0x438] ;  /* 0x00010e00ff021b82 */ /* 0x010f220000000800 */
[----:B---3--:R-:W-:-:S05]  /*16920*/  IMAD.SHL.U32 R20, R20, 0x10, RZ ;  /* 0x0000001014147824 */ /* 0x008fca00078e00ff */
[----:B------:R-:W-:Y:S01]  /*16930*/  LOP3.LUT R20, R34, 0x70, R20, 0xf8, !PT ;  /* 0x0000007022147812 */ /* 0x000fe200078ef814 */
[----:B-1----:R-:W-:-:S05]  /*16940*/  IMAD.SHL.U32 R10, R10, 0x8, RZ ;  /* 0x000000080a0a7824 */ /* 0x002fca00078e00ff */
[----:B------:R-:W-:Y:S02]  /*16950*/  LOP3.LUT R10, R10, 0x38, RZ, 0xc0, !PT ;  /* 0x000000380a0a7812 */ /* 0x000fe400078ec0ff */
[----:B------:R-:W-:Y:S01]  /*16960*/  LOP3.LUT R22, R22, 0xffffffdf, RZ, 0xc0, !PT ;  /* 0xffffffdf16167812 */ /* 0x000fe200078ec0ff */
[----:B------:R-:W-:Y:S01]  /*16970*/  UMOV UR6, 0xffffffff ;  /* 0xffffffff00067882 */ /* 0x000fe20000000000 */
[----:B--2---:R-:W-:-:S04]  /*16980*/  VIADD R0, R21, 0xffffffff ;  /* 0xffffffff15007836 */ /* 0x004fc80000000000 */
[----:B------:R-:W-:-:S05]  /*16990*/  IMAD R6, R0, 0x60, R20 ;  /* 0x0000006000067824 */ /* 0x000fca00078e0214 */
[C---:B------:R-:W-:Y:S01]  /*169a0*/  ISETP.GE.AND P0, PT, R6.reuse, R33, PT ;  /* 0x000000210600720c */ /* 0x040fe20003f06270 */
[----:B------:R-:W-:-:S03]  /*169b0*/  IMAD.IADD R37, R6, 0x1, R31 ;  /* 0x0000000106257824 */ /* 0x000fc600078e021f */
[----:B------:R-:W-:Y:S01]  /*169c0*/  ISETP.GT.U32.OR P0, PT, R20, 0x5f, P0 ;  /* 0x0000005f1400780c */ /* 0x000fe20000704470 */
[----:B0-----:R-:W-:-:S04]  /*169d0*/  @P1 IMAD.HI.U32 R3, R37, R4, RZ ;  /* 0x0000000425031227 */ /* 0x001fc800078e00ff */
[----:B------:R-:W-:Y:S01]  /*169e0*/  IMAD.MOV.U32 R8, RZ, RZ, R37 ;  /* 0x000000ffff087224 */ /* 0x000fe200078e0025 */
[----:B----4-:R-:W-:-:S07]  /*169f0*/  @P1 SHF.R.U32.HI R8, RZ, R2, R3 ;  /* 0x00000002ff081219 */ /* 0x010fce0000011603 */
        /* <DEDUP_REMOVED lines=22> */
[----:B------:R-:W-:Y:S02]  /*16b60*/  LOP3.LUT R11, R10, 0x80, RZ, 0xfc, !PT ;  /* 0x000000800a0b7812 */ /* 0x000fe400078efcff */
        /* <DEDUP_REMOVED lines=15> */
.L_x_14603:
        /* <DEDUP_REMOVED lines=8> */
.L_x_14461:
[----:B------:R-:W-:Y:S01]  /*16ce0*/  IMAD R33, R0, -0x60, R33 ;  /* 0xffffffa000217824 */ /* 0x000fe200078e0221 */
[----:B------:R-:W-:Y:S01]  /*16cf0*/  SHF.L.U32 R0, R26, 0x1f, RZ ;  /* 0x0000001f1a007819 */ /* 0x000fe200000006ff */
[----:B------:R-:W-:Y:S01]  /*16d00*/  IMAD R32, R25, 0x8, R23 ;  /* 0x0000000819207824 */ /* 0x000fe200078e0217 */
[----:B------:R-:W-:Y:S03]  /*16d10*/  BSSY B0, `(.L_x_14462) ;  /* 0x0000003000007945 */ /* 0x000fe60003800000 */
[----:B------:R-:W0:Y:S02]  /*16d20*/  SYNCS.PHASECHK.TRANS64.TRYWAIT P0, [R32+URZ+0x22840], R0 ;  /* 0x02284000200075a7 */ /* 0x000e24000800017f */
[----:B0-----:R-:W-:Y:S05]  /*16d30*/  @!P0 BRA `(.L_x_14463) ;  /* 0x0000005800088947 */ /* 0x001fea0003800000 */
.L_x_14604:
[----:B------:R-:W-:Y:S05]  /*16d40*/  BSYNC B0 ;  /* 0x0000000000007941 */ /* 0x000fea0003800000 */
.L_x_14462:
        /* <DEDUP_REMOVED lines=27> */
[C---:B------:R-:W-:Y:S01]  /*16f00*/  LEA R0, P0, R2.reuse, UR4, 0x1 ;  /* 0x0000000402007c11 */ /* 0x040fe2000f8008ff */
[----:B------:R-:W-:Y:S02]  /*16f10*/  UMOV UR4, 0xffffffff ;  /* 0xffffffff00047882 */ /* 0x000fe40000000000 */
[----:B------:R-:W-:Y:S01]  /*16f20*/  IMAD.IADD R33, R33, 0x1, -R5 ;  /* 0x0000000121217824 */ /* 0x000fe200078e0a05 */
[----:B------:R-:W-:Y:S01]  /*16f30*/  LEA.HI.X R4, R2, UR5, R4, 0x1, P0 ;  /* 0x0000000502047c11 */ /* 0x000fe200080f0c04 */
        /* <DEDUP_REMOVED lines=55> */
.L_x_14618:
        /* <DEDUP_REMOVED lines=10> */
.L_x_14465:
        /* <DEDUP_REMOVED lines=11> */
.L_x_14466:
        /* <DEDUP_REMOVED lines=48> */
.L_x_14468:
[----:B------:R-:W-:Y:S05]  /*17700*/  BSYNC B6 ;  /* 0x0000000000067941 */ /* 0x000fea0003800000 */
.L_x_14467:
        /* <DEDUP_REMOVED lines=8> */
[----:B------:R-:W0:Y:S01]  /*17790*/  @P0 LDC R6, c[0x0][0x44c] ;  /* 0x00011300ff060b82 */ /* 0x000e220000000800 */
[----:B--2---:R-:W-:Y:S02]  /*177a0*/  IMAD.MOV.U32 R3, RZ, RZ, R0 ;  /* 0x000000ffff037224 */ /* 0x004fe400078e0000 */
[----:B------:R-:W-:Y:S02]  /*177b0*/  IMAD R0, R28, UR4, RZ ;  /* 0x000000041c007c24 */ /* 0x000fe4000f8e02ff */
        /* <DEDUP_REMOVED lines=10> */
[----:B------:R-:W-:Y:S02]  /*17860*/  IMAD.IADD R3, R3, 0x1, R0 ;  /* 0x0000000103037824 */ /* 0x000fe400078e0200 */
[----:B------:R-:W4:Y:S01]  /*17870*/  @P0 LDC R0, c[0x0][0x450] ;  /* 0x00011400ff000b82 */ /* 0x000f220000000800 */
        /* <DEDUP_REMOVED lines=9> */
[----:B----4-:R-:W-:Y:S01]  /*17910*/  @P0 SHF.R.U32.HI R4, RZ, R0, R6 ;  /* 0x00000000ff040219 */ /* 0x010fe20000011606 */
        /* <DEDUP_REMOVED lines=99> */
.L_x_14635:
        /* <DEDUP_REMOVED lines=10> */
.L_x_14470:
        /* <DEDUP_REMOVED lines=18> */
.L_x_14636:
[----:B------:R-:W-:Y:S05]  /*18110*/  BSYNC B0 ;  /* 0x0000000000007941 */ /* 0x000fea0003800000 */
.L_x_14471:
[----:B------:R-:W2:Y:S02]  /*18120*/  LDL R2, [R1+0x40] ;  /* 0x0000400001027983 */ /* 0x000ea40000100800 */
[----:B--2---:R-:W-:-:S13]  /*18130*/  ISETP.NE.AND P0, PT, R2, 0x3, PT ;  /* 0x000000030200780c */ /* 0x004fda0003f05270 */
[----:B------:R-:W-:Y:S05]  /*18140*/  @!P0 BRA `(.L_x_14473) ;  /* 0x0000000000048947 */ /* 0x000fea0003800000 */
[----:B------:R-:W-:Y:S01]  /*18150*/  BPT.TRAP 0x1 ;  /* 0x000000040000795c */ /* 0x000fe20000300000 */
.L_x_14473:
[----:B------:R-:W-:Y:S01]  /*18160*/  SHF.L.U32 R3, R26, 0x1f, RZ ;  /* 0x0000001f1a037819 */ /* 0x000fe200000006ff */
[----:B------:R-:W-:Y:S03]  /*18170*/  BSSY B0, `(.L_x_14474) ;  /* 0x0000003000007945 */ /* 0x000fe60003800000 */
[----:B------:R-:W2:Y:S02]  /*18180*/  SYNCS.PHASECHK.TRANS64.TRYWAIT P0, [R32+URZ+0x22860], R3 ;  /* 0x02286003200075a7 */ /* 0x000ea4000800017f */
[----:B--2---:R-:W-:Y:S05]  /*18190*/  @!P0 BRA `(.L_x_14475) ;  /* 0x0000005400bc8947 */ /* 0x004fea0003800000 */
.L_x_14637:
[----:B------:R-:W-:Y:S05]  /*181a0*/  BSYNC B0 ;  /* 0x0000000000007941 */ /* 0x000fea0003800000 */
.L_x_14474:
[----:B0-----:R-:W3:Y:S01]  /*181b0*/  LDL.LU R0, [R1+0x28] ;  /* 0x0000280001007983 */ /* 0x001ee20000300800 */
[----:B------:R-:W-:-:S03]  /*181c0*/  ULDC.64 UR4, c[0x0][0x328] ;  /* 0x0000ca0000047ab9 */ /* 0x000fc60000000a00 */
[----:B------:R-:W4:Y:S01]  /*181d0*/  LDL.LU R4, [R1+0x2c] ;  /* 0x00002c0001047983 */ /* 0x000f220000300800 */
[----:B--2---:R-:W-:-:S04]  /*181e0*/  IMAD.WIDE.U32 R2, R37, UR4, RZ ;  /* 0x0000000425027c25 */ /* 0x004fc8000f8e00ff */
[----:B---3--:R-:W-:-:S04]  /*181f0*/  IMAD R0, R0, UR4, RZ ;  /* 0x0000000400007c24 */ /* 0x008fc8000f8e02ff */
[----:B------:R-:W-:Y:S01]  /*18200*/  IMAD R5, R37, UR5, R0 ;  /* 0x0000000525057c24 */ /* 0x000fe2000f8e0200 */
[----:B------:R-:W-:-:S03]  /*18210*/  ULDC.64 UR4, c[0x0][0x338] ;  /* 0x0000ce0000047ab9 */ /* 0x000fc60000000a00 */
[----:B------:R-:W-:Y:S02]  /*18220*/  IMAD.IADD R3, R3, 0x1, R5 ;  /* 0x0000000103037824 */ /* 0x000fe400078e0205 */
[----:B----4-:R-:W-:Y:S02]  /*18230*/  IMAD R5, R4, UR4, RZ ;  /* 0x0000000404057c24 */ /* 0x010fe4000f8e02ff */
        /* <DEDUP_REMOVED lines=21> */
[----:B------:R-:W3:Y:S03]  /*18390*/  SHFL.IDX PT, R3, R6, RZ, 0x181f ;  /* 0x00181fff06037589 */ /* 0x000ee600000e0000 */
[----:B------:R-:W-:Y:S01]  /*183a0*/  ISETP.LT.OR P4, PT, R33, 0x1, !P1 ;  /* 0x000000012100780c */ /* 0x000fe20004f81670 */
        /* <DEDUP_REMOVED lines=63> */
.L_x_14651:
[C---:B------:R-:W-:Y:S02]  /*187a0*/  ISETP.LT.OR P3, PT, R33.reuse, 0x51, P3 ;  /* 0x000000512100780c */ /* 0x040fe40001f61670 */
[C---:B------:R-:W-:Y:S02]  /*187b0*/  ISETP.LT.OR P2, PT, R33.reuse, 0x51, !P2 ;  /* 0x000000512100780c */ /* 0x040fe40005741670 */
[C---:B------:R-:W-:Y:S02]  /*187c0*/  ISETP.LT.OR P1, PT, R33.reuse, 0x51, !P1 ;  /* 0x000000512100780c */ /* 0x040fe40004f21670 */
        /* <DEDUP_REMOVED lines=12> */
.L_x_14477:
        /* <DEDUP_REMOVED lines=11> */
.L_x_14478:
[----:B------:R-:W2:Y:S01]  /*18940*/  LDL R2, [R1+0x10] ;  /* 0x0000100001027983 */ /* 0x000ea20000100800 */
[----:B------:R0:W-:Y:S01]  /*18950*/  SYNCS.ARRIVE.TRANS64.A1T0 RZ, [R32+URZ+0x22850], RZ ;  /* 0x022850ff20ff79a7 */ /* 0x0001e2000810003f */
[----:B------:R-:W-:Y:S01]  /*18960*/  BSSY B0, `(.L_x_14479) ;  /* 0x00000e0000007945 */ /* 0x000fe20003800000 */
[----:B--2---:R-:W-:-:S13]  /*18970*/  ISETP.GE.AND P0, PT, R2, 0x2, PT ;  /* 0x000000020200780c */ /* 0x004fda0003f06270 */
[----:B0-----:R-:W-:Y:S05]  /*18980*/  @!P0 BRA `(.L_x_14480) ;  /* 0x0000000c00748947 */ /* 0x001fea0003800000 */
[----:B------:R-:W-:-:S07]  /*18990*/  VIADD R10, R2, 0xfffffffe ;  /* 0xfffffffe020a7836 */ /* 0x000fce0000000000 */
.L_x_14493:
[----:B--2---:R-:W2:Y:S01]  /*189a0*/  LDL R12, [R1+0x40] ;  /* 0x00004000010c7983 */ /* 0x004ea20000100800 */
[----:B0-----:R-:W0:Y:S01]  /*189b0*/  LDC R6, c[0x0][0x430] ;  /* 0x00010c00ff067b82 */ /* 0x001e220000000800 */
[----:B---3--:R-:W3:Y:S01]  /*189c0*/  S2R R2, SR_TID.X ;  /* 0x0000000000027919 */ /* 0x008ee20000002100 */
[----:B------:R-:W4:Y:S01]  /*189d0*/  S2R R4, SR_TID.X ;  /* 0x0000000000047919 */ /* 0x000f220000002100 */
[----:B0-----:R-:W-:Y:S02]  /*189e0*/  ISETP.NE.AND P0, PT, R6, 0x1, PT ;  /* 0x000000010600780c */ /* 0x001fe40003f05270 */
[----:B---3--:R-:W-:-:S11]  /*189f0*/  LOP3.LUT R2, R2, 0x7f, RZ, 0xc0, !PT ;  /* 0x0000007f02027812 */ /* 0x008fd600078ec0ff */
[----:B------:R-:W0:Y:S01]  /*18a00*/  @P0 LDC R3, c[0x0][0x438] ;  /* 0x00010e00ff030b82 */ /* 0x000e220000000800 */
[----:B----4-:R-:W-:Y:S01]  /*18a10*/  IMAD.SHL.U32 R4, R4, 0x10, RZ ;  /* 0x0000001004047824 */ /* 0x010fe200078e00ff */
[----:B------:R-:W-:-:S04]  /*18a20*/  SHF.R.U32.HI R2, RZ, 0x3, R2 ;  /* 0x00000003ff027819 */ /* 0x000fc80000011602 */
[----:B------:R-:W-:Y:S02]  /*18a30*/  LOP3.LUT R4, R2, 0x70, R4, 0xf8, !PT ;  /* 0x0000007002047812 */ /* 0x000fe400078ef804 */
[----:B------:R-:W3:Y:S02]  /*18a40*/  @P0 LDC R2, c[0x0][0x434] ;  /* 0x00010d00ff020b82 */ /* 0x000ee40000000800 */
[----:B------:R-:W-:Y:S01]  /*18a50*/  ISETP.GT.U32.AND P1, PT, R4, 0x5f, PT ;  /* 0x0000005f0400780c */ /* 0x000fe20003f24070 */
[----:B------:R-:W-:-:S04]  /*18a60*/  IMAD R7, R10, 0x60, R31 ;  /* 0x000000600a077824 */ /* 0x000fc800078e021f */
[----:B------:R-:W-:-:S08]  /*18a70*/  IMAD.IADD R7, R4, 0x1, R7 ;  /* 0x0000000104077824 */ /* 0x000fd000078e0207 */
[----:B------:R-:W4:Y:S01]  /*18a80*/  @!P1 LDC.64 R4, c[0x0][0x428] ;  /* 0x00010a00ff049b82 */ /* 0x000f220000000a00 */
[----:B------:R-:W-:-:S07]  /*18a90*/  IMAD.MOV.U32 R11, RZ, RZ, R7 ;  /* 0x000000ffff0b7224 */ /* 0x000fce00078e0007 */
[----:B------:R-:W1:Y:S01]  /*18aa0*/  @!P1 LDC.64 R8, c[0x0][0x418] ;  /* 0x00010600ff089b82 */ /* 0x000e620000000a00 */
[----:B---3--:R-:W-:-:S05]  /*18ab0*/  @P0 IMAD.HI.U32 R2, R7, R2, RZ ;  /* 0x0000000207020227 */ /* 0x008fca00078e00ff */
[----:B0-----:R-:W-:-:S04]  /*18ac0*/  @P0 SHF.R.U32.HI R11, RZ, R3, R2 ;  /* 0x00000003ff0b0219 */ /* 0x001fc80000011602 */
[--C-:B------:R-:W-:Y:S01]  /*18ad0*/  @!P1 SHF.R.S32.HI R3, RZ, 0x1f, R11.reuse ;  /* 0x0000001fff039819 */ /* 0x100fe2000001140b */
[----:B------:R-:W-:-:S04]  /*18ae0*/  @!P1 IMAD.MOV.U32 R2, RZ, RZ, R11 ;  /* 0x000000ffff029224 */ /* 0x000fc800078e000b */
[----:B----4-:R-:W-:-:S04]  /*18af0*/  @!P1 IMAD.WIDE.U32 R2, R29, R4, R2 ;  /* 0x000000041d029225 */ /* 0x010fc800078e0002 */
[----:B------:R-:W-:-:S04]  /*18b00*/  @!P1 IMAD R4, R34, R4, RZ ;  /* 0x0000000422049224 */ /* 0x000fc800078e02ff */
[----:B------:R-:W-:Y:S01]  /*18b10*/  @!P1 IMAD R5, R29, R5, R4 ;  /* 0x000000051d059224 */ /* 0x000fe200078e0204 */
[----:B-1----:R-:W-:-:S03]  /*18b20*/  @!P1 LEA R8, P0, R2, R8, 0x2 ;  /* 0x0000000802089211 */ /* 0x002fc600078010ff */
        /* <DEDUP_REMOVED lines=18> */
.L_x_14481:
[----:B------:R-:W-:Y:S01]  /*18c50*/  IMAD R4, R25, 0x8, R23 ;  /* 0x0000000819047824 */ /* 0x000fe200078e0217 */
[----:B------:R-:W-:Y:S01]  /*18c60*/  SHF.L.U32 R21, R26, 0x1f, RZ ;  /* 0x0000001f1a157819 */ /* 0x000fe200000006ff */
[----:B------:R-:W-:Y:S01]  /*18c70*/  BSSY B1, `(.L_x_14482) ;  /* 0x0000004000017945 */ /* 0x000fe20003800000 */
[----:B------:R-:W-:Y:S02]  /*18c80*/  SHF.R.S32.HI R17, RZ, 0x1f, R6 ;  /* 0x0000001fff117819 */ /* 0x000fe40000011406 */
[----:B------:R-:W0:Y:S02]  /*18c90*/  SYNCS.PHASECHK.TRANS64.TRYWAIT P0, [R4+URZ+0x22840], R21 ;  /* 0x02284015040075a7 */ /* 0x000e24000800017f */
[----:B0-----:R-:W-:Y:S05]  /*18ca0*/  @!P0 BRA `(.L_x_14483) ;  /* 0x0000005400548947 */ /* 0x001fea0003800000 */
.L_x_14652:
[----:B------:R-:W-:Y:S05]  /*18cb0*/  BSYNC B1 ;  /* 0x0000000000017941 */ /* 0x000fea0003800000 */
.L_x_14482:
        /* <DEDUP_REMOVED lines=52> */
.L_x_14666:
        /* <DEDUP_REMOVED lines=8> */
.L_x_14485:
        /* <DEDUP_REMOVED lines=11> */
.L_x_14486:
[----:B------:R2:W-:Y:S01]  /*19130*/  SYNCS.ARRIVE.TRANS64.A1T0 RZ, [R4+URZ+0x22830], RZ ;  /* 0x022830ff04ff79a7 */ /* 0x0005e2000810003f */
[----:B------:R-:W-:Y:S05]  /*19140*/  @!P3 BRA `(.L_x_14487) ;  /* 0x000000000004b947 */ /* 0x000fea0003800000 */
[----:B------:R-:W-:Y:S01]  /*19150*/  BPT.TRAP 0x1 ;  /* 0x000000040000795c */ /* 0x000fe20000300000 */
.L_x_14487:
[----:B------:R-:W3:Y:S01]  /*19160*/  SYNCS.PHASECHK.TRANS64.TRYWAIT P0, [R4+URZ+0x22860], R21 ;  /* 0x02286015040075a7 */ /* 0x000ee2000800017f */
[----:B------:R-:W-:Y:S04]  /*19170*/  BSSY B1, `(.L_x_14488) ;  /* 0x0000002000017945 */ /* 0x000fe80003800000 */
[----:B---3--:R-:W-:Y:S05]  /*19180*/  @!P0 BRA `(.L_x_14489) ;  /* 0x0000005400d48947 */ /* 0x008fea0003800000 */
.L_x_14667:
[----:B------:R-:W-:Y:S05]  /*19190*/  BSYNC B1 ;  /* 0x0000000000017941 */ /* 0x000fea0003800000 */
.L_x_14488:
        /* <DEDUP_REMOVED lines=68> */
.L_x_14681:
        /* <DEDUP_REMOVED lines=11> */
.L_x_14491:
        /* <DEDUP_REMOVED lines=11> */
.L_x_14492:
[----:B------:R0:W-:Y:S01]  /*19740*/  SYNCS.ARRIVE.TRANS64.A1T0 RZ, [R4+URZ+0x22850], RZ ;  /* 0x022850ff04ff79a7 */ /* 0x0001e2000810003f */
[----:B------:R-:W-:Y:S05]  /*19750*/  @P2 BRA `(.L_x_14493) ;  /* 0xfffffff000902947 */ /* 0x000fea000383ffff */
.L_x_14480:
[----:B------:R-:W-:Y:S05]  /*19760*/  BSYNC B0 ;  /* 0x0000000000007941 */ /* 0x000fea0003800000 */
.L_x_14479:
        /* <DEDUP_REMOVED lines=16> */
[----:B0-23--:R-:W0:Y:S02]  /*19870*/  S2R R4, SR_LTMASK ;  /* 0x0000000000047919 */ /* 0x00de240000003900 */
[----:B0-----:R-:W-:-:S04]  /*19880*/  LOP3.LUT R4, R4, UR4, RZ, 0xc0, !PT ;  /* 0x0000000404047c12 */ /* 0x001fc8000f8ec0ff */
[----:B------:R-:W0:Y:S01]  /*19890*/  POPC R7, R4 ;  /* 0x0000000400077309 */ /* 0x000e220000000000 */
[----:B----4-:R-:W0:Y:S02]  /*198a0*/  SHFL.IDX PT, R0, R3, R0, 0x1f ;  /* 0x00001f0003007589 */ /* 0x010e2400000e0000 */
[----:B0-----:R-:W-:-:S07]  /*198b0*/  IADD3 R16, R0, UR36, R7 ;  /* 0x0000002400107c10 */ /* 0x001fce000fffe007 */
.L_x_14495:
[----:B------:R-:W-:Y:S05]  /*198c0*/  BSYNC B0 ;  /* 0x0000000000007941 */ /* 0x000fea0003800000 */
.L_x_14494:
[----:B------:R-:W-:-:S07]  /*198d0*/  SEL R25, R25, RZ, P0 ;  /* 0x000000ff19197207 */ /* 0x000fce0000000000 */
.L_x_14454:
[----:B------:R-:W-:Y:S05]  /*198e0*/  BSYNC B7 ;  /* 0x0000000000077941 */ /* 0x000fea0003800000 */
.L_x_14452:
        /* <DEDUP_REMOVED lines=11> */
.L_x_14496:
        /* <DEDUP_REMOVED lines=20> */
[----:B0-23--:R-:W-:-:S05]  /*19ae0*/  SEL R4, R14, RZ, P1 ;  /* 0x000000ff0e047207 */ /* 0x00dfca0000800000 */
[----:B------:R-:W-:-:S05]  /*19af0*/  IMAD.IADD R4, R17, 0x1, R4 ;  /* 0x0000000111047824 */ /* 0x000fca00078e0204 */
[----:B------:R-:W0:Y:S02]  /*19b00*/  SHFL.UP PT, R14, R4, 0x2, RZ ;  /* 0x04400000040e7989 */ /* 0x000e2400000e00ff */
[----:B0-----:R-:W-:-:S05]  /*19b10*/  SEL R5, R14, RZ, P2 ;  /* 0x000000ff0e057207 */ /* 0x001fca0001000000 */
[----:B------:R-:W-:Y:S02]  /*19b20*/  IMAD.IADD R6, R4, 0x1, R5 ;  /* 0x0000000104067824 */ /* 0x000fe400078e0205 */
        /* <DEDUP_REMOVED lines=11> */
.L_x_14691:
[----:B------:R-:W-:Y:S02]  /*19be0*/  ULDC UR4, c[0x0][0xc38] ;  /* 0x00030e0000047ab9 */ /* 0x000fe40000000800 */
[----:B------:R-:W-:-:S04]  /*19bf0*/  IMAD.U32 R4, RZ, RZ, UR4 ;  /* 0x00000004ff047e24 */ /* 0x000fc8000f8e00ff */
[----:B--2---:R-:W-:-:S04]  /*19c00*/  IMAD R14, R14, R4, RZ ;  /* 0x000000040e0e7224 */ /* 0x004fc800078e02ff */
[----:B------:R-:W-:-:S05]  /*19c10*/  IMAD.IADD R5, R5, 0x1, R14 ;  /* 0x0000000105057824 */ /* 0x000fca00078e020e */
[----:B------:R-:W-:-:S13]  /*19c20*/  ISETP.GT.AND P6, PT, R5, R0, PT ;  /* 0x000000000500720c */ /* 0x000fda0003fc4270 */
[----:B------:R-:W-:Y:S05]  /*19c30*/  @P6 BRA `(.L_x_14499) ;  /* 0x00000000009c6947 */ /* 0x000fea0003800000 */
.L_x_14504:
        /* <DEDUP_REMOVED lines=14> */
.L_x_14502:
[----:B------:R-:W-:Y:S05]  /*19d20*/  BSYNC B0 ;  /* 0x0000000000007941 */ /* 0x000fea0003800000 */
.L_x_14501:
        /* <DEDUP_REMOVED lines=18> */
.L_x_14699:
[----:B------:R-:W-:Y:S02]  /*19e50*/  ULDC UR4, c[0x0][0xc38] ;  /* 0x00030e0000047ab9 */ /* 0x000fe40000000800 */
[----:B------:R-:W-:-:S04]  /*19e60*/  IMAD.U32 R4, RZ, RZ, UR4 ;  /* 0x00000004ff047e24 */ /* 0x000fc8000f8e00ff */
[----:B--2---:R-:W-:-:S04]  /*19e70*/  IMAD R14, R14, R4, RZ ;  /* 0x000000040e0e7224 */ /* 0x004fc800078e02ff */
[----:B------:R-:W-:-:S05]  /*19e80*/  IMAD.IADD R5, R14, 0x1, R5 ;  /* 0x000000010e057824 */ /* 0x000fca00078e0205 */
[----:B------:R-:W-:-:S13]  /*19e90*/  ISETP.GT.AND P6, PT, R5, R0, PT ;  /* 0x000000000500720c */ /* 0x000fda0003fc4270 */
[----:B------:R-:W-:Y:S05]  /*19ea0*/  @!P6 BRA `(.L_x_14504) ;  /* 0xfffffffc0064e947 */ /* 0x000fea000383ffff */
.L_x_14499:
        /* <DEDUP_REMOVED lines=8> */
.L_x_14703:
[----:B------:R-:W-:Y:S01]  /*19f30*/  ISETP.NE.AND P0, PT, R3, RZ, PT ;  /* 0x000000ff0300720c */ /* 0x000fe20003f05270 */
[----:B------:R-:W-:-:S12]  /*19f40*/  IMAD.MOV.U32 R14, RZ, RZ, RZ ;  /* 0x000000ffff0e7224 */ /* 0x000fd800078e00ff */
[----:B------:R-:W-:Y:S05]  /*19f50*/  @!P0 BRA `(.L_x_14506) ;  /* 0x0000000000108947 */ /* 0x000fea0003800000 */
[----:B------:R-:W-:Y:S01]  /*19f60*/  UMOV UR4, 0xffffffff ;  /* 0xffffffff00047882 */ /* 0x000fe20000000000 */
[----:B------:R-:W-:Y:S02]  /*19f70*/  VIADD R12, R6, 0xffffffff ;  /* 0xffffffff060c7836 */ /* 0x000fe40000000000 */
[----:B------:R-:W-:Y:S05]  /*19f80*/  BRA.DIV UR4, `(.L_x_14507) ;  /* 0x0000005a04587947 */ /* 0x000fea000b800000 */
[----:B------:R4:W0:Y:S02]  /*19f90*/  SHFL.IDX PT, R14, R2, R12, 0x1f ;  /* 0x00001f0c020e7589 */ /* 0x00082400000e0000 */
.L_x_14506:
        /* <DEDUP_REMOVED lines=9> */
[----:B0-----:R-:W1:Y:S02]  /*1a030*/  MUFU.RCP R9, R9 ;  /* 0x0000000900097308 */ /* 0x001e640000001000 */
[----:B-1----:R-:W-:-:S06]  /*1a040*/  VIADD R10, R9, 0xffffffe ;  /* 0x0ffffffe090a7836 */ /* 0x002fcc0000000000 */
        /* <DEDUP_REMOVED lines=21> */
[----:B------:R-:W-:-:S03]  /*1a1a0*/  IMAD.MOV R2, RZ, RZ, -R2 ;  /* 0x000000ffff027224 */ /* 0x000fc600078e0a02 */
[----:B------:R-:W-:Y:S01]  /*1a1b0*/  IADD3 R3, -R0, RZ, RZ ;  /* 0x000000ff00037210 */ /* 0x000fe20007ffe1ff */
        /* <DEDUP_REMOVED lines=32> */
.L_x_14500:
[----:B------:R-:W-:Y:S01]  /*1a3c0*/  UMOV UR4, URZ ;  /* 0x0000003f00047c82 */ /* 0x000fe20008000000 */
[----:B------:R-:W-:Y:S01]  /*1a3d0*/  UMOV UR5, URZ ;  /* 0x0000003f00057c82 */ /* 0x000fe20008000000 */
[----:B------:R-:W-:Y:S01]  /*1a3e0*/  ULDC UR6, c[0x0][0xc3c] ;  /* 0x00030f0000067ab9 */ /* 0x000fe20000000800 */
[----:B------:R-:W-:Y:S02]  /*1a3f0*/  IMAD.MOV.U32 R16, RZ, RZ, R0 ;  /* 0x000000ffff107224 */ /* 0x000fe400078e0000 */
[----:B------:R-:W-:Y:S02]  /*1a400*/  IMAD.U32 R17, RZ, RZ, UR4 ;  /* 0x00000004ff117e24 */ /* 0x000fe4000f8e00ff */
[----:B------:R-:W-:Y:S02]  /*1a410*/  IMAD.U32 R18, RZ, RZ, UR5 ;  /* 0x00000005ff127e24 */ /* 0x000fe4000f8e00ff */
[----:B------:R-:W-:-:S07]  /*1a420*/  IMAD.U32 R19, RZ, RZ, UR6 ;  /* 0x00000006ff137e24 */ /* 0x000fce000f8e00ff */
.L_x_14508:
        /* <DEDUP_REMOVED lines=10> */
.L_x_14497:
[----:B------:R-:W-:Y:S02]  /*1a4d0*/  ULDC UR4, c[0x0][0xc3c] ;  /* 0x00030f0000047ab9 */ /* 0x000fe40000000800 */
[----:B0-----:R-:W-:-:S13]  /*1a4e0*/  ISETP.GE.AND P0, PT, R19, UR4, PT ;  /* 0x0000000413007c0c */ /* 0x001fda000bf06270 */
[----:B------:R-:W-:Y:S05]  /*1a4f0*/  @!P0 BRA `(.L_x_14509) ;  /* 0xffffffa400048947 */ /* 0x000fea000383ffff */
[----:B------:R-:W-:Y:S05]  /*1a500*/  BSYNC B8 ;  /* 0x0000000000087941 */ /* 0x000fea0003800000 */
.L_x_14410:
[----:B------:R-:W5:Y:S01]  /*1a510*/  LDL.LU R0, [R1+0x24] ;  /* 0x0000240001007983 */ /* 0x000f620000300800 */
[----:B------:R-:W-:Y:S01]  /*1a520*/  BSSY B0, `(.L_x_14510) ;  /* 0x000000b000007945 */ /* 0x000fe20003800000 */
[----:B------:R-:W2:Y:S01]  /*1a530*/  S2R R5, SR_CgaCtaId ;  /* 0x0000000000057919 */ /* 0x000ea20000008800 */
[----:B-----5:R-:W-:-:S05]  /*1a540*/  VIADD R0, R0, 0x1 ;  /* 0x0000000100007836 */ /* 0x020fca0000000000 */
[----:B0-----:R-:W-:-:S04]  /*1a550*/  LEA.HI R2, R0, R0, RZ, 0x1 ;  /* 0x0000000000027211 */ /* 0x001fc800078f08ff */
[----:B------:R-:W-:Y:S02]  /*1a560*/  LOP3.LUT R3, R2, 0xfffffffe, RZ, 0xc0, !PT ;  /* 0xfffffffe02037812 */ /* 0x000fe400078ec0ff */
[----:B------:R-:W-:-:S03]  /*1a570*/  MOV R2, 0x400 ;  /* 0x0000040000027802 */ /* 0x000fc60000000f00 */
[----:B------:R-:W-:Y:S01]  /*1a580*/  IMAD.IADD R0, R0, 0x1, -R3 ;  /* 0x0000000100007824 */ /* 0x000fe200078e0a03 */
[----:B--23--:R-:W-:-:S04]  /*1a590*/  LEA R4, R5, R2, 0x18 ;  /* 0x0000000205047211 */ /* 0x00cfc800078ec0ff */
[----:B------:R-:W-:-:S04]  /*1a5a0*/  SHF.L.U32 R0, R0, 0x1f, RZ ;  /* 0x0000001f00007819 */ /* 0x000fc800000006ff */
[----:B------:R-:W0:Y:S02]  /*1a5b0*/  SYNCS.PHASECHK.TRANS64.TRYWAIT P0, [R4+URZ+0x22820], R0 ;  /* 0x02282000040075a7 */ /* 0x000e24000800017f */
[----:B0-----:R-:W-:Y:S05]  /*1a5c0*/  @!P0 BRA `(.L_x_14511) ;  /* 0x0000005000ec8947 */ /* 0x001fea0003800000 */
.L_x_14706:
[----:B------:R-:W-:Y:S05]  /*1a5d0*/  BSYNC B0 ;  /* 0x0000000000007941 */ /* 0x000fea0003800000 */
.L_x_14510:
[----:B------:R-:W-:-:S03]  /*1a5e0*/  UMOV UR4, 0xffffffff ;  /* 0xffffffff00047882 */ /* 0x000fc60000000000 */
[----:B------:R-:W-:Y:S05]  /*1a5f0*/  BRA.DIV UR4, `(.L_x_14512) ;  /* 0x0000005204f47947 */ /* 0x000fea000b800000 */
[----:B0-----:R-:W0:Y:S02]  /*1a600*/  S2R R0, SR_TID.X ;  /* 0x0000000000007919 */ /* 0x001e240000002100 */
[----:B0-----:R-:W-:-:S04]  /*1a610*/  SHF.R.U32.HI R0, RZ, 0x5, R0 ;  /* 0x00000005ff007819 */ /* 0x001fc80000011600 */
[----:B------:R-:W-:-:S05]  /*1a620*/  LOP3.LUT R0, R0, 0x3, RZ, 0xc0, !PT ;  /* 0x0000000300007812 */ /* 0x000fca00078ec0ff */
[----:B------:R0:W2:Y:S02]  /*1a630*/  SHFL.IDX PT, R14, R0, RZ, 0x1f ;  /* 0x00001fff000e7589 */ /* 0x0000a400000e0000 */
.L_x_14709:
[----:B--2---:R-:W-:-:S13]  /*1a640*/  ISETP.NE.AND P0, PT, R14, RZ, PT ;  /* 0x000000ff0e00720c */ /* 0x004fda0003f05270 */
[----:B------:R-:W-:Y:S05]  /*1a650*/  @P0 BRA `(.L_x_14241) ;  /* 0x0000000000880947 */ /* 0x000fea0003800000 */
[----:B------:R-:W-:-:S03]  /*1a660*/  UMOV UR4, 0xffffffff ;  /* 0xffffffff00047882 */ /* 0x000fc60000000000 */
[----:B------:R-:W-:Y:S05]  /*1a670*/  BRA.DIV UR4, `(.L_x_14513) ;  /* 0x0000005604087947 */ /* 0x000fea000b800000 */
[----:B------:R-:W-:-:S13]  /*1a680*/  ELECT P6, URZ, PT ;  /* 0x00000000003f782f */ /* 0x000fda00038c0000 */
.L_x_14712:
[----:B------:R-:W-:Y:S05]  /*1a690*/  @!P6 BRA `(.L_x_14241) ;  /* 0x000000000078e947 */ /* 0x000fea0003800000 */
[----:B0-----:R-:W2:Y:S02]  /*1a6a0*/  LDL.LU R0, [R1] ;  /* 0x0000000001007983 */ /* 0x001ea40000300800 */
[----:B--2---:R-:W-:-:S04]  /*1a6b0*/  LOP3.LUT R0, R0, 0x2, RZ, 0xfc, !PT ;  /* 0x0000000200007812 */ /* 0x004fc800078efcff */
[----:B------:R-:W-:-:S13]  /*1a6c0*/  ISETP.NE.AND P0, PT, R0, 0x3, PT ;  /* 0x000000030000780c */ /* 0x000fda0003f05270 */
[----:B------:R-:W-:Y:S05]  /*1a6d0*/  @!P0 BRA `(.L_x_14514) ;  /* 0x0000000000048947 */ /* 0x000fea0003800000 */
[----:B------:R-:W-:Y:S01]  /*1a6e0*/  BPT.TRAP 0x1 ;  /* 0x000000040000795c */ /* 0x000fe20000300000 */
.L_x_14514:
[C---:B------:R-:W-:Y:S01]  /*1a6f0*/  IMAD R5, R25.reuse, 0x8, R4 ;  /* 0x0000000819057824 */ /* 0x040fe200078e0204 */
[----:B------:R-:W-:Y:S01]  /*1a700*/  SHF.L.U32 R0, R26, 0x1f, RZ ;  /* 0x0000001f1a007819 */ /* 0x000fe200000006ff */
[----:B------:R-:W-:-:S03]  /*1a710*/  VIADD R25, R25, 0x1 ;  /* 0x0000000119197836 */ /* 0x000fc60000000000 */
[----:B------:R-:W0:Y:S02]  /*1a720*/  SYNCS.PHASECHK.TRANS64.TRYWAIT P1, [R5+URZ+0x22840], R0 ;  /* 0x02284000050075a7 */ /* 0x000e24000802017f */
[----:B------:R-:W-:-:S04]  /*1a730*/  ISETP.NE.AND P2, PT, R25, 0x2, PT ;  /* 0x000000021900780c */ /* 0x000fc80003f45270 */
[----:B------:R-:W-:Y:S01]  /*1a740*/  SEL R3, RZ, 0x1, P2 ;  /* 0x00000001ff037807 */ /* 0x000fe20001000000 */
[----:B0-----:R-:W-:Y:S08]  /*1a750*/  @!P1 BRA `(.L_x_14515) ;  /* 0x0000005000f09947 */ /* 0x001ff00003800000 */
.L_x_14713:
[----:B------:R-:W-:Y:S02]  /*1a760*/  SEL R25, R25, RZ, P2 ;  /* 0x000000ff19197207 */ /* 0x000fe40001000000 */
[----:B------:R-:W-:Y:S01]  /*1a770*/  LOP3.LUT R2, R26, R3, RZ, 0x3c, !PT ;  /* 0x000000031a027212 */ /* 0x000fe200078e3cff */
[----:B------:R-:W-:Y:S06]  /*1a780*/  @!P0 BRA `(.L_x_14516) ;  /* 0x0000000000048947 */ /* 0x000fec0003800000 */
[----:B------:R-:W-:Y:S01]  /*1a790*/  BPT.TRAP 0x1 ;  /* 0x000000040000795c */ /* 0x000fe20000300000 */
.L_x_14516:
[----:B------:R-:W-:Y:S01]  /*1a7a0*/  IMAD R25, R25, 0x8, R4 ;  /* 0x0000000819197824 */ /* 0x000fe200078e0204 */
[----:B------:R-:W-:-:S04]  /*1a7b0*/  SHF.L.U32 R2, R2, 0x1f, RZ ;  /* 0x0000001f02027819 */ /* 0x000fc800000006ff */
[----:B------:R-:W2:Y:S02]  /*1a7c0*/  SYNCS.PHASECHK.TRANS64.TRYWAIT P1, [R25+URZ+0x22840], R2 ;  /* 0x02284002190075a7 */ /* 0x000ea4000802017f */
[----:B--2---:R-:W-:Y:S05]  /*1a7d0*/  @!P1 BRA `(.L_x_14517) ;  /* 0x0000005000e49947 */ /* 0x004fea0003800000 */
.L_x_14714:
[----:B------:R-:W-:Y:S05]  /*1a7e0*/  @!P0 BRA `(.L_x_14518) ;  /* 0x0000000000048947 */ /* 0x000fea0003800000 */
[----:B------:R-:W-:Y:S01]  /*1a7f0*/  BPT.TRAP 0x1 ;  /* 0x000000040000795c */ /* 0x000fe20000300000 */
.L_x_14518:
[----:B------:R-:W3:Y:S02]  /*1a800*/  SYNCS.PHASECHK.TRANS64.TRYWAIT P1, [R5+URZ+0x22860], R0 ;  /* 0x02286000050075a7 */ /* 0x000ee4000802017f */
[----:B---3--:R-:W-:Y:S05]  /*1a810*/  @!P1 BRA `(.L_x_14519) ;  /* 0x0000005000e89947 */ /* 0x008fea0003800000 */
.L_x_14715:
[----:B------:R-:W-:Y:S05]  /*1a820*/  @!P0 BRA `(.L_x_14520) ;  /* 0x0000000000048947 */ /* 0x000fea0003800000 */
[----:B------:R-:W-:Y:S01]  /*1a830*/  BPT.TRAP 0x1 ;  /* 0x000000040000795c */ /* 0x000fe20000300000 */
.L_x_14520:
[----:B------:R0:W0:Y:S02]  /*1a840*/  SYNCS.PHASECHK.TRANS64.TRYWAIT P0, [R25+URZ+0x22860], R2 ;  /* 0x02286002190075a7 */ /* 0x000024000800017f */
[----:B0-----:R-:W-:Y:S05]  /*1a850*/  @!P0 NANOSLEEP.SYNCS 0x989680 ;  /* 0x009896800000895d */ /* 0x001fea0003900000 */
[----:B------:R-:W0:Y:S02]  /*1a860*/  @!P0 SYNCS.PHASECHK.TRANS64 P0, [R25+URZ+0x22860], R2 ;  /* 0x02286002190085a7 */ /* 0x000e24000800007f */
[----:B0-----:R-:W-:Y:S05]  /*1a870*/  @!P0 BRA `(.L_x_14520) ;  /* 0xfffffffc00f08947 */ /* 0x001fea000383ffff */
.L_x_14241:
[----:B------:R-:W-:Y:S05]  /*1a880*/  BSYNC B9 ;  /* 0x0000000000097941 */ /* 0x000fea0003800000 */
.L_x_14238:
[----:B------:R-:W-:Y:S05]  /*1a890*/  EXIT ;  /* 0x000000000000794d */ /* 0x000fea0003800000 */
.L_x_14259:
[----:B0-----:R0:W1:Y:S02]  /*1a8a0*/  SYNCS.PHASECHK.TRANS64.TRYWAIT P5, [R86+URZ+0x22890], R99 ;  /* 0x02289063560075a7 */ /* 0x00106400080a017f */
[----:B-1----:R-:W-:Y:S05]  /*1a8b0*/  @!P5 NANOSLEEP.SYNCS 0x989680 ;  /* 0x009896800000d95d */ /* 0x002fea0003900000 */
[----:B------:R-:W1:Y:S02]  /*1a8c0*/  @!P5 SYNCS.PHASECHK.TRANS64 P5, [R86+URZ+0x22890], R99 ;  /* 0x022890635600d5a7 */ /* 0x000e6400080a007f */
[----:B-1----:R-:W-:Y:S05]  /*1a8d0*/  @!P5 BRA `(.L_x_14259) ;  /* 0xfffffffc00f0d947 */ /* 0x002fea000383ffff */
[----:B------:R-:W-:Y:S05]  /*1a8e0*/  BRA `(.L_x_14521) ;  /* 0xfffffe84004c7947 */ /* 0x000fea000383ffff */
.L_x_14260:
        /* <DEDUP_REMOVED lines=8> */
.L_x_14523:
[----:B------:R-:W-:Y:S05]  /*1a970*/  BSYNC B1 ;  /* 0x0000000000017941 */ /* 0x000fea0003800000 */
.L_x_14522:
        /* <DEDUP_REMOVED lines=8> */
.L_x_14524:
[----:B------:R-:W-:Y:S05]  /*1aa00*/  BRA `(.L_x_14525) ;  /* 0xfffffe8400187947 */ /* 0x000fea000383ffff */
.L_x_14269:
[----:B------:R-:W-:Y:S01]  /*1aa10*/  BSSY B1, `(.L_x_14526) ;  /* 0x0000008000017945 */ /* 0x000fe20003800000 */
[----:B0---4-:R-:W-:Y:S02]  /*1aa20*/  IMAD.MOV.U32 R13, RZ, RZ, R101 ;  /* 0x000000ffff0d7224 */ /* 0x011fe400078e0065 */
[----:B------:R-:W-:Y:S02]  /*1aa30*/  IMAD.MOV.U32 R12, RZ, RZ, 0x1 ;  /* 0x00000001ff0c7424 */ /* 0x000fe400078e00ff */
[----:B------:R-:W-:Y:S02]  /*1aa40*/  IMAD.MOV.U32 R11, RZ, RZ, 0x1c1f ;  /* 0x00001c1fff0b7424 */ /* 0x000fe400078e00ff */
[----:B------:R-:W-:-:S07]  /*1aa50*/  IMAD.MOV.U32 R15, RZ, RZ, -0x1 ;  /* 0xffffffffff0f7424 */ /* 0x000fce00078e00ff */
[----:B-123--:R-:W-:Y:S05]  /*1aa60*/  WARPSYNC.COLLECTIVE R15, `(.L_x_14527) ;  /* 0x000000000f087348 */ /* 0x00efea0003c00000 */
[----:B---3--:R0:W3:Y:S02]  /*1aa70*/  SHFL.IDX P6, R14, R13, R12, R11 ;  /* 0x0000000c0d0e7389 */ /* 0x0080e400000c000b */
[----:B0123--:R-:W-:Y:S01]  /*1aa80*/  ENDCOLLECTIVE ;  /* 0x000000000000791b */ /* 0x00ffe20003800000 */
.L_x_14527:
[----:B------:R-:W-:Y:S05]  /*1aa90*/  BSYNC B1 ;  /* 0x0000000000017941 */ /* 0x000fea0003800000 */
.L_x_14526:
        /* <DEDUP_REMOVED lines=8> */
.L_x_14528:
[----:B------:R-:W-:Y:S05]  /*1ab20*/  BRA `(.L_x_14529) ;  /* 0xfffffe8800b07947 */ /* 0x000fea000383ffff */
.L_x_14279:
[----:B-1----:R1:W2:Y:S02]  /*1ab30*/  SYNCS.PHASECHK.TRANS64.TRYWAIT P4, [R86+URZ+0x22890], R99 ;  /* 0x02289063560075a7 */ /* 0x0022a4000808017f */
[----:B--2---:R-:W-:Y:S05]  /*1ab40*/  @!P4 NANOSLEEP.SYNCS 0x989680 ;  /* 0x009896800000c95d */ /* 0x004fea0003900000 */
[----:B------:R-:W2:Y:S02]  /*1ab50*/  @!P4 SYNCS.PHASECHK.TRANS64 P4, [R86+URZ+0x22890], R99 ;  /* 0x022890635600c5a7 */ /* 0x000ea4000808007f */
[----:B--2---:R-:W-:Y:S05]  /*1ab60*/  @!P4 BRA `(.L_x_14279) ;  /* 0xfffffffc00f0c947 */ /* 0x004fea000383ffff */
[----:B------:R-:W-:Y:S05]  /*1ab70*/  BRA `(.L_x_14530) ;  /* 0xfffffe9400a47947 */ /* 0x000fea000383ffff */
.L_x_14280:
        /* <DEDUP_REMOVED lines=8> */
.L_x_14532:
[----:B------:R-:W-:Y:S05]  /*1ac00*/  BSYNC B1 ;  /* 0x0000000000017941 */ /* 0x000fea0003800000 */
.L_x_14531:
        /* <DEDUP_REMOVED lines=8> */
.L_x_14533:
[----:B------:R-:W-:Y:S01]  /*1ac90*/  IMAD.MOV.U32 R92, RZ, RZ, R14 ;  /* 0x000000ffff5c7224 */ /* 0x000fe200078e000e */
[----:B------:R-:W-:Y:S06]  /*1aca0*/  BRA `(.L_x_14534) ;  /* 0xfffffe9400707947 */ /* 0x000fec000383ffff */
.L_x_14285:
        /* <DEDUP_REMOVED lines=8> */
.L_x_14536:
[----:B------:R-:W-:Y:S05]  /*1ad30*/  BSYNC B1 ;  /* 0x0000000000017941 */ /* 0x000fea0003800000 */
.L_x_14535:
        /* <DEDUP_REMOVED lines=8> */
.L_x_14537:
[----:B------:R-:W-:Y:S01]  /*1adc0*/  IMAD.MOV.U32 R100, RZ, RZ, R14 ;  /* 0x000000ffff647224 */ /* 0x000fe200078e000e */
[----:B------:R-:W-:Y:S06]  /*1add0*/  BRA `(.L_x_14538) ;  /* 0xfffffe9c00207947 */ /* 0x000fec000383ffff */
.L_x_14290:
[----:B0-----:R0:W1:Y:S02]  /*1ade0*/  SYNCS.PHASECHK.TRANS64.TRYWAIT P2, [R86+URZ+0x22890], R99 ;  /* 0x02289063560075a7 */ /* 0x001064000804017f */
[----:B-1----:R-:W-:Y:S05]  /*1adf0*/  @!P2 NANOSLEEP.SYNCS 0x989680 ;  /* 0x009896800000a95d */ /* 0x002fea0003900000 */
[----:B------:R-:W1:Y:S02]  /*1ae00*/  @!P2 SYNCS.PHASECHK.TRANS64 P2, [R86+URZ+0x22890], R99 ;  /* 0x022890635600a5a7 */ /* 0x000e64000804007f */
[----:B-1----:R-:W-:Y:S05]  /*1ae10*/  @!P2 BRA `(.L_x_14290) ;  /* 0xfffffffc00f0a947 */ /* 0x002fea000383ffff */
[----:B------:R-:W-:Y:S05]  /*1ae20*/  BRA `(.L_x_14539) ;  /* 0xfffffea400347947 */ /* 0x000fea000383ffff */
.L_x_14291:
        /* <DEDUP_REMOVED lines=8> */
.L_x_14541:
[----:B------:R-:W-:Y:S05]  /*1aeb0*/  BSYNC B1 ;  /* 0x0000000000017941 */ /* 0x000fea0003800000 */
.L_x_14540:
        /* <DEDUP_REMOVED lines=8> */
.L_x_14542:
[----:B------:R-:W-:Y:S01]  /*1af40*/  IMAD.MOV.U32 R37, RZ, RZ, R14 ;  /* 0x000000ffff257224 */ /* 0x000fe200078e000e */
[----:B------:R-:W-:Y:S06]  /*1af50*/  BRA `(.L_x_14543) ;  /* 0xfffffea400587947 */ /* 0x000fec000383ffff */
.L_x_14294:
        /* <DEDUP_REMOVED lines=8> */
.L_x_14545:
[----:B------:R-:W-:Y:S05]  /*1afe0*/  BSYNC B1 ;  /* 0x0000000000017941 */ /* 0x000fea0003800000 */
.L_x_14544:
        /* <DEDUP_REMOVED lines=8> */
.L_x_14546:
[----:B------:R-:W-:Y:S01]  /*1b070*/  IMAD.MOV.U32 R37, RZ, RZ, R14 ;  /* 0x000000ffff257224 */ /* 0x000fe200078e000e */
[----:B------:R-:W-:Y:S06]  /*1b080*/  BRA `(.L_x_14547) ;  /* 0xfffffea400547947 */ /* 0x000fec000383ffff */
.L_x_14298:
[----:B---3--:R3:W4:Y:S02]  /*1b090*/  SYNCS.PHASECHK.TRANS64.TRYWAIT P3, [R86+URZ+0x228b0], R99 ;  /* 0x0228b063560075a7 */ /* 0x008724000806017f */
[----:B----4-:R-:W-:Y:S05]  /*1b0a0*/  @!P3 NANOSLEEP.SYNCS 0x989680 ;  /* 0x009896800000b95d */ /* 0x010fea0003900000 */
[----:B------:R-:W4:Y:S02]  /*1b0b0*/  @!P3 SYNCS.PHASECHK.TRANS64 P3, [R86+URZ+0x228b0], R99 ;  /* 0x0228b0635600b5a7 */ /* 0x000f24000806007f */
[----:B----4-:R-:W-:Y:S05]  /*1b0c0*/  @!P3 BRA `(.L_x_14298) ;  /* 0xfffffffc00f0b947 */ /* 0x010fea000383ffff */
[----:B------:R-:W-:Y:S05]  /*1b0d0*/  BRA `(.L_x_14548) ;  /* 0xfffffea400cc7947 */ /* 0x000fea000383ffff */
.L_x_14306:
        /* <DEDUP_REMOVED lines=13> */
.L_x_14550:
[----:B------:R-:W-:Y:S05]  /*1b1b0*/  BSYNC B0 ;  /* 0x0000000000007941 */ /* 0x000fea0003800000 */
.L_x_14549:
[----:B------:R-:W-:Y:S05]  /*1b1c0*/  BRA `(.L_x_14551) ;  /* 0xfffffeb4003c7947 */ /* 0x000fea000383ffff */
.L_x_14318:
        /* <DEDUP_REMOVED lines=8> */
.L_x_14553:
[----:B------:R-:W-:Y:S05]  /*1b250*/  BSYNC B1 ;  /* 0x0000000000017941 */ /* 0x000fea0003800000 */
.L_x_14552:
        /* <DEDUP_REMOVED lines=8> */
.L_x_14554:
[----:B------:R-:W-:Y:S02]  /*1b2e0*/  IMAD.MOV.U32 R13, RZ, RZ, R8 ;  /* 0x000000ffff0d7224 */ /* 0x000fe400078e0008 */
[----:B------:R-:W-:-:S07]  /*1b2f0*/  IMAD.MOV.U32 R0, RZ, RZ, R14 ;  /* 0x000000ffff007224 */ /* 0x000fce00078e000e */
[----:B------:R-:W-:Y:S05]  /*1b300*/  WARPSYNC.COLLECTIVE R15, `(.L_x_14555) ;  /* 0x000000000f087348 */ /* 0x000fea0003c00000 */
[----:B------:R0:W1:Y:S02]  /*1b310*/  SHFL.IDX P6, R14, R13, R12, R11 ;  /* 0x0000000c0d0e7389 */ /* 0x00006400000c000b */
[----:B01----:R-:W-:Y:S01]  /*1b320*/  ENDCOLLECTIVE ;  /* 0x000000000000791b */ /* 0x003fe20003800000 */
.L_x_14555:
[----:B------:R-:W-:Y:S02]  /*1b330*/  IMAD.MOV.U32 R13, RZ, RZ, R7 ;  /* 0x000000ffff0d7224 */ /* 0x000fe400078e0007 */
[----:B------:R-:W-:-:S07]  /*1b340*/  IMAD.MOV.U32 R5, RZ, RZ, R14 ;  /* 0x000000ffff057224 */ /* 0x000fce00078e000e */
[----:B------:R-:W-:Y:S05]  /*1b350*/  WARPSYNC.COLLECTIVE R15, `(.L_x_14556) ;  /* 0x000000000f087348 */ /* 0x000fea0003c00000 */
[----:B------:R0:W1:Y:S02]  /*1b360*/  SHFL.IDX P6, R14, R13, R12, R11 ;  /* 0x0000000c0d0e7389 */ /* 0x00006400000c000b */
[----:B01----:R-:W-:Y:S01]  /*1b370*/  ENDCOLLECTIVE ;  /* 0x000000000000791b */ /* 0x003fe20003800000 */
.L_x_14556:
[----:B------:R-:W-:Y:S05]  /*1b380*/  BRA `(.L_x_14557) ;  /* 0xfffffeb800b47947 */ /* 0x000fea000383ffff */
.L_x_14321:
        /* <DEDUP_REMOVED lines=8> */
.L_x_14559:
[----:B------:R-:W-:Y:S05]  /*1b410*/  BSYNC B1 ;  /* 0x0000000000017941 */ /* 0x000fea0003800000 */
.L_x_14558:
        /* <DEDUP_REMOVED lines=8> */
.L_x_14560:
[----:B------:R-:W-:Y:S02]  /*1b4a0*/  IMAD.MOV.U32 R13, RZ, RZ, R8 ;  /* 0x000000ffff0d7224 */ /* 0x000fe400078e0008 */
[----:B------:R-:W-:-:S07]  /*1b4b0*/  IMAD.MOV.U32 R0, RZ, RZ, R14 ;  /* 0x000000ffff007224 */ /* 0x000fce00078e000e */
[----:B------:R-:W-:Y:S05]  /*1b4c0*/  WARPSYNC.COLLECTIVE R15, `(.L_x_14561) ;  /* 0x000000000f087348 */ /* 0x000fea0003c00000 */
[----:B------:R0:W1:Y:S02]  /*1b4d0*/  SHFL.IDX P6, R14, R13, R12, R11 ;  /* 0x0000000c0d0e7389 */ /* 0x00006400000c000b */
[----:B01----:R-:W-:Y:S01]  /*1b4e0*/  ENDCOLLECTIVE ;  /* 0x000000000000791b */ /* 0x003fe20003800000 */
.L_x_14561:
[----:B------:R-:W-:Y:S02]  /*1b4f0*/  IMAD.MOV.U32 R13, RZ, RZ, R7 ;  /* 0x000000ffff0d7224 */ /* 0x000fe400078e0007 */
[----:B------:R-:W-:-:S07]  /*1b500*/  IMAD.MOV.U32 R5, RZ, RZ, R14 ;  /* 0x000000ffff057224 */ /* 0x000fce00078e000e */
[----:B------:R-:W-:Y:S05]  /*1b510*/  WARPSYNC.COLLECTIVE R15, `(.L_x_14562) ;  /* 0x000000000f087348 */ /* 0x000fea0003c00000 */
[----:B------:R0:W1:Y:S02]  /*1b520*/  SHFL.IDX P6, R14, R13, R12, R11 ;  /* 0x0000000c0d0e7389 */ /* 0x00006400000c000b */
[----:B01----:R-:W-:Y:S01]  /*1b530*/  ENDCOLLECTIVE ;  /* 0x000000000000791b */ /* 0x003fe20003800000 */
.L_x_14562:
[----:B------:R-:W-:Y:S05]  /*1b540*/  BRA `(.L_x_14563) ;  /* 0xfffffebc00187947 */ /* 0x000fea000383ffff */
.L_x_14325:
[----:B0-----:R0:W1:Y:S02]  /*1b550*/  SYNCS.PHASECHK.TRANS64.TRYWAIT P0, [R19+URZ+0x22800], R32 ;  /* 0x02280020130075a7 */ /* 0x001064000800017f */
[----:B-1----:R-:W-:Y:S05]  /*1b560*/  @!P0 NANOSLEEP.SYNCS 0x989680 ;  /* 0x009896800000895d */ /* 0x002fea0003900000 */
[----:B------:R-:W1:Y:S02]  /*1b570*/  @!P0 SYNCS.PHASECHK.TRANS64 P0, [R19+URZ+0x22800], R32 ;  /* 0x02280020130085a7 */ /* 0x000e64000800007f */
[----:B-1----:R-:W-:Y:S05]  /*1b580*/  @!P0 BRA `(.L_x_14325) ;  /* 0xfffffffc00f08947 */ /* 0x002fea000383ffff */
[----:B------:R-:W-:Y:S05]  /*1b590*/  BRA `(.L_x_14564) ;  /* 0xfffffec000247947 */ /* 0x000fea000383ffff */
.L_x_14333:
        /* <DEDUP_REMOVED lines=9> */
.L_x_14566:
[----:B------:R-:W-:Y:S05]  /*1b630*/  BSYNC B1 ;  /* 0x0000000000017941 */ /* 0x000fea0003800000 */
.L_x_14565:
        /* <DEDUP_REMOVED lines=10> */
.L_x_14567:
        /* <DEDUP_REMOVED lines=8> */
.L_x_14568:
[----:B------:R-:W-:-:S05]  /*1b760*/  @!P1 IADD3 R6, P2, R3, R5, RZ ;  /* 0x0000000503069210 */ /* 0x000fca0007f5e0ff */
[----:B------:R-:W-:Y:S02]  /*1b770*/  @!P1 IMAD.X R7, R0, 0x1, R21, P2 ;  /* 0x0000000100079824 */ /* 0x000fe400010e0615 */
[----:B------:R-:W-:Y:S02]  /*1b780*/  IMAD.MOV.U32 R13, RZ, RZ, R27 ;  /* 0x000000ffff0d7224 */ /* 0x000fe400078e001b */
[----:B------:R-:W-:-:S07]  /*1b790*/  IMAD.MOV.U32 R4, RZ, RZ, R14 ;  /* 0x000000ffff047224 */ /* 0x000fce00078e000e */
[----:B------:R-:W-:Y:S05]  /*1b7a0*/  WARPSYNC.COLLECTIVE R15, `(.L_x_14569) ;  /* 0x000000000f087348 */ /* 0x000fea0003c00000 */
[----:B------:R0:W1:Y:S02]  /*1b7b0*/  SHFL.IDX P6, R14, R13, R12, R11 ;  /* 0x0000000c0d0e7389 */ /* 0x00006400000c000b */
[----:B01----:R-:W-:Y:S01]  /*1b7c0*/  ENDCOLLECTIVE ;  /* 0x000000000000791b */ /* 0x003fe20003800000 */
.L_x_14569:
        /* <DEDUP_REMOVED lines=15> */
[----:B------:R-:W-:-:S07]  /*1b8c0*/  IMAD.MOV.U32 R3, RZ, RZ, R37 ;  /* 0x000000ffff037224 */ /* 0x000fce00078e0025 */
[----:B-----5:R-:W-:Y:S05]  /*1b8d0*/  WARPSYNC.COLLECTIVE R15, `(.L_x_14570) ;  /* 0x000000000f087348 */ /* 0x020fea0003c00000 */
[----:B------:R0:W1:Y:S02]  /*1b8e0*/  SHFL.IDX P6, R14, R13, R12, R11 ;  /* 0x0000000c0d0e7389 */ /* 0x00006400000c000b */
[----:B01---5:R-:W-:Y:S01]  /*1b8f0*/  ENDCOLLECTIVE ;  /* 0x000000000000791b */ /* 0x023fe20003800000 */
.L_x_14570:
[----:B------:R-:W-:Y:S02]  /*1b900*/  IMAD.MOV.U32 R0, RZ, RZ, R36 ;  /* 0x000000ffff007224 */ /* 0x000fe400078e0024 */
[----:B------:R-:W-:Y:S01]  /*1b910*/  @!P1 IMAD.MOV.U32 R38, RZ, RZ, R8 ;  /* 0x000000ffff269224 */ /* 0x000fe200078e0008 */
[----:B------:R-:W-:Y:S01]  /*1b920*/  PRMT R44, R44, 0x5410, R3 ;  /* 0x000054102c2c7816 */ /* 0x000fe20000000003 */
[----:B------:R-:W-:Y:S01]  /*1b930*/  @!P1 IMAD.MOV.U32 R39, RZ, RZ, R9 ;  /* 0x000000ffff279224 */ /* 0x000fe200078e0009 */
[----:B------:R-:W-:Y:S01]  /*1b940*/  PRMT R31, R31, 0x5410, R0 ;  /* 0x000054101f1f7816 */ /* 0x000fe20000000000 */
        /* <DEDUP_REMOVED lines=13> */
.L_x_14571:
        /* <DEDUP_REMOVED lines=13> */
.L_x_14572:
[----:B------:R-:W-:Y:S02]  /*1baf0*/  IMAD.MOV.U32 R13, RZ, RZ, R27 ;  /* 0x000000ffff0d7224 */ /* 0x000fe400078e001b */
[----:B------:R-:W-:-:S07]  /*1bb00*/  IMAD.MOV.U32 R24, RZ, RZ, R14 ;  /* 0x000000ffff187224 */ /* 0x000fce00078e000e */
[----:B------:R-:W-:Y:S05]  /*1bb10*/  WARPSYNC.COLLECTIVE R15, `(.L_x_14573) ;  /* 0x000000000f087348 */ /* 0x000fea0003c00000 */
[----:B------:R0:W1:Y:S02]  /*1bb20*/  SHFL.IDX P6, R14, R13, R12, R11 ;  /* 0x0000000c0d0e7389 */ /* 0x00006400000c000b */
[----:B01----:R-:W-:Y:S01]  /*1bb30*/  ENDCOLLECTIVE ;  /* 0x000000000000791b */ /* 0x003fe20003800000 */
.L_x_14573:
[----:B------:R-:W-:Y:S05]  /*1bb40*/  BRA `(.L_x_14574) ;  /* 0xfffffecc004c7947 */ /* 0x000fea000383ffff */
.L_x_14337:
[----:B0-----:R0:W1:Y:S02]  /*1bb50*/  SYNCS.PHASECHK.TRANS64.TRYWAIT P1, [R19+URZ+0x22800], R12 ;  /* 0x0228000c130075a7 */ /* 0x001064000802017f */
[----:B-1----:R-:W-:Y:S05]  /*1bb60*/  @!P1 NANOSLEEP.SYNCS 0x989680 ;  /* 0x009896800000995d */ /* 0x002fea0003900000 */
[----:B------:R-:W1:Y:S02]  /*1bb70*/  @!P1 SYNCS.PHASECHK.TRANS64 P1, [R19+URZ+0x22800], R12 ;  /* 0x0228000c130095a7 */ /* 0x000e64000802007f */
[----:B-1----:R-:W-:Y:S05]  /*1bb80*/  @!P1 BRA `(.L_x_14337) ;  /* 0xfffffffc00f09947 */ /* 0x002fea000383ffff */
[----:B------:R-:W-:Y:S05]  /*1bb90*/  BRA `(.L_x_14575) ;  /* 0xfffffecc00e87947 */ /* 0x000fea000383ffff */
.L_x_14343:
[----:B--2---:R2:W3:Y:S02]  /*1bba0*/  SYNCS.PHASECHK.TRANS64.TRYWAIT P1, [R9+URZ+0x22830], R72 ;  /* 0x02283048090075a7 */ /* 0x0044e4000802017f */
[----:B---3--:R-:W-:Y:S05]  /*1bbb0*/  @!P1 NANOSLEEP.SYNCS 0x989680 ;  /* 0x009896800000995d */ /* 0x008fea0003900000 */
[----:B------:R-:W3:Y:S02]  /*1bbc0*/  @!P1 SYNCS.PHASECHK.TRANS64 P1, [R9+URZ+0x22830], R72 ;  /* 0x02283048090095a7 */ /* 0x000ee4000802007f */
[----:B---3--:R-:W-:Y:S05]  /*1bbd0*/  @!P1 BRA `(.L_x_14343) ;  /* 0xfffffffc00f09947 */ /* 0x008fea000383ffff */
[----:B------:R-:W-:Y:S05]  /*1bbe0*/  BRA `(.L_x_14342) ;  /* 0xfffffedc00c87947 */ /* 0x000fea000383ffff */
.L_x_14349:
[----:B-1----:R1:W2:Y:S02]  /*1bbf0*/  SYNCS.PHASECHK.TRANS64.TRYWAIT P1, [R9+URZ+0x22850], R72 ;  /* 0x02285048090075a7 */ /* 0x0022a4000802017f */
[----:B--2---:R-:W-:Y:S05]  /*1bc00*/  @!P1 NANOSLEEP.SYNCS 0x989680 ;  /* 0x009896800000995d */ /* 0x004fea0003900000 */
[----:B------:R-:W2:Y:S02]  /*1bc10*/  @!P1 SYNCS.PHASECHK.TRANS64 P1, [R9+URZ+0x22850], R72 ;  /* 0x02285048090095a7 */ /* 0x000ea4000802007f */
[----:B--2---:R-:W-:Y:S05]  /*1bc20*/  @!P1 BRA `(.L_x_14349) ;  /* 0xfffffffc00f09947 */ /* 0x004fea000383ffff */
[----:B------:R-:W-:Y:S05]  /*1bc30*/  BRA `(.L_x_14348) ;  /* 0xfffffef8000c7947 */ /* 0x000fea000383ffff */
.L_x_14355:
[----:B-1----:R1:W2:Y:S02]  /*1bc40*/  SYNCS.PHASECHK.TRANS64.TRYWAIT P1, [R14+URZ+0x22830], R15 ;  /* 0x0228300f0e0075a7 */ /* 0x0022a4000802017f */
[----:B--2---:R-:W-:Y:S05]  /*1bc50*/  @!P1 NANOSLEEP.SYNCS 0x989680 ;  /* 0x009896800000995d */ /* 0x004fea0003900000 */
[----:B------:R-:W2:Y:S02]  /*1bc60*/  @!P1 SYNCS.PHASECHK.TRANS64 P1, [R14+URZ+0x22830], R15 ;  /* 0x0228300f0e0095a7 */ /* 0x000ea4000802007f */
[----:B--2---:R-:W-:Y:S05]  /*1bc70*/  @!P1 BRA `(.L_x_14355) ;  /* 0xfffffffc00f09947 */ /* 0x004fea000383ffff */
[----:B------:R-:W-:Y:S05]  /*1bc80*/  BRA `(.L_x_14354) ;  /* 0xfffffefc00747947 */ /* 0x000fea000383ffff */
.L_x_14361:
[----:B-1----:R1:W2:Y:S02]  /*1bc90*/  SYNCS.PHASECHK.TRANS64.TRYWAIT P1, [R14+URZ+0x22850], R15 ;  /* 0x0228500f0e0075a7 */ /* 0x0022a4000802017f */
[----:B--2---:R-:W-:Y:S05]  /*1bca0*/  @!P1 NANOSLEEP.SYNCS 0x989680 ;  /* 0x009896800000995d */ /* 0x004fea0003900000 */
[----:B------:R-:W2:Y:S02]  /*1bcb0*/  @!P1 SYNCS.PHASECHK.TRANS64 P1, [R14+URZ+0x22850], R15 ;  /* 0x0228500f0e0095a7 */ /* 0x000ea4000802007f */
[----:B--2---:R-:W-:Y:S05]  /*1bcc0*/  @!P1 BRA `(.L_x_14361) ;  /* 0xfffffffc00f09947 */ /* 0x004fea000383ffff */
[----:B------:R-:W-:Y:S05]  /*1bcd0*/  BRA `(.L_x_14360) ;  /* 0xffffff1c00d47947 */ /* 0x000fea000383ffff */
.L_x_14368:
[----:B-1----:R1:W2:Y:S02]  /*1bce0*/  SYNCS.PHASECHK.TRANS64.TRYWAIT P1, [R14+URZ+0x22830], R15 ;  /* 0x0228300f0e0075a7 */ /* 0x0022a4000802017f */
[----:B--2---:R-:W-:Y:S05]  /*1bcf0*/  @!P1 NANOSLEEP.SYNCS 0x989680 ;  /* 0x009896800000995d */ /* 0x004fea0003900000 */
[----:B------:R-:W2:Y:S02]  /*1bd00*/  @!P1 SYNCS.PHASECHK.TRANS64 P1, [R14+URZ+0x22830], R15 ;  /* 0x0228300f0e0095a7 */ /* 0x000ea4000802007f */
[----:B--2---:R-:W-:Y:S05]  /*1bd10*/  @!P1 BRA `(.L_x_14368) ;  /* 0xfffffffc00f09947 */ /* 0x004fea000383ffff */
[----:B------:R-:W-:Y:S05]  /*1bd20*/  BRA `(.L_x_14367) ;  /* 0xffffff2400187947 */ /* 0x000fea000383ffff */
.L_x_14374:
[----:B-1----:R1:W3:Y:S02]  /*1bd30*/  SYNCS.PHASECHK.TRANS64.TRYWAIT P1, [R14+URZ+0x22850], R15 ;  /* 0x0228500f0e0075a7 */ /* 0x0022e4000802017f */
[----:B---3--:R-:W-:Y:S05]  /*1bd40*/  @!P1 NANOSLEEP.SYNCS 0x989680 ;  /* 0x009896800000995d */ /* 0x008fea0003900000 */
[----:B------:R-:W3:Y:S02]  /*1bd50*/  @!P1 SYNCS.PHASECHK.TRANS64 P1, [R14+URZ+0x22850], R15 ;  /* 0x0228500f0e0095a7 */ /* 0x000ee4000802007f */
[----:B---3--:R-:W-:Y:S05]  /*1bd60*/  @!P1 BRA `(.L_x_14374) ;  /* 0xfffffffc00f09947 */ /* 0x008fea000383ffff */
[----:B------:R-:W-:Y:S05]  /*1bd70*/  BRA `(.L_x_14373) ;  /* 0xffffff3c00807947 */ /* 0x000fea000383ffff */
.L_x_14390:
[----:B------:R-:W-:Y:S02]  /*1bd80*/  IMAD.MOV.U32 R13, RZ, RZ, R4 ;  /* 0x000000ffff0d7224 */ /* 0x000fe400078e0004 */
[----:B------:R-:W-:Y:S02]  /*1bd90*/  IMAD.MOV.U32 R12, RZ, RZ, RZ ;  /* 0x000000ffff0c7224 */ /* 0x000fe400078e00ff */
[----:B------:R-:W-:Y:S02]  /*1bda0*/  IMAD.MOV.U32 R11, RZ, RZ, 0x181f ;  /* 0x0000181fff0b7424 */ /* 0x000fe400078e00ff */
[----:B------:R-:W-:-:S07]  /*1bdb0*/  IMAD.MOV.U32 R15, RZ, RZ, -0x1 ;  /* 0xffffffffff0f7424 */ /* 0x000fce00078e00ff */
[----:B-1----:R-:W-:Y:S05]  /*1bdc0*/  WARPSYNC.COLLECTIVE R15, `(.L_x_14576) ;  /* 0x000000000f087348 */ /* 0x002fea0003c00000 */
[----:B------:R0:W2:Y:S02]  /*1bdd0*/  SHFL.IDX P6, R14, R13, R12, R11 ;  /* 0x0000000c0d0e7389 */ /* 0x0000a400000c000b */
[----:B012---:R-:W-:Y:S01]  /*1bde0*/  ENDCOLLECTIVE ;  /* 0x000000000000791b */ /* 0x007fe20003800000 */
.L_x_14576:
[----:B------:R-:W-:Y:S02]  /*1bdf0*/  IMAD.MOV.U32 R13, RZ, RZ, R3 ;  /* 0x000000ffff0d7224 */ /* 0x000fe400078e0003 */
[----:B------:R-:W-:-:S07]  /*1be00*/  IMAD.MOV.U32 R0, RZ, RZ, R14 ;  /* 0x000000ffff007224 */ /* 0x000fce00078e000e */
[----:B------:R-:W-:Y:S05]  /*1be10*/  WARPSYNC.COLLECTIVE R15, `(.L_x_14577) ;  /* 0x000000000f087348 */ /* 0x000fea0003c00000 */
[----:B------:R0:W1:Y:S02]  /*1be20*/  SHFL.IDX P6, R14, R13, R12, R11 ;  /* 0x0000000c0d0e7389 */ /* 0x00006400000c000b */
[----:B01----:R-:W-:Y:S01]  /*1be30*/  ENDCOLLECTIVE ;  /* 0x000000000000791b */ /* 0x003fe20003800000 */
.L_x_14577:
[----:B------:R-:W-:Y:S05]  /*1be40*/  BRA `(.L_x_14578) ;  /* 0xffffff74001c7947 */ /* 0x000fea000383ffff */
.L_x_14393:
[----:B------:R-:W-:Y:S01]  /*1be50*/  BSSY B1, `(.L_x_14579) ;  /* 0x0000008000017945 */ /* 0x000fe20003800000 */
[----:B----4-:R-:W-:Y:S01]  /*1be60*/  MOV R13, R4 ;  /* 0x00000004000d7202 */ /* 0x010fe20000000f00 */
[----:B------:R-:W-:Y:S02]  /*1be70*/  IMAD.MOV.U32 R12, RZ, RZ, 0x1 ;  /* 0x00000001ff0c7424 */ /* 0x000fe400078e00ff */
[----:B------:R-:W-:Y:S02]  /*1be80*/  IMAD.MOV.U32 R11, RZ, RZ, 0x181f ;  /* 0x0000181fff0b7424 */ /* 0x000fe400078e00ff */
[----:B------:R-:W-:-:S07]  /*1be90*/  IMAD.MOV.U32 R15, RZ, RZ, -0x1 ;  /* 0xffffffffff0f7424 */ /* 0x000fce00078e00ff */
[----:B0123--:R-:W-:Y:S05]  /*1bea0*/  WARPSYNC.COLLECTIVE R15, `(.L_x_14580) ;  /* 0x000000000f087348 */ /* 0x00ffea0003c00000 */
[----:B---3--:R3:W4:Y:S02]  /*1beb0*/  SHFL.IDX P6, R14, R13, R12, R11 ;  /* 0x0000000c0d0e7389 */ /* 0x00872400000c000b */
[----:B01234-:R-:W-:Y:S01]  /*1bec0*/  ENDCOLLECTIVE ;  /* 0x000000000000791b */ /* 0x01ffe20003800000 */
.L_x_14580:
[----:B------:R-:W-:Y:S05]  /*1bed0*/  BSYNC B1 ;  /* 0x0000000000017941 */ /* 0x000fea0003800000 */
.L_x_14579:
        /* <DEDUP_REMOVED lines=8> */
.L_x_14581:
[----:B------:R-:W-:Y:S05]  /*1bf60*/  BRA `(.L_x_14582) ;  /* 0xffffff7400687947 */ /* 0x000fea000383ffff */
.L_x_14396:
        /* <DEDUP_REMOVED lines=8> */
.L_x_14584:
[----:B------:R-:W-:Y:S05]  /*1bff0*/  BSYNC B1 ;  /* 0x0000000000017941 */ /* 0x000fea0003800000 */
.L_x_14583:
        /* <DEDUP_REMOVED lines=8> */
.L_x_14585:
[----:B------:R-:W-:Y:S05]  /*1c080*/  BRA `(.L_x_14586) ;  /* 0xffffff7400b07947 */ /* 0x000fea000383ffff */
.L_x_14399:
        /* <DEDUP_REMOVED lines=8> */
.L_x_14588:
[----:B------:R-:W-:Y:S05]  /*1c110*/  BSYNC B1 ;  /* 0x0000000000017941 */ /* 0x000fea0003800000 */
.L_x_14587:
        /* <DEDUP_REMOVED lines=8> */
.L_x_14589:
[----:B------:R-:W-:Y:S05]  /*1c1a0*/  BRA `(.L_x_14590) ;  /* 0xffffff7400f87947 */ /* 0x000fea000383ffff */
.L_x_14416:
        /* <DEDUP_REMOVED lines=11> */
.L_x_14592:
[----:B------:R-:W-:Y:S05]  /*1c260*/  BSYNC B1 ;  /* 0x0000000000017941 */ /* 0x000fea0003800000 */
.L_x_14591:
[----:B------:R-:W-:Y:S05]  /*1c270*/  BRA `(.L_x_14593) ;  /* 0xffffff8c00847947 */ /* 0x000fea000383ffff */
.L_x_14418:
[----:B------:R-:W-:Y:S01]  /*1c280*/  BSSY B1, `(.L_x_14594) ;  /* 0x0000006000017945 */ /* 0x000fe20003800000 */
[----:B------:R-:W-:-:S07]  /*1c290*/  IMAD.MOV.U32 R15, RZ, RZ, -0x1 ;  /* 0xffffffffff0f7424 */ /* 0x000fce00078e00ff */
[----:B012---:R-:W-:Y:S05]  /*1c2a0*/  WARPSYNC.COLLECTIVE R15, `(.L_x_14595) ;  /* 0x000000000f0c7348 */ /* 0x007fea0003c00000 */
[----:B------:R-:W-:Y:S02]  /*1c2b0*/  ELECT P6, UR62, PT ;  /* 0x00000000003e782f */ /* 0x000fe400038c0000 */
[----:B------:R-:W-:Y:S01]  /*1c2c0*/  MOV R14, UR62 ;  /* 0x0000003e000e7c02 */ /* 0x000fe20008000f00 */
[----:B012---:R-:W-:Y:S10]  /*1c2d0*/  ENDCOLLECTIVE ;  /* 0x000000000000791b */ /* 0x007ff40003800000 */
.L_x_14595:
[----:B------:R-:W-:Y:S05]  /*1c2e0*/  BSYNC B1 ;  /* 0x0000000000017941 */ /* 0x000fea0003800000 */
.L_x_14594:
[----:B------:R-:W-:Y:S05]  /*1c2f0*/  BRA `(.L_x_14417) ;  /* 0xffffff8c007c7947 */ /* 0x000fea000383ffff */
.L_x_14420:
[----:B0-----:R0:W2:Y:S02]  /*1c300*/  SYNCS.PHASECHK.TRANS64.TRYWAIT P0, [R23+URZ+0x22820], R3 ;  /* 0x02282003170075a7 */ /* 0x0010a4000800017f */
[----:B--2---:R-:W-:Y:S05]  /*1c310*/  @!P0 NANOSLEEP.SYNCS 0x989680 ;  /* 0x009896800000895d */ /* 0x004fea0003900000 */
[----:B------:R-:W2:Y:S02]  /*1c320*/  @!P0 SYNCS.PHASECHK.TRANS64 P0, [R23+URZ+0x22820], R3 ;  /* 0x02282003170085a7 */ /* 0x000ea4000800007f */
[----:B--2---:R-:W-:Y:S05]  /*1c330*/  @!P0 BRA `(.L_x_14420) ;  /* 0xfffffffc00f08947 */ /* 0x004fea000383ffff */
[----:B------:R-:W-:Y:S05]  /*1c340*/  BRA `(.L_x_14596) ;  /* 0xffffff8c008c7947 */ /* 0x000fea000383ffff */
.L_x_14424:
[----:B0-----:R0:W2:Y:S02]  /*1c350*/  SYNCS.PHASECHK.TRANS64.TRYWAIT P0, [R3+URZ+0x228a0], R8 ;  /* 0x0228a008030075a7 */ /* 0x0010a4000800017f */
[----:B--2---:R-:W-:Y:S05]  /*1c360*/  @!P0 NANOSLEEP.SYNCS 0x989680 ;  /* 0x009896800000895d */ /* 0x004fea0003900000 */
[----:B------:R-:W2:Y:S02]  /*1c370*/  @!P0 SYNCS.PHASECHK.TRANS64 P0, [R3+URZ+0x228a0], R8 ;  /* 0x0228a008030085a7 */ /* 0x000ea4000800007f */
[----:B--2---:R-:W-:Y:S05]  /*1c380*/  @!P0 BRA `(.L_x_14424) ;  /* 0xfffffffc00f08947 */ /* 0x004fea000383ffff */
[----:B------:R-:W-:Y:S05]  /*1c390*/  BRA `(.L_x_14597) ;  /* 0xffffff8c00a47947 */ /* 0x000fea000383ffff */
.L_x_14429:
[----:B-1----:R1:W2:Y:S02]  /*1c3a0*/  SYNCS.PHASECHK.TRANS64.TRYWAIT P0, [R3+URZ+0x228c0], R8 ;  /* 0x0228c008030075a7 */ /* 0x0022a4000800017f */
[----:B--2---:R-:W-:Y:S05]  /*1c3b0*/  @!P0 NANOSLEEP.SYNCS 0x989680 ;  /* 0x009896800000895d */ /* 0x004fea0003900000 */
[----:B------:R-:W2:Y:S02]  /*1c3c0*/  @!P0 SYNCS.PHASECHK.TRANS64 P0, [R3+URZ+0x228c0], R8 ;  /* 0x0228c008030085a7 */ /* 0x000ea4000800007f */
[----:B--2---:R-:W-:Y:S05]  /*1c3d0*/  @!P0 BRA `(.L_x_14429) ;  /* 0xfffffffc00f08947 */ /* 0x004fea000383ffff */
[----:B------:R-:W-:Y:S05]  /*1c3e0*/  BRA `(.L_x_14598) ;  /* 0xffffff9000207947 */ /* 0x000fea000383ffff */
.L_x_14439:
[----:B0-----:R0:W2:Y:S02]  /*1c3f0*/  SYNCS.PHASECHK.TRANS64.TRYWAIT P1, [R8+URZ+0x228a0], R2 ;  /* 0x0228a002080075a7 */ /* 0x0010a4000802017f */
[----:B--2---:R-:W-:Y:S05]  /*1c400*/  @!P1 NANOSLEEP.SYNCS 0x989680 ;  /* 0x009896800000995d */ /* 0x004fea0003900000 */
[----:B------:R-:W2:Y:S02]  /*1c410*/  @!P1 SYNCS.PHASECHK.TRANS64 P1, [R8+URZ+0x228a0], R2 ;  /* 0x0228a002080095a7 */ /* 0x000ea4000802007f */
[----:B--2---:R-:W-:Y:S05]  /*1c420*/  @!P1 BRA `(.L_x_14439) ;  /* 0xfffffffc00f09947 */ /* 0x004fea000383ffff */
[----:B------:R-:W-:Y:S05]  /*1c430*/  BRA `(.L_x_14599) ;  /* 0xffffff9400947947 */ /* 0x000fea000383ffff */
.L_x_14444:
[----:B-1----:R1:W2:Y:S02]  /*1c440*/  SYNCS.PHASECHK.TRANS64.TRYWAIT P1, [R8+URZ+0x228c0], R2 ;  /* 0x0228c002080075a7 */ /* 0x0022a4000802017f */
[----:B--2---:R-:W-:Y:S05]  /*1c450*/  @!P1 NANOSLEEP.SYNCS 0x989680 ;  /* 0x009896800000995d */ /* 0x004fea0003900000 */
[----:B------:R-:W2:Y:S02]  /*1c460*/  @!P1 SYNCS.PHASECHK.TRANS64 P1, [R8+URZ+0x228c0], R2 ;  /* 0x0228c002080095a7 */ /* 0x000ea4000802007f */
[----:B--2---:R-:W-:Y:S05]  /*1c470*/  @!P1 BRA `(.L_x_14444) ;  /* 0xfffffffc00f09947 */ /* 0x004fea000383ffff */
[----:B------:R-:W-:Y:S05]  /*1c480*/  BRA `(.L_x_14600) ;  /* 0xffffff98000c7947 */ /* 0x000fea000383ffff */
.L_x_14460:
        /* <DEDUP_REMOVED lines=11> */
.L_x_14602:
[----:B------:R-:W-:Y:S05]  /*1c540*/  BSYNC B0 ;  /* 0x0000000000007941 */ /* 0x000fea0003800000 */
.L_x_14601:
[----:B------:R-:W-:Y:S05]  /*1c550*/  BRA `(.L_x_14603) ;  /* 0xffffffa400c07947 */ /* 0x000fea000383ffff */
.L_x_14463:
[----:B0-----:R0:W1:Y:S02]  /*1c560*/  SYNCS.PHASECHK.TRANS64.TRYWAIT P0, [R32+URZ+0x22840], R0 ;  /* 0x02284000200075a7 */ /* 0x001064000800017f */
[----:B-1----:R-:W-:Y:S05]  /*1c570*/  @!P0 NANOSLEEP.SYNCS 0x989680 ;  /* 0x009896800000895d */ /* 0x002fea0003900000 */
[----:B------:R-:W1:Y:S02]  /*1c580*/  @!P0 SYNCS.PHASECHK.TRANS64 P0, [R32+URZ+0x22840], R0 ;  /* 0x02284000200085a7 */ /* 0x000e64000800007f */
[----:B-1----:R-:W-:Y:S05]  /*1c590*/  @!P0 BRA `(.L_x_14463) ;  /* 0xfffffffc00f08947 */ /* 0x002fea000383ffff */
[----:B------:R-:W-:Y:S05]  /*1c5a0*/  BRA `(.L_x_14604) ;  /* 0xffffffa400e47947 */ /* 0x000fea000383ffff */
.L_x_14464:
        /* <DEDUP_REMOVED lines=8> */
.L_x_14606:
[----:B------:R-:W-:Y:S05]  /*1c630*/  BSYNC B0 ;  /* 0x0000000000007941 */ /* 0x000fea0003800000 */
.L_x_14605:
        /* <DEDUP_REMOVED lines=9> */
.L_x_14607:
[----:B------:R-:W-:Y:S02]  /*1c6d0*/  IMAD.MOV.U32 R13, RZ, RZ, R4 ;  /* 0x000000ffff0d7224 */ /* 0x000fe400078e0004 */
[----:B------:R-:W-:Y:S02]  /*1c6e0*/  IMAD.MOV.U32 R12, RZ, RZ, 0x1 ;  /* 0x00000001ff0c7424 */ /* 0x000fe400078e00ff */
[----:B------:R-:W-:-:S07]  /*1c6f0*/  IMAD.MOV.U32 R3, RZ, RZ, R14 ;  /* 0x000000ffff037224 */ /* 0x000fce00078e000e */
[----:B------:R-:W-:Y:S05]  /*1c700*/  WARPSYNC.COLLECTIVE R15, `(.L_x_14608) ;  /* 0x000000000f087348 */ /* 0x000fea0003c00000 */
[----:B------:R0:W1:Y:S02]  /*1c710*/  SHFL.IDX P6, R14, R13, R12, R11 ;  /* 0x0000000c0d0e7389 */ /* 0x00006400000c000b */
[----:B01----:R-:W-:Y:S01]  /*1c720*/  ENDCOLLECTIVE ;  /* 0x000000000000791b */ /* 0x003fe20003800000 */
.L_x_14608:
        /* <DEDUP_REMOVED lines=15> */
.L_x_14609:
[----:B------:R-:W-:Y:S02]  /*1c820*/  @P0 IMAD R6, R5, 0x2, R23 ;  /* 0x0000000205060824 */ /* 0x000fe400078e0217 */
[----:B------:R-:W-:Y:S02]  /*1c830*/  IMAD.MOV.U32 R13, RZ, RZ, R4 ;  /* 0x000000ffff0d7224 */ /* 0x000fe400078e0004 */
[----:B------:R-:W-:Y:S02]  /*1c840*/  IMAD.MOV.U32 R12, RZ, RZ, 0x2 ;  /* 0x00000002ff0c7424 */ /* 0x000fe400078e00ff */
[----:B------:R-:W-:-:S07]  /*1c850*/  IMAD.MOV.U32 R3, RZ, RZ, R14 ;  /* 0x000000ffff037224 */ /* 0x000fce00078e000e */
[----:B------:R-:W-:Y:S05]  /*1c860*/  WARPSYNC.COLLECTIVE R15, `(.L_x_14610) ;  /* 0x000000000f087348 */ /* 0x000fea0003c00000 */
[----:B------:R0:W1:Y:S02]  /*1c870*/  SHFL.IDX P6, R14, R13, R12, R11 ;  /* 0x0000000c0d0e7389 */ /* 0x00006400000c000b */
[----:B01----:R-:W-:Y:S01]  /*1c880*/  ENDCOLLECTIVE ;  /* 0x000000000000791b */ /* 0x003fe20003800000 */
.L_x_14610:
        /* <DEDUP_REMOVED lines=15> */
.L_x_14611:
[----:B------:R-:W-:Y:S02]  /*1c980*/  @P0 IMAD R6, R5, 0x2, R23 ;  /* 0x0000000205060824 */ /* 0x000fe400078e0217 */
[----:B------:R-:W-:Y:S02]  /*1c990*/  IMAD.MOV.U32 R13, RZ, RZ, R4 ;  /* 0x000000ffff0d7224 */ /* 0x000fe400078e0004 */
[----:B------:R-:W-:Y:S02]  /*1c9a0*/  IMAD.MOV.U32 R12, RZ, RZ, 0x3 ;  /* 0x00000003ff0c7424 */ /* 0x000fe400078e00ff */
[----:B------:R-:W-:-:S07]  /*1c9b0*/  IMAD.MOV.U32 R3, RZ, RZ, R14 ;  /* 0x000000ffff037224 */ /* 0x000fce00078e000e */
[----:B------:R-:W-:Y:S05]  /*1c9c0*/  WARPSYNC.COLLECTIVE R15, `(.L_x_14612) ;  /* 0x000000000f087348 */ /* 0x000fea0003c00000 */
[----:B------:R0:W1:Y:S02]  /*1c9d0*/  SHFL.IDX P6, R14, R13, R12, R11 ;  /* 0x0000000c0d0e7389 */ /* 0x00006400000c000b */
[----:B01----:R-:W-:Y:S01]  /*1c9e0*/  ENDCOLLECTIVE ;  /* 0x000000000000791b */ /* 0x003fe20003800000 */
.L_x_14612:
        /* <DEDUP_REMOVED lines=15> */
.L_x_14613:
[----:B------:R-:W-:Y:S02]  /*1cae0*/  @P0 IMAD R6, R5, 0x2, R23 ;  /* 0x0000000205060824 */ /* 0x000fe400078e0217 */
[----:B------:R-:W-:Y:S02]  /*1caf0*/  IMAD.MOV.U32 R13, RZ, RZ, R4 ;  /* 0x000000ffff0d7224 */ /* 0x000fe400078e0004 */
[----:B------:R-:W-:Y:S02]  /*1cb00*/  IMAD.MOV.U32 R12, RZ, RZ, 0x4 ;  /* 0x00000004ff0c7424 */ /* 0x000fe400078e00ff */
[----:B------:R-:W-:-:S07]  /*1cb10*/  IMAD.MOV.U32 R3, RZ, RZ, R14 ;  /* 0x000000ffff037224 */ /* 0x000fce00078e000e */
[----:B------:R-:W-:Y:S05]  /*1cb20*/  WARPSYNC.COLLECTIVE R15, `(.L_x_14614) ;  /* 0x000000000f087348 */ /* 0x000fea0003c00000 */
[----:B------:R0:W1:Y:S02]  /*1cb30*/  SHFL.IDX P6, R14, R13, R12, R11 ;  /* 0x0000000c0d0e7389 */ /* 0x00006400000c000b */
[----:B01----:R-:W-:Y:S01]  /*1cb40*/  ENDCOLLECTIVE ;  /* 0x000000000000791b */ /* 0x003fe20003800000 */
.L_x_14614:
        /* <DEDUP_REMOVED lines=15> */
.L_x_14615:
[----:B------:R-:W-:Y:S02]  /*1cc40*/  @P0 IMAD R6, R5, 0x2, R23 ;  /* 0x0000000205060824 */ /* 0x000fe400078e0217 */
[----:B------:R-:W-:Y:S02]  /*1cc50*/  IMAD.MOV.U32 R13, RZ, RZ, R4 ;  /* 0x000000ffff0d7224 */ /* 0x000fe400078e0004 */
[----:B------:R-:W-:Y:S02]  /*1cc60*/  IMAD.MOV.U32 R12, RZ, RZ, 0x5 ;  /* 0x00000005ff0c7424 */ /* 0x000fe400078e00ff */
[----:B------:R-:W-:-:S07]  /*1cc70*/  IMAD.MOV.U32 R3, RZ, RZ, R14 ;  /* 0x000000ffff037224 */ /* 0x000fce00078e000e */
[----:B------:R-:W-:Y:S05]  /*1cc80*/  WARPSYNC.COLLECTIVE R15, `(.L_x_14616) ;  /* 0x000000000f087348 */ /* 0x000fea0003c00000 */
[----:B------:R0:W1:Y:S02]  /*1cc90*/  SHFL.IDX P6, R14, R13, R12, R11 ;  /* 0x0000000c0d0e7389 */ /* 0x00006400000c000b */
[----:B01----:R-:W-:Y:S01]  /*1cca0*/  ENDCOLLECTIVE ;  /* 0x000000000000791b */ /* 0x003fe20003800000 */
.L_x_14616:
        /* <DEDUP_REMOVED lines=10> */
.L_x_14617:
[----:B------:R-:W-:Y:S01]  /*1cd50*/  @!PT LDS RZ, [RZ] ;  /* 0x00000000fffff984 */ /* 0x000fe20000000800 */
[----:B------:R-:W-:Y:S01]  /*1cd60*/  @!PT LDS RZ, [RZ] ;  /* 0x00000000fffff984 */ /* 0x000fe20000000800 */
[----:B------:R-:W-:Y:S01]  /*1cd70*/  @!PT LDS RZ, [RZ] ;  /* 0x00000000fffff984 */ /* 0x000fe20000000800 */
[----:B------:R1:W-:Y:S01]  /*1cd80*/  @P0 LDGSTS.E.BYPASS.LTC128B.128 [R6+0x1e400], desc[UR40][R2.64], !P2 ;  /* 0x1e40000002060fae */ /* 0x0003e2000d101d68 */
[----:B------:R-:W-:Y:S01]  /*1cd90*/  IMAD.MOV.U32 R0, RZ, RZ, R14 ;  /* 0x000000ffff007224 */ /* 0x000fe200078e000e */
[----:B------:R-:W-:Y:S06]  /*1cda0*/  BRA `(.L_x_14618) ;  /* 0xffffffa400407947 */ /* 0x000fec000383ffff */
.L_x_14469:
[----:B------:R-:W-:Y:S02]  /*1cdb0*/  IMAD.MOV.U32 R13, RZ, RZ, R4 ;  /* 0x000000ffff0d7224 */ /* 0x000fe400078e0004 */
[----:B------:R-:W-:Y:S02]  /*1cdc0*/  IMAD.MOV.U32 R12, RZ, RZ, RZ ;  /* 0x000000ffff0c7224 */ /* 0x000fe400078e00ff */
[----:B------:R-:W-:Y:S02]  /*1cdd0*/  IMAD.MOV.U32 R11, RZ, RZ, 0x181f ;  /* 0x0000181fff0b7424 */ /* 0x000fe400078e00ff */
[----:B------:R-:W-:Y:S02]  /*1cde0*/  IMAD.MOV.U32 R15, RZ, RZ, -0x1 ;  /* 0xffffffffff0f7424 */ /* 0x000fe400078e00ff */
[----:B-----5:R-:W-:Y:S02]  /*1cdf0*/  IMAD R5, R20, R7, RZ ;  /* 0x0000000714057224 */ /* 0x020fe400078e02ff */
[----:B------:R-:W-:-:S07]  /*1ce00*/  IMAD R17, R17, 0x80, R10 ;  /* 0x0000008011117824 */ /* 0x000fce00078e020a */
[----:B-1----:R-:W-:Y:S05]  /*1ce10*/  WARPSYNC.COLLECTIVE R15, `(.L_x_14619) ;  /* 0x000000000f087348 */ /* 0x002fea0003c00000 */
[----:B------:R0:W2:Y:S02]  /*1ce20*/  SHFL.IDX P6, R14, R13, R12, R11 ;  /* 0x0000000c0d0e7389 */ /* 0x0000a400000c000b */
[----:B012---:R-:W-:Y:S01]  /*1ce30*/  ENDCOLLECTIVE ;  /* 0x000000000000791b */ /* 0x007fe20003800000 */
.L_x_14619:
[C---:B------:R-:W-:Y:S01]  /*1ce40*/  VIADD R6, R17.reuse, 0x10 ;  /* 0x0000001011067836 */ /* 0x040fe20000000000 */
[----:B------:R-:W-:Y:S01]  /*1ce50*/  ISETP.GE.AND P0, PT, R17, R5, PT ;  /* 0x000000051100720c */ /* 0x000fe20003f06270 */
[----:B------:R-:W-:Y:S02]  /*1ce60*/  IMAD.MOV.U32 R13, RZ, RZ, R0 ;  /* 0x000000ffff0d7224 */ /* 0x000fe400078e0000 */
[----:B------:R-:W-:-:S10]  /*1ce70*/  IMAD.MOV.U32 R2, RZ, RZ, R14 ;  /* 0x000000ffff027224 */ /* 0x000fd400078e000e */
[----:B------:R-:W-:Y:S05]  /*1ce80*/  WARPSYNC.COLLECTIVE R15, `(.L_x_14620) ;  /* 0x000000000f087348 */ /* 0x000fea0003c00000 */
[----:B------:R0:W1:Y:S02]  /*1ce90*/  SHFL.IDX P6, R14, R13, R12, R11 ;  /* 0x0000000c0d0e7389 */ /* 0x00006400000c000b */
[----:B01----:R-:W-:Y:S01]  /*1cea0*/  ENDCOLLECTIVE ;  /* 0x000000000000791b */ /* 0x003fe20003800000 */
.L_x_14620:
[----:B------:R-:W-:Y:S02]  /*1ceb0*/  IMAD.MOV.U32 R13, RZ, RZ, R4 ;  /* 0x000000ffff0d7224 */ /* 0x000fe400078e0004 */
[----:B------:R-:W-:Y:S02]  /*1cec0*/  IMAD.MOV.U32 R12, RZ, RZ, 0x1 ;  /* 0x00000001ff0c7424 */ /* 0x000fe400078e00ff */
[----:B------:R-:W-:-:S07]  /*1ced0*/  IMAD.MOV.U32 R3, RZ, RZ, R14 ;  /* 0x000000ffff037224 */ /* 0x000fce00078e000e */
[----:B------:R-:W-:Y:S05]  /*1cee0*/  WARPSYNC.COLLECTIVE R15, `(.L_x_14621) ;  /* 0x000000000f087348 */ /* 0x000fea0003c00000 */
[----:B------:R0:W1:Y:S02]  /*1cef0*/  SHFL.IDX P6, R14, R13, R12, R11 ;  /* 0x0000000c0d0e7389 */ /* 0x00006400000c000b */
[----:B01----:R-:W-:Y:S01]  /*1cf00*/  ENDCOLLECTIVE ;  /* 0x000000000000791b */ /* 0x003fe20003800000 */
.L_x_14621:
        /* <DEDUP_REMOVED lines=15> */
.L_x_14622:
[----:B------:R-:W-:Y:S02]  /*1d000*/  IMAD.MOV.U32 R13, RZ, RZ, R4 ;  /* 0x000000ffff0d7224 */ /* 0x000fe400078e0004 */
[----:B------:R-:W-:Y:S02]  /*1d010*/  IMAD.MOV.U32 R12, RZ, RZ, 0x2 ;  /* 0x00000002ff0c7424 */ /* 0x000fe400078e00ff */
[----:B------:R-:W-:-:S07]  /*1d020*/  IMAD.MOV.U32 R3, RZ, RZ, R14 ;  /* 0x000000ffff037224 */ /* 0x000fce00078e000e */
[----:B------:R-:W-:Y:S05]  /*1d030*/  WARPSYNC.COLLECTIVE R15, `(.L_x_14623) ;  /* 0x000000000f087348 */ /* 0x000fea0003c00000 */
[----:B------:R0:W1:Y:S02]  /*1d040*/  SHFL.IDX P6, R14, R13, R12, R11 ;  /* 0x0000000c0d0e7389 */ /* 0x00006400000c000b */
[----:B01----:R-:W-:Y:S01]  /*1d050*/  ENDCOLLECTIVE ;  /* 0x000000000000791b */ /* 0x003fe20003800000 */
.L_x_14623:
        /* <DEDUP_REMOVED lines=16> */
.L_x_14624:
[----:B------:R-:W-:Y:S02]  /*1d160*/  IMAD.MOV.U32 R13, RZ, RZ, R4 ;  /* 0x000000ffff0d7224 */ /* 0x000fe400078e0004 */
[----:B------:R-:W-:Y:S02]  /*1d170*/  IMAD.MOV.U32 R12, RZ, RZ, 0x3 ;  /* 0x00000003ff0c7424 */ /* 0x000fe400078e00ff */
[----:B------:R-:W-:-:S07]  /*1d180*/  IMAD.MOV.U32 R3, RZ, RZ, R14 ;  /* 0x000000ffff037224 */ /* 0x000fce00078e000e */
[----:B------:R-:W-:Y:S05]  /*1d190*/  WARPSYNC.COLLECTIVE R15, `(.L_x_14625) ;  /* 0x000000000f087348 */ /* 0x000fea0003c00000 */
[----:B------:R0:W1:Y:S02]  /*1d1a0*/  SHFL.IDX P6, R14, R13, R12, R11 ;  /* 0x0000000c0d0e7389 */ /* 0x00006400000c000b */
[----:B01----:R-:W-:Y:S01]  /*1d1b0*/  ENDCOLLECTIVE ;  /* 0x000000000000791b */ /* 0x003fe20003800000 */
.L_x_14625:
        /* <DEDUP_REMOVED lines=16> */
.L_x_14626:
[----:B------:R-:W-:Y:S02]  /*1d2c0*/  IMAD.MOV.U32 R13, RZ, RZ, R4 ;  /* 0x000000ffff0d7224 */ /* 0x000fe400078e0004 */
[----:B------:R-:W-:Y:S02]  /*1d2d0*/  IMAD.MOV.U32 R12, RZ, RZ, 0x4 ;  /* 0x00000004ff0c7424 */ /* 0x000fe400078e00ff */
[----:B------:R-:W-:-:S07]  /*1d2e0*/  IMAD.MOV.U32 R3, RZ, RZ, R14 ;  /* 0x000000ffff037224 */ /* 0x000fce00078e000e */
[----:B------:R-:W-:Y:S05]  /*1d2f0*/  WARPSYNC.COLLECTIVE R15, `(.L_x_14627) ;  /* 0x000000000f087348 */ /* 0x000fea0003c00000 */
[----:B------:R0:W1:Y:S02]  /*1d300*/  SHFL.IDX P6, R14, R13, R12, R11 ;  /* 0x0000000c0d0e7389 */ /* 0x00006400000c000b */
[----:B01----:R-:W-:Y:S01]  /*1d310*/  ENDCOLLECTIVE ;  /* 0x000000000000791b */ /* 0x003fe20003800000 */
.L_x_14627:
        /* <DEDUP_REMOVED lines=16> */
.L_x_14628:
[----:B------:R-:W-:Y:S02]  /*1d420*/  IMAD.MOV.U32 R13, RZ, RZ, R4 ;  /* 0x000000ffff0d7224 */ /* 0x000fe400078e0004 */
[----:B------:R-:W-:Y:S02]  /*1d430*/  IMAD.MOV.U32 R12, RZ, RZ, 0x5 ;  /* 0x00000005ff0c7424 */ /* 0x000fe400078e00ff */
[----:B------:R-:W-:-:S07]  /*1d440*/  IMAD.MOV.U32 R3, RZ, RZ, R14 ;  /* 0x000000ffff037224 */ /* 0x000fce00078e000e */
[----:B------:R-:W-:Y:S05]  /*1d450*/  WARPSYNC.COLLECTIVE R15, `(.L_x_14629) ;  /* 0x000000000f087348 */ /* 0x000fea0003c00000 */
[----:B------:R0:W1:Y:S02]  /*1d460*/  SHFL.IDX P6, R14, R13, R12, R11 ;  /* 0x0000000c0d0e7389 */ /* 0x00006400000c000b */
[----:B01----:R-:W-:Y:S01]  /*1d470*/  ENDCOLLECTIVE ;  /* 0x000000000000791b */ /* 0x003fe20003800000 */
.L_x_14629:
        /* <DEDUP_REMOVED lines=16> */
.L_x_14630:
[----:B------:R-:W-:Y:S02]  /*1d580*/  IMAD.MOV.U32 R13, RZ, RZ, R4 ;  /* 0x000000ffff0d7224 */ /* 0x000fe400078e0004 */
[----:B------:R-:W-:Y:S02]  /*1d590*/  IMAD.MOV.U32 R12, RZ, RZ, 0x6 ;  /* 0x00000006ff0c7424 */ /* 0x000fe400078e00ff */
[----:B------:R-:W-:-:S07]  /*1d5a0*/  IMAD.MOV.U32 R3, RZ, RZ, R14 ;  /* 0x000000ffff037224 */ /* 0x000fce00078e000e */
[----:B------:R-:W-:Y:S05]  /*1d5b0*/  WARPSYNC.COLLECTIVE R15, `(.L_x_14631) ;  /* 0x000000000f087348 */ /* 0x000fea0003c00000 */
[----:B------:R0:W1:Y:S02]  /*1d5c0*/  SHFL.IDX P6, R14, R13, R12, R11 ;  /* 0x0000000c0d0e7389 */ /* 0x00006400000c000b */
[----:B01----:R-:W-:Y:S01]  /*1d5d0*/  ENDCOLLECTIVE ;  /* 0x000000000000791b */ /* 0x003fe20003800000 */
.L_x_14631:
        /* <DEDUP_REMOVED lines=16> */
.L_x_14632:
[----:B------:R-:W-:Y:S02]  /*1d6e0*/  IMAD.MOV.U32 R13, RZ, RZ, R4 ;  /* 0x000000ffff0d7224 */ /* 0x000fe400078e0004 */
[----:B------:R-:W-:Y:S02]  /*1d6f0*/  IMAD.MOV.U32 R12, RZ, RZ, 0x7 ;  /* 0x00000007ff0c7424 */ /* 0x000fe400078e00ff */
[----:B------:R-:W-:-:S07]  /*1d700*/  IMAD.MOV.U32 R3, RZ, RZ, R14 ;  /* 0x000000ffff037224 */ /* 0x000fce00078e000e */
[----:B------:R-:W-:Y:S05]  /*1d710*/  WARPSYNC.COLLECTIVE R15, `(.L_x_14633) ;  /* 0x000000000f087348 */ /* 0x000fea0003c00000 */
[----:B------:R0:W1:Y:S02]  /*1d720*/  SHFL.IDX P6, R14, R13, R12, R11 ;  /* 0x0000000c0d0e7389 */ /* 0x00006400000c000b */
[----:B01----:R-:W-:Y:S01]  /*1d730*/  ENDCOLLECTIVE ;  /* 0x000000000000791b */ /* 0x003fe20003800000 */
.L_x_14633:
        /* <DEDUP_REMOVED lines=10> */
.L_x_14634:
[----:B------:R-:W-:Y:S01]  /*1d7e0*/  @!PT LDS RZ, [RZ] ;  /* 0x00000000fffff984 */ /* 0x000fe20000000800 */
[----:B------:R-:W-:Y:S01]  /*1d7f0*/  @!PT LDS RZ, [RZ] ;  /* 0x00000000fffff984 */ /* 0x000fe20000000800 */
[----:B------:R-:W-:Y:S01]  /*1d800*/  @!PT LDS RZ, [RZ] ;  /* 0x00000000fffff984 */ /* 0x000fe20000000800 */
[----:B------:R0:W-:Y:S01]  /*1d810*/  @!P0 LDGSTS.E.BYPASS.LTC128B.128 [R8+0x1b400], desc[UR40][R2.64], !P1 ;  /* 0x1b40000002088fae */ /* 0x0001e2000c901d68 */
[----:B------:R-:W-:Y:S01]  /*1d820*/  IMAD.MOV.U32 R0, RZ, RZ, R14 ;  /* 0x000000ffff007224 */ /* 0x000fe200078e000e */
[----:B------:R-:W-:Y:S06]  /*1d830*/  BRA `(.L_x_14635) ;  /* 0xffffffa400c47947 */ /* 0x000fec000383ffff */
.L_x_14472:
[----:B0-----:R0:W2:Y:S02]  /*1d840*/  SYNCS.PHASECHK.TRANS64.TRYWAIT P0, [R23+URZ+0x22820], R0 ;  /* 0x02282000170075a7 */ /* 0x0010a4000800017f */
[----:B--2---:R-:W-:Y:S05]  /*1d850*/  @!P0 NANOSLEEP.SYNCS 0x989680 ;  /* 0x009896800000895d */ /* 0x004fea0003900000 */
[----:B------:R-:W2:Y:S02]  /*1d860*/  @!P0 SYNCS.PHASECHK.TRANS64 P0, [R23+URZ+0x22820], R0 ;  /* 0x02282000170085a7 */ /* 0x000ea4000800007f */
[----:B--2---:R-:W-:Y:S05]  /*1d870*/  @!P0 BRA `(.L_x_14472) ;  /* 0xfffffffc00f08947 */ /* 0x004fea000383ffff */
[----:B------:R-:W-:Y:S05]  /*1d880*/  BRA `(.L_x_14636) ;  /* 0xffffffa800207947 */ /* 0x000fea000383ffff */
.L_x_14475:
[----:B--2---:R2:W3:Y:S02]  /*1d890*/  SYNCS.PHASECHK.TRANS64.TRYWAIT P0, [R32+URZ+0x22860], R3 ;  /* 0x02286003200075a7 */ /* 0x0044e4000800017f */
[----:B---3--:R-:W-:Y:S05]  /*1d8a0*/  @!P0 NANOSLEEP.SYNCS 0x989680 ;  /* 0x009896800000895d */ /* 0x008fea0003900000 */
[----:B------:R-:W3:Y:S02]  /*1d8b0*/  @!P0 SYNCS.PHASECHK.TRANS64 P0, [R32+URZ+0x22860], R3 ;  /* 0x02286003200085a7 */ /* 0x000ee4000800007f */
[----:B---3--:R-:W-:Y:S05]  /*1d8c0*/  @!P0 BRA `(.L_x_14475) ;  /* 0xfffffffc00f08947 */ /* 0x008fea000383ffff */
[----:B------:R-:W-:Y:S05]  /*1d8d0*/  BRA `(.L_x_14637) ;  /* 0xffffffa800307947 */ /* 0x000fea000383ffff */
.L_x_14476:
        /* <DEDUP_REMOVED lines=8> */
.L_x_14639:
[----:B------:R-:W-:Y:S05]  /*1d960*/  BSYNC B0 ;  /* 0x0000000000007941 */ /* 0x000fea0003800000 */
.L_x_14638:
        /* <DEDUP_REMOVED lines=13> */
.L_x_14640:
[----:B------:R-:W-:Y:S02]  /*1da40*/  IMAD.MOV.U32 R13, RZ, RZ, R6 ;  /* 0x000000ffff0d7224 */ /* 0x000fe400078e0006 */
[----:B------:R-:W-:Y:S02]  /*1da50*/  IMAD.MOV.U32 R12, RZ, RZ, 0x1 ;  /* 0x00000001ff0c7424 */ /* 0x000fe400078e00ff */
[----:B------:R-:W-:-:S05]  /*1da60*/  IMAD.SHL.U32 R7, R7, 0x8, RZ ;  /* 0x0000000807077824 */ /* 0x000fca00078e00ff */
[----:B------:R-:W-:-:S05]  /*1da70*/  LOP3.LUT R7, R7, 0x38, RZ, 0xc0, !PT ;  /* 0x0000003807077812 */ /* 0x000fca00078ec0ff */
[----:B------:R-:W-:Y:S01]  /*1da80*/  IMAD.SHL.U32 R0, R7, 0x2, RZ ;  /* 0x0000000207007824 */ /* 0x000fe200078e00ff */
[----:B------:R-:W-:-:S04]  /*1da90*/  LOP3.LUT R7, R35, 0x1, RZ, 0xc0, !PT ;  /* 0x0000000123077812 */ /* 0x000fc800078ec0ff */
[----:B------:R-:W-:Y:S02]  /*1daa0*/  IADD3 R2, P0, R14, R0, RZ ;  /* 0x000000000e027210 */ /* 0x000fe40007f1e0ff */
[----:B------:R-:W-:-:S13]  /*1dab0*/  ISETP.NE.U32.AND P3, PT, R7, 0x1, PT ;  /* 0x000000010700780c */ /* 0x000fda0003f65070 */
[----:B------:R-:W-:Y:S05]  /*1dac0*/  WARPSYNC.COLLECTIVE R15, `(.L_x_14641) ;  /* 0x000000000f087348 */ /* 0x000fea0003c00000 */
[----:B------:R0:W1:Y:S02]  /*1dad0*/  SHFL.IDX P6, R14, R13, R12, R11 ;  /* 0x0000000c0d0e7389 */ /* 0x00006400000c000b */
[----:B01----:R-:W-:Y:S01]  /*1dae0*/  ENDCOLLECTIVE ;  /* 0x000000000000791b */ /* 0x003fe20003800000 */
.L_x_14641:
        /* <DEDUP_REMOVED lines=17> */
.L_x_14642:
[----:B------:R-:W-:Y:S02]  /*1dc00*/  IMAD.MOV.U32 R13, RZ, RZ, R6 ;  /* 0x000000ffff0d7224 */ /* 0x000fe400078e0006 */
[----:B------:R-:W-:Y:S01]  /*1dc10*/  IMAD.MOV.U32 R12, RZ, RZ, 0x2 ;  /* 0x00000002ff0c7424 */ /* 0x000fe200078e00ff */
[----:B------:R-:W-:-:S13]  /*1dc20*/  IADD3 R2, P4, R14, R0, RZ ;  /* 0x000000000e027210 */ /* 0x000fda0007f9e0ff */
[----:B------:R-:W-:Y:S05]  /*1dc30*/  WARPSYNC.COLLECTIVE R15, `(.L_x_14643) ;  /* 0x000000000f087348 */ /* 0x000fea0003c00000 */
[----:B------:R0:W1:Y:S02]  /*1dc40*/  SHFL.IDX P6, R14, R13, R12, R11 ;  /* 0x0000000c0d0e7389 */ /* 0x00006400000c000b */
[----:B01----:R-:W-:Y:S01]  /*1dc50*/  ENDCOLLECTIVE ;  /* 0x000000000000791b */ /* 0x003fe20003800000 */
.L_x_14643:
        /* <DEDUP_REMOVED lines=17> */
.L_x_14644:
[----:B------:R-:W-:Y:S02]  /*1dd70*/  IMAD.MOV.U32 R13, RZ, RZ, R6 ;  /* 0x000000ffff0d7224 */ /* 0x000fe400078e0006 */
[----:B------:R-:W-:Y:S01]  /*1dd80*/  IMAD.MOV.U32 R12, RZ, RZ, 0x3 ;  /* 0x00000003ff0c7424 */ /* 0x000fe200078e00ff */
[----:B------:R-:W-:-:S13]  /*1dd90*/  IADD3 R2, P4, R14, R0, RZ ;  /* 0x000000000e027210 */ /* 0x000fda0007f9e0ff */
[----:B------:R-:W-:Y:S05]  /*1dda0*/  WARPSYNC.COLLECTIVE R15, `(.L_x_14645) ;  /* 0x000000000f087348 */ /* 0x000fea0003c00000 */
[----:B------:R0:W1:Y:S02]  /*1ddb0*/  SHFL.IDX P6, R14, R13, R12, R11 ;  /* 0x0000000c0d0e7389 */ /* 0x00006400000c000b */
[----:B01----:R-:W-:Y:S01]  /*1ddc0*/  ENDCOLLECTIVE ;  /* 0x000000000000791b */ /* 0x003fe20003800000 */
.L_x_14645:
[----:B------:R-:W-:Y:S02]  /*1ddd0*/  IADD3.X R3, RZ, R3, RZ, P4, !PT ;  /* 0x00000003ff037210 */ /* 0x000fe400027fe4ff */
        /* <DEDUP_REMOVED lines=16> */
.L_x_14646:
[----:B------:R-:W-:Y:S02]  /*1dee0*/  IMAD.MOV.U32 R13, RZ, RZ, R6 ;  /* 0x000000ffff0d7224 */ /* 0x000fe400078e0006 */
[----:B------:R-:W-:Y:S01]  /*1def0*/  IMAD.MOV.U32 R12, RZ, RZ, 0x4 ;  /* 0x00000004ff0c7424 */ /* 0x000fe200078e00ff */
[----:B------:R-:W-:-:S13]  /*1df00*/  IADD3 R2, P4, R14, R0, RZ ;  /* 0x000000000e027210 */ /* 0x000fda0007f9e0ff */
[----:B------:R-:W-:Y:S05]  /*1df10*/  WARPSYNC.COLLECTIVE R15, `(.L_x_14647) ;  /* 0x000000000f087348 */ /* 0x000fea0003c00000 */
[----:B------:R0:W1:Y:S02]  /*1df20*/  SHFL.IDX P6, R14, R13, R12, R11 ;  /* 0x0000000c0d0e7389 */ /* 0x00006400000c000b */
[----:B01----:R-:W-:Y:S01]  /*1df30*/  ENDCOLLECTIVE ;  /* 0x000000000000791b */ /* 0x003fe20003800000 */
.L_x_14647:
        /* <DEDUP_REMOVED lines=17> */
.L_x_14648:
[----:B------:R-:W-:Y:S02]  /*1e050*/  IMAD.MOV.U32 R13, RZ, RZ, R6 ;  /* 0x000000ffff0d7224 */ /* 0x000fe400078e0006 */
[----:B------:R-:W-:Y:S01]  /*1e060*/  IMAD.MOV.U32 R12, RZ, RZ, 0x5 ;  /* 0x00000005ff0c7424 */ /* 0x000fe200078e00ff */
[----:B------:R-:W-:-:S13]  /*1e070*/  IADD3 R2, P4, R14, R0, RZ ;  /* 0x000000000e027210 */ /* 0x000fda0007f9e0ff */
[----:B------:R-:W-:Y:S05]  /*1e080*/  WARPSYNC.COLLECTIVE R15, `(.L_x_14649) ;  /* 0x000000000f087348 */ /* 0x000fea0003c00000 */
[----:B------:R0:W1:Y:S02]  /*1e090*/  SHFL.IDX P6, R14, R13, R12, R11 ;  /* 0x0000000c0d0e7389 */ /* 0x00006400000c000b */
[----:B01----:R-:W-:Y:S01]  /*1e0a0*/  ENDCOLLECTIVE ;  /* 0x000000000000791b */ /* 0x003fe20003800000 */
.L_x_14649:
        /* <DEDUP_REMOVED lines=12> */
.L_x_14650:
        /* <DEDUP_REMOVED lines=9> */
.L_x_14483:
[----:B0-----:R0:W1:Y:S02]  /*1e200*/  SYNCS.PHASECHK.TRANS64.TRYWAIT P0, [R4+URZ+0x22840], R21 ;  /* 0x02284015040075a7 */ /* 0x001064000800017f */
[----:B-1----:R-:W-:Y:S05]  /*1e210*/  @!P0 NANOSLEEP.SYNCS 0x989680 ;  /* 0x009896800000895d */ /* 0x002fea0003900000 */
[----:B------:R-:W1:Y:S02]  /*1e220*/  @!P0 SYNCS.PHASECHK.TRANS64 P0, [R4+URZ+0x22840], R21 ;  /* 0x02284015040085a7 */ /* 0x000e64000800007f */
[----:B-1----:R-:W-:Y:S05]  /*1e230*/  @!P0 BRA `(.L_x_14483) ;  /* 0xfffffffc00f08947 */ /* 0x002fea000383ffff */
[----:B------:R-:W-:Y:S05]  /*1e240*/  BRA `(.L_x_14652) ;  /* 0xffffffa800987947 */ /* 0x000fea000383ffff */
.L_x_14484:
        /* <DEDUP_REMOVED lines=8> */
.L_x_14654:
[----:B------:R-:W-:Y:S05]  /*1e2d0*/  BSYNC B1 ;  /* 0x0000000000017941 */ /* 0x000fea0003800000 */
.L_x_14653:
        /* <DEDUP_REMOVED lines=9> */
.L_x_14655:
[----:B------:R-:W-:Y:S02]  /*1e370*/  IMAD.MOV.U32 R13, RZ, RZ, R9 ;  /* 0x000000ffff0d7224 */ /* 0x000fe400078e0009 */
[----:B------:R-:W-:Y:S02]  /*1e380*/  IMAD.MOV.U32 R12, RZ, RZ, 0x1 ;  /* 0x00000001ff0c7424 */ /* 0x000fe400078e00ff */
[----:B------:R-:W-:-:S07]  /*1e390*/  IMAD.MOV.U32 R2, RZ, RZ, R14 ;  /* 0x000000ffff027224 */ /* 0x000fce00078e000e */
[----:B------:R-:W-:Y:S05]  /*1e3a0*/  WARPSYNC.COLLECTIVE R15, `(.L_x_14656) ;  /* 0x000000000f087348 */ /* 0x000fea0003c00000 */
[----:B------:R0:W1:Y:S02]  /*1e3b0*/  SHFL.IDX P6, R14, R13, R12, R11 ;  /* 0x0000000c0d0e7389 */ /* 0x00006400000c000b */
[----:B01----:R-:W-:Y:S01]  /*1e3c0*/  ENDCOLLECTIVE ;  /* 0x000000000000791b */ /* 0x003fe20003800000 */
.L_x_14656:
        /* <DEDUP_REMOVED lines=11> */
.L_x_14657:
[----:B------:R-:W-:Y:S02]  /*1e480*/  IMAD.MOV.U32 R13, RZ, RZ, R9 ;  /* 0x000000ffff0d7224 */ /* 0x000fe400078e0009 */
[----:B------:R-:W-:Y:S02]  /*1e490*/  IMAD.MOV.U32 R12, RZ, RZ, 0x2 ;  /* 0x00000002ff0c7424 */ /* 0x000fe400078e00ff */
[----:B------:R-:W-:-:S07]  /*1e4a0*/  IMAD.MOV.U32 R2, RZ, RZ, R14 ;  /* 0x000000ffff027224 */ /* 0x000fce00078e000e */
[----:B------:R-:W-:Y:S05]  /*1e4b0*/  WARPSYNC.COLLECTIVE R15, `(.L_x_14658) ;  /* 0x000000000f087348 */ /* 0x000fea0003c00000 */
[----:B------:R0:W1:Y:S02]  /*1e4c0*/  SHFL.IDX P6, R14, R13, R12, R11 ;  /* 0x0000000c0d0e7389 */ /* 0x00006400000c000b */
[----:B01----:R-:W-:Y:S01]  /*1e4d0*/  ENDCOLLECTIVE ;  /* 0x000000000000791b */ /* 0x003fe20003800000 */
.L_x_14658:
        /* <DEDUP_REMOVED lines=11> */
.L_x_14659:
[----:B------:R-:W-:Y:S02]  /*1e590*/  IMAD.MOV.U32 R13, RZ, RZ, R9 ;  /* 0x000000ffff0d7224 */ /* 0x000fe400078e0009 */
[----:B------:R-:W-:Y:S02]  /*1e5a0*/  IMAD.MOV.U32 R12, RZ, RZ, 0x3 ;  /* 0x00000003ff0c7424 */ /* 0x000fe400078e00ff */
[----:B------:R-:W-:-:S07]  /*1e5b0*/  IMAD.MOV.U32 R2, RZ, RZ, R14 ;  /* 0x000000ffff027224 */ /* 0x000fce00078e000e */
[----:B------:R-:W-:Y:S05]  /*1e5c0*/  WARPSYNC.COLLECTIVE R15, `(.L_x_14660) ;  /* 0x000000000f087348 */ /* 0x000fea0003c00000 */
[----:B------:R0:W1:Y:S02]  /*1e5d0*/  SHFL.IDX P6, R14, R13, R12, R11 ;  /* 0x0000000c0d0e7389 */ /* 0x00006400000c000b */
[----:B01----:R-:W-:Y:S01]  /*1e5e0*/  ENDCOLLECTIVE ;  /* 0x000000000000791b */ /* 0x003fe20003800000 */
.L_x_14660:
        /* <DEDUP_REMOVED lines=11> */
.L_x_14661:
[----:B------:R-:W-:Y:S02]  /*1e6a0*/  IMAD.MOV.U32 R13, RZ, RZ, R9 ;  /* 0x000000ffff0d7224 */ /* 0x000fe400078e0009 */
[----:B------:R-:W-:Y:S02]  /*1e6b0*/  IMAD.MOV.U32 R12, RZ, RZ, 0x4 ;  /* 0x00000004ff0c7424 */ /* 0x000fe400078e00ff */
[----:B------:R-:W-:-:S07]  /*1e6c0*/  IMAD.MOV.U32 R2, RZ, RZ, R14 ;  /* 0x000000ffff027224 */ /* 0x000fce00078e000e */
[----:B------:R-:W-:Y:S05]  /*1e6d0*/  WARPSYNC.COLLECTIVE R15, `(.L_x_14662) ;  /* 0x000000000f087348 */ /* 0x000fea0003c00000 */
[----:B------:R0:W1:Y:S02]  /*1e6e0*/  SHFL.IDX P6, R14, R13, R12, R11 ;  /* 0x0000000c0d0e7389 */ /* 0x00006400000c000b */
[----:B01----:R-:W-:Y:S01]  /*1e6f0*/  ENDCOLLECTIVE ;  /* 0x000000000000791b */ /* 0x003fe20003800000 */
.L_x_14662:
        /* <DEDUP_REMOVED lines=11> */
.L_x_14663:
[----:B------:R-:W-:Y:S02]  /*1e7b0*/  IMAD.MOV.U32 R13, RZ, RZ, R9 ;  /* 0x000000ffff0d7224 */ /* 0x000fe400078e0009 */
[----:B------:R-:W-:Y:S02]  /*1e7c0*/  IMAD.MOV.U32 R12, RZ, RZ, 0x5 ;  /* 0x00000005ff0c7424 */ /* 0x000fe400078e00ff */
[----:B------:R-:W-:-:S07]  /*1e7d0*/  IMAD.MOV.U32 R2, RZ, RZ, R14 ;  /* 0x000000ffff027224 */ /* 0x000fce00078e000e */
[----:B------:R-:W-:Y:S05]  /*1e7e0*/  WARPSYNC.COLLECTIVE R15, `(.L_x_14664) ;  /* 0x000000000f087348 */ /* 0x000fea0003c00000 */
[----:B------:R0:W1:Y:S02]  /*1e7f0*/  SHFL.IDX P6, R14, R13, R12, R11 ;  /* 0x0000000c0d0e7389 */ /* 0x00006400000c000b */
[----:B01----:R-:W-:Y:S01]  /*1e800*/  ENDCOLLECTIVE ;  /* 0x000000000000791b */ /* 0x003fe20003800000 */
.L_x_14664:
        /* <DEDUP_REMOVED lines=11> */
.L_x_14665:
[----:B------:R-:W-:Y:S01]  /*1e8c0*/  IMAD.MOV.U32 R2, RZ, RZ, R14 ;  /* 0x000000ffff027224 */ /* 0x000fe200078e000e */
[----:B------:R-:W-:Y:S06]  /*1e8d0*/  BRA `(.L_x_14666) ;  /* 0xffffffa400c87947 */ /* 0x000fec000383ffff */
.L_x_14489:
[----:B---3--:R3:W4:Y:S02]  /*1e8e0*/  SYNCS.PHASECHK.TRANS64.TRYWAIT P0, [R4+URZ+0x22860], R21 ;  /* 0x02286015040075a7 */ /* 0x008724000800017f */
[----:B----4-:R-:W-:Y:S05]  /*1e8f0*/  @!P0 NANOSLEEP.SYNCS 0x989680 ;  /* 0x009896800000895d */ /* 0x010fea0003900000 */
[----:B------:R-:W4:Y:S02]  /*1e900*/  @!P0 SYNCS.PHASECHK.TRANS64 P0, [R4+URZ+0x22860], R21 ;  /* 0x02286015040085a7 */ /* 0x000f24000800007f */
[----:B----4-:R-:W-:Y:S05]  /*1e910*/  @!P0 BRA `(.L_x_14489) ;  /* 0xfffffffc00f08947 */ /* 0x010fea000383ffff */
[----:B------:R-:W-:Y:S05]  /*1e920*/  BRA `(.L_x_14667) ;  /* 0xffffffa800187947 */ /* 0x000fea000383ffff */
.L_x_14490:
        /* <DEDUP_REMOVED lines=8> */
.L_x_14669:
[----:B------:R-:W-:Y:S05]  /*1e9b0*/  BSYNC B1 ;  /* 0x0000000000017941 */ /* 0x000fea0003800000 */
.L_x_14668:
        /* <DEDUP_REMOVED lines=9> */
.L_x_14670:
[----:B------:R-:W-:Y:S02]  /*1ea50*/  IMAD.MOV.U32 R13, RZ, RZ, R7 ;  /* 0x000000ffff0d7224 */ /* 0x000fe400078e0007 */
[----:B------:R-:W-:Y:S01]  /*1ea60*/  IMAD.MOV.U32 R12, RZ, RZ, 0x1 ;  /* 0x00000001ff0c7424 */ /* 0x000fe200078e00ff */
[----:B------:R-:W-:-:S13]  /*1ea70*/  IADD3 R2, P0, R14, R0, RZ ;  /* 0x000000000e027210 */ /* 0x000fda0007f1e0ff */
[----:B------:R-:W-:Y:S05]  /*1ea80*/  WARPSYNC.COLLECTIVE R15, `(.L_x_14671) ;  /* 0x000000000f087348 */ /* 0x000fea0003c00000 */
[----:B------:R0:W1:Y:S02]  /*1ea90*/  SHFL.IDX P6, R14, R13, R12, R11 ;  /* 0x0000000c0d0e7389 */ /* 0x00006400000c000b */
[----:B01----:R-:W-:Y:S01]  /*1eaa0*/  ENDCOLLECTIVE ;  /* 0x000000000000791b */ /* 0x003fe20003800000 */
.L_x_14671:
        /* <DEDUP_REMOVED lines=13> */
.L_x_14672:
[----:B------:R-:W-:Y:S02]  /*1eb80*/  IMAD.MOV.U32 R13, RZ, RZ, R7 ;  /* 0x000000ffff0d7224 */ /* 0x000fe400078e0007 */
[----:B------:R-:W-:Y:S01]  /*1eb90*/  IMAD.MOV.U32 R12, RZ, RZ, 0x2 ;  /* 0x00000002ff0c7424 */ /* 0x000fe200078e00ff */
[----:B------:R-:W-:-:S13]  /*1eba0*/  IADD3 R2, P0, R14, R0, RZ ;  /* 0x000000000e027210 */ /* 0x000fda0007f1e0ff */
[----:B------:R-:W-:Y:S05]  /*1ebb0*/  WARPSYNC.COLLECTIVE R15, `(.L_x_14673) ;  /* 0x000000000f087348 */ /* 0x000fea0003c00000 */
[----:B------:R0:W1:Y:S02]  /*1ebc0*/  SHFL.IDX P6, R14, R13, R12, R11 ;  /* 0x0000000c0d0e7389 */ /* 0x00006400000c000b */
[----:B01----:R-:W-:Y:S01]  /*1ebd0*/  ENDCOLLECTIVE ;  /* 0x000000000000791b */ /* 0x003fe20003800000 */
.L_x_14673:
        /* <DEDUP_REMOVED lines=13> */
.L_x_14674:
[----:B------:R-:W-:Y:S02]  /*1ecb0*/  IMAD.MOV.U32 R13, RZ, RZ, R7 ;  /* 0x000000ffff0d7224 */ /* 0x000fe400078e0007 */
[----:B------:R-:W-:Y:S01]  /*1ecc0*/  IMAD.MOV.U32 R12, RZ, RZ, 0x3 ;  /* 0x00000003ff0c7424 */ /* 0x000fe200078e00ff */
[----:B------:R-:W-:-:S13]  /*1ecd0*/  IADD3 R2, P0, R14, R0, RZ ;  /* 0x000000000e027210 */ /* 0x000fda0007f1e0ff */
[----:B------:R-:W-:Y:S05]  /*1ece0*/  WARPSYNC.COLLECTIVE R15, `(.L_x_14675) ;  /* 0x000000000f087348 */ /* 0x000fea0003c00000 */
[----:B------:R0:W1:Y:S02]  /*1ecf0*/  SHFL.IDX P6, R14, R13, R12, R11 ;  /* 0x0000000c0d0e7389 */ /* 0x00006400000c000b */
[----:B01----:R-:W-:Y:S01]  /*1ed00*/  ENDCOLLECTIVE ;  /* 0x000000000000791b */ /* 0x003fe20003800000 */
.L_x_14675:
        /* <DEDUP_REMOVED lines=13> */
.L_x_14676:
[----:B------:R-:W-:Y:S02]  /*1ede0*/  IMAD.MOV.U32 R13, RZ, RZ, R7 ;  /* 0x000000ffff0d7224 */ /* 0x000fe400078e0007 */
[----:B------:R-:W-:Y:S01]  /*1edf0*/  IMAD.MOV.U32 R12, RZ, RZ, 0x4 ;  /* 0x00000004ff0c7424 */ /* 0x000fe200078e00ff */
[----:B------:R-:W-:-:S13]  /*1ee00*/  IADD3 R2, P0, R14, R0, RZ ;  /* 0x000000000e027210 */ /* 0x000fda0007f1e0ff */
[----:B------:R-:W-:Y:S05]  /*1ee10*/  WARPSYNC.COLLECTIVE R15, `(.L_x_14677) ;  /* 0x000000000f087348 */ /* 0x000fea0003c00000 */
[----:B------:R0:W1:Y:S02]  /*1ee20*/  SHFL.IDX P6, R14, R13, R12, R11 ;  /* 0x0000000c0d0e7389 */ /* 0x00006400000c000b */
[----:B01----:R-:W-:Y:S01]  /*1ee30*/  ENDCOLLECTIVE ;  /* 0x000000000000791b */ /* 0x003fe20003800000 */
.L_x_14677:
        /* <DEDUP_REMOVED lines=13> */
.L_x_14678:
[----:B------:R-:W-:Y:S02]  /*1ef10*/  IMAD.MOV.U32 R13, RZ, RZ, R7 ;  /* 0x000000ffff0d7224 */ /* 0x000fe400078e0007 */
[----:B------:R-:W-:Y:S01]  /*1ef20*/  IMAD.MOV.U32 R12, RZ, RZ, 0x5 ;  /* 0x00000005ff0c7424 */ /* 0x000fe200078e00ff */
[----:B------:R-:W-:-:S13]  /*1ef30*/  IADD3 R2, P0, R14, R0, RZ ;  /* 0x000000000e027210 */ /* 0x000fda0007f1e0ff */
[----:B------:R-:W-:Y:S05]  /*1ef40*/  WARPSYNC.COLLECTIVE R15, `(.L_x_14679) ;  /* 0x000000000f087348 */ /* 0x000fea0003c00000 */
[----:B------:R0:W1:Y:S02]  /*1ef50*/  SHFL.IDX P6, R14, R13, R12, R11 ;  /* 0x0000000c0d0e7389 */ /* 0x00006400000c000b */
[----:B01----:R-:W-:Y:S01]  /*1ef60*/  ENDCOLLECTIVE ;  /* 0x000000000000791b */ /* 0x003fe20003800000 */
.L_x_14679:
        /* <DEDUP_REMOVED lines=13> */
.L_x_14680:
[----:B------:R-:W-:Y:S05]  /*1f040*/  BRA `(.L_x_14681) ;  /* 0xffffffa400647947 */ /* 0x000fea000383ffff */
.L_x_14498:
        /* <DEDUP_REMOVED lines=8> */
.L_x_14683:
[----:B------:R-:W-:Y:S05]  /*1f0d0*/  BSYNC B0 ;  /* 0x0000000000007941 */ /* 0x000fea0003800000 */
.L_x_14682:
        /* <DEDUP_REMOVED lines=9> */
.L_x_14684:
        /* <DEDUP_REMOVED lines=18> */
.L_x_14685:
[----:B------:R-:W-:Y:S01]  /*1f290*/  IMAD.MOV.U32 R12, RZ, RZ, 0x2 ;  /* 0x00000002ff0c7424 */ /* 0x000fe200078e00ff */
[----:B------:R-:W-:-:S05]  /*1f2a0*/  SEL R4, R14, RZ, P1 ;  /* 0x000000ff0e047207 */ /* 0x000fca0000800000 */
[----:B------:R-:W-:-:S04]  /*1f2b0*/  IMAD.IADD R4, R17, 0x1, R4 ;  /* 0x0000000111047824 */ /* 0x000fc800078e0204 */
[----:B------:R-:W-:-:S07]  /*1f2c0*/  IMAD.MOV.U32 R13, RZ, RZ, R4 ;  /* 0x000000ffff0d7224 */ /* 0x000fce00078e0004 */
[----:B------:R-:W-:Y:S05]  /*1f2d0*/  WARPSYNC.COLLECTIVE R15, `(.L_x_14686) ;  /* 0x000000000f087348 */ /* 0x000fea0003c00000 */
[----:B------:R0:W1:Y:S02]  /*1f2e0*/  SHFL.UP P6, R14, R13, R12, R11 ;  /* 0x0400000c0d0e7389 */ /* 0x00006400000c000b */
[----:B01----:R-:W-:Y:S01]  /*1f2f0*/  ENDCOLLECTIVE ;  /* 0x000000000000791b */ /* 0x003fe20003800000 */
.L_x_14686:
[----:B------:R-:W-:Y:S01]  /*1f300*/  IMAD.MOV.U32 R12, RZ, RZ, 0x4 ;  /* 0x00000004ff0c7424 */ /* 0x000fe200078e00ff */
[----:B------:R-:W-:-:S05]  /*1f310*/  SEL R3, R14, RZ, P2 ;  /* 0x000000ff0e037207 */ /* 0x000fca0001000000 */
[----:B------:R-:W-:-:S04]  /*1f320*/  IMAD.IADD R6, R4, 0x1, R3 ;  /* 0x0000000104067824 */ /* 0x000fc800078e0203 */
[----:B------:R-:W-:-:S07]  /*1f330*/  IMAD.MOV.U32 R13, RZ, RZ, R6 ;  /* 0x000000ffff0d7224 */ /* 0x000fce00078e0006 */
[----:B------:R-:W-:Y:S05]  /*1f340*/  WARPSYNC.COLLECTIVE R15, `(.L_x_14687) ;  /* 0x000000000f087348 */ /* 0x000fea0003c00000 */
[----:B------:R0:W1:Y:S02]  /*1f350*/  SHFL.UP P6, R14, R13, R12, R11 ;  /* 0x0400000c0d0e7389 */ /* 0x00006400000c000b */
[----:B01----:R-:W-:Y:S01]  /*1f360*/  ENDCOLLECTIVE ;  /* 0x000000000000791b */ /* 0x003fe20003800000 */
.L_x_14687:
[----:B------:R-:W-:Y:S01]  /*1f370*/  IMAD.MOV.U32 R12, RZ, RZ, 0x8 ;  /* 0x00000008ff0c7424 */ /* 0x000fe200078e00ff */
[----:B------:R-:W-:-:S05]  /*1f380*/  SEL R3, R14, RZ, P3 ;  /* 0x000000ff0e037207 */ /* 0x000fca0001800000 */
[----:B------:R-:W-:-:S04]  /*1f390*/  IMAD.IADD R2, R6, 0x1, R3 ;  /* 0x0000000106027824 */ /* 0x000fc800078e0203 */
[----:B------:R-:W-:-:S07]  /*1f3a0*/  IMAD.MOV.U32 R13, RZ, RZ, R2 ;  /* 0x000000ffff0d7224 */ /* 0x000fce00078e0002 */
[----:B------:R-:W-:Y:S05]  /*1f3b0*/  WARPSYNC.COLLECTIVE R15, `(.L_x_14688) ;  /* 0x000000000f087348 */ /* 0x000fea0003c00000 */
[----:B------:R0:W1:Y:S02]  /*1f3c0*/  SHFL.UP P6, R14, R13, R12, R11 ;  /* 0x0400000c0d0e7389 */ /* 0x00006400000c000b */
[----:B01----:R-:W-:Y:S01]  /*1f3d0*/  ENDCOLLECTIVE ;  /* 0x000000000000791b */ /* 0x003fe20003800000 */
.L_x_14688:
[----:B------:R-:W-:Y:S01]  /*1f3e0*/  IMAD.MOV.U32 R12, RZ, RZ, 0x10 ;  /* 0x00000010ff0c7424 */ /* 0x000fe200078e00ff */
[----:B------:R-:W-:-:S05]  /*1f3f0*/  SEL R3, R14, RZ, P4 ;  /* 0x000000ff0e037207 */ /* 0x000fca0002000000 */
[----:B------:R-:W-:-:S04]  /*1f400*/  IMAD.IADD R3, R2, 0x1, R3 ;  /* 0x0000000102037824 */ /* 0x000fc800078e0203 */
[----:B------:R-:W-:-:S07]  /*1f410*/  IMAD.MOV.U32 R13, RZ, RZ, R3 ;  /* 0x000000ffff0d7224 */ /* 0x000fce00078e0003 */
[----:B------:R-:W-:Y:S05]  /*1f420*/  WARPSYNC.COLLECTIVE R15, `(.L_x_14689) ;  /* 0x000000000f087348 */ /* 0x000fea0003c00000 */
[----:B------:R0:W1:Y:S02]  /*1f430*/  SHFL.UP P6, R14, R13, R12, R11 ;  /* 0x0400000c0d0e7389 */ /* 0x00006400000c000b */
[----:B01----:R-:W-:Y:S01]  /*1f440*/  ENDCOLLECTIVE ;  /* 0x000000000000791b */ /* 0x003fe20003800000 */
.L_x_14689:
        /* <DEDUP_REMOVED lines=8> */
.L_x_14690:
[----:B------:R-:W-:Y:S05]  /*1f4d0*/  BRA `(.L_x_14691) ;  /* 0xffffffa400c07947 */ /* 0x000fea000383ffff */
.L_x_14503:
        /* <DEDUP_REMOVED lines=8> */
.L_x_14693:
[----:B------:R-:W-:Y:S05]  /*1f560*/  BSYNC B0 ;  /* 0x0000000000007941 */ /* 0x000fea0003800000 */
.L_x_14692:
        /* <DEDUP_REMOVED lines=8> */
.L_x_14694:
[----:B------:R-:W-:Y:S01]  /*1f5f0*/  IMAD.MOV.U32 R12, RZ, RZ, 0x4 ;  /* 0x00000004ff0c7424 */ /* 0x000fe200078e00ff */
[----:B------:R-:W-:-:S05]  /*1f600*/  SEL R2, R14, RZ, P2 ;  /* 0x000000ff0e027207 */ /* 0x000fca0001000000 */
[----:B------:R-:W-:-:S04]  /*1f610*/  IMAD.IADD R2, R13, 0x1, R2 ;  /* 0x000000010d027824 */ /* 0x000fc800078e0202 */
[----:B------:R-:W-:-:S07]  /*1f620*/  IMAD.MOV.U32 R13, RZ, RZ, R2 ;  /* 0x000000ffff0d7224 */ /* 0x000fce00078e0002 */
[----:B------:R-:W-:Y:S05]  /*1f630*/  WARPSYNC.COLLECTIVE R15, `(.L_x_14695) ;  /* 0x000000000f087348 */ /* 0x000fea0003c00000 */
[----:B------:R0:W1:Y:S02]  /*1f640*/  SHFL.UP P6, R14, R13, R12, R11 ;  /* 0x0400000c0d0e7389 */ /* 0x00006400000c000b */
[----:B01----:R-:W-:Y:S01]  /*1f650*/  ENDCOLLECTIVE ;  /* 0x000000000000791b */ /* 0x003fe20003800000 */
.L_x_14695:
[----:B------:R-:W-:Y:S01]  /*1f660*/  IMAD.MOV.U32 R12, RZ, RZ, 0x8 ;  /* 0x00000008ff0c7424 */ /* 0x000fe200078e00ff */
[----:B------:R-:W-:-:S05]  /*1f670*/  SEL R3, R14, RZ, P3 ;  /* 0x000000ff0e037207 */ /* 0x000fca0001800000 */
[----:B------:R-:W-:-:S04]  /*1f680*/  IMAD.IADD R3, R2, 0x1, R3 ;  /* 0x0000000102037824 */ /* 0x000fc800078e0203 */
[----:B------:R-:W-:-:S07]  /*1f690*/  IMAD.MOV.U32 R13, RZ, RZ, R3 ;  /* 0x000000ffff0d7224 */ /* 0x000fce00078e0003 */
[----:B------:R-:W-:Y:S05]  /*1f6a0*/  WARPSYNC.COLLECTIVE R15, `(.L_x_14696) ;  /* 0x000000000f087348 */ /* 0x000fea0003c00000 */
[----:B------:R0:W1:Y:S02]  /*1f6b0*/  SHFL.UP P6, R14, R13, R12, R11 ;  /* 0x0400000c0d0e7389 */ /* 0x00006400000c000b */
[----:B01----:R-:W-:Y:S01]  /*1f6c0*/  ENDCOLLECTIVE ;  /* 0x000000000000791b */ /* 0x003fe20003800000 */
.L_x_14696:
[----:B------:R-:W-:Y:S01]  /*1f6d0*/  IMAD.MOV.U32 R12, RZ, RZ, 0x10 ;  /* 0x00000010ff0c7424 */ /* 0x000fe200078e00ff */
[----:B------:R-:W-:-:S05]  /*1f6e0*/  SEL R4, R14, RZ, P4 ;  /* 0x000000ff0e047207 */ /* 0x000fca0002000000 */
[----:B------:R-:W-:-:S04]  /*1f6f0*/  IMAD.IADD R4, R3, 0x1, R4 ;  /* 0x0000000103047824 */ /* 0x000fc800078e0204 */
[----:B------:R-:W-:-:S07]  /*1f700*/  IMAD.MOV.U32 R13, RZ, RZ, R4 ;  /* 0x000000ffff0d7224 */ /* 0x000fce00078e0004 */
[----:B------:R-:W-:Y:S05]  /*1f710*/  WARPSYNC.COLLECTIVE R15, `(.L_x_14697) ;  /* 0x000000000f087348 */ /* 0x000fea0003c00000 */
[----:B------:R0:W1:Y:S02]  /*1f720*/  SHFL.UP P6, R14, R13, R12, R11 ;  /* 0x0400000c0d0e7389 */ /* 0x00006400000c000b */
[----:B01----:R-:W-:Y:S01]  /*1f730*/  ENDCOLLECTIVE ;  /* 0x000000000000791b */ /* 0x003fe20003800000 */
.L_x_14697:
        /* <DEDUP_REMOVED lines=8> */
.L_x_14698:
[----:B------:R-:W-:Y:S05]  /*1f7c0*/  BRA `(.L_x_14699) ;  /* 0xffffffa400a07947 */ /* 0x000fea000383ffff */
.L_x_14505:
[----:B------:R-:W-:Y:S01]  /*1f7d0*/  BSSY B0, `(.L_x_14700) ;  /* 0x0000006000007945 */ /* 0x000fe20003800000 */
[----:B------:R-:W-:Y:S01]  /*1f7e0*/  PLOP3.LUT P6, PT, P6, PT, PT, 0x8, 0x0 ;  /* 0x000000000000781c */ /* 0x000fe200037ce170 */
[----:B------:R-:W-:-:S12]  /*1f7f0*/  IMAD.MOV.U32 R15, RZ, RZ, -0x1 ;  /* 0xffffffffff0f7424 */ /* 0x000fd800078e00ff */
[----:B01----:R-:W-:Y:S05]  /*1f800*/  WARPSYNC.COLLECTIVE R15, `(.L_x_14701) ;  /* 0x000000000f087348 */ /* 0x003fea0003c00000 */
[----:B------:R-:W-:Y:S01]  /*1f810*/  VOTE.ANY R14, PT, P6 ;  /* 0x00000000000e7806 */ /* 0x000fe200030e0100 */
[----:B01----:R-:W-:Y:S06]  /*1f820*/  ENDCOLLECTIVE ;  /* 0x000000000000791b */ /* 0x003fec0003800000 */
.L_x_14701:
[----:B------:R-:W-:Y:S05]  /*1f830*/  BSYNC B0 ;  /* 0x0000000000007941 */ /* 0x000fea0003800000 */
.L_x_14700:
        /* <DEDUP_REMOVED lines=9> */
.L_x_14702:
[----:B------:R-:W-:Y:S01]  /*1f8d0*/  IMAD.MOV.U32 R17, RZ, RZ, R14 ;  /* 0x000000ffff117224 */ /* 0x000fe200078e000e */
[----:B------:R-:W-:Y:S06]  /*1f8e0*/  BRA `(.L_x_14703) ;  /* 0xffffffa400907947 */ /* 0x000fec000383ffff */
.L_x_14507:
[----:B------:R-:W-:Y:S01]  /*1f8f0*/  BSSY B0, `(.L_x_14704) ;  /* 0x0000007000007945 */ /* 0x000fe20003800000 */
[----:B------:R-:W-:Y:S02]  /*1f900*/  IMAD.MOV.U32 R13, RZ, RZ, R2 ;  /* 0x000000ffff0d7224 */ /* 0x000fe400078e0002 */
[----:B------:R-:W-:Y:S02]  /*1f910*/  IMAD.MOV.U32 R11, RZ, RZ, 0x1f ;  /* 0x0000001fff0b7424 */ /* 0x000fe400078e00ff */
[----:B------:R-:W-:-:S07]  /*1f920*/  IMAD.MOV.U32 R15, RZ, RZ, -0x1 ;  /* 0xffffffffff0f7424 */ /* 0x000fce00078e00ff */
[----:B0123--:R-:W-:Y:S05]  /*1f930*/  WARPSYNC.COLLECTIVE R15, `(.L_x_14705) ;  /* 0x000000000f087348 */ /* 0x00ffea0003c00000 */
[----:B------:R4:W0:Y:S02]  /*1f940*/  SHFL.IDX P6, R14, R13, R12, R11 ;  /* 0x0000000c0d0e7389 */ /* 0x00082400000c000b */
[----:B01234-:R-:W-:Y:S01]  /*1f950*/  ENDCOLLECTIVE ;  /* 0x000000000000791b */ /* 0x01ffe20003800000 */
.L_x_14705:
[----:B------:R-:W-:Y:S05]  /*1f960*/  BSYNC B0 ;  /* 0x0000000000007941 */ /* 0x000fea0003800000 */
.L_x_14704:
[----:B------:R-:W-:Y:S05]  /*1f970*/  BRA `(.L_x_14506) ;  /* 0xffffffa400887947 */ /* 0x000fea000383ffff */
.L_x_14511:
[----:B0-----:R0:W2:Y:S02]  /*1f980*/  SYNCS.PHASECHK.TRANS64.TRYWAIT P0, [R4+URZ+0x22820], R0 ;  /* 0x02282000040075a7 */ /* 0x0010a4000800017f */
[----:B--2---:R-:W-:Y:S05]  /*1f990*/  @!P0 NANOSLEEP.SYNCS 0x989680 ;  /* 0x009896800000895d */ /* 0x004fea0003900000 */
[----:B------:R-:W2:Y:S02]  /*1f9a0*/  @!P0 SYNCS.PHASECHK.TRANS64 P0, [R4+URZ+0x22820], R0 ;  /* 0x02282000040085a7 */ /* 0x000ea4000800007f */
[----:B--2---:R-:W-:Y:S05]  /*1f9b0*/  @!P0 BRA `(.L_x_14511) ;  /* 0xfffffffc00f08947 */ /* 0x004fea000383ffff */
[----:B------:R-:W-:Y:S05]  /*1f9c0*/  BRA `(.L_x_14706) ;  /* 0xffffffac00007947 */ /* 0x000fea000383ffff */
.L_x_14512:
        /* <DEDUP_REMOVED lines=8> */
[----:B01--4-:R-:W-:Y:S05]  /*1fa50*/  WARPSYNC.COLLECTIVE R15, `(.L_x_14708) ;  /* 0x000000000f087348 */ /* 0x013fea0003c00000 */
[----:B------:R2:W3:Y:S02]  /*1fa60*/  SHFL.IDX P6, R14, R13, R12, R11 ;  /* 0x0000000c0d0e7389 */ /* 0x0004e400000c000b */
[----:B01234-:R-:W-:Y:S01]  /*1fa70*/  ENDCOLLECTIVE ;  /* 0x000000000000791b */ /* 0x01ffe20003800000 */
.L_x_14708:
[----:B------:R-:W-:Y:S05]  /*1fa80*/  BSYNC B0 ;  /* 0x0000000000007941 */ /* 0x000fea0003800000 */
.L_x_14707:
[----:B------:R-:W-:Y:S05]  /*1fa90*/  BRA `(.L_x_14709) ;  /* 0xffffffa800e87947 */ /* 0x000fea000383ffff */
.L_x_14513:
[----:B------:R-:W-:Y:S01]  /*1faa0*/  BSSY B0, `(.L_x_14710) ;  /* 0x0000006000007945 */ /* 0x000fe20003800000 */
[----:B------:R-:W-:-:S07]  /*1fab0*/  IMAD.MOV.U32 R15, RZ, RZ, -0x1 ;  /* 0xffffffffff0f7424 */ /* 0x000fce00078e00ff */
[----:B01--4-:R-:W-:Y:S05]  /*1fac0*/  WARPSYNC.COLLECTIVE R15, `(.L_x_14711) ;  /* 0x000000000f0c7348 */ /* 0x013fea0003c00000 */
[----:B------:R-:W-:Y:S02]  /*1fad0*/  ELECT P6, UR62, PT ;  /* 0x00000000003e782f */ /* 0x000fe400038c0000 */
[----:B------:R-:W-:Y:S01]  /*1fae0*/  MOV R14, UR62 ;  /* 0x0000003e000e7c02 */ /* 0x000fe20008000f00 */
[----:B01--4-:R-:W-:Y:S10]  /*1faf0*/  ENDCOLLECTIVE ;  /* 0x000000000000791b */ /* 0x013ff40003800000 */
.L_x_14711:
[----:B------:R-:W-:Y:S05]  /*1fb00*/  BSYNC B0 ;  /* 0x0000000000007941 */ /* 0x000fea0003800000 */
.L_x_14710:
[----:B------:R-:W-:Y:S05]  /*1fb10*/  BRA `(.L_x_14712) ;  /* 0xffffffa800dc7947 */ /* 0x000fea000383ffff */
.L_x_14515:
[----:B0-----:R0:W2:Y:S02]  /*1fb20*/  SYNCS.PHASECHK.TRANS64.TRYWAIT P1, [R5+URZ+0x22840], R0 ;  /* 0x02284000050075a7 */ /* 0x0010a4000802017f */
[----:B--2---:R-:W-:Y:S05]  /*1fb30*/  @!P1 NANOSLEEP.SYNCS 0x989680 ;  /* 0x009896800000995d */ /* 0x004fea0003900000 */
[----:B------:R-:W2:Y:S02]  /*1fb40*/  @!P1 SYNCS.PHASECHK.TRANS64 P1, [R5+URZ+0x22840], R0 ;  /* 0x02284000050095a7 */ /* 0x000ea4000802007f */
[----:B--2---:R-:W-:Y:S05]  /*1fb50*/  @!P1 BRA `(.L_x_14515) ;  /* 0xfffffffc00f09947 */ /* 0x004fea000383ffff */
[----:B------:R-:W-:Y:S05]  /*1fb60*/  BRA `(.L_x_14713) ;  /* 0xffffffa800fc7947 */ /* 0x000fea000383ffff */
.L_x_14517:
[----:B--2---:R2:W3:Y:S02]  /*1fb70*/  SYNCS.PHASECHK.TRANS64.TRYWAIT P1, [R25+URZ+0x22840], R2 ;  /* 0x02284002190075a7 */ /* 0x0044e4000802017f */
[----:B---3--:R-:W-:Y:S05]  /*1fb80*/  @!P1 NANOSLEEP.SYNCS 0x989680 ;  /* 0x009896800000995d */ /* 0x008fea0003900000 */
[----:B------:R-:W3:Y:S02]  /*1fb90*/  @!P1 SYNCS.PHASECHK.TRANS64 P1, [R25+URZ+0x22840], R2 ;  /* 0x02284002190095a7 */ /* 0x000ee4000802007f */
[----:B---3--:R-:W-:Y:S05]  /*1fba0*/  @!P1 BRA `(.L_x_14517) ;  /* 0xfffffffc00f09947 */ /* 0x008fea000383ffff */
[----:B------:R-:W-:Y:S05]  /*1fbb0*/  BRA `(.L_x_14714) ;  /* 0xffffffac00087947 */ /* 0x000fea000383ffff */
.L_x_14519:
[----:B---3--:R3:W0:Y:S02]  /*1fbc0*/  SYNCS.PHASECHK.TRANS64.TRYWAIT P1, [R5+URZ+0x22860], R0 ;  /* 0x02286000050075a7 */ /* 0x008624000802017f */
[----:B0-----:R-:W-:Y:S05]  /*1fbd0*/  @!P1 NANOSLEEP.SYNCS 0x989680 ;  /* 0x009896800000995d */ /* 0x001fea0003900000 */
[----:B------:R-:W0:Y:S02]  /*1fbe0*/  @!P1 SYNCS.PHASECHK.TRANS64 P1, [R5+URZ+0x22860], R0 ;  /* 0x02286000050095a7 */ /* 0x000e24000802007f */
[----:B0-----:R-:W-:Y:S05]  /*1fbf0*/  @!P1 BRA `(.L_x_14519) ;  /* 0xfffffffc00f09947 */ /* 0x001fea000383ffff */
[----:B------:R-:W-:Y:S05]  /*1fc00*/  BRA `(.L_x_14715) ;  /* 0xffffffac00047947 */ /* 0x000fea000383ffff */
.L_x_14716:
        /* <DEDUP_REMOVED lines=15> */
.L_x_15570:


//--------------------- .text._ZN7cutlass13device_kernelIN5flash11enable_sm90INS1_16FlashAttnFwdSm90INS1_25CollectiveMainloopFwdSm90ILi2EN4cute5tupleIJNS5_1CILi1EEES8_S8_EEENS6_IJNS7_ILi128EEENS7_ILi96EEENS7_ILi64EEEEEELi256ENS_10bfloat16_tEfNS_4arch4Sm90ELb1ELb0ELb0ELb1ELb1ELb0ELb1ELb1ELb0ELb1ELb0ELb0EEENS1_21CollectiveEpilogueFwdINS6_IJSA_NS7_ILi256EEESB_EEES9_SE_SG_Li256ELb1ELb1ELb0ELb0EEENS1_36VarlenDynamicPersistentTileSchedulerILi128ELi96ELi256ELi128ELb0ELb1ELb1ELb1ELb1ELb1EEEEEEEEEvNT_6ParamsE --------------------------
	.section	.text._ZN7cutlass13device_kernelIN5flash11enable_sm90INS1_16FlashAttnFwdSm90INS1_25CollectiveMainloopFwdSm90ILi2EN4cute5tupleIJNS5_1CILi1EEES8_S8_EEENS6_IJNS7_ILi128EEENS7_ILi96EEENS7_ILi64EEEEEELi256ENS_10bfloat16_tEfNS_4arch4Sm90ELb1ELb0ELb0ELb1ELb1ELb0ELb1ELb1ELb0ELb1ELb0ELb0EEENS1_21CollectiveEpilogueFwdINS6_IJSA_NS7_ILi256EEESB_EEES9_SE_SG_Li256ELb1ELb1ELb0ELb0EEENS1_36VarlenDynamicPersistentTileSchedulerILi128ELi96ELi256ELi128ELb0ELb1ELb1ELb1ELb1ELb1EEEEEEEEEvNT_6ParamsE,"ax",@progbits
	.align	128
.text._ZN7cutlass13device_kernelIN5flash11enable_sm90INS1_16FlashAttnFwdSm90INS1_25CollectiveMainloopFwdSm90ILi2EN4cute5tupleIJNS5_1CILi1EEES8_S8_EEENS6_IJNS7_ILi128EEENS7_ILi96EEENS7_ILi64EEEEEELi256ENS_10bfloat16_tEfNS_4arch4Sm90ELb1ELb0ELb0ELb1ELb1ELb0ELb1ELb1ELb0ELb1ELb0ELb0EEENS1_21CollectiveEpilogueFwdINS6_IJSA_NS7_ILi256EEESB_EEES9_SE_SG_Li256ELb1ELb1ELb0ELb0EEENS1_36VarlenDynamicPersistentTileSchedulerILi128ELi96ELi256ELi128ELb0ELb1ELb1ELb1ELb1ELb1EEEEEEEEEvNT_6ParamsE:
        .type           _ZN7cutlass13device_kernelIN5flash11enable_sm90INS1_16FlashAttnFwdSm90INS1_25CollectiveMainloopFwdSm90ILi2EN4cute5tupleIJNS5_1CILi1EEES8_S8_EEENS6_IJNS7_ILi128EEENS7_ILi96EEENS7_ILi64EEEEEELi256ENS_10bfloat16_tEfNS_4arch4Sm90ELb1ELb0ELb0ELb1ELb1ELb0ELb1ELb1ELb0ELb1ELb0ELb0EEENS1_21CollectiveEpilogueFwdINS6_IJSA_NS7_ILi256EEESB_EEES9_SE_SG_Li256ELb1ELb1ELb0ELb0EEENS1_36VarlenDynamicPersistentTileSchedulerILi128ELi96ELi256ELi128ELb0ELb1ELb1ELb1ELb1ELb1EEEEEEEEEvNT_6ParamsE,@function
        .size           _ZN7cutlass13device_kernelIN5flash11enable_sm90INS1_16FlashAttnFwdSm90INS1_25CollectiveMainloopFwdSm90ILi2EN4cute5tupleIJNS5_1CILi1EEES8_S8_EEENS6_IJNS7_ILi128EEENS7_ILi96EEENS7_ILi64EEEEEELi256ENS_10bfloat16_tEfNS_4arch4Sm90ELb1ELb0ELb0ELb1ELb1ELb0ELb1ELb1ELb0ELb1ELb0ELb0EEENS1_21CollectiveEpilogueFwdINS6_IJSA_NS7_ILi256EEESB_EEES9_SE_SG_Li256ELb1ELb1ELb0ELb0EEENS1_36VarlenDynamicPersistentTileSchedulerILi128ELi96ELi256ELi128ELb0ELb1ELb1ELb1ELb1ELb1EEEEEEEEEvNT_6ParamsE,(.L_x_15571 - _ZN7cutlass13device_kernelIN5flash11enable_sm90INS1_16FlashAttnFwdSm90INS1_25CollectiveMainloopFwdSm90ILi2EN4cute5tupleIJNS5_1CILi1EEES8_S8_EEENS6_IJNS7_ILi128EEENS7_ILi96EEENS7_ILi64EEEEEELi256ENS_10bfloat16_tEfNS_4arch4Sm90ELb1ELb0ELb0ELb1ELb1ELb0ELb1ELb1ELb0ELb1ELb0ELb0EEENS1_21CollectiveEpilogueFwdINS6_IJSA_NS7_ILi256EEESB_EEES9_SE_SG_Li256ELb1ELb1ELb0ELb0EEENS1_36VarlenDynamicPersistentTileSchedulerILi128ELi96ELi256ELi128ELb0ELb1ELb1ELb1ELb1ELb1EEEEEEEEEvNT_6ParamsE)
        .other          _ZN7cutlass13device_kernelIN5flash11enable_sm90INS1_16FlashAttnFwdSm90INS1_25CollectiveMainloopFwdSm90ILi2EN4cute5tupleIJNS5_1CILi1EEES8_S8_EEENS6_IJNS7_ILi128EEENS7_ILi96EEENS7_ILi64EEEEEELi256ENS_10bfloat16_tEfNS_4arch4Sm90ELb1ELb0ELb0ELb1ELb1ELb0ELb1ELb1ELb0ELb1ELb0ELb0EEENS1_21CollectiveEpilogueFwdINS6_IJSA_NS7_ILi256EEESB_EEES9_SE_SG_Li256ELb1ELb1ELb0ELb0EEENS1_36VarlenDynamicPersistentTileSchedulerILi128ELi96ELi256ELi128ELb0ELb1ELb1ELb1ELb1ELb1EEEEEEEEEvNT_6ParamsE,@"STO_CUDA_ENTRY STV_DEFAULT"
_ZN7cutlass13device_kernelIN5flash11enable_sm90INS1_16FlashAttnFwdSm90INS1_25CollectiveMainloopFwdSm90ILi2EN4cute5tupleIJNS5_1CILi1EEES8_S8_EEENS6_IJNS7_ILi128EEENS7_ILi96EEENS7_ILi64EEEEEELi256ENS_10bfloat16_tEfNS_4arch4Sm90ELb1ELb0ELb0ELb1ELb1ELb0ELb1ELb1ELb0ELb1ELb0ELb0EEENS1_21CollectiveEpilogueFwdINS6_IJSA_NS7_ILi256EEESB_EEES9_SE_SG_Li256ELb1ELb1ELb0ELb0EEENS1_36VarlenDynamicPersistentTileSchedulerILi128ELi96ELi256ELi128ELb0ELb1ELb1ELb1ELb1ELb1EEEEEEEEEvNT_6ParamsE:
        /* <DEDUP_REMOVED lines=47> */
.L_x_14717:
        /* <DEDUP_REMOVED lines=22> */
.L_x_14718:
        /* <DEDUP_REMOVED lines=18> */
.L_x_14719:
        /* <DEDUP_REMOVED lines=22> */
.L_x_14720:
        /* <DEDUP_REMOVED lines=23> */
.L_x_14721:
        /* <DEDUP_REMOVED lines=10> */
.L_x_14723:
        /* <DEDUP_REMOVED lines=20> */
[----:B------:R-:W-:Y:S01]  /*0a20*/  IMAD.MOV.U32 R224, RZ, RZ, RZ ;  /* 0x000000ffffe07224 */ /* 0x000fe200078e00ff */
[----:B------:R-:W-:Y:S01]  /*0a30*/  R2UR UR6, R14 ;  /* 0x000000000e0672ca */ /* 0x000fe200000e0000 */
[----:B------:R-:W0:Y:S01]  /*0a40*/  S2R R0, SR_TID.X ;  /* 0x0000000000007919 */ /* 0x000e220000002100 */
[----:B------:R-:W-:Y:S01]  /*0a50*/  UMOV UR39, URZ ;  /* 0x0000003f00277c82 */ /* 0x000fe20008000000 */
[----:B------:R-:W-:Y:S01]  /*0a60*/  UMOV UR38, URZ ;  /* 0x0000003f00267c82 */ /* 0x000fe20008000000 */
[----:B0-----:R-:W-:-:S05]  /*0a70*/  VIADD R12, R0, 0xffffff80 ;  /* 0xffffff80000c7836 */ /* 0x001fca0000000000 */
[----:B------:R-:W-:-:S04]  /*0a80*/  SHF.R.S32.HI R0, RZ, 0x1f, R12 ;  /* 0x0000001fff007819 */ /* 0x000fc8000001140c */
[CC--:B------:R-:W-:Y:S02]  /*0a90*/  LEA.HI R3, R0.reuse, R12.reuse, RZ, 0x7 ;  /* 0x0000000c00037211 */ /* 0x0c0fe400078f38ff */
[----:B------:R-:W-:Y:S02]  /*0aa0*/  LEA.HI R4, R0, R12, RZ, 0x5 ;  /* 0x0000000c00047211 */ /* 0x000fe400078f28ff */
[C---:B------:R-:W-:Y:S02]  /*0ab0*/  LOP3.LUT R225, R3.reuse, 0xffffff80, RZ, 0xc0, !PT ;  /* 0xffffff8003e17812 */ /* 0x040fe400078ec0ff */
[----:B------:R-:W-:Y:S01]  /*0ac0*/  SHF.R.S32.HI R226, RZ, 0x7, R3 ;  /* 0x00000007ffe27819 */ /* 0x000fe20000011403 */
[----:B------:R-:W-:Y:S02]  /*0ad0*/  IMAD.SHL.U32 R6, R4, 0x20, RZ ;  /* 0x0000002004067824 */ /* 0x000fe400078e00ff */
[----:B------:R-:W-:Y:S01]  /*0ae0*/  IMAD.IADD R225, R12, 0x1, -R225 ;  /* 0x000000010ce17824 */ /* 0x000fe200078e0ae1 */
[----:B------:R-:W-:-:S02]  /*0af0*/  LEA.HI R3, R3, R226, RZ, 0x1 ;  /* 0x000000e203037211 */ /* 0x000fc400078f08ff */
        /* <DEDUP_REMOVED lines=8> */
[----:B------:R-:W-:Y:S02]  /*0b80*/  LEA.HI R8, R8, R225, RZ, 0x5 ;  /* 0x000000e108087211 */ /* 0x000fe400078f28ff */
[----:B------:R-:W-:Y:S02]  /*0b90*/  LEA.HI R11, R11, R10, RZ, 0x3 ;  /* 0x0000000a0b0b7211 */ /* 0x000fe400078f18ff */
[----:B------:R-:W-:Y:S02]  /*0ba0*/  SHF.R.S32.HI R8, RZ, 0x5, R8 ;  /* 0x00000005ff087819 */ /* 0x000fe40000011408 */
[----:B------:R-:W-:Y:S02]  /*0bb0*/  LOP3.LUT R11, R11, 0xfffffff8, RZ, 0xc0, !PT ;  /* 0xfffffff80b0b7812 */ /* 0x000fe400078ec0ff */
[----:B------:R-:W-:-:S03]  /*0bc0*/  LOP3.LUT R3, R3, 0x3fffffe, RZ, 0xc0, !PT ;  /* 0x03fffffe03037812 */ /* 0x000fc600078ec0ff */
        /* <DEDUP_REMOVED lines=8> */
[----:B------:R-:W-:Y:S02]  /*0c50*/  LOP3.LUT R4, R2, 0x3fffff0, RZ, 0xc0, !PT ;  /* 0x03fffff002047812 */ /* 0x000fe400078ec0ff */
[----:B------:R-:W-:-:S02]  /*0c60*/  LOP3.LUT R219, R0, 0xfffffff8, RZ, 0xc0, !PT ;  /* 0xfffffff800db7812 */ /* 0x000fc400078ec0ff */
[----:B------:R-:W-:Y:S01]  /*0c70*/  LEA.HI R2, R2, R5, RZ, 0x1 ;  /* 0x0000000502027211 */ /* 0x000fe200078f08ff */
[C---:B------:R-:W-:Y:S01]  /*0c80*/  IMAD.IADD R4, R12.reuse, 0x1, -R4 ;  /* 0x000000010c047824 */ /* 0x040fe200078e0a04 */
[----:B------:R-:W-:Y:S01]  /*0c90*/  IADD3 R219, R12, -R219, RZ ;  /* 0x800000db0cdb7210 */ /* 0x000fe20007ffe0ff */
[----:B------:R-:W-:Y:S01]  /*0ca0*/  ULOP3.LUT UR4, UR4, 0x1, URZ, 0xfc, !UPT ;  /* 0x0000000104047892 */ /* 0x000fe2000f8efc3f */
[----:B------:R-:W-:Y:S01]  /*0cb0*/  LOP3.LUT R2, R2, 0x1ffffffe, RZ, 0xc0, !PT ;  /* 0x1ffffffe02027812 */ /* 0x000fe200078ec0ff */
[----:B------:R-:W-:Y:S01]  /*0cc0*/  IMAD R7, R4, 0x40, R7 ;  /* 0x0000004004077824 */ /* 0x000fe200078e0207 */
[----:B------:R-:W-:Y:S01]  /*0cd0*/  LEA.HI R4, R6, R6, RZ, 0x1 ;  /* 0x0000000606047211 */ /* 0x000fe200078f08ff */
[----:B------:R-:W-:Y:S01]  /*0ce0*/  IMAD.SHL.U32 R200, R219, 0x8, RZ ;  /* 0x00000008dbc87824 */ /* 0x000fe200078e00ff */
[----:B------:R-:W-:Y:S01]  /*0cf0*/  SHF.R.S32.HI R223, RZ, 0x3, R0 ;  /* 0x00000003ffdf7819 */ /* 0x000fe20000011400 */
[----:B------:R-:W-:Y:S01]  /*0d00*/  IMAD.IADD R2, R5, 0x1, -R2 ;  /* 0x0000000105027824 */ /* 0x000fe200078e0a02 */
[----:B------:R-:W-:Y:S01]  /*0d10*/  LOP3.LUT R5, R4, 0x1ffffffe, RZ, 0xc0, !PT ;  /* 0x1ffffffe04057812 */ /* 0x000fe200078ec0ff */
        /* <DEDUP_REMOVED lines=8> */
[----:B------:R-:W-:Y:S01]  /*0da0*/  IMAD R228, R2, 0x8, R7 ;  /* 0x0000000802e47824 */ /* 0x000fe200078e0207 */
[----:B------:R-:W-:Y:S01]  /*0db0*/  SHF.R.S32.HI R2, RZ, 0x1f, R218 ;  /* 0x0000001fff027819 */ /* 0x000fe200000114da */
[----:B------:R-:W-:-:S02]  /*0dc0*/  IMAD.MOV.U32 R7, RZ, RZ, R15 ;  /* 0x000000ffff077224 */ /* 0x000fc400078e000f */
[----:B------:R-:W-:Y:S02]  /*0dd0*/  IMAD.U32 R229, RZ, RZ, UR4 ;  /* 0x00000004ffe57e24 */ /* 0x000fe4000f8e00ff */
[----:B------:R-:W-:Y:S02]  /*0de0*/  IMAD.IADD R215, R225, 0x1, -R0 ;  /* 0x00000001e1d77824 */ /* 0x000fe400078e0a00 */
[----:B------:R-:W-:-:S07]  /*0df0*/  IMAD R214, R214, 0x8, R227 ;  /* 0x00000008d6d67824 */ /* 0x000fce00078e02e3 */
.L_x_14784:
[----:B012---:R-:W0:Y:S01]  /*0e00*/  LDC.64 R2, c[0x0][0xd88] ;  /* 0x00036200ff027b82 */ /* 0x007e220000000a00 */
[----:B------:R-:W-:Y:S01]  /*0e10*/  ULDC.64 UR8, c[0x0][0xb20] ;  /* 0x0002c80000087ab9 */ /* 0x000fe20000000a00 */
[----:B------:R-:W-:Y:S01]  /*0e20*/  ULDC.64 UR10, c[0x0][0xb10] ;  /* 0x0002c400000a7ab9 */ /* 0x000fe20000000a00 */
[----:B0-----:R-:W-:-:S06]  /*0e30*/  IMAD.WIDE R2, R7, 0x4, R2 ;  /* 0x0000000407027825 */ /* 0x001fcc00078e0202 */
[----:B------:R-:W2:Y:S01]  /*0e40*/  LDG.E R2, desc[UR36][R2.64] ;  /* 0x0000002402027981 */ /* 0x000ea2000c1e1900 */
[----:B------:R-:W-:Y:S01]  /*0e50*/  UISETP.NE.U32.AND UP0, UPT, UR8, URZ, UPT ;  /* 0x0000003f0800728c */ /* 0x000fe2000bf05070 */
[----:B------:R-:W-:Y:S01]  /*0e60*/  IMAD.MOV.U32 R0, RZ, RZ, RZ ;  /* 0x000000ffff007224 */ /* 0x000fe200078e00ff */
[----:B------:R-:W-:Y:S02]  /*0e70*/  UISETP.NE.U32.AND UP1, UPT, UR10, URZ, UPT ;  /* 0x0000003f0a00728c */ /* 0x000fe4000bf25070 */
[----:B------:R-:W-:Y:S02]  /*0e80*/  UISETP.NE.AND.EX UP0, UPT, UR9, URZ, UPT, UP0 ;  /* 0x0000003f0900728c */ /* 0x000fe4000bf05300 */
[----:B------:R-:W-:-:S04]  /*0e90*/  UISETP.NE.AND.EX UP1, UPT, UR11, URZ, UPT, UP1 ;  /* 0x0000003f0b00728c */ /* 0x000fc8000bf25310 */
[----:B------:R-:W-:Y:S02]  /*0ea0*/  PLOP3.LUT P0, PT, PT, PT, UP0, 0x80, 0x0 ;  /* 0x000000000000781c */ /* 0x000fe40003f0f008 */
[----:B------:R-:W-:Y:S02]  /*0eb0*/  PLOP3.LUT P2, PT, PT, PT, UP1, 0x80, 0x0 ;  /* 0x000000000000781c */ /* 0x000fe40003f4f018 */
[----:B--2---:R-:W-:-:S13]  /*0ec0*/  R2UR UR4, R2 ;  /* 0x00000000020472ca */ /* 0x004fda00000e0000 */
[----:B------:R-:W-:Y:S02]  /*0ed0*/  USHF.R.S32.HI UR7, URZ, 0x1f, UR4 ;  /* 0x0000001f3f077899 */ /* 0x000fe40008011404 */
[----:B------:R-:W-:Y:S01]  /*0ee0*/  IMAD.U32 R220, RZ, RZ, UR4 ;  /* 0x00000004ffdc7e24 */ /* 0x000fe2000f8e00ff */
[----:B------:R-:W-:-:S04]  /*0ef0*/  @UP0 ULEA UR8, UP2, UR4, UR8, 0x2 ;  /* 0x0000000804080291 */ /* 0x000fc8000f84103f */
[----:B------:R-:W-:Y:S02]  /*0f00*/  @UP0 ULEA.HI.X UR9, UR4, UR9, UR7, 0x2, UP2 ;  /* 0x0000000904090291 */ /* 0x000fe400090f1407 */
[----:B------:R-:W-:Y:S01]  /*0f10*/  MOV R222, UR7 ;  /* 0x0000000700de7c02 */ /* 0x000fe20008000f00 */
[----:B------:R-:W-:Y:S01]  /*0f20*/  @UP1 ULEA UR10, UP0, UR4, UR10, 0x2 ;  /* 0x0000000a040a1291 */ /* 0x000fe2000f80103f */
[----:B------:R-:W-:-:S03]  /*0f30*/  IMAD.U32 R2, RZ, RZ, UR8 ;  /* 0x00000008ff027e24 */ /* 0x000fc6000f8e00ff */
[----:B------:R-:W-:Y:S01]  /*0f40*/  @UP1 ULEA.HI.X UR11, UR4, UR11, UR7, 0x2, UP0 ;  /* 0x0000000b040b1291 */ /* 0x000fe200080f1407 */
[----:B------:R-:W-:Y:S01]  /*0f50*/  IMAD.U32 R3, RZ, RZ, UR9 ;  /* 0x00000009ff037e24 */ /* 0x000fe2000f8e00ff */
[----:B------:R-:W-:Y:S01]  /*0f60*/  ULDC.64 UR8, c[0x0][0x418] ;  /* 0x0001060000087ab9 */ /* 0x000fe20000000a00 */
[----:B------:R-:W-:Y:S01]  /*0f70*/  IMAD.U32 R212, RZ, RZ, UR10 ;  /* 0x0000000affd47e24 */ /* 0x000fe2000f8e00ff */
[----:B------:R-:W-:Y:S01]  /*0f80*/  ULDC UR4, c[0x0][0x424] ;  /* 0x0001090000047ab9 */ /* 0x000fe20000000800 */
[----:B------:R-:W-:Y:S01]  /*0f90*/  ULDC UR7, c[0x0][0x2f0] ;  /* 0x0000bc0000077ab9 */ /* 0x000fe20000000800 */
[----:B------:R-:W-:Y:S01]  /*0fa0*/  IMAD.U32 R213, RZ, RZ, UR11 ;  /* 0x0000000bffd57e24 */ /* 0x000fe2000f8e00ff */
[----:B------:R0:W5:Y:S04]  /*0fb0*/  @P0 LDG.E R0, desc[UR36][R2.64] ;  /* 0x0000002402000981 */ /* 0x000168000c1e1900 */
[----:B------:R0:W5:Y:S01]  /*0fc0*/  @P2 LDG.E R212, desc[UR36][R212.64] ;  /* 0x00000024d4d42981 */ /* 0x000162000c1e1900 */
[----:B------:R-:W-:Y:S01]  /*0fd0*/  UISETP.NE.U32.AND UP0, UPT, UR8, URZ, UPT ;  /* 0x0000003f0800728c */ /* 0x000fe2000bf05070 */
[----:B------:R-:W-:-:S03]  /*0fe0*/  IMAD.U32 R221, RZ, RZ, UR6 ;  /* 0x00000006ffdd7e24 */ /* 0x000fc6000f8e00ff */
[----:B------:R-:W-:-:S03]  /*0ff0*/  UISETP.NE.AND.EX UP0, UPT, UR9, URZ, UPT, UP0 ;  /* 0x0000003f0900728c */ /* 0x000fc6000bf05300 */
[----:B------:R-:W-:Y:S01]  /*1000*/  ULDC.64 UR8, c[0x0][0xb18] ;  /* 0x0002c60000087ab9 */ /* 0x000fe20000000a00 */
[----:B------:R-:W-:Y:S01]  /*1010*/  USEL UR4, UR4, 0x1, UP0 ;  /* 0x0000000104047887 */ /* 0x000fe20008000000 */
[----:B------:R-:W-:-:S03]  /*1020*/  ISETP.NE.U32.AND P1, PT, RZ, UR8, PT ;  /* 0x00000008ff007c0c */ /* 0x000fc6000bf25070 */
[----:B------:R-:W-:Y:S01]  /*1030*/  UIMAD UR4, UR4, UR7, URZ ;  /* 0x00000007040472a4 */ /* 0x000fe2000f8e023f */
[----:B------:R-:W-:Y:S01]  /*1040*/  ISETP.NE.AND.EX P1, PT, RZ, UR9, PT, P1 ;  /* 0x00000009ff007c0c */ /* 0x000fe2000bf25310 */
[----:B0--34-:R-:W-:-:S12]  /*1050*/  @P2 BRA `(.L_x_14724) ;  /* 0x0000000000342947 */ /* 0x019fd80003800000 */
[----:B------:R-:W-:Y:S01]  /*1060*/  ULDC.64 UR6, c[0x0][0xaf8] ;  /* 0x0002be0000067ab9 */ /* 0x000fe20000000a00 */
[----:B-----5:R-:W0:Y:S01]  /*1070*/  LDC R212, c[0x0][0x288] ;  /* 0x0000a200ffd47b82 */ /* 0x020e220000000800 */
[----:B------:R-:W-:-:S04]  /*1080*/  ISETP.NE.U32.AND P0, PT, RZ, UR6, PT ;  /* 0x00000006ff007c0c */ /* 0x000fc8000bf05070 */
[----:B------:R-:W-:-:S13]  /*1090*/  ISETP.NE.AND.EX P0, PT, RZ, UR7, PT, P0 ;  /* 0x00000007ff007c0c */ /* 0x000fda000bf05300 */
[----:B------:R-:W-:Y:S05]  /*10a0*/  @!P0 BRA `(.L_x_14724) ;  /* 0x0000000000208947 */ /* 0x000fea0003800000 */
[----:B------:R-:W-:Y:S01]  /*10b0*/  R2UR UR10, R220 ;  /* 0x00000000dc0a72ca */ /* 0x000fe200000e0000 */
[----:B------:R-:W-:-:S12]  /*10c0*/  ULDC.64 UR6, c[0x0][0xaf8] ;  /* 0x0002be0000067ab9 */ /* 0x000fd80000000a00 */
[----:B------:R-:W-:-:S06]  /*10d0*/  UIMAD.WIDE UR6, UR10, 0x4, UR6 ;  /* 0x000000040a0678a5 */ /* 0x000fcc000f8e0206 */
[----:B------:R-:W-:Y:S02]  /*10e0*/  IMAD.U32 R2, RZ, RZ, UR6 ;  /* 0x00000006ff027e24 */ /* 0x000fe4000f8e00ff */
[----:B------:R-:W-:-:S05]  /*10f0*/  IMAD.U32 R3, RZ, RZ, UR7 ;  /* 0x00000007ff037e24 */ /* 0x000fca000f8e00ff */
[----:B0-----:R-:W2:Y:S04]  /*1100*/  LDG.E R212, desc[UR36][R2.64] ;  /* 0x0000002402d47981 */ /* 0x001ea8000c1e1900 */
[----:B------:R-:W2:Y:S02]  /*1110*/  LDG.E R5, desc[UR36][R2.64+0x4] ;  /* 0x0000042402057981 */ /* 0x000ea4000c1e1900 */
[----:B--2---:R-:W-:-:S07]  /*1120*/  IMAD.IADD R212, R5, 0x1, -R212 ;  /* 0x0000000105d47824 */ /* 0x004fce00078e0ad4 */
.L_x_14724:
[----:B------:R-:W-:Y:S01]  /*1130*/  IMAD.U32 R213, RZ, RZ, UR4 ;  /* 0x00000004ffd57e24 */ /* 0x000fe2000f8e00ff */
[----:B------:R-:W-:Y:S06]  /*1140*/  @!P1 BRA `(.L_x_14725) ;  /* 0x0000000000209947 */ /* 0x000fec0003800000 */
[----:B------:R-:W-:Y:S02]  /*1150*/  R2UR UR6, R220 ;  /* 0x00000000dc0672ca */ /* 0x000fe400000e0000 */
[----:B------:R-:W-:-:S11]  /*1160*/  R2UR UR7, R222 ;  /* 0x00000000de0772ca */ /* 0x000fd600000e0000 */
[----:B------:R-:W-:-:S04]  /*1170*/  ULEA UR4, UP0, UR6, UR8, 0x2 ;  /* 0x0000000806047291 */ /* 0x000fc8000f80103f */
[----:B------:R-:W-:Y:S02]  /*1180*/  ULEA.HI.X UR6, UR6, UR9, UR7, 0x2, UP0 ;  /* 0x0000000906067291 */ /* 0x000fe400080f1407 */
[----:B------:R-:W-:-:S04]  /*1190*/  IMAD.U32 R2, RZ, RZ, UR4 ;  /* 0x00000004ff027e24 */ /* 0x000fc8000f8e00ff */
[----:B------:R-:W-:-:S05]  /*11a0*/  IMAD.U32 R3, RZ, RZ, UR6 ;  /* 0x00000006ff037e24 */ /* 0x000fca000f8e00ff */
[----:B------:R1:W5:Y:S01]  /*11b0*/  LDG.E R213, desc[UR36][R2.64] ;  /* 0x0000002402d57981 */ /* 0x000362000c1e1900 */
[----:B------:R-:W-:Y:S05]  /*11c0*/  BRA `(.L_x_14726) ;  /* 0x0000000000307947 */ /* 0x000fea0003800000 */
.L_x_14725:
[----:B------:R-:W-:Y:S02]  /*11d0*/  ULDC.64 UR6, c[0x0][0xb00] ;  /* 0x0002c00000067ab9 */ /* 0x000fe40000000a00 */
[----:B------:R-:W-:-:S04]  /*11e0*/  ISETP.NE.U32.AND P0, PT, RZ, UR6, PT ;  /* 0x00000006ff007c0c */ /* 0x000fc8000bf05070 */
[----:B------:R-:W-:-:S13]  /*11f0*/  ISETP.NE.AND.EX P0, PT, RZ, UR7, PT, P0 ;  /* 0x00000007ff007c0c */ /* 0x000fda000bf05300 */
[----:B------:R-:W-:Y:S05]  /*1200*/  @!P0 BRA `(.L_x_14726) ;  /* 0x0000000000208947 */ /* 0x000fea0003800000 */
[----:B------:R-:W-:Y:S01]  /*1210*/  R2UR UR4, R220 ;  /* 0x00000000dc0472ca */ /* 0x000fe200000e0000 */
[----:B------:R-:W-:-:S12]  /*1220*/  ULDC.64 UR6, c[0x0][0xb00] ;  /* 0x0002c00000067ab9 */ /* 0x000fd80000000a00 */
[----:B------:R-:W-:-:S06]  /*1230*/  UIMAD.WIDE UR6, UR4, 0x4, UR6 ;  /* 0x00000004040678a5 */ /* 0x000fcc000f8e0206 */
[----:B------:R-:W-:Y:S01]  /*1240*/  MOV R2, UR6 ;  /* 0x0000000600027c02 */ /* 0x000fe20008000f00 */
[----:B------:R-:W-:-:S05]  /*1250*/  IMAD.U32 R3, RZ, RZ, UR7 ;  /* 0x00000007ff037e24 */ /* 0x000fca000f8e00ff */
[----:B------:R-:W2:Y:S04]  /*1260*/  LDG.E R213, desc[UR36][R2.64] ;  /* 0x0000002402d57981 */ /* 0x000ea8000c1e1900 */
[----:B------:R-:W2:Y:S02]  /*1270*/  LDG.E R4, desc[UR36][R2.64+0x4] ;  /* 0x0000042402047981 */ /* 0x000ea4000c1e1900 */
[----:B--2---:R-:W-:-:S07]  /*1280*/  IMAD.IADD R213, R4, 0x1, -R213 ;  /* 0x0000000104d57824 */ /* 0x004fce00078e0ad5 */
.L_x_14726:
[----:B-1----:R-:W1:Y:S01]  /*1290*/  LDC R2, c[0x0][0x448] ;  /* 0x00011200ff027b82 */ /* 0x002e620000000800 */
[----:B------:R-:W-:Y:S01]  /*12a0*/  USHF.L.U32 UR61, UR5, 0x7, URZ ;  /* 0x00000007053d7899 */ /* 0x000fe2000800063f */
[----:B-----5:R-:W-:Y:S01]  /*12b0*/  IMAD.IADD R213, R213, 0x1, -R0 ;  /* 0x00000001d5d57824 */ /* 0x020fe200078e0a00 */
[----:B------:R-:W-:Y:S01]  /*12c0*/  CS2R R148, SRZ ;  /* 0x0000000000947805 */ /* 0x000fe2000001ff00 */
[----:B------:R-:W-:Y:S01]  /*12d0*/  IMAD.MOV.U32 R150, RZ, RZ, RZ ;  /* 0x000000ffff967224 */ /* 0x000fe200078e00ff */
[----:B------:R-:W-:Y:S01]  /*12e0*/  UIADD3 UR4, UR61, 0x7f, URZ ;  /* 0x0000007f3d047890 */ /* 0x000fe2000fffe03f */
[----:B------:R-:W-:Y:S02]  /*12f0*/  CS2R R146, SRZ ;  /* 0x0000000000927805 */ /* 0x000fe4000001ff00 */
[----:B0-----:R-:W-:Y:S02]  /*1300*/  IADD3 R3, R213, 0x60, -R212 ;  /* 0x00000060d5037810 */ /* 0x001fe40007ffe8d4 */
        /* <DEDUP_REMOVED lines=16> */
[----:B-1----:R-:W-:Y:S02]  /*1410*/  ISETP.NE.AND P0, PT, R2, 0x1, PT ;  /* 0x000000010200780c */ /* 0x002fe40003f05270 */
        /* <DEDUP_REMOVED lines=12> */
[----:B------:R-:W0:Y:S01]  /*14e0*/  @P0 LDC R2, c[0x0][0x44c] ;  /* 0x00011300ff020b82 */ /* 0x000e220000000800 */
[----:B------:R-:W-:Y:S02]  /*14f0*/  CS2R R92, SRZ ;  /* 0x00000000005c7805 */ /* 0x000fe4000001ff00 */
[----:B------:R-:W-:Y:S02]  /*1500*/  CS2R R90, SRZ ;  /* 0x00000000005a7805 */ /* 0x000fe4000001ff00 */
[----:B------:R-:W-:-:S02]  /*1510*/  CS2R R88, SRZ ;  /* 0x0000000000587805 */ /* 0x000fc4000001ff00 */
[----:B------:R-:W-:Y:S02]  /*1520*/  CS2R R82, SRZ ;  /* 0x0000000000527805 */ /* 0x000fe4000001ff00 */
[----:B------:R-:W-:Y:S02]  /*1530*/  CS2R R84, SRZ ;  /* 0x0000000000547805 */ /* 0x000fe4000001ff00 */
[----:B------:R-:W-:Y:S02]  /*1540*/  CS2R R8, SRZ ;  /* 0x0000000000087805 */ /* 0x000fe4000001ff00 */
        /* <DEDUP_REMOVED lines=25> */
[----:B-1----:R-:W-:Y:S01]  /*16e0*/  @P0 SHF.R.U32.HI R0, RZ, R5, R2 ;  /* 0x00000005ff000219 */ /* 0x002fe20000011602 */
[----:B------:R-:W-:Y:S01]  /*16f0*/  VIADD R2, R213, 0x5f ;  /* 0x0000005fd5027836 */ /* 0x000fe20000000000 */
[----:B------:R-:W-:Y:S02]  /*1700*/  PLOP3.LUT P0, PT, PT, PT, PT, 0x80, 0x0 ;  /* 0x000000000000781c */ /* 0x000fe40003f0f070 */
[----:B------:R-:W-:Y:S02]  /*1710*/  CS2R R36, SRZ ;  /* 0x0000000000247805 */ /* 0x000fe4000001ff00 */
[----:B------:R-:W-:Y:S01]  /*1720*/  CS2R R32, SRZ ;  /* 0x0000000000207805 */ /* 0x000fe2000001ff00 */
[----:B------:R-:W-:Y:S01]  /*1730*/  IMAD.IADD R0, R3, 0x1, R0 ;  /* 0x0000000103007824 */ /* 0x000fe200078e0200 */
[----:B------:R-:W-:Y:S01]  /*1740*/  CS2R R26, SRZ ;  /* 0x00000000001a7805 */ /* 0x000fe2000001ff00 */
[----:B------:R-:W-:Y:S01]  /*1750*/  IMAD.HI R2, R2, 0x2aaaaaab, RZ ;  /* 0x2aaaaaab02027827 */ /* 0x000fe200078e02ff */
[----:B------:R-:W-:-:S02]  /*1760*/  CS2R R28, SRZ ;  /* 0x00000000001c7805 */ /* 0x000fc4000001ff00 */
[----:B------:R-:W-:Y:S01]  /*1770*/  CS2R R24, SRZ ;  /* 0x0000000000187805 */ /* 0x000fe2000001ff00 */
[----:B------:R-:W-:Y:S01]  /*1780*/  IMAD.HI R0, R0, 0x2aaaaaab, RZ ;  /* 0x2aaaaaab00007827 */ /* 0x000fe200078e02ff */
[----:B------:R-:W-:-:S03]  /*1790*/  SHF.R.U32.HI R3, RZ, 0x1f, R2 ;  /* 0x0000001fff037819 */ /* 0x000fc60000011602 */
[----:B------:R-:W-:Y:S01]  /*17a0*/  IMAD.MOV.U32 R10, RZ, RZ, RZ ;  /* 0x000000ffff0a7224 */ /* 0x000fe200078e00ff */
[----:B------:R-:W-:Y:S02]  /*17b0*/  SHF.R.U32.HI R5, RZ, 0x1f, R0 ;  /* 0x0000001fff057819 */ /* 0x000fe40000011600 */
[----:B------:R-:W-:Y:S02]  /*17c0*/  LEA.HI.SX32 R3, R2, R3, 0x1c ;  /* 0x0000000302037211 */ /* 0x000fe400078fe2ff */
[----:B------:R-:W-:Y:S01]  /*17d0*/  LEA.HI.SX32 R202, R0, R5, 0x1c ;  /* 0x0000000500ca7211 */ /* 0x000fe200078fe2ff */
[----:B------:R-:W-:-:S03]  /*17e0*/  IMAD.MOV.U32 R0, RZ, RZ, RZ ;  /* 0x000000ffff007224 */ /* 0x000fc600078e00ff */
[----:B------:R-:W-:Y:S02]  /*17f0*/  VIMNMX R202, R3, R202, PT ;  /* 0x000000ca03ca7248 */ /* 0x000fe40003fe0100 */
[----:B------:R-:W-:Y:S02]  /*1800*/  CS2R R2, SRZ ;  /* 0x0000000000027805 */ /* 0x000fe4000001ff00 */
        /* <DEDUP_REMOVED lines=41> */
.L_x_14728:
[----:B------:R-:W-:Y:S01]  /*1aa0*/  LEA.HI R0, R224, R224, RZ, 0x1 ;  /* 0x000000e0e0007211 */ /* 0x000fe200078f08ff */
[----:B------:R-:W0:Y:S03]  /*1ab0*/  S2R R2, SR_TID.X ;  /* 0x0000000000027919 */ /* 0x000e260000002100 */
[----:B------:R-:W-:-:S05]  /*1ac0*/  LOP3.LUT R3, R0, 0xfffffffe, RZ, 0xc0, !PT ;  /* 0xfffffffe00037812 */ /* 0x000fca00078ec0ff */
[----:B------:R-:W-:-:S05]  /*1ad0*/  IMAD.IADD R0, R224, 0x1, -R3 ;  /* 0x00000001e0007824 */ /* 0x000fca00078e0a03 */
[----:B------:R-:W-:-:S04]  /*1ae0*/  SHF.L.U32 R0, R0, 0x1f, RZ ;  /* 0x0000001f00007819 */ /* 0x000fc800000006ff */
[----:B------:R-:W1:Y:S01]  /*1af0*/  SYNCS.PHASECHK.TRANS64.TRYWAIT P0, [UR40+0x32400], R0 ;  /* 0x03240000ff0075a7 */ /* 0x000e620008000168 */
[----:B0-----:R-:W-:-:S05]  /*1b00*/  SHF.R.U32.HI R2, RZ, 0x7, R2 ;  /* 0x00000007ff027819 */ /* 0x001fca0000011602 */
[----:B------:R-:W-:Y:S01]  /*1b10*/  VIADD R207, R2, 0x8 ;  /* 0x0000000802cf7836 */ /* 0x000fe20000000000 */
[----:B-1----:R-:W-:Y:S06]  /*1b20*/  @!P0 BRA `(.L_x_14729) ;  /* 0x00000110005c8947 */ /* 0x002fec0003800000 */
.L_x_14875:
[----:B------:R-:W-:Y:S05]  /*1b30*/  WARPSYNC.ALL ;  /* 0x0000000000007948 */ /* 0x000fea0003800000 */
[----:B------:R-:W-:Y:S01]  /*1b40*/  R2UR UR4, R229 ;  /* 0x00000000e50472ca */ /* 0x000fe200000e0000 */
[----:B------:R1:W-:-:S12]  /*1b50*/  BAR.SYNC.DEFER_BLOCKING R207, 0x100 ;  /* 0x000400cf0000751d */ /* 0x0003d80000010000 */
[----:B------:R-:W-:-:S05]  /*1b60*/  IMAD.U32 R2, RZ, RZ, UR4 ;  /* 0x00000004ff027e24 */ /* 0x000fca000f8e00ff */
[----:B------:R-:W-:-:S13]  /*1b70*/  ISETP.NE.AND P0, PT, R2, 0x3, PT ;  /* 0x000000030200780c */ /* 0x000fda0003f05270 */
[----:B-1----:R-:W-:Y:S05]  /*1b80*/  @!P0 BRA `(.L_x_14730) ;  /* 0x0000000000048947 */ /* 0x002fea0003800000 */
[----:B------:R-:W-:Y:S01]  /*1b90*/  BPT.TRAP 0x1 ;  /* 0x000000040000795c */ /* 0x000fe20000300000 */
.L_x_14730:
[----:B------:R-:W-:Y:S01]  /*1ba0*/  ULEA UR6, UR38, UR40, 0x3 ;  /* 0x0000002826067291 */ /* 0x000fe2000f8e183f */
[----:B------:R-:W-:-:S05]  /*1bb0*/  IMAD.U32 R2, RZ, RZ, UR39 ;  /* 0x00000027ff027e24 */ /* 0x000fca000f8e00ff */
[----:B------:R-:W-:-:S04]  /*1bc0*/  SHF.L.U32 R2, R2, 0x1f, RZ ;  /* 0x0000001f02027819 */ /* 0x000fc800000006ff */
[----:B------:R1:W2:Y:S01]  /*1bd0*/  SYNCS.PHASECHK.TRANS64.TRYWAIT P1, [UR6+0x32430], R2 ;  /* 0x03243002ff0075a7 */ /* 0x0002a20008020146 */
[----:B------:R-:W-:Y:S05]  /*1be0*/  @!P0 BRA `(.L_x_14731) ;  /* 0x0000000000048947 */ /* 0x000fea0003800000 */
[----:B------:R-:W-:Y:S01]  /*1bf0*/  BPT.TRAP 0x1 ;  /* 0x000000040000795c */ /* 0x000fe20000300000 */
.L_x_14731:
[----:B--2---:R-:W-:Y:S05]  /*1c00*/  @P1 BRA `(.L_x_14732) ;  /* 0x0000000000081947 */ /* 0x004fea0003800000 */
[----:B------:R-:W2:Y:S02]  /*1c10*/  SYNCS.PHASECHK.TRANS64.TRYWAIT P1, [UR6+0x32430], R2 ;  /* 0x03243002ff0075a7 */ /* 0x000ea40008020146 */
[----:B--2---:R-:W-:Y:S05]  /*1c20*/  @!P1 BRA `(.L_x_14733) ;  /* 0x0000011000349947 */ /* 0x004fea0003800000 */
.L_x_14732:
        /* <DEDUP_REMOVED lines=9> */
[----:B------:R-:W-:Y:S01]  /*1cc0*/  MOV R20, UR5 ;  /* 0x0000000500147c02 */ /* 0x000fe20008000f00 */
        /* <DEDUP_REMOVED lines=38> */
.L_x_14876:
[----:B------:R-:W-:Y:S05]  /*1f30*/  @!P0 BRA `(.L_x_14735) ;  /* 0x0000000000048947 */ /* 0x000fea0003800000 */
[----:B------:R-:W-:Y:S01]  /*1f40*/  BPT.TRAP 0x1 ;  /* 0x000000040000795c */ /* 0x000fe20000300000 */
.L_x_14735:
[----:B------:R2:W3:Y:S01]  /*1f50*/  SYNCS.PHASECHK.TRANS64.TRYWAIT P1, [UR6+0x32450], R2 ;  /* 0x03245002ff0075a7 */ /* 0x0004e20008020146 */
[----:B------:R-:W-:Y:S05]  /*1f60*/  @!P0 BRA `(.L_x_14736) ;  /* 0x0000000000048947 */ /* 0x000fea0003800000 */
[----:B------:R-:W-:Y:S01]  /*1f70*/  BPT.TRAP 0x1 ;  /* 0x000000040000795c */ /* 0x000fe20000300000 */
.L_x_14736:
[----:B---3--:R-:W-:Y:S05]  /*1f80*/  @P1 BRA `(.L_x_14737) ;  /* 0x0000000000081947 */ /* 0x008fea0003800000 */
[----:B------:R-:W3:Y:S02]  /*1f90*/  SYNCS.PHASECHK.TRANS64.TRYWAIT P1, [UR6+0x32450], R2 ;  /* 0x03245002ff0075a7 */ /* 0x000ee40008020146 */
[----:B---3--:R-:W-:Y:S05]  /*1fa0*/  @!P1 BRA `(.L_x_14738) ;  /* 0x0000010c00849947 */ /* 0x008fea0003800000 */
.L_x_14737:
        /* <DEDUP_REMOVED lines=84> */
[----:B------:R-:W-:Y:S01]  /*24f0*/  MOV R6, UR12 ;  /* 0x0000000c00067c02 */ /* 0x000fe20008000f00 */
        /* <DEDUP_REMOVED lines=57> */
.L_x_14739:
[----:B------:R-:W1:Y:S01]  /*2890*/  LDC R4, c[0x0][0x448] ;  /* 0x00011200ff047b82 */ /* 0x000e620000000800 */
[----:B------:R-:W-:Y:S01]  /*28a0*/  ULDC UR5, c[0x0][0xa80] ;  /* 0x0002a00000057ab9 */ /* 0x000fe20000000800 */
[----:B------:R-:W-:Y:S02]  /*28b0*/  UIADD3 UR10, UR6, 0x32440, URZ ;  /* 0x00032440060a7890 */ /* 0x000fe4000fffe03f */
[----:B------:R-:W-:Y:S02]  /*28c0*/  ULOP3.LUT UR7, UR7, 0x3000000, URZ, 0xfc, !UPT ;  /* 0x0300000007077892 */ /* 0x000fe4000f8efc3f */
[----:B------:R-:W-:Y:S02]  /*28d0*/  UPRMT UR10, UR48, 0x654, UR10 ;  /* 0x00000654300a7896 */ /* 0x000fe4000800000a */
[----:B------:R-:W-:Y:S01]  /*28e0*/  UIMAD UR4, UR38, 0xc00, UR7 ;  /* 0x00000c00260478a4 */ /* 0x000fe2000f8e0207 */
[----:B------:R-:W-:-:S06]  /*28f0*/  UMOV UR11, 0x40000040 ;  /* 0x40000040000b7882 */ /* 0x000fcc0000000000 */
[----:B------:R-:W-:Y:S01]  /*2900*/  SYNCS.ARRIVE.TRANS64.RED.A1T0 RZ, [UR10], RZ ;  /* 0x000000ffffff79a7 */ /* 0x000fe2000810040a */
[----:B------:R-:W-:Y:S01]  /*2910*/  UMOV UR10, UR4 ;  /* 0x00000004000a7c82 */ /* 0x000fe20008000000 */
[----:B------:R2:W-:Y:S01]  /*2920*/  BAR.SYNC.DEFER_BLOCKING R207, 0x100 ;  /* 0x000400cf0000751d */ /* 0x0005e20000010000 */
[----:B-1----:R-:W-:Y:S01]  /*2930*/  ISETP.NE.AND P6, PT, R4, 0x1, PT ;  /* 0x000000010400780c */ /* 0x002fe20003fc5270 */
[----:B------:R-:W-:-:S12]  /*2940*/  VIADD R4, R214, UR61 ;  /* 0x0000003dd6047c36 */ /* 0x000fd80008000000 */
[----:B------:R-:W1:Y:S08]  /*2950*/  @P6 LDC R5, c[0x0][0x44c] ;  /* 0x00011300ff056b82 */ /* 0x000e700000000800 */
[----:B------:R-:W3:Y:S01]  /*2960*/  @P6 LDC R72, c[0x0][0x450] ;  /* 0x00011400ff486b82 */ /* 0x000ee20000000800 */
[----:B-1----:R-:W-:-:S05]  /*2970*/  @P6 IMAD.HI.U32 R5, R4, R5, RZ ;  /* 0x0000000504056227 */ /* 0x002fca00078e00ff */
[----:B---3--:R-:W-:Y:S01]  /*2980*/  @P6 SHF.R.U32.HI R4, RZ, R72, R5 ;  /* 0x00000048ff046219 */ /* 0x008fe20000011605 */
[----:B------:R-:W-:-:S04]  /*2990*/  IMAD R5, R202, -0x60, R213 ;  /* 0xffffffa0ca057824 */ /* 0x000fc800078e02d5 */
[----:B------:R-:W1:Y:S01]  /*29a0*/  SHFL.IDX PT, R21, R4, RZ, 0x1c1f ;  /* 0x001c1fff04157589 */ /* 0x000e6200000e0000 */
[----:B------:R-:W-:-:S03]  /*29b0*/  VIADD R72, R5, 0x60 ;  /* 0x0000006005487836 */ /* 0x000fc60000000000 */
[----:B------:R-:W3:Y:S01]  /*29c0*/  SHFL.IDX PT, R73, R4, 0x1, 0x1c1f ;  /* 0x003c1f0004497f89 */ /* 0x000ee200000e0000 */
[----:B------:R-:W-:-:S05]  /*29d0*/  IMAD R5, R215, -0x2, R72 ;  /* 0xfffffffed7057824 */ /* 0x000fca00078e0248 */
[----:B------:R-:W-:-:S04]  /*29e0*/  IADD3 R72, -R212, 0x1, R5 ;  /* 0x00000001d4487810 */ /* 0x000fc80007ffe105 */
[----:B-1----:R-:W-:-:S04]  /*29f0*/  VIADDMNMX R21, R21, R72, R5, PT ;  /* 0x0000004815157246 */ /* 0x002fc80003800105 */
[C---:B------:R-:W-:Y:S02]  /*2a00*/  ISETP.GT.AND P5, PT, R21.reuse, RZ, PT ;  /* 0x000000ff1500720c */ /* 0x040fe40003fa4270 */
[C---:B------:R-:W-:Y:S02]  /*2a10*/  ISETP.GT.AND P4, PT, R21.reuse, 0x1, PT ;  /* 0x000000011500780c */ /* 0x040fe40003f84270 */
[----:B------:R-:W-:Y:S02]  /*2a20*/  FSEL R24, R24, -INF , P5 ;  /* 0xff80000018187808 */ /* 0x000fe40002800000 */
[C---:B------:R-:W-:Y:S02]  /*2a30*/  ISETP.GT.AND P2, PT, R21.reuse, 0x10, PT ;  /* 0x000000101500780c */ /* 0x040fe40003f44270 */
[----:B------:R-:W-:Y:S02]  /*2a40*/  ISETP.GT.AND P5, PT, R21, 0x11, PT ;  /* 0x000000111500780c */ /* 0x000fe40003fa4270 */
[----:B---3--:R-:W-:-:S02]  /*2a50*/  VIADDMNMX R73, R73, R72, R5, PT ;  /* 0x0000004849497246 */ /* 0x008fc40003800105 */
[----:B------:R-:W-:Y:S02]  /*2a60*/  ISETP.GT.AND P3, PT, R21, 0x8, PT ;  /* 0x000000081500780c */ /* 0x000fe40003f64270 */
[----:B------:R-:W-:Y:S02]  /*2a70*/  FSEL R72, R25, -INF , P4 ;  /* 0xff80000019487808 */ /* 0x000fe40002000000 */
[----:B------:R-:W-:Y:S02]  /*2a80*/  ISETP.GT.AND P4, PT, R21, 0x18, PT ;  /* 0x000000181500780c */ /* 0x000fe40003f84270 */
[----:B------:R-:W-:Y:S02]  /*2a90*/  FSEL R5, R32, -INF , P2 ;  /* 0xff80000020057808 */ /* 0x000fe40001000000 */
[----:B------:R-:W-:Y:S02]  /*2aa0*/  FSEL R157, R33, -INF , P5 ;  /* 0xff800000219d7808 */ /* 0x000fe40002800000 */
[----:B------:R-:W-:-:S02]  /*2ab0*/  ISETP.GT.AND P2, PT, R21, 0x21, PT ;  /* 0x000000211500780c */ /* 0x000fc40003f44270 */
[C---:B------:R-:W-:Y:S02]  /*2ac0*/  ISETP.GT.AND P5, PT, R21.reuse, 0x28, PT ;  /* 0x000000281500780c */ /* 0x040fe40003fa4270 */
[C---:B------:R-:W-:Y:S02]  /*2ad0*/  ISETP.GT.AND P1, PT, R21.reuse, 0x9, PT ;  /* 0x000000091500780c */ /* 0x040fe40003f24270 */
[----:B------:R-:W-:Y:S02]  /*2ae0*/  FSEL R28, R28, -INF , P3 ;  /* 0xff8000001c1c7808 */ /* 0x000fe40001800000 */
[C---:B------:R-:W-:Y:S02]  /*2af0*/  ISETP.GT.AND P3, PT, R21.reuse, 0x19, PT ;  /* 0x000000191500780c */ /* 0x040fe40003f64270 */
[----:B------:R-:W-:Y:S02]  /*2b00*/  FSEL R162, R36, -INF , P4 ;  /* 0xff80000024a27808 */ /* 0x000fe40002000000 */
[----:B------:R-:W-:-:S02]  /*2b10*/  ISETP.GT.AND P4, PT, R21, 0x29, PT ;  /* 0x000000291500780c */ /* 0x000fc40003f84270 */
[----:B------:R-:W-:Y:S02]  /*2b20*/  FSEL R158, R41, -INF , P2 ;  /* 0xff800000299e7808 */ /* 0x000fe40001000000 */
[----:B------:R-:W-:Y:S02]  /*2b30*/  FSEL R163, R44, -INF , P5 ;  /* 0xff8000002ca37808 */ /* 0x000fe40002800000 */
[C---:B------:R-:W-:Y:S02]  /*2b40*/  ISETP.GT.AND P2, PT, R21.reuse, 0x38, PT ;  /* 0x000000381500780c */ /* 0x040fe40003f44270 */
[----:B------:R-:W-:Y:S02]  /*2b50*/  ISETP.GT.AND P5, PT, R21, 0x39, PT ;  /* 0x000000391500780c */ /* 0x000fe40003fa4270 */
[----:B------:R-:W-:Y:S02]  /*2b60*/  FSEL R74, R29, -INF , P1 ;  /* 0xff8000001d4a7808 */ /* 0x000fe40000800000 */
[----:B------:R-:W-:-:S02]  /*2b70*/  FMNMX.FTZ R25, R24, R72, !PT ;  /* 0x0000004818197209 */ /* 0x000fc40007810000 */
[----:B------:R-:W-:Y:S02]  /*2b80*/  ISETP.GT.AND P1, PT, R21, 0x20, PT ;  /* 0x000000201500780c */ /* 0x000fe40003f24270 */
[----:B------:R-:W-:Y:S02]  /*2b90*/  FSEL R167, R37, -INF , P3 ;  /* 0xff80000025a77808 */ /* 0x000fe40001800000 */
[----:B------:R-:W-:Y:S02]  /*2ba0*/  ISETP.GT.AND P3, PT, R21, 0x30, PT ;  /* 0x000000301500780c */ /* 0x000fe40003f64270 */
[----:B------:R-:W-:Y:S02]  /*2bb0*/  FSEL R168, R45, -INF , P4 ;  /* 0xff8000002da87808 */ /* 0x000fe40002000000 */
[----:B------:R-:W-:Y:S02]  /*2bc0*/  ISETP.GT.AND P4, PT, R21, 0x40, PT ;  /* 0x000000401500780c */ /* 0x000fe40003f84270 */
[----:B------:R-:W-:-:S02]  /*2bd0*/  FSEL R164, R52, -INF , P2 ;  /* 0xff80000034a47808 */ /* 0x000fc40001000000 */
[----:B------:R-:W-:Y:S02]  /*2be0*/  FSEL R169, R53, -INF , P5 ;  /* 0xff80000035a97808 */ /* 0x000fe40002800000 */
[C---:B------:R-:W-:Y:S02]  /*2bf0*/  ISETP.GT.AND P2, PT, R21.reuse, 0x49, PT ;  /* 0x000000491500780c */ /* 0x040fe40003f44270 */
[C---:B------:R-:W-:Y:S02]  /*2c00*/  ISETP.GT.AND P5, PT, R21.reuse, 0x50, PT ;  /* 0x000000501500780c */ /* 0x040fe40003fa4270 */
[----:B------:R-:W-:Y:S02]  /*2c10*/  FMNMX.FTZ R25, R28, R25, !PT ;  /* 0x000000191c197209 */ /* 0x000fe40007810000 */
[----:B------:R-:W-:Y:S02]  /*2c20*/  FSEL R206, R40, -INF , P1 ;  /* 0xff80000028ce7808 */ /* 0x000fe40000800000 */
[----:B------:R-:W-:-:S02]  /*2c30*/  ISETP.GT.AND P1, PT, R21, 0x31, PT ;  /* 0x000000311500780c */ /* 0x000fc40003f24270 */
[----:B------:R-:W-:Y:S02]  /*2c40*/  FSEL R205, R48, -INF , P3 ;  /* 0xff80000030cd7808 */ /* 0x000fe40001800000 */
[C---:B------:R-:W-:Y:S02]  /*2c50*/  ISETP.GT.AND P3, PT, R21.reuse, 0x41, PT ;  /* 0x000000411500780c */ /* 0x040fe40003f64270 */
[----:B------:R-:W-:Y:S02]  /*2c60*/  FSEL R204, R56, -INF , P4 ;  /* 0xff80000038cc7808 */ /* 0x000fe40002000000 */
[----:B------:R-:W-:Y:S02]  /*2c70*/  ISETP.GT.AND P4, PT, R21, 0x51, PT ;  /* 0x000000511500780c */ /* 0x000fe40003f84270 */
[----:B------:R-:W-:Y:S02]  /*2c80*/  FSEL R170, R61, -INF , P2 ;  /* 0xff8000003daa7808 */ /* 0x000fe40001000000 */
[----:B------:R-:W-:-:S02]  /*2c90*/  FSEL R4, R64, -INF , P5 ;  /* 0xff80000040047808 */ /* 0x000fc40002800000 */
[----:B------:R-:W-:Y:S02]  /*2ca0*/  FMNMX.FTZ R32, R74, R25, !PT ;  /* 0x000000194a207209 */ /* 0x000fe40007810000 */
[C---:B------:R-:W-:Y:S02]  /*2cb0*/  ISETP.GT.AND P2, PT, R73.reuse, RZ, PT ;  /* 0x000000ff4900720c */ /* 0x040fe40003f44270 */
[----:B------:R-:W-:Y:S02]  /*2cc0*/  ISETP.GT.AND P5, PT, R73, 0x1, PT ;  /* 0x000000014900780c */ /* 0x000fe40003fa4270 */
[----:B------:R-:W-:Y:S02]  /*2cd0*/  FSEL R159, R49, -INF , P1 ;  /* 0xff800000319f7808 */ /* 0x000fe40000800000 */
[----:B------:R-:W-:Y:S02]  /*2ce0*/  ISETP.GT.AND P1, PT, R21, 0x48, PT ;  /* 0x000000481500780c */ /* 0x000fe40003f24270 */
[----:B------:R-:W-:-:S02]  /*2cf0*/  FSEL R160, R57, -INF , P3 ;  /* 0xff80000039a07808 */ /* 0x000fc40001800000 */
[----:B------:R-:W-:Y:S02]  /*2d00*/  ISETP.GT.AND P3, PT, R21, 0x58, PT ;  /* 0x000000581500780c */ /* 0x000fe40003f64270 */
[----:B------:R-:W-:Y:S02]  /*2d10*/  FSEL R161, R65, -INF , P4 ;  /* 0xff80000041a17808 */ /* 0x000fe40002000000 */
[----:B------:R-:W-:Y:S02]  /*2d20*/  FMNMX.FTZ R36, R5, R32, !PT ;  /* 0x0000002005247209 */ /* 0x000fe40007810000 */
[----:B------:R-:W-:Y:S02]  /*2d30*/  ISETP.GT.AND P4, PT, R73, 0x8, PT ;  /* 0x000000084900780c */ /* 0x000fe40003f84270 */
[----:B------:R-:W-:Y:S02]  /*2d40*/  FSEL R26, R26, -INF , P2 ;  /* 0xff8000001a1a7808 */ /* 0x000fe40001000000 */
[----:B------:R-:W-:-:S02]  /*2d50*/  FSEL R32, R27, -INF , P5 ;  /* 0xff8000001b207808 */ /* 0x000fc40002800000 */
[----:B------:R-:W-:Y:S02]  /*2d60*/  FSEL R165, R60, -INF , P1 ;  /* 0xff8000003ca57808 */ /* 0x000fe40000800000 */
[----:B------:R-:W-:Y:S02]  /*2d70*/  ISETP.GT.AND P1, PT, R21, 0x59, PT ;  /* 0x000000591500780c */ /* 0x000fe40003f24270 */
[----:B------:R-:W-:Y:S02]  /*2d80*/  FSEL R166, R68, -INF , P3 ;  /* 0xff80000044a67808 */ /* 0x000fe40001800000 */
        /* <DEDUP_REMOVED lines=16> */
[C---:B------:R-:W-:Y:S02]  /*2e90*/  ISETP.GT.AND P2, PT, R73.reuse, 0x19, PT ;  /* 0x000000194900780c */ /* 0x040fe40003f44270 */
        /* <DEDUP_REMOVED lines=50> */
[----:B------:R-:W-:Y:S02]  /*31c0*/  FSEL R171, R69, -INF , P1 ;  /* 0xff80000045ab7808 */ /* 0x000fe40000800000 */
        /* <DEDUP_REMOVED lines=13> */
[----:B------:R-:W-:Y:S01]  /*32a0*/  FSEL R197, R70, -INF , P1 ;  /* 0xff80000046c57808 */ /* 0x000fe20000800000 */
[----:B------:R-:W1:Y:S01]  /*32b0*/  SHFL.BFLY PT, R38, R25, 0x2, 0x1f ;  /* 0x0c401f0019267f89 */ /* 0x000e6200000e0000 */
[----:B------:R-:W-:Y:S02]  /*32c0*/  FMNMX.FTZ R34, R192, R21, !PT ;  /* 0x00000015c0227209 */ /* 0x000fe40007810000 */
[----:B------:R-:W-:Y:S02]  /*32d0*/  FSEL R203, R71, -INF , P2 ;  /* 0xff80000047cb7808 */ /* 0x000fe40001000000 */
[----:B------:R-:W-:-:S04]  /*32e0*/  FMNMX.FTZ R34, R197, R34, !PT ;  /* 0x00000022c5227209 */ /* 0x000fc80007810000 */
        /* <DEDUP_REMOVED lines=24> */
[----:B------:R-:W-:Y:S01]  /*3470*/  FFMA.FTZ R158, R158, UR5, -R199 ;  /* 0x000000059e9e7c23 */ /* 0x000fe200080108c7 */
        /* <DEDUP_REMOVED lines=8> */
[----:B------:R-:W-:Y:S01]  /*3500*/  FFMA.FTZ R193, R193, UR5, -R201 ;  /* 0x00000005c1c17c23 */ /* 0x000fe200080108c9 */
[--C-:B------:R-:W-:Y:S01]  /*3510*/  FFMA.FTZ R163, R163, UR5, -R199.reuse ;  /* 0x00000005a3a37c23 */ /* 0x100fe200080108c7 */
[----:B------:R-:W-:Y:S01]  /*3520*/  FFMA.FTZ R168, R168, UR5, -R199 ;  /* 0x00000005a8a87c23 */ /* 0x000fe200080108c7 */
        /* <DEDUP_REMOVED lines=9> */
[----:B------:R-:W3:Y:S01]  /*35c0*/  MUFU.EX2 R179, R179 ;  /* 0x000000b300b37308 */ /* 0x000ee20000000800 */
[----:B-1----:R-:W-:Y:S01]  /*35d0*/  F2FP.BF16.F32.PACK_AB R152, R177, R176 ;  /* 0x000000b0b198723e */ /* 0x002fe200000010ff */
[--C-:B------:R-:W-:Y:S01]  /*35e0*/  FFMA.FTZ R174, R174, UR5, -R201.reuse ;  /* 0x00000005aeae7c23 */ /* 0x100fe200080108c9 */
[--C-:B------:R-:W-:Y:S01]  /*35f0*/  FFMA.FTZ R186, R186, UR5, -R201.reuse ;  /* 0x00000005baba7c23 */ /* 0x100fe200080108c9 */
[--C-:B------:R-:W-:Y:S01]  /*3600*/  FFMA.FTZ R191, R191, UR5, -R201.reuse ;  /* 0x00000005bfbf7c23 */ /* 0x100fe200080108c9 */
[----:B------:R-:W-:Y:S01]  /*3610*/  FFMA.FTZ R195, R195, UR5, -R201 ;  /* 0x00000005c3c37c23 */ /* 0x000fe200080108c9 */
[--C-:B------:R-:W-:Y:S01]  /*3620*/  FFMA.FTZ R204, R204, UR5, -R199.reuse ;  /* 0x00000005cccc7c23 */ /* 0x100fe200080108c7 */
[--C-:B------:R-:W-:Y:S01]  /*3630*/  FFMA.FTZ R160, R160, UR5, -R199.reuse ;  /* 0x00000005a0a07c23 */ /* 0x100fe200080108c7 */
[----:B------:R-:W-:Y:S01]  /*3640*/  MUFU.EX2 R180, R180 ;  /* 0x000000b400b47308 */ /* 0x000fe20000000800 */
[--C-:B------:R-:W-:Y:S01]  /*3650*/  FFMA.FTZ R165, R165, UR5, -R199.reuse ;  /* 0x00000005a5a57c23 */ /* 0x100fe200080108c7 */
[----:B------:R-:W-:Y:S01]  /*3660*/  FFMA.FTZ R170, R170, UR5, -R199 ;  /* 0x00000005aaaa7c23 */ /* 0x000fe200080108c7 */
[--C-:B------:R-:W-:Y:S01]  /*3670*/  FFMA.FTZ R175, R175, UR5, -R201.reuse ;  /* 0x00000005afaf7c23 */ /* 0x100fe200080108c9 */
[--C-:B------:R-:W-:Y:S01]  /*3680*/  FFMA.FTZ R187, R187, UR5, -R201.reuse ;  /* 0x00000005bbbb7c23 */ /* 0x100fe200080108c9 */
[--C-:B------:R-:W-:Y:S01]  /*3690*/  FFMA.FTZ R196, R196, UR5, -R201.reuse ;  /* 0x00000005c4c47c23 */ /* 0x100fe200080108c9 */
[----:B------:R-:W-:Y:S01]  /*36a0*/  FFMA.FTZ R198, R198, UR5, -R201 ;  /* 0x00000005c6c67c23 */ /* 0x000fe200080108c9 */
[--C-:B------:R-:W-:Y:S01]  /*36b0*/  FFMA.FTZ R4, R4, UR5, -R199.reuse ;  /* 0x0000000504047c23 */ /* 0x100fe200080108c7 */
[----:B------:R-:W1:Y:S01]  /*36c0*/  MUFU.EX2 R181, R181 ;  /* 0x000000b500b57308 */ /* 0x000e620000000800 */
        /* <DEDUP_REMOVED lines=12> */
[----:B-1----:R-:W-:Y:S01]  /*3790*/  F2FP.BF16.F32.PACK_AB R153, R181, R180 ;  /* 0x000000b4b599723e */ /* 0x002fe200000010ff */
[----:B------:R-:W-:Y:S01]  /*37a0*/  FADD.FTZ R181, R180, R181 ;  /* 0x000000b5b4b57221 */ /* 0x000fe20000010000 */
[----:B------:R-:W-:-:S05]  /*37b0*/  FADD.FTZ R178, R179, R178 ;  /* 0x000000b2b3b27221 */ /* 0x000fca0000010000 */
[----:B------:R-:W1:Y:S08]  /*37c0*/  MUFU.EX2 R5, R5 ;  /* 0x0000000500057308 */ /* 0x000e700000000800 */
[----:B------:R-:W-:Y:S01]  /*37d0*/  MUFU.EX2 R157, R157 ;  /* 0x0000009d009d7308 */ /* 0x000fe20000000800 */
[----:B---3--:R-:W-:Y:S01]  /*37e0*/  F2FP.BF16.F32.PACK_AB R155, R183, R182 ;  /* 0x000000b6b79b723e */ /* 0x008fe200000010ff */
[----:B------:R-:W-:-:S03]  /*37f0*/  FADD.FTZ R182, R182, R181 ;  /* 0x000000b5b6b67221 */ /* 0x000fc60000010000 */
[----:B------:R-:W-:Y:S01]  /*3800*/  WARPGROUP.ARRIVE ;  /* 0x00000000000079c5 */ /* 0x000fe20000000000 */
[----:B------:R-:W-:Y:S02]  /*3810*/  FADD.FTZ R183, R183, R182 ;  /* 0x000000b6b7b77221 */ /* 0x000fe40000010000 */
[----:B------:R-:W-:Y:S01]  /*3820*/  MUFU.EX2 R162, R162 ;  /* 0x000000a200a27308 */ /* 0x000fe20000000800 */
[----:B-1----:R-:W-:Y:S02]  /*3830*/  FADD.FTZ R178, R5, R178 ;  /* 0x000000b205b27221 */ /* 0x002fe40000010000 */
[----:B------:R-:W-:Y:S01]  /*3840*/  HGMMA.64x256x16.F32.BF16 R24, R152, gdesc[UR8].tnspB, RZ, !UPT, gsb0 ;  /* 0x43e0000898187df0 */ /* 0x000fe2000c0018ff */
[----:B------:R-:W-:Y:S01]  /*3850*/  UIADD3 UR10, UR4, 0x80, URZ ;  /* 0x00000080040a7890 */ /* 0x000fe2000fffe03f */
[----:B------:R-:W-:-:S03]  /*3860*/  UMOV UR11, 0x40000040 ;  /* 0x40000040000b7882 */ /* 0x000fc60000000000 */
[----:B------:R-:W-:Y:S08]  /*3870*/  MUFU.EX2 R167, R167 ;  /* 0x000000a700a77308 */ /* 0x000ff00000000800 */
[----:B------:R-:W1:Y:S08]  /*3880*/  MUFU.EX2 R172, R172 ;  /* 0x000000ac00ac7308 */ /* 0x000e700000000800 */
[----:B------:R-:W3:Y:S08]  /*3890*/  MUFU.EX2 R184, R184 ;  /* 0x000000b800b87308 */ /* 0x000ef00000000800 */
[----:B------:R-:W-:Y:S01]  /*38a0*/  MUFU.EX2 R189, R189 ;  /* 0x000000bd00bd7308 */ /* 0x000fe20000000800 */
[----:B-1----:R-:W-:-:S07]  /*38b0*/  FADD.FTZ R183, R172, R183 ;  /* 0x000000b7acb77221 */ /* 0x002fce0000010000 */
[----:B------:R-:W1:Y:S08]  /*38c0*/  MUFU.EX2 R193, R193 ;  /* 0x000000c100c17308 */ /* 0x000e700000000800 */
[----:B------:R-:W4:Y:S08]  /*38d0*/  MUFU.EX2 R206, R206 ;  /* 0x000000ce00ce7308 */ /* 0x000f300000000800 */
[----:B------:R-:W-:Y:S08]  /*38e0*/  MUFU.EX2 R158, R158 ;  /* 0x0000009e009e7308 */ /* 0x000ff00000000800 */
[----:B------:R-:W-:Y:S08]  /*38f0*/  MUFU.EX2 R163, R163 ;  /* 0x000000a300a37308 */ /* 0x000ff00000000800 */
[----:B------:R-:W-:Y:S08]  /*3900*/  MUFU.EX2 R168, R168 ;  /* 0x000000a800a87308 */ /* 0x000ff00000000800 */
[----:B------:R-:W5:Y:S08]  /*3910*/  MUFU.EX2 R173, R173 ;  /* 0x000000ad00ad7308 */ /* 0x000f700000000800 */
[----:B------:R-:W0:Y:S08]  /*3920*/  MUFU.EX2 R185, R185 ;  /* 0x000000b900b97308 */ /* 0x000e300000000800 */
[----:B------:R-:W-:Y:S08]  /*3930*/  MUFU.EX2 R190, R190 ;  /* 0x000000be00be7308 */ /* 0x000ff00000000800 */
[----:B------:R-:W2:Y:S08]  /*3940*/  MUFU.EX2 R194, R194 ;  /* 0x000000c200c27308 */ /* 0x000eb00000000800 */
[----:B------:R-:W2:Y:S08]  /*3950*/  MUFU.EX2 R205, R205 ;  /* 0x000000cd00cd7308 */ /* 0x000eb00000000800 */
[----:B------:R-:W-:Y:S08]  /*3960*/  MUFU.EX2 R159, R159 ;  /* 0x0000009f009f7308 */ /* 0x000ff00000000800 */
[----:B------:R-:W-:Y:S08]  /*3970*/  MUFU.EX2 R164, R164 ;  /* 0x000000a400a47308 */ /* 0x000ff00000000800 */
[----:B------:R-:W-:Y:S08]  /*3980*/  MUFU.EX2 R169, R169 ;  /* 0x000000a900a97308 */ /* 0x000ff00000000800 */
[----:B------:R-:W2:Y:S08]  /*3990*/  MUFU.EX2 R174, R174 ;  /* 0x000000ae00ae7308 */ /* 0x000eb00000000800 */
[----:B------:R-:W2:Y:S08]  /*39a0*/  MUFU.EX2 R186, R186 ;  /* 0x000000ba00ba7308 */ /* 0x000eb00000000800 */
        /* <DEDUP_REMOVED lines=10> */
[----:B------:R-:W-:Y:S08]  /*3a50*/  MUFU.EX2 R4, R4 ;  /* 0x0000000400047308 */ /* 0x000ff00000000800 */
[----:B------:R-:W-:Y:S08]  /*3a60*/  MUFU.EX2 R161, R161 ;  /* 0x000000a100a17308 */ /* 0x000ff00000000800 */
[----:B------:R-:W-:Y:S08]  /*3a70*/  MUFU.EX2 R166, R166 ;  /* 0x000000a600a67308 */ /* 0x000ff00000000800 */
[----:B------:R-:W-:Y:S08]  /*3a80*/  MUFU.EX2 R171, R171 ;  /* 0x000000ab00ab7308 */ /* 0x000ff00000000800 */
[----:B------:R-:W2:Y:S01]  /*3a90*/  MUFU.EX2 R188, R188 ;  /* 0x000000bc00bc7308 */ /* 0x000ea20000000800 */
[----:B------:R-:W-:-:S02]  /*3aa0*/  WARPGROUP.DEPBAR.LE gsb0, 0x0 ;  /* 0x00008000000079c5 */ /* 0x000fc40000010000 */
[C---:B------:R-:W-:Y:S01]  /*3ab0*/  F2FP.BF16.F32.PACK_AB R152, R157.reuse, R5 ;  /* 0x000000059d98723e */ /* 0x040fe200000010ff */
[----:B------:R-:W-:Y:S01]  /*3ac0*/  FADD.FTZ R157, R157, R178 ;  /* 0x000000b29d9d7221 */ /* 0x000fe20000010000 */
[C---:B---3--:R-:W-:Y:S01]  /*3ad0*/  F2FP.BF16.F32.PACK_AB R153, R184.reuse, R172 ;  /* 0x000000acb899723e */ /* 0x048fe200000010ff */
[----:B------:R-:W-:Y:S01]  /*3ae0*/  FADD.FTZ R184, R184, R183 ;  /* 0x000000b7b8b87221 */ /* 0x000fe20000010000 */
[----:B------:R-:W-:Y:S01]  /*3af0*/  F2FP.BF16.F32.PACK_AB R154, R167, R162 ;  /* 0x000000a2a79a723e */ /* 0x000fe200000010ff */
[----:B------:R-:W3:Y:S01]  /*3b00*/  MUFU.EX2 R192, R192 ;  /* 0x000000c000c07308 */ /* 0x000ee20000000800 */
[----:B-1----:R-:W-:Y:S01]  /*3b10*/  F2FP.BF16.F32.PACK_AB R155, R193, R189 ;  /* 0x000000bdc19b723e */ /* 0x002fe200000010ff */
[----:B------:R-:W-:Y:S01]  /*3b20*/  FADD.FTZ R162, R162, R157 ;  /* 0x0000009da2a27221 */ /* 0x000fe20000010000 */
[----:B------:R-:W-:Y:S02]  /*3b30*/  FADD.FTZ R184, R189, R184 ;  /* 0x000000b8bdb87221 */ /* 0x000fe40000010000 */
[----:B------:R-:W-:Y:S01]  /*3b40*/  WARPGROUP.ARRIVE ;  /* 0x00000000000079c5 */ /* 0x000fe20000000000 */
[----:B------:R-:W-:Y:S01]  /*3b50*/  FADD.FTZ R167, R167, R162 ;  /* 0x000000a2a7a77221 */ /* 0x000fe20000010000 */
[----:B------:R-:W-:Y:S01]  /*3b60*/  FADD.FTZ R184, R193, R184 ;  /* 0x000000b8c1b87221 */ /* 0x000fe20000010000 */
[----:B------:R-:W-:Y:S02]  /*3b70*/  MUFU.EX2 R197, R197 ;  /* 0x000000c500c57308 */ /* 0x000fe40000000800 */
[----:B----4-:R-:W-:Y:S01]  /*3b80*/  FADD.FTZ R167, R206, R167 ;  /* 0x000000a7cea77221 */ /* 0x010fe20000010000 */
[----:B------:R-:W-:Y:S01]  /*3b90*/  HGMMA.64x256x16.F32.BF16 R24, R152, gdesc[UR8].tnspB, R24, gsb0 ;  /* 0x43e0000898187df0 */ /* 0x000fe20008001818 */
[----:B------:R-:W-:Y:S01]  /*3ba0*/  UIADD3 UR10, UR4, 0x100, URZ ;  /* 0x00000100040a7890 */ /* 0x000fe2000fffe03f */
[----:B-----5:R-:W-:Y:S01]  /*3bb0*/  FADD.FTZ R184, R173, R184 ;  /* 0x000000b8adb87221 */ /* 0x020fe20000010000 */
[----:B------:R-:W-:-:S02]  /*3bc0*/  UMOV UR11, 0x40000040 ;  /* 0x40000040000b7882 */ /* 0x000fc40000000000 */
[----:B------:R-:W1:Y:S01]  /*3bd0*/  MUFU.EX2 R199, R199 ;  /* 0x000000c700c77308 */ /* 0x000e620000000800 */
[----:B------:R-:W-:Y:S02]  /*3be0*/  WARPGROUP.DEPBAR.LE gsb0, 0x0 ;  /* 0x00008000000079c5 */ /* 0x000fe40000010000 */
[C---:B------:R-:W-:Y:S01]  /*3bf0*/  F2FP.BF16.F32.PACK_AB R152, R158.reuse, R206 ;  /* 0x000000ce9e98723e */ /* 0x040fe200000010ff */
[----:B------:R-:W-:Y:S01]  /*3c00*/  FADD.FTZ R158, R158, R167 ;  /* 0x000000a79e9e7221 */ /* 0x000fe20000010000 */
[C---:B0-----:R-:W-:Y:S01]  /*3c10*/  F2FP.BF16.F32.PACK_AB R153, R185.reuse, R173 ;  /* 0x000000adb999723e */ /* 0x041fe200000010ff */
        /* <DEDUP_REMOVED lines=42> */
[----:B------:R-:W-:-:S08]  /*3ec0*/  FADD.FTZ R187, R188, R187 ;  /* 0x000000bbbcbb7221 */ /* 0x000fd00000010000 */
[----:B------:R-:W-:Y:S01]  /*3ed0*/  HGMMA.64x256x16.F32.BF16 R24, R152, gdesc[UR8].tnspB, R24, gsb0 ;  /* 0x43e0000898187df0 */ /* 0x000fe20008001818 */
[----:B------:R-:W-:Y:S01]  /*3ee0*/  UIADD3 UR10, UR4, 0x280, URZ ;  /* 0x00000280040a7890 */ /* 0x000fe2000fffe03f */
[----:B------:R-:W-:Y:S01]  /*3ef0*/  UMOV UR11, 0x40000040 ;  /* 0x40000040000b7882 */ /* 0x000fe20000000000 */
[----:B------:R-:W-:Y:S02]  /*3f00*/  WARPGROUP.DEPBAR.LE gsb0, 0x0 ;  /* 0x00008000000079c5 */ /* 0x000fe40000010000 */
[----:B------:R-:W-:Y:S01]  /*3f10*/  F2FP.BF16.F32.PACK_AB R152, R161, R4 ;  /* 0x00000004a198723e */ /* 0x000fe200000010ff */
[----:B------:R-:W-:Y:S01]  /*3f20*/  FADD.FTZ R4, R4, R165 ;  /* 0x000000a504047221 */ /* 0x000fe20000010000 */
[C---:B---3--:R-:W-:Y:S01]  /*3f30*/  F2FP.BF16.F32.PACK_AB R153, R192.reuse, R188 ;  /* 0x000000bcc099723e */ /* 0x048fe200000010ff */
        /* <DEDUP_REMOVED lines=8> */
[----:B------:R-:W-:-:S10]  /*3fc0*/  FADD.FTZ R4, R171, R4 ;  /* 0x00000004ab047221 */ /* 0x000fd40000010000 */
[----:B------:R-:W-:Y:S03]  /*3fd0*/  HGMMA.64x256x16.F32.BF16 R24, R152, gdesc[UR8].tnspB, R24, gsb0 ;  /* 0x43e0000898187df0 */ /* 0x000fe60008001818 */
[----:B------:R-:W-:Y:S02]  /*3fe0*/  WARPGROUP.DEPBAR.LE gsb0, 0x0 ;  /* 0x00008000000079c5 */ /* 0x000fe40000010000 */
[----:B------:R-:W-:Y:S05]  /*3ff0*/  @!P0 BRA `(.L_x_14740) ;  /* 0x0000000000048947 */ /* 0x000fea0003800000 */
[----:B------:R-:W-:Y:S01]  /*4000*/  BPT.TRAP 0x1 ;  /* 0x000000040000795c */ /* 0x000fe20000300000 */
.L_x_14740:
[----:B------:R-:W0:Y:S01]  /*4010*/  @P6 LDC R153, c[0x0][0x44c] ;  /* 0x00011300ff996b82 */ /* 0x000e220000000800 */
[----:B------:R-:W-:Y:S01]  /*4020*/  IMAD.U32 R152, RZ, RZ, UR61 ;  /* 0x0000003dff987e24 */ /* 0x000fe2000f8e00ff */
[----:B------:R-:W-:Y:S01]  /*4030*/  UIADD3 UR6, UR6, 0x32460, URZ ;  /* 0x0003246006067890 */ /* 0x000fe2000fffe03f */
[----:B------:R-:W-:-:S03]  /*4040*/  VIADD R202, R202, 0xfffffffe ;  /* 0xfffffffecaca7836 */ /* 0x000fc60000000000 */
[----:B------:R-:W-:Y:S02]  /*4050*/  UPRMT UR6, UR48, 0x654, UR6 ;  /* 0x0000065430067896 */ /* 0x000fe40008000006 */
[----:B------:R-:W1:Y:S07]  /*4060*/  @P6 LDC R154, c[0x0][0x450] ;  /* 0x00011400ff9a6b82 */ /* 0x000e6e0000000800 */
[----:B------:R-:W-:Y:S01]  /*4070*/  SYNCS.ARRIVE.TRANS64.RED.A1T0 RZ, [UR6], RZ ;  /* 0x000000ffffff79a7 */ /* 0x000fe20008100406 */
[----:B0-----:R-:W-:-:S05]  /*4080*/  @P6 IMAD.HI.U32 R153, R153, UR61, RZ ;  /* 0x0000003d99996c27 */ /* 0x001fca000f8e00ff */
[----:B-1----:R-:W-:-:S04]  /*4090*/  @P6 SHF.R.U32.HI R152, RZ, R154, R153 ;  /* 0x0000009aff986219 */ /* 0x002fc80000011699 */
[----:B------:R-:W-:-:S05]  /*40a0*/  IADD3 R152, R152, R213, -R212 ;  /* 0x000000d598987210 */ /* 0x000fca0007ffe8d4 */
        /* <DEDUP_REMOVED lines=8> */
.L_x_14752:
        /* <DEDUP_REMOVED lines=8> */
.L_x_14742:
        /* <DEDUP_REMOVED lines=9> */
.L_x_14743:
[----:B-1----:R-:W-:Y:S05]  /*4240*/  @P1 BRA `(.L_x_14744) ;  /* 0x0000000000081947 */ /* 0x002fea0003800000 */
[----:B------:R-:W1:Y:S02]  /*4250*/  SYNCS.PHASECHK.TRANS64.TRYWAIT P1, [UR4+0x32430], R0 ;  /* 0x03243000ff0075a7 */ /* 0x000e640008020144 */
[----:B-1----:R-:W-:Y:S05]  /*4260*/  @!P1 BRA `(.L_x_14745) ;  /* 0x000000e800ec9947 */ /* 0x002fea0003800000 */
.L_x_14744:
        /* <DEDUP_REMOVED lines=32> */
.L_x_14746:
[----:B------:R2:W3:Y:S01]  /*4470*/  SYNCS.PHASECHK.TRANS64.TRYWAIT P1, [UR4+0x32450], R0 ;  /* 0x03245000ff0075a7 */ /* 0x0004e20008020144 */
[----:B------:R-:W-:Y:S05]  /*4480*/  @!P0 BRA `(.L_x_14747) ;  /* 0x0000000000048947 */ /* 0x000fea0003800000 */
[----:B------:R-:W-:Y:S01]  /*4490*/  BPT.TRAP 0x1 ;  /* 0x000000040000795c */ /* 0x000fe20000300000 */
.L_x_14747:
[----:B---3--:R-:W-:Y:S05]  /*44a0*/  @P1 BRA `(.L_x_14748) ;  /* 0x0000000000081947 */ /* 0x008fea0003800000 */
[----:B------:R-:W3:Y:S02]  /*44b0*/  SYNCS.PHASECHK.TRANS64.TRYWAIT P1, [UR4+0x32450], R0 ;  /* 0x03245000ff0075a7 */ /* 0x000ee40008020144 */
[----:B---3--:R-:W-:Y:S05]  /*44c0*/  @!P1 BRA `(.L_x_14749) ;  /* 0x000000e8006c9947 */ /* 0x008fea0003800000 */
.L_x_14748:
        /* <DEDUP_REMOVED lines=101> */
.L_x_14750:
[----:B------:R-:W1:Y:S01]  /*4b20*/  LDC R21, c[0x0][0x448] ;  /* 0x00011200ff157b82 */ /* 0x000e620000000800 */
[----:B------:R-:W-:Y:S01]  /*4b30*/  VIADD R205, R214, UR61 ;  /* 0x0000003dd6cd7c36 */ /* 0x000fe20008000000 */
[----:B------:R-:W-:Y:S01]  /*4b40*/  ULDC UR5, c[0x0][0xa80] ;  /* 0x0002a00000057ab9 */ /* 0x000fe20000000800 */
[----:B------:R-:W-:Y:S02]  /*4b50*/  UIADD3 UR10, UR4, 0x32440, URZ ;  /* 0x00032440040a7890 */ /* 0x000fe4000fffe03f */
[----:B------:R-:W-:Y:S02]  /*4b60*/  UIMAD UR6, UR6, 0xc00, UR7 ;  /* 0x00000c00060678a4 */ /* 0x000fe4000f8e0207 */
[----:B------:R-:W-:Y:S01]  /*4b70*/  UPRMT UR10, UR54, 0x654, UR10 ;  /* 0x00000654360a7896 */ /* 0x000fe2000800000a */
[----:B------:R-:W-:-:S08]  /*4b80*/  UMOV UR11, 0x40000040 ;  /* 0x40000040000b7882 */ /* 0x000fd00000000000 */
[----:B------:R-:W-:Y:S01]  /*4b90*/  SYNCS.ARRIVE.TRANS64.RED.A1T0 RZ, [UR10], RZ ;  /* 0x000000ffffff79a7 */ /* 0x000fe2000810040a */
[----:B------:R-:W-:Y:S01]  /*4ba0*/  UMOV UR10, UR6 ;  /* 0x00000006000a7c82 */ /* 0x000fe20008000000 */
[----:B-1----:R-:W-:-:S13]  /*4bb0*/  ISETP.NE.AND P1, PT, R21, 0x1, PT ;  /* 0x000000011500780c */ /* 0x002fda0003f25270 */
[----:B------:R-:W1:Y:S08]  /*4bc0*/  @P1 LDC R206, c[0x0][0x44c] ;  /* 0x00011300ffce1b82 */ /* 0x000e700000000800 */
[----:B------:R-:W2:Y:S01]  /*4bd0*/  @P1 LDC R21, c[0x0][0x450] ;  /* 0x00011400ff151b82 */ /* 0x000ea20000000800 */
[----:B-1----:R-:W-:-:S05]  /*4be0*/  @P1 IMAD.HI.U32 R206, R205, R206, RZ ;  /* 0x000000cecdce1227 */ /* 0x002fca00078e00ff */
[----:B--2---:R-:W-:Y:S01]  /*4bf0*/  @P1 SHF.R.U32.HI R205, RZ, R21, R206 ;  /* 0x00000015ffcd1219 */ /* 0x004fe200000116ce */
[----:B------:R-:W-:-:S04]  /*4c00*/  IMAD.MOV.U32 R206, RZ, RZ, -0x60 ;  /* 0xffffffa0ffce7424 */ /* 0x000fc800078e00ff */
[----:B------:R-:W1:Y:S01]  /*4c10*/  SHFL.IDX PT, R21, R205, RZ, 0x1c1f ;  /* 0x001c1fffcd157589 */ /* 0x000e6200000e0000 */
[----:B------:R-:W-:-:S03]  /*4c20*/  IMAD R206, R202, R206, 0x1 ;  /* 0x00000001cace7424 */ /* 0x000fc600078e02ce */
[----:B------:R-:W2:Y:S01]  /*4c30*/  SHFL.IDX PT, R205, R205, 0x1, 0x1c1f ;  /* 0x003c1f00cdcd7f89 */ /* 0x000ea200000e0000 */
[----:B------:R-:W-:-:S05]  /*4c40*/  IMAD R206, R215, -0x2, R206 ;  /* 0xfffffffed7ce7824 */ /* 0x000fca00078e02ce */
[----:B------:R-:W-:-:S04]  /*4c50*/  IADD3 R206, -R212, R206, R213 ;  /* 0x000000ced4ce7210 */ /* 0x000fc80007ffe1d5 */
[----:B-1----:R-:W-:-:S04]  /*4c60*/  IADD3 R21, R206, R21, RZ ;  /* 0x00000015ce157210 */ /* 0x002fc80007ffe0ff */
[C---:B------:R-:W-:Y:S01]  /*4c70*/  ISETP.GT.AND P4, PT, R21.reuse, 0x8, PT ;  /* 0x000000081500780c */ /* 0x040fe20003f84270 */
[----:B--2---:R-:W-:Y:S01]  /*4c80*/  IMAD.IADD R205, R206, 0x1, R205 ;  /* 0x00000001cecd7824 */ /* 0x004fe200078e02cd */
[C---:B------:R-:W-:Y:S02]  /*4c90*/  ISETP.GT.AND P2, PT, R21.reuse, RZ, PT ;  /* 0x000000ff1500720c */ /* 0x040fe40003f44270 */
[C---:B------:R-:W-:Y:S02]  /*4ca0*/  ISETP.GT.AND P1, PT, R21.reuse, 0x10, PT ;  /* 0x000000101500780c */ /* 0x040fe40003f24270 */
[----:B------:R-:W-:Y:S02]  /*4cb0*/  FSEL R206, R156, -INF , P4 ;  /* 0xff8000009cce7808 */ /* 0x000fe40002000000 */
[----:B------:R-:W-:Y:S02]  /*4cc0*/  ISETP.GT.AND P4, PT, R21, 0x19, PT ;  /* 0x000000191500780c */ /* 0x000fe40003f84270 */
[----:B------:R-:W-:-:S02]  /*4cd0*/  FSEL R152, R152, -INF , P2 ;  /* 0xff80000098987808 */ /* 0x000fc40001000000 */
[C---:B------:R-:W-:Y:S02]  /*4ce0*/  ISETP.GT.AND P2, PT, R21.reuse, 0x11, PT ;  /* 0x000000111500780c */ /* 0x040fe40003f44270 */
[----:B------:R-:W-:Y:S02]  /*4cf0*/  FSEL R160, R160, -INF , P1 ;  /* 0xff800000a0a07808 */ /* 0x000fe40000800000 */
[----:B------:R-:W-:Y:S02]  /*4d00*/  ISETP.GT.AND P1, PT, R21, 0x21, PT ;  /* 0x000000211500780c */ /* 0x000fe40003f24270 */
[----:B------:R-:W-:Y:S02]  /*4d10*/  FSEL R165, R165, -INF , P4 ;  /* 0xff800000a5a57808 */ /* 0x000fe40002000000 */
[----:B------:R-:W-:Y:S02]  /*4d20*/  ISETP.GT.AND P4, PT, R21, 0x30, PT ;  /* 0x000000301500780c */ /* 0x000fe40003f84270 */
[----:B------:R-:W-:-:S02]  /*4d30*/  FSEL R161, R161, -INF , P2 ;  /* 0xff800000a1a17808 */ /* 0x000fc40001000000 */
[----:B------:R-:W-:Y:S02]  /*4d40*/  ISETP.GT.AND P2, PT, R21, 0x28, PT ;  /* 0x000000281500780c */ /* 0x000fe40003f44270 */
        /* <DEDUP_REMOVED lines=101> */
[C---:B------:R-:W-:Y:S02]  /*53a0*/  ISETP.GT.AND P4, PT, R205.reuse, 0x58, PT ;  /* 0x00000058cd00780c */ /* 0x040fe40003f84270 */
[----:B------:R-:W-:Y:S02]  /*53b0*/  ISETP.GT.AND P3, PT, R205, 0x59, PT ;  /* 0x00000059cd00780c */ /* 0x000fe40003f64270 */
[----:B------:R-:W-:Y:S02]  /*53c0*/  FSEL R195, R195, -INF , P2 ;  /* 0xff800000c3c37808 */ /* 0x000fe40001000000 */
[----:B------:R-:W-:Y:S02]  /*53d0*/  FMNMX.FTZ R205, R194, R156, !PT ;  /* 0x0000009cc2cd7209 */ /* 0x000fe40007810000 */
[----:B------:R-:W-:Y:S02]  /*53e0*/  FSEL R185, R185, -INF , P5 ;  /* 0xff800000b9b97808 */ /* 0x000fe40002800000 */
[----:B------:R-:W-:-:S02]  /*53f0*/  ISETP.GT.AND P1, PT, R21, 0x48, PT ;  /* 0x000000481500780c */ /* 0x000fc40003f24270 */
        /* <DEDUP_REMOVED lines=15> */
[----:B------:R-:W-:Y:S01]  /*54f0*/  ISETP.GT.AND P1, PT, R21, 0x58, PT ;  /* 0x000000581500780c */ /* 0x000fe20003f24270 */
[----:B------:R-:W1:Y:S01]  /*5500*/  SHFL.BFLY PT, R207, R156, 0x2, 0x1f ;  /* 0x0c401f009ccf7f89 */ /* 0x000e6200000e0000 */
[----:B------:R-:W-:Y:S02]  /*5510*/  FSEL R193, R193, -INF , P2 ;  /* 0xff800000c1c17808 */ /* 0x000fe40001000000 */
[----:B------:R-:W-:-:S02]  /*5520*/  FMNMX.FTZ R205, R192, R205, !PT ;  /* 0x000000cdc0cd7209 */ /* 0x000fc40007810000 */
[----:B------:R-:W-:Y:S02]  /*5530*/  ISETP.GT.AND P2, PT, R21, 0x59, PT ;  /* 0x000000591500780c */ /* 0x000fe40003f44270 */
[----:B------:R-:W-:Y:S02]  /*5540*/  FSEL R196, R196, -INF , P1 ;  /* 0xff800000c4c47808 */ /* 0x000fe40000800000 */
[----:B------:R-:W-:Y:S02]  /*5550*/  FMNMX.FTZ R21, R193, R205, !PT ;  /* 0x000000cdc1157209 */ /* 0x000fe40007810000 */
[----:B------:R-:W-:Y:S02]  /*5560*/  FSEL R205, R197, -INF , P2 ;  /* 0xff800000c5cd7808 */ /* 0x000fe40001000000 */
[----:B------:R-:W-:-:S04]  /*5570*/  FMNMX.FTZ R21, R196, R21, !PT ;  /* 0x00000015c4157209 */ /* 0x000fc80007810000 */
[----:B------:R-:W-:-:S05]  /*5580*/  FMNMX.FTZ R21, R205, R21, !PT ;  /* 0x00000015cd157209 */ /* 0x000fca0007810000 */
[----:B------:R-:W2:Y:S01]  /*5590*/  SHFL.BFLY PT, R197, R21, 0x2, 0x1f ;  /* 0x0c401f0015c57f89 */ /* 0x000ea200000e0000 */
[----:B-1----:R-:W-:-:S05]  /*55a0*/  FMNMX.FTZ R156, R156, R207, !PT ;  /* 0x000000cf9c9c7209 */ /* 0x002fca0007810000 */
[----:B------:R-:W1:Y:S01]  /*55b0*/  SHFL.BFLY PT, R207, R156, 0x1, 0x1f ;  /* 0x0c201f009ccf7f89 */ /* 0x000e6200000e0000 */
[----:B--2---:R-:W-:-:S05]  /*55c0*/  FMNMX.FTZ R21, R21, R197, !PT ;  /* 0x000000c515157209 */ /* 0x004fca0007810000 */
[----:B------:R-:W2:Y:S01]  /*55d0*/  SHFL.BFLY PT, R208, R21, 0x1, 0x1f ;  /* 0x0c201f0015d07f89 */ /* 0x000ea200000e0000 */
[----:B-1----:R-:W-:-:S04]  /*55e0*/  FMNMX.FTZ R156, R156, R207, !PT ;  /* 0x000000cf9c9c7209 */ /* 0x002fc80007810000 */
[C---:B------:R-:W-:Y:S01]  /*55f0*/  FSETP.NEU.FTZ.AND P2, PT, R156.reuse, -INF , PT ;  /* 0xff8000009c00780b */ /* 0x040fe20003f5d000 */
[----:B------:R-:W-:-:S05]  /*5600*/  FMUL.FTZ R197, R156, UR5 ;  /* 0x000000059cc57c20 */ /* 0x000fca0008410000 */
        /* <DEDUP_REMOVED lines=8> */
[----:B--2---:R-:W-:Y:S01]  /*5690*/  FMNMX.FTZ R21, R21, R208, !PT ;  /* 0x000000d015157209 */ /* 0x004fe20007810000 */
[--C-:B------:R-:W-:Y:S01]  /*56a0*/  FFMA.FTZ R208, R155, UR5, -R197.reuse ;  /* 0x000000059bd07c23 */ /* 0x100fe200080108c5 */
[--C-:B------:R-:W-:Y:S01]  /*56b0*/  FFMA.FTZ R167, R167, UR5, -R197.reuse ;  /* 0x00000005a7a77c23 */ /* 0x100fe200080108c5 */
[----:B------:R-:W1:Y:S01]  /*56c0*/  S2R R155, SR_TID.X ;  /* 0x00000000009b7919 */ /* 0x000e620000002100 */
        /* <DEDUP_REMOVED lines=12> */
[----:B------:R-:W-:Y:S01]  /*5790*/  FSEL R152, R21, RZ, P1 ;  /* 0x000000ff15987208 */ /* 0x000fe20000800000 */
[--C-:B------:R-:W-:Y:S01]  /*57a0*/  FFMA.FTZ R206, R206, UR5, -R158.reuse ;  /* 0x00000005cece7c23 */ /* 0x100fe2000801089e */
[--C-:B------:R-:W-:Y:S01]  /*57b0*/  FFMA.FTZ R211, R153, UR5, -R158.reuse ;  /* 0x0000000599d37c23 */ /* 0x100fe2000801089e */
[--C-:B------:R-:W-:Y:S01]  /*57c0*/  FFMA.FTZ R157, R157, UR5, -R158.reuse ;  /* 0x000000059d9d7c23 */ /* 0x100fe2000801089e */
[----:B------:R-:W-:Y:S01]  /*57d0*/  MUFU.EX2 R209, R209 ;  /* 0x000000d100d17308 */ /* 0x000fe20000000800 */
[----:B------:R-:W-:Y:S01]  /*57e0*/  FADD.FTZ R152, -R152, R203 ;  /* 0x000000cb98987221 */ /* 0x000fe20000010100 */
[--C-:B------:R-:W-:Y:S01]  /*57f0*/  FFMA.FTZ R160, R160, UR5, -R158.reuse ;  /* 0x00000005a0a07c23 */ /* 0x100fe2000801089e */
[--C-:B------:R-:W-:Y:S01]  /*5800*/  FFMA.FTZ R161, R161, UR5, -R158.reuse ;  /* 0x00000005a1a17c23 */ /* 0x100fe2000801089e */
[--C-:B------:R-:W-:Y:S01]  /*5810*/  FFMA.FTZ R164, R164, UR5, -R158.reuse ;  /* 0x00000005a4a47c23 */ /* 0x100fe2000801089e */
[----:B------:R-:W-:Y:S01]  /*5820*/  FMUL.FTZ R152, R152, UR5 ;  /* 0x0000000598987c20 */ /* 0x000fe20008410000 */
        /* <DEDUP_REMOVED lines=9> */
[----:B-1----:R-:W-:Y:S01]  /*58c0*/  SHF.R.U32.HI R155, RZ, 0x7, R155 ;  /* 0x00000007ff9b7819 */ /* 0x002fe2000001169b */
[----:B------:R1:W2:Y:S01]  /*58d0*/  MUFU.EX2 R206, R152 ;  /* 0x0000009800ce7308 */ /* 0x0002a20000000800 */
[----:B------:R-:W-:Y:S01]  /*58e0*/  FFMA.FTZ R181, R181, UR5, -R158 ;  /* 0x00000005b5b57c23 */ /* 0x000fe2000801089e */
[--C-:B------:R-:W-:Y:S01]  /*58f0*/  FFMA.FTZ R183, R183, UR5, -R197.reuse ;  /* 0x00000005b7b77c23 */ /* 0x100fe200080108c5 */
[----:B------:R-:W-:Y:S01]  /*5900*/  FFMA.FTZ R186, R186, UR5, -R197 ;  /* 0x00000005baba7c23 */ /* 0x000fe200080108c5 */
[----:B------:R-:W-:-:S02]  /*5910*/  VIADD R153, R155, 0x8 ;  /* 0x000000089b997836 */ /* 0x000fc40000000000 */
[--C-:B------:R-:W-:Y:S01]  /*5920*/  FFMA.FTZ R187, R187, UR5, -R197.reuse ;  /* 0x00000005bbbb7c23 */ /* 0x100fe200080108c5 */
[--C-:B------:R-:W-:Y:S01]  /*5930*/  FFMA.FTZ R190, R190, UR5, -R197.reuse ;  /* 0x00000005bebe7c23 */ /* 0x100fe200080108c5 */
[--C-:B------:R-:W-:Y:S01]  /*5940*/  FFMA.FTZ R184, R184, UR5, -R158.reuse ;  /* 0x00000005b8b87c23 */ /* 0x100fe2000801089e */
[----:B------:R-:W-:Y:S01]  /*5950*/  MUFU.EX2 R159, R159 ;  /* 0x0000009f009f7308 */ /* 0x000fe20000000800 */
[----:B-1----:R-:W-:Y:S01]  /*5960*/  FSEL R152, R156, RZ, P2 ;  /* 0x000000ff9c987208 */ /* 0x002fe20001000000 */
[----:B------:R1:W-:Y:S01]  /*5970*/  BAR.SYNC.DEFER_BLOCKING R153, 0x100 ;  /* 0x000400990000751d */ /* 0x0003e20000010000 */
[--C-:B------:R-:W-:Y:S01]  /*5980*/  FFMA.FTZ R185, R185, UR5, -R158.reuse ;  /* 0x00000005b9b97c23 */ /* 0x100fe2000801089e */
[--C-:B------:R-:W-:Y:S01]  /*5990*/  FFMA.FTZ R188, R188, UR5, -R158.reuse ;  /* 0x00000005bcbc7c23 */ /* 0x100fe2000801089e */
[----:B------:R-:W-:Y:S01]  /*59a0*/  FFMA.FTZ R189, R189, UR5, -R158 ;  /* 0x00000005bdbd7c23 */ /* 0x000fe2000801089e */
[----:B------:R-:W-:Y:S01]  /*59b0*/  FADD.FTZ R152, -R152, R204 ;  /* 0x000000cc98987221 */ /* 0x000fe20000010100 */
[--C-:B------:R-:W-:Y:S01]  /*59c0*/  FFMA.FTZ R191, R191, UR5, -R197.reuse ;  /* 0x00000005bfbf7c23 */ /* 0x100fe200080108c5 */
[----:B------:R-:W-:Y:S01]  /*59d0*/  MUFU.EX2 R210, R210 ;  /* 0x000000d200d27308 */ /* 0x000fe20000000800 */
[-C--:B--2---:R-:W-:Y:S01]  /*59e0*/  FMUL.FTZ R24, R24, R206.reuse ;  /* 0x000000ce18187220 */ /* 0x084fe20000410000 */
[----:B------:R-:W-:Y:S01]  /*59f0*/  FMUL.FTZ R152, R152, UR5 ;  /* 0x0000000598987c20 */ /* 0x000fe20008410000 */
        /* <DEDUP_REMOVED lines=133> */
[--C-:B------:R-:W-:Y:S01]  /*6250*/  FFMA.FTZ R194, R194, UR5, -R197.reuse ;  /* 0x00000005c2c27c23 */ /* 0x100fe200080108c5 */
[----:B---3--:R-:W-:Y:S01]  /*6260*/  F2FP.BF16.F32.PACK_AB R152, R211, R210 ;  /* 0x000000d2d398723e */ /* 0x008fe200000010ff */
[--C-:B------:R-:W-:Y:S01]  /*6270*/  FFMA.FTZ R195, R195, UR5, -R197.reuse ;  /* 0x00000005c3c37c23 */ /* 0x100fe200080108c5 */
[----:B----4-:R-:W-:Y:S01]  /*6280*/  F2FP.BF16.F32.PACK_AB R154, R157, R203 ;  /* 0x000000cb9d9a723e */ /* 0x010fe200000010ff */
[--C-:B------:R-:W-:Y:S01]  /*6290*/  FFMA.FTZ R198, R198, UR5, -R197.reuse ;  /* 0x00000005c6c67c23 */ /* 0x100fe200080108c5 */
[--C-:B------:R-:W-:Y:S01]  /*62a0*/  FFMA.FTZ R192, R192, UR5, -R158.reuse ;  /* 0x00000005c0c07c23 */ /* 0x100fe2000801089e */
[----:B------:R-:W1:Y:S01]  /*62b0*/  MUFU.EX2 R163, R163 ;  /* 0x000000a300a37308 */ /* 0x000e620000000800 */
[----:B------:R-:W-:Y:S01]  /*62c0*/  WARPGROUP.ARRIVE ;  /* 0x00000000000079c5 */ /* 0x000fe20000000000 */
[--C-:B------:R-:W-:Y:S01]  /*62d0*/  FFMA.FTZ R193, R193, UR5, -R158.reuse ;  /* 0x00000005c1c17c23 */ /* 0x100fe2000801089e */
[--C-:B------:R-:W-:Y:S01]  /*62e0*/  FFMA.FTZ R196, R196, UR5, -R158.reuse ;  /* 0x00000005c4c47c23 */ /* 0x100fe2000801089e */
[----:B------:R-:W-:Y:S01]  /*62f0*/  FFMA.FTZ R197, R199, UR5, -R197 ;  /* 0x00000005c7c57c23 */ /* 0x000fe200080108c5 */
[----:B------:R-:W-:Y:S01]  /*6300*/  FFMA.FTZ R158, R205, UR5, -R158 ;  /* 0x00000005cd9e7c23 */ /* 0x000fe2000801089e */
[----:B------:R-:W-:Y:S01]  /*6310*/  FFMA.FTZ R5, R204, R5, R207 ;  /* 0x00000005cc057223 */ /* 0x000fe200000100cf */
[----:B------:R-:W-:Y:S01]  /*6320*/  HGMMA.64x256x16.F32.BF16 R24, R152, gdesc[UR8].tnspB, R24, gsb0 ;  /* 0x43e0000898187df0 */ /* 0x000fe20008001818 */
[----:B------:R-:W-:Y:S01]  /*6330*/  MUFU.EX2 R166, R166 ;  /* 0x000000a600a67308 */ /* 0x000fe20000000800 */
[----:B------:R-:W-:Y:S01]  /*6340*/  UIADD3 UR10, UR6, 0x80, URZ ;  /* 0x00000080060a7890 */ /* 0x000fe2000fffe03f */
[----:B------:R-:W-:Y:S01]  /*6350*/  FFMA.FTZ R4, R206, R4, R210 ;  /* 0x00000004ce047223 */ /* 0x000fe200000100d2 */
[----:B------:R-:W-:Y:S01]  /*6360*/  UMOV UR11, 0x40000040 ;  /* 0x40000040000b7882 */ /* 0x000fe20000000000 */
[----:B------:R-:W-:-:S02]  /*6370*/  FADD.FTZ R204, R208, R5 ;  /* 0x00000005d0cc7221 */ /* 0x000fc40000010000 */
[----:B------:R-:W-:Y:S02]  /*6380*/  FADD.FTZ R4, R211, R4 ;  /* 0x00000004d3047221 */ /* 0x000fe40000010000 */
[----:B------:R-:W2:Y:S01]  /*6390*/  MUFU.EX2 R167, R167 ;  /* 0x000000a700a77308 */ /* 0x000ea20000000800 */
[----:B------:R-:W-:Y:S01]  /*63a0*/  FADD.FTZ R204, R209, R204 ;  /* 0x000000ccd1cc7221 */ /* 0x000fe20000010000 */
[----:B------:R-:W-:-:S03]  /*63b0*/  FADD.FTZ R4, R203, R4 ;  /* 0x00000004cb047221 */ /* 0x000fc60000010000 */
[----:B------:R-:W-:Y:S01]  /*63c0*/  FADD.FTZ R159, R159, R204 ;  /* 0x000000cc9f9f7221 */ /* 0x000fe20000010000 */
[----:B------:R-:W-:Y:S02]  /*63d0*/  FADD.FTZ R157, R157, R4 ;  /* 0x000000049d9d7221 */ /* 0x000fe40000010000 */
        /* <DEDUP_REMOVED lines=31> */
[----:B------:R-:W-:Y:S01]  /*65d0*/  MUFU.EX2 R192, R192 ;  /* 0x000000c000c07308 */ /* 0x000fe20000000800 */
[----:B------:R-:W-:-:S02]  /*65e0*/  WARPGROUP.DEPBAR.LE gsb0, 0x0 ;  /* 0x00008000000079c5 */ /* 0x000fc40000010000 */
[----:B-1----:R-:W-:-:S05]  /*65f0*/  F2FP.BF16.F32.PACK_AB R153, R163, R162 ;  /* 0x000000a2a399723e */ /* 0x002fca00000010ff */
[----:B------:R-:W1:Y:S01]  /*6600*/  MUFU.EX2 R193, R193 ;  /* 0x000000c100c17308 */ /* 0x000e620000000800 */
[----:B--2---:R-:W-:Y:S01]  /*6610*/  F2FP.BF16.F32.PACK_AB R155, R167, R166 ;  /* 0x000000a6a79b723e */ /* 0x004fe200000010ff */
[----:B------:R-:W-:Y:S01]  /*6620*/  FADD.FTZ R162, R162, R159 ;  /* 0x0000009fa2a27221 */ /* 0x000fe20000010000 */
[----:B---3--:R-:W-:Y:S01]  /*6630*/  F2FP.BF16.F32.PACK_AB R152, R161, R160 ;  /* 0x000000a0a198723e */ /* 0x008fe200000010ff */
[----:B------:R-:W-:Y:S01]  /*6640*/  FADD.FTZ R160, R160, R157 ;  /* 0x0000009da0a07221 */ /* 0x000fe20000010000 */
[----:B----4-:R-:W-:Y:S01]  /*6650*/  F2FP.BF16.F32.PACK_AB R154, R165, R164 ;  /* 0x000000a4a59a723e */ /* 0x010fe200000010ff */
        /* <DEDUP_REMOVED lines=8> */
[----:B------:R-:W2:Y:S01]  /*66e0*/  MUFU.EX2 R158, R158 ;  /* 0x0000009e009e7308 */ /* 0x000ea20000000800 */
[----:B------:R-:W-:Y:S01]  /*66f0*/  UMOV UR11, 0x40000040 ;  /* 0x40000040000b7882 */ /* 0x000fe20000000000 */
[----:B------:R-:W-:Y:S01]  /*6700*/  FADD.FTZ R167, R167, R166 ;  /* 0x000000a6a7a77221 */ /* 0x000fe20000010000 */
[----:B------:R-:W-:-:S05]  /*6710*/  FADD.FTZ R165, R165, R164 ;  /* 0x000000a4a5a57221 */ /* 0x000fca0000010000 */
[----:B------:R-:W3:Y:S01]  /*6720*/  MUFU.EX2 R197, R197 ;  /* 0x000000c500c57308 */ /* 0x000ee20000000800 */
        /* <DEDUP_REMOVED lines=52> */
[----:B-1----:R-:W-:Y:S01]  /*6a70*/  F2FP.BF16.F32.PACK_AB R152, R193, R192 ;  /* 0x000000c0c198723e */ /* 0x002fe200000010ff */
[----:B------:R-:W-:Y:S01]  /*6a80*/  FADD.FTZ R192, R192, R189 ;  /* 0x000000bdc0c07221 */ /* 0x000fe20000010000 */
[----:B------:R-:W-:Y:S01]  /*6a90*/  F2FP.BF16.F32.PACK_AB R153, R195, R194 ;  /* 0x000000c2c399723e */ /* 0x000fe200000010ff */
[----:B------:R-:W-:Y:S01]  /*6aa0*/  FADD.FTZ R194, R194, R191 ;  /* 0x000000bfc2c27221 */ /* 0x000fe20000010000 */
[----:B--2---:R-:W-:Y:S01]  /*6ab0*/  F2FP.BF16.F32.PACK_AB R154, R158, R196 ;  /* 0x000000c49e9a723e */ /* 0x004fe200000010ff */
[----:B------:R-:W-:Y:S01]  /*6ac0*/  FADD.FTZ R193, R193, R192 ;  /* 0x000000c0c1c17221 */ /* 0x000fe20000010000 */
[----:B---3--:R-:W-:Y:S01]  /*6ad0*/  F2FP.BF16.F32.PACK_AB R155, R197, R198 ;  /* 0x000000c6c59b723e */ /* 0x008fe200000010ff */
        /* <DEDUP_REMOVED lines=10> */
.L_x_14751:
        /* <DEDUP_REMOVED lines=8> */
.L_x_14741:
[----:B------:R-:W-:-:S13]  /*6c00*/  ISETP.GE.AND P1, PT, R202, RZ, PT ;  /* 0x000000ffca00720c */ /* 0x000fda0003f26270 */
[----:B------:R-:W-:Y:S05]  /*6c10*/  @!P1 BRA `(.L_x_14753) ;  /* 0x0000002000d89947 */ /* 0x000fea0003800000 */
[----:B------:R-:W-:Y:S02]  /*6c20*/  IMAD.MOV.U32 R207, RZ, RZ, R156 ;  /* 0x000000ffffcf7224 */ /* 0x000fe400078e009c */
[----:B------:R-:W-:-:S07]  /*6c30*/  IMAD.MOV.U32 R201, RZ, RZ, R21 ;  /* 0x000000ffffc97224 */ /* 0x000fce00078e0015 */
.L_x_14764:
[----:B------:R-:W-:-:S04]  /*6c40*/  UIADD3 UR38, UR38, 0x1, URZ ;  /* 0x0000000126267890 */ /* 0x000fc8000fffe03f */
[----:B------:R-:W-:-:S04]  /*6c50*/  UISETP.NE.AND UP0, UPT, UR38, 0x2, UPT ;  /* 0x000000022600788c */ /* 0x000fc8000bf05270 */
[----:B------:R-:W-:Y:S02]  /*6c60*/  USEL UR4, URZ, 0x1, UP0 ;  /* 0x000000013f047887 */ /* 0x000fe40008000000 */
[----:B------:R-:W-:Y:S02]  /*6c70*/  USEL UR38, UR38, URZ, UP0 ;  /* 0x0000003f26267287 */ /* 0x000fe40008000000 */
[----:B------:R-:W-:Y:S01]  /*6c80*/  ULOP3.LUT UR39, UR39, UR4, URZ, 0x3c, !UPT ;  /* 0x0000000427277292 */ /* 0x000fe2000f8e3c3f */
[----:B------:R-:W-:Y:S11]  /*6c90*/  @!P0 BRA `(.L_x_14754) ;  /* 0x0000000000048947 */ /* 0x000ff60003800000 */
[----:B------:R-:W-:Y:S01]  /*6ca0*/  BPT.TRAP 0x1 ;  /* 0x000000040000795c */ /* 0x000fe20000300000 */
.L_x_14754:
        /* <DEDUP_REMOVED lines=9> */
.L_x_14755:
[----:B-1----:R-:W-:Y:S05]  /*6d40*/  @P1 BRA `(.L_x_14756) ;  /* 0x0000000000081947 */ /* 0x002fea0003800000 */
[----:B------:R-:W1:Y:S02]  /*6d50*/  SYNCS.PHASECHK.TRANS64.TRYWAIT P1, [UR4+0x32430], R0 ;  /* 0x03243000ff0075a7 */ /* 0x000e640008020144 */
[----:B-1----:R-:W-:Y:S05]  /*6d60*/  @!P1 BRA `(.L_x_14757) ;  /* 0x000000c0005c9947 */ /* 0x002fea0003800000 */
.L_x_14756:
        /* <DEDUP_REMOVED lines=32> */
.L_x_14758:
[----:B------:R2:W3:Y:S01]  /*6f70*/  SYNCS.PHASECHK.TRANS64.TRYWAIT P1, [UR4+0x32450], R0 ;  /* 0x03245000ff0075a7 */ /* 0x0004e20008020144 */
[----:B------:R-:W-:Y:S05]  /*6f80*/  @!P0 BRA `(.L_x_14759) ;  /* 0x0000000000048947 */ /* 0x000fea0003800000 */
[----:B------:R-:W-:Y:S01]  /*6f90*/  BPT.TRAP 0x1 ;  /* 0x000000040000795c */ /* 0x000fe20000300000 */
.L_x_14759:
[----:B---3--:R-:W-:Y:S05]  /*6fa0*/  @P1 BRA `(.L_x_14760) ;  /* 0x0000000000081947 */ /* 0x008fea0003800000 */
[----:B------:R-:W3:Y:S02]  /*6fb0*/  SYNCS.PHASECHK.TRANS64.TRYWAIT P1, [UR4+0x32450], R0 ;  /* 0x03245000ff0075a7 */ /* 0x000ee40008020144 */
[----:B---3--:R-:W-:Y:S05]  /*6fc0*/  @!P1 BRA `(.L_x_14761) ;  /* 0x000000bc00dc9947 */ /* 0x008fea0003800000 */
.L_x_14760:
        /* <DEDUP_REMOVED lines=101> */
.L_x_14762:
[----:B------:R-:W-:Y:S01]  /*7620*/  FMNMX.FTZ R204, R152, R201, !PT ;  /* 0x000000c998cc7209 */ /* 0x000fe20007810000 */
[----:B------:R-:W-:Y:S01]  /*7630*/  ULDC UR5, c[0x0][0xa80] ;  /* 0x0002a00000057ab9 */ /* 0x000fe20000000800 */
[----:B------:R-:W-:Y:S02]  /*7640*/  UIADD3 UR10, UR4, 0x32440, URZ ;  /* 0x00032440040a7890 */ /* 0x000fe4000fffe03f */
[----:B------:R-:W-:Y:S01]  /*7650*/  FMNMX.FTZ R21, R153, R204, !PT ;  /* 0x000000cc99157209 */ /* 0x000fe20007810000 */
[----:B------:R-:W-:Y:S01]  /*7660*/  UMOV UR11, 0x40000040 ;  /* 0x40000040000b7882 */ /* 0x000fe20000000000 */
[----:B------:R-:W-:Y:S02]  /*7670*/  UPRMT UR10, UR6, 0x654, UR10 ;  /* 0x00000654060a7896 */ /* 0x000fe4000800000a */
[----:B------:R-:W-:Y:S01]  /*7680*/  FMNMX.FTZ R204, R156, R21, !PT ;  /* 0x000000159ccc7209 */ /* 0x000fe20007810000 */
[----:B------:R-:W-:-:S03]  /*7690*/  UMOV UR15, 0x40000040 ;  /* 0x40000040000f7882 */ /* 0x000fc60000000000 */
[----:B------:R-:W-:-:S03]  /*76a0*/  FMNMX.FTZ R21, R157, R204, !PT ;  /* 0x000000cc9d157209 */ /* 0x000fc60007810000 */
[----:B------:R-:W-:Y:S01]  /*76b0*/  SYNCS.ARRIVE.TRANS64.RED.A1T0 RZ, [UR10], RZ ;  /* 0x000000ffffff79a7 */ /* 0x000fe2000810040a */
[----:B------:R-:W-:Y:S01]  /*76c0*/  FMNMX.FTZ R204, R160, R21, !PT ;  /* 0x00000015a0cc7209 */ /* 0x000fe20007810000 */
[----:B------:R-:W-:-:S03]  /*76d0*/  UIMAD UR10, UR38, 0xc00, UR7 ;  /* 0x00000c00260a78a4 */ /* 0x000fc6000f8e0207 */
[----:B------:R-:W-:Y:S01]  /*76e0*/  FMNMX.FTZ R21, R161, R204, !PT ;  /* 0x000000cca1157209 */ /* 0x000fe20007810000 */
[----:B------:R-:W-:Y:S01]  /*76f0*/  UIADD3 UR14, UR10, 0x80, URZ ;  /* 0x000000800a0e7890 */ /* 0x000fe2000fffe03f */
        /* <DEDUP_REMOVED lines=46> */
[----:B--2---:R-:W-:-:S05]  /*79e0*/  FMNMX.FTZ R203, R203, R205, !PT ;  /* 0x000000cdcbcb7209 */ /* 0x004fca0007810000 */
[----:B------:R-:W2:Y:S01]  /*79f0*/  SHFL.BFLY PT, R208, R203, 0x1, 0x1f ;  /* 0x0c201f00cbd07f89 */ /* 0x000ea200000e0000 */
[----:B-1----:R-:W-:-:S05]  /*7a00*/  FMNMX.FTZ R21, R21, R204, !PT ;  /* 0x000000cc15157209 */ /* 0x002fca0007810000 */
[C---:B------:R-:W-:Y:S01]  /*7a10*/  FMUL.FTZ R204, R21.reuse, UR5 ;  /* 0x0000000515cc7c20 */ /* 0x040fe20008410000 */
[----:B------:R-:W-:-:S03]  /*7a20*/  FADD.FTZ R205, -R21, R201 ;  /* 0x000000c915cd7221 */ /* 0x000fc60000010100 */
[--C-:B------:R-:W-:Y:S01]  /*7a30*/  FFMA.FTZ R206, R152, UR5, -R204.reuse ;  /* 0x0000000598ce7c23 */ /* 0x100fe200080108cc */
[--C-:B------:R-:W-:Y:S01]  /*7a40*/  FFMA.FTZ R152, R156, UR5, -R204.reuse ;  /* 0x000000059c987c23 */ /* 0x100fe200080108cc */
[----:B------:R-:W-:Y:S01]  /*7a50*/  FMUL.FTZ R205, R205, UR5 ;  /* 0x00000005cdcd7c20 */ /* 0x000fe20008410000 */
        /* <DEDUP_REMOVED lines=10> */
[----:B--2---:R-:W-:Y:S01]  /*7b00*/  FMNMX.FTZ R156, R203, R208, !PT ;  /* 0x000000d0cb9c7209 */ /* 0x004fe20007810000 */
[----:B------:R-:W1:Y:S01]  /*7b10*/  MUFU.EX2 R205, R205 ;  /* 0x000000cd00cd7308 */ /* 0x000e620000000800 */
[--C-:B------:R-:W-:Y:S01]  /*7b20*/  FFMA.FTZ R173, R173, UR5, -R204.reuse ;  /* 0x00000005adad7c23 */ /* 0x100fe200080108cc */
[--C-:B------:R-:W-:Y:S01]  /*7b30*/  FFMA.FTZ R176, R176, UR5, -R204.reuse ;  /* 0x00000005b0b07c23 */ /* 0x100fe200080108cc */
[--C-:B------:R-:W-:Y:S01]  /*7b40*/  FFMA.FTZ R177, R177, UR5, -R204.reuse ;  /* 0x00000005b1b17c23 */ /* 0x100fe200080108cc */
[----:B------:R-:W-:Y:S01]  /*7b50*/  FMUL.FTZ R208, R156, UR5 ;  /* 0x000000059cd07c20 */ /* 0x000fe20008410000 */
[--C-:B------:R-:W-:Y:S01]  /*7b60*/  FFMA.FTZ R180, R180, UR5, -R204.reuse ;  /* 0x00000005b4b47c23 */ /* 0x100fe200080108cc */
[--C-:B------:R-:W-:Y:S01]  /*7b70*/  FFMA.FTZ R181, R181, UR5, -R204.reuse ;  /* 0x00000005b5b57c23 */ /* 0x100fe200080108cc */
[----:B------:R-:W-:Y:S01]  /*7b80*/  FFMA.FTZ R184, R184, UR5, -R204 ;  /* 0x00000005b8b87c23 */ /* 0x000fe200080108cc */
        /* <DEDUP_REMOVED lines=9> */
[----:B--2---:R-:W-:Y:S01]  /*7c20*/  FADD.FTZ R152, -R156, R207 ;  /* 0x000000cf9c987221 */ /* 0x004fe20000010100 */
[----:B------:R-:W-:Y:S01]  /*7c30*/  FFMA.FTZ R207, R155, UR5, -R208 ;  /* 0x000000059bcf7c23 */ /* 0x000fe200080108d0 */
[-C--:B-1----:R-:W-:Y:S01]  /*7c40*/  FMUL.FTZ R24, R24, R205.reuse ;  /* 0x000000cd18187220 */ /* 0x082fe20000410000 */
[-C--:B------:R-:W-:Y:S01]  /*7c50*/  FMUL.FTZ R25, R25, R205.reuse ;  /* 0x000000cd19197220 */ /* 0x080fe20000410000 */
[----:B------:R-:W-:Y:S01]  /*7c60*/  FMUL.FTZ R152, R152, UR5 ;  /* 0x0000000598987c20 */ /* 0x000fe20008410000 */
        /* <DEDUP_REMOVED lines=147> */
[--C-:B------:R-:W-:Y:S01]  /*85a0*/  FFMA.FTZ R182, R182, UR5, -R208.reuse ;  /* 0x00000005b6b67c23 */ /* 0x100fe200080108d0 */
[----:B------:R-:W-:Y:S01]  /*85b0*/  FFMA.FTZ R183, R183, UR5, -R208 ;  /* 0x00000005b7b77c23 */ /* 0x000fe200080108d0 */
[--C-:B------:R-:W-:Y:S01]  /*85c0*/  FFMA.FTZ R185, R185, UR5, -R204.reuse ;  /* 0x00000005b9b97c23 */ /* 0x100fe200080108cc */
[----:B------:R-:W-:Y:S01]  /*85d0*/  HGMMA.64x256x16.F32.BF16 R24, R152, gdesc[UR8].tnspB, R24, gsb0 ;  /* 0x43e0000898187df0 */ /* 0x000fe20008001818 */
        /* <DEDUP_REMOVED lines=16> */
[----:B------:R-:W-:Y:S01]  /*86e0*/  MUFU.EX2 R162, R162 ;  /* 0x000000a200a27308 */ /* 0x000fe20000000800 */
[----:B------:R-:W-:Y:S01]  /*86f0*/  UMOV UR11, 0x40000040 ;  /* 0x40000040000b7882 */ /* 0x000fe20000000000 */
[----:B------:R-:W-:Y:S01]  /*8700*/  FFMA.FTZ R4, R205, R4, R206 ;  /* 0x00000004cd047223 */ /* 0x000fe200000100ce */
[----:B------:R-:W-:-:S03]  /*8710*/  FFMA.FTZ R210, R209, R5, R210 ;  /* 0x00000005d1d27223 */ /* 0x000fc600000100d2 */
[----:B------:R-:W-:Y:S01]  /*8720*/  FADD.FTZ R4, R201, R4 ;  /* 0x00000004c9047221 */ /* 0x000fe20000010000 */
[----:B------:R-:W-:Y:S01]  /*8730*/  FADD.FTZ R207, R207, R210 ;  /* 0x000000d2cfcf7221 */ /* 0x000fe20000010000 */
[----:B------:R-:W2:Y:S02]  /*8740*/  MUFU.EX2 R163, R163 ;  /* 0x000000a300a37308 */ /* 0x000ea40000000800 */
[----:B------:R-:W-:Y:S01]  /*8750*/  FADD.FTZ R4, R203, R4 ;  /* 0x00000004cb047221 */ /* 0x000fe20000010000 */
[----:B------:R-:W-:-:S03]  /*8760*/  FADD.FTZ R158, R158, R207 ;  /* 0x000000cf9e9e7221 */ /* 0x000fc60000010000 */
[----:B------:R-:W-:Y:S01]  /*8770*/  FADD.FTZ R157, R157, R4 ;  /* 0x000000049d9d7221 */ /* 0x000fe20000010000 */
[----:B------:R-:W-:Y:S01]  /*8780*/  FADD.FTZ R159, R159, R158 ;  /* 0x0000009e9f9f7221 */ /* 0x000fe20000010000 */
        /* <DEDUP_REMOVED lines=119> */
.L_x_14763:
        /* <DEDUP_REMOVED lines=8> */
.L_x_14753:
[----:B------:R-:W0:Y:S01]  /*8f80*/  SHFL.BFLY PT, R3, R4, 0x2, 0x1f ;  /* 0x0c401f0004037f89 */ /* 0x000e2200000e0000 */
[----:B------:R-:W-:Y:S01]  /*8f90*/  MOV R8, RZ ;  /* 0x000000ff00087202 */ /* 0x000fe20000000f00 */
[----:B------:R-:W-:Y:S01]  /*8fa0*/  UIADD3 UR38, UR38, 0x1, URZ ;  /* 0x0000000126267890 */ /* 0x000fe2000fffe03f */
[----:B------:R-:W-:Y:S01]  /*8fb0*/  IMAD.U32 R12, RZ, RZ, UR5 ;  /* 0x00000005ff0c7e24 */ /* 0x000fe2000f8e00ff */
[----:B------:R-:W1:Y:S01]  /*8fc0*/  SHFL.BFLY PT, R2, R5, 0x2, 0x1f ;  /* 0x0c401f0005027f89 */ /* 0x000e6200000e0000 */
[----:B------:R2:W-:Y:S06]  /*8fd0*/  BAR.ARV R0, 0x100 ;  /* 0x000400000000751d */ /* 0x0005ec0000002000 */
[----:B------:R-:W-:-:S02]  /*8fe0*/  UISETP.NE.AND UP0, UPT, UR38, 0x2, UPT ;  /* 0x000000022600788c */ /* 0x000fc4000bf05270 */
[----:B------:R-:W-:Y:S06]  /*8ff0*/  BAR.ARV 0x8, 0x180 ;  /* 0x0206000000007b1d */ /* 0x000fec0000002000 */
[----:B--2---:R-:W-:Y:S01]  /*9000*/  IMAD.MOV.U32 R0, RZ, RZ, RZ ;  /* 0x000000ffff007224 */ /* 0x004fe200078e00ff */
[----:B------:R-:W-:Y:S01]  /*9010*/  USEL UR4, URZ, 0x1, UP0 ;  /* 0x000000013f047887 */ /* 0x000fe20008000000 */
[----:B0-----:R-:W-:Y:S01]  /*9020*/  FADD.FTZ R3, R3, R4 ;  /* 0x0000000403037221 */ /* 0x001fe20000010000 */
[----:B------:R-:W-:Y:S01]  /*9030*/  IMAD.U32 R4, RZ, RZ, UR5 ;  /* 0x00000005ff047e24 */ /* 0x000fe2000f8e00ff */
[----:B------:R-:W-:Y:S01]  /*9040*/  PLOP3.LUT P0, PT, PT, PT, PT, 0x8, 0x0 ;  /* 0x000000000000781c */ /* 0x000fe20003f0e170 */
[----:B------:R-:W-:-:S02]  /*9050*/  VIADD R224, R224, 0x1 ;  /* 0x00000001e0e07836 */ /* 0x000fc40000000000 */
[----:B-1----:R-:W-:Y:S01]  /*9060*/  FADD.FTZ R2, R2, R5 ;  /* 0x0000000502027221 */ /* 0x002fe20000010000 */
[----:B------:R-:W0:Y:S01]  /*9070*/  SHFL.BFLY PT, R6, R3, 0x1, 0x1f ;  /* 0x0c201f0003067f89 */ /* 0x000e2200000e0000 */
[----:B------:R-:W-:Y:S02]  /*9080*/  USEL UR38, UR38, URZ, UP0 ;  /* 0x0000003f26267287 */ /* 0x000fe40008000000 */
[----:B------:R-:W-:Y:S01]  /*9090*/  ULOP3.LUT UR39, UR39, UR4, URZ, 0x3c, !UPT ;  /* 0x0000000427277292 */ /* 0x000fe2000f8e3c3f */
[----:B------:R-:W1:Y:S01]  /*90a0*/  SHFL.BFLY PT, R7, R2, 0x1, 0x1f ;  /* 0x0c201f0002077f89 */ /* 0x000e6200000e0000 */
[----:B0-----:R-:W-:Y:S01]  /*90b0*/  FADD.FTZ R6, R3, R6 ;  /* 0x0000000603067221 */ /* 0x001fe20000010000 */
[----:B------:R-:W-:Y:S02]  /*90c0*/  IMAD.MOV.U32 R3, RZ, RZ, -0x800000 ;  /* 0xff800000ff037424 */ /* 0x000fe400078e00ff */
[----:B-1----:R-:W-:Y:S02]  /*90d0*/  FADD.FTZ R7, R2, R7 ;  /* 0x0000000702077221 */ /* 0x002fe40000010000 */
[----:B------:R-:W-:Y:S01]  /*90e0*/  FSETP.NE.FTZ.AND P1, PT, R6, RZ, PT ;  /* 0x000000ff0600720b */ /* 0x000fe20003f35000 */
[----:B------:R-:W-:-:S02]  /*90f0*/  IMAD.MOV.U32 R2, RZ, RZ, -0x800000 ;  /* 0xff800000ff027424 */ /* 0x000fc400078e00ff */
[----:B------:R-:W-:-:S10]  /*9100*/  FSETP.NE.FTZ.AND P2, PT, R7, RZ, PT ;  /* 0x000000ff0700720b */ /* 0x000fd40003f55000 */
[----:B------:R-:W0:Y:S01]  /*9110*/  @P1 MUFU.RCP R8, R6 ;  /* 0x0000000600081308 */ /* 0x000e220000001000 */
[----:B------:R-:W-:Y:S02]  /*9120*/  @P1 FMUL.FTZ R4, R4, 0.69314718246459960938 ;  /* 0x3f31721804041820 */ /* 0x000fe40000410000 */
[----:B------:R-:W-:-:S05]  /*9130*/  @P2 FMUL.FTZ R12, R12, 0.69314718246459960938 ;  /* 0x3f3172180c0c2820 */ /* 0x000fca0000410000 */
[----:B------:R-:W-:Y:S08]  /*9140*/  @P2 MUFU.RCP R0, R7 ;  /* 0x0000000700002308 */ /* 0x000ff00000001000 */
        /* <DEDUP_REMOVED lines=134> */
.L_x_14727:
[----:B------:R-:W0:Y:S08]  /*99b0*/  S2UR UR4, SR_CgaCtaId ;  /* 0x00000000000479c3 */ /* 0x000e300000008800 */
[----:B------:R-:W-:Y:S06]  /*99c0*/  BAR.SYNC.DEFER_BLOCKING 0x5, 0x180 ;  /* 0x0146000000007b1d */ /* 0x000fec0000010000 */
[----:B------:R-:W-:Y:S01]  /*99d0*/  UMOV UR7, 0x400 ;  /* 0x0000040000077882 */ /* 0x000fe20000000000 */
[----:B------:R-:W-:Y:S01]  /*99e0*/  BSSY B0, `(.L_x_14765) ;  /* 0x00002eb000007945 */ /* 0x000fe20003800000 */
[----:B0-----:R-:W-:-:S09]  /*99f0*/  ULEA UR7, UR4, UR7, 0x18 ;  /* 0x0000000704077291 */ /* 0x001fd2000f8ec03f */
[----:B------:R-:W0:Y:S02]  /*9a00*/  LDS.128 R4, [UR7+0x324d0] ;  /* 0x0324d007ff047984 */ /* 0x000e240008000c00 */
[----:B0-----:R-:W-:Y:S02]  /*9a10*/  R2UR UR5, R5 ;  /* 0x00000000050572ca */ /* 0x001fe400000e0000 */
        /* <DEDUP_REMOVED lines=18> */
[----:B------:R-:W-:Y:S02]  /*9b40*/  F2FP.BF16.F32.PACK_AB R35, R162, R35 ;  /* 0x00000023a223723e */ /* 0x000fe400000010ff */
        /* <DEDUP_REMOVED lines=24> */
[----:B------:R-:W-:Y:S01]  /*9cd0*/  IADD3 R177, P5, R94, 0x4040, RZ ;  /* 0x000040405eb17810 */ /* 0x000fe20007fbe0ff */
[----:B------:R-:W-:Y:S01]  /*9ce0*/  IMAD.X R39, RZ, RZ, R95, P1 ;  /* 0x000000ffff277224 */ /* 0x000fe200008e065f */
[----:B------:R-:W-:Y:S02]  /*9cf0*/  LOP3.LUT R16, R171, 0x380, RZ, 0xc0, !PT ;  /* 0x00000380ab107812 */ /* 0x000fe400078ec0ff */
[----:B------:R-:W-:-:S02]  /*9d00*/  LOP3.LUT R18, R173, 0x380, RZ, 0xc0, !PT ;  /* 0x00000380ad127812 */ /* 0x000fc400078ec0ff */
[----:B------:R-:W-:Y:S02]  /*9d10*/  SHF.R.U64 R5, R5, 0x3, RZ ;  /* 0x0000000305057819 */ /* 0x000fe400000012ff */
[----:B------:R-:W-:Y:S02]  /*9d20*/  SHF.R.U64 R12, R12, 0x3, RZ ;  /* 0x000000030c0c7819 */ /* 0x000fe400000012ff */
[----:B------:R-:W-:Y:S02]  /*9d30*/  IADD3 R46, P0, R94, 0x8020, RZ ;  /* 0x000080205e2e7810 */ /* 0x000fe40007f1e0ff */
[----:B------:R-:W-:Y:S02]  /*9d40*/  SHF.R.U64 R14, R14, 0x3, RZ ;  /* 0x000000030e0e7819 */ /* 0x000fe400000012ff */
[----:B------:R-:W-:Y:S01]  /*9d50*/  LOP3.LUT R20, R175, 0x380, RZ, 0xc0, !PT ;  /* 0x00000380af147812 */ /* 0x000fe200078ec0ff */
[----:B------:R-:W-:Y:S01]  /*9d60*/  IMAD.X R47, RZ, RZ, R95, P0 ;  /* 0x000000ffff2f7224 */ /* 0x000fe200000e065f */
[----:B------:R-:W-:-:S02]  /*9d70*/  IADD3 R54, P4, R94, 0x8040, RZ ;  /* 0x000080405e367810 */ /* 0x000fc40007f9e0ff */
[----:B------:R-:W-:Y:S02]  /*9d80*/  IADD3.X R23, RZ, R95, RZ, P5, !PT ;  /* 0x0000005fff177210 */ /* 0x000fe40002ffe4ff */
[----:B------:R-:W-:Y:S01]  /*9d90*/  SHF.R.U64 R16, R16, 0x3, RZ ;  /* 0x0000000310107819 */ /* 0x000fe200000012ff */
[--C-:B------:R-:W-:Y:S01]  /*9da0*/  IMAD.X R55, RZ, RZ, R95.reuse, P4 ;  /* 0x000000ffff377224 */ /* 0x100fe200020e065f */
        /* <DEDUP_REMOVED lines=14> */
[----:B------:R-:W-:Y:S02]  /*9e90*/  LOP3.LUT R12, R12, R167, RZ, 0x3c, !PT ;  /* 0x000000a70c0c7212 */ /* 0x000fe400078e3cff */
[----:B------:R-:W-:Y:S02]  /*9ea0*/  LOP3.LUT R38, R181, 0x380, RZ, 0xc0, !PT ;  /* 0x00000380b5267812 */ /* 0x000fe400078ec0ff */
[----:B------:R-:W-:Y:S02]  /*9eb0*/  LOP3.LUT R14, R14, R169, RZ, 0x3c, !PT ;  /* 0x000000a90e0e7212 */ /* 0x000fe400078e3cff */
[----:B------:R-:W-:-:S02]  /*9ec0*/  SHF.R.U64 R20, R20, 0x3, RZ ;  /* 0x0000000314147819 */ /* 0x000fc400000012ff */
[----:B------:R-:W-:Y:S02]  /*9ed0*/  LOP3.LUT R167, R46, 0x380, RZ, 0xc0, !PT ;  /* 0x000003802ea77812 */ /* 0x000fe400078ec0ff */
[----:B------:R-:W-:Y:S02]  /*9ee0*/  LOP3.LUT R16, R16, R171, RZ, 0x3c, !PT ;  /* 0x000000ab10107212 */ /* 0x000fe400078e3cff */
[----:B------:R-:W-:Y:S02]  /*9ef0*/  SHF.R.U64 R22, R22, 0x3, RZ ;  /* 0x0000000316167819 */ /* 0x000fe400000012ff */
[----:B------:R-:W-:Y:S02]  /*9f00*/  LOP3.LUT R169, R54, 0x380, RZ, 0xc0, !PT ;  /* 0x0000038036a97812 */ /* 0x000fe400078ec0ff */
[----:B------:R-:W-:Y:S02]  /*9f10*/  LOP3.LUT R18, R18, R173, RZ, 0x3c, !PT ;  /* 0x000000ad12127212 */ /* 0x000fe400078e3cff */
[----:B------:R-:W-:-:S02]  /*9f20*/  SHF.R.U64 R30, R30, 0x3, RZ ;  /* 0x000000031e1e7819 */ /* 0x000fc400000012ff */
[----:B------:R-:W-:Y:S02]  /*9f30*/  LOP3.LUT R171, R62, 0x380, RZ, 0xc0, !PT ;  /* 0x000003803eab7812 */ /* 0x000fe400078ec0ff */
[----:B------:R-:W-:Y:S02]  /*9f40*/  SHF.R.U64 R38, R38, 0x3, RZ ;  /* 0x0000000326267819 */ /* 0x000fe400000012ff */
[----:B------:R-:W-:Y:S02]  /*9f50*/  LOP3.LUT R173, R70, 0x380, RZ, 0xc0, !PT ;  /* 0x0000038046ad7812 */ /* 0x000fe400078ec0ff */
[----:B------:R-:W-:Y:S02]  /*9f60*/  MOV R94, R94 ;  /* 0x0000005e005e7202 */ /* 0x000fe40000000f00 */
[----:B------:R-:W-:Y:S02]  /*9f70*/  LOP3.LUT R20, R20, R175, RZ, 0x3c, !PT ;  /* 0x000000af14147212 */ /* 0x000fe400078e3cff */
[----:B------:R-:W-:Y:S01]  /*9f80*/  SHF.R.U64 R167, R167, 0x3, RZ ;  /* 0x00000003a7a77819 */ /* 0x000fe200000012ff */
[----:B------:R-:W-:Y:S01]  /*9f90*/  STSM.16.M88.4 [R94], R24 ;  /* 0x000000185e007844 */ /* 0x000fe20000000200 */
[----:B------:R-:W-:-:S02]  /*9fa0*/  LOP3.LUT R78, R4, 0x380, RZ, 0xc0, !PT ;  /* 0x00000380044e7812 */ /* 0x000fc400078ec0ff */
[----:B------:R-:W-:Y:S02]  /*9fb0*/  MOV R12, R12 ;  /* 0x0000000c000c7202 */ /* 0x000fe40000000f00 */
[----:B------:R-:W-:Y:S02]  /*9fc0*/  LOP3.LUT R22, R22, R177, RZ, 0x3c, !PT ;  /* 0x000000b116167212 */ /* 0x000fe400078e3cff */
[----:B------:R-:W-:Y:S01]  /*9fd0*/  SHF.R.U64 R169, R169, 0x3, RZ ;  /* 0x00000003a9a97819 */ /* 0x000fe200000012ff */
[----:B------:R-:W-:Y:S01]  /*9fe0*/  STSM.16.M88.4 [R12], R32 ;  /* 0x000000200c007844 */ /* 0x000fe20000000200 */
[----:B------:R-:W-:Y:S02]  /*9ff0*/  LOP3.LUT R95, R151, 0x380, RZ, 0xc0, !PT ;  /* 0x00000380975f7812 */ /* 0x000fe400078ec0ff */
        /* <DEDUP_REMOVED lines=26> */
[----:B------:R-:W-:Y:S01]  /*a1a0*/  F2FP.BF16.F32.PACK_AB R80, R81, R80 ;  /* 0x000000505150723e */ /* 0x000fe200000010ff */
[----:B------:R-:W-:Y:S01]  /*a1b0*/  STSM.16.M88.4 [R20], R64 ;  /* 0x0000004014007844 */ /* 0x000fe20000000200 */
[----:B------:R-:W-:Y:S02]  /*a1c0*/  LOP3.LUT R54, R169, R54, RZ, 0x3c, !PT ;  /* 0x00000036a9367212 */ /* 0x000fe400078e3cff */
[----:B------:R-:W-:-:S02]  /*a1d0*/  SHF.R.U64 R28, R95, 0x3, RZ ;  /* 0x000000035f1c7819 */ /* 0x000fc400000012ff */
[----:B------:R-:W-:Y:S02]  /*a1e0*/  MOV R22, R22 ;  /* 0x0000001600167202 */ /* 0x000fe40000000f00 */
[----:B------:R-:W-:Y:S02]  /*a1f0*/  F2FP.BF16.F32.PACK_AB R74, R77, R76 ;  /* 0x0000004c4d4a723e */ /* 0x000fe400000010ff */
[----:B------:R-:W-:Y:S02]  /*a200*/  F2FP.BF16.F32.PACK_AB R75, R9, R75 ;  /* 0x0000004b094b723e */ /* 0x000fe400000010ff */
[----:B------:R-:W-:Y:S02]  /*a210*/  F2FP.BF16.F32.PACK_AB R81, R8, R82 ;  /* 0x000000520851723e */ /* 0x000fe400000010ff */
[----:B------:R-:W-:Y:S01]  /*a220*/  LOP3.LUT R62, R171, R62, RZ, 0x3c, !PT ;  /* 0x0000003eab3e7212 */ /* 0x000fe200078e3cff */
[----:B------:R0:W-:Y:S01]  /*a230*/  STSM.16.M88.4 [R22], R72 ;  /* 0x0000004816007844 */ /* 0x0001e20000000200 */
[----:B------:R-:W-:-:S02]  /*a240*/  SHF.R.U64 R95, R156, 0x3, RZ ;  /* 0x000000039c5f7819 */ /* 0x000fc400000012ff */
[----:B------:R-:W-:Y:S02]  /*a250*/  MOV R30, R30 ;  /* 0x0000001e001e7202 */ /* 0x000fe40000000f00 */
        /* <DEDUP_REMOVED lines=14> */
[----:B------:R-:W-:Y:S02]  /*a340*/  R2UR UR12, R220 ;  /* 0x00000000dc0c72ca */ /* 0x000fe400000e0000 */
[----:B------:R-:W-:Y:S01]  /*a350*/  R2UR UR13, R222 ;  /* 0x00000000de0d72ca */ /* 0x000fe200000e0000 */
[----:B------:R-:W-:Y:S01]  /*a360*/  UMOV UR4, URZ ;  /* 0x0000003f00047c82 */ /* 0x000fe20008000000 */
[----:B------:R-:W-:Y:S01]  /*a370*/  F2FP.BF16.F32.PACK_AB R85, R91, R90 ;  /* 0x0000005a5b55723e */ /* 0x000fe200000010ff */
[----:B0-----:R-:W0:Y:S01]  /*a380*/  LDC R73, c[0x0][0xce8] ;  /* 0x00033a00ff497b82 */ /* 0x001e220000000800 */
[----:B------:R-:W-:-:S02]  /*a390*/  F2FP.BF16.F32.PACK_AB R86, R93, R92 ;  /* 0x0000005c5d56723e */ /* 0x000fc400000010ff */
[----:B------:R-:W-:Y:S02]  /*a3a0*/  F2FP.BF16.F32.PACK_AB R97, R99, R98 ;  /* 0x000000626361723e */ /* 0x000fe400000010ff */
[----:B------:R-:W-:Y:S01]  /*a3b0*/  LOP3.LUT R78, R29, R4, RZ, 0x3c, !PT ;  /* 0x000000041d4e7212 */ /* 0x000fe200078e3cff */
[----:B------:R-:W-:Y:S01]  /*a3c0*/  STSM.16.M88.4 [R38], R84 ;  /* 0x0000005426007844 */ /* 0x000fe20000000200 */
[----:B------:R-:W-:Y:S01]  /*a3d0*/  MOV R46, R46 ;  /* 0x0000002e002e7202 */ /* 0x000fe20000000f00 */
[----:B------:R-:W-:Y:S01]  /*a3e0*/  UIMAD.WIDE UR10, UR12, 0x4, UR10 ;  /* 0x000000040c0a78a5 */ /* 0x000fe2000f8e020a */
[----:B------:R-:W-:Y:S02]  /*a3f0*/  F2FP.BF16.F32.PACK_AB R98, R101, R100 ;  /* 0x000000646562723e */ /* 0x000fe400000010ff */
[----:B------:R-:W-:Y:S02]  /*a400*/  F2FP.BF16.F32.PACK_AB R99, R103, R102 ;  /* 0x000000666763723e */ /* 0x000fe400000010ff */
[----:B------:R-:W-:-:S02]  /*a410*/  F2FP.BF16.F32.PACK_AB R105, R107, R106 ;  /* 0x0000006a6b69723e */ /* 0x000fc400000010ff */
[----:B------:R-:W-:Y:S01]  /*a420*/  LOP3.LUT R4, R28, R151, RZ, 0x3c, !PT ;  /* 0x000000971c047212 */ /* 0x000fe200078e3cff */
[----:B------:R-:W-:Y:S01]  /*a430*/  STSM.16.M88.4 [R46], R96 ;  /* 0x000000602e007844 */ /* 0x000fe20000000200 */
        /* <DEDUP_REMOVED lines=38> */
[----:B------:R-:W-:-:S02]  /*a6a0*/  VIADD R13, R214, UR61 ;  /* 0x0000003dd60d7c36 */ /* 0x000fc40008000000 */
[----:B------:R-:W-:-:S06]  /*a6b0*/  UISETP.NE.AND.EX UP1, UPT, UR11, URZ, UPT, UP1 ;  /* 0x0000003f0b00728c */ /* 0x000fcc000bf25310 */
[----:B------:R-:W-:-:S04]  /*a6c0*/  PLOP3.LUT P2, PT, PT, PT, UP1, 0x80, 0x0 ;  /* 0x000000000000781c */ /* 0x000fc80003f4f018 */
[----:B------:R-:W0:Y:S01]  /*a6d0*/  @P1 LDC R8, c[0x0][0xcec] ;  /* 0x00033b00ff081b82 */ /* 0x000e220000000800 */
[----:B------:R-:W-:-:S04]  /*a6e0*/  @UP1 ULEA UR10, UP2, UR12, UR10, 0x2 ;  /* 0x0000000a0c0a1291 */ /* 0x000fc8000f84103f */
[----:B------:R-:W-:Y:S02]  /*a6f0*/  @UP1 ULEA.HI.X UR11, UR12, UR11, UR13, 0x2, UP2 ;  /* 0x0000000b0c0b1291 */ /* 0x000fe400090f140d */
[----:B-1----:R-:W-:Y:S01]  /*a700*/  MOV R10, UR10 ;  /* 0x0000000a000a7c02 */ /* 0x002fe20008000f00 */
[----:B------:R-:W-:Y:S01]  /*a710*/  ULDC UR12, c[0x0][0xb88] ;  /* 0x0002e200000c7ab9 */ /* 0x000fe20000000800 */
[----:B------:R-:W1:Y:S02]  /*a720*/  @P1 LDC R9, c[0x0][0xcf0] ;  /* 0x00033c00ff091b82 */ /* 0x000e640000000800 */
        /* <DEDUP_REMOVED lines=9> */
.L_x_14767:
[----:B------:R-:W-:Y:S01]  /*a7c0*/  R2UR UR20, R221 ;  /* 0x00000000dd1472ca */ /* 0x000fe200000e0000 */
[----:B------:R-:W-:Y:S01]  /*a7d0*/  ULDC.64 UR16, c[0x0][0xc90] ;  /* 0x0003240000107ab9 */ /* 0x000fe20000000a00 */
[----:B------:R-:W-:Y:S01]  /*a7e0*/  R2UR UR19, R222 ;  /* 0x00000000de1372ca */ /* 0x000fe200000e0000 */
[----:B------:R-:W-:Y:S01]  /*a7f0*/  @P1 IMAD.HI.U32 R4, R13, R8, RZ ;  /* 0x000000080d041227 */ /* 0x000fe200078e00ff */
[----:B------:R-:W-:Y:S01]  /*a800*/  R2UR UR18, R220 ;  /* 0x00000000dc1272ca */ /* 0x000fe200000e0000 */
[----:B------:R-:W-:Y:S01]  /*a810*/  USHF.R.S32.HI UR11, URZ, 0x1f, UR4 ;  /* 0x0000001f3f0b7899 */ /* 0x000fe20008011404 */
[----:B------:R-:W0:Y:S01]  /*a820*/  @P1 LDC R75, c[0x0][0xcf0] ;  /* 0x00033c00ff4b1b82 */ /* 0x000e220000000800 */
[----:B------:R-:W-:Y:S01]  /*a830*/  UMOV UR10, UR4 ;  /* 0x00000004000a7c82 */ /* 0x000fe20008000000 */
[----:B------:R-:W-:Y:S01]  /*a840*/  IMAD.MOV.U32 R8, RZ, RZ, R13 ;  /* 0x000000ffff087224 */ /* 0x000fe200078e000d */
[----:B------:R-:W-:Y:S01]  /*a850*/  @P1 SHF.R.U32.HI R8, RZ, R9, R4 ;  /* 0x00000009ff081219 */ /* 0x000fe20000011604 */
[----:B------:R-:W-:-:S02]  /*a860*/  IMAD.MOV.U32 R5, RZ, RZ, 0x2 ;  /* 0x00000002ff057424 */ /* 0x000fc400078e00ff */
[----:B------:R-:W-:Y:S01]  /*a870*/  VIADD R14, R227, UR61 ;  /* 0x0000003de30e7c36 */ /* 0x000fe20008000000 */
[----:B------:R-:W-:Y:S01]  /*a880*/  USHF.R.S32.HI UR15, URZ, 0x1f, UR20 ;  /* 0x0000001f3f0f7899 */ /* 0x000fe20008011414 */
[--C-:B------:R-:W-:Y:S01]  /*a890*/  IMAD.MOV R4, RZ, RZ, -R8.reuse ;  /* 0x000000ffff047224 */ /* 0x100fe200078e0a08 */
[----:B------:R-:W-:Y:S01]  /*a8a0*/  USEL UR19, UR19, URZ, !UP0 ;  /* 0x0000003f13137287 */ /* 0x000fe2000c000000 */
[----:B------:R-:W-:Y:S01]  /*a8b0*/  SHF.R.S32.HI R9, RZ, 0x1f, R8 ;  /* 0x0000001fff097819 */ /* 0x000fe20000011408 */
[----:B------:R-:W-:Y:S01]  /*a8c0*/  UIMAD UR14, UR15, UR16, URZ ;  /* 0x000000100f0e72a4 */ /* 0x000fe2000f8e023f */
[----:B--2---:R-:W-:Y:S01]  /*a8d0*/  IMAD R11, R73, R4, R13 ;  /* 0x00000004490b7224 */ /* 0x004fe200078e020d */
[----:B------:R-:W-:Y:S01]  /*a8e0*/  UIMAD.WIDE.U32 UR12, UR20, UR16, UR10 ;  /* 0x00000010140c72a5 */ /* 0x000fe2000f8e000a */
[----:B------:R-:W-:Y:S01]  /*a8f0*/  IMAD R4, R223, 0x40, R200 ;  /* 0x00000040df047824 */ /* 0x000fe200078e02c8 */
[----:B------:R-:W-:Y:S01]  /*a900*/  UIMAD UR14, UR20, UR17, UR14 ;  /* 0x00000011140e72a4 */ /* 0x000fe2000f8e020e */
[----:B-----5:R-:W-:Y:S01]  /*a910*/  IMAD R77, R0, R73, RZ ;  /* 0x00000049004d7224 */ /* 0x020fe200078e02ff */
[----:B------:R-:W-:Y:S01]  /*a920*/  USEL UR18, UR18, URZ, !UP0 ;  /* 0x0000003f12127287 */ /* 0x000fe2000c000000 */
[----:B------:R-:W-:Y:S01]  /*a930*/  SHF.R.S32.HI R6, RZ, 0x1f, R11 ;  /* 0x0000001fff067819 */ /* 0x000fe2000001140b */
[----:B------:R-:W-:Y:S01]  /*a940*/  ULDC.64 UR16, c[0x0][0xc98] ;  /* 0x0003260000107ab9 */ /* 0x000fe20000000a00 */
[----:B------:R-:W-:Y:S01]  /*a950*/  UIADD3 UR13, UR13, UR14, URZ ;  /* 0x0000000e0d0d7290 */ /* 0x000fe2000fffe03f */
[----:B------:R-:W-:Y:S01]  /*a960*/  IMAD.WIDE R4, R4, R5, UR8 ;  /* 0x0000000804047e25 */ /* 0x000fe2000f8e0205 */
[----:B------:R-:W-:-:S02]  /*a970*/  UIMAD UR10, UR19, UR16, URZ ;  /* 0x00000010130a72a4 */ /* 0x000fc4000f8e023f */
[----:B------:R-:W-:Y:S02]  /*a980*/  UIMAD.WIDE.U32 UR12, UR18, UR16, UR12 ;  /* 0x00000010120c72a5 */ /* 0x000fe4000f8e000c */
[----:B------:R-:W-:Y:S01]  /*a990*/  UIMAD UR10, UR18, UR17, UR10 ;  /* 0x00000011120a72a4 */ /* 0x000fe2000f8e020a */
[C---:B------:R-:W-:Y:S01]  /*a9a0*/  IADD3 R29, P2, R4.reuse, 0x5000, RZ ;  /* 0x00005000041d7810 */ /* 0x040fe20007f5e0ff */
[----:B------:R-:W-:Y:S01]  /*a9b0*/  ULDC.64 UR8, c[0x0][0xc88] ;  /* 0x0003220000087ab9 */ /* 0x000fe20000000a00 */
[----:B------:R-:W-:Y:S01]  /*a9c0*/  IADD3 R25, P3, R4, 0x4000, RZ ;  /* 0x0000400004197810 */ /* 0x000fe20007f7e0ff */
[----:B------:R-:W-:Y:S01]  /*a9d0*/  IMAD R6, R6, UR8, RZ ;  /* 0x0000000806067c24 */ /* 0x000fe2000f8e02ff */
[----:B------:R-:W-:Y:S01]  /*a9e0*/  IADD3 R8, P0, R8, UR12, RZ ;  /* 0x0000000c08087c10 */ /* 0x000fe2000ff1e0ff */
[----:B------:R-:W-:Y:S01]  /*a9f0*/  IMAD.U32 R10, RZ, RZ, UR10 ;  /* 0x0000000aff0a7e24 */ /* 0x000fe2000f8e00ff */
[----:B------:R-:W-:Y:S01]  /*aa00*/  LOP3.LUT R28, R29, 0x380, RZ, 0xc0, !PT ;  /* 0x000003801d1c7812 */ /* 0x000fe200078ec0ff */
[----:B------:R-:W-:Y:S01]  /*aa10*/  IMAD R15, R11, UR9, R6 ;  /* 0x000000090b0f7c24 */ /* 0x000fe2000f8e0206 */
[----:B------:R-:W-:Y:S01]  /*aa20*/  LOP3.LUT R24, R25, 0x380, RZ, 0xc0, !PT ;  /* 0x0000038019187812 */ /* 0x000fe200078ec0ff */
[----:B------:R-:W-:Y:S01]  /*aa30*/  VIADD R6, R14, 0x8 ;  /* 0x000000080e067836 */ /* 0x000fe20000000000 */
[----:B------:R-:W-:Y:S01]  /*aa40*/  IADD3.X R9, R9, UR13, R10, P0, !PT ;  /* 0x0000000d09097c10 */ /* 0x000fe200087fe40a */
[----:B------:R-:W-:Y:S01]  /*aa50*/  ULDC.64 UR12, c[0x0][0xba0] ;  /* 0x0002e800000c7ab9 */ /* 0x000fe20000000a00 */
[----:B------:R-:W-:-:S02]  /*aa60*/  SHF.R.U64 R28, R28, 0x3, RZ ;  /* 0x000000031c1c7819 */ /* 0x000fc400000012ff */
[----:B------:R-:W-:Y:S01]  /*aa70*/  SHF.R.U64 R24, R24, 0x3, RZ ;  /* 0x0000000318187819 */ /* 0x000fe200000012ff */
[----:B------:R-:W-:Y:S01]  /*aa80*/  IMAD.WIDE.U32 R8, R11, UR8, R8 ;  /* 0x000000080b087c25 */ /* 0x000fe2000f8e0008 */
[----:B------:R-:W-:Y:S01]  /*aa90*/  ULDC.64 UR8, c[0x0][0xc50] ;  /* 0x0003140000087ab9 */ /* 0x000fe20000000a00 */
[----:B------:R-:W-:Y:S02]  /*aaa0*/  LOP3.LUT R28, R28, R29, RZ, 0x3c, !PT ;  /* 0x0000001d1c1c7212 */ /* 0x000fe400078e3cff */
[----:B------:R-:W-:Y:S01]  /*aab0*/  IMAD.IADD R9, R9, 0x1, R15 ;  /* 0x0000000109097824 */ /* 0x000fe200078e020f */
[----:B------:R-:W-:Y:S01]  /*aac0*/  LEA R10, P0, R8, UR8, 0x2 ;  /* 0x00000008080a7c11 */ /* 0x000fe2000f8010ff */
[----:B------:R-:W-:Y:S01]  /*aad0*/  IMAD.X R29, RZ, RZ, R5, P2 ;  /* 0x000000ffff1d7224 */ /* 0x000fe200010e0605 */
[----:B------:R-:W-:Y:S02]  /*aae0*/  IADD3 R49, P2, R4, 0xb000, RZ ;  /* 0x0000b00004317810 */ /* 0x000fe40007f5e0ff */
[----:B------:R-:W-:Y:S01]  /*aaf0*/  LEA.HI.X R8, R8, UR9, R9, 0x2, P0 ;  /* 0x0000000908087c11 */ /* 0x000fe200080f1409 */
[----:B------:R-:W-:Y:S01]  /*ab00*/  SHFL.IDX PT, R42, R10, RZ, 0x1c1f ;  /* 0x001c1fff0a2a7589 */ /* 0x000fe200000e0000 */
[----:B------:R-:W-:-:S02]  /*ab10*/  IADD3 R21, P0, R4, 0x3000, RZ ;  /* 0x0000300004157810 */ /* 0x000fc40007f1e0ff */
[----:B------:R-:W-:Y:S01]  /*ab20*/  LOP3.LUT R48, R49, 0x380, RZ, 0xc0, !PT ;  /* 0x0000038031307812 */ /* 0x000fe200078ec0ff */
[----:B------:R-:W1:Y:S01]  /*ab30*/  SHFL.IDX PT, R43, R8, RZ, 0x1c1f ;  /* 0x001c1fff082b7589 */ /* 0x000e6200000e0000 */
[----:B------:R-:W-:Y:S02]  /*ab40*/  LOP3.LUT R20, R21, 0x380, RZ, 0xc0, !PT ;  /* 0x0000038015147812 */ /* 0x000fe400078ec0ff */
[----:B------:R-:W-:Y:S01]  /*ab50*/  SHF.R.U64 R48, R48, 0x3, RZ ;  /* 0x0000000330307819 */ /* 0x000fe200000012ff */
[----:B------:R-:W-:Y:S01]  /*ab60*/  SHFL.IDX PT, R46, R10, 0x1, 0x1c1f ;  /* 0x003c1f000a2e7f89 */ /* 0x000fe200000e0000 */
[----:B------:R-:W-:Y:S02]  /*ab70*/  SHF.R.U64 R20, R20, 0x3, RZ ;  /* 0x0000000314147819 */ /* 0x000fe400000012ff */
[----:B------:R-:W-:Y:S01]  /*ab80*/  LOP3.LUT R48, R48, R49, RZ, 0x3c, !PT ;  /* 0x0000003130307212 */ /* 0x000fe200078e3cff */
[--C-:B------:R-:W-:Y:S01]  /*ab90*/  IMAD.X R49, RZ, RZ, R5.reuse, P2 ;  /* 0x000000ffff317224 */ /* 0x100fe200010e0605 */
[----:B------:R-:W-:Y:S01]  /*aba0*/  LOP3.LUT R20, R20, R21, RZ, 0x3c, !PT ;  /* 0x0000001514147212 */ /* 0x000fe200078e3cff */
[----:B------:R-:W-:Y:S01]  /*abb0*/  IMAD.X R21, RZ, RZ, R5, P0 ;  /* 0x000000ffff157224 */ /* 0x000fe200000e0605 */
[C---:B------:R-:W-:Y:S01]  /*abc0*/  IADD3 R41, P0, R4.reuse, 0x9000, RZ ;  /* 0x0000900004297810 */ /* 0x040fe20007f1e0ff */
[----:B------:R-:W2:Y:S01]  /*abd0*/  SHFL.IDX PT, R47, R8, 0x1, 0x1c1f ;  /* 0x003c1f00082f7f89 */ /* 0x000ea200000e0000 */
[----:B------:R-:W-:-:S02]  /*abe0*/  IADD3 R13, P5, R4, 0x1000, RZ ;  /* 0x00001000040d7810 */ /* 0x000fc40007fbe0ff */
[----:B------:R-:W-:Y:S02]  /*abf0*/  LOP3.LUT R40, R41, 0x380, RZ, 0xc0, !PT ;  /* 0x0000038029287812 */ /* 0x000fe400078ec0ff */
[----:B------:R-:W-:Y:S02]  /*ac00*/  IADD3 R17, P4, R4, 0x2000, RZ ;  /* 0x0000200004117810 */ /* 0x000fe40007f9e0ff */
[----:B------:R-:W-:Y:S02]  /*ac10*/  SHF.R.U64 R40, R40, 0x3, RZ ;  /* 0x0000000328287819 */ /* 0x000fe400000012ff */
[----:B------:R-:W-:Y:S02]  /*ac20*/  LOP3.LUT R24, R24, R25, RZ, 0x3c, !PT ;  /* 0x0000001918187212 */ /* 0x000fe400078e3cff */
[----:B------:R-:W-:Y:S01]  /*ac30*/  LOP3.LUT R40, R40, R41, RZ, 0x3c, !PT ;  /* 0x0000002928287212 */ /* 0x000fe200078e3cff */
[----:B------:R-:W-:Y:S01]  /*ac40*/  IMAD.X R41, RZ, RZ, R5, P0 ;  /* 0x000000ffff297224 */ /* 0x000fe200000e0605 */
[----:B------:R-:W-:-:S02]  /*ac50*/  LOP3.LUT P0, RZ, R225, 0x3, RZ, 0xc0, !PT ;  /* 0x00000003e1ff7812 */ /* 0x000fc4000780c0ff */
[----:B------:R-:W-:Y:S02]  /*ac60*/  IADD3.X R25, RZ, R5, RZ, P3, !PT ;  /* 0x00000005ff197210 */ /* 0x000fe40001ffe4ff */
[----:B------:R-:W-:Y:S02]  /*ac70*/  ISETP.GE.OR P2, PT, R14, R77, P0 ;  /* 0x0000004d0e00720c */ /* 0x000fe40000746670 */
[----:B------:R-:W-:Y:S02]  /*ac80*/  IADD3 R45, P3, R4, 0xa000, RZ ;  /* 0x0000a000042d7810 */ /* 0x000fe40007f7e0ff */
[----:B------:R-:W-:Y:S02]  /*ac90*/  LOP3.LUT R12, R13, 0x380, RZ, 0xc0, !PT ;  /* 0x000003800d0c7812 */ /* 0x000fe400078ec0ff */
[----:B------:R-:W-:Y:S02]  /*aca0*/  LOP3.LUT R16, R17, 0x380, RZ, 0xc0, !PT ;  /* 0x0000038011107812 */ /* 0x000fe400078ec0ff */
[----:B------:R-:W-:-:S02]  /*acb0*/  LOP3.LUT R44, R45, 0x380, RZ, 0xc0, !PT ;  /* 0x000003802d2c7812 */ /* 0x000fc400078ec0ff */
[----:B------:R-:W-:Y:S02]  /*acc0*/  SHF.R.U64 R12, R12, 0x3, RZ ;  /* 0x000000030c0c7819 */ /* 0x000fe400000012ff */
[----:B------:R-:W-:Y:S01]  /*acd0*/  SHF.R.U64 R16, R16, 0x3, RZ ;  /* 0x0000000310107819 */ /* 0x000fe200000012ff */
[----:B-1----:R1:W-:Y:S01]  /*ace0*/  @!P2 ST.E desc[UR36][R42.64], R3 ;  /* 0x000000032a00a985 */ /* 0x0023e2000c101924 */
[----:B------:R-:W-:Y:S02]  /*acf0*/  SHF.R.U64 R44, R44, 0x3, RZ ;  /* 0x000000032c2c7819 */ /* 0x000fe400000012ff */
[----:B------:R-:W-:Y:S01]  /*ad00*/  LOP3.LUT R12, R12, R13, RZ, 0x3c, !PT ;  /* 0x0000000d0c0c7212 */ /* 0x000fe200078e3cff */
[--C-:B------:R-:W-:Y:S01]  /*ad10*/  IMAD.X R13, RZ, RZ, R5.reuse, P5 ;  /* 0x000000ffff0d7224 */ /* 0x100fe200028e0605 */
[----:B------:R-:W-:Y:S01]  /*ad20*/  LOP3.LUT R16, R16, R17, RZ, 0x3c, !PT ;  /* 0x0000001110107212 */ /* 0x000fe200078e3cff */
[----:B------:R-:W-:Y:S01]  /*ad30*/  IMAD.X R17, RZ, RZ, R5, P4 ;  /* 0x000000ffff117224 */ /* 0x000fe200020e0605 */
[----:B------:R-:W-:-:S02]  /*ad40*/  IADD3 R33, P6, R4, 0x6000, RZ ;  /* 0x0000600004217810 */ /* 0x000fc40007fde0ff */
[C---:B------:R-:W-:Y:S02]  /*ad50*/  IADD3 R37, P5, R4.reuse, 0x7000, RZ ;  /* 0x0000700004257810 */ /* 0x040fe40007fbe0ff */
[----:B------:R-:W-:Y:S01]  /*ad60*/  IADD3 R61, P4, R4, 0x8000, RZ ;  /* 0x00008000043d7810 */ /* 0x000fe20007f9e0ff */
[----:B-1----:R-:W1:Y:S01]  /*ad70*/  @P1 LDC R3, c[0x0][0xcec] ;  /* 0x00033b00ff031b82 */ /* 0x002e620000000800 */
[----:B------:R-:W-:Y:S01]  /*ad80*/  LOP3.LUT R44, R44, R45, RZ, 0x3c, !PT ;  /* 0x0000002d2c2c7212 */ /* 0x000fe200078e3cff */
[----:B------:R-:W-:Y:S01]  /*ad90*/  IMAD.X R45, RZ, RZ, R5, P3 ;  /* 0x000000ffff2d7224 */ /* 0x000fe200018e0605 */
[----:B------:R-:W-:Y:S02]  /*ada0*/  IADD3 R9, P3, R4, 0xf000, RZ ;  /* 0x0000f00004097810 */ /* 0x000fe40007f7e0ff */
[----:B------:R-:W-:Y:S02]  /*adb0*/  LOP3.LUT R32, R33, 0x380, RZ, 0xc0, !PT ;  /* 0x0000038021207812 */ /* 0x000fe400078ec0ff */
[----:B------:R-:W-:-:S02]  /*adc0*/  LOP3.LUT R36, R37, 0x380, RZ, 0xc0, !PT ;  /* 0x0000038025247812 */ /* 0x000fc400078ec0ff */
[----:B------:R-:W-:Y:S02]  /*add0*/  LOP3.LUT R60, R61, 0x380, RZ, 0xc0, !PT ;  /* 0x000003803d3c7812 */ /* 0x000fe400078ec0ff */
[----:B------:R-:W-:Y:S01]  /*ade0*/  LOP3.LUT R0, R9, 0x380, RZ, 0xc0, !PT ;  /* 0x0000038009007812 */ /* 0x000fe200078ec0ff */
[----:B------:R-:W-:Y:S01]  /*adf0*/  UIMAD UR10, UR11, UR12, URZ ;  /* 0x0000000c0b0a72a4 */ /* 0x000fe2000f8e023f */
[----:B------:R-:W-:Y:S02]  /*ae00*/  SHF.R.U64 R32, R32, 0x3, RZ ;  /* 0x0000000320207819 */ /* 0x000fe400000012ff */
[----:B------:R-:W-:Y:S02]  /*ae10*/  SHF.R.U64 R36, R36, 0x3, RZ ;  /* 0x0000000324247819 */ /* 0x000fe400000012ff */
[----:B------:R-:W-:Y:S02]  /*ae20*/  SHF.R.U64 R60, R60, 0x3, RZ ;  /* 0x000000033c3c7819 */ /* 0x000fe400000012ff */
[----:B------:R-:W-:Y:S01]  /*ae30*/  SHF.R.U64 R0, R0, 0x3, RZ ;  /* 0x0000000300007819 */ /* 0x000fe200000012ff */
[----:B------:R-:W-:Y:S01]  /*ae40*/  UIMAD.WIDE.U32 UR8, UR4, UR12, URZ ;  /* 0x0000000c040872a5 */ /* 0x000fe2000f8e003f */
[----:B------:R-:W-:Y:S01]  /*ae50*/  LOP3.LUT R32, R32, R33, RZ, 0x3c, !PT ;  /* 0x0000002120207212 */ /* 0x000fe200078e3cff */
[--C-:B------:R-:W-:Y:S01]  /*ae60*/  IMAD.X R33, RZ, RZ, R5.reuse, P6 ;  /* 0x000000ffff217224 */ /* 0x100fe200030e0605 */
[----:B------:R-:W-:Y:S01]  /*ae70*/  LOP3.LUT R36, R36, R37, RZ, 0x3c, !PT ;  /* 0x0000002524247212 */ /* 0x000fe200078e3cff */
[--C-:B------:R-:W-:Y:S01]  /*ae80*/  IMAD.X R37, RZ, RZ, R5.reuse, P5 ;  /* 0x000000ffff257224 */ /* 0x100fe200028e0605 */
[----:B------:R-:W-:Y:S01]  /*ae90*/  LOP3.LUT R60, R60, R61, RZ, 0x3c, !PT ;  /* 0x0000003d3c3c7212 */ /* 0x000fe200078e3cff */
[----:B------:R-:W-:Y:S01]  /*aea0*/  IMAD.X R61, RZ, RZ, R5, P4 ;  /* 0x000000ffff3d7224 */ /* 0x000fe200020e0605 */
[----:B------:R-:W-:Y:S01]  /*aeb0*/  ISETP.GE.OR P0, PT, R6, R77, P0 ;  /* 0x0000004d0600720c */ /* 0x000fe20000706670 */
[----:B------:R-:W-:Y:S01]  /*aec0*/  UIMAD UR10, UR4, UR13, UR10 ;  /* 0x0000000d040a72a4 */ /* 0x000fe2000f8e020a */
[----:B------:R-:W-:-:S02]  /*aed0*/  IADD3 R69, P6, R4, 0xc000, RZ ;  /* 0x0000c00004457810 */ /* 0x000fc40007fde0ff */
[C---:B------:R-:W-:Y:S01]  /*aee0*/  IADD3 R65, P5, R4.reuse, 0xd000, RZ ;  /* 0x0000d00004417810 */ /* 0x040fe20007fbe0ff */
[----:B------:R-:W-:Y:S01]  /*aef0*/  ULDC.64 UR12, c[0x0][0xbe8] ;  /* 0x0002fa00000c7ab9 */ /* 0x000fe20000000a00 */
[C---:B------:R-:W-:Y:S02]  /*af00*/  IADD3 R57, P4, R4.reuse, 0xe000, RZ ;  /* 0x0000e00004397810 */ /* 0x040fe40007f9e0ff */
[----:B------:R-:W-:Y:S02]  /*af10*/  LOP3.LUT R11, R4, 0x380, RZ, 0xc0, !PT ;  /* 0x00000380040b7812 */ /* 0x000fe400078ec0ff */
[----:B------:R-:W-:Y:S01]  /*af20*/  LOP3.LUT R52, R0, R9, RZ, 0x3c, !PT ;  /* 0x0000000900347212 */ /* 0x000fe200078e3cff */
[----:B------:R-:W-:Y:S01]  /*af30*/  IMAD R0, R219, 0x20, R223 ;  /* 0x00000020db007824 */ /* 0x000fe200078e02df */
[----:B------:R-:W-:Y:S01]  /*af40*/  UIADD3 UR9, UR9, UR10, URZ ;  /* 0x0000000a09097290 */ /* 0x000fe2000fffe03f */
[----:B------:R-:W-:Y:S01]  /*af50*/  LOP3.LUT R68, R69, 0x380, RZ, 0xc0, !PT ;  /* 0x0000038045447812 */ /* 0x000fe200078ec0ff */
[----:B------:R-:W-:Y:S01]  /*af60*/  UIMAD UR4, UR15, UR12, URZ ;  /* 0x0000000c0f0472a4 */ /* 0x000fe2000f8e023f */
[----:B------:R-:W-:Y:S01]  /*af70*/  LOP3.LUT R64, R65, 0x380, RZ, 0xc0, !PT ;  /* 0x0000038041407812 */ /* 0x000fe200078ec0ff */
[----:B--2---:R2:W-:Y:S01]  /*af80*/  @!P0 ST.E desc[UR36][R46.64], R2 ;  /* 0x000000022e008985 */ /* 0x0045e2000c101924 */
[----:B------:R-:W-:-:S02]  /*af90*/  LOP3.LUT R56, R57, 0x380, RZ, 0xc0, !PT ;  /* 0x0000038039387812 */ /* 0x000fc400078ec0ff */
[----:B------:R-:W-:Y:S01]  /*afa0*/  SHF.R.U64 R11, R11, 0x3, RZ ;  /* 0x000000030b0b7819 */ /* 0x000fe200000012ff */
[----:B------:R-:W-:Y:S01]  /*afb0*/  VIADD R6, R0, UR61 ;  /* 0x0000003d00067c36 */ /* 0x000fe20008000000 */
[----:B------:R-:W-:Y:S01]  /*afc0*/  UIMAD UR4, UR20, UR13, UR4 ;  /* 0x0000000d140472a4 */ /* 0x000fe2000f8e0204 */
[----:B------:R-:W-:Y:S01]  /*afd0*/  SHF.R.U64 R68, R68, 0x3, RZ ;  /* 0x0000000344447819 */ /* 0x000fe200000012ff */
[----:B------:R-:W-:Y:S01]  /*afe0*/  UIMAD.WIDE.U32 UR8, UR20, UR12, UR8 ;  /* 0x0000000c140872a5 */ /* 0x000fe2000f8e0008 */
[----:B------:R-:W-:Y:S01]  /*aff0*/  SHF.R.U64 R64, R64, 0x3, RZ ;  /* 0x0000000340407819 */ /* 0x000fe200000012ff */
[----:B------:R-:W-:Y:S01]  /*b000*/  ULDC.64 UR10, c[0x0][0xbf0] ;  /* 0x0002fc00000a7ab9 */ /* 0x000fe20000000a00 */
[----:B------:R-:W-:Y:S01]  /*b010*/  SHF.R.U64 R56, R56, 0x3, RZ ;  /* 0x0000000338387819 */ /* 0x000fe200000012ff */
[----:B------:R-:W5:Y:S01]  /*b020*/  LD.E.128 R12, desc[UR36][R12.64] ;  /* 0x000000240c0c7980 */ /* 0x000f62000c101d00 */
[----:B------:R-:W-:Y:S01]  /*b030*/  LOP3.LUT R4, R11, R4, RZ, 0x3c, !PT ;  /* 0x000000040b047212 */ /* 0x000fe200078e3cff */
[----:B-1----:R-:W-:Y:S01]  /*b040*/  @P1 IMAD.HI.U32 R0, R6, R3, RZ ;  /* 0x0000000306001227 */ /* 0x002fe200078e00ff */
[----:B------:R-:W-:Y:S01]  /*b050*/  UIADD3 UR9, UR9, UR4, URZ ;  /* 0x0000000409097290 */ /* 0x000fe2000fffe03f */
[----:B------:R-:W-:Y:S01]  /*b060*/  LOP3.LUT R68, R68, R69, RZ, 0x3c, !PT ;  /* 0x0000004544447212 */ /* 0x000fe200078e3cff */
[----:B------:R-:W-:Y:S01]  /*b070*/  UIMAD UR4, UR19, UR10, URZ ;  /* 0x0000000a130472a4 */ /* 0x000fe2000f8e023f */
[----:B------:R-:W-:Y:S01]  /*b080*/  LOP3.LUT R64, R64, R65, RZ, 0x3c, !PT ;  /* 0x0000004140407212 */ /* 0x000fe200078e3cff */
[--C-:B------:R-:W-:Y:S01]  /*b090*/  IMAD.X R69, RZ, RZ, R5.reuse, P6 ;  /* 0x000000ffff457224 */ /* 0x100fe200030e0605 */
[----:B------:R-:W-:Y:S01]  /*b0a0*/  LOP3.LUT R56, R56, R57, RZ, 0x3c, !PT ;  /* 0x0000003938387212 */ /* 0x000fe200078e3cff */
[--C-:B------:R-:W-:Y:S01]  /*b0b0*/  IMAD.X R65, RZ, RZ, R5.reuse, P5 ;  /* 0x000000ffff417224 */ /* 0x100fe200028e0605 */
[----:B------:R-:W-:Y:S01]  /*b0c0*/  IADD3.X R53, RZ, R5, RZ, P3, !PT ;  /* 0x00000005ff357210 */ /* 0x000fe20001ffe4ff */
[----:B------:R-:W-:Y:S01]  /*b0d0*/  IMAD.X R57, RZ, RZ, R5, P4 ;  /* 0x000000ffff397224 */ /* 0x000fe200020e0605 */
[----:B------:R1:W5:Y:S01]  /*b0e0*/  LD.E.128 R8, desc[UR36][R4.64] ;  /* 0x0000002404087980 */ /* 0x000362000c101d00 */
[----:B------:R-:W-:-:S02]  /*b0f0*/  UIMAD UR4, UR18, UR11, UR4 ;  /* 0x0000000b120472a4 */ /* 0x000fc4000f8e0204 */
[----:B------:R-:W-:Y:S01]  /*b100*/  UIMAD.WIDE.U32 UR8, UR18, UR10, UR8 ;  /* 0x0000000a120872a5 */ /* 0x000fe2000f8e0008 */
[----:B------:R-:W5:Y:S02]  /*b110*/  LD.E.128 R16, desc[UR36][R16.64] ;  /* 0x0000002410107980 */ /* 0x000f64000c101d00 */
[----:B------:R-:W-:Y:S02]  /*b120*/  ULDC.64 UR10, c[0x0][0xbe0] ;  /* 0x0002f800000a7ab9 */ /* 0x000fe40000000a00 */
[----:B------:R-:W5:Y:S01]  /*b130*/  LD.E.128 R20, desc[UR36][R20.64] ;  /* 0x0000002414147980 */ /* 0x000f62000c101d00 */
[----:B-1----:R-:W-:Y:S01]  /*b140*/  IMAD.MOV.U32 R5, RZ, RZ, R6 ;  /* 0x000000ffff057224 */ /* 0x002fe200078e0006 */
[----:B0-----:R-:W-:Y:S01]  /*b150*/  @P1 SHF.R.U32.HI R5, RZ, R75, R0 ;  /* 0x0000004bff051219 */ /* 0x001fe20000011600 */
[----:B------:R-:W-:Y:S01]  /*b160*/  UIADD3 UR4, UR9, UR4, URZ ;  /* 0x0000000409047290 */ /* 0x000fe2000fffe03f */
[----:B------:R-:W5:Y:S02]  /*b170*/  LD.E.128 R24, desc[UR36][R24.64] ;  /* 0x0000002418187980 */ /* 0x000f64000c101d00 */
[--C-:B------:R-:W-:Y:S01]  /*b180*/  SHF.R.S32.HI R0, RZ, 0x1f, R5.reuse ;  /* 0x0000001fff007819 */ /* 0x100fe20000011405 */
[----:B------:R-:W-:Y:S01]  /*b190*/  IMAD.MOV R4, RZ, RZ, -R5 ;  /* 0x000000ffff047224 */ /* 0x000fe200078e0a05 */
[----:B------:R-:W5:Y:S01]  /*b1a0*/  LD.E.128 R28, desc[UR36][R28.64] ;  /* 0x000000241c1c7980 */ /* 0x000f62000c101d00 */
[----:B------:R-:W-:-:S02]  /*b1b0*/  IMAD.U32 R3, RZ, RZ, UR9 ;  /* 0x00000009ff037e24 */ /* 0x000fc4000f8e00ff */
[----:B------:R-:W-:Y:S01]  /*b1c0*/  IMAD R0, R0, UR10, RZ ;  /* 0x0000000a00007c24 */ /* 0x000fe2000f8e02ff */
[----:B------:R-:W5:Y:S01]  /*b1d0*/  LD.E.128 R32, desc[UR36][R32.64] ;  /* 0x0000002420207980 */ /* 0x000f62000c101d00 */
[----:B------:R-:W-:Y:S02]  /*b1e0*/  IMAD R73, R73, R4, R6 ;  /* 0x0000000449497224 */ /* 0x000fe400078e0206 */
[----:B--2---:R-:W-:Y:S01]  /*b1f0*/  IMAD.U32 R2, RZ, RZ, UR8 ;  /* 0x00000008ff027e24 */ /* 0x004fe2000f8e00ff */
[----:B------:R-:W5:Y:S01]  /*b200*/  LD.E.128 R36, desc[UR36][R36.64] ;  /* 0x0000002424247980 */ /* 0x000f62000c101d00 */
[----:B------:R-:W-:Y:S01]  /*b210*/  IMAD.U32 R3, RZ, RZ, UR4 ;  /* 0x00000004ff037e24 */ /* 0x000fe2000f8e00ff */
[----:B------:R-:W-:Y:S01]  /*b220*/  ULDC.64 UR8, c[0x0][0xbd8] ;  /* 0x0002f60000087ab9 */ /* 0x000fe20000000a00 */
[----:B------:R-:W-:Y:S01]  /*b230*/  IMAD R75, R5, UR11, R0 ;  /* 0x0000000b054b7c24 */ /* 0x000fe2000f8e0200 */
[----:B------:R-:W5:Y:S01]  /*b240*/  LD.E.128 R60, desc[UR36][R60.64] ;  /* 0x000000243c3c7980 */ /* 0x000f62000c101d00 */
[----:B------:R-:W-:-:S03]  /*b250*/  SHF.R.S32.HI R0, RZ, 0x1f, R73 ;  /* 0x0000001fff007819 */ /* 0x000fc60000011449 */
[----:B------:R-:W5:Y:S01]  /*b260*/  LD.E.128 R40, desc[UR36][R40.64] ;  /* 0x0000002428287980 */ /* 0x000f62000c101d00 */
[----:B------:R-:W-:-:S03]  /*b270*/  IMAD.WIDE.U32 R2, R5, UR10, R2 ;  /* 0x0000000a05027c25 */ /* 0x000fc6000f8e0002 */
        /* <DEDUP_REMOVED lines=31> */
[----:B------:R-:W-:Y:S02]  /*b470*/  ISETP.GE.AND P0, PT, R0, R77, PT ;  /* 0x0000004d0000720c */ /* 0x000fe40003f06270 */
[----:B------:R-:W-:-:S02]  /*b480*/  SHF.R.S32.HI R80, RZ, 0x1f, R218 ;  /* 0x0000001fff507819 */ /* 0x000fc400000114da */
[----:B------:R-:W-:Y:S02]  /*b490*/  SHF.R.S32.HI R81, RZ, 0x1f, R216 ;  /* 0x0000001fff517819 */ /* 0x000fe400000114d8 */
[----:B------:R-:W-:Y:S02]  /*b4a0*/  SHF.R.S32.HI R82, RZ, 0x1f, R217 ;  /* 0x0000001fff527819 */ /* 0x000fe400000114d9 */
[----:B------:R-:W-:Y:S01]  /*b4b0*/  SHF.R.S32.HI R83, RZ, 0x1f, R200 ;  /* 0x0000001fff537819 */ /* 0x000fe200000114c8 */
[----:B0-----:R-:W-:Y:S06]  /*b4c0*/  @P2 BRA `(.L_x_14769) ;  /* 0x0000000000442947 */ /* 0x001fec0003800000 */
        /* <DEDUP_REMOVED lines=17> */
.L_x_14769:
[----:B------:R-:W-:Y:S05]  /*b5e0*/  BSYNC B1 ;  /* 0x0000000000017941 */ /* 0x000fea0003800000 */
.L_x_14768:
[----:B0----5:R0:W3:Y:S01]  /*b5f0*/  SHFL.IDX PT, R11, R76, 0x1, 0x181f ;  /* 0x00381f004c0b7f89 */ /* 0x0210e200000e0000 */
[----:B------:R-:W-:Y:S03]  /*b600*/  BSSY B1, `(.L_x_14770) ;  /* 0x0000014000017945 */ /* 0x000fe60003800000 */
[----:B------:R0:W4:Y:S01]  /*b610*/  SHFL.IDX PT, R9, R6, 0x1, 0x181f ;  /* 0x00381f0006097f89 */ /* 0x00012200000e0000 */
[----:B------:R-:W-:Y:S05]  /*b620*/  @P1 BRA `(.L_x_14771) ;  /* 0x0000000000441947 */ /* 0x000fea0003800000 */
[----:B------:R-:W-:Y:S02]  /*b630*/  ULDC UR4, c[0x0][0xbc8] ;  /* 0x0002f20000047ab9 */ /* 0x000fe40000000800 */
[----:B------:R-:W-:Y:S02]  /*b640*/  ISETP.GE.AND P4, PT, R200, UR4, PT ;  /* 0x00000004c8007c0c */ /* 0x000fe4000bf86270 */
[----:B------:R-:W-:Y:S02]  /*b650*/  ISETP.GE.AND P3, PT, R217, UR4, PT ;  /* 0x00000004d9007c0c */ /* 0x000fe4000bf66270 */
[----:B------:R-:W-:Y:S02]  /*b660*/  ISETP.GE.AND P2, PT, R216, UR4, PT ;  /* 0x00000004d8007c0c */ /* 0x000fe4000bf46270 */
[----:B------:R-:W-:-:S07]  /*b670*/  ISETP.GE.AND P1, PT, R218, UR4, PT ;  /* 0x00000004da007c0c */ /* 0x000fce000bf26270 */
[CC--:B----4-:R-:W-:Y:S02]  /*b680*/  @!P4 LEA R2, P6, R200.reuse, R9.reuse, 0x1 ;  /* 0x00000009c802c211 */ /* 0x0d0fe400078c08ff */
[C---:B------:R-:W-:Y:S02]  /*b690*/  @!P3 LEA R4, P5, R217.reuse, R9, 0x1 ;  /* 0x00000009d904b211 */ /* 0x040fe400078a08ff */
[----:B---3--:R-:W-:Y:S02]  /*b6a0*/  @!P4 LEA.HI.X R3, R200, R11, R83, 0x1, P6 ;  /* 0x0000000bc803c211 */ /* 0x008fe400030f0c53 */
        /* <DEDUP_REMOVED lines=9> */
.L_x_14771:
[----:B------:R-:W-:Y:S05]  /*b740*/  BSYNC B1 ;  /* 0x0000000000017941 */ /* 0x000fea0003800000 */
.L_x_14770:
[----:B---3--:R3:W0:Y:S01]  /*b750*/  SHFL.IDX PT, R11, R76, 0x2, 0x181f ;  /* 0x00581f004c0b7f89 */ /* 0x00862200000e0000 */
        /* <DEDUP_REMOVED lines=15> */
[----:B----4-:R-:W-:-:S02]  /*b850*/  @!P1 LEA.HI.X R9, R216, R11, R81, 0x1, P4 ;  /* 0x0000000bd8099211 */ /* 0x010fc400020f0c51 */
[----:B------:R-:W-:Y:S01]  /*b860*/  @!P0 LEA.HI.X R11, R218, R11, R80, 0x1, P6 ;  /* 0x0000000bda0b8211 */ /* 0x000fe200030f0c50 */
[----:B------:R0:W-:Y:S04]  /*b870*/  @!P2 ST.E.128 desc[UR36][R4.64], R32 ;  /* 0x000000200400a985 */ /* 0x0001e8000c101d24 */
[----:B------:R0:W-:Y:S04]  /*b880*/  @!P1 ST.E.128 desc[UR36][R8.64], R44 ;  /* 0x0000002c08009985 */ /* 0x0001e8000c101d24 */
[----:B------:R0:W-:Y:S02]  /*b890*/  @!P0 ST.E.128 desc[UR36][R10.64], R56 ;  /* 0x000000380a008985 */ /* 0x0001e4000c101d24 */
.L_x_14773:
[----:B------:R-:W-:Y:S05]  /*b8a0*/  BSYNC B1 ;  /* 0x0000000000017941 */ /* 0x000fea0003800000 */
.L_x_14772:
[----:B------:R-:W-:Y:S01]  /*b8b0*/  IADD3 R0, R78, 0x60, RZ ;  /* 0x000000604e007810 */ /* 0x000fe20007ffe0ff */
[----:B0-----:R0:W0:Y:S03]  /*b8c0*/  SHFL.IDX PT, R11, R76, 0x3, 0x181f ;  /* 0x00781f004c0b7f89 */ /* 0x00102600000e0000 */
        /* <DEDUP_REMOVED lines=12> */
[----:B----4-:R-:W-:Y:S01]  /*b990*/  @!P5 LEA.HI.X R9, R216, R11, R81, 0x1, P2 ;  /* 0x0000000bd809d211 */ /* 0x010fe200010f0c51 */
        /* <DEDUP_REMOVED lines=9> */
.L_x_14766:
[----:B------:R-:W-:Y:S01]  /*ba30*/  R2UR UR4, R220 ;  /* 0x00000000dc0472ca */ /* 0x000fe200000e0000 */
[----:B------:R-:W-:Y:S01]  /*ba40*/  ULDC.64 UR10, c[0x0][0xd00] ;  /* 0x00034000000a7ab9 */ /* 0x000fe20000000a00 */
[----:B------:R-:W-:Y:S01]  /*ba50*/  R2UR UR7, R222 ;  /* 0x00000000de0772ca */ /* 0x000fe200000e0000 */
[----:B------:R-:W-:Y:S01]  /*ba60*/  UISETP.NE.U32.AND UP0, UPT, UR10, URZ, UPT ;  /* 0x0000003f0a00728c */ /* 0x000fe2000bf05070 */
[----:B------:R-:W0:Y:S01]  /*ba70*/  LDC R13, c[0x0][0xce8] ;  /* 0x00033a00ff0d7b82 */ /* 0x000e220000000800 */
[----:B------:R-:W-:Y:S02]  /*ba80*/  R2UR UR12, R221 ;  /* 0x00000000dd0c72ca */ /* 0x000fe400000e0000 */
[----:B------:R-:W-:-:S06]  /*ba90*/  UISETP.NE.AND.EX UP0, UPT, UR11, URZ, UPT, UP0 ;  /* 0x0000003f0b00728c */ /* 0x000fcc000bf05300 */
[----:B------:R-:W-:Y:S01]  /*baa0*/  USHF.L.U32 UR8, UR4, 0x2, URZ ;  /* 0x0000000204087899 */ /* 0x000fe2000800063f */
[----:B------:R-:W-:Y:S01]  /*bab0*/  PLOP3.LUT P2, PT, PT, PT, UP0, 0x80, 0x0 ;  /* 0x000000000000781c */ /* 0x000fe20003f4f008 */
[----:B------:R-:W-:Y:S02]  /*bac0*/  USHF.L.U64.HI UR9, UR4, 0x2, UR7 ;  /* 0x0000000204097899 */ /* 0x000fe40008010207 */
[----:B------:R-:W-:-:S04]  /*bad0*/  UIADD3 UR4, UP1, UR8, UR10, URZ ;  /* 0x0000000a08047290 */ /* 0x000fc8000ff3e03f */
[----:B------:R-:W-:Y:S02]  /*bae0*/  UIADD3.X UR7, UR9, UR11, URZ, UP1, !UPT ;  /* 0x0000000b09077290 */ /* 0x000fe40008ffe43f */
[----:B------:R-:W-:Y:S01]  /*baf0*/  IMAD.U32 R2, RZ, RZ, UR4 ;  /* 0x00000004ff027e24 */ /* 0x000fe2000f8e00ff */
        /* <DEDUP_REMOVED lines=27> */
.L_x_14775:
[----:B------:R-:W-:Y:S01]  /*bcb0*/  R2UR UR8, R220 ;  /* 0x00000000dc0872ca */ /* 0x000fe200000e0000 */
[----:B------:R-:W-:Y:S01]  /*bcc0*/  BSSY B1, `(.L_x_14776) ;  /* 0x000002f000017945 */ /* 0x000fe20003800000 */
[----:B------:R-:W-:-:S11]  /*bcd0*/  R2UR UR7, R222 ;  /* 0x00000000de0772ca */ /* 0x000fd600000e0000 */
        /* <DEDUP_REMOVED lines=12> */
[----:B------:R-:W-:Y:S01]  /*bda0*/  R2UR UR16, R221 ;  /* 0x00000000dd1072ca */ /* 0x000fe200000e0000 */
[----:B------:R-:W-:Y:S01]  /*bdb0*/  UIMAD UR7, UR11, UR14, URZ ;  /* 0x0000000e0b0772a4 */ /* 0x000fe2000f8e023f */
[----:B------:R-:W-:Y:S01]  /*bdc0*/  IMAD.MOV.U32 R2, RZ, RZ, R4 ;  /* 0x000000ffff027224 */ /* 0x000fe200078e0004 */
[----:B------:R-:W-:Y:S01]  /*bdd0*/  UMOV UR8, UR4 ;  /* 0x0000000400087c82 */ /* 0x000fe20008000000 */
[----:B------:R-:W-:-:S07]  /*bde0*/  UMOV UR9, UR10 ;  /* 0x0000000a00097c82 */ /* 0x000fce0008000000 */
        /* <DEDUP_REMOVED lines=25> */
[----:B------:R-:W-:Y:S02]  /*bf80*/  LEA.HI.X R5, R2, UR9, R3, 0x2, P1 ;  /* 0x0000000902057c11 */ /* 0x000fe400088f1403 */
[----:B------:R-:W-:-:S05]  /*bf90*/  MOV R3, 0xff800000 ;  /* 0xff80000000037802 */ /* 0x000fca0000000f00 */
[----:B------:R0:W-:Y:S02]  /*bfa0*/  STG.E desc[UR36][R4.64], R3 ;  /* 0x0000000304007986 */ /* 0x0001e4000c101924 */
.L_x_14777:
[----:B------:R-:W-:Y:S05]  /*bfb0*/  BSYNC B1 ;  /* 0x0000000000017941 */ /* 0x000fea0003800000 */
.L_x_14776:
[----:B0-----:R-:W0:Y:S01]  /*bfc0*/  @P0 LDC R3, c[0x0][0xcf0] ;  /* 0x00033c00ff030b82 */ /* 0x001e220000000800 */
[----:B------:R-:W-:Y:S01]  /*bfd0*/  ULDC.64 UR14, c[0x0][0xba0] ;  /* 0x0002e800000e7ab9 */ /* 0x000fe20000000a00 */
[----:B------:R-:W-:Y:S01]  /*bfe0*/  R2UR UR16, R221 ;  /* 0x00000000dd1072ca */ /* 0x000fe200000e0000 */
[----:B------:R-:W-:Y:S01]  /*bff0*/  UIMAD UR7, UR10, UR14, URZ ;  /* 0x0000000e0a0772a4 */ /* 0x000fe2000f8e023f */
[----:B------:R-:W-:Y:S01]  /*c000*/  IMAD R2, R219, 0x20, R223 ;  /* 0x00000020db027824 */ /* 0x000fe200078e02df */
[----:B------:R-:W-:Y:S01]  /*c010*/  UIMAD.WIDE.U32 UR8, UR4, UR14, URZ ;  /* 0x0000000e040872a5 */ /* 0x000fe2000f8e003f */
[----:B------:R-:W-:Y:S01]  /*c020*/  BSSY B1, `(.L_x_14778) ;  /* 0x0000044000017945 */ /* 0x000fe20003800000 */
[----:B------:R-:W-:Y:S01]  /*c030*/  UIMAD UR7, UR4, UR15, UR7 ;  /* 0x0000000f040772a4 */ /* 0x000fe2000f8e0207 */
[----:B------:R-:W-:Y:S01]  /*c040*/  VIADD R6, R2, UR61 ;  /* 0x0000003d02067c36 */ /* 0x000fe20008000000 */
[----:B------:R-:W-:Y:S01]  /*c050*/  SHF.R.S32.HI R18, RZ, 0x1f, R218 ;  /* 0x0000001fff127819 */ /* 0x000fe200000114da */
[----:B------:R-:W-:Y:S01]  /*c060*/  ULDC.64 UR14, c[0x0][0xbe8] ;  /* 0x0002fa00000e7ab9 */ /* 0x000fe20000000a00 */
[----:B------:R-:W-:Y:S01]  /*c070*/  UIADD3 UR9, UR9, UR7, URZ ;  /* 0x0000000709097290 */ /* 0x000fe2000fffe03f */
[----:B------:R-:W-:Y:S01]  /*c080*/  @P0 IMAD.HI.U32 R2, R6, R11, RZ ;  /* 0x0000000b06020227 */ /* 0x000fe200078e00ff */
[----:B------:R-:W-:Y:S01]  /*c090*/  UIMAD UR4, UR11, UR14, URZ ;  /* 0x0000000e0b0472a4 */ /* 0x000fe2000f8e023f */
[----:B------:R-:W-:Y:S01]  /*c0a0*/  SHF.R.S32.HI R19, RZ, 0x1f, R216 ;  /* 0x0000001fff137819 */ /* 0x000fe200000114d8 */
[----:B------:R-:W-:Y:S01]  /*c0b0*/  UIMAD.WIDE.U32 UR8, UR16, UR14, UR8 ;  /* 0x0000000e100872a5 */ /* 0x000fe2000f8e0008 */
[----:B------:R-:W-:Y:S01]  /*c0c0*/  IMAD.MOV.U32 R5, RZ, RZ, R6 ;  /* 0x000000ffff057224 */ /* 0x000fe200078e0006 */
[----:B------:R-:W-:Y:S01]  /*c0d0*/  UIMAD UR4, UR16, UR15, UR4 ;  /* 0x0000000f100472a4 */ /* 0x000fe2000f8e0204 */
[----:B------:R-:W-:Y:S01]  /*c0e0*/  SHF.R.S32.HI R20, RZ, 0x1f, R217 ;  /* 0x0000001fff147819 */ /* 0x000fe200000114d9 */
[----:B------:R-:W-:Y:S01]  /*c0f0*/  ULDC.64 UR10, c[0x0][0xbf0] ;  /* 0x0002fc00000a7ab9 */ /* 0x000fe20000000a00 */
[----:B------:R-:W-:Y:S01]  /*c100*/  SHF.R.S32.HI R21, RZ, 0x1f, R200 ;  /* 0x0000001fff157819 */ /* 0x000fe200000114c8 */
[----:B------:R-:W-:-:S02]  /*c110*/  UIADD3 UR9, UR9, UR4, URZ ;  /* 0x0000000409097290 */ /* 0x000fc4000fffe03f */
[----:B------:R-:W-:Y:S01]  /*c120*/  UIMAD UR4, UR13, UR10, URZ ;  /* 0x0000000a0d0472a4 */ /* 0x000fe2000f8e023f */
[----:B0-----:R-:W-:Y:S01]  /*c130*/  @P0 SHF.R.U32.HI R5, RZ, R3, R2 ;  /* 0x00000003ff050219 */ /* 0x001fe20000011602 */
[----:B------:R-:W-:Y:S02]  /*c140*/  UIMAD.WIDE.U32 UR8, UR12, UR10, UR8 ;  /* 0x0000000a0c0872a5 */ /* 0x000fe4000f8e0008 */
[----:B------:R-:W-:Y:S01]  /*c150*/  UIMAD UR4, UR12, UR11, UR4 ;  /* 0x0000000b0c0472a4 */ /* 0x000fe2000f8e0204 */
[--C-:B------:R-:W-:Y:S01]  /*c160*/  SHF.R.S32.HI R2, RZ, 0x1f, R5.reuse ;  /* 0x0000001fff027819 */ /* 0x100fe20000011405 */
[----:B------:R-:W-:Y:S01]  /*c170*/  IMAD.MOV R9, RZ, RZ, -R5 ;  /* 0x000000ffff097224 */ /* 0x000fe200078e0a05 */
[----:B------:R-:W-:Y:S01]  /*c180*/  ULDC.64 UR10, c[0x0][0xbe0] ;  /* 0x0002f800000a7ab9 */ /* 0x000fe20000000a00 */
[----:B------:R-:W-:Y:S02]  /*c190*/  UIADD3 UR4, UR9, UR4, URZ ;  /* 0x0000000409047290 */ /* 0x000fe4000fffe03f */
[----:B------:R-:W-:-:S02]  /*c1a0*/  IMAD.U32 R3, RZ, RZ, UR9 ;  /* 0x00000009ff037e24 */ /* 0x000fc4000f8e00ff */
        /* <DEDUP_REMOVED lines=43> */
.L_x_14779:
[----:B------:R-:W-:Y:S05]  /*c460*/  BSYNC B1 ;  /* 0x0000000000017941 */ /* 0x000fea0003800000 */
.L_x_14778:
        /* <DEDUP_REMOVED lines=21> */
.L_x_14781:
[----:B------:R-:W-:Y:S05]  /*c5c0*/  BSYNC B1 ;  /* 0x0000000000017941 */ /* 0x000fea0003800000 */
.L_x_14780:
        /* <DEDUP_REMOVED lines=21> */
.L_x_14783:
[----:B------:R-:W-:Y:S05]  /*c720*/  BSYNC B1 ;  /* 0x0000000000017941 */ /* 0x000fea0003800000 */
.L_x_14782:
[----:B------:R-:W-:Y:S01]  /*c730*/  IADD3 R0, R6, 0x60, RZ ;  /* 0x0000006006007810 */ /* 0x000fe20007ffe0ff */
[----:B0-23--:R-:W0:Y:S03]  /*c740*/  SHFL.IDX PT, R5, R5, 0x3, 0x181f ;  /* 0x00781f0005057f89 */ /* 0x00de2600000e0000 */
        /* <DEDUP_REMOVED lines=20> */
.L_x_14774:
[----:B------:R-:W-:Y:S05]  /*c890*/  BSYNC B0 ;  /* 0x0000000000007941 */ /* 0x000fea0003800000 */
.L_x_14765:
[----:B------:R-:W-:Y:S02]  /*c8a0*/  ULDC UR4, c[0x0][0xd3c] ;  /* 0x00034f0000047ab9 */ /* 0x000fe40000000800 */
[----:B------:R-:W-:-:S13]  /*c8b0*/  ISETP.GE.AND P0, PT, R7, UR4, PT ;  /* 0x0000000407007c0c */ /* 0x000fda000bf06270 */
[----:B------:R-:W-:Y:S05]  /*c8c0*/  @!P0 BRA `(.L_x_14784) ;  /* 0xffffff44004c8947 */ /* 0x000fea000383ffff */
[----:B------:R-:W-:Y:S05]  /*c8d0*/  EXIT ;  /* 0x000000000000794d */ /* 0x000fea0003800000 */
.L_x_14722:
        /* <DEDUP_REMOVED lines=16> */
.L_x_14785:
        /* <DEDUP_REMOVED lines=40> */
.L_x_14791:
        /* <DEDUP_REMOVED lines=12> */
.L_x_14790:
[----:B------:R-:W-:Y:S05]  /*cd20*/  BSYNC B0 ;  /* 0x0000000000007941 */ /* 0x000fea0003800000 */
.L_x_14789:
        /* <DEDUP_REMOVED lines=20> */
.L_x_14787:
        /* <DEDUP_REMOVED lines=20> */
.L_x_14792:
        /* <DEDUP_REMOVED lines=45> */
[----:B------:R-:W-:Y:S01]  /*d280*/  @!P1 IMAD.IADD R3, R3, 0x1, -R8 ;  /* 0x0000000103039824 */ /* 0x000fe200078e0a08 */
[----:B------:R-:W-:Y:S02]  /*d290*/  @!P1 IADD3 R2, R2, 0x1, RZ ;  /* 0x0000000102029810 */ /* 0x000fe40007ffe0ff */
        /* <DEDUP_REMOVED lines=12> */
.L_x_14788:
[----:B------:R-:W-:Y:S01]  /*d360*/  ULDC UR4, c[0x0][0xd3c] ;  /* 0x00034f0000047ab9 */ /* 0x000fe20000000800 */
[----:B------:R-:W-:Y:S02]  /*d370*/  IMAD.MOV.U32 R17, RZ, RZ, RZ ;  /* 0x000000ffff117224 */ /* 0x000fe400078e00ff */
[----:B------:R-:W-:Y:S02]  /*d380*/  IMAD.U32 R16, RZ, RZ, UR6 ;  /* 0x00000006ff107e24 */ /* 0x000fe4000f8e00ff */
[----:B------:R-:W-:Y:S02]  /*d390*/  IMAD.MOV.U32 R18, RZ, RZ, RZ ;  /* 0x000000ffff127224 */ /* 0x000fe400078e00ff */
[----:B------:R-:W-:-:S07]  /*d3a0*/  IMAD.U32 R19, RZ, RZ, UR4 ;  /* 0x00000004ff137e24 */ /* 0x000fce000f8e00ff */
.L_x_14793:
[----:B------:R-:W-:-:S13]  /*d3b0*/  ISETP.NE.AND P0, PT, R5, RZ, PT ;  /* 0x000000ff0500720c */ /* 0x000fda0003f05270 */
[----:B------:R-:W0:Y:S01]  /*d3c0*/  @!P0 S2R R3, SR_CgaCtaId ;  /* 0x0000000000038919 */ /* 0x000e220000008800 */
[----:B------:R-:W-:-:S04]  /*d3d0*/  @!P0 MOV R0, 0x400 ;  /* 0x0000040000008802 */ /* 0x000fc80000000f00 */
[----:B0-----:R-:W-:-:S05]  /*d3e0*/  @!P0 LEA R0, R3, R0, 0x18 ;  /* 0x0000000003008211 */ /* 0x001fca00078ec0ff */
[----:B------:R0:W-:Y:S01]  /*d3f0*/  @!P0 STS.128 [R0+0x324d0], R16 ;  /* 0x0324d01000008388 */ /* 0x0001e20000000c00 */
[----:B------:R-:W-:Y:S06]  /*d400*/  BAR.ARV 0x5, 0x180 ;  /* 0x0146000000007b1d */ /* 0x000fec0000002000 */
.L_x_14786:
        /* <DEDUP_REMOVED lines=18> */
[----:B------:R-:W-:Y:S02]  /*d530*/  LOP3.LUT R3, R2, 0x38, R5, 0x78, !PT ;  /* 0x0000003802037812 */ /* 0x000fe400078e7805 */
[----:B------:R-:W-:Y:S01]  /*d540*/  SHF.L.U32 R2, R5, 0x4, RZ ;  /* 0x0000000405027819 */ /* 0x000fe200000006ff */
[----:B------:R-:W-:Y:S01]  /*d550*/  ULOP3.LUT UR38, UR4, 0x2, URZ, 0xfc, !UPT ;  /* 0x0000000204267892 */ /* 0x000fe2000f8efc3f */
[----:B------:R-:W-:Y:S02]  /*d560*/  SHF.R.U32.HI R5, RZ, 0x3, R4 ;  /* 0x00000003ff057819 */ /* 0x000fe40000011604 */
[----:B------:R-:W-:Y:S01]  /*d570*/  UMOV UR4, 0x400 ;  /* 0x0000040000047882 */ /* 0x000fe20000000000 */
[----:B------:R-:W-:Y:S01]  /*d580*/  LOP3.LUT R30, R3, 0x200, R0, 0xf8, !PT ;  /* 0x00000200031e7812 */ /* 0x000fe200078ef800 */
[----:B0-----:R-:W-:Y:S01]  /*d590*/  ULEA UR4, UR5, UR4, 0x18 ;  /* 0x0000000405047291 */ /* 0x001fe2000f8ec03f */
[----:B------:R-:W-:Y:S02]  /*d5a0*/  LOP3.LUT R4, R0, 0x38, RZ, 0xc0, !PT ;  /* 0x0000003800047812 */ /* 0x000fe400078ec0ff */
[----:B------:R-:W-:-:S02]  /*d5b0*/  LOP3.LUT R0, R5, 0x70, R2, 0xf8, !PT ;  /* 0x0000007005007812 */ /* 0x000fc400078ef802 */
[C---:B------:R-:W-:Y:S01]  /*d5c0*/  LOP3.LUT R3, R4.reuse, 0x40, RZ, 0xfc, !PT ;  /* 0x0000004004037812 */ /* 0x040fe200078efcff */
[----:B------:R-:W-:Y:S01]  /*d5d0*/  IMAD.U32 R22, RZ, RZ, UR4 ;  /* 0x00000004ff167e24 */ /* 0x000fe2000f8e00ff */
[C---:B------:R-:W-:Y:S02]  /*d5e0*/  LOP3.LUT R2, R4.reuse, 0x80, RZ, 0xfc, !PT ;  /* 0x0000008004027812 */ /* 0x040fe400078efcff */
[----:B------:R-:W-:Y:S01]  /*d5f0*/  LOP3.LUT R0, R4, 0xc0, RZ, 0xfc, !PT ;  /* 0x000000c004007812 */ /* 0x000fe200078efcff */
[----:B---3--:R-:W-:-:S07]  /*d600*/  IMAD R26, R30, 0x2, R22 ;  /* 0x000000021e1a7824 */ /* 0x008fce00078e0216 */
.L_x_14861:
        /* <DEDUP_REMOVED lines=48> */
.L_x_14795:
        /* <DEDUP_REMOVED lines=9> */
.L_x_14796:
        /* <DEDUP_REMOVED lines=9> */
.L_x_14797:
[----:B------:R-:W3:Y:S01]  /*da30*/  LDL R4, [R1+0x4] ;  /* 0x0000040001047983 */ /* 0x000ee20000100800 */
[----:B012---:R-:W0:Y:S01]  /*da40*/  LDC R0, c[0x0][0x448] ;  /* 0x00011200ff007b82 */ /* 0x007e220000000800 */
[----:B-----5:R-:W-:Y:S01]  /*da50*/  IMAD.IADD R25, R25, 0x1, -R32 ;  /* 0x0000000119197824 */ /* 0x020fe200078e0a20 */
[----:B------:R-:W-:Y:S01]  /*da60*/  LOP3.LUT R23, R23, 0xfffeffff, RZ, 0xc0, !PT ;  /* 0xfffeffff17177812 */ /* 0x000fe200078ec0ff */
[----:B------:R-:W-:Y:S01]  /*da70*/  BSSY B7, `(.L_x_14798) ;  /* 0x0000424000077945 */ /* 0x000fe20003800000 */
[----:B0-----:R-:W-:Y:S02]  /*da80*/  ISETP.NE.AND P0, PT, R0, 0x1, PT ;  /* 0x000000010000780c */ /* 0x001fe40003f05270 */
[----:B------:R-:W-:-:S05]  /*da90*/  SHF.L.U32 R0, R17, 0x7, RZ ;  /* 0x0000000711007819 */ /* 0x000fca00000006ff */
[----:B------:R-:W-:-:S06]  /*daa0*/  VIADD R0, R0, 0x7f ;  /* 0x0000007f00007836 */ /* 0x000fcc0000000000 */
        /* <DEDUP_REMOVED lines=35> */
.L_x_14799:
        /* <DEDUP_REMOVED lines=19> */
[----:B0-----:R-:W-:Y:S05]  /*de10*/  CALL.ABS.NOINC R2 ;  /* 0x0000000002007343 */ /* 0x001fea0003c00000 */
.L_x_14802:
[----:B------:R-:W-:Y:S05]  /*de20*/  BSYNC B6 ;  /* 0x0000000000067941 */ /* 0x000fea0003800000 */
.L_x_14801:
        /* <DEDUP_REMOVED lines=20> */
.L_x_14805:
        /* <DEDUP_REMOVED lines=15> */
.L_x_14804:
[----:B------:R-:W-:Y:S05]  /*e060*/  BSYNC B6 ;  /* 0x0000000000067941 */ /* 0x000fea0003800000 */
.L_x_14803:
[----:B------:R-:W2:Y:S01]  /*e070*/  LDL R20, [R1+0xc] ;  /* 0x00000c0001147983 */ /* 0x000ea20000100800 */
[----:B------:R-:W-:Y:S01]  /*e080*/  ULDC.64 UR4, c[0x0][0xaf0] ;  /* 0x0002bc0000047ab9 */ /* 0x000fe20000000a00 */
[----:B------:R-:W0:Y:S01]  /*e090*/  LDC R10, c[0x0][0x430] ;  /* 0x00010c00ff0a7b82 */ /* 0x000e220000000800 */
[----:B------:R-:W-:Y:S01]  /*e0a0*/  ISETP.NE.U32.AND P0, PT, RZ, UR4, PT ;  /* 0x00000004ff007c0c */ /* 0x000fe2000bf05070 */
[----:B------:R-:W1:Y:S03]  /*e0b0*/  S2R R21, SR_TID.X ;  /* 0x0000000000157919 */ /* 0x000e660000002100 */
[----:B------:R-:W-:-:S13]  /*e0c0*/  ISETP.NE.AND.EX P0, PT, RZ, UR5, PT, P0 ;  /* 0x00000005ff007c0c */ /* 0x000fda000bf05300 */
[----:B------:R-:W-:Y:S01]  /*e0d0*/  @P0 IADD3 R2, P1, R28, UR4, RZ ;  /* 0x000000041c020c10 */ /* 0x000fe2000ff3e0ff */
[----:B------:R-:W-:Y:S01]  /*e0e0*/  ULDC UR4, c[0x0][0x320] ;  /* 0x0000c80000047ab9 */ /* 0x000fe20000000800 */
[----:B------:R-:W-:Y:S02]  /*e0f0*/  LOP3.LUT R23, R23, 0xffffffef, RZ, 0xc0, !PT ;  /* 0xffffffef17177812 */ /* 0x000fe400078ec0ff */
[----:B------:R-:W-:-:S05]  /*e100*/  @P0 IADD3.X R3, R31, UR5, RZ, P1, !PT ;  /* 0x000000051f030c10 */ /* 0x000fca0008ffe4ff */
[----:B------:R3:W5:Y:S01]  /*e110*/  @P0 LDG.E R29, desc[UR36][R2.64] ;  /* 0x00000024021d0981 */ /* 0x000762000c1e1900 */
[----:B------:R-:W-:Y:S01]  /*e120*/  UMOV UR5, 0xffffffff ;  /* 0xffffffff00057882 */ /* 0x000fe20000000000 */
[----:B-1----:R-:W-:-:S05]  /*e130*/  IMAD.SHL.U32 R4, R21, 0x8, RZ ;  /* 0x0000000815047824 */ /* 0x002fca00078e00ff */
        /* <DEDUP_REMOVED lines=15> */
[----:B--2---:R-:W-:Y:S01]  /*e230*/  VIADD R0, R20, 0xffffffff ;  /* 0xffffffff14007836 */ /* 0x004fe20000000000 */
[----:B0--3--:R-:W-:Y:S06]  /*e240*/  BRA.DIV UR5, `(.L_x_14806) ;  /* 0x0000004e05547947 */ /* 0x009fec000b800000 */
.L_x_14879:
        /* <DEDUP_REMOVED lines=24> */
[----:B------:R-:W-:Y:S01]  /*e3d0*/  @!P0 IMAD R7, R29, R7, R2 ;  /* 0x000000071d078224 */ /* 0x000fe200078e0202 */
[----:B------:R-:W-:-:S05]  /*e3e0*/  @!P0 MOV R2, R8 ;  /* 0x0000000800028202 */ /* 0x000fca0000000f00 */
[----:B------:R-:W-:-:S04]  /*e3f0*/  @!P0 IMAD.WIDE.U32 R2, R29, R6, R2 ;  /* 0x000000061d028225 */ /* 0x000fc800078e0002 */
[----:B------:R-:W-:Y:S01]  /*e400*/  @!P0 IMAD.IADD R7, R3, 0x1, R7 ;  /* 0x0000000103078824 */ /* 0x000fe200078e0207 */
[----:B-1----:R-:W-:-:S04]  /*e410*/  @!P0 LEA R4, P1, R2, R4, 0x2 ;  /* 0x0000000402048211 */ /* 0x002fc800078210ff */
[----:B------:R-:W-:Y:S01]  /*e420*/  @!P0 LEA.HI.X R5, R2, R5, R7, 0x2, P1 ;  /* 0x0000000502058211 */ /* 0x000fe200008f1407 */
[----:B------:R-:W-:Y:S01]  /*e430*/  IMAD.MOV R2, RZ, RZ, -R8 ;  /* 0x000000ffff027224 */ /* 0x000fe200078e0a08 */
[----:B------:R-:W-:-:S03]  /*e440*/  SEL R3, RZ, 0x1, P2 ;  /* 0x00000001ff037807 */ /* 0x000fc60001000000 */
[----:B------:R-:W-:Y:S01]  /*e450*/  IMAD R37, R10, R2, R37 ;  /* 0x000000020a257224 */ /* 0x000fe200078e0225 */
[----:B------:R0:W5:Y:S01]  /*e460*/  @!P0 LDG.E R36, desc[UR36][R4.64] ;  /* 0x0000002404248981 */ /* 0x000162000c1e1900 */
[----:B------:R-:W-:Y:S01]  /*e470*/  IMAD.U32 R2, RZ, RZ, UR38 ;  /* 0x00000026ff027e24 */ /* 0x000fe2000f8e00ff */
[----:B------:R-:W-:Y:S02]  /*e480*/  ISETP.GT.U32.AND P1, PT, R9, 0x5f, PT ;  /* 0x0000005f0900780c */ /* 0x000fe40003f24070 */
[----:B------:R0:W-:Y:S01]  /*e490*/  STL [R1+0x20], R3 ;  /* 0x0000200301007387 */ /* 0x0001e20000100800 */
[----:B------:R-:W-:Y:S02]  /*e4a0*/  LOP3.LUT R23, R23, 0xfffffbff, RZ, 0xc0, !PT ;  /* 0xfffffbff17177812 */ /* 0x000fe400078ec0ff */
[----:B------:R-:W-:Y:S02]  /*e4b0*/  ISETP.NE.AND P0, PT, R2, 0x3, PT ;  /* 0x000000030200780c */ /* 0x000fe40003f05270 */
[----:B------:R-:W-:-:S11]  /*e4c0*/  SHF.R.S32.HI R28, RZ, 0x1f, R18 ;  /* 0x0000001fff1c7819 */ /* 0x000fd60000011412 */
[----:B------:R-:W-:-:S04]  /*e4d0*/  @P0 LOP3.LUT R23, R23, 0x400, RZ, 0xfc, !PT ;  /* 0x0000040017170812 */ /* 0x000fc800078efcff */
[----:B------:R-:W-:-:S04]  /*e4e0*/  LOP3.LUT R23, R23, 0xffffffdf, RZ, 0xc0, !PT ;  /* 0xffffffdf17177812 */ /* 0x000fc800078ec0ff */
[----:B------:R-:W-:Y:S01]  /*e4f0*/  @P1 LOP3.LUT R23, R23, 0x20, RZ, 0xfc, !PT ;  /* 0x0000002017171812 */ /* 0x000fe200078efcff */
[----:B0-----:R-:W-:Y:S06]  /*e500*/  @!P0 BRA `(.L_x_14807) ;  /* 0x0000000000048947 */ /* 0x001fec0003800000 */
[----:B------:R-:W-:Y:S01]  /*e510*/  BPT.TRAP 0x1 ;  /* 0x000000040000795c */ /* 0x000fe20000300000 */
.L_x_14807:
[----:B------:R-:W-:Y:S01]  /*e520*/  IMAD R31, R0, -0x60, R25 ;  /* 0xffffffa0001f7824 */ /* 0x000fe200078e0219 */
[----:B------:R-:W-:Y:S01]  /*e530*/  SHF.L.U32 R0, R27, 0x1f, RZ ;  /* 0x0000001f1b007819 */ /* 0x000fe200000006ff */
[----:B------:R-:W-:Y:S01]  /*e540*/  IMAD R25, R24, 0x8, R22 ;  /* 0x0000000818197824 */ /* 0x000fe200078e0216 */
[----:B------:R-:W-:Y:S03]  /*e550*/  BSSY B0, `(.L_x_14808) ;  /* 0x0000003000007945 */ /* 0x000fe60003800000 */
[----:B------:R-:W0:Y:S02]  /*e560*/  SYNCS.PHASECHK.TRANS64.TRYWAIT P0, [R25+URZ+0x32440], R0 ;  /* 0x03244000190075a7 */ /* 0x000e24000800017f */
[----:B0-----:R-:W-:Y:S05]  /*e570*/  @!P0 BRA `(.L_x_14809) ;  /* 0x0000004800bc8947 */ /* 0x001fea0003800000 */
.L_x_14880:
[----:B------:R-:W-:Y:S05]  /*e580*/  BSYNC B0 ;  /* 0x0000000000007941 */ /* 0x000fea0003800000 */
.L_x_14808:
        /* <DEDUP_REMOVED lines=89> */
.L_x_14894:
        /* <DEDUP_REMOVED lines=10> */
.L_x_14811:
        /* <DEDUP_REMOVED lines=10> */
.L_x_14812:
[----:B------:R1:W5:Y:S01]  /*ec60*/  LDL.LU R0, [R1+0x8] ;  /* 0x0000080001007983 */ /* 0x0003620000300800 */
[----:B------:R-:W-:Y:S01]  /*ec70*/  LOP3.LUT P0, RZ, R23, 0x40, RZ, 0xc0, !PT ;  /* 0x0000004017ff7812 */ /* 0x000fe2000780c0ff */
[----:B------:R1:W-:-:S12]  /*ec80*/  SYNCS.ARRIVE.TRANS64.A1T0 RZ, [R25+URZ+0x32430], RZ ;  /* 0x032430ff19ff79a7 */ /* 0x0003d8000810003f */
[----:B------:R-:W-:Y:S05]  /*ec90*/  WARPSYNC.ALL ;  /* 0x0000000000007948 */ /* 0x000fea0003800000 */
[----:B0-----:R-:W-:Y:S01]  /*eca0*/  SEL R2, R34, RZ, !P0 ;  /* 0x000000ff22027207 */ /* 0x001fe20004000000 */
[----:B------:R-:W-:Y:S04]  /*ecb0*/  BSSY B6, `(.L_x_14813) ;  /* 0x000001a000067945 */ /* 0x000fe80003800000 */
[----:B------:R0:W-:Y:S01]  /*ecc0*/  STL [R1], R2 ;  /* 0x0000000201007387 */ /* 0x0001e20000100800 */
        /* <DEDUP_REMOVED lines=24> */
.L_x_14814:
[----:B------:R-:W-:Y:S05]  /*ee50*/  BSYNC B6 ;  /* 0x0000000000067941 */ /* 0x000fea0003800000 */
.L_x_14813:
[----:B------:R-:W2:Y:S01]  /*ee60*/  LDL R4, [R1+0x8] ;  /* 0x0000080001047983 */ /* 0x000ea20000100800 */
[----:B0-----:R-:W0:Y:S01]  /*ee70*/  S2R R2, SR_TID.X ;  /* 0x0000000000027919 */ /* 0x001e220000002100 */
[----:B------:R-:W-:Y:S01]  /*ee80*/  IMAD.MOV.U32 R21, RZ, RZ, R34 ;  /* 0x000000ffff157224 */ /* 0x000fe200078e0022 */
[----:B------:R-:W-:Y:S01]  /*ee90*/  ULDC.64 UR4, c[0x0][0x298] ;  /* 0x0000a60000047ab9 */ /* 0x000fe20000000a00 */
[----:B------:R-:W3:Y:S01]  /*eea0*/  LDC R5, c[0x0][0x448] ;  /* 0x00011200ff057b82 */ /* 0x000ee20000000800 */
[----:B------:R-:W4:Y:S01]  /*eeb0*/  LDL R20, [R1] ;  /* 0x0000000001147983 */ /* 0x000f220000100800 */
[----:B------:R-:W5:Y:S01]  /*eec0*/  S2R R34, SR_TID.X ;  /* 0x0000000000227919 */ /* 0x000f620000002100 */
[----:B0-----:R-:W-:-:S04]  /*eed0*/  LOP3.LUT R2, R2, 0x7f, RZ, 0xc0, !PT ;  /* 0x0000007f02027812 */ /* 0x001fc800078ec0ff */
[----:B------:R-:W-:Y:S02]  /*eee0*/  SHF.R.U32.HI R0, RZ, 0x3, R2 ;  /* 0x00000003ff007819 */ /* 0x000fe40000011602 */
[----:B------:R-:W0:Y:S02]  /*eef0*/  LDC R2, c[0x0][0x448] ;  /* 0x00011200ff027b82 */ /* 0x000e240000000800 */
[----:B0-----:R-:W-:Y:S01]  /*ef00*/  ISETP.NE.AND P6, PT, R2, 0x1, PT ;  /* 0x000000010200780c */ /* 0x001fe20003fc5270 */
[----:B-----5:R-:W-:-:S12]  /*ef10*/  IMAD.SHL.U32 R34, R34, 0x10, RZ ;  /* 0x0000001022227824 */ /* 0x020fd800078e00ff */
[----:B------:R-:W0:Y:S08]  /*ef20*/  @P6 LDC R3, c[0x0][0x44c] ;  /* 0x00011300ff036b82 */ /* 0x000e300000000800 */
[----:B------:R-:W5:Y:S01]  /*ef30*/  @P6 LDC R2, c[0x0][0x450] ;  /* 0x00011400ff026b82 */ /* 0x000f620000000800 */
[----:B------:R-:W-:-:S05]  /*ef40*/  LOP3.LUT R34, R0, 0x70, R34, 0xf8, !PT ;  /* 0x0000007000227812 */ /* 0x000fca00078ef822 */
[----:B------:R-:W-:-:S04]  /*ef50*/  IMAD R34, R17, 0x80, R34 ;  /* 0x0000008011227824 */ /* 0x000fc800078e0222 */
[----:B------:R-:W-:Y:S02]  /*ef60*/  IMAD.MOV.U32 R0, RZ, RZ, R34 ;  /* 0x000000ffff007224 */ /* 0x000fe400078e0022 */
[----:B0-----:R-:W-:-:S05]  /*ef70*/  @P6 IMAD.HI.U32 R3, R34, R3, RZ ;  /* 0x0000000322036227 */ /* 0x001fca00078e00ff */
[----:B-----5:R-:W-:Y:S01]  /*ef80*/  @P6 SHF.R.U32.HI R0, RZ, R2, R3 ;  /* 0x00000002ff006219 */ /* 0x020fe20000011603 */
[----:B------:R-:W-:Y:S01]  /*ef90*/  IMAD.WIDE.U32 R2, R35, UR4, RZ ;  /* 0x0000000423027c25 */ /* 0x000fe2000f8e00ff */
[----:B------:R-:W0:Y:S03]  /*efa0*/  S2R R6, SR_TID.X ;  /* 0x0000000000067919 */ /* 0x000e260000002100 */
        /* <DEDUP_REMOVED lines=12> */
[----:B------:R-:W-:-:S04]  /*f070*/  ULDC.64 UR4, c[0x0][0x2d0] ;  /* 0x0000b40000047ab9 */ /* 0x000fc80000000a00 */
[----:B------:R-:W-:Y:S02]  /*f080*/  IADD3 R3, R3, R4, RZ ;  /* 0x0000000403037210 */ /* 0x000fe40007ffe0ff */
        /* <DEDUP_REMOVED lines=12> */
[----:B------:R-:W-:Y:S01]  /*f150*/  ULDC.64 UR4, c[0x0][0x280] ;  /* 0x0000a00000047ab9 */ /* 0x000fe20000000a00 */
[----:B0-----:R-:W-:Y:S01]  /*f160*/  IMAD.SHL.U32 R20, R6, 0x8, RZ ;  /* 0x0000000806147824 */ /* 0x001fe200078e00ff */
[----:B------:R-:W-:Y:S01]  /*f170*/  LEA R0, P0, R2, UR4, 0x1 ;  /* 0x0000000402007c11 */ /* 0x000fe2000f8008ff */
        /* <DEDUP_REMOVED lines=8> */
[----:B------:R-:W-:Y:S10]  /*f200*/  BRA.DIV UR5, `(.L_x_14815) ;  /* 0x0000004605ac7947 */ /* 0x000ff4000b800000 */
[----:B------:R-:W2:Y:S01]  /*f210*/  LDL.LU R2, [R1+0x4] ;  /* 0x0000040001027983 */ /* 0x000ea20000300800 */
[----:B------:R-:W-:Y:S01]  /*f220*/  IMAD R17, R17, 0x80, R21 ;  /* 0x0000008011117824 */ /* 0x000fe200078e0215 */
[----:B------:R-:W-:Y:S02]  /*f230*/  LOP3.LUT R23, R23, 0xffffdfff, RZ, 0xc0, !PT ;  /* 0xffffdfff17177812 */ /* 0x000fe400078ec0ff */
[----:B------:R-:W0:Y:S01]  /*f240*/  SHFL.IDX PT, R9, R0, RZ, 0x181f ;  /* 0x00181fff00097589 */ /* 0x000e2200000e0000 */
[----:B------:R-:W-:-:S03]  /*f250*/  VIADD R7, R17, 0x10 ;  /* 0x0000001011077836 */ /* 0x000fc60000000000 */
[----:B------:R-:W3:Y:S04]  /*f260*/  SHFL.IDX PT, R3, R4, RZ, 0x181f ;  /* 0x00181fff04037589 */ /* 0x000ee800000e0000 */
[----:B------:R-:W4:Y:S04]  /*f270*/  SHFL.IDX PT, R6, R0, 0x1, 0x181f ;  /* 0x00381f0000067f89 */ /* 0x000f2800000e0000 */
[----:B------:R-:W-:Y:S04]  /*f280*/  SHFL.IDX PT, R10, R0, 0x2, 0x181f ;  /* 0x00581f00000a7f89 */ /* 0x000fe800000e0000 */
[----:B------:R-:W-:Y:S01]  /*f290*/  SHFL.IDX PT, R11, R0, 0x3, 0x181f ;  /* 0x00781f00000b7f89 */ /* 0x000fe200000e0000 */
[----:B--2---:R-:W-:-:S03]  /*f2a0*/  IMAD R5, R2, R5, RZ ;  /* 0x0000000502057224 */ /* 0x004fc600078e02ff */
[----:B------:R-:W2:Y:S02]  /*f2b0*/  SHFL.IDX PT, R2, R4, 0x1, 0x181f ;  /* 0x00381f0004027f89 */ /* 0x000ea400000e0000 */
[-C--:B------:R-:W-:Y:S02]  /*f2c0*/  ISETP.GE.AND P6, PT, R17, R5.reuse, PT ;  /* 0x000000051100720c */ /* 0x080fe40003fc6270 */
[----:B------:R-:W-:Y:S01]  /*f2d0*/  ISETP.GE.AND P5, PT, R7, R5, PT ;  /* 0x000000050700720c */ /* 0x000fe20003fa6270 */
[----:B------:R-:W-:-:S05]  /*f2e0*/  VIADD R7, R17, 0x20 ;  /* 0x0000002011077836 */ /* 0x000fca0000000000 */
[----:B------:R-:W-:-:S05]  /*f2f0*/  ISETP.GE.AND P3, PT, R7, R5, PT ;  /* 0x000000050700720c */ /* 0x000fca0003f66270 */
[----:B0-----:R-:W-:Y:S02]  /*f300*/  @!P6 LEA R9, P1, R20, R9, 0x1 ;  /* 0x000000091409e211 */ /* 0x001fe400078208ff */
[----:B------:R-:W-:-:S03]  /*f310*/  @P6 LOP3.LUT R23, R23, 0x2000, RZ, 0xfc, !PT ;  /* 0x0000200017176812 */ /* 0x000fc600078efcff */
[----:B---3--:R-:W-:Y:S01]  /*f320*/  @!P6 IMAD.X R3, RZ, RZ, R3, P1 ;  /* 0x000000ffff03e224 */ /* 0x008fe200008e0603 */
[----:B----4-:R-:W-:Y:S02]  /*f330*/  @!P5 LEA R6, P1, R20, R6, 0x1 ;  /* 0x000000061406d211 */ /* 0x010fe400078208ff */
[----:B------:R-:W-:-:S03]  /*f340*/  LOP3.LUT R23, R23, 0xffffefff, RZ, 0xc0, !PT ;  /* 0xffffefff17177812 */ /* 0x000fc600078ec0ff */
[----:B--2---:R-:W-:Y:S01]  /*f350*/  @!P5 IMAD.X R8, RZ, RZ, R2, P1 ;  /* 0x000000ffff08d224 */ /* 0x004fe200008e0602 */
[----:B------:R-:W-:Y:S01]  /*f360*/  @!P3 LEA R10, P1, R20, R10, 0x1 ;  /* 0x0000000a140ab211 */ /* 0x000fe200078208ff */
[----:B------:R-:W0:Y:S01]  /*f370*/  SHFL.IDX PT, R2, R4, 0x2, 0x181f ;  /* 0x00581f0004027f89 */ /* 0x000e2200000e0000 */
[----:B------:R-:W-:-:S04]  /*f380*/  @P5 LOP3.LUT R23, R23, 0x1000, RZ, 0xfc, !PT ;  /* 0x0000100017175812 */ /* 0x000fc800078efcff */
[----:B------:R-:W-:-:S04]  /*f390*/  LOP3.LUT R23, R23, 0xfffff7ff, RZ, 0xc0, !PT ;  /* 0xfffff7ff17177812 */ /* 0x000fc800078ec0ff */
[----:B------:R-:W-:-:S04]  /*f3a0*/  @P3 LOP3.LUT R23, R23, 0x800, RZ, 0xfc, !PT ;  /* 0x0000080017173812 */ /* 0x000fc800078efcff */
[----:B------:R-:W-:Y:S01]  /*f3b0*/  LOP3.LUT R23, R23, 0xfffffdff, RZ, 0xc0, !PT ;  /* 0xfffffdff17177812 */ /* 0x000fe200078ec0ff */
        /* <DEDUP_REMOVED lines=11> */
[----:B------:R-:W-:Y:S02]  /*f470*/  LOP3.LUT R23, R23, 0xffffff7f, RZ, 0xc0, !PT ;  /* 0xffffff7f17177812 */ /* 0x000fe400078ec0ff */
[----:B0-----:R-:W-:Y:S02]  /*f480*/  @!P2 IADD3.X R12, RZ, R2, RZ, P1, !PT ;  /* 0x00000002ff0ca210 */ /* 0x001fe40000ffe4ff */
[----:B------:R-:W0:Y:S01]  /*f490*/  SHFL.IDX PT, R2, R4, 0x4, 0x181f ;  /* 0x00981f0004027f89 */ /* 0x000e2200000e0000 */
[----:B--2---:R-:W-:-:S05]  /*f4a0*/  @!P4 LEA R14, P1, R20, R11, 0x1 ;  /* 0x0000000b140ec211 */ /* 0x004fca00078208ff */
[----:B0-----:R-:W-:Y:S02]  /*f4b0*/  @!P4 IMAD.X R11, RZ, RZ, R2, P1 ;  /* 0x000000ffff0bc224 */ /* 0x001fe400008e0602 */
[----:B------:R-:W-:-:S05]  /*f4c0*/  @!P6 IMAD.MOV.U32 R2, RZ, RZ, R9 ;  /* 0x000000ffff02e224 */ /* 0x000fca00078e0009 */
[----:B------:R0:W-:Y:S02]  /*f4d0*/  @!P6 LDGSTS.E.BYPASS.LTC128B.128 [R26+0x18400], desc[UR36][R2.64], !P0 ;  /* 0x18400000021aefae */ /* 0x0001e4000c101d64 */
[----:B0-----:R-:W-:Y:S02]  /*f4e0*/  @!P5 IMAD.MOV.U32 R2, RZ, RZ, R6 ;  /* 0x000000ffff02d224 */ /* 0x001fe400078e0006 */
[----:B------:R-:W-:Y:S01]  /*f4f0*/  @!P5 IMAD.MOV.U32 R3, RZ, RZ, R8 ;  /* 0x000000ffff03d224 */ /* 0x000fe200078e0008 */
[----:B------:R-:W-:Y:S04]  /*f500*/  SHFL.IDX PT, R6, R0, 0x6, 0x181f ;  /* 0x00d81f0000067f89 */ /* 0x000fe800000e0000 */
[----:B------:R0:W-:Y:S04]  /*f510*/  @!P5 LDGSTS.E.BYPASS.LTC128B.128 [R26+0x18c00], desc[UR36][R2.64], !P0 ;  /* 0x18c00000021adfae */ /* 0x0001e8000c101d64 */
[----:B------:R-:W2:Y:S04]  /*f520*/  SHFL.IDX PT, R8, R0, 0x5, 0x181f ;  /* 0x00b81f0000087f89 */ /* 0x000ea800000e0000 */
[----:B------:R-:W-:Y:S01]  /*f530*/  SHFL.IDX PT, R0, R0, 0x7, 0x181f ;  /* 0x00f81f0000007f89 */ /* 0x000fe200000e0000 */
[----:B0-----:R-:W-:-:S02]  /*f540*/  @!P3 IMAD.MOV.U32 R2, RZ, RZ, R10 ;  /* 0x000000ffff02b224 */ /* 0x001fc400078e000a */
[----:B------:R-:W-:Y:S02]  /*f550*/  @!P3 IMAD.MOV.U32 R3, RZ, RZ, R7 ;  /* 0x000000ffff03b224 */ /* 0x000fe400078e0007 */
[----:B------:R-:W0:Y:S04]  /*f560*/  SHFL.IDX PT, R7, R4, 0x5, 0x181f ;  /* 0x00b81f0004077f89 */ /* 0x000e2800000e0000 */
[----:B------:R3:W-:Y:S02]  /*f570*/  @!P3 LDGSTS.E.BYPASS.LTC128B.128 [R26+0x19400], desc[UR36][R2.64], !P0 ;  /* 0x19400000021abfae */ /* 0x0007e4000c101d64 */
[----:B---3--:R-:W-:Y:S02]  /*f580*/  VIADD R2, R17, 0x50 ;  /* 0x0000005011027836 */ /* 0x008fe40000000000 */
[----:B------:R-:W-:-:S03]  /*f590*/  @!P2 IMAD.MOV.U32 R3, RZ, RZ, R12 ;  /* 0x000000ffff03a224 */ /* 0x000fc600078e000c */
[----:B------:R-:W-:Y:S01]  /*f5a0*/  ISETP.GE.AND P3, PT, R2, R5, PT ;  /* 0x000000050200720c */ /* 0x000fe20003f66270 */
[----:B------:R-:W-:-:S05]  /*f5b0*/  @!P2 IMAD.MOV.U32 R2, RZ, RZ, R13 ;  /* 0x000000ffff02a224 */ /* 0x000fca00078e000d */
[----:B------:R3:W-:Y:S07]  /*f5c0*/  @!P2 LDGSTS.E.BYPASS.LTC128B.128 [R26+0x19c00], desc[UR36][R2.64], !P0 ;  /* 0x19c00000021aafae */ /* 0x0007ee000c101d64 */
[----:B--2---:R-:W-:Y:S02]  /*f5d0*/  @!P3 LEA R8, P1, R20, R8, 0x1 ;  /* 0x000000081408b211 */ /* 0x004fe400078208ff */
[----:B------:R-:W-:Y:S01]  /*f5e0*/  @P3 LOP3.LUT R23, R23, 0x80, RZ, 0xfc, !PT ;  /* 0x0000008017173812 */ /* 0x000fe200078efcff */
[----:B---3--:R-:W2:Y:S01]  /*f5f0*/  SHFL.IDX PT, R2, R4, 0x6, 0x181f ;  /* 0x00d81f0004027f89 */ /* 0x008ea200000e0000 */
[----:B------:R-:W-:-:S02]  /*f600*/  VIADD R3, R17, 0x60 ;  /* 0x0000006011037836 */ /* 0x000fc40000000000 */
[----:B------:R-:W-:Y:S01]  /*f610*/  LOP3.LUT R23, R23, 0xffffffbf, RZ, 0xc0, !PT ;  /* 0xffffffbf17177812 */ /* 0x000fe200078ec0ff */
[----:B0-----:R-:W-:Y:S01]  /*f620*/  @!P3 IMAD.X R7, RZ, RZ, R7, P1 ;  /* 0x000000ffff07b224 */ /* 0x001fe200008e0607 */
[----:B------:R-:W0:Y:S01]  /*f630*/  SHFL.IDX PT, R4, R4, 0x7, 0x181f ;  /* 0x00f81f0004047f89 */ /* 0x000e2200000e0000 */
[----:B------:R-:W-:Y:S01]  /*f640*/  ISETP.GE.AND P2, PT, R3, R5, PT ;  /* 0x000000050300720c */ /* 0x000fe20003f46270 */
[----:B------:R-:W-:-:S12]  /*f650*/  @!P4 IMAD.MOV.U32 R3, RZ, RZ, R11 ;  /* 0x000000ffff03c224 */ /* 0x000fd800078e000b */
[----:B------:R-:W-:Y:S02]  /*f660*/  @!P2 LEA R6, P1, R20, R6, 0x1 ;  /* 0x000000061406a211 */ /* 0x000fe400078208ff */
[----:B------:R-:W-:-:S03]  /*f670*/  @P2 LOP3.LUT R23, R23, 0x40, RZ, 0xfc, !PT ;  /* 0x0000004017172812 */ /* 0x000fc600078efcff */
[----:B--2---:R-:W-:Y:S01]  /*f680*/  @!P2 IMAD.X R9, RZ, RZ, R2, P1 ;  /* 0x000000ffff09a224 */ /* 0x004fe200008e0602 */
[----:B------:R-:W-:-:S05]  /*f690*/  @!P4 MOV R2, R14 ;  /* 0x0000000e0002c202 */ /* 0x000fca0000000f00 */
[----:B------:R2:W-:Y:S02]  /*f6a0*/  @!P4 LDGSTS.E.BYPASS.LTC128B.128 [R26+0x1a400], desc[UR36][R2.64], !P0 ;  /* 0x1a400000021acfae */ /* 0x0005e4000c101d64 */
[----:B--2---:R-:W-:Y:S02]  /*f6b0*/  @!P3 IMAD.MOV.U32 R2, RZ, RZ, R8 ;  /* 0x000000ffff02b224 */ /* 0x004fe400078e0008 */
[----:B------:R-:W-:-:S05]  /*f6c0*/  @!P3 IMAD.MOV.U32 R3, RZ, RZ, R7 ;  /* 0x000000ffff03b224 */ /* 0x000fca00078e0007 */
[----:B------:R2:W-:Y:S02]  /*f6d0*/  @!P3 LDGSTS.E.BYPASS.LTC128B.128 [R26+0x1ac00], desc[UR36][R2.64], !P0 ;  /* 0x1ac00000021abfae */ /* 0x0005e4000c101d64 */
[----:B--2---:R-:W-:Y:S02]  /*f6e0*/  @!P2 IMAD.MOV.U32 R2, RZ, RZ, R6 ;  /* 0x000000ffff02a224 */ /* 0x004fe400078e0006 */
[----:B------:R-:W-:-:S05]  /*f6f0*/  @!P2 IMAD.MOV.U32 R3, RZ, RZ, R9 ;  /* 0x000000ffff03a224 */ /* 0x000fca00078e0009 */
[----:B0-----:R2:W-:Y:S02]  /*f700*/  @!P2 LDGSTS.E.BYPASS.LTC128B.128 [R26+0x1b400], desc[UR36][R2.64], !P0 ;  /* 0x1b400000021aafae */ /* 0x0015e4000c101d64 */
.L_x_14911:
[----:B------:R-:W-:Y:S01]  /*f710*/  VIADD R17, R17, 0x70 ;  /* 0x0000007011117836 */ /* 0x000fe20000000000 */
[----:B------:R-:W-:-:S04]  /*f720*/  LOP3.LUT R23, R23, 0xffffbfff, RZ, 0xc0, !PT ;  /* 0xffffbfff17177812 */ /* 0x000fc800078ec0ff */
[----:B------:R-:W-:-:S13]  /*f730*/  ISETP.GE.AND P2, PT, R17, R5, PT ;  /* 0x000000051100720c */ /* 0x000fda0003f46270 */
[----:B--2---:R-:W-:Y:S02]  /*f740*/  @!P2 LEA R2, P1, R20, R0, 0x1 ;  /* 0x000000001402a211 */ /* 0x004fe400078208ff */
        /* <DEDUP_REMOVED lines=8> */
.L_x_14816:
        /* <DEDUP_REMOVED lines=28> */
.L_x_14818:
[----:B------:R-:W-:Y:S05]  /*f990*/  BSYNC B6 ;  /* 0x0000000000067941 */ /* 0x000fea0003800000 */
.L_x_14817:
[----:B------:R-:W2:Y:S01]  /*f9a0*/  LDL.LU R21, [R1+0x8] ;  /* 0x0000080001157983 */ /* 0x000ea20000300800 */
[----:B0-----:R-:W0:Y:S01]  /*f9b0*/  LDC R2, c[0x0][0x448] ;  /* 0x00011200ff027b82 */ /* 0x001e220000000800 */
[----:B------:R-:W-:Y:S02]  /*f9c0*/  ULDC.64 UR4, c[0x0][0x398] ;  /* 0x0000e60000047ab9 */ /* 0x000fe40000000a00 */
[----:B------:R-:W3:Y:S04]  /*f9d0*/  LDL.LU R20, [R1+0x10] ;  /* 0x0000100001147983 */ /* 0x000ee80000300800 */
[----:B------:R-:W4:Y:S01]  /*f9e0*/  LDL.LU R17, [R1] ;  /* 0x0000000001117983 */ /* 0x000f220000300800 */
        /* <DEDUP_REMOVED lines=34> */
[----:B------:R-:W-:Y:S01]  /*fc10*/  IMAD R0, R0, UR4, RZ ;  /* 0x0000000400007c24 */ /* 0x000fe2000f8e02ff */
[----:B------:R-:W-:Y:S01]  /*fc20*/  SHF.L.U32 R17, R6, 0x3, RZ ;  /* 0x0000000306117819 */ /* 0x000fe200000006ff */
[----:B------:R-:W-:-:S04]  /*fc30*/  IMAD.WIDE.U32 R2, R4, UR4, R2 ;  /* 0x0000000404027c25 */ /* 0x000fc8000f8e0002 */
[----:B------:R-:W-:Y:S01]  /*fc40*/  IMAD R0, R4, UR5, R0 ;  /* 0x0000000504007c24 */ /* 0x000fe2000f8e0200 */
        /* <DEDUP_REMOVED lines=18> */
[----:B------:R-:W2:Y:S10]  /*fd70*/  SHFL.IDX PT, R2, R4, RZ, 0x181f ;  /* 0x00181fff04027589 */ /* 0x000eb400000e0000 */
[----:B0-----:R-:W-:-:S02]  /*fd80*/  @!P6 LEA R5, P0, R8, R14, 0x1 ;  /* 0x0000000e0805e211 */ /* 0x001fc400078008ff */
[----:B------:R-:W0:Y:S03]  /*fd90*/  SHFL.IDX PT, R14, R0, 0x1, 0x181f ;  /* 0x00381f00000e7f89 */ /* 0x000e2600000e0000 */
[----:B--2---:R-:W-:Y:S02]  /*fda0*/  @!P6 IMAD.X R3, RZ, RZ, R2, P0 ;  /* 0x000000ffff03e224 */ /* 0x004fe400000e0602 */
[----:B------:R-:W-:Y:S02]  /*fdb0*/  @!P6 IMAD.MOV.U32 R2, RZ, RZ, R5 ;  /* 0x000000ffff02e224 */ /* 0x000fe400078e0005 */
[----:B------:R-:W2:Y:S04]  /*fdc0*/  SHFL.IDX PT, R5, R4, 0x1, 0x181f ;  /* 0x00381f0004057f89 */ /* 0x000ea800000e0000 */
[----:B------:R-:W-:Y:S04]  /*fdd0*/  @!P6 LDGSTS.E.BYPASS.LTC128B.128 [R26+0x22400], desc[UR36][R2.64], !P4 ;  /* 0x22400000021aefae */ /* 0x000fe8000e101d64 */
[----:B------:R-:W-:Y:S04]  /*fde0*/  @!P6 LDGSTS.E.BYPASS.LTC128B.128 [R26+0x26400], desc[UR36][R2.64+0x80], !P3 ;  /* 0x26400080021aefae */ /* 0x000fe8000d901d64 */
[----:B------:R-:W-:Y:S04]  /*fdf0*/  @!P6 LDGSTS.E.BYPASS.LTC128B.128 [R26+0x2a400], desc[UR36][R2.64+0x100], !P2 ;  /* 0x2a400100021aefae */ /* 0x000fe8000d101d64 */
[----:B------:R3:W-:Y:S01]  /*fe00*/  @!P6 LDGSTS.E.BYPASS.LTC128B.128 [R26+0x2e400], desc[UR36][R2.64+0x180], !P1 ;  /* 0x2e400180021aefae */ /* 0x0007e2000c901d64 */
[----:B0-----:R-:W-:-:S02]  /*fe10*/  @!P5 LEA R6, P0, R8, R14, 0x1 ;  /* 0x0000000e0806d211 */ /* 0x001fc400078008ff */
[C---:B------:R-:W-:Y:S01]  /*fe20*/  LOP3.LUT P6, RZ, R23.reuse, 0x80, RZ, 0xc0, !PT ;  /* 0x0000008017ff7812 */ /* 0x040fe200078cc0ff */
[----:B------:R-:W0:Y:S01]  /*fe30*/  SHFL.IDX PT, R14, R0, 0x2, 0x181f ;  /* 0x00581f00000e7f89 */ /* 0x000e2200000e0000 */
[----:B------:R-:W-:Y:S01]  /*fe40*/  LOP3.LUT R23, R23, 0xfff7ffff, RZ, 0xc0, !PT ;  /* 0xfff7ffff17177812 */ /* 0x000fe200078ec0ff */
[----:B--2---:R-:W-:Y:S02]  /*fe50*/  @!P5 IMAD.X R7, RZ, RZ, R5, P0 ;  /* 0x000000ffff07d224 */ /* 0x004fe400000e0605 */
[----:B------:R-:W2:Y:S01]  /*fe60*/  SHFL.IDX PT, R5, R4, 0x2, 0x181f ;  /* 0x00581f0004057f89 */ /* 0x000ea200000e0000 */
[----:B---3--:R-:W-:Y:S02]  /*fe70*/  @!P5 IMAD.MOV.U32 R2, RZ, RZ, R6 ;  /* 0x000000ffff02d224 */ /* 0x008fe400078e0006 */
[----:B------:R-:W-:-:S05]  /*fe80*/  @!P5 IMAD.MOV.U32 R3, RZ, RZ, R7 ;  /* 0x000000ffff03d224 */ /* 0x000fca00078e0007 */
[----:B------:R-:W-:Y:S01]  /*fe90*/  @P6 LOP3.LUT R23, R23, 0x80000, RZ, 0xfc, !PT ;  /* 0x0008000017176812 */ /* 0x000fe200078efcff */
[----:B------:R-:W-:Y:S03]  /*fea0*/  @!P5 LDGSTS.E.BYPASS.LTC128B.128 [R26+0x22c00], desc[UR36][R2.64], !P4 ;  /* 0x22c00000021adfae */ /* 0x000fe6000e101d64 */
[C---:B------:R-:W-:Y:S01]  /*feb0*/  LOP3.LUT P6, RZ, R23.reuse, 0x200, RZ, 0xc0, !PT ;  /* 0x0000020017ff7812 */ /* 0x040fe200078cc0ff */
[----:B------:R-:W-:Y:S04]  /*fec0*/  @!P5 LDGSTS.E.BYPASS.LTC128B.128 [R26+0x26c00], desc[UR36][R2.64+0x80], !P3 ;  /* 0x26c00080021adfae */ /* 0x000fe8000d901d64 */
[----:B------:R-:W-:Y:S04]  /*fed0*/  @!P5 LDGSTS.E.BYPASS.LTC128B.128 [R26+0x2ac00], desc[UR36][R2.64+0x100], !P2 ;  /* 0x2ac00100021adfae */ /* 0x000fe8000d101d64 */
[----:B------:R3:W-:Y:S01]  /*fee0*/  @!P5 LDGSTS.E.BYPASS.LTC128B.128 [R26+0x2ec00], desc[UR36][R2.64+0x180], !P1 ;  /* 0x2ec00180021adfae */ /* 0x0007e2000c901d64 */
[----:B------:R-:W-:-:S02]  /*fef0*/  LOP3.LUT P5, RZ, R23, 0x40, RZ, 0xc0, !PT ;  /* 0x0000004017ff7812 */ /* 0x000fc400078ac0ff */
[----:B------:R-:W-:-:S11]  /*ff00*/  LOP3.LUT R23, R23, 0xfffbffff, RZ, 0xc0, !PT ;  /* 0xfffbffff17177812 */ /* 0x000fd600078ec0ff */
[----:B------:R-:W-:-:S04]  /*ff10*/  @P5 LOP3.LUT R23, R23, 0x40000, RZ, 0xfc, !PT ;  /* 0x0004000017175812 */ /* 0x000fc800078efcff */
[C---:B------:R-:W-:Y:S02]  /*ff20*/  LOP3.LUT P5, RZ, R23.reuse, 0x100, RZ, 0xc0, !PT ;  /* 0x0000010017ff7812 */ /* 0x040fe400078ac0ff */
[----:B------:R-:W-:-:S11]  /*ff30*/  LOP3.LUT R23, R23, 0xffefffff, RZ, 0xc0, !PT ;  /* 0xffefffff17177812 */ /* 0x000fd600078ec0ff */
[----:B------:R-:W-:-:S04]  /*ff40*/  @P5 LOP3.LUT R23, R23, 0x100000, RZ, 0xfc, !PT ;  /* 0x0010000017175812 */ /* 0x000fc800078efcff */
[----:B------:R-:W-:-:S13]  /*ff50*/  LOP3.LUT P5, RZ, R23, 0x800, RZ, 0xc0, !PT ;  /* 0x0000080017ff7812 */ /* 0x000fda00078ac0ff */
[----:B0-----:R-:W-:Y:S02]  /*ff60*/  @!P5 LEA R6, P0, R8, R14, 0x1 ;  /* 0x0000000e0806d211 */ /* 0x001fe400078008ff */
[----:B------:R-:W0:Y:S03]  /*ff70*/  SHFL.IDX PT, R14, R0, 0x3, 0x181f ;  /* 0x00781f00000e7f89 */ /* 0x000e2600000e0000 */
[----:B--2---:R-:W-:Y:S02]  /*ff80*/  @!P5 IMAD.X R7, RZ, RZ, R5, P0 ;  /* 0x000000ffff07d224 */ /* 0x004fe400000e0605 */
[----:B------:R-:W2:Y:S01]  /*ff90*/  SHFL.IDX PT, R5, R4, 0x3, 0x181f ;  /* 0x00781f0004057f89 */ /* 0x000ea200000e0000 */
[----:B---3--:R-:W-:Y:S02]  /*ffa0*/  @!P5 IMAD.MOV.U32 R2, RZ, RZ, R6 ;  /* 0x000000ffff02d224 */ /* 0x008fe400078e0006 */
[----:B------:R-:W-:-:S05]  /*ffb0*/  @!P5 IMAD.MOV.U32 R3, RZ, RZ, R7 ;  /* 0x000000ffff03d224 */ /* 0x000fca00078e0007 */
[----:B------:R-:W-:Y:S04]  /*ffc0*/  @!P5 LDGSTS.E.BYPASS.LTC128B.128 [R26+0x23400], desc[UR36][R2.64], !P4 ;  /* 0x23400000021adfae */ /* 0x000fe8000e101d64 */
[----:B------:R-:W-:Y:S04]  /*ffd0*/  @!P5 LDGSTS.E.BYPASS.LTC128B.128 [R26+0x27400], desc[UR36][R2.64+0x80], !P3 ;  /* 0x27400080021adfae */ /* 0x000fe8000d901d64 */
[----:B------:R-:W-:Y:S01]  /*ffe0*/  @!P5 LDGSTS.E.BYPASS.LTC128B.128 [R26+0x2b400], desc[UR36][R2.64+0x100], !P2 ;  /* 0x2b400100021adfae */ /* 0x000fe2000d101d64 */
[----:B0-----:R-:W-:-:S03]  /*fff0*/  @!P6 LEA R6, P0, R8, R14, 0x1 ;  /* 0x0000000e0806e211 */ /* 0x001fc600078008ff */
[----:B------:R0:W-:Y:S01]  /*10000*/  @!P5 LDGSTS.E.BYPASS.LTC128B.128 [R26+0x2f400], desc[UR36][R2.64+0x180], !P1 ;  /* 0x2f400180021adfae */ /* 0x0001e2000c901d64 */
[----:B------:R-:W-:-:S03]  /*10010*/  LOP3.LUT P5, RZ, R23, 0x100000, RZ, 0xc0, !PT ;  /* 0x0010000017ff7812 */ /* 0x000fc600078ac0ff */
[----:B------:R-:W3:Y:S01]  /*10020*/  SHFL.IDX PT, R14, R0, 0x4, 0x181f ;  /* 0x00981f00000e7f89 */ /* 0x000ee200000e0000 */
[----:B--2---:R-:W-:-:S03]  /*10030*/  @!P6 IMAD.X R7, RZ, RZ, R5, P0 ;  /* 0x000000ffff07e224 */ /* 0x004fc600000e0605 */
[----:B------:R-:W2:Y:S01]  /*10040*/  SHFL.IDX PT, R5, R4, 0x4, 0x181f ;  /* 0x00981f0004057f89 */ /* 0x000ea200000e0000 */
[----:B0-----:R-:W-:Y:S02]  /*10050*/  @!P6 IMAD.MOV.U32 R2, RZ, RZ, R6 ;  /* 0x000000ffff02e224 */ /* 0x001fe400078e0006 */
[----:B------:R-:W-:-:S05]  /*10060*/  @!P6 IMAD.MOV.U32 R3, RZ, RZ, R7 ;  /* 0x000000ffff03e224 */ /* 0x000fca00078e0007 */
[----:B------:R-:W-:Y:S04]  /*10070*/  @!P6 LDGSTS.E.BYPASS.LTC128B.128 [R26+0x23c00], desc[UR36][R2.64], !P4 ;  /* 0x23c00000021aefae */ /* 0x000fe8000e101d64 */
[----:B------:R-:W-:Y:S04]  /*10080*/  @!P6 LDGSTS.E.BYPASS.LTC128B.128 [R26+0x27c00], desc[UR36][R2.64+0x80], !P3 ;  /* 0x27c00080021aefae */ /* 0x000fe8000d901d64 */
[----:B------:R-:W-:Y:S01]  /*10090*/  @!P6 LDGSTS.E.BYPASS.LTC128B.128 [R26+0x2bc00], desc[UR36][R2.64+0x100], !P2 ;  /* 0x2bc00100021aefae */ /* 0x000fe2000d101d64 */
[----:B---3--:R-:W-:-:S03]  /*100a0*/  @!P5 LEA R6, P0, R8, R14, 0x1 ;  /* 0x0000000e0806d211 */ /* 0x008fc600078008ff */
[----:B------:R-:W0:Y:S02]  /*100b0*/  SHFL.IDX PT, R14, R0, 0x5, 0x181f ;  /* 0x00b81f00000e7f89 */ /* 0x000e2400000e0000 */
[----:B--2---:R-:W-:Y:S02]  /*100c0*/  @!P5 IMAD.X R7, RZ, RZ, R5, P0 ;  /* 0x000000ffff07d224 */ /* 0x004fe400000e0605 */
[----:B------:R-:W2:Y:S04]  /*100d0*/  SHFL.IDX PT, R5, R4, 0x5, 0x181f ;  /* 0x00b81f0004057f89 */ /* 0x000ea800000e0000 */
[----:B------:R3:W-:Y:S01]  /*100e0*/  @!P6 LDGSTS.E.BYPASS.LTC128B.128 [R26+0x2fc00], desc[UR36][R2.64+0x180], !P1 ;  /* 0x2fc00180021aefae */ /* 0x0007e2000c901d64 */
[----:B------:R-:W-:Y:S02]  /*100f0*/  LOP3.LUT P6, RZ, R23, 0x80000, RZ, 0xc0, !PT ;  /* 0x0008000017ff7812 */ /* 0x000fe400078cc0ff */
[----:B---3--:R-:W-:Y:S01]  /*10100*/  @!P5 MOV R2, R6 ;  /* 0x000000060002d202 */ /* 0x008fe20000000f00 */
[----:B------:R-:W-:-:S10]  /*10110*/  @!P5 IMAD.MOV.U32 R3, RZ, RZ, R7 ;  /* 0x000000ffff03d224 */ /* 0x000fd400078e0007 */
[----:B0-----:R-:W-:Y:S02]  /*10120*/  @!P6 LEA R6, P0, R8, R14, 0x1 ;  /* 0x0000000e0806e211 */ /* 0x001fe400078008ff */
[----:B------:R-:W0:Y:S03]  /*10130*/  SHFL.IDX PT, R14, R0, 0x6, 0x181f ;  /* 0x00d81f00000e7f89 */ /* 0x000e2600000e0000 */
[----:B--2---:R-:W-:Y:S01]  /*10140*/  @!P6 IMAD.X R7, RZ, RZ, R5, P0 ;  /* 0x000000ffff07e224 */ /* 0x004fe200000e0605 */
[----:B------:R-:W-:Y:S04]  /*10150*/  @!P5 LDGSTS.E.BYPASS.LTC128B.128 [R26+0x24400], desc[UR36][R2.64], !P4 ;  /* 0x24400000021adfae */ /* 0x000fe8000e101d64 */
[----:B------:R-:W2:Y:S04]  /*10160*/  SHFL.IDX PT, R5, R4, 0x6, 0x181f ;  /* 0x00d81f0004057f89 */ /* 0x000ea800000e0000 */
[----:B------:R-:W-:Y:S04]  /*10170*/  @!P5 LDGSTS.E.BYPASS.LTC128B.128 [R26+0x28400], desc[UR36][R2.64+0x80], !P3 ;  /* 0x28400080021adfae */ /* 0x000fe8000d901d64 */
[----:B------:R-:W-:Y:S04]  /*10180*/  @!P5 LDGSTS.E.BYPASS.LTC128B.128 [R26+0x2c400], desc[UR36][R2.64+0x100], !P2 ;  /* 0x2c400100021adfae */ /* 0x000fe8000d101d64 */
[----:B------:R3:W-:Y:S01]  /*10190*/  @!P5 LDGSTS.E.BYPASS.LTC128B.128 [R26+0x30400], desc[UR36][R2.64+0x180], !P1 ;  /* 0x30400180021adfae */ /* 0x0007e2000c901d64 */
[----:B------:R-:W-:Y:S01]  /*101a0*/  LOP3.LUT P5, RZ, R23, 0x40000, RZ, 0xc0, !PT ;  /* 0x0004000017ff7812 */ /* 0x000fe200078ac0ff */
[----:B---3--:R-:W-:-:S02]  /*101b0*/  @!P6 IMAD.MOV.U32 R2, RZ, RZ, R6 ;  /* 0x000000ffff02e224 */ /* 0x008fc400078e0006 */
[----:B------:R-:W-:-:S10]  /*101c0*/  @!P6 IMAD.MOV.U32 R3, RZ, RZ, R7 ;  /* 0x000000ffff03e224 */ /* 0x000fd400078e0007 */
[----:B0-----:R-:W-:Y:S02]  /*101d0*/  @!P5 LEA R6, P0, R8, R14, 0x1 ;  /* 0x0000000e0806d211 */ /* 0x001fe400078008ff */
[----:B------:R0:W3:Y:S03]  /*101e0*/  SHFL.IDX PT, R14, R0, 0x7, 0x181f ;  /* 0x00f81f00000e7f89 */ /* 0x0000e600000e0000 */
[----:B--2---:R-:W-:Y:S01]  /*101f0*/  @!P5 IMAD.X R7, RZ, RZ, R5, P0 ;  /* 0x000000ffff07d224 */ /* 0x004fe200000e0605 */
[----:B------:R-:W-:Y:S04]  /*10200*/  @!P6 LDGSTS.E.BYPASS.LTC128B.128 [R26+0x24c00], desc[UR36][R2.64], !P4 ;  /* 0x24c00000021aefae */ /* 0x000fe8000e101d64 */
[----:B------:R-:W-:Y:S04]  /*10210*/  @!P6 LDGSTS.E.BYPASS.LTC128B.128 [R26+0x28c00], desc[UR36][R2.64+0x80], !P3 ;  /* 0x28c00080021aefae */ /* 0x000fe8000d901d64 */
[----:B------:R-:W-:Y:S04]  /*10220*/  @!P6 LDGSTS.E.BYPASS.LTC128B.128 [R26+0x2cc00], desc[UR36][R2.64+0x100], !P2 ;  /* 0x2cc00100021aefae */ /* 0x000fe8000d101d64 */
[----:B------:R2:W-:Y:S04]  /*10230*/  @!P6 LDGSTS.E.BYPASS.LTC128B.128 [R26+0x30c00], desc[UR36][R2.64+0x180], !P1 ;  /* 0x30c00180021aefae */ /* 0x0005e8000c901d64 */
[----:B------:R0:W4:Y:S01]  /*10240*/  SHFL.IDX PT, R5, R4, 0x7, 0x181f ;  /* 0x00f81f0004057f89 */ /* 0x00012200000e0000 */
[----:B--2---:R-:W-:-:S02]  /*10250*/  @!P5 IMAD.MOV.U32 R2, RZ, RZ, R6 ;  /* 0x000000ffff02d224 */ /* 0x004fc400078e0006 */
[----:B------:R-:W-:-:S05]  /*10260*/  @!P5 IMAD.MOV.U32 R3, RZ, RZ, R7 ;  /* 0x000000ffff03d224 */ /* 0x000fca00078e0007 */
[----:B------:R0:W-:Y:S04]  /*10270*/  @!P5 LDGSTS.E.BYPASS.LTC128B.128 [R26+0x25400], desc[UR36][R2.64], !P4 ;  /* 0x25400000021adfae */ /* 0x0001e8000e101d64 */
[----:B------:R0:W-:Y:S04]  /*10280*/  @!P5 LDGSTS.E.BYPASS.LTC128B.128 [R26+0x29400], desc[UR36][R2.64+0x80], !P3 ;  /* 0x29400080021adfae */ /* 0x0001e8000d901d64 */
[----:B------:R0:W-:Y:S04]  /*10290*/  @!P5 LDGSTS.E.BYPASS.LTC128B.128 [R26+0x2d400], desc[UR36][R2.64+0x100], !P2 ;  /* 0x2d400100021adfae */ /* 0x0001e8000d101d64 */
[----:B---34-:R0:W-:Y:S02]  /*102a0*/  @!P5 LDGSTS.E.BYPASS.LTC128B.128 [R26+0x31400], desc[UR36][R2.64+0x180], !P1 ;  /* 0x31400180021adfae */ /* 0x0181e4000c901d64 */
.L_x_14929:
[----:B------:R-:W-:Y:S01]  /*102b0*/  LOP3.LUT P0, RZ, R23, 0x4000, RZ, 0xc0, !PT ;  /* 0x0000400017ff7812 */ /* 0x000fe2000780c0ff */
[----:B------:R-:W-:-:S12]  /*102c0*/  BSSY B0, `(.L_x_14820) ;  /* 0x000000b000007945 */ /* 0x000fd80003800000 */
        /* <DEDUP_REMOVED lines=8> */
[----:B------:R2:W-:Y:S04]  /*10350*/  LDGSTS.E.BYPASS.LTC128B.128 [R26+0x2dc00], desc[UR36][R2.64+0x100], !P2 ;  /* 0x2dc00100021a7fae */ /* 0x0005e8000d101d64 */
[----:B------:R2:W-:Y:S02]  /*10360*/  LDGSTS.E.BYPASS.LTC128B.128 [R26+0x31c00], desc[UR36][R2.64+0x180], !P1 ;  /* 0x31c00180021a7fae */ /* 0x0005e4000c901d64 */
.L_x_14821:
[----:B------:R-:W-:Y:S05]  /*10370*/  BSYNC B0 ;  /* 0x0000000000007941 */ /* 0x000fea0003800000 */
.L_x_14820:
[----:B------:R-:W-:Y:S01]  /*10380*/  NOP ;  /* 0x0000000000007918 */ /* 0x000fe20000000000 */
[----:B------:R-:W-:-:S13]  /*10390*/  PLOP3.LUT P0, PT, PT, PT, PT, 0x80, 0x0 ;  /* 0x000000000000781c */ /* 0x000fda0003f0f070 */
.L_x_14822:
        /* <DEDUP_REMOVED lines=18> */
.L_x_14930:
[----:B------:R-:W-:Y:S05]  /*104c0*/  BSYNC B0 ;  /* 0x0000000000007941 */ /* 0x000fea0003800000 */
.L_x_14823:
[----:B------:R-:W-:-:S13]  /*104d0*/  LOP3.LUT P0, RZ, R23, 0x400, RZ, 0xc0, !PT ;  /* 0x0000040017ff7812 */ /* 0x000fda000780c0ff */
[----:B------:R-:W-:Y:S05]  /*104e0*/  @!P0 BRA `(.L_x_14825) ;  /* 0x0000000000048947 */ /* 0x000fea0003800000 */
[----:B------:R-:W-:Y:S01]  /*104f0*/  BPT.TRAP 0x1 ;  /* 0x000000040000795c */ /* 0x000fe20000300000 */
.L_x_14825:
[----:B------:R-:W-:Y:S01]  /*10500*/  SHF.L.U32 R0, R27, 0x1f, RZ ;  /* 0x0000001f1b007819 */ /* 0x000fe200000006ff */
[----:B------:R-:W-:Y:S03]  /*10510*/  BSSY B0, `(.L_x_14826) ;  /* 0x0000003000007945 */ /* 0x000fe60003800000 */
[----:B------:R-:W2:Y:S02]  /*10520*/  SYNCS.PHASECHK.TRANS64.TRYWAIT P0, [R25+URZ+0x32460], R0 ;  /* 0x03246000190075a7 */ /* 0x000ea4000800017f */
[----:B--2---:R-:W-:Y:S05]  /*10530*/  @!P0 BRA `(.L_x_14827) ;  /* 0x0000004800688947 */ /* 0x004fea0003800000 */
.L_x_14931:
[----:B------:R-:W-:Y:S05]  /*10540*/  BSYNC B0 ;  /* 0x0000000000007941 */ /* 0x000fea0003800000 */
.L_x_14826:
        /* <DEDUP_REMOVED lines=11> */
[----:B------:R-:W-:Y:S01]  /*10600*/  IMAD R5, R37, UR5, R0 ;  /* 0x0000000525057c24 */ /* 0x000fe2000f8e0200 */
[----:B------:R-:W-:Y:S01]  /*10610*/  ULDC.64 UR4, c[0x0][0x338] ;  /* 0x0000ce0000047ab9 */ /* 0x000fe20000000a00 */
[----:B------:R-:W-:Y:S02]  /*10620*/  SEL R0, RZ, 0x2, P3 ;  /* 0x00000002ff007807 */ /* 0x000fe40001800000 */
        /* <DEDUP_REMOVED lines=10> */
[----:B------:R-:W-:Y:S02]  /*106d0*/  IADD3 R3, R3, R5, RZ ;  /* 0x0000000503037210 */ /* 0x000fe40007ffe0ff */
        /* <DEDUP_REMOVED lines=78> */
.L_x_14945:
        /* <DEDUP_REMOVED lines=15> */
.L_x_14829:
        /* <DEDUP_REMOVED lines=10> */
.L_x_14830:
[----:B0-----:R-:W2:Y:S01]  /*10d50*/  LDL R2, [R1+0xc] ;  /* 0x00000c0001027983 */ /* 0x001ea20000100800 */
[----:B------:R0:W-:Y:S01]  /*10d60*/  SYNCS.ARRIVE.TRANS64.A1T0 RZ, [R25+URZ+0x32450], RZ ;  /* 0x032450ff19ff79a7 */ /* 0x0001e2000810003f */
[----:B------:R-:W-:Y:S01]  /*10d70*/  BSSY B0, `(.L_x_14831) ;  /* 0x00000dc000007945 */ /* 0x000fe20003800000 */
[----:B--2---:R-:W-:-:S13]  /*10d80*/  ISETP.GE.AND P0, PT, R2, 0x2, PT ;  /* 0x000000020200780c */ /* 0x004fda0003f06270 */
[----:B0-----:R-:W-:Y:S05]  /*10d90*/  @!P0 BRA `(.L_x_14832) ;  /* 0x0000000c00648947 */ /* 0x001fea0003800000 */
[----:B------:R-:W-:-:S07]  /*10da0*/  VIADD R21, R2, 0xfffffffe ;  /* 0xfffffffe02157836 */ /* 0x000fce0000000000 */
.L_x_14845:
        /* <DEDUP_REMOVED lines=9> */
[C---:B------:R-:W-:Y:S02]  /*10e40*/  ISETP.GT.U32.AND P2, PT, R2.reuse, 0x5f, PT ;  /* 0x0000005f0200780c */ /* 0x040fe40003f44070 */
[----:B------:R-:W-:-:S05]  /*10e50*/  IADD3 R8, R2, R8, RZ ;  /* 0x0000000802087210 */ /* 0x000fca0007ffe0ff */
[----:B------:R-:W-:-:S06]  /*10e60*/  IMAD.MOV.U32 R9, RZ, RZ, R8 ;  /* 0x000000ffff097224 */ /* 0x000fcc00078e0008 */
[----:B--2---:R-:W2:Y:S01]  /*10e70*/  @!P2 LDC.64 R4, c[0x0][0x428] ;  /* 0x00010a00ff04ab82 */ /* 0x004ea20000000a00 */
[----:B0-----:R-:W-:-:S13]  /*10e80*/  ISETP.NE.AND P0, PT, R3, 0x1, PT ;  /* 0x000000010300780c */ /* 0x001fda0003f05270 */
[----:B------:R-:W0:Y:S08]  /*10e90*/  @P0 LDC R3, c[0x0][0x434] ;  /* 0x00010d00ff030b82 */ /* 0x000e300000000800 */
[----:B---3--:R-:W3:Y:S01]  /*10ea0*/  @P0 LDC R7, c[0x0][0x438] ;  /* 0x00010e00ff070b82 */ /* 0x008ee20000000800 */
        /* <DEDUP_REMOVED lines=26> */
.L_x_14833:
[----:B------:R-:W-:Y:S01]  /*11050*/  IMAD R10, R24, 0x8, R22 ;  /* 0x00000008180a7824 */ /* 0x000fe200078e0216 */
[----:B------:R-:W-:Y:S01]  /*11060*/  SHF.L.U32 R20, R27, 0x1f, RZ ;  /* 0x0000001f1b147819 */ /* 0x000fe200000006ff */
[----:B------:R-:W-:Y:S01]  /*11070*/  BSSY B1, `(.L_x_14834) ;  /* 0x0000004000017945 */ /* 0x000fe20003800000 */
[----:B------:R-:W-:Y:S02]  /*11080*/  SHF.R.S32.HI R9, RZ, 0x1f, R5 ;  /* 0x0000001fff097819 */ /* 0x000fe40000011405 */
[----:B------:R-:W0:Y:S02]  /*11090*/  SYNCS.PHASECHK.TRANS64.TRYWAIT P0, [R10+URZ+0x32440], R20 ;  /* 0x032440140a0075a7 */ /* 0x000e24000800017f */
[----:B0-----:R-:W-:Y:S05]  /*110a0*/  @!P0 BRA `(.L_x_14835) ;  /* 0x0000004400e08947 */ /* 0x001fea0003800000 */
.L_x_14946:
[----:B------:R-:W-:Y:S05]  /*110b0*/  BSYNC B1 ;  /* 0x0000000000017941 */ /* 0x000fea0003800000 */
.L_x_14834:
        /* <DEDUP_REMOVED lines=27> */
[----:B--2---:R-:W-:-:S04]  /*11270*/  IADD3 R2, P0, R2, R0, RZ ;  /* 0x0000000002027210 */ /* 0x004fc80007f1e0ff */
[----:B---3--:R-:W-:-:S05]  /*11280*/  IADD3.X R3, RZ, R3, RZ, P0, !PT ;  /* 0x00000003ff037210 */ /* 0x008fca00007fe4ff */
        /* <DEDUP_REMOVED lines=22> */
.L_x_14960:
        /* <DEDUP_REMOVED lines=8> */
.L_x_14837:
        /* <DEDUP_REMOVED lines=10> */
.L_x_14838:
[----:B------:R3:W-:Y:S01]  /*11510*/  SYNCS.ARRIVE.TRANS64.A1T0 RZ, [R10+URZ+0x32430], RZ ;  /* 0x032430ff0aff79a7 */ /* 0x0007e2000810003f */
[----:B------:R-:W-:Y:S05]  /*11520*/  @!P3 BRA `(.L_x_14839) ;  /* 0x000000000004b947 */ /* 0x000fea0003800000 */
[----:B------:R-:W-:Y:S01]  /*11530*/  BPT.TRAP 0x1 ;  /* 0x000000040000795c */ /* 0x000fe20000300000 */
.L_x_14839:
[----:B------:R-:W4:Y:S01]  /*11540*/  SYNCS.PHASECHK.TRANS64.TRYWAIT P0, [R10+URZ+0x32460], R20 ;  /* 0x032460140a0075a7 */ /* 0x000f22000800017f */
[----:B------:R-:W-:Y:S04]  /*11550*/  BSSY B1, `(.L_x_14840) ;  /* 0x0000002000017945 */ /* 0x000fe80003800000 */
[----:B----4-:R-:W-:Y:S05]  /*11560*/  @!P0 BRA `(.L_x_14841) ;  /* 0x0000004800648947 */ /* 0x010fea0003800000 */
.L_x_14961:
[----:B------:R-:W-:Y:S05]  /*11570*/  BSYNC B1 ;  /* 0x0000000000017941 */ /* 0x000fea0003800000 */
.L_x_14840:
[----:B------:R-:W-:Y:S01]  /*11580*/  ULDC.64 UR4, c[0x0][0x328] ;  /* 0x0000ca0000047ab9 */ /* 0x000fe20000000a00 */
[----:B------:R-:W-:Y:S01]  /*11590*/  LOP3.LUT P5, RZ, R23, 0x1, RZ, 0xc0, !PT ;  /* 0x0000000117ff7812 */ /* 0x000fe200078ac0ff */
[----:B--2---:R-:W-:Y:S01]  /*115a0*/  IMAD R2, R9, UR4, RZ ;  /* 0x0000000409027c24 */ /* 0x004fe2000f8e02ff */
[C---:B------:R-:W-:Y:S01]  /*115b0*/  LOP3.LUT P4, RZ, R23.reuse, 0x10, RZ, 0xc0, !PT ;  /* 0x0000001017ff7812 */ /* 0x040fe2000788c0ff */
[----:B0---4-:R-:W-:Y:S01]  /*115c0*/  IMAD R20, R24, 0x6000, R30 ;  /* 0x0000600018147824 */ /* 0x011fe200078e021e */
        /* <DEDUP_REMOVED lines=15> */
[----:B-1----:R-:W-:Y:S01]  /*116c0*/  IMAD.IADD R25, R5, 0x1, R3 ;  /* 0x0000000105197824 */ /* 0x002fe200078e0203 */
[----:B------:R-:W-:Y:S01]  /*116d0*/  LEA R17, P0, R2, UR4, 0x1 ;  /* 0x0000000402117c11 */ /* 0x000fe2000f8008ff */
[----:B------:R-:W-:-:S03]  /*116e0*/  UMOV UR4, 0xffffffff ;  /* 0xffffffff00047882 */ /* 0x000fc60000000000 */
[----:B------:R-:W-:Y:S01]  /*116f0*/  LEA.HI.X R25, R2, UR5, R25, 0x1, P0 ;  /* 0x0000000502197c11 */ /* 0x000fe200080f0c19 */
[----:B------:R-:W-:Y:S08]  /*11700*/  BRA.DIV UR4, `(.L_x_14842) ;  /* 0x0000004a04107947 */ /* 0x000ff0000b800000 */
[----:B------:R-:W0:Y:S01]  /*11710*/  SHFL.IDX PT, R14, R17, RZ, 0x181f ;  /* 0x00181fff110e7589 */ /* 0x000e2200000e0000 */
[----:B------:R-:W-:-:S03]  /*11720*/  LEA R20, R20, R22, 0x1 ;  /* 0x0000001614147211 */ /* 0x000fc600078e08ff */
        /* <DEDUP_REMOVED lines=41> */
.L_x_14975:
        /* <DEDUP_REMOVED lines=11> */
.L_x_14843:
        /* <DEDUP_REMOVED lines=10> */
.L_x_14844:
[----:B------:R2:W-:Y:S01]  /*11b10*/  SYNCS.ARRIVE.TRANS64.A1T0 RZ, [R10+URZ+0x32450], RZ ;  /* 0x032450ff0aff79a7 */ /* 0x0005e2000810003f */
[----:B------:R-:W-:Y:S05]  /*11b20*/  @P2 BRA `(.L_x_14845) ;  /* 0xfffffff000a02947 */ /* 0x000fea000383ffff */
.L_x_14832:
[----:B------:R-:W-:Y:S05]  /*11b30*/  BSYNC B0 ;  /* 0x0000000000007941 */ /* 0x000fea0003800000 */
.L_x_14831:
        /* <DEDUP_REMOVED lines=20> */
.L_x_14847:
[----:B------:R-:W-:Y:S05]  /*11c80*/  BSYNC B0 ;  /* 0x0000000000007941 */ /* 0x000fea0003800000 */
.L_x_14846:
[----:B------:R-:W-:Y:S02]  /*11c90*/  SEL R24, R24, RZ, P0 ;  /* 0x000000ff18187207 */ /* 0x000fe40000000000 */
[----:B------:R-:W-:-:S07]  /*11ca0*/  LOP3.LUT R27, R27, R0, RZ, 0x3c, !PT ;  /* 0x000000001b1b7212 */ /* 0x000fce00078e3cff */
.L_x_14800:
[----:B------:R-:W-:Y:S05]  /*11cb0*/  BSYNC B7 ;  /* 0x0000000000077941 */ /* 0x000fea0003800000 */
.L_x_14798:
        /* <DEDUP_REMOVED lines=8> */
[----:B------:R0:W4:Y:S01]  /*11d40*/  LDS.128 R16, [R22+0x324d0] ;  /* 0x0324d00016107984 */ /* 0x0001220000000c00 */
[----:B------:R-:W-:Y:S06]  /*11d50*/  BAR.ARV 0x4, 0x180 ;  /* 0x0106000000007b1d */ /* 0x000fec0000002000 */
[----:B------:R-:W-:Y:S05]  /*11d60*/  BRA `(.L_x_14849) ;  /* 0x0000000800cc7947 */ /* 0x000fea0003800000 */
.L_x_14848:
        /* <DEDUP_REMOVED lines=35> */
[----:B------:R0:W4:Y:S02]  /*11fa0*/  SHFL.IDX PT, R14, R6, 0x1f, 0x1f ;  /* 0x03e01f00060e7f89 */ /* 0x00012400000e0000 */
.L_x_14985:
[----:B------:R-:W-:Y:S02]  /*11fb0*/  ULDC UR4, c[0x0][0xd38] ;  /* 0x00034e0000047ab9 */ /* 0x000fe40000000800 */
[----:B------:R-:W-:-:S04]  /*11fc0*/  IMAD.U32 R7, RZ, RZ, UR4 ;  /* 0x00000004ff077e24 */ /* 0x000fc8000f8e00ff */
[----:B----4-:R-:W-:-:S04]  /*11fd0*/  IMAD R14, R14, R7, RZ ;  /* 0x000000070e0e7224 */ /* 0x010fc800078e02ff */
[----:B------:R-:W-:-:S05]  /*11fe0*/  IMAD.IADD R9, R4, 0x1, R14 ;  /* 0x0000000104097824 */ /* 0x000fca00078e020e */
[----:B------:R-:W-:-:S13]  /*11ff0*/  ISETP.GT.AND P6, PT, R9, R0, PT ;  /* 0x000000000900720c */ /* 0x000fda0003fc4270 */
[----:B------:R-:W-:Y:S05]  /*12000*/  @P6 BRA `(.L_x_14851) ;  /* 0x00000000009c6947 */ /* 0x000fea0003800000 */
.L_x_14856:
[----:B------:R-:W4:Y:S01]  /*12010*/  LDC R2, c[0x0][0xd3c] ;  /* 0x00034f00ff027b82 */ /* 0x000f220000000800 */
[----:B------:R-:W-:-:S05]  /*12020*/  VIADD R19, R19, 0x1f ;  /* 0x0000001f13137836 */ /* 0x000fca0000000000 */
[----:B----4-:R-:W-:-:S13]  /*12030*/  ISETP.GE.AND P6, PT, R19, R2, PT ;  /* 0x000000021300720c */ /* 0x010fda0003fc6270 */
[----:B------:R-:W-:Y:S05]  /*12040*/  @P6 BRA `(.L_x_14852) ;  /* 0x0000000400d06947 */ /* 0x000fea0003800000 */
        /* <DEDUP_REMOVED lines=10> */
.L_x_14854:
[----:B------:R-:W-:Y:S05]  /*120f0*/  BSYNC B0 ;  /* 0x0000000000007941 */ /* 0x000fea0003800000 */
.L_x_14853:
[----:B------:R-:W-:-:S03]  /*12100*/  UMOV UR4, 0xffffffff ;  /* 0xffffffff00047882 */ /* 0x000fc60000000000 */
[----:B------:R-:W-:Y:S05]  /*12110*/  BRA.DIV UR4, `(.L_x_14855) ;  /* 0x0000004a047c7947 */ /* 0x000fea000b800000 */
[----:B-----5:R-:W0:Y:S02]  /*12120*/  SHFL.UP PT, R14, R5, 0x1, RZ ;  /* 0x04200000050e7989 */ /* 0x020e2400000e00ff */
        /* <DEDUP_REMOVED lines=14> */
[----:B------:R0:W4:Y:S02]  /*12210*/  SHFL.IDX PT, R14, R6, 0x1f, 0x1f ;  /* 0x03e01f00060e7f89 */ /* 0x00012400000e0000 */
.L_x_14993:
[----:B------:R-:W-:Y:S02]  /*12220*/  ULDC UR4, c[0x0][0xd38] ;  /* 0x00034e0000047ab9 */ /* 0x000fe40000000800 */
[----:B------:R-:W-:-:S04]  /*12230*/  IMAD.U32 R7, RZ, RZ, UR4 ;  /* 0x00000004ff077e24 */ /* 0x000fc8000f8e00ff */
[----:B----4-:R-:W-:-:S04]  /*12240*/  IMAD R14, R14, R7, RZ ;  /* 0x000000070e0e7224 */ /* 0x010fc800078e02ff */
[----:B------:R-:W-:-:S05]  /*12250*/  IMAD.IADD R9, R14, 0x1, R9 ;  /* 0x000000010e097824 */ /* 0x000fca00078e0209 */
[----:B------:R-:W-:-:S13]  /*12260*/  ISETP.GT.AND P6, PT, R9, R0, PT ;  /* 0x000000000900720c */ /* 0x000fda0003fc4270 */
[----:B------:R-:W-:Y:S05]  /*12270*/  @!P6 BRA `(.L_x_14856) ;  /* 0xfffffffc0064e947 */ /* 0x000fea000383ffff */
.L_x_14851:
[----:B------:R-:W-:Y:S01]  /*12280*/  IADD3 R16, -R14, R9, RZ ;  /* 0x000000090e107210 */ /* 0x000fe20007ffe1ff */
[----:B------:R-:W-:-:S04]  /*12290*/  UMOV UR4, 0xffffffff ;  /* 0xffffffff00047882 */ /* 0x000fc80000000000 */
[----:B------:R-:W-:-:S05]  /*122a0*/  IMAD R3, R6, R7, R16 ;  /* 0x0000000706037224 */ /* 0x000fca00078e0210 */
[----:B------:R-:W-:Y:S01]  /*122b0*/  ISETP.GT.AND P6, PT, R3, R0, PT ;  /* 0x000000000300720c */ /* 0x000fe20003fc4270 */
[----:B------:R-:W-:-:S12]  /*122c0*/  BRA.DIV UR4, `(.L_x_14857) ;  /* 0x0000004a04cc7947 */ /* 0x000fd8000b800000 */
[----:B------:R-:W-:-:S04]  /*122d0*/  VOTE.ANY R2, PT, !P6 ;  /* 0x0000000000027806 */ /* 0x000fc800070e0100 */
[----:B------:R-:W4:Y:S02]  /*122e0*/  POPC R4, R2 ;  /* 0x0000000200047309 */ /* 0x000f240000000000 */
[----:B----4-:R4:W0:Y:S02]  /*122f0*/  SHFL.IDX PT, R5, R5, R4, 0x1f ;  /* 0x00001f0405057589 */ /* 0x01082400000e0000 */
.L_x_14997:
[----:B------:R-:W-:Y:S01]  /*12300*/  ISETP.NE.AND P0, PT, R2, RZ, PT ;  /* 0x000000ff0200720c */ /* 0x000fe20003f05270 */
[----:B------:R-:W-:-:S12]  /*12310*/  IMAD.MOV.U32 R14, RZ, RZ, RZ ;  /* 0x000000ffff0e7224 */ /* 0x000fd800078e00ff */
[----:B------:R-:W-:Y:S05]  /*12320*/  @!P0 BRA `(.L_x_14858) ;  /* 0x0000000000108947 */ /* 0x000fea0003800000 */
[----:B------:R-:W-:Y:S01]  /*12330*/  UMOV UR4, 0xffffffff ;  /* 0xffffffff00047882 */ /* 0x000fe20000000000 */
[----:B------:R-:W-:Y:S02]  /*12340*/  VIADD R12, R4, 0xffffffff ;  /* 0xffffffff040c7836 */ /* 0x000fe40000000000 */
[----:B------:R-:W-:Y:S05]  /*12350*/  BRA.DIV UR4, `(.L_x_14859) ;  /* 0x0000004a04f07947 */ /* 0x000fea000b800000 */
[----:B------:R0:W0:Y:S02]  /*12360*/  SHFL.IDX PT, R14, R6, R12, 0x1f ;  /* 0x00001f0c060e7589 */ /* 0x00002400000e0000 */
.L_x_14858:
[----:B------:R-:W5:Y:S01]  /*12370*/  LDC.64 R2, c[0x0][0xd90] ;  /* 0x00036400ff027b82 */ /* 0x000f620000000a00 */
[----:B------:R-:W-:-:S04]  /*12380*/  IMAD.IADD R19, R4, 0x1, R19 ;  /* 0x0000000104137824 */ /* 0x000fc800078e0213 */
[----:B-----5:R-:W-:-:S05]  /*12390*/  IMAD.WIDE R2, R19, 0x4, R2 ;  /* 0x0000000413027825 */ /* 0x020fca00078e0202 */
[----:B0-----:R0:W4:Y:S01]  /*123a0*/  LDG.E R6, desc[UR36][R2.64] ;  /* 0x0000002402067981 */ /* 0x001122000c1e1900 */
[----:B------:R-:W-:Y:S02]  /*123b0*/  IMAD R16, R14, R7, R16 ;  /* 0x000000070e107224 */ /* 0x000fe400078e0210 */
[----:B0-----:R-:W-:Y:S02]  /*123c0*/  IMAD.MOV.U32 R2, RZ, RZ, RZ ;  /* 0x000000ffff027224 */ /* 0x001fe400078e00ff */
[----:B----4-:R-:W-:-:S05]  /*123d0*/  IMAD R4, R5, R6, RZ ;  /* 0x0000000605047224 */ /* 0x010fca00078e02ff */
[----:B------:R-:W-:-:S04]  /*123e0*/  IABS R8, R4 ;  /* 0x0000000400087213 */ /* 0x000fc80000000000 */
[----:B--23--:R-:W0:Y:S08]  /*123f0*/  I2F.RP R10, R8 ;  /* 0x00000008000a7306 */ /* 0x00ce300000209400 */
        /* <DEDUP_REMOVED lines=57> */
.L_x_14852:
[----:B------:R-:W-:Y:S01]  /*12790*/  UMOV UR4, URZ ;  /* 0x0000003f00047c82 */ /* 0x000fe20008000000 */
[----:B------:R-:W-:Y:S01]  /*127a0*/  UMOV UR5, URZ ;  /* 0x0000003f00057c82 */ /* 0x000fe20008000000 */
[----:B------:R-:W-:Y:S01]  /*127b0*/  ULDC UR6, c[0x0][0xd3c] ;  /* 0x00034f0000067ab9 */ /* 0x000fe20000000800 */
[----:B------:R-:W-:Y:S01]  /*127c0*/  MOV R16, R0 ;  /* 0x0000000000107202 */ /* 0x000fe20000000f00 */
[----:B------:R-:W-:Y:S02]  /*127d0*/  IMAD.U32 R17, RZ, RZ, UR4 ;  /* 0x00000004ff117e24 */ /* 0x000fe4000f8e00ff */
[----:B------:R-:W-:Y:S02]  /*127e0*/  IMAD.U32 R18, RZ, RZ, UR5 ;  /* 0x00000005ff127e24 */ /* 0x000fe4000f8e00ff */
[----:B------:R-:W-:-:S07]  /*127f0*/  IMAD.U32 R19, RZ, RZ, UR6 ;  /* 0x00000006ff137e24 */ /* 0x000fce000f8e00ff */
.L_x_14860:
[----:B------:R-:W4:Y:S01]  /*12800*/  S2R R0, SR_TID.X ;  /* 0x0000000000007919 */ /* 0x000f220000002100 */
        /* <DEDUP_REMOVED lines=9> */
.L_x_14849:
[----:B------:R-:W-:Y:S02]  /*128a0*/  ULDC UR4, c[0x0][0xd3c] ;  /* 0x00034f0000047ab9 */ /* 0x000fe40000000800 */
[----:B----4-:R-:W-:-:S13]  /*128b0*/  ISETP.GE.AND P0, PT, R19, UR4, PT ;  /* 0x0000000413007c0c */ /* 0x010fda000bf06270 */
[----:B------:R-:W-:Y:S05]  /*128c0*/  @!P0 BRA `(.L_x_14861) ;  /* 0xffffffac00508947 */ /* 0x000fea000383ffff */
[----:B------:R-:W-:Y:S05]  /*128d0*/  BSYNC B8 ;  /* 0x0000000000087941 */ /* 0x000fea0003800000 */
.L_x_14794:
[----:B0-----:R-:W4:Y:S01]  /*128e0*/  LDL.LU R0, [R1+0x1c] ;  /* 0x00001c0001007983 */ /* 0x001f220000300800 */
        /* <DEDUP_REMOVED lines=11> */
.L_x_15000:
[----:B------:R-:W-:Y:S05]  /*129a0*/  BSYNC B0 ;  /* 0x0000000000007941 */ /* 0x000fea0003800000 */
.L_x_14862:
[----:B------:R-:W-:-:S03]  /*129b0*/  UMOV UR4, 0xffffffff ;  /* 0xffffffff00047882 */ /* 0x000fc60000000000 */
[----:B------:R-:W-:Y:S05]  /*129c0*/  BRA.DIV UR4, `(.L_x_14864) ;  /* 0x00000046048c7947 */ /* 0x000fea000b800000 */
[----:B0-----:R-:W0:Y:S02]  /*129d0*/  S2R R0, SR_TID.X ;  /* 0x0000000000007919 */ /* 0x001e240000002100 */
[----:B0-----:R-:W-:-:S04]  /*129e0*/  SHF.R.U32.HI R0, RZ, 0x5, R0 ;  /* 0x00000005ff007819 */ /* 0x001fc80000011600 */
[----:B------:R-:W-:-:S05]  /*129f0*/  LOP3.LUT R0, R0, 0x3, RZ, 0xc0, !PT ;  /* 0x0000000300007812 */ /* 0x000fca00078ec0ff */
[----:B------:R0:W4:Y:S02]  /*12a00*/  SHFL.IDX PT, R14, R0, RZ, 0x1f ;  /* 0x00001fff000e7589 */ /* 0x00012400000e0000 */
.L_x_15003:
[----:B----4-:R-:W-:Y:S01]  /*12a10*/  ISETP.NE.AND P0, PT, R14, RZ, PT ;  /* 0x000000ff0e00720c */ /* 0x010fe20003f05270 */
[----:B------:R-:W-:-:S12]  /*12a20*/  BSSY B0, `(.L_x_14865) ;  /* 0x0000026000007945 */ /* 0x000fd80003800000 */
[----:B------:R-:W-:Y:S05]  /*12a30*/  @P0 BRA `(.L_x_14866) ;  /* 0x0000000000900947 */ /* 0x000fea0003800000 */
[----:B------:R-:W-:-:S03]  /*12a40*/  UMOV UR4, 0xffffffff ;  /* 0xffffffff00047882 */ /* 0x000fc60000000000 */
[----:B------:R-:W-:Y:S05]  /*12a50*/  BRA.DIV UR4, `(.L_x_14867) ;  /* 0x00000046049c7947 */ /* 0x000fea000b800000 */
[----:B------:R-:W-:-:S13]  /*12a60*/  ELECT P6, URZ, PT ;  /* 0x00000000003f782f */ /* 0x000fda00038c0000 */
.L_x_15006:
        /* <DEDUP_REMOVED lines=8> */
.L_x_14868:
[C---:B------:R-:W-:Y:S01]  /*12af0*/  IMAD R3, R24.reuse, 0x8, R5 ;  /* 0x0000000818037824 */ /* 0x040fe200078e0205 */
[----:B------:R-:W-:Y:S01]  /*12b00*/  SHF.L.U32 R2, R27, 0x1f, RZ ;  /* 0x0000001f1b027819 */ /* 0x000fe200000006ff */
[----:B------:R-:W-:-:S03]  /*12b10*/  VIADD R24, R24, 0x1 ;  /* 0x0000000118187836 */ /* 0x000fc60000000000 */
[----:B------:R-:W0:Y:S02]  /*12b20*/  SYNCS.PHASECHK.TRANS64.TRYWAIT P1, [R3+URZ+0x32440], R2 ;  /* 0x03244002030075a7 */ /* 0x000e24000802017f */
[----:B------:R-:W-:-:S04]  /*12b30*/  ISETP.NE.AND P2, PT, R24, 0x2, PT ;  /* 0x000000021800780c */ /* 0x000fc80003f45270 */
[----:B------:R-:W-:Y:S01]  /*12b40*/  SEL R0, RZ, 0x1, P2 ;  /* 0x00000001ff007807 */ /* 0x000fe20001000000 */
[----:B0-----:R-:W-:Y:S08]  /*12b50*/  @!P1 BRA `(.L_x_14869) ;  /* 0x00000044007c9947 */ /* 0x001ff00003800000 */
.L_x_15007:
[----:B------:R-:W-:Y:S02]  /*12b60*/  SEL R24, R24, RZ, P2 ;  /* 0x000000ff18187207 */ /* 0x000fe40001000000 */
[----:B------:R-:W-:Y:S01]  /*12b70*/  LOP3.LUT R0, R27, R0, RZ, 0x3c, !PT ;  /* 0x000000001b007212 */ /* 0x000fe200078e3cff */
[----:B------:R-:W-:Y:S06]  /*12b80*/  @!P0 BRA `(.L_x_14870) ;  /* 0x0000000000048947 */ /* 0x000fec0003800000 */
[----:B------:R-:W-:Y:S01]  /*12b90*/  BPT.TRAP 0x1 ;  /* 0x000000040000795c */ /* 0x000fe20000300000 */
.L_x_14870:
[----:B------:R-:W-:Y:S01]  /*12ba0*/  IMAD R5, R24, 0x8, R5 ;  /* 0x0000000818057824 */ /* 0x000fe200078e0205 */
[----:B------:R-:W-:-:S04]  /*12bb0*/  SHF.L.U32 R0, R0, 0x1f, RZ ;  /* 0x0000001f00007819 */ /* 0x000fc800000006ff */
[----:B------:R-:W4:Y:S02]  /*12bc0*/  SYNCS.PHASECHK.TRANS64.TRYWAIT P1, [R5+URZ+0x32440], R0 ;  /* 0x03244000050075a7 */ /* 0x000f24000802017f */
[----:B----4-:R-:W-:Y:S05]  /*12bd0*/  @!P1 BRA `(.L_x_14871) ;  /* 0x0000004400709947 */ /* 0x010fea0003800000 */
.L_x_15008:
[----:B------:R-:W-:Y:S05]  /*12be0*/  @!P0 BRA `(.L_x_14872) ;  /* 0x0000000000048947 */ /* 0x000fea0003800000 */
[----:B------:R-:W-:Y:S01]  /*12bf0*/  BPT.TRAP 0x1 ;  /* 0x000000040000795c */ /* 0x000fe20000300000 */
.L_x_14872:
[----:B------:R-:W5:Y:S02]  /*12c00*/  SYNCS.PHASECHK.TRANS64.TRYWAIT P1, [R3+URZ+0x32460], R2 ;  /* 0x03246002030075a7 */ /* 0x000f64000802017f */
[----:B-----5:R-:W-:Y:S05]  /*12c10*/  @!P1 BRA `(.L_x_14873) ;  /* 0x0000004400749947 */ /* 0x020fea0003800000 */
.L_x_15009:
[----:B------:R-:W-:Y:S05]  /*12c20*/  @!P0 BRA `(.L_x_14874) ;  /* 0x0000000000048947 */ /* 0x000fea0003800000 */
[----:B------:R-:W-:Y:S01]  /*12c30*/  BPT.TRAP 0x1 ;  /* 0x000000040000795c */ /* 0x000fe20000300000 */
.L_x_14874:
[----:B------:R0:W0:Y:S02]  /*12c40*/  SYNCS.PHASECHK.TRANS64.TRYWAIT P0, [R5+URZ+0x32460], R0 ;  /* 0x03246000050075a7 */ /* 0x000024000800017f */
[----:B0-----:R-:W-:Y:S05]  /*12c50*/  @!P0 NANOSLEEP.SYNCS 0x989680 ;  /* 0x009896800000895d */ /* 0x001fea0003900000 */
[----:B------:R-:W0:Y:S02]  /*12c60*/  @!P0 SYNCS.PHASECHK.TRANS64 P0, [R5+URZ+0x32460], R0 ;  /* 0x03246000050085a7 */ /* 0x000e24000800007f */
[----:B0-----:R-:W-:Y:S05]  /*12c70*/  @!P0 BRA `(.L_x_14874) ;  /* 0xfffffffc00f08947 */ /* 0x001fea000383ffff */
.L_x_14866:
[----:B------:R-:W-:Y:S05]  /*12c80*/  BSYNC B0 ;  /* 0x0000000000007941 */ /* 0x000fea0003800000 */
.L_x_14865:
[----:B------:R-:W-:Y:S05]  /*12c90*/  EXIT ;  /* 0x000000000000794d */ /* 0x000fea0003800000 */
.L_x_14729:
[----:B0-----:R-:W-:-:S04]  /*12ca0*/  IMAD.U32 R3, RZ, RZ, UR40 ;  /* 0x00000028ff037e24 */ /* 0x001fc8000f8e00ff */
[----:B------:R0:W1:Y:S03]  /*12cb0*/  SYNCS.PHASECHK.TRANS64.TRYWAIT P0, [R3+URZ+0x32400], R0 ;  /* 0x03240000030075a7 */ /* 0x000066000800017f */
[----:B-1----:R-:W-:Y:S05]  /*12cc0*/  @!P0 NANOSLEEP.SYNCS 0x989680 ;  /* 0x009896800000895d */ /* 0x002fea0003900000 */
[----:B------:R-:W1:Y:S02]  /*12cd0*/  @!P0 SYNCS.PHASECHK.TRANS64 P0, [R3+URZ+0x32400], R0 ;  /* 0x03240000030085a7 */ /* 0x000e64000800007f */
[----:B-1----:R-:W-:Y:S05]  /*12ce0*/  @!P0 BRA `(.L_x_14729) ;  /* 0xfffffffc00ec8947 */ /* 0x002fea000383ffff */
[----:B------:R-:W-:Y:S05]  /*12cf0*/  BRA `(.L_x_14875) ;  /* 0xfffffeec008c7947 */ /* 0x000fea000383ffff */
.L_x_14733:
[----:B0-----:R-:W-:-:S04]  /*12d00*/  IMAD.U32 R3, RZ, RZ, UR6 ;  /* 0x00000006ff037e24 */ /* 0x001fc8000f8e00ff */
[----:B------:R0:W2:Y:S03]  /*12d10*/  SYNCS.PHASECHK.TRANS64.TRYWAIT P1, [R3+URZ+0x32430], R2 ;  /* 0x03243002030075a7 */ /* 0x0000a6000802017f */
[----:B--2---:R-:W-:Y:S05]  /*12d20*/  @!P1 NANOSLEEP.SYNCS 0x989680 ;  /* 0x009896800000995d */ /* 0x004fea0003900000 */
[----:B------:R-:W2:Y:S02]  /*12d30*/  @!P1 SYNCS.PHASECHK.TRANS64 P1, [R3+URZ+0x32430], R2 ;  /* 0x03243002030095a7 */ /* 0x000ea4000802007f */
[----:B--2---:R-:W-:Y:S05]  /*12d40*/  @!P1 BRA `(.L_x_14733) ;  /* 0xfffffffc00ec9947 */ /* 0x004fea000383ffff */
[----:B------:R-:W-:Y:S05]  /*12d50*/  BRA `(.L_x_14732) ;  /* 0xfffffeec00b47947 */ /* 0x000fea000383ffff */
.L_x_14734:
[----:B0-----:R-:W-:-:S04]  /*12d60*/  IMAD.U32 R3, RZ, RZ, UR40 ;  /* 0x00000028ff037e24 */ /* 0x001fc8000f8e00ff */
[----:B------:R0:W2:Y:S03]  /*12d70*/  SYNCS.PHASECHK.TRANS64.TRYWAIT P1, [R3+URZ+0x32410], R0 ;  /* 0x03241000030075a7 */ /* 0x0000a6000802017f */
[----:B--2---:R-:W-:Y:S05]  /*12d80*/  @!P1 NANOSLEEP.SYNCS 0x989680 ;  /* 0x009896800000995d */ /* 0x004fea0003900000 */
[----:B------:R-:W2:Y:S02]  /*12d90*/  @!P1 SYNCS.PHASECHK.TRANS64 P1, [R3+URZ+0x32410], R0 ;  /* 0x03241000030095a7 */ /* 0x000ea4000802007f */
[----:B--2---:R-:W-:Y:S05]  /*12da0*/  @!P1 BRA `(.L_x_14734) ;  /* 0xfffffffc00ec9947 */ /* 0x004fea000383ffff */
[----:B------:R-:W-:Y:S05]  /*12db0*/  BRA `(.L_x_14876) ;  /* 0xfffffef0005c7947 */ /* 0x000fea000383ffff */
.L_x_14738:
[----:B0-----:R-:W-:-:S04]  /*12dc0*/  MOV R3, UR6 ;  /* 0x0000000600037c02 */ /* 0x001fc80008000f00 */
[----:B------:R0:W3:Y:S03]  /*12dd0*/  SYNCS.PHASECHK.TRANS64.TRYWAIT P1, [R3+URZ+0x32450], R2 ;  /* 0x03245002030075a7 */ /* 0x0000e6000802017f */
[----:B---3--:R-:W-:Y:S05]  /*12de0*/  @!P1 NANOSLEEP.SYNCS 0x989680 ;  /* 0x009896800000995d */ /* 0x008fea0003900000 */
[----:B------:R-:W3:Y:S02]  /*12df0*/  @!P1 SYNCS.PHASECHK.TRANS64 P1, [R3+URZ+0x32450], R2 ;  /* 0x03245002030095a7 */ /* 0x000ee4000802007f */
[----:B---3--:R-:W-:Y:S05]  /*12e00*/  @!P1 BRA `(.L_x_14738) ;  /* 0xfffffffc00ec9947 */ /* 0x008fea000383ffff */
[----:B------:R-:W-:Y:S05]  /*12e10*/  BRA `(.L_x_14737) ;  /* 0xfffffef000647947 */ /* 0x000fea000383ffff */
.L_x_14745:
[----:B-1----:R-:W-:-:S04]  /*12e20*/  IMAD.U32 R21, RZ, RZ, UR4 ;  /* 0x00000004ff157e24 */ /* 0x002fc8000f8e00ff */
[----:B------:R1:W2:Y:S03]  /*12e30*/  SYNCS.PHASECHK.TRANS64.TRYWAIT P1, [R21+URZ+0x32430], R0 ;  /* 0x03243000150075a7 */ /* 0x0002a6000802017f */
[----:B--2---:R-:W-:Y:S05]  /*12e40*/  @!P1 NANOSLEEP.SYNCS 0x989680 ;  /* 0x009896800000995d */ /* 0x004fea0003900000 */
[----:B------:R-:W2:Y:S02]  /*12e50*/  @!P1 SYNCS.PHASECHK.TRANS64 P1, [R21+URZ+0x32430], R0 ;  /* 0x03243000150095a7 */ /* 0x000ea4000802007f */
[----:B--2---:R-:W-:Y:S05]  /*12e60*/  @!P1 BRA `(.L_x_14745) ;  /* 0xfffffffc00ec9947 */ /* 0x004fea000383ffff */
[----:B------:R-:W-:Y:S05]  /*12e70*/  BRA `(.L_x_14744) ;  /* 0xffffff1000fc7947 */ /* 0x000fea000383ffff */
.L_x_14749:
[----:B-1----:R-:W-:-:S04]  /*12e80*/  IMAD.U32 R21, RZ, RZ, UR4 ;  /* 0x00000004ff157e24 */ /* 0x002fc8000f8e00ff */
[----:B------:R1:W3:Y:S03]  /*12e90*/  SYNCS.PHASECHK.TRANS64.TRYWAIT P1, [R21+URZ+0x32450], R0 ;  /* 0x03245000150075a7 */ /* 0x0002e6000802017f */
[----:B---3--:R-:W-:Y:S05]  /*12ea0*/  @!P1 NANOSLEEP.SYNCS 0x989680 ;  /* 0x009896800000995d */ /* 0x008fea0003900000 */
[----:B------:R-:W3:Y:S02]  /*12eb0*/  @!P1 SYNCS.PHASECHK.TRANS64 P1, [R21+URZ+0x32450], R0 ;  /* 0x03245000150095a7 */ /* 0x000ee4000802007f */
[----:B---3--:R-:W-:Y:S05]  /*12ec0*/  @!P1 BRA `(.L_x_14749) ;  /* 0xfffffffc00ec9947 */ /* 0x008fea000383ffff */
[----:B------:R-:W-:Y:S05]  /*12ed0*/  BRA `(.L_x_14748) ;  /* 0xffffff14007c7947 */ /* 0x000fea000383ffff */
.L_x_14757:
[----:B-1----:R-:W-:-:S04]  /*12ee0*/  IMAD.U32 R21, RZ, RZ, UR4 ;  /* 0x00000004ff157e24 */ /* 0x002fc8000f8e00ff */
[----:B------:R1:W2:Y:S03]  /*12ef0*/  SYNCS.PHASECHK.TRANS64.TRYWAIT P1, [R21+URZ+0x32430], R0 ;  /* 0x03243000150075a7 */ /* 0x0002a6000802017f */
[----:B--2---:R-:W-:Y:S05]  /*12f00*/  @!P1 NANOSLEEP.SYNCS 0x989680 ;  /* 0x009896800000995d */ /* 0x004fea0003900000 */
[----:B------:R-:W2:Y:S02]  /*12f10*/  @!P1 SYNCS.PHASECHK.TRANS64 P1, [R21+URZ+0x32430], R0 ;  /* 0x03243000150095a7 */ /* 0x000ea4000802007f */
[----:B--2---:R-:W-:Y:S05]  /*12f20*/  @!P1 BRA `(.L_x_14757) ;  /* 0xfffffffc00ec9947 */ /* 0x004fea000383ffff */
[----:B------:R-:W-:Y:S05]  /*12f30*/  BRA `(.L_x_14756) ;  /* 0xffffff3c008c7947 */ /* 0x000fea000383ffff */
.L_x_14761:
[----:B-1----:R-:W-:-:S04]  /*12f40*/  IMAD.U32 R21, RZ, RZ, UR4 ;  /* 0x00000004ff157e24 */ /* 0x002fc8000f8e00ff */
[----:B------:R1:W3:Y:S03]  /*12f50*/  SYNCS.PHASECHK.TRANS64.TRYWAIT P1, [R21+URZ+0x32450], R0 ;  /* 0x03245000150075a7 */ /* 0x0002e6000802017f */
[----:B---3--:R-:W-:Y:S05]  /*12f60*/  @!P1 NANOSLEEP.SYNCS 0x989680 ;  /* 0x009896800000995d */ /* 0x008fea0003900000 */
[----:B------:R-:W3:Y:S02]  /*12f70*/  @!P1 SYNCS.PHASECHK.TRANS64 P1, [R21+URZ+0x32450], R0 ;  /* 0x03245000150095a7 */ /* 0x000ee4000802007f */
[----:B---3--:R-:W-:Y:S05]  /*12f80*/  @!P1 BRA `(.L_x_14761) ;  /* 0xfffffffc00ec9947 */ /* 0x008fea000383ffff */
[----:B------:R-:W-:Y:S05]  /*12f90*/  BRA `(.L_x_14760) ;  /* 0xffffff40000c7947 */ /* 0x000fea000383ffff */
.L_x_14806:
        /* <DEDUP_REMOVED lines=11> */
.L_x_14878:
[----:B------:R-:W-:Y:S05]  /*13050*/  BSYNC B0 ;  /* 0x0000000000007941 */ /* 0x000fea0003800000 */
.L_x_14877:
[----:B------:R-:W-:Y:S05]  /*13060*/  BRA `(.L_x_14879) ;  /* 0xffffffb000787947 */ /* 0x000fea000383ffff */
.L_x_14809:
[----:B0-----:R0:W1:Y:S02]  /*13070*/  SYNCS.PHASECHK.TRANS64.TRYWAIT P0, [R25+URZ+0x32440], R0 ;  /* 0x03244000190075a7 */ /* 0x001064000800017f */
[----:B-1----:R-:W-:Y:S05]  /*13080*/  @!P0 NANOSLEEP.SYNCS 0x989680 ;  /* 0x009896800000895d */ /* 0x002fea0003900000 */
[----:B------:R-:W1:Y:S02]  /*13090*/  @!P0 SYNCS.PHASECHK.TRANS64 P0, [R25+URZ+0x32440], R0 ;  /* 0x03244000190085a7 */ /* 0x000e64000800007f */
[----:B-1----:R-:W-:Y:S05]  /*130a0*/  @!P0 BRA `(.L_x_14809) ;  /* 0xfffffffc00f08947 */ /* 0x002fea000383ffff */
[----:B------:R-:W-:Y:S05]  /*130b0*/  BRA `(.L_x_14880) ;  /* 0xffffffb400307947 */ /* 0x000fea000383ffff */
.L_x_14810:
        /* <DEDUP_REMOVED lines=8> */
.L_x_14882:
[----:B------:R-:W-:Y:S05]  /*13140*/  BSYNC B0 ;  /* 0x0000000000007941 */ /* 0x000fea0003800000 */
.L_x_14881:
        /* <DEDUP_REMOVED lines=9> */
.L_x_14883:
[----:B------:R-:W-:Y:S02]  /*131e0*/  IMAD.MOV.U32 R13, RZ, RZ, R4 ;  /* 0x000000ffff0d7224 */ /* 0x000fe400078e0004 */
[----:B------:R-:W-:Y:S02]  /*131f0*/  IMAD.MOV.U32 R12, RZ, RZ, 0x1 ;  /* 0x00000001ff0c7424 */ /* 0x000fe400078e00ff */
[----:B------:R-:W-:-:S07]  /*13200*/  IMAD.MOV.U32 R3, RZ, RZ, R14 ;  /* 0x000000ffff037224 */ /* 0x000fce00078e000e */
[----:B------:R-:W-:Y:S05]  /*13210*/  WARPSYNC.COLLECTIVE R15, `(.L_x_14884) ;  /* 0x000000000f087348 */ /* 0x000fea0003c00000 */
[----:B------:R0:W1:Y:S02]  /*13220*/  SHFL.IDX P6, R14, R13, R12, R11 ;  /* 0x0000000c0d0e7389 */ /* 0x00006400000c000b */
[----:B01----:R-:W-:Y:S01]  /*13230*/  ENDCOLLECTIVE ;  /* 0x000000000000791b */ /* 0x003fe20003800000 */
.L_x_14884:
        /* <DEDUP_REMOVED lines=15> */
.L_x_14885:
[----:B------:R-:W-:Y:S02]  /*13330*/  @P0 IMAD R6, R5, 0x2, R22 ;  /* 0x0000000205060824 */ /* 0x000fe400078e0216 */
[----:B------:R-:W-:Y:S02]  /*13340*/  IMAD.MOV.U32 R13, RZ, RZ, R4 ;  /* 0x000000ffff0d7224 */ /* 0x000fe400078e0004 */
[----:B------:R-:W-:Y:S02]  /*13350*/  IMAD.MOV.U32 R12, RZ, RZ, 0x2 ;  /* 0x00000002ff0c7424 */ /* 0x000fe400078e00ff */
[----:B------:R-:W-:-:S07]  /*13360*/  IMAD.MOV.U32 R3, RZ, RZ, R14 ;  /* 0x000000ffff037224 */ /* 0x000fce00078e000e */
[----:B------:R-:W-:Y:S05]  /*13370*/  WARPSYNC.COLLECTIVE R15, `(.L_x_14886) ;  /* 0x000000000f087348 */ /* 0x000fea0003c00000 */
[----:B------:R0:W1:Y:S02]  /*13380*/  SHFL.IDX P6, R14, R13, R12, R11 ;  /* 0x0000000c0d0e7389 */ /* 0x00006400000c000b */
[----:B01----:R-:W-:Y:S01]  /*13390*/  ENDCOLLECTIVE ;  /* 0x000000000000791b */ /* 0x003fe20003800000 */
.L_x_14886:
        /* <DEDUP_REMOVED lines=15> */
.L_x_14887:
[----:B------:R-:W-:Y:S02]  /*13490*/  @P0 IMAD R6, R5, 0x2, R22 ;  /* 0x0000000205060824 */ /* 0x000fe400078e0216 */
[----:B------:R-:W-:Y:S02]  /*134a0*/  IMAD.MOV.U32 R13, RZ, RZ, R4 ;  /* 0x000000ffff0d7224 */ /* 0x000fe400078e0004 */
[----:B------:R-:W-:Y:S02]  /*134b0*/  IMAD.MOV.U32 R12, RZ, RZ, 0x3 ;  /* 0x00000003ff0c7424 */ /* 0x000fe400078e00ff */
[----:B------:R-:W-:-:S07]  /*134c0*/  IMAD.MOV.U32 R3, RZ, RZ, R14 ;  /* 0x000000ffff037224 */ /* 0x000fce00078e000e */
[----:B------:R-:W-:Y:S05]  /*134d0*/  WARPSYNC.COLLECTIVE R15, `(.L_x_14888) ;  /* 0x000000000f087348 */ /* 0x000fea0003c00000 */
[----:B------:R0:W1:Y:S02]  /*134e0*/  SHFL.IDX P6, R14, R13, R12, R11 ;  /* 0x0000000c0d0e7389 */ /* 0x00006400000c000b */
[----:B01----:R-:W-:Y:S01]  /*134f0*/  ENDCOLLECTIVE ;  /* 0x000000000000791b */ /* 0x003fe20003800000 */
.L_x_14888:
        /* <DEDUP_REMOVED lines=15> */
.L_x_14889:
[----:B------:R-:W-:Y:S02]  /*135f0*/  @P0 IMAD R6, R5, 0x2, R22 ;  /* 0x0000000205060824 */ /* 0x000fe400078e0216 */
[----:B------:R-:W-:Y:S02]  /*13600*/  IMAD.MOV.U32 R13, RZ, RZ, R4 ;  /* 0x000000ffff0d7224 */ /* 0x000fe400078e0004 */
[----:B------:R-:W-:Y:S01]  /*13610*/  IMAD.MOV.U32 R12, RZ, RZ, 0x4 ;  /* 0x00000004ff0c7424 */ /* 0x000fe200078e00ff */
[----:B------:R-:W-:-:S07]  /*13620*/  MOV R3, R14 ;  /* 0x0000000e00037202 */ /* 0x000fce0000000f00 */
[----:B------:R-:W-:Y:S05]  /*13630*/  WARPSYNC.COLLECTIVE R15, `(.L_x_14890) ;  /* 0x000000000f087348 */ /* 0x000fea0003c00000 */
[----:B------:R0:W1:Y:S02]  /*13640*/  SHFL.IDX P6, R14, R13, R12, R11 ;  /* 0x0000000c0d0e7389 */ /* 0x00006400000c000b */
[----:B01----:R-:W-:Y:S01]  /*13650*/  ENDCOLLECTIVE ;  /* 0x000000000000791b */ /* 0x003fe20003800000 */
.L_x_14890:
        /* <DEDUP_REMOVED lines=15> */
.L_x_14891:
[----:B------:R-:W-:Y:S02]  /*13750*/  @P0 IMAD R6, R5, 0x2, R22 ;  /* 0x0000000205060824 */ /* 0x000fe400078e0216 */
[----:B------:R-:W-:Y:S02]  /*13760*/  IMAD.MOV.U32 R13, RZ, RZ, R4 ;  /* 0x000000ffff0d7224 */ /* 0x000fe400078e0004 */
[----:B------:R-:W-:Y:S02]  /*13770*/  IMAD.MOV.U32 R12, RZ, RZ, 0x5 ;  /* 0x00000005ff0c7424 */ /* 0x000fe400078e00ff */
[----:B------:R-:W-:-:S07]  /*13780*/  IMAD.MOV.U32 R3, RZ, RZ, R14 ;  /* 0x000000ffff037224 */ /* 0x000fce00078e000e */
[----:B------:R-:W-:Y:S05]  /*13790*/  WARPSYNC.COLLECTIVE R15, `(.L_x_14892) ;  /* 0x000000000f087348 */ /* 0x000fea0003c00000 */
[----:B------:R0:W1:Y:S02]  /*137a0*/  SHFL.IDX P6, R14, R13, R12, R11 ;  /* 0x0000000c0d0e7389 */ /* 0x00006400000c000b */
[----:B01----:R-:W-:Y:S01]  /*137b0*/  ENDCOLLECTIVE ;  /* 0x000000000000791b */ /* 0x003fe20003800000 */
.L_x_14892:
[----:B------:R-:W-:-:S05]  /*137c0*/  @P0 LEA R3, P1, R7, R3, 0x1 ;  /* 0x0000000307030211 */ /* 0x000fca00078208ff */
[----:B------:R-:W-:-:S05]  /*137d0*/  @P0 IMAD.X R2, RZ, RZ, R2, P1 ;  /* 0x000000ffff020224 */ /* 0x000fca00008e0602 */
[----:B------:R-:W-:Y:S02]  /*137e0*/  @P0 LOP3.LUT R3, R3, R2, RZ, 0x3c, !PT ;  /* 0x0000000203030212 */ /* 0x000fe400078e3cff */
[----:B------:R-:W-:Y:S02]  /*137f0*/  MOV R13, R0 ;  /* 0x00000000000d7202 */ /* 0x000fe40000000f00 */
[----:B------:R-:W-:-:S04]  /*13800*/  @P0 LOP3.LUT R2, R3, R2, RZ, 0x3c, !PT ;  /* 0x0000000203020212 */ /* 0x000fc800078e3cff */
[----:B------:R-:W-:Y:S01]  /*13810*/  @P0 LOP3.LUT R3, R3, R2, RZ, 0x3c, !PT ;  /* 0x0000000203030212 */ /* 0x000fe200078e3cff */
[----:B------:R-:W-:-:S07]  /*13820*/  IMAD.MOV.U32 R4, RZ, RZ, R14 ;  /* 0x000000ffff047224 */ /* 0x000fce00078e000e */
[----:B------:R-:W-:Y:S05]  /*13830*/  WARPSYNC.COLLECTIVE R15, `(.L_x_14893) ;  /* 0x000000000f087348 */ /* 0x000fea0003c00000 */
[----:B------:R0:W1:Y:S02]  /*13840*/  SHFL.IDX P6, R14, R13, R12, R11 ;  /* 0x0000000c0d0e7389 */ /* 0x00006400000c000b */
[----:B01----:R-:W-:Y:S01]  /*13850*/  ENDCOLLECTIVE ;  /* 0x000000000000791b */ /* 0x003fe20003800000 */
.L_x_14893:
[----:B------:R-:W-:Y:S01]  /*13860*/  @!PT LDS RZ, [RZ] ;  /* 0x00000000fffff984 */ /* 0x000fe20000000800 */
[----:B------:R-:W-:Y:S01]  /*13870*/  @!PT LDS RZ, [RZ] ;  /* 0x00000000fffff984 */ /* 0x000fe20000000800 */
[----:B------:R-:W-:Y:S01]  /*13880*/  @!PT LDS RZ, [RZ] ;  /* 0x00000000fffff984 */ /* 0x000fe20000000800 */
[----:B------:R0:W-:Y:S01]  /*13890*/  @P0 LDGSTS.E.BYPASS.LTC128B.128 [R6+0x1e400], desc[UR36][R2.64], !P2 ;  /* 0x1e40000002060fae */ /* 0x0001e2000d101d64 */
[----:B------:R-:W-:Y:S01]  /*138a0*/  IMAD.MOV.U32 R0, RZ, RZ, R14 ;  /* 0x000000ffff007224 */ /* 0x000fe200078e000e */
[----:B------:R-:W-:Y:S06]  /*138b0*/  BRA `(.L_x_14894) ;  /* 0xffffffb000987947 */ /* 0x000fec000383ffff */
.L_x_14815:
[----:B------:R0:W5:Y:S01]  /*138c0*/  LDL.LU R6, [R1+0x4] ;  /* 0x0000040001067983 */ /* 0x0001620000300800 */
[----:B------:R-:W-:Y:S01]  /*138d0*/  IMAD.MOV.U32 R13, RZ, RZ, R4 ;  /* 0x000000ffff0d7224 */ /* 0x000fe200078e0004 */
[----:B------:R-:W-:Y:S01]  /*138e0*/  LOP3.LUT R23, R23, 0xffffdfff, RZ, 0xc0, !PT ;  /* 0xffffdfff17177812 */ /* 0x000fe200078ec0ff */
[----:B------:R-:W-:Y:S02]  /*138f0*/  IMAD.MOV.U32 R12, RZ, RZ, RZ ;  /* 0x000000ffff0c7224 */ /* 0x000fe400078e00ff */
[----:B------:R-:W-:Y:S02]  /*13900*/  IMAD.MOV.U32 R11, RZ, RZ, 0x181f ;  /* 0x0000181fff0b7424 */ /* 0x000fe400078e00ff */
[----:B------:R-:W-:Y:S02]  /*13910*/  IMAD.MOV.U32 R15, RZ, RZ, -0x1 ;  /* 0xffffffffff0f7424 */ /* 0x000fe400078e00ff */
[----:B0-----:R-:W-:-:S07]  /*13920*/  IMAD R17, R17, 0x80, R21 ;  /* 0x0000008011117824 */ /* 0x001fce00078e0215 */
[----:B-1---5:R-:W-:Y:S05]  /*13930*/  WARPSYNC.COLLECTIVE R15, `(.L_x_14895) ;  /* 0x000000000f087348 */ /* 0x022fea0003c00000 */
[----:B------:R0:W2:Y:S02]  /*13940*/  SHFL.IDX P6, R14, R13, R12, R11 ;  /* 0x0000000c0d0e7389 */ /* 0x0000a400000c000b */
[----:B012--5:R-:W-:Y:S01]  /*13950*/  ENDCOLLECTIVE ;  /* 0x000000000000791b */ /* 0x027fe20003800000 */
.L_x_14895:
[----:B------:R-:W-:Y:S02]  /*13960*/  IMAD.MOV.U32 R13, RZ, RZ, R0 ;  /* 0x000000ffff0d7224 */ /* 0x000fe400078e0000 */
[----:B------:R-:W-:-:S07]  /*13970*/  IMAD.MOV.U32 R3, RZ, RZ, R14 ;  /* 0x000000ffff037224 */ /* 0x000fce00078e000e */
[----:B------:R-:W-:Y:S05]  /*13980*/  WARPSYNC.COLLECTIVE R15, `(.L_x_14896) ;  /* 0x000000000f087348 */ /* 0x000fea0003c00000 */
[----:B------:R0:W1:Y:S02]  /*13990*/  SHFL.IDX P6, R14, R13, R12, R11 ;  /* 0x0000000c0d0e7389 */ /* 0x00006400000c000b */
[----:B01----:R-:W-:Y:S01]  /*139a0*/  ENDCOLLECTIVE ;  /* 0x000000000000791b */ /* 0x003fe20003800000 */
.L_x_14896:
[----:B------:R-:W-:Y:S01]  /*139b0*/  MOV R13, R4 ;  /* 0x00000004000d7202 */ /* 0x000fe20000000f00 */
[----:B------:R-:W-:Y:S02]  /*139c0*/  IMAD.MOV.U32 R12, RZ, RZ, 0x1 ;  /* 0x00000001ff0c7424 */ /* 0x000fe400078e00ff */
[----:B------:R-:W-:-:S07]  /*139d0*/  IMAD.MOV.U32 R9, RZ, RZ, R14 ;  /* 0x000000ffff097224 */ /* 0x000fce00078e000e */
[----:B------:R-:W-:Y:S05]  /*139e0*/  WARPSYNC.COLLECTIVE R15, `(.L_x_14897) ;  /* 0x000000000f087348 */ /* 0x000fea0003c00000 */
[----:B------:R0:W1:Y:S02]  /*139f0*/  SHFL.IDX P6, R14, R13, R12, R11 ;  /* 0x0000000c0d0e7389 */ /* 0x00006400000c000b */
[----:B01----:R-:W-:Y:S01]  /*13a00*/  ENDCOLLECTIVE ;  /* 0x000000000000791b */ /* 0x003fe20003800000 */
.L_x_14897:
        /* <DEDUP_REMOVED lines=18> */
.L_x_14898:
        /* <DEDUP_REMOVED lines=8> */
.L_x_14899:
        /* <DEDUP_REMOVED lines=15> */
.L_x_14900:
[----:B------:R-:W-:Y:S01]  /*13ca0*/  @P2 LOP3.LUT R23, R23, 0x800, RZ, 0xfc, !PT ;  /* 0x0000080017172812 */ /* 0x000fe200078efcff */
[----:B------:R-:W-:-:S03]  /*13cb0*/  IMAD.MOV.U32 R13, RZ, RZ, R4 ;  /* 0x000000ffff0d7224 */ /* 0x000fc600078e0004 */
[----:B------:R-:W-:Y:S01]  /*13cc0*/  LOP3.LUT R23, R23, 0xfffffdff, RZ, 0xc0, !PT ;  /* 0xfffffdff17177812 */ /* 0x000fe200078ec0ff */
[----:B------:R-:W-:Y:S01]  /*13cd0*/  IMAD.MOV.U32 R12, RZ, RZ, 0x3 ;  /* 0x00000003ff0c7424 */ /* 0x000fe200078e00ff */
[----:B------:R-:W-:-:S07]  /*13ce0*/  MOV R10, R14 ;  /* 0x0000000e000a7202 */ /* 0x000fce0000000f00 */
[----:B------:R-:W-:Y:S05]  /*13cf0*/  WARPSYNC.COLLECTIVE R15, `(.L_x_14901) ;  /* 0x000000000f087348 */ /* 0x000fea0003c00000 */
[----:B------:R0:W1:Y:S02]  /*13d00*/  SHFL.IDX P6, R14, R13, R12, R11 ;  /* 0x0000000c0d0e7389 */ /* 0x00006400000c000b */
[----:B01----:R-:W-:Y:S01]  /*13d10*/  ENDCOLLECTIVE ;  /* 0x000000000000791b */ /* 0x003fe20003800000 */
.L_x_14901:
        /* <DEDUP_REMOVED lines=15> */
.L_x_14902:
        /* <DEDUP_REMOVED lines=17> */
.L_x_14903:
[----:B------:R-:W-:-:S04]  /*13f20*/  IADD3 R2, R17, 0x40, RZ ;  /* 0x0000004011027810 */ /* 0x000fc80007ffe0ff */
[----:B------:R-:W-:Y:S01]  /*13f30*/  ISETP.GE.AND P2, PT, R2, R5, PT ;  /* 0x000000050200720c */ /* 0x000fe20003f46270 */
[----:B------:R-:W-:Y:S02]  /*13f40*/  IMAD.MOV.U32 R13, RZ, RZ, R0 ;  /* 0x000000ffff0d7224 */ /* 0x000fe400078e0000 */
[----:B------:R-:W-:-:S10]  /*13f50*/  IMAD.MOV.U32 R2, RZ, RZ, R14 ;  /* 0x000000ffff027224 */ /* 0x000fd400078e000e */
[----:B------:R-:W-:-:S07]  /*13f60*/  @P2 LOP3.LUT R23, R23, 0x100, RZ, 0xfc, !PT ;  /* 0x0000010017172812 */ /* 0x000fce00078efcff */
[----:B------:R-:W-:Y:S05]  /*13f70*/  WARPSYNC.COLLECTIVE R15, `(.L_x_14904) ;  /* 0x000000000f087348 */ /* 0x000fea0003c00000 */
[----:B------:R0:W1:Y:S02]  /*13f80*/  SHFL.IDX P6, R14, R13, R12, R11 ;  /* 0x0000000c0d0e7389 */ /* 0x00006400000c000b */
[----:B01----:R-:W-:Y:S01]  /*13f90*/  ENDCOLLECTIVE ;  /* 0x000000000000791b */ /* 0x003fe20003800000 */
.L_x_14904:
[----:B------:R-:W-:Y:S01]  /*13fa0*/  LOP3.LUT R23, R23, 0xffffff7f, RZ, 0xc0, !PT ;  /* 0xffffff7f17177812 */ /* 0x000fe200078ec0ff */
[----:B------:R-:W-:Y:S02]  /*13fb0*/  IMAD.MOV.U32 R13, RZ, RZ, R4 ;  /* 0x000000ffff0d7224 */ /* 0x000fe400078e0004 */
[----:B------:R-:W-:Y:S02]  /*13fc0*/  IMAD.MOV.U32 R12, RZ, RZ, 0x5 ;  /* 0x00000005ff0c7424 */ /* 0x000fe400078e00ff */
[----:B------:R-:W-:-:S05]  /*13fd0*/  IMAD.MOV.U32 R11, RZ, RZ, R14 ;  /* 0x000000ffff0b7224 */ /* 0x000fca00078e000e */
[----:B------:R-:W-:-:S05]  /*13fe0*/  @!P2 LEA R14, P1, R20, R11, 0x1 ;  /* 0x0000000b140ea211 */ /* 0x000fca00078208ff */
[----:B------:R-:W-:Y:S02]  /*13ff0*/  @!P2 IMAD.X R11, RZ, RZ, R2, P1 ;  /* 0x000000ffff0ba224 */ /* 0x000fe400008e0602 */
[----:B------:R-:W-:Y:S02]  /*14000*/  @!P2 IMAD.MOV.U32 R2, RZ, RZ, R14 ;  /* 0x000000ffff02a224 */ /* 0x000fe400078e000e */
[----:B------:R-:W-:Y:S01]  /*14010*/  @!P2 IMAD.MOV.U32 R3, RZ, RZ, R11 ;  /* 0x000000ffff03a224 */ /* 0x000fe200078e000b */
[----:B------:R-:W-:-:S04]  /*14020*/  MOV R11, 0x181f ;  /* 0x0000181f000b7802 */ /* 0x000fc80000000f00 */
[----:B------:R-:W-:Y:S01]  /*14030*/  @!PT LDS RZ, [RZ] ;  /* 0x00000000fffff984 */ /* 0x000fe20000000800 */
[----:B------:R-:W-:Y:S01]  /*14040*/  @!PT LDS RZ, [RZ] ;  /* 0x00000000fffff984 */ /* 0x000fe20000000800 */
[----:B------:R-:W-:Y:S01]  /*14050*/  @!PT LDS RZ, [RZ] ;  /* 0x00000000fffff984 */ /* 0x000fe20000000800 */
[----:B------:R0:W-:Y:S03]  /*14060*/  @!P2 LDGSTS.E.BYPASS.LTC128B.128 [R26+0x1a400], desc[UR36][R2.64], !P0 ;  /* 0x1a400000021aafae */ /* 0x0001e6000c101d64 */
[----:B0-----:R-:W-:Y:S05]  /*14070*/  WARPSYNC.COLLECTIVE R15, `(.L_x_14905) ;  /* 0x000000000f087348 */ /* 0x001fea0003c00000 */
[----:B------:R1:W2:Y:S02]  /*14080*/  SHFL.IDX P6, R14, R13, R12, R11 ;  /* 0x0000000c0d0e7389 */ /* 0x0002a400000c000b */
[----:B012---:R-:W-:Y:S01]  /*14090*/  ENDCOLLECTIVE ;  /* 0x000000000000791b */ /* 0x007fe20003800000 */
.L_x_14905:
[----:B------:R-:W-:-:S05]  /*140a0*/  VIADD R2, R17, 0x50 ;  /* 0x0000005011027836 */ /* 0x000fca0000000000 */
[----:B------:R-:W-:Y:S01]  /*140b0*/  ISETP.GE.AND P2, PT, R2, R5, PT ;  /* 0x000000050200720c */ /* 0x000fe20003f46270 */
[----:B------:R-:W-:Y:S02]  /*140c0*/  IMAD.MOV.U32 R13, RZ, RZ, R0 ;  /* 0x000000ffff0d7224 */ /* 0x000fe400078e0000 */
[----:B------:R-:W-:-:S10]  /*140d0*/  IMAD.MOV.U32 R7, RZ, RZ, R14 ;  /* 0x000000ffff077224 */ /* 0x000fd400078e000e */
[----:B------:R-:W-:Y:S05]  /*140e0*/  WARPSYNC.COLLECTIVE R15, `(.L_x_14906) ;  /* 0x000000000f087348 */ /* 0x000fea0003c00000 */
[----:B------:R0:W1:Y:S02]  /*140f0*/  SHFL.IDX P6, R14, R13, R12, R11 ;  /* 0x0000000c0d0e7389 */ /* 0x00006400000c000b */
[----:B01----:R-:W-:Y:S01]  /*14100*/  ENDCOLLECTIVE ;  /* 0x000000000000791b */ /* 0x003fe20003800000 */
.L_x_14906:
        /* <DEDUP_REMOVED lines=8> */
.L_x_14907:
        /* <DEDUP_REMOVED lines=10> */
[----:B------:R-:W-:Y:S01]  /*14230*/  ISETP.GE.AND P2, PT, R8, R5, PT ;  /* 0x000000050800720c */ /* 0x000fe20003f46270 */
[----:B0-----:R-:W-:-:S12]  /*14240*/  IMAD.MOV.U32 R2, RZ, RZ, R14 ;  /* 0x000000ffff027224 */ /* 0x001fd800078e000e */
[----:B------:R-:W-:Y:S05]  /*14250*/  WARPSYNC.COLLECTIVE R15, `(.L_x_14908) ;  /* 0x000000000f087348 */ /* 0x000fea0003c00000 */
[----:B------:R0:W1:Y:S02]  /*14260*/  SHFL.IDX P6, R14, R13, R12, R11 ;  /* 0x0000000c0d0e7389 */ /* 0x00006400000c000b */
[----:B01----:R-:W-:Y:S01]  /*14270*/  ENDCOLLECTIVE ;  /* 0x000000000000791b */ /* 0x003fe20003800000 */
.L_x_14908:
[----:B------:R-:W-:Y:S01]  /*14280*/  @P2 LOP3.LUT R23, R23, 0x40, RZ, 0xfc, !PT ;  /* 0x0000004017172812 */ /* 0x000fe200078efcff */
[----:B------:R-:W-:Y:S02]  /*14290*/  IMAD.MOV.U32 R13, RZ, RZ, R4 ;  /* 0x000000ffff0d7224 */ /* 0x000fe400078e0004 */
[----:B------:R-:W-:Y:S02]  /*142a0*/  IMAD.MOV.U32 R12, RZ, RZ, 0x7 ;  /* 0x00000007ff0c7424 */ /* 0x000fe400078e00ff */
[----:B------:R-:W-:-:S07]  /*142b0*/  IMAD.MOV.U32 R6, RZ, RZ, R14 ;  /* 0x000000ffff067224 */ /* 0x000fce00078e000e */
[----:B------:R-:W-:Y:S05]  /*142c0*/  WARPSYNC.COLLECTIVE R15, `(.L_x_14909) ;  /* 0x000000000f087348 */ /* 0x000fea0003c00000 */
[----:B------:R0:W1:Y:S02]  /*142d0*/  SHFL.IDX P6, R14, R13, R12, R11 ;  /* 0x0000000c0d0e7389 */ /* 0x00006400000c000b */
[----:B01----:R-:W-:Y:S01]  /*142e0*/  ENDCOLLECTIVE ;  /* 0x000000000000791b */ /* 0x003fe20003800000 */
.L_x_14909:
[----:B------:R-:W-:-:S04]  /*142f0*/  @!P2 LEA R6, P1, R20, R6, 0x1 ;  /* 0x000000061406a211 */ /* 0x000fc800078208ff */
[----:B------:R-:W-:Y:S01]  /*14300*/  @!P2 IADD3.X R9, RZ, R2, RZ, P1, !PT ;  /* 0x00000002ff09a210 */ /* 0x000fe20000ffe4ff */
[----:B------:R-:W-:-:S04]  /*14310*/  @!P2 IMAD.MOV.U32 R2, RZ, RZ, R6 ;  /* 0x000000ffff02a224 */ /* 0x000fc800078e0006 */
        /* <DEDUP_REMOVED lines=10> */
.L_x_14910:
[----:B------:R-:W-:Y:S01]  /*143c0*/  IMAD.MOV.U32 R0, RZ, RZ, R14 ;  /* 0x000000ffff007224 */ /* 0x000fe200078e000e */
[----:B------:R-:W-:Y:S06]  /*143d0*/  BRA `(.L_x_14911) ;  /* 0xffffffb000cc7947 */ /* 0x000fec000383ffff */
.L_x_14819:
        /* <DEDUP_REMOVED lines=8> */
.L_x_14913:
[----:B------:R-:W-:Y:S05]  /*14460*/  BSYNC B0 ;  /* 0x0000000000007941 */ /* 0x000fea0003800000 */
.L_x_14912:
[----:B------:R-:W-:Y:S01]  /*14470*/  MOV R13, R0 ;  /* 0x00000000000d7202 */ /* 0x000fe20000000f00 */
[----:B------:R-:W-:Y:S01]  /*14480*/  IMAD.MOV.U32 R12, RZ, RZ, RZ ;  /* 0x000000ffff0c7224 */ /* 0x000fe200078e00ff */
[----:B------:R-:W-:Y:S01]  /*14490*/  LOP3.LUT P5, RZ, R23, 0x2000, RZ, 0xc0, !PT ;  /* 0x0000200017ff7812 */ /* 0x000fe200078ac0ff */
[----:B------:R-:W-:Y:S02]  /*144a0*/  IMAD.MOV.U32 R11, RZ, RZ, 0x181f ;  /* 0x0000181fff0b7424 */ /* 0x000fe400078e00ff */
[----:B------:R-:W-:Y:S02]  /*144b0*/  IMAD.MOV.U32 R15, RZ, RZ, -0x1 ;  /* 0xffffffffff0f7424 */ /* 0x000fe400078e00ff */
[----:B------:R-:W-:-:S08]  /*144c0*/  IMAD.MOV.U32 R2, RZ, RZ, R14 ;  /* 0x000000ffff027224 */ /* 0x000fd000078e000e */
[----:B------:R-:W-:Y:S05]  /*144d0*/  WARPSYNC.COLLECTIVE R15, `(.L_x_14914) ;  /* 0x000000000f087348 */ /* 0x000fea0003c00000 */
[----:B------:R0:W1:Y:S02]  /*144e0*/  SHFL.IDX P6, R14, R13, R12, R11 ;  /* 0x0000000c0d0e7389 */ /* 0x00006400000c000b */
[----:B01----:R-:W-:Y:S01]  /*144f0*/  ENDCOLLECTIVE ;  /* 0x000000000000791b */ /* 0x003fe20003800000 */
.L_x_14914:
[----:B------:R-:W-:Y:S02]  /*14500*/  IMAD.MOV.U32 R13, RZ, RZ, R4 ;  /* 0x000000ffff0d7224 */ /* 0x000fe400078e0004 */
[----:B------:R-:W-:Y:S01]  /*14510*/  IMAD.MOV.U32 R12, RZ, RZ, 0x1 ;  /* 0x00000001ff0c7424 */ /* 0x000fe200078e00ff */
[----:B------:R-:W-:-:S13]  /*14520*/  @!P5 LEA R5, P0, R8, R14, 0x1 ;  /* 0x0000000e0805d211 */ /* 0x000fda00078008ff */
[----:B------:R-:W-:Y:S05]  /*14530*/  WARPSYNC.COLLECTIVE R15, `(.L_x_14915) ;  /* 0x000000000f087348 */ /* 0x000fea0003c00000 */
[----:B------:R0:W1:Y:S02]  /*14540*/  SHFL.IDX P6, R14, R13, R12, R11 ;  /* 0x0000000c0d0e7389 */ /* 0x00006400000c000b */
[----:B01----:R-:W-:Y:S01]  /*14550*/  ENDCOLLECTIVE ;  /* 0x000000000000791b */ /* 0x003fe20003800000 */
.L_x_14915:
[----:B------:R-:W-:Y:S02]  /*14560*/  @!P5 IMAD.X R3, RZ, RZ, R2, P0 ;  /* 0x000000ffff03d224 */ /* 0x000fe400000e0602 */
        /* <DEDUP_REMOVED lines=14> */
.L_x_14916:
[----:B------:R-:W-:Y:S01]  /*14650*/  MOV R13, R4 ;  /* 0x00000004000d7202 */ /* 0x000fe20000000f00 */
        /* <DEDUP_REMOVED lines=16> */
.L_x_14917:
[----:B------:R-:W-:Y:S02]  /*14760*/  IMAD.MOV.U32 R13, RZ, RZ, R0 ;  /* 0x000000ffff0d7224 */ /* 0x000fe400078e0000 */
[----:B------:R-:W-:-:S07]  /*14770*/  IMAD.MOV.U32 R5, RZ, RZ, R14 ;  /* 0x000000ffff057224 */ /* 0x000fce00078e000e */
[----:B------:R-:W-:Y:S05]  /*14780*/  WARPSYNC.COLLECTIVE R15, `(.L_x_14918) ;  /* 0x000000000f087348 */ /* 0x000fea0003c00000 */
[----:B------:R0:W1:Y:S02]  /*14790*/  SHFL.IDX P6, R14, R13, R12, R11 ;  /* 0x0000000c0d0e7389 */ /* 0x00006400000c000b */
[----:B01----:R-:W-:Y:S01]  /*147a0*/  ENDCOLLECTIVE ;  /* 0x000000000000791b */ /* 0x003fe20003800000 */
.L_x_14918:
[----:B------:R-:W-:Y:S02]  /*147b0*/  IMAD.MOV.U32 R13, RZ, RZ, R4 ;  /* 0x000000ffff0d7224 */ /* 0x000fe400078e0004 */
[----:B------:R-:W-:Y:S01]  /*147c0*/  IMAD.MOV.U32 R12, RZ, RZ, 0x3 ;  /* 0x00000003ff0c7424 */ /* 0x000fe200078e00ff */
[----:B------:R-:W-:-:S13]  /*147d0*/  @!P5 LEA R6, P0, R8, R14, 0x1 ;  /* 0x0000000e0806d211 */ /* 0x000fda00078008ff */
[----:B------:R-:W-:Y:S05]  /*147e0*/  WARPSYNC.COLLECTIVE R15, `(.L_x_14919) ;  /* 0x000000000f087348 */ /* 0x000fea0003c00000 */
[----:B------:R0:W1:Y:S02]  /*147f0*/  SHFL.IDX P6, R14, R13, R12, R11 ;  /* 0x0000000c0d0e7389 */ /* 0x00006400000c000b */
[----:B01----:R-:W-:Y:S01]  /*14800*/  ENDCOLLECTIVE ;  /* 0x000000000000791b */ /* 0x003fe20003800000 */
.L_x_14919:
[----:B------:R-:W-:Y:S02]  /*14810*/  @!P5 IMAD.X R7, RZ, RZ, R5, P0 ;  /* 0x000000ffff07d224 */ /* 0x000fe400000e0605 */
[----:B------:R-:W-:Y:S02]  /*14820*/  @!P5 IMAD.MOV.U32 R2, RZ, RZ, R6 ;  /* 0x000000ffff02d224 */ /* 0x000fe400078e0006 */
        /* <DEDUP_REMOVED lines=14> */
.L_x_14920:
[----:B------:R-:W-:Y:S02]  /*14910*/  IMAD.MOV.U32 R13, RZ, RZ, R4 ;  /* 0x000000ffff0d7224 */ /* 0x000fe400078e0004 */
[----:B------:R-:W-:Y:S01]  /*14920*/  IMAD.MOV.U32 R12, RZ, RZ, 0x4 ;  /* 0x00000004ff0c7424 */ /* 0x000fe200078e00ff */
[----:B------:R-:W-:-:S13]  /*14930*/  LOP3.LUT P6, RZ, R23, 0x200, RZ, 0xc0, !PT ;  /* 0x0000020017ff7812 */ /* 0x000fda00078cc0ff */
[----:B------:R-:W-:-:S05]  /*14940*/  @!P6 LEA R6, P0, R8, R14, 0x1 ;  /* 0x0000000e0806e211 */ /* 0x000fca00078008ff */
[----:B------:R-:W-:Y:S02]  /*14950*/  @!P6 IMAD.X R7, RZ, RZ, R5, P0 ;  /* 0x000000ffff07e224 */ /* 0x000fe400000e0605 */
[----:B------:R-:W-:-:S03]  /*14960*/  @!P6 IMAD.MOV.U32 R2, RZ, RZ, R6 ;  /* 0x000000ffff02e224 */ /* 0x000fc600078e0006 */
[----:B------:R-:W-:-:S05]  /*14970*/  @!P6 MOV R3, R7 ;  /* 0x000000070003e202 */ /* 0x000fca0000000f00 */
        /* <DEDUP_REMOVED lines=10> */
.L_x_14921:
[----:B------:R-:W-:Y:S02]  /*14a20*/  IMAD.MOV.U32 R13, RZ, RZ, R0 ;  /* 0x000000ffff0d7224 */ /* 0x000fe400078e0000 */
[----:B------:R-:W-:-:S07]  /*14a30*/  IMAD.MOV.U32 R5, RZ, RZ, R14 ;  /* 0x000000ffff057224 */ /* 0x000fce00078e000e */
[----:B------:R-:W-:Y:S05]  /*14a40*/  WARPSYNC.COLLECTIVE R15, `(.L_x_14922) ;  /* 0x000000000f087348 */ /* 0x000fea0003c00000 */
[----:B------:R0:W1:Y:S02]  /*14a50*/  SHFL.IDX P6, R14, R13, R12, R11 ;  /* 0x0000000c0d0e7389 */ /* 0x00006400000c000b */
[----:B01----:R-:W-:Y:S01]  /*14a60*/  ENDCOLLECTIVE ;  /* 0x000000000000791b */ /* 0x003fe20003800000 */
.L_x_14922:
[----:B------:R-:W-:Y:S02]  /*14a70*/  IMAD.MOV.U32 R13, RZ, RZ, R4 ;  /* 0x000000ffff0d7224 */ /* 0x000fe400078e0004 */
[----:B------:R-:W-:Y:S01]  /*14a80*/  IMAD.MOV.U32 R12, RZ, RZ, 0x5 ;  /* 0x00000005ff0c7424 */ /* 0x000fe200078e00ff */
[----:B------:R-:W-:-:S13]  /*14a90*/  @!P5 LEA R6, P0, R8, R14, 0x1 ;  /* 0x0000000e0806d211 */ /* 0x000fda00078008ff */
[----:B------:R-:W-:Y:S05]  /*14aa0*/  WARPSYNC.COLLECTIVE R15, `(.L_x_14923) ;  /* 0x000000000f087348 */ /* 0x000fea0003c00000 */
[----:B------:R0:W1:Y:S02]  /*14ab0*/  SHFL.IDX P6, R14, R13, R12, R11 ;  /* 0x0000000c0d0e7389 */ /* 0x00006400000c000b */
[----:B01----:R-:W-:Y:S01]  /*14ac0*/  ENDCOLLECTIVE ;  /* 0x000000000000791b */ /* 0x003fe20003800000 */
.L_x_14923:
        /* <DEDUP_REMOVED lines=16> */
.L_x_14924:
[----:B------:R-:W-:Y:S02]  /*14bd0*/  IMAD.MOV.U32 R13, RZ, RZ, R4 ;  /* 0x000000ffff0d7224 */ /* 0x000fe400078e0004 */
[----:B------:R-:W-:Y:S01]  /*14be0*/  IMAD.MOV.U32 R12, RZ, RZ, 0x6 ;  /* 0x00000006ff0c7424 */ /* 0x000fe200078e00ff */
[----:B------:R-:W-:-:S13]  /*14bf0*/  LOP3.LUT P6, RZ, R23, 0x80, RZ, 0xc0, !PT ;  /* 0x0000008017ff7812 */ /* 0x000fda00078cc0ff */
[----:B------:R-:W-:-:S04]  /*14c00*/  @!P6 LEA R6, P0, R8, R14, 0x1 ;  /* 0x0000000e0806e211 */ /* 0x000fc800078008ff */
[----:B------:R-:W-:Y:S01]  /*14c10*/  @!P6 MOV R2, R6 ;  /* 0x000000060002e202 */ /* 0x000fe20000000f00 */
[----:B------:R-:W-:-:S04]  /*14c20*/  @!P6 IMAD.X R7, RZ, RZ, R5, P0 ;  /* 0x000000ffff07e224 */ /* 0x000fc800000e0605 */
        /* <DEDUP_REMOVED lines=11> */
.L_x_14925:
[----:B------:R-:W-:Y:S02]  /*14ce0*/  IMAD.MOV.U32 R13, RZ, RZ, R0 ;  /* 0x000000ffff0d7224 */ /* 0x000fe400078e0000 */
[----:B------:R-:W-:-:S07]  /*14cf0*/  IMAD.MOV.U32 R5, RZ, RZ, R14 ;  /* 0x000000ffff057224 */ /* 0x000fce00078e000e */
[----:B------:R-:W-:Y:S05]  /*14d00*/  WARPSYNC.COLLECTIVE R15, `(.L_x_14926) ;  /* 0x000000000f087348 */ /* 0x000fea0003c00000 */
[----:B------:R0:W1:Y:S02]  /*14d10*/  SHFL.IDX P6, R14, R13, R12, R11 ;  /* 0x0000000c0d0e7389 */ /* 0x00006400000c000b */
[----:B01----:R-:W-:Y:S01]  /*14d20*/  ENDCOLLECTIVE ;  /* 0x000000000000791b */ /* 0x003fe20003800000 */
.L_x_14926:
[----:B------:R-:W-:Y:S02]  /*14d30*/  IMAD.MOV.U32 R13, RZ, RZ, R4 ;  /* 0x000000ffff0d7224 */ /* 0x000fe400078e0004 */
[----:B------:R-:W-:Y:S01]  /*14d40*/  IMAD.MOV.U32 R12, RZ, RZ, 0x7 ;  /* 0x00000007ff0c7424 */ /* 0x000fe200078e00ff */
[----:B------:R-:W-:-:S13]  /*14d50*/  @!P5 LEA R6, P0, R8, R14, 0x1 ;  /* 0x0000000e0806d211 */ /* 0x000fda00078008ff */
[----:B------:R-:W-:Y:S05]  /*14d60*/  WARPSYNC.COLLECTIVE R15, `(.L_x_14927) ;  /* 0x000000000f087348 */ /* 0x000fea0003c00000 */
[----:B------:R0:W1:Y:S02]  /*14d70*/  SHFL.IDX P6, R14, R13, R12, R11 ;  /* 0x0000000c0d0e7389 */ /* 0x00006400000c000b */
[----:B01----:R-:W-:Y:S01]  /*14d80*/  ENDCOLLECTIVE ;  /* 0x000000000000791b */ /* 0x003fe20003800000 */
.L_x_14927:
        /* <DEDUP_REMOVED lines=15> */
.L_x_14928:
[----:B------:R-:W-:Y:S05]  /*14e80*/  BRA `(.L_x_14929) ;  /* 0xffffffb400087947 */ /* 0x000fea000383ffff */
.L_x_14824:
[----:B0-----:R0:W2:Y:S02]  /*14e90*/  SYNCS.PHASECHK.TRANS64.TRYWAIT P0, [R22+URZ+0x32420], R3 ;  /* 0x03242003160075a7 */ /* 0x0010a4000800017f */
[----:B--2---:R-:W-:Y:S05]  /*14ea0*/  @!P0 NANOSLEEP.SYNCS 0x989680 ;  /* 0x009896800000895d */ /* 0x004fea0003900000 */
[----:B------:R-:W2:Y:S02]  /*14eb0*/  @!P0 SYNCS.PHASECHK.TRANS64 P0, [R22+URZ+0x32420], R3 ;  /* 0x03242003160085a7 */ /* 0x000ea4000800007f */
[----:B--2---:R-:W-:Y:S05]  /*14ec0*/  @!P0 BRA `(.L_x_14824) ;  /* 0xfffffffc00f08947 */ /* 0x004fea000383ffff */
[----:B------:R-:W-:Y:S05]  /*14ed0*/  BRA `(.L_x_14930) ;  /* 0xffffffb400787947 */ /* 0x000fea000383ffff */
.L_x_14827:
[----:B--2---:R2:W3:Y:S02]  /*14ee0*/  SYNCS.PHASECHK.TRANS64.TRYWAIT P0, [R25+URZ+0x32460], R0 ;  /* 0x03246000190075a7 */ /* 0x0044e4000800017f */
[----:B---3--:R-:W-:Y:S05]  /*14ef0*/  @!P0 NANOSLEEP.SYNCS 0x989680 ;  /* 0x009896800000895d */ /* 0x008fea0003900000 */
[----:B------:R-:W3:Y:S02]  /*14f00*/  @!P0 SYNCS.PHASECHK.TRANS64 P0, [R25+URZ+0x32460], R0 ;  /* 0x03246000190085a7 */ /* 0x000ee4000800007f */
[----:B---3--:R-:W-:Y:S05]  /*14f10*/  @!P0 BRA `(.L_x_14827) ;  /* 0xfffffffc00f08947 */ /* 0x008fea000383ffff */
[----:B------:R-:W-:Y:S05]  /*14f20*/  BRA `(.L_x_14931) ;  /* 0xffffffb400847947 */ /* 0x000fea000383ffff */
.L_x_14828:
        /* <DEDUP_REMOVED lines=8> */
.L_x_14933:
[----:B------:R-:W-:Y:S05]  /*14fb0*/  BSYNC B0 ;  /* 0x0000000000007941 */ /* 0x000fea0003800000 */
.L_x_14932:
        /* <DEDUP_REMOVED lines=13> */
.L_x_14934:
[----:B------:R-:W-:Y:S01]  /*15090*/  MOV R13, R6 ;  /* 0x00000006000d7202 */ /* 0x000fe20000000f00 */
        /* <DEDUP_REMOVED lines=8> */
.L_x_14935:
        /* <DEDUP_REMOVED lines=17> */
.L_x_14936:
[----:B------:R-:W-:Y:S02]  /*15230*/  IMAD.MOV.U32 R13, RZ, RZ, R6 ;  /* 0x000000ffff0d7224 */ /* 0x000fe400078e0006 */
[----:B------:R-:W-:Y:S01]  /*15240*/  IMAD.MOV.U32 R12, RZ, RZ, 0x2 ;  /* 0x00000002ff0c7424 */ /* 0x000fe200078e00ff */
[----:B------:R-:W-:-:S13]  /*15250*/  IADD3 R2, P3, R14, R0, RZ ;  /* 0x000000000e027210 */ /* 0x000fda0007f7e0ff */
[----:B------:R-:W-:Y:S05]  /*15260*/  WARPSYNC.COLLECTIVE R15, `(.L_x_14937) ;  /* 0x000000000f087348 */ /* 0x000fea0003c00000 */
[----:B------:R0:W1:Y:S02]  /*15270*/  SHFL.IDX P6, R14, R13, R12, R11 ;  /* 0x0000000c0d0e7389 */ /* 0x00006400000c000b */
[----:B01----:R-:W-:Y:S01]  /*15280*/  ENDCOLLECTIVE ;  /* 0x000000000000791b */ /* 0x003fe20003800000 */
.L_x_14937:
        /* <DEDUP_REMOVED lines=17> */
.L_x_14938:
[----:B------:R-:W-:Y:S02]  /*153a0*/  IMAD.MOV.U32 R13, RZ, RZ, R6 ;  /* 0x000000ffff0d7224 */ /* 0x000fe400078e0006 */
[----:B------:R-:W-:Y:S01]  /*153b0*/  IMAD.MOV.U32 R12, RZ, RZ, 0x3 ;  /* 0x00000003ff0c7424 */ /* 0x000fe200078e00ff */
[----:B------:R-:W-:-:S13]  /*153c0*/  IADD3 R2, P3, R14, R0, RZ ;  /* 0x000000000e027210 */ /* 0x000fda0007f7e0ff */
[----:B------:R-:W-:Y:S05]  /*153d0*/  WARPSYNC.COLLECTIVE R15, `(.L_x_14939) ;  /* 0x000000000f087348 */ /* 0x000fea0003c00000 */
[----:B------:R0:W1:Y:S02]  /*153e0*/  SHFL.IDX P6, R14, R13, R12, R11 ;  /* 0x0000000c0d0e7389 */ /* 0x00006400000c000b */
[----:B01----:R-:W-:Y:S01]  /*153f0*/  ENDCOLLECTIVE ;  /* 0x000000000000791b */ /* 0x003fe20003800000 */
.L_x_14939:
        /* <DEDUP_REMOVED lines=17> */
.L_x_14940:
[----:B------:R-:W-:Y:S02]  /*15510*/  IMAD.MOV.U32 R13, RZ, RZ, R6 ;  /* 0x000000ffff0d7224 */ /* 0x000fe400078e0006 */
[----:B------:R-:W-:Y:S01]  /*15520*/  IMAD.MOV.U32 R12, RZ, RZ, 0x4 ;  /* 0x00000004ff0c7424 */ /* 0x000fe200078e00ff */
[----:B------:R-:W-:-:S13]  /*15530*/  IADD3 R2, P3, R14, R0, RZ ;  /* 0x000000000e027210 */ /* 0x000fda0007f7e0ff */
[----:B------:R-:W-:Y:S05]  /*15540*/  WARPSYNC.COLLECTIVE R15, `(.L_x_14941) ;  /* 0x000000000f087348 */ /* 0x000fea0003c00000 */
[----:B------:R0:W1:Y:S02]  /*15550*/  SHFL.IDX P6, R14, R13, R12, R11 ;  /* 0x0000000c0d0e7389 */ /* 0x00006400000c000b */
[----:B01----:R-:W-:Y:S01]  /*15560*/  ENDCOLLECTIVE ;  /* 0x000000000000791b */ /* 0x003fe20003800000 */
.L_x_14941:
        /* <DEDUP_REMOVED lines=17> */
.L_x_14942:
[----:B------:R-:W-:Y:S02]  /*15680*/  IMAD.MOV.U32 R13, RZ, RZ, R6 ;  /* 0x000000ffff0d7224 */ /* 0x000fe400078e0006 */
[----:B------:R-:W-:Y:S01]  /*15690*/  IMAD.MOV.U32 R12, RZ, RZ, 0x5 ;  /* 0x00000005ff0c7424 */ /* 0x000fe200078e00ff */
[----:B------:R-:W-:-:S13]  /*156a0*/  IADD3 R2, P3, R14, R0, RZ ;  /* 0x000000000e027210 */ /* 0x000fda0007f7e0ff */
[----:B------:R-:W-:Y:S05]  /*156b0*/  WARPSYNC.COLLECTIVE R15, `(.L_x_14943) ;  /* 0x000000000f087348 */ /* 0x000fea0003c00000 */
[----:B------:R0:W1:Y:S02]  /*156c0*/  SHFL.IDX P6, R14, R13, R12, R11 ;  /* 0x0000000c0d0e7389 */ /* 0x00006400000c000b */
[----:B01----:R-:W-:Y:S01]  /*156d0*/  ENDCOLLECTIVE ;  /* 0x000000000000791b */ /* 0x003fe20003800000 */
.L_x_14943:
        /* <DEDUP_REMOVED lines=12> */
.L_x_14944:
        /* <DEDUP_REMOVED lines=9> */
.L_x_14835:
[----:B0-----:R0:W2:Y:S02]  /*15830*/  SYNCS.PHASECHK.TRANS64.TRYWAIT P0, [R10+URZ+0x32440], R20 ;  /* 0x032440140a0075a7 */ /* 0x0010a4000800017f */
[----:B--2---:R-:W-:Y:S05]  /*15840*/  @!P0 NANOSLEEP.SYNCS 0x989680 ;  /* 0x009896800000895d */ /* 0x004fea0003900000 */
[----:B------:R-:W2:Y:S02]  /*15850*/  @!P0 SYNCS.PHASECHK.TRANS64 P0, [R10+URZ+0x32440], R20 ;  /* 0x032440140a0085a7 */ /* 0x000ea4000800007f */
[----:B--2---:R-:W-:Y:S05]  /*15860*/  @!P0 BRA `(.L_x_14835) ;  /* 0xfffffffc00f08947 */ /* 0x004fea000383ffff */
[----:B------:R-:W-:Y:S05]  /*15870*/  BRA `(.L_x_14946) ;  /* 0xffffffb8000c7947 */ /* 0x000fea000383ffff */
.L_x_14836:
[----:B------:R-:W-:Y:S01]  /*15880*/  BSSY B1, `(.L_x_14947) ;  /* 0x0000008000017945 */ /* 0x000fe20003800000 */
[----:B------:R-:W-:Y:S01]  /*15890*/  IMAD.MOV.U32 R13, RZ, RZ, R8 ;  /* 0x000000ffff0d7224 */ /* 0x000fe200078e0008 */
[----:B------:R-:W-:Y:S01]  /*158a0*/  MOV R11, 0x181f ;  /* 0x0000181f000b7802 */ /* 0x000fe20000000f00 */
[----:B------:R-:W-:Y:S02]  /*158b0*/  IMAD.MOV.U32 R12, RZ, RZ, RZ ;  /* 0x000000ffff0c7224 */ /* 0x000fe400078e00ff */
[----:B------:R-:W-:-:S07]  /*158c0*/  IMAD.MOV.U32 R15, RZ, RZ, -0x1 ;  /* 0xffffffffff0f7424 */ /* 0x000fce00078e00ff */
[----:B01----:R-:W-:Y:S05]  /*158d0*/  WARPSYNC.COLLECTIVE R15, `(.L_x_14948) ;  /* 0x000000000f087348 */ /* 0x003fea0003c00000 */
[----:B------:R2:W3:Y:S02]  /*158e0*/  SHFL.IDX P6, R14, R13, R12, R11 ;  /* 0x0000000c0d0e7389 */ /* 0x0004e400000c000b */
[----:B0123--:R-:W-:Y:S01]  /*158f0*/  ENDCOLLECTIVE ;  /* 0x000000000000791b */ /* 0x00ffe20003800000 */
.L_x_14948:
[----:B------:R-:W-:Y:S05]  /*15900*/  BSYNC B1 ;  /* 0x0000000000017941 */ /* 0x000fea0003800000 */
.L_x_14947:
        /* <DEDUP_REMOVED lines=9> */
.L_x_14949:
[----:B------:R-:W-:Y:S02]  /*159a0*/  IMAD.MOV.U32 R13, RZ, RZ, R8 ;  /* 0x000000ffff0d7224 */ /* 0x000fe400078e0008 */
[----:B------:R-:W-:Y:S02]  /*159b0*/  IMAD.MOV.U32 R12, RZ, RZ, 0x1 ;  /* 0x00000001ff0c7424 */ /* 0x000fe400078e00ff */
[----:B------:R-:W-:-:S07]  /*159c0*/  IMAD.MOV.U32 R2, RZ, RZ, R14 ;  /* 0x000000ffff027224 */ /* 0x000fce00078e000e */
[----:B------:R-:W-:Y:S05]  /*159d0*/  WARPSYNC.COLLECTIVE R15, `(.L_x_14950) ;  /* 0x000000000f087348 */ /* 0x000fea0003c00000 */
[----:B------:R0:W1:Y:S02]  /*159e0*/  SHFL.IDX P6, R14, R13, R12, R11 ;  /* 0x0000000c0d0e7389 */ /* 0x00006400000c000b */
[----:B01----:R-:W-:Y:S01]  /*159f0*/  ENDCOLLECTIVE ;  /* 0x000000000000791b */ /* 0x003fe20003800000 */
.L_x_14950:
        /* <DEDUP_REMOVED lines=11> */
.L_x_14951:
[----:B------:R-:W-:Y:S02]  /*15ab0*/  IMAD.MOV.U32 R13, RZ, RZ, R8 ;  /* 0x000000ffff0d7224 */ /* 0x000fe400078e0008 */
[----:B------:R-:W-:Y:S02]  /*15ac0*/  IMAD.MOV.U32 R12, RZ, RZ, 0x2 ;  /* 0x00000002ff0c7424 */ /* 0x000fe400078e00ff */
[----:B------:R-:W-:-:S07]  /*15ad0*/  IMAD.MOV.U32 R2, RZ, RZ, R14 ;  /* 0x000000ffff027224 */ /* 0x000fce00078e000e */
[----:B------:R-:W-:Y:S05]  /*15ae0*/  WARPSYNC.COLLECTIVE R15, `(.L_x_14952) ;  /* 0x000000000f087348 */ /* 0x000fea0003c00000 */
[----:B------:R0:W1:Y:S02]  /*15af0*/  SHFL.IDX P6, R14, R13, R12, R11 ;  /* 0x0000000c0d0e7389 */ /* 0x00006400000c000b */
[----:B01----:R-:W-:Y:S01]  /*15b00*/  ENDCOLLECTIVE ;  /* 0x000000000000791b */ /* 0x003fe20003800000 */
.L_x_14952:
        /* <DEDUP_REMOVED lines=11> */
.L_x_14953:
[----:B------:R-:W-:Y:S02]  /*15bc0*/  IMAD.MOV.U32 R13, RZ, RZ, R8 ;  /* 0x000000ffff0d7224 */ /* 0x000fe400078e0008 */
[----:B------:R-:W-:Y:S02]  /*15bd0*/  IMAD.MOV.U32 R12, RZ, RZ, 0x3 ;  /* 0x00000003ff0c7424 */ /* 0x000fe400078e00ff */
[----:B------:R-:W-:-:S07]  /*15be0*/  IMAD.MOV.U32 R2, RZ, RZ, R14 ;  /* 0x000000ffff027224 */ /* 0x000fce00078e000e */
[----:B------:R-:W-:Y:S05]  /*15bf0*/  WARPSYNC.COLLECTIVE R15, `(.L_x_14954) ;  /* 0x000000000f087348 */ /* 0x000fea0003c00000 */
[----:B------:R0:W1:Y:S02]  /*15c00*/  SHFL.IDX P6, R14, R13, R12, R11 ;  /* 0x0000000c0d0e7389 */ /* 0x00006400000c000b */
[----:B01----:R-:W-:Y:S01]  /*15c10*/  ENDCOLLECTIVE ;  /* 0x000000000000791b */ /* 0x003fe20003800000 */
.L_x_14954:
        /* <DEDUP_REMOVED lines=11> */
.L_x_14955:
[----:B------:R-:W-:Y:S02]  /*15cd0*/  IMAD.MOV.U32 R13, RZ, RZ, R8 ;  /* 0x000000ffff0d7224 */ /* 0x000fe400078e0008 */
[----:B------:R-:W-:Y:S01]  /*15ce0*/  IMAD.MOV.U32 R12, RZ, RZ, 0x4 ;  /* 0x00000004ff0c7424 */ /* 0x000fe200078e00ff */
[----:B------:R-:W-:-:S07]  /*15cf0*/  MOV R2, R14 ;  /* 0x0000000e00027202 */ /* 0x000fce0000000f00 */
[----:B------:R-:W-:Y:S05]  /*15d00*/  WARPSYNC.COLLECTIVE R15, `(.L_x_14956) ;  /* 0x000000000f087348 */ /* 0x000fea0003c00000 */
[----:B------:R0:W1:Y:S02]  /*15d10*/  SHFL.IDX P6, R14, R13, R12, R11 ;  /* 0x0000000c0d0e7389 */ /* 0x00006400000c000b */
[----:B01----:R-:W-:Y:S01]  /*15d20*/  ENDCOLLECTIVE ;  /* 0x000000000000791b */ /* 0x003fe20003800000 */
.L_x_14956:
        /* <DEDUP_REMOVED lines=11> */
.L_x_14957:
[----:B------:R-:W-:Y:S02]  /*15de0*/  IMAD.MOV.U32 R13, RZ, RZ, R8 ;  /* 0x000000ffff0d7224 */ /* 0x000fe400078e0008 */
[----:B------:R-:W-:Y:S02]  /*15df0*/  IMAD.MOV.U32 R12, RZ, RZ, 0x5 ;  /* 0x00000005ff0c7424 */ /* 0x000fe400078e00ff */
[----:B------:R-:W-:-:S07]  /*15e00*/  IMAD.MOV.U32 R2, RZ, RZ, R14 ;  /* 0x000000ffff027224 */ /* 0x000fce00078e000e */
[----:B------:R-:W-:Y:S05]  /*15e10*/  WARPSYNC.COLLECTIVE R15, `(.L_x_14958) ;  /* 0x000000000f087348 */ /* 0x000fea0003c00000 */
[----:B------:R0:W1:Y:S02]  /*15e20*/  SHFL.IDX P6, R14, R13, R12, R11 ;  /* 0x0000000c0d0e7389 */ /* 0x00006400000c000b */
[----:B01----:R-:W-:Y:S01]  /*15e30*/  ENDCOLLECTIVE ;  /* 0x000000000000791b */ /* 0x003fe20003800000 */
.L_x_14958:
        /* <DEDUP_REMOVED lines=11> */
.L_x_14959:
[----:B------:R-:W-:Y:S05]  /*15ef0*/  BRA `(.L_x_14960) ;  /* 0xffffffb4003c7947 */ /* 0x000fea000383ffff */
.L_x_14841:
[----:B----4-:R4:W0:Y:S02]  /*15f00*/  SYNCS.PHASECHK.TRANS64.TRYWAIT P0, [R10+URZ+0x32460], R20 ;  /* 0x032460140a0075a7 */ /* 0x010824000800017f */
[----:B0-----:R-:W-:Y:S05]  /*15f10*/  @!P0 NANOSLEEP.SYNCS 0x989680 ;  /* 0x009896800000895d */ /* 0x001fea0003900000 */
[----:B------:R-:W0:Y:S02]  /*15f20*/  @!P0 SYNCS.PHASECHK.TRANS64 P0, [R10+URZ+0x32460], R20 ;  /* 0x032460140a0085a7 */ /* 0x000e24000800007f */
[----:B0-----:R-:W-:Y:S05]  /*15f30*/  @!P0 BRA `(.L_x_14841) ;  /* 0xfffffffc00f08947 */ /* 0x001fea000383ffff */
[----:B------:R-:W-:Y:S05]  /*15f40*/  BRA `(.L_x_14961) ;  /* 0xffffffb400887947 */ /* 0x000fea000383ffff */
.L_x_14842:
[----:B------:R-:W-:Y:S01]  /*15f50*/  BSSY B1, `(.L_x_14962) ;  /* 0x0000008000017945 */ /* 0x000fe20003800000 */
[----:B------:R-:W-:Y:S01]  /*15f60*/  IMAD.MOV.U32 R13, RZ, RZ, R25 ;  /* 0x000000ffff0d7224 */ /* 0x000fe200078e0019 */
[----:B------:R-:W-:Y:S01]  /*15f70*/  MOV R12, RZ ;  /* 0x000000ff000c7202 */ /* 0x000fe20000000f00 */
[----:B------:R-:W-:Y:S02]  /*15f80*/  IMAD.MOV.U32 R11, RZ, RZ, 0x181f ;  /* 0x0000181fff0b7424 */ /* 0x000fe400078e00ff */
[----:B------:R-:W-:-:S07]  /*15f90*/  IMAD.MOV.U32 R15, RZ, RZ, -0x1 ;  /* 0xffffffffff0f7424 */ /* 0x000fce00078e00ff */
[----:B---3--:R-:W-:Y:S05]  /*15fa0*/  WARPSYNC.COLLECTIVE R15, `(.L_x_14963) ;  /* 0x000000000f087348 */ /* 0x008fea0003c00000 */
[----:B------:R0:W1:Y:S02]  /*15fb0*/  SHFL.IDX P6, R14, R13, R12, R11 ;  /* 0x0000000c0d0e7389 */ /* 0x00006400000c000b */
[----:B01-3--:R-:W-:Y:S01]  /*15fc0*/  ENDCOLLECTIVE ;  /* 0x000000000000791b */ /* 0x00bfe20003800000 */
.L_x_14963:
[----:B------:R-:W-:Y:S05]  /*15fd0*/  BSYNC B1 ;  /* 0x0000000000017941 */ /* 0x000fea0003800000 */
.L_x_14962:
        /* <DEDUP_REMOVED lines=9> */
.L_x_14964:
[----:B------:R-:W-:Y:S02]  /*16070*/  IMAD.MOV.U32 R13, RZ, RZ, R25 ;  /* 0x000000ffff0d7224 */ /* 0x000fe400078e0019 */
[----:B------:R-:W-:Y:S01]  /*16080*/  IMAD.MOV.U32 R12, RZ, RZ, 0x1 ;  /* 0x00000001ff0c7424 */ /* 0x000fe200078e00ff */
[----:B------:R-:W-:-:S13]  /*16090*/  IADD3 R2, P0, R14, R0, RZ ;  /* 0x000000000e027210 */ /* 0x000fda0007f1e0ff */
[----:B------:R-:W-:Y:S05]  /*160a0*/  WARPSYNC.COLLECTIVE R15, `(.L_x_14965) ;  /* 0x000000000f087348 */ /* 0x000fea0003c00000 */
[----:B------:R0:W1:Y:S02]  /*160b0*/  SHFL.IDX P6, R14, R13, R12, R11 ;  /* 0x0000000c0d0e7389 */ /* 0x00006400000c000b */
[----:B01----:R-:W-:Y:S01]  /*160c0*/  ENDCOLLECTIVE ;  /* 0x000000000000791b */ /* 0x003fe20003800000 */
.L_x_14965:
        /* <DEDUP_REMOVED lines=13> */
.L_x_14966:
[----:B------:R-:W-:Y:S02]  /*161a0*/  IMAD.MOV.U32 R13, RZ, RZ, R25 ;  /* 0x000000ffff0d7224 */ /* 0x000fe400078e0019 */
[----:B------:R-:W-:Y:S01]  /*161b0*/  IMAD.MOV.U32 R12, RZ, RZ, 0x2 ;  /* 0x00000002ff0c7424 */ /* 0x000fe200078e00ff */
[----:B------:R-:W-:-:S13]  /*161c0*/  IADD3 R2, P0, R14, R0, RZ ;  /* 0x000000000e027210 */ /* 0x000fda0007f1e0ff */
[----:B------:R-:W-:Y:S05]  /*161d0*/  WARPSYNC.COLLECTIVE R15, `(.L_x_14967) ;  /* 0x000000000f087348 */ /* 0x000fea0003c00000 */
[----:B------:R0:W1:Y:S02]  /*161e0*/  SHFL.IDX P6, R14, R13, R12, R11 ;  /* 0x0000000c0d0e7389 */ /* 0x00006400000c000b */
[----:B01----:R-:W-:Y:S01]  /*161f0*/  ENDCOLLECTIVE ;  /* 0x000000000000791b */ /* 0x003fe20003800000 */
.L_x_14967:
        /* <DEDUP_REMOVED lines=13> */
.L_x_14968:
[----:B------:R-:W-:Y:S02]  /*162d0*/  IMAD.MOV.U32 R13, RZ, RZ, R25 ;  /* 0x000000ffff0d7224 */ /* 0x000fe400078e0019 */
[----:B------:R-:W-:Y:S02]  /*162e0*/  IMAD.MOV.U32 R12, RZ, RZ, 0x3 ;  /* 0x00000003ff0c7424 */ /* 0x000fe400078e00ff */
[----:B------:R-:W-:-:S07]  /*162f0*/  IMAD.MOV.U32 R8, RZ, RZ, R14 ;  /* 0x000000ffff087224 */ /* 0x000fce00078e000e */
[----:B------:R-:W-:Y:S05]  /*16300*/  WARPSYNC.COLLECTIVE R15, `(.L_x_14969) ;  /* 0x000000000f087348 */ /* 0x000fea0003c00000 */
[----:B------:R0:W1:Y:S02]  /*16310*/  SHFL.IDX P6, R14, R13, R12, R11 ;  /* 0x0000000c0d0e7389 */ /* 0x00006400000c000b */
[----:B01----:R-:W-:Y:S01]  /*16320*/  ENDCOLLECTIVE ;  /* 0x000000000000791b */ /* 0x003fe20003800000 */
.L_x_14969:
        /* <DEDUP_REMOVED lines=14> */
.L_x_14970:
[----:B------:R-:W-:Y:S01]  /*16410*/  MOV R13, R25 ;  /* 0x00000019000d7202 */ /* 0x000fe20000000f00 */
[----:B------:R-:W-:Y:S01]  /*16420*/  IMAD.MOV.U32 R12, RZ, RZ, 0x4 ;  /* 0x00000004ff0c7424 */ /* 0x000fe200078e00ff */
[----:B------:R-:W-:-:S13]  /*16430*/  IADD3 R2, P0, R14, R0, RZ ;  /* 0x000000000e027210 */ /* 0x000fda0007f1e0ff */
[----:B------:R-:W-:Y:S05]  /*16440*/  WARPSYNC.COLLECTIVE R15, `(.L_x_14971) ;  /* 0x000000000f087348 */ /* 0x000fea0003c00000 */
[----:B------:R0:W1:Y:S02]  /*16450*/  SHFL.IDX P6, R14, R13, R12, R11 ;  /* 0x0000000c0d0e7389 */ /* 0x00006400000c000b */
[----:B01----:R-:W-:Y:S01]  /*16460*/  ENDCOLLECTIVE ;  /* 0x000000000000791b */ /* 0x003fe20003800000 */
.L_x_14971:
        /* <DEDUP_REMOVED lines=13> */
.L_x_14972:
[----:B------:R-:W-:Y:S02]  /*16540*/  IMAD.MOV.U32 R13, RZ, RZ, R25 ;  /* 0x000000ffff0d7224 */ /* 0x000fe400078e0019 */
[----:B------:R-:W-:Y:S01]  /*16550*/  IMAD.MOV.U32 R12, RZ, RZ, 0x5 ;  /* 0x00000005ff0c7424 */ /* 0x000fe200078e00ff */
[----:B------:R-:W-:-:S13]  /*16560*/  IADD3 R2, P0, R14, R0, RZ ;  /* 0x000000000e027210 */ /* 0x000fda0007f1e0ff */
[----:B------:R-:W-:Y:S05]  /*16570*/  WARPSYNC.COLLECTIVE R15, `(.L_x_14973) ;  /* 0x000000000f087348 */ /* 0x000fea0003c00000 */
[----:B------:R0:W1:Y:S02]  /*16580*/  SHFL.IDX P6, R14, R13, R12, R11 ;  /* 0x0000000c0d0e7389 */ /* 0x00006400000c000b */
[----:B01----:R-:W-:Y:S01]  /*16590*/  ENDCOLLECTIVE ;  /* 0x000000000000791b */ /* 0x003fe20003800000 */
.L_x_14973:
        /* <DEDUP_REMOVED lines=13> */
.L_x_14974:
[----:B------:R-:W-:Y:S05]  /*16670*/  BRA `(.L_x_14975) ;  /* 0xffffffb000d07947 */ /* 0x000fea000383ffff */
.L_x_14850:
        /* <DEDUP_REMOVED lines=8> */
.L_x_14977:
[----:B------:R-:W-:Y:S05]  /*16700*/  BSYNC B0 ;  /* 0x0000000000007941 */ /* 0x000fea0003800000 */
.L_x_14976:
        /* <DEDUP_REMOVED lines=9> */
.L_x_14978:
        /* <DEDUP_REMOVED lines=18> */
.L_x_14979:
[----:B------:R-:W-:Y:S02]  /*168c0*/  MOV R12, 0x2 ;  /* 0x00000002000c7802 */ /* 0x000fe40000000f00 */
[----:B------:R-:W-:-:S05]  /*168d0*/  SEL R6, R14, RZ, P1 ;  /* 0x000000ff0e067207 */ /* 0x000fca0000800000 */
[----:B------:R-:W-:-:S04]  /*168e0*/  IMAD.IADD R6, R5, 0x1, R6 ;  /* 0x0000000105067824 */ /* 0x000fc800078e0206 */
[----:B------:R-:W-:-:S07]  /*168f0*/  IMAD.MOV.U32 R13, RZ, RZ, R6 ;  /* 0x000000ffff0d7224 */ /* 0x000fce00078e0006 */
[----:B------:R-:W-:Y:S05]  /*16900*/  WARPSYNC.COLLECTIVE R15, `(.L_x_14980) ;  /* 0x000000000f087348 */ /* 0x000fea0003c00000 */
[----:B------:R0:W1:Y:S02]  /*16910*/  SHFL.UP P6, R14, R13, R12, R11 ;  /* 0x0400000c0d0e7389 */ /* 0x00006400000c000b */
[----:B01----:R-:W-:Y:S01]  /*16920*/  ENDCOLLECTIVE ;  /* 0x000000000000791b */ /* 0x003fe20003800000 */
.L_x_14980:
[----:B------:R-:W-:Y:S01]  /*16930*/  IMAD.MOV.U32 R12, RZ, RZ, 0x4 ;  /* 0x00000004ff0c7424 */ /* 0x000fe200078e00ff */
[----:B------:R-:W-:-:S05]  /*16940*/  SEL R7, R14, RZ, P2 ;  /* 0x000000ff0e077207 */ /* 0x000fca0001000000 */
[----:B------:R-:W-:-:S04]  /*16950*/  IMAD.IADD R7, R6, 0x1, R7 ;  /* 0x0000000106077824 */ /* 0x000fc800078e0207 */
[----:B------:R-:W-:-:S07]  /*16960*/  IMAD.MOV.U32 R13, RZ, RZ, R7 ;  /* 0x000000ffff0d7224 */ /* 0x000fce00078e0007 */
[----:B------:R-:W-:Y:S05]  /*16970*/  WARPSYNC.COLLECTIVE R15, `(.L_x_14981) ;  /* 0x000000000f087348 */ /* 0x000fea0003c00000 */
[----:B------:R0:W1:Y:S02]  /*16980*/  SHFL.UP P6, R14, R13, R12, R11 ;  /* 0x0400000c0d0e7389 */ /* 0x00006400000c000b */
[----:B01----:R-:W-:Y:S01]  /*16990*/  ENDCOLLECTIVE ;  /* 0x000000000000791b */ /* 0x003fe20003800000 */
.L_x_14981:
[----:B------:R-:W-:Y:S01]  /*169a0*/  IMAD.MOV.U32 R12, RZ, RZ, 0x8 ;  /* 0x00000008ff0c7424 */ /* 0x000fe200078e00ff */
[----:B------:R-:W-:-:S05]  /*169b0*/  SEL R2, R14, RZ, P3 ;  /* 0x000000ff0e027207 */ /* 0x000fca0001800000 */
[----:B------:R-:W-:-:S04]  /*169c0*/  IMAD.IADD R2, R7, 0x1, R2 ;  /* 0x0000000107027824 */ /* 0x000fc800078e0202 */
[----:B------:R-:W-:-:S07]  /*169d0*/  IMAD.MOV.U32 R13, RZ, RZ, R2 ;  /* 0x000000ffff0d7224 */ /* 0x000fce00078e0002 */
[----:B------:R-:W-:Y:S05]  /*169e0*/  WARPSYNC.COLLECTIVE R15, `(.L_x_14982) ;  /* 0x000000000f087348 */ /* 0x000fea0003c00000 */
[----:B------:R0:W1:Y:S02]  /*169f0*/  SHFL.UP P6, R14, R13, R12, R11 ;  /* 0x0400000c0d0e7389 */ /* 0x00006400000c000b */
[----:B01----:R-:W-:Y:S01]  /*16a00*/  ENDCOLLECTIVE ;  /* 0x000000000000791b */ /* 0x003fe20003800000 */
.L_x_14982:
[----:B------:R-:W-:Y:S01]  /*16a10*/  IMAD.MOV.U32 R12, RZ, RZ, 0x10 ;  /* 0x00000010ff0c7424 */ /* 0x000fe200078e00ff */
[----:B------:R-:W-:-:S05]  /*16a20*/  SEL R3, R14, RZ, P4 ;  /* 0x000000ff0e037207 */ /* 0x000fca0002000000 */
[----:B------:R-:W-:-:S04]  /*16a30*/  IMAD.IADD R3, R2, 0x1, R3 ;  /* 0x0000000102037824 */ /* 0x000fc800078e0203 */
[----:B------:R-:W-:-:S07]  /*16a40*/  IMAD.MOV.U32 R13, RZ, RZ, R3 ;  /* 0x000000ffff0d7224 */ /* 0x000fce00078e0003 */
[----:B------:R-:W-:Y:S05]  /*16a50*/  WARPSYNC.COLLECTIVE R15, `(.L_x_14983) ;  /* 0x000000000f087348 */ /* 0x000fea0003c00000 */
[----:B------:R0:W1:Y:S02]  /*16a60*/  SHFL.UP P6, R14, R13, R12, R11 ;  /* 0x0400000c0d0e7389 */ /* 0x00006400000c000b */
[----:B01----:R-:W-:Y:S01]  /*16a70*/  ENDCOLLECTIVE ;  /* 0x000000000000791b */ /* 0x003fe20003800000 */
.L_x_14983:
[----:B------:R-:W-:Y:S01]  /*16a80*/  IMAD.MOV.U32 R12, RZ, RZ, 0x1f ;  /* 0x0000001fff0c7424 */ /* 0x000fe200078e00ff */
[----:B------:R-:W-:Y:S02]  /*16a90*/  MOV R11, 0x1f ;  /* 0x0000001f000b7802 */ /* 0x000fe40000000f00 */
[----:B------:R-:W-:-:S05]  /*16aa0*/  SEL R6, R14, RZ, P5 ;  /* 0x000000ff0e067207 */ /* 0x000fca0002800000 */
[----:B------:R-:W-:-:S04]  /*16ab0*/  IMAD.IADD R6, R3, 0x1, R6 ;  /* 0x0000000103067824 */ /* 0x000fc800078e0206 */
[----:B------:R-:W-:-:S07]  /*16ac0*/  IMAD.MOV.U32 R13, RZ, RZ, R6 ;  /* 0x000000ffff0d7224 */ /* 0x000fce00078e0006 */
[----:B------:R-:W-:Y:S05]  /*16ad0*/  WARPSYNC.COLLECTIVE R15, `(.L_x_14984) ;  /* 0x000000000f087348 */ /* 0x000fea0003c00000 */
[----:B------:R0:W1:Y:S02]  /*16ae0*/  SHFL.IDX P6, R14, R13, R12, R11 ;  /* 0x0000000c0d0e7389 */ /* 0x00006400000c000b */
[----:B01----:R-:W-:Y:S01]  /*16af0*/  ENDCOLLECTIVE ;  /* 0x000000000000791b */ /* 0x003fe20003800000 */
.L_x_14984:
[----:B------:R-:W-:Y:S05]  /*16b00*/  BRA `(.L_x_14985) ;  /* 0xffffffb400287947 */ /* 0x000fea000383ffff */
.L_x_14855:
        /* <DEDUP_REMOVED lines=8> */
.L_x_14987:
[----:B------:R-:W-:Y:S05]  /*16b90*/  BSYNC B0 ;  /* 0x0000000000007941 */ /* 0x000fea0003800000 */
.L_x_14986:
        /* <DEDUP_REMOVED lines=8> */
.L_x_14988:
[----:B------:R-:W-:Y:S01]  /*16c20*/  IMAD.MOV.U32 R12, RZ, RZ, 0x4 ;  /* 0x00000004ff0c7424 */ /* 0x000fe200078e00ff */
[----:B------:R-:W-:-:S05]  /*16c30*/  SEL R2, R14, RZ, P2 ;  /* 0x000000ff0e027207 */ /* 0x000fca0001000000 */
[----:B------:R-:W-:-:S04]  /*16c40*/  IMAD.IADD R2, R13, 0x1, R2 ;  /* 0x000000010d027824 */ /* 0x000fc800078e0202 */
[----:B------:R-:W-:-:S07]  /*16c50*/  IMAD.MOV.U32 R13, RZ, RZ, R2 ;  /* 0x000000ffff0d7224 */ /* 0x000fce00078e0002 */
[----:B------:R-:W-:Y:S05]  /*16c60*/  WARPSYNC.COLLECTIVE R15, `(.L_x_14989) ;  /* 0x000000000f087348 */ /* 0x000fea0003c00000 */
[----:B------:R0:W1:Y:S02]  /*16c70*/  SHFL.UP P6, R14, R13, R12, R11 ;  /* 0x0400000c0d0e7389 */ /* 0x00006400000c000b */
[----:B01----:R-:W-:Y:S01]  /*16c80*/  ENDCOLLECTIVE ;  /* 0x000000000000791b */ /* 0x003fe20003800000 */
.L_x_14989:
[----:B------:R-:W-:Y:S01]  /*16c90*/  IMAD.MOV.U32 R12, RZ, RZ, 0x8 ;  /* 0x00000008ff0c7424 */ /* 0x000fe200078e00ff */
[----:B------:R-:W-:-:S05]  /*16ca0*/  SEL R3, R14, RZ, P3 ;  /* 0x000000ff0e037207 */ /* 0x000fca0001800000 */
[----:B------:R-:W-:-:S05]  /*16cb0*/  IMAD.IADD R3, R2, 0x1, R3 ;  /* 0x0000000102037824 */ /* 0x000fca00078e0203 */
[----:B------:R-:W-:-:S07]  /*16cc0*/  MOV R13, R3 ;  /* 0x00000003000d7202 */ /* 0x000fce0000000f00 */
[----:B------:R-:W-:Y:S05]  /*16cd0*/  WARPSYNC.COLLECTIVE R15, `(.L_x_14990) ;  /* 0x000000000f087348 */ /* 0x000fea0003c00000 */
[----:B------:R0:W1:Y:S02]  /*16ce0*/  SHFL.UP P6, R14, R13, R12, R11 ;  /* 0x0400000c0d0e7389 */ /* 0x00006400000c000b */
[----:B01----:R-:W-:Y:S01]  /*16cf0*/  ENDCOLLECTIVE ;  /* 0x000000000000791b */ /* 0x003fe20003800000 */
.L_x_14990:
[----:B------:R-:W-:Y:S01]  /*16d00*/  IMAD.MOV.U32 R12, RZ, RZ, 0x10 ;  /* 0x00000010ff0c7424 */ /* 0x000fe200078e00ff */
[----:B------:R-:W-:-:S05]  /*16d10*/  SEL R4, R14, RZ, P4 ;  /* 0x000000ff0e047207 */ /* 0x000fca0002000000 */
[----:B------:R-:W-:-:S04]  /*16d20*/  IMAD.IADD R4, R3, 0x1, R4 ;  /* 0x0000000103047824 */ /* 0x000fc800078e0204 */
[----:B------:R-:W-:-:S07]  /*16d30*/  IMAD.MOV.U32 R13, RZ, RZ, R4 ;  /* 0x000000ffff0d7224 */ /* 0x000fce00078e0004 */
[----:B------:R-:W-:Y:S05]  /*16d40*/  WARPSYNC.COLLECTIVE R15, `(.L_x_14991) ;  /* 0x000000000f087348 */ /* 0x000fea0003c00000 */
[----:B------:R0:W1:Y:S02]  /*16d50*/  SHFL.UP P6, R14, R13, R12, R11 ;  /* 0x0400000c0d0e7389 */ /* 0x00006400000c000b */
[----:B01----:R-:W-:Y:S01]  /*16d60*/  ENDCOLLECTIVE ;  /* 0x000000000000791b */ /* 0x003fe20003800000 */
.L_x_14991:
        /* <DEDUP_REMOVED lines=8> */
.L_x_14992:
[----:B------:R-:W-:Y:S05]  /*16df0*/  BRA `(.L_x_14993) ;  /* 0xffffffb400087947 */ /* 0x000fea000383ffff */
.L_x_14857:
[----:B------:R-:W-:Y:S01]  /*16e00*/  BSSY B0, `(.L_x_14994) ;  /* 0x0000006000007945 */ /* 0x000fe20003800000 */
[----:B------:R-:W-:Y:S01]  /*16e10*/  PLOP3.LUT P6, PT, P6, PT, PT, 0x8, 0x0 ;  /* 0x000000000000781c */ /* 0x000fe200037ce170 */
[----:B------:R-:W-:-:S12]  /*16e20*/  IMAD.MOV.U32 R15, RZ, RZ, -0x1 ;  /* 0xffffffffff0f7424 */ /* 0x000fd800078e00ff */
[----:B0123--:R-:W-:Y:S05]  /*16e30*/  WARPSYNC.COLLECTIVE R15, `(.L_x_14995) ;  /* 0x000000000f087348 */ /* 0x00ffea0003c00000 */
[----:B------:R-:W-:Y:S01]  /*16e40*/  VOTE.ANY R14, PT, P6 ;  /* 0x00000000000e7806 */ /* 0x000fe200030e0100 */
[----:B0123--:R-:W-:Y:S06]  /*16e50*/  ENDCOLLECTIVE ;  /* 0x000000000000791b */ /* 0x00ffec0003800000 */
.L_x_14995:
[----:B------:R-:W-:Y:S05]  /*16e60*/  BSYNC B0 ;  /* 0x0000000000007941 */ /* 0x000fea0003800000 */
.L_x_14994:
[----:B------:R-:W-:Y:S01]  /*16e70*/  IMAD.MOV.U32 R2, RZ, RZ, R14 ;  /* 0x000000ffff027224 */ /* 0x000fe200078e000e */
[----:B------:R-:W-:Y:S01]  /*16e80*/  MOV R11, 0x1f ;  /* 0x0000001f000b7802 */ /* 0x000fe20000000f00 */
[----:B------:R-:W-:Y:S02]  /*16e90*/  IMAD.MOV.U32 R13, RZ, RZ, R5 ;  /* 0x000000ffff0d7224 */ /* 0x000fe400078e0005 */
[----:B------:R-:W0:Y:S01]  /*16ea0*/  POPC R4, R2 ;  /* 0x0000000200047309 */ /* 0x000e220000000000 */
[----:B------:R-:W-:Y:S02]  /*16eb0*/  IMAD.MOV.U32 R15, RZ, RZ, -0x1 ;  /* 0xffffffffff0f7424 */ /* 0x000fe400078e00ff */
[----:B0-----:R-:W-:-:S07]  /*16ec0*/  IMAD.MOV.U32 R12, RZ, RZ, R4 ;  /* 0x000000ffff0c7224 */ /* 0x001fce00078e0004 */
[----:B------:R-:W-:Y:S05]  /*16ed0*/  WARPSYNC.COLLECTIVE R15, `(.L_x_14996) ;  /* 0x000000000f087348 */ /* 0x000fea0003c00000 */
[----:B------:R0:W1:Y:S02]  /*16ee0*/  SHFL.IDX P6, R14, R13, R12, R11 ;  /* 0x0000000c0d0e7389 */ /* 0x00006400000c000b */
[----:B01----:R-:W-:Y:S01]  /*16ef0*/  ENDCOLLECTIVE ;  /* 0x000000000000791b */ /* 0x003fe20003800000 */
.L_x_14996:
[----:B------:R-:W-:Y:S01]  /*16f00*/  IMAD.MOV.U32 R5, RZ, RZ, R14 ;  /* 0x000000ffff057224 */ /* 0x000fe200078e000e */
[----:B------:R-:W-:Y:S06]  /*16f10*/  BRA `(.L_x_14997) ;  /* 0xffffffb000f87947 */ /* 0x000fec000383ffff */
.L_x_14859:
[----:B------:R-:W-:Y:S01]  /*16f20*/  BSSY B0, `(.L_x_14998) ;  /* 0x0000007000007945 */ /* 0x000fe20003800000 */
[----:B------:R-:W-:Y:S02]  /*16f30*/  IMAD.MOV.U32 R13, RZ, RZ, R6 ;  /* 0x000000ffff0d7224 */ /* 0x000fe400078e0006 */
[----:B------:R-:W-:Y:S02]  /*16f40*/  IMAD.MOV.U32 R11, RZ, RZ, 0x1f ;  /* 0x0000001fff0b7424 */ /* 0x000fe400078e00ff */
[----:B------:R-:W-:-:S07]  /*16f50*/  IMAD.MOV.U32 R15, RZ, RZ, -0x1 ;  /* 0xffffffffff0f7424 */ /* 0x000fce00078e00ff */
[----:B01234-:R-:W-:Y:S05]  /*16f60*/  WARPSYNC.COLLECTIVE R15, `(.L_x_14999) ;  /* 0x000000000f087348 */ /* 0x01ffea0003c00000 */
[----:B------:R0:W0:Y:S02]  /*16f70*/  SHFL.IDX P6, R14, R13, R12, R11 ;  /* 0x0000000c0d0e7389 */ /* 0x00002400000c000b */
[----:B01234-:R-:W-:Y:S01]  /*16f80*/  ENDCOLLECTIVE ;  /* 0x000000000000791b */ /* 0x01ffe20003800000 */
.L_x_14999:
[----:B------:R-:W-:Y:S05]  /*16f90*/  BSYNC B0 ;  /* 0x0000000000007941 */ /* 0x000fea0003800000 */
.L_x_14998:
[----:B------:R-:W-:Y:S05]  /*16fa0*/  BRA `(.L_x_14858) ;  /* 0xffffffb000f07947 */ /* 0x000fea000383ffff */
.L_x_14863:
[----:B0-----:R0:W4:Y:S02]  /*16fb0*/  SYNCS.PHASECHK.TRANS64.TRYWAIT P0, [R5+URZ+0x32420], R0 ;  /* 0x03242000050075a7 */ /* 0x001124000800017f */
[----:B----4-:R-:W-:Y:S05]  /*16fc0*/  @!P0 NANOSLEEP.SYNCS 0x989680 ;  /* 0x009896800000895d */ /* 0x010fea0003900000 */
[----:B------:R-:W4:Y:S02]  /*16fd0*/  @!P0 SYNCS.PHASECHK.TRANS64 P0, [R5+URZ+0x32420], R0 ;  /* 0x03242000050085a7 */ /* 0x000f24000800007f */
[----:B----4-:R-:W-:Y:S05]  /*16fe0*/  @!P0 BRA `(.L_x_14863) ;  /* 0xfffffffc00f08947 */ /* 0x010fea000383ffff */
[----:B------:R-:W-:Y:S05]  /*16ff0*/  BRA `(.L_x_15000) ;  /* 0xffffffb800687947 */ /* 0x000fea000383ffff */
.L_x_14864:
        /* <DEDUP_REMOVED lines=11> */
.L_x_15002:
[----:B------:R-:W-:Y:S05]  /*170b0*/  BSYNC B0 ;  /* 0x0000000000007941 */ /* 0x000fea0003800000 */
.L_x_15001:
[----:B------:R-:W-:Y:S05]  /*170c0*/  BRA `(.L_x_15003) ;  /* 0xffffffb800507947 */ /* 0x000fea000383ffff */
.L_x_14867:
[----:B------:R-:W-:Y:S01]  /*170d0*/  BSSY B1, `(.L_x_15004) ;  /* 0x0000006000017945 */ /* 0x000fe20003800000 */
[----:B------:R-:W-:-:S07]  /*170e0*/  IMAD.MOV.U32 R15, RZ, RZ, -0x1 ;  /* 0xffffffffff0f7424 */ /* 0x000fce00078e00ff */
[----:B0123--:R-:W-:Y:S05]  /*170f0*/  WARPSYNC.COLLECTIVE R15, `(.L_x_15005) ;  /* 0x000000000f0c7348 */ /* 0x00ffea0003c00000 */
[----:B------:R-:W-:Y:S02]  /*17100*/  ELECT P6, UR62, PT ;  /* 0x00000000003e782f */ /* 0x000fe400038c0000 */
[----:B------:R-:W-:Y:S01]  /*17110*/  MOV R14, UR62 ;  /* 0x0000003e000e7c02 */ /* 0x000fe20008000f00 */
[----:B0123--:R-:W-:Y:S10]  /*17120*/  ENDCOLLECTIVE ;  /* 0x000000000000791b */ /* 0x00fff40003800000 */
.L_x_15005:
[----:B------:R-:W-:Y:S05]  /*17130*/  BSYNC B1 ;  /* 0x0000000000017941 */ /* 0x000fea0003800000 */
.L_x_15004:
[----:B------:R-:W-:Y:S05]  /*17140*/  BRA `(.L_x_15006) ;  /* 0xffffffb800487947 */ /* 0x000fea000383ffff */
.L_x_14869:
[----:B0-----:R0:W4:Y:S02]  /*17150*/  SYNCS.PHASECHK.TRANS64.TRYWAIT P1, [R3+URZ+0x32440], R2 ;  /* 0x03244002030075a7 */ /* 0x001124000802017f */
[----:B----4-:R-:W-:Y:S05]  /*17160*/  @!P1 NANOSLEEP.SYNCS 0x989680 ;  /* 0x009896800000995d */ /* 0x010fea0003900000 */
[----:B------:R-:W4:Y:S02]  /*17170*/  @!P1 SYNCS.PHASECHK.TRANS64 P1, [R3+URZ+0x32440], R2 ;  /* 0x03244002030095a7 */ /* 0x000f24000802007f */
[----:B----4-:R-:W-:Y:S05]  /*17180*/  @!P1 BRA `(.L_x_14869) ;  /* 0xfffffffc00f09947 */ /* 0x010fea000383ffff */
[----:B------:R-:W-:Y:S05]  /*17190*/  BRA `(.L_x_15007) ;  /* 0xffffffb800707947 */ /* 0x000fea000383ffff */
.L_x_14871:
[----:B----4-:R4:W0:Y:S02]  /*171a0*/  SYNCS.PHASECHK.TRANS64.TRYWAIT P1, [R5+URZ+0x32440], R0 ;  /* 0x03244000050075a7 */ /* 0x010824000802017f */
[----:B0-----:R-:W-:Y:S05]  /*171b0*/  @!P1 NANOSLEEP.SYNCS 0x989680 ;  /* 0x009896800000995d */ /* 0x001fea0003900000 */
[----:B------:R-:W0:Y:S02]  /*171c0*/  @!P1 SYNCS.PHASECHK.TRANS64 P1, [R5+URZ+0x32440], R0 ;  /* 0x03244000050095a7 */ /* 0x000e24000802007f */
[----:B0-----:R-:W-:Y:S05]  /*171d0*/  @!P1 BRA `(.L_x_14871) ;  /* 0xfffffffc00f09947 */ /* 0x001fea000383ffff */
[----:B------:R-:W-:Y:S05]  /*171e0*/  BRA `(.L_x_15008) ;  /* 0xffffffb8007c7947 */ /* 0x000fea000383ffff */
.L_x_14873:
[----:B------:R0:W0:Y:S02]  /*171f0*/  SYNCS.PHASECHK.TRANS64.TRYWAIT P1, [R3+URZ+0x32460], R2 ;  /* 0x03246002030075a7 */ /* 0x000024000802017f */
[----:B0-----:R-:W-:Y:S05]  /*17200*/  @!P1 NANOSLEEP.SYNCS 0x989680 ;  /* 0x009896800000995d */ /* 0x001fea0003900000 */
[----:B------:R-:W0:Y:S02]  /*17210*/  @!P1 SYNCS.PHASECHK.TRANS64 P1, [R3+URZ+0x32460], R2 ;  /* 0x03246002030095a7 */ /* 0x000e24000802007f */
[----:B0-----:R-:W-:Y:S05]  /*17220*/  @!P1 BRA `(.L_x_14873) ;  /* 0xfffffffc00f09947 */ /* 0x001fea000383ffff */
[----:B------:R-:W-:Y:S05]  /*17230*/  BRA `(.L_x_15009) ;  /* 0xffffffb800787947 */ /* 0x000fea000383ffff */
.L_x_15010:
        /* <DEDUP_REMOVED lines=12> */
.L_x_15571:


//--------------------- .text._ZN7cutlass13device_kernelIN5flash11enable_sm90INS1_16FlashAttnFwdSm90INS1_25CollectiveMainloopFwdSm90ILi2EN4cute5tupleIJNS5_1CILi1EEES8_S8_EEENS6_IJNS7_ILi128EEENS7_ILi96EEENS7_ILi64EEEEEELi256ENS_10bfloat16_tEfNS_4arch4Sm90ELb1ELb0ELb0ELb1ELb1ELb1ELb1ELb1ELb0ELb1ELb0ELb0EEENS1_21CollectiveEpilogueFwdINS6_IJSA_NS7_ILi256EEESB_EEES9_SE_SG_Li256ELb1ELb1ELb0ELb0EEENS1_36VarlenDynamicPersistentTileSchedulerILi128ELi96ELi256ELi128ELb0ELb1ELb1ELb1ELb1ELb1EEEEEEEEEvNT_6ParamsE --------------------------
	.section	.text._ZN7cutlass13device_kernelIN5flash11enable_sm90INS1_16FlashAttnFwdSm90INS1_25CollectiveMainloopFwdSm90ILi2EN4cute5tupleIJNS5_1CILi1EEES8_S8_EEENS6_IJNS7_ILi128EEENS7_ILi96EEENS7_ILi64EEEEEELi256ENS_10bfloat16_tEfNS_4arch4Sm90ELb1ELb0ELb0ELb1ELb1ELb1ELb1ELb1ELb0ELb1ELb0ELb0EEENS1_21CollectiveEpilogueFwdINS6_IJSA_NS7_ILi256EEESB_EEES9_SE_SG_Li256ELb1ELb1ELb0ELb0EEENS1_36VarlenDynamicPersistentTileSchedulerILi128ELi96ELi256ELi128ELb0ELb1ELb1ELb1ELb1ELb1EEEEEEEEEvNT_6ParamsE,"ax",@progbits
	.align	128
.text._ZN7cutlass13device_kernelIN5flash11enable_sm90INS1_16FlashAttnFwdSm90INS1_25CollectiveMainloopFwdSm90ILi2EN4cute5tupleIJNS5_1CILi1EEES8_S8_EEENS6_IJNS7_ILi128EEENS7_ILi96EEENS7_ILi64EEEEEELi256ENS_10bfloat16_tEfNS_4arch4Sm90ELb1ELb0ELb0ELb1ELb1ELb1ELb1ELb1ELb0ELb1ELb0ELb0EEENS1_21CollectiveEpilogueFwdINS6_IJSA_NS7_ILi256EEESB_EEES9_SE_SG_Li256ELb1ELb1ELb0ELb0EEENS1_36VarlenDynamicPersistentTileSchedulerILi128ELi96ELi256ELi128ELb0ELb1ELb1ELb1ELb1ELb1EEEEEEEEEvNT_6ParamsE:
        .type           _ZN7cutlass13device_kernelIN5flash11enable_sm90INS1_16FlashAttnFwdSm90INS1_25CollectiveMainloopFwdSm90ILi2EN4cute5tupleIJNS5_1CILi1EEES8_S8_EEENS6_IJNS7_ILi128EEENS7_ILi96EEENS7_ILi64EEEEEELi256ENS_10bfloat16_tEfNS_4arch4Sm90ELb1ELb0ELb0ELb1ELb1ELb1ELb1ELb1ELb0ELb1ELb0ELb0EEENS1_21CollectiveEpilogueFwdINS6_IJSA_NS7_ILi256EEESB_EEES9_SE_SG_Li256ELb1ELb1ELb0ELb0EEENS1_36VarlenDynamicPersistentTileSchedulerILi128ELi96ELi256ELi128ELb0ELb1ELb1ELb1ELb1ELb1EEEEEEEEEvNT_6ParamsE,@function
        .size           _ZN7cutlass13device_kernelIN5flash11enable_sm90INS1_16FlashAttnFwdSm90INS1_25CollectiveMainloopFwdSm90ILi2EN4cute5tupleIJNS5_1CILi1EEES8_S8_EEENS6_IJNS7_ILi128EEENS7_ILi96EEENS7_ILi64EEEEEELi256ENS_10bfloat16_tEfNS_4arch4Sm90ELb1ELb0ELb0ELb1ELb1ELb1ELb1ELb1ELb0ELb1ELb0ELb0EEENS1_21CollectiveEpilogueFwdINS6_IJSA_NS7_ILi256EEESB_EEES9_SE_SG_Li256ELb1ELb1ELb0ELb0EEENS1_36VarlenDynamicPersistentTileSchedulerILi128ELi96ELi256ELi128ELb0ELb1ELb1ELb1ELb1ELb1EEEEEEEEEvNT_6ParamsE,(.L_x_15572 - _ZN7cutlass13device_kernelIN5flash11enable_sm90INS1_16FlashAttnFwdSm90INS1_25CollectiveMainloopFwdSm90ILi2EN4cute5tupleIJNS5_1CILi1EEES8_S8_EEENS6_IJNS7_ILi128EEENS7_ILi96EEENS7_ILi64EEEEEELi256ENS_10bfloat16_tEfNS_4arch4Sm90ELb1ELb0ELb0ELb1ELb1ELb1ELb1ELb1ELb0ELb1ELb0ELb0EEENS1_21CollectiveEpilogueFwdINS6_IJSA_NS7_ILi256EEESB_EEES9_SE_SG_Li256ELb1ELb1ELb0ELb0EEENS1_36VarlenDynamicPersistentTileSchedulerILi128ELi96ELi256ELi128ELb0ELb1ELb1ELb1ELb1ELb1EEEEEEEEEvNT_6ParamsE)
        .other          _ZN7cutlass13device_kernelIN5flash11enable_sm90INS1_16FlashAttnFwdSm90INS1_25CollectiveMainloopFwdSm90ILi2EN4cute5tupleIJNS5_1CILi1EEES8_S8_EEENS6_IJNS7_ILi128EEENS7_ILi96EEENS7_ILi64EEEEEELi256ENS_10bfloat16_tEfNS_4arch4Sm90ELb1ELb0ELb0ELb1ELb1ELb1ELb1ELb1ELb0ELb1ELb0ELb0EEENS1_21CollectiveEpilogueFwdINS6_IJSA_NS7_ILi256EEESB_EEES9_SE_SG_Li256ELb1ELb1ELb0ELb0EEENS1_36VarlenDynamicPersistentTileSchedulerILi128ELi96ELi256ELi128ELb0ELb1ELb1ELb1ELb1ELb1EEEEEEEEEvNT_6ParamsE,@"STO_CUDA_ENTRY STV_DEFAULT"
_ZN7cutlass13device_kernelIN5flash11enable_sm90INS1_16FlashAttnFwdSm90INS1_25CollectiveMainloopFwdSm90ILi2EN4cute5tupleIJNS5_1CILi1EEES8_S8_EEENS6_IJNS7_ILi128EEENS7_ILi96EEENS7_ILi64EEEEEELi256ENS_10bfloat16_tEfNS_4arch4Sm90ELb1ELb0ELb0ELb1ELb1ELb1ELb1ELb1ELb0ELb1ELb0ELb0EEENS1_21CollectiveEpilogueFwdINS6_IJSA_NS7_ILi256EEESB_EEES9_SE_SG_Li256ELb1ELb1ELb0ELb0EEENS1_36VarlenDynamicPersistentTileSchedulerILi128ELi96ELi256ELi128ELb0ELb1ELb1ELb1ELb1ELb1EEEEEEEEEvNT_6ParamsE:
[----:B------:R-:W0:Y:S02]  /*0000*/  LDC R1, c[0x0][0x28] ;  /* 0x00000a00ff017b82 */ /* 0x000e240000000800 */
[----:B0-----:R-:W-:Y:S01]  /*0010*/  VIADD R1, R1, 0xffffff40 ;  /* 0xffffff4001017836 */ /* 0x001fe20000000000 */
[----:B------:R-:W0:Y:S01]  /*0020*/  S2R R0, SR_TID.X ;  /* 0x0000000000007919 */ /* 0x000e220000002100 */
[----:B------:R-:W-:Y:S01]  /*0030*/  ELECT P0, URZ, PT ;  /* 0x00000000003f782f */ /* 0x000fe20003800000 */
[----:B------:R-:W-:Y:S01]  /*0040*/  BSSY B0, `(.L_x_15011) ;  /* 0x000000e000007945 */ /* 0x000fe20003800000 */
        /* <DEDUP_REMOVED lines=13> */
.L_x_15012:
[----:B------:R-:W-:Y:S05]  /*0120*/  BSYNC B0 ;  /* 0x0000000000007941 */ /* 0x000fea0003800000 */
.L_x_15011:
        /* <DEDUP_REMOVED lines=43> */
.L_x_15013:
        /* <DEDUP_REMOVED lines=22> */
.L_x_15014:
        /* <DEDUP_REMOVED lines=18> */
.L_x_15015:
        /* <DEDUP_REMOVED lines=22> */
.L_x_15016:
        /* <DEDUP_REMOVED lines=22> */
.L_x_15017:
[----:B------:R-:W-:Y:S01]  /*0920*/  PLOP3.LUT P0, PT, PT, PT, UP0, 0x80, 0x0 ;  /* 0x000000000000781c */ /* 0x000fe20003f0f008 */
[----:B------:R-:W-:Y:S01]  /*0930*/  UMOV UR36, 0x1 ;  /* 0x0000000100247882 */ /* 0x000fe20000000000 */
[----:B------:R-:W-:Y:S01]  /*0940*/  NOP ;  /* 0x0000000000007918 */ /* 0x000fe20000000000 */
[----:B------:R-:W-:Y:S01]  /*0950*/  USEL UR36, UR36, 0x2, !UP0 ;  /* 0x0000000224247887 */ /* 0x000fe2000c000000 */
[----:B------:R-:W-:Y:S01]  /*0960*/  BSSY B9, `(.L_x_15018) ;  /* 0x0001c9c000097945 */ /* 0x000fe20003800000 */
[----:B------:R-:W-:Y:S01]  /*0970*/  ULDC.64 UR42, c[0x0][0x208] ;  /* 0x00008200002a7ab9 */ /* 0x000fe20000000a00 */
[----:B0123--:R-:W-:Y:S07]  /*0980*/  BAR.SYNC.DEFER_BLOCKING 0x0 ;  /* 0x0000000000007b1d */ /* 0x00ffee0000010000 */
[----:B------:R-:W-:Y:S05]  /*0990*/  @!P0 BRA `(.L_x_15019) ;  /* 0x0000015000408947 */ /* 0x000fea0003800000 */
.L_x_15020:
        /* <DEDUP_REMOVED lines=8> */
[----:B------:R-:W-:Y:S01]  /*0a20*/  UMOV UR4, 0x400 ;  /* 0x0000040000047882 */ /* 0x000fe20000000000 */
[----:B------:R-:W-:-:S11]  /*0a30*/  LOP3.LUT R23, R23, 0xffffffef, RZ, 0xc0, !PT ;  /* 0xffffffef17177812 */ /* 0x000fd600078ec0ff */
[----:B------:R-:W-:Y:S06]  /*0a40*/  @!P0 BAR.ARV 0x9, 0x100 ;  /* 0x0244000000008b1d */ /* 0x000fec0000002000 */
[----:B0-----:R-:W-:Y:S01]  /*0a50*/  ULEA UR4, UR41, UR4, 0x18 ;  /* 0x0000000429047291 */ /* 0x001fe2000f8ec03f */
[----:B------:R-:W-:Y:S01]  /*0a60*/  @P0 LOP3.LUT R23, R23, 0x10, RZ, 0xfc, !PT ;  /* 0x0000001017170812 */ /* 0x000fe200078efcff */
[----:B------:R-:W-:Y:S04]  /*0a70*/  BAR.SYNC.DEFER_BLOCKING 0x5, 0x180 ;  /* 0x0146000000007b1d */ /* 0x000fe80000010000 */
[----:B------:R-:W-:-:S02]  /*0a80*/  IMAD.U32 R22, RZ, RZ, UR4 ;  /* 0x00000004ff167e24 */ /* 0x000fc4000f8e00ff */
[----:B------:R-:W-:-:S03]  /*0a90*/  ULDC UR4, c[0x0][0xd3c] ;  /* 0x00034f0000047ab9 */ /* 0x000fc60000000800 */
[----:B------:R-:W0:Y:S01]  /*0aa0*/  LDS.128 R100, [R22+0x324d0] ;  /* 0x0324d00016647984 */ /* 0x000e220000000c00 */
[----:B------:R-:W-:Y:S06]  /*0ab0*/  BAR.ARV 0x4, 0x180 ;  /* 0x0106000000007b1d */ /* 0x000fec0000002000 */
[----:B0-----:R-:W-:-:S13]  /*0ac0*/  ISETP.GE.AND P0, PT, R103, UR4, PT ;  /* 0x0000000467007c0c */ /* 0x001fda000bf06270 */
[----:B------:R-:W-:Y:S05]  /*0ad0*/  @P0 BRA `(.L_x_15021) ;  /* 0x000001c800100947 */ /* 0x000fea0003800000 */
[----:B------:R-:W-:Y:S01]  /*0ae0*/  VIADD R14, R0, 0xffffff80 ;  /* 0xffffff80000e7836 */ /* 0x000fe20000000000 */
[----:B------:R-:W-:Y:S01]  /*0af0*/  CS2R R18, SRZ ;  /* 0x0000000000127805 */ /* 0x000fe2000001ff00 */
[----:B------:R-:W-:Y:S01]  /*0b00*/  IMAD.MOV.U32 R211, RZ, RZ, RZ ;  /* 0x000000ffffd37224 */ /* 0x000fe200078e00ff */
[----:B------:R-:W-:Y:S01]  /*0b10*/  ULOP3.LUT UR44, UR36, 0x1, URZ, 0xfc, !UPT ;  /* 0x00000001242c7892 */ /* 0x000fe2000f8efc3f */
[----:B------:R-:W-:Y:S01]  /*0b20*/  IMAD.MOV.U32 R207, RZ, RZ, RZ ;  /* 0x000000ffffcf7224 */ /* 0x000fe200078e00ff */
[----:B------:R-:W-:-:S04]  /*0b30*/  SHF.R.S32.HI R0, RZ, 0x1f, R14 ;  /* 0x0000001fff007819 */ /* 0x000fc8000001140e */
[----:B------:R-:W-:-:S04]  /*0b40*/  LEA.HI R2, R0, R14, RZ, 0x7 ;  /* 0x0000000e00027211 */ /* 0x000fc800078f38ff */
[----:B------:R-:W-:-:S05]  /*0b50*/  LOP3.LUT R3, R2, 0xffffff80, RZ, 0xc0, !PT ;  /* 0xffffff8002037812 */ /* 0x000fca00078ec0ff */
[----:B------:R-:W-:Y:S01]  /*0b60*/  IMAD.IADD R7, R14, 0x1, -R3 ;  /* 0x000000010e077824 */ /* 0x000fe200078e0a03 */
[----:B------:R-:W-:-:S04]  /*0b70*/  SHF.R.S32.HI R3, RZ, 0x7, R2 ;  /* 0x00000007ff037819 */ /* 0x000fc80000011402 */
[----:B------:R-:W-:-:S04]  /*0b80*/  SHF.R.S32.HI R6, RZ, 0x1f, R7 ;  /* 0x0000001fff067819 */ /* 0x000fc80000011407 */
[CC--:B------:R-:W-:Y:S02]  /*0b90*/  LEA.HI R9, R6.reuse, R7.reuse, RZ, 0x2 ;  /* 0x0000000706097211 */ /* 0x0c0fe400078f10ff */
[----:B------:R-:W-:Y:S02]  /*0ba0*/  LEA.HI R10, R6, R7, RZ, 0x5 ;  /* 0x00000007060a7211 */ /* 0x000fe400078f28ff */
[--C-:B------:R-:W-:Y:S02]  /*0bb0*/  SHF.R.S32.HI R5, RZ, 0x2, R9.reuse ;  /* 0x00000002ff057819 */ /* 0x100fe40000011409 */
[----:B------:R-:W-:Y:S02]  /*0bc0*/  SHF.R.S32.HI R4, RZ, 0x1f, R9 ;  /* 0x0000001fff047819 */ /* 0x000fe40000011409 */
[----:B------:R-:W-:Y:S02]  /*0bd0*/  LEA.HI R6, R0, R14, RZ, 0x2 ;  /* 0x0000000e00067211 */ /* 0x000fe400078f10ff */
[----:B------:R-:W-:-:S02]  /*0be0*/  LEA.HI R4, R4, R5, RZ, 0x3 ;  /* 0x0000000504047211 */ /* 0x000fc400078f18ff */
[----:B------:R-:W-:Y:S02]  /*0bf0*/  SHF.R.S32.HI R10, RZ, 0x5, R10 ;  /* 0x00000005ff0a7819 */ /* 0x000fe4000001140a */
[----:B------:R-:W-:Y:S02]  /*0c00*/  LOP3.LUT R8, R4, 0xfffffff8, RZ, 0xc0, !PT ;  /* 0xfffffff804087812 */ /* 0x000fe400078ec0ff */
[----:B------:R-:W-:Y:S02]  /*0c10*/  LEA.HI R4, R2, R3, RZ, 0x1 ;  /* 0x0000000302047211 */ /* 0x000fe400078f08ff */
[-C--:B------:R-:W-:Y:S01]  /*0c20*/  LEA.HI R2, R0, R14.reuse, RZ, 0x4 ;  /* 0x0000000e00027211 */ /* 0x080fe200078f20ff */
[----:B------:R-:W-:Y:S01]  /*0c30*/  IMAD.IADD R11, R5, 0x1, -R8 ;  /* 0x00000001050b7824 */ /* 0x000fe200078e0a08 */
[----:B------:R-:W-:Y:S02]  /*0c40*/  LOP3.LUT R8, R4, 0x3fffffe, RZ, 0xc0, !PT ;  /* 0x03fffffe04087812 */ /* 0x000fe400078ec0ff */
[----:B------:R-:W-:Y:S01]  /*0c50*/  LOP3.LUT R4, R6, 0xfffffffc, RZ, 0xc0, !PT ;  /* 0xfffffffc06047812 */ /* 0x000fe200078ec0ff */
[----:B------:R-:W-:Y:S01]  /*0c60*/  IMAD R11, R10, 0x10, R11 ;  /* 0x000000100a0b7824 */ /* 0x000fe200078e020b */
[----:B------:R-:W-:Y:S01]  /*0c70*/  SHF.R.S32.HI R5, RZ, 0x4, R2 ;  /* 0x00000004ff057819 */ /* 0x000fe20000011402 */
[----:B------:R-:W-:Y:S01]  /*0c80*/  IMAD.IADD R8, R3, 0x1, -R8 ;  /* 0x0000000103087824 */ /* 0x000fe200078e0a08 */
[----:B------:R-:W-:Y:S01]  /*0c90*/  LEA.HI R0, R0, R14, RZ, 0x5 ;  /* 0x0000000e00007211 */ /* 0x000fe200078f28ff */
[----:B------:R-:W-:Y:S01]  /*0ca0*/  IMAD.IADD R12, R14, 0x1, -R4 ;  /* 0x000000010e0c7824 */ /* 0x000fe200078e0a04 */
[----:B------:R-:W-:Y:S01]  /*0cb0*/  LEA.HI R3, R2, R5, RZ, 0x1 ;  /* 0x0000000502037211 */ /* 0x000fe200078f08ff */
[----:B------:R-:W-:Y:S01]  /*0cc0*/  IMAD R8, R8, 0x40, R11 ;  /* 0x0000004008087824 */ /* 0x000fe200078e020b */
[----:B------:R-:W-:Y:S01]  /*0cd0*/  LOP3.LUT R2, R2, 0x3fffff0, RZ, 0xc0, !PT ;  /* 0x03fffff002027812 */ /* 0x000fe200078ec0ff */
[C---:B------:R-:W-:Y:S01]  /*0ce0*/  IMAD.SHL.U32 R16, R12.reuse, 0x8, RZ ;  /* 0x000000080c107824 */ /* 0x040fe200078e00ff */
[----:B------:R-:W-:Y:S01]  /*0cf0*/  LOP3.LUT R4, R3, 0x1ffffffe, RZ, 0xc0, !PT ;  /* 0x1ffffffe03047812 */ /* 0x000fe200078ec0ff */
[C---:B------:R-:W-:Y:S01]  /*0d00*/  IMAD.SHL.U32 R204, R12.reuse, 0x4, RZ ;  /* 0x000000040ccc7824 */ /* 0x040fe200078e00ff */
[----:B------:R-:W-:Y:S01]  /*0d10*/  LEA.HI R3, R12, R12, RZ, 0x1 ;  /* 0x0000000c0c037211 */ /* 0x000fe200078f08ff */
[----:B------:R-:W-:Y:S01]  /*0d20*/  IMAD.IADD R2, R14, 0x1, -R2 ;  /* 0x000000010e027824 */ /* 0x000fe200078e0a02 */
[----:B------:R-:W-:Y:S01]  /*0d30*/  SHF.R.S32.HI R13, RZ, 0x5, R0 ;  /* 0x00000005ff0d7819 */ /* 0x000fe20000011400 */
[----:B------:R-:W-:Y:S01]  /*0d40*/  IMAD.IADD R4, R5, 0x1, -R4 ;  /* 0x0000000105047824 */ /* 0x000fe200078e0a04 */
[----:B------:R-:W-:Y:S01]  /*0d50*/  LOP3.LUT R3, R3, 0x1ffffffe, RZ, 0xc0, !PT ;  /* 0x1ffffffe03037812 */ /* 0x000fe200078ec0ff */
[----:B------:R-:W-:Y:S01]  /*0d60*/  VIADD R216, R16, 0x80 ;  /* 0x0000008010d87836 */ /* 0x000fe20000000000 */
[----:B------:R-:W-:Y:S01]  /*0d70*/  LOP3.LUT R0, R9, 0x7ffffffc, RZ, 0xc0, !PT ;  /* 0x7ffffffc09007812 */ /* 0x000fe200078ec0ff */
[----:B------:R-:W-:Y:S01]  /*0d80*/  IMAD R5, R13, 0x10, R2 ;  /* 0x000000100d057824 */ /* 0x000fe200078e0202 */
        /* <DEDUP_REMOVED lines=8> */
[----:B------:R0:W-:Y:S01]  /*0e10*/  STL [R1+0x8c], R2 ;  /* 0x00008c0201007387 */ /* 0x0001e20000100800 */
[----:B------:R-:W-:Y:S01]  /*0e20*/  VIADD R5, R206, 0x40 ;  /* 0x00000040ce057836 */ /* 0x000fe20000000000 */
[----:B------:R-:W-:Y:S01]  /*0e30*/  LEA.HI R3, R3, R206, RZ, 0x3 ;  /* 0x000000ce03037211 */ /* 0x000fe200078f18ff */
[C---:B------:R-:W-:Y:S01]  /*0e40*/  VIADD R213, R16.reuse, 0xa0 ;  /* 0x000000a010d57836 */ /* 0x040fe20000000000 */
[----:B------:R1:W-:Y:S01]  /*0e50*/  STL [R1+0x88], R0 ;  /* 0x0000880001007387 */ /* 0x0003e20000100800 */
[C---:B------:R-:W-:Y:S01]  /*0e60*/  VIADD R218, R16.reuse, 0xc0 ;  /* 0x000000c010da7836 */ /* 0x040fe20000000000 */
[----:B------:R-:W-:Y:S01]  /*0e70*/  LOP3.LUT R3, R3, 0xfffffff8, RZ, 0xc0, !PT ;  /* 0xfffffff803037812 */ /* 0x000fe200078ec0ff */
[----:B------:R-:W-:Y:S01]  /*0e80*/  VIADD R217, R16, 0xe0 ;  /* 0x000000e010d97836 */ /* 0x000fe20000000000 */
[----:B------:R-:W-:Y:S01]  /*0e90*/  STL [R1+0x98], RZ ;  /* 0x000098ff01007387 */ /* 0x000fe20000100800 */
[----:B------:R-:W-:Y:S01]  /*0ea0*/  IMAD.SHL.U32 R4, R4, 0x8, RZ ;  /* 0x0000000804047824 */ /* 0x000fe200078e00ff */
[----:B0-----:R-:W-:Y:S01]  /*0eb0*/  SHF.R.S32.HI R2, RZ, 0x1f, R5 ;  /* 0x0000001fff027819 */ /* 0x001fe20000011405 */
[----:B------:R-:W-:-:S02]  /*0ec0*/  IMAD.IADD R6, R206, 0x1, -R3 ;  /* 0x00000001ce067824 */ /* 0x000fc400078e0a03 */
[----:B------:R-:W-:Y:S01]  /*0ed0*/  VIADD R210, R16, 0x40 ;  /* 0x0000004010d27836 */ /* 0x000fe20000000000 */
[----:B------:R-:W-:Y:S01]  /*0ee0*/  LEA.HI R3, R2, R5, RZ, 0x3 ;  /* 0x0000000502037211 */ /* 0x000fe200078f18ff */
[----:B-1----:R-:W-:Y:S01]  /*0ef0*/  IMAD.SHL.U32 R0, R5, 0x40, RZ ;  /* 0x0000004005007824 */ /* 0x002fe200078e00ff */
[----:B------:R0:W-:Y:S01]  /*0f00*/  STL [R1+0x9c], R6 ;  /* 0x00009c0601007387 */ /* 0x0001e20000100800 */
[----:B------:R-:W-:Y:S02]  /*0f10*/  VIADD R2, R16, 0x20 ;  /* 0x0000002010027836 */ /* 0x000fe40000000000 */
[----:B------:R-:W-:Y:S01]  /*0f20*/  IMAD.SHL.U32 R3, R3, 0x40, RZ ;  /* 0x0000004003037824 */ /* 0x000fe200078e00ff */
[----:B------:R-:W-:Y:S01]  /*0f30*/  LOP3.LUT R0, R0, 0x1c0, RZ, 0xc0, !PT ;  /* 0x000001c000007812 */ /* 0x000fe200078ec0ff */
[----:B------:R-:W-:Y:S01]  /*0f40*/  VIADD R209, R16, 0x60 ;  /* 0x0000006010d17836 */ /* 0x000fe20000000000 */
[----:B------:R-:W-:Y:S01]  /*0f50*/  SHF.R.S32.HI R208, RZ, 0x1f, R2 ;  /* 0x0000001fffd07819 */ /* 0x000fe20000011402 */
[----:B------:R-:W-:Y:S01]  /*0f60*/  VIADD R212, R204, 0x10 ;  /* 0x00000010ccd47836 */ /* 0x000fe20000000000 */
[----:B------:R-:W-:-:S02]  /*0f70*/  LOP3.LUT R3, R3, 0xfffffe00, RZ, 0xc0, !PT ;  /* 0xfffffe0003037812 */ /* 0x000fc400078ec0ff */
[----:B------:R-:W-:Y:S02]  /*0f80*/  SHF.R.U32.HI R5, RZ, 0x3, R0 ;  /* 0x00000003ff057819 */ /* 0x000fe40000011600 */
[----:B------:R-:W-:Y:S01]  /*0f90*/  LOP3.LUT R0, R0, 0x38, R16, 0xf8, !PT ;  /* 0x0000003800007812 */ /* 0x000fe200078ef810 */
[----:B------:R1:W-:Y:S01]  /*0fa0*/  STL [R1+0x84], R3 ;  /* 0x0000840301007387 */ /* 0x0003e20000100800 */
[----:B0-----:R-:W-:-:S03]  /*0fb0*/  SHF.R.S32.HI R6, RZ, 0x1f, R213 ;  /* 0x0000001fff067819 */ /* 0x001fc600000114d5 */
[----:B------:R-:W-:Y:S04]  /*0fc0*/  STL [R1+0x7c], R7 ;  /* 0x00007c0701007387 */ /* 0x000fe80000100800 */
[----:B------:R-:W-:Y:S01]  /*0fd0*/  STL [R1+0x78], R6 ;  /* 0x0000780601007387 */ /* 0x000fe20000100800 */
[----:B-1----:R-:W-:Y:S02]  /*0fe0*/  LOP3.LUT R3, R3, R0, R5, 0xf6, !PT ;  /* 0x0000000003037212 */ /* 0x002fe400078ef605 */
[----:B------:R-:W-:Y:S02]  /*0ff0*/  SHF.R.S32.HI R0, RZ, 0x1f, R218 ;  /* 0x0000001fff007819 */ /* 0x000fe400000114da */
[----:B------:R-:W-:-:S03]  /*1000*/  SHF.R.S32.HI R5, RZ, 0x1f, R217 ;  /* 0x0000001fff057819 */ /* 0x000fc600000114d9 */
[----:B------:R0:W-:Y:S04]  /*1010*/  STL [R1+0x74], R0 ;  /* 0x0000740001007387 */ /* 0x0001e80000100800 */
[----:B------:R1:W-:Y:S01]  /*1020*/  STL [R1+0x70], R5 ;  /* 0x0000700501007387 */ /* 0x0003e20000100800 */
[----:B0-----:R-:W-:-:S05]  /*1030*/  IMAD R0, R3, 0x2, R22 ;  /* 0x0000000203007824 */ /* 0x001fca00078e0216 */
[----:B------:R1:W-:Y:S04]  /*1040*/  STL [R1+0xa0], R0 ;  /* 0x0000a00001007387 */ /* 0x0003e80000100800 */
[----:B------:R1:W-:Y:S02]  /*1050*/  STL [R1+0xa4], R4 ;  /* 0x0000a40401007387 */ /* 0x0003e40000100800 */
.L_x_15179:
[----:B01----:R-:W0:Y:S02]  /*1060*/  LDC.64 R4, c[0x0][0xd88] ;  /* 0x00036200ff047b82 */ /* 0x003e240000000a00 */
        /* <DEDUP_REMOVED lines=8> */
[----:B------:R-:W-:Y:S01]  /*10f0*/  ISETP.NE.U32.AND P0, PT, RZ, UR6, PT ;  /* 0x00000006ff007c0c */ /* 0x000fe2000bf05070 */
[----:B------:R-:W-:Y:S01]  /*1100*/  IMAD.MOV.U32 R33, RZ, RZ, RZ ;  /* 0x000000ffff217224 */ /* 0x000fe200078e00ff */
[----:B------:R-:W-:-:S02]  /*1110*/  ISETP.NE.AND.EX P1, PT, RZ, UR5, PT, P1 ;  /* 0x00000005ff007c0c */ /* 0x000fc4000bf25310 */
[----:B------:R-:W-:Y:S02]  /*1120*/  ISETP.NE.AND.EX P0, PT, RZ, UR7, PT, P0 ;  /* 0x00000007ff007c0c */ /* 0x000fe4000bf05300 */
[----:B--2---:R-:W-:Y:S01]  /*1130*/  SHF.R.S32.HI R0, RZ, 0x1f, R10 ;  /* 0x0000001fff007819 */ /* 0x004fe2000001140a */
[----:B------:R-:W-:-:S08]  /*1140*/  IMAD.SHL.U32 R34, R10, 0x4, RZ ;  /* 0x000000040a227824 */ /* 0x000fd000078e00ff */
[C---:B------:R-:W-:Y:S01]  /*1150*/  @P1 LEA R6, P2, R10.reuse, UR4, 0x2 ;  /* 0x000000040a061c11 */ /* 0x040fe2000f8410ff */
[----:B------:R0:W-:Y:S01]  /*1160*/  STL [R1+0x90], R10 ;  /* 0x0000900a01007387 */ /* 0x0001e20000100800 */
[C-C-:B------:R-:W-:Y:S02]  /*1170*/  SHF.L.U64.HI R35, R10.reuse, 0x2, R0.reuse ;  /* 0x000000020a237819 */ /* 0x140fe40000010200 */
[----:B------:R-:W-:Y:S02]  /*1180*/  @P1 LEA.HI.X R7, R10, UR5, R0, 0x2, P2 ;  /* 0x000000050a071c11 */ /* 0x000fe400090f1400 */
[----:B------:R-:W-:Y:S01]  /*1190*/  ISETP.NE.U32.AND P2, PT, RZ, UR8, PT ;  /* 0x00000008ff007c0c */ /* 0x000fe2000bf45070 */
[----:B------:R-:W-:Y:S01]  /*11a0*/  ULDC UR4, c[0x0][0x288] ;  /* 0x0000a20000047ab9 */ /* 0x000fe20000000800 */
[----:B------:R-:W-:Y:S01]  /*11b0*/  IADD3 R8, P3, R34, UR6, RZ ;  /* 0x0000000622087c10 */ /* 0x000fe2000ff7e0ff */
[----:B------:R0:W5:Y:S01]  /*11c0*/  @P1 LDG.E R3, desc[UR42][R6.64] ;  /* 0x0000002a06031981 */ /* 0x000162000c1e1900 */
[----:B------:R-:W-:Y:S01]  /*11d0*/  ISETP.NE.AND.EX P2, PT, RZ, UR9, PT, P2 ;  /* 0x00000009ff007c0c */ /* 0x000fe2000bf45320 */
[----:B------:R-:W-:Y:S01]  /*11e0*/  IMAD.U32 R219, RZ, RZ, UR4 ;  /* 0x00000004ffdb7e24 */ /* 0x000fe2000f8e00ff */
[----:B------:R-:W-:Y:S01]  /*11f0*/  IADD3.X R9, R35, UR7, RZ, P3, !PT ;  /* 0x0000000723097c10 */ /* 0x000fe20009ffe4ff */
[----:B------:R-:W-:-:S04]  /*1200*/  ULDC.64 UR4, c[0x0][0x418] ;  /* 0x0001060000047ab9 */ /* 0x000fc80000000a00 */
[----:B------:R0:W5:Y:S06]  /*1210*/  @P0 LDG.E R33, desc[UR42][R8.64] ;  /* 0x0000002a08210981 */ /* 0x00016c000c1e1900 */
        /* <DEDUP_REMOVED lines=23> */
.L_x_15022:
        /* <DEDUP_REMOVED lines=9> */
.L_x_15023:
[----:B------:R-:W-:Y:S05]  /*1420*/  @!P0 BRA `(.L_x_15024) ;  /* 0x00000000000c8947 */ /* 0x000fea0003800000 */
[----:B------:R-:W2:Y:S04]  /*1430*/  LDG.E R5, desc[UR42][R8.64] ;  /* 0x0000002a08057981 */ /* 0x000ea8000c1e1900 */
[----:B------:R-:W2:Y:S02]  /*1440*/  LDG.E R32, desc[UR42][R8.64+0x4] ;  /* 0x0000042a08207981 */ /* 0x000ea4000c1e1900 */
[----:B--2---:R-:W-:-:S07]  /*1450*/  IMAD.IADD R32, R32, 0x1, -R5 ;  /* 0x0000000120207824 */ /* 0x004fce00078e0a05 */
.L_x_15024:
        /* <DEDUP_REMOVED lines=18> */
[----:B0-----:R-:W-:Y:S01]  /*1580*/  VIADD R4, R10, 0x7f ;  /* 0x0000007f0a047836 */ /* 0x001fe20000000000 */
[----:B------:R0:W-:Y:S07]  /*1590*/  STL [R1+0x6c], R10 ;  /* 0x00006c0a01007387 */ /* 0x0001ee0000100800 */
[----:B------:R-:W1:Y:S08]  /*15a0*/  @P1 LDC R11, c[0x0][0x44c] ;  /* 0x00011300ff0b1b82 */ /* 0x000e700000000800 */
[----:B------:R-:W4:Y:S01]  /*15b0*/  @P1 LDC R5, c[0x0][0x450] ;  /* 0x00011400ff051b82 */ /* 0x000f220000000800 */
[----:B--2---:R-:W-:-:S02]  /*15c0*/  @P0 IMAD.IADD R25, R9, 0x1, -R0 ;  /* 0x0000000109190824 */ /* 0x004fc400078e0a00 */
[----:B-1----:R-:W-:-:S04]  /*15d0*/  @P1 IMAD.HI.U32 R0, R4, R11, RZ ;  /* 0x0000000b04001227 */ /* 0x002fc800078e00ff */
[----:B---3--:R-:W-:Y:S01]  /*15e0*/  IMAD.IADD R6, R8, 0x1, R25 ;  /* 0x0000000108067824 */ /* 0x008fe200078e0219 */
[----:B----4-:R-:W-:-:S03]  /*15f0*/  @P1 SHF.R.U32.HI R4, RZ, R5, R0 ;  /* 0x00000005ff041219 */ /* 0x010fc60000011600 */
[C---:B------:R-:W-:Y:S01]  /*1600*/  VIADD R0, R6.reuse, 0x5f ;  /* 0x0000005f06007836 */ /* 0x040fe20000000000 */
[----:B------:R-:W-:Y:S01]  /*1610*/  IADD3 R31, R6, 0x60, -R219 ;  /* 0x00000060061f7810 */ /* 0x000fe20007ffe8db */
[----:B------:R0:W-:Y:S02]  /*1620*/  STL [R1+0x80], R6 ;  /* 0x0000800601007387 */ /* 0x0001e40000100800 */
[----:B------:R-:W-:-:S04]  /*1630*/  IMAD.HI R0, R0, 0x2aaaaaab, RZ ;  /* 0x2aaaaaab00007827 */ /* 0x000fc800078e02ff */
[----:B------:R-:W-:Y:S01]  /*1640*/  IMAD.IADD R4, R31, 0x1, R4 ;  /* 0x000000011f047824 */ /* 0x000fe200078e0204 */
[----:B------:R-:W-:-:S03]  /*1650*/  SHF.R.U32.HI R3, RZ, 0x1f, R0 ;  /* 0x0000001fff037819 */ /* 0x000fc60000011600 */
[----:B------:R-:W-:Y:S01]  /*1660*/  IMAD.HI R4, R4, 0x2aaaaaab, RZ ;  /* 0x2aaaaaab04047827 */ /* 0x000fe200078e02ff */
[----:B------:R-:W-:-:S04]  /*1670*/  LEA.HI.SX32 R172, R0, R3, 0x1c ;  /* 0x0000000300ac7211 */ /* 0x000fc800078fe2ff */
[----:B------:R-:W-:-:S04]  /*1680*/  SHF.R.U32.HI R5, RZ, 0x1f, R4 ;  /* 0x0000001fff057819 */ /* 0x000fc80000011604 */
[----:B------:R-:W-:Y:S01]  /*1690*/  LEA.HI.SX32 R5, R4, R5, 0x1c ;  /* 0x0000000504057211 */ /* 0x000fe200078fe2ff */
[----:B------:R-:W-:-:S03]  /*16a0*/  IMAD.MOV R4, RZ, RZ, -R8 ;  /* 0x000000ffff047224 */ /* 0x000fc600078e0a08 */
[----:B------:R-:W-:Y:S02]  /*16b0*/  VIMNMX R5, R172, R5, PT ;  /* 0x00000005ac057248 */ /* 0x000fe40003fe0100 */
[----:B------:R-:W-:-:S03]  /*16c0*/  VIMNMX R4, RZ, R4, !PT ;  /* 0x00000004ff047248 */ /* 0x000fc60007fe0100 */
        /* <DEDUP_REMOVED lines=33> */
.L_x_15027:
[----:B------:R-:W-:Y:S05]  /*18e0*/  BSYNC B6 ;  /* 0x0000000000067941 */ /* 0x000fea0003800000 */
.L_x_15026:
        /* <DEDUP_REMOVED lines=20> */
.L_x_15029:
[----:B------:R-:W-:Y:S05]  /*1a30*/  BSYNC B6 ;  /* 0x0000000000067941 */ /* 0x000fea0003800000 */
.L_x_15028:
[----:B------:R-:W2:Y:S01]  /*1a40*/  LDL R36, [R1+0x9c] ;  /* 0x00009c0001247983 */ /* 0x000ea20000100800 */
[----:B------:R-:W-:Y:S01]  /*1a50*/  ULDC.64 UR4, c[0x0][0xaf0] ;  /* 0x0002bc0000047ab9 */ /* 0x000fe20000000a00 */
[----:B------:R-:W0:Y:S01]  /*1a60*/  LDC.64 R54, c[0x0][0x408] ;  /* 0x00010200ff367b82 */ /* 0x000e220000000a00 */
[----:B------:R-:W-:-:S04]  /*1a70*/  ISETP.NE.U32.AND P0, PT, RZ, UR4, PT ;  /* 0x00000004ff007c0c */ /* 0x000fc8000bf05070 */
[----:B------:R-:W-:-:S03]  /*1a80*/  ISETP.NE.AND.EX P0, PT, RZ, UR5, PT, P0 ;  /* 0x00000005ff007c0c */ /* 0x000fc6000bf05300 */
[----:B------:R-:W1:Y:S10]  /*1a90*/  LDC.64 R48, c[0x0][0x3f8] ;  /* 0x0000fe00ff307b82 */ /* 0x000e740000000a00 */
[----:B------:R-:W-:Y:S01]  /*1aa0*/  @P0 IADD3 R4, P1, R34, UR4, RZ ;  /* 0x0000000422040c10 */ /* 0x000fe2000ff3e0ff */
[----:B------:R-:W-:-:S03]  /*1ab0*/  ULDC UR4, c[0x0][0x320] ;  /* 0x0000c80000047ab9 */ /* 0x000fc60000000800 */
[----:B------:R-:W-:Y:S02]  /*1ac0*/  @P0 IADD3.X R5, R35, UR5, RZ, P1, !PT ;  /* 0x0000000523050c10 */ /* 0x000fe40008ffe4ff */
[----:B------:R-:W-:Y:S02]  /*1ad0*/  ISETP.GE.AND P1, PT, R2, UR4, PT ;  /* 0x0000000402007c0c */ /* 0x000fe4000bf26270 */
[----:B------:R-:W-:Y:S01]  /*1ae0*/  SHF.R.S32.HI R9, RZ, 0x1f, R206 ;  /* 0x0000001fff097819 */ /* 0x000fe200000114ce */
[----:B------:R3:W4:Y:S01]  /*1af0*/  @P0 LDG.E R24, desc[UR42][R4.64] ;  /* 0x0000002a04180981 */ /* 0x000722000c1e1900 */
[----:B------:R-:W-:Y:S01]  /*1b00*/  SEL R3, RZ, 0xffffffff, P1 ;  /* 0xffffffffff037807 */ /* 0x000fe20000800000 */
[----:B------:R-:W0:Y:S01]  /*1b10*/  LDC R35, c[0x0][0x3f4] ;  /* 0x0000fd00ff237b82 */ /* 0x000e220000000800 */
[----:B------:R-:W-:Y:S02]  /*1b20*/  ISETP.GE.AND P0, PT, R16, UR4, PT ;  /* 0x0000000410007c0c */ /* 0x000fe4000bf06270 */
[----:B------:R-:W-:Y:S01]  /*1b30*/  SHF.R.S32.HI R205, RZ, 0x1f, R204 ;  /* 0x0000001fffcd7819 */ /* 0x000fe200000114cc */
[----:B------:R-:W-:Y:S01]  /*1b40*/  IMAD.SHL.U32 R3, R3, 0x2, RZ ;  /* 0x0000000203037824 */ /* 0x000fe200078e00ff */
[----:B------:R-:W-:Y:S01]  /*1b50*/  SEL R0, RZ, 0x1, P0 ;  /* 0x00000001ff007807 */ /* 0x000fe20000000000 */
[----:B------:R-:W0:Y:S01]  /*1b60*/  S2R R38, SR_TID.X ;  /* 0x0000000000267919 */ /* 0x000e220000002100 */
[----:B------:R-:W-:Y:S01]  /*1b70*/  ISETP.GE.AND P0, PT, R210, UR4, PT ;  /* 0x00000004d2007c0c */ /* 0x000fe2000bf06270 */
[----:B-1----:R-:W-:Y:S01]  /*1b80*/  IMAD.WIDE.U32 R10, R206, R48, R16 ;  /* 0x00000030ce0a7225 */ /* 0x002fe200078e0010 */
[----:B------:R-:W-:-:S02]  /*1b90*/  ISETP.GE.AND P1, PT, R209, UR4, PT ;  /* 0x00000004d1007c0c */ /* 0x000fc4000bf26270 */
[----:B------:R-:W-:Y:S01]  /*1ba0*/  LOP3.LUT R0, R3, 0x2, R0, 0xe2, !PT ;  /* 0x0000000203007812 */ /* 0x000fe200078ee200 */
[----:B------:R-:W1:Y:S01]  /*1bb0*/  S2R R37, SR_TID.X ;  /* 0x0000000000257919 */ /* 0x000e620000002100 */
[----:B------:R-:W-:Y:S01]  /*1bc0*/  SEL R3, RZ, 0x4, P0 ;  /* 0x00000004ff037807 */ /* 0x000fe20000000000 */
[----:B------:R-:W-:Y:S01]  /*1bd0*/  IMAD.MOV.U32 R63, RZ, RZ, 0x20 ;  /* 0x00000020ff3f7424 */ /* 0x000fe200078e00ff */
[----:B---3--:R-:W-:Y:S01]  /*1be0*/  SEL R4, RZ, 0x8, P1 ;  /* 0x00000008ff047807 */ /* 0x008fe20000800000 */
[----:B------:R-:W-:Y:S01]  /*1bf0*/  IMAD R65, R49, 0x60, RZ ;  /* 0x0000006031417824 */ /* 0x000fe200078e02ff */
[----:B------:R-:W-:Y:S01]  /*1c00*/  ISETP.GE.AND P0, PT, R216, UR4, PT ;  /* 0x00000004d8007c0c */ /* 0x000fe2000bf06270 */
[----:B0-----:R-:W-:Y:S01]  /*1c10*/  IMAD.SHL.U32 R57, R54, 0x40, RZ ;  /* 0x0000004036397824 */ /* 0x001fe200078e00ff */
[----:B------:R-:W-:Y:S02]  /*1c20*/  ISETP.GE.AND P1, PT, R213, UR4, PT ;  /* 0x00000004d5007c0c */ /* 0x000fe4000bf26270 */
[----:B------:R-:W-:-:S02]  /*1c30*/  LOP3.LUT R0, R4, R0, R3, 0xfe, !PT ;  /* 0x0000000004007212 */ /* 0x000fc400078efe03 */
[----:B------:R-:W-:Y:S02]  /*1c40*/  SEL R3, RZ, 0x10, P0 ;  /* 0x00000010ff037807 */ /* 0x000fe40000000000 */
[----:B------:R-:W-:Y:S02]  /*1c50*/  SEL R4, RZ, 0x20, P1 ;  /* 0x00000020ff047807 */ /* 0x000fe40000800000 */
[----:B------:R-:W-:Y:S02]  /*1c60*/  ISETP.GE.AND P0, PT, R218, UR4, PT ;  /* 0x00000004da007c0c */ /* 0x000fe4000bf06270 */
[----:B------:R-:W-:Y:S02]  /*1c70*/  ISETP.GE.AND P1, PT, R217, UR4, PT ;  /* 0x00000004d9007c0c */ /* 0x000fe4000bf26270 */
[----:B------:R-:W-:Y:S01]  /*1c80*/  LOP3.LUT R3, R4, R0, R3, 0xfe, !PT ;  /* 0x0000000004037212 */ /* 0x000fe200078efe03 */
[-C--:B------:R-:W-:Y:S01]  /*1c90*/  IMAD R0, R9, R48.reuse, RZ ;  /* 0x0000003009007224 */ /* 0x080fe200078e02ff */
[----:B------:R-:W-:Y:S01]  /*1ca0*/  SEL R6, RZ, 0x40, P0 ;  /* 0x00000040ff067807 */ /* 0x000fe20000000000 */
[----:B------:R-:W-:Y:S01]  /*1cb0*/  IMAD.WIDE.U32 R4, R206, R48, R204 ;  /* 0x00000030ce047225 */ /* 0x000fe200078e00cc */
[----:B------:R-:W-:-:S02]  /*1cc0*/  SEL R7, RZ, 0x7fff80, P1 ;  /* 0x007fff80ff077807 */ /* 0x000fc40000800000 */
[----:B------:R-:W-:Y:S01]  /*1cd0*/  ISETP.GE.AND P0, PT, R16, R35, PT ;  /* 0x000000231000720c */ /* 0x000fe20003f06270 */
[----:B------:R-:W-:Y:S01]  /*1ce0*/  VIADD R38, R38, 0xffffff80 ;  /* 0xffffff8026267836 */ /* 0x000fe20000000000 */
[----:B------:R-:W-:Y:S01]  /*1cf0*/  LOP3.LUT R3, R7, R3, R6, 0xfe, !PT ;  /* 0x0000000307037212 */ /* 0x000fe200078efe06 */
[-C--:B------:R-:W-:Y:S01]  /*1d00*/  IMAD R6, R9, R54.reuse, RZ ;  /* 0x0000003609067224 */ /* 0x080fe200078e02ff */
[----:B------:R-:W-:Y:S01]  /*1d10*/  SEL R13, R35, RZ, P0 ;  /* 0x000000ff230d7207 */ /* 0x000fe20000000000 */
[----:B------:R-:W-:Y:S01]  /*1d20*/  IMAD.WIDE.U32 R8, R206, R54, R204 ;  /* 0x00000036ce087225 */ /* 0x000fe200078e00cc */
[----:B------:R-:W-:-:S03]  /*1d30*/  SHF.L.U64.HI R56, R54, 0x6, R55 ;  /* 0x0000000636387819 */ /* 0x000fc60000010237 */
[C---:B------:R-:W-:Y:S01]  /*1d40*/  IMAD R53, R206.reuse, R55, R6 ;  /* 0x00000037ce357224 */ /* 0x040fe200078e0206 */
[----:B-1----:R-:W-:Y:S01]  /*1d50*/  SHF.R.U32.HI R37, RZ, 0x7, R37 ;  /* 0x00000007ff257819 */ /* 0x002fe20000011625 */
[----:B------:R-:W-:Y:S02]  /*1d60*/  IMAD R15, R206, R49, R0 ;  /* 0x00000031ce0f7224 */ /* 0x000fe400078e0200 */
[----:B------:R-:W-:Y:S01]  /*1d70*/  IMAD.IADD R9, R9, 0x1, R53 ;  /* 0x0000000109097824 */ /* 0x000fe200078e0235 */
[----:B------:R-:W-:Y:S01]  /*1d80*/  ISETP.NE.AND P6, PT, R37, 0x1, PT ;  /* 0x000000012500780c */ /* 0x000fe20003fc5270 */
[----:B------:R-:W-:Y:S02]  /*1d90*/  IMAD.IADD R11, R15, 0x1, R11 ;  /* 0x000000010f0b7824 */ /* 0x000fe400078e020b */
[----:B-----5:R-:W-:Y:S02]  /*1da0*/  IMAD.WIDE.U32 R50, R26, R54, R8 ;  /* 0x000000361a327225 */ /* 0x020fe400078e0008 */
[----:B------:R-:W3:Y:S02]  /*1db0*/  LDL R8, [R1+0x84] ;  /* 0x0000840001087983 */ /* 0x000ee40000100800 */
[----:B------:R-:W-:-:S02]  /*1dc0*/  IMAD.IADD R13, R16, 0x1, R13 ;  /* 0x00000001100d7824 */ /* 0x000fc400078e020d */
[----:B------:R-:W-:-:S03]  /*1dd0*/  IMAD.WIDE.U32 R20, R26, R48, R10 ;  /* 0x000000301a147225 */ /* 0x000fc600078e000a */
[----:B------:R-:W-:Y:S01]  /*1de0*/  SHF.R.S32.HI R12, RZ, 0x1f, R13 ;  /* 0x0000001fff0c7819 */ /* 0x000fe2000001140d */
[----:B------:R-:W-:Y:S01]  /*1df0*/  VIADD R61, R37, 0x8 ;  /* 0x00000008253d7836 */ /* 0x000fe20000000000 */
[----:B------:R-:W-:Y:S05]  /*1e00*/  @!P6 WARPSYNC.ALL ;  /* 0x000000000000e948 */ /* 0x000fea0003800000 */
[----:B------:R-:W-:Y:S01]  /*1e10*/  VIADD R37, R206, 0x40 ;  /* 0x00000040ce257836 */ /* 0x000fe20000000000 */
[----:B------:R-:W-:Y:S01]  /*1e20*/  LEA.HI R13, R12, R13, RZ, 0x3 ;  /* 0x0000000d0c0d7211 */ /* 0x000fe200078f18ff */
[----:B------:R-:W-:Y:S01]  /*1e30*/  VIADD R10, R206, 0x40 ;  /* 0x00000040ce0a7836 */ /* 0x000fe20000000000 */
[----:B------:R-:W-:Y:S01]  /*1e40*/  PRMT R85, R3, 0x8880, RZ ;  /* 0x0000888003557816 */ /* 0x000fe200000000ff */
[----:B------:R-:W-:Y:S01]  /*1e50*/  IMAD.SHL.U32 R37, R37, 0x40, RZ ;  /* 0x0000004025257824 */ /* 0x000fe200078e00ff */
[----:B------:R-:W-:Y:S01]  /*1e60*/  ULDC UR4, c[0x0][0x2f4] ;  /* 0x0000bd0000047ab9 */ /* 0x000fe20000000800 */
[----:B------:R-:W-:-:S02]  /*1e70*/  IMAD.SHL.U32 R10, R10, 0x40, RZ ;  /* 0x000000400a0a7824 */ /* 0x000fc400078e00ff */
[----:B------:R-:W-:Y:S01]  /*1e80*/  IMAD.IADD R7, R5, 0x1, R15 ;  /* 0x0000000105077824 */ /* 0x000fe200078e020f */
[----:B------:R-:W-:Y:S01]  /*1e90*/  SHF.R.S32.HI R15, RZ, 0x1f, R26 ;  /* 0x0000001fff0f7819 */ /* 0x000fe2000001141a */
[----:B------:R-:W-:Y:S02]  /*1ea0*/  IMAD.MOV.U32 R6, RZ, RZ, R4 ;  /* 0x000000ffff067224 */ /* 0x000fe400078e0004 */
[----:B------:R-:W-:Y:S01]  /*1eb0*/  IMAD.WIDE.U32 R4, R206, R54, R16 ;  /* 0x00000036ce047225 */ /* 0x000fe200078e0010 */
[----:B------:R-:W-:Y:S02]  /*1ec0*/  LOP3.LUT R37, R37, 0x1c0, RZ, 0xc0, !PT ;  /* 0x000001c025257812 */ /* 0x000fe400078ec0ff */
[----:B------:R-:W-:Y:S01]  /*1ed0*/  LOP3.LUT R10, R10, 0x1c0, RZ, 0xc0, !PT ;  /* 0x000001c00a0a7812 */ /* 0x000fe200078ec0ff */
[----:B------:R-:W-:Y:S01]  /*1ee0*/  IMAD.IADD R53, R53, 0x1, R5 ;  /* 0x0000000135357824 */ /* 0x000fe200078e0205 */
[----:B------:R-:W-:Y:S01]  /*1ef0*/  SHF.R.S32.HI R73, RZ, 0x3, R13 ;  /* 0x00000003ff497819 */ /* 0x000fe2000001140d */
[----:B------:R-:W-:Y:S01]  /*1f00*/  IMAD R5, R15, R48, RZ ;  /* 0x000000300f057224 */ /* 0x000fe200078e02ff */
[----:B------:R-:W-:Y:S01]  /*1f10*/  LOP3.LUT R74, R13, 0xfffffff8, RZ, 0xc0, !PT ;  /* 0xfffffff80d4a7812 */ /* 0x000fe200078ec0ff */
[----:B------:R-:W-:Y:S01]  /*1f20*/  IMAD.MOV.U32 R52, RZ, RZ, R4 ;  /* 0x000000ffff347224 */ /* 0x000fe200078e0004 */
[----:B------:R-:W-:Y:S01]  /*1f30*/  SHF.R.U32.HI R10, RZ, 0x3, R10 ;  /* 0x00000003ff0a7819 */ /* 0x000fe2000001160a */
[----:B------:R-:W-:Y:S01]  /*1f40*/  IMAD R15, R15, R54, RZ ;  /* 0x000000360f0f7224 */ /* 0x000fe200078e02ff */
[----:B------:R-:W-:Y:S01]  /*1f50*/  SHF.L.U64.HI R4, R48, 0x6, R49 ;  /* 0x0000000630047819 */ /* 0x000fe20000010231 */
[----:B------:R-:W-:Y:S01]  /*1f60*/  IMAD.IADD R0, R33, 0x1, R32 ;  /* 0x0000000121007824 */ /* 0x000fe200078e0220 */
[----:B------:R-:W-:Y:S01]  /*1f70*/  PRMT R85, R85, 0x7710, RZ ;  /* 0x0000771055557816 */ /* 0x000fe200000000ff */
[----:B------:R-:W-:Y:S01]  /*1f80*/  IMAD R33, R26, R49, R5 ;  /* 0x000000311a217224 */ /* 0x000fe200078e0205 */
[----:B------:R-:W-:Y:S01]  /*1f90*/  ISETP.GE.AND P2, PT, R2, UR4, PT ;  /* 0x0000000402007c0c */ /* 0x000fe2000bf46270 */
[----:B------:R-:W-:-:S02]  /*1fa0*/  IMAD.SHL.U32 R5, R48, 0x40, RZ ;  /* 0x0000004030057824 */ /* 0x000fc400078e00ff */
[----:B------:R-:W-:-:S04]  /*1fb0*/  IMAD.WIDE.U32 R6, R26, R48, R6 ;  /* 0x000000301a067225 */ /* 0x000fc800078e0006 */
[----:B------:R-:W-:Y:S02]  /*1fc0*/  IMAD R11, R55, 0x60, RZ ;  /* 0x00000060370b7824 */ /* 0x000fe400078e02ff */
[C---:B------:R-:W-:Y:S02]  /*1fd0*/  IMAD R15, R26.reuse, R55, R15 ;  /* 0x000000371a0f7224 */ /* 0x040fe400078e020f */
        /* <DEDUP_REMOVED lines=17> */
[----:B------:R-:W-:Y:S01]  /*20f0*/  IMAD.IADD R71, R51, 0x1, R15 ;  /* 0x0000000133477824 */ /* 0x000fe200078e020f */
[----:B------:R-:W-:Y:S01]  /*2100*/  LOP3.LUT R85, R85, 0x40, RZ, 0xc0, !PT ;  /* 0x0000004055557812 */ /* 0x000fe200078ec0ff */
[----:B------:R-:W-:-:S02]  /*2110*/  IMAD.IADD R72, R15, 0x1, R53 ;  /* 0x000000010f487824 */ /* 0x000fc400078e0235 */
[C---:B--2---:R-:W-:Y:S01]  /*2120*/  IMAD.SHL.U32 R58, R36.reuse, 0x40, RZ ;  /* 0x00000040243a7824 */ /* 0x044fe200078e00ff */
[----:B------:R-:W-:Y:S01]  /*2130*/  @!P6 BAR.SYNC.DEFER_BLOCKING 0x9, 0x100 ;  /* 0x024400000000eb1d */ /* 0x000fe20000010000 */
[----:B------:R-:W-:Y:S02]  /*2140*/  LOP3.LUT P1, RZ, R36, 0x4, RZ, 0xc0, !PT ;  /* 0x0000000424ff7812 */ /* 0x000fe4000782c0ff */
[----:B------:R-:W-:Y:S02]  /*2150*/  SHF.R.S32.HI R36, RZ, 0x1f, R38 ;  /* 0x0000001fff247819 */ /* 0x000fe40000011426 */
[----:B------:R-:W-:Y:S02]  /*2160*/  LOP3.LUT R58, R58, 0x1c0, RZ, 0xc0, !PT ;  /* 0x000001c03a3a7812 */ /* 0x000fe400078ec0ff */
[----:B------:R-:W-:-:S04]  /*2170*/  LEA.HI R36, R36, R38, RZ, 0x2 ;  /* 0x0000002624247211 */ /* 0x000fc800078f10ff */
[----:B------:R-:W-:-:S05]  /*2180*/  LOP3.LUT R36, R36, 0xfffffffc, RZ, 0xc0, !PT ;  /* 0xfffffffc24247812 */ /* 0x000fca00078ec0ff */
[----:B------:R-:W-:Y:S02]  /*2190*/  IMAD.IADD R36, R38, 0x1, -R36 ;  /* 0x0000000126247824 */ /* 0x000fe400078e0a24 */
[----:B------:R-:W0:Y:S02]  /*21a0*/  S2R R38, SR_TID.X ;  /* 0x0000000000267919 */ /* 0x000e240000002100 */
[----:B------:R-:W-:Y:S01]  /*21b0*/  IMAD R62, R36, 0x40, R206 ;  /* 0x00000040243e7824 */ /* 0x000fe200078e02ce */
        /* <DEDUP_REMOVED lines=16> */
[----:B----4-:R-:W-:Y:S01]  /*22c0*/  SHF.R.S32.HI R75, RZ, 0x1f, R24 ;  /* 0x0000001fff4b7819 */ /* 0x010fe20000011418 */
[----:B---3--:R-:W-:-:S10]  /*22d0*/  IMAD.IADD R78, R8, 0x1, R13 ;  /* 0x00000001084e7824 */ /* 0x008fd400078e020d */
.L_x_15083:
        /* <DEDUP_REMOVED lines=24> */
[----:B-----5:R0:W5:Y:S01]  /*2460*/  @!P2 LDG.E R96, desc[UR42][R10.64] ;  /* 0x0000002a0a60a981 */ /* 0x020162000c1e1900 */
        /* <DEDUP_REMOVED lines=74> */
.L_x_15034:
[----:B------:R-:W-:Y:S05]  /*2910*/  BSYNC B1 ;  /* 0x0000000000017941 */ /* 0x000fea0003800000 */
.L_x_15033:
        /* <DEDUP_REMOVED lines=29> */
.L_x_15036:
[----:B------:R-:W-:Y:S05]  /*2af0*/  BSYNC B1 ;  /* 0x0000000000017941 */ /* 0x000fea0003800000 */
.L_x_15035:
[----:B0-----:R-:W-:Y:S01]  /*2b00*/  IMAD.MOV.U32 R8, RZ, RZ, R92 ;  /* 0x000000ffff087224 */ /* 0x001fe200078e005c */
        /* <DEDUP_REMOVED lines=33> */
.L_x_15037:
[----:B------:R-:W-:Y:S01]  /*2d20*/  IMAD R86, R19, 0x8, R22 ;  /* 0x0000000813567824 */ /* 0x000fe200078e0216 */
[----:B------:R-:W-:Y:S01]  /*2d30*/  SHF.L.U32 R101, R211, 0x1f, RZ ;  /* 0x0000001fd3657819 */ /* 0x000fe200000006ff */
[----:B------:R-:W-:Y:S03]  /*2d40*/  BSSY B1, `(.L_x_15038) ;  /* 0x0000003000017945 */ /* 0x000fe60003800000 */
[----:B------:R-:W0:Y:S02]  /*2d50*/  SYNCS.PHASECHK.TRANS64.TRYWAIT P5, [R86+URZ+0x32490], R101 ;  /* 0x03249065560075a7 */ /* 0x000e2400080a017f */
[----:B0-----:R-:W-:Y:S05]  /*2d60*/  @!P5 BRA `(.L_x_15039) ;  /* 0x000001a40074d947 */ /* 0x001fea0003800000 */
.L_x_15306:
[----:B------:R-:W-:Y:S05]  /*2d70*/  BSYNC B1 ;  /* 0x0000000000017941 */ /* 0x000fea0003800000 */
.L_x_15038:
[----:B------:R-:W-:-:S03]  /*2d80*/  UMOV UR4, 0xffffffff ;  /* 0xffffffff00047882 */ /* 0x000fc60000000000 */
[----:B------:R-:W-:Y:S05]  /*2d90*/  BRA.DIV UR4, `(.L_x_15040) ;  /* 0x000001a6047c7947 */ /* 0x000fea000b800000 */
[----:B------:R1:W2:Y:S04]  /*2da0*/  SHFL.IDX PT, R33, R90, RZ, 0x1c1f ;  /* 0x001c1fff5a217589 */ /* 0x0002a800000e0000 */
[----:B------:R1:W3:Y:S02]  /*2db0*/  SHFL.IDX PT, R14, R89, RZ, 0x1c1f ;  /* 0x001c1fff590e7589 */ /* 0x0002e400000e0000 */
.L_x_15310:
        /* <DEDUP_REMOVED lines=13> */
[----:B------:R-:W-:Y:S01]  /*2e90*/  SHF.R.U32.HI R111, RZ, 0x10, R47 ;  /* 0x00000010ff6f7819 */ /* 0x000fe2000001162f */
[----:B------:R-:W-:Y:S01]  /*2ea0*/  IMAD.U32 R47, R11, 0x10000, RZ ;  /* 0x000100000b2f7824 */ /* 0x000fe200078e00ff */
        /* <DEDUP_REMOVED lines=41> */
.L_x_15046:
[----:B------:R-:W-:Y:S05]  /*3140*/  BSYNC B3 ;  /* 0x0000000000037941 */ /* 0x000fea0003800000 */
.L_x_15045:
[----:B0-----:R4:W-:Y:S02]  /*3150*/  ST.E.128 desc[UR42][R12.64], R8 ;  /* 0x000000080c007985 */ /* 0x0019e4000c101d2a */
.L_x_15044:
[----:B------:R-:W-:Y:S05]  /*3160*/  BSYNC B2 ;  /* 0x0000000000027941 */ /* 0x000fea0003800000 */
.L_x_15043:
        /* <DEDUP_REMOVED lines=54> */
.L_x_15048:
[----:B------:R-:W-:Y:S05]  /*34d0*/  BSYNC B2 ;  /* 0x0000000000027941 */ /* 0x000fea0003800000 */
.L_x_15047:
[----:B0-----:R0:W-:Y:S02]  /*34e0*/  ST.E.128 desc[UR42][R14.64], R8 ;  /* 0x000000080e007985 */ /* 0x0011e4000c101d2a */
.L_x_15042:
[----:B------:R-:W-:Y:S05]  /*34f0*/  BSYNC B1 ;  /* 0x0000000000017941 */ /* 0x000fea0003800000 */
.L_x_15041:
[----:B------:R-:W-:-:S03]  /*3500*/  UMOV UR4, 0xffffffff ;  /* 0xffffffff00047882 */ /* 0x000fc60000000000 */
[----:B------:R-:W-:Y:S05]  /*3510*/  BRA.DIV UR4, `(.L_x_15049) ;  /* 0x0000019e04e47947 */ /* 0x000fea000b800000 */
[----:B--2---:R2:W1:Y:S04]  /*3520*/  SHFL.IDX PT, R33, R90, 0x1, 0x1c1f ;  /* 0x003c1f005a217f89 */ /* 0x00446800000e0000 */
[----:B0--3--:R2:W0:Y:S02]  /*3530*/  SHFL.IDX PT, R14, R89, 0x1, 0x1c1f ;  /* 0x003c1f00590e7f89 */ /* 0x00942400000e0000 */
.L_x_15314:
[----:B------:R-:W-:Y:S05]  /*3540*/  @P4 BRA `(.L_x_15050) ;  /* 0x00000020002c4947 */ /* 0x000fea0003800000 */
[----:B------:R-:W-:Y:S04]  /*3550*/  BSSY B1, `(.L_x_15051) ;  /* 0x0000038000017945 */ /* 0x000fe80003800000 */
[----:B------:R-:W-:Y:S05]  /*3560*/  @P1 BRA `(.L_x_15052) ;  /* 0x0000000000d81947 */ /* 0x000fea0003800000 */
[----:B----4-:R3:W4:Y:S01]  /*3570*/  LDS.128 R8, [R100+0x2000] ;  /* 0x0020000064087984 */ /* 0x0107220000000c00 */
[C---:B0-----:R-:W-:Y:S01]  /*3580*/  LEA R12, P2, R16.reuse, R14, 0x1 ;  /* 0x0000000e100c7211 */ /* 0x041fe200078408ff */
[----:B------:R-:W-:Y:S03]  /*3590*/  BSSY B2, `(.L_x_15053) ;  /* 0x0000032000027945 */ /* 0x000fe60003800000 */
[----:B-1----:R-:W-:Y:S02]  /*35a0*/  LEA.HI.X R13, R16, R33, R17, 0x1, P2 ;  /* 0x00000021100d7211 */ /* 0x002fe400010f0c11 */
[----:B------:R-:W-:-:S13]  /*35b0*/  ISETP.GE.AND P2, PT, R204, R95, PT ;  /* 0x0000005fcc00720c */ /* 0x000fda0003f46270 */
[----:B---3--:R-:W-:Y:S05]  /*35c0*/  @P2 BRA `(.L_x_15054) ;  /* 0x0000000000b82947 */ /* 0x008fea0003800000 */
[----:B------:R-:W-:Y:S01]  /*35d0*/  SHF.R.U64 R45, R38, 0x10, R39 ;  /* 0x00000010262d7819 */ /* 0x000fe20000001227 */
[----:B----4-:R-:W-:Y:S01]  /*35e0*/  IMAD.U32 R15, R10, 0x10000, RZ ;  /* 0x000100000a0f7824 */ /* 0x010fe200078e00ff */
        /* <DEDUP_REMOVED lines=9> */
[----:B--2---:R-:W-:Y:S01]  /*3680*/  IMAD.U32 R89, R47, 0x10000, RZ ;  /* 0x000100002f597824 */ /* 0x004fe200078e00ff */
        /* <DEDUP_REMOVED lines=10> */
[CC--:B------:R-:W-:Y:S01]  /*3730*/  FMUL.FTZ R90, R38.reuse, R89.reuse ;  /* 0x00000059265a7220 */ /* 0x0c0fe20000410000 */
        /* <DEDUP_REMOVED lines=23> */
.L_x_15054:
[----:B------:R-:W-:Y:S05]  /*38b0*/  BSYNC B2 ;  /* 0x0000000000027941 */ /* 0x000fea0003800000 */
.L_x_15053:
[----:B----4-:R3:W-:Y:S02]  /*38c0*/  ST.E.128 desc[UR42][R12.64], R8 ;  /* 0x000000080c007985 */ /* 0x0107e4000c101d2a */
.L_x_15052:
[----:B------:R-:W-:Y:S05]  /*38d0*/  BSYNC B1 ;  /* 0x0000000000017941 */ /* 0x000fea0003800000 */
.L_x_15051:
[----:B------:R-:W-:-:S13]  /*38e0*/  ISETP.NE.AND P2, PT, R87, RZ, PT ;  /* 0x000000ff5700720c */ /* 0x000fda0003f45270 */
[----:B------:R-:W-:Y:S05]  /*38f0*/  @P2 BRA `(.L_x_15050) ;  /* 0x0000001c00402947 */ /* 0x000fea0003800000 */
[----:B---34-:R3:W4:Y:S01]  /*3900*/  LDS.128 R8, [R94+0x2000] ;  /* 0x002000005e087984 */ /* 0x0187220000000c00 */
[C---:B0-----:R-:W-:Y:S01]  /*3910*/  LEA R14, P2, R2.reuse, R14, 0x1 ;  /* 0x0000000e020e7211 */ /* 0x041fe200078408ff */
[----:B------:R-:W-:Y:S03]  /*3920*/  BSSY B1, `(.L_x_15055) ;  /* 0x0000032000017945 */ /* 0x000fe60003800000 */
[----:B-1----:R-:W-:Y:S02]  /*3930*/  LEA.HI.X R15, R2, R33, R208, 0x1, P2 ;  /* 0x00000021020f7211 */ /* 0x002fe400010f0cd0 */
[----:B------:R-:W-:-:S13]  /*3940*/  ISETP.GE.AND P2, PT, R212, R95, PT ;  /* 0x0000005fd400720c */ /* 0x000fda0003f46270 */
[----:B---3--:R-:W-:Y:S05]  /*3950*/  @P2 BRA `(.L_x_15056) ;  /* 0x0000000000b82947 */ /* 0x008fea0003800000 */
        /* <DEDUP_REMOVED lines=46> */
.L_x_15056:
[----:B------:R-:W-:Y:S05]  /*3c40*/  BSYNC B1 ;  /* 0x0000000000017941 */ /* 0x000fea0003800000 */
.L_x_15055:
[----:B----4-:R0:W-:Y:S01]  /*3c50*/  ST.E.128 desc[UR42][R14.64], R8 ;  /* 0x000000080e007985 */ /* 0x0101e2000c101d2a */
[----:B------:R-:W-:Y:S05]  /*3c60*/  BRA `(.L_x_15050) ;  /* 0x0000001800647947 */ /* 0x000fea0003800000 */
.L_x_15032:
[----:B------:R-:W-:Y:S01]  /*3c70*/  VIADD R12, R206, 0x40 ;  /* 0x00000040ce0c7836 */ /* 0x000fe20000000000 */
[----:B------:R-:W-:-:S04]  /*3c80*/  CS2R R34, SRZ ;  /* 0x0000000000227805 */ /* 0x000fc8000001ff00 */
        /* <DEDUP_REMOVED lines=10> */
[----:B------:R-:W-:Y:S01]  /*3d30*/  @!P3 IMAD.X R9, R33, 0x1, R70, P4 ;  /* 0x000000012109b824 */ /* 0x000fe200020e0646 */
[----:B------:R-:W-:Y:S01]  /*3d40*/  CS2R R32, SRZ ;  /* 0x0000000000207805 */ /* 0x000fe2000001ff00 */
[----:B------:R-:W1:Y:S01]  /*3d50*/  @!P3 LDC.64 R12, c[0x0][0x400] ;  /* 0x00010000ff0cbb82 */ /* 0x000e620000000a00 */
[----:B0-----:R-:W-:-:S04]  /*3d60*/  @!P3 LEA R14, P4, R10, R14, 0x1 ;  /* 0x0000000e0a0eb211 */ /* 0x001fc800078808ff */
[----:B------:R-:W-:Y:S02]  /*3d70*/  @!P3 LEA.HI.X R15, R10, R15, R9, 0x1, P4 ;  /* 0x0000000f0a0fb211 */ /* 0x000fe400020f0c09 */
[----:B------:R-:W-:Y:S01]  /*3d80*/  @!P3 IADD3 R8, P4, R52, R8, RZ ;  /* 0x000000083408b210 */ /* 0x000fe20007f9e0ff */
[----:B------:R-:W0:Y:S01]  /*3d90*/  @!P2 LDC.64 R10, c[0x0][0x3e8] ;  /* 0x0000fa00ff0aab82 */ /* 0x000e220000000a00 */
[----:B------:R-:W-:Y:S02]  /*3da0*/  CS2R R38, SRZ ;  /* 0x0000000000267805 */ /* 0x000fe4000001ff00 */
[----:B------:R-:W-:Y:S01]  /*3db0*/  CS2R R36, SRZ ;  /* 0x0000000000247805 */ /* 0x000fe2000001ff00 */
[----:B------:R-:W2:Y:S01]  /*3dc0*/  @!P3 LDG.E.128 R32, desc[UR42][R14.64] ;  /* 0x0000002a0e20b981 */ /* 0x000ea2000c1e1d00 */
[----:B------:R-:W-:Y:S01]  /*3dd0*/  @!P3 IMAD.X R9, R101, 0x1, R72, P4 ;  /* 0x000000016509b824 */ /* 0x000fe200020e0648 */
[----:B-1----:R-:W-:-:S04]  /*3de0*/  @!P3 LEA R12, P4, R8, R12, 0x1 ;  /* 0x0000000c080cb211 */ /* 0x002fc800078808ff */
[----:B------:R-:W-:Y:S02]  /*3df0*/  @!P3 LEA.HI.X R13, R8, R13, R9, 0x1, P4 ;  /* 0x0000000d080db211 */ /* 0x000fe400020f0c09 */
[----:B------:R-:W1:Y:S03]  /*3e00*/  @!P2 LDC.64 R8, c[0x0][0x400] ;  /* 0x00010000ff08ab82 */ /* 0x000e660000000a00 */
[----:B------:R2:W3:Y:S01]  /*3e10*/  @!P3 LDG.E.128 R36, desc[UR42][R12.64] ;  /* 0x0000002a0c24b981 */ /* 0x0004e2000c1e1d00 */
[----:B------:R-:W-:Y:S02]  /*3e20*/  CS2R R42, SRZ ;  /* 0x00000000002a7805 */ /* 0x000fe4000001ff00 */
[----:B0-----:R-:W-:-:S04]  /*3e30*/  @!P2 LEA R10, P3, R40, R10, 0x1 ;  /* 0x0000000a280aa211 */ /* 0x001fc800078608ff */
[----:B------:R-:W-:Y:S02]  /*3e40*/  @!P2 LEA.HI.X R11, R40, R11, R41, 0x1, P3 ;  /* 0x0000000b280ba211 */ /* 0x000fe400018f0c29 */
[----:B------:R-:W-:Y:S02]  /*3e50*/  CS2R R40, SRZ ;  /* 0x0000000000287805 */ /* 0x000fe4000001ff00 */
[----:B------:R-:W-:Y:S02]  /*3e60*/  CS2R R46, SRZ ;  /* 0x00000000002e7805 */ /* 0x000fe4000001ff00 */
[C---:B-1----:R-:W-:Y:S02]  /*3e70*/  @!P2 LEA R8, P3, R44.reuse, R8, 0x1 ;  /* 0x000000082c08a211 */ /* 0x042fe400078608ff */
[----:B------:R3:W4:Y:S02]  /*3e80*/  @!P2 LDG.E.128 R40, desc[UR42][R10.64] ;  /* 0x0000002a0a28a981 */ /* 0x000724000c1e1d00 */
[----:B------:R-:W-:-:S02]  /*3e90*/  @!P2 LEA.HI.X R9, R44, R9, R45, 0x1, P3 ;  /* 0x000000092c09a211 */ /* 0x000fc400018f0c2d */
[----:B------:R-:W-:-:S06]  /*3ea0*/  CS2R R44, SRZ ;  /* 0x00000000002c7805 */ /* 0x000fcc000001ff00 */
[----:B------:R0:W5:Y:S01]  /*3eb0*/  @!P2 LDG.E.128 R44, desc[UR42][R8.64] ;  /* 0x0000002a082ca981 */ /* 0x000162000c1e1d00 */
[----:B------:R-:W-:-:S06]  /*3ec0*/  UISETP.NE.AND UP0, UPT, UR44, 0x3, UPT ;  /* 0x000000032c00788c */ /* 0x000fcc000bf05270 */
[----:B------:R-:W-:Y:S02]  /*3ed0*/  PLOP3.LUT P3, PT, PT, PT, UP0, 0x80, 0x0 ;  /* 0x000000000000781c */ /* 0x000fe40003f6f008 */
[----:B------:R-:W-:Y:S01]  /*3ee0*/  ISETP.GE.AND P2, PT, R16, R95, PT ;  /* 0x0000005f1000720c */ /* 0x000fe20003f46270 */
[----:B--2---:R-:W-:Y:S02]  /*3ef0*/  IMAD.MOV.U32 R12, RZ, RZ, R34 ;  /* 0x000000ffff0c7224 */ /* 0x004fe400078e0022 */
[----:B------:R-:W-:Y:S02]  /*3f00*/  IMAD.MOV.U32 R15, RZ, RZ, R33 ;  /* 0x000000ffff0f7224 */ /* 0x000fe400078e0021 */
[----:B---3--:R-:W-:Y:S02]  /*3f10*/  IMAD.MOV.U32 R10, RZ, RZ, R38 ;  /* 0x000000ffff0a7224 */ /* 0x008fe400078e0026 */
[----:B0-----:R-:W-:Y:S02]  /*3f20*/  IMAD.MOV.U32 R8, RZ, RZ, R39 ;  /* 0x000000ffff087224 */ /* 0x001fe400078e0027 */
[----:B------:R-:W-:-:S02]  /*3f30*/  IMAD.MOV.U32 R9, RZ, RZ, R36 ;  /* 0x000000ffff097224 */ /* 0x000fc400078e0024 */
[----:B------:R-:W-:Y:S01]  /*3f40*/  IMAD.MOV.U32 R11, RZ, RZ, R37 ;  /* 0x000000ffff0b7224 */ /* 0x000fe200078e0025 */
[----:B------:R-:W-:Y:S02]  /*3f50*/  PRMT R106, R106, 0x5410, R10 ;  /* 0x000054106a6a7816 */ /* 0x000fe4000000000a */
[----:B------:R-:W-:Y:S02]  /*3f60*/  PRMT R124, R8, 0x7610, R124 ;  /* 0x00007610087c7816 */ /* 0x000fe4000000007c */
[----:B------:R-:W-:Y:S02]  /*3f70*/  PRMT R108, R108, 0x5410, R9 ;  /* 0x000054106c6c7816 */ /* 0x000fe40000000009 */
[----:B------:R-:W-:Y:S02]  /*3f80*/  PRMT R121, R11, 0x7610, R121 ;  /* 0x000076100b797816 */ /* 0x000fe40000000079 */
[----:B------:R-:W-:Y:S01]  /*3f90*/  PRMT R100, R100, 0x5410, R12 ;  /* 0x0000541064647816 */ /* 0x000fe2000000000c */
[----:B------:R-:W-:-:S02]  /*3fa0*/  IMAD.MOV.U32 R13, RZ, RZ, R35 ;  /* 0x000000ffff0d7224 */ /* 0x000fc400078e0023 */
[----:B----4-:R-:W-:Y:S02]  /*3fb0*/  IMAD.MOV.U32 R8, RZ, RZ, R42 ;  /* 0x000000ffff087224 */ /* 0x010fe400078e002a */
[----:B------:R-:W-:Y:S02]  /*3fc0*/  IMAD.MOV.U32 R9, RZ, RZ, R43 ;  /* 0x000000ffff097224 */ /* 0x000fe400078e002b */
        /* <DEDUP_REMOVED lines=16> */
[----:B------:R-:W-:Y:S02]  /*40d0*/  PRMT R112, R10, 0x7610, R112 ;  /* 0x000076100a707816 */ /* 0x000fe40000000070 */
[----:B------:R-:W-:Y:S01]  /*40e0*/  PRMT R108, R11, 0x7610, R108 ;  /* 0x000076100b6c7816 */ /* 0x000fe2000000006c */
[----:B------:R-:W-:Y:S06]  /*40f0*/  @!P3 BRA `(.L_x_15057) ;  /* 0x000000000004b947 */ /* 0x000fec0003800000 */
[----:B------:R-:W-:Y:S01]  /*4100*/  BPT.TRAP 0x1 ;  /* 0x000000040000795c */ /* 0x000fe20000300000 */
.L_x_15057:
[----:B------:R-:W-:Y:S01]  /*4110*/  IMAD R86, R19, 0x8, R22 ;  /* 0x0000000813567824 */ /* 0x000fe200078e0216 */
[----:B------:R-:W-:Y:S01]  /*4120*/  SHF.L.U32 R101, R211, 0x1f, RZ ;  /* 0x0000001fd3657819 */ /* 0x000fe200000006ff */
[----:B------:R-:W0:Y:S01]  /*4130*/  LDC R103, c[0x0][0x2f4] ;  /* 0x0000bd00ff677b82 */ /* 0x000e220000000800 */
[----:B------:R-:W-:Y:S02]  /*4140*/  BSSY B1, `(.L_x_15058) ;  /* 0x0000003000017945 */ /* 0x000fe40003800000 */
[----:B------:R-:W1:Y:S02]  /*4150*/  SYNCS.PHASECHK.TRANS64.TRYWAIT P4, [R86+URZ+0x32490], R101 ;  /* 0x03249065560075a7 */ /* 0x000e64000808017f */
[----:B-1----:R-:W-:Y:S05]  /*4160*/  @!P4 BRA `(.L_x_15059) ;  /* 0x000001940018c947 */ /* 0x002fea0003800000 */
.L_x_15315:
[----:B------:R-:W-:Y:S05]  /*4170*/  BSYNC B1 ;  /* 0x0000000000017941 */ /* 0x000fea0003800000 */
.L_x_15058:
[----:B------:R-:W-:Y:S01]  /*4180*/  UMOV UR4, 0xffffffff ;  /* 0xffffffff00047882 */ /* 0x000fe20000000000 */
[----:B0-----:R-:W-:Y:S02]  /*4190*/  IMAD.IADD R105, R103, 0x1, -R64 ;  /* 0x0000000167697824 */ /* 0x001fe400078e0a40 */
[----:B------:R-:W-:Y:S05]  /*41a0*/  BRA.DIV UR4, `(.L_x_15060) ;  /* 0x00000196041c7947 */ /* 0x000fea000b800000 */
[----:B------:R0:W2:Y:S04]  /*41b0*/  SHFL.IDX PT, R9, R90, RZ, 0x1c1f ;  /* 0x001c1fff5a097589 */ /* 0x0000a800000e0000 */
[----:B------:R0:W3:Y:S02]  /*41c0*/  SHFL.IDX PT, R14, R89, RZ, 0x1c1f ;  /* 0x001c1fff590e7589 */ /* 0x0000e400000e0000 */
.L_x_15319:
[----:B------:R-:W-:Y:S01]  /*41d0*/  ISETP.GE.OR P4, PT, R206, R99, P1 ;  /* 0x00000063ce00720c */ /* 0x000fe20000f86670 */
[----:B------:R-:W-:-:S12]  /*41e0*/  BSSY B1, `(.L_x_15061) ;  /* 0x000007a000017945 */ /* 0x000fd80003800000 */
[----:B------:R-:W-:Y:S05]  /*41f0*/  @P4 BRA `(.L_x_15062) ;  /* 0x0000000400e04947 */ /* 0x000fea0003800000 */
[----:B------:R-:W4:Y:S01]  /*4200*/  S2R R12, SR_TID.X ;  /* 0x00000000000c7919 */ /* 0x000f220000002100 */
[----:B------:R-:W-:Y:S01]  /*4210*/  SEL R8, R64, R105, !P0 ;  /* 0x0000006940087207 */ /* 0x000fe20004000000 */
[----:B---3--:R-:W-:Y:S01]  /*4220*/  IMAD.MOV.U32 R94, RZ, RZ, R14 ;  /* 0x000000ffff5e7224 */ /* 0x008fe200078e000e */
[C---:B------:R-:W-:Y:S01]  /*4230*/  LEA R92, P4, R74.reuse, R14, 0x1 ;  /* 0x0000000e4a5c7211 */ /* 0x040fe200078808ff */
[----:B--2---:R-:W-:Y:S01]  /*4240*/  IMAD.MOV.U32 R95, RZ, RZ, R9 ;  /* 0x000000ffff5f7224 */ /* 0x004fe200078e0009 */
[----:B------:R-:W-:Y:S01]  /*4250*/  SHF.R.S32.HI R11, RZ, 0x1f, R8 ;  /* 0x0000001fff0b7819 */ /* 0x000fe20000011408 */
[----:B------:R-:W-:Y:S01]  /*4260*/  BSSY B2, `(.L_x_15063) ;  /* 0x000006d000027945 */ /* 0x000fe20003800000 */
[----:B------:R-:W-:Y:S02]  /*4270*/  LEA.HI.X R93, R74, R9, R76, 0x1, P4 ;  /* 0x000000094a5d7211 */ /* 0x000fe400020f0c4c */
[----:B------:R-:W-:-:S04]  /*4280*/  LEA.HI R8, R11, R8, RZ, 0x4 ;  /* 0x000000080b087211 */ /* 0x000fc800078f20ff */
[----:B------:R-:W-:-:S05]  /*4290*/  LEA.HI.SX32 R8, R8, R73, 0x1c ;  /* 0x0000004908087211 */ /* 0x000fca00078fe2ff */
[----:B------:R-:W-:-:S05]  /*42a0*/  IMAD.SHL.U32 R107, R8, 0x8, RZ ;  /* 0x00000008086b7824 */ /* 0x000fca00078e00ff */
[----:B------:R-:W-:-:S04]  /*42b0*/  LOP3.LUT R11, R58, 0x38, R107, 0xf8, !PT ;  /* 0x000000383a0b7812 */ /* 0x000fc800078ef86b */
[----:B------:R-:W-:Y:S01]  /*42c0*/  LOP3.LUT R11, R11, R60, RZ, 0x3c, !PT ;  /* 0x0000003c0b0b7212 */ /* 0x000fe200078e3cff */
[----:B----4-:R-:W-:-:S05]  /*42d0*/  VIADD R12, R12, 0xffffff80 ;  /* 0xffffff800c0c7836 */ /* 0x010fca0000000000 */
[----:B------:R-:W-:-:S04]  /*42e0*/  SHF.R.S32.HI R10, RZ, 0x1f, R12 ;  /* 0x0000001fff0a7819 */ /* 0x000fc8000001140c */
[----:B------:R-:W-:-:S04]  /*42f0*/  LEA.HI R10, R10, R12, RZ, 0x5 ;  /* 0x0000000c0a0a7211 */ /* 0x000fc800078f28ff */
[----:B------:R-:W-:-:S05]  /*4300*/  SHF.R.S32.HI R10, RZ, 0x5, R10 ;  /* 0x00000005ff0a7819 */ /* 0x000fca000001140a */
        /* <DEDUP_REMOVED lines=10> */
[----:B------:R-:W-:Y:S02]  /*43b0*/  SHF.R.U32.HI R117, RZ, 0x10, R35 ;  /* 0x00000010ff757819 */ /* 0x000fe40000011623 */
[----:B------:R-:W-:Y:S02]  /*43c0*/  PRMT R114, R104, 0x5432, R114 ;  /* 0x0000543268727816 */ /* 0x000fe40000000072 */
[----:B------:R-:W-:Y:S02]  /*43d0*/  PRMT R119, R121, 0x5410, R119 ;  /* 0x0000541079777816 */ /* 0x000fe40000000077 */
[----:B------:R-:W-:Y:S01]  /*43e0*/  SHF.R.U64 R113, R32, 0x10, R33 ;  /* 0x0000001020717819 */ /* 0x000fe20000001221 */
[----:B--2---:R-:W-:Y:S01]  /*43f0*/  IMAD.U32 R32, R9, 0x10000, RZ ;  /* 0x0001000009207824 */ /* 0x004fe200078e00ff */
[----:B------:R-:W-:Y:S01]  /*4400*/  SHF.R.U64 R118, R36, 0x10, R37 ;  /* 0x0000001024767819 */ /* 0x000fe20000001225 */
[----:B---3--:R-:W-:Y:S01]  /*4410*/  IMAD.U32 R36, R13, 0x10000, RZ ;  /* 0x000100000d247824 */ /* 0x008fe200078e00ff */
[----:B------:R-:W-:Y:S01]  /*4420*/  PRMT R117, R115, 0x5410, R117 ;  /* 0x0000541073757816 */ /* 0x000fe20000000075 */
[----:B------:R-:W-:Y:S01]  /*4430*/  IMAD.U32 R121, R119, 0x10000, RZ ;  /* 0x0001000077797824 */ /* 0x000fe200078e00ff */
[----:B------:R-:W-:Y:S01]  /*4440*/  SHF.R.U32.HI R123, RZ, 0x10, R39 ;  /* 0x00000010ff7b7819 */ /* 0x000fe20000011627 */
[----:B------:R-:W-:Y:S01]  /*4450*/  IMAD.U32 R115, R114, 0x10000, RZ ;  /* 0x0001000072737824 */ /* 0x000fe200078e00ff */
[----:B------:R-:W-:Y:S01]  /*4460*/  PRMT R113, R120, 0x5410, R113 ;  /* 0x0000541078717816 */ /* 0x000fe20000000071 */
[C---:B------:R-:W-:Y:S01]  /*4470*/  FMUL.FTZ R125, R36.reuse, R121 ;  /* 0x00000079247d7220 */ /* 0x040fe20000410000 */
[----:B------:R-:W-:Y:S01]  /*4480*/  LOP3.LUT R37, R13, 0xffff0000, RZ, 0xc0, !PT ;  /* 0xffff00000d257812 */ /* 0x000fe200078ec0ff */
[-C--:B------:R-:W-:Y:S01]  /*4490*/  FMUL.FTZ R127, R36, R115.reuse ;  /* 0x00000073247f7220 */ /* 0x080fe20000410000 */
[----:B------:R-:W-:Y:S01]  /*44a0*/  PRMT R123, R124, 0x5410, R123 ;  /* 0x000054107c7b7816 */ /* 0x000fe2000000007b */
[C---:B------:R-:W-:Y:S01]  /*44b0*/  FFMA.FTZ R125, R32.reuse, R115, -R125 ;  /* 0x00000073207d7223 */ /* 0x040fe2000001087d */
[----:B------:R-:W-:Y:S01]  /*44c0*/  LOP3.LUT R120, R119, 0xffff0000, RZ, 0xc0, !PT ;  /* 0xffff000077787812 */ /* 0x000fe200078ec0ff */
[----:B------:R-:W-:Y:S01]  /*44d0*/  FFMA.FTZ R127, R32, R121, R127 ;  /* 0x00000079207f7223 */ /* 0x000fe2000001007f */
[----:B------:R-:W-:Y:S01]  /*44e0*/  LOP3.LUT R114, R114, 0xffff0000, RZ, 0xc0, !PT ;  /* 0xffff000072727812 */ /* 0x000fe200078ec0ff */
[----:B------:R-:W-:Y:S01]  /*44f0*/  IMAD.U32 R119, R123, 0x10000, RZ ;  /* 0x000100007b777824 */ /* 0x000fe200078e00ff */
[----:B------:R-:W-:Y:S01]  /*4500*/  SHF.R.U64 R122, R38, 0x10, R39 ;  /* 0x00000010267a7819 */ /* 0x000fe20000001227 */
[----:B------:R-:W-:Y:S01]  /*4510*/  IMAD.U32 R38, R15, 0x10000, RZ ;  /* 0x000100000f267824 */ /* 0x000fe200078e00ff */
[----:B------:R-:W-:Y:S01]  /*4520*/  LOP3.LUT R33, R9, 0xffff0000, RZ, 0xc0, !PT ;  /* 0xffff000009217812 */ /* 0x000fe200078ec0ff */
[C---:B------:R-:W-:Y:S01]  /*4530*/  FMUL.FTZ R36, R37.reuse, R120 ;  /* 0x0000007825247220 */ /* 0x040fe20000410000 */
[-C--:B------:R-:W-:Y:S01]  /*4540*/  FMUL.FTZ R32, R37, R114.reuse ;  /* 0x0000007225207220 */ /* 0x080fe20000410000 */
[----:B------:R-:W-:Y:S01]  /*4550*/  IMAD.U32 R115, R117, 0x10000, RZ ;  /* 0x0001000075737824 */ /* 0x000fe200078e00ff */
[----:B------:R-:W-:Y:S01]  /*4560*/  SHF.R.U64 R116, R34, 0x10, R35 ;  /* 0x0000001022747819 */ /* 0x000fe20000001223 */
[C---:B------:R-:W-:Y:S01]  /*4570*/  IMAD.U32 R34, R12.reuse, 0x10000, RZ ;  /* 0x000100000c227824 */ /* 0x040fe200078e00ff */
[----:B------:R-:W-:Y:S01]  /*4580*/  LOP3.LUT R35, R12, 0xffff0000, RZ, 0xc0, !PT ;  /* 0xffff00000c237812 */ /* 0x000fe200078ec0ff */
[C---:B------:R-:W-:Y:S01]  /*4590*/  FFMA.FTZ R114, R33.reuse, R114, -R36 ;  /* 0x0000007221727223 */ /* 0x040fe20000010824 */
[----:B------:R-:W-:Y:S01]  /*45a0*/  PRMT R118, R108, 0x5432, R118 ;  /* 0x000054326c767816 */ /* 0x000fe20000000076 */
[C---:B------:R-:W-:Y:S01]  /*45b0*/  FMUL.FTZ R37, R38.reuse, R119 ;  /* 0x0000007726257220 */ /* 0x040fe20000410000 */
[----:B------:R-:W-:Y:S01]  /*45c0*/  FFMA.FTZ R120, R33, R120, R32 ;  /* 0x0000007821787223 */ /* 0x000fe20000010020 */
[----:B------:R-:W-:Y:S01]  /*45d0*/  IMAD.U32 R12, R11, 0x10000, RZ ;  /* 0x000100000b0c7824 */ /* 0x000fe200078e00ff */
[----:B------:R-:W-:Y:S01]  /*45e0*/  LOP3.LUT R39, R15, 0xffff0000, RZ, 0xc0, !PT ;  /* 0xffff00000f277812 */ /* 0x000fe200078ec0ff */
[----:B------:R-:W-:Y:S01]  /*45f0*/  FMUL.FTZ R38, R38, R115 ;  /* 0x0000007326267220 */ /* 0x000fe20000410000 */
[----:B------:R-:W-:Y:S01]  /*4600*/  LOP3.LUT R36, R123, 0xffff0000, RZ, 0xc0, !PT ;  /* 0xffff00007b247812 */ /* 0x000fe200078ec0ff */
[----:B------:R-:W-:Y:S01]  /*4610*/  IMAD.U32 R33, R118, 0x10000, RZ ;  /* 0x0001000076217824 */ /* 0x000fe200078e00ff */
[----:B------:R-:W-:Y:S01]  /*4620*/  LOP3.LUT R32, R117, 0xffff0000, RZ, 0xc0, !PT ;  /* 0xffff000075207812 */ /* 0x000fe200078ec0ff */
[----:B------:R-:W-:Y:S01]  /*4630*/  FFMA.FTZ R119, R12, R119, R38 ;  /* 0x000000770c777223 */ /* 0x000fe20000010026 */
[----:B------:R-:W-:Y:S01]  /*4640*/  LOP3.LUT R13, R11, 0xffff0000, RZ, 0xc0, !PT ;  /* 0xffff00000b0d7812 */ /* 0x000fe200078ec0ff */
[C---:B------:R-:W-:Y:S01]  /*4650*/  FMUL.FTZ R38, R39.reuse, R36 ;  /* 0x0000002427267220 */ /* 0x040fe20000410000 */
[----:B------:R-:W-:Y:S01]  /*4660*/  LOP3.LUT R118, R118, 0xffff0000, RZ, 0xc0, !PT ;  /* 0xffff000076767812 */ /* 0x000fe200078ec0ff */
[-C--:B------:R-:W-:Y:S01]  /*4670*/  FMUL.FTZ R126, R39, R32.reuse ;  /* 0x00000020277e7220 */ /* 0x080fe20000410000 */
[----:B------:R-:W-:Y:S01]  /*4680*/  FFMA.FTZ R37, R12, R115, -R37 ;  /* 0x000000730c257223 */ /* 0x000fe20000010825 */
[C---:B------:R-:W-:Y:S01]  /*4690*/  IMAD.U32 R12, R113.reuse, 0x10000, RZ ;  /* 0x00010000710c7824 */ /* 0x040fe200078e00ff */
[----:B------:R-:W-:Y:S01]  /*46a0*/  LOP3.LUT R113, R113, 0xffff0000, RZ, 0xc0, !PT ;  /* 0xffff000071717812 */ /* 0x000fe200078ec0ff */
[C---:B------:R-:W-:Y:S01]  /*46b0*/  IMAD.U32 R9, R8.reuse, 0x10000, RZ ;  /* 0x0001000008097824 */ /* 0x040fe200078e00ff */
[----:B------:R-:W-:Y:S01]  /*46c0*/  LOP3.LUT R8, R8, 0xffff0000, RZ, 0xc0, !PT ;  /* 0xffff000008087812 */ /* 0x000fe200078ec0ff */
[C---:B------:R-:W-:Y:S01]  /*46d0*/  FFMA.FTZ R124, R13.reuse, R32, -R38 ;  /* 0x000000200d7c7223 */ /* 0x040fe20000010826 */
[----:B------:R-:W-:Y:S01]  /*46e0*/  FFMA.FTZ R126, R13, R36, R126 ;  /* 0x000000240d7e7223 */ /* 0x000fe2000001007e */
[C---:B------:R-:W-:Y:S01]  /*46f0*/  FMUL.FTZ R13, R35.reuse, R118 ;  /* 0x00000076230d7220 */ /* 0x040fe20000410000 */
[----:B------:R-:W-:Y:S01]  /*4700*/  PRMT R122, R106, 0x5432, R122 ;  /* 0x000054326a7a7816 */ /* 0x000fe2000000007a */
[C---:B------:R-:W-:Y:S01]  /*4710*/  FMUL.FTZ R32, R34.reuse, R33 ;  /* 0x0000002122207220 */ /* 0x040fe20000410000 */
[----:B------:R-:W-:Y:S01]  /*4720*/  FMUL.FTZ R38, R34, R12 ;  /* 0x0000000c22267220 */ /* 0x000fe20000410000 */
[----:B------:R-:W-:Y:S01]  /*4730*/  PRMT R116, R100, 0x5432, R116 ;  /* 0x0000543264747816 */ /* 0x000fe20000000074 */
[----:B------:R-:W-:Y:S01]  /*4740*/  FMUL.FTZ R35, R35, R113 ;  /* 0x0000007123237220 */ /* 0x000fe20000410000 */
[----:B------:R-:W-:-:S02]  /*4750*/  IMAD.U32 R15, R14, 0x10000, RZ ;  /* 0x000100000e0f7824 */ /* 0x000fc400078e00ff */
[----:B------:R-:W-:Y:S01]  /*4760*/  FFMA.FTZ R113, R8, R113, -R13 ;  /* 0x0000007108717223 */ /* 0x000fe2000001080d */
[----:B------:R-:W-:Y:S01]  /*4770*/  LOP3.LUT R14, R14, 0xffff0000, RZ, 0xc0, !PT ;  /* 0xffff00000e0e7812 */ /* 0x000fe200078ec0ff */
[C---:B------:R-:W-:Y:S01]  /*4780*/  FFMA.FTZ R34, R9.reuse, R12, -R32 ;  /* 0x0000000c09227223 */ /* 0x040fe20000010820 */
[----:B------:R-:W-:Y:S01]  /*4790*/  FFMA.FTZ R38, R9, R33, R38 ;  /* 0x0000002109267223 */ /* 0x000fe20000010026 */
[C---:B------:R-:W-:Y:S01]  /*47a0*/  LOP3.LUT R13, R122.reuse, 0xffff0000, RZ, 0xc0, !PT ;  /* 0xffff00007a0d7812 */ /* 0x040fe200078ec0ff */
[----:B------:R-:W-:Y:S01]  /*47b0*/  IMAD.U32 R32, R122, 0x10000, RZ ;  /* 0x000100007a207824 */ /* 0x000fe200078e00ff */
[C---:B------:R-:W-:Y:S01]  /*47c0*/  LOP3.LUT R9, R116.reuse, 0xffff0000, RZ, 0xc0, !PT ;  /* 0xffff000074097812 */ /* 0x040fe200078ec0ff */
[----:B------:R-:W-:Y:S02]  /*47d0*/  IMAD.U32 R12, R116, 0x10000, RZ ;  /* 0x00010000740c7824 */ /* 0x000fe400078e00ff */
[----:B------:R-:W-:Y:S01]  /*47e0*/  FFMA.FTZ R35, R8, R118, R35 ;  /* 0x0000007608237223 */ /* 0x000fe20000010023 */
[C---:B------:R-:W-:Y:S01]  /*47f0*/  IMAD.U32 R11, R10.reuse, 0x10000, RZ ;  /* 0x000100000a0b7824 */ /* 0x040fe200078e00ff */
        /* <DEDUP_REMOVED lines=19> */
.L_x_15064:
[----:B------:R-:W-:Y:S05]  /*4930*/  BSYNC B2 ;  /* 0x0000000000027941 */ /* 0x000fea0003800000 */
.L_x_15063:
[----:B------:R-:W-:Y:S01]  /*4940*/  ISETP.GE.AND P4, PT, R107, R103, PT ;  /* 0x000000676b00720c */ /* 0x000fe20003f86270 */
[----:B--2---:R4:W-:-:S12]  /*4950*/  ST.E.128 desc[UR42][R92.64], R8 ;  /* 0x000000085c007985 */ /* 0x0049d8000c101d2a */
[----:B------:R-:W-:-:S05]  /*4960*/  @!P4 IMAD.WIDE R94, R107, 0x2, R94 ;  /* 0x000000026b5ec825 */ /* 0x000fca00078e025e */
[----:B---3--:R4:W-:Y:S02]  /*4970*/  @!P4 ST.E.128 desc[UR42][R94.64], R12 ;  /* 0x0000000c5e00c985 */ /* 0x0089e4000c101d2a */
.L_x_15062:
[----:B------:R-:W-:Y:S05]  /*4980*/  BSYNC B1 ;  /* 0x0000000000017941 */ /* 0x000fea0003800000 */
.L_x_15061:
[----:B------:R-:W-:-:S03]  /*4990*/  UMOV UR4, 0xffffffff ;  /* 0xffffffff00047882 */ /* 0x000fc60000000000 */
[----:B------:R-:W-:Y:S05]  /*49a0*/  BRA.DIV UR4, `(.L_x_15065) ;  /* 0x0000018e04647947 */ /* 0x000fea000b800000 */
[----:B------:R0:W0:Y:S04]  /*49b0*/  SHFL.IDX PT, R33, R90, 0x1, 0x1c1f ;  /* 0x003c1f005a217f89 */ /* 0x00002800000e0000 */
[----:B------:R0:W0:Y:S02]  /*49c0*/  SHFL.IDX PT, R32, R89, 0x1, 0x1c1f ;  /* 0x003c1f0059207f89 */ /* 0x00002400000e0000 */
.L_x_15323:
[----:B----4-:R-:W-:-:S05]  /*49d0*/  VIADD R8, R206, 0x40 ;  /* 0x00000040ce087836 */ /* 0x010fca0000000000 */
[----:B------:R-:W-:-:S13]  /*49e0*/  ISETP.GE.OR P4, PT, R8, R99, P1 ;  /* 0x000000630800720c */ /* 0x000fda0000f86670 */
[----:B------:R-:W-:Y:S05]  /*49f0*/  @P4 BRA `(.L_x_15050) ;  /* 0x0000000c00004947 */ /* 0x000fea0003800000 */
[----:B--2---:R-:W2:Y:S01]  /*4a00*/  LDL R9, [R1+0x84] ;  /* 0x0000840001097983 */ /* 0x004ea20000100800 */
        /* <DEDUP_REMOVED lines=17> */
[----:B--2---:R-:W-:Y:S02]  /*4b20*/  IMAD.IADD R8, R9, 0x1, R8 ;  /* 0x0000000109087824 */ /* 0x004fe400078e0208 */
[C---:B------:R-:W-:Y:S02]  /*4b30*/  IMAD R9, R19.reuse, 0x1800, R78 ;  /* 0x0000180013097824 */ /* 0x040fe400078e024e */
[----:B------:R-:W-:Y:S02]  /*4b40*/  IMAD R11, R19, 0x1800, R8 ;  /* 0x00001800130b7824 */ /* 0x000fe400078e0208 */
[--C-:B------:R-:W-:Y:S02]  /*4b50*/  IMAD R9, R9, 0x2, R22.reuse ;  /* 0x0000000209097824 */ /* 0x100fe400078e0216 */
[----:B------:R-:W-:-:S04]  /*4b60*/  IMAD R12, R11, 0x2, R22 ;  /* 0x000000020b0c7824 */ /* 0x000fc800078e0216 */
[----:B------:R-:W0:Y:S04]  /*4b70*/  LDS.128 R8, [R9+0x1c400] ;  /* 0x01c4000009087984 */ /* 0x000e280000000c00 */
[----:B---3--:R-:W2:Y:S01]  /*4b80*/  LDS.128 R12, [R12+0x1c400] ;  /* 0x01c400000c0c7984 */ /* 0x008ea20000000c00 */
[----:B------:R-:W-:Y:S05]  /*4b90*/  @P2 BRA `(.L_x_15067) ;  /* 0x0000000400682947 */ /* 0x000fea0003800000 */
[----:B------:R-:W-:Y:S01]  /*4ba0*/  SHF.R.U32.HI R90, RZ, 0x10, R41 ;  /* 0x00000010ff5a7819 */ /* 0x000fe20000011629 */
[----:B0-----:R-:W-:Y:S01]  /*4bb0*/  IMAD.U32 R37, R9, 0x10000, RZ ;  /* 0x0001000009257824 */ /* 0x001fe200078e00ff */
[----:B------:R-:W-:Y:S01]  /*4bc0*/  SHF.R.U32.HI R89, RZ, 0x10, R45 ;  /* 0x00000010ff597819 */ /* 0x000fe2000001162d */
[----:B--2---:R-:W-:Y:S01]  /*4bd0*/  IMAD.U32 R39, R12, 0x10000, RZ ;  /* 0x000100000c277824 */ /* 0x004fe200078e00ff */
[----:B------:R-:W-:Y:S02]  /*4be0*/  PRMT R111, R111, 0x5410, R90 ;  /* 0x000054106f6f7816 */ /* 0x000fe4000000005a */
[----:B------:R-:W-:Y:S02]  /*4bf0*/  PRMT R108, R108, 0x5410, R89 ;  /* 0x000054106c6c7816 */ /* 0x000fe40000000059 */
[----:B------:R-:W-:Y:S02]  /*4c00*/  SHF.R.U64 R93, R44, 0x10, R45 ;  /* 0x000000102c5d7819 */ /* 0x000fe4000000122d */
[----:B------:R-:W-:Y:S01]  /*4c10*/  SHF.R.U64 R92, R40, 0x10, R41 ;  /* 0x00000010285c7819 */ /* 0x000fe20000001229 */
[----:B------:R-:W-:Y:S01]  /*4c20*/  IMAD.U32 R41, R13, 0x10000, RZ ;  /* 0x000100000d297824 */ /* 0x000fe200078e00ff */
[----:B------:R-:W-:Y:S01]  /*4c30*/  SHF.R.U64 R45, R46, 0x10, R47 ;  /* 0x000000102e2d7819 */ /* 0x000fe2000000122f */
[----:B------:R-:W-:Y:S01]  /*4c40*/  IMAD.U32 R90, R108, 0x10000, RZ ;  /* 0x000100006c5a7824 */ /* 0x000fe200078e00ff */
[----:B------:R-:W-:Y:S01]  /*4c50*/  SHF.R.U32.HI R95, RZ, 0x10, R43 ;  /* 0x00000010ff5f7819 */ /* 0x000fe2000001162b */
[----:B------:R-:W-:Y:S01]  /*4c60*/  IMAD.U32 R46, R111, 0x10000, RZ ;  /* 0x000100006f2e7824 */ /* 0x000fe200078e00ff */
[----:B------:R-:W-:-:S02]  /*4c70*/  SHF.R.U32.HI R47, RZ, 0x10, R47 ;  /* 0x00000010ff2f7819 */ /* 0x000fc4000001162f */
[----:B------:R-:W-:Y:S01]  /*4c80*/  PRMT R109, R109, 0x5410, R92 ;  /* 0x000054106d6d7816 */ /* 0x000fe2000000005c */
[C---:B------:R-:W-:Y:S01]  /*4c90*/  FMUL.FTZ R92, R41.reuse, R90 ;  /* 0x0000005a295c7220 */ /* 0x040fe20000410000 */
[----:B------:R-:W-:Y:S01]  /*4ca0*/  PRMT R100, R100, 0x5410, R95 ;  /* 0x0000541064647816 */ /* 0x000fe2000000005f */
[-C--:B------:R-:W-:Y:S01]  /*4cb0*/  FMUL.FTZ R94, R41, R46.reuse ;  /* 0x0000002e295e7220 */ /* 0x080fe20000410000 */
[----:B------:R-:W-:Y:S01]  /*4cc0*/  PRMT R106, R106, 0x5410, R47 ;  /* 0x000054106a6a7816 */ /* 0x000fe2000000002f */
[C---:B------:R-:W-:Y:S01]  /*4cd0*/  FFMA.FTZ R92, R37.reuse, R46, -R92 ;  /* 0x0000002e255c7223 */ /* 0x040fe2000001085c */
[----:B------:R-:W-:Y:S01]  /*4ce0*/  SHF.R.U64 R105, R42, 0x10, R43 ;  /* 0x000000102a697819 */ /* 0x000fe2000000122b */
[----:B------:R-:W-:Y:S01]  /*4cf0*/  FFMA.FTZ R94, R37, R90, R94 ;  /* 0x0000005a255e7223 */ /* 0x000fe2000001005e */
        /* <DEDUP_REMOVED lines=8> */
[C---:B------:R-:W-:Y:S01]  /*4d80*/  FMUL.FTZ R47, R42.reuse, R45 ;  /* 0x0000002d2a2f7220 */ /* 0x040fe20000410000 */
[----:B------:R-:W-:Y:S02]  /*4d90*/  IMAD.U32 R12, R11, 0x10000, RZ ;  /* 0x000100000b0c7824 */ /* 0x000fe400078e00ff */
[----:B------:R-:W-:Y:S01]  /*4da0*/  FMUL.FTZ R89, R42, R111 ;  /* 0x0000006f2a597220 */ /* 0x000fe20000410000 */
[----:B------:R-:W-:Y:S01]  /*4db0*/  LOP3.LUT R44, R15, 0xffff0000, RZ, 0xc0, !PT ;  /* 0xffff00000f2c7812 */ /* 0x000fe200078ec0ff */
[C---:B------:R-:W-:Y:S01]  /*4dc0*/  FMUL.FTZ R42, R43.reuse, R37 ;  /* 0x000000252b2a7220 */ /* 0x040fe20000410000 */
[----:B------:R-:W-:Y:S01]  /*4dd0*/  PRMT R112, R112, 0x5410, R93 ;  /* 0x0000541070707816 */ /* 0x000fe2000000005d */
[-C--:B------:R-:W-:Y:S01]  /*4de0*/  FMUL.FTZ R93, R43, R41.reuse ;  /* 0x000000292b5d7220 */ /* 0x080fe20000410000 */
[----:B------:R-:W-:Y:S01]  /*4df0*/  LOP3.LUT R106, R106, 0xffff0000, RZ, 0xc0, !PT ;  /* 0xffff00006a6a7812 */ /* 0x000fe200078ec0ff */
[C---:B------:R-:W-:Y:S01]  /*4e00*/  FFMA.FTZ R43, R12.reuse, R41, R42 ;  /* 0x000000290c2b7223 */ /* 0x040fe2000001002a */
[----:B------:R-:W-:Y:S01]  /*4e10*/  LOP3.LUT R38, R9, 0xffff0000, RZ, 0xc0, !PT ;  /* 0xffff000009267812 */ /* 0x000fe200078ec0ff */
[----:B------:R-:W-:Y:S01]  /*4e20*/  FFMA.FTZ R93, R12, R37, -R93 ;  /* 0x000000250c5d7223 */ /* 0x000fe2000001085d */
[----:B------:R-:W-:Y:S01]  /*4e30*/  LOP3.LUT R100, R100, 0xffff0000, RZ, 0xc0, !PT ;  /* 0xffff000064647812 */ /* 0x000fe200078ec0ff */
[----:B------:R-:W-:Y:S01]  /*4e40*/  FMUL.FTZ R42, R44, R106 ;  /* 0x0000006a2c2a7220 */ /* 0x000fe20000410000 */
[----:B------:R-:W-:Y:S01]  /*4e50*/  LOP3.LUT R13, R11, 0xffff0000, RZ, 0xc0, !PT ;  /* 0xffff00000b0d7812 */ /* 0x000fe200078ec0ff */
[C---:B------:R-:W-:Y:S01]  /*4e60*/  FFMA.FTZ R47, R38.reuse, R111, -R47 ;  /* 0x0000006f262f7223 */ /* 0x040fe2000001082f */
[----:B------:R-:W-:Y:S01]  /*4e70*/  FFMA.FTZ R89, R38, R45, R89 ;  /* 0x0000002d26597223 */ /* 0x000fe20000010059 */
[----:B------:R-:W-:Y:S01]  /*4e80*/  FMUL.FTZ R44, R44, R100 ;  /* 0x000000642c2c7220 */ /* 0x000fe20000410000 */
[C---:B------:R-:W-:Y:S01]  /*4e90*/  LOP3.LUT R37, R112.reuse, 0xffff0000, RZ, 0xc0, !PT ;  /* 0xffff000070257812 */ /* 0x040fe200078ec0ff */
[----:B------:R-:W-:-:S02]  /*4ea0*/  IMAD.U32 R38, R112, 0x10000, RZ ;  /* 0x0001000070267824 */ /* 0x000fc400078e00ff */
[----:B------:R-:W-:Y:S01]  /*4eb0*/  FFMA.FTZ R100, R13, R100, -R42 ;  /* 0x000000640d647223 */ /* 0x000fe2000001082a */
[C---:B------:R-:W-:Y:S01]  /*4ec0*/  IMAD.U32 R12, R109.reuse, 0x10000, RZ ;  /* 0x000100006d0c7824 */ /* 0x040fe200078e00ff */
[----:B------:R-:W-:Y:S01]  /*4ed0*/  LOP3.LUT R109, R109, 0xffff0000, RZ, 0xc0, !PT ;  /* 0xffff00006d6d7812 */ /* 0x000fe200078ec0ff */
[C---:B------:R-:W-:Y:S01]  /*4ee0*/  IMAD.U32 R9, R8.reuse, 0x10000, RZ ;  /* 0x0001000008097824 */ /* 0x040fe200078e00ff */
[----:B------:R-:W-:Y:S01]  /*4ef0*/  LOP3.LUT R8, R8, 0xffff0000, RZ, 0xc0, !PT ;  /* 0xffff000008087812 */ /* 0x000fe200078ec0ff */
[----:B------:R-:W-:Y:S01]  /*4f00*/  FFMA.FTZ R44, R13, R106, R44 ;  /* 0x0000006a0d2c7223 */ /* 0x000fe2000001002c */
[C---:B------:R-:W-:Y:S01]  /*4f10*/  FMUL.FTZ R42, R39.reuse, R38 ;  /* 0x00000026272a7220 */ /* 0x040fe20000410000 */
[----:B------:R-:W-:Y:S01]  /*4f20*/  FMUL.FTZ R13, R40, R37 ;  /* 0x00000025280d7220 */ /* 0x000fe20000410000 */
        /* <DEDUP_REMOVED lines=33> */
.L_x_15067:
[----:B------:R-:W-:Y:S05]  /*5140*/  BSYNC B1 ;  /* 0x0000000000017941 */ /* 0x000fea0003800000 */
.L_x_15066:
[----:B0-----:R0:W-:Y:S01]  /*5150*/  ST.E.128 desc[UR42][R34.64], R8 ;  /* 0x0000000822007985 */ /* 0x0011e2000c101d2a */
[----:B------:R-:W-:-:S13]  /*5160*/  ISETP.GE.AND P2, PT, R36, R103, PT ;  /* 0x000000672400720c */ /* 0x000fda0003f46270 */
[----:B------:R-:W-:Y:S05]  /*5170*/  @P2 BRA `(.L_x_15050) ;  /* 0x0000000400202947 */ /* 0x000fea0003800000 */
[----:B------:R-:W-:-:S05]  /*5180*/  IMAD.WIDE R36, R36, 0x2, R32 ;  /* 0x0000000224247825 */ /* 0x000fca00078e0220 */
[----:B--2---:R2:W-:Y:S01]  /*5190*/  ST.E.128 desc[UR42][R36.64], R12 ;  /* 0x0000000c24007985 */ /* 0x0045e2000c101d2a */
[----:B------:R-:W-:Y:S05]  /*51a0*/  BRA `(.L_x_15050) ;  /* 0x0000000400147947 */ /* 0x000fea0003800000 */
.L_x_15031:
[----:B------:R-:W-:-:S06]  /*51b0*/  UISETP.NE.AND UP0, UPT, UR44, 0x3, UPT ;  /* 0x000000032c00788c */ /* 0x000fcc000bf05270 */
[----:B------:R-:W-:-:S13]  /*51c0*/  PLOP3.LUT P3, PT, PT, PT, UP0, 0x80, 0x0 ;  /* 0x000000000000781c */ /* 0x000fda0003f6f008 */
[----:B------:R-:W-:Y:S05]  /*51d0*/  @!P3 BRA `(.L_x_15068) ;  /* 0x000000000004b947 */ /* 0x000fea0003800000 */
[----:B------:R-:W-:Y:S01]  /*51e0*/  BPT.TRAP 0x1 ;  /* 0x000000040000795c */ /* 0x000fe20000300000 */
.L_x_15068:
[----:B------:R-:W-:Y:S01]  /*51f0*/  IMAD R86, R19, 0x8, R22 ;  /* 0x0000000813567824 */ /* 0x000fe200078e0216 */
[----:B------:R-:W-:Y:S01]  /*5200*/  SHF.L.U32 R101, R211, 0x1f, RZ ;  /* 0x0000001fd3657819 */ /* 0x000fe200000006ff */
[----:B------:R-:W-:Y:S01]  /*5210*/  BSSY B1, `(.L_x_15069) ;  /* 0x0000004000017945 */ /* 0x000fe20003800000 */
[----:B------:R-:W-:Y:S02]  /*5220*/  SHF.R.S32.HI R97, RZ, 0x1f, R91 ;  /* 0x0000001fff617819 */ /* 0x000fe4000001145b */
[----:B------:R-:W0:Y:S02]  /*5230*/  SYNCS.PHASECHK.TRANS64.TRYWAIT P2, [R86+URZ+0x32490], R101 ;  /* 0x03249065560075a7 */ /* 0x000e24000804017f */
[----:B0-----:R-:W-:Y:S05]  /*5240*/  @!P2 BRA `(.L_x_15070) ;  /* 0x000001840088a947 */ /* 0x001fea0003800000 */
.L_x_15324:
[----:B------:R-:W-:Y:S05]  /*5250*/  BSYNC B1 ;  /* 0x0000000000017941 */ /* 0x000fea0003800000 */
.L_x_15069:
        /* <DEDUP_REMOVED lines=27> */
.L_x_15328:
        /* <DEDUP_REMOVED lines=13> */
.L_x_15073:
[----:B------:R-:W-:Y:S05]  /*54e0*/  BSYNC B1 ;  /* 0x0000000000017941 */ /* 0x000fea0003800000 */
.L_x_15072:
[----:B------:R-:W-:-:S03]  /*54f0*/  UMOV UR4, 0xffffffff ;  /* 0xffffffff00047882 */ /* 0x000fc60000000000 */
[----:B------:R-:W-:Y:S05]  /*5500*/  BRA.DIV UR4, `(.L_x_15074) ;  /* 0x0000018604347947 */ /* 0x000fea000b800000 */
[----:B--2-4-:R2:W4:Y:S04]  /*5510*/  SHFL.IDX PT, R9, R33, 0x1, 0x1c1f ;  /* 0x003c1f0021097f89 */ /* 0x01452800000e0000 */
[----:B---3--:R2:W3:Y:S02]  /*5520*/  SHFL.IDX PT, R14, R32, 0x1, 0x1c1f ;  /* 0x003c1f00200e7f89 */ /* 0x0084e400000e0000 */
.L_x_15332:
        /* <DEDUP_REMOVED lines=13> */
.L_x_15050:
[----:B------:R-:W-:Y:S05]  /*5600*/  BSYNC B0 ;  /* 0x0000000000007941 */ /* 0x000fea0003800000 */
.L_x_15030:
        /* <DEDUP_REMOVED lines=17> */
.L_x_15076:
[----:B------:R-:W-:Y:S05]  /*5720*/  BSYNC B0 ;  /* 0x0000000000007941 */ /* 0x000fea0003800000 */
.L_x_15075:
[----:B------:R-:W3:Y:S01]  /*5730*/  SYNCS.PHASECHK.TRANS64.TRYWAIT P3, [R86+URZ+0x324b0], R101 ;  /* 0x0324b065560075a7 */ /* 0x000ee2000806017f */
[----:B------:R-:W-:Y:S04]  /*5740*/  BSSY B0, `(.L_x_15077) ;  /* 0x0000002000007945 */ /* 0x000fe80003800000 */
[----:B---3--:R-:W-:Y:S05]  /*5750*/  @!P3 BRA `(.L_x_15078) ;  /* 0x0000018000e8b947 */ /* 0x008fea0003800000 */
.L_x_15333:
[----:B------:R-:W-:Y:S05]  /*5760*/  BSYNC B0 ;  /* 0x0000000000007941 */ /* 0x000fea0003800000 */
.L_x_15077:
[----:B-12---:R1:W5:Y:S01]  /*5770*/  LDL R90, [R1+0x7c] ;  /* 0x00007c00015a7983 */ /* 0x0063620000100800 */
[----:B------:R-:W-:-:S03]  /*5780*/  ULDC.64 UR4, c[0x0][0x328] ;  /* 0x0000ca0000047ab9 */ /* 0x000fc60000000a00 */
[----:B------:R1:W5:Y:S04]  /*5790*/  LDL R89, [R1+0x78] ;  /* 0x0000780001597983 */ /* 0x0003680000100800 */
[----:B------:R1:W5:Y:S04]  /*57a0*/  LDL R47, [R1+0x74] ;  /* 0x00007400012f7983 */ /* 0x0003680000100800 */
[----:B------:R1:W5:Y:S01]  /*57b0*/  LDL R46, [R1+0x70] ;  /* 0x00007000012e7983 */ /* 0x0003620000100800 */
[----:B------:R-:W-:Y:S01]  /*57c0*/  IMAD R10, R97, UR4, RZ ;  /* 0x00000004610a7c24 */ /* 0x000fe2000f8e02ff */
[----:B------:R-:W-:Y:S01]  /*57d0*/  BSSY B0, `(.L_x_15079) ;  /* 0x0000045000007945 */ /* 0x000fe20003800000 */
[----:B0-----:R-:W-:Y:S01]  /*57e0*/  IMAD.WIDE.U32 R8, R91, UR4, RZ ;  /* 0x000000045b087c25 */ /* 0x001fe2000f8e00ff */
[----:B------:R-:W-:-:S02]  /*57f0*/  SHF.R.S32.HI R44, RZ, 0x1f, R209 ;  /* 0x0000001fff2c7819 */ /* 0x000fc400000114d1 */
[----:B------:R-:W-:Y:S01]  /*5800*/  SHF.R.S32.HI R45, RZ, 0x1f, R210 ;  /* 0x0000001fff2d7819 */ /* 0x000fe200000114d2 */
[----:B------:R-:W-:Y:S01]  /*5810*/  IMAD R91, R91, UR5, R10 ;  /* 0x000000055b5b7c24 */ /* 0x000fe2000f8e020a */
[----:B------:R-:W-:Y:S01]  /*5820*/  ULDC.64 UR4, c[0x0][0x338] ;  /* 0x0000ce0000047ab9 */ /* 0x000fe20000000a00 */
[----:B------:R-:W-:Y:S02]  /*5830*/  IMAD.IADD R99, R99, 0x1, -R206 ;  /* 0x0000000163637824 */ /* 0x000fe400078e0ace */
        /* <DEDUP_REMOVED lines=16> */
[----:B------:R1:W0:Y:S01]  /*5940*/  SHFL.IDX PT, R43, R38, RZ, 0x1c1f ;  /* 0x001c1fff262b7589 */ /* 0x00022200000e0000 */
[--C-:B------:R-:W-:Y:S02]  /*5950*/  IMAD R40, R10, 0x2, R27.reuse ;  /* 0x000000020a287824 */ /* 0x100fe400078e021b */
[----:B------:R-:W-:Y:S01]  /*5960*/  IMAD R42, R8, 0x2, R27 ;  /* 0x00000002082a7824 */ /* 0x000fe200078e021b */
[----:B------:R1:W2:Y:S08]  /*5970*/  SHFL.IDX PT, R41, R39, RZ, 0x1c1f ;  /* 0x001c1fff27297589 */ /* 0x0002b000000e0000 */
[----:B-1----:R-:W-:Y:S05]  /*5980*/  @!P3 BRA `(.L_x_15080) ;  /* 0x0000000000a4b947 */ /* 0x002fea0003800000 */
[----:B------:R-:W-:Y:S02]  /*5990*/  ISETP.NE.AND P5, PT, R79, RZ, PT ;  /* 0x000000ff4f00720c */ /* 0x000fe40003fa5270 */
[----:B------:R-:W-:-:S11]  /*59a0*/  ISETP.NE.AND P4, PT, R80, RZ, PT ;  /* 0x000000ff5000720c */ /* 0x000fd60003f85270 */
[----:B------:R-:W1:Y:S01]  /*59b0*/  @P5 LDS.128 R8, [R40] ;  /* 0x0000000028085984 */ /* 0x000e620000000c00 */
[----:B0-----:R-:W-:-:S04]  /*59c0*/  @P5 LEA R12, P3, R16, R43, 0x1 ;  /* 0x0000002b100c5211 */ /* 0x001fc800078608ff */
[----:B--2---:R-:W-:Y:S02]  /*59d0*/  @P5 LEA.HI.X R13, R16, R41, R17, 0x1, P3 ;  /* 0x00000029100d5211 */ /* 0x004fe400018f0c11 */
        /* <DEDUP_REMOVED lines=13> */
[----:B------:R-:W-:-:S04]  /*5ab0*/  @P4 LEA R34, P6, R216, R43, 0x1 ;  /* 0x0000002bd8224211 */ /* 0x000fc800078c08ff */
[----:B-----5:R-:W-:Y:S01]  /*5ac0*/  @P4 LEA.HI.X R35, R216, R41, R90, 0x1, P6 ;  /* 0x00000029d8234211 */ /* 0x020fe200030f0c5a */
        /* <DEDUP_REMOVED lines=21> */
.L_x_15080:
[----:B------:R-:W-:Y:S05]  /*5c20*/  BSYNC B0 ;  /* 0x0000000000007941 */ /* 0x000fea0003800000 */
.L_x_15079:
[----:B------:R-:W-:Y:S01]  /*5c30*/  ISETP.GE.AND P3, PT, R99, 0x41, PT ;  /* 0x000000416300780c */ /* 0x000fe20003f66270 */
[----:B------:R-:W4:Y:S01]  /*5c40*/  SHFL.IDX PT, R39, R39, 0x1, 0x1c1f ;  /* 0x003c1f0027277f89 */ /* 0x000f2200000e0000 */
[----:B------:R-:W-:Y:S03]  /*5c50*/  BSSY B0, `(.L_x_15081) ;  /* 0x000002c000007945 */ /* 0x000fe60003800000 */
[----:B--2---:R2:W0:Y:S08]  /*5c60*/  SHFL.IDX PT, R41, R38, 0x1, 0x1c1f ;  /* 0x003c1f0026297f89 */ /* 0x00443000000e0000 */
[----:B--2---:R-:W-:Y:S05]  /*5c70*/  @!P3 BRA `(.L_x_15082) ;  /* 0x0000000000a4b947 */ /* 0x004fea0003800000 */
[----:B------:R-:W-:-:S13]  /*5c80*/  ISETP.NE.AND P4, PT, R81, RZ, PT ;  /* 0x000000ff5100720c */ /* 0x000fda0003f85270 */
[----:B0-----:R-:W-:-:S04]  /*5c90*/  @P4 LEA R32, P3, R210, R41, 0x1 ;  /* 0x00000029d2204211 */ /* 0x001fc800078608ff */
[----:B----4-:R-:W-:Y:S02]  /*5ca0*/  @P4 LEA.HI.X R33, R210, R39, R45, 0x1, P3 ;  /* 0x00000027d2214211 */ /* 0x010fe400018f0c2d */
[----:B------:R-:W-:-:S13]  /*5cb0*/  ISETP.NE.AND P3, PT, R82, RZ, PT ;  /* 0x000000ff5200720c */ /* 0x000fda0003f65270 */
[----:B------:R-:W-:-:S04]  /*5cc0*/  @P3 LEA R34, P5, R209, R41, 0x1 ;  /* 0x00000029d1223211 */ /* 0x000fc800078a08ff */
[----:B------:R-:W-:Y:S02]  /*5cd0*/  @P3 LEA.HI.X R35, R209, R39, R44, 0x1, P5 ;  /* 0x00000027d1233211 */ /* 0x000fe400028f0c2c */
[----:B------:R-:W-:-:S13]  /*5ce0*/  ISETP.NE.AND P5, PT, R79, RZ, PT ;  /* 0x000000ff4f00720c */ /* 0x000fda0003fa5270 */
[----:B-1----:R-:W0:Y:S01]  /*5cf0*/  @P5 LDS.128 R8, [R40+0x2000] ;  /* 0x0020000028085984 */ /* 0x002e220000000c00 */
[----:B------:R-:W-:-:S04]  /*5d00*/  @P5 LEA R12, P6, R16, R41, 0x1 ;  /* 0x00000029100c5211 */ /* 0x000fc800078c08ff */
[----:B------:R-:W-:-:S05]  /*5d10*/  @P5 LEA.HI.X R13, R16, R39, R17, 0x1, P6 ;  /* 0x00000027100d5211 */ /* 0x000fca00030f0c11 */
[----:B0-----:R-:W-:Y:S01]  /*5d20*/  @P5 ST.E.128 desc[UR42][R12.64], R8 ;  /* 0x000000080c005985 */ /* 0x001fe2000c101d2a */
[----:B------:R-:W-:-:S13]  /*5d30*/  ISETP.NE.AND P5, PT, R80, RZ, PT ;  /* 0x000000ff5000720c */ /* 0x000fda0003fa5270 */
[----:B------:R-:W0:Y:S01]  /*5d40*/  @P5 LDS.128 R8, [R42+0x2000] ;  /* 0x002000002a085984 */ /* 0x000e220000000c00 */
[----:B------:R-:W-:-:S04]  /*5d50*/  @P5 LEA R14, P6, R2, R41, 0x1 ;  /* 0x00000029020e5211 */ /* 0x000fc800078c08ff */
[----:B------:R-:W-:-:S05]  /*5d60*/  @P5 LEA.HI.X R15, R2, R39, R208, 0x1, P6 ;  /* 0x00000027020f5211 */ /* 0x000fca00030f0cd0 */
        /* <DEDUP_REMOVED lines=26> */
.L_x_15082:
[----:B------:R-:W-:Y:S05]  /*5f10*/  BSYNC B0 ;  /* 0x0000000000007941 */ /* 0x000fea0003800000 */
.L_x_15081:
[----:B------:R-:W-:Y:S01]  /*5f20*/  @!PT LDS RZ, [RZ] ;  /* 0x00000000fffff984 */ /* 0x000fe20000000800 */
[----:B------:R-:W-:Y:S01]  /*5f30*/  @!PT LDS RZ, [RZ] ;  /* 0x00000000fffff984 */ /* 0x000fe20000000800 */
[----:B------:R-:W-:Y:S01]  /*5f40*/  @!PT LDS RZ, [RZ] ;  /* 0x00000000fffff984 */ /* 0x000fe20000000800 */
[----:B------:R-:W-:Y:S01]  /*5f50*/  @!PT LDS RZ, [RZ] ;  /* 0x00000000fffff984 */ /* 0x000fe20000000800 */
[----:B------:R1:W-:Y:S06]  /*5f60*/  MEMBAR.ALL.CTA ;  /* 0x0000000000007992 */ /* 0x0003ec0000008000 */
[----:B-1----:R-:W1:Y:S01]  /*5f70*/  FENCE.VIEW.ASYNC.S ;  /* 0x00000000000073c6 */ /* 0x002e620000000000 */
[----:B---3--:R-:W-:Y:S01]  /*5f80*/  @!P2 VIADD R86, R86, 0x324c0 ;  /* 0x000324c05656a836 */ /* 0x008fe20000000000 */
[----:B-1----:R1:W-:Y:S01]  /*5f90*/  BAR.SYNC.DEFER_BLOCKING R61, 0x80 ;  /* 0x0002003d0000751d */ /* 0x0023e20000010000 */
[----:B------:R-:W-:Y:S01]  /*5fa0*/  ISETP.NE.AND P3, PT, R88, RZ, PT ;  /* 0x000000ff5800720c */ /* 0x000fe20003f65270 */
[----:B------:R-:W-:-:S02]  /*5fb0*/  VIADD R19, R19, 0x1 ;  /* 0x0000000113137836 */ /* 0x000fc40000000000 */
[----:B------:R-:W-:-:S04]  /*5fc0*/  @!P2 PRMT R86, RZ, 0x654, R86 ;  /* 0x00000654ff56a816 */ /* 0x000fc80000000056 */
[----:B------:R1:W-:Y:S01]  /*5fd0*/  @!P2 SYNCS.ARRIVE.TRANS64.RED.A1T0 RZ, [R86+URZ], RZ ;  /* 0x000000ff56ffa9a7 */ /* 0x0003e2000810043f */
[----:B------:R-:W-:-:S04]  /*5fe0*/  ISETP.NE.AND P2, PT, R19, 0x2, PT ;  /* 0x000000021300780c */ /* 0x000fc80003f45270 */
[----:B--2---:R-:W-:Y:S02]  /*5ff0*/  SEL R8, RZ, 0x1, P2 ;  /* 0x00000001ff087807 */ /* 0x004fe40001000000 */
[----:B------:R-:W-:Y:S02]  /*6000*/  SEL R19, R19, RZ, P2 ;  /* 0x000000ff13137207 */ /* 0x000fe40001000000 */
[----:B------:R-:W-:Y:S01]  /*6010*/  LOP3.LUT R211, R211, R8, RZ, 0x3c, !PT ;  /* 0x00000008d3d37212 */ /* 0x000fe200078e3cff */
[----:B------:R-:W-:Y:S06]  /*6020*/  @P3 BRA `(.L_x_15083) ;  /* 0xffffffc000ac3947 */ /* 0x000fec000383ffff */
[----:B------:R-:W2:Y:S01]  /*6030*/  S2R R9, SR_TID.X ;  /* 0x0000000000097919 */ /* 0x000ea20000002100 */
[----:B------:R-:W-:Y:S02]  /*6040*/  PLOP3.LUT P0, PT, PT, PT, PT, 0x8, 0x0 ;  /* 0x000000000000781c */ /* 0x000fe40003f0e170 */
[----:B--2---:R-:W-:-:S04]  /*6050*/  SHF.R.U32.HI R9, RZ, 0x7, R9 ;  /* 0x00000007ff097819 */ /* 0x004fc80000011609 */
[----:B------:R-:W-:-:S13]  /*6060*/  ISETP.NE.AND P3, PT, R9, 0x1, PT ;  /* 0x000000010900780c */ /* 0x000fda0003f65270 */
[----:B------:R-:W-:Y:S06]  /*6070*/  @!P3 BAR.ARV 0x9, 0x100 ;  /* 0x024400000000bb1d */ /* 0x000fec0000002000 */
.L_x_15025:
[----:B------:R-:W2:Y:S01]  /*6080*/  LDL R5, [R1+0x6c] ;  /* 0x00006c0001057983 */ /* 0x000ea20000100800 */
[----:B------:R-:W3:Y:S01]  /*6090*/  LDC R0, c[0x0][0x448] ;  /* 0x00011200ff007b82 */ /* 0x000ee20000000800 */
        /* <DEDUP_REMOVED lines=18> */
[----:B-----5:R-:W-:Y:S02]  /*61c0*/  CS2R R88, SRZ ;  /* 0x0000000000587805 */ /* 0x020fe4000001ff00 */
[----:B-1----:R-:W-:-:S02]  /*61d0*/  CS2R R86, SRZ ;  /* 0x0000000000567805 */ /* 0x002fc4000001ff00 */
[----:B------:R-:W-:Y:S02]  /*61e0*/  CS2R R178, SRZ ;  /* 0x0000000000b27805 */ /* 0x000fe4000001ff00 */
[----:B------:R-:W-:Y:S02]  /*61f0*/  CS2R R84, SRZ ;  /* 0x0000000000547805 */ /* 0x000fe4000001ff00 */
[----:B------:R-:W-:Y:S02]  /*6200*/  CS2R R80, SRZ ;  /* 0x0000000000507805 */ /* 0x000fe4000001ff00 */
[----:B---3--:R-:W-:Y:S02]  /*6210*/  ISETP.NE.AND P1, PT, R0, 0x1, PT ;  /* 0x000000010000780c */ /* 0x008fe40003f25270 */
        /* <DEDUP_REMOVED lines=13> */
[----:B------:R-:W-:Y:S01]  /*62f0*/  IMAD.MOV.U32 R173, RZ, RZ, RZ ;  /* 0x000000ffffad7224 */ /* 0x000fe200078e00ff */
[----:B------:R-:W-:Y:S02]  /*6300*/  CS2R R44, SRZ ;  /* 0x00000000002c7805 */ /* 0x000fe4000001ff00 */
[----:B0-----:R-:W-:-:S02]  /*6310*/  CS2R R42, SRZ ;  /* 0x00000000002a7805 */ /* 0x001fc4000001ff00 */
        /* <DEDUP_REMOVED lines=23> */
[----:B----4-:R-:W-:Y:S02]  /*6490*/  CS2R R38, SRZ ;  /* 0x0000000000267805 */ /* 0x010fe4000001ff00 */
[----:B------:R-:W-:Y:S02]  /*64a0*/  CS2R R32, SRZ ;  /* 0x0000000000207805 */ /* 0x000fe4000001ff00 */
[----:B------:R-:W-:-:S02]  /*64b0*/  CS2R R10, SRZ ;  /* 0x00000000000a7805 */ /* 0x000fc4000001ff00 */
[----:B------:R-:W-:Y:S01]  /*64c0*/  CS2R R28, SRZ ;  /* 0x00000000001c7805 */ /* 0x000fe2000001ff00 */
[----:B------:R-:W-:Y:S02]  /*64d0*/  IMAD.MOV.U32 R9, RZ, RZ, RZ ;  /* 0x000000ffff097224 */ /* 0x000fe400078e00ff */
[----:B--2---:R-:W-:-:S04]  /*64e0*/  VIADD R0, R5, 0x7f ;  /* 0x0000007f05007836 */ /* 0x004fc80000000000 */
[----:B-1----:R-:W-:-:S05]  /*64f0*/  @P1 IMAD.HI.U32 R3, R0, R3, RZ ;  /* 0x0000000300031227 */ /* 0x002fca00078e00ff */
[----:B0-----:R-:W-:Y:S02]  /*6500*/  @P1 SHF.R.U32.HI R0, RZ, R4, R3 ;  /* 0x00000004ff001219 */ /* 0x001fe40000011603 */
[----:B------:R-:W-:Y:S02]  /*6510*/  CS2R R4, SRZ ;  /* 0x0000000000047805 */ /* 0x000fe4000001ff00 */
[----:B------:R-:W-:Y:S01]  /*6520*/  PLOP3.LUT P1, PT, PT, PT, PT, 0x80, 0x0 ;  /* 0x000000000000781c */ /* 0x000fe20003f2f070 */
[----:B------:R-:W-:Y:S02]  /*6530*/  IMAD.IADD R0, R31, 0x1, R0 ;  /* 0x000000011f007824 */ /* 0x000fe400078e0200 */
[----:B------:R-:W-:Y:S02]  /*6540*/  IMAD.MOV.U32 R31, RZ, RZ, RZ ;  /* 0x000000ffff1f7224 */ /* 0x000fe400078e00ff */
[----:B------:R-:W-:-:S05]  /*6550*/  IMAD.HI R0, R0, 0x2aaaaaab, RZ ;  /* 0x2aaaaaab00007827 */ /* 0x000fca00078e02ff */
[----:B------:R-:W-:-:S04]  /*6560*/  SHF.R.U32.HI R3, RZ, 0x1f, R0 ;  /* 0x0000001fff037819 */ /* 0x000fc80000011600 */
[----:B------:R-:W-:-:S04]  /*6570*/  LEA.HI.SX32 R3, R0, R3, 0x1c ;  /* 0x0000000300037211 */ /* 0x000fc800078fe2ff */
[----:B------:R-:W-:Y:S01]  /*6580*/  VIMNMX R172, R172, R3, PT ;  /* 0x00000003acac7248 */ /* 0x000fe20003fe0100 */
[----:B------:R-:W-:-:S03]  /*6590*/  IMAD.MOV.U32 R3, RZ, RZ, RZ ;  /* 0x000000ffff037224 */ /* 0x000fc600078e00ff */
[----:B------:R-:W-:Y:S01]  /*65a0*/  ISETP.GE.AND P2, PT, R172, 0x1, PT ;  /* 0x00000001ac00780c */ /* 0x000fe20003f46270 */
[----:B------:R-:W-:-:S12]  /*65b0*/  @P0 BRA `(.L_x_15084) ;  /* 0x00000000000c0947 */ /* 0x000fd80003800000 */
[----:B------:R-:W0:Y:S01]  /*65c0*/  FENCE.VIEW.ASYNC.G ;  /* 0x00000000000073c6 */ /* 0x000e220000000100 */
[----:B------:R-:W-:Y:S05]  /*65d0*/  WARPSYNC.ALL ;  /* 0x0000000000007948 */ /* 0x000fea0003800000 */
[----:B0-----:R-:W-:Y:S06]  /*65e0*/  BAR.ARV 0xc, 0x180 ;  /* 0x0306000000007b1d */ /* 0x001fec0000002000 */
.L_x_15084:
[----:B------:R-:W-:Y:S01]  /*65f0*/  CS2R R24, SRZ ;  /* 0x0000000000187805 */ /* 0x000fe2000001ff00 */
[----:B------:R-:W-:Y:S06]  /*6600*/  @!P2 BRA `(.L_x_15085) ;  /* 0x000000c40004a947 */ /* 0x000fec0003800000 */
[----:B------:R-:W0:Y:S01]  /*6610*/  S2R R8, SR_TID.X ;  /* 0x0000000000087919 */ /* 0x000e220000002100 */
[----:B------:R-:W-:Y:S01]  /*6620*/  UMOV UR4, 0xffffffff ;  /* 0xffffffff00047882 */ /* 0x000fe20000000000 */
[----:B0-----:R-:W-:-:S05]  /*6630*/  VIADD R8, R8, 0xffffff80 ;  /* 0xffffff8008087836 */ /* 0x001fca0000000000 */
[----:B------:R-:W-:-:S04]  /*6640*/  SHF.R.S32.HI R0, RZ, 0x1f, R8 ;  /* 0x0000001fff007819 */ /* 0x000fc80000011408 */
[----:B------:R-:W-:-:S04]  /*6650*/  LEA.HI R0, R0, R8, RZ, 0x7 ;  /* 0x0000000800007211 */ /* 0x000fc800078f38ff */
[----:B------:R-:W-:Y:S01]  /*6660*/  SHF.R.S32.HI R13, RZ, 0x7, R0 ;  /* 0x00000007ff0d7819 */ /* 0x000fe20000011400 */
[----:B------:R-:W-:Y:S06]  /*6670*/  BRA.DIV UR4, `(.L_x_15086) ;  /* 0x0000017604347947 */ /* 0x000fec000b800000 */
[----:B------:R0:W1:Y:S02]  /*6680*/  SHFL.IDX PT, R14, R13, RZ, 0x1f ;  /* 0x00001fff0d0e7589 */ /* 0x00006400000e0000 */
.L_x_15336:
[----:B-1----:R-:W-:Y:S01]  /*6690*/  LEA.HI R0, R14, R14, RZ, 0x1 ;  /* 0x0000000e0e007211 */ /* 0x002fe200078f08ff */
[----:B------:R-:W-:Y:S01]  /*66a0*/  VIADD R24, R22, 0x18400 ;  /* 0x0001840016187836 */ /* 0x000fe20000000000 */
[----:B------:R-:W-:Y:S01]  /*66b0*/  BSSY B6, `(.L_x_15087) ;  /* 0x000001d000067945 */ /* 0x000fe20003800000 */
[----:B------:R-:W-:Y:S01]  /*66c0*/  IMAD.MOV.U32 R215, RZ, RZ, 0x40000040 ;  /* 0x40000040ffd77424 */ /* 0x000fe200078e00ff */
[----:B------:R-:W-:Y:S02]  /*66d0*/  LOP3.LUT R3, R0, 0x7fffe, RZ, 0xc0, !PT ;  /* 0x0007fffe00037812 */ /* 0x000fe400078ec0ff */
[----:B------:R-:W-:-:S03]  /*66e0*/  LOP3.LUT P0, RZ, R24, 0x1bf, RZ, 0xc0, !PT ;  /* 0x000001bf18ff7812 */ /* 0x000fc6000780c0ff */
[----:B------:R-:W-:-:S04]  /*66f0*/  IMAD.IADD R3, R14, 0x1, -R3 ;  /* 0x000000010e037824 */ /* 0x000fc800078e0a03 */
[----:B------:R-:W-:-:S05]  /*6700*/  IMAD R3, R3, 0x2000, R24 ;  /* 0x0000200003037824 */ /* 0x000fca00078e0218 */
[----:B------:R-:W-:Y:S01]  /*6710*/  SHF.R.U32.HI R0, RZ, 0x4, R3 ;  /* 0x00000004ff007819 */ /* 0x000fe20000011603 */
[----:B------:R-:W-:-:S03]  /*6720*/  VIADD R3, R3, 0xa000 ;  /* 0x0000a00003037836 */ /* 0x000fc60000000000 */
[----:B------:R-:W-:Y:S02]  /*6730*/  LOP3.LUT R0, R0, 0x3fff, RZ, 0xc0, !PT ;  /* 0x00003fff00007812 */ /* 0x000fe400078ec0ff */
[----:B------:R-:W-:Y:S02]  /*6740*/  SHF.R.U32.HI R3, RZ, 0x4, R3 ;  /* 0x00000004ff037819 */ /* 0x000fe40000011603 */
[----:B------:R-:W-:Y:S02]  /*6750*/  LOP3.LUT R214, R0, 0x10000, RZ, 0xfc, !PT ;  /* 0x0001000000d67812 */ /* 0x000fe400078efcff */
[----:B------:R-:W-:Y:S01]  /*6760*/  LOP3.LUT R72, R3, 0x3fff, RZ, 0xc0, !PT ;  /* 0x00003fff03487812 */ /* 0x000fe200078ec0ff */
[----:B------:R-:W-:Y:S06]  /*6770*/  @!P0 BRA `(.L_x_15088) ;  /* 0x0000000000408947 */ /* 0x000fec0003800000 */
        /* <DEDUP_REMOVED lines=13> */
[----:B01----:R-:W-:-:S07]  /*6850*/  IMAD.MOV.U32 R13, RZ, RZ, RZ ;  /* 0x000000ffff0d7224 */ /* 0x003fce00078e00ff */
[----:B------:R-:W-:-:S07]  /*6860*/  LEPC R20, `(.L_x_15088) ;  /* 0x000000001014794e */ /* 0x000fce0000000000 */
[----:B--2---:R-:W-:Y:S05]  /*6870*/  CALL.ABS.NOINC R14 ;  /* 0x000000000e007343 */ /* 0x004fea0003c00000 */
.L_x_15088:
[----:B------:R-:W-:Y:S05]  /*6880*/  BSYNC B6 ;  /* 0x0000000000067941 */ /* 0x000fea0003800000 */
.L_x_15087:
        /* <DEDUP_REMOVED lines=13> */
.L_x_15092:
[----:B--2---:R2:W3:Y:S02]  /*6960*/  SYNCS.PHASECHK.TRANS64.TRYWAIT P0, [R22+URZ+0x32400], R3 ;  /* 0x03240003160075a7 */ /* 0x0044e4000800017f */
[----:B---3--:R-:W-:Y:S05]  /*6970*/  @!P0 NANOSLEEP.SYNCS 0x989680 ;  /* 0x009896800000895d */ /* 0x008fea0003900000 */
[----:B------:R-:W3:Y:S02]  /*6980*/  @!P0 SYNCS.PHASECHK.TRANS64 P0, [R22+URZ+0x32400], R3 ;  /* 0x03240003160085a7 */ /* 0x000ee4000800007f */
[----:B---3--:R-:W-:Y:S05]  /*6990*/  @!P0 BRA `(.L_x_15092) ;  /* 0xfffffffc00f08947 */ /* 0x008fea000383ffff */
.L_x_15091:
[----:B------:R-:W-:Y:S05]  /*69a0*/  BSYNC B0 ;  /* 0x0000000000007941 */ /* 0x000fea0003800000 */
.L_x_15090:
[----:B------:R-:W-:Y:S05]  /*69b0*/  BRA `(.L_x_15093) ;  /* 0x0000003000107947 */ /* 0x000fea0003800000 */
.L_x_15089:
        /* <DEDUP_REMOVED lines=30> */
.L_x_15095:
[----:B------:R-:W-:Y:S05]  /*6ba0*/  BSYNC B6 ;  /* 0x0000000000067941 */ /* 0x000fea0003800000 */
.L_x_15094:
[----:B------:R-:W2:Y:S01]  /*6bb0*/  LDL R41, [R1+0x6c] ;  /* 0x00006c0001297983 */ /* 0x000ea20000100800 */
[----:B------:R-:W-:Y:S01]  /*6bc0*/  ULDC.U8 UR4, c[0x0][0x410] ;  /* 0x0001040000047ab9 */ /* 0x000fe20000000000 */
[----:B------:R-:W-:Y:S01]  /*6bd0*/  BSSY B0, `(.L_x_15096) ;  /* 0x00002da000007945 */ /* 0x000fe20003800000 */
[----:B------:R-:W-:Y:S01]  /*6be0*/  ISETP.NE.AND P0, PT, RZ, UR4, PT ;  /* 0x00000004ff007c0c */ /* 0x000fe2000bf05270 */
[----:B--2---:R-:W-:-:S12]  /*6bf0*/  IMAD.IADD R35, R206, 0x1, R41 ;  /* 0x00000001ce237824 */ /* 0x004fd800078e0229 */
[----:B------:R-:W-:Y:S05]  /*6c00*/  @!P0 BRA `(.L_x_15097) ;  /* 0x0000001400d88947 */ /* 0x000fea0003800000 */
[----:B------:R-:W1:Y:S01]  /*6c10*/  LDC R36, c[0x0][0x448] ;  /* 0x00011200ff247b82 */ /* 0x000e620000000800 */
[----:B------:R-:W2:Y:S01]  /*6c20*/  S2R R21, SR_TID.X ;  /* 0x0000000000157919 */ /* 0x000ea20000002100 */
[----:B------:R-:W-:Y:S01]  /*6c30*/  ULDC.64 UR4, c[0x0][0x3f8] ;  /* 0x0000fe0000047ab9 */ /* 0x000fe20000000a00 */
[----:B------:R-:W-:Y:S01]  /*6c40*/  ULDC.64 UR6, c[0x0][0x408] ;  /* 0x0001020000067ab9 */ /* 0x000fe20000000a00 */
[----:B------:R-:W-:Y:S01]  /*6c50*/  IMAD.MOV.U32 R8, RZ, RZ, R24 ;  /* 0x000000ffff087224 */ /* 0x000fe200078e0018 */
[----:B------:R-:W-:Y:S01]  /*6c60*/  SHF.R.S32.HI R39, RZ, 0x1f, R212 ;  /* 0x0000001fff277819 */ /* 0x000fe200000114d4 */
[----:B------:R-:W-:Y:S02]  /*6c70*/  IMAD.MOV.U32 R9, RZ, RZ, R29 ;  /* 0x000000ffff097224 */ /* 0x000fe400078e001d */
[----:B------:R-:W-:Y:S02]  /*6c80*/  IMAD.MOV.U32 R10, RZ, RZ, R26 ;  /* 0x000000ffff0a7224 */ /* 0x000fe400078e001a */
[----:B------:R-:W-:Y:S01]  /*6c90*/  IMAD.MOV.U32 R11, RZ, RZ, R31 ;  /* 0x000000ffff0b7224 */ /* 0x000fe200078e001f */
[----:B-1----:R-:W-:Y:S01]  /*6ca0*/  ISETP.NE.AND P0, PT, R36, 0x1, PT ;  /* 0x000000012400780c */ /* 0x002fe20003f05270 */
[----:B--2---:R-:W-:-:S12]  /*6cb0*/  VIADD R21, R21, 0xffffff80 ;  /* 0xffffff8015157836 */ /* 0x004fd80000000000 */
[----:B------:R-:W1:Y:S01]  /*6cc0*/  @P0 LDC R0, c[0x0][0x44c] ;  /* 0x00011300ff000b82 */ /* 0x000e620000000800 */
[----:B------:R-:W-:-:S04]  /*6cd0*/  SHF.R.S32.HI R20, RZ, 0x1f, R21 ;  /* 0x0000001fff147819 */ /* 0x000fc80000011415 */
[----:B------:R-:W-:-:S03]  /*6ce0*/  LEA.HI R20, R20, R21, RZ, 0x2 ;  /* 0x0000001514147211 */ /* 0x000fc600078f10ff */
[----:B------:R-:W2:Y:S01]  /*6cf0*/  @P0 LDC R5, c[0x0][0x450] ;  /* 0x00011400ff050b82 */ /* 0x000ea20000000800 */
[----:B------:R-:W-:-:S05]  /*6d00*/  LOP3.LUT R20, R20, 0xfffffffc, RZ, 0xc0, !PT ;  /* 0xfffffffc14147812 */ /* 0x000fca00078ec0ff */
[----:B------:R-:W-:-:S04]  /*6d10*/  IMAD.IADD R20, R21, 0x1, -R20 ;  /* 0x0000000115147824 */ /* 0x000fc800078e0a14 */
[----:B------:R-:W-:-:S04]  /*6d20*/  IMAD R3, R20, 0x40, R35 ;  /* 0x0000004014037824 */ /* 0x000fc800078e0223 */
[----:B-1----:R-:W-:-:S05]  /*6d30*/  @P0 IMAD.HI.U32 R0, R3, R0, RZ ;  /* 0x0000000003000227 */ /* 0x002fca00078e00ff */
[----:B--2---:R-:W-:-:S04]  /*6d40*/  @P0 SHF.R.U32.HI R3, RZ, R5, R0 ;  /* 0x00000005ff030219 */ /* 0x004fc80000011600 */
        /* <DEDUP_REMOVED lines=17> */
[----:B------:R1:W2:Y:S04]  /*6e60*/  SHFL.IDX PT, R3, R6, RZ, 0x1c1f ;  /* 0x001c1fff06037589 */ /* 0x0002a800000e0000 */
[----:B------:R1:W3:Y:S04]  /*6e70*/  SHFL.IDX PT, R0, R4, RZ, 0x1c1f ;  /* 0x001c1fff04007589 */ /* 0x0002e800000e0000 */
[----:B------:R1:W4:Y:S04]  /*6e80*/  SHFL.IDX PT, R5, R8, RZ, 0x1c1f ;  /* 0x001c1fff08057589 */ /* 0x00032800000e0000 */
[----:B------:R1:W0:Y:S02]  /*6e90*/  SHFL.IDX PT, R14, R7, RZ, 0x1c1f ;  /* 0x001c1fff070e7589 */ /* 0x00022400000e0000 */
.L_x_15342:
        /* <DEDUP_REMOVED lines=9> */
[----:B---3--:R-:W-:Y:S01]  /*6f30*/  IMAD.MOV.U32 R10, RZ, RZ, R0 ;  /* 0x000000ffff0a7224 */ /* 0x008fe200078e0000 */
[----:B------:R-:W-:Y:S01]  /*6f40*/  ISETP.GE.AND P3, PT, R212, UR4, PT ;  /* 0x00000004d4007c0c */ /* 0x000fe2000bf66270 */
[----:B--2---:R-:W-:Y:S01]  /*6f50*/  IMAD.MOV.U32 R11, RZ, RZ, R3 ;  /* 0x000000ffff0b7224 */ /* 0x004fe200078e0003 */
[----:B------:R-:W-:Y:S01]  /*6f60*/  ISETP.GE.AND P2, PT, R204, UR4, PT ;  /* 0x00000004cc007c0c */ /* 0x000fe2000bf46270 */
[----:B----4-:R-:W-:Y:S01]  /*6f70*/  IMAD.MOV.U32 R15, RZ, RZ, R5 ;  /* 0x000000ffff0f7224 */ /* 0x010fe200078e0005 */
[----:B------:R-:W-:-:S09]  /*6f80*/  CS2R R30, SRZ ;  /* 0x00000000001e7805 */ /* 0x000fd2000001ff00 */
[C---:B------:R-:W-:Y:S01]  /*6f90*/  @!P3 IMAD.SHL.U32 R29, R212.reuse, 0x2, RZ ;  /* 0x00000002d41db824 */ /* 0x040fe200078e00ff */
[----:B------:R-:W-:Y:S02]  /*6fa0*/  @!P3 SHF.L.U64.HI R24, R212, 0x1, R39 ;  /* 0x00000001d418b819 */ /* 0x000fe40000010227 */
[----:B------:R-:W-:Y:S02]  /*6fb0*/  CS2R R32, SRZ ;  /* 0x0000000000207805 */ /* 0x000fe4000001ff00 */
[----:B------:R-:W-:Y:S01]  /*6fc0*/  CS2R R20, SRZ ;  /* 0x0000000000147805 */ /* 0x000fe2000001ff00 */
[----:B------:R-:W-:Y:S01]  /*6fd0*/  @!P2 IMAD.WIDE R10, R204, 0x2, R10 ;  /* 0x00000002cc0aa825 */ /* 0x000fe200078e020a */
[-C--:B------:R-:W-:Y:S02]  /*6fe0*/  @!P3 IADD3 R26, P0, R0, R29.reuse, RZ ;  /* 0x0000001d001ab210 */ /* 0x080fe40007f1e0ff */
[----:B0-----:R-:W-:Y:S01]  /*6ff0*/  @!P3 IADD3 R28, P1, R14, R29, RZ ;  /* 0x0000001d0e1cb210 */ /* 0x001fe20007f3e0ff */
[----:B------:R-:W-:Y:S01]  /*7000*/  @!P2 IMAD.WIDE R12, R204, 0x2, R14 ;  /* 0x00000002cc0ca825 */ /* 0x000fe200078e020e */
[----:B------:R0:W5:Y:S03]  /*7010*/  @!P2 LD.E.64 R30, desc[UR42][R10.64] ;  /* 0x0000002a0a1ea980 */ /* 0x000166000c101b00 */
[--C-:B------:R-:W-:Y:S01]  /*7020*/  @!P3 IMAD.X R27, R3, 0x1, R24.reuse, P0 ;  /* 0x00000001031bb824 */ /* 0x100fe200000e0618 */
[----:B------:R0:W5:Y:S01]  /*7030*/  @!P2 LD.E.64 R32, desc[UR42][R12.64] ;  /* 0x0000002a0c20a980 */ /* 0x000162000c101b00 */
[----:B------:R-:W-:Y:S01]  /*7040*/  @!P3 IMAD.X R29, R5, 0x1, R24, P1 ;  /* 0x00000001051db824 */ /* 0x000fe200008e0618 */
[----:B------:R-:W-:-:S02]  /*7050*/  CS2R R24, SRZ ;  /* 0x0000000000187805 */ /* 0x000fc4000001ff00 */
[----:B------:R0:W5:Y:S04]  /*7060*/  @!P3 LD.E.64 R20, desc[UR42][R26.64] ;  /* 0x0000002a1a14b980 */ /* 0x000168000c101b00 */
[----:B------:R0:W5:Y:S02]  /*7070*/  @!P3 LD.E.64 R24, desc[UR42][R28.64] ;  /* 0x0000002a1c18b980 */ /* 0x000164000c101b00 */
.L_x_15100:
[----:B------:R-:W-:Y:S05]  /*7080*/  BSYNC B1 ;  /* 0x0000000000017941 */ /* 0x000fea0003800000 */
.L_x_15099:
[----:B---3-5:R-:W-:Y:S01]  /*7090*/  IMAD.MOV.U32 R0, RZ, RZ, R20 ;  /* 0x000000ffff007224 */ /* 0x028fe200078e0014 */
[----:B------:R-:W-:Y:S01]  /*70a0*/  UMOV UR4, 0xffffffff ;  /* 0xffffffff00047882 */ /* 0x000fe20000000000 */
[----:B--2---:R-:W-:Y:S01]  /*70b0*/  IMAD.MOV.U32 R3, RZ, RZ, R21 ;  /* 0x000000ffff037224 */ /* 0x004fe200078e0015 */
[----:B0-----:R-:W-:Y:S01]  /*70c0*/  CS2R R26, SRZ ;  /* 0x00000000001a7805 */ /* 0x001fe2000001ff00 */
[----:B----4-:R-:W-:Y:S01]  /*70d0*/  IMAD.MOV.U32 R5, RZ, RZ, R30 ;  /* 0x000000ffff057224 */ /* 0x010fe200078e001e */
        /* <DEDUP_REMOVED lines=16> */
[----:B------:R0:W4:Y:S04]  /*71e0*/  SHFL.IDX PT, R5, R8, 0x1, 0x1c1f ;  /* 0x003c1f0008057f89 */ /* 0x00012800000e0000 */
[----:B------:R0:W0:Y:S02]  /*71f0*/  SHFL.IDX PT, R14, R7, 0x1, 0x1c1f ;  /* 0x003c1f00070e7f89 */ /* 0x00002400000e0000 */
.L_x_15348:
        /* <DEDUP_REMOVED lines=14> */
[----:B------:R-:W-:Y:S01]  /*72e0*/  ULDC UR4, c[0x0][0x3f4] ;  /* 0x0000fd0000047ab9 */ /* 0x000fe20000000800 */
[----:B---3--:R-:W-:Y:S01]  /*72f0*/  IMAD.MOV.U32 R6, RZ, RZ, R0 ;  /* 0x000000ffff067224 */ /* 0x008fe200078e0000 */
[----:B------:R-:W-:Y:S01]  /*7300*/  ISETP.GE.AND P3, PT, R212, UR4, PT ;  /* 0x00000004d4007c0c */ /* 0x000fe2000bf66270 */
[----:B------:R-:W-:Y:S01]  /*7310*/  IMAD.MOV.U32 R7, RZ, RZ, R3 ;  /* 0x000000ffff077224 */ /* 0x000fe200078e0003 */
        /* <DEDUP_REMOVED lines=9> */
[----:B------:R-:W-:Y:S01]  /*73b0*/  @!P3 IADD3 R4, P1, R14, R9, RZ ;  /* 0x000000090e04b210 */ /* 0x000fe20007f3e0ff */
        /* <DEDUP_REMOVED lines=8> */
.L_x_15103:
[----:B------:R-:W-:Y:S05]  /*7440*/  BSYNC B1 ;  /* 0x0000000000017941 */ /* 0x000fea0003800000 */
.L_x_15102:
[----:B0-----:R-:W0:Y:S01]  /*7450*/  S2R R14, SR_TID.X ;  /* 0x00000000000e7919 */ /* 0x001e220000002100 */
[----:B------:R-:W1:Y:S01]  /*7460*/  SYNCS.PHASECHK.TRANS64.TRYWAIT P0, [R22+URZ+0x32400], R37 ;  /* 0x03240025160075a7 */ /* 0x000e62000800017f */
[----:B------:R-:W-:Y:S01]  /*7470*/  LOP3.LUT R3, R10, 0x1c0, RZ, 0xc0, !PT ;  /* 0x000001c00a037812 */ /* 0x000fe200078ec0ff */
[----:B-----5:R-:W-:Y:S01]  /*7480*/  IMAD.MOV.U32 R4, RZ, RZ, R26 ;  /* 0x000000ffff047224 */ /* 0x020fe200078e001a */
[----:B------:R-:W-:Y:S01]  /*7490*/  VIADDMNMX R41, R36, -R41, 0x80, PT ;  /* 0x0000008024297446 */ /* 0x000fe20003800929 */
[----:B----4-:R-:W-:Y:S01]  /*74a0*/  IMAD.MOV.U32 R5, RZ, RZ, R13 ;  /* 0x000000ffff057224 */ /* 0x010fe200078e000d */
        /* <DEDUP_REMOVED lines=15> */
[----:B------:R-:W-:Y:S02]  /*75a0*/  LOP3.LUT P2, RZ, R50, 0x4, RZ, 0xc0, !PT ;  /* 0x0000000432ff7812 */ /* 0x000fe4000784c0ff */
[----:B------:R-:W-:Y:S01]  /*75b0*/  ISETP.GE.AND P1, PT, R206, R41, PT ;  /* 0x00000029ce00720c */ /* 0x000fe20003f26270 */
[----:B0-----:R-:W-:-:S05]  /*75c0*/  VIADD R14, R14, 0xffffff80 ;  /* 0xffffff800e0e7836 */ /* 0x001fca0000000000 */
        /* <DEDUP_REMOVED lines=9> */
[----:B-1----:R-:W-:Y:S06]  /*7660*/  @!P0 BRA `(.L_x_15105) ;  /* 0x00000168003c8947 */ /* 0x002fec0003800000 */
.L_x_15349:
[----:B------:R-:W-:Y:S05]  /*7670*/  BSYNC B1 ;  /* 0x0000000000017941 */ /* 0x000fea0003800000 */
.L_x_15104:
        /* <DEDUP_REMOVED lines=10> */
[----:B------:R-:W-:Y:S02]  /*7720*/  SHF.R.U64 R10, R30, 0x10, R31 ;  /* 0x000000101e0a7819 */ /* 0x000fe4000000121f */
[----:B------:R-:W-:Y:S02]  /*7730*/  SHF.R.U32.HI R35, RZ, 0x10, R33 ;  /* 0x00000010ff237819 */ /* 0x000fe40000011621 */
[----:B------:R-:W-:Y:S02]  /*7740*/  SHF.R.U32.HI R30, RZ, 0x10, R31 ;  /* 0x00000010ff1e7819 */ /* 0x000fe4000001161f */
[----:B------:R-:W-:Y:S02]  /*7750*/  SHF.R.U64 R34, R32, 0x10, R33 ;  /* 0x0000001020227819 */ /* 0x000fe40000001221 */
[----:B------:R-:W-:Y:S02]  /*7760*/  PRMT R35, R38, 0x5410, R35 ;  /* 0x0000541026237816 */ /* 0x000fe40000000023 */
[----:B------:R-:W-:-:S02]  /*7770*/  PRMT R32, R40, 0x5432, R30 ;  /* 0x0000543228207816 */ /* 0x000fc4000000001e */
[----:B------:R-:W-:Y:S01]  /*7780*/  PRMT R31, R38, 0x5432, R10 ;  /* 0x00005432261f7816 */ /* 0x000fe2000000000a */
[C---:B0-----:R-:W-:Y:S01]  /*7790*/  IMAD.U32 R37, R35.reuse, 0x10000, RZ ;  /* 0x0001000023257824 */ /* 0x041fe200078e00ff */
[----:B------:R-:W-:Y:S01]  /*77a0*/  LOP3.LUT R36, R35, 0xffff0000, RZ, 0xc0, !PT ;  /* 0xffff000023247812 */ /* 0x000fe200078ec0ff */
[C---:B------:R-:W-:Y:S01]  /*77b0*/  IMAD.U32 R33, R32.reuse, 0x10000, RZ ;  /* 0x0001000020217824 */ /* 0x040fe200078e00ff */
[----:B------:R-:W-:Y:S02]  /*77c0*/  PRMT R34, R45, 0x5432, R34 ;  /* 0x000054322d227816 */ /* 0x000fe40000000022 */
[----:B------:R-:W-:Y:S02]  /*77d0*/  LOP3.LUT R32, R32, 0xffff0000, RZ, 0xc0, !PT ;  /* 0xffff000020207812 */ /* 0x000fe400078ec0ff */
[C---:B-1----:R-:W-:Y:S01]  /*77e0*/  LOP3.LUT R14, R6.reuse, 0xffff0000, RZ, 0xc0, !PT ;  /* 0xffff0000060e7812 */ /* 0x042fe200078ec0ff */
[----:B------:R-:W-:Y:S01]  /*77f0*/  IMAD.U32 R10, R6, 0x10000, RZ ;  /* 0x00010000060a7824 */ /* 0x000fe200078e00ff */
[C---:B------:R-:W-:Y:S01]  /*7800*/  LOP3.LUT R30, R7.reuse, 0xffff0000, RZ, 0xc0, !PT ;  /* 0xffff0000071e7812 */ /* 0x040fe200078ec0ff */
[----:B------:R-:W-:-:S02]  /*7810*/  IMAD.U32 R15, R7, 0x10000, RZ ;  /* 0x00010000070f7824 */ /* 0x000fc400078e00ff */
[C---:B------:R-:W-:Y:S01]  /*7820*/  FMUL.FTZ R35, R14.reuse, R37 ;  /* 0x000000250e237220 */ /* 0x040fe20000410000 */
[-C--:B------:R-:W-:Y:S01]  /*7830*/  FMUL.FTZ R14, R14, R33.reuse ;  /* 0x000000210e0e7220 */ /* 0x080fe20000410000 */
[----:B------:R-:W-:Y:S02]  /*7840*/  IMAD.U32 R6, R4, 0x10000, RZ ;  /* 0x0001000004067824 */ /* 0x000fe400078e00ff */
[----:B------:R-:W-:Y:S01]  /*7850*/  FMUL.FTZ R40, R30, R36 ;  /* 0x000000241e287220 */ /* 0x000fe20000410000 */
[C---:B------:R-:W-:Y:S01]  /*7860*/  FFMA.FTZ R38, R10.reuse, R33, -R35 ;  /* 0x000000210a267223 */ /* 0x040fe20000010823 */
[C---:B------:R-:W-:Y:S02]  /*7870*/  IMAD.U32 R7, R5.reuse, 0x10000, RZ ;  /* 0x0001000005077824 */ /* 0x040fe400078e00ff */
[----:B------:R-:W-:Y:S01]  /*7880*/  FFMA.FTZ R37, R10, R37, R14 ;  /* 0x000000250a257223 */ /* 0x000fe2000001000e */
[----:B------:R-:W-:Y:S01]  /*7890*/  IMAD.U32 R35, R34, 0x10000, RZ ;  /* 0x0001000022237824 */ /* 0x000fe200078e00ff */
[----:B------:R-:W-:Y:S01]  /*78a0*/  LOP3.LUT R4, R4, 0xffff0000, RZ, 0xc0, !PT ;  /* 0xffff000004047812 */ /* 0x000fe200078ec0ff */
[-C--:B------:R-:W-:Y:S01]  /*78b0*/  FMUL.FTZ R30, R30, R32.reuse ;  /* 0x000000201e1e7220 */ /* 0x080fe20000410000 */
        /* <DEDUP_REMOVED lines=19> */
.L_x_15109:
[----:B------:R-:W-:Y:S05]  /*79f0*/  BSYNC B2 ;  /* 0x0000000000027941 */ /* 0x000fea0003800000 */
.L_x_15108:
[----:B------:R-:W-:Y:S05]  /*7a00*/  @P1 BRA `(.L_x_15107) ;  /* 0x0000000000b81947 */ /* 0x000fea0003800000 */
[----:B-1----:R-:W1:Y:S01]  /*7a10*/  LDS.128 R4, [R0] ;  /* 0x0000000000047984 */ /* 0x002e620000000c00 */
[----:B------:R-:W-:Y:S02]  /*7a20*/  SHF.R.U64 R10, R20, 0x10, R21 ;  /* 0x00000010140a7819 */ /* 0x000fe40000001215 */
[----:B------:R-:W-:Y:S02]  /*7a30*/  SHF.R.U32.HI R31, RZ, 0x10, R25 ;  /* 0x00000010ff1f7819 */ /* 0x000fe40000011619 */
[----:B------:R-:W-:Y:S02]  /*7a40*/  SHF.R.U32.HI R20, RZ, 0x10, R21 ;  /* 0x00000010ff147819 */ /* 0x000fe40000011615 */
[----:B------:R-:W-:Y:S02]  /*7a50*/  SHF.R.U64 R30, R24, 0x10, R25 ;  /* 0x00000010181e7819 */ /* 0x000fe40000001219 */
[----:B------:R-:W-:Y:S02]  /*7a60*/  PRMT R31, R42, 0x5410, R31 ;  /* 0x000054102a1f7816 */ /* 0x000fe4000000001f */
[----:B------:R-:W-:-:S02]  /*7a70*/  PRMT R24, R43, 0x5432, R20 ;  /* 0x000054322b187816 */ /* 0x000fc40000000014 */
[----:B------:R-:W-:Y:S01]  /*7a80*/  PRMT R21, R42, 0x5432, R10 ;  /* 0x000054322a157816 */ /* 0x000fe2000000000a */
[C---:B------:R-:W-:Y:S01]  /*7a90*/  IMAD.U32 R33, R31.reuse, 0x10000, RZ ;  /* 0x000100001f217824 */ /* 0x040fe200078e00ff */
[----:B------:R-:W-:Y:S01]  /*7aa0*/  LOP3.LUT R32, R31, 0xffff0000, RZ, 0xc0, !PT ;  /* 0xffff00001f207812 */ /* 0x000fe200078ec0ff */
[----:B------:R-:W-:Y:S01]  /*7ab0*/  IMAD.U32 R25, R24, 0x10000, RZ ;  /* 0x0001000018197824 */ /* 0x000fe200078e00ff */
        /* <DEDUP_REMOVED lines=35> */
.L_x_15107:
[----:B------:R-:W-:Y:S05]  /*7cf0*/  BSYNC B1 ;  /* 0x0000000000017941 */ /* 0x000fea0003800000 */
.L_x_15106:
        /* <DEDUP_REMOVED lines=13> */
[----:B------:R-:W-:Y:S02]  /*7dd0*/  SHF.R.U64 R15, R12, 0x10, R13 ;  /* 0x000000100c0f7819 */ /* 0x000fe4000000120d */
[----:B------:R-:W-:Y:S01]  /*7de0*/  SHF.R.U64 R24, R28, 0x10, R29 ;  /* 0x000000101c187819 */ /* 0x000fe2000000121d */
[C---:B------:R-:W-:Y:S01]  /*7df0*/  IMAD.U32 R29, R25.reuse, 0x10000, RZ ;  /* 0x00010000191d7824 */ /* 0x040fe200078e00ff */
[----:B------:R-:W-:Y:S01]  /*7e00*/  LOP3.LUT R28, R25, 0xffff0000, RZ, 0xc0, !PT ;  /* 0xffff0000191c7812 */ /* 0x000fe200078ec0ff */
[----:B------:R-:W-:Y:S01]  /*7e10*/  IMAD.U32 R21, R20, 0x10000, RZ ;  /* 0x0001000014157824 */ /* 0x000fe200078e00ff */
[----:B------:R-:W-:-:S02]  /*7e20*/  PRMT R24, R49, 0x5432, R24 ;  /* 0x0000543231187816 */ /* 0x000fc40000000018 */
        /* <DEDUP_REMOVED lines=35> */
.L_x_15112:
[----:B------:R-:W-:Y:S05]  /*8060*/  BSYNC B1 ;  /* 0x0000000000017941 */ /* 0x000fea0003800000 */
.L_x_15111:
[----:B------:R-:W-:Y:S05]  /*8070*/  @P1 BRA `(.L_x_15110) ;  /* 0x00000018003c1947 */ /* 0x000fea0003800000 */
[----:B-1----:R-:W1:Y:S01]  /*8080*/  LDS.128 R4, [R0+0x2000] ;  /* 0x0020000000047984 */ /* 0x002e620000000c00 */
[----:B------:R-:W-:Y:S02]  /*8090*/  SHF.R.U32.HI R13, RZ, 0x10, R27 ;  /* 0x00000010ff0d7819 */ /* 0x000fe4000001161b */
[----:B------:R-:W-:Y:S02]  /*80a0*/  SHF.R.U32.HI R20, RZ, 0x10, R9 ;  /* 0x00000010ff147819 */ /* 0x000fe40000011609 */
[----:B------:R-:W-:Y:S02]  /*80b0*/  PRMT R13, R43, 0x5410, R13 ;  /* 0x000054102b0d7816 */ /* 0x000fe4000000000d */
[----:B------:R-:W-:Y:S02]  /*80c0*/  PRMT R20, R48, 0x5432, R20 ;  /* 0x0000543230147816 */ /* 0x000fe40000000014 */
[----:B------:R-:W-:Y:S01]  /*80d0*/  SHF.R.U64 R15, R8, 0x10, R9 ;  /* 0x00000010080f7819 */ /* 0x000fe20000001209 */
[----:B------:R-:W-:Y:S01]  /*80e0*/  IMAD.U32 R14, R13, 0x10000, RZ ;  /* 0x000100000d0e7824 */ /* 0x000fe200078e00ff */
[----:B------:R-:W-:Y:S01]  /*80f0*/  SHF.R.U64 R12, R26, 0x10, R27 ;  /* 0x000000101a0c7819 */ /* 0x000fe2000000121b */
[C---:B------:R-:W-:Y:S01]  /*8100*/  IMAD.U32 R21, R20.reuse, 0x10000, RZ ;  /* 0x0001000014157824 */ /* 0x040fe200078e00ff */
[----:B------:R-:W-:-:S02]  /*8110*/  LOP3.LUT R20, R20, 0xffff0000, RZ, 0xc0, !PT ;  /* 0xffff000014147812 */ /* 0x000fc400078ec0ff */
[----:B------:R-:W-:Y:S02]  /*8120*/  LOP3.LUT R13, R13, 0xffff0000, RZ, 0xc0, !PT ;  /* 0xffff00000d0d7812 */ /* 0x000fe400078ec0ff */
        /* <DEDUP_REMOVED lines=8> */
[----:B------:R-:W-:-:S02]  /*81b0*/  IMAD.U32 R3, R4, 0x10000, RZ ;  /* 0x0001000004037824 */ /* 0x000fc400078e00ff */
[C---:B------:R-:W-:Y:S01]  /*81c0*/  FMUL.FTZ R9, R7.reuse, R20 ;  /* 0x0000001407097220 */ /* 0x040fe20000410000 */
[C---:B------:R-:W-:Y:S01]  /*81d0*/  FFMA.FTZ R24, R8.reuse, R21, R24 ;  /* 0x0000001508187223 */ /* 0x040fe20000010018 */
[----:B------:R-:W-:Y:S01]  /*81e0*/  FFMA.FTZ R25, R8, R14, -R25 ;  /* 0x0000000e08197223 */ /* 0x000fe20000010819 */
[-C--:B------:R-:W-:Y:S01]  /*81f0*/  FMUL.FTZ R21, R7, R13.reuse ;  /* 0x0000000d07157220 */ /* 0x080fe20000410000 */
[----:B------:R-:W-:Y:S01]  /*8200*/  LOP3.LUT R4, R4, 0xffff0000, RZ, 0xc0, !PT ;  /* 0xffff000004047812 */ /* 0x000fe200078ec0ff */
[C---:B------:R-:W-:Y:S01]  /*8210*/  IMAD.U32 R6, R5.reuse, 0x10000, RZ ;  /* 0x0001000005067824 */ /* 0x040fe200078e00ff */
[----:B------:R-:W-:Y:S01]  /*8220*/  LOP3.LUT R5, R5, 0xffff0000, RZ, 0xc0, !PT ;  /* 0xffff000005057812 */ /* 0x000fe200078ec0ff */
[C---:B------:R-:W-:Y:S01]  /*8230*/  IMAD.U32 R8, R15.reuse, 0x10000, RZ ;  /* 0x000100000f087824 */ /* 0x040fe200078e00ff */
[----:B------:R-:W-:Y:S01]  /*8240*/  LOP3.LUT R15, R15, 0xffff0000, RZ, 0xc0, !PT ;  /* 0xffff00000f0f7812 */ /* 0x000fe200078ec0ff */
[C---:B------:R-:W-:Y:S01]  /*8250*/  IMAD.U32 R7, R12.reuse, 0x10000, RZ ;  /* 0x000100000c077824 */ /* 0x040fe200078e00ff */
[----:B------:R-:W-:Y:S01]  /*8260*/  LOP3.LUT R12, R12, 0xffff0000, RZ, 0xc0, !PT ;  /* 0xffff00000c0c7812 */ /* 0x000fe200078ec0ff */
[C---:B------:R-:W-:Y:S01]  /*8270*/  FFMA.FTZ R14, R10.reuse, R13, -R9 ;  /* 0x0000000d0a0e7223 */ /* 0x040fe20000010809 */
        /* <DEDUP_REMOVED lines=15> */
.L_x_15097:
[----:B------:R-:W1:Y:S01]  /*8370*/  S2R R0, SR_TID.X ;  /* 0x0000000000007919 */ /* 0x000e620000002100 */
[----:B------:R-:W2:Y:S01]  /*8380*/  LDC R30, c[0x0][0x448] ;  /* 0x00011200ff1e7b82 */ /* 0x000ea20000000800 */
[----:B------:R-:W-:Y:S01]  /*8390*/  ULDC.64 UR4, c[0x0][0x3f8] ;  /* 0x0000fe0000047ab9 */ /* 0x000fe20000000a00 */
[----:B------:R-:W-:Y:S01]  /*83a0*/  ULDC.64 UR6, c[0x0][0x408] ;  /* 0x0001020000067ab9 */ /* 0x000fe20000000a00 */
[----:B------:R-:W-:Y:S02]  /*83b0*/  IMAD.MOV.U32 R20, RZ, RZ, R24 ;  /* 0x000000ffff147224 */ /* 0x000fe400078e0018 */
[----:B------:R-:W-:Y:S02]  /*83c0*/  IMAD.MOV.U32 R21, RZ, RZ, R29 ;  /* 0x000000ffff157224 */ /* 0x000fe400078e001d */
[----:B------:R-:W-:Y:S01]  /*83d0*/  IMAD.MOV.U32 R4, RZ, RZ, R26 ;  /* 0x000000ffff047224 */ /* 0x000fe200078e001a */
[----:B--2---:R-:W-:Y:S01]  /*83e0*/  ISETP.NE.AND P0, PT, R30, 0x1, PT ;  /* 0x000000011e00780c */ /* 0x004fe20003f05270 */
[----:B-1----:R-:W-:-:S05]  /*83f0*/  VIADD R0, R0, 0xffffff80 ;  /* 0xffffff8000007836 */ /* 0x002fca0000000000 */
[----:B------:R-:W-:-:S07]  /*8400*/  SHF.R.S32.HI R3, RZ, 0x1f, R0 ;  /* 0x0000001fff037819 */ /* 0x000fce0000011400 */
[----:B------:R-:W1:Y:S01]  /*8410*/  @P0 LDC R5, c[0x0][0x450] ;  /* 0x00011400ff050b82 */ /* 0x000e620000000800 */
[----:B------:R-:W-:-:S04]  /*8420*/  LEA.HI R3, R3, R0, RZ, 0x2 ;  /* 0x0000000003037211 */ /* 0x000fc800078f10ff */
[----:B------:R-:W-:-:S05]  /*8430*/  LOP3.LUT R3, R3, 0xfffffffc, RZ, 0xc0, !PT ;  /* 0xfffffffc03037812 */ /* 0x000fca00078ec0ff */
[----:B------:R-:W-:Y:S02]  /*8440*/  IMAD.IADD R3, R0, 0x1, -R3 ;  /* 0x0000000100037824 */ /* 0x000fe400078e0a03 */
[----:B------:R-:W2:Y:S02]  /*8450*/  @P0 LDC R0, c[0x0][0x44c] ;  /* 0x00011300ff000b82 */ /* 0x000ea40000000800 */
[----:B------:R-:W-:-:S04]  /*8460*/  IMAD R3, R3, 0x40, R35 ;  /* 0x0000004003037824 */ /* 0x000fc800078e0223 */
[----:B--2---:R-:W-:-:S05]  /*8470*/  @P0 IMAD.HI.U32 R0, R3, R0, RZ ;  /* 0x0000000003000227 */ /* 0x004fca00078e00ff */
        /* <DEDUP_REMOVED lines=19> */
[----:B------:R-:W1:Y:S01]  /*85b0*/  LDC R37, c[0x0][0x3f4] ;  /* 0x0000fd00ff257b82 */ /* 0x000e620000000800 */
[----:B------:R-:W2:Y:S01]  /*85c0*/  SHFL.IDX PT, R3, R10, RZ, 0x1c1f ;  /* 0x001c1fff0a037589 */ /* 0x000ea200000e0000 */
[----:B------:R-:W-:-:S03]  /*85d0*/  IMAD R30, R219, R30, RZ ;  /* 0x0000001edb1e7224 */ /* 0x000fc600078e02ff */
[----:B------:R-:W3:Y:S04]  /*85e0*/  SHFL.IDX PT, R0, R20, RZ, 0x1c1f ;  /* 0x001c1fff14007589 */ /* 0x000ee800000e0000 */
[----:B------:R-:W4:Y:S04]  /*85f0*/  SHFL.IDX PT, R14, R28, RZ, 0x1c1f ;  /* 0x001c1fff1c0e7589 */ /* 0x000f2800000e0000 */
[----:B------:R-:W5:Y:S01]  /*8600*/  SHFL.IDX PT, R8, R29, RZ, 0x1c1f ;  /* 0x001c1fff1d087589 */ /* 0x000f6200000e0000 */
[----:B-1----:R-:W-:-:S04]  /*8610*/  ISETP.GE.AND P0, PT, R16, R37, PT ;  /* 0x000000251000720c */ /* 0x002fc80003f06270 */
[----:B------:R-:W-:-:S13]  /*8620*/  ISETP.GE.OR P1, PT, R35, R30, P0 ;  /* 0x0000001e2300720c */ /* 0x000fda0000726670 */
[C---:B------:R-:W-:Y:S01]  /*8630*/  @!P1 IMAD.SHL.U32 R9, R16.reuse, 0x2, RZ ;  /* 0x0000000210099824 */ /* 0x040fe200078e00ff */
[----:B------:R-:W-:-:S04]  /*8640*/  @!P1 SHF.L.U64.HI R21, R16, 0x1, R17 ;  /* 0x0000000110159819 */ /* 0x000fc80000010211 */
[----:B--2---:R-:W-:-:S05]  /*8650*/  @!P1 IADD3 R4, P2, R3, R9, RZ ;  /* 0x0000000903049210 */ /* 0x004fca0007f5e0ff */
[----:B---3--:R-:W-:Y:S01]  /*8660*/  @!P1 IMAD.X R5, R0, 0x1, R21, P2 ;  /* 0x0000000100059824 */ /* 0x008fe200010e0615 */
[----:B----4-:R-:W-:-:S05]  /*8670*/  @!P1 IADD3 R14, P2, R14, R9, RZ ;  /* 0x000000090e0e9210 */ /* 0x010fca0007f5e0ff */
[----:B------:R-:W2:Y:S01]  /*8680*/  @!P1 LD.E.128 R4, desc[UR42][R4.64] ;  /* 0x0000002a04049980 */ /* 0x000ea2000c101d00 */
[----:B-----5:R-:W-:-:S04]  /*8690*/  @!P1 IMAD.X R3, R8, 0x1, R21, P2 ;  /* 0x0000000108039824 */ /* 0x020fc800010e0615 */
[----:B------:R-:W-:-:S05]  /*86a0*/  @!P1 IMAD.MOV.U32 R15, RZ, RZ, R3 ;  /* 0x000000ffff0f9224 */ /* 0x000fca00078e0003 */
[----:B------:R1:W3:Y:S01]  /*86b0*/  @!P1 LD.E.128 R24, desc[UR42][R14.64] ;  /* 0x0000002a0e189980 */ /* 0x0002e2000c101d00 */
[----:B------:R-:W-:Y:S02]  /*86c0*/  CS2R R38, SRZ ;  /* 0x0000000000267805 */ /* 0x000fe4000001ff00 */
[----:B------:R-:W-:Y:S01]  /*86d0*/  CS2R R40, SRZ ;  /* 0x0000000000287805 */ /* 0x000fe2000001ff00 */
[----:B------:R-:W4:Y:S04]  /*86e0*/  SHFL.IDX PT, R8, R29, 0x1, 0x1c1f ;  /* 0x003c1f001d087f89 */ /* 0x000f2800000e0000 */
[----:B-1----:R-:W1:Y:S01]  /*86f0*/  SHFL.IDX PT, R14, R28, 0x1, 0x1c1f ;  /* 0x003c1f001c0e7f89 */ /* 0x002e6200000e0000 */
[----:B--2---:R-:W-:Y:S02]  /*8700*/  @!P1 IMAD.MOV.U32 R38, RZ, RZ, R6 ;  /* 0x000000ffff269224 */ /* 0x004fe400078e0006 */
[----:B------:R-:W-:Y:S01]  /*8710*/  @!P1 IMAD.MOV.U32 R39, RZ, RZ, R7 ;  /* 0x000000ffff279224 */ /* 0x000fe200078e0007 */
[----:B------:R-:W-:Y:S01]  /*8720*/  CS2R R6, SRZ ;  /* 0x0000000000067805 */ /* 0x000fe2000001ff00 */
[----:B------:R-:W-:-:S02]  /*8730*/  IMAD.MOV.U32 R0, RZ, RZ, R38 ;  /* 0x000000ffff007224 */ /* 0x000fc400078e0026 */
[----:B------:R-:W-:Y:S02]  /*8740*/  @!P1 IMAD.MOV.U32 R40, RZ, RZ, R4 ;  /* 0x000000ffff289224 */ /* 0x000fe400078e0004 */
[----:B------:R-:W-:Y:S01]  /*8750*/  @!P1 IMAD.MOV.U32 R41, RZ, RZ, R5 ;  /* 0x000000ffff299224 */ /* 0x000fe200078e0005 */
[----:B------:R-:W-:Y:S01]  /*8760*/  CS2R R4, SRZ ;  /* 0x0000000000047805 */ /* 0x000fe2000001ff00 */
[----:B------:R-:W-:Y:S01]  /*8770*/  IMAD.MOV.U32 R3, RZ, RZ, R39 ;  /* 0x000000ffff037224 */ /* 0x000fe200078e0027 */
[----:B------:R-:W-:Y:S01]  /*8780*/  PRMT R9, R9, 0x5410, R0 ;  /* 0x0000541009097816 */ /* 0x000fe20000000000 */
[----:B------:R-:W-:Y:S01]  /*8790*/  IMAD.MOV.U32 R11, RZ, RZ, R40 ;  /* 0x000000ffff0b7224 */ /* 0x000fe200078e0028 */
[----:B------:R-:W2:Y:S01]  /*87a0*/  SHFL.IDX PT, R0, R20, 0x1, 0x1c1f ;  /* 0x003c1f0014007f89 */ /* 0x000ea200000e0000 */
[----:B------:R-:W-:Y:S01]  /*87b0*/  IMAD.MOV.U32 R12, RZ, RZ, R41 ;  /* 0x000000ffff0c7224 */ /* 0x000fe200078e0029 */
[----:B------:R-:W-:Y:S01]  /*87c0*/  PRMT R45, R3, 0x7610, R45 ;  /* 0x00007610032d7816 */ /* 0x000fe2000000002d */
[----:B---3--:R-:W-:Y:S01]  /*87d0*/  @!P1 IMAD.MOV.U32 R4, RZ, RZ, R26 ;  /* 0x000000ffff049224 */ /* 0x008fe200078e001a */
[----:B------:R3:W1:Y:S01]  /*87e0*/  SHFL.IDX PT, R3, R10, 0x1, 0x1c1f ;  /* 0x003c1f000a037f89 */ /* 0x00066200000e0000 */
[----:B------:R-:W-:Y:S01]  /*87f0*/  @!P1 IMAD.MOV.U32 R5, RZ, RZ, R27 ;  /* 0x000000ffff059224 */ /* 0x000fe200078e001b */
[----:B------:R-:W-:Y:S01]  /*8800*/  PRMT R9, R11, 0x7610, R9 ;  /* 0x000076100b097816 */ /* 0x000fe20000000009 */
[----:B------:R-:W-:Y:S01]  /*8810*/  @!P1 IMAD.MOV.U32 R6, RZ, RZ, R24 ;  /* 0x000000ffff069224 */ /* 0x000fe200078e0018 */
[----:B------:R-:W-:Y:S01]  /*8820*/  CS2R R26, SRZ ;  /* 0x00000000001a7805 */ /* 0x000fe2000001ff00 */
[----:B------:R-:W-:-:S02]  /*8830*/  @!P1 IMAD.MOV.U32 R7, RZ, RZ, R25 ;  /* 0x000000ffff079224 */ /* 0x000fc400078e0019 */
[----:B------:R-:W-:Y:S01]  /*8840*/  IMAD.MOV.U32 R11, RZ, RZ, R4 ;  /* 0x000000ffff0b7224 */ /* 0x000fe200078e0004 */
[----:B---3--:R-:W-:Y:S01]  /*8850*/  PRMT R10, R12, 0x7610, R10 ;  /* 0x000076100c0a7816 */ /* 0x008fe2000000000a */
[----:B------:R-:W-:Y:S02]  /*8860*/  IMAD.MOV.U32 R12, RZ, RZ, R5 ;  /* 0x000000ffff0c7224 */ /* 0x000fe400078e0005 */
[----:B0-----:R-:W-:Y:S02]  /*8870*/  IMAD.MOV.U32 R13, RZ, RZ, R6 ;  /* 0x000000ffff0d7224 */ /* 0x001fe400078e0006 */
[----:B------:R-:W-:Y:S01]  /*8880*/  IMAD.MOV.U32 R15, RZ, RZ, R7 ;  /* 0x000000ffff0f7224 */ /* 0x000fe200078e0007 */
[----:B------:R-:W-:Y:S02]  /*8890*/  PRMT R10, R10, 0x5410, R12 ;  /* 0x000054100a0a7816 */ /* 0x000fe4000000000c */
[----:B------:R-:W-:Y:S02]  /*88a0*/  PRMT R20, R11, 0x5410, R13 ;  /* 0x000054100b147816 */ /* 0x000fe4000000000d */
[----:B----4-:R-:W-:-:S07]  /*88b0*/  PRMT R45, R45, 0x5410, R15 ;  /* 0x000054102d2d7816 */ /* 0x010fce000000000f */
.L_x_15359:
[----:B------:R-:W3:Y:S01]  /*88c0*/  LDL R12, [R1+0x98] ;  /* 0x00009800010c7983 */ /* 0x000ee20000100800 */
[----:B------:R-:W-:Y:S01]  /*88d0*/  VIADD R35, R35, 0x40 ;  /* 0x0000004023237836 */ /* 0x000fe20000000000 */
[----:B------:R-:W-:Y:S01]  /*88e0*/  BSSY B1, `(.L_x_15114) ;  /* 0x0000016000017945 */ /* 0x000fe20003800000 */
[----:B------:R-:W-:Y:S02]  /*88f0*/  CS2R R24, SRZ ;  /* 0x0000000000187805 */ /* 0x000fe4000001ff00 */
[----:B------:R-:W-:Y:S02]  /*8900*/  CS2R R32, SRZ ;  /* 0x0000000000207805 */ /* 0x000fe4000001ff00 */
[----:B------:R-:W-:Y:S02]  /*8910*/  ISETP.GE.AND P1, PT, R35, R30, PT ;  /* 0x0000001e2300720c */ /* 0x000fe40003f26270 */
[----:B------:R-:W-:Y:S02]  /*8920*/  CS2R R34, SRZ ;  /* 0x0000000000227805 */ /* 0x000fe4000001ff00 */
[----:B---3--:R-:W-:-:S04]  /*8930*/  LEA.HI R11, R12, R12, RZ, 0x1 ;  /* 0x0000000c0c0b7211 */ /* 0x008fc800078f08ff */
[----:B------:R-:W-:-:S05]  /*8940*/  LOP3.LUT R11, R11, 0xfffffffe, RZ, 0xc0, !PT ;  /* 0xfffffffe0b0b7812 */ /* 0x000fca00078ec0ff */
[----:B------:R-:W-:-:S05]  /*8950*/  IMAD.IADD R11, R12, 0x1, -R11 ;  /* 0x000000010c0b7824 */ /* 0x000fca00078e0a0b */
        /* <DEDUP_REMOVED lines=8> */
[-C--:B-1----:R-:W-:Y:S02]  /*89e0*/  IADD3 R32, P1, R3, R12.reuse, RZ ;  /* 0x0000000c03207210 */ /* 0x082fe40007f3e0ff */
[----:B------:R-:W-:-:S03]  /*89f0*/  IADD3 R14, P2, R14, R12, RZ ;  /* 0x0000000c0e0e7210 */ /* 0x000fc60007f5e0ff */
[--C-:B--2---:R-:W-:Y:S02]  /*8a00*/  IMAD.X R33, R0, 0x1, R15.reuse, P1 ;  /* 0x0000000100217824 */ /* 0x104fe400008e060f */
[----:B------:R-:W-:-:S04]  /*8a10*/  IMAD.X R15, R8, 0x1, R15, P2 ;  /* 0x00000001080f7824 */ /* 0x000fc800010e060f */
[----:B------:R-:W5:Y:S04]  /*8a20*/  LD.E.128 R32, desc[UR42][R32.64] ;  /* 0x0000002a20207980 */ /* 0x000f68000c101d00 */
[----:B------:R0:W5:Y:S02]  /*8a30*/  LD.E.128 R24, desc[UR42][R14.64] ;  /* 0x0000002a0e187980 */ /* 0x000164000c101d00 */
.L_x_15115:
[----:B------:R-:W-:Y:S05]  /*8a40*/  BSYNC B1 ;  /* 0x0000000000017941 */ /* 0x000fea0003800000 */
.L_x_15114:
[----:B--2---:R-:W1:Y:S01]  /*8a50*/  LDL R0, [R1+0x6c] ;  /* 0x00006c0001007983 */ /* 0x004e620000100800 */
[----:B------:R-:W2:Y:S01]  /*8a60*/  SYNCS.PHASECHK.TRANS64.TRYWAIT P1, [R22+URZ+0x32400], R13 ;  /* 0x0324000d160075a7 */ /* 0x000ea2000802017f */
[----:B------:R-:W-:Y:S01]  /*8a70*/  VIADD R12, R206, 0x40 ;  /* 0x00000040ce0c7836 */ /* 0x000fe20000000000 */
[----:B------:R-:W-:Y:S01]  /*8a80*/  BSSY B1, `(.L_x_15116) ;  /* 0x0000011000017945 */ /* 0x000fe20003800000 */
[----:B-----5:R-:W-:Y:S02]  /*8a90*/  IMAD.MOV.U32 R8, RZ, RZ, R27 ;  /* 0x000000ffff087224 */ /* 0x020fe400078e001b */
[----:B------:R-:W-:Y:S02]  /*8aa0*/  IMAD.MOV.U32 R53, RZ, RZ, R34 ;  /* 0x000000ffff357224 */ /* 0x000fe400078e0022 */
[----:B------:R-:W-:Y:S01]  /*8ab0*/  IMAD.MOV.U32 R54, RZ, RZ, R35 ;  /* 0x000000ffff367224 */ /* 0x000fe200078e0023 */
[----:B-1----:R-:W-:Y:S01]  /*8ac0*/  VIADDMNMX R3, R30, -R0, 0x80, PT ;  /* 0x000000801e037446 */ /* 0x002fe20003800900 */
[----:B------:R-:W-:-:S03]  /*8ad0*/  IMAD.MOV.U32 R0, RZ, RZ, R26 ;  /* 0x000000ffff007224 */ /* 0x000fc600078e001a */
[-C--:B------:R-:W-:Y:S02]  /*8ae0*/  ISETP.GE.OR P2, PT, R206, R3.reuse, P0 ;  /* 0x00000003ce00720c */ /* 0x080fe40000746670 */
[----:B------:R-:W-:Y:S01]  /*8af0*/  ISETP.GE.OR P0, PT, R12, R3, P0 ;  /* 0x000000030c00720c */ /* 0x000fe20000706670 */
[----:B------:R-:W-:Y:S01]  /*8b00*/  IMAD.MOV.U32 R3, RZ, RZ, R25 ;  /* 0x000000ffff037224 */ /* 0x000fe200078e0019 */
[----:B------:R-:W-:Y:S01]  /*8b10*/  PRMT R49, R0, 0x5410, R8 ;  /* 0x0000541000317816 */ /* 0x000fe20000000008 */
[----:B------:R-:W-:Y:S02]  /*8b20*/  IMAD.MOV.U32 R0, RZ, RZ, R24 ;  /* 0x000000ffff007224 */ /* 0x000fe400078e0018 */
[----:B------:R-:W-:Y:S02]  /*8b30*/  IMAD.MOV.U32 R8, RZ, RZ, R32 ;  /* 0x000000ffff087224 */ /* 0x000fe400078e0020 */
[----:B------:R-:W-:Y:S01]  /*8b40*/  IMAD.MOV.U32 R12, RZ, RZ, R33 ;  /* 0x000000ffff0c7224 */ /* 0x000fe200078e0021 */
[----:B------:R-:W-:-:S02]  /*8b50*/  PRMT R50, R0, 0x5410, R3 ;  /* 0x0000541000327816 */ /* 0x000fc40000000003 */
[----:B------:R-:W-:Y:S02]  /*8b60*/  PRMT R51, R51, 0x5410, R8 ;  /* 0x0000541033337816 */ /* 0x000fe40000000008 */
[----:B------:R-:W-:Y:S01]  /*8b70*/  PRMT R52, R52, 0x5410, R12 ;  /* 0x0000541034347816 */ /* 0x000fe2000000000c */
[----:B--2---:R-:W-:Y:S06]  /*8b80*/  @!P1 BRA `(.L_x_15117) ;  /* 0x0000015800709947 */ /* 0x004fec0003800000 */
.L_x_15360:
[----:B------:R-:W-:Y:S05]  /*8b90*/  BSYNC B1 ;  /* 0x0000000000017941 */ /* 0x000fea0003800000 */
.L_x_15116:
[----:B------:R-:W-:Y:S04]  /*8ba0*/  BSSY B1, `(.L_x_15118) ;  /* 0x0000070000017945 */ /* 0x000fe80003800000 */
[----:B------:R-:W-:Y:S05]  /*8bb0*/  @P2 BRA `(.L_x_15119) ;  /* 0x0000000400b82947 */ /* 0x000fea0003800000 */
[----:B------:R-:W2:Y:S01]  /*8bc0*/  LDL R0, [R1+0x9c] ;  /* 0x00009c0001007983 */ /* 0x000ea20000100800 */
[----:B------:R-:W-:Y:S02]  /*8bd0*/  SHF.R.U64 R38, R38, 0x10, R39 ;  /* 0x0000001026267819 */ /* 0x000fe40000001227 */
[--C-:B------:R-:W-:Y:S01]  /*8be0*/  SHF.R.U32.HI R44, RZ, 0x10, R5.reuse ;  /* 0x00000010ff2c7819 */ /* 0x100fe20000011605 */
[----:B------:R-:W3:Y:S01]  /*8bf0*/  S2R R3, SR_TID.X ;  /* 0x0000000000037919 */ /* 0x000ee20000002100 */
[----:B------:R-:W-:Y:S02]  /*8c00*/  PRMT R38, R9, 0x5432, R38 ;  /* 0x0000543209267816 */ /* 0x000fe40000000026 */
[----:B------:R-:W-:Y:S02]  /*8c10*/  SHF.R.U64 R43, R4, 0x10, R5 ;  /* 0x00000010042b7819 */ /* 0x000fe40000001205 */
[----:B------:R-:W-:Y:S02]  /*8c20*/  PRMT R44, R10, 0x5432, R44 ;  /* 0x000054320a2c7816 */ /* 0x000fe4000000002c */
[----:B------:R-:W-:-:S02]  /*8c30*/  SHF.R.U32.HI R39, RZ, 0x10, R39 ;  /* 0x00000010ff277819 */ /* 0x000fc40000011627 */
[----:B------:R-:W-:Y:S02]  /*8c40*/  SHF.R.U32.HI R42, RZ, 0x10, R7 ;  /* 0x00000010ff2a7819 */ /* 0x000fe40000011607 */
[----:B------:R-:W-:Y:S02]  /*8c50*/  PRMT R43, R20, 0x5410, R43 ;  /* 0x00005410142b7816 */ /* 0x000fe4000000002b */
[C---:B------:R-:W-:Y:S02]  /*8c60*/  PRMT R39, R45.reuse, 0x5410, R39 ;  /* 0x000054102d277816 */ /* 0x040fe40000000027 */
[----:B------:R-:W-:Y:S01]  /*8c70*/  PRMT R42, R45, 0x5432, R42 ;  /* 0x000054322d2a7816 */ /* 0x000fe2000000002a */
[----:B---3--:R-:W-:-:S05]  /*8c80*/  VIADD R3, R3, 0xffffff80 ;  /* 0xffffff8003037836 */ /* 0x008fca0000000000 */
[----:B------:R-:W-:-:S04]  /*8c90*/  SHF.R.S32.HI R12, RZ, 0x1f, R3 ;  /* 0x0000001fff0c7819 */ /* 0x000fc80000011403 */
[----:B------:R-:W-:Y:S01]  /*8ca0*/  LEA.HI R12, R12, R3, RZ, 0x5 ;  /* 0x000000030c0c7211 */ /* 0x000fe200078f28ff */
[----:B------:R-:W-:-:S03]  /*8cb0*/  IMAD.IADD R3, R16, 0x1, R37 ;  /* 0x0000000110037824 */ /* 0x000fc600078e0225 */
[----:B------:R-:W-:Y:S01]  /*8cc0*/  SHF.R.S32.HI R12, RZ, 0x5, R12 ;  /* 0x00000005ff0c7819 */ /* 0x000fe2000001140c */
[----:B--2---:R-:W-:-:S05]  /*8cd0*/  IMAD.SHL.U32 R0, R0, 0x40, RZ ;  /* 0x0000004000007824 */ /* 0x004fca00078e00ff */
[----:B------:R-:W-:-:S04]  /*8ce0*/  LOP3.LUT R8, R0, 0x1c0, RZ, 0xc0, !PT ;  /* 0x000001c000087812 */ /* 0x000fc800078ec0ff */
[C---:B------:R-:W-:Y:S02]  /*8cf0*/  LOP3.LUT R0, R8.reuse, 0x38, R16, 0xf8, !PT ;  /* 0x0000003808007812 */ /* 0x040fe400078ef810 */
[----:B-1----:R-:W-:Y:S02]  /*8d00*/  SHF.R.U32.HI R13, RZ, 0x3, R8 ;  /* 0x00000003ff0d7819 */ /* 0x002fe40000011608 */
[----:B------:R-:W-:Y:S02]  /*8d10*/  LOP3.LUT R8, R8, 0x38, R3, 0xf8, !PT ;  /* 0x0000003808087812 */ /* 0x000fe400078ef803 */
[-C--:B------:R-:W-:Y:S02]  /*8d20*/  LOP3.LUT R0, R0, R13.reuse, RZ, 0x3c, !PT ;  /* 0x0000000d00007212 */ /* 0x080fe400078e3cff */
[----:B------:R-:W-:-:S03]  /*8d30*/  LOP3.LUT R8, R8, R13, RZ, 0x3c, !PT ;  /* 0x0000000d08087212 */ /* 0x000fc600078e3cff */
[----:B------:R-:W-:Y:S01]  /*8d40*/  IMAD R3, R12, 0x200, R0 ;  /* 0x000002000c037824 */ /* 0x000fe200078e0200 */
[----:B------:R-:W-:Y:S02]  /*8d50*/  SHF.R.U64 R0, R40, 0x10, R41 ;  /* 0x0000001028007819 */ /* 0x000fe40000001229 */
[----:B------:R-:W-:Y:S01]  /*8d60*/  SHF.R.U64 R40, R6, 0x10, R7 ;  /* 0x0000001006287819 */ /* 0x000fe20000001207 */
[----:B------:R-:W-:Y:S01]  /*8d70*/  IMAD R47, R3, 0x2, R22 ;  /* 0x00000002032f7824 */ /* 0x000fe200078e0216 */
[----:B------:R-:W-:Y:S01]  /*8d80*/  SHF.R.U32.HI R41, RZ, 0x10, R41 ;  /* 0x00000010ff297819 */ /* 0x000fe20000011629 */
[----:B------:R-:W-:Y:S01]  /*8d90*/  IMAD R3, R12, 0x200, R8 ;  /* 0x000002000c037824 */ /* 0x000fe200078e0208 */
[----:B------:R-:W-:Y:S02]  /*8da0*/  PRMT R21, R9, 0x5410, R0 ;  /* 0x0000541009157816 */ /* 0x000fe40000000000 */
[----:B0-----:R-:W0:Y:S01]  /*8db0*/  LDS.128 R12, [R47+0x18400] ;  /* 0x018400002f0c7984 */ /* 0x001e220000000c00 */
[----:B------:R-:W-:Y:S01]  /*8dc0*/  IMAD R48, R3, 0x2, R22 ;  /* 0x0000000203307824 */ /* 0x000fe200078e0216 */
[----:B------:R-:W-:-:S02]  /*8dd0*/  PRMT R40, R20, 0x5432, R40 ;  /* 0x0000543214287816 */ /* 0x000fc40000000028 */
[----:B------:R-:W-:Y:S02]  /*8de0*/  PRMT R36, R10, 0x5410, R41 ;  /* 0x000054100a247816 */ /* 0x000fe40000000029 */
[----:B------:R-:W1:Y:S01]  /*8df0*/  LDS.128 R28, [R48+0x18400] ;  /* 0x01840000301c7984 */ /* 0x000e620000000c00 */
        /* <DEDUP_REMOVED lines=17> */
[C---:B------:R-:W-:Y:S01]  /*8f10*/  LOP3.LUT R30, R31.reuse, 0xffff0000, RZ, 0xc0, !PT ;  /* 0xffff00001f1e7812 */ /* 0x040fe200078ec0ff */
[----:B------:R-:W-:-:S02]  /*8f20*/  IMAD.U32 R20, R31, 0x10000, RZ ;  /* 0x000100001f147824 */ /* 0x000fc400078e00ff */
[C---:B------:R-:W-:Y:S01]  /*8f30*/  FMUL.FTZ R45, R8.reuse, R41 ;  /* 0x00000029082d7220 */ /* 0x040fe20000410000 */
[-C--:B------:R-:W-:Y:S01]  /*8f40*/  FMUL.FTZ R31, R8, R29.reuse ;  /* 0x0000001d081f7220 */ /* 0x080fe20000410000 */
[----:B------:R-:W-:Y:S01]  /*8f50*/  LOP3.LUT R8, R21, 0xffff0000, RZ, 0xc0, !PT ;  /* 0xffff000015087812 */ /* 0x000fe200078ec0ff */
[C---:B------:R-:W-:Y:S01]  /*8f60*/  FMUL.FTZ R46, R9.reuse, R40 ;  /* 0x00000028092e7220 */ /* 0x040fe20000410000 */
[----:B------:R-:W-:Y:S01]  /*8f70*/  FFMA.FTZ R45, R0, R29, -R45 ;  /* 0x0000001d002d7223 */ /* 0x000fe2000001082d */
[----:B------:R-:W-:Y:S02]  /*8f80*/  IMAD.U32 R29, R42, 0x10000, RZ ;  /* 0x000100002a1d7824 */ /* 0x000fe400078e00ff */
[----:B------:R-:W-:Y:S01]  /*8f90*/  FFMA.FTZ R31, R0, R41, R31 ;  /* 0x00000029001f7223 */ /* 0x000fe2000001001f */
[----:B------:R-:W-:Y:S02]  /*8fa0*/  IMAD.U32 R21, R36, 0x10000, RZ ;  /* 0x0001000024157824 */ /* 0x000fe400078e00ff */
[-C--:B------:R-:W-:Y:S01]  /*8fb0*/  FMUL.FTZ R0, R9, R8.reuse ;  /* 0x0000000809007220 */ /* 0x080fe20000410000 */
[----:B------:R-:W-:Y:S01]  /*8fc0*/  FMUL.FTZ R41, R10, R29 ;  /* 0x0000001d0a297220 */ /* 0x000fe20000410000 */
[----:B------:R-:W-:Y:S01]  /*8fd0*/  LOP3.LUT R9, R42, 0xffff0000, RZ, 0xc0, !PT ;  /* 0xffff00002a097812 */ /* 0x000fe200078ec0ff */
[C---:B------:R-:W-:Y:S01]  /*8fe0*/  FFMA.FTZ R46, R3.reuse, R8, -R46 ;  /* 0x00000008032e7223 */ /* 0x040fe2000001082e */
        /* <DEDUP_REMOVED lines=11> */
[C---:B------:R-:W-:Y:S01]  /*90a0*/  FMUL.FTZ R21, R13.reuse, R0 ;  /* 0x000000000d157220 */ /* 0x040fe20000410000 */
[----:B------:R-:W-:Y:S01]  /*90b0*/  FMUL.FTZ R36, R13, R4 ;  /* 0x000000040d247220 */ /* 0x000fe20000410000 */
[----:B------:R-:W-:Y:S01]  /*90c0*/  FFMA.FTZ R13, R12, R9, R29 ;  /* 0x000000090c0d7223 */ /* 0x000fe2000001001d */
[----:B------:R-:W-:Y:S02]  /*90d0*/  IMAD.U32 R3, R39, 0x10000, RZ ;  /* 0x0001000027037824 */ /* 0x000fe400078e00ff */
[C---:B------:R-:W-:Y:S01]  /*90e0*/  FMUL.FTZ R12, R20.reuse, R8 ;  /* 0x00000008140c7220 */ /* 0x040fe20000410000 */
[----:B------:R-:W-:Y:S01]  /*90f0*/  LOP3.LUT R43, R43, 0xffff0000, RZ, 0xc0, !PT ;  /* 0xffff00002b2b7812 */ /* 0x000fe200078ec0ff */
[----:B------:R-:W-:Y:S01]  /*9100*/  FFMA.FTZ R36, R5, R0, -R36 ;  /* 0x0000000005247223 */ /* 0x000fe20000010824 */
[-C--:B------:R-:W-:Y:S01]  /*9110*/  FMUL.FTZ R20, R20, R3.reuse ;  /* 0x0000000314147220 */ /* 0x080fe20000410000 */
[----:B------:R-:W-:Y:S01]  /*9120*/  FFMA.FTZ R9, R7, R3, -R12 ;  /* 0x0000000307097223 */ /* 0x000fe2000001080c */
[----:B------:R-:W-:Y:S01]  /*9130*/  LOP3.LUT R38, R38, 0xffff0000, RZ, 0xc0, !PT ;  /* 0xffff000026267812 */ /* 0x000fe200078ec0ff */
[----:B------:R-:W-:Y:S01]  /*9140*/  FFMA.FTZ R21, R5, R4, R21 ;  /* 0x0000000405157223 */ /* 0x000fe20000010015 */
[----:B------:R-:W-:Y:S01]  /*9150*/  LOP3.LUT R3, R44, 0xffff0000, RZ, 0xc0, !PT ;  /* 0xffff00002c037812 */ /* 0x000fe200078ec0ff */
[----:B------:R-:W-:Y:S01]  /*9160*/  FMUL.FTZ R5, R15, R43 ;  /* 0x0000002b0f057220 */ /* 0x000fe20000410000 */
[----:B------:R-:W-:Y:S01]  /*9170*/  LOP3.LUT R39, R39, 0xffff0000, RZ, 0xc0, !PT ;  /* 0xffff000027277812 */ /* 0x000fe200078ec0ff */
[----:B------:R-:W-:Y:S01]  /*9180*/  FMUL.FTZ R0, R15, R38 ;  /* 0x000000260f007220 */ /* 0x000fe20000410000 */
[----:B------:R-:W-:Y:S01]  /*9190*/  FFMA.FTZ R20, R7, R8, R20 ;  /* 0x0000000807147223 */ /* 0x000fe20000010014 */
        /* <DEDUP_REMOVED lines=16> */
.L_x_15119:
[----:B------:R-:W-:Y:S05]  /*92a0*/  BSYNC B1 ;  /* 0x0000000000017941 */ /* 0x000fea0003800000 */
.L_x_15118:
[----:B------:R-:W-:Y:S01]  /*92b0*/  PRMT R8, R53, 0x5410, R54 ;  /* 0x0000541035087816 */ /* 0x000fe20000000036 */
[----:B------:R-:W-:Y:S06]  /*92c0*/  @P0 BRA `(.L_x_15110) ;  /* 0x0000000400a80947 */ /* 0x000fec0003800000 */
[----:B------:R-:W3:Y:S01]  /*92d0*/  LDL R3, [R1+0x84] ;  /* 0x0000840001037983 */ /* 0x000ee20000100800 */
[C---:B--2---:R-:W-:Y:S02]  /*92e0*/  VIADD R4, R206.reuse, 0x40 ;  /* 0x00000040ce047836 */ /* 0x044fe40000000000 */
[----:B------:R-:W-:Y:S01]  /*92f0*/  VIADD R5, R206, 0x40 ;  /* 0x00000040ce057836 */ /* 0x000fe20000000000 */
[----:B------:R-:W2:Y:S01]  /*9300*/  LDL R38, [R1+0xa0] ;  /* 0x0000a00001267983 */ /* 0x000ea20000100800 */
        /* <DEDUP_REMOVED lines=10> */
[----:B------:R-:W-:Y:S02]  /*93b0*/  SHF.R.U32.HI R30, RZ, 0x10, R35 ;  /* 0x00000010ff1e7819 */ /* 0x000fe40000011623 */
[----:B------:R-:W-:Y:S02]  /*93c0*/  SHF.R.U64 R35, R26, 0x10, R27 ;  /* 0x000000101a237819 */ /* 0x000fe4000000121b */
[----:B------:R-:W-:-:S02]  /*93d0*/  PRMT R31, R50, 0x5410, R31 ;  /* 0x00005410321f7816 */ /* 0x000fc4000000001f */
[----:B------:R-:W-:Y:S02]  /*93e0*/  SHF.R.U32.HI R28, RZ, 0x10, R33 ;  /* 0x00000010ff1c7819 */ /* 0x000fe40000011621 */
[----:B------:R-:W-:Y:S02]  /*93f0*/  SHF.R.U32.HI R36, RZ, 0x10, R27 ;  /* 0x00000010ff247819 */ /* 0x000fe4000001161b */
[----:B------:R-:W-:Y:S02]  /*9400*/  PRMT R28, R52, 0x5432, R28 ;  /* 0x00005432341c7816 */ /* 0x000fe4000000001c */
[C---:B------:R-:W-:Y:S02]  /*9410*/  PRMT R30, R8.reuse, 0x5432, R30 ;  /* 0x00005432081e7816 */ /* 0x040fe4000000001e */
[----:B------:R-:W-:Y:S02]  /*9420*/  PRMT R29, R8, 0x5410, R29 ;  /* 0x00005410081d7816 */ /* 0x000fe4000000001d */
[----:B------:R-:W-:-:S02]  /*9430*/  PRMT R36, R49, 0x5432, R36 ;  /* 0x0000543231247816 */ /* 0x000fc40000000024 */
[----:B------:R-:W-:Y:S01]  /*9440*/  PRMT R35, R49, 0x5410, R35 ;  /* 0x0000541031237816 */ /* 0x000fe20000000023 */
[----:B---3--:R-:W-:-:S04]  /*9450*/  IMAD.IADD R3, R3, 0x1, R0 ;  /* 0x0000000103037824 */ /* 0x008fc800078e0200 */
[----:B------:R-:W-:Y:S01]  /*9460*/  IMAD R3, R3, 0x2, R22 ;  /* 0x0000000203037824 */ /* 0x000fe200078e0216 */
[----:B--2---:R-:W-:Y:S04]  /*9470*/  LDS.128 R4, [R38+0x18400] ;  /* 0x0184000026047984 */ /* 0x004fe80000000c00 */
[----:B01----:R-:W0:Y:S01]  /*9480*/  LDS.128 R12, [R3+0x18400] ;  /* 0x01840000030c7984 */ /* 0x003e220000000c00 */
[----:B------:R-:W-:Y:S02]  /*9490*/  SHF.R.U64 R0, R32, 0x10, R33 ;  /* 0x0000001020007819 */ /* 0x000fe40000001221 */
[----:B------:R-:W-:Y:S02]  /*94a0*/  SHF.R.U32.HI R32, RZ, 0x10, R25 ;  /* 0x00000010ff207819 */ /* 0x000fe40000011619 */
[----:B------:R-:W-:Y:S01]  /*94b0*/  PRMT R26, R51, 0x5432, R0 ;  /* 0x00005432331a7816 */ /* 0x000fe20000000000 */
[----:B------:R-:W-:Y:S01]  /*94c0*/  IMAD.U32 R33, R31, 0x10000, RZ ;  /* 0x000100001f217824 */ /* 0x000fe200078e00ff */
[----:B------:R-:W-:-:S03]  /*94d0*/  PRMT R32, R50, 0x5432, R32 ;  /* 0x0000543232207816 */ /* 0x000fc60000000020 */
[----:B------:R-:W-:Y:S02]  /*94e0*/  IMAD.U32 R27, R26, 0x10000, RZ ;  /* 0x000100001a1b7824 */ /* 0x000fe400078e00ff */
[C---:B------:R-:W-:Y:S01]  /*94f0*/  IMAD.U32 R34, R32.reuse, 0x10000, RZ ;  /* 0x0001000020227824 */ /* 0x040fe200078e00ff */
[----:B------:R-:W-:Y:S02]  /*9500*/  LOP3.LUT R31, R31, 0xffff0000, RZ, 0xc0, !PT ;  /* 0xffff00001f1f7812 */ /* 0x000fe400078ec0ff */
[----:B------:R-:W-:Y:S01]  /*9510*/  LOP3.LUT R32, R32, 0xffff0000, RZ, 0xc0, !PT ;  /* 0xffff000020207812 */ /* 0x000fe200078ec0ff */
[----:B0-----:R-:W-:Y:S02]  /*9520*/  IMAD.U32 R20, R12, 0x10000, RZ ;  /* 0x000100000c147824 */ /* 0x001fe400078e00ff */
[----:B------:R-:W-:Y:S02]  /*9530*/  IMAD.U32 R21, R13, 0x10000, RZ ;  /* 0x000100000d157824 */ /* 0x000fe400078e00ff */
[C---:B------:R-:W-:Y:S01]  /*9540*/  FMUL.FTZ R37, R20.reuse, R33 ;  /* 0x0000002114257220 */ /* 0x040fe20000410000 */
[----:B------:R-:W-:Y:S01]  /*9550*/  FMUL.FTZ R39, R20, R27 ;  /* 0x0000001b14277220 */ /* 0x000fe20000410000 */
[----:B------:R-:W-:-:S02]  /*9560*/  IMAD.U32 R0, R4, 0x10000, RZ ;  /* 0x0001000004007824 */ /* 0x000fc400078e00ff */
[----:B------:R-:W-:Y:S02]  /*9570*/  IMAD.U32 R20, R28, 0x10000, RZ ;  /* 0x000100001c147824 */ /* 0x000fe400078e00ff */
[----:B------:R-:W-:Y:S01]  /*9580*/  FMUL.FTZ R41, R21, R34 ;  /* 0x0000002215297220 */ /* 0x000fe20000410000 */
[----:B------:R-:W-:Y:S02]  /*9590*/  IMAD.U32 R8, R5, 0x10000, RZ ;  /* 0x0001000005087824 */ /* 0x000fe400078e00ff */
[C---:B------:R-:W-:Y:S01]  /*95a0*/  FFMA.FTZ R37, R0.reuse, R27, -R37 ;  /* 0x0000001b00257223 */ /* 0x040fe20000010825 */
[----:B------:R-:W-:Y:S01]  /*95b0*/  FFMA.FTZ R39, R0, R33, R39 ;  /* 0x0000002100277223 */ /* 0x000fe20000010027 */
[----:B------:R-:W-:Y:S01]  /*95c0*/  FMUL.FTZ R21, R21, R20 ;  /* 0x0000001415157220 */ /* 0x000fe20000410000 */
[----:B------:R-:W-:Y:S02]  /*95d0*/  IMAD.U32 R25, R15, 0x10000, RZ ;  /* 0x000100000f197824 */ /* 0x000fe400078e00ff */
[----:B------:R-:W-:-:S02]  /*95e0*/  IMAD.U32 R0, R30, 0x10000, RZ ;  /* 0x000100001e007824 */ /* 0x000fc400078e00ff */
[C---:B------:R-:W-:Y:S01]  /*95f0*/  FFMA.FTZ R41, R8.reuse, R20, -R41 ;  /* 0x0000001408297223 */ /* 0x040fe20000010829 */
[----:B------:R-:W-:Y:S01]  /*9600*/  FFMA.FTZ R34, R8, R34, R21 ;  /* 0x0000002208227223 */ /* 0x000fe20000010015 */
[----:B------:R-:W-:Y:S01]  /*9610*/  IMAD.U32 R10, R7, 0x10000, RZ ;  /* 0x00010000070a7824 */ /* 0x000fe200078e00ff */
[----:B------:R-:W-:Y:S01]  /*9620*/  LOP3.LUT R12, R12, 0xffff0000, RZ, 0xc0, !PT ;  /* 0xffff00000c0c7812 */ /* 0x000fe200078ec0ff */
[----:B------:R-:W-:Y:S02]  /*9630*/  IMAD.U32 R27, R36, 0x10000, RZ ;  /* 0x00010000241b7824 */ /* 0x000fe400078e00ff */
[C---:B------:R-:W-:Y:S01]  /*9640*/  FMUL.FTZ R20, R25.reuse, R0 ;  /* 0x0000000019147220 */ /* 0x040fe20000410000 */
[----:B------:R-:W-:Y:S02]  /*9650*/  LOP3.LUT R21, R26, 0xffff0000, RZ, 0xc0, !PT ;  /* 0xffff00001a157812 */ /* 0x000fe400078ec0ff */
[----:B------:R-:W-:Y:S01]  /*9660*/  LOP3.LUT R4, R4, 0xffff0000, RZ, 0xc0, !PT ;  /* 0xffff000004047812 */ /* 0x000fe200078ec0ff */
[-C--:B------:R-:W-:Y:S01]  /*9670*/  FMUL.FTZ R33, R25, R27.reuse ;  /* 0x0000001b19217220 */ /* 0x080fe20000410000 */
[----:B------:R-:W-:Y:S01]  /*9680*/  LOP3.LUT R13, R13, 0xffff0000, RZ, 0xc0, !PT ;  /* 0xffff00000d0d7812 */ /* 0x000fe200078ec0ff */
[----:B------:R-:W-:Y:S01]  /*9690*/  FFMA.FTZ R26, R10, R27, R20 ;  /* 0x0000001b0a1a7223 */ /* 0x000fe20000010014 */
[----:B------:R-:W-:Y:S01]  /*96a0*/  FMUL.FTZ R25, R12, R31 ;  /* 0x0000001f0c197220 */ /* 0x000fe20000410000 */
[----:B------:R-:W-:Y:S01]  /*96b0*/  LOP3.LUT R28, R28, 0xffff0000, RZ, 0xc0, !PT ;  /* 0xffff00001c1c7812 */ /* 0x000fe200078ec0ff */
[----:B------:R-:W-:Y:S01]  /*96c0*/  FMUL.FTZ R27, R12, R21 ;  /* 0x000000150c1b7220 */ /* 0x000fe20000410000 */
[----:B------:R-:W-:-:S02]  /*96d0*/  IMAD.U32 R24, R14, 0x10000, RZ ;  /* 0x000100000e187824 */ /* 0x000fc400078e00ff */
[----:B------:R-:W-:Y:S02]  /*96e0*/  IMAD.U32 R8, R35, 0x10000, RZ ;  /* 0x0001000023087824 */ /* 0x000fe400078e00ff */
[----:B------:R-:W-:Y:S01]  /*96f0*/  FFMA.FTZ R33, R10, R0, -R33 ;  /* 0x000000000a217223 */ /* 0x000fe20000010821 */
[----:B------:R-:W-:Y:S01]  /*9700*/  LOP3.LUT R5, R5, 0xffff0000, RZ, 0xc0, !PT ;  /* 0xffff000005057812 */ /* 0x000fe200078ec0ff */
[C---:B------:R-:W-:Y:S01]  /*9710*/  FFMA.FTZ R10, R4.reuse, R21, -R25 ;  /* 0x00000015040a7223 */ /* 0x040fe20000010819 */
[----:B------:R-:W-:Y:S02]  /*9720*/  IMAD.U32 R0, R29, 0x10000, RZ ;  /* 0x000100001d007824 */ /* 0x000fe400078e00ff */
[C---:B------:R-:W-:Y:S01]  /*9730*/  FMUL.FTZ R20, R13.reuse, R32 ;  /* 0x000000200d147220 */ /* 0x040fe20000410000 */
[----:B------:R-:W-:Y:S01]  /*9740*/  FFMA.FTZ R12, R4, R31, R27 ;  /* 0x0000001f040c7223 */ /* 0x000fe2000001001b */
[----:B------:R-:W-:Y:S01]  /*9750*/  IMAD.U32 R9, R6, 0x10000, RZ ;  /* 0x0001000006097824 */ /* 0x000fe200078e00ff */
[----:B------:R-:W-:Y:S01]  /*9760*/  LOP3.LUT R14, R14, 0xffff0000, RZ, 0xc0, !PT ;  /* 0xffff00000e0e7812 */ /* 0x000fe200078ec0ff */
[----:B------:R-:W-:Y:S01]  /*9770*/  FMUL.FTZ R13, R13, R28 ;  /* 0x0000001c0d0d7220 */ /* 0x000fe20000410000 */
[----:B------:R-:W-:Y:S01]  /*9780*/  LOP3.LUT R15, R15, 0xffff0000, RZ, 0xc0, !PT ;  /* 0xffff00000f0f7812 */ /* 0x000fe200078ec0ff */
[----:B------:R-:W-:Y:S01]  /*9790*/  FMUL.FTZ R4, R24, R8 ;  /* 0x0000000818047220 */ /* 0x000fe20000410000 */
[----:B------:R-:W-:-:S02]  /*97a0*/  LOP3.LUT R35, R35, 0xffff0000, RZ, 0xc0, !PT ;  /* 0xffff000023237812 */ /* 0x000fc400078ec0ff */
[----:B------:R-:W-:Y:S02]  /*97b0*/  LOP3.LUT R36, R36, 0xffff0000, RZ, 0xc0, !PT ;  /* 0xffff000024247812 */ /* 0x000fe400078ec0ff */
[----:B------:R-:W-:Y:S02]  /*97c0*/  LOP3.LUT R29, R29, 0xffff0000, RZ, 0xc0, !PT ;  /* 0xffff00001d1d7812 */ /* 0x000fe400078ec0ff */
[----:B------:R-:W-:Y:S01]  /*97d0*/  LOP3.LUT R30, R30, 0xffff0000, RZ, 0xc0, !PT ;  /* 0xffff00001e1e7812 */ /* 0x000fe200078ec0ff */
[----:B------:R-:W-:Y:S01]  /*97e0*/  FMUL.FTZ R24, R24, R0 ;  /* 0x0000000018187220 */ /* 0x000fe20000410000 */
[----:B------:R-:W-:Y:S01]  /*97f0*/  LOP3.LUT R6, R6, 0xffff0000, RZ, 0xc0, !PT ;  /* 0xffff000006067812 */ /* 0x000fe200078ec0ff */
[----:B------:R-:W-:Y:S01]  /*9800*/  FFMA.FTZ R20, R5, R28, -R20 ;  /* 0x0000001c05147223 */ /* 0x000fe20000010814 */
[----:B------:R-:W-:Y:S01]  /*9810*/  LOP3.LUT R7, R7, 0xffff0000, RZ, 0xc0, !PT ;  /* 0xffff000007077812 */ /* 0x000fe200078ec0ff */
[----:B------:R-:W-:Y:S01]  /*9820*/  FFMA.FTZ R13, R5, R32, R13 ;  /* 0x00000020050d7223 */ /* 0x000fe2000001000d */
        /* <DEDUP_REMOVED lines=20> */
.L_x_15110:
[----:B------:R-:W-:Y:S05]  /*9970*/  BSYNC B0 ;  /* 0x0000000000007941 */ /* 0x000fea0003800000 */
.L_x_15096:
        /* <DEDUP_REMOVED lines=8> */
.L_x_15093:
[----:B--2---:R-:W2:Y:S01]  /*9a00*/  S2R R0, SR_TID.X ;  /* 0x0000000000007919 */ /* 0x004ea20000002100 */
[----:B------:R-:W-:Y:S05]  /*9a10*/  WARPSYNC.ALL ;  /* 0x0000000000007948 */ /* 0x000fea0003800000 */
[----:B--2---:R-:W-:-:S05]  /*9a20*/  SHF.R.U32.HI R0, RZ, 0x7, R0 ;  /* 0x00000007ff007819 */ /* 0x004fca0000011600 */
[----:B-1-3--:R-:W-:Y:S02]  /*9a30*/  VIADD R3, R0, 0x8 ;  /* 0x0000000800037836 */ /* 0x00afe40000000000 */
[----:B------:R-:W-:-:S03]  /*9a40*/  IMAD.U32 R0, RZ, RZ, UR44 ;  /* 0x0000002cff007e24 */ /* 0x000fc6000f8e00ff */
[----:B------:R1:W-:Y:S02]  /*9a50*/  BAR.SYNC.DEFER_BLOCKING R3, 0x100 ;  /* 0x000400030000751d */ /* 0x0003e40000010000 */
[----:B------:R-:W-:-:S13]  /*9a60*/  ISETP.NE.AND P0, PT, R0, 0x3, PT ;  /* 0x000000030000780c */ /* 0x000fda0003f05270 */
[----:B-1----:R-:W-:Y:S05]  /*9a70*/  @!P0 BRA `(.L_x_15120) ;  /* 0x0000000000048947 */ /* 0x002fea0003800000 */
[----:B------:R-:W-:Y:S01]  /*9a80*/  BPT.TRAP 0x1 ;  /* 0x000000040000795c */ /* 0x000fe20000300000 */
.L_x_15120:
[----:B------:R-:W-:Y:S01]  /*9a90*/  IMAD R9, R18, 0x8, R22 ;  /* 0x0000000812097824 */ /* 0x000fe200078e0216 */
[----:B------:R-:W-:-:S04]  /*9aa0*/  SHF.L.U32 R6, R207, 0x1f, RZ ;  /* 0x0000001fcf067819 */ /* 0x000fc800000006ff */
[----:B------:R1:W2:Y:S01]  /*9ab0*/  SYNCS.PHASECHK.TRANS64.TRYWAIT P1, [R9+URZ+0x32430], R6 ;  /* 0x03243006090075a7 */ /* 0x0002a2000802017f */
[----:B------:R-:W-:Y:S05]  /*9ac0*/  @!P0 BRA `(.L_x_15121) ;  /* 0x0000000000048947 */ /* 0x000fea0003800000 */
[----:B------:R-:W-:Y:S01]  /*9ad0*/  BPT.TRAP 0x1 ;  /* 0x000000040000795c */ /* 0x000fe20000300000 */
.L_x_15121:
[----:B------:R-:W-:-:S05]  /*9ae0*/  VIADD R0, R22, 0x1c400 ;  /* 0x0001c40016007836 */ /* 0x000fca0000000000 */
[----:B------:R-:W-:-:S04]  /*9af0*/  SHF.R.U32.HI R0, RZ, 0x4, R0 ;  /* 0x00000004ff007819 */ /* 0x000fc80000011600 */
[----:B------:R-:W-:-:S04]  /*9b00*/  LOP3.LUT R0, R0, 0x3fff, RZ, 0xc0, !PT ;  /* 0x00003fff00007812 */ /* 0x000fc800078ec0ff */
[----:B------:R-:W-:-:S05]  /*9b10*/  LOP3.LUT R0, R0, 0x10000, RZ, 0xfc, !PT ;  /* 0x0001000000007812 */ /* 0x000fca00078efcff */
[----:B------:R3:W-:Y:S01]  /*9b20*/  STL [R1+0x68], R0 ;  /* 0x0000680001007387 */ /* 0x0007e20000100800 */
[----:B--2---:R-:W-:Y:S05]  /*9b30*/  @P1 BRA `(.L_x_15122) ;  /* 0x0000000000081947 */ /* 0x004fea0003800000 */
[----:B------:R-:W2:Y:S02]  /*9b40*/  SYNCS.PHASECHK.TRANS64.TRYWAIT P1, [R9+URZ+0x32430], R6 ;  /* 0x03243006090075a7 */ /* 0x000ea4000802017f */
[----:B--2---:R-:W-:Y:S05]  /*9b50*/  @!P1 BRA `(.L_x_15123) ;  /* 0x0000014800909947 */ /* 0x004fea0003800000 */
.L_x_15122:
[----:B---3--:R-:W3:Y:S01]  /*9b60*/  LDL R0, [R1+0x68] ;  /* 0x0000680001007983 */ /* 0x008ee20000100800 */
[----:B------:R-:W-:Y:S01]  /*9b70*/  IMAD.MOV.U32 R5, RZ, RZ, 0x40000040 ;  /* 0x40000040ff057424 */ /* 0x000fe200078e00ff */
[----:B------:R-:W-:Y:S05]  /*9b80*/  WARPSYNC.ALL ;  /* 0x0000000000007948 */ /* 0x000fea0003800000 */
[C---:B------:R-:W-:Y:S01]  /*9b90*/  R2UR UR4, R214.reuse ;  /* 0x00000000d60472ca */ /* 0x040fe200000e0000 */
[----:B0-----:R-:W-:Y:S01]  /*9ba0*/  WARPGROUP.ARRIVE ;  /* 0x00000000000079c5 */ /* 0x001fe20000000000 */
[----:B------:R-:W-:Y:S01]  /*9bb0*/  R2UR UR5, R215 ;  /* 0x00000000d70572ca */ /* 0x000fe200000e0000 */
[C---:B------:R-:W-:Y:S01]  /*9bc0*/  VIADD R74, R214.reuse, 0x2 ;  /* 0x00000002d64a7836 */ /* 0x040fe20000000000 */
[----:B------:R-:W-:Y:S01]  /*9bd0*/  R2UR UR7, R5 ;  /* 0x00000000050772ca */ /* 0x000fe200000e0000 */
[----:B------:R-:W-:Y:S01]  /*9be0*/  IMAD.MOV.U32 R75, RZ, RZ, 0x40000040 ;  /* 0x40000040ff4b7424 */ /* 0x000fe200078e00ff */
[----:B------:R-:W-:Y:S01]  /*9bf0*/  SHF.L.U32 R11, R11, 0x1f, RZ ;  /* 0x0000001f0b0b7819 */ /* 0x000fe200000006ff */
[----:B------:R-:W-:Y:S01]  /*9c00*/  IMAD.MOV.U32 R13, RZ, RZ, 0x40000040 ;  /* 0x40000040ff0d7424 */ /* 0x000fe200078e00ff */
[----:B------:R-:W-:Y:S01]  /*9c10*/  BSSY B0, `(.L_x_15124) ;  /* 0x0000028000007945 */ /* 0x000fe20003800000 */
[----:B------:R-:W-:Y:S01]  /*9c20*/  VIADD R20, R214, 0x4 ;  /* 0x00000004d6147836 */ /* 0x000fe20000000000 */
[----:B------:R0:W-:Y:S01]  /*9c30*/  STL.64 [R1+0x60], R74 ;  /* 0x0000604a01007387 */ /* 0x0001e20000100a00 */
[----:B------:R-:W-:-:S02]  /*9c40*/  IMAD.MOV.U32 R21, RZ, RZ, 0x40000040 ;  /* 0x40000040ff157424 */ /* 0x000fc400078e00ff */
[----:B------:R-:W-:Y:S02]  /*9c50*/  VIADD R14, R214, 0x6 ;  /* 0x00000006d60e7836 */ /* 0x000fe40000000000 */
[----:B------:R-:W-:Y:S01]  /*9c60*/  IMAD.MOV.U32 R15, RZ, RZ, 0x40000040 ;  /* 0x40000040ff0f7424 */ /* 0x000fe200078e00ff */
[----:B------:R0:W-:Y:S01]  /*9c70*/  STL.64 [R1+0x58], R20 ;  /* 0x0000581401007387 */ /* 0x0001e20000100a00 */
[----:B------:R-:W-:-:S03]  /*9c80*/  IMAD.MOV.U32 R5, RZ, RZ, 0x40000040 ;  /* 0x40000040ff057424 */ /* 0x000fc600078e00ff */
[----:B------:R0:W-:Y:S01]  /*9c90*/  STL.64 [R1+0x50], R14 ;  /* 0x0000500e01007387 */ /* 0x0001e20000100a00 */
[----:B---3--:R-:W-:-:S04]  /*9ca0*/  IMAD R4, R18, 0x300, R0 ;  /* 0x0000030012047824 */ /* 0x008fc800078e0200 */
        /* <DEDUP_REMOVED lines=28> */
[----:B------:R-:W3:Y:S02]  /*9e70*/  SYNCS.PHASECHK.TRANS64.TRYWAIT P1, [R22+URZ+0x32410], R11 ;  /* 0x0324100b160075a7 */ /* 0x000ee4000802017f */
[----:B0--3--:R-:W-:Y:S05]  /*9e80*/  @!P1 BRA `(.L_x_15125) ;  /* 0x0000014400d89947 */ /* 0x009fea0003800000 */
.L_x_15361:
[----:B------:R-:W-:Y:S05]  /*9e90*/  BSYNC B0 ;  /* 0x0000000000007941 */ /* 0x000fea0003800000 */
.L_x_15124:
[----:B------:R-:W-:Y:S05]  /*9ea0*/  @!P0 BRA `(.L_x_15126) ;  /* 0x0000000000048947 */ /* 0x000fea0003800000 */
[----:B------:R-:W-:Y:S01]  /*9eb0*/  BPT.TRAP 0x1 ;  /* 0x000000040000795c */ /* 0x000fe20000300000 */
.L_x_15126:
[----:B------:R3:W4:Y:S01]  /*9ec0*/  SYNCS.PHASECHK.TRANS64.TRYWAIT P1, [R9+URZ+0x32450], R6 ;  /* 0x03245006090075a7 */ /* 0x000722000802017f */
[----:B------:R-:W-:Y:S05]  /*9ed0*/  @!P0 BRA `(.L_x_15127) ;  /* 0x0000000000048947 */ /* 0x000fea0003800000 */
[----:B------:R-:W-:Y:S01]  /*9ee0*/  BPT.TRAP 0x1 ;  /* 0x000000040000795c */ /* 0x000fe20000300000 */
.L_x_15127:
[----:B----4-:R-:W-:Y:S05]  /*9ef0*/  @P1 BRA `(.L_x_15128) ;  /* 0x0000000000081947 */ /* 0x010fea0003800000 */
[----:B------:R-:W4:Y:S02]  /*9f00*/  SYNCS.PHASECHK.TRANS64.TRYWAIT P1, [R9+URZ+0x32450], R6 ;  /* 0x03245006090075a7 */ /* 0x000f24000802017f */
[----:B----4-:R-:W-:Y:S05]  /*9f10*/  @!P1 BRA `(.L_x_15129) ;  /* 0x0000014400c89947 */ /* 0x010fea0003800000 */
.L_x_15128:
[----:B------:R-:W-:Y:S05]  /*9f20*/  WARPSYNC.ALL ;  /* 0x0000000000007948 */ /* 0x000fea0003800000 */
[----:B------:R-:W-:Y:S01]  /*9f30*/  R2UR UR38, R22 ;  /* 0x00000000162672ca */ /* 0x000fe200000e0000 */
[----:B------:R-:W-:Y:S01]  /*9f40*/  IMAD.MOV.U32 R7, RZ, RZ, 0xc00 ;  /* 0x00000c00ff077424 */ /* 0x000fe200078e00ff */
[----:B------:R-:W-:Y:S01]  /*9f50*/  LOP3.LUT R4, R72, 0x10000, RZ, 0xfc, !PT ;  /* 0x0001000048047812 */ /* 0x000fe200078efcff */
[----:B------:R-:W-:Y:S01]  /*9f60*/  IMAD.MOV.U32 R5, RZ, RZ, 0x40000040 ;  /* 0x40000040ff057424 */ /* 0x000fe200078e00ff */
[----:B------:R-:W-:Y:S01]  /*9f70*/  WARPGROUP.ARRIVE ;  /* 0x00000000000079c5 */ /* 0x000fe20000000000 */
[----:B------:R-:W-:Y:S01]  /*9f80*/  IMAD.MOV.U32 R85, RZ, RZ, 0x40000040 ;  /* 0x40000040ff557424 */ /* 0x000fe200078e00ff */
[C---:B------:R-:W-:Y:S01]  /*9f90*/  R2UR UR4, R4.reuse ;  /* 0x00000000040472ca */ /* 0x040fe200000e0000 */
[C---:B------:R-:W-:Y:S01]  /*9fa0*/  VIADD R84, R4.reuse, 0x2 ;  /* 0x0000000204547836 */ /* 0x040fe20000000000 */
[----:B------:R-:W-:Y:S01]  /*9fb0*/  R2UR UR5, R5 ;  /* 0x00000000050572ca */ /* 0x000fe200000e0000 */
[----:B0-----:R-:W-:Y:S01]  /*9fc0*/  IMAD.MOV.U32 R11, RZ, RZ, 0x40000040 ;  /* 0x40000040ff0b7424 */ /* 0x001fe200078e00ff */
[----:B------:R-:W0:Y:S01]  /*9fd0*/  S2R R0, SR_TID.X ;  /* 0x0000000000007919 */ /* 0x000e220000002100 */
[----:B------:R-:W-:-:S02]  /*9fe0*/  VIADD R82, R4, 0x4 ;  /* 0x0000000404527836 */ /* 0x000fc40000000000 */
[----:B------:R-:W-:Y:S01]  /*9ff0*/  UIADD3 UR38, UR38, 0x400, URZ ;  /* 0x0000040026267890 */ /* 0x000fe2000fffe03f */
[----:B------:R-:W-:Y:S01]  /*a000*/  IMAD.MOV.U32 R83, RZ, RZ, 0x40000040 ;  /* 0x40000040ff537424 */ /* 0x000fe200078e00ff */
[----:B------:R0:W-:Y:S01]  /*a010*/  STL.64 [R1+0x48], R84 ;  /* 0x0000485401007387 */ /* 0x0001e20000100a00 */
[C---:B------:R-:W-:Y:S01]  /*a020*/  VIADD R80, R4.reuse, 0x6 ;  /* 0x0000000604507836 */ /* 0x040fe20000000000 */
[----:B------:R-:W-:Y:S01]  /*a030*/  USHF.R.U32.HI UR38, URZ, 0x4, UR38 ;  /* 0x000000043f267899 */ /* 0x000fe20008011626 */
[----:B------:R-:W-:Y:S01]  /*a040*/  IMAD.MOV.U32 R81, RZ, RZ, 0x40000040 ;  /* 0x40000040ff517424 */ /* 0x000fe200078e00ff */
[----:B------:R0:W-:Y:S01]  /*a050*/  STL.64 [R1+0x40], R82 ;  /* 0x0000405201007387 */ /* 0x0001e20000100a00 */
[C---:B------:R-:W-:Y:S01]  /*a060*/  VIADD R78, R4.reuse, 0x400 ;  /* 0x00000400044e7836 */ /* 0x040fe20000000000 */
[----:B------:R-:W-:Y:S01]  /*a070*/  ULOP3.LUT UR38, UR38, 0x3fff, URZ, 0xc0, !UPT ;  /* 0x00003fff26267892 */ /* 0x000fe2000f8ec03f */
[----:B------:R-:W-:Y:S01]  /*a080*/  IMAD.MOV.U32 R79, RZ, RZ, 0x40000040 ;  /* 0x40000040ff4f7424 */ /* 0x000fe200078e00ff */
[----:B------:R0:W-:Y:S01]  /*a090*/  STL.64 [R1+0x38], R80 ;  /* 0x0000385001007387 */ /* 0x0001e20000100a00 */
[C---:B------:R-:W-:Y:S01]  /*a0a0*/  VIADD R76, R4.reuse, 0x402 ;  /* 0x00000402044c7836 */ /* 0x040fe20000000000 */
[----:B------:R-:W-:Y:S01]  /*a0b0*/  ULOP3.LUT UR45, UR38, 0x10000, URZ, 0xfc, !UPT ;  /* 0x00010000262d7892 */ /* 0x000fe2000f8efc3f */
[----:B------:R-:W-:Y:S01]  /*a0c0*/  IMAD.MOV.U32 R77, RZ, RZ, 0x40000040 ;  /* 0x40000040ff4d7424 */ /* 0x000fe200078e00ff */
[----:B------:R0:W-:Y:S01]  /*a0d0*/  STL.64 [R1+0x30], R78 ;  /* 0x0000304e01007387 */ /* 0x0001e20000100a00 */
[----:B------:R-:W-:-:S02]  /*a0e0*/  VIADD R74, R4, 0x404 ;  /* 0x00000404044a7836 */ /* 0x000fc40000000000 */
[----:B------:R-:W-:Y:S01]  /*a0f0*/  IMAD.MOV.U32 R75, RZ, RZ, 0x40000040 ;  /* 0x40000040ff4b7424 */ /* 0x000fe200078e00ff */
[----:B------:R0:W-:Y:S01]  /*a100*/  STL.64 [R1+0x28], R76 ;  /* 0x0000284c01007387 */ /* 0x0001e20000100a00 */
[----:B-1234-:R-:W-:Y:S02]  /*a110*/  IMAD R6, R18, R7, UR45 ;  /* 0x0000002d12067e24 */ /* 0x01efe4000f8e0207 */
[----:B------:R-:W-:Y:S01]  /*a120*/  IMAD.MOV.U32 R7, RZ, RZ, 0x40000040 ;  /* 0x40000040ff077424 */ /* 0x000fe200078e00ff */
[----:B------:R1:W-:Y:S01]  /*a130*/  STL.64 [R1+0x20], R74 ;  /* 0x0000204a01007387 */ /* 0x0003e20000100a00 */
[C---:B------:R-:W-:Y:S01]  /*a140*/  VIADD R10, R6.reuse, 0x2 ;  /* 0x00000002060a7836 */ /* 0x040fe20000000000 */
[----:B------:R-:W-:Y:S01]  /*a150*/  R2UR UR6, R6 ;  /* 0x00000000060672ca */ /* 0x000fe200000e0000 */
[----:B------:R-:W-:Y:S01]  /*a160*/  VIADD R72, R4, 0x406 ;  /* 0x0000040604487836 */ /* 0x000fe20000000000 */
[----:B------:R-:W-:Y:S01]  /*a170*/  R2UR UR7, R7 ;  /* 0x00000000070772ca */ /* 0x000fe200000e0000 */
[----:B------:R-:W-:-:S02]  /*a180*/  IMAD.MOV.U32 R73, RZ, RZ, 0x40000040 ;  /* 0x40000040ff497424 */ /* 0x000fc400078e00ff */
[C---:B------:R-:W-:Y:S01]  /*a190*/  VIADD R20, R4.reuse, 0x800 ;  /* 0x0000080004147836 */ /* 0x040fe20000000000 */
[----:B0-----:R-:W-:Y:S01]  /*a1a0*/  SHF.R.U32.HI R0, RZ, 0x7, R0 ;  /* 0x00000007ff007819 */ /* 0x001fe20000011600 */
[----:B------:R-:W-:Y:S01]  /*a1b0*/  IMAD.MOV.U32 R21, RZ, RZ, 0x40000040 ;  /* 0x40000040ff157424 */ /* 0x000fe200078e00ff */
[----:B------:R1:W-:Y:S01]  /*a1c0*/  STL.64 [R1+0x18], R72 ;  /* 0x0000184801007387 */ /* 0x0003e20000100a00 */
[C---:B------:R-:W-:Y:S02]  /*a1d0*/  VIADD R14, R4.reuse, 0x802 ;  /* 0x00000802040e7836 */ /* 0x040fe40000000000 */
[----:B------:R-:W-:Y:S01]  /*a1e0*/  IMAD.MOV.U32 R15, RZ, RZ, 0x40000040 ;  /* 0x40000040ff0f7424 */ /* 0x000fe200078e00ff */
[----:B------:R1:W-:Y:S01]  /*a1f0*/  STL.64 [R1+0x10], R20 ;  /* 0x0000101401007387 */ /* 0x0003e20000100a00 */
[----:B------:R-:W-:Y:S02]  /*a200*/  VIADD R12, R4, 0x804 ;  /* 0x00000804040c7836 */ /* 0x000fe40000000000 */
[----:B------:R-:W-:Y:S01]  /*a210*/  HGMMA.64x96x16.F32.BF16 R24, gdesc[UR4], R24, gsb0 ;  /* 0x01600000041879f0 */ /* 0x000fe20008001818 */
[----:B------:R-:W-:Y:S01]  /*a220*/  R2UR UR4, R84 ;  /* 0x00000000540472ca */ /* 0x000fe200000e0000 */
[----:B------:R-:W-:Y:S01]  /*a230*/  IMAD.MOV.U32 R13, RZ, RZ, 0x40000040 ;  /* 0x40000040ff0d7424 */ /* 0x000fe200078e00ff */
[----:B------:R-:W-:Y:S01]  /*a240*/  R2UR UR5, R85 ;  /* 0x00000000550572ca */ /* 0x000fe200000e0000 */
[----:B------:R-:W-:Y:S01]  /*a250*/  VIADD R228, R4, 0x806 ;  /* 0x0000080604e47836 */ /* 0x000fe20000000000 */
[----:B------:R-:W-:Y:S01]  /*a260*/  R2UR UR6, R10 ;  /* 0x000000000a0672ca */ /* 0x000fe200000e0000 */
[----:B------:R-:W-:Y:S01]  /*a270*/  VIADD R10, R6, 0x4 ;  /* 0x00000004060a7836 */ /* 0x000fe20000000000 */
[----:B------:R-:W-:Y:S01]  /*a280*/  R2UR UR7, R11 ;  /* 0x000000000b0772ca */ /* 0x000fe200000e0000 */
[----:B------:R-:W-:Y:S01]  /*a290*/  IMAD.MOV.U32 R11, RZ, RZ, 0x40000040 ;  /* 0x40000040ff0b7424 */ /* 0x000fe200078e00ff */
[----:B------:R1:W-:Y:S01]  /*a2a0*/  STL.64 [R1+0x8], R14 ;  /* 0x0000080e01007387 */ /* 0x0003e20000100a00 */
[----:B------:R-:W-:-:S02]  /*a2b0*/  IMAD.MOV.U32 R229, RZ, RZ, 0x40000040 ;  /* 0x40000040ffe57424 */ /* 0x000fc400078e00ff */
[C---:B------:R-:W-:Y:S01]  /*a2c0*/  VIADD R226, R4.reuse, 0xc00 ;  /* 0x00000c0004e27836 */ /* 0x040fe20000000000 */
[----:B------:R1:W-:Y:S01]  /*a2d0*/  STL.64 [R1], R12 ;  /* 0x0000000c01007387 */ /* 0x0003e20000100a00 */
[----:B------:R-:W-:Y:S02]  /*a2e0*/  IMAD.MOV.U32 R227, RZ, RZ, 0x40000040 ;  /* 0x40000040ffe37424 */ /* 0x000fe400078e00ff */
[C---:B------:R-:W-:Y:S02]  /*a2f0*/  VIADD R224, R4.reuse, 0xc02 ;  /* 0x00000c0204e07836 */ /* 0x040fe40000000000 */
[----:B------:R-:W-:Y:S02]  /*a300*/  IMAD.MOV.U32 R225, RZ, RZ, 0x40000040 ;  /* 0x40000040ffe17424 */ /* 0x000fe400078e00ff */
[----:B------:R-:W-:Y:S02]  /*a310*/  VIADD R222, R4, 0xc04 ;  /* 0x00000c0404de7836 */ /* 0x000fe40000000000 */
[----:B------:R-:W-:-:S02]  /*a320*/  IMAD.MOV.U32 R223, RZ, RZ, 0x40000040 ;  /* 0x40000040ffdf7424 */ /* 0x000fc400078e00ff */
[----:B------:R-:W-:Y:S02]  /*a330*/  VIADD R220, R4, 0xc06 ;  /* 0x00000c0604dc7836 */ /* 0x000fe40000000000 */
[----:B------:R-:W-:Y:S02]  /*a340*/  IMAD.MOV.U32 R221, RZ, RZ, 0x40000040 ;  /* 0x40000040ffdd7424 */ /* 0x000fe400078e00ff */
[----:B------:R-:W-:Y:S01]  /*a350*/  IMAD.MOV.U32 R7, RZ, RZ, 0x40000040 ;  /* 0x40000040ff077424 */ /* 0x000fe200078e00ff */
        /* <DEDUP_REMOVED lines=126> */
[----:B------:R-:W-:Y:S03]  /*ab40*/  HGMMA.64x96x16.F32.BF16 R24, gdesc[UR4], R24, gsb0 ;  /* 0x01600000041879f0 */ /* 0x000fe60008001818 */
[----:B------:R-:W-:Y:S02]  /*ab50*/  WARPGROUP.DEPBAR.LE gsb0, 0x0 ;  /* 0x00008000000079c5 */ /* 0x000fe40000010000 */
[----:B------:R1:W-:Y:S06]  /*ab60*/  BAR.ARV R7, 0x100 ;  /* 0x000400070000751d */ /* 0x0003ec0000002000 */
[----:B------:R-:W-:Y:S05]  /*ab70*/  @!P0 BRA `(.L_x_15130) ;  /* 0x0000000000048947 */ /* 0x000fea0003800000 */
[----:B------:R-:W-:Y:S01]  /*ab80*/  BPT.TRAP 0x1 ;  /* 0x000000040000795c */ /* 0x000fe20000300000 */
.L_x_15130:
[----:B------:R-:W2:Y:S01]  /*ab90*/  LDL R0, [R1+0x88] ;  /* 0x0000880001007983 */ /* 0x000ea20000100800 */
[----:B------:R-:W0:Y:S01]  /*aba0*/  LDC R6, c[0x0][0x448] ;  /* 0x00011200ff067b82 */ /* 0x000e220000000800 */
[----:B------:R-:W-:Y:S02]  /*abb0*/  ULDC UR37, c[0x0][0xa80] ;  /* 0x0002a00000257ab9 */ /* 0x000fe40000000800 */
[----:B------:R-:W2:Y:S04]  /*abc0*/  LDL R174, [R1+0x6c] ;  /* 0x00006c0001ae7983 */ /* 0x000ea80000100800 */
[----:B------:R-:W3:Y:S04]  /*abd0*/  LDL R173, [R1+0x80] ;  /* 0x0000800001ad7983 */ /* 0x000ee80000100800 */
[----:B------:R-:W4:Y:S01]  /*abe0*/  LDL R10, [R1+0x8c] ;  /* 0x00008c00010a7983 */ /* 0x000f220000100800 */
[----:B0-----:R-:W-:-:S13]  /*abf0*/  ISETP.NE.AND P5, PT, R6, 0x1, PT ;  /* 0x000000010600780c */ /* 0x001fda0003fa5270 */
[----:B------:R-:W0:Y:S08]  /*ac00*/  @P5 LDC R11, c[0x0][0x44c] ;  /* 0x00011300ff0b5b82 */ /* 0x000e300000000800 */
[----:B-1----:R-:W1:Y:S01]  /*ac10*/  @P5 LDC R13, c[0x0][0x450] ;  /* 0x00011400ff0d5b82 */ /* 0x002e620000000800 */
[----:B--2---:R-:W-:-:S04]  /*ac20*/  IMAD.IADD R0, R0, 0x1, R174 ;  /* 0x0000000100007824 */ /* 0x004fc800078e02ae */
[----:B0-----:R-:W-:-:S05]  /*ac30*/  @P5 IMAD.HI.U32 R6, R0, R11, RZ ;  /* 0x0000000b00065227 */ /* 0x001fca00078e00ff */
[----:B-1----:R-:W-:-:S05]  /*ac40*/  @P5 SHF.R.U32.HI R0, RZ, R13, R6 ;  /* 0x0000000dff005219 */ /* 0x002fca0000011606 */
[----:B------:R-:W0:Y:S01]  /*ac50*/  SHFL.IDX PT, R8, R0, RZ, 0x1c1f ;  /* 0x001c1fff00087589 */ /* 0x000e2200000e0000 */
[----:B---3--:R-:W-:-:S04]  /*ac60*/  IMAD R6, R172, -0x60, R173 ;  /* 0xffffffa0ac067824 */ /* 0x008fc800078e02ad */
[----:B------:R-:W-:-:S04]  /*ac70*/  VIADD R6, R6, 0x60 ;  /* 0x0000006006067836 */ /* 0x000fc80000000000 */
[----:B----4-:R-:W-:-:S05]  /*ac80*/  IMAD R6, R10, -0x2, R6 ;  /* 0xfffffffe0a067824 */ /* 0x010fca00078e0206 */
[----:B------:R-:W-:-:S04]  /*ac90*/  IADD3 R11, -R219, 0x1, R6 ;  /* 0x00000001db0b7810 */ /* 0x000fc80007ffe106 */
        /* <DEDUP_REMOVED lines=72> */
[----:B------:R-:W0:Y:S04]  /*b120*/  SHFL.BFLY PT, R73, R10, 0x2, 0x1f ;  /* 0x0c401f000a497f89 */ /* 0x000e2800000e0000 */
[----:B------:R-:W1:Y:S01]  /*b130*/  SHFL.IDX PT, R0, R0, 0x1, 0x1c1f ;  /* 0x003c1f0000007f89 */ /* 0x000e6200000e0000 */
[----:B0-----:R-:W-:-:S05]  /*b140*/  FMNMX.FTZ R73, R10, R73, !PT ;  /* 0x000000490a497209 */ /* 0x001fca0007810000 */
[----:B------:R-:W0:Y:S01]  /*b150*/  SHFL.BFLY PT, R12, R73, 0x1, 0x1f ;  /* 0x0c201f00490c7f89 */ /* 0x000e2200000e0000 */
        /* <DEDUP_REMOVED lines=9> */
[----:B0-----:R-:W-:Y:S02]  /*b1f0*/  FMNMX.FTZ R0, R73, R12, !PT ;  /* 0x0000000c49007209 */ /* 0x001fe40007810000 */
[----:B------:R-:W-:Y:S02]  /*b200*/  ISETP.GT.AND P2, PT, R8, 0x10, PT ;  /* 0x000000100800780c */ /* 0x000fe40003f44270 */
[----:B------:R-:W-:Y:S01]  /*b210*/  FSEL R31, R31, -INF , P1 ;  /* 0xff8000001f1f7808 */ /* 0x000fe20000800000 */
[----:B------:R-:W-:Y:S01]  /*b220*/  FMUL.FTZ R6, R0, UR37 ;  /* 0x0000002500067c20 */ /* 0x000fe20008410000 */
[----:B------:R-:W-:-:S02]  /*b230*/  FMNMX.FTZ R10, R30, R11, !PT ;  /* 0x0000000b1e0a7209 */ /* 0x000fc40007810000 */
[----:B------:R-:W-:Y:S02]  /*b240*/  FSETP.NEU.FTZ.AND P3, PT, R0, -INF , PT ;  /* 0xff8000000000780b */ /* 0x000fe40003f7d000 */
[----:B------:R-:W-:Y:S02]  /*b250*/  ISETP.GT.AND P1, PT, R8, 0x11, PT ;  /* 0x000000110800780c */ /* 0x000fe40003f24270 */
[----:B------:R-:W-:Y:S02]  /*b260*/  FSEL R34, R34, -INF , P2 ;  /* 0xff80000022227808 */ /* 0x000fe40001000000 */
[----:B------:R-:W-:Y:S02]  /*b270*/  FMNMX.FTZ R11, R31, R10, !PT ;  /* 0x0000000a1f0b7209 */ /* 0x000fe40007810000 */
[----:B------:R-:W-:Y:S02]  /*b280*/  FSEL R6, R6, RZ, P3 ;  /* 0x000000ff06067208 */ /* 0x000fe40001800000 */
[----:B------:R-:W-:-:S02]  /*b290*/  ISETP.GT.AND P2, PT, R8, 0x18, PT ;  /* 0x000000180800780c */ /* 0x000fc40003f44270 */
[----:B------:R-:W-:Y:S02]  /*b2a0*/  FSEL R35, R35, -INF , P1 ;  /* 0xff80000023237808 */ /* 0x000fe40000800000 */
[----:B------:R-:W-:Y:S01]  /*b2b0*/  FMNMX.FTZ R10, R34, R11, !PT ;  /* 0x0000000b220a7209 */ /* 0x000fe20007810000 */
[----:B------:R-:W-:Y:S01]  /*b2c0*/  FFMA.FTZ R200, R13, UR37, -R6 ;  /* 0x000000250dc87c23 */ /* 0x000fe20008010806 */
        /* <DEDUP_REMOVED lines=53> */
[----:B------:R-:W-:-:S04]  /*b620*/  FMNMX.FTZ R8, R70, R15, !PT ;  /* 0x0000000f46087209 */ /* 0x000fc80007810000 */
[----:B------:R-:W-:-:S05]  /*b630*/  FMNMX.FTZ R8, R71, R8, !PT ;  /* 0x0000000847087209 */ /* 0x000fca0007810000 */
[----:B------:R-:W0:Y:S02]  /*b640*/  SHFL.BFLY PT, R15, R8, 0x2, 0x1f ;  /* 0x0c401f00080f7f89 */ /* 0x000e2400000e0000 */
[----:B0-----:R-:W-:-:S05]  /*b650*/  FMNMX.FTZ R15, R8, R15, !PT ;  /* 0x0000000f080f7209 */ /* 0x001fca0007810000 */
[----:B------:R-:W0:Y:S01]  /*b660*/  SHFL.BFLY PT, R8, R15, 0x1, 0x1f ;  /* 0x0c201f000f087f89 */ /* 0x000e2200000e0000 */
[--C-:B------:R-:W-:Y:S01]  /*b670*/  FFMA.FTZ R11, R25, UR37, -R6.reuse ;  /* 0x00000025190b7c23 */ /* 0x100fe20008010806 */
[--C-:B------:R-:W-:Y:S01]  /*b680*/  FFMA.FTZ R13, R29, UR37, -R6.reuse ;  /* 0x000000251d0d7c23 */ /* 0x100fe20008010806 */
[--C-:B------:R-:W-:Y:S01]  /*b690*/  FFMA.FTZ R164, R21, UR37, -R6.reuse ;  /* 0x0000002515a47c23 */ /* 0x100fe20008010806 */
[--C-:B------:R-:W-:Y:S01]  /*b6a0*/  FFMA.FTZ R21, R33, UR37, -R6.reuse ;  /* 0x0000002521157c23 */ /* 0x100fe20008010806 */
[----:B------:R-:W-:Y:S01]  /*b6b0*/  FFMA.FTZ R29, R37, UR37, -R6 ;  /* 0x00000025251d7c23 */ /* 0x000fe20008010806 */
[----:B0-----:R-:W-:-:S04]  /*b6c0*/  FMNMX.FTZ R8, R15, R8, !PT ;  /* 0x000000080f087209 */ /* 0x001fc80007810000 */
[C---:B------:R-:W-:Y:S01]  /*b6d0*/  FSETP.NEU.FTZ.AND P1, PT, R8.reuse, -INF , PT ;  /* 0xff8000000800780b */ /* 0x040fe20003f3d000 */
[----:B------:R-:W-:-:S05]  /*b6e0*/  FMUL.FTZ R10, R8, UR37 ;  /* 0x00000025080a7c20 */ /* 0x000fca0008410000 */
[----:B------:R-:W-:-:S05]  /*b6f0*/  FSEL R10, R10, RZ, P1 ;  /* 0x000000ff0a0a7208 */ /* 0x000fca0000800000 */
        /* <DEDUP_REMOVED lines=8> */
[----:B------:R-:W-:-:S03]  /*b780*/  FFMA.FTZ R31, R31, UR37, -R10 ;  /* 0x000000251f1f7c23 */ /* 0x000fc6000801080a */
[----:B------:R-:W-:Y:S01]  /*b790*/  MUFU.EX2 R201, R26 ;  /* 0x0000001a00c97308 */ /* 0x000fe20000000800 */
[--C-:B------:R-:W-:Y:S01]  /*b7a0*/  FFMA.FTZ R49, R57, UR37, -R6.reuse ;  /* 0x0000002539317c23 */ /* 0x100fe20008010806 */
[--C-:B------:R-:W-:Y:S01]  /*b7b0*/  FFMA.FTZ R53, R61, UR37, -R6.reuse ;  /* 0x000000253d357c23 */ /* 0x100fe20008010806 */
[--C-:B------:R-:W-:Y:S01]  /*b7c0*/  FFMA.FTZ R166, R36, UR37, -R6.reuse ;  /* 0x0000002524a67c23 */ /* 0x100fe20008010806 */
[----:B------:R-:W-:-:S04]  /*b7d0*/  FFMA.FTZ R160, R40, UR37, -R6 ;  /* 0x0000002528a07c23 */ /* 0x000fc80008010806 */
[----:B------:R-:W0:Y:S01]  /*b7e0*/  MUFU.EX2 R12, R27 ;  /* 0x0000001b000c7308 */ /* 0x000e220000000800 */
[--C-:B------:R-:W-:Y:S01]  /*b7f0*/  FFMA.FTZ R162, R44, UR37, -R6.reuse ;  /* 0x000000252ca27c23 */ /* 0x100fe20008010806 */
[--C-:B------:R-:W-:Y:S01]  /*b800*/  FFMA.FTZ R156, R48, UR37, -R6.reuse ;  /* 0x00000025309c7c23 */ /* 0x100fe20008010806 */
[--C-:B------:R-:W-:Y:S01]  /*b810*/  FFMA.FTZ R158, R52, UR37, -R6.reuse ;  /* 0x00000025349e7c23 */ /* 0x100fe20008010806 */
[--C-:B------:R-:W-:Y:S01]  /*b820*/  FFMA.FTZ R152, R56, UR37, -R6.reuse ;  /* 0x0000002538987c23 */ /* 0x100fe20008010806 */
[----:B------:R-:W-:-:S03]  /*b830*/  FFMA.FTZ R154, R60, UR37, -R6 ;  /* 0x000000253c9a7c23 */ /* 0x000fc60008010806 */
[----:B------:R-:W1:Y:S01]  /*b840*/  MUFU.EX2 R11, R11 ;  /* 0x0000000b000b7308 */ /* 0x000e620000000800 */
[--C-:B------:R-:W-:Y:S01]  /*b850*/  FFMA.FTZ R168, R64, UR37, -R6.reuse ;  /* 0x0000002540a87c23 */ /* 0x100fe20008010806 */
[--C-:B------:R-:W-:Y:S01]  /*b860*/  FFMA.FTZ R57, R65, UR37, -R6.reuse ;  /* 0x0000002541397c23 */ /* 0x100fe20008010806 */
[--C-:B------:R-:W-:Y:S01]  /*b870*/  FFMA.FTZ R170, R68, UR37, -R6.reuse ;  /* 0x0000002544aa7c23 */ /* 0x100fe20008010806 */
[----:B------:R-:W-:Y:S01]  /*b880*/  FFMA.FTZ R61, R69, UR37, -R6 ;  /* 0x00000025453d7c23 */ /* 0x000fe20008010806 */
[----:B------:R-:W-:Y:S02]  /*b890*/  VIADD R6, R9, 0x32440 ;  /* 0x0003244009067836 */ /* 0x000fe40000000000 */
[--C-:B------:R-:W-:Y:S01]  /*b8a0*/  FFMA.FTZ R34, R34, UR37, -R10.reuse ;  /* 0x0000002522227c23 */ /* 0x100fe2000801080a */
[----:B------:R-:W-:Y:S01]  /*b8b0*/  IMAD.U32 R15, RZ, RZ, UR41 ;  /* 0x00000029ff0f7e24 */ /* 0x000fe2000f8e00ff */
[----:B------:R-:W2:Y:S01]  /*b8c0*/  MUFU.EX2 R30, R30 ;  /* 0x0000001e001e7308 */ /* 0x000ea20000000800 */
[----:B------:R-:W-:-:S07]  /*b8d0*/  FFMA.FTZ R35, R35, UR37, -R10 ;  /* 0x0000002523237c23 */ /* 0x000fce000801080a */
[----:B------:R-:W3:Y:S01]  /*b8e0*/  MUFU.EX2 R202, R202 ;  /* 0x000000ca00ca7308 */ /* 0x000ee20000000800 */
[----:B------:R-:W-:Y:S01]  /*b8f0*/  PRMT R6, R15, 0x654, R6 ;  /* 0x000006540f067816 */ /* 0x000fe20000000006 */
[----:B------:R-:W-:Y:S02]  /*b900*/  IMAD.MOV.U32 R15, RZ, RZ, 0x40000040 ;  /* 0x40000040ff0f7424 */ /* 0x000fe400078e00ff */
[----:B------:R-:W-:Y:S01]  /*b910*/  FFMA.FTZ R38, R38, UR37, -R10 ;  /* 0x0000002526267c23 */ /* 0x000fe2000801080a */
[----:B------:R3:W-:Y:S01]  /*b920*/  SYNCS.ARRIVE.TRANS64.RED.A1T0 RZ, [R6+URZ], RZ ;  /* 0x000000ff06ff79a7 */ /* 0x0007e2000810043f */
[----:B------:R1:W-:Y:S06]  /*b930*/  BAR.SYNC.DEFER_BLOCKING R3, 0x100 ;  /* 0x000400030000751d */ /* 0x0003ec0000010000 */
[----:B------:R-:W4:Y:S01]  /*b940*/  MUFU.EX2 R31, R31 ;  /* 0x0000001f001f7308 */ /* 0x000f220000000800 */
[----:B------:R-:W-:-:S07]  /*b950*/  R2UR UR7, R15 ;  /* 0x000000000f0772ca */ /* 0x000fce00000e0000 */
[----:B------:R-:W5:Y:S01]  /*b960*/  MUFU.EX2 R13, R13 ;  /* 0x0000000d000d7308 */ /* 0x000f620000000800 */
[----:B0-----:R-:W-:Y:S01]  /*b970*/  FADD.FTZ R15, R201, R12 ;  /* 0x0000000cc90f7221 */ /* 0x001fe20000010000 */
[----:B------:R-:W-:-:S06]  /*b980*/  FFMA.FTZ R39, R39, UR37, -R10 ;  /* 0x0000002527277c23 */ /* 0x000fcc000801080a */
[----:B------:R-:W0:Y:S01]  /*b990*/  MUFU.EX2 R34, R34 ;  /* 0x0000002200227308 */ /* 0x000e220000000800 */
[----:B-1----:R-:W-:-:S07]  /*b9a0*/  FADD.FTZ R3, R200, R11 ;  /* 0x0000000bc8037221 */ /* 0x002fce0000010000 */
[----:B------:R-:W1:Y:S01]  /*b9b0*/  MUFU.EX2 R164, R164 ;  /* 0x000000a400a47308 */ /* 0x000e620000000800 */
[----:B--2---:R-:W-:Y:S01]  /*b9c0*/  FADD.FTZ R20, R30, R15 ;  /* 0x0000000f1e147221 */ /* 0x004fe20000010000 */
[----:B------:R-:W-:-:S06]  /*b9d0*/  FFMA.FTZ R42, R42, UR37, -R10 ;  /* 0x000000252a2a7c23 */ /* 0x000fcc000801080a */
[----:B------:R-:W2:Y:S01]  /*b9e0*/  MUFU.EX2 R35, R35 ;  /* 0x0000002300237308 */ /* 0x000ea20000000800 */
[----:B---3--:R-:W-:-:S07]  /*b9f0*/  FADD.FTZ R6, R202, R3 ;  /* 0x00000003ca067221 */ /* 0x008fce0000010000 */
[----:B------:R-:W3:Y:S01]  /*ba00*/  MUFU.EX2 R21, R21 ;  /* 0x0000001500157308 */ /* 0x000ee20000000800 */
[----:B----4-:R-:W-:Y:S01]  /*ba10*/  FADD.FTZ R15, R31, R20 ;  /* 0x000000141f0f7221 */ /* 0x010fe20000010000 */
[----:B------:R-:W-:-:S06]  /*ba20*/  FFMA.FTZ R43, R43, UR37, -R10 ;  /* 0x000000252b2b7c23 */ /* 0x000fcc000801080a */
[----:B------:R-:W4:Y:S01]  /*ba30*/  MUFU.EX2 R38, R38 ;  /* 0x0000002600267308 */ /* 0x000f220000000800 */
[----:B-----5:R-:W-:-:S07]  /*ba40*/  FADD.FTZ R3, R13, R6 ;  /* 0x000000060d037221 */ /* 0x020fce0000010000 */
[----:B------:R-:W5:Y:S01]  /*ba50*/  MUFU.EX2 R166, R166 ;  /* 0x000000a600a67308 */ /* 0x000f620000000800 */
[----:B------:R-:W-:Y:S01]  /*ba60*/  ULOP3.LUT UR38, UR38, 0x3000000, URZ, 0xfc, !UPT ;  /* 0x0300000026267892 */ /* 0x000fe2000f8efc3f */
[----:B0-----:R-:W-:-:S06]  /*ba70*/  FADD.FTZ R20, R34, R15 ;  /* 0x0000000f22147221 */ /* 0x001fcc0000010000 */
[----:B------:R-:W0:Y:S01]  /*ba80*/  MUFU.EX2 R39, R39 ;  /* 0x0000002700277308 */ /* 0x000e220000000800 */
[----:B------:R-:W-:Y:S01]  /*ba90*/  FFMA.FTZ R46, R46, UR37, -R10 ;  /* 0x000000252e2e7c23 */ /* 0x000fe2000801080a */
[----:B------:R-:W-:Y:S02]  /*baa0*/  IMAD.MOV.U32 R25, RZ, RZ, 0xc00 ;  /* 0x00000c00ff197424 */ /* 0x000fe400078e00ff */
[----:B-1----:R-:W-:-:S04]  /*bab0*/  FADD.FTZ R6, R164, R3 ;  /* 0x00000003a4067221 */ /* 0x002fc80000010000 */
[----:B------:R-:W1:Y:S01]  /*bac0*/  MUFU.EX2 R29, R29 ;  /* 0x0000001d001d7308 */ /* 0x000e620000000800 */
[----:B--2---:R-:W-:Y:S01]  /*bad0*/  FADD.FTZ R15, R35, R20 ;  /* 0x00000014230f7221 */ /* 0x004fe20000010000 */
[----:B------:R-:W-:-:S06]  /*bae0*/  FFMA.FTZ R47, R47, UR37, -R10 ;  /* 0x000000252f2f7c23 */ /* 0x000fcc000801080a */
[----:B------:R-:W2:Y:S01]  /*baf0*/  MUFU.EX2 R42, R42 ;  /* 0x0000002a002a7308 */ /* 0x000ea20000000800 */
[----:B------:R-:W-:Y:S02]  /*bb00*/  IMAD R14, R18, R25, UR38 ;  /* 0x00000026120e7e24 */ /* 0x000fe4000f8e0219 */
[----:B---3--:R-:W-:-:S05]  /*bb10*/  FADD.FTZ R3, R21, R6 ;  /* 0x0000000615037221 */ /* 0x008fca0000010000 */
[----:B------:R-:W3:Y:S01]  /*bb20*/  MUFU.EX2 R160, R160 ;  /* 0x000000a000a07308 */ /* 0x000ee20000000800 */
[----:B------:R-:W-:Y:S02]  /*bb30*/  IMAD.MOV.U32 R25, RZ, RZ, 0x40000040 ;  /* 0x40000040ff197424 */ /* 0x000fe400078e00ff */
[----:B----4-:R-:W-:-:S05]  /*bb40*/  FADD.FTZ R20, R38, R15 ;  /* 0x0000000f26147221 */ /* 0x010fca0000010000 */
[----:B------:R-:W4:Y:S01]  /*bb50*/  MUFU.EX2 R43, R43 ;  /* 0x0000002b002b7308 */ /* 0x000f220000000800 */
[----:B------:R-:W-:Y:S01]  /*bb60*/  FFMA.FTZ R50, R50, UR37, -R10 ;  /* 0x0000002532327c23 */ /* 0x000fe2000801080a */
[----:B-----5:R-:W-:-:S06]  /*bb70*/  FADD.FTZ R6, R166, R3 ;  /* 0x00000003a6067221 */ /* 0x020fcc0000010000 */
[----:B------:R-:W5:Y:S01]  /*bb80*/  MUFU.EX2 R33, R33 ;  /* 0x0000002100217308 */ /* 0x000f620000000800 */
[C---:B------:R-:W-:Y:S01]  /*bb90*/  VIADD R24, R14.reuse, 0x80 ;  /* 0x000000800e187836 */ /* 0x040fe20000000000 */
[C---:B------:R-:W-:Y:S01]  /*bba0*/  R2UR UR11, R25.reuse ;  /* 0x00000000190b72ca */ /* 0x040fe200000e0000 */
[----:B------:R-:W-:Y:S01]  /*bbb0*/  VIADD R26, R14, 0x100 ;  /* 0x000001000e1a7836 */ /* 0x000fe20000000000 */
[----:B------:R-:W-:-:S04]  /*bbc0*/  R2UR UR19, R25 ;  /* 0x00000000191372ca */ /* 0x000fc800000e0000 */
[----:B------:R-:W5:Y:S01]  /*bbd0*/  MUFU.EX2 R46, R46 ;  /* 0x0000002e002e7308 */ /* 0x000f620000000800 */
[----:B0-----:R-:W-:Y:S01]  /*bbe0*/  FADD.FTZ R25, R39, R20 ;  /* 0x0000001427197221 */ /* 0x001fe20000010000 */
[----:B------:R-:W-:Y:S01]  /*bbf0*/  FFMA.FTZ R51, R51, UR37, -R10 ;  /* 0x0000002533337c23 */ /* 0x000fe2000801080a */
[----:B-1----:R-:W-:-:S05]  /*bc00*/  FADD.FTZ R3, R29, R6 ;  /* 0x000000061d037221 */ /* 0x002fca0000010000 */
[----:B------:R-:W0:Y:S01]  /*bc10*/  MUFU.EX2 R162, R162 ;  /* 0x000000a200a27308 */ /* 0x000e220000000800 */
[----:B------:R-:W-:Y:S01]  /*bc20*/  IMAD.MOV.U32 R15, RZ, RZ, 0x40000040 ;  /* 0x40000040ff0f7424 */ /* 0x000fe200078e00ff */
[----:B------:R-:W-:Y:S01]  /*bc30*/  R2UR UR10, R24 ;  /* 0x00000000180a72ca */ /* 0x000fe200000e0000 */
[----:B--2---:R-:W-:-:S05]  /*bc40*/  FADD.FTZ R20, R42, R25 ;  /* 0x000000192a147221 */ /* 0x004fca0000010000 */
[----:B------:R-:W1:Y:S01]  /*bc50*/  MUFU.EX2 R47, R47 ;  /* 0x0000002f002f7308 */ /* 0x000e620000000800 */
[----:B------:R-:W-:Y:S01]  /*bc60*/  R2UR UR14, R26 ;  /* 0x000000001a0e72ca */ /* 0x000fe200000e0000 */
[----:B------:R-:W-:Y:S01]  /*bc70*/  FFMA.FTZ R54, R54, UR37, -R10 ;  /* 0x0000002536367c23 */ /* 0x000fe2000801080a */
[----:B------:R-:W-:-:S05]  /*bc80*/  R2UR UR6, R14 ;  /* 0x000000000e0672ca */ /* 0x000fca00000e0000 */
[----:B------:R-:W2:Y:S01]  /*bc90*/  MUFU.EX2 R37, R37 ;  /* 0x0000002500257308 */ /* 0x000ea20000000800 */
[----:B------:R-:W-:Y:S02]  /*bca0*/  VIADD R24, R14, 0x180 ;  /* 0x000001800e187836 */ /* 0x000fe40000000000 */
[----:B---3--:R-:W-:Y:S01]  /*bcb0*/  FADD.FTZ R6, R160, R3 ;  /* 0x00000003a0067221 */ /* 0x008fe20000010000 */
[C---:B------:R-:W-:Y:S01]  /*bcc0*/  VIADD R26, R14.reuse, 0x200 ;  /* 0x000002000e1a7836 */ /* 0x040fe20000000000 */
[----:B------:R-:W-:Y:S01]  /*bcd0*/  R2UR UR27, R15 ;  /* 0x000000000f1b72ca */ /* 0x000fe200000e0000 */
[----:B------:R-:W-:Y:S02]  /*bce0*/  VIADD R14, R14, 0x280 ;  /* 0x000002800e0e7836 */ /* 0x000fe40000000000 */
[----:B------:R-:W3:Y:S01]  /*bcf0*/  MUFU.EX2 R50, R50 ;  /* 0x0000003200327308 */ /* 0x000ee20000000800 */
[----:B----4-:R-:W-:Y:S01]  /*bd00*/  FADD.FTZ R15, R43, R20 ;  /* 0x000000142b0f7221 */ /* 0x010fe20000010000 */
[----:B------:R-:W-:Y:S01]  /*bd10*/  FFMA.FTZ R55, R55, UR37, -R10 ;  /* 0x0000002537377c23 */ /* 0x000fe2000801080a */
[----:B-----5:R-:W-:-:S05]  /*bd20*/  FADD.FTZ R3, R33, R6 ;  /* 0x0000000621037221 */ /* 0x020fca0000010000 */
[----:B------:R-:W4:Y:S01]  /*bd30*/  MUFU.EX2 R156, R156 ;  /* 0x0000009c009c7308 */ /* 0x000f220000000800 */
[----:B------:R-:W-:Y:S01]  /*bd40*/  R2UR UR26, R14 ;  /* 0x000000000e1a72ca */ /* 0x000fe200000e0000 */
[----:B------:R-:W-:-:S06]  /*bd50*/  FADD.FTZ R14, R46, R15 ;  /* 0x0000000f2e0e7221 */ /* 0x000fcc0000010000 */
[----:B------:R-:W5:Y:S01]  /*bd60*/  MUFU.EX2 R51, R51 ;  /* 0x0000003300337308 */ /* 0x000f620000000800 */
[----:B------:R-:W-:Y:S01]  /*bd70*/  FFMA.FTZ R58, R58, UR37, -R10 ;  /* 0x000000253a3a7c23 */ /* 0x000fe2000801080a */
[----:B0-----:R-:W-:-:S06]  /*bd80*/  FADD.FTZ R6, R162, R3 ;  /* 0x00000003a2067221 */ /* 0x001fcc0000010000 */
[----:B------:R-:W0:Y:S01]  /*bd90*/  MUFU.EX2 R41, R41 ;  /* 0x0000002900297308 */ /* 0x000e220000000800 */
[----:B------:R-:W-:Y:S01]  /*bda0*/  F2FP.BF16.F32.PACK_AB R200, R11, R200 ;  /* 0x000000c80bc8723e */ /* 0x000fe200000010ff */
[----:B-1----:R-:W-:-:S06]  /*bdb0*/  FADD.FTZ R11, R47, R14 ;  /* 0x0000000e2f0b7221 */ /* 0x002fcc0000010000 */
[----:B------:R-:W1:Y:S01]  /*bdc0*/  MUFU.EX2 R54, R54 ;  /* 0x0000003600367308 */ /* 0x000e620000000800 */
[----:B------:R-:W-:Y:S01]  /*bdd0*/  FFMA.FTZ R59, R59, UR37, -R10 ;  /* 0x000000253b3b7c23 */ /* 0x000fe2000801080a */
[----:B--2---:R-:W-:-:S06]  /*bde0*/  FADD.FTZ R3, R37, R6 ;  /* 0x0000000625037221 */ /* 0x004fcc0000010000 */
[----:B------:R-:W2:Y:S01]  /*bdf0*/  MUFU.EX2 R158, R158 ;  /* 0x0000009e009e7308 */ /* 0x000ea20000000800 */
[----:B------:R-:W-:Y:S01]  /*be00*/  F2FP.BF16.F32.PACK_AB R201, R12, R201 ;  /* 0x000000c90cc9723e */ /* 0x000fe200000010ff */
[----:B---3--:R-:W-:-:S06]  /*be10*/  FADD.FTZ R12, R50, R11 ;  /* 0x0000000b320c7221 */ /* 0x008fcc0000010000 */
[----:B------:R-:W3:Y:S01]  /*be20*/  MUFU.EX2 R55, R55 ;  /* 0x0000003700377308 */ /* 0x000ee20000000800 */
[----:B------:R-:W-:Y:S01]  /*be30*/  FFMA.FTZ R62, R62, UR37, -R10 ;  /* 0x000000253e3e7c23 */ /* 0x000fe2000801080a */
[----:B----4-:R-:W-:-:S06]  /*be40*/  FADD.FTZ R6, R156, R3 ;  /* 0x000000039c067221 */ /* 0x010fcc0000010000 */
[----:B------:R-:W4:Y:S01]  /*be50*/  MUFU.EX2 R45, R45 ;  /* 0x0000002d002d7308 */ /* 0x000f220000000800 */
[----:B-----5:R-:W-:Y:S01]  /*be60*/  FADD.FTZ R11, R51, R12 ;  /* 0x0000000c330b7221 */ /* 0x020fe20000010000 */
[----:B------:R-:W-:-:S06]  /*be70*/  FFMA.FTZ R63, R63, UR37, -R10 ;  /* 0x000000253f3f7c23 */ /* 0x000fcc000801080a */
[----:B------:R-:W5:Y:S01]  /*be80*/  MUFU.EX2 R58, R58 ;  /* 0x0000003a003a7308 */ /* 0x000f620000000800 */
[----:B0-----:R-:W-:-:S07]  /*be90*/  FADD.FTZ R3, R41, R6 ;  /* 0x0000000629037221 */ /* 0x001fce0000010000 */
[----:B------:R-:W0:Y:S01]  /*bea0*/  MUFU.EX2 R152, R152 ;  /* 0x0000009800987308 */ /* 0x000e220000000800 */
[----:B-1----:R-:W-:Y:S01]  /*beb0*/  FADD.FTZ R12, R54, R11 ;  /* 0x0000000b360c7221 */ /* 0x002fe20000010000 */
[----:B------:R-:W-:-:S06]  /*bec0*/  FFMA.FTZ R66, R66, UR37, -R10 ;  /* 0x0000002542427c23 */ /* 0x000fcc000801080a */
[----:B------:R-:W1:Y:S01]  /*bed0*/  MUFU.EX2 R59, R59 ;  /* 0x0000003b003b7308 */ /* 0x000e620000000800 */
[----:B--2---:R-:W-:-:S07]  /*bee0*/  FADD.FTZ R6, R158, R3 ;  /* 0x000000039e067221 */ /* 0x004fce0000010000 */
[----:B------:R-:W2:Y:S01]  /*bef0*/  MUFU.EX2 R49, R49 ;  /* 0x0000003100317308 */ /* 0x000ea20000000800 */
[----:B---3--:R-:W-:Y:S01]  /*bf00*/  FADD.FTZ R11, R55, R12 ;  /* 0x0000000c370b7221 */ /* 0x008fe20000010000 */
[----:B------:R-:W-:-:S06]  /*bf10*/  FFMA.FTZ R67, R67, UR37, -R10 ;  /* 0x0000002543437c23 */ /* 0x000fcc000801080a */
[----:B------:R-:W3:Y:S01]  /*bf20*/  MUFU.EX2 R62, R62 ;  /* 0x0000003e003e7308 */ /* 0x000ee20000000800 */
[----:B----4-:R-:W-:-:S07]  /*bf30*/  FADD.FTZ R3, R45, R6 ;  /* 0x000000062d037221 */ /* 0x010fce0000010000 */
[----:B------:R-:W4:Y:S01]  /*bf40*/  MUFU.EX2 R154, R154 ;  /* 0x0000009a009a7308 */ /* 0x000f220000000800 */
[----:B-----5:R-:W-:Y:S01]  /*bf50*/  FADD.FTZ R12, R58, R11 ;  /* 0x0000000b3a0c7221 */ /* 0x020fe20000010000 */
[----:B------:R-:W-:-:S06]  /*bf60*/  FFMA.FTZ R70, R70, UR37, -R10 ;  /* 0x0000002546467c23 */ /* 0x000fcc000801080a */
[----:B------:R-:W5:Y:S01]  /*bf70*/  MUFU.EX2 R63, R63 ;  /* 0x0000003f003f7308 */ /* 0x000f620000000800 */
[----:B0-----:R-:W-:-:S07]  /*bf80*/  FADD.FTZ R6, R152, R3 ;  /* 0x0000000398067221 */ /* 0x001fce0000010000 */
[----:B------:R-:W0:Y:S01]  /*bf90*/  MUFU.EX2 R53, R53 ;  /* 0x0000003500357308 */ /* 0x000e220000000800 */
[----:B-1----:R-:W-:Y:S01]  /*bfa0*/  FADD.FTZ R11, R59, R12 ;  /* 0x0000000c3b0b7221 */ /* 0x002fe20000010000 */
[----:B--2---:R-:W-:-:S06]  /*bfb0*/  FADD.FTZ R3, R49, R6 ;  /* 0x0000000631037221 */ /* 0x004fcc0000010000 */
[----:B------:R-:W1:Y:S01]  /*bfc0*/  MUFU.EX2 R66, R66 ;  /* 0x0000004200427308 */ /* 0x000e620000000800 */
[----:B------:R-:W-:-:S07]  /*bfd0*/  FFMA.FTZ R10, R71, UR37, -R10 ;  /* 0x00000025470a7c23 */ /* 0x000fce000801080a */
[----:B------:R-:W2:Y:S01]  /*bfe0*/  MUFU.EX2 R168, R168 ;  /* 0x000000a800a87308 */ /* 0x000ea20000000800 */
[----:B---3--:R-:W-:Y:S01]  /*bff0*/  FADD.FTZ R12, R62, R11 ;  /* 0x0000000b3e0c7221 */ /* 0x008fe20000010000 */
[----:B----4-:R-:W-:-:S06]  /*c000*/  FADD.FTZ R6, R154, R3 ;  /* 0x000000039a067221 */ /* 0x010fcc0000010000 */
[----:B------:R-:W3:Y:S08]  /*c010*/  MUFU.EX2 R67, R67 ;  /* 0x0000004300437308 */ /* 0x000ef00000000800 */
[----:B------:R-:W4:Y:S01]  /*c020*/  MUFU.EX2 R57, R57 ;  /* 0x0000003900397308 */ /* 0x000f220000000800 */
[----:B-----5:R-:W-:Y:S01]  /*c030*/  FADD.FTZ R11, R63, R12 ;  /* 0x0000000c3f0b7221 */ /* 0x020fe20000010000 */
[----:B0-----:R-:W-:-:S06]  /*c040*/  FADD.FTZ R3, R53, R6 ;  /* 0x0000000635037221 */ /* 0x001fcc0000010000 */
[----:B------:R-:W0:Y:S08]  /*c050*/  MUFU.EX2 R70, R70 ;  /* 0x0000004600467308 */ /* 0x000e300000000800 */
[----:B------:R-:W5:Y:S01]  /*c060*/  MUFU.EX2 R170, R170 ;  /* 0x000000aa00aa7308 */ /* 0x000f620000000800 */
[----:B-1----:R-:W-:Y:S01]  /*c070*/  FADD.FTZ R12, R66, R11 ;  /* 0x0000000b420c7221 */ /* 0x002fe20000010000 */
[----:B--2---:R-:W-:-:S06]  /*c080*/  FADD.FTZ R6, R168, R3 ;  /* 0x00000003a8067221 */ /* 0x004fcc0000010000 */
[----:B------:R0:W1:Y:S08]  /*c090*/  MUFU.EX2 R171, R10 ;  /* 0x0000000a00ab7308 */ /* 0x0000700000000800 */
[----:B------:R-:W2:Y:S01]  /*c0a0*/  MUFU.EX2 R61, R61 ;  /* 0x0000003d003d7308 */ /* 0x000ea20000000800 */
[----:B---3--:R-:W-:Y:S01]  /*c0b0*/  FADD.FTZ R11, R67, R12 ;  /* 0x0000000c430b7221 */ /* 0x008fe20000010000 */
[----:B----4-:R-:W-:Y:S01]  /*c0c0*/  FADD.FTZ R3, R57, R6 ;  /* 0x0000000639037221 */ /* 0x010fe20000010000 */
[----:B------:R-:W-:-:S02]  /*c0d0*/  IMAD.MOV.U32 R27, RZ, RZ, 0x40000040 ;  /* 0x40000040ff1b7424 */ /* 0x000fc400078e00ff */
[----:B0-----:R-:W-:Y:S01]  /*c0e0*/  FADD.FTZ R10, R70, R11 ;  /* 0x0000000b460a7221 */ /* 0x001fe20000010000 */
[----:B-----5:R-:W-:Y:S01]  /*c0f0*/  FADD.FTZ R6, R170, R3 ;  /* 0x00000003aa067221 */ /* 0x020fe20000010000 */
[----:B------:R-:W-:Y:S02]  /*c100*/  F2FP.BF16.F32.PACK_AB R202, R13, R202 ;  /* 0x000000ca0dca723e */ /* 0x000fe400000010ff */
[----:B------:R-:W-:Y:S01]  /*c110*/  F2FP.BF16.F32.PACK_AB R203, R31, R30 ;  /* 0x0000001e1fcb723e */ /* 0x000fe200000010ff */
[----:B-1----:R-:W-:Y:S01]  /*c120*/  FADD.FTZ R3, R171, R10 ;  /* 0x0000000aab037221 */ /* 0x002fe20000010000 */
[----:B------:R-:W-:Y:S02]  /*c130*/  R2UR UR15, R27 ;  /* 0x000000001b0f72ca */ /* 0x000fe400000e0000 */
[----:B------:R-:W-:Y:S02]  /*c140*/  R2UR UR18, R24 ;  /* 0x00000000181272ca */ /* 0x000fe400000e0000 */
[----:B------:R-:W-:-:S02]  /*c150*/  R2UR UR22, R26 ;  /* 0x000000001a1672ca */ /* 0x000fc400000e0000 */
[----:B------:R-:W-:Y:S01]  /*c160*/  R2UR UR23, R27 ;  /* 0x000000001b1772ca */ /* 0x000fe200000e0000 */
[----:B--2---:R-:W-:Y:S01]  /*c170*/  FADD.FTZ R6, R61, R6 ;  /* 0x000000063d067221 */ /* 0x004fe20000010000 */
        /* <DEDUP_REMOVED lines=19> */
[----:B------:R-:W-:-:S06]  /*c2b0*/  WARPGROUP.ARRIVE ;  /* 0x00000000000079c5 */ /* 0x000fcc0000000000 */
[----:B------:R-:W-:Y:S01]  /*c2c0*/  HGMMA.64x256x16.F32.BF16 R24, R200, gdesc[UR4].tnspB, RZ, !UPT, gsb0 ;  /* 0x43e00004c8187df0 */ /* 0x000fe2000c0018ff */
[----:B------:R-:W-:Y:S02]  /*c2d0*/  F2FP.BF16.F32.PACK_AB R164, R21, R164 ;  /* 0x000000a415a4723e */ /* 0x000fe400000010ff */
        /* <DEDUP_REMOVED lines=15> */
[----:B------:R-:W-:Y:S01]  /*c3d0*/  HGMMA.64x256x16.F32.BF16 R24, R152, gdesc[UR20].tnspB, R24, gsb0 ;  /* 0x43e0001498187df0 */ /* 0x000fe20008001818 */
[----:B------:R-:W-:-:S04]  /*c3e0*/  LOP3.LUT R23, R23, 0xfffffff7, RZ, 0xc0, !PT ;  /* 0xfffffff717177812 */ /* 0x000fc800078ec0ff */
[----:B------:R-:W-:Y:S01]  /*c3f0*/  @P5 LOP3.LUT R23, R23, 0x8, RZ, 0xfc, !PT ;  /* 0x0000000817175812 */ /* 0x000fe200078efcff */
[----:B------:R-:W-:Y:S02]  /*c400*/  WARPGROUP.DEPBAR.LE gsb0, 0x0 ;  /* 0x00008000000079c5 */ /* 0x000fe40000010000 */
[----:B------:R-:W-:-:S15]  /*c410*/  WARPGROUP.ARRIVE ;  /* 0x00000000000079c5 */ /* 0x000fde0000000000 */
[----:B------:R-:W-:-:S05]  /*c420*/  NOP ;  /* 0x0000000000007918 */ /* 0x000fca0000000000 */
[----:B------:R-:W-:Y:S03]  /*c430*/  HGMMA.64x256x16.F32.BF16 R24, R168, gdesc[UR24].tnspB, R24, gsb0 ;  /* 0x43e00018a8187df0 */ /* 0x000fe60008001818 */
[----:B------:R-:W-:Y:S02]  /*c440*/  WARPGROUP.DEPBAR.LE gsb0, 0x0 ;  /* 0x00008000000079c5 */ /* 0x000fe40000010000 */
[----:B------:R-:W-:Y:S05]  /*c450*/  @!P0 BRA `(.L_x_15131) ;  /* 0x0000000000048947 */ /* 0x000fea0003800000 */
[----:B------:R-:W-:Y:S01]  /*c460*/  BPT.TRAP 0x1 ;  /* 0x000000040000795c */ /* 0x000fe20000300000 */
.L_x_15131:
[----:B------:R-:W0:Y:S01]  /*c470*/  @P5 LDC R11, c[0x0][0x44c] ;  /* 0x00011300ff0b5b82 */ /* 0x000e220000000800 */
[----:B------:R-:W-:Y:S01]  /*c480*/  IMAD.MOV.U32 R10, RZ, RZ, R174 ;  /* 0x000000ffff0a7224 */ /* 0x000fe200078e00ae */
[----:B------:R-:W-:Y:S01]  /*c490*/  ULDC UR39, c[0x0][0xa80] ;  /* 0x0002a00000277ab9 */ /* 0x000fe20000000800 */
[----:B------:R-:W-:Y:S01]  /*c4a0*/  VIADD R9, R9, 0x32460 ;  /* 0x0003246009097836 */ /* 0x000fe20000000000 */
[----:B------:R-:W-:-:S04]  /*c4b0*/  ULDC UR40, c[0x0][0xa80] ;  /* 0x0002a00000287ab9 */ /* 0x000fc80000000800 */
[----:B------:R-:W1:Y:S01]  /*c4c0*/  @P5 LDC R12, c[0x0][0x450] ;  /* 0x00011400ff0c5b82 */ /* 0x000e620000000800 */
[----:B0-----:R-:W-:-:S05]  /*c4d0*/  @P5 IMAD.HI.U32 R11, R174, R11, RZ ;  /* 0x0000000bae0b5227 */ /* 0x001fca00078e00ff */
[----:B-1----:R-:W-:Y:S01]  /*c4e0*/  @P5 SHF.R.U32.HI R10, RZ, R12, R11 ;  /* 0x0000000cff0a5219 */ /* 0x002fe2000001160b */
[----:B------:R-:W-:-:S03]  /*c4f0*/  IMAD.U32 R12, RZ, RZ, UR41 ;  /* 0x00000029ff0c7e24 */ /* 0x000fc6000f8e00ff */
[----:B------:R-:W-:Y:S02]  /*c500*/  IADD3 R10, R10, R173, -R219 ;  /* 0x000000ad0a0a7210 */ /* 0x000fe40007ffe8db */
[----:B------:R-:W-:-:S03]  /*c510*/  PRMT R9, R12, 0x654, R9 ;  /* 0x000006540c097816 */ /* 0x000fc60000000009 */
[----:B------:R-:W-:Y:S01]  /*c520*/  IMAD.HI R10, R10, 0x2aaaaaab, RZ ;  /* 0x2aaaaaab0a0a7827 */ /* 0x000fe200078e02ff */
[----:B------:R0:W-:Y:S04]  /*c530*/  SYNCS.ARRIVE.TRANS64.RED.A1T0 RZ, [R9+URZ], RZ ;  /* 0x000000ff09ff79a7 */ /* 0x0001e8000810043f */
[----:B0-----:R-:W-:-:S04]  /*c540*/  SHF.R.U32.HI R9, RZ, 0x1f, R10 ;  /* 0x0000001fff097819 */ /* 0x001fc8000001160a */
[----:B------:R-:W-:Y:S01]  /*c550*/  LEA.HI.SX32 R200, R10, R9, 0x1c ;  /* 0x000000090ac87211 */ /* 0x000fe200078fe2ff */
[----:B------:R-:W-:-:S03]  /*c560*/  VIADD R9, R172, 0xfffffffe ;  /* 0xfffffffeac097836 */ /* 0x000fc60000000000 */
[----:B------:R-:W-:-:S04]  /*c570*/  VIMNMX R200, RZ, R200, !PT ;  /* 0x000000c8ffc87248 */ /* 0x000fc80007fe0100 */
[----:B------:R-:W-:-:S13]  /*c580*/  ISETP.GE.AND P1, PT, R9, R200, PT ;  /* 0x000000c80900720c */ /* 0x000fda0003f26270 */
[----:B------:R-:W-:Y:S05]  /*c590*/  @!P1 BRA `(.L_x_15132) ;  /* 0x00000030003c9947 */ /* 0x000fea0003800000 */
[----:B------:R-:W-:Y:S02]  /*c5a0*/  IMAD.MOV.U32 R11, RZ, RZ, R8 ;  /* 0x000000ffff0b7224 */ /* 0x000fe400078e0008 */
[----:B------:R-:W-:-:S07]  /*c5b0*/  IMAD.MOV.U32 R12, RZ, RZ, R0 ;  /* 0x000000ffff0c7224 */ /* 0x000fce00078e0000 */
.L_x_15143:
[----:B------:R-:W-:Y:S01]  /*c5c0*/  VIADD R18, R18, 0x1 ;  /* 0x0000000112127836 */ /* 0x000fe20000000000 */
[----:B------:R-:W-:Y:S05]  /*c5d0*/  YIELD ;  /* 0x0000000000007946 */ /* 0x000fea0003800000 */
[----:B------:R-:W-:-:S04]  /*c5e0*/  ISETP.NE.AND P1, PT, R18, 0x2, PT ;  /* 0x000000021200780c */ /* 0x000fc80003f25270 */
[----:B------:R-:W-:Y:S02]  /*c5f0*/  SEL R0, RZ, 0x1, P1 ;  /* 0x00000001ff007807 */ /* 0x000fe40000800000 */
[----:B------:R-:W-:Y:S02]  /*c600*/  SEL R18, R18, RZ, P1 ;  /* 0x000000ff12127207 */ /* 0x000fe40000800000 */
[----:B------:R-:W-:Y:S01]  /*c610*/  LOP3.LUT R207, R207, R0, RZ, 0x3c, !PT ;  /* 0x00000000cfcf7212 */ /* 0x000fe200078e3cff */
[----:B0-----:R-:W-:Y:S06]  /*c620*/  @!P0 BRA `(.L_x_15133) ;  /* 0x0000000000048947 */ /* 0x001fec0003800000 */
[----:B------:R-:W-:Y:S01]  /*c630*/  BPT.TRAP 0x1 ;  /* 0x000000040000795c */ /* 0x000fe20000300000 */
.L_x_15133:
[----:B------:R-:W-:Y:S01]  /*c640*/  IMAD R10, R18, 0x8, R22 ;  /* 0x00000008120a7824 */ /* 0x000fe200078e0216 */
[----:B------:R-:W-:-:S04]  /*c650*/  SHF.L.U32 R0, R207, 0x1f, RZ ;  /* 0x0000001fcf007819 */ /* 0x000fc800000006ff */
[----:B------:R0:W1:Y:S01]  /*c660*/  SYNCS.PHASECHK.TRANS64.TRYWAIT P1, [R10+URZ+0x32430], R0 ;  /* 0x032430000a0075a7 */ /* 0x000062000802017f */
[----:B------:R-:W-:Y:S05]  /*c670*/  @!P0 BRA `(.L_x_15134) ;  /* 0x0000000000048947 */ /* 0x000fea0003800000 */
[----:B------:R-:W-:Y:S01]  /*c680*/  BPT.TRAP 0x1 ;  /* 0x000000040000795c */ /* 0x000fe20000300000 */
.L_x_15134:
[----:B------:R-:W2:Y:S01]  /*c690*/  LDL R7, [R1+0x68] ;  /* 0x0000680001077983 */ /* 0x000ea20000100800 */
[----:B------:R-:W-:Y:S02]  /*c6a0*/  IMAD.MOV.U32 R153, RZ, RZ, 0x40000040 ;  /* 0x40000040ff997424 */ /* 0x000fe400078e00ff */
[----:B--2---:R-:W-:Y:S01]  /*c6b0*/  IMAD R152, R18, 0x300, R7 ;  /* 0x0000030012987824 */ /* 0x004fe200078e0207 */
[----:B-1----:R-:W-:Y:S06]  /*c6c0*/  @P1 BRA `(.L_x_15135) ;  /* 0x0000000000081947 */ /* 0x002fec0003800000 */
[----:B------:R-:W1:Y:S02]  /*c6d0*/  SYNCS.PHASECHK.TRANS64.TRYWAIT P1, [R10+URZ+0x32430], R0 ;  /* 0x032430000a0075a7 */ /* 0x000e64000802017f */
[----:B-1----:R-:W-:Y:S05]  /*c6e0*/  @!P1 BRA `(.L_x_15136) ;  /* 0x0000011c00e89947 */ /* 0x002fea0003800000 */
.L_x_15135:
[----:B------:R-:W-:Y:S01]  /*c6f0*/  VIADD R14, R152, 0x4 ;  /* 0x00000004980e7836 */ /* 0x000fe20000000000 */
[----:B------:R-:W2:Y:S01]  /*c700*/  LDL.64 R202, [R1+0x50] ;  /* 0x0000500001ca7983 */ /* 0x000ea20000100a00 */
[----:B------:R-:W-:Y:S01]  /*c710*/  IMAD.MOV.U32 R15, RZ, RZ, 0x40000040 ;  /* 0x40000040ff0f7424 */ /* 0x000fe200078e00ff */
[----:B------:R-:W-:Y:S05]  /*c720*/  WARPSYNC.ALL ;  /* 0x0000000000007948 */ /* 0x000fea0003800000 */
[----:B------:R-:W-:Y:S01]  /*c730*/  R2UR UR14, R14 ;  /* 0x000000000e0e72ca */ /* 0x000fe200000e0000 */
[C---:B------:R-:W-:Y:S01]  /*c740*/  VIADD R20, R152.reuse, 0x2 ;  /* 0x0000000298147836 */ /* 0x040fe20000000000 */
[----:B------:R-:W-:Y:S01]  /*c750*/  R2UR UR15, R15 ;  /* 0x000000000f0f72ca */ /* 0x000fe200000e0000 */
[----:B------:R-:W-:Y:S01]  /*c760*/  IMAD.MOV.U32 R21, RZ, RZ, 0x40000040 ;  /* 0x40000040ff157424 */ /* 0x000fe200078e00ff */
[----:B------:R-:W3:Y:S01]  /*c770*/  LDL.64 R14, [R1+0x60] ;  /* 0x00006000010e7983 */ /* 0x000ee20000100a00 */
[C---:B------:R-:W-:Y:S01]  /*c780*/  R2UR UR6, R152.reuse ;  /* 0x00000000980672ca */ /* 0x040fe200000e0000 */
[----:B------:R-:W-:Y:S01]  /*c790*/  VIADD R152, R152, 0x6 ;  /* 0x0000000698987836 */ /* 0x000fe20000000000 */
[----:B------:R-:W-:-:S02]  /*c7a0*/  R2UR UR10, R20 ;  /* 0x00000000140a72ca */ /* 0x000fc400000e0000 */
[----:B------:R-:W-:Y:S02]  /*c7b0*/  R2UR UR11, R21 ;  /* 0x00000000150b72ca */ /* 0x000fe400000e0000 */
[----:B------:R-:W4:Y:S01]  /*c7c0*/  LDL.64 R20, [R1+0x58] ;  /* 0x0000580001147983 */ /* 0x000f220000100a00 */
[----:B------:R-:W-:Y:S01]  /*c7d0*/  R2UR UR7, R153 ;  /* 0x00000000990772ca */ /* 0x000fe200000e0000 */
[----:B------:R-:W-:Y:S01]  /*c7e0*/  IMAD.MOV.U32 R153, RZ, RZ, 0x40000040 ;  /* 0x40000040ff997424 */ /* 0x000fe200078e00ff */
[----:B------:R-:W-:Y:S02]  /*c7f0*/  R2UR UR4, R214 ;  /* 0x00000000d60472ca */ /* 0x000fe400000e0000 */
[----:B------:R-:W-:Y:S02]  /*c800*/  R2UR UR5, R215 ;  /* 0x00000000d70572ca */ /* 0x000fe400000e0000 */
[----:B------:R-:W-:Y:S02]  /*c810*/  R2UR UR18, R152 ;  /* 0x00000000981272ca */ /* 0x000fe400000e0000 */
[----:B------:R-:W-:-:S02]  /*c820*/  R2UR UR19, R153 ;  /* 0x00000000991372ca */ /* 0x000fc400000e0000 */
[----:B------:R-:W-:-:S07]  /*c830*/  WARPGROUP.ARRIVE ;  /* 0x00000000000079c5 */ /* 0x000fce0000000000 */
[----:B------:R-:W-:Y:S03]  /*c840*/  HGMMA.64x96x16.F32.BF16 R152, gdesc[UR4], RZ, !UPT, gsb0 ;  /* 0x01600000049879f0 */ /* 0x000fe6000c0018ff */
[----:B------:R-:W-:Y:S02]  /*c850*/  WARPGROUP.DEPBAR.LE gsb0, 0x0 ;  /* 0x00008000000079c5 */ /* 0x000fe40000010000 */
[----:B------:R-:W-:Y:S01]  /*c860*/  WARPGROUP.ARRIVE ;  /* 0x00000000000079c5 */ /* 0x000fe20000000000 */
[----:B---3--:R-:W-:Y:S02]  /*c870*/  R2UR UR8, R14 ;  /* 0x000000000e0872ca */ /* 0x008fe400000e0000 */
[----:B------:R-:W-:-:S13]  /*c880*/  R2UR UR9, R15 ;  /* 0x000000000f0972ca */ /* 0x000fda00000e0000 */
[----:B------:R-:W-:Y:S01]  /*c890*/  HGMMA.64x96x16.F32.BF16 R152, gdesc[UR8], R152, gsb0 ;  /* 0x01600000089879f0 */ /* 0x000fe20008001898 */
[----:B----4-:R-:W-:Y:S02]  /*c8a0*/  R2UR UR12, R20 ;  /* 0x00000000140c72ca */ /* 0x010fe400000e0000 */
[----:B------:R-:W-:Y:S02]  /*c8b0*/  R2UR UR13, R21 ;  /* 0x00000000150d72ca */ /* 0x000fe400000e0000 */
[----:B--2---:R-:W-:Y:S02]  /*c8c0*/  R2UR UR16, R202 ;  /* 0x00000000ca1072ca */ /* 0x004fe400000e0000 */
        /* <DEDUP_REMOVED lines=10> */
.L_x_15137:
[----:B------:R2:W3:Y:S01]  /*c970*/  SYNCS.PHASECHK.TRANS64.TRYWAIT P1, [R10+URZ+0x32450], R0 ;  /* 0x032450000a0075a7 */ /* 0x0004e2000802017f */
[----:B------:R-:W-:Y:S05]  /*c980*/  @!P0 BRA `(.L_x_15138) ;  /* 0x0000000000048947 */ /* 0x000fea0003800000 */
[----:B------:R-:W-:Y:S01]  /*c990*/  BPT.TRAP 0x1 ;  /* 0x000000040000795c */ /* 0x000fe20000300000 */
.L_x_15138:
[----:B---3--:R-:W-:Y:S05]  /*c9a0*/  @P1 BRA `(.L_x_15139) ;  /* 0x0000000000081947 */ /* 0x008fea0003800000 */
[----:B------:R-:W3:Y:S02]  /*c9b0*/  SYNCS.PHASECHK.TRANS64.TRYWAIT P1, [R10+URZ+0x32450], R0 ;  /* 0x032450000a0075a7 */ /* 0x000ee4000802017f */
[----:B---3--:R-:W-:Y:S05]  /*c9c0*/  @!P1 BRA `(.L_x_15140) ;  /* 0x0000011c00449947 */ /* 0x008fea0003800000 */
.L_x_15139:
[----:B------:R-:W4:Y:S04]  /*c9d0*/  LDL.64 R202, [R1+0x38] ;  /* 0x0000380001ca7983 */ /* 0x000f280000100a00 */
[----:B------:R0:W-:Y:S04]  /*c9e0*/  STL.64 [R1+0xb8], R10 ;  /* 0x0000b80a01007387 */ /* 0x0001e80000100a00 */
[----:B0123--:R-:W2:Y:S04]  /*c9f0*/  LDL.64 R10, [R1+0x40] ;  /* 0x00004000010a7983 */ /* 0x00fea80000100a00 */
[----:B------:R0:W-:Y:S04]  /*ca00*/  STL [R1+0xb0], R9 ;  /* 0x0000b00901007387 */ /* 0x0001e80000100800 */
[----:B0-----:R-:W3:Y:S01]  /*ca10*/  LDL.64 R8, [R1+0x48] ;  /* 0x0000480001087983 */ /* 0x001ee20000100a00 */
[----:B------:R-:W-:Y:S01]  /*ca20*/  IMAD.MOV.U32 R14, RZ, RZ, 0xc00 ;  /* 0x00000c00ff0e7424 */ /* 0x000fe200078e00ff */
[----:B------:R-:W-:Y:S05]  /*ca30*/  WARPSYNC.ALL ;  /* 0x0000000000007948 */ /* 0x000fea0003800000 */
[----:B------:R-:W-:Y:S01]  /*ca40*/  IMAD R14, R18, R14, UR45 ;  /* 0x0000002d120e7e24 */ /* 0x000fe2000f8e020e */
[----:B------:R-:W-:Y:S01]  /*ca50*/  R2UR UR4, R4 ;  /* 0x00000000040472ca */ /* 0x000fe200000e0000 */
[----:B------:R-:W-:Y:S01]  /*ca60*/  IMAD.MOV.U32 R15, RZ, RZ, 0x40000040 ;  /* 0x40000040ff0f7424 */ /* 0x000fe200078e00ff */
[----:B------:R-:W-:Y:S01]  /*ca70*/  R2UR UR5, R5 ;  /* 0x00000000050572ca */ /* 0x000fe200000e0000 */
[----:B------:R-:W-:Y:S01]  /*ca80*/  WARPGROUP.ARRIVE ;  /* 0x00000000000079c5 */ /* 0x000fe20000000000 */
[C---:B------:R-:W-:Y:S01]  /*ca90*/  R2UR UR6, R14.reuse ;  /* 0x000000000e0672ca */ /* 0x040fe200000e0000 */
[----:B------:R-:W-:Y:S01]  /*caa0*/  VIADD R20, R14, 0x2 ;  /* 0x000000020e147836 */ /* 0x000fe20000000000 */
[----:B------:R-:W-:Y:S01]  /*cab0*/  R2UR UR7, R15 ;  /* 0x000000000f0772ca */ /* 0x000fe200000e0000 */
[----:B------:R-:W-:Y:S01]  /*cac0*/  IMAD.MOV.U32 R21, RZ, RZ, 0x40000040 ;  /* 0x40000040ff157424 */ /* 0x000fe200078e00ff */
[----:B------:R0:W-:Y:S11]  /*cad0*/  STL.64 [R1+0xa8], R2 ;  /* 0x0000a80201007387 */ /* 0x0001f60000100a00 */
[----:B------:R-:W-:Y:S01]  /*cae0*/  HGMMA.64x96x16.F32.BF16 R152, gdesc[UR4], R152, gsb0 ;  /* 0x01600000049879f0 */ /* 0x000fe20008001898 */
[----:B------:R-:W-:Y:S01]  /*caf0*/  R2UR UR6, R20 ;  /* 0x00000000140672ca */ /* 0x000fe200000e0000 */
[----:B0-----:R-:W4:Y:S01]  /*cb00*/  LDL.64 R2, [R1+0x28] ;  /* 0x0000280001027983 */ /* 0x001f220000100a00 */
[----:B------:R-:W-:Y:S01]  /*cb10*/  R2UR UR7, R21 ;  /* 0x00000000150772ca */ /* 0x000fe200000e0000 */
[----:B------:R-:W-:-:S02]  /*cb20*/  VIADD R20, R14, 0x4 ;  /* 0x000000040e147836 */ /* 0x000fc40000000000 */
[----:B------:R-:W-:Y:S01]  /*cb30*/  IMAD.MOV.U32 R21, RZ, RZ, 0x40000040 ;  /* 0x40000040ff157424 */ /* 0x000fe200078e00ff */
[----:B------:R-:W-:Y:S02]  /*cb40*/  WARPGROUP.DEPBAR.LE gsb0, 0x0 ;  /* 0x00008000000079c5 */ /* 0x000fe40000010000 */
[----:B------:R-:W-:Y:S01]  /*cb50*/  WARPGROUP.ARRIVE ;  /* 0x00000000000079c5 */ /* 0x000fe20000000000 */
[----:B---3--:R-:W-:Y:S02]  /*cb60*/  R2UR UR4, R8 ;  /* 0x00000000080472ca */ /* 0x008fe400000e0000 */
[----:B------:R-:W-:Y:S02]  /*cb70*/  R2UR UR5, R9 ;  /* 0x00000000090572ca */ /* 0x000fe400000e0000 */
[----:B------:R-:W3:Y:S11]  /*cb80*/  LDL.64 R8, [R1+0x30] ;  /* 0x0000300001087983 */ /* 0x000ef60000100a00 */
[----:B------:R-:W-:Y:S01]  /*cb90*/  HGMMA.64x96x16.F32.BF16 R152, gdesc[UR4], R152, gsb0 ;  /* 0x01600000049879f0 */ /* 0x000fe20008001898 */
[----:B------:R-:W-:-:S02]  /*cba0*/  R2UR UR6, R20 ;  /* 0x00000000140672ca */ /* 0x000fc400000e0000 */
[----:B------:R-:W-:Y:S02]  /*cbb0*/  R2UR UR7, R21 ;  /* 0x00000000150772ca */ /* 0x000fe400000e0000 */
[----:B--2---:R-:W-:Y:S02]  /*cbc0*/  R2UR UR4, R10 ;  /* 0x000000000a0472ca */ /* 0x004fe400000e0000 */
[----:B------:R-:W-:Y:S01]  /*cbd0*/  R2UR UR5, R11 ;  /* 0x000000000b0572ca */ /* 0x000fe200000e0000 */
[----:B------:R-:W-:Y:S01]  /*cbe0*/  VIADD R20, R14, 0x6 ;  /* 0x000000060e147836 */ /* 0x000fe20000000000 */
[----:B------:R-:W2:Y:S01]  /*cbf0*/  LDL.64 R10, [R1+0x18] ;  /* 0x00001800010a7983 */ /* 0x000ea20000100a00 */
[----:B------:R-:W-:Y:S01]  /*cc00*/  IMAD.MOV.U32 R21, RZ, RZ, 0x40000040 ;  /* 0x40000040ff157424 */ /* 0x000fe200078e00ff */
[----:B------:R-:W-:Y:S02]  /*cc10*/  WARPGROUP.DEPBAR.LE gsb0, 0x0 ;  /* 0x00008000000079c5 */ /* 0x000fe40000010000 */
[----:B------:R-:W-:-:S07]  /*cc20*/  WARPGROUP.ARRIVE ;  /* 0x00000000000079c5 */ /* 0x000fce0000000000 */
[----:B------:R-:W-:Y:S01]  /*cc30*/  HGMMA.64x96x16.F32.BF16 R152, gdesc[UR4], R152, gsb0 ;  /* 0x01600000049879f0 */ /* 0x000fe20008001898 */
[----:B----4-:R-:W-:Y:S02]  /*cc40*/  R2UR UR4, R202 ;  /* 0x00000000ca0472ca */ /* 0x010fe400000e0000 */
        /* <DEDUP_REMOVED lines=14> */
[----:B------:R-:W-:Y:S01]  /*cd30*/  WARPGROUP.ARRIVE ;  /* 0x00000000000079c5 */ /* 0x000fe20000000000 */
[----:B------:R-:W-:Y:S01]  /*cd40*/  VIADD R20, R14, 0x302 ;  /* 0x000003020e147836 */ /* 0x000fe20000000000 */
[----:B------:R-:W3:Y:S08]  /*cd50*/  LDL.64 R8, [R1+0x10] ;  /* 0x0000100001087983 */ /* 0x000ef00000100a00 */
[----:B------:R-:W-:Y:S01]  /*cd60*/  HGMMA.64x96x16.F32.BF16 R152, gdesc[UR4], R152, gsb0 ;  /* 0x01600000049879f0 */ /* 0x000fe20008001898 */
[----:B------:R-:W-:Y:S01]  /*cd70*/  IMAD.MOV.U32 R21, RZ, RZ, 0x40000040 ;  /* 0x40000040ff157424 */ /* 0x000fe200078e00ff */
[----:B------:R-:W-:-:S02]  /*cd80*/  R2UR UR6, R20 ;  /* 0x00000000140672ca */ /* 0x000fc400000e0000 */
[----:B------:R-:W-:Y:S02]  /*cd90*/  R2UR UR4, R2 ;  /* 0x00000000020472ca */ /* 0x000fe400000e0000 */
[----:B------:R-:W-:Y:S02]  /*cda0*/  R2UR UR7, R21 ;  /* 0x00000000150772ca */ /* 0x000fe400000e0000 */
[----:B------:R-:W-:Y:S01]  /*cdb0*/  R2UR UR5, R3 ;  /* 0x00000000030572ca */ /* 0x000fe200000e0000 */
[----:B------:R-:W-:Y:S01]  /*cdc0*/  VIADD R20, R14, 0x304 ;  /* 0x000003040e147836 */ /* 0x000fe20000000000 */
[----:B------:R-:W3:Y:S01]  /*cdd0*/  LDL.64 R2, [R1+0x8] ;  /* 0x0000080001027983 */ /* 0x000ee20000100a00 */
[----:B------:R-:W-:Y:S01]  /*cde0*/  IMAD.MOV.U32 R21, RZ, RZ, 0x40000040 ;  /* 0x40000040ff157424 */ /* 0x000fe200078e00ff */
[----:B------:R-:W-:Y:S02]  /*cdf0*/  WARPGROUP.DEPBAR.LE gsb0, 0x0 ;  /* 0x00008000000079c5 */ /* 0x000fe40000010000 */
[----:B------:R-:W-:-:S07]  /*ce00*/  WARPGROUP.ARRIVE ;  /* 0x00000000000079c5 */ /* 0x000fce0000000000 */
[----:B------:R-:W-:Y:S01]  /*ce10*/  HGMMA.64x96x16.F32.BF16 R152, gdesc[UR4], R152, gsb0 ;  /* 0x01600000049879f0 */ /* 0x000fe20008001898 */
[----:B------:R-:W-:Y:S02]  /*ce20*/  R2UR UR6, R20 ;  /* 0x00000000140672ca */ /* 0x000fe400000e0000 */
[----:B------:R-:W-:Y:S02]  /*ce30*/  R2UR UR7, R21 ;  /* 0x00000000150772ca */ /* 0x000fe400000e0000 */
[----:B----4-:R-:W-:Y:S02]  /*ce40*/  R2UR UR4, R202 ;  /* 0x00000000ca0472ca */ /* 0x010fe400000e0000 */
[----:B------:R-:W-:Y:S01]  /*ce50*/  R2UR UR5, R203 ;  /* 0x00000000cb0572ca */ /* 0x000fe200000e0000 */
[----:B------:R-:W-:Y:S01]  /*ce60*/  VIADD R20, R14, 0x306 ;  /* 0x000003060e147836 */ /* 0x000fe20000000000 */
[----:B------:R-:W4:Y:S01]  /*ce70*/  LDL.64 R202, [R1] ;  /* 0x0000000001ca7983 */ /* 0x000f220000100a00 */
        /* <DEDUP_REMOVED lines=18> */
[----:B------:R-:W-:Y:S01]  /*cfa0*/  VIADD R20, R14, 0x602 ;  /* 0x000006020e147836 */ /* 0x000fe20000000000 */
[----:B------:R0:W5:Y:S01]  /*cfb0*/  LDL.LU R9, [R1+0xb0] ;  /* 0x0000b00001097983 */ /* 0x0001620000300800 */
        /* <DEDUP_REMOVED lines=64> */
[----:B------:R-:W-:Y:S02]  /*d3c0*/  WARPGROUP.DEPBAR.LE gsb0, 0x0 ;  /* 0x00008000000079c5 */ /* 0x000fe40000010000 */
[----:B------:R-:W-:-:S09]  /*d3d0*/  WARPGROUP.ARRIVE ;  /* 0x00000000000079c5 */ /* 0x000fd20000000000 */
[----:B------:R-:W-:Y:S01]  /*d3e0*/  HGMMA.64x96x16.F32.BF16 R152, gdesc[UR4], R152, gsb0 ;  /* 0x01600000049879f0 */ /* 0x000fe20008001898 */
[----:B-1----:R-:W-:-:S04]  /*d3f0*/  SHF.R.U32.HI R201, RZ, 0x7, R201 ;  /* 0x00000007ffc97819 */ /* 0x002fc800000116c9 */
[----:B------:R-:W-:Y:S01]  /*d400*/  IADD3 R7, -R201, 0xb, RZ ;  /* 0x0000000bc9077810 */ /* 0x000fe20007ffe1ff */
[----:B------:R-:W-:-:S04]  /*d410*/  WARPGROUP.DEPBAR.LE gsb0, 0x0 ;  /* 0x00008000000079c5 */ /* 0x000fc80000010000 */
[----:B------:R0:W-:Y:S06]  /*d420*/  BAR.ARV R7, 0x100 ;  /* 0x000400070000751d */ /* 0x0001ec0000002000 */
[----:B------:R-:W-:Y:S05]  /*d430*/  @!P0 BRA `(.L_x_15141) ;  /* 0x0000000000048947 */ /* 0x000fea0003800000 */
[----:B------:R-:W-:Y:S01]  /*d440*/  BPT.TRAP 0x1 ;  /* 0x000000040000795c */ /* 0x000fe20000300000 */
.L_x_15141:
[----:B------:R-:W2:Y:S01]  /*d450*/  LDL R20, [R1+0x6c] ;  /* 0x00006c0001147983 */ /* 0x000ea20000100800 */
[----:B------:R-:W1:Y:S03]  /*d460*/  LDC R0, c[0x0][0x448] ;  /* 0x00011200ff007b82 */ /* 0x000e660000000800 */
[----:B------:R-:W2:Y:S04]  /*d470*/  LDL R8, [R1+0x88] ;  /* 0x0000880001087983 */ /* 0x000ea80000100800 */
[----:B------:R-:W3:Y:S04]  /*d480*/  LDL R15, [R1+0x8c] ;  /* 0x00008c00010f7983 */ /* 0x000ee80000100800 */
[----:B------:R-:W4:Y:S01]  /*d490*/  LDL R14, [R1+0x80] ;  /* 0x00008000010e7983 */ /* 0x000f220000100800 */
[----:B------:R-:W-:Y:S01]  /*d4a0*/  LOP3.LUT R23, R23, 0xffffdfff, RZ, 0xc0, !PT ;  /* 0xffffdfff17177812 */ /* 0x000fe200078ec0ff */
[----:B------:R-:W-:-:S03]  /*d4b0*/  UMOV UR37, UR40 ;  /* 0x0000002800257c82 */ /* 0x000fc60008000000 */
[----:B------:R-:W-:-:S04]  /*d4c0*/  @P0 LOP3.LUT R23, R23, 0x2000, RZ, 0xfc, !PT ;  /* 0x0000200017170812 */ /* 0x000fc800078efcff */
[----:B------:R-:W-:Y:S02]  /*d4d0*/  LOP3.LUT R23, R23, 0xffffbfff, RZ, 0xc0, !PT ;  /* 0xffffbfff17177812 */ /* 0x000fe400078ec0ff */
[----:B-1----:R-:W-:-:S13]  /*d4e0*/  ISETP.NE.AND P1, PT, R0, 0x1, PT ;  /* 0x000000010000780c */ /* 0x002fda0003f25270 */
[----:B------:R-:W1:Y:S08]  /*d4f0*/  @P1 LDC R13, c[0x0][0x44c] ;  /* 0x00011300ff0d1b82 */ /* 0x000e700000000800 */
[----:B------:R-:W0:Y:S01]  /*d500*/  @P1 LDC R0, c[0x0][0x450] ;  /* 0x00011400ff001b82 */ /* 0x000e220000000800 */
[----:B--2---:R-:W-:-:S04]  /*d510*/  IMAD.IADD R8, R8, 0x1, R20 ;  /* 0x0000000108087824 */ /* 0x004fc800078e0214 */
[----:B-1----:R-:W-:-:S05]  /*d520*/  @P1 IMAD.HI.U32 R13, R8, R13, RZ ;  /* 0x0000000d080d1227 */ /* 0x002fca00078e00ff */
[----:B0-----:R-:W-:Y:S01]  /*d530*/  @P1 SHF.R.U32.HI R8, RZ, R0, R13 ;  /* 0x00000000ff081219 */ /* 0x001fe2000001160d */
[----:B------:R-:W-:-:S04]  /*d540*/  IMAD.MOV.U32 R13, RZ, RZ, -0x60 ;  /* 0xffffffa0ff0d7424 */ /* 0x000fc800078e00ff */
[----:B------:R-:W0:Y:S01]  /*d550*/  SHFL.IDX PT, R0, R8, RZ, 0x1c1f ;  /* 0x001c1fff08007589 */ /* 0x000e2200000e0000 */
[----:B-----5:R-:W-:-:S03]  /*d560*/  IMAD R13, R9, R13, 0x1 ;  /* 0x00000001090d7424 */ /* 0x020fc600078e020d */
[----:B------:R-:W1:Y:S01]  /*d570*/  SHFL.IDX PT, R8, R8, 0x1, 0x1c1f ;  /* 0x003c1f0008087f89 */ /* 0x000e6200000e0000 */
[----:B---3--:R-:W-:Y:S02]  /*d580*/  IMAD R13, R15, -0x2, R13 ;  /* 0xfffffffe0f0d7824 */ /* 0x008fe400078e020d */
[----:B------:R-:W-:-:S03]  /*d590*/  IMAD.U32 R15, RZ, RZ, UR41 ;  /* 0x00000029ff0f7e24 */ /* 0x000fc6000f8e00ff */
[----:B----4-:R-:W-:-:S05]  /*d5a0*/  IADD3 R13, -R219, R13, R14 ;  /* 0x0000000ddb0d7210 */ /* 0x010fca0007ffe10e */
[C---:B0-----:R-:W-:Y:S02]  /*d5b0*/  IMAD.IADD R0, R13.reuse, 0x1, R0 ;  /* 0x000000010d007824 */ /* 0x041fe400078e0200 */
[----:B-1----:R-:W-:-:S03]  /*d5c0*/  IMAD.IADD R8, R13, 0x1, R8 ;  /* 0x000000010d087824 */ /* 0x002fc600078e0208 */
[C---:B------:R-:W-:Y:S02]  /*d5d0*/  ISETP.GT.AND P4, PT, R0.reuse, RZ, PT ;  /* 0x000000ff0000720c */ /* 0x040fe40003f84270 */
[C---:B------:R-:W-:Y:S02]  /*d5e0*/  ISETP.GT.AND P3, PT, R0.reuse, 0x1, PT ;  /* 0x000000010000780c */ /* 0x040fe40003f64270 */
[C---:B------:R-:W-:Y:S02]  /*d5f0*/  ISETP.GT.AND P2, PT, R0.reuse, 0x8, PT ;  /* 0x000000080000780c */ /* 0x040fe40003f44270 */
[----:B------:R-:W-:Y:S02]  /*d600*/  ISETP.GT.AND P1, PT, R0, 0x9, PT ;  /* 0x000000090000780c */ /* 0x000fe40003f24270 */
[----:B------:R-:W-:Y:S02]  /*d610*/  FSEL R152, R152, -INF , P4 ;  /* 0xff80000098987808 */ /* 0x000fe40002000000 */
[----:B------:R-:W-:-:S02]  /*d620*/  FSEL R153, R153, -INF , P3 ;  /* 0xff80000099997808 */ /* 0x000fc40001800000 */
[----:B------:R-:W-:Y:S02]  /*d630*/  FSEL R156, R156, -INF , P2 ;  /* 0xff8000009c9c7808 */ /* 0x000fe40001000000 */
[----:B------:R-:W-:Y:S02]  /*d640*/  FSEL R157, R157, -INF , P1 ;  /* 0xff8000009d9d7808 */ /* 0x000fe40000800000 */
[C---:B------:R-:W-:Y:S02]  /*d650*/  ISETP.GT.AND P4, PT, R0.reuse, 0x10, PT ;  /* 0x000000100000780c */ /* 0x040fe40003f84270 */
[C---:B------:R-:W-:Y:S02]  /*d660*/  ISETP.GT.AND P3, PT, R0.reuse, 0x11, PT ;  /* 0x000000110000780c */ /* 0x040fe40003f64270 */
[C---:B------:R-:W-:Y:S02]  /*d670*/  ISETP.GT.AND P2, PT, R0.reuse, 0x18, PT ;  /* 0x000000180000780c */ /* 0x040fe40003f44270 */
[----:B------:R-:W-:-:S02]  /*d680*/  ISETP.GT.AND P1, PT, R0, 0x19, PT ;  /* 0x000000190000780c */ /* 0x000fc40003f24270 */
[----:B------:R-:W-:Y:S02]  /*d690*/  FSEL R160, R160, -INF , P4 ;  /* 0xff800000a0a07808 */ /* 0x000fe40002000000 */
[----:B------:R-:W-:Y:S02]  /*d6a0*/  FSEL R161, R161, -INF , P3 ;  /* 0xff800000a1a17808 */ /* 0x000fe40001800000 */
[----:B------:R-:W-:Y:S02]  /*d6b0*/  FSEL R164, R164, -INF , P2 ;  /* 0xff800000a4a47808 */ /* 0x000fe40001000000 */
[----:B------:R-:W-:Y:S02]  /*d6c0*/  FSEL R165, R165, -INF , P1 ;  /* 0xff800000a5a57808 */ /* 0x000fe40000800000 */
[C---:B------:R-:W-:Y:S02]  /*d6d0*/  ISETP.GT.AND P4, PT, R0.reuse, 0x20, PT ;  /* 0x000000200000780c */ /* 0x040fe40003f84270 */
[----:B------:R-:W-:-:S02]  /*d6e0*/  ISETP.GT.AND P3, PT, R0, 0x21, PT ;  /* 0x000000210000780c */ /* 0x000fc40003f64270 */
[C---:B------:R-:W-:Y:S02]  /*d6f0*/  ISETP.GT.AND P2, PT, R0.reuse, 0x28, PT ;  /* 0x000000280000780c */ /* 0x040fe40003f44270 */
[----:B------:R-:W-:Y:S02]  /*d700*/  ISETP.GT.AND P1, PT, R0, 0x29, PT ;  /* 0x000000290000780c */ /* 0x000fe40003f24270 */
[----:B------:R-:W-:Y:S02]  /*d710*/  FSEL R168, R168, -INF , P4 ;  /* 0xff800000a8a87808 */ /* 0x000fe40002000000 */
[----:B------:R-:W-:Y:S02]  /*d720*/  FSEL R169, R169, -INF , P3 ;  /* 0xff800000a9a97808 */ /* 0x000fe40001800000 */
[----:B------:R-:W-:Y:S02]  /*d730*/  FSEL R172, R172, -INF , P2 ;  /* 0xff800000acac7808 */ /* 0x000fe40001000000 */
[----:B------:R-:W-:-:S02]  /*d740*/  FSEL R173, R173, -INF , P1 ;  /* 0xff800000adad7808 */ /* 0x000fc40000800000 */
[C---:B------:R-:W-:Y:S02]  /*d750*/  ISETP.GT.AND P4, PT, R0.reuse, 0x30, PT ;  /* 0x000000300000780c */ /* 0x040fe40003f84270 */
        /* <DEDUP_REMOVED lines=28> */
[----:B------:R-:W-:-:S02]  /*d920*/  ISETP.GT.AND P4, PT, R8, RZ, PT ;  /* 0x000000ff0800720c */ /* 0x000fc40003f84270 */
[----:B------:R-:W-:Y:S02]  /*d930*/  FMNMX.FTZ R0, R161, R0, !PT ;  /* 0x00000000a1007209 */ /* 0x000fe40007810000 */
[----:B------:R-:W-:Y:S02]  /*d940*/  ISETP.GT.AND P3, PT, R8, 0x1, PT ;  /* 0x000000010800780c */ /* 0x000fe40003f64270 */
[----:B------:R-:W-:Y:S02]  /*d950*/  FMNMX.FTZ R0, R164, R0, !PT ;  /* 0x00000000a4007209 */ /* 0x000fe40007810000 */
[C---:B------:R-:W-:Y:S02]  /*d960*/  ISETP.GT.AND P2, PT, R8.reuse, 0x8, PT ;  /* 0x000000080800780c */ /* 0x040fe40003f44270 */
[----:B------:R-:W-:Y:S02]  /*d970*/  FMNMX.FTZ R0, R165, R0, !PT ;  /* 0x00000000a5007209 */ /* 0x000fe40007810000 */
[----:B------:R-:W-:-:S02]  /*d980*/  ISETP.GT.AND P1, PT, R8, 0x9, PT ;  /* 0x000000090800780c */ /* 0x000fc40003f24270 */
        /* <DEDUP_REMOVED lines=27> */
[----:B------:R-:W-:Y:S02]  /*db40*/  ISETP.GT.AND P4, PT, R8, 0x20, PT ;  /* 0x000000200800780c */ /* 0x000fe40003f84270 */
[----:B------:R-:W-:Y:S02]  /*db50*/  FMNMX.FTZ R0, R196, R0, !PT ;  /* 0x00000000c4007209 */ /* 0x000fe40007810000 */
[----:B------:R-:W-:-:S02]  /*db60*/  ISETP.GT.AND P3, PT, R8, 0x21, PT ;  /* 0x000000210800780c */ /* 0x000fc40003f64270 */
[----:B------:R-:W-:Y:S02]  /*db70*/  FMNMX.FTZ R0, R197, R0, !PT ;  /* 0x00000000c5007209 */ /* 0x000fe40007810000 */
[C---:B------:R-:W-:Y:S02]  /*db80*/  ISETP.GT.AND P2, PT, R8.reuse, 0x28, PT ;  /* 0x000000280800780c */ /* 0x040fe40003f44270 */
[----:B------:R-:W-:Y:S01]  /*db90*/  ISETP.GT.AND P1, PT, R8, 0x29, PT ;  /* 0x000000290800780c */ /* 0x000fe20003f24270 */
[----:B------:R-:W0:Y:S01]  /*dba0*/  SHFL.BFLY PT, R14, R0, 0x2, 0x1f ;  /* 0x0c401f00000e7f89 */ /* 0x000e2200000e0000 */
[----:B------:R-:W-:Y:S02]  /*dbb0*/  FSEL R170, R170, -INF , P4 ;  /* 0xff800000aaaa7808 */ /* 0x000fe40002000000 */
[----:B------:R-:W-:Y:S02]  /*dbc0*/  FSEL R171, R171, -INF , P3 ;  /* 0xff800000abab7808 */ /* 0x000fe40001800000 */
[----:B------:R-:W-:-:S02]  /*dbd0*/  FSEL R174, R174, -INF , P2 ;  /* 0xff800000aeae7808 */ /* 0x000fc40001000000 */
[----:B------:R-:W-:Y:S02]  /*dbe0*/  FSEL R175, R175, -INF , P1 ;  /* 0xff800000afaf7808 */ /* 0x000fe40000800000 */
[C---:B------:R-:W-:Y:S02]  /*dbf0*/  ISETP.GT.AND P4, PT, R8.reuse, 0x30, PT ;  /* 0x000000300800780c */ /* 0x040fe40003f84270 */
[C---:B------:R-:W-:Y:S02]  /*dc00*/  ISETP.GT.AND P3, PT, R8.reuse, 0x31, PT ;  /* 0x000000310800780c */ /* 0x040fe40003f64270 */
[C---:B------:R-:W-:Y:S02]  /*dc10*/  ISETP.GT.AND P2, PT, R8.reuse, 0x38, PT ;  /* 0x000000380800780c */ /* 0x040fe40003f44270 */
[----:B------:R-:W-:Y:S02]  /*dc20*/  ISETP.GT.AND P1, PT, R8, 0x39, PT ;  /* 0x000000390800780c */ /* 0x000fe40003f24270 */
[----:B------:R-:W-:-:S02]  /*dc30*/  FSEL R178, R178, -INF , P4 ;  /* 0xff800000b2b27808 */ /* 0x000fc40002000000 */
[----:B------:R-:W-:Y:S02]  /*dc40*/  FSEL R179, R179, -INF , P3 ;  /* 0xff800000b3b37808 */ /* 0x000fe40001800000 */
[----:B------:R-:W-:Y:S02]  /*dc50*/  @P0 LOP3.LUT R23, R23, 0x4000, RZ, 0xfc, !PT ;  /* 0x0000400017170812 */ /* 0x000fe400078efcff */
[----:B------:R-:W-:Y:S02]  /*dc60*/  FSEL R182, R182, -INF , P2 ;  /* 0xff800000b6b67808 */ /* 0x000fe40001000000 */
[----:B0-----:R-:W-:Y:S02]  /*dc70*/  FMNMX.FTZ R0, R0, R14, !PT ;  /* 0x0000000e00007209 */ /* 0x001fe40007810000 */
[----:B------:R-:W-:Y:S02]  /*dc80*/  FSEL R183, R183, -INF , P1 ;  /* 0xff800000b7b77808 */ /* 0x000fe40000800000 */
[C---:B------:R-:W-:Y:S01]  /*dc90*/  ISETP.GT.AND P1, PT, R8.reuse, 0x49, PT ;  /* 0x000000490800780c */ /* 0x040fe20003f24270 */
[----:B------:R-:W0:Y:S01]  /*dca0*/  SHFL.BFLY PT, R14, R0, 0x1, 0x1f ;  /* 0x0c201f00000e7f89 */ /* 0x000e2200000e0000 */
[----:B------:R-:W-:-:S02]  /*dcb0*/  ISETP.GT.AND P2, PT, R8, 0x50, PT ;  /* 0x000000500800780c */ /* 0x000fc40003f44270 */
[C---:B------:R-:W-:Y:S02]  /*dcc0*/  ISETP.GT.AND P3, PT, R8.reuse, 0x51, PT ;  /* 0x000000510800780c */ /* 0x040fe40003f64270 */
[C---:B------:R-:W-:Y:S02]  /*dcd0*/  ISETP.GT.AND P4, PT, R8.reuse, 0x58, PT ;  /* 0x000000580800780c */ /* 0x040fe40003f84270 */
[C---:B------:R-:W-:Y:S02]  /*dce0*/  ISETP.GT.AND P5, PT, R8.reuse, 0x59, PT ;  /* 0x000000590800780c */ /* 0x040fe40003fa4270 */
[----:B------:R-:W-:Y:S02]  /*dcf0*/  ISETP.GT.AND P0, PT, R8, 0x40, PT ;  /* 0x000000400800780c */ /* 0x000fe40003f04270 */
[----:B------:R-:W-:Y:S02]  /*dd00*/  FSEL R191, R191, -INF , P1 ;  /* 0xff800000bfbf7808 */ /* 0x000fe40000800000 */
[----:B------:R-:W-:-:S02]  /*dd10*/  FSEL R186, R186, -INF , P0 ;  /* 0xff800000baba7808 */ /* 0x000fc40000000000 */
[----:B------:R-:W-:Y:S02]  /*dd20*/  LOP3.LUT P0, RZ, R23, 0x4000, RZ, 0xc0, !PT ;  /* 0x0000400017ff7812 */ /* 0x000fe4000780c0ff */
[----:B------:R-:W-:Y:S02]  /*dd30*/  FSEL R194, R194, -INF , P2 ;  /* 0xff800000c2c27808 */ /* 0x000fe40001000000 */
[----:B------:R-:W-:Y:S02]  /*dd40*/  FSEL R187, R187, -INF , P0 ;  /* 0xff800000bbbb7808 */ /* 0x000fe40000000000 */
[----:B------:R-:W-:Y:S02]  /*dd50*/  FSEL R195, R195, -INF , P3 ;  /* 0xff800000c3c37808 */ /* 0x000fe40001800000 */
[----:B------:R-:W-:Y:S02]  /*dd60*/  FSEL R198, R198, -INF , P4 ;  /* 0xff800000c6c67808 */ /* 0x000fe40002000000 */
[----:B0-----:R-:W-:-:S02]  /*dd70*/  FMNMX.FTZ R0, R0, R14, !PT ;  /* 0x0000000e00007209 */ /* 0x001fc40007810000 */
[----:B------:R-:W-:Y:S02]  /*dd80*/  FSEL R199, R199, -INF , P5 ;  /* 0xff800000c7c77808 */ /* 0x000fe40002800000 */
[C---:B------:R-:W-:Y:S02]  /*dd90*/  FSETP.NEU.FTZ.AND P6, PT, R0.reuse, -INF , PT ;  /* 0xff8000000000780b */ /* 0x040fe40003fdd000 */
[----:B------:R-:W-:Y:S02]  /*dda0*/  LOP3.LUT P0, RZ, R23, 0x2000, RZ, 0xc0, !PT ;  /* 0x0000200017ff7812 */ /* 0x000fe4000780c0ff */
[----:B------:R-:W-:-:S05]  /*ddb0*/  FSEL R14, R0, RZ, P6 ;  /* 0x000000ff000e7208 */ /* 0x000fca0003000000 */
[----:B------:R-:W-:Y:S01]  /*ddc0*/  FADD.FTZ R14, -R14, R12 ;  /* 0x0000000c0e0e7221 */ /* 0x000fe20000010100 */
[----:B------:R-:W-:-:S03]  /*ddd0*/  FMUL.FTZ R12, R0, UR37 ;  /* 0x00000025000c7c20 */ /* 0x000fc60008410000 */
[----:B------:R-:W-:Y:S02]  /*dde0*/  FMUL.FTZ R14, R14, UR37 ;  /* 0x000000250e0e7c20 */ /* 0x000fe40008410000 */
[----:B------:R-:W-:Y:S02]  /*ddf0*/  FSEL R12, R12, RZ, P6 ;  /* 0x000000ff0c0c7208 */ /* 0x000fe40003000000 */
[----:B------:R-:W-:Y:S02]  /*de00*/  ISETP.GT.AND P6, PT, R8, 0x48, PT ;  /* 0x000000480800780c */ /* 0x000fe40003fc4270 */
        /* <DEDUP_REMOVED lines=33> */
[----:B------:R-:W-:Y:S01]  /*e020*/  FFMA.FTZ R197, R197, UR37, -R12 ;  /* 0x00000025c5c57c23 */ /* 0x000fe2000801080c */
[----:B------:R-:W-:Y:S02]  /*e030*/  MUFU.EX2 R152, R152 ;  /* 0x0000009800987308 */ /* 0x000fe40000000800 */
[----:B------:R-:W-:-:S04]  /*e040*/  FMNMX.FTZ R8, R171, R8, !PT ;  /* 0x00000008ab087209 */ /* 0x000fc80007810000 */
[----:B------:R-:W-:Y:S02]  /*e050*/  FMNMX.FTZ R8, R174, R8, !PT ;  /* 0x00000008ae087209 */ /* 0x000fe40007810000 */
[----:B------:R-:W0:Y:S02]  /*e060*/  MUFU.EX2 R14, R14 ;  /* 0x0000000e000e7308 */ /* 0x000e240000000800 */
[----:B------:R-:W-:-:S04]  /*e070*/  FMNMX.FTZ R8, R175, R8, !PT ;  /* 0x00000008af087209 */ /* 0x000fc80007810000 */
[----:B------:R-:W-:Y:S02]  /*e080*/  FMNMX.FTZ R8, R178, R8, !PT ;  /* 0x00000008b2087209 */ /* 0x000fe40007810000 */
[----:B------:R-:W1:Y:S02]  /*e090*/  MUFU.EX2 R153, R153 ;  /* 0x0000009900997308 */ /* 0x000e640000000800 */
[----:B------:R-:W-:-:S04]  /*e0a0*/  FMNMX.FTZ R8, R179, R8, !PT ;  /* 0x00000008b3087209 */ /* 0x000fc80007810000 */
[----:B------:R-:W-:Y:S02]  /*e0b0*/  FMNMX.FTZ R8, R182, R8, !PT ;  /* 0x00000008b6087209 */ /* 0x000fe40007810000 */
[----:B------:R-:W2:Y:S01]  /*e0c0*/  MUFU.EX2 R154, R156 ;  /* 0x0000009c009a7308 */ /* 0x000ea20000000800 */
[----:B0-----:R-:W-:Y:S01]  /*e0d0*/  FFMA.FTZ R6, R14, R6, R152 ;  /* 0x000000060e067223 */ /* 0x001fe20000010098 */
[----:B------:R-:W-:Y:S01]  /*e0e0*/  FMNMX.FTZ R8, R183, R8, !PT ;  /* 0x00000008b7087209 */ /* 0x000fe20007810000 */
[-C--:B------:R-:W-:Y:S01]  /*e0f0*/  FMUL.FTZ R24, R24, R14.reuse ;  /* 0x0000000e18187220 */ /* 0x080fe20000410000 */
[-C--:B------:R-:W-:Y:S01]  /*e100*/  FMUL.FTZ R25, R25, R14.reuse ;  /* 0x0000000e19197220 */ /* 0x080fe20000410000 */
[----:B------:R-:W-:Y:S01]  /*e110*/  FMUL.FTZ R28, R28, R14 ;  /* 0x0000000e1c1c7220 */ /* 0x000fe20000410000 */
[----:B------:R-:W-:Y:S01]  /*e120*/  FMNMX.FTZ R8, R186, R8, !PT ;  /* 0x00000008ba087209 */ /* 0x000fe20007810000 */
[----:B------:R-:W-:Y:S01]  /*e130*/  FMUL.FTZ R29, R29, R14 ;  /* 0x0000000e1d1d7220 */ /* 0x000fe20000410000 */
[----:B------:R-:W0:Y:S01]  /*e140*/  MUFU.EX2 R157, R157 ;  /* 0x0000009d009d7308 */ /* 0x000e220000000800 */
[----:B-1----:R-:W-:Y:S01]  /*e150*/  FADD.FTZ R6, R153, R6 ;  /* 0x0000000699067221 */ /* 0x002fe20000010000 */
[----:B------:R-:W-:Y:S01]  /*e160*/  FMNMX.FTZ R8, R187, R8, !PT ;  /* 0x00000008bb087209 */ /* 0x000fe20007810000 */
[----:B------:R-:W-:Y:S01]  /*e170*/  FMUL.FTZ R32, R32, R14 ;  /* 0x0000000e20207220 */ /* 0x000fe20000410000 */
[----:B------:R-:W-:Y:S01]  /*e180*/  F2FP.BF16.F32.PACK_AB R152, R153, R152 ;  /* 0x000000989998723e */ /* 0x000fe200000010ff */
[----:B------:R-:W-:Y:S01]  /*e190*/  FMUL.FTZ R33, R33, R14 ;  /* 0x0000000e21217220 */ /* 0x000fe20000410000 */
[----:B------:R-:W-:Y:S01]  /*e1a0*/  FMNMX.FTZ R8, R190, R8, !PT ;  /* 0x00000008be087209 */ /* 0x000fe20007810000 */
[-C--:B------:R-:W-:Y:S01]  /*e1b0*/  FMUL.FTZ R36, R36, R14.reuse ;  /* 0x0000000e24247220 */ /* 0x080fe20000410000 */
[-C--:B------:R-:W-:Y:S01]  /*e1c0*/  FMUL.FTZ R37, R37, R14.reuse ;  /* 0x0000000e25257220 */ /* 0x080fe20000410000 */
        /* <DEDUP_REMOVED lines=20> */
[-C--:B------:R-:W-:Y:S01]  /*e310*/  FMUL.FTZ R69, R69, R14.reuse ;  /* 0x0000000e45457220 */ /* 0x080fe20000410000 */
[-C--:B------:R-:W-:Y:S01]  /*e320*/  FMUL.FTZ R72, R72, R14.reuse ;  /* 0x0000000e48487220 */ /* 0x080fe20000410000 */
[----:B------:R-:W1:Y:S01]  /*e330*/  SHFL.BFLY PT, R12, R8, 0x2, 0x1f ;  /* 0x0c401f00080c7f89 */ /* 0x000e6200000e0000 */
        /* <DEDUP_REMOVED lines=23> */
[----:B-1----:R-:W-:Y:S01]  /*e4b0*/  FMNMX.FTZ R8, R8, R12, !PT ;  /* 0x0000000c08087209 */ /* 0x002fe20007810000 */
        /* <DEDUP_REMOVED lines=17> */
[----:B--2---:R-:W-:Y:S01]  /*e5d0*/  FADD.FTZ R6, R154, R6 ;  /* 0x000000069a067221 */ /* 0x004fe20000010000 */
[C---:B0-----:R-:W-:Y:S01]  /*e5e0*/  F2FP.BF16.F32.PACK_AB R154, R157.reuse, R154 ;  /* 0x0000009a9d9a723e */ /* 0x041fe200000010ff */
[----:B------:R-:W-:Y:S02]  /*e5f0*/  MUFU.EX2 R161, R161 ;  /* 0x000000a100a17308 */ /* 0x000fe40000000800 */
[----:B------:R-:W-:-:S06]  /*e600*/  FADD.FTZ R6, R157, R6 ;  /* 0x000000069d067221 */ /* 0x000fcc0000010000 */
[----:B------:R-:W-:Y:S01]  /*e610*/  MUFU.EX2 R165, R165 ;  /* 0x000000a500a57308 */ /* 0x000fe20000000800 */
[----:B-1----:R-:W-:-:S04]  /*e620*/  FMNMX.FTZ R8, R8, R12, !PT ;  /* 0x0000000c08087209 */ /* 0x002fc80007810000 */
[----:B------:R-:W-:-:S03]  /*e630*/  FSETP.NEU.FTZ.AND P1, PT, R8, -INF , PT ;  /* 0xff8000000800780b */ /* 0x000fc60003f3d000 */
[----:B------:R-:W-:Y:S01]  /*e640*/  MUFU.EX2 R169, R169 ;  /* 0x000000a900a97308 */ /* 0x000fe20000000800 */
[----:B------:R-:W-:-:S05]  /*e650*/  FSEL R12, R8, RZ, P1 ;  /* 0x000000ff080c7208 */ /* 0x000fca0000800000 */
[----:B------:R-:W-:Y:S01]  /*e660*/  FADD.FTZ R11, -R12, R11 ;  /* 0x0000000b0c0b7221 */ /* 0x000fe20000010100 */
[----:B------:R-:W-:Y:S01]  /*e670*/  FMUL.FTZ R12, R8, UR37 ;  /* 0x00000025080c7c20 */ /* 0x000fe20008410000 */
[----:B------:R-:W-:Y:S02]  /*e680*/  MUFU.EX2 R173, R173 ;  /* 0x000000ad00ad7308 */ /* 0x000fe40000000800 */
[----:B------:R-:W-:Y:S02]  /*e690*/  FMUL.FTZ R11, R11, UR37 ;  /* 0x000000250b0b7c20 */ /* 0x000fe40008410000 */
[----:B------:R-:W-:-:S04]  /*e6a0*/  FSEL R12, R12, RZ, P1 ;  /* 0x000000ff0c0c7208 */ /* 0x000fc80000800000 */
        /* <DEDUP_REMOVED lines=26> */
[----:B------:R-:W-:Y:S01]  /*e850*/  VIADD R12, R10, 0x32440 ;  /* 0x000324400a0c7836 */ /* 0x000fe20000000000 */
[----:B------:R-:W1:Y:S01]  /*e860*/  MUFU.EX2 R153, R155 ;  /* 0x0000009b00997308 */ /* 0x000e620000000800 */
[----:B0-----:R-:W-:Y:S01]  /*e870*/  FFMA.FTZ R3, R11, R3, R13 ;  /* 0x000000030b037223 */ /* 0x001fe2000001000d */
        /* <DEDUP_REMOVED lines=64> */
[----:B------:R-:W-:Y:S01]  /*ec80*/  PRMT R12, R15, 0x654, R12 ;  /* 0x000006540f0c7816 */ /* 0x000fe2000000000c */
[----:B------:R-:W-:Y:S01]  /*ec90*/  VIADD R11, R201, 0x8 ;  /* 0x00000008c90b7836 */ /* 0x000fe20000000000 */
[----:B------:R-:W0:Y:S01]  /*eca0*/  MUFU.EX2 R158, R158 ;  /* 0x0000009e009e7308 */ /* 0x000e220000000800 */
[C---:B-1----:R-:W-:Y:S01]  /*ecb0*/  FADD.FTZ R3, R153.reuse, R3 ;  /* 0x0000000399037221 */ /* 0x042fe20000010000 */
[----:B------:R1:W-:Y:S01]  /*ecc0*/  SYNCS.ARRIVE.TRANS64.RED.A1T0 RZ, [R12+URZ], RZ ;  /* 0x000000ff0cff79a7 */ /* 0x0003e2000810043f */
[----:B------:R-:W-:Y:S01]  /*ecd0*/  F2FP.BF16.F32.PACK_AB R153, R153, R13 ;  /* 0x0000000d9999723e */ /* 0x000fe200000010ff */
[----:B------:R-:W-:-:S02]  /*ece0*/  IMAD.MOV.U32 R13, RZ, RZ, 0x40000040 ;  /* 0x40000040ff0d7424 */ /* 0x000fc400078e00ff */
[----:B------:R-:W-:Y:S02]  /*ecf0*/  IMAD.MOV.U32 R15, RZ, RZ, 0x40000040 ;  /* 0x40000040ff0f7424 */ /* 0x000fe400078e00ff */
[----:B------:R-:W2:Y:S01]  /*ed00*/  MUFU.EX2 R159, R159 ;  /* 0x0000009f009f7308 */ /* 0x000ea20000000800 */
[----:B------:R-:W-:Y:S01]  /*ed10*/  R2UR UR7, R13 ;  /* 0x000000000d0772ca */ /* 0x000fe200000e0000 */
[----:B-1----:R-:W-:Y:S02]  /*ed20*/  IMAD.MOV.U32 R12, RZ, RZ, 0xc00 ;  /* 0x00000c00ff0c7424 */ /* 0x002fe400078e00ff */
[----:B------:R-:W-:Y:S02]  /*ed30*/  IMAD.MOV.U32 R13, RZ, RZ, 0x40000040 ;  /* 0x40000040ff0d7424 */ /* 0x000fe400078e00ff */
[----:B------:R-:W-:Y:S02]  /*ed40*/  IMAD R12, R18, R12, UR38 ;  /* 0x00000026120c7e24 */ /* 0x000fe4000f8e020c */
[----:B------:R-:W1:Y:S01]  /*ed50*/  MUFU.EX2 R162, R162 ;  /* 0x000000a200a27308 */ /* 0x000e620000000800 */
[----:B0-----:R-:W-:Y:S01]  /*ed60*/  FADD.FTZ R3, R158, R3 ;  /* 0x000000039e037221 */ /* 0x001fe20000010000 */
[C---:B------:R-:W-:Y:S01]  /*ed70*/  VIADD R14, R12.reuse, 0x80 ;  /* 0x000000800c0e7836 */ /* 0x040fe20000000000 */
[----:B------:R-:W-:-:S05]  /*ed80*/  R2UR UR6, R12 ;  /* 0x000000000c0672ca */ /* 0x000fca00000e0000 */
[----:B------:R-:W0:Y:S01]  /*ed90*/  MUFU.EX2 R163, R163 ;  /* 0x000000a300a37308 */ /* 0x000e220000000800 */
[C---:B--2---:R-:W-:Y:S01]  /*eda0*/  F2FP.BF16.F32.PACK_AB R155, R159.reuse, R158 ;  /* 0x0000009e9f9b723e */ /* 0x044fe200000010ff */
[----:B------:R2:W-:Y:S01]  /*edb0*/  BAR.SYNC.DEFER_BLOCKING R11, 0x100 ;  /* 0x0004000b0000751d */ /* 0x0005e20000010000 */
[----:B------:R-:W-:-:S05]  /*edc0*/  FADD.FTZ R3, R159, R3 ;  /* 0x000000039f037221 */ /* 0x000fca0000010000 */
[----:B------:R-:W3:Y:S01]  /*edd0*/  MUFU.EX2 R166, R166 ;  /* 0x000000a600a67308 */ /* 0x000ee20000000800 */
[----:B-1----:R-:W-:-:S07]  /*ede0*/  FADD.FTZ R3, R162, R3 ;  /* 0x00000003a2037221 */ /* 0x002fce0000010000 */
[----:B------:R-:W1:Y:S01]  /*edf0*/  MUFU.EX2 R167, R167 ;  /* 0x000000a700a77308 */ /* 0x000e620000000800 */
[----:B0-----:R-:W-:-:S07]  /*ee00*/  FADD.FTZ R3, R163, R3 ;  /* 0x00000003a3037221 */ /* 0x001fce0000010000 */
[----:B------:R-:W0:Y:S01]  /*ee10*/  MUFU.EX2 R170, R170 ;  /* 0x000000aa00aa7308 */ /* 0x000e220000000800 */
[----:B---3--:R-:W-:Y:S01]  /*ee20*/  FADD.FTZ R3, R166, R3 ;  /* 0x00000003a6037221 */ /* 0x008fe20000010000 */
[----:B------:R-:W-:-:S06]  /*ee30*/  WARPGROUP.ARRIVE ;  /* 0x00000000000079c5 */ /* 0x000fcc0000000000 */
[----:B------:R-:W-:Y:S01]  /*ee40*/  HGMMA.64x256x16.F32.BF16 R24, R152, gdesc[UR4].tnspB, R24, gsb0 ;  /* 0x43e0000498187df0 */ /* 0x000fe20008001818 */
[----:B------:R-:W-:Y:S01]  /*ee50*/  R2UR UR6, R14 ;  /* 0x000000000e0672ca */ /* 0x000fe200000e0000 */
[----:B------:R-:W3:Y:S01]  /*ee60*/  MUFU.EX2 R171, R171 ;  /* 0x000000ab00ab7308 */ /* 0x000ee20000000800 */
[----:B------:R-:W-:Y:S01]  /*ee70*/  R2UR UR7, R15 ;  /* 0x000000000f0772ca */ /* 0x000fe200000e0000 */
[----:B------:R-:W-:Y:S02]  /*ee80*/  VIADD R14, R12, 0x100 ;  /* 0x000001000c0e7836 */ /* 0x000fe40000000000 */
[----:B-1----:R-:W-:Y:S01]  /*ee90*/  FADD.FTZ R3, R167, R3 ;  /* 0x00000003a7037221 */ /* 0x002fe20000010000 */
[----:B------:R-:W-:-:S03]  /*eea0*/  IMAD.MOV.U32 R15, RZ, RZ, 0x40000040 ;  /* 0x40000040ff0f7424 */ /* 0x000fc600078e00ff */
[----:B0-----:R-:W-:Y:S01]  /*eeb0*/  FADD.FTZ R3, R170, R3 ;  /* 0x00000003aa037221 */ /* 0x001fe20000010000 */
[----:B------:R-:W0:Y:S08]  /*eec0*/  MUFU.EX2 R174, R174 ;  /* 0x000000ae00ae7308 */ /* 0x000e300000000800 */
[----:B------:R-:W1:Y:S01]  /*eed0*/  MUFU.EX2 R175, R175 ;  /* 0x000000af00af7308 */ /* 0x000e620000000800 */
[----:B---3--:R-:W-:-:S07]  /*eee0*/  FADD.FTZ R3, R171, R3 ;  /* 0x00000003ab037221 */ /* 0x008fce0000010000 */
[----:B------:R-:W-:Y:S01]  /*eef0*/  MUFU.EX2 R177, R177 ;  /* 0x000000b100b17308 */ /* 0x000fe20000000800 */
[----:B0-----:R-:W-:-:S07]  /*ef00*/  FADD.FTZ R3, R174, R3 ;  /* 0x00000003ae037221 */ /* 0x001fce0000010000 */
[----:B------:R-:W-:Y:S01]  /*ef10*/  MUFU.EX2 R181, R181 ;  /* 0x000000b500b57308 */ /* 0x000fe20000000800 */
[----:B-1----:R-:W-:-:S07]  /*ef20*/  FADD.FTZ R3, R175, R3 ;  /* 0x00000003af037221 */ /* 0x002fce0000010000 */
[----:B------:R-:W0:Y:S08]  /*ef30*/  MUFU.EX2 R178, R178 ;  /* 0x000000b200b27308 */ /* 0x000e300000000800 */
[----:B------:R-:W1:Y:S08]  /*ef40*/  MUFU.EX2 R179, R179 ;  /* 0x000000b300b37308 */ /* 0x000e700000000800 */
[----:B------:R-:W3:Y:S01]  /*ef50*/  MUFU.EX2 R182, R182 ;  /* 0x000000b600b67308 */ /* 0x000ee20000000800 */
[----:B0-----:R-:W-:-:S07]  /*ef60*/  FADD.FTZ R3, R178, R3 ;  /* 0x00000003b2037221 */ /* 0x001fce0000010000 */
[----:B------:R-:W0:Y:S01]  /*ef70*/  MUFU.EX2 R183, R183 ;  /* 0x000000b700b77308 */ /* 0x000e220000000800 */
[----:B-1----:R-:W-:-:S07]  /*ef80*/  FADD.FTZ R3, R179, R3 ;  /* 0x00000003b3037221 */ /* 0x002fce0000010000 */
[----:B------:R-:W-:Y:S01]  /*ef90*/  MUFU.EX2 R185, R185 ;  /* 0x000000b900b97308 */ /* 0x000fe20000000800 */
[----:B---3--:R-:W-:-:S07]  /*efa0*/  FADD.FTZ R3, R182, R3 ;  /* 0x00000003b6037221 */ /* 0x008fce0000010000 */
[----:B------:R-:W-:Y:S01]  /*efb0*/  MUFU.EX2 R189, R189 ;  /* 0x000000bd00bd7308 */ /* 0x000fe20000000800 */
[----:B0-----:R-:W-:-:S07]  /*efc0*/  FADD.FTZ R3, R183, R3 ;  /* 0x00000003b7037221 */ /* 0x001fce0000010000 */
        /* <DEDUP_REMOVED lines=10> */
[----:B------:R-:W-:-:S07]  /*f070*/  WARPGROUP.DEPBAR.LE gsb0, 0x0 ;  /* 0x00008000000079c5 */ /* 0x000fce0000010000 */
[----:B------:R-:W0:Y:S01]  /*f080*/  MUFU.EX2 R152, R160 ;  /* 0x000000a000987308 */ /* 0x000e220000000800 */
[----:B------:R-:W-:Y:S02]  /*f090*/  F2FP.BF16.F32.PACK_AB R153, R163, R162 ;  /* 0x000000a2a399723e */ /* 0x000fe400000010ff */
[----:B------:R-:W-:-:S05]  /*f0a0*/  F2FP.BF16.F32.PACK_AB R155, R167, R166 ;  /* 0x000000a6a79b723e */ /* 0x000fca00000010ff */
[----:B------:R-:W1:Y:S01]  /*f0b0*/  MUFU.EX2 R154, R164 ;  /* 0x000000a4009a7308 */ /* 0x000e620000000800 */
[----:B0-----:R-:W-:Y:S01]  /*f0c0*/  FADD.FTZ R6, R152, R6 ;  /* 0x0000000698067221 */ /* 0x001fe20000010000 */
[----:B------:R-:W-:-:S03]  /*f0d0*/  F2FP.BF16.F32.PACK_AB R152, R161, R152 ;  /* 0x00000098a198723e */ /* 0x000fc600000010ff */
[----:B------:R-:W-:-:S04]  /*f0e0*/  FADD.FTZ R6, R161, R6 ;  /* 0x00000006a1067221 */ /* 0x000fc80000010000 */
[----:B-1----:R-:W-:Y:S01]  /*f0f0*/  FADD.FTZ R6, R154, R6 ;  /* 0x000000069a067221 */ /* 0x002fe20000010000 */
        /* <DEDUP_REMOVED lines=22> */
[C---:B------:R-:W-:Y:S01]  /*f260*/  VIADD R14, R12.reuse, 0x200 ;  /* 0x000002000c0e7836 */ /* 0x040fe20000000000 */
[----:B------:R-:W-:Y:S01]  /*f270*/  R2UR UR7, R15 ;  /* 0x000000000f0772ca */ /* 0x000fe200000e0000 */
[----:B------:R-:W-:Y:S02]  /*f280*/  IMAD.MOV.U32 R15, RZ, RZ, 0x40000040 ;  /* 0x40000040ff0f7424 */ /* 0x000fe400078e00ff */
[----:B------:R-:W-:Y:S01]  /*f290*/  VIADD R12, R12, 0x280 ;  /* 0x000002800c0c7836 */ /* 0x000fe20000000000 */
[----:B------:R-:W-:Y:S02]  /*f2a0*/  WARPGROUP.DEPBAR.LE gsb0, 0x0 ;  /* 0x00008000000079c5 */ /* 0x000fe40000010000 */
[----:B------:R-:W0:Y:S01]  /*f2b0*/  MUFU.EX2 R152, R176 ;  /* 0x000000b000987308 */ /* 0x000e220000000800 */
[----:B------:R-:W-:-:S02]  /*f2c0*/  F2FP.BF16.F32.PACK_AB R153, R179, R178 ;  /* 0x000000b2b399723e */ /* 0x000fc400000010ff */
        /* <DEDUP_REMOVED lines=10> */
[----:B------:R-:W-:Y:S02]  /*f370*/  R2UR UR6, R14 ;  /* 0x000000000e0672ca */ /* 0x000fe400000e0000 */
[----:B------:R-:W-:Y:S01]  /*f380*/  R2UR UR7, R15 ;  /* 0x000000000f0772ca */ /* 0x000fe200000e0000 */
[----:B------:R-:W-:Y:S02]  /*f390*/  WARPGROUP.DEPBAR.LE gsb0, 0x0 ;  /* 0x00008000000079c5 */ /* 0x000fe40000010000 */
[----:B------:R-:W0:Y:S01]  /*f3a0*/  MUFU.EX2 R152, R184 ;  /* 0x000000b800987308 */ /* 0x000e220000000800 */
[----:B------:R-:W-:Y:S01]  /*f3b0*/  F2FP.BF16.F32.PACK_AB R153, R187, R186 ;  /* 0x000000babb99723e */ /* 0x000fe200000010ff */
[----:B------:R-:W-:Y:S01]  /*f3c0*/  FADD.FTZ R186, R186, R3 ;  /* 0x00000003baba7221 */ /* 0x000fe20000010000 */
[----:B------:R-:W-:-:S03]  /*f3d0*/  F2FP.BF16.F32.PACK_AB R155, R191, R190 ;  /* 0x000000bebf9b723e */ /* 0x000fc600000010ff */
[----:B------:R-:W-:Y:S02]  /*f3e0*/  FADD.FTZ R187, R187, R186 ;  /* 0x000000babbbb7221 */ /* 0x000fe40000010000 */
[----:B------:R-:W1:Y:S02]  /*f3f0*/  MUFU.EX2 R154, R188 ;  /* 0x000000bc009a7308 */ /* 0x000e640000000800 */
[----:B------:R-:W-:-:S04]  /*f400*/  FADD.FTZ R190, R190, R187 ;  /* 0x000000bbbebe7221 */ /* 0x000fc80000010000 */
[----:B------:R-:W-:Y:S01]  /*f410*/  FADD.FTZ R191, R191, R190 ;  /* 0x000000bebfbf7221 */ /* 0x000fe20000010000 */
        /* <DEDUP_REMOVED lines=26> */
[----:B------:R-:W-:Y:S03]  /*f5c0*/  HGMMA.64x256x16.F32.BF16 R24, R152, gdesc[UR4].tnspB, R24, gsb0 ;  /* 0x43e0000498187df0 */ /* 0x000fe60008001818 */
[----:B------:R-:W-:Y:S02]  /*f5d0*/  WARPGROUP.DEPBAR.LE gsb0, 0x0 ;  /* 0x00008000000079c5 */ /* 0x000fe40000010000 */
[----:B--2---:R-:W-:Y:S05]  /*f5e0*/  @!P0 BRA `(.L_x_15142) ;  /* 0x0000000000048947 */ /* 0x004fea0003800000 */
[----:B------:R-:W-:Y:S01]  /*f5f0*/  BPT.TRAP 0x1 ;  /* 0x000000040000795c */ /* 0x000fe20000300000 */
.L_x_15142:
[C---:B------:R-:W-:Y:S01]  /*f600*/  ISETP.GT.AND P1, PT, R9.reuse, R200, PT ;  /* 0x000000c80900720c */ /* 0x040fe20003f24270 */
[----:B------:R-:W-:Y:S02]  /*f610*/  VIADD R10, R10, 0x32460 ;  /* 0x000324600a0a7836 */ /* 0x000fe40000000000 */
[----:B------:R-:W-:Y:S02]  /*f620*/  IMAD.U32 R11, RZ, RZ, UR41 ;  /* 0x00000029ff0b7e24 */ /* 0x000fe4000f8e00ff */
[----:B------:R-:W-:Y:S02]  /*f630*/  VIADD R9, R9, 0xffffffff ;  /* 0xffffffff09097836 */ /* 0x000fe40000000000 */
[----:B------:R-:W-:Y:S01]  /*f640*/  IMAD.MOV.U32 R12, RZ, RZ, R0 ;  /* 0x000000ffff0c7224 */ /* 0x000fe200078e0000 */
[----:B------:R-:W-:Y:S01]  /*f650*/  PRMT R10, R11, 0x654, R10 ;  /* 0x000006540b0a7816 */ /* 0x000fe2000000000a */
[----:B------:R-:W-:-:S03]  /*f660*/  IMAD.MOV.U32 R11, RZ, RZ, R8 ;  /* 0x000000ffff0b7224 */ /* 0x000fc600078e0008 */
[----:B------:R0:W-:Y:S01]  /*f670*/  SYNCS.ARRIVE.TRANS64.RED.A1T0 RZ, [R10+URZ], RZ ;  /* 0x000000ff0aff79a7 */ /* 0x0001e2000810043f */
[----:B------:R-:W-:Y:S05]  /*f680*/  @P1 BRA `(.L_x_15143) ;  /* 0xffffffcc00cc1947 */ /* 0x000fea000383ffff */
.L_x_15132:
[----:B------:R-:W-:-:S13]  /*f690*/  ISETP.GE.AND P1, PT, R9, RZ, PT ;  /* 0x000000ff0900720c */ /* 0x000fda0003f26270 */
[----:B------:R-:W-:Y:S05]  /*f6a0*/  @!P1 BRA `(.L_x_15144) ;  /* 0x0000002800449947 */ /* 0x000fea0003800000 */
[----:B------:R-:W-:Y:S02]  /*f6b0*/  IMAD.MOV.U32 R11, RZ, RZ, R8 ;  /* 0x000000ffff0b7224 */ /* 0x000fe400078e0008 */
[----:B------:R-:W-:-:S07]  /*f6c0*/  IMAD.MOV.U32 R12, RZ, RZ, R0 ;  /* 0x000000ffff0c7224 */ /* 0x000fce00078e0000 */
.L_x_15155:
[----:B------:R-:W-:Y:S01]  /*f6d0*/  VIADD R18, R18, 0x1 ;  /* 0x0000000112127836 */ /* 0x000fe20000000000 */
[----:B------:R-:W-:Y:S05]  /*f6e0*/  YIELD ;  /* 0x0000000000007946 */ /* 0x000fea0003800000 */
[----:B------:R-:W-:-:S04]  /*f6f0*/  ISETP.NE.AND P1, PT, R18, 0x2, PT ;  /* 0x000000021200780c */ /* 0x000fc80003f25270 */
[----:B------:R-:W-:Y:S02]  /*f700*/  SEL R0, RZ, 0x1, P1 ;  /* 0x00000001ff007807 */ /* 0x000fe40000800000 */
[----:B------:R-:W-:Y:S02]  /*f710*/  SEL R18, R18, RZ, P1 ;  /* 0x000000ff12127207 */ /* 0x000fe40000800000 */
[----:B------:R-:W-:Y:S01]  /*f720*/  LOP3.LUT R207, R207, R0, RZ, 0x3c, !PT ;  /* 0x00000000cfcf7212 */ /* 0x000fe200078e3cff */
[----:B01----:R-:W-:Y:S06]  /*f730*/  @!P0 BRA `(.L_x_15145) ;  /* 0x0000000000048947 */ /* 0x003fec0003800000 */
[----:B------:R-:W-:Y:S01]  /*f740*/  BPT.TRAP 0x1 ;  /* 0x000000040000795c */ /* 0x000fe20000300000 */
.L_x_15145:
[----:B0-----:R-:W-:Y:S01]  /*f750*/  IMAD R10, R18, 0x8, R22 ;  /* 0x00000008120a7824 */ /* 0x001fe200078e0216 */
[----:B------:R-:W-:-:S04]  /*f760*/  SHF.L.U32 R0, R207, 0x1f, RZ ;  /* 0x0000001fcf007819 */ /* 0x000fc800000006ff */
[----:B------:R0:W1:Y:S01]  /*f770*/  SYNCS.PHASECHK.TRANS64.TRYWAIT P1, [R10+URZ+0x32430], R0 ;  /* 0x032430000a0075a7 */ /* 0x000062000802017f */
[----:B------:R-:W-:Y:S05]  /*f780*/  @!P0 BRA `(.L_x_15146) ;  /* 0x0000000000048947 */ /* 0x000fea0003800000 */
[----:B------:R-:W-:Y:S01]  /*f790*/  BPT.TRAP 0x1 ;  /* 0x000000040000795c */ /* 0x000fe20000300000 */
.L_x_15146:
[----:B------:R-:W2:Y:S01]  /*f7a0*/  LDL R7, [R1+0x68] ;  /* 0x0000680001077983 */ /* 0x000ea20000100800 */
[----:B------:R-:W-:Y:S02]  /*f7b0*/  IMAD.MOV.U32 R153, RZ, RZ, 0x40000040 ;  /* 0x40000040ff997424 */ /* 0x000fe400078e00ff */
[----:B--2---:R-:W-:Y:S01]  /*f7c0*/  IMAD R152, R18, 0x300, R7 ;  /* 0x0000030012987824 */ /* 0x004fe200078e0207 */
[----:B-1----:R-:W-:Y:S06]  /*f7d0*/  @P1 BRA `(.L_x_15147) ;  /* 0x0000000000081947 */ /* 0x002fec0003800000 */
[----:B------:R-:W1:Y:S02]  /*f7e0*/  SYNCS.PHASECHK.TRANS64.TRYWAIT P1, [R10+URZ+0x32430], R0 ;  /* 0x032430000a0075a7 */ /* 0x000e64000802017f */
[----:B-1----:R-:W-:Y:S05]  /*f7f0*/  @!P1 BRA `(.L_x_15148) ;  /* 0x000000ec00cc9947 */ /* 0x002fea0003800000 */
.L_x_15147:
[----:B------:R-:W-:Y:S01]  /*f800*/  VIADD R20, R152, 0x2 ;  /* 0x0000000298147836 */ /* 0x000fe20000000000 */
[----:B------:R-:W2:Y:S01]  /*f810*/  LDL.64 R202, [R1+0x58] ;  /* 0x0000580001ca7983 */ /* 0x000ea20000100a00 */
[----:B------:R-:W-:Y:S01]  /*f820*/  IMAD.MOV.U32 R21, RZ, RZ, 0x40000040 ;  /* 0x40000040ff157424 */ /* 0x000fe200078e00ff */
[----:B------:R-:W-:Y:S05]  /*f830*/  WARPSYNC.ALL ;  /* 0x0000000000007948 */ /* 0x000fea0003800000 */
[----:B------:R-:W-:Y:S01]  /*f840*/  R2UR UR10, R20 ;  /* 0x00000000140a72ca */ /* 0x000fe200000e0000 */
[----:B------:R-:W3:Y:S01]  /*f850*/  LDL.64 R200, [R1+0x50] ;  /* 0x0000500001c87983 */ /* 0x000ee20000100a00 */
[----:B------:R-:W-:Y:S01]  /*f860*/  R2UR UR11, R21 ;  /* 0x00000000150b72ca */ /* 0x000fe200000e0000 */
[C---:B------:R-:W-:Y:S01]  /*f870*/  VIADD R14, R152.reuse, 0x4 ;  /* 0x00000004980e7836 */ /* 0x040fe20000000000 */
[C---:B------:R-:W-:Y:S01]  /*f880*/  R2UR UR6, R152.reuse ;  /* 0x00000000980672ca */ /* 0x040fe200000e0000 */
[----:B------:R-:W4:Y:S01]  /*f890*/  LDL.64 R20, [R1+0x60] ;  /* 0x0000600001147983 */ /* 0x000f220000100a00 */
[----:B------:R-:W-:Y:S01]  /*f8a0*/  R2UR UR7, R153 ;  /* 0x00000000990772ca */ /* 0x000fe200000e0000 */
[----:B------:R-:W-:Y:S01]  /*f8b0*/  VIADD R152, R152, 0x6 ;  /* 0x0000000698987836 */ /* 0x000fe20000000000 */
[----:B------:R-:W-:Y:S01]  /*f8c0*/  R2UR UR4, R214 ;  /* 0x00000000d60472ca */ /* 0x000fe200000e0000 */
[----:B------:R-:W-:Y:S01]  /*f8d0*/  IMAD.MOV.U32 R153, RZ, RZ, 0x40000040 ;  /* 0x40000040ff997424 */ /* 0x000fe200078e00ff */
[----:B------:R-:W-:-:S02]  /*f8e0*/  R2UR UR5, R215 ;  /* 0x00000000d70572ca */ /* 0x000fc400000e0000 */
[----:B------:R-:W-:Y:S02]  /*f8f0*/  R2UR UR18, R152 ;  /* 0x00000000981272ca */ /* 0x000fe400000e0000 */
[----:B------:R-:W-:Y:S02]  /*f900*/  R2UR UR19, R153 ;  /* 0x00000000991372ca */ /* 0x000fe400000e0000 */
[----:B------:R-:W-:-:S07]  /*f910*/  WARPGROUP.ARRIVE ;  /* 0x00000000000079c5 */ /* 0x000fce0000000000 */
[----:B------:R-:W-:Y:S01]  /*f920*/  HGMMA.64x96x16.F32.BF16 R152, gdesc[UR4], RZ, !UPT, gsb0 ;  /* 0x01600000049879f0 */ /* 0x000fe2000c0018ff */
[----:B------:R-:W-:Y:S01]  /*f930*/  IMAD.MOV.U32 R15, RZ, RZ, 0x40000040 ;  /* 0x40000040ff0f7424 */ /* 0x000fe200078e00ff */
[----:B------:R-:W-:-:S04]  /*f940*/  R2UR UR14, R14 ;  /* 0x000000000e0e72ca */ /* 0x000fc800000e0000 */
[----:B------:R-:W-:Y:S01]  /*f950*/  R2UR UR15, R15 ;  /* 0x000000000f0f72ca */ /* 0x000fe200000e0000 */
[----:B------:R-:W-:Y:S02]  /*f960*/  WARPGROUP.DEPBAR.LE gsb0, 0x0 ;  /* 0x00008000000079c5 */ /* 0x000fe40000010000 */
[----:B------:R-:W-:Y:S01]  /*f970*/  WARPGROUP.ARRIVE ;  /* 0x00000000000079c5 */ /* 0x000fe20000000000 */
[----:B----4-:R-:W-:Y:S02]  /*f980*/  R2UR UR8, R20 ;  /* 0x00000000140872ca */ /* 0x010fe400000e0000 */
[----:B------:R-:W-:-:S13]  /*f990*/  R2UR UR9, R21 ;  /* 0x00000000150972ca */ /* 0x000fda00000e0000 */
[----:B------:R-:W-:Y:S01]  /*f9a0*/  HGMMA.64x96x16.F32.BF16 R152, gdesc[UR8], R152, gsb0 ;  /* 0x01600000089879f0 */ /* 0x000fe20008001898 */
[----:B--2---:R-:W-:Y:S02]  /*f9b0*/  R2UR UR12, R202 ;  /* 0x00000000ca0c72ca */ /* 0x004fe400000e0000 */
[----:B------:R-:W-:Y:S02]  /*f9c0*/  R2UR UR13, R203 ;  /* 0x00000000cb0d72ca */ /* 0x000fe400000e0000 */
[----:B---3--:R-:W-:Y:S02]  /*f9d0*/  R2UR UR16, R200 ;  /* 0x00000000c81072ca */ /* 0x008fe400000e0000 */
        /* <DEDUP_REMOVED lines=10> */
.L_x_15149:
[----:B------:R2:W3:Y:S01]  /*fa80*/  SYNCS.PHASECHK.TRANS64.TRYWAIT P1, [R10+URZ+0x32450], R0 ;  /* 0x032450000a0075a7 */ /* 0x0004e2000802017f */
[----:B------:R-:W-:Y:S05]  /*fa90*/  @!P0 BRA `(.L_x_15150) ;  /* 0x0000000000048947 */ /* 0x000fea0003800000 */
[----:B------:R-:W-:Y:S01]  /*faa0*/  BPT.TRAP 0x1 ;  /* 0x000000040000795c */ /* 0x000fe20000300000 */
.L_x_15150:
[----:B---3--:R-:W-:Y:S05]  /*fab0*/  @P1 BRA `(.L_x_15151) ;  /* 0x0000000000081947 */ /* 0x008fea0003800000 */
[----:B------:R-:W3:Y:S02]  /*fac0*/  SYNCS.PHASECHK.TRANS64.TRYWAIT P1, [R10+URZ+0x32450], R0 ;  /* 0x032450000a0075a7 */ /* 0x000ee4000802017f */
[----:B---3--:R-:W-:Y:S05]  /*fad0*/  @!P1 BRA `(.L_x_15152) ;  /* 0x000000ec00289947 */ /* 0x008fea0003800000 */
.L_x_15151:
[----:B------:R-:W4:Y:S04]  /*fae0*/  LDL.64 R202, [R1+0x40] ;  /* 0x0000400001ca7983 */ /* 0x000f280000100a00 */
[----:B------:R-:W2:Y:S04]  /*faf0*/  LDL.64 R200, [R1+0x38] ;  /* 0x0000380001c87983 */ /* 0x000ea80000100a00 */
        /* <DEDUP_REMOVED lines=10> */
[----:B------:R0:W-:Y:S01]  /*fba0*/  STL.64 [R1+0xa8], R2 ;  /* 0x0000a80201007387 */ /* 0x0001e20000100a00 */
[----:B------:R-:W-:Y:S01]  /*fbb0*/  R2UR UR7, R15 ;  /* 0x000000000f0772ca */ /* 0x000fe200000e0000 */
[----:B------:R-:W-:-:S02]  /*fbc0*/  VIADD R20, R14, 0x2 ;  /* 0x000000020e147836 */ /* 0x000fc40000000000 */
[----:B------:R-:W-:Y:S01]  /*fbd0*/  IMAD.MOV.U32 R21, RZ, RZ, 0x40000040 ;  /* 0x40000040ff157424 */ /* 0x000fe200078e00ff */
[----:B0-----:R-:W2:Y:S09]  /*fbe0*/  LDL.64 R2, [R1+0x28] ;  /* 0x0000280001027983 */ /* 0x001eb20000100a00 */
[----:B------:R-:W-:Y:S01]  /*fbf0*/  HGMMA.64x96x16.F32.BF16 R152, gdesc[UR4], R152, gsb0 ;  /* 0x01600000049879f0 */ /* 0x000fe20008001898 */
[----:B------:R-:W-:-:S02]  /*fc00*/  R2UR UR6, R20 ;  /* 0x00000000140672ca */ /* 0x000fc400000e0000 */
[----:B------:R-:W-:Y:S01]  /*fc10*/  R2UR UR7, R21 ;  /* 0x00000000150772ca */ /* 0x000fe200000e0000 */
[----:B------:R-:W-:Y:S02]  /*fc20*/  VIADD R20, R14, 0x4 ;  /* 0x000000040e147836 */ /* 0x000fe40000000000 */
        /* <DEDUP_REMOVED lines=9> */
[----:B----4-:R-:W-:Y:S02]  /*fcc0*/  R2UR UR4, R202 ;  /* 0x00000000ca0472ca */ /* 0x010fe400000e0000 */
[----:B------:R-:W-:Y:S01]  /*fcd0*/  R2UR UR5, R203 ;  /* 0x00000000cb0572ca */ /* 0x000fe200000e0000 */
[----:B------:R-:W-:Y:S01]  /*fce0*/  VIADD R20, R14, 0x6 ;  /* 0x000000060e147836 */ /* 0x000fe20000000000 */
[----:B------:R-:W4:Y:S01]  /*fcf0*/  LDL.64 R202, [R1+0x8] ;  /* 0x0000080001ca7983 */ /* 0x000f220000100a00 */
[----:B------:R-:W-:Y:S01]  /*fd00*/  IMAD.MOV.U32 R21, RZ, RZ, 0x40000040 ;  /* 0x40000040ff157424 */ /* 0x000fe200078e00ff */
[----:B------:R-:W-:Y:S02]  /*fd10*/  WARPGROUP.DEPBAR.LE gsb0, 0x0 ;  /* 0x00008000000079c5 */ /* 0x000fe40000010000 */
[----:B------:R-:W-:-:S07]  /*fd20*/  WARPGROUP.ARRIVE ;  /* 0x00000000000079c5 */ /* 0x000fce0000000000 */
[----:B------:R-:W-:Y:S01]  /*fd30*/  HGMMA.64x96x16.F32.BF16 R152, gdesc[UR4], R152, gsb0 ;  /* 0x01600000049879f0 */ /* 0x000fe20008001898 */
[----:B--2---:R-:W-:Y:S02]  /*fd40*/  R2UR UR4, R200 ;  /* 0x00000000c80472ca */ /* 0x004fe400000e0000 */
        /* <DEDUP_REMOVED lines=13> */
[----:B------:R-:W3:Y:S01]  /*fe20*/  LDL.64 R8, [R1+0x18] ;  /* 0x0000180001087983 */ /* 0x000ee20000100a00 */
[----:B------:R-:W-:-:S02]  /*fe30*/  WARPGROUP.DEPBAR.LE gsb0, 0x0 ;  /* 0x00008000000079c5 */ /* 0x000fc40000010000 */
[----:B------:R-:W-:-:S08]  /*fe40*/  WARPGROUP.ARRIVE ;  /* 0x00000000000079c5 */ /* 0x000fd00000000000 */
[----:B------:R-:W-:Y:S01]  /*fe50*/  HGMMA.64x96x16.F32.BF16 R152, gdesc[UR4], R152, gsb0 ;  /* 0x01600000049879f0 */ /* 0x000fe20008001898 */
[----:B------:R-:W-:Y:S01]  /*fe60*/  VIADD R20, R14, 0x302 ;  /* 0x000003020e147836 */ /* 0x000fe20000000000 */
[----:B------:R-:W-:Y:S01]  /*fe70*/  R2UR UR4, R2 ;  /* 0x00000000020472ca */ /* 0x000fe200000e0000 */
[----:B------:R-:W-:Y:S01]  /*fe80*/  IMAD.MOV.U32 R21, RZ, RZ, 0x40000040 ;  /* 0x40000040ff157424 */ /* 0x000fe200078e00ff */
[----:B------:R-:W-:Y:S02]  /*fe90*/  R2UR UR5, R3 ;  /* 0x00000000030572ca */ /* 0x000fe400000e0000 */
[----:B------:R-:W4:Y:S01]  /*fea0*/  LDL.64 R2, [R1+0x10] ;  /* 0x0000100001027983 */ /* 0x000f220000100a00 */
        /* <DEDUP_REMOVED lines=9> */
[----:B--2---:R-:W-:Y:S02]  /*ff40*/  R2UR UR4, R200 ;  /* 0x00000000c80472ca */ /* 0x004fe400000e0000 */
        /* <DEDUP_REMOVED lines=14> */
[----:B------:R0:W5:Y:S08]  /*10030*/  LDL.LU R9, [R1+0xb0] ;  /* 0x0000b00001097983 */ /* 0x0001700000300800 */
[----:B------:R-:W-:Y:S01]  /*10040*/  HGMMA.64x96x16.F32.BF16 R152, gdesc[UR4], R152, gsb0 ;  /* 0x01600000049879f0 */ /* 0x000fe20008001898 */
[----:B------:R-:W-:Y:S01]  /*10050*/  IMAD.MOV.U32 R21, RZ, RZ, 0x40000040 ;  /* 0x40000040ff157424 */ /* 0x000fe200078e00ff */
[----:B------:R-:W-:-:S02]  /*10060*/  R2UR UR6, R20 ;  /* 0x00000000140672ca */ /* 0x000fc400000e0000 */
[----:B----4-:R-:W-:Y:S02]  /*10070*/  R2UR UR4, R2 ;  /* 0x00000000020472ca */ /* 0x010fe400000e0000 */
[----:B------:R-:W-:Y:S02]  /*10080*/  R2UR UR7, R21 ;  /* 0x00000000150772ca */ /* 0x000fe400000e0000 */
[----:B------:R-:W-:Y:S01]  /*10090*/  R2UR UR5, R3 ;  /* 0x00000000030572ca */ /* 0x000fe200000e0000 */
[----:B------:R-:W-:Y:S01]  /*100a0*/  VIADD R20, R14, 0x602 ;  /* 0x000006020e147836 */ /* 0x000fe20000000000 */
[----:B------:R0:W5:Y:S01]  /*100b0*/  LDL.LU.64 R2, [R1+0xa8] ;  /* 0x0000a80001027983 */ /* 0x0001620000300a00 */
        /* <DEDUP_REMOVED lines=62> */
[----:B------:R-:W2:Y:S01]  /*104a0*/  S2R R203, SR_TID.X ;  /* 0x0000000000cb7919 */ /* 0x000ea20000002100 */
[----:B------:R-:W-:Y:S02]  /*104b0*/  WARPGROUP.DEPBAR.LE gsb0, 0x0 ;  /* 0x00008000000079c5 */ /* 0x000fe40000010000 */
[----:B------:R-:W-:-:S09]  /*104c0*/  WARPGROUP.ARRIVE ;  /* 0x00000000000079c5 */ /* 0x000fd20000000000 */
[----:B------:R-:W-:Y:S01]  /*104d0*/  HGMMA.64x96x16.F32.BF16 R152, gdesc[UR4], R152, gsb0 ;  /* 0x01600000049879f0 */ /* 0x000fe20008001898 */
[----:B--2---:R-:W-:-:S04]  /*104e0*/  SHF.R.U32.HI R203, RZ, 0x7, R203 ;  /* 0x00000007ffcb7819 */ /* 0x004fc800000116cb */
[----:B------:R-:W-:Y:S01]  /*104f0*/  IADD3 R7, -R203, 0xb, RZ ;  /* 0x0000000bcb077810 */ /* 0x000fe20007ffe1ff */
[----:B------:R-:W-:-:S04]  /*10500*/  WARPGROUP.DEPBAR.LE gsb0, 0x0 ;  /* 0x00008000000079c5 */ /* 0x000fc80000010000 */
[----:B------:R0:W-:Y:S06]  /*10510*/  BAR.ARV R7, 0x100 ;  /* 0x000400070000751d */ /* 0x0001ec0000002000 */
[----:B------:R-:W-:Y:S05]  /*10520*/  @!P0 BRA `(.L_x_15153) ;  /* 0x0000000000048947 */ /* 0x000fea0003800000 */
[----:B------:R-:W-:Y:S01]  /*10530*/  BPT.TRAP 0x1 ;  /* 0x000000040000795c */ /* 0x000fe20000300000 */
.L_x_15153:
[----:B-1----:R-:W-:Y:S01]  /*10540*/  FMNMX.FTZ R0, R152, R12, !PT ;  /* 0x0000000c98007209 */ /* 0x002fe20007810000 */
[----:B------:R-:W-:Y:S01]  /*10550*/  UMOV UR37, UR39 ;  /* 0x0000002700257c82 */ /* 0x000fe20008000000 */
[----:B------:R-:W-:Y:S02]  /*10560*/  IMAD.U32 R14, RZ, RZ, UR41 ;  /* 0x00000029ff0e7e24 */ /* 0x000fe4000f8e00ff */
[----:B------:R-:W-:Y:S01]  /*10570*/  FMNMX.FTZ R0, R153, R0, !PT ;  /* 0x0000000099007209 */ /* 0x000fe20007810000 */
[----:B------:R-:W-:-:S03]  /*10580*/  IMAD.MOV.U32 R15, RZ, RZ, 0x40000040 ;  /* 0x40000040ff0f7424 */ /* 0x000fc600078e00ff */
        /* <DEDUP_REMOVED lines=26> */
[C---:B------:R-:W-:Y:S01]  /*10730*/  FMUL.FTZ R8, R0.reuse, UR37 ;  /* 0x0000002500087c20 */ /* 0x040fe20008410000 */
[----:B------:R-:W-:-:S03]  /*10740*/  FADD.FTZ R12, -R0, R12 ;  /* 0x0000000c000c7221 */ /* 0x000fc60000010100 */
        /* <DEDUP_REMOVED lines=24> */
[----:B------:R-:W-:Y:S01]  /*108d0*/  FMNMX.FTZ R8, R154, R11, !PT ;  /* 0x0000000b9a087209 */ /* 0x000fe20007810000 */
[----:B------:R-:W-:Y:S01]  /*108e0*/  FMUL.FTZ R12, R12, UR37 ;  /* 0x000000250c0c7c20 */ /* 0x000fe20008410000 */
[----:B------:R-:W-:Y:S02]  /*108f0*/  MUFU.EX2 R152, R152 ;  /* 0x0000009800987308 */ /* 0x000fe40000000800 */
[----:B------:R-:W-:-:S04]  /*10900*/  FMNMX.FTZ R8, R155, R8, !PT ;  /* 0x000000089b087209 */ /* 0x000fc80007810000 */
[----:B------:R-:W-:Y:S02]  /*10910*/  FMNMX.FTZ R8, R158, R8, !PT ;  /* 0x000000089e087209 */ /* 0x000fe40007810000 */
[----:B------:R-:W1:Y:S02]  /*10920*/  MUFU.EX2 R12, R12 ;  /* 0x0000000c000c7308 */ /* 0x000e640000000800 */
[----:B------:R-:W-:-:S04]  /*10930*/  FMNMX.FTZ R8, R159, R8, !PT ;  /* 0x000000089f087209 */ /* 0x000fc80007810000 */
[----:B------:R-:W-:Y:S02]  /*10940*/  FMNMX.FTZ R8, R162, R8, !PT ;  /* 0x00000008a2087209 */ /* 0x000fe40007810000 */
[----:B------:R-:W2:Y:S02]  /*10950*/  MUFU.EX2 R153, R153 ;  /* 0x0000009900997308 */ /* 0x000ea40000000800 */
[----:B------:R-:W-:-:S04]  /*10960*/  FMNMX.FTZ R8, R163, R8, !PT ;  /* 0x00000008a3087209 */ /* 0x000fc80007810000 */
[----:B------:R-:W-:Y:S02]  /*10970*/  FMNMX.FTZ R8, R166, R8, !PT ;  /* 0x00000008a6087209 */ /* 0x000fe40007810000 */
[----:B------:R-:W-:Y:S01]  /*10980*/  MUFU.EX2 R156, R156 ;  /* 0x0000009c009c7308 */ /* 0x000fe20000000800 */
[----:B-1----:R-:W-:Y:S01]  /*10990*/  FFMA.FTZ R6, R12, R6, R152 ;  /* 0x000000060c067223 */ /* 0x002fe20000010098 */
[----:B------:R-:W-:Y:S01]  /*109a0*/  FMNMX.FTZ R8, R167, R8, !PT ;  /* 0x00000008a7087209 */ /* 0x000fe20007810000 */
[-C--:B------:R-:W-:Y:S01]  /*109b0*/  FMUL.FTZ R24, R24, R12.reuse ;  /* 0x0000000c18187220 */ /* 0x080fe20000410000 */
[-C--:B------:R-:W-:Y:S01]  /*109c0*/  FMUL.FTZ R25, R25, R12.reuse ;  /* 0x0000000c19197220 */ /* 0x080fe20000410000 */
[----:B------:R-:W-:Y:S01]  /*109d0*/  FMUL.FTZ R28, R28, R12 ;  /* 0x0000000c1c1c7220 */ /* 0x000fe20000410000 */
[----:B------:R-:W-:Y:S01]  /*109e0*/  FMNMX.FTZ R8, R170, R8, !PT ;  /* 0x00000008aa087209 */ /* 0x000fe20007810000 */
[-C--:B------:R-:W-:Y:S01]  /*109f0*/  FMUL.FTZ R29, R29, R12.reuse ;  /* 0x0000000c1d1d7220 */ /* 0x080fe20000410000 */
[----:B------:R-:W1:Y:S01]  /*10a00*/  MUFU.EX2 R157, R157 ;  /* 0x0000009d009d7308 */ /* 0x000e620000000800 */
        /* <DEDUP_REMOVED lines=62> */
[----:B------:R-:W3:Y:S01]  /*10df0*/  SHFL.BFLY PT, R13, R8, 0x2, 0x1f ;  /* 0x0c401f00080d7f89 */ /* 0x000ee200000e0000 */
        /* <DEDUP_REMOVED lines=13> */
[----:B------:R-:W-:Y:S01]  /*10ed0*/  IMAD.MOV.U32 R12, RZ, RZ, 0xc00 ;  /* 0x00000c00ff0c7424 */ /* 0x000fe200078e00ff */
[----:B--2---:R-:W-:Y:S01]  /*10ee0*/  F2FP.BF16.F32.PACK_AB R200, R153, R152 ;  /* 0x0000009899c8723e */ /* 0x004fe200000010ff */
[----:B------:R-:W2:Y:S01]  /*10ef0*/  MUFU.EX2 R160, R160 ;  /* 0x000000a000a07308 */ /* 0x000ea20000000800 */
[----:B-1----:R-:W-:Y:S01]  /*10f00*/  F2FP.BF16.F32.PACK_AB R202, R157, R156 ;  /* 0x0000009c9dca723e */ /* 0x002fe200000010ff */
[----:B------:R-:W-:-:S02]  /*10f10*/  IMAD R12, R18, R12, UR38 ;  /* 0x00000026120c7e24 */ /* 0x000fc4000f8e020c */
[----:B------:R-:W-:-:S03]  /*10f20*/  FADD.FTZ R6, R153, R6 ;  /* 0x0000000699067221 */ /* 0x000fc60000010000 */
[----:B------:R-:W-:Y:S01]  /*10f30*/  R2UR UR6, R12 ;  /* 0x000000000c0672ca */ /* 0x000fe200000e0000 */
[----:B------:R-:W1:Y:S01]  /*10f40*/  MUFU.EX2 R161, R161 ;  /* 0x000000a100a17308 */ /* 0x000e620000000800 */
[----:B---3--:R-:W-:Y:S01]  /*10f50*/  FMNMX.FTZ R8, R8, R13, !PT ;  /* 0x0000000d08087209 */ /* 0x008fe20007810000 */
[----:B------:R-:W-:-:S04]  /*10f60*/  FADD.FTZ R6, R156, R6 ;  /* 0x000000069c067221 */ /* 0x000fc80000010000 */
[----:B------:R-:W3:Y:S01]  /*10f70*/  SHFL.BFLY PT, R13, R8, 0x1, 0x1f ;  /* 0x0c201f00080d7f89 */ /* 0x000ee200000e0000 */
[----:B------:R-:W-:Y:S01]  /*10f80*/  FADD.FTZ R6, R157, R6 ;  /* 0x000000069d067221 */ /* 0x000fe20000010000 */
[----:B------:R-:W-:Y:S03]  /*10f90*/  MUFU.EX2 R165, R165 ;  /* 0x000000a500a57308 */ /* 0x000fe60000000800 */
[----:B--2---:R-:W-:-:S05]  /*10fa0*/  FADD.FTZ R6, R160, R6 ;  /* 0x00000006a0067221 */ /* 0x004fca0000010000 */
[----:B------:R-:W-:Y:S01]  /*10fb0*/  MUFU.EX2 R169, R169 ;  /* 0x000000a900a97308 */ /* 0x000fe20000000800 */
[----:B-1----:R-:W-:-:S07]  /*10fc0*/  FADD.FTZ R6, R161, R6 ;  /* 0x00000006a1067221 */ /* 0x002fce0000010000 */
[----:B------:R-:W-:Y:S01]  /*10fd0*/  MUFU.EX2 R173, R173 ;  /* 0x000000ad00ad7308 */ /* 0x000fe20000000800 */
[----:B---3--:R-:W-:-:S07]  /*10fe0*/  FMNMX.FTZ R8, R8, R13, !PT ;  /* 0x0000000d08087209 */ /* 0x008fce0007810000 */
[----:B------:R-:W-:Y:S01]  /*10ff0*/  MUFU.EX2 R156, R176 ;  /* 0x000000b0009c7308 */ /* 0x000fe20000000800 */
[C---:B------:R-:W-:Y:S01]  /*11000*/  FMUL.FTZ R13, R8.reuse, UR37 ;  /* 0x00000025080d7c20 */ /* 0x040fe20008410000 */
[----:B------:R-:W-:-:S03]  /*11010*/  FADD.FTZ R11, -R8, R11 ;  /* 0x0000000b080b7221 */ /* 0x000fc60000010100 */
[--C-:B------:R-:W-:Y:S01]  /*11020*/  FFMA.FTZ R154, R154, UR37, -R13.reuse ;  /* 0x000000259a9a7c23 */ /* 0x100fe2000801080d */
[----:B------:R-:W-:Y:S01]  /*11030*/  FMUL.FTZ R11, R11, UR37 ;  /* 0x000000250b0b7c20 */ /* 0x000fe20008410000 */
        /* <DEDUP_REMOVED lines=26> */
[----:B------:R-:W2:Y:S01]  /*111e0*/  MUFU.EX2 R155, R155 ;  /* 0x0000009b009b7308 */ /* 0x000ea20000000800 */
[----:B-1---5:R-:W-:Y:S01]  /*111f0*/  FFMA.FTZ R3, R11, R3, R154 ;  /* 0x000000030b037223 */ /* 0x022fe2000001009a */
        /* <DEDUP_REMOVED lines=66> */
[----:B------:R-:W1:Y:S01]  /*11620*/  MUFU.EX2 R158, R158 ;  /* 0x0000009e009e7308 */ /* 0x000e620000000800 */
[C---:B--2---:R-:W-:Y:S01]  /*11630*/  F2FP.BF16.F32.PACK_AB R201, R155.reuse, R154 ;  /* 0x0000009a9bc9723e */ /* 0x044fe200000010ff */
[----:B------:R2:W-:Y:S01]  /*11640*/  SYNCS.ARRIVE.TRANS64.RED.A1T0 RZ, [R13+URZ], RZ ;  /* 0x000000ff0dff79a7 */ /* 0x0005e2000810043f */
[----:B------:R-:W-:Y:S01]  /*11650*/  VIADD R14, R12, 0x80 ;  /* 0x000000800c0e7836 */ /* 0x000fe20000000000 */
[----:B------:R3:W-:Y:S01]  /*11660*/  BAR.SYNC.DEFER_BLOCKING R11, 0x100 ;  /* 0x0004000b0000751d */ /* 0x0007e20000010000 */
[----:B------:R-:W-:-:S05]  /*11670*/  FADD.FTZ R3, R155, R3 ;  /* 0x000000039b037221 */ /* 0x000fca0000010000 */
[----:B------:R-:W4:Y:S01]  /*11680*/  MUFU.EX2 R219, R159 ;  /* 0x0000009f00db7308 */ /* 0x000f220000000800 */
[----:B--2---:R-:W-:-:S05]  /*11690*/  IMAD.MOV.U32 R13, RZ, RZ, 0x40000040 ;  /* 0x40000040ff0d7424 */ /* 0x004fca00078e00ff */
[----:B------:R-:W-:Y:S01]  /*116a0*/  R2UR UR7, R13 ;  /* 0x000000000d0772ca */ /* 0x000fe200000e0000 */
[----:B-1----:R-:W-:Y:S01]  /*116b0*/  FADD.FTZ R3, R158, R3 ;  /* 0x000000039e037221 */ /* 0x002fe20000010000 */
[----:B---3--:R1:W2:Y:S08]  /*116c0*/  MUFU.EX2 R11, R164 ;  /* 0x000000a4000b7308 */ /* 0x0082b00000000800 */
[----:B------:R3:W-:Y:S01]  /*116d0*/  MUFU.EX2 R21, R166 ;  /* 0x000000a600157308 */ /* 0x0007e20000000800 */
[C---:B----4-:R-:W-:Y:S01]  /*116e0*/  F2FP.BF16.F32.PACK_AB R203, R219.reuse, R158 ;  /* 0x0000009edbcb723e */ /* 0x050fe200000010ff */
[----:B------:R-:W-:Y:S01]  /*116f0*/  FADD.FTZ R3, R219, R3 ;  /* 0x00000003db037221 */ /* 0x000fe20000010000 */
[----:B-1----:R-:W-:-:S02]  /*11700*/  F2FP.BF16.F32.PACK_AB R164, R161, R160 ;  /* 0x000000a0a1a4723e */ /* 0x002fc400000010ff */
[----:B------:R-:W-:-:S03]  /*11710*/  WARPGROUP.ARRIVE ;  /* 0x00000000000079c5 */ /* 0x000fc60000000000 */
[----:B------:R-:W1:Y:S01]  /*11720*/  MUFU.EX2 R20, R167 ;  /* 0x000000a700147308 */ /* 0x000e620000000800 */
[----:B--2---:R-:W-:Y:S01]  /*11730*/  FADD.FTZ R6, R11, R6 ;  /* 0x000000060b067221 */ /* 0x004fe20000010000 */
[C---:B---3--:R-:W-:Y:S01]  /*11740*/  F2FP.BF16.F32.PACK_AB R166, R165.reuse, R11 ;  /* 0x0000000ba5a6723e */ /* 0x048fe200000010ff */
[----:B------:R-:W-:Y:S01]  /*11750*/  HGMMA.64x256x16.F32.BF16 R24, R200, gdesc[UR4].tnspB, R24, gsb0 ;  /* 0x43e00004c8187df0 */ /* 0x000fe20008001818 */
[----:B------:R-:W-:Y:S01]  /*11760*/  R2UR UR6, R14 ;  /* 0x000000000e0672ca */ /* 0x000fe200000e0000 */
[----:B------:R-:W-:Y:S01]  /*11770*/  FADD.FTZ R6, R165, R6 ;  /* 0x00000006a5067221 */ /* 0x000fe20000010000 */
[----:B------:R-:W-:Y:S01]  /*11780*/  R2UR UR7, R15 ;  /* 0x000000000f0772ca */ /* 0x000fe200000e0000 */
[----:B------:R-:W-:Y:S01]  /*11790*/  VIADD R14, R12, 0x100 ;  /* 0x000001000c0e7836 */ /* 0x000fe20000000000 */
[----:B------:R-:W2:Y:S01]  /*117a0*/  MUFU.EX2 R160, R168 ;  /* 0x000000a800a07308 */ /* 0x000ea20000000800 */
[----:B------:R-:W-:-:S07]  /*117b0*/  IMAD.MOV.U32 R15, RZ, RZ, 0x40000040 ;  /* 0x40000040ff0f7424 */ /* 0x000fce00078e00ff */
[----:B------:R-:W-:Y:S01]  /*117c0*/  MUFU.EX2 R11, R170 ;  /* 0x000000aa000b7308 */ /* 0x000fe20000000800 */
[----:B-1----:R-:W-:-:S07]  /*117d0*/  F2FP.BF16.F32.PACK_AB R167, R20, R21 ;  /* 0x0000001514a7723e */ /* 0x002fce00000010ff */
[----:B------:R-:W1:Y:S01]  /*117e0*/  MUFU.EX2 R13, R171 ;  /* 0x000000ab000d7308 */ /* 0x000e620000000800 */
[----:B--2---:R-:W-:Y:S01]  /*117f0*/  FADD.FTZ R6, R160, R6 ;  /* 0x00000006a0067221 */ /* 0x004fe20000010000 */
[----:B------:R-:W-:-:S03]  /*11800*/  F2FP.BF16.F32.PACK_AB R160, R169, R160 ;  /* 0x000000a0a9a0723e */ /* 0x000fc600000010ff */
[----:B------:R-:W-:-:S03]  /*11810*/  FADD.FTZ R6, R169, R6 ;  /* 0x00000006a9067221 */ /* 0x000fc60000010000 */
[----:B------:R-:W-:Y:S08]  /*11820*/  MUFU.EX2 R174, R174 ;  /* 0x000000ae00ae7308 */ /* 0x000ff00000000800 */
[----:B------:R-:W-:Y:S01]  /*11830*/  MUFU.EX2 R175, R175 ;  /* 0x000000af00af7308 */ /* 0x000fe20000000800 */
[----:B-1----:R-:W-:-:S07]  /*11840*/  F2FP.BF16.F32.PACK_AB R161, R13, R11 ;  /* 0x0000000b0da1723e */ /* 0x002fce00000010ff */
[----:B------:R-:W-:Y:S08]  /*11850*/  MUFU.EX2 R177, R177 ;  /* 0x000000b100b17308 */ /* 0x000ff00000000800 */
[----:B------:R-:W-:Y:S08]  /*11860*/  MUFU.EX2 R158, R180 ;  /* 0x000000b4009e7308 */ /* 0x000ff00000000800 */
[----:B------:R-:W-:Y:S08]  /*11870*/  MUFU.EX2 R181, R181 ;  /* 0x000000b500b57308 */ /* 0x000ff00000000800 */
[----:B------:R-:W-:Y:S08]  /*11880*/  MUFU.EX2 R178, R178 ;  /* 0x000000b200b27308 */ /* 0x000ff00000000800 */
[----:B------:R-:W1:Y:S08]  /*11890*/  MUFU.EX2 R179, R179 ;  /* 0x000000b300b37308 */ /* 0x000e700000000800 */
[----:B------:R-:W-:Y:S08]  /*118a0*/  MUFU.EX2 R182, R182 ;  /* 0x000000b600b67308 */ /* 0x000ff00000000800 */
[----:B------:R-:W2:Y:S01]  /*118b0*/  MUFU.EX2 R183, R183 ;  /* 0x000000b700b77308 */ /* 0x000ea20000000800 */
[----:B-1----:R-:W-:-:S07]  /*118c0*/  F2FP.BF16.F32.PACK_AB R157, R179, R178 ;  /* 0x000000b2b39d723e */ /* 0x002fce00000010ff */
[----:B------:R-:W-:Y:S08]  /*118d0*/  MUFU.EX2 R152, R184 ;  /* 0x000000b800987308 */ /* 0x000ff00000000800 */
[----:B------:R-:W-:Y:S01]  /*118e0*/  MUFU.EX2 R185, R185 ;  /* 0x000000b900b97308 */ /* 0x000fe20000000800 */
[----:B--2---:R-:W-:-:S07]  /*118f0*/  F2FP.BF16.F32.PACK_AB R159, R183, R182 ;  /* 0x000000b6b79f723e */ /* 0x004fce00000010ff */
        /* <DEDUP_REMOVED lines=16> */
[----:B-1----:R-:W-:-:S02]  /*11a00*/  F2FP.BF16.F32.PACK_AB R169, R195, R194 ;  /* 0x000000c2c3a9723e */ /* 0x002fc400000010ff */
[----:B--2---:R-:W-:Y:S01]  /*11a10*/  F2FP.BF16.F32.PACK_AB R171, R199, R198 ;  /* 0x000000c6c7ab723e */ /* 0x004fe200000010ff */
[----:B------:R-:W-:-:S04]  /*11a20*/  WARPGROUP.DEPBAR.LE gsb0, 0x0 ;  /* 0x00008000000079c5 */ /* 0x000fc80000010000 */
[----:B------:R-:W1:Y:S08]  /*11a30*/  MUFU.EX2 R201, R162 ;  /* 0x000000a200c97308 */ /* 0x000e700000000800 */
[----:B------:R2:W3:Y:S08]  /*11a40*/  MUFU.EX2 R200, R163 ;  /* 0x000000a300c87308 */ /* 0x0004f00000000800 */
[----:B------:R-:W4:Y:S01]  /*11a50*/  MUFU.EX2 R162, R172 ;  /* 0x000000ac00a27308 */ /* 0x000f220000000800 */
[----:B--2---:R-:W-:Y:S01]  /*11a60*/  F2FP.BF16.F32.PACK_AB R163, R175, R174 ;  /* 0x000000aeafa3723e */ /* 0x004fe200000010ff */
[----:B-1----:R-:W-:Y:S01]  /*11a70*/  FADD.FTZ R3, R201, R3 ;  /* 0x00000003c9037221 */ /* 0x002fe20000010000 */
[----:B---3--:R-:W-:-:S03]  /*11a80*/  F2FP.BF16.F32.PACK_AB R165, R200, R201 ;  /* 0x000000c9c8a5723e */ /* 0x008fc600000010ff */
[----:B------:R-:W-:Y:S01]  /*11a90*/  FADD.FTZ R3, R200, R3 ;  /* 0x00000003c8037221 */ /* 0x000fe20000010000 */
[----:B------:R-:W-:-:S03]  /*11aa0*/  WARPGROUP.ARRIVE ;  /* 0x00000000000079c5 */ /* 0x000fc60000000000 */
[----:B------:R-:W-:Y:S01]  /*11ab0*/  FADD.FTZ R3, R21, R3 ;  /* 0x0000000315037221 */ /* 0x000fe20000010000 */
[----:B----4-:R-:W-:Y:S01]  /*11ac0*/  FADD.FTZ R6, R162, R6 ;  /* 0x00000006a2067221 */ /* 0x010fe20000010000 */
[C---:B------:R-:W-:Y:S01]  /*11ad0*/  F2FP.BF16.F32.PACK_AB R162, R173.reuse, R162 ;  /* 0x000000a2ada2723e */ /* 0x040fe200000010ff */
[----:B------:R-:W-:Y:S01]  /*11ae0*/  HGMMA.64x256x16.F32.BF16 R24, R164, gdesc[UR4].tnspB, R24, gsb0 ;  /* 0x43e00004a4187df0 */ /* 0x000fe20008001818 */
[----:B------:R-:W-:Y:S01]  /*11af0*/  R2UR UR6, R14 ;  /* 0x000000000e0672ca */ /* 0x000fe200000e0000 */
[----:B------:R-:W-:Y:S01]  /*11b00*/  FADD.FTZ R6, R173, R6 ;  /* 0x00000006ad067221 */ /* 0x000fe20000010000 */
[----:B------:R-:W-:Y:S01]  /*11b10*/  R2UR UR7, R15 ;  /* 0x000000000f0772ca */ /* 0x000fe200000e0000 */
[----:B------:R-:W-:Y:S02]  /*11b20*/  VIADD R14, R12, 0x180 ;  /* 0x000001800c0e7836 */ /* 0x000fe40000000000 */
[----:B------:R-:W-:Y:S01]  /*11b30*/  FADD.FTZ R3, R20, R3 ;  /* 0x0000000314037221 */ /* 0x000fe20000010000 */
[----:B------:R-:W-:Y:S01]  /*11b40*/  FADD.FTZ R6, R156, R6 ;  /* 0x000000069c067221 */ /* 0x000fe20000010000 */
[----:B------:R-:W-:Y:S01]  /*11b50*/  IMAD.MOV.U32 R15, RZ, RZ, 0x40000040 ;  /* 0x40000040ff0f7424 */ /* 0x000fe200078e00ff */
[----:B------:R-:W-:Y:S01]  /*11b60*/  F2FP.BF16.F32.PACK_AB R156, R177, R156 ;  /* 0x0000009cb19c723e */ /* 0x000fe200000010ff */
[----:B------:R-:W-:Y:S01]  /*11b70*/  FADD.FTZ R3, R11, R3 ;  /* 0x000000030b037221 */ /* 0x000fe20000010000 */
[----:B------:R-:W-:-:S03]  /*11b80*/  FADD.FTZ R6, R177, R6 ;  /* 0x00000006b1067221 */ /* 0x000fc60000010000 */
[----:B------:R-:W-:Y:S01]  /*11b90*/  FADD.FTZ R3, R13, R3 ;  /* 0x000000030d037221 */ /* 0x000fe20000010000 */
[----:B------:R-:W-:Y:S01]  /*11ba0*/  FADD.FTZ R6, R158, R6 ;  /* 0x000000069e067221 */ /* 0x000fe20000010000 */
[C---:B------:R-:W-:Y:S02]  /*11bb0*/  F2FP.BF16.F32.PACK_AB R158, R181.reuse, R158 ;  /* 0x0000009eb59e723e */ /* 0x040fe400000010ff */
        /* <DEDUP_REMOVED lines=22> */
[----:B------:R-:W-:-:S04]  /*11d20*/  FADD.FTZ R191, R191, R190 ;  /* 0x000000bebfbf7221 */ /* 0x000fc80000010000 */
[----:B------:R-:W-:-:S04]  /*11d30*/  FADD.FTZ R194, R194, R191 ;  /* 0x000000bfc2c27221 */ /* 0x000fc80000010000 */
[----:B------:R-:W-:-:S04]  /*11d40*/  FADD.FTZ R195, R195, R194 ;  /* 0x000000c2c3c37221 */ /* 0x000fc80000010000 */
[----:B------:R-:W-:-:S04]  /*11d50*/  FADD.FTZ R198, R198, R195 ;  /* 0x000000c3c6c67221 */ /* 0x000fc80000010000 */
[----:B------:R-:W-:Y:S01]  /*11d60*/  FADD.FTZ R3, R199, R198 ;  /* 0x000000c6c7037221 */ /* 0x000fe20000010000 */
[----:B------:R-:W-:Y:S02]  /*11d70*/  WARPGROUP.DEPBAR.LE gsb0, 0x0 ;  /* 0x00008000000079c5 */ /* 0x000fe40000010000 */
[----:B------:R-:W-:-:S06]  /*11d80*/  WARPGROUP.ARRIVE ;  /* 0x00000000000079c5 */ /* 0x000fcc0000000000 */
[----:B------:R-:W-:Y:S01]  /*11d90*/  HGMMA.64x256x16.F32.BF16 R24, R160, gdesc[UR4].tnspB, R24, gsb0 ;  /* 0x43e00004a0187df0 */ /* 0x000fe20008001818 */
[----:B------:R-:W-:Y:S01]  /*11da0*/  R2UR UR6, R14 ;  /* 0x000000000e0672ca */ /* 0x000fe200000e0000 */
[----:B------:R-:W-:Y:S01]  /*11db0*/  VIADD R14, R12, 0x200 ;  /* 0x000002000c0e7836 */ /* 0x000fe20000000000 */
[----:B------:R-:W-:Y:S01]  /*11dc0*/  R2UR UR7, R15 ;  /* 0x000000000f0772ca */ /* 0x000fe200000e0000 */
[----:B------:R-:W-:Y:S01]  /*11dd0*/  IMAD.MOV.U32 R15, RZ, RZ, 0x40000040 ;  /* 0x40000040ff0f7424 */ /* 0x000fe200078e00ff */
[----:B------:R-:W-:Y:S02]  /*11de0*/  WARPGROUP.DEPBAR.LE gsb0, 0x0 ;  /* 0x00008000000079c5 */ /* 0x000fe40000010000 */
[----:B------:R-:W-:-:S15]  /*11df0*/  WARPGROUP.ARRIVE ;  /* 0x00000000000079c5 */ /* 0x000fde0000000000 */
[----:B------:R-:W-:-:S06]  /*11e00*/  NOP ;  /* 0x0000000000007918 */ /* 0x000fcc0000000000 */
        /* <DEDUP_REMOVED lines=16> */
[----:B------:R-:W-:Y:S05]  /*11f10*/  @!P0 BRA `(.L_x_15154) ;  /* 0x0000000000048947 */ /* 0x000fea0003800000 */
[----:B------:R-:W-:Y:S01]  /*11f20*/  BPT.TRAP 0x1 ;  /* 0x000000040000795c */ /* 0x000fe20000300000 */
.L_x_15154:
[C---:B------:R-:W-:Y:S01]  /*11f30*/  ISETP.GT.AND P1, PT, R9.reuse, RZ, PT ;  /* 0x000000ff0900720c */ /* 0x040fe20003f24270 */
        /* <DEDUP_REMOVED lines=8> */
.L_x_15144:
[----:B------:R-:W2:Y:S01]  /*11fc0*/  LDL.LU R172, [R1+0x98] ;  /* 0x0000980001ac7983 */ /* 0x000ea20000300800 */
[----:B------:R-:W-:Y:S05]  /*11fd0*/  WARPSYNC.ALL ;  /* 0x0000000000007948 */ /* 0x000fea0003800000 */
[----:B------:R-:W3:Y:S01]  /*11fe0*/  SHFL.BFLY PT, R5, R6, 0x2, 0x1f ;  /* 0x0c401f0006057f89 */ /* 0x000ee200000e0000 */
[----:B------:R-:W-:Y:S01]  /*11ff0*/  VIADD R18, R18, 0x1 ;  /* 0x0000000112127836 */ /* 0x000fe20000000000 */
[----:B------:R4:W-:Y:S08]  /*12000*/  BAR.ARV R7, 0x100 ;  /* 0x000400070000751d */ /* 0x0009f00000002000 */
[----:B------:R-:W-:Y:S06]  /*12010*/  BAR.ARV 0x8, 0x180 ;  /* 0x0206000000007b1d */ /* 0x000fec0000002000 */
[----:B------:R-:W-:Y:S01]  /*12020*/  ISETP.NE.AND P0, PT, R18, 0x2, PT ;  /* 0x000000021200780c */ /* 0x000fe20003f05270 */
[----:B------:R-:W-:Y:S01]  /*12030*/  IMAD.U32 R20, RZ, RZ, UR37 ;  /* 0x00000025ff147e24 */ /* 0x000fe2000f8e00ff */
[----:B01----:R-:W0:Y:S01]  /*12040*/  SHFL.BFLY PT, R10, R3, 0x2, 0x1f ;  /* 0x0c401f00030a7f89 */ /* 0x003e2200000e0000 */
[----:B------:R-:W-:-:S02]  /*12050*/  PLOP3.LUT P1, PT, PT, PT, PT, 0x8, 0x0 ;  /* 0x000000000000781c */ /* 0x000fc40003f2e170 */
[----:B------:R-:W-:Y:S01]  /*12060*/  SEL R18, R18, RZ, P0 ;  /* 0x000000ff12127207 */ /* 0x000fe20000000000 */
[----:B---3--:R-:W-:Y:S01]  /*12070*/  FADD.FTZ R4, R5, R6 ;  /* 0x0000000605047221 */ /* 0x008fe20000010000 */
[----:B------:R-:W-:Y:S02]  /*12080*/  IMAD.MOV.U32 R5, RZ, RZ, RZ ;  /* 0x000000ffff057224 */ /* 0x000fe400078e00ff */
[----:B------:R-:W-:Y:S02]  /*12090*/  IMAD.MOV.U32 R6, RZ, RZ, -0x800000 ;  /* 0xff800000ff067424 */ /* 0x000fe400078e00ff */
[----:B------:R-:W1:Y:S01]  /*120a0*/  SHFL.BFLY PT, R9, R4, 0x1, 0x1f ;  /* 0x0c201f0004097f89 */ /* 0x000e6200000e0000 */
[----:B0-----:R-:W-:Y:S01]  /*120b0*/  FADD.FTZ R11, R10, R3 ;  /* 0x000000030a0b7221 */ /* 0x001fe20000010000 */
[----:B------:R-:W-:-:S04]  /*120c0*/  IMAD.MOV.U32 R3, RZ, RZ, RZ ;  /* 0x000000ffff037224 */ /* 0x000fc800078e00ff */
[----:B------:R-:W0:Y:S01]  /*120d0*/  SHFL.BFLY PT, R10, R11, 0x1, 0x1f ;  /* 0x0c201f000b0a7f89 */ /* 0x000e2200000e0000 */
[----:B-1----:R-:W-:Y:S01]  /*120e0*/  FADD.FTZ R9, R4, R9 ;  /* 0x0000000904097221 */ /* 0x002fe20000010000 */
[----:B------:R-:W-:-:S04]  /*120f0*/  SEL R4, RZ, 0x1, P0 ;  /* 0x00000001ff047807 */ /* 0x000fc80000000000 */
[----:B------:R-:W-:Y:S02]  /*12100*/  FSETP.NE.FTZ.AND P2, PT, R9, RZ, PT ;  /* 0x000000ff0900720b */ /* 0x000fe40003f55000 */
[----:B------:R-:W-:-:S11]  /*12110*/  LOP3.LUT R207, R207, R4, RZ, 0x3c, !PT ;  /* 0x00000004cfcf7212 */ /* 0x000fd600078e3cff */
[----:B------:R-:W1:Y:S01]  /*12120*/  @P2 MUFU.RCP R5, R9 ;  /* 0x0000000900052308 */ /* 0x000e620000001000 */
[----:B0-----:R-:W-:-:S05]  /*12130*/  FADD.FTZ R10, R11, R10 ;  /* 0x0000000a0b0a7221 */ /* 0x001fca0000010000 */
[----:B------:R-:W-:Y:S02]  /*12140*/  FSETP.NE.FTZ.AND P3, PT, R10, RZ, PT ;  /* 0x000000ff0a00720b */ /* 0x000fe40003f75000 */
[----:B------:R-:W0:Y:S01]  /*12150*/  @P2 MUFU.LG2 R21, R9 ;  /* 0x0000000900152308 */ /* 0x000e220000000c00 */
[-C--:B-1----:R-:W-:Y:S01]  /*12160*/  FMUL.FTZ R173, R100, R5.reuse ;  /* 0x0000000564ad7220 */ /* 0x082fe20000410000 */
[----:B------:R-:W-:Y:S02]  /*12170*/  IMAD.U32 R100, RZ, RZ, UR37 ;  /* 0x00000025ff647e24 */ /* 0x000fe4000f8e00ff */
[----:B------:R-:W-:-:S07]  /*12180*/  FMUL.FTZ R158, R40, R5 ;  /* 0x00000005289e7220 */ /* 0x000fce0000410000 */
[----:B------:R-:W1:Y:S01]  /*12190*/  @P3 MUFU.RCP R3, R10 ;  /* 0x0000000a00033308 */ /* 0x000e620000001000 */
[----:B------:R-:W-:Y:S01]  /*121a0*/  @P3 FMUL.FTZ R20, R20, 0.69314718246459960938 ;  /* 0x3f31721814143820 */ /* 0x000fe20000410000 */
[----:B------:R-:W-:Y:S01]  /*121b0*/  @P2 FMUL.FTZ R100, R100, 0.69314718246459960938 ;  /* 0x3f31721864642820 */ /* 0x000fe20000410000 */
[-C--:B------:R-:W-:Y:S01]  /*121c0*/  FMUL.FTZ R24, R24, R5.reuse ;  /* 0x0000000518187220 */ /* 0x080fe20000410000 */
[-C--:B------:R-:W-:Y:S01]  /*121d0*/  FMUL.FTZ R25, R25, R5.reuse ;  /* 0x0000000519197220 */ /* 0x080fe20000410000 */
[----:B0-----:R-:W-:Y:S01]  /*121e0*/  @P2 FMUL.FTZ R21, R21, 0.69314718246459960938 ;  /* 0x3f31721815152820 */ /* 0x001fe20000410000 */
[-C--:B------:R-:W-:Y:S01]  /*121f0*/  FMUL.FTZ R28, R28, R5.reuse ;  /* 0x000000051c1c7220 */ /* 0x080fe20000410000 */
[-C--:B------:R-:W-:Y:S01]  /*12200*/  FMUL.FTZ R29, R29, R5.reuse ;  /* 0x000000051d1d7220 */ /* 0x080fe20000410000 */
[----:B------:R0:W3:Y:S01]  /*12210*/  @P3 MUFU.LG2 R22, R10 ;  /* 0x0000000a00163308 */ /* 0x0000e20000000c00 */
        /* <DEDUP_REMOVED lines=9> */
[-C--:B0-----:R-:W-:Y:S01]  /*122b0*/  FMUL.FTZ R10, R27, R3.reuse ;  /* 0x000000031b0a7220 */ /* 0x081fe20000410000 */
[-C--:B------:R-:W-:Y:S01]  /*122c0*/  FMUL.FTZ R12, R31, R3.reuse ;  /* 0x000000031f0c7220 */ /* 0x080fe20000410000 */
[----:B----4-:R-:W-:Y:S01]  /*122d0*/  FMUL.FTZ R7, R35, R3 ;  /* 0x0000000323077220 */ /* 0x010fe20000410000 */
        /* <DEDUP_REMOVED lines=116> */
.L_x_15085:
[----:B------:R-:W-:Y:S05]  /*12a20*/  WARPSYNC.ALL ;  /* 0x0000000000007948 */ /* 0x000fea0003800000 */
[----:B------:R-:W1:Y:S08]  /*12a30*/  S2UR UR41, SR_CgaCtaId ;  /* 0x00000000002979c3 */ /* 0x000e700000008800 */
[----:B------:R-:W-:Y:S06]  /*12a40*/  BAR.SYNC.DEFER_BLOCKING 0x5, 0x180 ;  /* 0x0146000000007b1d */ /* 0x000fec0000010000 */
[----:B------:R-:W-:Y:S01]  /*12a50*/  UMOV UR4, 0x400 ;  /* 0x0000040000047882 */ /* 0x000fe20000000000 */
[----:B------:R-:W-:Y:S01]  /*12a60*/  BSSY B0, `(.L_x_15156) ;  /* 0x00002ff000007945 */ /* 0x000fe20003800000 */
[----:B-1----:R-:W-:-:S06]  /*12a70*/  ULEA UR4, UR41, UR4, 0x18 ;  /* 0x0000000429047291 */ /* 0x002fcc000f8ec03f */
[----:B------:R-:W-:-:S05]  /*12a80*/  IMAD.U32 R22, RZ, RZ, UR4 ;  /* 0x00000004ff167e24 */ /* 0x000fca000f8e00ff */
[----:B------:R1:W2:Y:S01]  /*12a90*/  LDS.128 R100, [R22+0x324d0] ;  /* 0x0324d00016647984 */ /* 0x0002a20000000c00 */
[----:B------:R-:W-:Y:S06]  /*12aa0*/  BAR.ARV 0x4, 0x180 ;  /* 0x0106000000007b1d */ /* 0x000fec0000002000 */
[----:B------:R-:W-:Y:S05]  /*12ab0*/  @P1 BRA `(.L_x_15157) ;  /* 0x0000002000441947 */ /* 0x000fea0003800000 */
[----:B------:R-:W3:Y:S04]  /*12ac0*/  LDL R0, [R1+0xa4] ;  /* 0x0000a40001007983 */ /* 0x000ee80000100800 */
[----:B------:R-:W4:Y:S01]  /*12ad0*/  LDL R188, [R1+0x90] ;  /* 0x0000900001bc7983 */ /* 0x000f220000100800 */
[----:B------:R-:W1:Y:S01]  /*12ae0*/  S2R R95, SR_SWINHI ;  /* 0x00000000005f7919 */ /* 0x000e620000002f00 */
[----:B------:R-:W-:Y:S05]  /*12af0*/  WARPSYNC.ALL ;  /* 0x0000000000007948 */ /* 0x000fea0003800000 */
[----:B------:R-:W-:Y:S01]  /*12b00*/  F2FP.BF16.F32.PACK_AB R9, R10, R9 ;  /* 0x000000090a09723e */ /* 0x000fe200000010ff */
[----:B------:R-:W-:Y:S01]  /*12b10*/  ULDC.64 UR4, c[0x0][0xd00] ;  /* 0x0003400000047ab9 */ /* 0x000fe20000000a00 */
[----:B0-----:R-:W4:Y:S01]  /*12b20*/  LDL R172, [R1+0x94] ;  /* 0x0000940001ac7983 */ /* 0x001f220000100800 */
[----:B------:R-:W-:-:S02]  /*12b30*/  MOV R20, R22 ;  /* 0x0000001600147202 */ /* 0x000fc40000000f00 */
[----:B-1----:R-:W-:Y:S02]  /*12b40*/  MOV R21, R95 ;  /* 0x0000005f00157202 */ /* 0x002fe40000000f00 */
        /* <DEDUP_REMOVED lines=16> */
[----:B------:R-:W-:Y:S01]  /*12c50*/  BAR.SYNC.DEFER_BLOCKING 0x1, 0x100 ;  /* 0x0044000000007b1d */ /* 0x000fe20000010000 */
[----:B---3--:R-:W-:-:S03]  /*12c60*/  IMAD.WIDE R146, R0, 0x2, R20 ;  /* 0x0000000200927825 */ /* 0x008fc600078e0214 */
[C---:B------:R-:W-:Y:S02]  /*12c70*/  IADD3 R30, P1, R146.reuse, 0x20, RZ ;  /* 0x00000020921e7810 */ /* 0x040fe40007f3e0ff */
[C---:B------:R-:W-:Y:S02]  /*12c80*/  IADD3 R8, P2, R146.reuse, 0x40, RZ ;  /* 0x0000004092087810 */ /* 0x040fe40007f5e0ff */
[----:B------:R-:W-:Y:S02]  /*12c90*/  IADD3 R26, P3, R146, 0x60, RZ ;  /* 0x00000060921a7810 */ /* 0x000fe40007f7e0ff */
[----:B------:R-:W-:Y:S01]  /*12ca0*/  LOP3.LUT R181, R30, 0x380, RZ, 0xc0, !PT ;  /* 0x000003801eb57812 */ /* 0x000fe200078ec0ff */
[--C-:B------:R-:W-:Y:S01]  /*12cb0*/  IMAD.X R107, RZ, RZ, R147.reuse, P1 ;  /* 0x000000ffff6b7224 */ /* 0x100fe200008e0693 */
[----:B------:R-:W-:Y:S01]  /*12cc0*/  LOP3.LUT R106, R8, 0x380, RZ, 0xc0, !PT ;  /* 0x00000380086a7812 */ /* 0x000fe200078ec0ff */
[--C-:B------:R-:W-:Y:S01]  /*12cd0*/  IMAD.X R111, RZ, RZ, R147.reuse, P2 ;  /* 0x000000ffff6f7224 */ /* 0x100fe200010e0693 */
[----:B------:R-:W-:Y:S01]  /*12ce0*/  LOP3.LUT R99, R146, 0x380, RZ, 0xc0, !PT ;  /* 0x0000038092637812 */ /* 0x000fe200078ec0ff */
[----:B------:R-:W-:Y:S01]  /*12cf0*/  IMAD.X R115, RZ, RZ, R147, P3 ;  /* 0x000000ffff737224 */ /* 0x000fe200018e0693 */
[----:B------:R-:W-:-:S02]  /*12d00*/  LOP3.LUT R110, R26, 0x380, RZ, 0xc0, !PT ;  /* 0x000003801a6e7812 */ /* 0x000fc400078ec0ff */
[C---:B------:R-:W-:Y:S02]  /*12d10*/  IADD3 R118, P4, R146.reuse, 0x4000, RZ ;  /* 0x0000400092767810 */ /* 0x040fe40007f9e0ff */
[C---:B------:R-:W-:Y:S02]  /*12d20*/  IADD3 R120, P5, R146.reuse, 0x4020, RZ ;  /* 0x0000402092787810 */ /* 0x040fe40007fbe0ff */
[C---:B------:R-:W-:Y:S02]  /*12d30*/  IADD3 R0, P0, R146.reuse, 0x4040, RZ ;  /* 0x0000404092007810 */ /* 0x040fe40007f1e0ff */
[C---:B------:R-:W-:Y:S02]  /*12d40*/  IADD3 R124, P1, R146.reuse, 0x4060, RZ ;  /* 0x00004060927c7810 */ /* 0x040fe40007f3e0ff */
[C---:B------:R-:W-:Y:S02]  /*12d50*/  IADD3 R126, P2, R146.reuse, 0x8000, RZ ;  /* 0x00008000927e7810 */ /* 0x040fe40007f5e0ff */
[----:B------:R-:W-:-:S02]  /*12d60*/  IADD3 R128, P3, R146, 0x8020, RZ ;  /* 0x0000802092807810 */ /* 0x000fc40007f7e0ff */
[----:B------:R-:W-:Y:S02]  /*12d70*/  SHF.R.U64 R181, R181, 0x3, RZ ;  /* 0x00000003b5b57819 */ /* 0x000fe400000012ff */
[----:B------:R-:W-:Y:S02]  /*12d80*/  SHF.R.U64 R183, R106, 0x3, RZ ;  /* 0x000000036ab77819 */ /* 0x000fe400000012ff */
[----:B------:R-:W-:Y:S02]  /*12d90*/  SHF.R.U64 R99, R99, 0x3, RZ ;  /* 0x0000000363637819 */ /* 0x000fe400000012ff */
[----:B------:R-:W-:Y:S01]  /*12da0*/  SHF.R.U64 R185, R110, 0x3, RZ ;  /* 0x000000036eb97819 */ /* 0x000fe200000012ff */
        /* <DEDUP_REMOVED lines=9> */
[C---:B--2---:R-:W-:Y:S01]  /*12e40*/  IADD3 R100, P1, R146.reuse, 0xc020, RZ ;  /* 0x0000c02092647810 */ /* 0x044fe20007f3e0ff */
[----:B------:R-:W-:Y:S01]  /*12e50*/  IMAD.X R129, RZ, RZ, R147, P3 ;  /* 0x000000ffff817224 */ /* 0x000fe200018e0693 */
[----:B------:R-:W-:-:S02]  /*12e60*/  IADD3 R151, P2, R146, 0xc040, RZ ;  /* 0x0000c04092977810 */ /* 0x000fc40007f5e0ff */
[----:B------:R-:W-:Y:S02]  /*12e70*/  IADD3 R98, P3, R146, 0xc060, RZ ;  /* 0x0000c06092627810 */ /* 0x000fe40007f7e0ff */
[----:B------:R-:W-:Y:S02]  /*12e80*/  LOP3.LUT R110, R183, R8, RZ, 0x3c, !PT ;  /* 0x00000008b76e7212 */ /* 0x000fe400078e3cff */
[----:B------:R-:W-:Y:S02]  /*12e90*/  LOP3.LUT R181, R118, 0x380, RZ, 0xc0, !PT ;  /* 0x0000038076b57812 */ /* 0x000fe400078ec0ff */
[----:B------:R-:W-:Y:S02]  /*12ea0*/  LOP3.LUT R146, R99, R146, RZ, 0x3c, !PT ;  /* 0x0000009263927212 */ /* 0x000fe400078e3cff */
[----:B------:R-:W-:Y:S02]  /*12eb0*/  LOP3.LUT R114, R185, R26, RZ, 0x3c, !PT ;  /* 0x0000001ab9727212 */ /* 0x000fe400078e3cff */
[----:B------:R-:W-:-:S02]  /*12ec0*/  LOP3.LUT R183, R120, 0x380, RZ, 0xc0, !PT ;  /* 0x0000038078b77812 */ /* 0x000fc400078ec0ff */
[----:B------:R-:W-:Y:S02]  /*12ed0*/  LOP3.LUT R185, R0, 0x380, RZ, 0xc0, !PT ;  /* 0x0000038000b97812 */ /* 0x000fe400078ec0ff */
[----:B------:R-:W-:Y:S02]  /*12ee0*/  SHF.R.U64 R181, R181, 0x3, RZ ;  /* 0x00000003b5b57819 */ /* 0x000fe400000012ff */
[----:B------:R-:W-:Y:S02]  /*12ef0*/  SHF.R.U64 R183, R183, 0x3, RZ ;  /* 0x00000003b7b77819 */ /* 0x000fe400000012ff */
[----:B------:R-:W-:Y:S02]  /*12f00*/  MOV R146, R146 ;  /* 0x0000009200927202 */ /* 0x000fe40000000f00 */
[----:B------:R-:W-:Y:S02]  /*12f10*/  F2FP.BF16.F32.PACK_AB R8, R25, R24 ;  /* 0x000000181908723e */ /* 0x000fe400000010ff */
[----:B------:R-:W-:-:S02]  /*12f20*/  SHF.R.U64 R185, R185, 0x3, RZ ;  /* 0x00000003b9b97819 */ /* 0x000fc400000012ff */
[----:B------:R-:W-:Y:S02]  /*12f30*/  LOP3.LUT R187, R124, 0x380, RZ, 0xc0, !PT ;  /* 0x000003807cbb7812 */ /* 0x000fe400078ec0ff */
[----:B------:R-:W-:Y:S01]  /*12f40*/  LOP3.LUT R118, R181, R118, RZ, 0x3c, !PT ;  /* 0x00000076b5767212 */ /* 0x000fe200078e3cff */
[----:B------:R0:W-:Y:S01]  /*12f50*/  STSM.16.M88.4 [R146], R8 ;  /* 0x0000000892007844 */ /* 0x0001e20000000200 */
[----:B------:R-:W-:Y:S02]  /*12f60*/  LOP3.LUT R120, R183, R120, RZ, 0x3c, !PT ;  /* 0x00000078b7787212 */ /* 0x000fe400078e3cff */
[----:B------:R-:W-:Y:S02]  /*12f70*/  LOP3.LUT R181, R126, 0x380, RZ, 0xc0, !PT ;  /* 0x000003807eb57812 */ /* 0x000fe400078ec0ff */
[----:B------:R-:W-:Y:S02]  /*12f80*/  LOP3.LUT R122, R185, R0, RZ, 0x3c, !PT ;  /* 0x00000000b97a7212 */ /* 0x000fe400078e3cff */
[----:B------:R-:W-:-:S02]  /*12f90*/  LOP3.LUT R183, R128, 0x380, RZ, 0xc0, !PT ;  /* 0x0000038080b77812 */ /* 0x000fc400078ec0ff */
[----:B------:R-:W-:Y:S02]  /*12fa0*/  LOP3.LUT R185, R130, 0x380, RZ, 0xc0, !PT ;  /* 0x0000038082b97812 */ /* 0x000fe400078ec0ff */
[----:B------:R-:W-:Y:S02]  /*12fb0*/  MOV R106, R106 ;  /* 0x0000006a006a7202 */ /* 0x000fe40000000f00 */
[----:B------:R-:W-:Y:S02]  /*12fc0*/  SHF.R.U64 R187, R187, 0x3, RZ ;  /* 0x00000003bbbb7819 */ /* 0x000fe400000012ff */
[----:B0-----:R-:W-:Y:S02]  /*12fd0*/  F2FP.BF16.F32.PACK_AB R8, R33, R32 ;  /* 0x000000202108723e */ /* 0x001fe400000010ff */
[----:B------:R-:W-:Y:S02]  /*12fe0*/  F2FP.BF16.F32.PACK_AB R9, R7, R34 ;  /* 0x000000220709723e */ /* 0x000fe400000010ff */
[----:B------:R-:W-:-:S02]  /*12ff0*/  F2FP.BF16.F32.PACK_AB R10, R37, R14 ;  /* 0x0000000e250a723e */ /* 0x000fc400000010ff */
[----:B------:R-:W-:Y:S02]  /*13000*/  F2FP.BF16.F32.PACK_AB R11, R39, R38 ;  /* 0x00000026270b723e */ /* 0x000fe400000010ff */
[----:B------:R-:W-:Y:S02]  /*13010*/  SHF.R.U64 R181, R181, 0x3, RZ ;  /* 0x00000003b5b57819 */ /* 0x000fe400000012ff */
[----:B------:R-:W-:Y:S02]  /*13020*/  MOV R110, R110 ;  /* 0x0000006e006e7202 */ /* 0x000fe40000000f00 */
[----:B------:R-:W-:Y:S02]  /*13030*/  F2FP.BF16.F32.PACK_AB R14, R45, R159 ;  /* 0x0000009f2d0e723e */ /* 0x000fe400000010ff */
[----:B------:R-:W-:Y:S01]  /*13040*/  SHF.R.U64 R183, R183, 0x3, RZ ;  /* 0x00000003b7b77819 */ /* 0x000fe200000012ff */
[----:B------:R0:W-:Y:S01]  /*13050*/  STSM.16.M88.4 [R106], R8 ;  /* 0x000000086a007844 */ /* 0x0001e20000000200 */
[----:B------:R-:W-:-:S02]  /*13060*/  SHF.R.U64 R185, R185, 0x3, RZ ;  /* 0x00000003b9b97819 */ /* 0x000fc400000012ff */
[----:B------:R-:W-:Y:S02]  /*13070*/  MOV R114, R114 ;  /* 0x0000007200727202 */ /* 0x000fe40000000f00 */
[----:B------:R-:W-:Y:S02]  /*13080*/  F2FP.BF16.F32.PACK_AB R24, R49, R48 ;  /* 0x000000303118723e */ /* 0x000fe400000010ff */
[----:B------:R-:W-:Y:S02]  /*13090*/  F2FP.BF16.F32.PACK_AB R25, R51, R50 ;  /* 0x000000323319723e */ /* 0x000fe400000010ff */
[----:B------:R-:W-:Y:S02]  /*130a0*/  F2FP.BF16.F32.PACK_AB R26, R53, R160 ;  /* 0x000000a0351a723e */ /* 0x000fe400000010ff */
[----:B------:R-:W-:Y:S02]  /*130b0*/  LOP3.LUT R124, R187, R124, RZ, 0x3c, !PT ;  /* 0x0000007cbb7c7212 */ /* 0x000fe400078e3cff */
[----:B------:R-:W-:-:S02]  /*130c0*/  MOV R118, R118 ;  /* 0x0000007600767202 */ /* 0x000fc40000000f00 */
[----:B------:R-:W-:Y:S01]  /*130d0*/  F2FP.BF16.F32.PACK_AB R30, R61, R162 ;  /* 0x000000a23d1e723e */ /* 0x000fe200000010ff */
[----:B------:R-:W-:Y:S01]  /*130e0*/  IMAD.X R131, RZ, RZ, R147, P4 ;  /* 0x000000ffff837224 */ /* 0x000fe200020e0693 */
[----:B------:R-:W-:Y:S01]  /*130f0*/  LOP3.LUT R126, R181, R126, RZ, 0x3c, !PT ;  /* 0x0000007eb57e7212 */ /* 0x000fe200078e3cff */
[----:B------:R1:W-:Y:S01]  /*13100*/  STSM.16.M88.4 [R110], R12 ;  /* 0x0000000c6e007844 */ /* 0x0003e20000000200 */
[----:B------:R-:W-:Y:S02]  /*13110*/  MOV R120, R120 ;  /* 0x0000007800787202 */ /* 0x000fe40000000f00 */
[----:B0-----:R-:W-:Y:S02]  /*13120*/  F2FP.BF16.F32.PACK_AB R8, R65, R163 ;  /* 0x000000a34108723e */ /* 0x001fe400000010ff */
[----:B------:R-:W-:Y:S02]  /*13130*/  F2FP.BF16.F32.PACK_AB R9, R67, R66 ;  /* 0x000000424309723e */ /* 0x000fe400000010ff */
[----:B------:R-:W-:-:S02]  /*13140*/  F2FP.BF16.F32.PACK_AB R10, R69, R164 ;  /* 0x000000a4450a723e */ /* 0x000fc400000010ff */
[----:B------:R-:W-:Y:S02]  /*13150*/  F2FP.BF16.F32.PACK_AB R11, R71, R70 ;  /* 0x00000046470b723e */ /* 0x000fe400000010ff */
[----:B------:R-:W-:Y:S01]  /*13160*/  LOP3.LUT R128, R183, R128, RZ, 0x3c, !PT ;  /* 0x00000080b7807212 */ /* 0x000fe200078e3cff */
[----:B------:R-:W-:Y:S01]  /*13170*/  STSM.16.M88.4 [R114], R24 ;  /* 0x0000001872007844 */ /* 0x000fe20000000200 */
[----:B------:R-:W-:Y:S02]  /*13180*/  LOP3.LUT R130, R185, R130, RZ, 0x3c, !PT ;  /* 0x00000082b9827212 */ /* 0x000fe400078e3cff */
[----:B------:R-:W-:Y:S02]  /*13190*/  MOV R122, R122 ;  /* 0x0000007a007a7202 */ /* 0x000fe40000000f00 */
[----:B-1----:R-:W-:Y:S02]  /*131a0*/  F2FP.BF16.F32.PACK_AB R12, R73, R165 ;  /* 0x000000a5490c723e */ /* 0x002fe400000010ff */
[----:B------:R-:W-:-:S02]  /*131b0*/  F2FP.BF16.F32.PACK_AB R13, R75, R74 ;  /* 0x0000004a4b0d723e */ /* 0x000fc400000010ff */
[----:B------:R-:W-:Y:S02]  /*131c0*/  F2FP.BF16.F32.PACK_AB R14, R77, R166 ;  /* 0x000000a64d0e723e */ /* 0x000fe400000010ff */
[----:B------:R-:W-:Y:S01]  /*131d0*/  F2FP.BF16.F32.PACK_AB R15, R79, R78 ;  /* 0x0000004e4f0f723e */ /* 0x000fe200000010ff */
[----:B------:R-:W-:Y:S01]  /*131e0*/  STSM.16.M88.4 [R118], R28 ;  /* 0x0000001c76007844 */ /* 0x000fe20000000200 */
[----:B------:R-:W-:Y:S02]  /*131f0*/  MOV R124, R124 ;  /* 0x0000007c007c7202 */ /* 0x000fe40000000f00 */
[----:B------:R-:W-:Y:S02]  /*13200*/  F2FP.BF16.F32.PACK_AB R32, R81, R167 ;  /* 0x000000a75120723e */ /* 0x000fe400000010ff */
[----:B------:R-:W-:Y:S02]  /*13210*/  F2FP.BF16.F32.PACK_AB R33, R83, R82 ;  /* 0x000000525321723e */ /* 0x000fe400000010ff */
[----:B------:R-:W-:Y:S01]  /*13220*/  F2FP.BF16.F32.PACK_AB R34, R85, R168 ;  /* 0x000000a85522723e */ /* 0x000fe200000010ff */
[----:B------:R0:W-:Y:S01]  /*13230*/  STSM.16.M88.4 [R120], R8 ;  /* 0x0000000878007844 */ /* 0x0001e20000000200 */
[----:B------:R-:W-:-:S02]  /*13240*/  LOP3.LUT R187, R134, 0x380, RZ, 0xc0, !PT ;  /* 0x0000038086bb7812 */ /* 0x000fc400078ec0ff */
[----:B------:R-:W-:Y:S02]  /*13250*/  MOV R126, R126 ;  /* 0x0000007e007e7202 */ /* 0x000fe40000000f00 */
[----:B------:R-:W-:Y:S02]  /*13260*/  F2FP.BF16.F32.PACK_AB R48, R89, R169 ;  /* 0x000000a95930723e */ /* 0x000fe400000010ff */
[----:B------:R-:W-:Y:S02]  /*13270*/  F2FP.BF16.F32.PACK_AB R49, R91, R90 ;  /* 0x0000005a5b31723e */ /* 0x000fe400000010ff */
[----:B------:R-:W-:Y:S02]  /*13280*/  F2FP.BF16.F32.PACK_AB R50, R93, R170 ;  /* 0x000000aa5d32723e */ /* 0x000fe400000010ff */
[----:B------:R-:W-:Y:S02]  /*13290*/  F2FP.BF16.F32.PACK_AB R51, R40, R36 ;  /* 0x000000242833723e */ /* 0x000fe400000010ff */
[----:B------:R-:W-:-:S02]  /*132a0*/  LOP3.LUT R181, R94, 0x380, RZ, 0xc0, !PT ;  /* 0x000003805eb57812 */ /* 0x000fc400078ec0ff */
[----:B------:R-:W-:Y:S02]  /*132b0*/  MOV R128, R128 ;  /* 0x0000008000807202 */ /* 0x000fe40000000f00 */
[----:B------:R-:W-:Y:S02]  /*132c0*/  F2FP.BF16.F32.PACK_AB R36, R97, R171 ;  /* 0x000000ab6124723e */ /* 0x000fe400000010ff */
[----:B------:R-:W-:Y:S02]  /*132d0*/  F2FP.BF16.F32.PACK_AB R37, R44, R42 ;  /* 0x0000002a2c25723e */ /* 0x000fe400000010ff */
[----:B------:R-:W-:Y:S02]  /*132e0*/  F2FP.BF16.F32.PACK_AB R38, R4, R173 ;  /* 0x000000ad0426723e */ /* 0x000fe400000010ff */
[----:B------:R-:W-:Y:S01]  /*132f0*/  F2FP.BF16.F32.PACK_AB R39, R52, R46 ;  /* 0x0000002e3427723e */ /* 0x000fe200000010ff */
[----:B------:R-:W-:Y:S01]  /*13300*/  STSM.16.M88.4 [R122], R12 ;  /* 0x0000000c7a007844 */ /* 0x000fe20000000200 */
[----:B------:R-:W-:-:S02]  /*13310*/  LOP3.LUT R183, R100, 0x380, RZ, 0xc0, !PT ;  /* 0x0000038064b77812 */ /* 0x000fc400078ec0ff */
[----:B------:R-:W-:Y:S02]  /*13320*/  MOV R130, R130 ;  /* 0x0000008200827202 */ /* 0x000fe40000000f00 */
[----:B0-----:R-:W-:Y:S02]  /*13330*/  F2FP.BF16.F32.PACK_AB R8, R105, R174 ;  /* 0x000000ae6908723e */ /* 0x001fe400000010ff */
[----:B------:R-:W-:Y:S02]  /*13340*/  F2FP.BF16.F32.PACK_AB R9, R56, R54 ;  /* 0x000000363809723e */ /* 0x000fe400000010ff */
[----:B------:R-:W-:Y:S02]  /*13350*/  F2FP.BF16.F32.PACK_AB R10, R109, R175 ;  /* 0x000000af6d0a723e */ /* 0x000fe400000010ff */
[----:B------:R-:W-:Y:S01]  /*13360*/  F2FP.BF16.F32.PACK_AB R11, R62, R60 ;  /* 0x0000003c3e0b723e */ /* 0x000fe200000010ff */
[----:B------:R-:W-:Y:S01]  /*13370*/  STSM.16.M88.4 [R124], R32 ;  /* 0x000000207c007844 */ /* 0x000fe20000000200 */
[----:B------:R-:W-:-:S02]  /*13380*/  LOP3.LUT R0, R151, 0x380, RZ, 0xc0, !PT ;  /* 0x0000038097007812 */ /* 0x000fc400078ec0ff */
[----:B------:R-:W-:Y:S01]  /*13390*/  SHF.R.U64 R187, R187, 0x3, RZ ;  /* 0x00000003bbbb7819 */ /* 0x000fe200000012ff */
[----:B------:R-:W-:Y:S01]  /*133a0*/  STSM.16.M88.4 [R126], R48 ;  /* 0x000000307e007844 */ /* 0x000fe20000000200 */
[----:B------:R-:W-:Y:S02]  /*133b0*/  LOP3.LUT R185, R98, 0x380, RZ, 0xc0, !PT ;  /* 0x0000038062b97812 */ /* 0x000fe400078ec0ff */
[----:B------:R-:W-:Y:S01]  /*133c0*/  SHF.R.U64 R181, R181, 0x3, RZ ;  /* 0x00000003b5b57819 */ /* 0x000fe200000012ff */
[----:B------:R-:W-:Y:S01]  /*133d0*/  STSM.16.M88.4 [R128], R36 ;  /* 0x0000002480007844 */ /* 0x000fe20000000200 */
[----:B------:R-:W-:Y:S01]  /*133e0*/  SHF.R.U64 R183, R183, 0x3, RZ ;  /* 0x00000003b7b77819 */ /* 0x000fe200000012ff */
[--C-:B------:R-:W-:Y:S01]  /*133f0*/  IMAD.X R135, RZ, RZ, R147.reuse, P5 ;  /* 0x000000ffff877224 */ /* 0x100fe200028e0693 */
[----:B------:R-:W-:Y:S01]  /*13400*/  SHF.R.U64 R0, R0, 0x3, RZ ;  /* 0x0000000300007819 */ /* 0x000fe200000012ff */
[----:B------:R0:W-:Y:S01]  /*13410*/  STSM.16.M88.4 [R130], R8 ;  /* 0x0000000882007844 */ /* 0x0001e20000000200 */
[--C-:B------:R-:W-:Y:S01]  /*13420*/  IMAD.X R139, RZ, RZ, R147.reuse, P0 ;  /* 0x000000ffff8b7224 */ /* 0x100fe200000e0693 */
[----:B------:R-:W-:Y:S01]  /*13430*/  LOP3.LUT R134, R187, R134, RZ, 0x3c, !PT ;  /* 0x00000086bb867212 */ /* 0x000fe200078e3cff */
[----:B------:R-:W-:Y:S01]  /*13440*/  IMAD.X R143, RZ, RZ, R147, P1 ;  /* 0x000000ffff8f7224 */ /* 0x000fe200008e0693 */
[----:B------:R-:W-:-:S02]  /*13450*/  SHF.R.U64 R185, R185, 0x3, RZ ;  /* 0x00000003b9b97819 */ /* 0x000fc400000012ff */
[----:B------:R-:W-:Y:S01]  /*13460*/  F2FP.BF16.F32.PACK_AB R25, R84, R80 ;  /* 0x000000505419723e */ /* 0x000fe200000010ff */
[--C-:B------:R-:W-:Y:S01]  /*13470*/  IMAD.X R95, RZ, RZ, R147.reuse, P2 ;  /* 0x000000ffff5f7224 */ /* 0x100fe200010e0693 */
[----:B------:R-:W-:Y:S02]  /*13480*/  LOP3.LUT R138, R181, R94, RZ, 0x3c, !PT ;  /* 0x0000005eb58a7212 */ /* 0x000fe400078e3cff */
[----:B----4-:R-:W-:Y:S01]  /*13490*/  SHF.R.S32.HI R80, RZ, 0x1f, R188 ;  /* 0x0000001fff507819 */ /* 0x010fe200000114bc */
[----:B------:R-:W-:Y:S01]  /*134a0*/  IMAD.X R99, RZ, RZ, R147, P3 ;  /* 0x000000ffff637224 */ /* 0x000fe200018e0693 */
[----:B------:R-:W-:Y:S01]  /*134b0*/  LOP3.LUT R142, R183, R100, RZ, 0x3c, !PT ;  /* 0x00000064b78e7212 */ /* 0x000fe200078e3cff */
[----:B0-----:R-:W-:Y:S01]  /*134c0*/  IMAD.SHL.U32 R8, R188, 0x4, RZ ;  /* 0x00000004bc087824 */ /* 0x001fe200078e00ff */
[----:B------:R-:W-:Y:S02]  /*134d0*/  LOP3.LUT R94, R0, R151, RZ, 0x3c, !PT ;  /* 0x00000097005e7212 */ /* 0x000fe400078e3cff */
[----:B------:R-:W-:-:S02]  /*134e0*/  LOP3.LUT R98, R185, R98, RZ, 0x3c, !PT ;  /* 0x00000062b9627212 */ /* 0x000fc400078e3cff */
        /* <DEDUP_REMOVED lines=9> */
[----:B------:R-:W-:Y:S02]  /*13580*/  ISETP.NE.U32.AND P0, PT, RZ, UR4, PT ;  /* 0x00000004ff007c0c */ /* 0x000fe4000bf05070 */
[----:B------:R-:W-:Y:S02]  /*13590*/  SHF.L.U64.HI R0, R188, 0x2, R80 ;  /* 0x00000002bc007819 */ /* 0x000fe40000010250 */
[----:B------:R-:W-:-:S02]  /*135a0*/  IADD3 R10, P1, R8, UR4, RZ ;  /* 0x00000004080a7c10 */ /* 0x000fc4000ff3e0ff */
[----:B------:R-:W-:Y:S02]  /*135b0*/  MOV R142, R142 ;  /* 0x0000008e008e7202 */ /* 0x000fe40000000f00 */
[----:B------:R-:W-:Y:S02]  /*135c0*/  F2FP.BF16.F32.PACK_AB R181, R96, R92 ;  /* 0x0000005c60b5723e */ /* 0x000fe400000010ff */
[----:B------:R-:W-:Y:S02]  /*135d0*/  F2FP.BF16.F32.PACK_AB R183, R108, R104 ;  /* 0x000000686cb7723e */ /* 0x000fe400000010ff */
[----:B------:R-:W-:Y:S02]  /*135e0*/  MOV R94, R94 ;  /* 0x0000005e005e7202 */ /* 0x000fe40000000f00 */
[----:B------:R-:W-:Y:S02]  /*135f0*/  F2FP.BF16.F32.PACK_AB R185, R116, R112 ;  /* 0x0000007074b9723e */ /* 0x000fe400000010ff */
[----:B------:R-:W-:Y:S01]  /*13600*/  F2FP.BF16.F32.PACK_AB R187, R152, R136 ;  /* 0x0000008898bb723e */ /* 0x000fe200000010ff */
[----:B------:R0:W-:Y:S01]  /*13610*/  STSM.16.M88.4 [R134], R12 ;  /* 0x0000000c86007844 */ /* 0x0001e20000000200 */
[----:B------:R-:W-:-:S02]  /*13620*/  MOV R98, R98 ;  /* 0x0000006200627202 */ /* 0x000fc40000000f00 */
[----:B------:R-:W-:Y:S02]  /*13630*/  F2FP.BF16.F32.PACK_AB R146, R149, R148 ;  /* 0x000000949592723e */ /* 0x000fe400000010ff */
[----:B------:R-:W-:Y:S01]  /*13640*/  F2FP.BF16.F32.PACK_AB R147, R3, R150 ;  /* 0x000000960393723e */ /* 0x000fe200000010ff */
[----:B------:R1:W-:Y:S01]  /*13650*/  STSM.16.M88.4 [R138], R24 ;  /* 0x000000188a007844 */ /* 0x0003e20000000200 */
[----:B------:R-:W-:Y:S01]  /*13660*/  ISETP.NE.AND.EX P0, PT, RZ, UR5, PT, P0 ;  /* 0x00000005ff007c0c */ /* 0x000fe2000bf05300 */
[----:B------:R-:W-:Y:S01]  /*13670*/  IMAD.MOV.U32 R76, RZ, RZ, RZ ;  /* 0x000000ffff4c7224 */ /* 0x000fe200078e00ff */
[----:B------:R-:W-:Y:S01]  /*13680*/  IADD3.X R11, R0, UR5, RZ, P1, !PT ;  /* 0x00000005000b7c10 */ /* 0x000fe20008ffe4ff */
[----:B------:R-:W-:Y:S01]  /*13690*/  ULDC.64 UR4, c[0x0][0xd08] ;  /* 0x0003420000047ab9 */ /* 0x000fe20000000a00 */
[----:B------:R1:W-:Y:S01]  /*136a0*/  STSM.16.M88.4 [R142], R180 ;  /* 0x000000b48e007844 */ /* 0x0003e20000000200 */
[----:B------:R-:W-:Y:S01]  /*136b0*/  ISETP.NE.U32.AND P2, PT, RZ, UR4, PT ;  /* 0x00000004ff007c0c */ /* 0x000fe2000bf45070 */
[----:B------:R-:W2:Y:S02]  /*136c0*/  LDC R3, c[0x0][0xce8] ;  /* 0x00033a00ff037b82 */ /* 0x000ea40000000800 */
[----:B------:R1:W-:Y:S01]  /*136d0*/  STSM.16.M88.4 [R94], R184 ;  /* 0x000000b85e007844 */ /* 0x0003e20000000200 */
[----:B------:R-:W-:-:S03]  /*136e0*/  ISETP.NE.AND.EX P2, PT, RZ, UR5, PT, P2 ;  /* 0x00000005ff007c0c */ /* 0x000fc6000bf45320 */
[----:B------:R1:W-:Y:S02]  /*136f0*/  STSM.16.M88.4 [R98], R144 ;  /* 0x0000009062007844 */ /* 0x0003e40000000200 */
[----:B------:R-:W-:Y:S08]  /*13700*/  BAR.SYNC.DEFER_BLOCKING 0x1, 0x100 ;  /* 0x0044000000007b1d */ /* 0x000ff00000010000 */
[----:B------:R-:W-:Y:S01]  /*13710*/  @P2 IADD3 R8, P3, R8, UR4, RZ ;  /* 0x0000000408082c10 */ /* 0x000fe2000ff7e0ff */
[----:B------:R-:W-:-:S02]  /*13720*/  ULDC UR4, c[0x0][0xb88] ;  /* 0x0002e20000047ab9 */ /* 0x000fc40000000800 */
[----:B------:R-:W-:Y:S01]  /*13730*/  IMAD.U32 R4, RZ, RZ, UR4 ;  /* 0x00000004ff047e24 */ /* 0x000fe2000f8e00ff */
[----:B------:R-:W-:Y:S01]  /*13740*/  @P2 IADD3.X R9, R0, UR5, RZ, P3, !PT ;  /* 0x0000000500092c10 */ /* 0x000fe20009ffe4ff */
[----:B------:R1:W5:Y:S04]  /*13750*/  @P0 LDG.E R76, desc[UR42][R10.64] ;  /* 0x0000002a0a4c0981 */ /* 0x000368000c1e1900 */
[----:B------:R1:W5:Y:S01]  /*13760*/  @P2 LDG.E R4, desc[UR42][R8.64] ;  /* 0x0000002a08042981 */ /* 0x000362000c1e1900 */
[----:B--2---:R-:W-:-:S13]  /*13770*/  ISETP.NE.AND P1, PT, R3, 0x1, PT ;  /* 0x000000010300780c */ /* 0x004fda0003f25270 */
[----:B------:R-:W2:Y:S08]  /*13780*/  @P1 LDC R7, c[0x0][0xcec] ;  /* 0x00033b00ff071b82 */ /* 0x000eb00000000800 */
[----:B0-----:R-:W0:Y:S01]  /*13790*/  @P1 LDC R13, c[0x0][0xcf0] ;  /* 0x00033c00ff0d1b82 */ /* 0x001e220000000800 */
[----:B------:R-:W-:Y:S01]  /*137a0*/  SHF.R.S32.HI R78, RZ, 0x1f, R172 ;  /* 0x0000001fff4e7819 */ /* 0x000fe200000114ac */
[----:B-1----:R-:W-:Y:S06]  /*137b0*/  @P2 BRA `(.L_x_15158) ;  /* 0x0000000000102947 */ /* 0x002fec0003800000 */
[----:B------:R-:W-:Y:S05]  /*137c0*/  @!P0 BRA `(.L_x_15158) ;  /* 0x00000000000c8947 */ /* 0x000fea0003800000 */
[----:B------:R-:W3:Y:S04]  /*137d0*/  LDG.E R9, desc[UR42][R10.64] ;  /* 0x0000002a0a097981 */ /* 0x000ee8000c1e1900 */
[----:B-----5:R-:W3:Y:S02]  /*137e0*/  LDG.E R4, desc[UR42][R10.64+0x4] ;  /* 0x0000042a0a047981 */ /* 0x020ee4000c1e1900 */
[----:B---3--:R-:W-:-:S07]  /*137f0*/  IMAD.IADD R4, R4, 0x1, -R9 ;  /* 0x0000000104047824 */ /* 0x008fce00078e0a09 */
.L_x_15158:
[----:B------:R-:W3:Y:S01]  /*13800*/  LDL R8, [R1+0x88] ;  /* 0x0000880001087983 */ /* 0x000ee20000100800 */
[----:B------:R-:W-:Y:S01]  /*13810*/  ULDC.64 UR4, c[0x0][0xc90] ;  /* 0x0003240000047ab9 */ /* 0x000fe20000000a00 */
[----:B------:R-:W1:Y:S01]  /*13820*/  S2R R15, SR_TID.X ;  /* 0x00000000000f7919 */ /* 0x000e620000002100 */
[----:B-----5:R-:W-:Y:S02]  /*13830*/  SHF.R.S32.HI R77, RZ, 0x1f, R76 ;  /* 0x0000001fff4d7819 */ /* 0x020fe4000001144c */
[----:B------:R-:W-:Y:S01]  /*13840*/  SEL R81, R188, RZ, !P0 ;  /* 0x000000ffbc517207 */ /* 0x000fe20004000000 */
[----:B------:R-:W3:Y:S01]  /*13850*/  LDL.LU R86, [R1+0x6c] ;  /* 0x00006c0001567983 */ /* 0x000ee20000300800 */
[----:B------:R-:W-:Y:S01]  /*13860*/  IMAD R0, R78, UR4, RZ ;  /* 0x000000044e007c24 */ /* 0x000fe2000f8e02ff */
[----:B------:R-:W-:Y:S01]  /*13870*/  SEL R80, R80, RZ, !P0 ;  /* 0x000000ff50507207 */ /* 0x000fe20004000000 */
[----:B------:R-:W-:Y:S01]  /*13880*/  IMAD R83, R4, R3, RZ ;  /* 0x0000000304537224 */ /* 0x000fe200078e02ff */
[----:B------:R-:W4:Y:S01]  /*13890*/  @P1 LDC R87, c[0x0][0xcec] ;  /* 0x00033b00ff571b82 */ /* 0x000f220000000800 */
[----:B------:R-:W-:-:S07]  /*138a0*/  IMAD R11, R172, UR5, R0 ;  /* 0x00000005ac0b7c24 */ /* 0x000fce000f8e0200 */
[----:B------:R-:W4:Y:S01]  /*138b0*/  @P1 LDC R89, c[0x0][0xcf0] ;  /* 0x00033c00ff591b82 */ /* 0x000f220000000800 */
[----:B-1----:R-:W-:-:S05]  /*138c0*/  VIADD R15, R15, 0xffffff80 ;  /* 0xffffff800f0f7836 */ /* 0x002fca0000000000 */
[----:B------:R-:W-:-:S04]  /*138d0*/  SHF.R.S32.HI R12, RZ, 0x1f, R15 ;  /* 0x0000001fff0c7819 */ /* 0x000fc8000001140f */
[CC--:B------:R-:W-:Y:S02]  /*138e0*/  LEA.HI R79, R12.reuse, R15.reuse, RZ, 0x3 ;  /* 0x0000000f0c4f7211 */ /* 0x0c0fe400078f18ff */
[----:B------:R-:W-:Y:S02]  /*138f0*/  LEA.HI R12, R12, R15, RZ, 0x7 ;  /* 0x0000000f0c0c7211 */ /* 0x000fe400078f38ff */
[----:B------:R-:W-:Y:S02]  /*13900*/  LOP3.LUT R82, R79, 0xfffffff8, RZ, 0xc0, !PT ;  /* 0xfffffff84f527812 */ /* 0x000fe400078ec0ff */
[----:B------:R-:W-:-:S03]  /*13910*/  SHF.R.S32.HI R79, RZ, 0x3, R79 ;  /* 0x00000003ff4f7819 */ /* 0x000fc6000001144f */
[----:B------:R-:W-:Y:S01]  /*13920*/  IMAD.IADD R82, R15, 0x1, -R82 ;  /* 0x000000010f527824 */ /* 0x000fe200078e0a52 */
[----:B------:R-:W-:Y:S01]  /*13930*/  BSSY B1, `(.L_x_15159) ;  /* 0x00000e5000017945 */ /* 0x000fe20003800000 */
[----:B---3--:R-:W-:Y:S02]  /*13940*/  IMAD.IADD R10, R8, 0x1, R86 ;  /* 0x00000001080a7824 */ /* 0x008fe400078e0256 */
[----:B------:R-:W-:Y:S01]  /*13950*/  IMAD.WIDE.U32 R8, R172, UR4, R76 ;  /* 0x00000004ac087c25 */ /* 0x000fe2000f8e004c */
[----:B------:R-:W-:-:S03]  /*13960*/  ULDC.64 UR4, c[0x0][0xc98] ;  /* 0x0003260000047ab9 */ /* 0x000fc60000000a00 */
[----:B--2---:R-:W-:-:S04]  /*13970*/  @P1 IMAD.HI.U32 R0, R10, R7, RZ ;  /* 0x000000070a001227 */ /* 0x004fc800078e00ff */
[----:B------:R-:W-:Y:S01]  /*13980*/  IMAD.MOV.U32 R7, RZ, RZ, R10 ;  /* 0x000000ffff077224 */ /* 0x000fe200078e000a */
[----:B0-----:R-:W-:Y:S01]  /*13990*/  @P1 SHF.R.U32.HI R7, RZ, R13, R0 ;  /* 0x0000000dff071219 */ /* 0x001fe20000011600 */
[----:B------:R-:W-:Y:S01]  /*139a0*/  IMAD.IADD R9, R9, 0x1, R11 ;  /* 0x0000000109097824 */ /* 0x000fe200078e020b */
[----:B------:R-:W-:-:S03]  /*139b0*/  LOP3.LUT R13, R12, 0xffffff80, RZ, 0xc0, !PT ;  /* 0xffffff800c0d7812 */ /* 0x000fc600078ec0ff */
[----:B------:R-:W-:Y:S02]  /*139c0*/  IMAD.MOV R0, RZ, RZ, -R7 ;  /* 0x000000ffff007224 */ /* 0x000fe400078e0a07 */
[----:B------:R-:W-:Y:S01]  /*139d0*/  IMAD.IADD R14, R15, 0x1, -R13 ;  /* 0x000000010f0e7824 */ /* 0x000fe200078e0a0d */
[----:B------:R-:W-:Y:S01]  /*139e0*/  SHF.R.S32.HI R15, RZ, 0x1f, R7 ;  /* 0x0000001fff0f7819 */ /* 0x000fe20000011407 */
[----:B------:R-:W-:Y:S02]  /*139f0*/  IMAD R11, R3, R0, R10 ;  /* 0x00000000030b7224 */ /* 0x000fe400078e020a */
[----:B------:R-:W-:Y:S01]  /*13a00*/  IMAD.WIDE.U32 R8, R81, UR4, R8 ;  /* 0x0000000451087c25 */ /* 0x000fe2000f8e0008 */
[----:B------:R-:W-:Y:S02]  /*13a10*/  SHF.R.S32.HI R25, RZ, 0x1f, R14 ;  /* 0x0000001fff197819 */ /* 0x000fe4000001140e */
[----:B------:R-:W-:Y:S01]  /*13a20*/  LOP3.LUT P0, RZ, R14, 0x3, RZ, 0xc0, !PT ;  /* 0x000000030eff7812 */ /* 0x000fe2000780c0ff */
[----:B------:R-:W-:Y:S01]  /*13a30*/  IMAD R10, R80, UR4, RZ ;  /* 0x00000004500a7c24 */ /* 0x000fe2000f8e02ff */
[----:B------:R-:W-:Y:S01]  /*13a40*/  LEA.HI R24, R25, R14, RZ, 0x2 ;  /* 0x0000000e19187211 */ /* 0x000fe200078f10ff */
[----:B------:R-:W-:Y:S01]  /*13a50*/  IMAD.SHL.U32 R0, R82, 0x8, RZ ;  /* 0x0000000852007824 */ /* 0x000fe200078e00ff */
[----:B------:R-:W-:Y:S01]  /*13a60*/  IADD3 R8, P2, R7, R8, RZ ;  /* 0x0000000807087210 */ /* 0x000fe20007f5e0ff */
[----:B------:R-:W-:Y:S01]  /*13a70*/  IMAD R10, R81, UR5, R10 ;  /* 0x00000005510a7c24 */ /* 0x000fe2000f8e020a */
[--C-:B------:R-:W-:Y:S01]  /*13a80*/  SHF.R.S32.HI R26, RZ, 0x2, R24.reuse ;  /* 0x00000002ff1a7819 */ /* 0x100fe20000011418 */
[----:B------:R-:W-:Y:S01]  /*13a90*/  ULDC.64 UR4, c[0x0][0xc88] ;  /* 0x0003220000047ab9 */ /* 0x000fe20000000a00 */
[----:B------:R-:W-:Y:S01]  /*13aa0*/  SHF.R.S32.HI R27, RZ, 0x1f, R24 ;  /* 0x0000001fff1b7819 */ /* 0x000fe20000011418 */
[----:B------:R-:W-:Y:S01]  /*13ab0*/  IMAD R13, R79, 0x40, R0 ;  /* 0x000000404f0d7824 */ /* 0x000fe200078e0200 */
[----:B------:R-:W-:-:S02]  /*13ac0*/  SHF.R.S32.HI R7, RZ, 0x1f, R11 ;  /* 0x0000001fff077819 */ /* 0x000fc4000001140b */
[----:B------:R-:W-:Y:S01]  /*13ad0*/  LEA.HI R27, R27, R26, RZ, 0x3 ;  /* 0x0000001a1b1b7211 */ /* 0x000fe200078f18ff */
[----:B------:R-:W-:Y:S01]  /*13ae0*/  IMAD.WIDE R20, R13, 0x2, R20 ;  /* 0x000000020d147825 */ /* 0x000fe200078e0214 */
[----:B------:R-:W-:Y:S02]  /*13af0*/  IADD3.X R9, R15, R9, R10, P2, !PT ;  /* 0x000000090f097210 */ /* 0x000fe400017fe40a */
[----:B------:R-:W-:Y:S01]  /*13b00*/  LEA.HI R14, R25, R14, RZ, 0x5 ;  /* 0x0000000e190e7211 */ /* 0x000fe200078f28ff */
[----:B------:R-:W-:Y:S01]  /*13b10*/  IMAD R10, R7, UR4, RZ ;  /* 0x00000004070a7c24 */ /* 0x000fe2000f8e02ff */
[----:B------:R-:W-:Y:S01]  /*13b20*/  LOP3.LUT R27, R27, 0xfffffff8, RZ, 0xc0, !PT ;  /* 0xfffffff81b1b7812 */ /* 0x000fe200078ec0ff */
[C---:B------:R-:W-:Y:S01]  /*13b30*/  IMAD.WIDE.U32 R8, R11.reuse, UR4, R8 ;  /* 0x000000040b087c25 */ /* 0x040fe2000f8e0008 */
[----:B------:R-:W-:Y:S02]  /*13b40*/  SHF.R.S32.HI R14, RZ, 0x5, R14 ;  /* 0x00000005ff0e7819 */ /* 0x000fe4000001140e */
[----:B------:R-:W-:Y:S01]  /*13b50*/  IADD3 R69, P5, R20, 0x1000, RZ ;  /* 0x0000100014457810 */ /* 0x000fe20007fbe0ff */
[----:B------:R-:W-:Y:S01]  /*13b60*/  IMAD R7, R11, UR5, R10 ;  /* 0x000000050b077c24 */ /* 0x000fe2000f8e020a */
[----:B------:R-:W-:Y:S01]  /*13b70*/  ULDC.64 UR4, c[0x0][0xc50] ;  /* 0x0003140000047ab9 */ /* 0x000fe20000000a00 */
[----:B------:R-:W-:Y:S01]  /*13b80*/  IMAD.IADD R27, R26, 0x1, -R27 ;  /* 0x000000011a1b7824 */ /* 0x000fe200078e0a1b */
[----:B------:R-:W-:Y:S01]  /*13b90*/  LEA R26, P2, R8, UR4, 0x2 ;  /* 0x00000004081a7c11 */ /* 0x000fe2000f8410ff */
[----:B------:R-:W-:Y:S01]  /*13ba0*/  IMAD.IADD R7, R9, 0x1, R7 ;  /* 0x0000000109077824 */ /* 0x000fe200078e0207 */
[----:B------:R-:W-:Y:S01]  /*13bb0*/  LOP3.LUT R68, R69, 0x380, RZ, 0xc0, !PT ;  /* 0x0000038045447812 */ /* 0x000fe200078ec0ff */
[----:B------:R-:W-:Y:S01]  /*13bc0*/  IMAD R14, R14, 0x10, R27 ;  /* 0x000000100e0e7824 */ /* 0x000fe200078e021b */
[----:B------:R-:W-:Y:S01]  /*13bd0*/  IADD3 R65, P4, R20, 0x2000, RZ ;  /* 0x0000200014417810 */ /* 0x000fe20007f9e0ff */
[----:B------:R-:W-:Y:S01]  /*13be0*/  SHFL.IDX PT, R10, R26, RZ, 0x1c1f ;  /* 0x001c1fff1a0a7589 */ /* 0x000fe200000e0000 */
[----:B------:R-:W-:Y:S01]  /*13bf0*/  LEA.HI.X R27, R8, UR5, R7, 0x2, P2 ;  /* 0x00000005081b7c11 */ /* 0x000fe200090f1407 */
[----:B------:R-:W-:Y:S01]  /*13c00*/  ULDC.64 UR4, c[0x0][0xba0] ;  /* 0x0002e80000047ab9 */ /* 0x000fe20000000a00 */
[----:B------:R-:W-:-:S02]  /*13c10*/  IADD3 R61, P2, R20, 0x3000, RZ ;  /* 0x00003000143d7810 */ /* 0x000fc40007f5e0ff */
[----:B------:R-:W-:Y:S01]  /*13c20*/  SHF.R.U64 R68, R68, 0x3, RZ ;  /* 0x0000000344447819 */ /* 0x000fe200000012ff */
[----:B------:R-:W0:Y:S01]  /*13c30*/  SHFL.IDX PT, R11, R27, RZ, 0x1c1f ;  /* 0x001c1fff1b0b7589 */ /* 0x000e2200000e0000 */
[----:B------:R-:W-:Y:S02]  /*13c40*/  LOP3.LUT R60, R61, 0x380, RZ, 0xc0, !PT ;  /* 0x000003803d3c7812 */ /* 0x000fe400078ec0ff */
[----:B------:R-:W-:Y:S01]  /*13c50*/  LOP3.LUT R68, R68, R69, RZ, 0x3c, !PT ;  /* 0x0000004544447212 */ /* 0x000fe200078e3cff */
[----:B------:R-:W-:Y:S01]  /*13c60*/  IMAD.X R69, RZ, RZ, R21, P5 ;  /* 0x000000ffff457224 */ /* 0x000fe200028e0615 */
[----:B------:R-:W-:Y:S01]  /*13c70*/  IADD3 R53, P5, R20, 0x5000, RZ ;  /* 0x0000500014357810 */ /* 0x000fe20007fbe0ff */
[----:B------:R-:W-:Y:S01]  /*13c80*/  SHFL.IDX PT, R15, R27, 0x1, 0x1c1f ;  /* 0x003c1f001b0f7f89 */ /* 0x000fe200000e0000 */
[----:B------:R-:W-:Y:S02]  /*13c90*/  SHF.R.U64 R60, R60, 0x3, RZ ;  /* 0x000000033c3c7819 */ /* 0x000fe400000012ff */
[----:B------:R-:W-:-:S02]  /*13ca0*/  LOP3.LUT R64, R65, 0x380, RZ, 0xc0, !PT ;  /* 0x0000038041407812 */ /* 0x000fc400078ec0ff */
[----:B------:R-:W-:Y:S02]  /*13cb0*/  LOP3.LUT R52, R53, 0x380, RZ, 0xc0, !PT ;  /* 0x0000038035347812 */ /* 0x000fe400078ec0ff */
[----:B------:R-:W-:Y:S01]  /*13cc0*/  LOP3.LUT R60, R60, R61, RZ, 0x3c, !PT ;  /* 0x0000003d3c3c7212 */ /* 0x000fe200078e3cff */
[----:B------:R-:W-:Y:S01]  /*13cd0*/  IMAD.X R61, RZ, RZ, R21, P2 ;  /* 0x000000ffff3d7224 */ /* 0x000fe200010e0615 */
[C---:B------:R-:W-:Y:S02]  /*13ce0*/  IADD3 R57, P3, R20.reuse, 0x4000, RZ ;  /* 0x0000400014397810 */ /* 0x040fe40007f7e0ff */
[----:B------:R-:W-:Y:S02]  /*13cf0*/  IADD3 R45, P2, R20, 0x7000, RZ ;  /* 0x00007000142d7810 */ /* 0x000fe40007f5e0ff */
[----:B------:R-:W-:Y:S02]  /*13d00*/  SHF.R.U64 R64, R64, 0x3, RZ ;  /* 0x0000000340407819 */ /* 0x000fe400000012ff */
[----:B------:R-:W-:-:S02]  /*13d10*/  SHF.R.S32.HI R13, RZ, 0x7, R12 ;  /* 0x00000007ff0d7819 */ /* 0x000fc4000001140c */
[----:B------:R-:W-:Y:S02]  /*13d20*/  SHF.R.U64 R52, R52, 0x3, RZ ;  /* 0x0000000334347819 */ /* 0x000fe400000012ff */
[----:B------:R-:W-:Y:S02]  /*13d30*/  LOP3.LUT R56, R57, 0x380, RZ, 0xc0, !PT ;  /* 0x0000038039387812 */ /* 0x000fe400078ec0ff */
[----:B------:R-:W-:Y:S02]  /*13d40*/  LOP3.LUT R44, R45, 0x380, RZ, 0xc0, !PT ;  /* 0x000003802d2c7812 */ /* 0x000fe400078ec0ff */
[----:B------:R-:W-:Y:S01]  /*13d50*/  LOP3.LUT R64, R64, R65, RZ, 0x3c, !PT ;  /* 0x0000004140407212 */ /* 0x000fe200078e3cff */
[--C-:B------:R-:W-:Y:S01]  /*13d60*/  IMAD.X R65, RZ, RZ, R21.reuse, P4 ;  /* 0x000000ffff417224 */ /* 0x100fe200020e0615 */
[----:B------:R-:W-:Y:S02]  /*13d70*/  LEA.HI R12, R12, R13, RZ, 0x1 ;  /* 0x0000000d0c0c7211 */ /* 0x000fe400078f08ff */
[----:B------:R-:W-:Y:S01]  /*13d80*/  LOP3.LUT R52, R52, R53, RZ, 0x3c, !PT ;  /* 0x0000003534347212 */ /* 0x000fe200078e3cff */
[----:B------:R-:W-:Y:S01]  /*13d90*/  IMAD.X R53, RZ, RZ, R21, P5 ;  /* 0x000000ffff357224 */ /* 0x000fe200028e0615 */
[----:B------:R-:W-:-:S02]  /*13da0*/  IADD3 R49, P4, R20, 0x6000, RZ ;  /* 0x0000600014317810 */ /* 0x000fc40007f9e0ff */
[----:B------:R-:W-:Y:S02]  /*13db0*/  SHF.R.U64 R56, R56, 0x3, RZ ;  /* 0x0000000338387819 */ /* 0x000fe400000012ff */
[----:B------:R-:W-:Y:S02]  /*13dc0*/  IADD3 R37, P5, R20, 0x9000, RZ ;  /* 0x0000900014257810 */ /* 0x000fe40007fbe0ff */
[----:B------:R-:W-:Y:S02]  /*13dd0*/  SHF.R.U64 R44, R44, 0x3, RZ ;  /* 0x000000032c2c7819 */ /* 0x000fe400000012ff */
[----:B------:R-:W-:Y:S02]  /*13de0*/  LOP3.LUT R12, R12, 0x3fffffe, RZ, 0xc0, !PT ;  /* 0x03fffffe0c0c7812 */ /* 0x000fe400078ec0ff */
[----:B------:R-:W-:Y:S02]  /*13df0*/  LOP3.LUT R48, R49, 0x380, RZ, 0xc0, !PT ;  /* 0x0000038031307812 */ /* 0x000fe400078ec0ff */
[----:B------:R-:W-:Y:S01]  /*13e00*/  LOP3.LUT R56, R56, R57, RZ, 0x3c, !PT ;  /* 0x0000003938387212 */ /* 0x000fe200078e3cff */
[--C-:B------:R-:W-:Y:S01]  /*13e10*/  IMAD.X R57, RZ, RZ, R21.reuse, P3 ;  /* 0x000000ffff397224 */ /* 0x100fe200018e0615 */
[----:B------:R-:W-:Y:S01]  /*13e20*/  LOP3.LUT R36, R37, 0x380, RZ, 0xc0, !PT ;  /* 0x0000038025247812 */ /* 0x000fe200078ec0ff */
[----:B------:R-:W-:Y:S01]  /*13e30*/  IMAD.IADD R9, R13, 0x1, -R12 ;  /* 0x000000010d097824 */ /* 0x000fe200078e0a0c */
[----:B------:R-:W-:Y:S01]  /*13e40*/  LOP3.LUT R44, R44, R45, RZ, 0x3c, !PT ;  /* 0x0000002d2c2c7212 */ /* 0x000fe200078e3cff */
[----:B------:R-:W-:Y:S01]  /*13e50*/  IMAD.X R45, RZ, RZ, R21, P2 ;  /* 0x000000ffff2d7224 */ /* 0x000fe200010e0615 */
[C---:B------:R-:W-:Y:S01]  /*13e60*/  IADD3 R41, P3, R20.reuse, 0x8000, RZ ;  /* 0x0000800014297810 */ /* 0x040fe20007f7e0ff */
[----:B------:R-:W-:Y:S01]  /*13e70*/  IMAD R7, R9, 0x40, R14 ;  /* 0x0000004009077824 */ /* 0x000fe200078e020e */
[----:B------:R-:W-:Y:S01]  /*13e80*/  IADD3 R29, P2, R20, 0xb000, RZ ;  /* 0x0000b000141d7810 */ /* 0x000fe20007f5e0ff */
[----:B------:R-:W1:Y:S01]  /*13e90*/  SHFL.IDX PT, R14, R26, 0x1, 0x1c1f ;  /* 0x003c1f001a0e7f89 */ /* 0x000e6200000e0000 */
[----:B------:R-:W-:Y:S01]  /*13ea0*/  SHF.R.U64 R48, R48, 0x3, RZ ;  /* 0x0000000330307819 */ /* 0x000fe200000012ff */
[----:B------:R-:W-:Y:S01]  /*13eb0*/  IMAD.IADD R4, R7, 0x1, R86 ;  /* 0x0000000107047824 */ /* 0x000fe200078e0256 */
[----:B------:R-:W-:-:S02]  /*13ec0*/  SHF.R.U64 R36, R36, 0x3, RZ ;  /* 0x0000000324247819 */ /* 0x000fc400000012ff */
[----:B------:R-:W-:Y:S02]  /*13ed0*/  LOP3.LUT R40, R41, 0x380, RZ, 0xc0, !PT ;  /* 0x0000038029287812 */ /* 0x000fe400078ec0ff */
[----:B------:R-:W-:Y:S02]  /*13ee0*/  LOP3.LUT R28, R29, 0x380, RZ, 0xc0, !PT ;  /* 0x000003801d1c7812 */ /* 0x000fe400078ec0ff */
[----:B------:R-:W-:Y:S01]  /*13ef0*/  LOP3.LUT R48, R48, R49, RZ, 0x3c, !PT ;  /* 0x0000003130307212 */ /* 0x000fe200078e3cff */
[--C-:B------:R-:W-:Y:S01]  /*13f00*/  IMAD.X R49, RZ, RZ, R21.reuse, P4 ;  /* 0x000000ffff317224 */ /* 0x100fe200020e0615 */
[----:B------:R-:W-:Y:S01]  /*13f10*/  LOP3.LUT R36, R36, R37, RZ, 0x3c, !PT ;  /* 0x0000002524247212 */ /* 0x000fe200078e3cff */
[----:B------:R-:W-:Y:S01]  /*13f20*/  IMAD.X R37, RZ, RZ, R21, P5 ;  /* 0x000000ffff257224 */ /* 0x000fe200028e0615 */
[----:B------:R-:W-:Y:S02]  /*13f30*/  IADD3 R33, P4, R20, 0xa000, RZ ;  /* 0x0000a00014217810 */ /* 0x000fe40007f9e0ff */
[----:B------:R-:W-:-:S02]  /*13f40*/  SHF.R.U64 R40, R40, 0x3, RZ ;  /* 0x0000000328287819 */ /* 0x000fc400000012ff */
[----:B------:R-:W-:Y:S02]  /*13f50*/  IADD3 R13, P5, R20, 0xd000, RZ ;  /* 0x0000d000140d7810 */ /* 0x000fe40007fbe0ff */
[----:B------:R-:W-:Y:S02]  /*13f60*/  SHF.R.U64 R28, R28, 0x3, RZ ;  /* 0x000000031c1c7819 */ /* 0x000fe400000012ff */
[----:B------:R-:W-:Y:S02]  /*13f70*/  LOP3.LUT R32, R33, 0x380, RZ, 0xc0, !PT ;  /* 0x0000038021207812 */ /* 0x000fe400078ec0ff */
[----:B------:R-:W-:Y:S01]  /*13f80*/  LOP3.LUT R40, R40, R41, RZ, 0x3c, !PT ;  /* 0x0000002928287212 */ /* 0x000fe200078e3cff */
[--C-:B------:R-:W-:Y:S01]  /*13f90*/  IMAD.X R41, RZ, RZ, R21.reuse, P3 ;  /* 0x000000ffff297224 */ /* 0x100fe200018e0615 */
[----:B------:R-:W-:Y:S02]  /*13fa0*/  LOP3.LUT R12, R13, 0x380, RZ, 0xc0, !PT ;  /* 0x000003800d0c7812 */ /* 0x000fe400078ec0ff */
[----:B------:R-:W-:Y:S01]  /*13fb0*/  LOP3.LUT R28, R28, R29, RZ, 0x3c, !PT ;  /* 0x0000001d1c1c7212 */ /* 0x000fe200078e3cff */
[----:B------:R-:W-:Y:S01]  /*13fc0*/  IMAD.X R29, RZ, RZ, R21, P2 ;  /* 0x000000ffff1d7224 */ /* 0x000fe200010e0615 */
[----:B------:R-:W-:-:S02]  /*13fd0*/  IADD3 R25, P3, R20, 0xc000, RZ ;  /* 0x0000c00014197810 */ /* 0x000fc40007f7e0ff */
[C---:B------:R-:W-:Y:S01]  /*13fe0*/  ISETP.GE.OR P2, PT, R4.reuse, R83, P0 ;  /* 0x000000530400720c */ /* 0x040fe20000746670 */
[----:B------:R-:W-:Y:S01]  /*13ff0*/  VIADD R4, R4, 0x8 ;  /* 0x0000000804047836 */ /* 0x000fe20000000000 */
[----:B------:R-:W-:Y:S02]  /*14000*/  SHF.R.U64 R32, R32, 0x3, RZ ;  /* 0x0000000320207819 */ /* 0x000fe400000012ff */
[----:B------:R-:W-:Y:S02]  /*14010*/  SHF.R.U64 R12, R12, 0x3, RZ ;  /* 0x000000030c0c7819 */ /* 0x000fe400000012ff */
[----:B------:R-:W-:Y:S02]  /*14020*/  LOP3.LUT R24, R25, 0x380, RZ, 0xc0, !PT ;  /* 0x0000038019187812 */ /* 0x000fe400078ec0ff */
[----:B------:R-:W-:Y:S01]  /*14030*/  LOP3.LUT R32, R32, R33, RZ, 0x3c, !PT ;  /* 0x0000002120207212 */ /* 0x000fe200078e3cff */
[----:B------:R-:W-:Y:S01]  /*14040*/  IMAD.X R33, RZ, RZ, R21, P4 ;  /* 0x000000ffff217224 */ /* 0x000fe200020e0615 */
[----:B------:R-:W-:-:S02]  /*14050*/  LOP3.LUT R12, R12, R13, RZ, 0x3c, !PT ;  /* 0x0000000d0c0c7212 */ /* 0x000fc400078e3cff */
[----:B------:R-:W-:Y:S01]  /*14060*/  ISETP.GE.OR P0, PT, R4, R83, P0 ;  /* 0x000000530400720c */ /* 0x000fe20000706670 */
[----:B0-----:R-:W-:Y:S01]  /*14070*/  @!P2 ST.E desc[UR42][R10.64], R6 ;  /* 0x000000060a00a985 */ /* 0x001fe2000c10192a */
[C---:B------:R-:W-:Y:S02]  /*14080*/  IADD3 R9, P4, R20.reuse, 0xe000, RZ ;  /* 0x0000e00014097810 */ /* 0x040fe40007f9e0ff */
[----:B------:R-:W-:Y:S02]  /*14090*/  LOP3.LUT R13, R20, 0x380, RZ, 0xc0, !PT ;  /* 0x00000380140d7812 */ /* 0x000fe400078ec0ff */
[----:B------:R-:W-:Y:S02]  /*140a0*/  SHF.R.U64 R24, R24, 0x3, RZ ;  /* 0x0000000318187819 */ /* 0x000fe400000012ff */
[----:B------:R-:W-:Y:S02]  /*140b0*/  LOP3.LUT R8, R9, 0x380, RZ, 0xc0, !PT ;  /* 0x0000038009087812 */ /* 0x000fe400078ec0ff */
[----:B------:R-:W-:-:S02]  /*140c0*/  SHF.R.U64 R13, R13, 0x3, RZ ;  /* 0x000000030d0d7819 */ /* 0x000fc400000012ff */
[----:B------:R-:W-:Y:S01]  /*140d0*/  LOP3.LUT R24, R24, R25, RZ, 0x3c, !PT ;  /* 0x0000001918187212 */ /* 0x000fe200078e3cff */
[--C-:B------:R-:W-:Y:S01]  /*140e0*/  IMAD.X R25, RZ, RZ, R21.reuse, P3 ;  /* 0x000000ffff197224 */ /* 0x100fe200018e0615 */
[----:B------:R-:W-:Y:S01]  /*140f0*/  IADD3 R7, P3, R20, 0xf000, RZ ;  /* 0x0000f00014077810 */ /* 0x000fe20007f7e0ff */
[----:B-1----:R0:W-:Y:S01]  /*14100*/  @!P0 ST.E desc[UR42][R14.64], R5 ;  /* 0x000000050e008985 */ /* 0x0021e2000c10192a */
[----:B------:R-:W-:Y:S02]  /*14110*/  SHF.R.U64 R8, R8, 0x3, RZ ;  /* 0x0000000308087819 */ /* 0x000fe400000012ff */
[----:B------:R-:W-:Y:S01]  /*14120*/  LOP3.LUT R20, R13, R20, RZ, 0x3c, !PT ;  /* 0x000000140d147212 */ /* 0x000fe200078e3cff */
[--C-:B------:R-:W-:Y:S01]  /*14130*/  IMAD.X R13, RZ, RZ, R21.reuse, P5 ;  /* 0x000000ffff0d7224 */ /* 0x100fe200028e0615 */
[----:B------:R-:W-:Y:S01]  /*14140*/  LOP3.LUT R8, R8, R9, RZ, 0x3c, !PT ;  /* 0x0000000908087212 */ /* 0x000fe200078e3cff */
[--C-:B------:R-:W-:Y:S01]  /*14150*/  IMAD.X R9, RZ, RZ, R21.reuse, P4 ;  /* 0x000000ffff097224 */ /* 0x100fe200020e0615 */
[----:B------:R-:W-:Y:S01]  /*14160*/  LOP3.LUT R4, R7, 0x380, RZ, 0xc0, !PT ;  /* 0x0000038007047812 */ /* 0x000fe200078ec0ff */
[----:B------:R-:W-:Y:S01]  /*14170*/  IMAD.X R85, RZ, RZ, R21, P3 ;  /* 0x000000ffff557224 */ /* 0x000fe200018e0615 */
[----:B------:R1:W5:Y:S01]  /*14180*/  LD.E.128 R72, desc[UR42][R20.64] ;  /* 0x0000002a14487980 */ /* 0x000362000c101d00 */
[----:B------:R-:W-:Y:S01]  /*14190*/  IMAD R82, R82, 0x20, R79 ;  /* 0x0000002052527824 */ /* 0x000fe200078e024f */
[----:B------:R-:W-:-:S02]  /*141a0*/  SHF.R.U64 R4, R4, 0x3, RZ ;  /* 0x0000000304047819 */ /* 0x000fc400000012ff */
[----:B------:R-:W5:Y:S04]  /*141b0*/  LD.E.128 R68, desc[UR42][R68.64] ;  /* 0x0000002a44447980 */ /* 0x000f68000c101d00 */
[----:B------:R-:W5:Y:S01]  /*141c0*/  LD.E.128 R64, desc[UR42][R64.64] ;  /* 0x0000002a40407980 */ /* 0x000f62000c101d00 */
[----:B-1----:R-:W-:Y:S01]  /*141d0*/  IMAD R21, R77, UR4, RZ ;  /* 0x000000044d157c24 */ /* 0x002fe2000f8e02ff */
[----:B------:R-:W-:Y:S02]  /*141e0*/  LOP3.LUT R84, R4, R7, RZ, 0x3c, !PT ;  /* 0x0000000704547212 */ /* 0x000fe400078e3cff */
[----:B------:R-:W5:Y:S01]  /*141f0*/  LD.E.128 R60, desc[UR42][R60.64] ;  /* 0x0000002a3c3c7980 */ /* 0x000f62000c101d00 */
[C---:B------:R-:W-:Y:S02]  /*14200*/  IMAD R77, R76.reuse, UR5, R21 ;  /* 0x000000054c4d7c24 */ /* 0x040fe4000f8e0215 */
[----:B------:R-:W-:Y:S01]  /*14210*/  IMAD.WIDE.U32 R20, R76, UR4, RZ ;  /* 0x000000044c147c25 */ /* 0x000fe2000f8e00ff */
[----:B------:R-:W-:Y:S01]  /*14220*/  ULDC.64 UR4, c[0x0][0xbe8] ;  /* 0x0002fa0000047ab9 */ /* 0x000fe20000000a00 */
[----:B0-----:R0:W5:Y:S02]  /*14230*/  LD.E.128 R4, desc[UR42][R84.64] ;  /* 0x0000002a54047980 */ /* 0x001164000c101d00 */
        /* <DEDUP_REMOVED lines=9> */
[----:B----4-:R-:W-:-:S03]  /*142d0*/  @P1 IMAD.HI.U32 R76, R82, R87, RZ ;  /* 0x00000057524c1227 */ /* 0x010fc600078e00ff */
[----:B------:R-:W5:Y:S01]  /*142e0*/  LD.E.128 R44, desc[UR42][R44.64] ;  /* 0x0000002a2c2c7980 */ /* 0x000f62000c101d00 */
[----:B------:R-:W-:Y:S02]  /*142f0*/  IMAD.IADD R21, R21, 0x1, R77 ;  /* 0x0000000115157824 */ /* 0x000fe400078e024d */
[----:B------:R-:W-:Y:S01]  /*14300*/  IMAD.MOV.U32 R77, RZ, RZ, R82 ;  /* 0x000000ffff4d7224 */ /* 0x000fe200078e0052 */
[----:B------:R-:W-:Y:S01]  /*14310*/  @P1 SHF.R.U32.HI R77, RZ, R89, R76 ;  /* 0x00000059ff4d1219 */ /* 0x000fe2000001164c */
[----:B------:R-:W-:Y:S01]  /*14320*/  IMAD R80, R80, UR4, RZ ;  /* 0x0000000450507c24 */ /* 0x000fe2000f8e02ff */
[----:B------:R-:W5:Y:S02]  /*14330*/  LD.E.128 R40, desc[UR42][R40.64] ;  /* 0x0000002a28287980 */ /* 0x000f64000c101d00 */
[--C-:B------:R-:W-:Y:S01]  /*14340*/  SHF.R.S32.HI R76, RZ, 0x1f, R77.reuse ;  /* 0x0000001fff4c7819 */ /* 0x100fe2000001144d */
[----:B------:R-:W-:Y:S01]  /*14350*/  IMAD.MOV R78, RZ, RZ, -R77 ;  /* 0x000000ffff4e7224 */ /* 0x000fe200078e0a4d */
[----:B------:R-:W5:Y:S01]  /*14360*/  LD.E.128 R36, desc[UR42][R36.64] ;  /* 0x0000002a24247980 */ /* 0x000f62000c101d00 */
[----:B0-----:R-:W-:-:S02]  /*14370*/  IMAD R85, R81, UR5, R80 ;  /* 0x0000000551557c24 */ /* 0x001fc4000f8e0250 */
[----:B------:R-:W-:Y:S01]  /*14380*/  IMAD.WIDE.U32 R20, R81, UR4, R20 ;  /* 0x0000000451147c25 */ /* 0x000fe2000f8e0014 */
[----:B------:R-:W-:Y:S01]  /*14390*/  ULDC.64 UR4, c[0x0][0xbe0] ;  /* 0x0002f80000047ab9 */ /* 0x000fe20000000a00 */
[----:B------:R-:W5:Y:S02]  /*143a0*/  LD.E.128 R32, desc[UR42][R32.64] ;  /* 0x0000002a20207980 */ /* 0x000f64000c101d00 */
[----:B------:R-:W-:Y:S02]  /*143b0*/  IMAD R76, R76, UR4, RZ ;  /* 0x000000044c4c7c24 */ /* 0x000fe4000f8e02ff */
[----:B------:R-:W-:Y:S01]  /*143c0*/  IMAD R3, R3, R78, R82 ;  /* 0x0000004e03037224 */ /* 0x000fe200078e0252 */
[----:B------:R-:W5:Y:S01]  /*143d0*/  LD.E.128 R28, desc[UR42][R28.64] ;  /* 0x0000002a1c1c7980 */ /* 0x000f62000c101d00 */
[----:B------:R-:W-:Y:S02]  /*143e0*/  IMAD.IADD R21, R21, 0x1, R85 ;  /* 0x0000000115157824 */ /* 0x000fe400078e0255 */
[C---:B------:R-:W-:Y:S01]  /*143f0*/  IMAD R81, R77.reuse, UR5, R76 ;  /* 0x000000054d517c24 */ /* 0x040fe2000f8e024c */
[----:B------:R-:W-:Y:S01]  /*14400*/  SHF.R.S32.HI R76, RZ, 0x1f, R3 ;  /* 0x0000001fff4c7819 */ /* 0x000fe20000011403 */
[----:B------:R-:W-:Y:S01]  /*14410*/  IMAD.WIDE.U32 R20, R77, UR4, R20 ;  /* 0x000000044d147c25 */ /* 0x000fe2000f8e0014 */
[----:B------:R-:W-:Y:S01]  /*14420*/  ULDC.64 UR4, c[0x0][0xbd8] ;  /* 0x0002f60000047ab9 */ /* 0x000fe20000000a00 */
[----:B------:R-:W5:Y:S02]  /*14430*/  LD.E.128 R24, desc[UR42][R24.64] ;  /* 0x0000002a18187980 */ /* 0x000f64000c101d00 */
[----:B------:R-:W-:-:S02]  /*14440*/  IMAD.IADD R21, R21, 0x1, R81 ;  /* 0x0000000115157824 */ /* 0x000fc400078e0251 */
[----:B------:R-:W5:Y:S01]  /*14450*/  LD.E.128 R12, desc[UR42][R12.64] ;  /* 0x0000002a0c0c7980 */ /* 0x000f62000c101d00 */
[----:B------:R-:W-:-:S03]  /*14460*/  IMAD R76, R76, UR4, RZ ;  /* 0x000000044c4c7c24 */ /* 0x000fc6000f8e02ff */
        /* <DEDUP_REMOVED lines=10> */
[----:B------:R-:W-:Y:S01]  /*14510*/  IMAD.IADD R21, R21, 0x1, R77 ;  /* 0x0000000115157824 */ /* 0x000fe200078e024d */
[----:B------:R-:W-:Y:S01]  /*14520*/  LEA R82, P2, R20, UR4, 0x1 ;  /* 0x0000000414527c11 */ /* 0x000fe2000f8408ff */
[----:B------:R-:W-:-:S03]  /*14530*/  IMAD.IADD R86, R79, 0x1, R86 ;  /* 0x000000014f567824 */ /* 0x000fc600078e0256 */
[----:B------:R-:W-:Y:S01]  /*14540*/  LEA.HI.X R84, R20, UR5, R21, 0x1, P2 ;  /* 0x0000000514547c11 */ /* 0x000fe200090f0c15 */
[----:B------:R-:W-:Y:S01]  /*14550*/  VIADD R3, R22, 0x32420 ;  /* 0x0003242016037836 */ /* 0x000fe20000000000 */
[----:B------:R-:W-:-:S04]  /*14560*/  ISETP.GE.AND P2, PT, R86, R83, PT ;  /* 0x000000535600720c */ /* 0x000fc80003f46270 */
[----:B------:R-:W-:Y:S01]  /*14570*/  PRMT R3, RZ, 0x654, R3 ;  /* 0x00000654ff037816 */ /* 0x000fe20000000003 */
[C---:B------:R-:W-:Y:S02]  /*14580*/  VIADD R76, R86.reuse, 0x20 ;  /* 0x00000020564c7836 */ /* 0x040fe40000000000 */
[----:B------:R-:W-:Y:S02]  /*14590*/  VIADD R78, R86, 0x40 ;  /* 0x00000040564e7836 */ /* 0x000fe40000000000 */
[C---:B------:R-:W-:Y:S02]  /*145a0*/  VIADD R90, R0.reuse, 0xc0 ;  /* 0x000000c0005a7836 */ /* 0x040fe40000000000 */
[C---:B------:R-:W-:Y:S01]  /*145b0*/  VIADD R88, R0.reuse, 0x80 ;  /* 0x0000008000587836 */ /* 0x040fe20000000000 */
[----:B0-----:R0:W-:Y:S01]  /*145c0*/  SYNCS.ARRIVE.TRANS64.RED.A1T0 RZ, [R3+URZ], RZ ;  /* 0x000000ff03ff79a7 */ /* 0x0011e2000810043f */
[----:B------:R-:W-:Y:S01]  /*145d0*/  VIADD R92, R0, 0x40 ;  /* 0x00000040005c7836 */ /* 0x000fe20000000000 */
[----:B------:R1:W2:Y:S01]  /*145e0*/  SHFL.IDX PT, R81, R82, RZ, 0x181f ;  /* 0x00181fff52517589 */ /* 0x0002a200000e0000 */
[----:B------:R-:W-:-:S02]  /*145f0*/  ISETP.GE.AND P1, PT, R76, R83, PT ;  /* 0x000000534c00720c */ /* 0x000fc40003f26270 */
[----:B------:R-:W-:Y:S01]  /*14600*/  ISETP.GE.AND P0, PT, R78, R83, PT ;  /* 0x000000534e00720c */ /* 0x000fe20003f06270 */
[----:B0-----:R1:W0:Y:S01]  /*14610*/  SHFL.IDX PT, R3, R84, RZ, 0x181f ;  /* 0x00181fff54037589 */ /* 0x00122200000e0000 */
[----:B------:R-:W-:Y:S02]  /*14620*/  SHF.R.S32.HI R89, RZ, 0x1f, R0 ;  /* 0x0000001fff597819 */ /* 0x000fe40000011400 */
[----:B------:R-:W-:Y:S02]  /*14630*/  SHF.R.S32.HI R85, RZ, 0x1f, R90 ;  /* 0x0000001fff557819 */ /* 0x000fe4000001145a */
[----:B------:R-:W-:Y:S02]  /*14640*/  SHF.R.S32.HI R87, RZ, 0x1f, R88 ;  /* 0x0000001fff577819 */ /* 0x000fe40000011458 */
[----:B------:R-:W-:Y:S01]  /*14650*/  SHF.R.S32.HI R91, RZ, 0x1f, R92 ;  /* 0x0000001fff5b7819 */ /* 0x000fe2000001145c */
[----:B-1----:R-:W-:Y:S06]  /*14660*/  @P2 BRA `(.L_x_15160) ;  /* 0x0000000000442947 */ /* 0x002fec0003800000 */
        /* <DEDUP_REMOVED lines=17> */
.L_x_15160:
[----:B------:R-:W-:Y:S05]  /*14780*/  BSYNC B1 ;  /* 0x0000000000017941 */ /* 0x000fea0003800000 */
.L_x_15159:
[----:B0-----:R0:W3:Y:S01]  /*14790*/  SHFL.IDX PT, R3, R84, 0x1, 0x181f ;  /* 0x00381f0054037f89 */ /* 0x0010e200000e0000 */
[----:B------:R-:W-:Y:S03]  /*147a0*/  BSSY B1, `(.L_x_15161) ;  /* 0x0000014000017945 */ /* 0x000fe60003800000 */
[----:B-1---5:R0:W1:Y:S01]  /*147b0*/  SHFL.IDX PT, R41, R82, 0x1, 0x181f ;  /* 0x00381f0052297f89 */ /* 0x02206200000e0000 */
[----:B------:R-:W-:Y:S05]  /*147c0*/  @P1 BRA `(.L_x_15162) ;  /* 0x0000000000441947 */ /* 0x000fea0003800000 */
[----:B------:R-:W-:Y:S02]  /*147d0*/  ULDC UR4, c[0x0][0xbc8] ;  /* 0x0002f20000047ab9 */ /* 0x000fe40000000800 */
[----:B------:R-:W-:Y:S02]  /*147e0*/  ISETP.GE.AND P4, PT, R0, UR4, PT ;  /* 0x0000000400007c0c */ /* 0x000fe4000bf86270 */
[----:B------:R-:W-:Y:S02]  /*147f0*/  ISETP.GE.AND P3, PT, R92, UR4, PT ;  /* 0x000000045c007c0c */ /* 0x000fe4000bf66270 */
[----:B------:R-:W-:Y:S02]  /*14800*/  ISETP.GE.AND P2, PT, R88, UR4, PT ;  /* 0x0000000458007c0c */ /* 0x000fe4000bf46270 */
[----:B------:R-:W-:-:S07]  /*14810*/  ISETP.GE.AND P1, PT, R90, UR4, PT ;  /* 0x000000045a007c0c */ /* 0x000fce000bf26270 */
[----:B-1----:R-:W-:-:S04]  /*14820*/  @!P4 LEA R20, P5, R0, R41, 0x1 ;  /* 0x000000290014c211 */ /* 0x002fc800078a08ff */
[----:B---3--:R-:W-:Y:S02]  /*14830*/  @!P4 LEA.HI.X R21, R0, R3, R89, 0x1, P5 ;  /* 0x000000030015c211 */ /* 0x008fe400028f0c59 */
        /* <DEDUP_REMOVED lines=10> */
.L_x_15162:
[----:B------:R-:W-:Y:S05]  /*148e0*/  BSYNC B1 ;  /* 0x0000000000017941 */ /* 0x000fea0003800000 */
.L_x_15161:
[----:B---3--:R3:W0:Y:S01]  /*148f0*/  SHFL.IDX PT, R3, R84, 0x2, 0x181f ;  /* 0x00581f0054037f89 */ /* 0x00862200000e0000 */
[----:B------:R-:W-:Y:S03]  /*14900*/  BSSY B1, `(.L_x_15163) ;  /* 0x0000014000017945 */ /* 0x000fe60003800000 */
[----:B----4-:R3:W4:Y:S01]  /*14910*/  SHFL.IDX PT, R25, R82, 0x2, 0x181f ;  /* 0x00581f0052197f89 */ /* 0x01072200000e0000 */
        /* <DEDUP_REMOVED lines=18> */
.L_x_15164:
[----:B------:R-:W-:Y:S05]  /*14a40*/  BSYNC B1 ;  /* 0x0000000000017941 */ /* 0x000fea0003800000 */
.L_x_15163:
[----:B0-----:R-:W-:Y:S01]  /*14a50*/  VIADD R8, R86, 0x60 ;  /* 0x0000006056087836 */ /* 0x001fe20000000000 */
[----:B------:R0:W0:Y:S04]  /*14a60*/  SHFL.IDX PT, R3, R84, 0x3, 0x181f ;  /* 0x00781f0054037f89 */ /* 0x00002800000e0000 */
        /* <DEDUP_REMOVED lines=22> */
.L_x_15157:
[----:B------:R-:W3:Y:S01]  /*14bd0*/  LDL R9, [R1+0x90] ;  /* 0x0000900001097983 */ /* 0x000ee20000100800 */
[----:B------:R-:W-:Y:S01]  /*14be0*/  ULDC.64 UR4, c[0x0][0xd00] ;  /* 0x0003400000047ab9 */ /* 0x000fe20000000a00 */
[----:B------:R-:W-:Y:S01]  /*14bf0*/  IMAD.MOV.U32 R0, RZ, RZ, RZ ;  /* 0x000000ffff007224 */ /* 0x000fe200078e00ff */
[----:B------:R-:W-:Y:S01]  /*14c00*/  ISETP.NE.U32.AND P0, PT, RZ, UR4, PT ;  /* 0x00000004ff007c0c */ /* 0x000fe2000bf05070 */
[----:B------:R-:W4:Y:S03]  /*14c10*/  LDC R25, c[0x0][0xce8] ;  /* 0x00033a00ff197b82 */ /* 0x000f260000000800 */
[----:B------:R-:W-:Y:S01]  /*14c20*/  ISETP.NE.AND.EX P0, PT, RZ, UR5, PT, P0 ;  /* 0x00000005ff007c0c */ /* 0x000fe2000bf05300 */
[----:B---3--:R-:W-:Y:S01]  /*14c30*/  IMAD.SHL.U32 R6, R9, 0x4, RZ ;  /* 0x0000000409067824 */ /* 0x008fe200078e00ff */
[----:B------:R-:W-:-:S04]  /*14c40*/  SHF.R.S32.HI R14, RZ, 0x1f, R9 ;  /* 0x0000001fff0e7819 */ /* 0x000fc80000011409 */
[----:B------:R-:W-:Y:S02]  /*14c50*/  IADD3 R4, P1, R6, UR4, RZ ;  /* 0x0000000406047c10 */ /* 0x000fe4000ff3e0ff */
[----:B------:R-:W-:-:S04]  /*14c60*/  SHF.L.U64.HI R3, R9, 0x2, R14 ;  /* 0x0000000209037819 */ /* 0x000fc8000001020e */
[----:B------:R-:W-:Y:S01]  /*14c70*/  IADD3.X R5, R3, UR5, RZ, P1, !PT ;  /* 0x0000000503057c10 */ /* 0x000fe20008ffe4ff */
[----:B------:R-:W-:Y:S02]  /*14c80*/  ULDC.64 UR4, c[0x0][0xd08] ;  /* 0x0003420000047ab9 */ /* 0x000fe40000000a00 */
[----:B------:R-:W-:Y:S02]  /*14c90*/  ISETP.NE.U32.AND P1, PT, RZ, UR4, PT ;  /* 0x00000004ff007c0c */ /* 0x000fe4000bf25070 */
[----:B------:R3:W5:Y:S02]  /*14ca0*/  @P0 LDG.E R0, desc[UR42][R4.64] ;  /* 0x0000002a04000981 */ /* 0x000764000c1e1900 */
[----:B------:R-:W-:-:S13]  /*14cb0*/  ISETP.NE.AND.EX P1, PT, RZ, UR5, PT, P1 ;  /* 0x00000005ff007c0c */ /* 0x000fda000bf25310 */
[----:B------:R-:W-:Y:S01]  /*14cc0*/  @P1 IADD3 R6, P2, R6, UR4, RZ ;  /* 0x0000000406061c10 */ /* 0x000fe2000ff5e0ff */
[----:B------:R-:W-:Y:S02]  /*14cd0*/  ULDC UR4, c[0x0][0xb88] ;  /* 0x0002e20000047ab9 */ /* 0x000fe40000000800 */
[----:B------:R-:W-:Y:S01]  /*14ce0*/  IMAD.U32 R8, RZ, RZ, UR4 ;  /* 0x00000004ff087e24 */ /* 0x000fe2000f8e00ff */
[----:B------:R-:W-:-:S05]  /*14cf0*/  @P1 IADD3.X R7, R3, UR5, RZ, P2, !PT ;  /* 0x0000000503071c10 */ /* 0x000fca00097fe4ff */
[----:B------:R3:W5:Y:S01]  /*14d00*/  @P1 LDG.E R8, desc[UR42][R6.64] ;  /* 0x0000002a06081981 */ /* 0x000762000c1e1900 */
[----:B----4-:R-:W-:Y:S01]  /*14d10*/  ISETP.NE.AND P2, PT, R25, 0x1, PT ;  /* 0x000000011900780c */ /* 0x010fe20003f45270 */
[----:B------:R-:W4:-:S12]  /*14d20*/  S2R R30, SR_TID.X ;  /* 0x00000000001e7919 */ /* 0x000f180000002100 */
[----:B------:R-:W0:Y:S01]  /*14d30*/  @P2 LDC R27, c[0x0][0xcec] ;  /* 0x00033b00ff1b2b82 */ /* 0x000e220000000800 */
[----:B----4-:R-:W-:-:S05]  /*14d40*/  VIADD R30, R30, 0xffffff80 ;  /* 0xffffff801e1e7836 */ /* 0x010fca0000000000 */
[----:B------:R-:W-:Y:S02]  /*14d50*/  SHF.R.S32.HI R3, RZ, 0x1f, R30 ;  /* 0x0000001fff037819 */ /* 0x000fe4000001141e */
[----:B------:R-:W-:Y:S02]  /*14d60*/  ISETP.GE.AND P3, PT, R30, 0x80, PT ;  /* 0x000000801e00780c */ /* 0x000fe40003f66270 */
[----:B------:R-:W-:Y:S01]  /*14d70*/  LEA.HI R20, R3, R30, RZ, 0x3 ;  /* 0x0000001e03147211 */ /* 0x000fe200078f18ff */
[----:B---3--:R-:W-:Y:S10]  /*14d80*/  @P1 BRA `(.L_x_15166) ;  /* 0x0000000000101947 */ /* 0x008ff40003800000 */
[----:B------:R-:W-:Y:S05]  /*14d90*/  @!P0 BRA `(.L_x_15166) ;  /* 0x00000000000c8947 */ /* 0x000fea0003800000 */
[----:B------:R-:W3:Y:S04]  /*14da0*/  LDG.E R3, desc[UR42][R4.64] ;  /* 0x0000002a04037981 */ /* 0x000ee8000c1e1900 */
[----:B-----5:R-:W3:Y:S02]  /*14db0*/  LDG.E R8, desc[UR42][R4.64+0x4] ;  /* 0x0000042a04087981 */ /* 0x020ee4000c1e1900 */
[----:B---3--:R-:W-:-:S07]  /*14dc0*/  IMAD.IADD R8, R8, 0x1, -R3 ;  /* 0x0000000108087824 */ /* 0x008fce00078e0a03 */
.L_x_15166:
[----:B------:R-:W3:Y:S04]  /*14dd0*/  LDL R28, [R1+0x94] ;  /* 0x00009400011c7983 */ /* 0x000ee80000100800 */
[----:B------:R4:W5:Y:S01]  /*14de0*/  LDL R26, [R1+0x6c] ;  /* 0x00006c00011a7983 */ /* 0x0009620000100800 */
[----:B------:R-:W-:Y:S01]  /*14df0*/  BSSY B1, `(.L_x_15167) ;  /* 0x000002e000017945 */ /* 0x000fe20003800000 */
[----:B------:R-:W-:Y:S02]  /*14e00*/  LOP3.LUT R24, R20, 0xfffffff8, RZ, 0xc0, !PT ;  /* 0xfffffff814187812 */ /* 0x000fe400078ec0ff */
[----:B------:R-:W-:Y:S02]  /*14e10*/  SEL R13, R9, RZ, !P0 ;  /* 0x000000ff090d7207 */ /* 0x000fe40004000000 */
[----:B------:R-:W-:-:S02]  /*14e20*/  SEL R14, R14, RZ, !P0 ;  /* 0x000000ff0e0e7207 */ /* 0x000fc40004000000 */
[----:B-----5:R-:W-:Y:S02]  /*14e30*/  SHF.R.S32.HI R11, RZ, 0x1f, R0 ;  /* 0x0000001fff0b7819 */ /* 0x020fe40000011400 */
[----:B---3--:R-:W-:Y:S01]  /*14e40*/  SHF.R.S32.HI R12, RZ, 0x1f, R28 ;  /* 0x0000001fff0c7819 */ /* 0x008fe2000001141c */
[----:B----4-:R-:W-:Y:S06]  /*14e50*/  @P3 BRA `(.L_x_15168) ;  /* 0x00000000009c3947 */ /* 0x010fec0003800000 */
[----:B------:R-:W3:Y:S01]  /*14e60*/  S2R R10, SR_TID.X ;  /* 0x00000000000a7919 */ /* 0x000ee20000002100 */
[----:B------:R-:W4:Y:S02]  /*14e70*/  LDC R9, c[0x0][0xce8] ;  /* 0x00033a00ff097b82 */ /* 0x000f240000000800 */
[----:B----4-:R-:W-:Y:S01]  /*14e80*/  IMAD R3, R8, R9, RZ ;  /* 0x0000000908037224 */ /* 0x010fe200078e02ff */
[----:B---3--:R-:W-:-:S04]  /*14e90*/  IADD3 R10, R26, -0x80, R10 ;  /* 0xffffff801a0a7810 */ /* 0x008fc80007ffe00a */
        /* <DEDUP_REMOVED lines=9> */
[----:B------:R-:W3:Y:S01]  /*14f30*/  @P0 LDC R15, c[0x0][0xcec] ;  /* 0x00033b00ff0f0b82 */ /* 0x000ee20000000800 */
[----:B------:R-:W-:Y:S01]  /*14f40*/  IMAD R7, R28, UR5, R7 ;  /* 0x000000051c077c24 */ /* 0x000fe2000f8e0207 */
[----:B------:R-:W-:-:S03]  /*14f50*/  ULDC.64 UR4, c[0x0][0xc98] ;  /* 0x0003260000047ab9 */ /* 0x000fc60000000a00 */
[----:B------:R-:W-:-:S03]  /*14f60*/  IMAD.IADD R5, R5, 0x1, R7 ;  /* 0x0000000105057824 */ /* 0x000fc600078e0207 */
[----:B------:R-:W4:Y:S01]  /*14f70*/  @P0 LDC R21, c[0x0][0xcf0] ;  /* 0x00033c00ff150b82 */ /* 0x000f220000000800 */
[----:B------:R-:W-:-:S04]  /*14f80*/  IMAD.WIDE.U32 R4, R13, UR4, R4 ;  /* 0x000000040d047c25 */ /* 0x000fc8000f8e0004 */
[----:B---3--:R-:W-:-:S05]  /*14f90*/  @P0 IMAD.HI.U32 R6, R10, R15, RZ ;  /* 0x0000000f0a060227 */ /* 0x008fca00078e00ff */
[----:B----4-:R-:W-:Y:S01]  /*14fa0*/  @P0 SHF.R.U32.HI R3, RZ, R21, R6 ;  /* 0x00000015ff030219 */ /* 0x010fe20000011606 */
        /* <DEDUP_REMOVED lines=18> */
.L_x_15168:
[----:B------:R-:W-:Y:S05]  /*150d0*/  BSYNC B1 ;  /* 0x0000000000017941 */ /* 0x000fea0003800000 */
.L_x_15167:
[----:B------:R-:W4:Y:S01]  /*150e0*/  @P2 LDC R9, c[0x0][0xcf0] ;  /* 0x00033c00ff092b82 */ /* 0x000f220000000800 */
[----:B------:R-:W-:Y:S01]  /*150f0*/  ULDC.64 UR4, c[0x0][0xba0] ;  /* 0x0002e80000047ab9 */ /* 0x000fe20000000a00 */
[----:B------:R-:W-:Y:S01]  /*15100*/  SHF.R.S32.HI R29, RZ, 0x3, R20 ;  /* 0x00000003ff1d7819 */ /* 0x000fe20000011414 */
[----:B---3--:R-:W-:Y:S02]  /*15110*/  IMAD R3, R11, UR4, RZ ;  /* 0x000000040b037c24 */ /* 0x008fe4000f8e02ff */
[----:B------:R-:W-:Y:S02]  /*15120*/  IMAD.IADD R24, R30, 0x1, -R24 ;  /* 0x000000011e187824 */ /* 0x000fe400078e0a18 */
[C---:B------:R-:W-:Y:S02]  /*15130*/  IMAD R3, R0.reuse, UR5, R3 ;  /* 0x0000000500037c24 */ /* 0x040fe4000f8e0203 */
[----:B------:R-:W-:Y:S01]  /*15140*/  IMAD.WIDE.U32 R4, R0, UR4, RZ ;  /* 0x0000000400047c25 */ /* 0x000fe2000f8e00ff */
[----:B------:R-:W-:-:S03]  /*15150*/  ULDC.64 UR4, c[0x0][0xbe8] ;  /* 0x0002fa0000047ab9 */ /* 0x000fc60000000a00 */
[----:B------:R-:W-:Y:S02]  /*15160*/  IMAD R6, R24, 0x20, R29 ;  /* 0x0000002018067824 */ /* 0x000fe400078e021d */
[----:B------:R-:W-:Y:S02]  /*15170*/  IMAD R0, R12, UR4, RZ ;  /* 0x000000040c007c24 */ /* 0x000fe4000f8e02ff */
[----:B------:R-:W-:Y:S02]  /*15180*/  IMAD.IADD R10, R26, 0x1, R6 ;  /* 0x000000011a0a7824 */ /* 0x000fe400078e0206 */
[----:B------:R-:W-:Y:S02]  /*15190*/  IMAD R7, R28, UR5, R0 ;  /* 0x000000051c077c24 */ /* 0x000fe4000f8e0200 */
[----:B------:R-:W-:Y:S02]  /*151a0*/  IMAD.IADD R5, R5, 0x1, R3 ;  /* 0x0000000105057824 */ /* 0x000fe400078e0203 */
[----:B0-----:R-:W-:-:S04]  /*151b0*/  @P2 IMAD.HI.U32 R0, R10, R27, RZ ;  /* 0x0000001b0a002227 */ /* 0x001fc800078e00ff */
        /* <DEDUP_REMOVED lines=38> */
.L_x_15364:
        /* <DEDUP_REMOVED lines=22> */
.L_x_15171:
[----:B------:R-:W-:Y:S05]  /*15580*/  BSYNC B1 ;  /* 0x0000000000017941 */ /* 0x000fea0003800000 */
.L_x_15170:
[----:B------:R-:W-:-:S03]  /*15590*/  UMOV UR4, 0xffffffff ;  /* 0xffffffff00047882 */ /* 0x000fc60000000000 */
[----:B------:R-:W-:Y:S05]  /*155a0*/  BRA.DIV UR4, `(.L_x_15172) ;  /* 0x0000009204bc7947 */ /* 0x000fea000b800000 */
[----:B---3--:R3:W0:Y:S04]  /*155b0*/  SHFL.IDX PT, R0, R4, 0x1, 0x181f ;  /* 0x00381f0004007f89 */ /* 0x00862800000e0000 */
[----:B----4-:R3:W4:Y:S02]  /*155c0*/  SHFL.IDX PT, R14, R3, 0x1, 0x181f ;  /* 0x00381f00030e7f89 */ /* 0x01072400000e0000 */
.L_x_15368:
        /* <DEDUP_REMOVED lines=21> */
.L_x_15174:
[----:B------:R-:W-:Y:S05]  /*15720*/  BSYNC B1 ;  /* 0x0000000000017941 */ /* 0x000fea0003800000 */
.L_x_15173:
[----:B------:R-:W-:-:S03]  /*15730*/  UMOV UR4, 0xffffffff ;  /* 0xffffffff00047882 */ /* 0x000fc60000000000 */
[----:B------:R-:W-:Y:S05]  /*15740*/  BRA.DIV UR4, `(.L_x_15175) ;  /* 0x00000092049c7947 */ /* 0x000fea000b800000 */
[----:B0-----:R0:W0:Y:S04]  /*15750*/  SHFL.IDX PT, R0, R4, 0x2, 0x181f ;  /* 0x00581f0004007f89 */ /* 0x00102800000e0000 */
[----:B----4-:R4:W0:Y:S02]  /*15760*/  SHFL.IDX PT, R14, R3, 0x2, 0x181f ;  /* 0x00581f00030e7f89 */ /* 0x01082400000e0000 */
.L_x_15372:
        /* <DEDUP_REMOVED lines=21> */
.L_x_15177:
[----:B------:R-:W-:Y:S05]  /*158c0*/  BSYNC B1 ;  /* 0x0000000000017941 */ /* 0x000fea0003800000 */
.L_x_15176:
[----:B------:R-:W-:-:S03]  /*158d0*/  UMOV UR4, 0xffffffff ;  /* 0xffffffff00047882 */ /* 0x000fc60000000000 */
[----:B------:R-:W-:Y:S05]  /*158e0*/  BRA.DIV UR4, `(.L_x_15178) ;  /* 0x00000092047c7947 */ /* 0x000fea000b800000 */
[----:B0-----:R0:W0:Y:S04]  /*158f0*/  SHFL.IDX PT, R0, R4, 0x3, 0x181f ;  /* 0x00781f0004007f89 */ /* 0x00102800000e0000 */
[----:B------:R0:W0:Y:S02]  /*15900*/  SHFL.IDX PT, R14, R3, 0x3, 0x181f ;  /* 0x00781f00030e7f89 */ /* 0x00002400000e0000 */
.L_x_15376:
[----:B0--34-:R-:W-:-:S05]  /*15910*/  VIADD R3, R7, 0x60 ;  /* 0x0000006007037836 */ /* 0x019fca0000000000 */
        /* <DEDUP_REMOVED lines=19> */
.L_x_15165:
[----:B------:R-:W-:Y:S05]  /*15a50*/  BSYNC B0 ;  /* 0x0000000000007941 */ /* 0x000fea0003800000 */
.L_x_15156:
[----:B------:R-:W-:Y:S02]  /*15a60*/  ULDC UR4, c[0x0][0xd3c] ;  /* 0x00034f0000047ab9 */ /* 0x000fe40000000800 */
[----:B--2---:R-:W-:-:S13]  /*15a70*/  ISETP.GE.AND P0, PT, R103, UR4, PT ;  /* 0x0000000467007c0c */ /* 0x004fda000bf06270 */
[----:B------:R-:W-:Y:S05]  /*15a80*/  @!P0 BRA `(.L_x_15179) ;  /* 0xfffffeb400748947 */ /* 0x000fea000383ffff */
[----:B------:R-:W-:Y:S05]  /*15a90*/  BRA `(.L_x_15021) ;  /* 0x0000007800207947 */ /* 0x000fea0003800000 */
.L_x_15019:
        /* <DEDUP_REMOVED lines=16> */
.L_x_15180:
        /* <DEDUP_REMOVED lines=41> */
.L_x_15186:
        /* <DEDUP_REMOVED lines=12> */
.L_x_15185:
[----:B------:R-:W-:Y:S05]  /*15ef0*/  BSYNC B0 ;  /* 0x0000000000007941 */ /* 0x000fea0003800000 */
.L_x_15184:
        /* <DEDUP_REMOVED lines=20> */
.L_x_15182:
        /* <DEDUP_REMOVED lines=20> */
.L_x_15187:
        /* <DEDUP_REMOVED lines=59> */
.L_x_15183:
[----:B------:R-:W-:Y:S02]  /*16530*/  IMAD.MOV.U32 R17, RZ, RZ, RZ ;  /* 0x000000ffff117224 */ /* 0x000fe400078e00ff */
[----:B------:R-:W-:Y:S02]  /*16540*/  IMAD.U32 R16, RZ, RZ, UR6 ;  /* 0x00000006ff107e24 */ /* 0x000fe4000f8e00ff */
[----:B------:R-:W-:-:S07]  /*16550*/  IMAD.MOV.U32 R18, RZ, RZ, RZ ;  /* 0x000000ffff127224 */ /* 0x000fce00078e00ff */
.L_x_15188:
[----:B------:R-:W-:-:S13]  /*16560*/  ISETP.NE.AND P0, PT, R5, RZ, PT ;  /* 0x000000ff0500720c */ /* 0x000fda0003f05270 */
[----:B------:R-:W0:Y:S01]  /*16570*/  @!P0 S2R R3, SR_CgaCtaId ;  /* 0x0000000000038919 */ /* 0x000e220000008800 */
[----:B------:R-:W-:-:S04]  /*16580*/  @!P0 MOV R2, 0x400 ;  /* 0x0000040000028802 */ /* 0x000fc80000000f00 */
[----:B0-----:R-:W-:-:S05]  /*16590*/  @!P0 LEA R2, R3, R2, 0x18 ;  /* 0x0000000203028211 */ /* 0x001fca00078ec0ff */
[----:B------:R1:W-:Y:S01]  /*165a0*/  @!P0 STS.128 [R2+0x324d0], R16 ;  /* 0x0324d01002008388 */ /* 0x0003e20000000c00 */
[----:B------:R-:W-:Y:S06]  /*165b0*/  BAR.ARV 0x5, 0x180 ;  /* 0x0146000000007b1d */ /* 0x000fec0000002000 */
.L_x_15181:
        /* <DEDUP_REMOVED lines=19> */
[----:B------:R-:W-:Y:S01]  /*166f0*/  SHF.R.U32.HI R3, RZ, 0x3, R5 ;  /* 0x00000003ff037819 */ /* 0x000fe20000011605 */
[----:B------:R-:W-:Y:S01]  /*16700*/  IMAD.MOV.U32 R27, RZ, RZ, 0x1 ;  /* 0x00000001ff1b7424 */ /* 0x000fe200078e00ff */
[----:B------:R-:W-:Y:S01]  /*16710*/  LOP3.LUT R33, R4, 0x200, R33, 0xf8, !PT ;  /* 0x0000020004217812 */ /* 0x000fe200078ef821 */
[----:B------:R-:W-:Y:S01]  /*16720*/  ULDC.64 UR40, c[0x0][0x198] ;  /* 0x0000660000287ab9 */ /* 0x000fe20000000a00 */
[----:B------:R-:W-:Y:S01]  /*16730*/  LOP3.LUT R0, R3, 0x70, R0, 0xf8, !PT ;  /* 0x0000007003007812 */ /* 0x000fe200078ef800 */
[----:B------:R-:W-:Y:S01]  /*16740*/  ULOP3.LUT UR38, UR36, 0x2, URZ, 0xfc, !UPT ;  /* 0x0000000224267892 */ /* 0x000fe2000f8efc3f */
[C---:B------:R-:W-:Y:S01]  /*16750*/  LOP3.LUT R4, R2.reuse, 0x40, RZ, 0xfc, !PT ;  /* 0x0000004002047812 */ /* 0x040fe200078efcff */
[----:B------:R-:W-:Y:S01]  /*16760*/  ULDC UR37, c[0x0][0xc] ;  /* 0x0000030000257ab9 */ /* 0x000fe20000000800 */
[----:B------:R-:W-:-:S02]  /*16770*/  LOP3.LUT R3, R2, 0x80, RZ, 0xfc, !PT ;  /* 0x0000008002037812 */ /* 0x000fc400078efcff */
[----:B------:R-:W-:Y:S01]  /*16780*/  LOP3.LUT R0, R2, 0xc0, RZ, 0xfc, !PT ;  /* 0x000000c002007812 */ /* 0x000fe200078efcff */
[----:B0-----:R-:W-:-:S06]  /*16790*/  ULEA UR4, UR5, UR4, 0x18 ;  /* 0x0000000405047291 */ /* 0x001fcc000f8ec03f */
[----:B------:R-:W-:-:S04]  /*167a0*/  IMAD.U32 R22, RZ, RZ, UR4 ;  /* 0x00000004ff167e24 */ /* 0x000fc8000f8e00ff */
[----:B--2---:R-:W-:-:S07]  /*167b0*/  IMAD R26, R33, 0x2, R22 ;  /* 0x00000002211a7824 */ /* 0x004fce00078e0216 */
.L_x_15294:
[----:B------:R-:W0:Y:S02]  /*167c0*/  LDC.64 R36, c[0x0][0xd88] ;  /* 0x00036200ff247b82 */ /* 0x000e240000000a00 */
[----:B0-----:R-:W-:-:S06]  /*167d0*/  IMAD.WIDE R36, R19, 0x4, R36 ;  /* 0x0000000413247825 */ /* 0x001fcc00078e0224 */
        /* <DEDUP_REMOVED lines=10> */
[----:B0-----:R-:W-:Y:S01]  /*16880*/  IMAD.MOV.U32 R37, RZ, RZ, RZ ;  /* 0x000000ffff257224 */ /* 0x001fe200078e00ff */
[----:B--2---:R-:W-:-:S05]  /*16890*/  SHF.R.S32.HI R0, RZ, 0x1f, R36 ;  /* 0x0000001fff007819 */ /* 0x004fca0000011424 */
        /* <DEDUP_REMOVED lines=17> */
[----:B---3--:R-:W-:Y:S01]  /*169b0*/  @P2 IADD3 R6, P3, R29, UR8, RZ ;  /* 0x000000081d062c10 */ /* 0x008fe2000ff7e0ff */
        /* <DEDUP_REMOVED lines=20> */
[----:B0-----:R-:W2:Y:S02]  /*16b00*/  LDG.E R8, desc[UR42][R2.64+0x4] ;  /* 0x0000042a02087981 */ /* 0x001ea4000c1e1900 */
[----:B--2---:R-:W-:-:S05]  /*16b10*/  IMAD.IADD R10, R8, 0x1, -R9 ;  /* 0x00000001080a7824 */ /* 0x004fca00078e0a09 */
[----:B------:R1:W-:Y:S02]  /*16b20*/  STL [R1+0x4], R10 ;  /* 0x0000040a01007387 */ /* 0x0003e40000100800 */
.L_x_15190:
        /* <DEDUP_REMOVED lines=9> */
.L_x_15191:
        /* <DEDUP_REMOVED lines=9> */
.L_x_15192:
        /* <DEDUP_REMOVED lines=9> */
[----:B------:R-:W-:-:S02]  /*16ce0*/  IMAD.SHL.U32 R2, R17, 0x80, RZ ;  /* 0x0000008011027824 */ /* 0x000fc400078e00ff */
[----:B------:R-:W-:Y:S02]  /*16cf0*/  IMAD.IADD R31, R7, 0x1, R6 ;  /* 0x00000001071f7824 */ /* 0x000fe400078e0206 */
[----:B------:R-:W-:-:S04]  /*16d00*/  VIADD R2, R2, 0x7f ;  /* 0x0000007f02027836 */ /* 0x000fc80000000000 */
[----:B0-----:R-:W-:-:S05]  /*16d10*/  @P0 IMAD.HI.U32 R8, R2, R8, RZ ;  /* 0x0000000802080227 */ /* 0x001fca00078e00ff */
[----:B---3--:R-:W-:Y:S01]  /*16d20*/  @P0 SHF.R.U32.HI R2, RZ, R3, R8 ;  /* 0x00000003ff020219 */ /* 0x008fe20000011608 */
[----:B------:R-:W-:-:S04]  /*16d30*/  VIADD R3, R31, 0x5f ;  /* 0x0000005f1f037836 */ /* 0x000fc80000000000 */
        /* <DEDUP_REMOVED lines=31> */
.L_x_15379:
[----:B--2---:R-:W-:Y:S02]  /*16f30*/  ISETP.NE.AND P0, PT, R14, RZ, PT ;  /* 0x000000ff0e00720c */ /* 0x004fe40003f05270 */
[----:B------:R-:W-:-:S11]  /*16f40*/  PLOP3.LUT P6, PT, PT, PT, PT, 0x8, 0x0 ;  /* 0x000000000000781c */ /* 0x000fd60003fce170 */
[----:B------:R-:W-:Y:S05]  /*16f50*/  @P0 BRA `(.L_x_15196) ;  /* 0x00000000000c0947 */ /* 0x000fea0003800000 */
[----:B------:R-:W-:-:S03]  /*16f60*/  UMOV UR4, 0xffffffff ;  /* 0xffffffff00047882 */ /* 0x000fc60000000000 */
[----:B------:R-:W-:Y:S05]  /*16f70*/  BRA.DIV UR4, `(.L_x_15197) ;  /* 0x0000007e04547947 */ /* 0x000fea000b800000 */
[----:B------:R-:W-:-:S13]  /*16f80*/  ELECT P6, URZ, PT ;  /* 0x00000000003f782f */ /* 0x000fda00038c0000 */
.L_x_15196:
        /* <DEDUP_REMOVED lines=9> */
.L_x_15382:
[----:B------:R-:W-:Y:S05]  /*17020*/  BSYNC B1 ;  /* 0x0000000000017941 */ /* 0x000fea0003800000 */
.L_x_15198:
        /* <DEDUP_REMOVED lines=10> */
.L_x_15383:
[----:B------:R-:W-:Y:S05]  /*170d0*/  BSYNC B2 ;  /* 0x0000000000027941 */ /* 0x000fea0003800000 */
.L_x_15202:
        /* <DEDUP_REMOVED lines=9> */
.L_x_15205:
[----:B------:R-:W-:Y:S05]  /*17170*/  BSYNC B2 ;  /* 0x0000000000027941 */ /* 0x000fea0003800000 */
.L_x_15204:
        /* <DEDUP_REMOVED lines=12> */
.L_x_15206:
        /* <DEDUP_REMOVED lines=13> */
.L_x_15384:
[----:B------:R-:W-:Y:S05]  /*17310*/  BSYNC B2 ;  /* 0x0000000000027941 */ /* 0x000fea0003800000 */
.L_x_15207:
        /* <DEDUP_REMOVED lines=11> */
.L_x_15210:
[----:B------:R-:W-:Y:S05]  /*173d0*/  BSYNC B2 ;  /* 0x0000000000027941 */ /* 0x000fea0003800000 */
.L_x_15209:
        /* <DEDUP_REMOVED lines=9> */
.L_x_15211:
        /* <DEDUP_REMOVED lines=15> */
.L_x_15212:
        /* <DEDUP_REMOVED lines=15> */
.L_x_15213:
        /* <DEDUP_REMOVED lines=15> */
.L_x_15214:
        /* <DEDUP_REMOVED lines=10> */
.L_x_15201:
[----:B------:R-:W-:Y:S05]  /*177e0*/  BSYNC B1 ;  /* 0x0000000000017941 */ /* 0x000fea0003800000 */
.L_x_15200:
        /* <DEDUP_REMOVED lines=9> */
.L_x_15230:
        /* <DEDUP_REMOVED lines=11> */
.L_x_15385:
[----:B------:R-:W-:Y:S05]  /*17930*/  BSYNC B2 ;  /* 0x0000000000027941 */ /* 0x000fea0003800000 */
.L_x_15217:
        /* <DEDUP_REMOVED lines=9> */
.L_x_15220:
[----:B------:R-:W-:Y:S05]  /*179d0*/  BSYNC B2 ;  /* 0x0000000000027941 */ /* 0x000fea0003800000 */
.L_x_15219:
        /* <DEDUP_REMOVED lines=11> */
.L_x_15221:
        /* <DEDUP_REMOVED lines=13> */
.L_x_15386:
[----:B------:R-:W-:Y:S05]  /*17b60*/  BSYNC B2 ;  /* 0x0000000000027941 */ /* 0x000fea0003800000 */
.L_x_15222:
        /* <DEDUP_REMOVED lines=11> */
.L_x_15225:
[----:B------:R-:W-:Y:S05]  /*17c20*/  BSYNC B2 ;  /* 0x0000000000027941 */ /* 0x000fea0003800000 */
.L_x_15224:
        /* <DEDUP_REMOVED lines=9> */
.L_x_15226:
        /* <DEDUP_REMOVED lines=15> */
.L_x_15227:
        /* <DEDUP_REMOVED lines=15> */
.L_x_15228:
        /* <DEDUP_REMOVED lines=15> */
.L_x_15229:
        /* <DEDUP_REMOVED lines=10> */
.L_x_15216:
[----:B------:R-:W-:Y:S05]  /*18030*/  BSYNC B1 ;  /* 0x0000000000017941 */ /* 0x000fea0003800000 */
.L_x_15215:
        /* <DEDUP_REMOVED lines=8> */
.L_x_15194:
[----:B------:R-:W-:Y:S05]  /*180c0*/  BSYNC B0 ;  /* 0x0000000000007941 */ /* 0x000fea0003800000 */
.L_x_15193:
[----:B------:R-:W2:Y:S01]  /*180d0*/  LDC R0, c[0x0][0x448] ;  /* 0x00011200ff007b82 */ /* 0x000ea20000000800 */
[----:B0-----:R-:W-:Y:S01]  /*180e0*/  LEA R3, R17, 0x7f, 0x7 ;  /* 0x0000007f11037811 */ /* 0x001fe200078e38ff */
        /* <DEDUP_REMOVED lines=33> */
.L_x_15232:
        /* <DEDUP_REMOVED lines=20> */
.L_x_15235:
[----:B------:R-:W-:Y:S05]  /*18440*/  BSYNC B6 ;  /* 0x0000000000067941 */ /* 0x000fea0003800000 */
.L_x_15234:
        /* <DEDUP_REMOVED lines=20> */
.L_x_15238:
        /* <DEDUP_REMOVED lines=15> */
.L_x_15237:
[----:B------:R-:W-:Y:S05]  /*18680*/  BSYNC B6 ;  /* 0x0000000000067941 */ /* 0x000fea0003800000 */
.L_x_15236:
[----:B------:R-:W2:Y:S01]  /*18690*/  LDL R21, [R1+0x1c] ;  /* 0x00001c0001157983 */ /* 0x000ea20000100800 */
[----:B------:R-:W-:Y:S01]  /*186a0*/  ULDC.64 UR4, c[0x0][0xaf0] ;  /* 0x0002bc0000047ab9 */ /* 0x000fe20000000a00 */
[----:B-1----:R-:W0:Y:S01]  /*186b0*/  LDC R10, c[0x0][0x430] ;  /* 0x00010c00ff0a7b82 */ /* 0x002e220000000800 */
[----:B------:R-:W-:Y:S01]  /*186c0*/  ISETP.NE.U32.AND P0, PT, RZ, UR4, PT ;  /* 0x00000004ff007c0c */ /* 0x000fe2000bf05070 */
[----:B------:R-:W1:Y:S03]  /*186d0*/  S2R R20, SR_TID.X ;  /* 0x0000000000147919 */ /* 0x000e660000002100 */
[----:B------:R-:W-:-:S13]  /*186e0*/  ISETP.NE.AND.EX P0, PT, RZ, UR5, PT, P0 ;  /* 0x00000005ff007c0c */ /* 0x000fda000bf05300 */
[----:B------:R-:W-:Y:S01]  /*186f0*/  @P0 IADD3 R2, P1, R29, UR4, RZ ;  /* 0x000000041d020c10 */ /* 0x000fe2000ff3e0ff */
[----:B------:R-:W-:Y:S01]  /*18700*/  IMAD.MOV.U32 R11, RZ, RZ, RZ ;  /* 0x000000ffff0b7224 */ /* 0x000fe200078e00ff */
[----:B------:R-:W-:Y:S02]  /*18710*/  ULDC UR4, c[0x0][0x2f4] ;  /* 0x0000bd0000047ab9 */ /* 0x000fe40000000800 */
[----:B------:R-:W-:Y:S01]  /*18720*/  @P0 IADD3.X R3, R30, UR5, RZ, P1, !PT ;  /* 0x000000051e030c10 */ /* 0x000fe20008ffe4ff */
[----:B------:R-:W-:-:S04]  /*18730*/  ULDC UR5, c[0x0][0x320] ;  /* 0x0000c80000057ab9 */ /* 0x000fc80000000800 */
[----:B------:R3:W4:Y:S01]  /*18740*/  @P0 LDG.E R32, desc[UR42][R2.64] ;  /* 0x0000002a02200981 */ /* 0x000722000c1e1900 */
[----:B-1----:R-:W-:-:S04]  /*18750*/  LOP3.LUT R20, R20, 0x7f, RZ, 0xc0, !PT ;  /* 0x0000007f14147812 */ /* 0x002fc800078ec0ff */
[----:B------:R-:W-:Y:S02]  /*18760*/  SHF.R.U32.HI R35, RZ, 0x3, R20 ;  /* 0x00000003ff237819 */ /* 0x000fe40000011614 */
[----:B------:R-:W1:Y:S01]  /*18770*/  S2R R20, SR_TID.X ;  /* 0x0000000000147919 */ /* 0x000e620000002100 */
[----:B0-----:R-:W-:-:S13]  /*18780*/  ISETP.NE.AND P1, PT, R10, 0x1, PT ;  /* 0x000000010a00780c */ /* 0x001fda0003f25270 */
[----:B------:R-:W0:Y:S08]  /*18790*/  @P1 LDC R5, c[0x0][0x434] ;  /* 0x00010d00ff051b82 */ /* 0x000e300000000800 */
[----:B------:R-:W5:Y:S01]  /*187a0*/  @P1 LDC R4, c[0x0][0x438] ;  /* 0x00010e00ff041b82 */ /* 0x000f620000000800 */
[----:B-1----:R-:W-:-:S05]  /*187b0*/  IMAD.SHL.U32 R20, R20, 0x10, RZ ;  /* 0x0000001014147824 */ /* 0x002fca00078e00ff */
[----:B------:R-:W-:Y:S01]  /*187c0*/  LOP3.LUT R20, R35, 0x70, R20, 0xf8, !PT ;  /* 0x0000007023147812 */ /* 0x000fe200078ef814 */
[----:B--2---:R-:W-:-:S04]  /*187d0*/  VIADD R0, R21, 0xffffffff ;  /* 0xffffffff15007836 */ /* 0x004fc80000000000 */
[----:B------:R-:W-:-:S05]  /*187e0*/  IMAD R8, R0, 0x60, R20 ;  /* 0x0000006000087824 */ /* 0x000fca00078e0214 */
[----:B------:R-:W-:-:S04]  /*187f0*/  ISETP.GE.AND P0, PT, R8, R31, PT ;  /* 0x0000001f0800720c */ /* 0x000fc80003f06270 */
[----:B------:R-:W-:Y:S01]  /*18800*/  ISETP.GT.U32.OR P0, PT, R20, 0x5f, P0 ;  /* 0x0000005f1400780c */ /* 0x000fe20000704470 */
[----:B------:R-:W-:-:S04]  /*18810*/  IMAD.IADD R8, R8, 0x1, R34 ;  /* 0x0000000108087824 */ /* 0x000fc800078e0222 */
[----:B0-----:R-:W-:-:S08]  /*18820*/  @P1 IMAD.HI.U32 R5, R8, R5, RZ ;  /* 0x0000000508051227 */ /* 0x001fd000078e00ff */
[----:B---3--:R-:W0:Y:S01]  /*18830*/  @!P0 LDC.64 R2, c[0x0][0x428] ;  /* 0x00010a00ff028b82 */ /* 0x008e220000000a00 */
[----:B------:R-:W-:Y:S01]  /*18840*/  IMAD.MOV.U32 R9, RZ, RZ, R8 ;  /* 0x000000ffff097224 */ /* 0x000fe200078e0008 */
[----:B-----5:R-:W-:-:S06]  /*18850*/  @P1 SHF.R.U32.HI R9, RZ, R4, R5 ;  /* 0x00000004ff091219 */ /* 0x020fcc0000011605 */
        /* <DEDUP_REMOVED lines=11> */
[----:B------:R-:W-:-:S04]  /*18910*/  IMAD.MOV R3, RZ, RZ, -R9 ;  /* 0x000000ffff037224 */ /* 0x000fc800078e0a09 */
[----:B------:R-:W-:-:S05]  /*18920*/  IMAD R3, R10, R3, R8 ;  /* 0x000000030a037224 */ /* 0x000fca00078e0208 */
[----:B------:R-:W-:Y:S01]  /*18930*/  STL [R1+0x8], R3 ;  /* 0x0000080301007387 */ /* 0x000fe20000100800 */
[----:B------:R-:W0:Y:S01]  /*18940*/  S2R R21, SR_TID.X ;  /* 0x0000000000157919 */ /* 0x000e220000002100 */
[----:B------:R-:W-:-:S05]  /*18950*/  IMAD.U32 R2, RZ, RZ, UR38 ;  /* 0x00000026ff027e24 */ /* 0x000fca000f8e00ff */
[----:B------:R-:W-:Y:S02]  /*18960*/  ISETP.NE.AND P2, PT, R2, 0x3, PT ;  /* 0x000000030200780c */ /* 0x000fe40003f45270 */
[----:B------:R-:W-:-:S11]  /*18970*/  LOP3.LUT R23, R23, 0xfffff7ff, RZ, 0xc0, !PT ;  /* 0xfffff7ff17177812 */ /* 0x000fd600078ec0ff */
[----:B------:R-:W-:Y:S01]  /*18980*/  @P2 LOP3.LUT R23, R23, 0x800, RZ, 0xfc, !PT ;  /* 0x0000080017172812 */ /* 0x000fe200078efcff */
[----:B0-----:R-:W-:-:S05]  /*18990*/  IMAD.SHL.U32 R21, R21, 0x8, RZ ;  /* 0x0000000815157824 */ /* 0x001fca00078e00ff */
[----:B------:R-:W-:-:S04]  /*189a0*/  LOP3.LUT R21, R21, 0x38, RZ, 0xc0, !PT ;  /* 0x0000003815157812 */ /* 0x000fc800078ec0ff */
[----:B------:R-:W-:Y:S02]  /*189b0*/  LOP3.LUT R12, R21, 0x40, RZ, 0xfc, !PT ;  /* 0x00000040150c7812 */ /* 0x000fe400078efcff */
[----:B------:R-:W-:Y:S02]  /*189c0*/  LOP3.LUT R23, R23, 0xfffffffd, RZ, 0xc0, !PT ;  /* 0xfffffffd17177812 */ /* 0x000fe400078ec0ff */
[----:B------:R-:W-:Y:S01]  /*189d0*/  ISETP.GE.AND P4, PT, R12, UR5, PT ;  /* 0x000000050c007c0c */ /* 0x000fe2000bf86270 */
[----:B------:R-:W-:Y:S01]  /*189e0*/  UMOV UR6, 0xffffffff ;  /* 0xffffffff00067882 */ /* 0x000fe20000000000 */
[----:B--2---:R0:W-:Y:S02]  /*189f0*/  STL [R1], R11 ;  /* 0x0000000b01007387 */ /* 0x0041e40000100800 */
[----:B0-----:R-:W0:Y:S02]  /*18a00*/  S2R R11, SR_TID.X ;  /* 0x00000000000b7919 */ /* 0x001e240000002100 */
[----:B0-----:R-:W-:-:S05]  /*18a10*/  IMAD.SHL.U32 R11, R11, 0x8, RZ ;  /* 0x000000080b0b7824 */ /* 0x001fca00078e00ff */
[----:B------:R-:W-:-:S04]  /*18a20*/  LOP3.LUT R11, R11, 0x38, RZ, 0xc0, !PT ;  /* 0x000000380b0b7812 */ /* 0x000fc800078ec0ff */
[C---:B------:R-:W-:Y:S02]  /*18a30*/  ISETP.GE.AND P1, PT, R11.reuse, UR4, PT ;  /* 0x000000040b007c0c */ /* 0x040fe4000bf26270 */
[----:B------:R-:W-:-:S04]  /*18a40*/  LOP3.LUT R12, R11, 0x80, RZ, 0xfc, !PT ;  /* 0x000000800b0c7812 */ /* 0x000fc800078efcff */
[----:B------:R-:W-:-:S07]  /*18a50*/  ISETP.GE.AND P3, PT, R12, UR5, PT ;  /* 0x000000050c007c0c */ /* 0x000fce000bf66270 */
[----:B------:R-:W-:-:S04]  /*18a60*/  @P1 LOP3.LUT R23, R23, 0x2, RZ, 0xfc, !PT ;  /* 0x0000000217171812 */ /* 0x000fc800078efcff */
[----:B------:R-:W-:-:S04]  /*18a70*/  LOP3.LUT R23, R23, 0xffffffef, RZ, 0xc0, !PT ;  /* 0xffffffef17177812 */ /* 0x000fc800078ec0ff */
[----:B------:R-:W-:Y:S02]  /*18a80*/  @P4 LOP3.LUT R23, R23, 0x10, RZ, 0xfc, !PT ;  /* 0x0000001017174812 */ /* 0x000fe400078efcff */
[----:B------:R-:W-:Y:S02]  /*18a90*/  ISETP.GE.AND P0, PT, R11, UR5, PT ;  /* 0x000000050b007c0c */ /* 0x000fe4000bf06270 */
[----:B------:R-:W-:Y:S02]  /*18aa0*/  LOP3.LUT R23, R23, 0xfffffffe, RZ, 0xc0, !PT ;  /* 0xfffffffe17177812 */ /* 0x000fe400078ec0ff */
[----:B------:R-:W-:Y:S02]  /*18ab0*/  LOP3.LUT R11, R11, 0xc0, RZ, 0xfc, !PT ;  /* 0x000000c00b0b7812 */ /* 0x000fe400078efcff */
[----:B------:R-:W-:Y:S02]  /*18ac0*/  LOP3.LUT R23, R23, 0xfffffff7, RZ, 0xc0, !PT ;  /* 0xfffffff717177812 */ /* 0x000fe400078ec0ff */
[----:B------:R-:W-:-:S02]  /*18ad0*/  ISETP.GE.AND P1, PT, R11, UR5, PT ;  /* 0x000000050b007c0c */ /* 0x000fc4000bf26270 */
[----:B------:R-:W-:-:S04]  /*18ae0*/  @P3 LOP3.LUT R23, R23, 0x8, RZ, 0xfc, !PT ;  /* 0x0000000817173812 */ /* 0x000fc800078efcff */
[----:B------:R-:W-:-:S04]  /*18af0*/  @P0 LOP3.LUT R23, R23, 0x1, RZ, 0xfc, !PT ;  /* 0x0000000117170812 */ /* 0x000fc800078efcff */
[----:B------:R-:W-:-:S04]  /*18b00*/  LOP3.LUT R23, R23, 0xfffffffb, RZ, 0xc0, !PT ;  /* 0xfffffffb17177812 */ /* 0x000fc800078ec0ff */
[----:B------:R-:W-:Y:S01]  /*18b10*/  @P1 LOP3.LUT R23, R23, 0x4, RZ, 0xfc, !PT ;  /* 0x0000000417171812 */ /* 0x000fe200078efcff */
[----:B------:R-:W-:Y:S06]  /*18b20*/  BRA.DIV UR6, `(.L_x_15239) ;  /* 0x0000006206ec7947 */ /* 0x000fec000b800000 */
.L_x_15389:
        /* <DEDUP_REMOVED lines=8> */
.L_x_15240:
[----:B------:R-:W-:Y:S01]  /*18bb0*/  IMAD R31, R0, -0x60, R31 ;  /* 0xffffffa0001f7824 */ /* 0x000fe200078e021f */
[----:B------:R-:W-:Y:S01]  /*18bc0*/  SHF.L.U32 R0, R27, 0x1f, RZ ;  /* 0x0000001f1b007819 */ /* 0x000fe200000006ff */
[----:B------:R-:W-:Y:S01]  /*18bd0*/  IMAD R30, R25, 0x8, R22 ;  /* 0x00000008191e7824 */ /* 0x000fe200078e0216 */
[----:B------:R-:W-:Y:S03]  /*18be0*/  BSSY B0, `(.L_x_15241) ;  /* 0x0000003000007945 */ /* 0x000fe60003800000 */
[----:B------:R-:W0:Y:S02]  /*18bf0*/  SYNCS.PHASECHK.TRANS64.TRYWAIT P0, [R30+URZ+0x32440], R0 ;  /* 0x032440001e0075a7 */ /* 0x000e24000800017f */
[----:B0-----:R-:W-:Y:S05]  /*18c00*/  @!P0 BRA `(.L_x_15242) ;  /* 0x0000006000e88947 */ /* 0x001fea0003800000 */
.L_x_15390:
[----:B------:R-:W-:Y:S05]  /*18c10*/  BSYNC B0 ;  /* 0x0000000000007941 */ /* 0x000fea0003800000 */
.L_x_15241:
[----:B------:R-:W0:Y:S01]  /*18c20*/  LDL R2, [R1+0x8] ;  /* 0x0000080001027983 */ /* 0x000e220000100800 */
[----:B------:R-:W-:-:S03]  /*18c30*/  ULDC.64 UR4, c[0x0][0x300] ;  /* 0x0000c00000047ab9 */ /* 0x000fc60000000a00 */
[----:B------:R-:W2:Y:S01]  /*18c40*/  LDL R4, [R1] ;  /* 0x0000000001047983 */ /* 0x000ea20000100800 */
        /* <DEDUP_REMOVED lines=85> */
.L_x_15404:
        /* <DEDUP_REMOVED lines=10> */
.L_x_15244:
        /* <DEDUP_REMOVED lines=11> */
.L_x_15245:
        /* <DEDUP_REMOVED lines=33> */
.L_x_15247:
[----:B------:R-:W-:Y:S05]  /*19500*/  BSYNC B6 ;  /* 0x0000000000067941 */ /* 0x000fea0003800000 */
.L_x_15246:
[----:B------:R-:W2:Y:S01]  /*19510*/  LDL R21, [R1+0x2c] ;  /* 0x00002c0001157983 */ /* 0x000ea20000100800 */
[----:B------:R-:W3:Y:S01]  /*19520*/  LDC R6, c[0x0][0x448] ;  /* 0x00011200ff067b82 */ /* 0x000ee20000000800 */
[----:B------:R-:W-:Y:S02]  /*19530*/  ULDC.64 UR4, c[0x0][0x298] ;  /* 0x0000a60000047ab9 */ /* 0x000fe40000000a00 */
[----:B------:R-:W4:Y:S04]  /*19540*/  LDL R20, [R1+0x38] ;  /* 0x0000380001147983 */ /* 0x000f280000100800 */
[----:B------:R1:W5:Y:S01]  /*19550*/  LDL R9, [R1+0x4] ;  /* 0x0000040001097983 */ /* 0x0003620000100800 */
[----:B0-----:R-:W0:Y:S01]  /*19560*/  S2R R2, SR_TID.X ;  /* 0x0000000000027919 */ /* 0x001e220000002100 */
[----:B------:R-:W1:Y:S01]  /*19570*/  S2R R0, SR_TID.X ;  /* 0x0000000000007919 */ /* 0x000e620000002100 */
[----:B---3--:R-:W-:-:S13]  /*19580*/  ISETP.NE.AND P0, PT, R6, 0x1, PT ;  /* 0x000000010600780c */ /* 0x008fda0003f05270 */
[----:B------:R-:W3:Y:S01]  /*19590*/  @P0 LDC R3, c[0x0][0x450] ;  /* 0x00011400ff030b82 */ /* 0x000ee20000000800 */
[----:B0-----:R-:W-:-:S04]  /*195a0*/  LOP3.LUT R2, R2, 0x7f, RZ, 0xc0, !PT ;  /* 0x0000007f02027812 */ /* 0x001fc800078ec0ff */
[----:B------:R-:W-:Y:S01]  /*195b0*/  SHF.R.U32.HI R2, RZ, 0x3, R2 ;  /* 0x00000003ff027819 */ /* 0x000fe20000011602 */
[----:B-1----:R-:W-:Y:S02]  /*195c0*/  IMAD.SHL.U32 R0, R0, 0x10, RZ ;  /* 0x0000001000007824 */ /* 0x002fe400078e00ff */
[----:B--2---:R-:W-:Y:S02]  /*195d0*/  IMAD.MOV.U32 R4, RZ, RZ, R21 ;  /* 0x000000ffff047224 */ /* 0x004fe400078e0015 */
[----:B----4-:R-:W-:Y:S02]  /*195e0*/  IMAD.MOV.U32 R21, RZ, RZ, R20 ;  /* 0x000000ffff157224 */ /* 0x010fe400078e0014 */
[----:B------:R-:W2:Y:S01]  /*195f0*/  LDL R20, [R1+0x10] ;  /* 0x0000100001147983 */ /* 0x000ea20000100800 */
[----:B------:R-:W-:Y:S01]  /*19600*/  LOP3.LUT R0, R2, 0x70, R0, 0xf8, !PT ;  /* 0x0000007002007812 */ /* 0x000fe200078ef800 */
[----:B------:R-:W-:Y:S01]  /*19610*/  IMAD R4, R4, UR4, RZ ;  /* 0x0000000404047c24 */ /* 0x000fe2000f8e02ff */
[----:B------:R-:W0:Y:S03]  /*19620*/  @P0 LDC R2, c[0x0][0x44c] ;  /* 0x00011300ff020b82 */ /* 0x000e260000000800 */
[----:B------:R-:W-:-:S02]  /*19630*/  IMAD R36, R17, 0x80, R0 ;  /* 0x0000008011247824 */ /* 0x000fc400078e0200 */
[----:B------:R-:W-:Y:S02]  /*19640*/  IMAD R4, R37, UR5, R4 ;  /* 0x0000000525047c24 */ /* 0x000fe4000f8e0204 */
[----:B------:R-:W-:Y:S02]  /*19650*/  IMAD.MOV.U32 R0, RZ, RZ, R36 ;  /* 0x000000ffff007224 */ /* 0x000fe400078e0024 */
        /* <DEDUP_REMOVED lines=121> */
.L_x_15421:
[----:B01----:R-:W-:-:S05]  /*19df0*/  VIADD R4, R17, 0x70 ;  /* 0x0000007011047836 */ /* 0x003fca0000000000 */
        /* <DEDUP_REMOVED lines=10> */
.L_x_15249:
        /* <DEDUP_REMOVED lines=28> */
.L_x_15251:
[----:B------:R-:W-:Y:S05]  /*1a060*/  BSYNC B6 ;  /* 0x0000000000067941 */ /* 0x000fea0003800000 */
.L_x_15250:
        /* <DEDUP_REMOVED lines=27> */
[----:B------:R-:W2:Y:S02]  /*1a220*/  @P0 LDC R0, c[0x0][0x44c] ;  /* 0x00011300ff000b82 */ /* 0x000ea40000000800 */
[----:B--2---:R-:W-:-:S04]  /*1a230*/  @P0 IMAD.HI.U32 R0, R36, R0, RZ ;  /* 0x0000000024000227 */ /* 0x004fc800078e00ff */
[----:B-1----:R-:W-:Y:S01]  /*1a240*/  IMAD.SHL.U32 R20, R20, 0x8, RZ ;  /* 0x0000000814147824 */ /* 0x002fe200078e00ff */
[----:B0-----:R-:W-:-:S04]  /*1a250*/  @P0 SHF.R.U32.HI R4, RZ, R5, R0 ;  /* 0x00000005ff040219 */ /* 0x001fc80000011600 */
[--C-:B------:R-:W-:Y:S01]  /*1a260*/  SHF.R.S32.HI R5, RZ, 0x1f, R4.reuse ;  /* 0x0000001fff057819 */ /* 0x100fe20000011404 */
[----:B------:R-:W-:Y:S01]  /*1a270*/  IMAD.MOV R0, RZ, RZ, -R4 ;  /* 0x000000ffff007224 */ /* 0x000fe200078e0a04 */
[----:B------:R-:W-:Y:S01]  /*1a280*/  LOP3.LUT R20, R20, 0x38, RZ, 0xc0, !PT ;  /* 0x0000003814147812 */ /* 0x000fe200078ec0ff */
[----:B------:R-:W-:-:S03]  /*1a290*/  IMAD.WIDE.U32 R2, R4, UR4, R2 ;  /* 0x0000000404027c25 */ /* 0x000fc6000f8e0002 */
[----:B------:R-:W-:Y:S01]  /*1a2a0*/  LOP3.LUT R10, R20, 0x40, RZ, 0xfc, !PT ;  /* 0x00000040140a7812 */ /* 0x000fe200078efcff */
[----:B------:R-:W-:Y:S01]  /*1a2b0*/  IMAD R0, R6, R0, R36 ;  /* 0x0000000006007224 */ /* 0x000fe200078e0224 */
[C---:B------:R-:W-:Y:S01]  /*1a2c0*/  LOP3.LUT R9, R20.reuse, 0x80, RZ, 0xfc, !PT ;  /* 0x0000008014097812 */ /* 0x040fe200078efcff */
[----:B------:R-:W-:Y:S01]  /*1a2d0*/  IMAD R5, R5, UR4, RZ ;  /* 0x0000000405057c24 */ /* 0x000fe2000f8e02ff */
[----:B------:R-:W-:-:S03]  /*1a2e0*/  LOP3.LUT R8, R20, 0xc0, RZ, 0xfc, !PT ;  /* 0x000000c014087812 */ /* 0x000fc600078efcff */
        /* <DEDUP_REMOVED lines=96> */
.L_x_15439:
        /* <DEDUP_REMOVED lines=13> */
.L_x_15254:
[----:B------:R-:W-:Y:S05]  /*1a9c0*/  BSYNC B0 ;  /* 0x0000000000007941 */ /* 0x000fea0003800000 */
.L_x_15253:
[----:B------:R-:W-:Y:S01]  /*1a9d0*/  NOP ;  /* 0x0000000000007918 */ /* 0x000fe20000000000 */
[----:B------:R-:W-:-:S13]  /*1a9e0*/  PLOP3.LUT P0, PT, PT, PT, PT, 0x80, 0x0 ;  /* 0x000000000000781c */ /* 0x000fda0003f0f070 */
.L_x_15255:
        /* <DEDUP_REMOVED lines=18> */
.L_x_15440:
[----:B------:R-:W-:Y:S05]  /*1ab10*/  BSYNC B0 ;  /* 0x0000000000007941 */ /* 0x000fea0003800000 */
.L_x_15256:
[----:B------:R-:W-:-:S05]  /*1ab20*/  IMAD.U32 R0, RZ, RZ, UR38 ;  /* 0x00000026ff007e24 */ /* 0x000fca000f8e00ff */
[----:B------:R-:W-:-:S13]  /*1ab30*/  ISETP.NE.AND P0, PT, R0, 0x3, PT ;  /* 0x000000030000780c */ /* 0x000fda0003f05270 */
[----:B------:R-:W-:Y:S05]  /*1ab40*/  @!P0 BRA `(.L_x_15258) ;  /* 0x0000000000048947 */ /* 0x000fea0003800000 */
[----:B------:R-:W-:Y:S01]  /*1ab50*/  BPT.TRAP 0x1 ;  /* 0x000000040000795c */ /* 0x000fe20000300000 */
.L_x_15258:
[----:B0-----:R-:W-:Y:S01]  /*1ab60*/  SHF.L.U32 R3, R27, 0x1f, RZ ;  /* 0x0000001f1b037819 */ /* 0x001fe200000006ff */
[----:B------:R-:W-:Y:S03]  /*1ab70*/  BSSY B0, `(.L_x_15259) ;  /* 0x0000003000007945 */ /* 0x000fe60003800000 */
[----:B------:R-:W0:Y:S02]  /*1ab80*/  SYNCS.PHASECHK.TRANS64.TRYWAIT P0, [R30+URZ+0x32460], R3 ;  /* 0x032460031e0075a7 */ /* 0x000e24000800017f */
[----:B0-----:R-:W-:Y:S05]  /*1ab90*/  @!P0 BRA `(.L_x_15260) ;  /* 0x00000064003c8947 */ /* 0x001fea0003800000 */
.L_x_15441:
[----:B------:R-:W-:Y:S05]  /*1aba0*/  BSYNC B0 ;  /* 0x0000000000007941 */ /* 0x000fea0003800000 */
.L_x_15259:
[----:B------:R-:W3:Y:S01]  /*1abb0*/  LDL.LU R0, [R1+0x44] ;  /* 0x0000440001007983 */ /* 0x000ee20000300800 */
[----:B------:R-:W-:-:S03]  /*1abc0*/  ULDC.64 UR4, c[0x0][0x328] ;  /* 0x0000ca0000047ab9 */ /* 0x000fc60000000a00 */
[----:B------:R-:W4:Y:S04]  /*1abd0*/  LDL.LU R2, [R1+0x8] ;  /* 0x0000080001027983 */ /* 0x000f280000300800 */
[----:B------:R-:W5:Y:S04]  /*1abe0*/  LDL.LU R7, [R1+0x48] ;  /* 0x0000480001077983 */ /* 0x000f680000300800 */
[----:B--2---:R-:W2:Y:S04]  /*1abf0*/  LDL.LU R6, [R1] ;  /* 0x0000000001067983 */ /* 0x004ea80000300800 */
[----:B------:R-:W2:Y:S01]  /*1ac00*/  LDL.LU R4, [R1+0x60] ;  /* 0x0000600001047983 */ /* 0x000ea20000300800 */
[----:B------:R-:W-:-:S02]  /*1ac10*/  LOP3.LUT P3, RZ, R23, 0x10, RZ, 0xc0, !PT ;  /* 0x0000001017ff7812 */ /* 0x000fc4000786c0ff */
[C---:B------:R-:W-:Y:S02]  /*1ac20*/  LOP3.LUT P2, RZ, R23.reuse, 0x8, RZ, 0xc0, !PT ;  /* 0x0000000817ff7812 */ /* 0x040fe4000784c0ff */
[C---:B------:R-:W-:Y:S02]  /*1ac30*/  LOP3.LUT P1, RZ, R23.reuse, 0x4, RZ, 0xc0, !PT ;  /* 0x0000000417ff7812 */ /* 0x040fe4000782c0ff */
[----:B------:R-:W-:Y:S01]  /*1ac40*/  LOP3.LUT P4, RZ, R23, 0x1, RZ, 0xc0, !PT ;  /* 0x0000000117ff7812 */ /* 0x000fe2000788c0ff */
[----:B---3--:R-:W-:-:S04]  /*1ac50*/  IMAD R0, R0, UR4, RZ ;  /* 0x0000000400007c24 */ /* 0x008fc8000f8e02ff */
[C---:B----4-:R-:W-:Y:S02]  /*1ac60*/  IMAD R5, R2.reuse, UR5, R0 ;  /* 0x0000000502057c24 */ /* 0x050fe4000f8e0200 */
[----:B0-----:R-:W-:Y:S01]  /*1ac70*/  IMAD.WIDE.U32 R2, R2, UR4, RZ ;  /* 0x0000000402027c25 */ /* 0x001fe2000f8e00ff */
[----:B------:R-:W-:-:S03]  /*1ac80*/  ULDC.64 UR4, c[0x0][0x338] ;  /* 0x0000ce0000047ab9 */ /* 0x000fc60000000a00 */
[----:B------:R-:W-:Y:S02]  /*1ac90*/  IMAD.IADD R3, R3, 0x1, R5 ;  /* 0x0000000103037824 */ /* 0x000fe400078e0205 */
[----:B-----5:R-:W-:Y:S01]  /*1aca0*/  IMAD R0, R7, UR4, RZ ;  /* 0x0000000407007c24 */ /* 0x020fe2000f8e02ff */
        /* <DEDUP_REMOVED lines=15> */
[----:B------:R-:W-:Y:S01]  /*1ada0*/  IADD3 R0, R3, R0, R4 ;  /* 0x0000000003007210 */ /* 0x000fe20007ffe004 */
        /* <DEDUP_REMOVED lines=73> */
.L_x_15455:
        /* <DEDUP_REMOVED lines=15> */
.L_x_15262:
        /* <DEDUP_REMOVED lines=11> */
.L_x_15263:
[----:B------:R-:W2:Y:S01]  /*1b3e0*/  LDL R2, [R1+0x1c] ;  /* 0x00001c0001027983 */ /* 0x000ea20000100800 */
[----:B------:R0:W-:Y:S01]  /*1b3f0*/  SYNCS.ARRIVE.TRANS64.A1T0 RZ, [R30+URZ+0x32450], RZ ;  /* 0x032450ff1eff79a7 */ /* 0x0001e2000810003f */
[----:B------:R-:W-:Y:S01]  /*1b400*/  BSSY B0, `(.L_x_15264) ;  /* 0x00000e0000007945 */ /* 0x000fe20003800000 */
[----:B--2---:R-:W-:-:S13]  /*1b410*/  ISETP.GE.AND P0, PT, R2, 0x2, PT ;  /* 0x000000020200780c */ /* 0x004fda0003f06270 */
[----:B0-----:R-:W-:Y:S05]  /*1b420*/  @!P0 BRA `(.L_x_15265) ;  /* 0x0000000c00748947 */ /* 0x001fea0003800000 */
[----:B------:R-:W-:-:S07]  /*1b430*/  VIADD R10, R2, 0xfffffffe ;  /* 0xfffffffe020a7836 */ /* 0x000fce0000000000 */
.L_x_15278:
[----:B0-----:R-:W0:Y:S01]  /*1b440*/  S2R R2, SR_TID.X ;  /* 0x0000000000027919 */ /* 0x001e220000002100 */
[----:B------:R-:W1:Y:S01]  /*1b450*/  LDC R8, c[0x0][0x430] ;  /* 0x00010c00ff087b82 */ /* 0x000e620000000800 */
[----:B------:R-:W-:Y:S01]  /*1b460*/  IMAD R9, R10, 0x60, R34 ;  /* 0x000000600a097824 */ /* 0x000fe200078e0222 */
[----:B--2---:R-:W2:Y:S01]  /*1b470*/  S2R R4, SR_TID.X ;  /* 0x0000000000047919 */ /* 0x004ea20000002100 */
[----:B------:R-:W-:Y:S01]  /*1b480*/  VIADD R25, R25, 0x1 ;  /* 0x0000000119197836 */ /* 0x000fe20000000000 */
[----:B-1----:R-:W-:Y:S02]  /*1b490*/  ISETP.NE.AND P0, PT, R8, 0x1, PT ;  /* 0x000000010800780c */ /* 0x002fe40003f05270 */
[----:B0-----:R-:W-:Y:S01]  /*1b4a0*/  LOP3.LUT R2, R2, 0x7f, RZ, 0xc0, !PT ;  /* 0x0000007f02027812 */ /* 0x001fe200078ec0ff */
[----:B--2---:R-:W-:-:S03]  /*1b4b0*/  IMAD.SHL.U32 R4, R4, 0x10, RZ ;  /* 0x0000001004047824 */ /* 0x004fc600078e00ff */
        /* <DEDUP_REMOVED lines=8> */
[----:B---3--:R-:W3:Y:S01]  /*1b540*/  @!P1 LDC.64 R6, c[0x0][0x418] ;  /* 0x00010600ff069b82 */ /* 0x008ee20000000a00 */
[----:B-1----:R-:W-:-:S05]  /*1b550*/  @P0 IMAD.HI.U32 R2, R9, R2, RZ ;  /* 0x0000000209020227 */ /* 0x002fca00078e00ff */
[----:B0-----:R-:W-:-:S04]  /*1b560*/  @P0 SHF.R.U32.HI R11, RZ, R3, R2 ;  /* 0x00000003ff0b0219 */ /* 0x001fc80000011602 */
[----:B------:R-:W-:Y:S01]  /*1b570*/  @!P1 SHF.R.S32.HI R3, RZ, 0x1f, R11 ;  /* 0x0000001fff039819 */ /* 0x000fe2000001140b */
[----:B--2---:R-:W-:-:S04]  /*1b580*/  @!P1 IMAD R2, R35, R4, RZ ;  /* 0x0000000423029224 */ /* 0x004fc800078e02ff */
[----:B------:R-:W-:Y:S02]  /*1b590*/  @!P1 IMAD R5, R32, R5, R2 ;  /* 0x0000000520059224 */ /* 0x000fe400078e0202 */
[----:B------:R-:W-:-:S04]  /*1b5a0*/  @!P1 IMAD.MOV.U32 R2, RZ, RZ, R11 ;  /* 0x000000ffff029224 */ /* 0x000fc800078e000b */
[----:B------:R-:W-:-:S04]  /*1b5b0*/  @!P1 IMAD.WIDE.U32 R2, R32, R4, R2 ;  /* 0x0000000420029225 */ /* 0x000fc800078e0002 */
[----:B------:R-:W-:Y:S01]  /*1b5c0*/  @!P1 IMAD.IADD R5, R5, 0x1, R3 ;  /* 0x0000000105059824 */ /* 0x000fe200078e0203 */
[C---:B---3--:R-:W-:Y:S01]  /*1b5d0*/  @!P1 LEA R6, P0, R2.reuse, R6, 0x2 ;  /* 0x0000000602069211 */ /* 0x048fe200078010ff */
[----:B------:R-:W-:Y:S02]  /*1b5e0*/  IMAD.MOV.U32 R4, RZ, RZ, RZ ;  /* 0x000000ffff047224 */ /* 0x000fe400078e00ff */
[----:B------:R-:W-:Y:S01]  /*1b5f0*/  IMAD.U32 R12, RZ, RZ, UR38 ;  /* 0x00000026ff0c7e24 */ /* 0x000fe2000f8e00ff */
        /* <DEDUP_REMOVED lines=8> */
[----:B------:R-:W-:Y:S01]  /*1b680*/  IMAD.MOV.U32 R2, RZ, RZ, R10 ;  /* 0x000000ffff027224 */ /* 0x000fe200078e000a */
[----:B------:R-:W-:Y:S01]  /*1b690*/  SEL R25, R25, RZ, P0 ;  /* 0x000000ff19197207 */ /* 0x000fe20000000000 */
[----:B------:R-:W-:-:S02]  /*1b6a0*/  IMAD R5, R8, R5, R9 ;  /* 0x0000000508057224 */ /* 0x000fc400078e0209 */
[----:B------:R-:W-:Y:S01]  /*1b6b0*/  VIADD R10, R10, 0xffffffff ;  /* 0xffffffff0a0a7836 */ /* 0x000fe20000000000 */
[----:B------:R-:W-:Y:S01]  /*1b6c0*/  ISETP.GT.AND P2, PT, R2, RZ, PT ;  /* 0x000000ff0200720c */ /* 0x000fe20003f44270 */
[----:B0-----:R-:W-:-:S12]  /*1b6d0*/  @!P1 BRA `(.L_x_15266) ;  /* 0x0000000000049947 */ /* 0x001fd80003800000 */
[----:B------:R-:W-:Y:S01]  /*1b6e0*/  BPT.TRAP 0x1 ;  /* 0x000000040000795c */ /* 0x000fe20000300000 */
.L_x_15266:
[----:B------:R-:W-:Y:S01]  /*1b6f0*/  IMAD R6, R25, 0x8, R22 ;  /* 0x0000000819067824 */ /* 0x000fe200078e0216 */
[----:B------:R-:W-:Y:S01]  /*1b700*/  SHF.L.U32 R21, R27, 0x1f, RZ ;  /* 0x0000001f1b157819 */ /* 0x000fe200000006ff */
[----:B------:R-:W-:Y:S01]  /*1b710*/  BSSY B1, `(.L_x_15267) ;  /* 0x0000004000017945 */ /* 0x000fe20003800000 */
[----:B------:R-:W-:Y:S02]  /*1b720*/  SHF.R.S32.HI R17, RZ, 0x1f, R5 ;  /* 0x0000001fff117819 */ /* 0x000fe40000011405 */
[----:B------:R-:W0:Y:S02]  /*1b730*/  SYNCS.PHASECHK.TRANS64.TRYWAIT P0, [R6+URZ+0x32440], R21 ;  /* 0x03244015060075a7 */ /* 0x000e24000800017f */
[----:B0-----:R-:W-:Y:S05]  /*1b740*/  @!P0 BRA `(.L_x_15268) ;  /* 0x0000006000a48947 */ /* 0x001fea0003800000 */
.L_x_15456:
[----:B------:R-:W-:Y:S05]  /*1b750*/  BSYNC B1 ;  /* 0x0000000000017941 */ /* 0x000fea0003800000 */
.L_x_15267:
        /* <DEDUP_REMOVED lines=52> */
.L_x_15470:
        /* <DEDUP_REMOVED lines=8> */
.L_x_15270:
        /* <DEDUP_REMOVED lines=11> */
.L_x_15271:
[----:B------:R2:W-:Y:S01]  /*1bbd0*/  SYNCS.ARRIVE.TRANS64.A1T0 RZ, [R6+URZ+0x32430], RZ ;  /* 0x032430ff06ff79a7 */ /* 0x0005e2000810003f */
[----:B------:R-:W-:Y:S05]  /*1bbe0*/  @!P3 BRA `(.L_x_15272) ;  /* 0x000000000004b947 */ /* 0x000fea0003800000 */
[----:B------:R-:W-:Y:S01]  /*1bbf0*/  BPT.TRAP 0x1 ;  /* 0x000000040000795c */ /* 0x000fe20000300000 */
.L_x_15272:
[----:B------:R-:W3:Y:S01]  /*1bc00*/  SYNCS.PHASECHK.TRANS64.TRYWAIT P0, [R6+URZ+0x32460], R21 ;  /* 0x03246015060075a7 */ /* 0x000ee2000800017f */
[----:B------:R-:W-:Y:S04]  /*1bc10*/  BSSY B1, `(.L_x_15273) ;  /* 0x0000002000017945 */ /* 0x000fe80003800000 */
[----:B---3--:R-:W-:Y:S05]  /*1bc20*/  @!P0 BRA `(.L_x_15274) ;  /* 0x0000006400248947 */ /* 0x008fea0003800000 */
.L_x_15471:
[----:B------:R-:W-:Y:S05]  /*1bc30*/  BSYNC B1 ;  /* 0x0000000000017941 */ /* 0x000fea0003800000 */
.L_x_15273:
[----:B------:R-:W-:Y:S01]  /*1bc40*/  ULDC.64 UR4, c[0x0][0x328] ;  /* 0x0000ca0000047ab9 */ /* 0x000fe20000000a00 */
[----:B------:R-:W-:Y:S01]  /*1bc50*/  LOP3.LUT P5, RZ, R23, 0x1, RZ, 0xc0, !PT ;  /* 0x0000000117ff7812 */ /* 0x000fe200078ac0ff */
[----:B------:R-:W-:Y:S01]  /*1bc60*/  IMAD R2, R17, UR4, RZ ;  /* 0x0000000411027c24 */ /* 0x000fe2000f8e02ff */
[----:B------:R-:W-:Y:S01]  /*1bc70*/  LOP3.LUT P4, RZ, R23, 0x10, RZ, 0xc0, !PT ;  /* 0x0000001017ff7812 */ /* 0x000fe2000788c0ff */
[----:B-1----:R-:W-:Y:S01]  /*1bc80*/  IMAD R8, R25, 0x6000, R33 ;  /* 0x0000600019087824 */ /* 0x002fe200078e0221 */
        /* <DEDUP_REMOVED lines=63> */
.L_x_15485:
        /* <DEDUP_REMOVED lines=11> */
.L_x_15276:
        /* <DEDUP_REMOVED lines=11> */
.L_x_15277:
[----:B------:R0:W-:Y:S01]  /*1c1e0*/  SYNCS.ARRIVE.TRANS64.A1T0 RZ, [R6+URZ+0x32450], RZ ;  /* 0x032450ff06ff79a7 */ /* 0x0001e2000810003f */
[----:B------:R-:W-:Y:S05]  /*1c1f0*/  @P2 BRA `(.L_x_15278) ;  /* 0xfffffff000902947 */ /* 0x000fea000383ffff */
.L_x_15265:
[----:B------:R-:W-:Y:S05]  /*1c200*/  BSYNC B0 ;  /* 0x0000000000007941 */ /* 0x000fea0003800000 */
.L_x_15264:
        /* <DEDUP_REMOVED lines=20> */
.L_x_15280:
[----:B------:R-:W-:Y:S05]  /*1c350*/  BSYNC B0 ;  /* 0x0000000000007941 */ /* 0x000fea0003800000 */
.L_x_15279:
[----:B------:R-:W-:Y:S02]  /*1c360*/  LOP3.LUT R27, R27, R0, RZ, 0x3c, !PT ;  /* 0x000000001b1b7212 */ /* 0x000fe400078e3cff */
[----:B------:R-:W-:-:S07]  /*1c370*/  SEL R25, R25, RZ, P0 ;  /* 0x000000ff19197207 */ /* 0x000fce0000000000 */
.L_x_15233:
[----:B------:R-:W-:Y:S05]  /*1c380*/  BSYNC B7 ;  /* 0x0000000000077941 */ /* 0x000fea0003800000 */
.L_x_15231:
        /* <DEDUP_REMOVED lines=11> */
.L_x_15281:
        /* <DEDUP_REMOVED lines=36> */
.L_x_15495:
[----:B------:R-:W-:Y:S02]  /*1c680*/  ULDC UR4, c[0x0][0xd38] ;  /* 0x00034e0000047ab9 */ /* 0x000fe40000000800 */
[----:B------:R-:W-:-:S04]  /*1c690*/  IMAD.U32 R7, RZ, RZ, UR4 ;  /* 0x00000004ff077e24 */ /* 0x000fc8000f8e00ff */
[----:B--2---:R-:W-:-:S04]  /*1c6a0*/  IMAD R14, R14, R7, RZ ;  /* 0x000000070e0e7224 */ /* 0x004fc800078e02ff */
[----:B------:R-:W-:-:S05]  /*1c6b0*/  IMAD.IADD R9, R4, 0x1, R14 ;  /* 0x0000000104097824 */ /* 0x000fca00078e020e */
[----:B------:R-:W-:-:S13]  /*1c6c0*/  ISETP.GT.AND P6, PT, R9, R0, PT ;  /* 0x000000000900720c */ /* 0x000fda0003fc4270 */
[----:B------:R-:W-:Y:S05]  /*1c6d0*/  @P6 BRA `(.L_x_15284) ;  /* 0x00000000009c6947 */ /* 0x000fea0003800000 */
.L_x_15289:
        /* <DEDUP_REMOVED lines=14> */
.L_x_15287:
[----:B------:R-:W-:Y:S05]  /*1c7c0*/  BSYNC B0 ;  /* 0x0000000000007941 */ /* 0x000fea0003800000 */
.L_x_15286:
        /* <DEDUP_REMOVED lines=18> */
.L_x_15503:
[----:B------:R-:W-:Y:S02]  /*1c8f0*/  ULDC UR4, c[0x0][0xd38] ;  /* 0x00034e0000047ab9 */ /* 0x000fe40000000800 */
[----:B------:R-:W-:-:S04]  /*1c900*/  IMAD.U32 R7, RZ, RZ, UR4 ;  /* 0x00000004ff077e24 */ /* 0x000fc8000f8e00ff */
[----:B--2---:R-:W-:-:S04]  /*1c910*/  IMAD R14, R14, R7, RZ ;  /* 0x000000070e0e7224 */ /* 0x004fc800078e02ff */
[----:B------:R-:W-:-:S05]  /*1c920*/  IMAD.IADD R9, R14, 0x1, R9 ;  /* 0x000000010e097824 */ /* 0x000fca00078e0209 */
[----:B------:R-:W-:-:S13]  /*1c930*/  ISETP.GT.AND P6, PT, R9, R0, PT ;  /* 0x000000000900720c */ /* 0x000fda0003fc4270 */
[----:B------:R-:W-:Y:S05]  /*1c940*/  @!P6 BRA `(.L_x_15289) ;  /* 0xfffffffc0064e947 */ /* 0x000fea000383ffff */
.L_x_15284:
        /* <DEDUP_REMOVED lines=8> */
.L_x_15507:
[----:B------:R-:W-:Y:S01]  /*1c9d0*/  ISETP.NE.AND P0, PT, R3, RZ, PT ;  /* 0x000000ff0300720c */ /* 0x000fe20003f05270 */
[----:B------:R-:W-:-:S12]  /*1c9e0*/  IMAD.MOV.U32 R14, RZ, RZ, RZ ;  /* 0x000000ffff0e7224 */ /* 0x000fd800078e00ff */
[----:B------:R-:W-:Y:S05]  /*1c9f0*/  @!P0 BRA `(.L_x_15291) ;  /* 0x0000000000108947 */ /* 0x000fea0003800000 */
[----:B------:R-:W-:Y:S01]  /*1ca00*/  UMOV UR4, 0xffffffff ;  /* 0xffffffff00047882 */ /* 0x000fe20000000000 */
[----:B------:R-:W-:Y:S02]  /*1ca10*/  VIADD R12, R4, 0xffffffff ;  /* 0xffffffff040c7836 */ /* 0x000fe40000000000 */
[----:B------:R-:W-:Y:S05]  /*1ca20*/  BRA.DIV UR4, `(.L_x_15292) ;  /* 0x0000006604a87947 */ /* 0x000fea000b800000 */
[----:B------:R4:W0:Y:S02]  /*1ca30*/  SHFL.IDX PT, R14, R2, R12, 0x1f ;  /* 0x00001f0c020e7589 */ /* 0x00082400000e0000 */
.L_x_15291:
        /* <DEDUP_REMOVED lines=66> */
.L_x_15285:
[----:B------:R-:W-:Y:S01]  /*1ce60*/  UMOV UR4, URZ ;  /* 0x0000003f00047c82 */ /* 0x000fe20008000000 */
[----:B------:R-:W-:Y:S01]  /*1ce70*/  UMOV UR5, URZ ;  /* 0x0000003f00057c82 */ /* 0x000fe20008000000 */
[----:B------:R-:W-:Y:S01]  /*1ce80*/  ULDC UR6, c[0x0][0xd3c] ;  /* 0x00034f0000067ab9 */ /* 0x000fe20000000800 */
[----:B------:R-:W-:Y:S02]  /*1ce90*/  IMAD.MOV.U32 R16, RZ, RZ, R0 ;  /* 0x000000ffff107224 */ /* 0x000fe400078e0000 */
[----:B------:R-:W-:Y:S02]  /*1cea0*/  IMAD.U32 R17, RZ, RZ, UR4 ;  /* 0x00000004ff117e24 */ /* 0x000fe4000f8e00ff */
[----:B------:R-:W-:Y:S02]  /*1ceb0*/  IMAD.U32 R18, RZ, RZ, UR5 ;  /* 0x00000005ff127e24 */ /* 0x000fe4000f8e00ff */
[----:B------:R-:W-:-:S07]  /*1cec0*/  IMAD.U32 R19, RZ, RZ, UR6 ;  /* 0x00000006ff137e24 */ /* 0x000fce000f8e00ff */
.L_x_15293:
        /* <DEDUP_REMOVED lines=10> */
.L_x_15282:
[----:B------:R-:W-:Y:S02]  /*1cf70*/  ULDC UR4, c[0x0][0xd3c] ;  /* 0x00034f0000047ab9 */ /* 0x000fe40000000800 */
[----:B0-----:R-:W-:-:S13]  /*1cf80*/  ISETP.GE.AND P0, PT, R19, UR4, PT ;  /* 0x0000000413007c0c */ /* 0x001fda000bf06270 */
[----:B------:R-:W-:Y:S05]  /*1cf90*/  @!P0 BRA `(.L_x_15294) ;  /* 0xffffff9800088947 */ /* 0x000fea000383ffff */
[----:B------:R-:W-:Y:S05]  /*1cfa0*/  BSYNC B8 ;  /* 0x0000000000087941 */ /* 0x000fea0003800000 */
.L_x_15189:
        /* <DEDUP_REMOVED lines=12> */
.L_x_15510:
[----:B------:R-:W-:Y:S05]  /*1d070*/  BSYNC B0 ;  /* 0x0000000000007941 */ /* 0x000fea0003800000 */
.L_x_15295:
[----:B------:R-:W-:-:S03]  /*1d080*/  UMOV UR4, 0xffffffff ;  /* 0xffffffff00047882 */ /* 0x000fc60000000000 */
[----:B------:R-:W-:Y:S05]  /*1d090*/  BRA.DIV UR4, `(.L_x_15297) ;  /* 0x0000006204447947 */ /* 0x000fea000b800000 */
[----:B0-----:R-:W0:Y:S02]  /*1d0a0*/  S2R R0, SR_TID.X ;  /* 0x0000000000007919 */ /* 0x001e240000002100 */
[----:B0-----:R-:W-:-:S04]  /*1d0b0*/  SHF.R.U32.HI R0, RZ, 0x5, R0 ;  /* 0x00000005ff007819 */ /* 0x001fc80000011600 */
[----:B------:R-:W-:-:S05]  /*1d0c0*/  LOP3.LUT R0, R0, 0x3, RZ, 0xc0, !PT ;  /* 0x0000000300007812 */ /* 0x000fca00078ec0ff */
[----:B------:R0:W1:Y:S02]  /*1d0d0*/  SHFL.IDX PT, R14, R0, RZ, 0x1f ;  /* 0x00001fff000e7589 */ /* 0x00006400000e0000 */
.L_x_15513:
[----:B-1----:R-:W-:-:S13]  /*1d0e0*/  ISETP.NE.AND P0, PT, R14, RZ, PT ;  /* 0x000000ff0e00720c */ /* 0x002fda0003f05270 */
[----:B------:R-:W-:Y:S05]  /*1d0f0*/  @P0 BRA `(.L_x_15021) ;  /* 0x0000000000880947 */ /* 0x000fea0003800000 */
[----:B------:R-:W-:-:S03]  /*1d100*/  UMOV UR4, 0xffffffff ;  /* 0xffffffff00047882 */ /* 0x000fc60000000000 */
[----:B------:R-:W-:Y:S05]  /*1d110*/  BRA.DIV UR4, `(.L_x_15298) ;  /* 0x0000006204587947 */ /* 0x000fea000b800000 */
[----:B------:R-:W-:-:S13]  /*1d120*/  ELECT P6, URZ, PT ;  /* 0x00000000003f782f */ /* 0x000fda00038c0000 */
.L_x_15516:
[----:B------:R-:W-:Y:S05]  /*1d130*/  @!P6 BRA `(.L_x_15021) ;  /* 0x000000000078e947 */ /* 0x000fea0003800000 */
[----:B------:R-:W-:-:S06]  /*1d140*/  ULOP3.LUT UR4, UR36, 0x2, URZ, 0xfc, !UPT ;  /* 0x0000000224047892 */ /* 0x000fcc000f8efc3f */
[----:B0-----:R-:W-:-:S05]  /*1d150*/  IMAD.U32 R0, RZ, RZ, UR4 ;  /* 0x00000004ff007e24 */ /* 0x001fca000f8e00ff */
[----:B------:R-:W-:-:S13]  /*1d160*/  ISETP.NE.AND P0, PT, R0, 0x3, PT ;  /* 0x000000030000780c */ /* 0x000fda0003f05270 */
[----:B------:R-:W-:Y:S05]  /*1d170*/  @!P0 BRA `(.L_x_15299) ;  /* 0x0000000000048947 */ /* 0x000fea0003800000 */
[----:B------:R-:W-:Y:S01]  /*1d180*/  BPT.TRAP 0x1 ;  /* 0x000000040000795c */ /* 0x000fe20000300000 */
.L_x_15299:
[----:B------:R-:W-:Y:S01]  /*1d190*/  IMAD R3, R25, 0x8, R5 ;  /* 0x0000000819037824 */ /* 0x000fe200078e0205 */
[----:B------:R-:W-:Y:S01]  /*1d1a0*/  SHF.L.U32 R2, R27, 0x1f, RZ ;  /* 0x0000001f1b027819 */ /* 0x000fe200000006ff */
[----:B------:R-:W-:-:S03]  /*1d1b0*/  VIADD R25, R25, 0x1 ;  /* 0x0000000119197836 */ /* 0x000fc60000000000 */
[----:B------:R-:W0:Y:S02]  /*1d1c0*/  SYNCS.PHASECHK.TRANS64.TRYWAIT P1, [R3+URZ+0x32440], R2 ;  /* 0x03244002030075a7 */ /* 0x000e24000802017f */
[----:B------:R-:W-:-:S04]  /*1d1d0*/  ISETP.NE.AND P2, PT, R25, 0x2, PT ;  /* 0x000000021900780c */ /* 0x000fc80003f45270 */
[----:B------:R-:W-:Y:S01]  /*1d1e0*/  SEL R0, RZ, 0x1, P2 ;  /* 0x00000001ff007807 */ /* 0x000fe20001000000 */
[----:B0-----:R-:W-:Y:S08]  /*1d1f0*/  @!P1 BRA `(.L_x_15300) ;  /* 0x0000006000409947 */ /* 0x001ff00003800000 */
.L_x_15517:
[----:B------:R-:W-:Y:S02]  /*1d200*/  SEL R25, R25, RZ, P2 ;  /* 0x000000ff19197207 */ /* 0x000fe40001000000 */
[----:B------:R-:W-:Y:S01]  /*1d210*/  LOP3.LUT R0, R27, R0, RZ, 0x3c, !PT ;  /* 0x000000001b007212 */ /* 0x000fe200078e3cff */
[----:B------:R-:W-:Y:S06]  /*1d220*/  @!P0 BRA `(.L_x_15301) ;  /* 0x0000000000048947 */ /* 0x000fec0003800000 */
[----:B------:R-:W-:Y:S01]  /*1d230*/  BPT.TRAP 0x1 ;  /* 0x000000040000795c */ /* 0x000fe20000300000 */
.L_x_15301:
[----:B------:R-:W-:Y:S01]  /*1d240*/  IMAD R25, R25, 0x8, R5 ;  /* 0x0000000819197824 */ /* 0x000fe200078e0205 */
[----:B------:R-:W-:-:S04]  /*1d250*/  SHF.L.U32 R0, R0, 0x1f, RZ ;  /* 0x0000001f00007819 */ /* 0x000fc800000006ff */
[----:B------:R-:W1:Y:S02]  /*1d260*/  SYNCS.PHASECHK.TRANS64.TRYWAIT P1, [R25+URZ+0x32440], R0 ;  /* 0x03244000190075a7 */ /* 0x000e64000802017f */
[----:B-1----:R-:W-:Y:S05]  /*1d270*/  @!P1 BRA `(.L_x_15302) ;  /* 0x0000006000349947 */ /* 0x002fea0003800000 */
.L_x_15518:
[----:B------:R-:W-:Y:S05]  /*1d280*/  @!P0 BRA `(.L_x_15303) ;  /* 0x0000000000048947 */ /* 0x000fea0003800000 */
[----:B------:R-:W-:Y:S01]  /*1d290*/  BPT.TRAP 0x1 ;  /* 0x000000040000795c */ /* 0x000fe20000300000 */
.L_x_15303:
[----:B------:R-:W5:Y:S02]  /*1d2a0*/  SYNCS.PHASECHK.TRANS64.TRYWAIT P1, [R3+URZ+0x32460], R2 ;  /* 0x03246002030075a7 */ /* 0x000f64000802017f */
[----:B-----5:R-:W-:Y:S05]  /*1d2b0*/  @!P1 BRA `(.L_x_15304) ;  /* 0x0000006000389947 */ /* 0x020fea0003800000 */
.L_x_15519:
[----:B------:R-:W-:Y:S05]  /*1d2c0*/  @!P0 BRA `(.L_x_15305) ;  /* 0x0000000000048947 */ /* 0x000fea0003800000 */
[----:B------:R-:W-:Y:S01]  /*1d2d0*/  BPT.TRAP 0x1 ;  /* 0x000000040000795c */ /* 0x000fe20000300000 */
.L_x_15305:
[----:B------:R0:W0:Y:S02]  /*1d2e0*/  SYNCS.PHASECHK.TRANS64.TRYWAIT P0, [R25+URZ+0x32460], R0 ;  /* 0x03246000190075a7 */ /* 0x000024000800017f */
[----:B0-----:R-:W-:Y:S05]  /*1d2f0*/  @!P0 NANOSLEEP.SYNCS 0x989680 ;  /* 0x009896800000895d */ /* 0x001fea0003900000 */
[----:B------:R-:W0:Y:S02]  /*1d300*/  @!P0 SYNCS.PHASECHK.TRANS64 P0, [R25+URZ+0x32460], R0 ;  /* 0x03246000190085a7 */ /* 0x000e24000800007f */
[----:B0-----:R-:W-:Y:S05]  /*1d310*/  @!P0 BRA `(.L_x_15305) ;  /* 0xfffffffc00f08947 */ /* 0x001fea000383ffff */
.L_x_15021:
[----:B------:R-:W-:Y:S05]  /*1d320*/  BSYNC B9 ;  /* 0x0000000000097941 */ /* 0x000fea0003800000 */
.L_x_15018:
[----:B------:R-:W-:Y:S05]  /*1d330*/  EXIT ;  /* 0x000000000000794d */ /* 0x000fea0003800000 */
.L_x_15039:
[----:B0-----:R0:W1:Y:S02]  /*1d340*/  SYNCS.PHASECHK.TRANS64.TRYWAIT P5, [R86+URZ+0x32490], R101 ;  /* 0x03249065560075a7 */ /* 0x00106400080a017f */
[----:B-1----:R-:W-:Y:S05]  /*1d350*/  @!P5 NANOSLEEP.SYNCS 0x989680 ;  /* 0x009896800000d95d */ /* 0x002fea0003900000 */
[----:B------:R-:W1:Y:S02]  /*1d360*/  @!P5 SYNCS.PHASECHK.TRANS64 P5, [R86+URZ+0x32490], R101 ;  /* 0x032490655600d5a7 */ /* 0x000e6400080a007f */
[----:B-1----:R-:W-:Y:S05]  /*1d370*/  @!P5 BRA `(.L_x_15039) ;  /* 0xfffffffc00f0d947 */ /* 0x002fea000383ffff */
[----:B------:R-:W-:Y:S05]  /*1d380*/  BRA `(.L_x_15306) ;  /* 0xfffffe5800787947 */ /* 0x000fea000383ffff */
.L_x_15040:
        /* <DEDUP_REMOVED lines=8> */
.L_x_15308:
[----:B------:R-:W-:Y:S05]  /*1d410*/  BSYNC B1 ;  /* 0x0000000000017941 */ /* 0x000fea0003800000 */
.L_x_15307:
        /* <DEDUP_REMOVED lines=8> */
.L_x_15309:
[----:B------:R-:W-:Y:S05]  /*1d4a0*/  BRA `(.L_x_15310) ;  /* 0xfffffe5800447947 */ /* 0x000fea000383ffff */
.L_x_15049:
[----:B------:R-:W-:Y:S01]  /*1d4b0*/  BSSY B1, `(.L_x_15311) ;  /* 0x0000008000017945 */ /* 0x000fe20003800000 */
[----:B----4-:R-:W-:Y:S02]  /*1d4c0*/  IMAD.MOV.U32 R13, RZ, RZ, R90 ;  /* 0x000000ffff0d7224 */ /* 0x010fe400078e005a */
[----:B------:R-:W-:Y:S02]  /*1d4d0*/  IMAD.MOV.U32 R12, RZ, RZ, 0x1 ;  /* 0x00000001ff0c7424 */ /* 0x000fe400078e00ff */
[----:B0-----:R-:W-:Y:S02]  /*1d4e0*/  IMAD.MOV.U32 R11, RZ, RZ, 0x1c1f ;  /* 0x00001c1fff0b7424 */ /* 0x001fe400078e00ff */
[----:B------:R-:W-:-:S07]  /*1d4f0*/  IMAD.MOV.U32 R15, RZ, RZ, -0x1 ;  /* 0xffffffffff0f7424 */ /* 0x000fce00078e00ff */
[----:B-123--:R-:W-:Y:S05]  /*1d500*/  WARPSYNC.COLLECTIVE R15, `(.L_x_15312) ;  /* 0x000000000f087348 */ /* 0x00efea0003c00000 */
[----:B---3--:R0:W3:Y:S02]  /*1d510*/  SHFL.IDX P6, R14, R13, R12, R11 ;  /* 0x0000000c0d0e7389 */ /* 0x0080e400000c000b */
[----:B0123--:R-:W-:Y:S01]  /*1d520*/  ENDCOLLECTIVE ;  /* 0x000000000000791b */ /* 0x00ffe20003800000 */
.L_x_15312:
[----:B------:R-:W-:Y:S05]  /*1d530*/  BSYNC B1 ;  /* 0x0000000000017941 */ /* 0x000fea0003800000 */
.L_x_15311:
        /* <DEDUP_REMOVED lines=8> */
.L_x_15313:
[----:B------:R-:W-:Y:S05]  /*1d5c0*/  BRA `(.L_x_15314) ;  /* 0xfffffe5c00dc7947 */ /* 0x000fea000383ffff */
.L_x_15059:
[----:B-1----:R1:W2:Y:S02]  /*1d5d0*/  SYNCS.PHASECHK.TRANS64.TRYWAIT P4, [R86+URZ+0x32490], R101 ;  /* 0x03249065560075a7 */ /* 0x0022a4000808017f */
[----:B--2---:R-:W-:Y:S05]  /*1d5e0*/  @!P4 NANOSLEEP.SYNCS 0x989680 ;  /* 0x009896800000c95d */ /* 0x004fea0003900000 */
[----:B------:R-:W2:Y:S02]  /*1d5f0*/  @!P4 SYNCS.PHASECHK.TRANS64 P4, [R86+URZ+0x32490], R101 ;  /* 0x032490655600c5a7 */ /* 0x000ea4000808007f */
[----:B--2---:R-:W-:Y:S05]  /*1d600*/  @!P4 BRA `(.L_x_15059) ;  /* 0xfffffffc00f0c947 */ /* 0x004fea000383ffff */
[----:B------:R-:W-:Y:S05]  /*1d610*/  BRA `(.L_x_15315) ;  /* 0xfffffe6800d47947 */ /* 0x000fea000383ffff */
.L_x_15060:
        /* <DEDUP_REMOVED lines=8> */
.L_x_15317:
[----:B------:R-:W-:Y:S05]  /*1d6a0*/  BSYNC B1 ;  /* 0x0000000000017941 */ /* 0x000fea0003800000 */
.L_x_15316:
        /* <DEDUP_REMOVED lines=8> */
.L_x_15318:
[----:B------:R-:W-:Y:S05]  /*1d730*/  BRA `(.L_x_15319) ;  /* 0xfffffe6800a47947 */ /* 0x000fea000383ffff */
.L_x_15065:
        /* <DEDUP_REMOVED lines=8> */
.L_x_15321:
[----:B------:R-:W-:Y:S05]  /*1d7c0*/  BSYNC B1 ;  /* 0x0000000000017941 */ /* 0x000fea0003800000 */
.L_x_15320:
        /* <DEDUP_REMOVED lines=8> */
.L_x_15322:
[----:B------:R-:W-:Y:S01]  /*1d850*/  IMAD.MOV.U32 R32, RZ, RZ, R14 ;  /* 0x000000ffff207224 */ /* 0x000fe200078e000e */
[----:B------:R-:W-:Y:S06]  /*1d860*/  BRA `(.L_x_15323) ;  /* 0xfffffe7000587947 */ /* 0x000fec000383ffff */
.L_x_15070:
[----:B0-----:R0:W1:Y:S02]  /*1d870*/  SYNCS.PHASECHK.TRANS64.TRYWAIT P2, [R86+URZ+0x32490], R101 ;  /* 0x03249065560075a7 */ /* 0x001064000804017f */
[----:B-1----:R-:W-:Y:S05]  /*1d880*/  @!P2 NANOSLEEP.SYNCS 0x989680 ;  /* 0x009896800000a95d */ /* 0x002fea0003900000 */
[----:B------:R-:W1:Y:S02]  /*1d890*/  @!P2 SYNCS.PHASECHK.TRANS64 P2, [R86+URZ+0x32490], R101 ;  /* 0x032490655600a5a7 */ /* 0x000e64000804007f */
[----:B-1----:R-:W-:Y:S05]  /*1d8a0*/  @!P2 BRA `(.L_x_15070) ;  /* 0xfffffffc00f0a947 */ /* 0x002fea000383ffff */
[----:B------:R-:W-:Y:S05]  /*1d8b0*/  BRA `(.L_x_15324) ;  /* 0xfffffe7800647947 */ /* 0x000fea000383ffff */
.L_x_15071:
        /* <DEDUP_REMOVED lines=8> */
.L_x_15326:
[----:B------:R-:W-:Y:S05]  /*1d940*/  BSYNC B1 ;  /* 0x0000000000017941 */ /* 0x000fea0003800000 */
.L_x_15325:
        /* <DEDUP_REMOVED lines=8> */
.L_x_15327:
[----:B------:R-:W-:Y:S05]  /*1d9d0*/  BRA `(.L_x_15328) ;  /* 0xfffffe78008c7947 */ /* 0x000fea000383ffff */
.L_x_15074:
[----:B------:R-:W-:Y:S01]  /*1d9e0*/  BSSY B1, `(.L_x_15329) ;  /* 0x0000008000017945 */ /* 0x000fe20003800000 */
[----:B------:R-:W-:Y:S02]  /*1d9f0*/  IMAD.MOV.U32 R13, RZ, RZ, R33 ;  /* 0x000000ffff0d7224 */ /* 0x000fe400078e0021 */
[----:B------:R-:W-:Y:S02]  /*1da00*/  IMAD.MOV.U32 R12, RZ, RZ, 0x1 ;  /* 0x00000001ff0c7424 */ /* 0x000fe400078e00ff */
[----:B----4-:R-:W-:Y:S02]  /*1da10*/  IMAD.MOV.U32 R11, RZ, RZ, 0x1c1f ;  /* 0x00001c1fff0b7424 */ /* 0x010fe400078e00ff */
[----:B------:R-:W-:-:S07]  /*1da20*/  IMAD.MOV.U32 R15, RZ, RZ, -0x1 ;  /* 0xffffffffff0f7424 */ /* 0x000fce00078e00ff */
[----:B0123--:R-:W-:Y:S05]  /*1da30*/  WARPSYNC.COLLECTIVE R15, `(.L_x_15330) ;  /* 0x000000000f087348 */ /* 0x00ffea0003c00000 */
[----:B---3--:R3:W4:Y:S02]  /*1da40*/  SHFL.IDX P6, R14, R13, R12, R11 ;  /* 0x0000000c0d0e7389 */ /* 0x00872400000c000b */
[----:B01234-:R-:W-:Y:S01]  /*1da50*/  ENDCOLLECTIVE ;  /* 0x000000000000791b */ /* 0x01ffe20003800000 */
.L_x_15330:
[----:B------:R-:W-:Y:S05]  /*1da60*/  BSYNC B1 ;  /* 0x0000000000017941 */ /* 0x000fea0003800000 */
.L_x_15329:
        /* <DEDUP_REMOVED lines=8> */
.L_x_15331:
[----:B------:R-:W-:Y:S05]  /*1daf0*/  BRA `(.L_x_15332) ;  /* 0xfffffe78008c7947 */ /* 0x000fea000383ffff */
.L_x_15078:
[----:B---3--:R3:W4:Y:S02]  /*1db00*/  SYNCS.PHASECHK.TRANS64.TRYWAIT P3, [R86+URZ+0x324b0], R101 ;  /* 0x0324b065560075a7 */ /* 0x008724000806017f */
[----:B----4-:R-:W-:Y:S05]  /*1db10*/  @!P3 NANOSLEEP.SYNCS 0x989680 ;  /* 0x009896800000b95d */ /* 0x010fea0003900000 */
[----:B------:R-:W4:Y:S02]  /*1db20*/  @!P3 SYNCS.PHASECHK.TRANS64 P3, [R86+URZ+0x324b0], R101 ;  /* 0x0324b0655600b5a7 */ /* 0x000f24000806007f */
[----:B----4-:R-:W-:Y:S05]  /*1db30*/  @!P3 BRA `(.L_x_15078) ;  /* 0xfffffffc00f0b947 */ /* 0x010fea000383ffff */
[----:B------:R-:W-:Y:S05]  /*1db40*/  BRA `(.L_x_15333) ;  /* 0xfffffe7c00047947 */ /* 0x000fea000383ffff */
.L_x_15086:
[----:B------:R-:W-:Y:S01]  /*1db50*/  BSSY B0, `(.L_x_15334) ;  /* 0x0000007000007945 */ /* 0x000fe20003800000 */
[----:B------:R-:W-:Y:S02]  /*1db60*/  IMAD.MOV.U32 R12, RZ, RZ, RZ ;  /* 0x000000ffff0c7224 */ /* 0x000fe400078e00ff */
[----:B------:R-:W-:Y:S02]  /*1db70*/  IMAD.MOV.U32 R11, RZ, RZ, 0x1f ;  /* 0x0000001fff0b7424 */ /* 0x000fe400078e00ff */
[----:B------:R-:W-:-:S07]  /*1db80*/  IMAD.MOV.U32 R15, RZ, RZ, -0x1 ;  /* 0xffffffffff0f7424 */ /* 0x000fce00078e00ff */
[----:B------:R-:W-:Y:S05]  /*1db90*/  WARPSYNC.COLLECTIVE R15, `(.L_x_15335) ;  /* 0x000000000f087348 */ /* 0x000fea0003c00000 */
[----:B------:R0:W1:Y:S02]  /*1dba0*/  SHFL.IDX P6, R14, R13, R12, R11 ;  /* 0x0000000c0d0e7389 */ /* 0x00006400000c000b */
[----:B01----:R-:W-:Y:S01]  /*1dbb0*/  ENDCOLLECTIVE ;  /* 0x000000000000791b */ /* 0x003fe20003800000 */
.L_x_15335:
[----:B------:R-:W-:Y:S05]  /*1dbc0*/  BSYNC B0 ;  /* 0x0000000000007941 */ /* 0x000fea0003800000 */
.L_x_15334:
[----:B------:R-:W-:Y:S05]  /*1dbd0*/  BRA `(.L_x_15336) ;  /* 0xfffffe8800ac7947 */ /* 0x000fea000383ffff */
.L_x_15098:
[----:B------:R-:W-:Y:S01]  /*1dbe0*/  BSSY B1, `(.L_x_15337) ;  /* 0x0000008000017945 */ /* 0x000fe20003800000 */
[----:B0-----:R-:W-:Y:S02]  /*1dbf0*/  IMAD.MOV.U32 R13, RZ, RZ, R6 ;  /* 0x000000ffff0d7224 */ /* 0x001fe400078e0006 */
[----:B------:R-:W-:Y:S02]  /*1dc00*/  IMAD.MOV.U32 R12, RZ, RZ, RZ ;  /* 0x000000ffff0c7224 */ /* 0x000fe400078e00ff */
[----:B------:R-:W-:Y:S02]  /*1dc10*/  IMAD.MOV.U32 R11, RZ, RZ, 0x1c1f ;  /* 0x00001c1fff0b7424 */ /* 0x000fe400078e00ff */
[----:B------:R-:W-:-:S07]  /*1dc20*/  IMAD.MOV.U32 R15, RZ, RZ, -0x1 ;  /* 0xffffffffff0f7424 */ /* 0x000fce00078e00ff */
[----:B------:R-:W-:Y:S05]  /*1dc30*/  WARPSYNC.COLLECTIVE R15, `(.L_x_15338) ;  /* 0x000000000f087348 */ /* 0x000fea0003c00000 */
[----:B------:R0:W1:Y:S02]  /*1dc40*/  SHFL.IDX P6, R14, R13, R12, R11 ;  /* 0x0000000c0d0e7389 */ /* 0x00006400000c000b */
[----:B01----:R-:W-:Y:S01]  /*1dc50*/  ENDCOLLECTIVE ;  /* 0x000000000000791b */ /* 0x003fe20003800000 */
.L_x_15338:
[----:B------:R-:W-:Y:S05]  /*1dc60*/  BSYNC B1 ;  /* 0x0000000000017941 */ /* 0x000fea0003800000 */
.L_x_15337:
        /* <DEDUP_REMOVED lines=8> */
.L_x_15339:
[----:B------:R-:W-:Y:S02]  /*1dcf0*/  IMAD.MOV.U32 R13, RZ, RZ, R8 ;  /* 0x000000ffff0d7224 */ /* 0x000fe400078e0008 */
[----:B------:R-:W-:-:S07]  /*1dd00*/  IMAD.MOV.U32 R0, RZ, RZ, R14 ;  /* 0x000000ffff007224 */ /* 0x000fce00078e000e */
[----:B------:R-:W-:Y:S05]  /*1dd10*/  WARPSYNC.COLLECTIVE R15, `(.L_x_15340) ;  /* 0x000000000f087348 */ /* 0x000fea0003c00000 */
[----:B------:R0:W1:Y:S02]  /*1dd20*/  SHFL.IDX P6, R14, R13, R12, R11 ;  /* 0x0000000c0d0e7389 */ /* 0x00006400000c000b */
[----:B01----:R-:W-:Y:S01]  /*1dd30*/  ENDCOLLECTIVE ;  /* 0x000000000000791b */ /* 0x003fe20003800000 */
.L_x_15340:
[----:B------:R-:W-:Y:S02]  /*1dd40*/  IMAD.MOV.U32 R13, RZ, RZ, R7 ;  /* 0x000000ffff0d7224 */ /* 0x000fe400078e0007 */
[----:B------:R-:W-:-:S07]  /*1dd50*/  IMAD.MOV.U32 R5, RZ, RZ, R14 ;  /* 0x000000ffff057224 */ /* 0x000fce00078e000e */
[----:B------:R-:W-:Y:S05]  /*1dd60*/  WARPSYNC.COLLECTIVE R15, `(.L_x_15341) ;  /* 0x000000000f087348 */ /* 0x000fea0003c00000 */
[----:B------:R0:W1:Y:S02]  /*1dd70*/  SHFL.IDX P6, R14, R13, R12, R11 ;  /* 0x0000000c0d0e7389 */ /* 0x00006400000c000b */
[----:B01----:R-:W-:Y:S01]  /*1dd80*/  ENDCOLLECTIVE ;  /* 0x000000000000791b */ /* 0x003fe20003800000 */
.L_x_15341:
[----:B------:R-:W-:Y:S05]  /*1dd90*/  BRA `(.L_x_15342) ;  /* 0xfffffe9000407947 */ /* 0x000fea000383ffff */
.L_x_15101:
[----:B------:R-:W-:Y:S01]  /*1dda0*/  BSSY B1, `(.L_x_15343) ;  /* 0x0000008000017945 */ /* 0x000fe20003800000 */
[----:B------:R-:W-:Y:S02]  /*1ddb0*/  IMAD.MOV.U32 R13, RZ, RZ, R6 ;  /* 0x000000ffff0d7224 */ /* 0x000fe400078e0006 */
[----:B------:R-:W-:Y:S02]  /*1ddc0*/  IMAD.MOV.U32 R12, RZ, RZ, 0x1 ;  /* 0x00000001ff0c7424 */ /* 0x000fe400078e00ff */
[----:B------:R-:W-:Y:S02]  /*1ddd0*/  IMAD.MOV.U32 R11, RZ, RZ, 0x1c1f ;  /* 0x00001c1fff0b7424 */ /* 0x000fe400078e00ff */
[----:B------:R-:W-:-:S07]  /*1dde0*/  IMAD.MOV.U32 R15, RZ, RZ, -0x1 ;  /* 0xffffffffff0f7424 */ /* 0x000fce00078e00ff */
[----:B-1----:R-:W-:Y:S05]  /*1ddf0*/  WARPSYNC.COLLECTIVE R15, `(.L_x_15344) ;  /* 0x000000000f087348 */ /* 0x002fea0003c00000 */
[----:B------:R0:W2:Y:S02]  /*1de00*/  SHFL.IDX P6, R14, R13, R12, R11 ;  /* 0x0000000c0d0e7389 */ /* 0x0000a400000c000b */
[----:B012---:R-:W-:Y:S01]  /*1de10*/  ENDCOLLECTIVE ;  /* 0x000000000000791b */ /* 0x007fe20003800000 */
.L_x_15344:
[----:B------:R-:W-:Y:S05]  /*1de20*/  BSYNC B1 ;  /* 0x0000000000017941 */ /* 0x000fea0003800000 */
.L_x_15343:
        /* <DEDUP_REMOVED lines=8> */
.L_x_15345:
[----:B------:R-:W-:Y:S02]  /*1deb0*/  IMAD.MOV.U32 R13, RZ, RZ, R8 ;  /* 0x000000ffff0d7224 */ /* 0x000fe400078e0008 */
[----:B------:R-:W-:-:S07]  /*1dec0*/  IMAD.MOV.U32 R0, RZ, RZ, R14 ;  /* 0x000000ffff007224 */ /* 0x000fce00078e000e */
[----:B------:R-:W-:Y:S05]  /*1ded0*/  WARPSYNC.COLLECTIVE R15, `(.L_x_15346) ;  /* 0x000000000f087348 */ /* 0x000fea0003c00000 */
[----:B------:R0:W1:Y:S02]  /*1dee0*/  SHFL.IDX P6, R14, R13, R12, R11 ;  /* 0x0000000c0d0e7389 */ /* 0x00006400000c000b */
[----:B01----:R-:W-:Y:S01]  /*1def0*/  ENDCOLLECTIVE ;  /* 0x000000000000791b */ /* 0x003fe20003800000 */
.L_x_15346:
[----:B------:R-:W-:Y:S02]  /*1df00*/  IMAD.MOV.U32 R13, RZ, RZ, R7 ;  /* 0x000000ffff0d7224 */ /* 0x000fe400078e0007 */
[----:B------:R-:W-:-:S07]  /*1df10*/  IMAD.MOV.U32 R5, RZ, RZ, R14 ;  /* 0x000000ffff057224 */ /* 0x000fce00078e000e */
[----:B------:R-:W-:Y:S05]  /*1df20*/  WARPSYNC.COLLECTIVE R15, `(.L_x_15347) ;  /* 0x000000000f087348 */ /* 0x000fea0003c00000 */
[----:B------:R0:W1:Y:S02]  /*1df30*/  SHFL.IDX P6, R14, R13, R12, R11 ;  /* 0x0000000c0d0e7389 */ /* 0x00006400000c000b */
[----:B01----:R-:W-:Y:S01]  /*1df40*/  ENDCOLLECTIVE ;  /* 0x000000000000791b */ /* 0x003fe20003800000 */
.L_x_15347:
[----:B------:R-:W-:Y:S05]  /*1df50*/  BRA `(.L_x_15348) ;  /* 0xfffffe9000a87947 */ /* 0x000fea000383ffff */
.L_x_15105:
[----:B0-----:R0:W1:Y:S02]  /*1df60*/  SYNCS.PHASECHK.TRANS64.TRYWAIT P0, [R22+URZ+0x32400], R37 ;  /* 0x03240025160075a7 */ /* 0x001064000800017f */
[----:B-1----:R-:W-:Y:S05]  /*1df70*/  @!P0 NANOSLEEP.SYNCS 0x989680 ;  /* 0x009896800000895d */ /* 0x002fea0003900000 */
[----:B------:R-:W1:Y:S02]  /*1df80*/  @!P0 SYNCS.PHASECHK.TRANS64 P0, [R22+URZ+0x32400], R37 ;  /* 0x03240025160085a7 */ /* 0x000e64000800007f */
[----:B-1----:R-:W-:Y:S05]  /*1df90*/  @!P0 BRA `(.L_x_15105) ;  /* 0xfffffffc00f08947 */ /* 0x002fea000383ffff */
[----:B------:R-:W-:Y:S05]  /*1dfa0*/  BRA `(.L_x_15349) ;  /* 0xfffffe9400b07947 */ /* 0x000fea000383ffff */
.L_x_15113:
[----:B------:R-:W1:Y:S01]  /*1dfb0*/  LDC R37, c[0x0][0x3f4] ;  /* 0x0000fd00ff257b82 */ /* 0x000e620000000800 */
[----:B------:R-:W-:Y:S01]  /*1dfc0*/  BSSY B1, `(.L_x_15350) ;  /* 0x0000008000017945 */ /* 0x000fe20003800000 */
[----:B0-----:R-:W-:Y:S02]  /*1dfd0*/  IMAD.MOV.U32 R13, RZ, RZ, R20 ;  /* 0x000000ffff0d7224 */ /* 0x001fe400078e0014 */
[----:B------:R-:W-:Y:S02]  /*1dfe0*/  IMAD.MOV.U32 R12, RZ, RZ, RZ ;  /* 0x000000ffff0c7224 */ /* 0x000fe400078e00ff */
[----:B------:R-:W-:Y:S02]  /*1dff0*/  IMAD.MOV.U32 R11, RZ, RZ, 0x1c1f ;  /* 0x00001c1fff0b7424 */ /* 0x000fe400078e00ff */
[----:B------:R-:W-:-:S07]  /*1e000*/  IMAD.MOV.U32 R15, RZ, RZ, -0x1 ;  /* 0xffffffffff0f7424 */ /* 0x000fce00078e00ff */
[----:B-1----:R-:W-:Y:S05]  /*1e010*/  WARPSYNC.COLLECTIVE R15, `(.L_x_15351) ;  /* 0x000000000f087348 */ /* 0x002fea0003c00000 */
[----:B------:R0:W2:Y:S02]  /*1e020*/  SHFL.IDX P6, R14, R13, R12, R11 ;  /* 0x0000000c0d0e7389 */ /* 0x0000a400000c000b */
[----:B012---:R-:W-:Y:S01]  /*1e030*/  ENDCOLLECTIVE ;  /* 0x000000000000791b */ /* 0x007fe20003800000 */
.L_x_15351:
[----:B------:R-:W-:Y:S05]  /*1e040*/  BSYNC B1 ;  /* 0x0000000000017941 */ /* 0x000fea0003800000 */
.L_x_15350:
        /* <DEDUP_REMOVED lines=10> */
.L_x_15352:
        /* <DEDUP_REMOVED lines=8> */
.L_x_15353:
[----:B------:R-:W-:-:S05]  /*1e170*/  @!P1 IADD3 R4, P2, R3, R9, RZ ;  /* 0x0000000903049210 */ /* 0x000fca0007f5e0ff */
[----:B------:R-:W-:-:S06]  /*1e180*/  @!P1 IMAD.X R5, R0, 0x1, R21, P2 ;  /* 0x0000000100059824 */ /* 0x000fcc00010e0615 */
[----:B------:R-:W5:Y:S01]  /*1e190*/  @!P1 LD.E.128 R4, desc[UR42][R4.64] ;  /* 0x0000002a04049980 */ /* 0x000f62000c101d00 */
[----:B------:R-:W-:Y:S02]  /*1e1a0*/  IMAD.MOV.U32 R13, RZ, RZ, R28 ;  /* 0x000000ffff0d7224 */ /* 0x000fe400078e001c */
[----:B------:R-:W-:-:S07]  /*1e1b0*/  IMAD.MOV.U32 R8, RZ, RZ, R14 ;  /* 0x000000ffff087224 */ /* 0x000fce00078e000e */
[----:B-----5:R-:W-:Y:S05]  /*1e1c0*/  WARPSYNC.COLLECTIVE R15, `(.L_x_15354) ;  /* 0x000000000f087348 */ /* 0x020fea0003c00000 */
[----:B------:R0:W1:Y:S02]  /*1e1d0*/  SHFL.IDX P6, R14, R13, R12, R11 ;  /* 0x0000000c0d0e7389 */ /* 0x00006400000c000b */
[----:B01---5:R-:W-:Y:S01]  /*1e1e0*/  ENDCOLLECTIVE ;  /* 0x000000000000791b */ /* 0x023fe20003800000 */
.L_x_15354:
[----:B------:R-:W-:-:S05]  /*1e1f0*/  @!P1 IADD3 R14, P2, R14, R9, RZ ;  /* 0x000000090e0e9210 */ /* 0x000fca0007f5e0ff */
[----:B------:R-:W-:-:S04]  /*1e200*/  @!P1 IMAD.X R3, R8, 0x1, R21, P2 ;  /* 0x0000000108039824 */ /* 0x000fc800010e0615 */
[----:B------:R-:W-:-:S05]  /*1e210*/  @!P1 IMAD.MOV.U32 R15, RZ, RZ, R3 ;  /* 0x000000ffff0f9224 */ /* 0x000fca00078e0003 */
[----:B------:R0:W5:Y:S01]  /*1e220*/  @!P1 LD.E.128 R24, desc[UR42][R14.64] ;  /* 0x0000002a0e189980 */ /* 0x000162000c101d00 */
[----:B------:R-:W-:Y:S02]  /*1e230*/  IMAD.MOV.U32 R13, RZ, RZ, R20 ;  /* 0x000000ffff0d7224 */ /* 0x000fe400078e0014 */
[----:B------:R-:W-:Y:S02]  /*1e240*/  IMAD.MOV.U32 R12, RZ, RZ, 0x1 ;  /* 0x00000001ff0c7424 */ /* 0x000fe400078e00ff */
[----:B0-----:R-:W-:-:S07]  /*1e250*/  IMAD.MOV.U32 R15, RZ, RZ, -0x1 ;  /* 0xffffffffff0f7424 */ /* 0x001fce00078e00ff */
[----:B-----5:R-:W-:Y:S05]  /*1e260*/  WARPSYNC.COLLECTIVE R15, `(.L_x_15355) ;  /* 0x000000000f087348 */ /* 0x020fea0003c00000 */
[----:B------:R0:W1:Y:S02]  /*1e270*/  SHFL.IDX P6, R14, R13, R12, R11 ;  /* 0x0000000c0d0e7389 */ /* 0x00006400000c000b */
[----:B01---5:R-:W-:Y:S01]  /*1e280*/  ENDCOLLECTIVE ;  /* 0x000000000000791b */ /* 0x023fe20003800000 */
.L_x_15355:
[----:B------:R-:W-:Y:S01]  /*1e290*/  CS2R R38, SRZ ;  /* 0x0000000000267805 */ /* 0x000fe2000001ff00 */
[----:B------:R-:W-:Y:S01]  /*1e2a0*/  IMAD.MOV.U32 R13, RZ, RZ, R10 ;  /* 0x000000ffff0d7224 */ /* 0x000fe200078e000a */
[----:B------:R-:W-:Y:S01]  /*1e2b0*/  CS2R R40, SRZ ;  /* 0x0000000000287805 */ /* 0x000fe2000001ff00 */
[----:B------:R-:W-:-:S04]  /*1e2c0*/  @!P1 IMAD.MOV.U32 R38, RZ, RZ, R6 ;  /* 0x000000ffff269224 */ /* 0x000fc800078e0006 */
[----:B------:R-:W-:-:S05]  /*1e2d0*/  IMAD.MOV.U32 R0, RZ, RZ, R38 ;  /* 0x000000ffff007224 */ /* 0x000fca00078e0026 */
[----:B------:R-:W-:Y:S01]  /*1e2e0*/  PRMT R9, R9, 0x5410, R0 ;  /* 0x0000541009097816 */ /* 0x000fe20000000000 */
[----:B------:R-:W-:-:S07]  /*1e2f0*/  IMAD.MOV.U32 R0, RZ, RZ, R14 ;  /* 0x000000ffff007224 */ /* 0x000fce00078e000e */
[----:B------:R-:W-:Y:S05]  /*1e300*/  WARPSYNC.COLLECTIVE R15, `(.L_x_15356) ;  /* 0x000000000f087348 */ /* 0x000fea0003c00000 */
[----:B------:R0:W1:Y:S02]  /*1e310*/  SHFL.IDX P6, R14, R13, R12, R11 ;  /* 0x0000000c0d0e7389 */ /* 0x00006400000c000b */
[----:B01----:R-:W-:Y:S01]  /*1e320*/  ENDCOLLECTIVE ;  /* 0x000000000000791b */ /* 0x003fe20003800000 */
.L_x_15356:
[----:B------:R-:W-:-:S04]  /*1e330*/  @!P1 IMAD.MOV.U32 R39, RZ, RZ, R7 ;  /* 0x000000ffff279224 */ /* 0x000fc800078e0007 */
[----:B------:R-:W-:-:S05]  /*1e340*/  IMAD.MOV.U32 R3, RZ, RZ, R39 ;  /* 0x000000ffff037224 */ /* 0x000fca00078e0027 */
[----:B------:R-:W-:Y:S01]  /*1e350*/  PRMT R45, R3, 0x7610, R45 ;  /* 0x00007610032d7816 */ /* 0x000fe2000000002d */
[----:B------:R-:W-:Y:S02]  /*1e360*/  IMAD.MOV.U32 R13, RZ, RZ, R29 ;  /* 0x000000ffff0d7224 */ /* 0x000fe400078e001d */
[----:B------:R-:W-:-:S07]  /*1e370*/  IMAD.MOV.U32 R3, RZ, RZ, R14 ;  /* 0x000000ffff037224 */ /* 0x000fce00078e000e */
[----:B------:R-:W-:Y:S05]  /*1e380*/  WARPSYNC.COLLECTIVE R15, `(.L_x_15357) ;  /* 0x000000000f087348 */ /* 0x000fea0003c00000 */
[----:B------:R0:W1:Y:S02]  /*1e390*/  SHFL.IDX P6, R14, R13, R12, R11 ;  /* 0x0000000c0d0e7389 */ /* 0x00006400000c000b */
[----:B01----:R-:W-:Y:S01]  /*1e3a0*/  ENDCOLLECTIVE ;  /* 0x000000000000791b */ /* 0x003fe20003800000 */
.L_x_15357:
[----:B------:R-:W-:Y:S02]  /*1e3b0*/  @!P1 IMAD.MOV.U32 R40, RZ, RZ, R4 ;  /* 0x000000ffff289224 */ /* 0x000fe400078e0004 */
[----:B------:R-:W-:Y:S01]  /*1e3c0*/  @!P1 IMAD.MOV.U32 R41, RZ, RZ, R5 ;  /* 0x000000ffff299224 */ /* 0x000fe200078e0005 */
[----:B------:R-:W-:Y:S02]  /*1e3d0*/  CS2R R4, SRZ ;  /* 0x0000000000047805 */ /* 0x000fe4000001ff00 */
[----:B------:R-:W-:Y:S01]  /*1e3e0*/  CS2R R6, SRZ ;  /* 0x0000000000067805 */ /* 0x000fe2000001ff00 */
[----:B------:R-:W-:Y:S02]  /*1e3f0*/  IMAD.MOV.U32 R10, RZ, RZ, R40 ;  /* 0x000000ffff0a7224 */ /* 0x000fe400078e0028 */
[----:B------:R-:W-:Y:S02]  /*1e400*/  IMAD.MOV.U32 R21, RZ, RZ, R41 ;  /* 0x000000ffff157224 */ /* 0x000fe400078e0029 */
[----:B------:R-:W-:-:S02]  /*1e410*/  @!P1 IMAD.MOV.U32 R4, RZ, RZ, R26 ;  /* 0x000000ffff049224 */ /* 0x000fc400078e001a */
[----:B------:R-:W-:Y:S02]  /*1e420*/  IMAD.MOV.U32 R13, RZ, RZ, R28 ;  /* 0x000000ffff0d7224 */ /* 0x000fe400078e001c */
[----:B------:R-:W-:Y:S02]  /*1e430*/  @!P1 IMAD.MOV.U32 R5, RZ, RZ, R27 ;  /* 0x000000ffff059224 */ /* 0x000fe400078e001b */
[----:B------:R-:W-:Y:S02]  /*1e440*/  @!P1 IMAD.MOV.U32 R6, RZ, RZ, R24 ;  /* 0x000000ffff069224 */ /* 0x000fe400078e0018 */
[----:B------:R-:W-:Y:S01]  /*1e450*/  @!P1 IMAD.MOV.U32 R7, RZ, RZ, R25 ;  /* 0x000000ffff079224 */ /* 0x000fe200078e0019 */
[----:B------:R-:W-:Y:S01]  /*1e460*/  PRMT R9, R10, 0x7610, R9 ;  /* 0x000076100a097816 */ /* 0x000fe20000000009 */
[----:B------:R-:W-:Y:S02]  /*1e470*/  IMAD.MOV.U32 R20, RZ, RZ, R4 ;  /* 0x000000ffff147224 */ /* 0x000fe400078e0004 */
[----:B------:R-:W-:-:S07]  /*1e480*/  IMAD.MOV.U32 R8, RZ, RZ, R14 ;  /* 0x000000ffff087224 */ /* 0x000fce00078e000e */
[----:B------:R-:W-:Y:S05]  /*1e490*/  WARPSYNC.COLLECTIVE R15, `(.L_x_15358) ;  /* 0x000000000f087348 */ /* 0x000fea0003c00000 */
[----:B------:R0:W1:Y:S02]  /*1e4a0*/  SHFL.IDX P6, R14, R13, R12, R11 ;  /* 0x0000000c0d0e7389 */ /* 0x00006400000c000b */
[----:B01----:R-:W-:Y:S01]  /*1e4b0*/  ENDCOLLECTIVE ;  /* 0x000000000000791b */ /* 0x003fe20003800000 */
.L_x_15358:
[----:B------:R-:W-:Y:S02]  /*1e4c0*/  PRMT R10, R21, 0x7610, R10 ;  /* 0x00007610150a7816 */ /* 0x000fe4000000000a */
[----:B------:R-:W-:Y:S01]  /*1e4d0*/  CS2R R26, SRZ ;  /* 0x00000000001a7805 */ /* 0x000fe2000001ff00 */
[----:B------:R-:W-:Y:S02]  /*1e4e0*/  IMAD.MOV.U32 R11, RZ, RZ, R5 ;  /* 0x000000ffff0b7224 */ /* 0x000fe400078e0005 */
[----:B------:R-:W-:Y:S02]  /*1e4f0*/  IMAD.MOV.U32 R12, RZ, RZ, R6 ;  /* 0x000000ffff0c7224 */ /* 0x000fe400078e0006 */
[----:B------:R-:W-:Y:S01]  /*1e500*/  IMAD.MOV.U32 R13, RZ, RZ, R7 ;  /* 0x000000ffff0d7224 */ /* 0x000fe200078e0007 */
[----:B------:R-:W-:Y:S02]  /*1e510*/  PRMT R10, R10, 0x5410, R11 ;  /* 0x000054100a0a7816 */ /* 0x000fe4000000000b */
[----:B------:R-:W-:-:S02]  /*1e520*/  PRMT R20, R20, 0x5410, R12 ;  /* 0x0000541014147816 */ /* 0x000fc4000000000c */
[----:B------:R-:W-:Y:S01]  /*1e530*/  PRMT R45, R45, 0x5410, R13 ;  /* 0x000054102d2d7816 */ /* 0x000fe2000000000d */
[----:B------:R-:W-:Y:S06]  /*1e540*/  BRA `(.L_x_15359) ;  /* 0xfffffea000dc7947 */ /* 0x000fec000383ffff */
.L_x_15117:
[----:B-1----:R1:W2:Y:S02]  /*1e550*/  SYNCS.PHASECHK.TRANS64.TRYWAIT P1, [R22+URZ+0x32400], R13 ;  /* 0x0324000d160075a7 */ /* 0x0022a4000802017f */
[----:B--2---:R-:W-:Y:S05]  /*1e560*/  @!P1 NANOSLEEP.SYNCS 0x989680 ;  /* 0x009896800000995d */ /* 0x004fea0003900000 */
[----:B------:R-:W2:Y:S02]  /*1e570*/  @!P1 SYNCS.PHASECHK.TRANS64 P1, [R22+URZ+0x32400], R13 ;  /* 0x0324000d160095a7 */ /* 0x000ea4000802007f */
[----:B--2---:R-:W-:Y:S05]  /*1e580*/  @!P1 BRA `(.L_x_15117) ;  /* 0xfffffffc00f09947 */ /* 0x004fea000383ffff */
[----:B------:R-:W-:Y:S05]  /*1e590*/  BRA `(.L_x_15360) ;  /* 0xfffffea4007c7947 */ /* 0x000fea000383ffff */
.L_x_15123:
[----:B--2---:R2:W4:Y:S02]  /*1e5a0*/  SYNCS.PHASECHK.TRANS64.TRYWAIT P1, [R9+URZ+0x32430], R6 ;  /* 0x03243006090075a7 */ /* 0x004524000802017f */
[----:B----4-:R-:W-:Y:S05]  /*1e5b0*/  @!P1 NANOSLEEP.SYNCS 0x989680 ;  /* 0x009896800000995d */ /* 0x010fea0003900000 */
[----:B------:R-:W4:Y:S02]  /*1e5c0*/  @!P1 SYNCS.PHASECHK.TRANS64 P1, [R9+URZ+0x32430], R6 ;  /* 0x03243006090095a7 */ /* 0x000f24000802007f */
[----:B----4-:R-:W-:Y:S05]  /*1e5d0*/  @!P1 BRA `(.L_x_15123) ;  /* 0xfffffffc00f09947 */ /* 0x010fea000383ffff */
[----:B------:R-:W-:Y:S05]  /*1e5e0*/  BRA `(.L_x_15122) ;  /* 0xfffffeb4005c7947 */ /* 0x000fea000383ffff */
.L_x_15125:
[----:B0-----:R0:W3:Y:S02]  /*1e5f0*/  SYNCS.PHASECHK.TRANS64.TRYWAIT P1, [R22+URZ+0x32410], R11 ;  /* 0x0324100b160075a7 */ /* 0x0010e4000802017f */
[----:B---3--:R-:W-:Y:S05]  /*1e600*/  @!P1 NANOSLEEP.SYNCS 0x989680 ;  /* 0x009896800000995d */ /* 0x008fea0003900000 */
[----:B------:R-:W3:Y:S02]  /*1e610*/  @!P1 SYNCS.PHASECHK.TRANS64 P1, [R22+URZ+0x32410], R11 ;  /* 0x0324100b160095a7 */ /* 0x000ee4000802007f */
[----:B---3--:R-:W-:Y:S05]  /*1e620*/  @!P1 BRA `(.L_x_15125) ;  /* 0xfffffffc00f09947 */ /* 0x008fea000383ffff */
[----:B------:R-:W-:Y:S05]  /*1e630*/  BRA `(.L_x_15361) ;  /* 0xfffffeb800147947 */ /* 0x000fea000383ffff */
.L_x_15129:
[----:B----4-:R4:W0:Y:S02]  /*1e640*/  SYNCS.PHASECHK.TRANS64.TRYWAIT P1, [R9+URZ+0x32450], R6 ;  /* 0x03245006090075a7 */ /* 0x010824000802017f */
[----:B0-----:R-:W-:Y:S05]  /*1e650*/  @!P1 NANOSLEEP.SYNCS 0x989680 ;  /* 0x009896800000995d */ /* 0x001fea0003900000 */
[----:B------:R-:W0:Y:S02]  /*1e660*/  @!P1 SYNCS.PHASECHK.TRANS64 P1, [R9+URZ+0x32450], R6 ;  /* 0x03245006090095a7 */ /* 0x000e24000802007f */
[----:B0-----:R-:W-:Y:S05]  /*1e670*/  @!P1 BRA `(.L_x_15129) ;  /* 0xfffffffc00f09947 */ /* 0x001fea000383ffff */
[----:B------:R-:W-:Y:S05]  /*1e680*/  BRA `(.L_x_15128) ;  /* 0xfffffeb800247947 */ /* 0x000fea000383ffff */
.L_x_15136:
[----:B-1----:R1:W2:Y:S02]  /*1e690*/  SYNCS.PHASECHK.TRANS64.TRYWAIT P1, [R10+URZ+0x32430], R0 ;  /* 0x032430000a0075a7 */ /* 0x0022a4000802017f */
[----:B--2---:R-:W-:Y:S05]  /*1e6a0*/  @!P1 NANOSLEEP.SYNCS 0x989680 ;  /* 0x009896800000995d */ /* 0x004fea0003900000 */
[----:B------:R-:W2:Y:S02]  /*1e6b0*/  @!P1 SYNCS.PHASECHK.TRANS64 P1, [R10+URZ+0x32430], R0 ;  /* 0x032430000a0095a7 */ /* 0x000ea4000802007f */
[----:B--2---:R-:W-:Y:S05]  /*1e6c0*/  @!P1 BRA `(.L_x_15136) ;  /* 0xfffffffc00f09947 */ /* 0x004fea000383ffff */
[----:B------:R-:W-:Y:S05]  /*1e6d0*/  BRA `(.L_x_15135) ;  /* 0xfffffee000047947 */ /* 0x000fea000383ffff */
.L_x_15140:
[----:B---3--:R3:W4:Y:S02]  /*1e6e0*/  SYNCS.PHASECHK.TRANS64.TRYWAIT P1, [R10+URZ+0x32450], R0 ;  /* 0x032450000a0075a7 */ /* 0x008724000802017f */
[----:B----4-:R-:W-:Y:S05]  /*1e6f0*/  @!P1 NANOSLEEP.SYNCS 0x989680 ;  /* 0x009896800000995d */ /* 0x010fea0003900000 */
[----:B------:R-:W4:Y:S02]  /*1e700*/  @!P1 SYNCS.PHASECHK.TRANS64 P1, [R10+URZ+0x32450], R0 ;  /* 0x032450000a0095a7 */ /* 0x000f24000802007f */
[----:B----4-:R-:W-:Y:S05]  /*1e710*/  @!P1 BRA `(.L_x_15140) ;  /* 0xfffffffc00f09947 */ /* 0x010fea000383ffff */
[----:B------:R-:W-:Y:S05]  /*1e720*/  BRA `(.L_x_15139) ;  /* 0xfffffee000a87947 */ /* 0x000fea000383ffff */
.L_x_15148:
[----:B-1----:R1:W2:Y:S02]  /*1e730*/  SYNCS.PHASECHK.TRANS64.TRYWAIT P1, [R10+URZ+0x32430], R0 ;  /* 0x032430000a0075a7 */ /* 0x0022a4000802017f */
[----:B--2---:R-:W-:Y:S05]  /*1e740*/  @!P1 NANOSLEEP.SYNCS 0x989680 ;  /* 0x009896800000995d */ /* 0x004fea0003900000 */
[----:B------:R-:W2:Y:S02]  /*1e750*/  @!P1 SYNCS.PHASECHK.TRANS64 P1, [R10+URZ+0x32430], R0 ;  /* 0x032430000a0095a7 */ /* 0x000ea4000802007f */
[----:B--2---:R-:W-:Y:S05]  /*1e760*/  @!P1 BRA `(.L_x_15148) ;  /* 0xfffffffc00f09947 */ /* 0x004fea000383ffff */
[----:B------:R-:W-:Y:S05]  /*1e770*/  BRA `(.L_x_15147) ;  /* 0xffffff1000207947 */ /* 0x000fea000383ffff */
.L_x_15152:
[----:B---3--:R3:W4:Y:S02]  /*1e780*/  SYNCS.PHASECHK.TRANS64.TRYWAIT P1, [R10+URZ+0x32450], R0 ;  /* 0x032450000a0075a7 */ /* 0x008724000802017f */
[----:B----4-:R-:W-:Y:S05]  /*1e790*/  @!P1 NANOSLEEP.SYNCS 0x989680 ;  /* 0x009896800000995d */ /* 0x010fea0003900000 */
[----:B------:R-:W4:Y:S02]  /*1e7a0*/  @!P1 SYNCS.PHASECHK.TRANS64 P1, [R10+URZ+0x32450], R0 ;  /* 0x032450000a0095a7 */ /* 0x000f24000802007f */
[----:B----4-:R-:W-:Y:S05]  /*1e7b0*/  @!P1 BRA `(.L_x_15152) ;  /* 0xfffffffc00f09947 */ /* 0x010fea000383ffff */
[----:B------:R-:W-:Y:S05]  /*1e7c0*/  BRA `(.L_x_15151) ;  /* 0xffffff1000c47947 */ /* 0x000fea000383ffff */
.L_x_15169:
[----:B------:R-:W-:Y:S02]  /*1e7d0*/  IMAD.MOV.U32 R13, RZ, RZ, R4 ;  /* 0x000000ffff0d7224 */ /* 0x000fe400078e0004 */
[----:B------:R-:W-:Y:S02]  /*1e7e0*/  IMAD.MOV.U32 R12, RZ, RZ, RZ ;  /* 0x000000ffff0c7224 */ /* 0x000fe400078e00ff */
[----:B------:R-:W-:Y:S02]  /*1e7f0*/  IMAD.MOV.U32 R11, RZ, RZ, 0x181f ;  /* 0x0000181fff0b7424 */ /* 0x000fe400078e00ff */
[----:B------:R-:W-:-:S07]  /*1e800*/  IMAD.MOV.U32 R15, RZ, RZ, -0x1 ;  /* 0xffffffffff0f7424 */ /* 0x000fce00078e00ff */
[----:B-12---:R-:W-:Y:S05]  /*1e810*/  WARPSYNC.COLLECTIVE R15, `(.L_x_15362) ;  /* 0x000000000f087348 */ /* 0x006fea0003c00000 */
[----:B------:R0:W3:Y:S02]  /*1e820*/  SHFL.IDX P6, R14, R13, R12, R11 ;  /* 0x0000000c0d0e7389 */ /* 0x0000e400000c000b */
[----:B0123--:R-:W-:Y:S01]  /*1e830*/  ENDCOLLECTIVE ;  /* 0x000000000000791b */ /* 0x00ffe20003800000 */
.L_x_15362:
[----:B------:R-:W-:Y:S02]  /*1e840*/  IMAD.MOV.U32 R13, RZ, RZ, R3 ;  /* 0x000000ffff0d7224 */ /* 0x000fe400078e0003 */
[----:B------:R-:W-:-:S07]  /*1e850*/  IMAD.MOV.U32 R0, RZ, RZ, R14 ;  /* 0x000000ffff007224 */ /* 0x000fce00078e000e */
[----:B------:R-:W-:Y:S05]  /*1e860*/  WARPSYNC.COLLECTIVE R15, `(.L_x_15363) ;  /* 0x000000000f087348 */ /* 0x000fea0003c00000 */
[----:B------:R0:W1:Y:S02]  /*1e870*/  SHFL.IDX P6, R14, R13, R12, R11 ;  /* 0x0000000c0d0e7389 */ /* 0x00006400000c000b */
[----:B01----:R-:W-:Y:S01]  /*1e880*/  ENDCOLLECTIVE ;  /* 0x000000000000791b */ /* 0x003fe20003800000 */
.L_x_15363:
[----:B------:R-:W-:Y:S05]  /*1e890*/  BRA `(.L_x_15364) ;  /* 0xffffff6800e07947 */ /* 0x000fea000383ffff */
.L_x_15172:
        /* <DEDUP_REMOVED lines=8> */
.L_x_15366:
[----:B------:R-:W-:Y:S05]  /*1e920*/  BSYNC B1 ;  /* 0x0000000000017941 */ /* 0x000fea0003800000 */
.L_x_15365:
        /* <DEDUP_REMOVED lines=8> */
.L_x_15367:
[----:B------:R-:W-:Y:S05]  /*1e9b0*/  BRA `(.L_x_15368) ;  /* 0xffffff6c00047947 */ /* 0x000fea000383ffff */
.L_x_15175:
        /* <DEDUP_REMOVED lines=8> */
.L_x_15370:
[----:B------:R-:W-:Y:S05]  /*1ea40*/  BSYNC B1 ;  /* 0x0000000000017941 */ /* 0x000fea0003800000 */
.L_x_15369:
        /* <DEDUP_REMOVED lines=8> */
.L_x_15371:
[----:B------:R-:W-:Y:S05]  /*1ead0*/  BRA `(.L_x_15372) ;  /* 0xffffff6c00247947 */ /* 0x000fea000383ffff */
.L_x_15178:
        /* <DEDUP_REMOVED lines=8> */
.L_x_15374:
[----:B------:R-:W-:Y:S05]  /*1eb60*/  BSYNC B1 ;  /* 0x0000000000017941 */ /* 0x000fea0003800000 */
.L_x_15373:
        /* <DEDUP_REMOVED lines=8> */
.L_x_15375:
[----:B------:R-:W-:Y:S05]  /*1ebf0*/  BRA `(.L_x_15376) ;  /* 0xffffff6c00447947 */ /* 0x000fea000383ffff */
.L_x_15195:
[----:B-1----:R-:W0:Y:S01]  /*1ec00*/  S2R R10, SR_TID.X ;  /* 0x00000000000a7919 */ /* 0x002e220000002100 */
        /* <DEDUP_REMOVED lines=10> */
.L_x_15378:
[----:B------:R-:W-:Y:S05]  /*1ecb0*/  BSYNC B1 ;  /* 0x0000000000017941 */ /* 0x000fea0003800000 */
.L_x_15377:
[----:B------:R-:W-:Y:S05]  /*1ecc0*/  BRA `(.L_x_15379) ;  /* 0xffffff8000987947 */ /* 0x000fea000383ffff */
.L_x_15197:
[----:B------:R-:W-:Y:S01]  /*1ecd0*/  BSSY B1, `(.L_x_15380) ;  /* 0x0000006000017945 */ /* 0x000fe20003800000 */
[----:B------:R-:W-:-:S07]  /*1ece0*/  IMAD.MOV.U32 R15, RZ, RZ, -0x1 ;  /* 0xffffffffff0f7424 */ /* 0x000fce00078e00ff */
[----:B01----:R-:W-:Y:S05]  /*1ecf0*/  WARPSYNC.COLLECTIVE R15, `(.L_x_15381) ;  /* 0x000000000f0c7348 */ /* 0x003fea0003c00000 */
[----:B------:R-:W-:Y:S02]  /*1ed00*/  ELECT P6, UR62, PT ;  /* 0x00000000003e782f */ /* 0x000fe400038c0000 */
[----:B------:R-:W-:Y:S01]  /*1ed10*/  MOV R14, UR62 ;  /* 0x0000003e000e7c02 */ /* 0x000fe20008000f00 */
[----:B01----:R-:W-:Y:S10]  /*1ed20*/  ENDCOLLECTIVE ;  /* 0x000000000000791b */ /* 0x003ff40003800000 */
.L_x_15381:
[----:B------:R-:W-:Y:S05]  /*1ed30*/  BSYNC B1 ;  /* 0x0000000000017941 */ /* 0x000fea0003800000 */
.L_x_15380:
[----:B------:R-:W-:Y:S05]  /*1ed40*/  BRA `(.L_x_15196) ;  /* 0xffffff8000907947 */ /* 0x000fea000383ffff */
.L_x_15199:
[----:B0-----:R0:W2:Y:S02]  /*1ed50*/  SYNCS.PHASECHK.TRANS64.TRYWAIT P0, [R22+URZ+0x32420], R3 ;  /* 0x03242003160075a7 */ /* 0x0010a4000800017f */
[----:B--2---:R-:W-:Y:S05]  /*1ed60*/  @!P0 NANOSLEEP.SYNCS 0x989680 ;  /* 0x009896800000895d */ /* 0x004fea0003900000 */
[----:B------:R-:W2:Y:S02]  /*1ed70*/  @!P0 SYNCS.PHASECHK.TRANS64 P0, [R22+URZ+0x32420], R3 ;  /* 0x03242003160085a7 */ /* 0x000ea4000800007f */
[----:B--2---:R-:W-:Y:S05]  /*1ed80*/  @!P0 BRA `(.L_x_15199) ;  /* 0xfffffffc00f08947 */ /* 0x004fea000383ffff */
[----:B------:R-:W-:Y:S05]  /*1ed90*/  BRA `(.L_x_15382) ;  /* 0xffffff8000a07947 */ /* 0x000fea000383ffff */
.L_x_15203:
[----:B0-----:R0:W2:Y:S02]  /*1eda0*/  SYNCS.PHASECHK.TRANS64.TRYWAIT P0, [R3+URZ+0x324a0], R8 ;  /* 0x0324a008030075a7 */ /* 0x0010a4000800017f */
[----:B--2---:R-:W-:Y:S05]  /*1edb0*/  @!P0 NANOSLEEP.SYNCS 0x989680 ;  /* 0x009896800000895d */ /* 0x004fea0003900000 */
[----:B------:R-:W2:Y:S02]  /*1edc0*/  @!P0 SYNCS.PHASECHK.TRANS64 P0, [R3+URZ+0x324a0], R8 ;  /* 0x0324a008030085a7 */ /* 0x000ea4000800007f */
[----:B--2---:R-:W-:Y:S05]  /*1edd0*/  @!P0 BRA `(.L_x_15203) ;  /* 0xfffffffc00f08947 */ /* 0x004fea000383ffff */
[----:B------:R-:W-:Y:S05]  /*1ede0*/  BRA `(.L_x_15383) ;  /* 0xffffff8000b87947 */ /* 0x000fea000383ffff */
.L_x_15208:
[----:B-1----:R1:W2:Y:S02]  /*1edf0*/  SYNCS.PHASECHK.TRANS64.TRYWAIT P0, [R3+URZ+0x324c0], R8 ;  /* 0x0324c008030075a7 */ /* 0x0022a4000800017f */
[----:B--2---:R-:W-:Y:S05]  /*1ee00*/  @!P0 NANOSLEEP.SYNCS 0x989680 ;  /* 0x009896800000895d */ /* 0x004fea0003900000 */
[----:B------:R-:W2:Y:S02]  /*1ee10*/  @!P0 SYNCS.PHASECHK.TRANS64 P0, [R3+URZ+0x324c0], R8 ;  /* 0x0324c008030085a7 */ /* 0x000ea4000800007f */
[----:B--2---:R-:W-:Y:S05]  /*1ee20*/  @!P0 BRA `(.L_x_15208) ;  /* 0xfffffffc00f08947 */ /* 0x004fea000383ffff */
[----:B------:R-:W-:Y:S05]  /*1ee30*/  BRA `(.L_x_15384) ;  /* 0xffffff8400347947 */ /* 0x000fea000383ffff */
.L_x_15218:
[----:B0-----:R0:W2:Y:S02]  /*1ee40*/  SYNCS.PHASECHK.TRANS64.TRYWAIT P1, [R8+URZ+0x324a0], R2 ;  /* 0x0324a002080075a7 */ /* 0x0010a4000802017f */
[----:B--2---:R-:W-:Y:S05]  /*1ee50*/  @!P1 NANOSLEEP.SYNCS 0x989680 ;  /* 0x009896800000995d */ /* 0x004fea0003900000 */
[----:B------:R-:W2:Y:S02]  /*1ee60*/  @!P1 SYNCS.PHASECHK.TRANS64 P1, [R8+URZ+0x324a0], R2 ;  /* 0x0324a002080095a7 */ /* 0x000ea4000802007f */
[----:B--2---:R-:W-:Y:S05]  /*1ee70*/  @!P1 BRA `(.L_x_15218) ;  /* 0xfffffffc00f09947 */ /* 0x004fea000383ffff */
[----:B------:R-:W-:Y:S05]  /*1ee80*/  BRA `(.L_x_15385) ;  /* 0xffffff8800a87947 */ /* 0x000fea000383ffff */
.L_x_15223:
[----:B-1----:R1:W2:Y:S02]  /*1ee90*/  SYNCS.PHASECHK.TRANS64.TRYWAIT P1, [R8+URZ+0x324c0], R2 ;  /* 0x0324c002080075a7 */ /* 0x0022a4000802017f */
[----:B--2---:R-:W-:Y:S05]  /*1eea0*/  @!P1 NANOSLEEP.SYNCS 0x989680 ;  /* 0x009896800000995d */ /* 0x004fea0003900000 */
[----:B------:R-:W2:Y:S02]  /*1eeb0*/  @!P1 SYNCS.PHASECHK.TRANS64 P1, [R8+URZ+0x324c0], R2 ;  /* 0x0324c002080095a7 */ /* 0x000ea4000802007f */
[----:B--2---:R-:W-:Y:S05]  /*1eec0*/  @!P1 BRA `(.L_x_15223) ;  /* 0xfffffffc00f09947 */ /* 0x004fea000383ffff */
[----:B------:R-:W-:Y:S05]  /*1eed0*/  BRA `(.L_x_15386) ;  /* 0xffffff8c00207947 */ /* 0x000fea000383ffff */
.L_x_15239:
        /* <DEDUP_REMOVED lines=11> */
.L_x_15388:
[----:B------:R-:W-:Y:S05]  /*1ef90*/  BSYNC B0 ;  /* 0x0000000000007941 */ /* 0x000fea0003800000 */
.L_x_15387:
[----:B------:R-:W-:Y:S05]  /*1efa0*/  BRA `(.L_x_15389) ;  /* 0xffffff9800e07947 */ /* 0x000fea000383ffff */
.L_x_15242:
[----:B0-----:R0:W1:Y:S02]  /*1efb0*/  SYNCS.PHASECHK.TRANS64.TRYWAIT P0, [R30+URZ+0x32440], R0 ;  /* 0x032440001e0075a7 */ /* 0x001064000800017f */
[----:B-1----:R-:W-:Y:S05]  /*1efc0*/  @!P0 NANOSLEEP.SYNCS 0x989680 ;  /* 0x009896800000895d */ /* 0x002fea0003900000 */
[----:B------:R-:W1:Y:S02]  /*1efd0*/  @!P0 SYNCS.PHASECHK.TRANS64 P0, [R30+URZ+0x32440], R0 ;  /* 0x032440001e0085a7 */ /* 0x000e64000800007f */
[----:B-1----:R-:W-:Y:S05]  /*1efe0*/  @!P0 BRA `(.L_x_15242) ;  /* 0xfffffffc00f08947 */ /* 0x002fea000383ffff */
[----:B------:R-:W-:Y:S05]  /*1eff0*/  BRA `(.L_x_15390) ;  /* 0xffffff9c00047947 */ /* 0x000fea000383ffff */
.L_x_15243:
        /* <DEDUP_REMOVED lines=8> */
.L_x_15392:
[----:B------:R-:W-:Y:S05]  /*1f080*/  BSYNC B0 ;  /* 0x0000000000007941 */ /* 0x000fea0003800000 */
.L_x_15391:
        /* <DEDUP_REMOVED lines=9> */
.L_x_15393:
[----:B------:R-:W-:Y:S02]  /*1f120*/  IMAD.MOV.U32 R13, RZ, RZ, R4 ;  /* 0x000000ffff0d7224 */ /* 0x000fe400078e0004 */
[----:B------:R-:W-:Y:S02]  /*1f130*/  IMAD.MOV.U32 R12, RZ, RZ, 0x1 ;  /* 0x00000001ff0c7424 */ /* 0x000fe400078e00ff */
[----:B------:R-:W-:-:S07]  /*1f140*/  IMAD.MOV.U32 R3, RZ, RZ, R14 ;  /* 0x000000ffff037224 */ /* 0x000fce00078e000e */
[----:B------:R-:W-:Y:S05]  /*1f150*/  WARPSYNC.COLLECTIVE R15, `(.L_x_15394) ;  /* 0x000000000f087348 */ /* 0x000fea0003c00000 */
[----:B------:R0:W1:Y:S02]  /*1f160*/  SHFL.IDX P6, R14, R13, R12, R11 ;  /* 0x0000000c0d0e7389 */ /* 0x00006400000c000b */
[----:B01----:R-:W-:Y:S01]  /*1f170*/  ENDCOLLECTIVE ;  /* 0x000000000000791b */ /* 0x003fe20003800000 */
.L_x_15394:
        /* <DEDUP_REMOVED lines=15> */
.L_x_15395:
[----:B------:R-:W-:Y:S02]  /*1f270*/  @P0 IMAD R6, R5, 0x2, R22 ;  /* 0x0000000205060824 */ /* 0x000fe400078e0216 */
[----:B------:R-:W-:Y:S02]  /*1f280*/  IMAD.MOV.U32 R13, RZ, RZ, R4 ;  /* 0x000000ffff0d7224 */ /* 0x000fe400078e0004 */
[----:B------:R-:W-:Y:S02]  /*1f290*/  IMAD.MOV.U32 R12, RZ, RZ, 0x2 ;  /* 0x00000002ff0c7424 */ /* 0x000fe400078e00ff */
[----:B------:R-:W-:-:S07]  /*1f2a0*/  IMAD.MOV.U32 R3, RZ, RZ, R14 ;  /* 0x000000ffff037224 */ /* 0x000fce00078e000e */
[----:B------:R-:W-:Y:S05]  /*1f2b0*/  WARPSYNC.COLLECTIVE R15, `(.L_x_15396) ;  /* 0x000000000f087348 */ /* 0x000fea0003c00000 */
[----:B------:R0:W1:Y:S02]  /*1f2c0*/  SHFL.IDX P6, R14, R13, R12, R11 ;  /* 0x0000000c0d0e7389 */ /* 0x00006400000c000b */
[----:B01----:R-:W-:Y:S01]  /*1f2d0*/  ENDCOLLECTIVE ;  /* 0x000000000000791b */ /* 0x003fe20003800000 */
.L_x_15396:
        /* <DEDUP_REMOVED lines=15> */
.L_x_15397:
[----:B------:R-:W-:Y:S02]  /*1f3d0*/  @P0 IMAD R6, R5, 0x2, R22 ;  /* 0x0000000205060824 */ /* 0x000fe400078e0216 */
[----:B------:R-:W-:Y:S02]  /*1f3e0*/  IMAD.MOV.U32 R13, RZ, RZ, R4 ;  /* 0x000000ffff0d7224 */ /* 0x000fe400078e0004 */
[----:B------:R-:W-:Y:S02]  /*1f3f0*/  IMAD.MOV.U32 R12, RZ, RZ, 0x3 ;  /* 0x00000003ff0c7424 */ /* 0x000fe400078e00ff */
[----:B------:R-:W-:-:S07]  /*1f400*/  IMAD.MOV.U32 R3, RZ, RZ, R14 ;  /* 0x000000ffff037224 */ /* 0x000fce00078e000e */
[----:B------:R-:W-:Y:S05]  /*1f410*/  WARPSYNC.COLLECTIVE R15, `(.L_x_15398) ;  /* 0x000000000f087348 */ /* 0x000fea0003c00000 */
[----:B------:R0:W1:Y:S02]  /*1f420*/  SHFL.IDX P6, R14, R13, R12, R11 ;  /* 0x0000000c0d0e7389 */ /* 0x00006400000c000b */
[----:B01----:R-:W-:Y:S01]  /*1f430*/  ENDCOLLECTIVE ;  /* 0x000000000000791b */ /* 0x003fe20003800000 */
.L_x_15398:
        /* <DEDUP_REMOVED lines=15> */
.L_x_15399:
[----:B------:R-:W-:Y:S02]  /*1f530*/  @P0 IMAD R6, R5, 0x2, R22 ;  /* 0x0000000205060824 */ /* 0x000fe400078e0216 */
[----:B------:R-:W-:Y:S02]  /*1f540*/  IMAD.MOV.U32 R13, RZ, RZ, R4 ;  /* 0x000000ffff0d7224 */ /* 0x000fe400078e0004 */
[----:B------:R-:W-:Y:S02]  /*1f550*/  IMAD.MOV.U32 R12, RZ, RZ, 0x4 ;  /* 0x00000004ff0c7424 */ /* 0x000fe400078e00ff */
[----:B------:R-:W-:-:S07]  /*1f560*/  IMAD.MOV.U32 R3, RZ, RZ, R14 ;  /* 0x000000ffff037224 */ /* 0x000fce00078e000e */
[----:B------:R-:W-:Y:S05]  /*1f570*/  WARPSYNC.COLLECTIVE R15, `(.L_x_15400) ;  /* 0x000000000f087348 */ /* 0x000fea0003c00000 */
[----:B------:R0:W1:Y:S02]  /*1f580*/  SHFL.IDX P6, R14, R13, R12, R11 ;  /* 0x0000000c0d0e7389 */ /* 0x00006400000c000b */
[----:B01----:R-:W-:Y:S01]  /*1f590*/  ENDCOLLECTIVE ;  /* 0x000000000000791b */ /* 0x003fe20003800000 */
.L_x_15400:
        /* <DEDUP_REMOVED lines=15> */
.L_x_15401:
[----:B------:R-:W-:Y:S02]  /*1f690*/  @P0 IMAD R6, R5, 0x2, R22 ;  /* 0x0000000205060824 */ /* 0x000fe400078e0216 */
[----:B------:R-:W-:Y:S02]  /*1f6a0*/  IMAD.MOV.U32 R13, RZ, RZ, R4 ;  /* 0x000000ffff0d7224 */ /* 0x000fe400078e0004 */
[----:B------:R-:W-:Y:S02]  /*1f6b0*/  IMAD.MOV.U32 R12, RZ, RZ, 0x5 ;  /* 0x00000005ff0c7424 */ /* 0x000fe400078e00ff */
[----:B------:R-:W-:-:S07]  /*1f6c0*/  IMAD.MOV.U32 R3, RZ, RZ, R14 ;  /* 0x000000ffff037224 */ /* 0x000fce00078e000e */
[----:B------:R-:W-:Y:S05]  /*1f6d0*/  WARPSYNC.COLLECTIVE R15, `(.L_x_15402) ;  /* 0x000000000f087348 */ /* 0x000fea0003c00000 */
[----:B------:R0:W1:Y:S02]  /*1f6e0*/  SHFL.IDX P6, R14, R13, R12, R11 ;  /* 0x0000000c0d0e7389 */ /* 0x00006400000c000b */
[----:B01----:R-:W-:Y:S01]  /*1f6f0*/  ENDCOLLECTIVE ;  /* 0x000000000000791b */ /* 0x003fe20003800000 */
.L_x_15402:
        /* <DEDUP_REMOVED lines=10> */
.L_x_15403:
[----:B------:R-:W-:Y:S01]  /*1f7a0*/  @!PT LDS RZ, [RZ] ;  /* 0x00000000fffff984 */ /* 0x000fe20000000800 */
[----:B------:R-:W-:Y:S01]  /*1f7b0*/  @!PT LDS RZ, [RZ] ;  /* 0x00000000fffff984 */ /* 0x000fe20000000800 */
[----:B------:R-:W-:Y:S01]  /*1f7c0*/  @!PT LDS RZ, [RZ] ;  /* 0x00000000fffff984 */ /* 0x000fe20000000800 */
[----:B------:R1:W-:Y:S01]  /*1f7d0*/  @P0 LDGSTS.E.BYPASS.LTC128B.128 [R6+0x1e400], desc[UR42][R2.64], !P2 ;  /* 0x1e40000002060fae */ /* 0x0003e2000d101d6a */
[----:B------:R-:W-:Y:S01]  /*1f7e0*/  IMAD.MOV.U32 R0, RZ, RZ, R14 ;  /* 0x000000ffff007224 */ /* 0x000fe200078e000e */
[----:B------:R-:W-:Y:S06]  /*1f7f0*/  BRA `(.L_x_15404) ;  /* 0xffffff9800687947 */ /* 0x000fec000383ffff */
.L_x_15248:
        /* <DEDUP_REMOVED lines=9> */
.L_x_15405:
[C---:B------:R-:W-:Y:S01]  /*1f890*/  VIADD R10, R17.reuse, 0x10 ;  /* 0x00000010110a7836 */ /* 0x040fe20000000000 */
[C---:B------:R-:W-:Y:S01]  /*1f8a0*/  ISETP.GE.AND P0, PT, R17.reuse, R2, PT ;  /* 0x000000021100720c */ /* 0x040fe20003f06270 */
[C---:B------:R-:W-:Y:S02]  /*1f8b0*/  VIADD R6, R17.reuse, 0x20 ;  /* 0x0000002011067836 */ /* 0x040fe40000000000 */
[----:B------:R-:W-:Y:S01]  /*1f8c0*/  VIADD R8, R17, 0x40 ;  /* 0x0000004011087836 */ /* 0x000fe20000000000 */
[----:B------:R0:W-:Y:S04]  /*1f8d0*/  STL [R1+0x18], R10 ;  /* 0x0000180a01007387 */ /* 0x0001e80000100800 */
[----:B------:R0:W-:Y:S01]  /*1f8e0*/  STL [R1+0x20], R6 ;  /* 0x0000200601007387 */ /* 0x0001e20000100800 */
[----:B------:R-:W-:-:S02]  /*1f8f0*/  IMAD.MOV.U32 R13, RZ, RZ, R0 ;  /* 0x000000ffff0d7224 */ /* 0x000fc400078e0000 */
[----:B------:R-:W-:-:S07]  /*1f900*/  IMAD.MOV.U32 R4, RZ, RZ, R14 ;  /* 0x000000ffff047224 */ /* 0x000fce00078e000e */
[----:B0-----:R-:W-:Y:S05]  /*1f910*/  WARPSYNC.COLLECTIVE R15, `(.L_x_15406) ;  /* 0x000000000f087348 */ /* 0x001fea0003c00000 */
[----:B------:R1:W2:Y:S02]  /*1f920*/  SHFL.IDX P6, R14, R13, R12, R11 ;  /* 0x0000000c0d0e7389 */ /* 0x0002a400000c000b */
[----:B012---:R-:W-:Y:S01]  /*1f930*/  ENDCOLLECTIVE ;  /* 0x000000000000791b */ /* 0x007fe20003800000 */
.L_x_15406:
[----:B------:R-:W-:Y:S02]  /*1f940*/  IMAD.MOV.U32 R13, RZ, RZ, R3 ;  /* 0x000000ffff0d7224 */ /* 0x000fe400078e0003 */
[----:B------:R-:W-:Y:S02]  /*1f950*/  IMAD.MOV.U32 R12, RZ, RZ, 0x1 ;  /* 0x00000001ff0c7424 */ /* 0x000fe400078e00ff */
[----:B------:R-:W-:-:S07]  /*1f960*/  IMAD.MOV.U32 R5, RZ, RZ, R14 ;  /* 0x000000ffff057224 */ /* 0x000fce00078e000e */
[----:B------:R-:W-:Y:S05]  /*1f970*/  WARPSYNC.COLLECTIVE R15, `(.L_x_15407) ;  /* 0x000000000f087348 */ /* 0x000fea0003c00000 */
[----:B------:R0:W1:Y:S02]  /*1f980*/  SHFL.IDX P6, R14, R13, R12, R11 ;  /* 0x0000000c0d0e7389 */ /* 0x00006400000c000b */
[----:B01----:R-:W-:Y:S01]  /*1f990*/  ENDCOLLECTIVE ;  /* 0x000000000000791b */ /* 0x003fe20003800000 */
.L_x_15407:
        /* <DEDUP_REMOVED lines=15> */
.L_x_15408:
[----:B------:R-:W-:Y:S02]  /*1fa90*/  IMAD.MOV.U32 R13, RZ, RZ, R3 ;  /* 0x000000ffff0d7224 */ /* 0x000fe400078e0003 */
[----:B------:R-:W-:Y:S02]  /*1faa0*/  IMAD.MOV.U32 R12, RZ, RZ, 0x2 ;  /* 0x00000002ff0c7424 */ /* 0x000fe400078e00ff */
[----:B------:R-:W-:-:S07]  /*1fab0*/  IMAD.MOV.U32 R5, RZ, RZ, R14 ;  /* 0x000000ffff057224 */ /* 0x000fce00078e000e */
[----:B------:R-:W-:Y:S05]  /*1fac0*/  WARPSYNC.COLLECTIVE R15, `(.L_x_15409) ;  /* 0x000000000f087348 */ /* 0x000fea0003c00000 */
[----:B------:R0:W1:Y:S02]  /*1fad0*/  SHFL.IDX P6, R14, R13, R12, R11 ;  /* 0x0000000c0d0e7389 */ /* 0x00006400000c000b */
[----:B01----:R-:W-:Y:S01]  /*1fae0*/  ENDCOLLECTIVE ;  /* 0x000000000000791b */ /* 0x003fe20003800000 */
.L_x_15409:
        /* <DEDUP_REMOVED lines=11> */
[----:B------:R-:W-:-:S05]  /*1fba0*/  VIADD R6, R17, 0x30 ;  /* 0x0000003011067836 */ /* 0x000fca0000000000 */
[----:B------:R1:W-:Y:S04]  /*1fbb0*/  STL [R1+0x24], R6 ;  /* 0x0000240601007387 */ /* 0x0003e80000100800 */
[----:B------:R1:W-:Y:S01]  /*1fbc0*/  STL [R1+0x28], R8 ;  /* 0x0000280801007387 */ /* 0x0003e20000100800 */
[----:B0-----:R-:W-:-:S07]  /*1fbd0*/  IMAD.MOV.U32 R4, RZ, RZ, R14 ;  /* 0x000000ffff047224 */ /* 0x001fce00078e000e */
[----:B-1----:R-:W-:Y:S05]  /*1fbe0*/  WARPSYNC.COLLECTIVE R15, `(.L_x_15410) ;  /* 0x000000000f087348 */ /* 0x002fea0003c00000 */
[----:B------:R0:W2:Y:S02]  /*1fbf0*/  SHFL.IDX P6, R14, R13, R12, R11 ;  /* 0x0000000c0d0e7389 */ /* 0x0000a400000c000b */
[----:B012---:R-:W-:Y:S01]  /*1fc00*/  ENDCOLLECTIVE ;  /* 0x000000000000791b */ /* 0x007fe20003800000 */
.L_x_15410:
[----:B------:R-:W-:Y:S02]  /*1fc10*/  IMAD.MOV.U32 R13, RZ, RZ, R3 ;  /* 0x000000ffff0d7224 */ /* 0x000fe400078e0003 */
[----:B------:R-:W-:Y:S02]  /*1fc20*/  IMAD.MOV.U32 R12, RZ, RZ, 0x3 ;  /* 0x00000003ff0c7424 */ /* 0x000fe400078e00ff */
[----:B------:R-:W-:-:S07]  /*1fc30*/  IMAD.MOV.U32 R5, RZ, RZ, R14 ;  /* 0x000000ffff057224 */ /* 0x000fce00078e000e */
[----:B------:R-:W-:Y:S05]  /*1fc40*/  WARPSYNC.COLLECTIVE R15, `(.L_x_15411) ;  /* 0x000000000f087348 */ /* 0x000fea0003c00000 */
[----:B------:R0:W1:Y:S02]  /*1fc50*/  SHFL.IDX P6, R14, R13, R12, R11 ;  /* 0x0000000c0d0e7389 */ /* 0x00006400000c000b */
[----:B01----:R-:W-:Y:S01]  /*1fc60*/  ENDCOLLECTIVE ;  /* 0x000000000000791b */ /* 0x003fe20003800000 */
.L_x_15411:
        /* <DEDUP_REMOVED lines=15> */
.L_x_15412:
[----:B------:R-:W-:Y:S02]  /*1fd60*/  IMAD.MOV.U32 R13, RZ, RZ, R3 ;  /* 0x000000ffff0d7224 */ /* 0x000fe400078e0003 */
[----:B------:R-:W-:Y:S02]  /*1fd70*/  IMAD.MOV.U32 R12, RZ, RZ, 0x4 ;  /* 0x00000004ff0c7424 */ /* 0x000fe400078e00ff */
[----:B------:R-:W-:-:S07]  /*1fd80*/  IMAD.MOV.U32 R5, RZ, RZ, R14 ;  /* 0x000000ffff057224 */ /* 0x000fce00078e000e */
[----:B------:R-:W-:Y:S05]  /*1fd90*/  WARPSYNC.COLLECTIVE R15, `(.L_x_15413) ;  /* 0x000000000f087348 */ /* 0x000fea0003c00000 */
[----:B------:R0:W1:Y:S02]  /*1fda0*/  SHFL.IDX P6, R14, R13, R12, R11 ;  /* 0x0000000c0d0e7389 */ /* 0x00006400000c000b */
[----:B01----:R-:W-:Y:S01]  /*1fdb0*/  ENDCOLLECTIVE ;  /* 0x000000000000791b */ /* 0x003fe20003800000 */
.L_x_15413:
        /* <DEDUP_REMOVED lines=10> */
.L_x_15414:
        /* <DEDUP_REMOVED lines=13> */
.L_x_15415:
        /* <DEDUP_REMOVED lines=10> */
.L_x_15416:
        /* <DEDUP_REMOVED lines=13> */
.L_x_15417:
        /* <DEDUP_REMOVED lines=10> */
.L_x_15418:
        /* <DEDUP_REMOVED lines=11> */
.L_x_15419:
        /* <DEDUP_REMOVED lines=10> */
.L_x_15420:
[----:B------:R-:W-:Y:S01]  /*20290*/  @!PT LDS RZ, [RZ] ;  /* 0x00000000fffff984 */ /* 0x000fe20000000800 */
[----:B------:R-:W-:Y:S01]  /*202a0*/  @!PT LDS RZ, [RZ] ;  /* 0x00000000fffff984 */ /* 0x000fe20000000800 */
[----:B------:R-:W-:Y:S01]  /*202b0*/  @!PT LDS RZ, [RZ] ;  /* 0x00000000fffff984 */ /* 0x000fe20000000800 */
[----:B------:R1:W-:Y:S01]  /*202c0*/  @!P0 LDGSTS.E.BYPASS.LTC128B.128 [R26+0x1b400], desc[UR42][R4.64], !P1 ;  /* 0x1b400000041a8fae */ /* 0x0003e2000c901d6a */
[----:B------:R-:W-:Y:S01]  /*202d0*/  IMAD.MOV.U32 R0, RZ, RZ, R14 ;  /* 0x000000ffff007224 */ /* 0x000fe200078e000e */
[----:B------:R-:W-:Y:S06]  /*202e0*/  BRA `(.L_x_15421) ;  /* 0xffffff9800c07947 */ /* 0x000fec000383ffff */
.L_x_15252:
        /* <DEDUP_REMOVED lines=33> */
.L_x_15423:
[----:B------:R-:W-:Y:S05]  /*20500*/  BSYNC B0 ;  /* 0x0000000000007941 */ /* 0x000fea0003800000 */
.L_x_15422:
        /* <DEDUP_REMOVED lines=11> */
.L_x_15424:
        /* <DEDUP_REMOVED lines=12> */
.L_x_15425:
        /* <DEDUP_REMOVED lines=15> */
.L_x_15426:
        /* <DEDUP_REMOVED lines=12> */
.L_x_15427:
        /* <DEDUP_REMOVED lines=12> */
.L_x_15428:
        /* <DEDUP_REMOVED lines=12> */
.L_x_15429:
        /* <DEDUP_REMOVED lines=12> */
.L_x_15430:
        /* <DEDUP_REMOVED lines=12> */
.L_x_15431:
        /* <DEDUP_REMOVED lines=12> */
.L_x_15432:
        /* <DEDUP_REMOVED lines=12> */
.L_x_15433:
        /* <DEDUP_REMOVED lines=12> */
.L_x_15434:
        /* <DEDUP_REMOVED lines=12> */
.L_x_15435:
        /* <DEDUP_REMOVED lines=11> */
.L_x_15436:
[----:B------:R-:W-:Y:S02]  /*20ee0*/  IMAD.MOV.U32 R13, RZ, RZ, R0 ;  /* 0x000000ffff0d7224 */ /* 0x000fe400078e0000 */
[----:B------:R-:W-:Y:S02]  /*20ef0*/  IMAD.MOV.U32 R12, RZ, RZ, 0x7 ;  /* 0x00000007ff0c7424 */ /* 0x000fe400078e00ff */
[----:B------:R-:W-:-:S07]  /*20f00*/  IMAD.MOV.U32 R2, RZ, RZ, R14 ;  /* 0x000000ffff027224 */ /* 0x000fce00078e000e */
[----:B------:R-:W-:Y:S05]  /*20f10*/  WARPSYNC.COLLECTIVE R15, `(.L_x_15437) ;  /* 0x000000000f087348 */ /* 0x000fea0003c00000 */
[----:B------:R0:W1:Y:S02]  /*20f20*/  SHFL.IDX P6, R14, R13, R12, R11 ;  /* 0x0000000c0d0e7389 */ /* 0x00006400000c000b */
[----:B01----:R-:W-:Y:S01]  /*20f30*/  ENDCOLLECTIVE ;  /* 0x000000000000791b */ /* 0x003fe20003800000 */
.L_x_15437:
        /* <DEDUP_REMOVED lines=14> */
.L_x_15438:
[----:B------:R-:W-:Y:S01]  /*21020*/  IMAD.MOV.U32 R2, RZ, RZ, R14 ;  /* 0x000000ffff027224 */ /* 0x000fe200078e000e */
[----:B------:R-:W-:Y:S06]  /*21030*/  BRA `(.L_x_15439) ;  /* 0xffffff98002c7947 */ /* 0x000fec000383ffff */
.L_x_15257:
[----:B0-----:R0:W1:Y:S02]  /*21040*/  SYNCS.PHASECHK.TRANS64.TRYWAIT P0, [R22+URZ+0x32420], R3 ;  /* 0x03242003160075a7 */ /* 0x001064000800017f */
[----:B-1----:R-:W-:Y:S05]  /*21050*/  @!P0 NANOSLEEP.SYNCS 0x989680 ;  /* 0x009896800000895d */ /* 0x002fea0003900000 */
[----:B------:R-:W1:Y:S02]  /*21060*/  @!P0 SYNCS.PHASECHK.TRANS64 P0, [R22+URZ+0x32420], R3 ;  /* 0x03242003160085a7 */ /* 0x000e64000800007f */
[----:B-1----:R-:W-:Y:S05]  /*21070*/  @!P0 BRA `(.L_x_15257) ;  /* 0xfffffffc00f08947 */ /* 0x002fea000383ffff */
[----:B------:R-:W-:Y:S05]  /*21080*/  BRA `(.L_x_15440) ;  /* 0xffffff9800a07947 */ /* 0x000fea000383ffff */
.L_x_15260:
[----:B0-----:R0:W1:Y:S02]  /*21090*/  SYNCS.PHASECHK.TRANS64.TRYWAIT P0, [R30+URZ+0x32460], R3 ;  /* 0x032460031e0075a7 */ /* 0x001064000800017f */
[----:B-1----:R-:W-:Y:S05]  /*210a0*/  @!P0 NANOSLEEP.SYNCS 0x989680 ;  /* 0x009896800000895d */ /* 0x002fea0003900000 */
[----:B------:R-:W1:Y:S02]  /*210b0*/  @!P0 SYNCS.PHASECHK.TRANS64 P0, [R30+URZ+0x32460], R3 ;  /* 0x032460031e0085a7 */ /* 0x000e64000800007f */
[----:B-1----:R-:W-:Y:S05]  /*210c0*/  @!P0 BRA `(.L_x_15260) ;  /* 0xfffffffc00f08947 */ /* 0x002fea000383ffff */
[----:B------:R-:W-:Y:S05]  /*210d0*/  BRA `(.L_x_15441) ;  /* 0xffffff9800b07947 */ /* 0x000fea000383ffff */
.L_x_15261:
        /* <DEDUP_REMOVED lines=8> */
.L_x_15443:
[----:B------:R-:W-:Y:S05]  /*21160*/  BSYNC B0 ;  /* 0x0000000000007941 */ /* 0x000fea0003800000 */
.L_x_15442:
        /* <DEDUP_REMOVED lines=13> */
.L_x_15444:
        /* <DEDUP_REMOVED lines=9> */
.L_x_15445:
        /* <DEDUP_REMOVED lines=17> */
.L_x_15446:
[----:B------:R-:W-:Y:S02]  /*213e0*/  IMAD.MOV.U32 R13, RZ, RZ, R6 ;  /* 0x000000ffff0d7224 */ /* 0x000fe400078e0006 */
[----:B------:R-:W-:Y:S01]  /*213f0*/  IMAD.MOV.U32 R12, RZ, RZ, 0x2 ;  /* 0x00000002ff0c7424 */ /* 0x000fe200078e00ff */
[----:B------:R-:W-:-:S13]  /*21400*/  IADD3 R2, P3, R14, R0, RZ ;  /* 0x000000000e027210 */ /* 0x000fda0007f7e0ff */
[----:B------:R-:W-:Y:S05]  /*21410*/  WARPSYNC.COLLECTIVE R15, `(.L_x_15447) ;  /* 0x000000000f087348 */ /* 0x000fea0003c00000 */
[----:B------:R0:W1:Y:S02]  /*21420*/  SHFL.IDX P6, R14, R13, R12, R11 ;  /* 0x0000000c0d0e7389 */ /* 0x00006400000c000b */
[----:B01----:R-:W-:Y:S01]  /*21430*/  ENDCOLLECTIVE ;  /* 0x000000000000791b */ /* 0x003fe20003800000 */
.L_x_15447:
        /* <DEDUP_REMOVED lines=17> */
.L_x_15448:
[----:B------:R-:W-:Y:S02]  /*21550*/  IMAD.MOV.U32 R13, RZ, RZ, R6 ;  /* 0x000000ffff0d7224 */ /* 0x000fe400078e0006 */
[----:B------:R-:W-:Y:S01]  /*21560*/  IMAD.MOV.U32 R12, RZ, RZ, 0x3 ;  /* 0x00000003ff0c7424 */ /* 0x000fe200078e00ff */
[----:B------:R-:W-:-:S13]  /*21570*/  IADD3 R2, P3, R14, R0, RZ ;  /* 0x000000000e027210 */ /* 0x000fda0007f7e0ff */
[----:B------:R-:W-:Y:S05]  /*21580*/  WARPSYNC.COLLECTIVE R15, `(.L_x_15449) ;  /* 0x000000000f087348 */ /* 0x000fea0003c00000 */
[----:B------:R0:W1:Y:S02]  /*21590*/  SHFL.IDX P6, R14, R13, R12, R11 ;  /* 0x0000000c0d0e7389 */ /* 0x00006400000c000b */
[----:B01----:R-:W-:Y:S01]  /*215a0*/  ENDCOLLECTIVE ;  /* 0x000000000000791b */ /* 0x003fe20003800000 */
.L_x_15449:
        /* <DEDUP_REMOVED lines=17> */
.L_x_15450:
[----:B------:R-:W-:Y:S02]  /*216c0*/  IMAD.MOV.U32 R13, RZ, RZ, R6 ;  /* 0x000000ffff0d7224 */ /* 0x000fe400078e0006 */
[----:B------:R-:W-:Y:S01]  /*216d0*/  IMAD.MOV.U32 R12, RZ, RZ, 0x4 ;  /* 0x00000004ff0c7424 */ /* 0x000fe200078e00ff */
[----:B------:R-:W-:-:S13]  /*216e0*/  IADD3 R2, P3, R14, R0, RZ ;  /* 0x000000000e027210 */ /* 0x000fda0007f7e0ff */
[----:B------:R-:W-:Y:S05]  /*216f0*/  WARPSYNC.COLLECTIVE R15, `(.L_x_15451) ;  /* 0x000000000f087348 */ /* 0x000fea0003c00000 */
[----:B------:R0:W1:Y:S02]  /*21700*/  SHFL.IDX P6, R14, R13, R12, R11 ;  /* 0x0000000c0d0e7389 */ /* 0x00006400000c000b */
[----:B01----:R-:W-:Y:S01]  /*21710*/  ENDCOLLECTIVE ;  /* 0x000000000000791b */ /* 0x003fe20003800000 */
.L_x_15451:
        /* <DEDUP_REMOVED lines=17> */
.L_x_15452:
[----:B------:R-:W-:Y:S02]  /*21830*/  IMAD.MOV.U32 R13, RZ, RZ, R6 ;  /* 0x000000ffff0d7224 */ /* 0x000fe400078e0006 */
[----:B------:R-:W-:Y:S01]  /*21840*/  IMAD.MOV.U32 R12, RZ, RZ, 0x5 ;  /* 0x00000005ff0c7424 */ /* 0x000fe200078e00ff */
[----:B------:R-:W-:-:S13]  /*21850*/  IADD3 R2, P3, R14, R0, RZ ;  /* 0x000000000e027210 */ /* 0x000fda0007f7e0ff */
[----:B------:R-:W-:Y:S05]  /*21860*/  WARPSYNC.COLLECTIVE R15, `(.L_x_15453) ;  /* 0x000000000f087348 */ /* 0x000fea0003c00000 */
[----:B------:R0:W1:Y:S02]  /*21870*/  SHFL.IDX P6, R14, R13, R12, R11 ;  /* 0x0000000c0d0e7389 */ /* 0x00006400000c000b */
[----:B01----:R-:W-:Y:S01]  /*21880*/  ENDCOLLECTIVE ;  /* 0x000000000000791b */ /* 0x003fe20003800000 */
.L_x_15453:
        /* <DEDUP_REMOVED lines=12> */
.L_x_15454:
        /* <DEDUP_REMOVED lines=9> */
.L_x_15268:
[----:B0-----:R0:W1:Y:S02]  /*219e0*/  SYNCS.PHASECHK.TRANS64.TRYWAIT P0, [R6+URZ+0x32440], R21 ;  /* 0x03244015060075a7 */ /* 0x001064000800017f */
[----:B-1----:R-:W-:Y:S05]  /*219f0*/  @!P0 NANOSLEEP.SYNCS 0x989680 ;  /* 0x009896800000895d */ /* 0x002fea0003900000 */
[----:B------:R-:W1:Y:S02]  /*21a00*/  @!P0 SYNCS.PHASECHK.TRANS64 P0, [R6+URZ+0x32440], R21 ;  /* 0x03244015060085a7 */ /* 0x000e64000800007f */
[----:B-1----:R-:W-:Y:S05]  /*21a10*/  @!P0 BRA `(.L_x_15268) ;  /* 0xfffffffc00f08947 */ /* 0x002fea000383ffff */
[----:B------:R-:W-:Y:S05]  /*21a20*/  BRA `(.L_x_15456) ;  /* 0xffffff9c00487947 */ /* 0x000fea000383ffff */
.L_x_15269:
        /* <DEDUP_REMOVED lines=8> */
.L_x_15458:
[----:B------:R-:W-:Y:S05]  /*21ab0*/  BSYNC B1 ;  /* 0x0000000000017941 */ /* 0x000fea0003800000 */
.L_x_15457:
        /* <DEDUP_REMOVED lines=9> */
.L_x_15459:
[----:B------:R-:W-:Y:S02]  /*21b50*/  IMAD.MOV.U32 R13, RZ, RZ, R9 ;  /* 0x000000ffff0d7224 */ /* 0x000fe400078e0009 */
[----:B------:R-:W-:Y:S02]  /*21b60*/  IMAD.MOV.U32 R12, RZ, RZ, 0x1 ;  /* 0x00000001ff0c7424 */ /* 0x000fe400078e00ff */
[----:B------:R-:W-:-:S07]  /*21b70*/  IMAD.MOV.U32 R2, RZ, RZ, R14 ;  /* 0x000000ffff027224 */ /* 0x000fce00078e000e */
[----:B------:R-:W-:Y:S05]  /*21b80*/  WARPSYNC.COLLECTIVE R15, `(.L_x_15460) ;  /* 0x000000000f087348 */ /* 0x000fea0003c00000 */
[----:B------:R0:W1:Y:S02]  /*21b90*/  SHFL.IDX P6, R14, R13, R12, R11 ;  /* 0x0000000c0d0e7389 */ /* 0x00006400000c000b */
[----:B01----:R-:W-:Y:S01]  /*21ba0*/  ENDCOLLECTIVE ;  /* 0x000000000000791b */ /* 0x003fe20003800000 */
.L_x_15460:
        /* <DEDUP_REMOVED lines=11> */
.L_x_15461:
[----:B------:R-:W-:Y:S02]  /*21c60*/  IMAD.MOV.U32 R13, RZ, RZ, R9 ;  /* 0x000000ffff0d7224 */ /* 0x000fe400078e0009 */
[----:B------:R-:W-:Y:S02]  /*21c70*/  IMAD.MOV.U32 R12, RZ, RZ, 0x2 ;  /* 0x00000002ff0c7424 */ /* 0x000fe400078e00ff */
[----:B------:R-:W-:-:S07]  /*21c80*/  IMAD.MOV.U32 R2, RZ, RZ, R14 ;  /* 0x000000ffff027224 */ /* 0x000fce00078e000e */
[----:B------:R-:W-:Y:S05]  /*21c90*/  WARPSYNC.COLLECTIVE R15, `(.L_x_15462) ;  /* 0x000000000f087348 */ /* 0x000fea0003c00000 */
[----:B------:R0:W1:Y:S02]  /*21ca0*/  SHFL.IDX P6, R14, R13, R12, R11 ;  /* 0x0000000c0d0e7389 */ /* 0x00006400000c000b */
[----:B01----:R-:W-:Y:S01]  /*21cb0*/  ENDCOLLECTIVE ;  /* 0x000000000000791b */ /* 0x003fe20003800000 */
.L_x_15462:
        /* <DEDUP_REMOVED lines=11> */
.L_x_15463:
[----:B------:R-:W-:Y:S02]  /*21d70*/  IMAD.MOV.U32 R13, RZ, RZ, R9 ;  /* 0x000000ffff0d7224 */ /* 0x000fe400078e0009 */
[----:B------:R-:W-:Y:S02]  /*21d80*/  IMAD.MOV.U32 R12, RZ, RZ, 0x3 ;  /* 0x00000003ff0c7424 */ /* 0x000fe400078e00ff */
[----:B------:R-:W-:-:S07]  /*21d90*/  IMAD.MOV.U32 R2, RZ, RZ, R14 ;  /* 0x000000ffff027224 */ /* 0x000fce00078e000e */
[----:B------:R-:W-:Y:S05]  /*21da0*/  WARPSYNC.COLLECTIVE R15, `(.L_x_15464) ;  /* 0x000000000f087348 */ /* 0x000fea0003c00000 */
[----:B------:R0:W1:Y:S02]  /*21db0*/  SHFL.IDX P6, R14, R13, R12, R11 ;  /* 0x0000000c0d0e7389 */ /* 0x00006400000c000b */
[----:B01----:R-:W-:Y:S01]  /*21dc0*/  ENDCOLLECTIVE ;  /* 0x000000000000791b */ /* 0x003fe20003800000 */
.L_x_15464:
        /* <DEDUP_REMOVED lines=11> */
.L_x_15465:
[----:B------:R-:W-:Y:S02]  /*21e80*/  IMAD.MOV.U32 R13, RZ, RZ, R9 ;  /* 0x000000ffff0d7224 */ /* 0x000fe400078e0009 */
[----:B------:R-:W-:Y:S02]  /*21e90*/  IMAD.MOV.U32 R12, RZ, RZ, 0x4 ;  /* 0x00000004ff0c7424 */ /* 0x000fe400078e00ff */
[----:B------:R-:W-:-:S07]  /*21ea0*/  IMAD.MOV.U32 R2, RZ, RZ, R14 ;  /* 0x000000ffff027224 */ /* 0x000fce00078e000e */
[----:B------:R-:W-:Y:S05]  /*21eb0*/  WARPSYNC.COLLECTIVE R15, `(.L_x_15466) ;  /* 0x000000000f087348 */ /* 0x000fea0003c00000 */
[----:B------:R0:W1:Y:S02]  /*21ec0*/  SHFL.IDX P6, R14, R13, R12, R11 ;  /* 0x0000000c0d0e7389 */ /* 0x00006400000c000b */
[----:B01----:R-:W-:Y:S01]  /*21ed0*/  ENDCOLLECTIVE ;  /* 0x000000000000791b */ /* 0x003fe20003800000 */
.L_x_15466:
        /* <DEDUP_REMOVED lines=11> */
.L_x_15467:
[----:B------:R-:W-:Y:S02]  /*21f90*/  IMAD.MOV.U32 R13, RZ, RZ, R9 ;  /* 0x000000ffff0d7224 */ /* 0x000fe400078e0009 */
[----:B------:R-:W-:Y:S02]  /*21fa0*/  IMAD.MOV.U32 R12, RZ, RZ, 0x5 ;  /* 0x00000005ff0c7424 */ /* 0x000fe400078e00ff */
[----:B------:R-:W-:-:S07]  /*21fb0*/  IMAD.MOV.U32 R2, RZ, RZ, R14 ;  /* 0x000000ffff027224 */ /* 0x000fce00078e000e */
[----:B------:R-:W-:Y:S05]  /*21fc0*/  WARPSYNC.COLLECTIVE R15, `(.L_x_15468) ;  /* 0x000000000f087348 */ /* 0x000fea0003c00000 */
[----:B------:R0:W1:Y:S02]  /*21fd0*/  SHFL.IDX P6, R14, R13, R12, R11 ;  /* 0x0000000c0d0e7389 */ /* 0x00006400000c000b */
[----:B01----:R-:W-:Y:S01]  /*21fe0*/  ENDCOLLECTIVE ;  /* 0x000000000000791b */ /* 0x003fe20003800000 */
.L_x_15468:
        /* <DEDUP_REMOVED lines=11> */
.L_x_15469:
[----:B------:R-:W-:Y:S01]  /*220a0*/  IMAD.MOV.U32 R2, RZ, RZ, R14 ;  /* 0x000000ffff027224 */ /* 0x000fe200078e000e */
[----:B------:R-:W-:Y:S06]  /*220b0*/  BRA `(.L_x_15470) ;  /* 0xffffff9800787947 */ /* 0x000fec000383ffff */
.L_x_15274:
[----:B---3--:R3:W4:Y:S02]  /*220c0*/  SYNCS.PHASECHK.TRANS64.TRYWAIT P0, [R6+URZ+0x32460], R21 ;  /* 0x03246015060075a7 */ /* 0x008724000800017f */
[----:B----4-:R-:W-:Y:S05]  /*220d0*/  @!P0 NANOSLEEP.SYNCS 0x989680 ;  /* 0x009896800000895d */ /* 0x010fea0003900000 */
[----:B------:R-:W4:Y:S02]  /*220e0*/  @!P0 SYNCS.PHASECHK.TRANS64 P0, [R6+URZ+0x32460], R21 ;  /* 0x03246015060085a7 */ /* 0x000f24000800007f */
[----:B----4-:R-:W-:Y:S05]  /*220f0*/  @!P0 BRA `(.L_x_15274) ;  /* 0xfffffffc00f08947 */ /* 0x010fea000383ffff */
[----:B------:R-:W-:Y:S05]  /*22100*/  BRA `(.L_x_15471) ;  /* 0xffffff9800c87947 */ /* 0x000fea000383ffff */
.L_x_15275:
        /* <DEDUP_REMOVED lines=8> */
.L_x_15473:
[----:B------:R-:W-:Y:S05]  /*22190*/  BSYNC B1 ;  /* 0x0000000000017941 */ /* 0x000fea0003800000 */
.L_x_15472:
        /* <DEDUP_REMOVED lines=9> */
.L_x_15474:
[----:B------:R-:W-:Y:S02]  /*22230*/  IMAD.MOV.U32 R13, RZ, RZ, R9 ;  /* 0x000000ffff0d7224 */ /* 0x000fe400078e0009 */
[----:B------:R-:W-:Y:S01]  /*22240*/  IMAD.MOV.U32 R12, RZ, RZ, 0x1 ;  /* 0x00000001ff0c7424 */ /* 0x000fe200078e00ff */
[----:B------:R-:W-:-:S13]  /*22250*/  IADD3 R2, P0, R14, R0, RZ ;  /* 0x000000000e027210 */ /* 0x000fda0007f1e0ff */
[----:B------:R-:W-:Y:S05]  /*22260*/  WARPSYNC.COLLECTIVE R15, `(.L_x_15475) ;  /* 0x000000000f087348 */ /* 0x000fea0003c00000 */
[----:B------:R0:W1:Y:S02]  /*22270*/  SHFL.IDX P6, R14, R13, R12, R11 ;  /* 0x0000000c0d0e7389 */ /* 0x00006400000c000b */
[----:B01----:R-:W-:Y:S01]  /*22280*/  ENDCOLLECTIVE ;  /* 0x000000000000791b */ /* 0x003fe20003800000 */
.L_x_15475:
        /* <DEDUP_REMOVED lines=13> */
.L_x_15476:
[----:B------:R-:W-:Y:S02]  /*22360*/  IMAD.MOV.U32 R13, RZ, RZ, R9 ;  /* 0x000000ffff0d7224 */ /* 0x000fe400078e0009 */
[----:B------:R-:W-:Y:S01]  /*22370*/  IMAD.MOV.U32 R12, RZ, RZ, 0x2 ;  /* 0x00000002ff0c7424 */ /* 0x000fe200078e00ff */
[----:B------:R-:W-:-:S13]  /*22380*/  IADD3 R2, P0, R14, R0, RZ ;  /* 0x000000000e027210 */ /* 0x000fda0007f1e0ff */
[----:B------:R-:W-:Y:S05]  /*22390*/  WARPSYNC.COLLECTIVE R15, `(.L_x_15477) ;  /* 0x000000000f087348 */ /* 0x000fea0003c00000 */
[----:B------:R0:W1:Y:S02]  /*223a0*/  SHFL.IDX P6, R14, R13, R12, R11 ;  /* 0x0000000c0d0e7389 */ /* 0x00006400000c000b */
[----:B01----:R-:W-:Y:S01]  /*223b0*/  ENDCOLLECTIVE ;  /* 0x000000000000791b */ /* 0x003fe20003800000 */
.L_x_15477:
        /* <DEDUP_REMOVED lines=13> */
.L_x_15478:
[----:B------:R-:W-:Y:S02]  /*22490*/  IMAD.MOV.U32 R13, RZ, RZ, R9 ;  /* 0x000000ffff0d7224 */ /* 0x000fe400078e0009 */
[----:B------:R-:W-:Y:S01]  /*224a0*/  IMAD.MOV.U32 R12, RZ, RZ, 0x3 ;  /* 0x00000003ff0c7424 */ /* 0x000fe200078e00ff */
[----:B------:R-:W-:-:S13]  /*224b0*/  IADD3 R2, P0, R14, R0, RZ ;  /* 0x000000000e027210 */ /* 0x000fda0007f1e0ff */
[----:B------:R-:W-:Y:S05]  /*224c0*/  WARPSYNC.COLLECTIVE R15, `(.L_x_15479) ;  /* 0x000000000f087348 */ /* 0x000fea0003c00000 */
[----:B------:R0:W1:Y:S02]  /*224d0*/  SHFL.IDX P6, R14, R13, R12, R11 ;  /* 0x0000000c0d0e7389 */ /* 0x00006400000c000b */
[----:B01----:R-:W-:Y:S01]  /*224e0*/  ENDCOLLECTIVE ;  /* 0x000000000000791b */ /* 0x003fe20003800000 */
.L_x_15479:
        /* <DEDUP_REMOVED lines=13> */
.L_x_15480:
[----:B------:R-:W-:Y:S02]  /*225c0*/  IMAD.MOV.U32 R13, RZ, RZ, R9 ;  /* 0x000000ffff0d7224 */ /* 0x000fe400078e0009 */
[----:B------:R-:W-:Y:S01]  /*225d0*/  IMAD.MOV.U32 R12, RZ, RZ, 0x4 ;  /* 0x00000004ff0c7424 */ /* 0x000fe200078e00ff */
[----:B------:R-:W-:-:S13]  /*225e0*/  IADD3 R2, P0, R14, R0, RZ ;  /* 0x000000000e027210 */ /* 0x000fda0007f1e0ff */
[----:B------:R-:W-:Y:S05]  /*225f0*/  WARPSYNC.COLLECTIVE R15, `(.L_x_15481) ;  /* 0x000000000f087348 */ /* 0x000fea0003c00000 */
[----:B------:R0:W1:Y:S02]  /*22600*/  SHFL.IDX P6, R14, R13, R12, R11 ;  /* 0x0000000c0d0e7389 */ /* 0x00006400000c000b */
[----:B01----:R-:W-:Y:S01]  /*22610*/  ENDCOLLECTIVE ;  /* 0x000000000000791b */ /* 0x003fe20003800000 */
.L_x_15481:
        /* <DEDUP_REMOVED lines=13> */
.L_x_15482:
[----:B------:R-:W-:Y:S02]  /*226f0*/  IMAD.MOV.U32 R13, RZ, RZ, R9 ;  /* 0x000000ffff0d7224 */ /* 0x000fe400078e0009 */
[----:B------:R-:W-:Y:S01]  /*22700*/  IMAD.MOV.U32 R12, RZ, RZ, 0x5 ;  /* 0x00000005ff0c7424 */ /* 0x000fe200078e00ff */
[----:B------:R-:W-:-:S13]  /*22710*/  IADD3 R2, P0, R14, R0, RZ ;  /* 0x000000000e027210 */ /* 0x000fda0007f1e0ff */
[----:B------:R-:W-:Y:S05]  /*22720*/  WARPSYNC.COLLECTIVE R15, `(.L_x_15483) ;  /* 0x000000000f087348 */ /* 0x000fea0003c00000 */
[----:B------:R0:W1:Y:S02]  /*22730*/  SHFL.IDX P6, R14, R13, R12, R11 ;  /* 0x0000000c0d0e7389 */ /* 0x00006400000c000b */
[----:B01----:R-:W-:Y:S01]  /*22740*/  ENDCOLLECTIVE ;  /* 0x000000000000791b */ /* 0x003fe20003800000 */
.L_x_15483:
        /* <DEDUP_REMOVED lines=13> */
.L_x_15484:
[----:B------:R-:W-:Y:S05]  /*22820*/  BRA `(.L_x_15485) ;  /* 0xffffff9800147947 */ /* 0x000fea000383ffff */
.L_x_15283:
        /* <DEDUP_REMOVED lines=8> */
.L_x_15487:
[----:B------:R-:W-:Y:S05]  /*228b0*/  BSYNC B0 ;  /* 0x0000000000007941 */ /* 0x000fea0003800000 */
.L_x_15486:
        /* <DEDUP_REMOVED lines=9> */
.L_x_15488:
        /* <DEDUP_REMOVED lines=18> */
.L_x_15489:
[----:B------:R-:W-:Y:S01]  /*22a70*/  IMAD.MOV.U32 R12, RZ, RZ, 0x2 ;  /* 0x00000002ff0c7424 */ /* 0x000fe200078e00ff */
[----:B------:R-:W-:-:S05]  /*22a80*/  SEL R6, R14, RZ, P1 ;  /* 0x000000ff0e067207 */ /* 0x000fca0000800000 */
[----:B------:R-:W-:-:S04]  /*22a90*/  IMAD.IADD R6, R5, 0x1, R6 ;  /* 0x0000000105067824 */ /* 0x000fc800078e0206 */
[----:B------:R-:W-:-:S07]  /*22aa0*/  IMAD.MOV.U32 R13, RZ, RZ, R6 ;  /* 0x000000ffff0d7224 */ /* 0x000fce00078e0006 */
[----:B------:R-:W-:Y:S05]  /*22ab0*/  WARPSYNC.COLLECTIVE R15, `(.L_x_15490) ;  /* 0x000000000f087348 */ /* 0x000fea0003c00000 */
[----:B------:R0:W1:Y:S02]  /*22ac0*/  SHFL.UP P6, R14, R13, R12, R11 ;  /* 0x0400000c0d0e7389 */ /* 0x00006400000c000b */
[----:B01----:R-:W-:Y:S01]  /*22ad0*/  ENDCOLLECTIVE ;  /* 0x000000000000791b */ /* 0x003fe20003800000 */
.L_x_15490:
[----:B------:R-:W-:Y:S01]  /*22ae0*/  IMAD.MOV.U32 R12, RZ, RZ, 0x4 ;  /* 0x00000004ff0c7424 */ /* 0x000fe200078e00ff */
[----:B------:R-:W-:-:S05]  /*22af0*/  SEL R7, R14, RZ, P2 ;  /* 0x000000ff0e077207 */ /* 0x000fca0001000000 */
[----:B------:R-:W-:-:S04]  /*22b00*/  IMAD.IADD R7, R6, 0x1, R7 ;  /* 0x0000000106077824 */ /* 0x000fc800078e0207 */
[----:B------:R-:W-:-:S07]  /*22b10*/  IMAD.MOV.U32 R13, RZ, RZ, R7 ;  /* 0x000000ffff0d7224 */ /* 0x000fce00078e0007 */
[----:B------:R-:W-:Y:S05]  /*22b20*/  WARPSYNC.COLLECTIVE R15, `(.L_x_15491) ;  /* 0x000000000f087348 */ /* 0x000fea0003c00000 */
[----:B------:R0:W1:Y:S02]  /*22b30*/  SHFL.UP P6, R14, R13, R12, R11 ;  /* 0x0400000c0d0e7389 */ /* 0x00006400000c000b */
[----:B01----:R-:W-:Y:S01]  /*22b40*/  ENDCOLLECTIVE ;  /* 0x000000000000791b */ /* 0x003fe20003800000 */
.L_x_15491:
[----:B------:R-:W-:Y:S01]  /*22b50*/  IMAD.MOV.U32 R12, RZ, RZ, 0x8 ;  /* 0x00000008ff0c7424 */ /* 0x000fe200078e00ff */
[----:B------:R-:W-:-:S05]  /*22b60*/  SEL R2, R14, RZ, P3 ;  /* 0x000000ff0e027207 */ /* 0x000fca0001800000 */
[----:B------:R-:W-:-:S04]  /*22b70*/  IMAD.IADD R2, R7, 0x1, R2 ;  /* 0x0000000107027824 */ /* 0x000fc800078e0202 */
[----:B------:R-:W-:-:S07]  /*22b80*/  IMAD.MOV.U32 R13, RZ, RZ, R2 ;  /* 0x000000ffff0d7224 */ /* 0x000fce00078e0002 */
[----:B------:R-:W-:Y:S05]  /*22b90*/  WARPSYNC.COLLECTIVE R15, `(.L_x_15492) ;  /* 0x000000000f087348 */ /* 0x000fea0003c00000 */
[----:B------:R0:W1:Y:S02]  /*22ba0*/  SHFL.UP P6, R14, R13, R12, R11 ;  /* 0x0400000c0d0e7389 */ /* 0x00006400000c000b */
[----:B01----:R-:W-:Y:S01]  /*22bb0*/  ENDCOLLECTIVE ;  /* 0x000000000000791b */ /* 0x003fe20003800000 */
.L_x_15492:
[----:B------:R-:W-:Y:S01]  /*22bc0*/  IMAD.MOV.U32 R12, RZ, RZ, 0x10 ;  /* 0x00000010ff0c7424 */ /* 0x000fe200078e00ff */
[----:B------:R-:W-:-:S05]  /*22bd0*/  SEL R3, R14, RZ, P4 ;  /* 0x000000ff0e037207 */ /* 0x000fca0002000000 */
[----:B------:R-:W-:-:S04]  /*22be0*/  IMAD.IADD R3, R2, 0x1, R3 ;  /* 0x0000000102037824 */ /* 0x000fc800078e0203 */
[----:B------:R-:W-:-:S07]  /*22bf0*/  IMAD.MOV.U32 R13, RZ, RZ, R3 ;  /* 0x000000ffff0d7224 */ /* 0x000fce00078e0003 */
[----:B------:R-:W-:Y:S05]  /*22c00*/  WARPSYNC.COLLECTIVE R15, `(.L_x_15493) ;  /* 0x000000000f087348 */ /* 0x000fea0003c00000 */
[----:B------:R0:W1:Y:S02]  /*22c10*/  SHFL.UP P6, R14, R13, R12, R11 ;  /* 0x0400000c0d0e7389 */ /* 0x00006400000c000b */
[----:B01----:R-:W-:Y:S01]  /*22c20*/  ENDCOLLECTIVE ;  /* 0x000000000000791b */ /* 0x003fe20003800000 */
.L_x_15493:
        /* <DEDUP_REMOVED lines=8> */
.L_x_15494:
[----:B------:R-:W-:Y:S05]  /*22cb0*/  BRA `(.L_x_15495) ;  /* 0xffffff9800707947 */ /* 0x000fea000383ffff */
.L_x_15288:
        /* <DEDUP_REMOVED lines=8> */
.L_x_15497:
[----:B------:R-:W-:Y:S05]  /*22d40*/  BSYNC B0 ;  /* 0x0000000000007941 */ /* 0x000fea0003800000 */
.L_x_15496:
        /* <DEDUP_REMOVED lines=8> */
.L_x_15498:
[----:B------:R-:W-:Y:S01]  /*22dd0*/  IMAD.MOV.U32 R12, RZ, RZ, 0x4 ;  /* 0x00000004ff0c7424 */ /* 0x000fe200078e00ff */
[----:B------:R-:W-:-:S05]  /*22de0*/  SEL R2, R14, RZ, P2 ;  /* 0x000000ff0e027207 */ /* 0x000fca0001000000 */
[----:B------:R-:W-:-:S04]  /*22df0*/  IMAD.IADD R2, R13, 0x1, R2 ;  /* 0x000000010d027824 */ /* 0x000fc800078e0202 */
[----:B------:R-:W-:-:S07]  /*22e00*/  IMAD.MOV.U32 R13, RZ, RZ, R2 ;  /* 0x000000ffff0d7224 */ /* 0x000fce00078e0002 */
[----:B------:R-:W-:Y:S05]  /*22e10*/  WARPSYNC.COLLECTIVE R15, `(.L_x_15499) ;  /* 0x000000000f087348 */ /* 0x000fea0003c00000 */
[----:B------:R0:W1:Y:S02]  /*22e20*/  SHFL.UP P6, R14, R13, R12, R11 ;  /* 0x0400000c0d0e7389 */ /* 0x00006400000c000b */
[----:B01----:R-:W-:Y:S01]  /*22e30*/  ENDCOLLECTIVE ;  /* 0x000000000000791b */ /* 0x003fe20003800000 */
.L_x_15499:
[----:B------:R-:W-:Y:S01]  /*22e40*/  IMAD.MOV.U32 R12, RZ, RZ, 0x8 ;  /* 0x00000008ff0c7424 */ /* 0x000fe200078e00ff */
[----:B------:R-:W-:-:S05]  /*22e50*/  SEL R3, R14, RZ, P3 ;  /* 0x000000ff0e037207 */ /* 0x000fca0001800000 */
[----:B------:R-:W-:-:S04]  /*22e60*/  IMAD.IADD R3, R2, 0x1, R3 ;  /* 0x0000000102037824 */ /* 0x000fc800078e0203 */
[----:B------:R-:W-:-:S07]  /*22e70*/  IMAD.MOV.U32 R13, RZ, RZ, R3 ;  /* 0x000000ffff0d7224 */ /* 0x000fce00078e0003 */
[----:B------:R-:W-:Y:S05]  /*22e80*/  WARPSYNC.COLLECTIVE R15, `(.L_x_15500) ;  /* 0x000000000f087348 */ /* 0x000fea0003c00000 */
[----:B------:R0:W1:Y:S02]  /*22e90*/  SHFL.UP P6, R14, R13, R12, R11 ;  /* 0x0400000c0d0e7389 */ /* 0x00006400000c000b */
[----:B01----:R-:W-:Y:S01]  /*22ea0*/  ENDCOLLECTIVE ;  /* 0x000000000000791b */ /* 0x003fe20003800000 */
.L_x_15500:
[----:B------:R-:W-:Y:S01]  /*22eb0*/  IMAD.MOV.U32 R12, RZ, RZ, 0x10 ;  /* 0x00000010ff0c7424 */ /* 0x000fe200078e00ff */
[----:B------:R-:W-:-:S05]  /*22ec0*/  SEL R4, R14, RZ, P4 ;  /* 0x000000ff0e047207 */ /* 0x000fca0002000000 */
[----:B------:R-:W-:-:S04]  /*22ed0*/  IMAD.IADD R4, R3, 0x1, R4 ;  /* 0x0000000103047824 */ /* 0x000fc800078e0204 */
[----:B------:R-:W-:-:S07]  /*22ee0*/  IMAD.MOV.U32 R13, RZ, RZ, R4 ;  /* 0x000000ffff0d7224 */ /* 0x000fce00078e0004 */
[----:B------:R-:W-:Y:S05]  /*22ef0*/  WARPSYNC.COLLECTIVE R15, `(.L_x_15501) ;  /* 0x000000000f087348 */ /* 0x000fea0003c00000 */
[----:B------:R0:W1:Y:S02]  /*22f00*/  SHFL.UP P6, R14, R13, R12, R11 ;  /* 0x0400000c0d0e7389 */ /* 0x00006400000c000b */
[----:B01----:R-:W-:Y:S01]  /*22f10*/  ENDCOLLECTIVE ;  /* 0x000000000000791b */ /* 0x003fe20003800000 */
.L_x_15501:
        /* <DEDUP_REMOVED lines=8> */
.L_x_15502:
[----:B------:R-:W-:Y:S05]  /*22fa0*/  BRA `(.L_x_15503) ;  /* 0xffffff9800507947 */ /* 0x000fea000383ffff */
.L_x_15290:
[----:B------:R-:W-:Y:S01]  /*22fb0*/  BSSY B0, `(.L_x_15504) ;  /* 0x0000006000007945 */ /* 0x000fe20003800000 */
[----:B------:R-:W-:Y:S01]  /*22fc0*/  PLOP3.LUT P6, PT, P6, PT, PT, 0x8, 0x0 ;  /* 0x000000000000781c */ /* 0x000fe200037ce170 */
[----:B------:R-:W-:-:S12]  /*22fd0*/  IMAD.MOV.U32 R15, RZ, RZ, -0x1 ;  /* 0xffffffffff0f7424 */ /* 0x000fd800078e00ff */
[----:B01----:R-:W-:Y:S05]  /*22fe0*/  WARPSYNC.COLLECTIVE R15, `(.L_x_15505) ;  /* 0x000000000f087348 */ /* 0x003fea0003c00000 */
[----:B------:R-:W-:Y:S01]  /*22ff0*/  VOTE.ANY R14, PT, P6 ;  /* 0x00000000000e7806 */ /* 0x000fe200030e0100 */
[----:B01----:R-:W-:Y:S06]  /*23000*/  ENDCOLLECTIVE ;  /* 0x000000000000791b */ /* 0x003fec0003800000 */
.L_x_15505:
[----:B------:R-:W-:Y:S05]  /*23010*/  BSYNC B0 ;  /* 0x0000000000007941 */ /* 0x000fea0003800000 */
.L_x_15504:
        /* <DEDUP_REMOVED lines=9> */
.L_x_15506:
[----:B------:R-:W-:Y:S01]  /*230b0*/  IMAD.MOV.U32 R5, RZ, RZ, R14 ;  /* 0x000000ffff057224 */ /* 0x000fe200078e000e */
[----:B------:R-:W-:Y:S06]  /*230c0*/  BRA `(.L_x_15507) ;  /* 0xffffff9800407947 */ /* 0x000fec000383ffff */
.L_x_15292:
[----:B------:R-:W-:Y:S01]  /*230d0*/  BSSY B0, `(.L_x_15508) ;  /* 0x0000007000007945 */ /* 0x000fe20003800000 */
[----:B------:R-:W-:Y:S02]  /*230e0*/  IMAD.MOV.U32 R13, RZ, RZ, R2 ;  /* 0x000000ffff0d7224 */ /* 0x000fe400078e0002 */
[----:B------:R-:W-:Y:S02]  /*230f0*/  IMAD.MOV.U32 R11, RZ, RZ, 0x1f ;  /* 0x0000001fff0b7424 */ /* 0x000fe400078e00ff */
[----:B------:R-:W-:-:S07]  /*23100*/  IMAD.MOV.U32 R15, RZ, RZ, -0x1 ;  /* 0xffffffffff0f7424 */ /* 0x000fce00078e00ff */
[----:B0123--:R-:W-:Y:S05]  /*23110*/  WARPSYNC.COLLECTIVE R15, `(.L_x_15509) ;  /* 0x000000000f087348 */ /* 0x00ffea0003c00000 */
[----:B------:R4:W0:Y:S02]  /*23120*/  SHFL.IDX P6, R14, R13, R12, R11 ;  /* 0x0000000c0d0e7389 */ /* 0x00082400000c000b */
[----:B01234-:R-:W-:Y:S01]  /*23130*/  ENDCOLLECTIVE ;  /* 0x000000000000791b */ /* 0x01ffe20003800000 */
.L_x_15509:
[----:B------:R-:W-:Y:S05]  /*23140*/  BSYNC B0 ;  /* 0x0000000000007941 */ /* 0x000fea0003800000 */
.L_x_15508:
[----:B------:R-:W-:Y:S05]  /*23150*/  BRA `(.L_x_15291) ;  /* 0xffffff9800387947 */ /* 0x000fea000383ffff */
.L_x_15296:
[----:B0-----:R0:W1:Y:S02]  /*23160*/  SYNCS.PHASECHK.TRANS64.TRYWAIT P0, [R5+URZ+0x32420], R0 ;  /* 0x03242000050075a7 */ /* 0x001064000800017f */
[----:B-1----:R-:W-:Y:S05]  /*23170*/  @!P0 NANOSLEEP.SYNCS 0x989680 ;  /* 0x009896800000895d */ /* 0x002fea0003900000 */
[----:B------:R-:W1:Y:S02]  /*23180*/  @!P0 SYNCS.PHASECHK.TRANS64 P0, [R5+URZ+0x32420], R0 ;  /* 0x03242000050085a7 */ /* 0x000e64000800007f */
[----:B-1----:R-:W-:Y:S05]  /*23190*/  @!P0 BRA `(.L_x_15296) ;  /* 0xfffffffc00f08947 */ /* 0x002fea000383ffff */
[----:B------:R-:W-:Y:S05]  /*231a0*/  BRA `(.L_x_15510) ;  /* 0xffffff9c00b07947 */ /* 0x000fea000383ffff */
.L_x_15297:
        /* <DEDUP_REMOVED lines=11> */
.L_x_15512:
[----:B------:R-:W-:Y:S05]  /*23260*/  BSYNC B0 ;  /* 0x0000000000007941 */ /* 0x000fea0003800000 */
.L_x_15511:
[----:B------:R-:W-:Y:S05]  /*23270*/  BRA `(.L_x_15513) ;  /* 0xffffff9c00987947 */ /* 0x000fea000383ffff */
.L_x_15298:
[----:B------:R-:W-:Y:S01]  /*23280*/  BSSY B0, `(.L_x_15514) ;  /* 0x0000006000007945 */ /* 0x000fe20003800000 */
[----:B------:R-:W-:-:S07]  /*23290*/  IMAD.MOV.U32 R15, RZ, RZ, -0x1 ;  /* 0xffffffffff0f7424 */ /* 0x000fce00078e00ff */
[----:B0-234-:R-:W-:Y:S05]  /*232a0*/  WARPSYNC.COLLECTIVE R15, `(.L_x_15515) ;  /* 0x000000000f0c7348 */ /* 0x01dfea0003c00000 */
[----:B------:R-:W-:Y:S02]  /*232b0*/  ELECT P6, UR62, PT ;  /* 0x00000000003e782f */ /* 0x000fe400038c0000 */
[----:B------:R-:W-:Y:S01]  /*232c0*/  MOV R14, UR62 ;  /* 0x0000003e000e7c02 */ /* 0x000fe20008000f00 */
[----:B0-234-:R-:W-:Y:S10]  /*232d0*/  ENDCOLLECTIVE ;  /* 0x000000000000791b */ /* 0x01dff40003800000 */
.L_x_15515:
[----:B------:R-:W-:Y:S05]  /*232e0*/  BSYNC B0 ;  /* 0x0000000000007941 */ /* 0x000fea0003800000 */
.L_x_15514:
[----:B------:R-:W-:Y:S05]  /*232f0*/  BRA `(.L_x_15516) ;  /* 0xffffff9c008c7947 */ /* 0x000fea000383ffff */
.L_x_15300:
[----:B0-----:R0:W1:Y:S02]  /*23300*/  SYNCS.PHASECHK.TRANS64.TRYWAIT P1, [R3+URZ+0x32440], R2 ;  /* 0x03244002030075a7 */ /* 0x001064000802017f */
[----:B-1----:R-:W-:Y:S05]  /*23310*/  @!P1 NANOSLEEP.SYNCS 0x989680 ;  /* 0x009896800000995d */ /* 0x002fea0003900000 */
[----:B------:R-:W1:Y:S02]  /*23320*/  @!P1 SYNCS.PHASECHK.TRANS64 P1, [R3+URZ+0x32440], R2 ;  /* 0x03244002030095a7 */ /* 0x000e64000802007f */
[----:B-1----:R-:W-:Y:S05]  /*23330*/  @!P1 BRA `(.L_x_15300) ;  /* 0xfffffffc00f09947 */ /* 0x002fea000383ffff */
[----:B------:R-:W-:Y:S05]  /*23340*/  BRA `(.L_x_15517) ;  /* 0xffffff9c00ac7947 */ /* 0x000fea000383ffff */
.L_x_15302:
[----:B-1----:R1:W0:Y:S02]  /*23350*/  SYNCS.PHASECHK.TRANS64.TRYWAIT P1, [R25+URZ+0x32440], R0 ;  /* 0x03244000190075a7 */ /* 0x002224000802017f */
[----:B0-----:R-:W-:Y:S05]  /*23360*/  @!P1 NANOSLEEP.SYNCS 0x989680 ;  /* 0x009896800000995d */ /* 0x001fea0003900000 */
[----:B------:R-:W0:Y:S02]  /*23370*/  @!P1 SYNCS.PHASECHK.TRANS64 P1, [R25+URZ+0x32440], R0 ;  /* 0x03244000190095a7 */ /* 0x000e24000802007f */
[----:B0-----:R-:W-:Y:S05]  /*23380*/  @!P1 BRA `(.L_x_15302) ;  /* 0xfffffffc00f09947 */ /* 0x001fea000383ffff */
[----:B------:R-:W-:Y:S05]  /*23390*/  BRA `(.L_x_15518) ;  /* 0xffffff9c00b87947 */ /* 0x000fea000383ffff */
.L_x_15304:
[----:B------:R0:W0:Y:S02]  /*233a0*/  SYNCS.PHASECHK.TRANS64.TRYWAIT P1, [R3+URZ+0x32460], R2 ;  /* 0x03246002030075a7 */ /* 0x000024000802017f */
[----:B0-----:R-:W-:Y:S05]  /*233b0*/  @!P1 NANOSLEEP.SYNCS 0x989680 ;  /* 0x009896800000995d */ /* 0x001fea0003900000 */
[----:B------:R-:W0:Y:S02]  /*233c0*/  @!P1 SYNCS.PHASECHK.TRANS64 P1, [R3+URZ+0x32460], R2 ;  /* 0x03246002030095a7 */ /* 0x000e24000802007f */
[----:B0-----:R-:W-:Y:S05]  /*233d0*/  @!P1 BRA `(.L_x_15304) ;  /* 0xfffffffc00f09947 */ /* 0x001fea000383ffff */
[----:B------:R-:W-:Y:S05]  /*233e0*/  BRA `(.L_x_15519) ;  /* 0xffffff9c00b47947 */ /* 0x000fea000383ffff */
.L_x_15520:
        /* <DEDUP_REMOVED lines=9> */
.L_x_15572:


//--------------------- .nv.global.init           --------------------------
	.section	.nv.global.init,"aw",@progbits
.nv.global.init:
	.type		$str$23,@object
	.size		$str$23,($str$24 - $str$23)
$str$23:
        /*0000*/ 	.byte	0x28, 0x61, 0x64, 0x64, 0x72, 0x65, 0x73, 0x73, 0x20, 0x26, 0x20, 0x6d, 0x61, 0x73, 0x6b, 0x29
        /*0010*/ 	.byte	0x20, 0x3d, 0x3d, 0x20, 0x30, 0x00
	.type		$str$24,@object
	.size		$str$24,(__unnamed_11 - $str$24)
$str$24:
        /*0016*/ 	.byte	0x2f, 0x74, 0x6d, 0x70, 0x2f, 0x6f, 0x73, 0x73, 0x5f, 0x6b, 0x65, 0x72, 0x6e, 0x65, 0x6c, 0x73
        /*0026*/ 	.byte	0x5f, 0x73, 0x72, 0x63, 0x2f, 0x66, 0x6c, 0x61, 0x73, 0x68, 0x5f, 0x61, 0x74, 0x74, 0x65, 0x6e
        /*0036*/ 	.byte	0x74, 0x69, 0x6f, 0x6e, 0x2f, 0x63, 0x73, 0x72, 0x63, 0x2f, 0x63, 0x75, 0x74, 0x6c, 0x61, 0x73
        /*0046*/ 	.byte	0x73, 0x2f, 0x69, 0x6e, 0x63, 0x6c, 0x75, 0x64, 0x65, 0x2f, 0x63, 0x75, 0x74, 0x65, 0x2f, 0x70
        /*0056*/ 	.byte	0x6f, 0x69, 0x6e, 0x74, 0x65, 0x72, 0x5f, 0x66, 0x6c, 0x61, 0x67, 0x67, 0x65, 0x64, 0x2e, 0x68
        /*0066*/ 	.byte	0x70, 0x70, 0x00
	.type		__unnamed_11,@object
	.size		__unnamed_11,(__unnamed_4 - __unnamed_11)
__unnamed_11:
        /* <DEDUP_REMOVED lines=24> */
	.type		__unnamed_4,@object
	.size		__unnamed_4,(__unnamed_12 - __unnamed_4)
__unnamed_4:
        /* <DEDUP_REMOVED lines=24> */
        /*0369*/ 	.byte	0x00
	.type		__unnamed_12,@object
	.size		__unnamed_12,(__unnamed_7 - __unnamed_12)
__unnamed_12:
        /* <DEDUP_REMOVED lines=24> */
        /*04ea*/ 	.byte	0x26, 0x5d, 0x00
	.type		__unnamed_7,@object
	.size		__unnamed_7,(__unnamed_17 - __unnamed_7)
__unnamed_7:
        /* <DEDUP_REMOVED lines=25> */
	.type		__unnamed_17,@object
	.size		__unnamed_17,(__unnamed_5 - __unnamed_17)
__unnamed_17:
        /* <DEDUP_REMOVED lines=25> */
	.type		__unnamed_5,@object
	.size		__unnamed_5,(__unnamed_13 - __unnamed_5)
__unnamed_5:
        /* <DEDUP_REMOVED lines=25> */
	.type		__unnamed_13,@object
	.size		__unnamed_13,(__unnamed_6 - __unnamed_13)
__unnamed_13:
        /* <DEDUP_REMOVED lines=28> */
        /*0b39*/ 	.byte	0x34, 0x30, 0x39, 0x36, 0x3e, 0x3e, 0x3e, 0x3e, 0x3e, 0x5d, 0x00
	.type		__unnamed_6,@object
	.size		__unnamed_6,(__unnamed_8 - __unnamed_6)
__unnamed_6:
        /* <DEDUP_REMOVED lines=29> */
	.type		__unnamed_8,@object
	.size		__unnamed_8,(__unnamed_1 - __unnamed_8)
__unnamed_8:
        /* <DEDUP_REMOVED lines=28> */
        /*0ed0*/ 	.byte	0x34, 0x30, 0x39, 0x36, 0x3e, 0x3e, 0x3e, 0x3e, 0x3e, 0x20, 0x26, 0x5d, 0x00
	.type		__unnamed_1,@object
	.size		__unnamed_1,(__unnamed_9 - __unnamed_1)
__unnamed_1:
        /* <DEDUP_REMOVED lines=28> */
        /*109d*/ 	.byte	0x3c, 0x36, 0x31, 0x34, 0x34, 0x3e, 0x3e, 0x3e, 0x3e, 0x3e, 0x20, 0x26, 0x5d, 0x00
	.type		__unnamed_9,@object
	.size		__unnamed_9,(__unnamed_10 - __unnamed_9)
__unnamed_9:
        /* <DEDUP_REMOVED lines=28> */
        /*126b*/ 	.byte	0x3a, 0x43, 0x3c, 0x33, 0x32, 0x37, 0x36, 0x38, 0x3e, 0x3e, 0x3e, 0x3e, 0x3e, 0x5d, 0x00
	.type		__unnamed_10,@object
	.size		__unnamed_10,(__unnamed_3 - __unnamed_10)
__unnamed_10:
        /* <DEDUP_REMOVED lines=29> */
	.type		__unnamed_3,@object
	.size		__unnamed_3,(__unnamed_15 - __unnamed_3)
__unnamed_3:
        /* <DEDUP_REMOVED lines=29> */
	.type		__unnamed_15,@object
	.size		__unnamed_15,(__unnamed_16 - __unnamed_15)
__unnamed_15:
        /* <DEDUP_REMOVED lines=29> */
	.type		__unnamed_16,@object
	.size		__unnamed_16,(__unnamed_2 - __unnamed_16)
__unnamed_16:
        /* <DEDUP_REMOVED lines=29> */
	.type		__unnamed_2,@object
	.size		__unnamed_2,(__unnamed_18 - __unnamed_2)
__unnamed_2:
        /* <DEDUP_REMOVED lines=29> */
	.type		__unnamed_18,@object
	.size		__unnamed_18,(__unnamed_14 - __unnamed_18)
__unnamed_18:
        /* <DEDUP_REMOVED lines=29> */
	.type		__unnamed_14,@object
	.size		__unnamed_14,(.L_13 - __unnamed_14)
__unnamed_14:
        /* <DEDUP_REMOVED lines=29> */
        /*1f29*/ 	.byte	0x5d, 0x00
.L_13:


//--------------------- .nv.shared._ZN7cutlass13device_kernelIN5flash11enable_sm90INS1_16FlashAttnFwdSm90INS1_25CollectiveMainloopFwdSm90ILi2EN4cute5tupleIJNS5_1CILi1EEES8_S8_EEENS6_IJNS7_ILi128EEENS7_ILi96EEENS7_ILi192EEEEEELi128ENS_10bfloat16_tEfNS_4arch4Sm90ELb0ELb0ELb0ELb0ELb1ELb0ELb0ELb1ELb1ELb1ELb0ELb0EEENS1_21CollectiveEpilogueFwdINS6_IJSA_SA_SB_EEES9_SE_SG_Li256ELb0ELb1ELb0ELb0EEENS1_29StaticPersistentTileSchedulerILb0EEEEEEEEEvNT_6ParamsE --------------------------
	.section	.nv.shared._ZN7cutlass13device_kernelIN5flash11enable_sm90INS1_16FlashAttnFwdSm90INS1_25CollectiveMainloopFwdSm90ILi2EN4cute5tupleIJNS5_1CILi1EEES8_S8_EEENS6_IJNS7_ILi128EEENS7_ILi96EEENS7_ILi192EEEEEELi128ENS_10bfloat16_tEfNS_4arch4Sm90ELb0ELb0ELb0ELb0ELb1ELb0ELb0ELb1ELb1ELb1ELb0ELb0EEENS1_21CollectiveEpilogueFwdINS6_IJSA_SA_SB_EEES9_SE_SG_Li256ELb0ELb1ELb0ELb0EEENS1_29StaticPersistentTileSchedulerILb0EEEEEEEEEvNT_6ParamsE,"aw",@nobits
	.sectionflags	@""
	.align	16
	.zero		1024


//--------------------- .nv.shared.reserved.0     --------------------------
	.section	.nv.shared.reserved.0,"aw",@nobits
	.weak		__nv_reservedSMEM_offset_0_alias
	.size		__nv_reservedSMEM_offset_0_alias, 0, 0
	.other		__nv_reservedSMEM_offset_0_alias,@"STO_CUDA_RESERVED_SHARED STV_DEFAULT"
__nv_reservedSMEM_offset_0_alias:
	.zero		0


//--------------------- .nv.global                --------------------------
	.section	.nv.global,"aw",@nobits
.nv.global:
	.type		_ZN73_INTERNAL_2ea2b8f4_37_flash_fwd_hdimdiff_bf16_paged_sm90_cu_2acf44d3_33854cute1_E,@object
	.size		_ZN73_INTERNAL_2ea2b8f4_37_flash_fwd_hdimdiff_bf16_paged_sm90_cu_2acf44d3_33854cute1_E,(_ZN73_INTERNAL_2ea2b8f4_37_flash_fwd_hdimdiff_bf16_paged_sm90_cu_2acf44d3_33854cuda3std3__45__cpo6cbeginE - _ZN73_INTERNAL_2ea2b8f4_37_flash_fwd_hdimdiff_bf16_paged_sm90_cu_2acf44d3_33854cute1_E)
_ZN73_INTERNAL_2ea2b8f4_37_flash_fwd_hdimdiff_bf16_paged_sm90_cu_2acf44d3_33854cute1_E:
	.zero		1
	.type		_ZN73_INTERNAL_2ea2b8f4_37_flash_fwd_hdimdiff_bf16_paged_sm90_cu_2acf44d3_33854cuda3std3__45__cpo6cbeginE,@object
	.size		_ZN73_INTERNAL_2ea2b8f4_37_flash_fwd_hdimdiff_bf16_paged_sm90_cu_2acf44d3_33854cuda3std3__45__cpo6cbeginE,(_ZN73_INTERNAL_2ea2b8f4_37_flash_fwd_hdimdiff_bf16_paged_sm90_cu_2acf44d3_33854cuda3std3__48in_placeE - _ZN73_INTERNAL_2ea2b8f4_37_flash_fwd_hdimdiff_bf16_paged_sm90_cu_2acf44d3_33854cuda3std3__45__cpo6cbeginE)
_ZN73_INTERNAL_2ea2b8f4_37_flash_fwd_hdimdiff_bf16_paged_sm90_cu_2acf44d3_33854cuda3std3__45__cpo6cbeginE:
	.zero		1
	.type		_ZN73_INTERNAL_2ea2b8f4_37_flash_fwd_hdimdiff_bf16_paged_sm90_cu_2acf44d3_33854cuda3std3__48in_placeE,@object
	.size		_ZN73_INTERNAL_2ea2b8f4_37_flash_fwd_hdimdiff_bf16_paged_sm90_cu_2acf44d3_33854cuda3std3__48in_placeE,(_ZN73_INTERNAL_2ea2b8f4_37_flash_fwd_hdimdiff_bf16_paged_sm90_cu_2acf44d3_33854cuda3std6ranges3__45__cpo9iter_moveE - _ZN73_INTERNAL_2ea2b8f4_37_flash_fwd_hdimdiff_bf16_paged_sm90_cu_2acf44d3_33854cuda3std3__48in_placeE)
_ZN73_INTERNAL_2ea2b8f4_37_flash_fwd_hdimdiff_bf16_paged_sm90_cu_2acf44d3_33854cuda3std3__48in_placeE:
	.zero		1
	.type		_ZN73_INTERNAL_2ea2b8f4_37_flash_fwd_hdimdiff_bf16_paged_sm90_cu_2acf44d3_33854cuda3std6ranges3__45__cpo9iter_moveE,@object
	.size		_ZN73_INTERNAL_2ea2b8f4_37_flash_fwd_hdimdiff_bf16_paged_sm90_cu_2acf44d3_33854cuda3std6ranges3__45__cpo9iter_moveE,(_ZN73_INTERNAL_2ea2b8f4_37_flash_fwd_hdimdiff_bf16_paged_sm90_cu_2acf44d3_33854cuda3std3__45__cpo5beginE - _ZN73_INTERNAL_2ea2b8f4_37_flash_fwd_hdimdiff_bf16_paged_sm90_cu_2acf44d3_33854cuda3std6ranges3__45__cpo9iter_moveE)
_ZN73_INTERNAL_2ea2b8f4_37_flash_fwd_hdimdiff_bf16_paged_sm90_cu_2acf44d3_33854cuda3std6ranges3__45__cpo9iter_moveE:
	.zero		1
	.type		_ZN73_INTERNAL_2ea2b8f4_37_flash_fwd_hdimdiff_bf16_paged_sm90_cu_2acf44d3_33854cuda3std3__45__cpo5beginE,@object
	.size		_ZN73_INTERNAL_2ea2b8f4_37_flash_fwd_hdimdiff_bf16_paged_sm90_cu_2acf44d3_33854cuda3std3__45__cpo5beginE,(_ZN73_INTERNAL_2ea2b8f4_37_flash_fwd_hdimdiff_bf16_paged_sm90_cu_2acf44d3_33854cuda3std3__475_GLOBAL__N__2ea2b8f4_37_flash_fwd_hdimdiff_bf16_paged_sm90_cu_2acf44d3_33856ignoreE - _ZN73_INTERNAL_2ea2b8f4_37_flash_fwd_hdimdiff_bf16_paged_sm90_cu_2acf44d3_33854cuda3std3__45__cpo5beginE)
_ZN73_INTERNAL_2ea2b8f4_37_flash_fwd_hdimdiff_bf16_paged_sm90_cu_2acf44d3_33854cuda3std3__45__cpo5beginE:
	.zero		1
	.type		_ZN73_INTERNAL_2ea2b8f4_37_flash_fwd_hdimdiff_bf16_paged_sm90_cu_2acf44d3_33854cuda3std3__475_GLOBAL__N__2ea2b8f4_37_flash_fwd_hdimdiff_bf16_paged_sm90_cu_2acf44d3_33856ignoreE,@object
	.size		_ZN73_INTERNAL_2ea2b8f4_37_flash_fwd_hdimdiff_bf16_paged_sm90_cu_2acf44d3_33854cuda3std3__475_GLOBAL__N__2ea2b8f4_37_flash_fwd_hdimdiff_bf16_paged_sm90_cu_2acf44d3_33856ignoreE,(_ZN73_INTERNAL_2ea2b8f4_37_flash_fwd_hdimdiff_bf16_paged_sm90_cu_2acf44d3_33854cute7productE - _ZN73_INTERNAL_2ea2b8f4_37_flash_fwd_hdimdiff_bf16_paged_sm90_cu_2acf44d3_33854cuda3std3__475_GLOBAL__N__2ea2b8f4_37_flash_fwd_hdimdiff_bf16_paged_sm90_cu_2acf44d3_33856ignoreE)
_ZN73_INTERNAL_2ea2b8f4_37_flash_fwd_hdimdiff_bf16_paged_sm90_cu_2acf44d3_33854cuda3std3__475_GLOBAL__N__2ea2b8f4_37_flash_fwd_hdimdiff_bf16_paged_sm90_cu_2acf44d3_33856ignoreE:
	.zero		1
	.type		_ZN73_INTERNAL_2ea2b8f4_37_flash_fwd_hdimdiff_bf16_paged_sm90_cu_2acf44d3_33854cute7productE,@object
	.size		_ZN73_INTERNAL_2ea2b8f4_37_flash_fwd_hdimdiff_bf16_paged_sm90_cu_2acf44d3_33854cute7productE,(_ZN73_INTERNAL_2ea2b8f4_37_flash_fwd_hdimdiff_bf16_paged_sm90_cu_2acf44d3_33854cuda3std3__45__cpo3endE - _ZN73_INTERNAL_2ea2b8f4_37_flash_fwd_hdimdiff_bf16_paged_sm90_cu_2acf44d3_33854cute7productE)
_ZN73_INTERNAL_2ea2b8f4_37_flash_fwd_hdimdiff_bf16_paged_sm90_cu_2acf44d3_33854cute7productE:
	.zero		1
	.type		_ZN73_INTERNAL_2ea2b8f4_37_flash_fwd_hdimdiff_bf16_paged_sm90_cu_2acf44d3_33854cuda3std3__45__cpo3endE,@object
	.size		_ZN73_INTERNAL_2ea2b8f4_37_flash_fwd_hdimdiff_bf16_paged_sm90_cu_2acf44d3_33854cuda3std3__45__cpo3endE,(_ZN73_INTERNAL_2ea2b8f4_37_flash_fwd_hdimdiff_bf16_paged_sm90_cu_2acf44d3_33854cuda3std3__419piecewise_constructE - _ZN73_INTERNAL_2ea2b8f4_37_flash_fwd_hdimdiff_bf16_paged_sm90_cu_2acf44d3_33854cuda3std3__45__cpo3endE)
_ZN73_INTERNAL_2ea2b8f4_37_flash_fwd_hdimdiff_bf16_paged_sm90_cu_2acf44d3_33854cuda3std3__45__cpo3endE:
	.zero		1
	.type		_ZN73_INTERNAL_2ea2b8f4_37_flash_fwd_hdimdiff_bf16_paged_sm90_cu_2acf44d3_33854cuda3std3__419piecewise_constructE,@object
	.size		_ZN73_INTERNAL_2ea2b8f4_37_flash_fwd_hdimdiff_bf16_paged_sm90_cu_2acf44d3_33854cuda3std3__419piecewise_constructE,(_ZN73_INTERNAL_2ea2b8f4_37_flash_fwd_hdimdiff_bf16_paged_sm90_cu_2acf44d3_33854cuda3std3__45__cpo4cendE - _ZN73_INTERNAL_2ea2b8f4_37_flash_fwd_hdimdiff_bf16_paged_sm90_cu_2acf44d3_33854cuda3std3__419piecewise_constructE)
_ZN73_INTERNAL_2ea2b8f4_37_flash_fwd_hdimdiff_bf16_paged_sm90_cu_2acf44d3_33854cuda3std3__419piecewise_constructE:
	.zero		1
	.type		_ZN73_INTERNAL_2ea2b8f4_37_flash_fwd_hdimdiff_bf16_paged_sm90_cu_2acf44d3_33854cuda3std3__45__cpo4cendE,@object
	.size		_ZN73_INTERNAL_2ea2b8f4_37_flash_fwd_hdimdiff_bf16_paged_sm90_cu_2acf44d3_33854cuda3std3__45__cpo4cendE,(_ZN73_INTERNAL_2ea2b8f4_37_flash_fwd_hdimdiff_bf16_paged_sm90_cu_2acf44d3_33854cuda3std6ranges3__45__cpo4swapE - _ZN73_INTERNAL_2ea2b8f4_37_flash_fwd_hdimdiff_bf16_paged_sm90_cu_2acf44d3_33854cuda3std3__45__cpo4cendE)
_ZN73_INTERNAL_2ea2b8f4_37_flash_fwd_hdimdiff_bf16_paged_sm90_cu_2acf44d3_33854cuda3std3__45__cpo4cendE:
	.zero		1
	.type		_ZN73_INTERNAL_2ea2b8f4_37_flash_fwd_hdimdiff_bf16_paged_sm90_cu_2acf44d3_33854cuda3std6ranges3__45__cpo4swapE,@object
	.size		_ZN73_INTERNAL_2ea2b8f4_37_flash_fwd_hdimdiff_bf16_paged_sm90_cu_2acf44d3_33854cuda3std6ranges3__45__cpo4swapE,(.L_25 - _ZN73_INTERNAL_2ea2b8f4_37_flash_fwd_hdimdiff_bf16_paged_sm90_cu_2acf44d3_33854cuda3std6ranges3__45__cpo4swapE)
_ZN73_INTERNAL_2ea2b8f4_37_flash_fwd_hdimdiff_bf16_paged_sm90_cu_2acf44d3_33854cuda3std6ranges3__45__cpo4swapE:
	.zero		1
.L_25:


//--------------------- .nv.shared._ZN7cutlass13device_kernelIN5flash11enable_sm90INS1_16FlashAttnFwdSm90INS1_25CollectiveMainloopFwdSm90ILi2EN4cute5tupleIJNS5_1CILi1EEES8_S8_EEENS6_IJNS7_ILi128EEENS7_ILi96EEENS7_ILi192EEEEEELi128ENS_10bfloat16_tEfNS_4arch4Sm90ELb0ELb0ELb0ELb1ELb1ELb0ELb0ELb1ELb1ELb1ELb0ELb0EEENS1_21CollectiveEpilogueFwdINS6_IJSA_SA_SB_EEES9_SE_SG_Li256ELb1ELb1ELb0ELb0EEENS1_36VarlenDynamicPersistentTileSchedulerILi128ELi96ELi256ELi128ELb0ELb1ELb1ELb0ELb1ELb1EEEEEEEEEvNT_6ParamsE --------------------------
	.section	.nv.shared._ZN7cutlass13device_kernelIN5flash11enable_sm90INS1_16FlashAttnFwdSm90INS1_25CollectiveMainloopFwdSm90ILi2EN4cute5tupleIJNS5_1CILi1EEES8_S8_EEENS6_IJNS7_ILi128EEENS7_ILi96EEENS7_ILi192EEEEEELi128ENS_10bfloat16_tEfNS_4arch4Sm90ELb0ELb0ELb0ELb1ELb1ELb0ELb0ELb1ELb1ELb1ELb0ELb0EEENS1_21CollectiveEpilogueFwdINS6_IJSA_SA_SB_EEES9_SE_SG_Li256ELb1ELb1ELb0ELb0EEENS1_36VarlenDynamicPersistentTileSchedulerILi128ELi96ELi256ELi128ELb0ELb1ELb1ELb0ELb1ELb1EEEEEEEEEvNT_6ParamsE,"aw",@nobits
	.sectionflags	@""
	.align	16
	.zero		1024


//--------------------- .nv.shared._ZN7cutlass13device_kernelIN5flash11enable_sm90INS1_16FlashAttnFwdSm90INS1_25CollectiveMainloopFwdSm90ILi2EN4cute5tupleIJNS5_1CILi1EEES8_S8_EEENS6_IJNS7_ILi128EEENS7_ILi96EEENS7_ILi192EEEEEELi128ENS_10bfloat16_tEfNS_4arch4Sm90ELb0ELb0ELb0ELb1ELb1ELb1ELb0ELb1ELb1ELb1ELb0ELb0EEENS1_21CollectiveEpilogueFwdINS6_IJSA_SA_SB_EEES9_SE_SG_Li256ELb1ELb1ELb0ELb0EEENS1_36VarlenDynamicPersistentTileSchedulerILi128ELi96ELi256ELi128ELb0ELb1ELb1ELb0ELb1ELb1EEEEEEEEEvNT_6ParamsE --------------------------
	.section	.nv.shared._ZN7cutlass13device_kernelIN5flash11enable_sm90INS1_16FlashAttnFwdSm90INS1_25CollectiveMainloopFwdSm90ILi2EN4cute5tupleIJNS5_1CILi1EEES8_S8_EEENS6_IJNS7_ILi128EEENS7_ILi96EEENS7_ILi192EEEEEELi128ENS_10bfloat16_tEfNS_4arch4Sm90ELb0ELb0ELb0ELb1ELb1ELb1ELb0ELb1ELb1ELb1ELb0ELb0EEENS1_21CollectiveEpilogueFwdINS6_IJSA_SA_SB_EEES9_SE_SG_Li256ELb1ELb1ELb0ELb0EEENS1_36VarlenDynamicPersistentTileSchedulerILi128ELi96ELi256ELi128ELb0ELb1ELb1ELb0ELb1ELb1EEEEEEEEEvNT_6ParamsE,"aw",@nobits
	.sectionflags	@""
	.align	16
	.zero		1024


//--------------------- .nv.shared._ZN7cutlass13device_kernelIN5flash11enable_sm90INS1_16FlashAttnFwdSm90INS1_25CollectiveMainloopFwdSm90ILi2EN4cute5tupleIJNS5_1CILi1EEES8_S8_EEENS6_IJNS7_ILi128EEENS7_ILi96EEENS7_ILi192EEEEEELi128ENS_10bfloat16_tEfNS_4arch4Sm90ELb0ELb1ELb0ELb0ELb1ELb0ELb0ELb1ELb1ELb1ELb0ELb0EEENS1_21CollectiveEpilogueFwdINS6_IJSA_SA_SB_EEES9_SE_SG_Li256ELb0ELb1ELb0ELb0EEENS1_30DynamicPersistentTileSchedulerILi256ELi128ELb0ELb1ELb1EEEEEEEEEvNT_6ParamsE --------------------------
	.section	.nv.shared._ZN7cutlass13device_kernelIN5flash11enable_sm90INS1_16FlashAttnFwdSm90INS1_25CollectiveMainloopFwdSm90ILi2EN4cute5tupleIJNS5_1CILi1EEES8_S8_EEENS6_IJNS7_ILi128EEENS7_ILi96EEENS7_ILi192EEEEEELi128ENS_10bfloat16_tEfNS_4arch4Sm90ELb0ELb1ELb0ELb0ELb1ELb0ELb0ELb1ELb1ELb1ELb0ELb0EEENS1_21CollectiveEpilogueFwdINS6_IJSA_SA_SB_EEES9_SE_SG_Li256ELb0ELb1ELb0ELb0EEENS1_30DynamicPersistentTileSchedulerILi256ELi128ELb0ELb1ELb1EEEEEEEEEvNT_6ParamsE,"aw",@nobits
	.sectionflags	@""
	.align	16
	.zero		1024


//--------------------- .nv.shared._ZN7cutlass13device_kernelIN5flash11enable_sm90INS1_16FlashAttnFwdSm90INS1_25CollectiveMainloopFwdSm90ILi2EN4cute5tupleIJNS5_1CILi1EEES8_S8_EEENS6_IJNS7_ILi128EEENS7_ILi96EEENS7_ILi192EEEEEELi128ENS_10bfloat16_tEfNS_4arch4Sm90ELb0ELb1ELb0ELb1ELb1ELb0ELb0ELb1ELb1ELb1ELb0ELb0EEENS1_21CollectiveEpilogueFwdINS6_IJSA_SA_SB_EEES9_SE_SG_Li256ELb1ELb1ELb0ELb0EEENS1_36VarlenDynamicPersistentTileSchedulerILi128ELi96ELi256ELi128ELb0ELb1ELb1ELb1ELb0ELb1EEEEEEEEEvNT_6ParamsE --------------------------
	.section	.nv.shared._ZN7cutlass13device_kernelIN5flash11enable_sm90INS1_16FlashAttnFwdSm90INS1_25CollectiveMainloopFwdSm90ILi2EN4cute5tupleIJNS5_1CILi1EEES8_S8_EEENS6_IJNS7_ILi128EEENS7_ILi96EEENS7_ILi192EEEEEELi128ENS_10bfloat16_tEfNS_4arch4Sm90ELb0ELb1ELb0ELb1ELb1ELb0ELb0ELb1ELb1ELb1ELb0ELb0EEENS1_21CollectiveEpilogueFwdINS6_IJSA_SA_SB_EEES9_SE_SG_Li256ELb1ELb1ELb0ELb0EEENS1_36VarlenDynamicPersistentTileSchedulerILi128ELi96ELi256ELi128ELb0ELb1ELb1ELb1ELb0ELb1EEEEEEEEEvNT_6ParamsE,"aw",@nobits
	.sectionflags	@""
	.align	16
	.zero		1024


//--------------------- .nv.shared._ZN7cutlass13device_kernelIN5flash11enable_sm90INS1_16FlashAttnFwdSm90INS1_25CollectiveMainloopFwdSm90ILi2EN4cute5tupleIJNS5_1CILi1EEES8_S8_EEENS6_IJNS7_ILi128EEENS7_ILi96EEENS7_ILi192EEEEEELi128ENS_10bfloat16_tEfNS_4arch4Sm90ELb0ELb1ELb0ELb1ELb1ELb1ELb0ELb1ELb1ELb1ELb0ELb0EEENS1_21CollectiveEpilogueFwdINS6_IJSA_SA_SB_EEES9_SE_SG_Li256ELb1ELb1ELb0ELb0EEENS1_36VarlenDynamicPersistentTileSchedulerILi128ELi96ELi256ELi128ELb0ELb1ELb1ELb1ELb0ELb1EEEEEEEEEvNT_6ParamsE --------------------------
	.section	.nv.shared._ZN7cutlass13device_kernelIN5flash11enable_sm90INS1_16FlashAttnFwdSm90INS1_25CollectiveMainloopFwdSm90ILi2EN4cute5tupleIJNS5_1CILi1EEES8_S8_EEENS6_IJNS7_ILi128EEENS7_ILi96EEENS7_ILi192EEEEEELi128ENS_10bfloat16_tEfNS_4arch4Sm90ELb0ELb1ELb0ELb1ELb1ELb1ELb0ELb1ELb1ELb1ELb0ELb0EEENS1_21CollectiveEpilogueFwdINS6_IJSA_SA_SB_EEES9_SE_SG_Li256ELb1ELb1ELb0ELb0EEENS1_36VarlenDynamicPersistentTileSchedulerILi128ELi96ELi256ELi128ELb0ELb1ELb1ELb1ELb0ELb1EEEEEEEEEvNT_6ParamsE,"aw",@nobits
	.sectionflags	@""
	.align	16
	.zero		1024


//--------------------- .nv.shared._ZN7cutlass13device_kernelIN5flash11enable_sm90INS1_16FlashAttnFwdSm90INS1_25CollectiveMainloopFwdSm90ILi2EN4cute5tupleIJNS5_1CILi1EEES8_S8_EEENS6_IJNS7_ILi128EEENS7_ILi96EEENS7_ILi192EEEEEELi128ENS_10bfloat16_tEfNS_4arch4Sm90ELb1ELb0ELb0ELb0ELb1ELb0ELb0ELb1ELb1ELb1ELb0ELb0EEENS1_21CollectiveEpilogueFwdINS6_IJSA_SA_SB_EEES9_SE_SG_Li256ELb0ELb1ELb0ELb0EEENS1_30DynamicPersistentTileSchedulerILi256ELi128ELb0ELb1ELb1EEEEEEEEEvNT_6ParamsE --------------------------
	.section	.nv.shared._ZN7cutlass13device_kernelIN5flash11enable_sm90INS1_16FlashAttnFwdSm90INS1_25CollectiveMainloopFwdSm90ILi2EN4cute5tupleIJNS5_1CILi1EEES8_S8_EEENS6_IJNS7_ILi128EEENS7_ILi96EEENS7_ILi192EEEEEELi128ENS_10bfloat16_tEfNS_4arch4Sm90ELb1ELb0ELb0ELb0ELb1ELb0ELb0ELb1ELb1ELb1ELb0ELb0EEENS1_21CollectiveEpilogueFwdINS6_IJSA_SA_SB_EEES9_SE_SG_Li256ELb0ELb1ELb0ELb0EEENS1_30DynamicPersistentTileSchedulerILi256ELi128ELb0ELb1ELb1EEEEEEEEEvNT_6ParamsE,"aw",@nobits
	.sectionflags	@""
	.align	16
	.zero		1024


//--------------------- .nv.shared._ZN7cutlass13device_kernelIN5flash11enable_sm90INS1_16FlashAttnFwdSm90INS1_25CollectiveMainloopFwdSm90ILi2EN4cute5tupleIJNS5_1CILi1EEES8_S8_EEENS6_IJNS7_ILi128EEENS7_ILi96EEENS7_ILi192EEEEEELi128ENS_10bfloat16_tEfNS_4arch4Sm90ELb1ELb0ELb0ELb1ELb1ELb0ELb0ELb1ELb1ELb1ELb0ELb0EEENS1_21CollectiveEpilogueFwdINS6_IJSA_SA_SB_EEES9_SE_SG_Li256ELb1ELb1ELb0ELb0EEENS1_36VarlenDynamicPersistentTileSchedulerILi128ELi96ELi256ELi128ELb0ELb1ELb1ELb1ELb1ELb1EEEEEEEEEvNT_6ParamsE --------------------------
	.section	.nv.shared._ZN7cutlass13device_kernelIN5flash11enable_sm90INS1_16FlashAttnFwdSm90INS1_25CollectiveMainloopFwdSm90ILi2EN4cute5tupleIJNS5_1CILi1EEES8_S8_EEENS6_IJNS7_ILi128EEENS7_ILi96EEENS7_ILi192EEEEEELi128ENS_10bfloat16_tEfNS_4arch4Sm90ELb1ELb0ELb0ELb1ELb1ELb0ELb0ELb1ELb1ELb1ELb0ELb0EEENS1_21CollectiveEpilogueFwdINS6_IJSA_SA_SB_EEES9_SE_SG_Li256ELb1ELb1ELb0ELb0EEENS1_36VarlenDynamicPersistentTileSchedulerILi128ELi96ELi256ELi128ELb0ELb1ELb1ELb1ELb1ELb1EEEEEEEEEvNT_6ParamsE,"aw",@nobits
	.sectionflags	@""
	.align	16
	.zero		1024


//--------------------- .nv.shared._ZN7cutlass13device_kernelIN5flash11enable_sm90INS1_16FlashAttnFwdSm90INS1_25CollectiveMainloopFwdSm90ILi2EN4cute5tupleIJNS5_1CILi1EEES8_S8_EEENS6_IJNS7_ILi128EEENS7_ILi96EEENS7_ILi192EEEEEELi128ENS_10bfloat16_tEfNS_4arch4Sm90ELb1ELb0ELb0ELb1ELb1ELb1ELb0ELb1ELb1ELb1ELb0ELb0EEENS1_21CollectiveEpilogueFwdINS6_IJSA_SA_SB_EEES9_SE_SG_Li256ELb1ELb1ELb0ELb0EEENS1_36VarlenDynamicPersistentTileSchedulerILi128ELi96ELi256ELi128ELb0ELb1ELb1ELb1ELb1ELb1EEEEEEEEEvNT_6ParamsE --------------------------
	.section	.nv.shared._ZN7cutlass13device_kernelIN5flash11enable_sm90INS1_16FlashAttnFwdSm90INS1_25CollectiveMainloopFwdSm90ILi2EN4cute5tupleIJNS5_1CILi1EEES8_S8_EEENS6_IJNS7_ILi128EEENS7_ILi96EEENS7_ILi192EEEEEELi128ENS_10bfloat16_tEfNS_4arch4Sm90ELb1ELb0ELb0ELb1ELb1ELb1ELb0ELb1ELb1ELb1ELb0ELb0EEENS1_21CollectiveEpilogueFwdINS6_IJSA_SA_SB_EEES9_SE_SG_Li256ELb1ELb1ELb0ELb0EEENS1_36VarlenDynamicPersistentTileSchedulerILi128ELi96ELi256ELi128ELb0ELb1ELb1ELb1ELb1ELb1EEEEEEEEEvNT_6ParamsE,"aw",@nobits
	.sectionflags	@""
	.align	16
	.zero		1024


//--------------------- .nv.shared._ZN7cutlass13device_kernelIN5flash11enable_sm90INS1_16FlashAttnFwdSm90INS1_25CollectiveMainloopFwdSm90ILi2EN4cute5tupleIJNS5_1CILi1EEES8_S8_EEENS6_IJNS7_ILi64EEESA_SA_EEELi512ENS_10bfloat16_tEfNS_4arch4Sm90ELb0ELb0ELb0ELb0ELb1ELb0ELb0ELb0ELb0ELb1ELb0ELb0EEENS1_21CollectiveEpilogueFwdINS6_IJSA_NS7_ILi512EEESA_EEES9_SC_SE_Li256ELb0ELb1ELb0ELb0EEENS1_29StaticPersistentTileSchedulerILb0EEEEEEEEEvNT_6ParamsE --------------------------
	.section	.nv.shared._ZN7cutlass13device_kernelIN5flash11enable_sm90INS1_16FlashAttnFwdSm90INS1_25CollectiveMainloopFwdSm90ILi2EN4cute5tupleIJNS5_1CILi1EEES8_S8_EEENS6_IJNS7_ILi64EEESA_SA_EEELi512ENS_10bfloat16_tEfNS_4arch4Sm90ELb0ELb0ELb0ELb0ELb1ELb0ELb0ELb0ELb0ELb1ELb0ELb0EEENS1_21CollectiveEpilogueFwdINS6_IJSA_NS7_ILi512EEESA_EEES9_SC_SE_Li256ELb0ELb1ELb0ELb0EEENS1_29StaticPersistentTileSchedulerILb0EEEEEEEEEvNT_6ParamsE,"aw",@nobits
	.sectionflags	@""
	.align	16
	.zero		1024


//--------------------- .nv.shared._ZN7cutlass13device_kernelIN5flash11enable_sm90INS1_16FlashAttnFwdSm90INS1_25CollectiveMainloopFwdSm90ILi2EN4cute5tupleIJNS5_1CILi1EEES8_S8_EEENS6_IJNS7_ILi64EEESA_SA_EEELi512ENS_10bfloat16_tEfNS_4arch4Sm90ELb0ELb0ELb0ELb0ELb1ELb0ELb1ELb0ELb0ELb1ELb0ELb0EEENS1_21CollectiveEpilogueFwdINS6_IJSA_NS7_ILi512EEESA_EEES9_SC_SE_Li256ELb0ELb1ELb0ELb0EEENS1_29StaticPersistentTileSchedulerILb0EEEEEEEEEvNT_6ParamsE --------------------------
	.section	.nv.shared._ZN7cutlass13device_kernelIN5flash11enable_sm90INS1_16FlashAttnFwdSm90INS1_25CollectiveMainloopFwdSm90ILi2EN4cute5tupleIJNS5_1CILi1EEES8_S8_EEENS6_IJNS7_ILi64EEESA_SA_EEELi512ENS_10bfloat16_tEfNS_4arch4Sm90ELb0ELb0ELb0ELb0ELb1ELb0ELb1ELb0ELb0ELb1ELb0ELb0EEENS1_21CollectiveEpilogueFwdINS6_IJSA_NS7_ILi512EEESA_EEES9_SC_SE_Li256ELb0ELb1ELb0ELb0EEENS1_29StaticPersistentTileSchedulerILb0EEEEEEEEEvNT_6ParamsE,"aw",@nobits
	.sectionflags	@""
	.align	16
	.zero		1024


//--------------------- .nv.shared._ZN7cutlass13device_kernelIN5flash11enable_sm90INS1_16FlashAttnFwdSm90INS1_25CollectiveMainloopFwdSm90ILi2EN4cute5tupleIJNS5_1CILi1EEES8_S8_EEENS6_IJNS7_ILi64EEESA_SA_EEELi512ENS_10bfloat16_tEfNS_4arch4Sm90ELb0ELb0ELb0ELb1ELb1ELb0ELb0ELb0ELb0ELb1ELb0ELb0EEENS1_21CollectiveEpilogueFwdINS6_IJSA_NS7_ILi512EEESA_EEES9_SC_SE_Li256ELb1ELb1ELb0ELb0EEENS1_36VarlenDynamicPersistentTileSchedulerILi64ELi64ELi256ELi128ELb0ELb1ELb1ELb0ELb1ELb1EEEEEEEEEvNT_6ParamsE --------------------------
	.section	.nv.shared._ZN7cutlass13device_kernelIN5flash11enable_sm90INS1_16FlashAttnFwdSm90INS1_25CollectiveMainloopFwdSm90ILi2EN4cute5tupleIJNS5_1CILi1EEES8_S8_EEENS6_IJNS7_ILi64EEESA_SA_EEELi512ENS_10bfloat16_tEfNS_4arch4Sm90ELb0ELb0ELb0ELb1ELb1ELb0ELb0ELb0ELb0ELb1ELb0ELb0EEENS1_21CollectiveEpilogueFwdINS6_IJSA_NS7_ILi512EEESA_EEES9_SC_SE_Li256ELb1ELb1ELb0ELb0EEENS1_36VarlenDynamicPersistentTileSchedulerILi64ELi64ELi256ELi128ELb0ELb1ELb1ELb0ELb1ELb1EEEEEEEEEvNT_6ParamsE,"aw",@nobits
	.sectionflags	@""
	.align	16
	.zero		1024


//--------------------- .nv.shared._ZN7cutlass13device_kernelIN5flash11enable_sm90INS1_16FlashAttnFwdSm90INS1_25CollectiveMainloopFwdSm90ILi2EN4cute5tupleIJNS5_1CILi1EEES8_S8_EEENS6_IJNS7_ILi64EEESA_SA_EEELi512ENS_10bfloat16_tEfNS_4arch4Sm90ELb0ELb0ELb0ELb1ELb1ELb1ELb0ELb0ELb0ELb1ELb0ELb0EEENS1_21CollectiveEpilogueFwdINS6_IJSA_NS7_ILi512EEESA_EEES9_SC_SE_Li256ELb1ELb1ELb0ELb0EEENS1_36VarlenDynamicPersistentTileSchedulerILi64ELi64ELi256ELi128ELb0ELb1ELb1ELb0ELb1ELb1EEEEEEEEEvNT_6ParamsE --------------------------
	.section	.nv.shared._ZN7cutlass13device_kernelIN5flash11enable_sm90INS1_16FlashAttnFwdSm90INS1_25CollectiveMainloopFwdSm90ILi2EN4cute5tupleIJNS5_1CILi1EEES8_S8_EEENS6_IJNS7_ILi64EEESA_SA_EEELi512ENS_10bfloat16_tEfNS_4arch4Sm90ELb0ELb0ELb0ELb1ELb1ELb1ELb0ELb0ELb0ELb1ELb0ELb0EEENS1_21CollectiveEpilogueFwdINS6_IJSA_NS7_ILi512EEESA_EEES9_SC_SE_Li256ELb1ELb1ELb0ELb0EEENS1_36VarlenDynamicPersistentTileSchedulerILi64ELi64ELi256ELi128ELb0ELb1ELb1ELb0ELb1ELb1EEEEEEEEEvNT_6ParamsE,"aw",@nobits
	.sectionflags	@""
	.align	16
	.zero		1024


//--------------------- .nv.shared._ZN7cutlass13device_kernelIN5flash11enable_sm90INS1_16FlashAttnFwdSm90INS1_25CollectiveMainloopFwdSm90ILi2EN4cute5tupleIJNS5_1CILi1EEES8_S8_EEENS6_IJNS7_ILi64EEESA_SA_EEELi512ENS_10bfloat16_tEfNS_4arch4Sm90ELb0ELb0ELb0ELb1ELb1ELb0ELb1ELb0ELb0ELb1ELb0ELb0EEENS1_21CollectiveEpilogueFwdINS6_IJSA_NS7_ILi512EEESA_EEES9_SC_SE_Li256ELb1ELb1ELb0ELb0EEENS1_36VarlenDynamicPersistentTileSchedulerILi64ELi64ELi256ELi128ELb0ELb1ELb1ELb0ELb1ELb1EEEEEEEEEvNT_6ParamsE --------------------------
	.section	.nv.shared._ZN7cutlass13device_kernelIN5flash11enable_sm90INS1_16FlashAttnFwdSm90INS1_25CollectiveMainloopFwdSm90ILi2EN4cute5tupleIJNS5_1CILi1EEES8_S8_EEENS6_IJNS7_ILi64EEESA_SA_EEELi512ENS_10bfloat16_tEfNS_4arch4Sm90ELb0ELb0ELb0ELb1ELb1ELb0ELb1ELb0ELb0ELb1ELb0ELb0EEENS1_21CollectiveEpilogueFwdINS6_IJSA_NS7_ILi512EEESA_EEES9_SC_SE_Li256ELb1ELb1ELb0ELb0EEENS1_36VarlenDynamicPersistentTileSchedulerILi64ELi64ELi256ELi128ELb0ELb1ELb1ELb0ELb1ELb1EEEEEEEEEvNT_6ParamsE,"aw",@nobits
	.sectionflags	@""
	.align	16
	.zero		1024


//--------------------- .nv.shared._ZN7cutlass13device_kernelIN5flash11enable_sm90INS1_16FlashAttnFwdSm90INS1_25CollectiveMainloopFwdSm90ILi2EN4cute5tupleIJNS5_1CILi1EEES8_S8_EEENS6_IJNS7_ILi64EEESA_SA_EEELi512ENS_10bfloat16_tEfNS_4arch4Sm90ELb0ELb0ELb0ELb1ELb1ELb1ELb1ELb0ELb0ELb1ELb0ELb0EEENS1_21CollectiveEpilogueFwdINS6_IJSA_NS7_ILi512EEESA_EEES9_SC_SE_Li256ELb1ELb1ELb0ELb0EEENS1_36VarlenDynamicPersistentTileSchedulerILi64ELi64ELi256ELi128ELb0ELb1ELb1ELb0ELb1ELb1EEEEEEEEEvNT_6ParamsE --------------------------
	.section	.nv.shared._ZN7cutlass13device_kernelIN5flash11enable_sm90INS1_16FlashAttnFwdSm90INS1_25CollectiveMainloopFwdSm90ILi2EN4cute5tupleIJNS5_1CILi1EEES8_S8_EEENS6_IJNS7_ILi64EEESA_SA_EEELi512ENS_10bfloat16_tEfNS_4arch4Sm90ELb0ELb0ELb0ELb1ELb1ELb1ELb1ELb0ELb0ELb1ELb0ELb0EEENS1_21CollectiveEpilogueFwdINS6_IJSA_NS7_ILi512EEESA_EEES9_SC_SE_Li256ELb1ELb1ELb0ELb0EEENS1_36VarlenDynamicPersistentTileSchedulerILi64ELi64ELi256ELi128ELb0ELb1ELb1ELb0ELb1ELb1EEEEEEEEEvNT_6ParamsE,"aw",@nobits
	.sectionflags	@""
	.align	16
	.zero		1024


//--------------------- .nv.shared._ZN7cutlass13device_kernelIN5flash11enable_sm90INS1_16FlashAttnFwdSm90INS1_25CollectiveMainloopFwdSm90ILi2EN4cute5tupleIJNS5_1CILi1EEES8_S8_EEENS6_IJNS7_ILi64EEESA_SA_EEELi512ENS_10bfloat16_tEfNS_4arch4Sm90ELb0ELb1ELb0ELb0ELb1ELb0ELb0ELb0ELb0ELb1ELb0ELb0EEENS1_21CollectiveEpilogueFwdINS6_IJSA_NS7_ILi512EEESA_EEES9_SC_SE_Li256ELb0ELb1ELb0ELb0EEENS1_30DynamicPersistentTileSchedulerILi256ELi128ELb0ELb1ELb1EEEEEEEEEvNT_6ParamsE --------------------------
	.section	.nv.shared._ZN7cutlass13device_kernelIN5flash11enable_sm90INS1_16FlashAttnFwdSm90INS1_25CollectiveMainloopFwdSm90ILi2EN4cute5tupleIJNS5_1CILi1EEES8_S8_EEENS6_IJNS7_ILi64EEESA_SA_EEELi512ENS_10bfloat16_tEfNS_4arch4Sm90ELb0ELb1ELb0ELb0ELb1ELb0ELb0ELb0ELb0ELb1ELb0ELb0EEENS1_21CollectiveEpilogueFwdINS6_IJSA_NS7_ILi512EEESA_EEES9_SC_SE_Li256ELb0ELb1ELb0ELb0EEENS1_30DynamicPersistentTileSchedulerILi256ELi128ELb0ELb1ELb1EEEEEEEEEvNT_6ParamsE,"aw",@nobits
	.sectionflags	@""
	.align	16
	.zero		1024


//--------------------- .nv.shared._ZN7cutlass13device_kernelIN5flash11enable_sm90INS1_16FlashAttnFwdSm90INS1_25CollectiveMainloopFwdSm90ILi2EN4cute5tupleIJNS5_1CILi1EEES8_S8_EEENS6_IJNS7_ILi64EEESA_SA_EEELi512ENS_10bfloat16_tEfNS_4arch4Sm90ELb0ELb1ELb0ELb0ELb1ELb0ELb1ELb0ELb0ELb1ELb0ELb0EEENS1_21CollectiveEpilogueFwdINS6_IJSA_NS7_ILi512EEESA_EEES9_SC_SE_Li256ELb0ELb1ELb0ELb0EEENS1_30DynamicPersistentTileSchedulerILi256ELi128ELb0ELb1ELb1EEEEEEEEEvNT_6ParamsE --------------------------
	.section	.nv.shared._ZN7cutlass13device_kernelIN5flash11enable_sm90INS1_16FlashAttnFwdSm90INS1_25CollectiveMainloopFwdSm90ILi2EN4cute5tupleIJNS5_1CILi1EEES8_S8_EEENS6_IJNS7_ILi64EEESA_SA_EEELi512ENS_10bfloat16_tEfNS_4arch4Sm90ELb0ELb1ELb0ELb0ELb1ELb0ELb1ELb0ELb0ELb1ELb0ELb0EEENS1_21CollectiveEpilogueFwdINS6_IJSA_NS7_ILi512EEESA_EEES9_SC_SE_Li256ELb0ELb1ELb0ELb0EEENS1_30DynamicPersistentTileSchedulerILi256ELi128ELb0ELb1ELb1EEEEEEEEEvNT_6ParamsE,"aw",@nobits
	.sectionflags	@""
	.align	16
	.zero		1024


//--------------------- .nv.shared._ZN7cutlass13device_kernelIN5flash11enable_sm90INS1_16FlashAttnFwdSm90INS1_25CollectiveMainloopFwdSm90ILi2EN4cute5tupleIJNS5_1CILi1EEES8_S8_EEENS6_IJNS7_ILi64EEESA_SA_EEELi512ENS_10bfloat16_tEfNS_4arch4Sm90ELb0ELb1ELb0ELb1ELb1ELb0ELb0ELb0ELb0ELb1ELb0ELb0EEENS1_21CollectiveEpilogueFwdINS6_IJSA_NS7_ILi512EEESA_EEES9_SC_SE_Li256ELb1ELb1ELb0ELb0EEENS1_36VarlenDynamicPersistentTileSchedulerILi64ELi64ELi256ELi128ELb0ELb1ELb1ELb1ELb0ELb1EEEEEEEEEvNT_6ParamsE --------------------------
	.section	.nv.shared._ZN7cutlass13device_kernelIN5flash11enable_sm90INS1_16FlashAttnFwdSm90INS1_25CollectiveMainloopFwdSm90ILi2EN4cute5tupleIJNS5_1CILi1EEES8_S8_EEENS6_IJNS7_ILi64EEESA_SA_EEELi512ENS_10bfloat16_tEfNS_4arch4Sm90ELb0ELb1ELb0ELb1ELb1ELb0ELb0ELb0ELb0ELb1ELb0ELb0EEENS1_21CollectiveEpilogueFwdINS6_IJSA_NS7_ILi512EEESA_EEES9_SC_SE_Li256ELb1ELb1ELb0ELb0EEENS1_36VarlenDynamicPersistentTileSchedulerILi64ELi64ELi256ELi128ELb0ELb1ELb1ELb1ELb0ELb1EEEEEEEEEvNT_6ParamsE,"aw",@nobits
	.sectionflags	@""
	.align	16
	.zero		1024


//--------------------- .nv.shared._ZN7cutlass13device_kernelIN5flash11enable_sm90INS1_16FlashAttnFwdSm90INS1_25CollectiveMainloopFwdSm90ILi2EN4cute5tupleIJNS5_1CILi1EEES8_S8_EEENS6_IJNS7_ILi64EEESA_SA_EEELi512ENS_10bfloat16_tEfNS_4arch4Sm90ELb0ELb1ELb0ELb1ELb1ELb1ELb0ELb0ELb0ELb1ELb0ELb0EEENS1_21CollectiveEpilogueFwdINS6_IJSA_NS7_ILi512EEESA_EEES9_SC_SE_Li256ELb1ELb1ELb0ELb0EEENS1_36VarlenDynamicPersistentTileSchedulerILi64ELi64ELi256ELi128ELb0ELb1ELb1ELb1ELb0ELb1EEEEEEEEEvNT_6ParamsE --------------------------
	.section	.nv.shared._ZN7cutlass13device_kernelIN5flash11enable_sm90INS1_16FlashAttnFwdSm90INS1_25CollectiveMainloopFwdSm90ILi2EN4cute5tupleIJNS5_1CILi1EEES8_S8_EEENS6_IJNS7_ILi64EEESA_SA_EEELi512ENS_10bfloat16_tEfNS_4arch4Sm90ELb0ELb1ELb0ELb1ELb1ELb1ELb0ELb0ELb0ELb1ELb0ELb0EEENS1_21CollectiveEpilogueFwdINS6_IJSA_NS7_ILi512EEESA_EEES9_SC_SE_Li256ELb1ELb1ELb0ELb0EEENS1_36VarlenDynamicPersistentTileSchedulerILi64ELi64ELi256ELi128ELb0ELb1ELb1ELb1ELb0ELb1EEEEEEEEEvNT_6ParamsE,"aw",@nobits
	.sectionflags	@""
	.align	16
	.zero		1024


//--------------------- .nv.shared._ZN7cutlass13device_kernelIN5flash11enable_sm90INS1_16FlashAttnFwdSm90INS1_25CollectiveMainloopFwdSm90ILi2EN4cute5tupleIJNS5_1CILi1EEES8_S8_EEENS6_IJNS7_ILi64EEESA_SA_EEELi512ENS_10bfloat16_tEfNS_4arch4Sm90ELb0ELb1ELb0ELb1ELb1ELb0ELb1ELb0ELb0ELb1ELb0ELb0EEENS1_21CollectiveEpilogueFwdINS6_IJSA_NS7_ILi512EEESA_EEES9_SC_SE_Li256ELb1ELb1ELb0ELb0EEENS1_36VarlenDynamicPersistentTileSchedulerILi64ELi64ELi256ELi128ELb0ELb1ELb1ELb1ELb0ELb1EEEEEEEEEvNT_6ParamsE --------------------------
	.section	.nv.shared._ZN7cutlass13device_kernelIN5flash11enable_sm90INS1_16FlashAttnFwdSm90INS1_25CollectiveMainloopFwdSm90ILi2EN4cute5tupleIJNS5_1CILi1EEES8_S8_EEENS6_IJNS7_ILi64EEESA_SA_EEELi512ENS_10bfloat16_tEfNS_4arch4Sm90ELb0ELb1ELb0ELb1ELb1ELb0ELb1ELb0ELb0ELb1ELb0ELb0EEENS1_21CollectiveEpilogueFwdINS6_IJSA_NS7_ILi512EEESA_EEES9_SC_SE_Li256ELb1ELb1ELb0ELb0EEENS1_36VarlenDynamicPersistentTileSchedulerILi64ELi64ELi256ELi128ELb0ELb1ELb1ELb1ELb0ELb1EEEEEEEEEvNT_6ParamsE,"aw",@nobits
	.sectionflags	@""
	.align	16
	.zero		1024


//--------------------- .nv.shared._ZN7cutlass13device_kernelIN5flash11enable_sm90INS1_16FlashAttnFwdSm90INS1_25CollectiveMainloopFwdSm90ILi2EN4cute5tupleIJNS5_1CILi1EEES8_S8_EEENS6_IJNS7_ILi64EEESA_SA_EEELi512ENS_10bfloat16_tEfNS_4arch4Sm90ELb0ELb1ELb0ELb1ELb1ELb1ELb1ELb0ELb0ELb1ELb0ELb0EEENS1_21CollectiveEpilogueFwdINS6_IJSA_NS7_ILi512EEESA_EEES9_SC_SE_Li256ELb1ELb1ELb0ELb0EEENS1_36VarlenDynamicPersistentTileSchedulerILi64ELi64ELi256ELi128ELb0ELb1ELb1ELb1ELb0ELb1EEEEEEEEEvNT_6ParamsE --------------------------
	.section	.nv.shared._ZN7cutlass13device_kernelIN5flash11enable_sm90INS1_16FlashAttnFwdSm90INS1_25CollectiveMainloopFwdSm90ILi2EN4cute5tupleIJNS5_1CILi1EEES8_S8_EEENS6_IJNS7_ILi64EEESA_SA_EEELi512ENS_10bfloat16_tEfNS_4arch4Sm90ELb0ELb1ELb0ELb1ELb1ELb1ELb1ELb0ELb0ELb1ELb0ELb0EEENS1_21CollectiveEpilogueFwdINS6_IJSA_NS7_ILi512EEESA_EEES9_SC_SE_Li256ELb1ELb1ELb0ELb0EEENS1_36VarlenDynamicPersistentTileSchedulerILi64ELi64ELi256ELi128ELb0ELb1ELb1ELb1ELb0ELb1EEEEEEEEEvNT_6ParamsE,"aw",@nobits
	.sectionflags	@""
	.align	16
	.zero		1024


//--------------------- .nv.shared._ZN7cutlass13device_kernelIN5flash11enable_sm90INS1_16FlashAttnFwdSm90INS1_25CollectiveMainloopFwdSm90ILi2EN4cute5tupleIJNS5_1CILi1EEES8_S8_EEENS6_IJNS7_ILi64EEESA_SA_EEELi512ENS_10bfloat16_tEfNS_4arch4Sm90ELb1ELb0ELb0ELb0ELb1ELb0ELb0ELb0ELb0ELb1ELb0ELb0EEENS1_21CollectiveEpilogueFwdINS6_IJSA_NS7_ILi512EEESA_EEES9_SC_SE_Li256ELb0ELb1ELb0ELb0EEENS1_30DynamicPersistentTileSchedulerILi256ELi128ELb0ELb1ELb1EEEEEEEEEvNT_6ParamsE --------------------------
	.section	.nv.shared._ZN7cutlass13device_kernelIN5flash11enable_sm90INS1_16FlashAttnFwdSm90INS1_25CollectiveMainloopFwdSm90ILi2EN4cute5tupleIJNS5_1CILi1EEES8_S8_EEENS6_IJNS7_ILi64EEESA_SA_EEELi512ENS_10bfloat16_tEfNS_4arch4Sm90ELb1ELb0ELb0ELb0ELb1ELb0ELb0ELb0ELb0ELb1ELb0ELb0EEENS1_21CollectiveEpilogueFwdINS6_IJSA_NS7_ILi512EEESA_EEES9_SC_SE_Li256ELb0ELb1ELb0ELb0EEENS1_30DynamicPersistentTileSchedulerILi256ELi128ELb0ELb1ELb1EEEEEEEEEvNT_6ParamsE,"aw",@nobits
	.sectionflags	@""
	.align	16
	.zero		1024


//--------------------- .nv.shared._ZN7cutlass13device_kernelIN5flash11enable_sm90INS1_16FlashAttnFwdSm90INS1_25CollectiveMainloopFwdSm90ILi2EN4cute5tupleIJNS5_1CILi1EEES8_S8_EEENS6_IJNS7_ILi64EEESA_SA_EEELi512ENS_10bfloat16_tEfNS_4arch4Sm90ELb1ELb0ELb0ELb0ELb1ELb0ELb1ELb0ELb0ELb1ELb0ELb0EEENS1_21CollectiveEpilogueFwdINS6_IJSA_NS7_ILi512EEESA_EEES9_SC_SE_Li256ELb0ELb1ELb0ELb0EEENS1_30DynamicPersistentTileSchedulerILi256ELi128ELb0ELb1ELb1EEEEEEEEEvNT_6ParamsE --------------------------
	.section	.nv.shared._ZN7cutlass13device_kernelIN5flash11enable_sm90INS1_16FlashAttnFwdSm90INS1_25CollectiveMainloopFwdSm90ILi2EN4cute5tupleIJNS5_1CILi1EEES8_S8_EEENS6_IJNS7_ILi64EEESA_SA_EEELi512ENS_10bfloat16_tEfNS_4arch4Sm90ELb1ELb0ELb0ELb0ELb1ELb0ELb1ELb0ELb0ELb1ELb0ELb0EEENS1_21CollectiveEpilogueFwdINS6_IJSA_NS7_ILi512EEESA_EEES9_SC_SE_Li256ELb0ELb1ELb0ELb0EEENS1_30DynamicPersistentTileSchedulerILi256ELi128ELb0ELb1ELb1EEEEEEEEEvNT_6ParamsE,"aw",@nobits
	.sectionflags	@""
	.align	16
	.zero		1024


//--------------------- .nv.shared._ZN7cutlass13device_kernelIN5flash11enable_sm90INS1_16FlashAttnFwdSm90INS1_25CollectiveMainloopFwdSm90ILi2EN4cute5tupleIJNS5_1CILi1EEES8_S8_EEENS6_IJNS7_ILi64EEESA_SA_EEELi512ENS_10bfloat16_tEfNS_4arch4Sm90ELb1ELb0ELb0ELb1ELb1ELb0ELb0ELb0ELb0ELb1ELb0ELb0EEENS1_21CollectiveEpilogueFwdINS6_IJSA_NS7_ILi512EEESA_EEES9_SC_SE_Li256ELb1ELb1ELb0ELb0EEENS1_36VarlenDynamicPersistentTileSchedulerILi64ELi64ELi256ELi128ELb0ELb1ELb1ELb1ELb1ELb1EEEEEEEEEvNT_6ParamsE --------------------------
	.section	.nv.shared._ZN7cutlass13device_kernelIN5flash11enable_sm90INS1_16FlashAttnFwdSm90INS1_25CollectiveMainloopFwdSm90ILi2EN4cute5tupleIJNS5_1CILi1EEES8_S8_EEENS6_IJNS7_ILi64EEESA_SA_EEELi512ENS_10bfloat16_tEfNS_4arch4Sm90ELb1ELb0ELb0ELb1ELb1ELb0ELb0ELb0ELb0ELb1ELb0ELb0EEENS1_21CollectiveEpilogueFwdINS6_IJSA_NS7_ILi512EEESA_EEES9_SC_SE_Li256ELb1ELb1ELb0ELb0EEENS1_36VarlenDynamicPersistentTileSchedulerILi64ELi64ELi256ELi128ELb0ELb1ELb1ELb1ELb1ELb1EEEEEEEEEvNT_6ParamsE,"aw",@nobits
	.sectionflags	@""
	.align	16
	.zero		1024


//--------------------- .nv.shared._ZN7cutlass13device_kernelIN5flash11enable_sm90INS1_16FlashAttnFwdSm90INS1_25CollectiveMainloopFwdSm90ILi2EN4cute5tupleIJNS5_1CILi1EEES8_S8_EEENS6_IJNS7_ILi64EEESA_SA_EEELi512ENS_10bfloat16_tEfNS_4arch4Sm90ELb1ELb0ELb0ELb1ELb1ELb1ELb0ELb0ELb0ELb1ELb0ELb0EEENS1_21CollectiveEpilogueFwdINS6_IJSA_NS7_ILi512EEESA_EEES9_SC_SE_Li256ELb1ELb1ELb0ELb0EEENS1_36VarlenDynamicPersistentTileSchedulerILi64ELi64ELi256ELi128ELb0ELb1ELb1ELb1ELb1ELb1EEEEEEEEEvNT_6ParamsE --------------------------
	.section	.nv.shared._ZN7cutlass13device_kernelIN5flash11enable_sm90INS1_16FlashAttnFwdSm90INS1_25CollectiveMainloopFwdSm90ILi2EN4cute5tupleIJNS5_1CILi1EEES8_S8_EEENS6_IJNS7_ILi64EEESA_SA_EEELi512ENS_10bfloat16_tEfNS_4arch4Sm90ELb1ELb0ELb0ELb1ELb1ELb1ELb0ELb0ELb0ELb1ELb0ELb0EEENS1_21CollectiveEpilogueFwdINS6_IJSA_NS7_ILi512EEESA_EEES9_SC_SE_Li256ELb1ELb1ELb0ELb0EEENS1_36VarlenDynamicPersistentTileSchedulerILi64ELi64ELi256ELi128ELb0ELb1ELb1ELb1ELb1ELb1EEEEEEEEEvNT_6ParamsE,"aw",@nobits
	.sectionflags	@""
	.align	16
	.zero		1024


//--------------------- .nv.shared._ZN7cutlass13device_kernelIN5flash11enable_sm90INS1_16FlashAttnFwdSm90INS1_25CollectiveMainloopFwdSm90ILi2EN4cute5tupleIJNS5_1CILi1EEES8_S8_EEENS6_IJNS7_ILi64EEESA_SA_EEELi512ENS_10bfloat16_tEfNS_4arch4Sm90ELb1ELb0ELb0ELb1ELb1ELb0ELb1ELb0ELb0ELb1ELb0ELb0EEENS1_21CollectiveEpilogueFwdINS6_IJSA_NS7_ILi512EEESA_EEES9_SC_SE_Li256ELb1ELb1ELb0ELb0EEENS1_36VarlenDynamicPersistentTileSchedulerILi64ELi64ELi256ELi128ELb0ELb1ELb1ELb1ELb1ELb1EEEEEEEEEvNT_6ParamsE --------------------------
	.section	.nv.shared._ZN7cutlass13device_kernelIN5flash11enable_sm90INS1_16FlashAttnFwdSm90INS1_25CollectiveMainloopFwdSm90ILi2EN4cute5tupleIJNS5_1CILi1EEES8_S8_EEENS6_IJNS7_ILi64EEESA_SA_EEELi512ENS_10bfloat16_tEfNS_4arch4Sm90ELb1ELb0ELb0ELb1ELb1ELb0ELb1ELb0ELb0ELb1ELb0ELb0EEENS1_21CollectiveEpilogueFwdINS6_IJSA_NS7_ILi512EEESA_EEES9_SC_SE_Li256ELb1ELb1ELb0ELb0EEENS1_36VarlenDynamicPersistentTileSchedulerILi64ELi64ELi256ELi128ELb0ELb1ELb1ELb1ELb1ELb1EEEEEEEEEvNT_6ParamsE,"aw",@nobits
	.sectionflags	@""
	.align	16
	.zero		1024


//--------------------- .nv.shared._ZN7cutlass13device_kernelIN5flash11enable_sm90INS1_16FlashAttnFwdSm90INS1_25CollectiveMainloopFwdSm90ILi2EN4cute5tupleIJNS5_1CILi1EEES8_S8_EEENS6_IJNS7_ILi64EEESA_SA_EEELi512ENS_10bfloat16_tEfNS_4arch4Sm90ELb1ELb0ELb0ELb1ELb1ELb1ELb1ELb0ELb0ELb1ELb0ELb0EEENS1_21CollectiveEpilogueFwdINS6_IJSA_NS7_ILi512EEESA_EEES9_SC_SE_Li256ELb1ELb1ELb0ELb0EEENS1_36VarlenDynamicPersistentTileSchedulerILi64ELi64ELi256ELi128ELb0ELb1ELb1ELb1ELb1ELb1EEEEEEEEEvNT_6ParamsE --------------------------
	.section	.nv.shared._ZN7cutlass13device_kernelIN5flash11enable_sm90INS1_16FlashAttnFwdSm90INS1_25CollectiveMainloopFwdSm90ILi2EN4cute5tupleIJNS5_1CILi1EEES8_S8_EEENS6_IJNS7_ILi64EEESA_SA_EEELi512ENS_10bfloat16_tEfNS_4arch4Sm90ELb1ELb0ELb0ELb1ELb1ELb1ELb1ELb0ELb0ELb1ELb0ELb0EEENS1_21CollectiveEpilogueFwdINS6_IJSA_NS7_ILi512EEESA_EEES9_SC_SE_Li256ELb1ELb1ELb0ELb0EEENS1_36VarlenDynamicPersistentTileSchedulerILi64ELi64ELi256ELi128ELb0ELb1ELb1ELb1ELb1ELb1EEEEEEEEEvNT_6ParamsE,"aw",@nobits
	.sectionflags	@""
	.align	16
	.zero		1024


//--------------------- .nv.shared._ZN7cutlass13device_kernelIN5flash11enable_sm90INS1_16FlashAttnFwdSm90INS1_25CollectiveMainloopFwdSm90ILi2EN4cute5tupleIJNS5_1CILi1EEES8_S8_EEENS6_IJNS7_ILi128EEENS7_ILi96EEENS7_ILi64EEEEEELi256ENS_10bfloat16_tEfNS_4arch4Sm90ELb0ELb0ELb0ELb0ELb1ELb0ELb0ELb1ELb0ELb1ELb0ELb0EEENS1_21CollectiveEpilogueFwdINS6_IJSA_NS7_ILi256EEESB_EEES9_SE_SG_Li256ELb0ELb1ELb0ELb0EEENS1_29StaticPersistentTileSchedulerILb0EEEEEEEEEvNT_6ParamsE --------------------------
	.section	.nv.shared._ZN7cutlass13device_kernelIN5flash11enable_sm90INS1_16FlashAttnFwdSm90INS1_25CollectiveMainloopFwdSm90ILi2EN4cute5tupleIJNS5_1CILi1EEES8_S8_EEENS6_IJNS7_ILi128EEENS7_ILi96EEENS7_ILi64EEEEEELi256ENS_10bfloat16_tEfNS_4arch4Sm90ELb0ELb0ELb0ELb0ELb1ELb0ELb0ELb1ELb0ELb1ELb0ELb0EEENS1_21CollectiveEpilogueFwdINS6_IJSA_NS7_ILi256EEESB_EEES9_SE_SG_Li256ELb0ELb1ELb0ELb0EEENS1_29StaticPersistentTileSchedulerILb0EEEEEEEEEvNT_6ParamsE,"aw",@nobits
	.sectionflags	@""
	.align	16
	.zero		1024


//--------------------- .nv.shared._ZN7cutlass13device_kernelIN5flash11enable_sm90INS1_16FlashAttnFwdSm90INS1_25CollectiveMainloopFwdSm90ILi2EN4cute5tupleIJNS5_1CILi1EEES8_S8_EEENS6_IJNS7_ILi128EEENS7_ILi96EEENS7_ILi64EEEEEELi256ENS_10bfloat16_tEfNS_4arch4Sm90ELb0ELb0ELb0ELb0ELb1ELb0ELb1ELb1ELb0ELb1ELb0ELb0EEENS1_21CollectiveEpilogueFwdINS6_IJSA_NS7_ILi256EEESB_EEES9_SE_SG_Li256ELb0ELb1ELb0ELb0EEENS1_29StaticPersistentTileSchedulerILb0EEEEEEEEEvNT_6ParamsE --------------------------
	.section	.nv.shared._ZN7cutlass13device_kernelIN5flash11enable_sm90INS1_16FlashAttnFwdSm90INS1_25CollectiveMainloopFwdSm90ILi2EN4cute5tupleIJNS5_1CILi1EEES8_S8_EEENS6_IJNS7_ILi128EEENS7_ILi96EEENS7_ILi64EEEEEELi256ENS_10bfloat16_tEfNS_4arch4Sm90ELb0ELb0ELb0ELb0ELb1ELb0ELb1ELb1ELb0ELb1ELb0ELb0EEENS1_21CollectiveEpilogueFwdINS6_IJSA_NS7_ILi256EEESB_EEES9_SE_SG_Li256ELb0ELb1ELb0ELb0EEENS1_29StaticPersistentTileSchedulerILb0EEEEEEEEEvNT_6ParamsE,"aw",@nobits
	.sectionflags	@""
	.align	16
	.zero		1024


//--------------------- .nv.shared._ZN7cutlass13device_kernelIN5flash11enable_sm90INS1_16FlashAttnFwdSm90INS1_25CollectiveMainloopFwdSm90ILi2EN4cute5tupleIJNS5_1CILi1EEES8_S8_EEENS6_IJNS7_ILi128EEENS7_ILi96EEENS7_ILi64EEEEEELi256ENS_10bfloat16_tEfNS_4arch4Sm90ELb0ELb0ELb0ELb1ELb1ELb0ELb0ELb1ELb0ELb1ELb0ELb0EEENS1_21CollectiveEpilogueFwdINS6_IJSA_NS7_ILi256EEESB_EEES9_SE_SG_Li256ELb1ELb1ELb0ELb0EEENS1_36VarlenDynamicPersistentTileSchedulerILi128ELi96ELi256ELi128ELb0ELb1ELb1ELb0ELb1ELb1EEEEEEEEEvNT_6ParamsE --------------------------
	.section	.nv.shared._ZN7cutlass13device_kernelIN5flash11enable_sm90INS1_16FlashAttnFwdSm90INS1_25CollectiveMainloopFwdSm90ILi2EN4cute5tupleIJNS5_1CILi1EEES8_S8_EEENS6_IJNS7_ILi128EEENS7_ILi96EEENS7_ILi64EEEEEELi256ENS_10bfloat16_tEfNS_4arch4Sm90ELb0ELb0ELb0ELb1ELb1ELb0ELb0ELb1ELb0ELb1ELb0ELb0EEENS1_21CollectiveEpilogueFwdINS6_IJSA_NS7_ILi256EEESB_EEES9_SE_SG_Li256ELb1ELb1ELb0ELb0EEENS1_36VarlenDynamicPersistentTileSchedulerILi128ELi96ELi256ELi128ELb0ELb1ELb1ELb0ELb1ELb1EEEEEEEEEvNT_6ParamsE,"aw",@nobits
	.sectionflags	@""
	.align	16
	.zero		1024


//--------------------- .nv.shared._ZN7cutlass13device_kernelIN5flash11enable_sm90INS1_16FlashAttnFwdSm90INS1_25CollectiveMainloopFwdSm90ILi2EN4cute5tupleIJNS5_1CILi1EEES8_S8_EEENS6_IJNS7_ILi128EEENS7_ILi96EEENS7_ILi64EEEEEELi256ENS_10bfloat16_tEfNS_4arch4Sm90ELb0ELb0ELb0ELb1ELb1ELb1ELb0ELb1ELb0ELb1ELb0ELb0EEENS1_21CollectiveEpilogueFwdINS6_IJSA_NS7_ILi256EEESB_EEES9_SE_SG_Li256ELb1ELb1ELb0ELb0EEENS1_36VarlenDynamicPersistentTileSchedulerILi128ELi96ELi256ELi128ELb0ELb1ELb1ELb0ELb1ELb1EEEEEEEEEvNT_6ParamsE --------------------------
	.section	.nv.shared._ZN7cutlass13device_kernelIN5flash11enable_sm90INS1_16FlashAttnFwdSm90INS1_25CollectiveMainloopFwdSm90ILi2EN4cute5tupleIJNS5_1CILi1EEES8_S8_EEENS6_IJNS7_ILi128EEENS7_ILi96EEENS7_ILi64EEEEEELi256ENS_10bfloat16_tEfNS_4arch4Sm90ELb0ELb0ELb0ELb1ELb1ELb1ELb0ELb1ELb0ELb1ELb0ELb0EEENS1_21CollectiveEpilogueFwdINS6_IJSA_NS7_ILi256EEESB_EEES9_SE_SG_Li256ELb1ELb1ELb0ELb0EEENS1_36VarlenDynamicPersistentTileSchedulerILi128ELi96ELi256ELi128ELb0ELb1ELb1ELb0ELb1ELb1EEEEEEEEEvNT_6ParamsE,"aw",@nobits
	.sectionflags	@""
	.align	16
	.zero		1024


//--------------------- .nv.shared._ZN7cutlass13device_kernelIN5flash11enable_sm90INS1_16FlashAttnFwdSm90INS1_25CollectiveMainloopFwdSm90ILi2EN4cute5tupleIJNS5_1CILi1EEES8_S8_EEENS6_IJNS7_ILi128EEENS7_ILi96EEENS7_ILi64EEEEEELi256ENS_10bfloat16_tEfNS_4arch4Sm90ELb0ELb0ELb0ELb1ELb1ELb0ELb1ELb1ELb0ELb1ELb0ELb0EEENS1_21CollectiveEpilogueFwdINS6_IJSA_NS7_ILi256EEESB_EEES9_SE_SG_Li256ELb1ELb1ELb0ELb0EEENS1_36VarlenDynamicPersistentTileSchedulerILi128ELi96ELi256ELi128ELb0ELb1ELb1ELb0ELb1ELb1EEEEEEEEEvNT_6ParamsE --------------------------
	.section	.nv.shared._ZN7cutlass13device_kernelIN5flash11enable_sm90INS1_16FlashAttnFwdSm90INS1_25CollectiveMainloopFwdSm90ILi2EN4cute5tupleIJNS5_1CILi1EEES8_S8_EEENS6_IJNS7_ILi128EEENS7_ILi96EEENS7_ILi64EEEEEELi256ENS_10bfloat16_tEfNS_4arch4Sm90ELb0ELb0ELb0ELb1ELb1ELb0ELb1ELb1ELb0ELb1ELb0ELb0EEENS1_21CollectiveEpilogueFwdINS6_IJSA_NS7_ILi256EEESB_EEES9_SE_SG_Li256ELb1ELb1ELb0ELb0EEENS1_36VarlenDynamicPersistentTileSchedulerILi128ELi96ELi256ELi128ELb0ELb1ELb1ELb0ELb1ELb1EEEEEEEEEvNT_6ParamsE,"aw",@nobits
	.sectionflags	@""
	.align	16
	.zero		1024


//--------------------- .nv.shared._ZN7cutlass13device_kernelIN5flash11enable_sm90INS1_16FlashAttnFwdSm90INS1_25CollectiveMainloopFwdSm90ILi2EN4cute5tupleIJNS5_1CILi1EEES8_S8_EEENS6_IJNS7_ILi128EEENS7_ILi96EEENS7_ILi64EEEEEELi256ENS_10bfloat16_tEfNS_4arch4Sm90ELb0ELb0ELb0ELb1ELb1ELb1ELb1ELb1ELb0ELb1ELb0ELb0EEENS1_21CollectiveEpilogueFwdINS6_IJSA_NS7_ILi256EEESB_EEES9_SE_SG_Li256ELb1ELb1ELb0ELb0EEENS1_36VarlenDynamicPersistentTileSchedulerILi128ELi96ELi256ELi128ELb0ELb1ELb1ELb0ELb1ELb1EEEEEEEEEvNT_6ParamsE --------------------------
	.section	.nv.shared._ZN7cutlass13device_kernelIN5flash11enable_sm90INS1_16FlashAttnFwdSm90INS1_25CollectiveMainloopFwdSm90ILi2EN4cute5tupleIJNS5_1CILi1EEES8_S8_EEENS6_IJNS7_ILi128EEENS7_ILi96EEENS7_ILi64EEEEEELi256ENS_10bfloat16_tEfNS_4arch4Sm90ELb0ELb0ELb0ELb1ELb1ELb1ELb1ELb1ELb0ELb1ELb0ELb0EEENS1_21CollectiveEpilogueFwdINS6_IJSA_NS7_ILi256EEESB_EEES9_SE_SG_Li256ELb1ELb1ELb0ELb0EEENS1_36VarlenDynamicPersistentTileSchedulerILi128ELi96ELi256ELi128ELb0ELb1ELb1ELb0ELb1ELb1EEEEEEEEEvNT_6ParamsE,"aw",@nobits
	.sectionflags	@""
	.align	16
	.zero		1024


//--------------------- .nv.shared._ZN7cutlass13device_kernelIN5flash11enable_sm90INS1_16FlashAttnFwdSm90INS1_25CollectiveMainloopFwdSm90ILi2EN4cute5tupleIJNS5_1CILi1EEES8_S8_EEENS6_IJNS7_ILi128EEENS7_ILi96EEENS7_ILi64EEEEEELi256ENS_10bfloat16_tEfNS_4arch4Sm90ELb0ELb1ELb0ELb0ELb1ELb0ELb0ELb1ELb0ELb1ELb0ELb0EEENS1_21CollectiveEpilogueFwdINS6_IJSA_NS7_ILi256EEESB_EEES9_SE_SG_Li256ELb0ELb1ELb0ELb0EEENS1_30DynamicPersistentTileSchedulerILi256ELi128ELb0ELb1ELb1EEEEEEEEEvNT_6ParamsE --------------------------
	.section	.nv.shared._ZN7cutlass13device_kernelIN5flash11enable_sm90INS1_16FlashAttnFwdSm90INS1_25CollectiveMainloopFwdSm90ILi2EN4cute5tupleIJNS5_1CILi1EEES8_S8_EEENS6_IJNS7_ILi128EEENS7_ILi96EEENS7_ILi64EEEEEELi256ENS_10bfloat16_tEfNS_4arch4Sm90ELb0ELb1ELb0ELb0ELb1ELb0ELb0ELb1ELb0ELb1ELb0ELb0EEENS1_21CollectiveEpilogueFwdINS6_IJSA_NS7_ILi256EEESB_EEES9_SE_SG_Li256ELb0ELb1ELb0ELb0EEENS1_30DynamicPersistentTileSchedulerILi256ELi128ELb0ELb1ELb1EEEEEEEEEvNT_6ParamsE,"aw",@nobits
	.sectionflags	@""
	.align	16
	.zero		1024


//--------------------- .nv.shared._ZN7cutlass13device_kernelIN5flash11enable_sm90INS1_16FlashAttnFwdSm90INS1_25CollectiveMainloopFwdSm90ILi2EN4cute5tupleIJNS5_1CILi1EEES8_S8_EEENS6_IJNS7_ILi128EEENS7_ILi96EEENS7_ILi64EEEEEELi256ENS_10bfloat16_tEfNS_4arch4Sm90ELb0ELb1ELb0ELb0ELb1ELb0ELb1ELb1ELb0ELb1ELb0ELb0EEENS1_21CollectiveEpilogueFwdINS6_IJSA_NS7_ILi256EEESB_EEES9_SE_SG_Li256ELb0ELb1ELb0ELb0EEENS1_30DynamicPersistentTileSchedulerILi256ELi128ELb0ELb1ELb1EEEEEEEEEvNT_6ParamsE --------------------------
	.section	.nv.shared._ZN7cutlass13device_kernelIN5flash11enable_sm90INS1_16FlashAttnFwdSm90INS1_25CollectiveMainloopFwdSm90ILi2EN4cute5tupleIJNS5_1CILi1EEES8_S8_EEENS6_IJNS7_ILi128EEENS7_ILi96EEENS7_ILi64EEEEEELi256ENS_10bfloat16_tEfNS_4arch4Sm90ELb0ELb1ELb0ELb0ELb1ELb0ELb1ELb1ELb0ELb1ELb0ELb0EEENS1_21CollectiveEpilogueFwdINS6_IJSA_NS7_ILi256EEESB_EEES9_SE_SG_Li256ELb0ELb1ELb0ELb0EEENS1_30DynamicPersistentTileSchedulerILi256ELi128ELb0ELb1ELb1EEEEEEEEEvNT_6ParamsE,"aw",@nobits
	.sectionflags	@""
	.align	16
	.zero		1024


//--------------------- .nv.shared._ZN7cutlass13device_kernelIN5flash11enable_sm90INS1_16FlashAttnFwdSm90INS1_25CollectiveMainloopFwdSm90ILi2EN4cute5tupleIJNS5_1CILi1EEES8_S8_EEENS6_IJNS7_ILi128EEENS7_ILi96EEENS7_ILi64EEEEEELi256ENS_10bfloat16_tEfNS_4arch4Sm90ELb0ELb1ELb0ELb1ELb1ELb0ELb0ELb1ELb0ELb1ELb0ELb0EEENS1_21CollectiveEpilogueFwdINS6_IJSA_NS7_ILi256EEESB_EEES9_SE_SG_Li256ELb1ELb1ELb0ELb0EEENS1_36VarlenDynamicPersistentTileSchedulerILi128ELi96ELi256ELi128ELb0ELb1ELb1ELb1ELb0ELb1EEEEEEEEEvNT_6ParamsE --------------------------
	.section	.nv.shared._ZN7cutlass13device_kernelIN5flash11enable_sm90INS1_16FlashAttnFwdSm90INS1_25CollectiveMainloopFwdSm90ILi2EN4cute5tupleIJNS5_1CILi1EEES8_S8_EEENS6_IJNS7_ILi128EEENS7_ILi96EEENS7_ILi64EEEEEELi256ENS_10bfloat16_tEfNS_4arch4Sm90ELb0ELb1ELb0ELb1ELb1ELb0ELb0ELb1ELb0ELb1ELb0ELb0EEENS1_21CollectiveEpilogueFwdINS6_IJSA_NS7_ILi256EEESB_EEES9_SE_SG_Li256ELb1ELb1ELb0ELb0EEENS1_36VarlenDynamicPersistentTileSchedulerILi128ELi96ELi256ELi128ELb0ELb1ELb1ELb1ELb0ELb1EEEEEEEEEvNT_6ParamsE,"aw",@nobits
	.sectionflags	@""
	.align	16
	.zero		1024


//--------------------- .nv.shared._ZN7cutlass13device_kernelIN5flash11enable_sm90INS1_16FlashAttnFwdSm90INS1_25CollectiveMainloopFwdSm90ILi2EN4cute5tupleIJNS5_1CILi1EEES8_S8_EEENS6_IJNS7_ILi128EEENS7_ILi96EEENS7_ILi64EEEEEELi256ENS_10bfloat16_tEfNS_4arch4Sm90ELb0ELb1ELb0ELb1ELb1ELb1ELb0ELb1ELb0ELb1ELb0ELb0EEENS1_21CollectiveEpilogueFwdINS6_IJSA_NS7_ILi256EEESB_EEES9_SE_SG_Li256ELb1ELb1ELb0ELb0EEENS1_36VarlenDynamicPersistentTileSchedulerILi128ELi96ELi256ELi128ELb0ELb1ELb1ELb1ELb0ELb1EEEEEEEEEvNT_6ParamsE --------------------------
	.section	.nv.shared._ZN7cutlass13device_kernelIN5flash11enable_sm90INS1_16FlashAttnFwdSm90INS1_25CollectiveMainloopFwdSm90ILi2EN4cute5tupleIJNS5_1CILi1EEES8_S8_EEENS6_IJNS7_ILi128EEENS7_ILi96EEENS7_ILi64EEEEEELi256ENS_10bfloat16_tEfNS_4arch4Sm90ELb0ELb1ELb0ELb1ELb1ELb1ELb0ELb1ELb0ELb1ELb0ELb0EEENS1_21CollectiveEpilogueFwdINS6_IJSA_NS7_ILi256EEESB_EEES9_SE_SG_Li256ELb1ELb1ELb0ELb0EEENS1_36VarlenDynamicPersistentTileSchedulerILi128ELi96ELi256ELi128ELb0ELb1ELb1ELb1ELb0ELb1EEEEEEEEEvNT_6ParamsE,"aw",@nobits
	.sectionflags	@""
	.align	16
	.zero		1024


//--------------------- .nv.shared._ZN7cutlass13device_kernelIN5flash11enable_sm90INS1_16FlashAttnFwdSm90INS1_25CollectiveMainloopFwdSm90ILi2EN4cute5tupleIJNS5_1CILi1EEES8_S8_EEENS6_IJNS7_ILi128EEENS7_ILi96EEENS7_ILi64EEEEEELi256ENS_10bfloat16_tEfNS_4arch4Sm90ELb0ELb1ELb0ELb1ELb1ELb0ELb1ELb1ELb0ELb1ELb0ELb0EEENS1_21CollectiveEpilogueFwdINS6_IJSA_NS7_ILi256EEESB_EEES9_SE_SG_Li256ELb1ELb1ELb0ELb0EEENS1_36VarlenDynamicPersistentTileSchedulerILi128ELi96ELi256ELi128ELb0ELb1ELb1ELb1ELb0ELb1EEEEEEEEEvNT_6ParamsE --------------------------
	.section	.nv.shared._ZN7cutlass13device_kernelIN5flash11enable_sm90INS1_16FlashAttnFwdSm90INS1_25CollectiveMainloopFwdSm90ILi2EN4cute5tupleIJNS5_1CILi1EEES8_S8_EEENS6_IJNS7_ILi128EEENS7_ILi96EEENS7_ILi64EEEEEELi256ENS_10bfloat16_tEfNS_4arch4Sm90ELb0ELb1ELb0ELb1ELb1ELb0ELb1ELb1ELb0ELb1ELb0ELb0EEENS1_21CollectiveEpilogueFwdINS6_IJSA_NS7_ILi256EEESB_EEES9_SE_SG_Li256ELb1ELb1ELb0ELb0EEENS1_36VarlenDynamicPersistentTileSchedulerILi128ELi96ELi256ELi128ELb0ELb1ELb1ELb1ELb0ELb1EEEEEEEEEvNT_6ParamsE,"aw",@nobits
	.sectionflags	@""
	.align	16
	.zero		1024


//--------------------- .nv.shared._ZN7cutlass13device_kernelIN5flash11enable_sm90INS1_16FlashAttnFwdSm90INS1_25CollectiveMainloopFwdSm90ILi2EN4cute5tupleIJNS5_1CILi1EEES8_S8_EEENS6_IJNS7_ILi128EEENS7_ILi96EEENS7_ILi64EEEEEELi256ENS_10bfloat16_tEfNS_4arch4Sm90ELb0ELb1ELb0ELb1ELb1ELb1ELb1ELb1ELb0ELb1ELb0ELb0EEENS1_21CollectiveEpilogueFwdINS6_IJSA_NS7_ILi256EEESB_EEES9_SE_SG_Li256ELb1ELb1ELb0ELb0EEENS1_36VarlenDynamicPersistentTileSchedulerILi128ELi96ELi256ELi128ELb0ELb1ELb1ELb1ELb0ELb1EEEEEEEEEvNT_6ParamsE --------------------------
	.section	.nv.shared._ZN7cutlass13device_kernelIN5flash11enable_sm90INS1_16FlashAttnFwdSm90INS1_25CollectiveMainloopFwdSm90ILi2EN4cute5tupleIJNS5_1CILi1EEES8_S8_EEENS6_IJNS7_ILi128EEENS7_ILi96EEENS7_ILi64EEEEEELi256ENS_10bfloat16_tEfNS_4arch4Sm90ELb0ELb1ELb0ELb1ELb1ELb1ELb1ELb1ELb0ELb1ELb0ELb0EEENS1_21CollectiveEpilogueFwdINS6_IJSA_NS7_ILi256EEESB_EEES9_SE_SG_Li256ELb1ELb1ELb0ELb0EEENS1_36VarlenDynamicPersistentTileSchedulerILi128ELi96ELi256ELi128ELb0ELb1ELb1ELb1ELb0ELb1EEEEEEEEEvNT_6ParamsE,"aw",@nobits
	.sectionflags	@""
	.align	16
	.zero		1024


//--------------------- .nv.shared._ZN7cutlass13device_kernelIN5flash11enable_sm90INS1_16FlashAttnFwdSm90INS1_25CollectiveMainloopFwdSm90ILi2EN4cute5tupleIJNS5_1CILi1EEES8_S8_EEENS6_IJNS7_ILi128EEENS7_ILi96EEENS7_ILi64EEEEEELi256ENS_10bfloat16_tEfNS_4arch4Sm90ELb1ELb0ELb0ELb0ELb1ELb0ELb0ELb1ELb0ELb1ELb0ELb0EEENS1_21CollectiveEpilogueFwdINS6_IJSA_NS7_ILi256EEESB_EEES9_SE_SG_Li256ELb0ELb1ELb0ELb0EEENS1_30DynamicPersistentTileSchedulerILi256ELi128ELb0ELb1ELb1EEEEEEEEEvNT_6ParamsE --------------------------
	.section	.nv.shared._ZN7cutlass13device_kernelIN5flash11enable_sm90INS1_16FlashAttnFwdSm90INS1_25CollectiveMainloopFwdSm90ILi2EN4cute5tupleIJNS5_1CILi1EEES8_S8_EEENS6_IJNS7_ILi128EEENS7_ILi96EEENS7_ILi64EEEEEELi256ENS_10bfloat16_tEfNS_4arch4Sm90ELb1ELb0ELb0ELb0ELb1ELb0ELb0ELb1ELb0ELb1ELb0ELb0EEENS1_21CollectiveEpilogueFwdINS6_IJSA_NS7_ILi256EEESB_EEES9_SE_SG_Li256ELb0ELb1ELb0ELb0EEENS1_30DynamicPersistentTileSchedulerILi256ELi128ELb0ELb1ELb1EEEEEEEEEvNT_6ParamsE,"aw",@nobits
	.sectionflags	@""
	.align	16
	.zero		1024


//--------------------- .nv.shared._ZN7cutlass13device_kernelIN5flash11enable_sm90INS1_16FlashAttnFwdSm90INS1_25CollectiveMainloopFwdSm90ILi2EN4cute5tupleIJNS5_1CILi1EEES8_S8_EEENS6_IJNS7_ILi128EEENS7_ILi96EEENS7_ILi64EEEEEELi256ENS_10bfloat16_tEfNS_4arch4Sm90ELb1ELb0ELb0ELb0ELb1ELb0ELb1ELb1ELb0ELb1ELb0ELb0EEENS1_21CollectiveEpilogueFwdINS6_IJSA_NS7_ILi256EEESB_EEES9_SE_SG_Li256ELb0ELb1ELb0ELb0EEENS1_30DynamicPersistentTileSchedulerILi256ELi128ELb0ELb1ELb1EEEEEEEEEvNT_6ParamsE --------------------------
	.section	.nv.shared._ZN7cutlass13device_kernelIN5flash11enable_sm90INS1_16FlashAttnFwdSm90INS1_25CollectiveMainloopFwdSm90ILi2EN4cute5tupleIJNS5_1CILi1EEES8_S8_EEENS6_IJNS7_ILi128EEENS7_ILi96EEENS7_ILi64EEEEEELi256ENS_10bfloat16_tEfNS_4arch4Sm90ELb1ELb0ELb0ELb0ELb1ELb0ELb1ELb1ELb0ELb1ELb0ELb0EEENS1_21CollectiveEpilogueFwdINS6_IJSA_NS7_ILi256EEESB_EEES9_SE_SG_Li256ELb0ELb1ELb0ELb0EEENS1_30DynamicPersistentTileSchedulerILi256ELi128ELb0ELb1ELb1EEEEEEEEEvNT_6ParamsE,"aw",@nobits
	.sectionflags	@""
	.align	16
	.zero		1024


//--------------------- .nv.shared._ZN7cutlass13device_kernelIN5flash11enable_sm90INS1_16FlashAttnFwdSm90INS1_25CollectiveMainloopFwdSm90ILi2EN4cute5tupleIJNS5_1CILi1EEES8_S8_EEENS6_IJNS7_ILi128EEENS7_ILi96EEENS7_ILi64EEEEEELi256ENS_10bfloat16_tEfNS_4arch4Sm90ELb1ELb0ELb0ELb1ELb1ELb0ELb0ELb1ELb0ELb1ELb0ELb0EEENS1_21CollectiveEpilogueFwdINS6_IJSA_NS7_ILi256EEESB_EEES9_SE_SG_Li256ELb1ELb1ELb0ELb0EEENS1_36VarlenDynamicPersistentTileSchedulerILi128ELi96ELi256ELi128ELb0ELb1ELb1ELb1ELb1ELb1EEEEEEEEEvNT_6ParamsE --------------------------
	.section	.nv.shared._ZN7cutlass13device_kernelIN5flash11enable_sm90INS1_16FlashAttnFwdSm90INS1_25CollectiveMainloopFwdSm90ILi2EN4cute5tupleIJNS5_1CILi1EEES8_S8_EEENS6_IJNS7_ILi128EEENS7_ILi96EEENS7_ILi64EEEEEELi256ENS_10bfloat16_tEfNS_4arch4Sm90ELb1ELb0ELb0ELb1ELb1ELb0ELb0ELb1ELb0ELb1ELb0ELb0EEENS1_21CollectiveEpilogueFwdINS6_IJSA_NS7_ILi256EEESB_EEES9_SE_SG_Li256ELb1ELb1ELb0ELb0EEENS1_36VarlenDynamicPersistentTileSchedulerILi128ELi96ELi256ELi128ELb0ELb1ELb1ELb1ELb1ELb1EEEEEEEEEvNT_6ParamsE,"aw",@nobits
	.sectionflags	@""
	.align	16
	.zero		1024


//--------------------- .nv.shared._ZN7cutlass13device_kernelIN5flash11enable_sm90INS1_16FlashAttnFwdSm90INS1_25CollectiveMainloopFwdSm90ILi2EN4cute5tupleIJNS5_1CILi1EEES8_S8_EEENS6_IJNS7_ILi128EEENS7_ILi96EEENS7_ILi64EEEEEELi256ENS_10bfloat16_tEfNS_4arch4Sm90ELb1ELb0ELb0ELb1ELb1ELb1ELb0ELb1ELb0ELb1ELb0ELb0EEENS1_21CollectiveEpilogueFwdINS6_IJSA_NS7_ILi256EEESB_EEES9_SE_SG_Li256ELb1ELb1ELb0ELb0EEENS1_36VarlenDynamicPersistentTileSchedulerILi128ELi96ELi256ELi128ELb0ELb1ELb1ELb1ELb1ELb1EEEEEEEEEvNT_6ParamsE --------------------------
	.section	.nv.shared._ZN7cutlass13device_kernelIN5flash11enable_sm90INS1_16FlashAttnFwdSm90INS1_25CollectiveMainloopFwdSm90ILi2EN4cute5tupleIJNS5_1CILi1EEES8_S8_EEENS6_IJNS7_ILi128EEENS7_ILi96EEENS7_ILi64EEEEEELi256ENS_10bfloat16_tEfNS_4arch4Sm90ELb1ELb0ELb0ELb1ELb1ELb1ELb0ELb1ELb0ELb1ELb0ELb0EEENS1_21CollectiveEpilogueFwdINS6_IJSA_NS7_ILi256EEESB_EEES9_SE_SG_Li256ELb1ELb1ELb0ELb0EEENS1_36VarlenDynamicPersistentTileSchedulerILi128ELi96ELi256ELi128ELb0ELb1ELb1ELb1ELb1ELb1EEEEEEEEEvNT_6ParamsE,"aw",@nobits
	.sectionflags	@""
	.align	16
	.zero		1024


//--------------------- .nv.shared._ZN7cutlass13device_kernelIN5flash11enable_sm90INS1_16FlashAttnFwdSm90INS1_25CollectiveMainloopFwdSm90ILi2EN4cute5tupleIJNS5_1CILi1EEES8_S8_EEENS6_IJNS7_ILi128EEENS7_ILi96EEENS7_ILi64EEEEEELi256ENS_10bfloat16_tEfNS_4arch4Sm90ELb1ELb0ELb0ELb1ELb1ELb0ELb1ELb1ELb0ELb1ELb0ELb0EEENS1_21CollectiveEpilogueFwdINS6_IJSA_NS7_ILi256EEESB_EEES9_SE_SG_Li256ELb1ELb1ELb0ELb0EEENS1_36VarlenDynamicPersistentTileSchedulerILi128ELi96ELi256ELi128ELb0ELb1ELb1ELb1ELb1ELb1EEEEEEEEEvNT_6ParamsE --------------------------
	.section	.nv.shared._ZN7cutlass13device_kernelIN5flash11enable_sm90INS1_16FlashAttnFwdSm90INS1_25CollectiveMainloopFwdSm90ILi2EN4cute5tupleIJNS5_1CILi1EEES8_S8_EEENS6_IJNS7_ILi128EEENS7_ILi96EEENS7_ILi64EEEEEELi256ENS_10bfloat16_tEfNS_4arch4Sm90ELb1ELb0ELb0ELb1ELb1ELb0ELb1ELb1ELb0ELb1ELb0ELb0EEENS1_21CollectiveEpilogueFwdINS6_IJSA_NS7_ILi256EEESB_EEES9_SE_SG_Li256ELb1ELb1ELb0ELb0EEENS1_36VarlenDynamicPersistentTileSchedulerILi128ELi96ELi256ELi128ELb0ELb1ELb1ELb1ELb1ELb1EEEEEEEEEvNT_6ParamsE,"aw",@nobits
	.sectionflags	@""
	.align	16
	.zero		1024


//--------------------- .nv.shared._ZN7cutlass13device_kernelIN5flash11enable_sm90INS1_16FlashAttnFwdSm90INS1_25CollectiveMainloopFwdSm90ILi2EN4cute5tupleIJNS5_1CILi1EEES8_S8_EEENS6_IJNS7_ILi128EEENS7_ILi96EEENS7_ILi64EEEEEELi256ENS_10bfloat16_tEfNS_4arch4Sm90ELb1ELb0ELb0ELb1ELb1ELb1ELb1ELb1ELb0ELb1ELb0ELb0EEENS1_21CollectiveEpilogueFwdINS6_IJSA_NS7_ILi256EEESB_EEES9_SE_SG_Li256ELb1ELb1ELb0ELb0EEENS1_36VarlenDynamicPersistentTileSchedulerILi128ELi96ELi256ELi128ELb0ELb1ELb1ELb1ELb1ELb1EEEEEEEEEvNT_6ParamsE --------------------------
	.section	.nv.shared._ZN7cutlass13device_kernelIN5flash11enable_sm90INS1_16FlashAttnFwdSm90INS1_25CollectiveMainloopFwdSm90ILi2EN4cute5tupleIJNS5_1CILi1EEES8_S8_EEENS6_IJNS7_ILi128EEENS7_ILi96EEENS7_ILi64EEEEEELi256ENS_10bfloat16_tEfNS_4arch4Sm90ELb1ELb0ELb0ELb1ELb1ELb1ELb1ELb1ELb0ELb1ELb0ELb0EEENS1_21CollectiveEpilogueFwdINS6_IJSA_NS7_ILi256EEESB_EEES9_SE_SG_Li256ELb1ELb1ELb0ELb0EEENS1_36VarlenDynamicPersistentTileSchedulerILi128ELi96ELi256ELi128ELb0ELb1ELb1ELb1ELb1ELb1EEEEEEEEEvNT_6ParamsE,"aw",@nobits
	.sectionflags	@""
	.align	16
	.zero		1024


//--------------------- .nv.constant0._ZN7cutlass13device_kernelIN5flash11enable_sm90INS1_16FlashAttnFwdSm90INS1_25CollectiveMainloopFwdSm90ILi2EN4cute5tupleIJNS5_1CILi1EEES8_S8_EEENS6_IJNS7_ILi128EEENS7_ILi96EEENS7_ILi192EEEEEELi128ENS_10bfloat16_tEfNS_4arch4Sm90ELb0ELb0ELb0ELb0ELb1ELb0ELb0ELb1ELb1ELb1ELb0ELb0EEENS1_21CollectiveEpilogueFwdINS6_IJSA_SA_SB_EEES9_SE_SG_Li256ELb0ELb1ELb0ELb0EEENS1_29StaticPersistentTileSchedulerILb0EEEEEEEEEvNT_6ParamsE --------------------------
	.section	.nv.constant0._ZN7cutlass13device_kernelIN5flash11enable_sm90INS1_16FlashAttnFwdSm90INS1_25CollectiveMainloopFwdSm90ILi2EN4cute5tupleIJNS5_1CILi1EEES8_S8_EEENS6_IJNS7_ILi128EEENS7_ILi96EEENS7_ILi192EEEEEELi128ENS_10bfloat16_tEfNS_4arch4Sm90ELb0ELb0ELb0ELb0ELb1ELb0ELb0ELb1ELb1ELb1ELb0ELb0EEENS1_21CollectiveEpilogueFwdINS6_IJSA_SA_SB_EEES9_SE_SG_Li256ELb0ELb1ELb0ELb0EEENS1_29StaticPersistentTileSchedulerILb0EEEEEEEEEvNT_6ParamsE,"a",@progbits
	.sectionflags	@""
	.align	4
.nv.constant0._ZN7cutlass13device_kernelIN5flash11enable_sm90INS1_16FlashAttnFwdSm90INS1_25CollectiveMainloopFwdSm90ILi2EN4cute5tupleIJNS5_1CILi1EEES8_S8_EEENS6_IJNS7_ILi128EEENS7_ILi96EEENS7_ILi192EEEEEELi128ENS_10bfloat16_tEfNS_4arch4Sm90ELb0ELb0ELb0ELb0ELb1ELb0ELb0ELb1ELb1ELb1ELb0ELb0EEENS1_21CollectiveEpilogueFwdINS6_IJSA_SA_SB_EEES9_SE_SG_Li256ELb0ELb1ELb0ELb0EEENS1_29StaticPersistentTileSchedulerILb0EEEEEEEEEvNT_6ParamsE:
	.zero		3200


//--------------------- .nv.constant0._ZN7cutlass13device_kernelIN5flash11enable_sm90INS1_16FlashAttnFwdSm90INS1_25CollectiveMainloopFwdSm90ILi2EN4cute5tupleIJNS5_1CILi1EEES8_S8_EEENS6_IJNS7_ILi128EEENS7_ILi96EEENS7_ILi192EEEEEELi128ENS_10bfloat16_tEfNS_4arch4Sm90ELb0ELb0ELb0ELb1ELb1ELb0ELb0ELb1ELb1ELb1ELb0ELb0EEENS1_21CollectiveEpilogueFwdINS6_IJSA_SA_SB_EEES9_SE_SG_Li256ELb1ELb1ELb0ELb0EEENS1_36VarlenDynamicPersistentTileSchedulerILi128ELi96ELi256ELi128ELb0ELb1ELb1ELb0ELb1ELb1EEEEEEEEEvNT_6ParamsE --------------------------
	.section	.nv.constant0._ZN7cutlass13device_kernelIN5flash11enable_sm90INS1_16FlashAttnFwdSm90INS1_25CollectiveMainloopFwdSm90ILi2EN4cute5tupleIJNS5_1CILi1EEES8_S8_EEENS6_IJNS7_ILi128EEENS7_ILi96EEENS7_ILi192EEEEEELi128ENS_10bfloat16_tEfNS_4arch4Sm90ELb0ELb0ELb0ELb1ELb1ELb0ELb0ELb1ELb1ELb1ELb0ELb0EEENS1_21CollectiveEpilogueFwdINS6_IJSA_SA_SB_EEES9_SE_SG_Li256ELb1ELb1ELb0ELb0EEENS1_36VarlenDynamicPersistentTileSchedulerILi128ELi96ELi256ELi128ELb0ELb1ELb1ELb0ELb1ELb1EEEEEEEEEvNT_6ParamsE,"a",@progbits
	.sectionflags	@""
	.align	4
.nv.constant0._ZN7cutlass13device_kernelIN5flash11enable_sm90INS1_16FlashAttnFwdSm90INS1_25CollectiveMainloopFwdSm90ILi2EN4cute5tupleIJNS5_1CILi1EEES8_S8_EEENS6_IJNS7_ILi128EEENS7_ILi96EEENS7_ILi192EEEEEELi128ENS_10bfloat16_tEfNS_4arch4Sm90ELb0ELb0ELb0ELb1ELb1ELb0ELb0ELb1ELb1ELb1ELb0ELb0EEENS1_21CollectiveEpilogueFwdINS6_IJSA_SA_SB_EEES9_SE_SG_Li256ELb1ELb1ELb0ELb0EEENS1_36VarlenDynamicPersistentTileSchedulerILi128ELi96ELi256ELi128ELb0ELb1ELb1ELb0ELb1ELb1EEEEEEEEEvNT_6ParamsE:
	.zero		3328


//--------------------- .nv.constant0._ZN7cutlass13device_kernelIN5flash11enable_sm90INS1_16FlashAttnFwdSm90INS1_25CollectiveMainloopFwdSm90ILi2EN4cute5tupleIJNS5_1CILi1EEES8_S8_EEENS6_IJNS7_ILi128EEENS7_ILi96EEENS7_ILi192EEEEEELi128ENS_10bfloat16_tEfNS_4arch4Sm90ELb0ELb0ELb0ELb1ELb1ELb1ELb0ELb1ELb1ELb1ELb0ELb0EEENS1_21CollectiveEpilogueFwdINS6_IJSA_SA_SB_EEES9_SE_SG_Li256ELb1ELb1ELb0ELb0EEENS1_36VarlenDynamicPersistentTileSchedulerILi128ELi96ELi256ELi128ELb0ELb1ELb1ELb0ELb1ELb1EEEEEEEEEvNT_6ParamsE --------------------------
	.section	.nv.constant0._ZN7cutlass13device_kernelIN5flash11enable_sm90INS1_16FlashAttnFwdSm90INS1_25CollectiveMainloopFwdSm90ILi2EN4cute5tupleIJNS5_1CILi1EEES8_S8_EEENS6_IJNS7_ILi128EEENS7_ILi96EEENS7_ILi192EEEEEELi128ENS_10bfloat16_tEfNS_4arch4Sm90ELb0ELb0ELb0ELb1ELb1ELb1ELb0ELb1ELb1ELb1ELb0ELb0EEENS1_21CollectiveEpilogueFwdINS6_IJSA_SA_SB_EEES9_SE_SG_Li256ELb1ELb1ELb0ELb0EEENS1_36VarlenDynamicPersistentTileSchedulerILi128ELi96ELi256ELi128ELb0ELb1ELb1ELb0ELb1ELb1EEEEEEEEEvNT_6ParamsE,"a",@progbits
	.sectionflags	@""
	.align	4
.nv.constant0._ZN7cutlass13device_kernelIN5flash11enable_sm90INS1_16FlashAttnFwdSm90INS1_25CollectiveMainloopFwdSm90ILi2EN4cute5tupleIJNS5_1CILi1EEES8_S8_EEENS6_IJNS7_ILi128EEENS7_ILi96EEENS7_ILi192EEEEEELi128ENS_10bfloat16_tEfNS_4arch4Sm90ELb0ELb0ELb0ELb1ELb1ELb1ELb0ELb1ELb1ELb1ELb0ELb0EEENS1_21CollectiveEpilogueFwdINS6_IJSA_SA_SB_EEES9_SE_SG_Li256ELb1ELb1ELb0ELb0EEENS1_36VarlenDynamicPersistentTileSchedulerILi128ELi96ELi256ELi128ELb0ELb1ELb1ELb0ELb1ELb1EEEEEEEEEvNT_6ParamsE:
	.zero		3328


//--------------------- .nv.constant0._ZN7cutlass13device_kernelIN5flash11enable_sm90INS1_16FlashAttnFwdSm90INS1_25CollectiveMainloopFwdSm90ILi2EN4cute5tupleIJNS5_1CILi1EEES8_S8_EEENS6_IJNS7_ILi128EEENS7_ILi96EEENS7_ILi192EEEEEELi128ENS_10bfloat16_tEfNS_4arch4Sm90ELb0ELb1ELb0ELb0ELb1ELb0ELb0ELb1ELb1ELb1ELb0ELb0EEENS1_21CollectiveEpilogueFwdINS6_IJSA_SA_SB_EEES9_SE_SG_Li256ELb0ELb1ELb0ELb0EEENS1_30DynamicPersistentTileSchedulerILi256ELi128ELb0ELb1ELb1EEEEEEEEEvNT_6ParamsE --------------------------
	.section	.nv.constant0._ZN7cutlass13device_kernelIN5flash11enable_sm90INS1_16FlashAttnFwdSm90INS1_25CollectiveMainloopFwdSm90ILi2EN4cute5tupleIJNS5_1CILi1EEES8_S8_EEENS6_IJNS7_ILi128EEENS7_ILi96EEENS7_ILi192EEEEEELi128ENS_10bfloat16_tEfNS_4arch4Sm90ELb0ELb1ELb0ELb0ELb1ELb0ELb0ELb1ELb1ELb1ELb0ELb0EEENS1_21CollectiveEpilogueFwdINS6_IJSA_SA_SB_EEES9_SE_SG_Li256ELb0ELb1ELb0ELb0EEENS1_30DynamicPersistentTileSchedulerILi256ELi128ELb0ELb1ELb1EEEEEEEEEvNT_6ParamsE,"a",@progbits
	.sectionflags	@""
	.align	4
.nv.constant0._ZN7cutlass13device_kernelIN5flash11enable_sm90INS1_16FlashAttnFwdSm90INS1_25CollectiveMainloopFwdSm90ILi2EN4cute5tupleIJNS5_1CILi1EEES8_S8_EEENS6_IJNS7_ILi128EEENS7_ILi96EEENS7_ILi192EEEEEELi128ENS_10bfloat16_tEfNS_4arch4Sm90ELb0ELb1ELb0ELb0ELb1ELb0ELb0ELb1ELb1ELb1ELb0ELb0EEENS1_21CollectiveEpilogueFwdINS6_IJSA_SA_SB_EEES9_SE_SG_Li256ELb0ELb1ELb0ELb0EEENS1_30DynamicPersistentTileSchedulerILi256ELi128ELb0ELb1ELb1EEEEEEEEEvNT_6ParamsE:
	.zero		3328


//--------------------- .nv.constant0._ZN7cutlass13device_kernelIN5flash11enable_sm90INS1_16FlashAttnFwdSm90INS1_25CollectiveMainloopFwdSm90ILi2EN4cute5tupleIJNS5_1CILi1EEES8_S8_EEENS6_IJNS7_ILi128EEENS7_ILi96EEENS7_ILi192EEEEEELi128ENS_10bfloat16_tEfNS_4arch4Sm90ELb0ELb1ELb0ELb1ELb1ELb0ELb0ELb1ELb1ELb1ELb0ELb0EEENS1_21CollectiveEpilogueFwdINS6_IJSA_SA_SB_EEES9_SE_SG_Li256ELb1ELb1ELb0ELb0EEENS1_36VarlenDynamicPersistentTileSchedulerILi128ELi96ELi256ELi128ELb0ELb1ELb1ELb1ELb0ELb1EEEEEEEEEvNT_6ParamsE --------------------------
	.section	.nv.constant0._ZN7cutlass13device_kernelIN5flash11enable_sm90INS1_16FlashAttnFwdSm90INS1_25CollectiveMainloopFwdSm90ILi2EN4cute5tupleIJNS5_1CILi1EEES8_S8_EEENS6_IJNS7_ILi128EEENS7_ILi96EEENS7_ILi192EEEEEELi128ENS_10bfloat16_tEfNS_4arch4Sm90ELb0ELb1ELb0ELb1ELb1ELb0ELb0ELb1ELb1ELb1ELb0ELb0EEENS1_21CollectiveEpilogueFwdINS6_IJSA_SA_SB_EEES9_SE_SG_Li256ELb1ELb1ELb0ELb0EEENS1_36VarlenDynamicPersistentTileSchedulerILi128ELi96ELi256ELi128ELb0ELb1ELb1ELb1ELb0ELb1EEEEEEEEEvNT_6ParamsE,"a",@progbits
	.sectionflags	@""
	.align	4
.nv.constant0._ZN7cutlass13device_kernelIN5flash11enable_sm90INS1_16FlashAttnFwdSm90INS1_25CollectiveMainloopFwdSm90ILi2EN4cute5tupleIJNS5_1CILi1EEES8_S8_EEENS6_IJNS7_ILi128EEENS7_ILi96EEENS7_ILi192EEEEEELi128ENS_10bfloat16_tEfNS_4arch4Sm90ELb0ELb1ELb0ELb1ELb1ELb0ELb0ELb1ELb1ELb1ELb0ELb0EEENS1_21CollectiveEpilogueFwdINS6_IJSA_SA_SB_EEES9_SE_SG_Li256ELb1ELb1ELb0ELb0EEENS1_36VarlenDynamicPersistentTileSchedulerILi128ELi96ELi256ELi128ELb0ELb1ELb1ELb1ELb0ELb1EEEEEEEEEvNT_6ParamsE:
	.zero		3328


//--------------------- .nv.constant0._ZN7cutlass13device_kernelIN5flash11enable_sm90INS1_16FlashAttnFwdSm90INS1_25CollectiveMainloopFwdSm90ILi2EN4cute5tupleIJNS5_1CILi1EEES8_S8_EEENS6_IJNS7_ILi128EEENS7_ILi96EEENS7_ILi192EEEEEELi128ENS_10bfloat16_tEfNS_4arch4Sm90ELb0ELb1ELb0ELb1ELb1ELb1ELb0ELb1ELb1ELb1ELb0ELb0EEENS1_21CollectiveEpilogueFwdINS6_IJSA_SA_SB_EEES9_SE_SG_Li256ELb1ELb1ELb0ELb0EEENS1_36VarlenDynamicPersistentTileSchedulerILi128ELi96ELi256ELi128ELb0ELb1ELb1ELb1ELb0ELb1EEEEEEEEEvNT_6ParamsE --------------------------
	.section	.nv.constant0._ZN7cutlass13device_kernelIN5flash11enable_sm90INS1_16FlashAttnFwdSm90INS1_25CollectiveMainloopFwdSm90ILi2EN4cute5tupleIJNS5_1CILi1EEES8_S8_EEENS6_IJNS7_ILi128EEENS7_ILi96EEENS7_ILi192EEEEEELi128ENS_10bfloat16_tEfNS_4arch4Sm90ELb0ELb1ELb0ELb1ELb1ELb1ELb0ELb1ELb1ELb1ELb0ELb0EEENS1_21CollectiveEpilogueFwdINS6_IJSA_SA_SB_EEES9_SE_SG_Li256ELb1ELb1ELb0ELb0EEENS1_36VarlenDynamicPersistentTileSchedulerILi128ELi96ELi256ELi128ELb0ELb1ELb1ELb1ELb0ELb1EEEEEEEEEvNT_6ParamsE,"a",@progbits
	.sectionflags	@""
	.align	4
.nv.constant0._ZN7cutlass13device_kernelIN5flash11enable_sm90INS1_16FlashAttnFwdSm90INS1_25CollectiveMainloopFwdSm90ILi2EN4cute5tupleIJNS5_1CILi1EEES8_S8_EEENS6_IJNS7_ILi128EEENS7_ILi96EEENS7_ILi192EEEEEELi128ENS_10bfloat16_tEfNS_4arch4Sm90ELb0ELb1ELb0ELb1ELb1ELb1ELb0ELb1ELb1ELb1ELb0ELb0EEENS1_21CollectiveEpilogueFwdINS6_IJSA_SA_SB_EEES9_SE_SG_Li256ELb1ELb1ELb0ELb0EEENS1_36VarlenDynamicPersistentTileSchedulerILi128ELi96ELi256ELi128ELb0ELb1ELb1ELb1ELb0ELb1EEEEEEEEEvNT_6ParamsE:
	.zero		3328


//--------------------- .nv.constant0._ZN7cutlass13device_kernelIN5flash11enable_sm90INS1_16FlashAttnFwdSm90INS1_25CollectiveMainloopFwdSm90ILi2EN4cute5tupleIJNS5_1CILi1EEES8_S8_EEENS6_IJNS7_ILi128EEENS7_ILi96EEENS7_ILi192EEEEEELi128ENS_10bfloat16_tEfNS_4arch4Sm90ELb1ELb0ELb0ELb0ELb1ELb0ELb0ELb1ELb1ELb1ELb0ELb0EEENS1_21CollectiveEpilogueFwdINS6_IJSA_SA_SB_EEES9_SE_SG_Li256ELb0ELb1ELb0ELb0EEENS1_30DynamicPersistentTileSchedulerILi256ELi128ELb0ELb1ELb1EEEEEEEEEvNT_6ParamsE --------------------------
	.section	.nv.constant0._ZN7cutlass13device_kernelIN5flash11enable_sm90INS1_16FlashAttnFwdSm90INS1_25CollectiveMainloopFwdSm90ILi2EN4cute5tupleIJNS5_1CILi1EEES8_S8_EEENS6_IJNS7_ILi128EEENS7_ILi96EEENS7_ILi192EEEEEELi128ENS_10bfloat16_tEfNS_4arch4Sm90ELb1ELb0ELb0ELb0ELb1ELb0ELb0ELb1ELb1ELb1ELb0ELb0EEENS1_21CollectiveEpilogueFwdINS6_IJSA_SA_SB_EEES9_SE_SG_Li256ELb0ELb1ELb0ELb0EEENS1_30DynamicPersistentTileSchedulerILi256ELi128ELb0ELb1ELb1EEEEEEEEEvNT_6ParamsE,"a",@progbits
	.sectionflags	@""
	.align	4
.nv.constant0._ZN7cutlass13device_kernelIN5flash11enable_sm90INS1_16FlashAttnFwdSm90INS1_25CollectiveMainloopFwdSm90ILi2EN4cute5tupleIJNS5_1CILi1EEES8_S8_EEENS6_IJNS7_ILi128EEENS7_ILi96EEENS7_ILi192EEEEEELi128ENS_10bfloat16_tEfNS_4arch4Sm90ELb1ELb0ELb0ELb0ELb1ELb0ELb0ELb1ELb1ELb1ELb0ELb0EEENS1_21CollectiveEpilogueFwdINS6_IJSA_SA_SB_EEES9_SE_SG_Li256ELb0ELb1ELb0ELb0EEENS1_30DynamicPersistentTileSchedulerILi256ELi128ELb0ELb1ELb1EEEEEEEEEvNT_6ParamsE:
	.zero		3328


//--------------------- .nv.constant0._ZN7cutlass13device_kernelIN5flash11enable_sm90INS1_16FlashAttnFwdSm90INS1_25CollectiveMainloopFwdSm90ILi2EN4cute5tupleIJNS5_1CILi1EEES8_S8_EEENS6_IJNS7_ILi128EEENS7_ILi96EEENS7_ILi192EEEEEELi128ENS_10bfloat16_tEfNS_4arch4Sm90ELb1ELb0ELb0ELb1ELb1ELb0ELb0ELb1ELb1ELb1ELb0ELb0EEENS1_21CollectiveEpilogueFwdINS6_IJSA_SA_SB_EEES9_SE_SG_Li256ELb1ELb1ELb0ELb0EEENS1_36VarlenDynamicPersistentTileSchedulerILi128ELi96ELi256ELi128ELb0ELb1ELb1ELb1ELb1ELb1EEEEEEEEEvNT_6ParamsE --------------------------
	.section	.nv.constant0._ZN7cutlass13device_kernelIN5flash11enable_sm90INS1_16FlashAttnFwdSm90INS1_25CollectiveMainloopFwdSm90ILi2EN4cute5tupleIJNS5_1CILi1EEES8_S8_EEENS6_IJNS7_ILi128EEENS7_ILi96EEENS7_ILi192EEEEEELi128ENS_10bfloat16_tEfNS_4arch4Sm90ELb1ELb0ELb0ELb1ELb1ELb0ELb0ELb1ELb1ELb1ELb0ELb0EEENS1_21CollectiveEpilogueFwdINS6_IJSA_SA_SB_EEES9_SE_SG_Li256ELb1ELb1ELb0ELb0EEENS1_36VarlenDynamicPersistentTileSchedulerILi128ELi96ELi256ELi128ELb0ELb1ELb1ELb1ELb1ELb1EEEEEEEEEvNT_6ParamsE,"a",@progbits
	.sectionflags	@""
	.align	4
.nv.constant0._ZN7cutlass13device_kernelIN5flash11enable_sm90INS1_16FlashAttnFwdSm90INS1_25CollectiveMainloopFwdSm90ILi2EN4cute5tupleIJNS5_1CILi1EEES8_S8_EEENS6_IJNS7_ILi128EEENS7_ILi96EEENS7_ILi192EEEEEELi128ENS_10bfloat16_tEfNS_4arch4Sm90ELb1ELb0ELb0ELb1ELb1ELb0ELb0ELb1ELb1ELb1ELb0ELb0EEENS1_21CollectiveEpilogueFwdINS6_IJSA_SA_SB_EEES9_SE_SG_Li256ELb1ELb1ELb0ELb0EEENS1_36VarlenDynamicPersistentTileSchedulerILi128ELi96ELi256ELi128ELb0ELb1ELb1ELb1ELb1ELb1EEEEEEEEEvNT_6ParamsE:
	.zero		3328


//--------------------- .nv.constant0._ZN7cutlass13device_kernelIN5flash11enable_sm90INS1_16FlashAttnFwdSm90INS1_25CollectiveMainloopFwdSm90ILi2EN4cute5tupleIJNS5_1CILi1EEES8_S8_EEENS6_IJNS7_ILi128EEENS7_ILi96EEENS7_ILi192EEEEEELi128ENS_10bfloat16_tEfNS_4arch4Sm90ELb1ELb0ELb0ELb1ELb1ELb1ELb0ELb1ELb1ELb1ELb0ELb0EEENS1_21CollectiveEpilogueFwdINS6_IJSA_SA_SB_EEES9_SE_SG_Li256ELb1ELb1ELb0ELb0EEENS1_36VarlenDynamicPersistentTileSchedulerILi128ELi96ELi256ELi128ELb0ELb1ELb1ELb1ELb1ELb1EEEEEEEEEvNT_6ParamsE --------------------------
	.section	.nv.constant0._ZN7cutlass13device_kernelIN5flash11enable_sm90INS1_16FlashAttnFwdSm90INS1_25CollectiveMainloopFwdSm90ILi2EN4cute5tupleIJNS5_1CILi1EEES8_S8_EEENS6_IJNS7_ILi128EEENS7_ILi96EEENS7_ILi192EEEEEELi128ENS_10bfloat16_tEfNS_4arch4Sm90ELb1ELb0ELb0ELb1ELb1ELb1ELb0ELb1ELb1ELb1ELb0ELb0EEENS1_21CollectiveEpilogueFwdINS6_IJSA_SA_SB_EEES9_SE_SG_Li256ELb1ELb1ELb0ELb0EEENS1_36VarlenDynamicPersistentTileSchedulerILi128ELi96ELi256ELi128ELb0ELb1ELb1ELb1ELb1ELb1EEEEEEEEEvNT_6ParamsE,"a",@progbits
	.sectionflags	@""
	.align	4
.nv.constant0._ZN7cutlass13device_kernelIN5flash11enable_sm90INS1_16FlashAttnFwdSm90INS1_25CollectiveMainloopFwdSm90ILi2EN4cute5tupleIJNS5_1CILi1EEES8_S8_EEENS6_IJNS7_ILi128EEENS7_ILi96EEENS7_ILi192EEEEEELi128ENS_10bfloat16_tEfNS_4arch4Sm90ELb1ELb0ELb0ELb1ELb1ELb1ELb0ELb1ELb1ELb1ELb0ELb0EEENS1_21CollectiveEpilogueFwdINS6_IJSA_SA_SB_EEES9_SE_SG_Li256ELb1ELb1ELb0ELb0EEENS1_36VarlenDynamicPersistentTileSchedulerILi128ELi96ELi256ELi128ELb0ELb1ELb1ELb1ELb1ELb1EEEEEEEEEvNT_6ParamsE:
	.zero		3328


//--------------------- .nv.constant0._ZN7cutlass13device_kernelIN5flash11enable_sm90INS1_16FlashAttnFwdSm90INS1_25CollectiveMainloopFwdSm90ILi2EN4cute5tupleIJNS5_1CILi1EEES8_S8_EEENS6_IJNS7_ILi64EEESA_SA_EEELi512ENS_10bfloat16_tEfNS_4arch4Sm90ELb0ELb0ELb0ELb0ELb1ELb0ELb0ELb0ELb0ELb1ELb0ELb0EEENS1_21CollectiveEpilogueFwdINS6_IJSA_NS7_ILi512EEESA_EEES9_SC_SE_Li256ELb0ELb1ELb0ELb0EEENS1_29StaticPersistentTileSchedulerILb0EEEEEEEEEvNT_6ParamsE --------------------------
	.section	.nv.constant0._ZN7cutlass13device_kernelIN5flash11enable_sm90INS1_16FlashAttnFwdSm90INS1_25CollectiveMainloopFwdSm90ILi2EN4cute5tupleIJNS5_1CILi1EEES8_S8_EEENS6_IJNS7_ILi64EEESA_SA_EEELi512ENS_10bfloat16_tEfNS_4arch4Sm90ELb0ELb0ELb0ELb0ELb1ELb0ELb0ELb0ELb0ELb1ELb0ELb0EEENS1_21CollectiveEpilogueFwdINS6_IJSA_NS7_ILi512EEESA_EEES9_SC_SE_Li256ELb0ELb1ELb0ELb0EEENS1_29StaticPersistentTileSchedulerILb0EEEEEEEEEvNT_6ParamsE,"a",@progbits
	.sectionflags	@""
	.align	4
.nv.constant0._ZN7cutlass13device_kernelIN5flash11enable_sm90INS1_16FlashAttnFwdSm90INS1_25CollectiveMainloopFwdSm90ILi2EN4cute5tupleIJNS5_1CILi1EEES8_S8_EEENS6_IJNS7_ILi64EEESA_SA_EEELi512ENS_10bfloat16_tEfNS_4arch4Sm90ELb0ELb0ELb0ELb0ELb1ELb0ELb0ELb0ELb0ELb1ELb0ELb0EEENS1_21CollectiveEpilogueFwdINS6_IJSA_NS7_ILi512EEESA_EEES9_SC_SE_Li256ELb0ELb1ELb0ELb0EEENS1_29StaticPersistentTileSchedulerILb0EEEEEEEEEvNT_6ParamsE:
	.zero		3200


//--------------------- .nv.constant0._ZN7cutlass13device_kernelIN5flash11enable_sm90INS1_16FlashAttnFwdSm90INS1_25CollectiveMainloopFwdSm90ILi2EN4cute5tupleIJNS5_1CILi1EEES8_S8_EEENS6_IJNS7_ILi64EEESA_SA_EEELi512ENS_10bfloat16_tEfNS_4arch4Sm90ELb0ELb0ELb0ELb0ELb1ELb0ELb1ELb0ELb0ELb1ELb0ELb0EEENS1_21CollectiveEpilogueFwdINS6_IJSA_NS7_ILi512EEESA_EEES9_SC_SE_Li256ELb0ELb1ELb0ELb0EEENS1_29StaticPersistentTileSchedulerILb0EEEEEEEEEvNT_6ParamsE --------------------------
	.section	.nv.constant0._ZN7cutlass13device_kernelIN5flash11enable_sm90INS1_16FlashAttnFwdSm90INS1_25CollectiveMainloopFwdSm90ILi2EN4cute5tupleIJNS5_1CILi1EEES8_S8_EEENS6_IJNS7_ILi64EEESA_SA_EEELi512ENS_10bfloat16_tEfNS_4arch4Sm90ELb0ELb0ELb0ELb0ELb1ELb0ELb1ELb0ELb0ELb1ELb0ELb0EEENS1_21CollectiveEpilogueFwdINS6_IJSA_NS7_ILi512EEESA_EEES9_SC_SE_Li256ELb0ELb1ELb0ELb0EEENS1_29StaticPersistentTileSchedulerILb0EEEEEEEEEvNT_6ParamsE,"a",@progbits
	.sectionflags	@""
	.align	4
.nv.constant0._ZN7cutlass13device_kernelIN5flash11enable_sm90INS1_16FlashAttnFwdSm90INS1_25CollectiveMainloopFwdSm90ILi2EN4cute5tupleIJNS5_1CILi1EEES8_S8_EEENS6_IJNS7_ILi64EEESA_SA_EEELi512ENS_10bfloat16_tEfNS_4arch4Sm90ELb0ELb0ELb0ELb0ELb1ELb0ELb1ELb0ELb0ELb1ELb0ELb0EEENS1_21CollectiveEpilogueFwdINS6_IJSA_NS7_ILi512EEESA_EEES9_SC_SE_Li256ELb0ELb1ELb0ELb0EEENS1_29StaticPersistentTileSchedulerILb0EEEEEEEEEvNT_6ParamsE:
	.zero		3456


//--------------------- .nv.constant0._ZN7cutlass13device_kernelIN5flash11enable_sm90INS1_16FlashAttnFwdSm90INS1_25CollectiveMainloopFwdSm90ILi2EN4cute5tupleIJNS5_1CILi1EEES8_S8_EEENS6_IJNS7_ILi64EEESA_SA_EEELi512ENS_10bfloat16_tEfNS_4arch4Sm90ELb0ELb0ELb0ELb1ELb1ELb0ELb0ELb0ELb0ELb1ELb0ELb0EEENS1_21CollectiveEpilogueFwdINS6_IJSA_NS7_ILi512EEESA_EEES9_SC_SE_Li256ELb1ELb1ELb0ELb0EEENS1_36VarlenDynamicPersistentTileSchedulerILi64ELi64ELi256ELi128ELb0ELb1ELb1ELb0ELb1ELb1EEEEEEEEEvNT_6ParamsE --------------------------
	.section	.nv.constant0._ZN7cutlass13device_kernelIN5flash11enable_sm90INS1_16FlashAttnFwdSm90INS1_25CollectiveMainloopFwdSm90ILi2EN4cute5tupleIJNS5_1CILi1EEES8_S8_EEENS6_IJNS7_ILi64EEESA_SA_EEELi512ENS_10bfloat16_tEfNS_4arch4Sm90ELb0ELb0ELb0ELb1ELb1ELb0ELb0ELb0ELb0ELb1ELb0ELb0EEENS1_21CollectiveEpilogueFwdINS6_IJSA_NS7_ILi512EEESA_EEES9_SC_SE_Li256ELb1ELb1ELb0ELb0EEENS1_36VarlenDynamicPersistentTileSchedulerILi64ELi64ELi256ELi128ELb0ELb1ELb1ELb0ELb1ELb1EEEEEEEEEvNT_6ParamsE,"a",@progbits
	.sectionflags	@""
	.align	4
.nv.constant0._ZN7cutlass13device_kernelIN5flash11enable_sm90INS1_16FlashAttnFwdSm90INS1_25CollectiveMainloopFwdSm90ILi2EN4cute5tupleIJNS5_1CILi1EEES8_S8_EEENS6_IJNS7_ILi64EEESA_SA_EEELi512ENS_10bfloat16_tEfNS_4arch4Sm90ELb0ELb0ELb0ELb1ELb1ELb0ELb0ELb0ELb0ELb1ELb0ELb0EEENS1_21CollectiveEpilogueFwdINS6_IJSA_NS7_ILi512EEESA_EEES9_SC_SE_Li256ELb1ELb1ELb0ELb0EEENS1_36VarlenDynamicPersistentTileSchedulerILi64ELi64ELi256ELi128ELb0ELb1ELb1ELb0ELb1ELb1EEEEEEEEEvNT_6ParamsE:
	.zero		3328


//--------------------- .nv.constant0._ZN7cutlass13device_kernelIN5flash11enable_sm90INS1_16FlashAttnFwdSm90INS1_25CollectiveMainloopFwdSm90ILi2EN4cute5tupleIJNS5_1CILi1EEES8_S8_EEENS6_IJNS7_ILi64EEESA_SA_EEELi512ENS_10bfloat16_tEfNS_4arch4Sm90ELb0ELb0ELb0ELb1ELb1ELb1ELb0ELb0ELb0ELb1ELb0ELb0EEENS1_21CollectiveEpilogueFwdINS6_IJSA_NS7_ILi512EEESA_EEES9_SC_SE_Li256ELb1ELb1ELb0ELb0EEENS1_36VarlenDynamicPersistentTileSchedulerILi64ELi64ELi256ELi128ELb0ELb1ELb1ELb0ELb1ELb1EEEEEEEEEvNT_6ParamsE --------------------------
	.section	.nv.constant0._ZN7cutlass13device_kernelIN5flash11enable_sm90INS1_16FlashAttnFwdSm90INS1_25CollectiveMainloopFwdSm90ILi2EN4cute5tupleIJNS5_1CILi1EEES8_S8_EEENS6_IJNS7_ILi64EEESA_SA_EEELi512ENS_10bfloat16_tEfNS_4arch4Sm90ELb0ELb0ELb0ELb1ELb1ELb1ELb0ELb0ELb0ELb1ELb0ELb0EEENS1_21CollectiveEpilogueFwdINS6_IJSA_NS7_ILi512EEESA_EEES9_SC_SE_Li256ELb1ELb1ELb0ELb0EEENS1_36VarlenDynamicPersistentTileSchedulerILi64ELi64ELi256ELi128ELb0ELb1ELb1ELb0ELb1ELb1EEEEEEEEEvNT_6ParamsE,"a",@progbits
	.sectionflags	@""
	.align	4
.nv.constant0._ZN7cutlass13device_kernelIN5flash11enable_sm90INS1_16FlashAttnFwdSm90INS1_25CollectiveMainloopFwdSm90ILi2EN4cute5tupleIJNS5_1CILi1EEES8_S8_EEENS6_IJNS7_ILi64EEESA_SA_EEELi512ENS_10bfloat16_tEfNS_4arch4Sm90ELb0ELb0ELb0ELb1ELb1ELb1ELb0ELb0ELb0ELb1ELb0ELb0EEENS1_21CollectiveEpilogueFwdINS6_IJSA_NS7_ILi512EEESA_EEES9_SC_SE_Li256ELb1ELb1ELb0ELb0EEENS1_36VarlenDynamicPersistentTileSchedulerILi64ELi64ELi256ELi128ELb0ELb1ELb1ELb0ELb1ELb1EEEEEEEEEvNT_6ParamsE:
	.zero		3328


//--------------------- .nv.constant0._ZN7cutlass13device_kernelIN5flash11enable_sm90INS1_16FlashAttnFwdSm90INS1_25CollectiveMainloopFwdSm90ILi2EN4cute5tupleIJNS5_1CILi1EEES8_S8_EEENS6_IJNS7_ILi64EEESA_SA_EEELi512ENS_10bfloat16_tEfNS_4arch4Sm90ELb0ELb0ELb0ELb1ELb1ELb0ELb1ELb0ELb0ELb1ELb0ELb0EEENS1_21CollectiveEpilogueFwdINS6_IJSA_NS7_ILi512EEESA_EEES9_SC_SE_Li256ELb1ELb1ELb0ELb0EEENS1_36VarlenDynamicPersistentTileSchedulerILi64ELi64ELi256ELi128ELb0ELb1ELb1ELb0ELb1ELb1EEEEEEEEEvNT_6ParamsE --------------------------
	.section	.nv.constant0._ZN7cutlass13device_kernelIN5flash11enable_sm90INS1_16FlashAttnFwdSm90INS1_25CollectiveMainloopFwdSm90ILi2EN4cute5tupleIJNS5_1CILi1EEES8_S8_EEENS6_IJNS7_ILi64EEESA_SA_EEELi512ENS_10bfloat16_tEfNS_4arch4Sm90ELb0ELb0ELb0ELb1ELb1ELb0ELb1ELb0ELb0ELb1ELb0ELb0EEENS1_21CollectiveEpilogueFwdINS6_IJSA_NS7_ILi512EEESA_EEES9_SC_SE_Li256ELb1ELb1ELb0ELb0EEENS1_36VarlenDynamicPersistentTileSchedulerILi64ELi64ELi256ELi128ELb0ELb1ELb1ELb0ELb1ELb1EEEEEEEEEvNT_6ParamsE,"a",@progbits
	.sectionflags	@""
	.align	4
.nv.constant0._ZN7cutlass13device_kernelIN5flash11enable_sm90INS1_16FlashAttnFwdSm90INS1_25CollectiveMainloopFwdSm90ILi2EN4cute5tupleIJNS5_1CILi1EEES8_S8_EEENS6_IJNS7_ILi64EEESA_SA_EEELi512ENS_10bfloat16_tEfNS_4arch4Sm90ELb0ELb0ELb0ELb1ELb1ELb0ELb1ELb0ELb0ELb1ELb0ELb0EEENS1_21CollectiveEpilogueFwdINS6_IJSA_NS7_ILi512EEESA_EEES9_SC_SE_Li256ELb1ELb1ELb0ELb0EEENS1_36VarlenDynamicPersistentTileSchedulerILi64ELi64ELi256ELi128ELb0ELb1ELb1ELb0ELb1ELb1EEEEEEEEEvNT_6ParamsE:
	.zero		3584


//--------------------- .nv.constant0._ZN7cutlass13device_kernelIN5flash11enable_sm90INS1_16FlashAttnFwdSm90INS1_25CollectiveMainloopFwdSm90ILi2EN4cute5tupleIJNS5_1CILi1EEES8_S8_EEENS6_IJNS7_ILi64EEESA_SA_EEELi512ENS_10bfloat16_tEfNS_4arch4Sm90ELb0ELb0ELb0ELb1ELb1ELb1ELb1ELb0ELb0ELb1ELb0ELb0EEENS1_21CollectiveEpilogueFwdINS6_IJSA_NS7_ILi512EEESA_EEES9_SC_SE_Li256ELb1ELb1ELb0ELb0EEENS1_36VarlenDynamicPersistentTileSchedulerILi64ELi64ELi256ELi128ELb0ELb1ELb1ELb0ELb1ELb1EEEEEEEEEvNT_6ParamsE --------------------------
	.section	.nv.constant0._ZN7cutlass13device_kernelIN5flash11enable_sm90INS1_16FlashAttnFwdSm90INS1_25CollectiveMainloopFwdSm90ILi2EN4cute5tupleIJNS5_1CILi1EEES8_S8_EEENS6_IJNS7_ILi64EEESA_SA_EEELi512ENS_10bfloat16_tEfNS_4arch4Sm90ELb0ELb0ELb0ELb1ELb1ELb1ELb1ELb0ELb0ELb1ELb0ELb0EEENS1_21CollectiveEpilogueFwdINS6_IJSA_NS7_ILi512EEESA_EEES9_SC_SE_Li256ELb1ELb1ELb0ELb0EEENS1_36VarlenDynamicPersistentTileSchedulerILi64ELi64ELi256ELi128ELb0ELb1ELb1ELb0ELb1ELb1EEEEEEEEEvNT_6ParamsE,"a",@progbits
	.sectionflags	@""
	.align	4
.nv.constant0._ZN7cutlass13device_kernelIN5flash11enable_sm90INS1_16FlashAttnFwdSm90INS1_25CollectiveMainloopFwdSm90ILi2EN4cute5tupleIJNS5_1CILi1EEES8_S8_EEENS6_IJNS7_ILi64EEESA_SA_EEELi512ENS_10bfloat16_tEfNS_4arch4Sm90ELb0ELb0ELb0ELb1ELb1ELb1ELb1ELb0ELb0ELb1ELb0ELb0EEENS1_21CollectiveEpilogueFwdINS6_IJSA_NS7_ILi512EEESA_EEES9_SC_SE_Li256ELb1ELb1ELb0ELb0EEENS1_36VarlenDynamicPersistentTileSchedulerILi64ELi64ELi256ELi128ELb0ELb1ELb1ELb0ELb1ELb1EEEEEEEEEvNT_6ParamsE:
	.zero		3584


//--------------------- .nv.constant0._ZN7cutlass13device_kernelIN5flash11enable_sm90INS1_16FlashAttnFwdSm90INS1_25CollectiveMainloopFwdSm90ILi2EN4cute5tupleIJNS5_1CILi1EEES8_S8_EEENS6_IJNS7_ILi64EEESA_SA_EEELi512ENS_10bfloat16_tEfNS_4arch4Sm90ELb0ELb1ELb0ELb0ELb1ELb0ELb0ELb0ELb0ELb1ELb0ELb0EEENS1_21CollectiveEpilogueFwdINS6_IJSA_NS7_ILi512EEESA_EEES9_SC_SE_Li256ELb0ELb1ELb0ELb0EEENS1_30DynamicPersistentTileSchedulerILi256ELi128ELb0ELb1ELb1EEEEEEEEEvNT_6ParamsE --------------------------
	.section	.nv.constant0._ZN7cutlass13device_kernelIN5flash11enable_sm90INS1_16FlashAttnFwdSm90INS1_25CollectiveMainloopFwdSm90ILi2EN4cute5tupleIJNS5_1CILi1EEES8_S8_EEENS6_IJNS7_ILi64EEESA_SA_EEELi512ENS_10bfloat16_tEfNS_4arch4Sm90ELb0ELb1ELb0ELb0ELb1ELb0ELb0ELb0ELb0ELb1ELb0ELb0EEENS1_21CollectiveEpilogueFwdINS6_IJSA_NS7_ILi512EEESA_EEES9_SC_SE_Li256ELb0ELb1ELb0ELb0EEENS1_30DynamicPersistentTileSchedulerILi256ELi128ELb0ELb1ELb1EEEEEEEEEvNT_6ParamsE,"a",@progbits
	.sectionflags	@""
	.align	4
.nv.constant0._ZN7cutlass13device_kernelIN5flash11enable_sm90INS1_16FlashAttnFwdSm90INS1_25CollectiveMainloopFwdSm90ILi2EN4cute5tupleIJNS5_1CILi1EEES8_S8_EEENS6_IJNS7_ILi64EEESA_SA_EEELi512ENS_10bfloat16_tEfNS_4arch4Sm90ELb0ELb1ELb0ELb0ELb1ELb0ELb0ELb0ELb0ELb1ELb0ELb0EEENS1_21CollectiveEpilogueFwdINS6_IJSA_NS7_ILi512EEESA_EEES9_SC_SE_Li256ELb0ELb1ELb0ELb0EEENS1_30DynamicPersistentTileSchedulerILi256ELi128ELb0ELb1ELb1EEEEEEEEEvNT_6ParamsE:
	.zero		3328


//--------------------- .nv.constant0._ZN7cutlass13device_kernelIN5flash11enable_sm90INS1_16FlashAttnFwdSm90INS1_25CollectiveMainloopFwdSm90ILi2EN4cute5tupleIJNS5_1CILi1EEES8_S8_EEENS6_IJNS7_ILi64EEESA_SA_EEELi512ENS_10bfloat16_tEfNS_4arch4Sm90ELb0ELb1ELb0ELb0ELb1ELb0ELb1ELb0ELb0ELb1ELb0ELb0EEENS1_21CollectiveEpilogueFwdINS6_IJSA_NS7_ILi512EEESA_EEES9_SC_SE_Li256ELb0ELb1ELb0ELb0EEENS1_30DynamicPersistentTileSchedulerILi256ELi128ELb0ELb1ELb1EEEEEEEEEvNT_6ParamsE --------------------------
	.section	.nv.constant0._ZN7cutlass13device_kernelIN5flash11enable_sm90INS1_16FlashAttnFwdSm90INS1_25CollectiveMainloopFwdSm90ILi2EN4cute5tupleIJNS5_1CILi1EEES8_S8_EEENS6_IJNS7_ILi64EEESA_SA_EEELi512ENS_10bfloat16_tEfNS_4arch4Sm90ELb0ELb1ELb0ELb0ELb1ELb0ELb1ELb0ELb0ELb1ELb0ELb0EEENS1_21CollectiveEpilogueFwdINS6_IJSA_NS7_ILi512EEESA_EEES9_SC_SE_Li256ELb0ELb1ELb0ELb0EEENS1_30DynamicPersistentTileSchedulerILi256ELi128ELb0ELb1ELb1EEEEEEEEEvNT_6ParamsE,"a",@progbits
	.sectionflags	@""
	.align	4
.nv.constant0._ZN7cutlass13device_kernelIN5flash11enable_sm90INS1_16FlashAttnFwdSm90INS1_25CollectiveMainloopFwdSm90ILi2EN4cute5tupleIJNS5_1CILi1EEES8_S8_EEENS6_IJNS7_ILi64EEESA_SA_EEELi512ENS_10bfloat16_tEfNS_4arch4Sm90ELb0ELb1ELb0ELb0ELb1ELb0ELb1ELb0ELb0ELb1ELb0ELb0EEENS1_21CollectiveEpilogueFwdINS6_IJSA_NS7_ILi512EEESA_EEES9_SC_SE_Li256ELb0ELb1ELb0ELb0EEENS1_30DynamicPersistentTileSchedulerILi256ELi128ELb0ELb1ELb1EEEEEEEEEvNT_6ParamsE:
	.zero		3584


//--------------------- .nv.constant0._ZN7cutlass13device_kernelIN5flash11enable_sm90INS1_16FlashAttnFwdSm90INS1_25CollectiveMainloopFwdSm90ILi2EN4cute5tupleIJNS5_1CILi1EEES8_S8_EEENS6_IJNS7_ILi64EEESA_SA_EEELi512ENS_10bfloat16_tEfNS_4arch4Sm90ELb0ELb1ELb0ELb1ELb1ELb0ELb0ELb0ELb0ELb1ELb0ELb0EEENS1_21CollectiveEpilogueFwdINS6_IJSA_NS7_ILi512EEESA_EEES9_SC_SE_Li256ELb1ELb1ELb0ELb0EEENS1_36VarlenDynamicPersistentTileSchedulerILi64ELi64ELi256ELi128ELb0ELb1ELb1ELb1ELb0ELb1EEEEEEEEEvNT_6ParamsE --------------------------
	.section	.nv.constant0._ZN7cutlass13device_kernelIN5flash11enable_sm90INS1_16FlashAttnFwdSm90INS1_25CollectiveMainloopFwdSm90ILi2EN4cute5tupleIJNS5_1CILi1EEES8_S8_EEENS6_IJNS7_ILi64EEESA_SA_EEELi512ENS_10bfloat16_tEfNS_4arch4Sm90ELb0ELb1ELb0ELb1ELb1ELb0ELb0ELb0ELb0ELb1ELb0ELb0EEENS1_21CollectiveEpilogueFwdINS6_IJSA_NS7_ILi512EEESA_EEES9_SC_SE_Li256ELb1ELb1ELb0ELb0EEENS1_36VarlenDynamicPersistentTileSchedulerILi64ELi64ELi256ELi128ELb0ELb1ELb1ELb1ELb0ELb1EEEEEEEEEvNT_6ParamsE,"a",@progbits
	.sectionflags	@""
	.align	4
.nv.constant0._ZN7cutlass13device_kernelIN5flash11enable_sm90INS1_16FlashAttnFwdSm90INS1_25CollectiveMainloopFwdSm90ILi2EN4cute5tupleIJNS5_1CILi1EEES8_S8_EEENS6_IJNS7_ILi64EEESA_SA_EEELi512ENS_10bfloat16_tEfNS_4arch4Sm90ELb0ELb1ELb0ELb1ELb1ELb0ELb0ELb0ELb0ELb1ELb0ELb0EEENS1_21CollectiveEpilogueFwdINS6_IJSA_NS7_ILi512EEESA_EEES9_SC_SE_Li256ELb1ELb1ELb0ELb0EEENS1_36VarlenDynamicPersistentTileSchedulerILi64ELi64ELi256ELi128ELb0ELb1ELb1ELb1ELb0ELb1EEEEEEEEEvNT_6ParamsE:
	.zero		3328


//--------------------- .nv.constant0._ZN7cutlass13device_kernelIN5flash11enable_sm90INS1_16FlashAttnFwdSm90INS1_25CollectiveMainloopFwdSm90ILi2EN4cute5tupleIJNS5_1CILi1EEES8_S8_EEENS6_IJNS7_ILi64EEESA_SA_EEELi512ENS_10bfloat16_tEfNS_4arch4Sm90ELb0ELb1ELb0ELb1ELb1ELb1ELb0ELb0ELb0ELb1ELb0ELb0EEENS1_21CollectiveEpilogueFwdINS6_IJSA_NS7_ILi512EEESA_EEES9_SC_SE_Li256ELb1ELb1ELb0ELb0EEENS1_36VarlenDynamicPersistentTileSchedulerILi64ELi64ELi256ELi128ELb0ELb1ELb1ELb1ELb0ELb1EEEEEEEEEvNT_6ParamsE --------------------------
	.section	.nv.constant0._ZN7cutlass13device_kernelIN5flash11enable_sm90INS1_16FlashAttnFwdSm90INS1_25CollectiveMainloopFwdSm90ILi2EN4cute5tupleIJNS5_1CILi1EEES8_S8_EEENS6_IJNS7_ILi64EEESA_SA_EEELi512ENS_10bfloat16_tEfNS_4arch4Sm90ELb0ELb1ELb0ELb1ELb1ELb1ELb0ELb0ELb0ELb1ELb0ELb0EEENS1_21CollectiveEpilogueFwdINS6_IJSA_NS7_ILi512EEESA_EEES9_SC_SE_Li256ELb1ELb1ELb0ELb0EEENS1_36VarlenDynamicPersistentTileSchedulerILi64ELi64ELi256ELi128ELb0ELb1ELb1ELb1ELb0ELb1EEEEEEEEEvNT_6ParamsE,"a",@progbits
	.sectionflags	@""
	.align	4
.nv.constant0._ZN7cutlass13device_kernelIN5flash11enable_sm90INS1_16FlashAttnFwdSm90INS1_25CollectiveMainloopFwdSm90ILi2EN4cute5tupleIJNS5_1CILi1EEES8_S8_EEENS6_IJNS7_ILi64EEESA_SA_EEELi512ENS_10bfloat16_tEfNS_4arch4Sm90ELb0ELb1ELb0ELb1ELb1ELb1ELb0ELb0ELb0ELb1ELb0ELb0EEENS1_21CollectiveEpilogueFwdINS6_IJSA_NS7_ILi512EEESA_EEES9_SC_SE_Li256ELb1ELb1ELb0ELb0EEENS1_36VarlenDynamicPersistentTileSchedulerILi64ELi64ELi256ELi128ELb0ELb1ELb1ELb1ELb0ELb1EEEEEEEEEvNT_6ParamsE:
	.zero		3328


//--------------------- .nv.constant0._ZN7cutlass13device_kernelIN5flash11enable_sm90INS1_16FlashAttnFwdSm90INS1_25CollectiveMainloopFwdSm90ILi2EN4cute5tupleIJNS5_1CILi1EEES8_S8_EEENS6_IJNS7_ILi64EEESA_SA_EEELi512ENS_10bfloat16_tEfNS_4arch4Sm90ELb0ELb1ELb0ELb1ELb1ELb0ELb1ELb0ELb0ELb1ELb0ELb0EEENS1_21CollectiveEpilogueFwdINS6_IJSA_NS7_ILi512EEESA_EEES9_SC_SE_Li256ELb1ELb1ELb0ELb0EEENS1_36VarlenDynamicPersistentTileSchedulerILi64ELi64ELi256ELi128ELb0ELb1ELb1ELb1ELb0ELb1EEEEEEEEEvNT_6ParamsE --------------------------
	.section	.nv.constant0._ZN7cutlass13device_kernelIN5flash11enable_sm90INS1_16FlashAttnFwdSm90INS1_25CollectiveMainloopFwdSm90ILi2EN4cute5tupleIJNS5_1CILi1EEES8_S8_EEENS6_IJNS7_ILi64EEESA_SA_EEELi512ENS_10bfloat16_tEfNS_4arch4Sm90ELb0ELb1ELb0ELb1ELb1ELb0ELb1ELb0ELb0ELb1ELb0ELb0EEENS1_21CollectiveEpilogueFwdINS6_IJSA_NS7_ILi512EEESA_EEES9_SC_SE_Li256ELb1ELb1ELb0ELb0EEENS1_36VarlenDynamicPersistentTileSchedulerILi64ELi64ELi256ELi128ELb0ELb1ELb1ELb1ELb0ELb1EEEEEEEEEvNT_6ParamsE,"a",@progbits
	.sectionflags	@""
	.align	4
.nv.constant0._ZN7cutlass13device_kernelIN5flash11enable_sm90INS1_16FlashAttnFwdSm90INS1_25CollectiveMainloopFwdSm90ILi2EN4cute5tupleIJNS5_1CILi1EEES8_S8_EEENS6_IJNS7_ILi64EEESA_SA_EEELi512ENS_10bfloat16_tEfNS_4arch4Sm90ELb0ELb1ELb0ELb1ELb1ELb0ELb1ELb0ELb0ELb1ELb0ELb0EEENS1_21CollectiveEpilogueFwdINS6_IJSA_NS7_ILi512EEESA_EEES9_SC_SE_Li256ELb1ELb1ELb0ELb0EEENS1_36VarlenDynamicPersistentTileSchedulerILi64ELi64ELi256ELi128ELb0ELb1ELb1ELb1ELb0ELb1EEEEEEEEEvNT_6ParamsE:
	.zero		3584


//--------------------- .nv.constant0._ZN7cutlass13device_kernelIN5flash11enable_sm90INS1_16FlashAttnFwdSm90INS1_25CollectiveMainloopFwdSm90ILi2EN4cute5tupleIJNS5_1CILi1EEES8_S8_EEENS6_IJNS7_ILi64EEESA_SA_EEELi512ENS_10bfloat16_tEfNS_4arch4Sm90ELb0ELb1ELb0ELb1ELb1ELb1ELb1ELb0ELb0ELb1ELb0ELb0EEENS1_21CollectiveEpilogueFwdINS6_IJSA_NS7_ILi512EEESA_EEES9_SC_SE_Li256ELb1ELb1ELb0ELb0EEENS1_36VarlenDynamicPersistentTileSchedulerILi64ELi64ELi256ELi128ELb0ELb1ELb1ELb1ELb0ELb1EEEEEEEEEvNT_6ParamsE --------------------------
	.section	.nv.constant0._ZN7cutlass13device_kernelIN5flash11enable_sm90INS1_16FlashAttnFwdSm90INS1_25CollectiveMainloopFwdSm90ILi2EN4cute5tupleIJNS5_1CILi1EEES8_S8_EEENS6_IJNS7_ILi64EEESA_SA_EEELi512ENS_10bfloat16_tEfNS_4arch4Sm90ELb0ELb1ELb0ELb1ELb1ELb1ELb1ELb0ELb0ELb1ELb0ELb0EEENS1_21CollectiveEpilogueFwdINS6_IJSA_NS7_ILi512EEESA_EEES9_SC_SE_Li256ELb1ELb1ELb0ELb0EEENS1_36VarlenDynamicPersistentTileSchedulerILi64ELi64ELi256ELi128ELb0ELb1ELb1ELb1ELb0ELb1EEEEEEEEEvNT_6ParamsE,"a",@progbits
	.sectionflags	@""
	.align	4
.nv.constant0._ZN7cutlass13device_kernelIN5flash11enable_sm90INS1_16FlashAttnFwdSm90INS1_25CollectiveMainloopFwdSm90ILi2EN4cute5tupleIJNS5_1CILi1EEES8_S8_EEENS6_IJNS7_ILi64EEESA_SA_EEELi512ENS_10bfloat16_tEfNS_4arch4Sm90ELb0ELb1ELb0ELb1ELb1ELb1ELb1ELb0ELb0ELb1ELb0ELb0EEENS1_21CollectiveEpilogueFwdINS6_IJSA_NS7_ILi512EEESA_EEES9_SC_SE_Li256ELb1ELb1ELb0ELb0EEENS1_36VarlenDynamicPersistentTileSchedulerILi64ELi64ELi256ELi128ELb0ELb1ELb1ELb1ELb0ELb1EEEEEEEEEvNT_6ParamsE:
	.zero		3584


//--------------------- .nv.constant0._ZN7cutlass13device_kernelIN5flash11enable_sm90INS1_16FlashAttnFwdSm90INS1_25CollectiveMainloopFwdSm90ILi2EN4cute5tupleIJNS5_1CILi1EEES8_S8_EEENS6_IJNS7_ILi64EEESA_SA_EEELi512ENS_10bfloat16_tEfNS_4arch4Sm90ELb1ELb0ELb0ELb0ELb1ELb0ELb0ELb0ELb0ELb1ELb0ELb0EEENS1_21CollectiveEpilogueFwdINS6_IJSA_NS7_ILi512EEESA_EEES9_SC_SE_Li256ELb0ELb1ELb0ELb0EEENS1_30DynamicPersistentTileSchedulerILi256ELi128ELb0ELb1ELb1EEEEEEEEEvNT_6ParamsE --------------------------
	.section	.nv.constant0._ZN7cutlass13device_kernelIN5flash11enable_sm90INS1_16FlashAttnFwdSm90INS1_25CollectiveMainloopFwdSm90ILi2EN4cute5tupleIJNS5_1CILi1EEES8_S8_EEENS6_IJNS7_ILi64EEESA_SA_EEELi512ENS_10bfloat16_tEfNS_4arch4Sm90ELb1ELb0ELb0ELb0ELb1ELb0ELb0ELb0ELb0ELb1ELb0ELb0EEENS1_21CollectiveEpilogueFwdINS6_IJSA_NS7_ILi512EEESA_EEES9_SC_SE_Li256ELb0ELb1ELb0ELb0EEENS1_30DynamicPersistentTileSchedulerILi256ELi128ELb0ELb1ELb1EEEEEEEEEvNT_6ParamsE,"a",@progbits
	.sectionflags	@""
	.align	4
.nv.constant0._ZN7cutlass13device_kernelIN5flash11enable_sm90INS1_16FlashAttnFwdSm90INS1_25CollectiveMainloopFwdSm90ILi2EN4cute5tupleIJNS5_1CILi1EEES8_S8_EEENS6_IJNS7_ILi64EEESA_SA_EEELi512ENS_10bfloat16_tEfNS_4arch4Sm90ELb1ELb0ELb0ELb0ELb1ELb0ELb0ELb0ELb0ELb1ELb0ELb0EEENS1_21CollectiveEpilogueFwdINS6_IJSA_NS7_ILi512EEESA_EEES9_SC_SE_Li256ELb0ELb1ELb0ELb0EEENS1_30DynamicPersistentTileSchedulerILi256ELi128ELb0ELb1ELb1EEEEEEEEEvNT_6ParamsE:
	.zero		3328


//--------------------- .nv.constant0._ZN7cutlass13device_kernelIN5flash11enable_sm90INS1_16FlashAttnFwdSm90INS1_25CollectiveMainloopFwdSm90ILi2EN4cute5tupleIJNS5_1CILi1EEES8_S8_EEENS6_IJNS7_ILi64EEESA_SA_EEELi512ENS_10bfloat16_tEfNS_4arch4Sm90ELb1ELb0ELb0ELb0ELb1ELb0ELb1ELb0ELb0ELb1ELb0ELb0EEENS1_21CollectiveEpilogueFwdINS6_IJSA_NS7_ILi512EEESA_EEES9_SC_SE_Li256ELb0ELb1ELb0ELb0EEENS1_30DynamicPersistentTileSchedulerILi256ELi128ELb0ELb1ELb1EEEEEEEEEvNT_6ParamsE --------------------------
	.section	.nv.constant0._ZN7cutlass13device_kernelIN5flash11enable_sm90INS1_16FlashAttnFwdSm90INS1_25CollectiveMainloopFwdSm90ILi2EN4cute5tupleIJNS5_1CILi1EEES8_S8_EEENS6_IJNS7_ILi64EEESA_SA_EEELi512ENS_10bfloat16_tEfNS_4arch4Sm90ELb1ELb0ELb0ELb0ELb1ELb0ELb1ELb0ELb0ELb1ELb0ELb0EEENS1_21CollectiveEpilogueFwdINS6_IJSA_NS7_ILi512EEESA_EEES9_SC_SE_Li256ELb0ELb1ELb0ELb0EEENS1_30DynamicPersistentTileSchedulerILi256ELi128ELb0ELb1ELb1EEEEEEEEEvNT_6ParamsE,"a",@progbits
	.sectionflags	@""
	.align	4
.nv.constant0._ZN7cutlass13device_kernelIN5flash11enable_sm90INS1_16FlashAttnFwdSm90INS1_25CollectiveMainloopFwdSm90ILi2EN4cute5tupleIJNS5_1CILi1EEES8_S8_EEENS6_IJNS7_ILi64EEESA_SA_EEELi512ENS_10bfloat16_tEfNS_4arch4Sm90ELb1ELb0ELb0ELb0ELb1ELb0ELb1ELb0ELb0ELb1ELb0ELb0EEENS1_21CollectiveEpilogueFwdINS6_IJSA_NS7_ILi512EEESA_EEES9_SC_SE_Li256ELb0ELb1ELb0ELb0EEENS1_30DynamicPersistentTileSchedulerILi256ELi128ELb0ELb1ELb1EEEEEEEEEvNT_6ParamsE:
	.zero		3584


//--------------------- .nv.constant0._ZN7cutlass13device_kernelIN5flash11enable_sm90INS1_16FlashAttnFwdSm90INS1_25CollectiveMainloopFwdSm90ILi2EN4cute5tupleIJNS5_1CILi1EEES8_S8_EEENS6_IJNS7_ILi64EEESA_SA_EEELi512ENS_10bfloat16_tEfNS_4arch4Sm90ELb1ELb0ELb0ELb1ELb1ELb0ELb0ELb0ELb0ELb1ELb0ELb0EEENS1_21CollectiveEpilogueFwdINS6_IJSA_NS7_ILi512EEESA_EEES9_SC_SE_Li256ELb1ELb1ELb0ELb0EEENS1_36VarlenDynamicPersistentTileSchedulerILi64ELi64ELi256ELi128ELb0ELb1ELb1ELb1ELb1ELb1EEEEEEEEEvNT_6ParamsE --------------------------
	.section	.nv.constant0._ZN7cutlass13device_kernelIN5flash11enable_sm90INS1_16FlashAttnFwdSm90INS1_25CollectiveMainloopFwdSm90ILi2EN4cute5tupleIJNS5_1CILi1EEES8_S8_EEENS6_IJNS7_ILi64EEESA_SA_EEELi512ENS_10bfloat16_tEfNS_4arch4Sm90ELb1ELb0ELb0ELb1ELb1ELb0ELb0ELb0ELb0ELb1ELb0ELb0EEENS1_21CollectiveEpilogueFwdINS6_IJSA_NS7_ILi512EEESA_EEES9_SC_SE_Li256ELb1ELb1ELb0ELb0EEENS1_36VarlenDynamicPersistentTileSchedulerILi64ELi64ELi256ELi128ELb0ELb1ELb1ELb1ELb1ELb1EEEEEEEEEvNT_6ParamsE,"a",@progbits
	.sectionflags	@""
	.align	4
.nv.constant0._ZN7cutlass13device_kernelIN5flash11enable_sm90INS1_16FlashAttnFwdSm90INS1_25CollectiveMainloopFwdSm90ILi2EN4cute5tupleIJNS5_1CILi1EEES8_S8_EEENS6_IJNS7_ILi64EEESA_SA_EEELi512ENS_10bfloat16_tEfNS_4arch4Sm90ELb1ELb0ELb0ELb1ELb1ELb0ELb0ELb0ELb0ELb1ELb0ELb0EEENS1_21CollectiveEpilogueFwdINS6_IJSA_NS7_ILi512EEESA_EEES9_SC_SE_Li256ELb1ELb1ELb0ELb0EEENS1_36VarlenDynamicPersistentTileSchedulerILi64ELi64ELi256ELi128ELb0ELb1ELb1ELb1ELb1ELb1EEEEEEEEEvNT_6ParamsE:
	.zero		3328


//--------------------- .nv.constant0._ZN7cutlass13device_kernelIN5flash11enable_sm90INS1_16FlashAttnFwdSm90INS1_25CollectiveMainloopFwdSm90ILi2EN4cute5tupleIJNS5_1CILi1EEES8_S8_EEENS6_IJNS7_ILi64EEESA_SA_EEELi512ENS_10bfloat16_tEfNS_4arch4Sm90ELb1ELb0ELb0ELb1ELb1ELb1ELb0ELb0ELb0ELb1ELb0ELb0EEENS1_21CollectiveEpilogueFwdINS6_IJSA_NS7_ILi512EEESA_EEES9_SC_SE_Li256ELb1ELb1ELb0ELb0EEENS1_36VarlenDynamicPersistentTileSchedulerILi64ELi64ELi256ELi128ELb0ELb1ELb1ELb1ELb1ELb1EEEEEEEEEvNT_6ParamsE --------------------------
	.section	.nv.constant0._ZN7cutlass13device_kernelIN5flash11enable_sm90INS1_16FlashAttnFwdSm90INS1_25CollectiveMainloopFwdSm90ILi2EN4cute5tupleIJNS5_1CILi1EEES8_S8_EEENS6_IJNS7_ILi64EEESA_SA_EEELi512ENS_10bfloat16_tEfNS_4arch4Sm90ELb1ELb0ELb0ELb1ELb1ELb1ELb0ELb0ELb0ELb1ELb0ELb0EEENS1_21CollectiveEpilogueFwdINS6_IJSA_NS7_ILi512EEESA_EEES9_SC_SE_Li256ELb1ELb1ELb0ELb0EEENS1_36VarlenDynamicPersistentTileSchedulerILi64ELi64ELi256ELi128ELb0ELb1ELb1ELb1ELb1ELb1EEEEEEEEEvNT_6ParamsE,"a",@progbits
	.sectionflags	@""
	.align	4
.nv.constant0._ZN7cutlass13device_kernelIN5flash11enable_sm90INS1_16FlashAttnFwdSm90INS1_25CollectiveMainloopFwdSm90ILi2EN4cute5tupleIJNS5_1CILi1EEES8_S8_EEENS6_IJNS7_ILi64EEESA_SA_EEELi512ENS_10bfloat16_tEfNS_4arch4Sm90ELb1ELb0ELb0ELb1ELb1ELb1ELb0ELb0ELb0ELb1ELb0ELb0EEENS1_21CollectiveEpilogueFwdINS6_IJSA_NS7_ILi512EEESA_EEES9_SC_SE_Li256ELb1ELb1ELb0ELb0EEENS1_36VarlenDynamicPersistentTileSchedulerILi64ELi64ELi256ELi128ELb0ELb1ELb1ELb1ELb1ELb1EEEEEEEEEvNT_6ParamsE:
	.zero		3328


//--------------------- .nv.constant0._ZN7cutlass13device_kernelIN5flash11enable_sm90INS1_16FlashAttnFwdSm90INS1_25CollectiveMainloopFwdSm90ILi2EN4cute5tupleIJNS5_1CILi1EEES8_S8_EEENS6_IJNS7_ILi64EEESA_SA_EEELi512ENS_10bfloat16_tEfNS_4arch4Sm90ELb1ELb0ELb0ELb1ELb1ELb0ELb1ELb0ELb0ELb1ELb0ELb0EEENS1_21CollectiveEpilogueFwdINS6_IJSA_NS7_ILi512EEESA_EEES9_SC_SE_Li256ELb1ELb1ELb0ELb0EEENS1_36VarlenDynamicPersistentTileSchedulerILi64ELi64ELi256ELi128ELb0ELb1ELb1ELb1ELb1ELb1EEEEEEEEEvNT_6ParamsE --------------------------
	.section	.nv.constant0._ZN7cutlass13device_kernelIN5flash11enable_sm90INS1_16FlashAttnFwdSm90INS1_25CollectiveMainloopFwdSm90ILi2EN4cute5tupleIJNS5_1CILi1EEES8_S8_EEENS6_IJNS7_ILi64EEESA_SA_EEELi512ENS_10bfloat16_tEfNS_4arch4Sm90ELb1ELb0ELb0ELb1ELb1ELb0ELb1ELb0ELb0ELb1ELb0ELb0EEENS1_21CollectiveEpilogueFwdINS6_IJSA_NS7_ILi512EEESA_EEES9_SC_SE_Li256ELb1ELb1ELb0ELb0EEENS1_36VarlenDynamicPersistentTileSchedulerILi64ELi64ELi256ELi128ELb0ELb1ELb1ELb1ELb1ELb1EEEEEEEEEvNT_6ParamsE,"a",@progbits
	.sectionflags	@""
	.align	4
.nv.constant0._ZN7cutlass13device_kernelIN5flash11enable_sm90INS1_16FlashAttnFwdSm90INS1_25CollectiveMainloopFwdSm90ILi2EN4cute5tupleIJNS5_1CILi1EEES8_S8_EEENS6_IJNS7_ILi64EEESA_SA_EEELi512ENS_10bfloat16_tEfNS_4arch4Sm90ELb1ELb0ELb0ELb1ELb1ELb0ELb1ELb0ELb0ELb1ELb0ELb0EEENS1_21CollectiveEpilogueFwdINS6_IJSA_NS7_ILi512EEESA_EEES9_SC_SE_Li256ELb1ELb1ELb0ELb0EEENS1_36VarlenDynamicPersistentTileSchedulerILi64ELi64ELi256ELi128ELb0ELb1ELb1ELb1ELb1ELb1EEEEEEEEEvNT_6ParamsE:
	.zero		3584


//--------------------- .nv.constant0._ZN7cutlass13device_kernelIN5flash11enable_sm90INS1_16FlashAttnFwdSm90INS1_25CollectiveMainloopFwdSm90ILi2EN4cute5tupleIJNS5_1CILi1EEES8_S8_EEENS6_IJNS7_ILi64EEESA_SA_EEELi512ENS_10bfloat16_tEfNS_4arch4Sm90ELb1ELb0ELb0ELb1ELb1ELb1ELb1ELb0ELb0ELb1ELb0ELb0EEENS1_21CollectiveEpilogueFwdINS6_IJSA_NS7_ILi512EEESA_EEES9_SC_SE_Li256ELb1ELb1ELb0ELb0EEENS1_36VarlenDynamicPersistentTileSchedulerILi64ELi64ELi256ELi128ELb0ELb1ELb1ELb1ELb1ELb1EEEEEEEEEvNT_6ParamsE --------------------------
	.section	.nv.constant0._ZN7cutlass13device_kernelIN5flash11enable_sm90INS1_16FlashAttnFwdSm90INS1_25CollectiveMainloopFwdSm90ILi2EN4cute5tupleIJNS5_1CILi1EEES8_S8_EEENS6_IJNS7_ILi64EEESA_SA_EEELi512ENS_10bfloat16_tEfNS_4arch4Sm90ELb1ELb0ELb0ELb1ELb1ELb1ELb1ELb0ELb0ELb1ELb0ELb0EEENS1_21CollectiveEpilogueFwdINS6_IJSA_NS7_ILi512EEESA_EEES9_SC_SE_Li256ELb1ELb1ELb0ELb0EEENS1_36VarlenDynamicPersistentTileSchedulerILi64ELi64ELi256ELi128ELb0ELb1ELb1ELb1ELb1ELb1EEEEEEEEEvNT_6ParamsE,"a",@progbits
	.sectionflags	@""
	.align	4
.nv.constant0._ZN7cutlass13device_kernelIN5flash11enable_sm90INS1_16FlashAttnFwdSm90INS1_25CollectiveMainloopFwdSm90ILi2EN4cute5tupleIJNS5_1CILi1EEES8_S8_EEENS6_IJNS7_ILi64EEESA_SA_EEELi512ENS_10bfloat16_tEfNS_4arch4Sm90ELb1ELb0ELb0ELb1ELb1ELb1ELb1ELb0ELb0ELb1ELb0ELb0EEENS1_21CollectiveEpilogueFwdINS6_IJSA_NS7_ILi512EEESA_EEES9_SC_SE_Li256ELb1ELb1ELb0ELb0EEENS1_36VarlenDynamicPersistentTileSchedulerILi64ELi64ELi256ELi128ELb0ELb1ELb1ELb1ELb1ELb1EEEEEEEEEvNT_6ParamsE:
	.zero		3584


//--------------------- .nv.constant0._ZN7cutlass13device_kernelIN5flash11enable_sm90INS1_16FlashAttnFwdSm90INS1_25CollectiveMainloopFwdSm90ILi2EN4cute5tupleIJNS5_1CILi1EEES8_S8_EEENS6_IJNS7_ILi128EEENS7_ILi96EEENS7_ILi64EEEEEELi256ENS_10bfloat16_tEfNS_4arch4Sm90ELb0ELb0ELb0ELb0ELb1ELb0ELb0ELb1ELb0ELb1ELb0ELb0EEENS1_21CollectiveEpilogueFwdINS6_IJSA_NS7_ILi256EEESB_EEES9_SE_SG_Li256ELb0ELb1ELb0ELb0EEENS1_29StaticPersistentTileSchedulerILb0EEEEEEEEEvNT_6ParamsE --------------------------
	.section	.nv.constant0._ZN7cutlass13device_kernelIN5flash11enable_sm90INS1_16FlashAttnFwdSm90INS1_25CollectiveMainloopFwdSm90ILi2EN4cute5tupleIJNS5_1CILi1EEES8_S8_EEENS6_IJNS7_ILi128EEENS7_ILi96EEENS7_ILi64EEEEEELi256ENS_10bfloat16_tEfNS_4arch4Sm90ELb0ELb0ELb0ELb0ELb1ELb0ELb0ELb1ELb0ELb1ELb0ELb0EEENS1_21CollectiveEpilogueFwdINS6_IJSA_NS7_ILi256EEESB_EEES9_SE_SG_Li256ELb0ELb1ELb0ELb0EEENS1_29StaticPersistentTileSchedulerILb0EEEEEEEEEvNT_6ParamsE,"a",@progbits
	.sectionflags	@""
	.align	4
.nv.constant0._ZN7cutlass13device_kernelIN5flash11enable_sm90INS1_16FlashAttnFwdSm90INS1_25CollectiveMainloopFwdSm90ILi2EN4cute5tupleIJNS5_1CILi1EEES8_S8_EEENS6_IJNS7_ILi128EEENS7_ILi96EEENS7_ILi64EEEEEELi256ENS_10bfloat16_tEfNS_4arch4Sm90ELb0ELb0ELb0ELb0ELb1ELb0ELb0ELb1ELb0ELb1ELb0ELb0EEENS1_21CollectiveEpilogueFwdINS6_IJSA_NS7_ILi256EEESB_EEES9_SE_SG_Li256ELb0ELb1ELb0ELb0EEENS1_29StaticPersistentTileSchedulerILb0EEEEEEEEEvNT_6ParamsE:
	.zero		3200


//--------------------- .nv.constant0._ZN7cutlass13device_kernelIN5flash11enable_sm90INS1_16FlashAttnFwdSm90INS1_25CollectiveMainloopFwdSm90ILi2EN4cute5tupleIJNS5_1CILi1EEES8_S8_EEENS6_IJNS7_ILi128EEENS7_ILi96EEENS7_ILi64EEEEEELi256ENS_10bfloat16_tEfNS_4arch4Sm90ELb0ELb0ELb0ELb0ELb1ELb0ELb1ELb1ELb0ELb1ELb0ELb0EEENS1_21CollectiveEpilogueFwdINS6_IJSA_NS7_ILi256EEESB_EEES9_SE_SG_Li256ELb0ELb1ELb0ELb0EEENS1_29StaticPersistentTileSchedulerILb0EEEEEEEEEvNT_6ParamsE --------------------------
	.section	.nv.constant0._ZN7cutlass13device_kernelIN5flash11enable_sm90INS1_16FlashAttnFwdSm90INS1_25CollectiveMainloopFwdSm90ILi2EN4cute5tupleIJNS5_1CILi1EEES8_S8_EEENS6_IJNS7_ILi128EEENS7_ILi96EEENS7_ILi64EEEEEELi256ENS_10bfloat16_tEfNS_4arch4Sm90ELb0ELb0ELb0ELb0ELb1ELb0ELb1ELb1ELb0ELb1ELb0ELb0EEENS1_21CollectiveEpilogueFwdINS6_IJSA_NS7_ILi256EEESB_EEES9_SE_SG_Li256ELb0ELb1ELb0ELb0EEENS1_29StaticPersistentTileSchedulerILb0EEEEEEEEEvNT_6ParamsE,"a",@progbits
	.sectionflags	@""
	.align	4
.nv.constant0._ZN7cutlass13device_kernelIN5flash11enable_sm90INS1_16FlashAttnFwdSm90INS1_25CollectiveMainloopFwdSm90ILi2EN4cute5tupleIJNS5_1CILi1EEES8_S8_EEENS6_IJNS7_ILi128EEENS7_ILi96EEENS7_ILi64EEEEEELi256ENS_10bfloat16_tEfNS_4arch4Sm90ELb0ELb0ELb0ELb0ELb1ELb0ELb1ELb1ELb0ELb1ELb0ELb0EEENS1_21CollectiveEpilogueFwdINS6_IJSA_NS7_ILi256EEESB_EEES9_SE_SG_Li256ELb0ELb1ELb0ELb0EEENS1_29StaticPersistentTileSchedulerILb0EEEEEEEEEvNT_6ParamsE:
	.zero		3456


//--------------------- .nv.constant0._ZN7cutlass13device_kernelIN5flash11enable_sm90INS1_16FlashAttnFwdSm90INS1_25CollectiveMainloopFwdSm90ILi2EN4cute5tupleIJNS5_1CILi1EEES8_S8_EEENS6_IJNS7_ILi128EEENS7_ILi96EEENS7_ILi64EEEEEELi256ENS_10bfloat16_tEfNS_4arch4Sm90ELb0ELb0ELb0ELb1ELb1ELb0ELb0ELb1ELb0ELb1ELb0ELb0EEENS1_21CollectiveEpilogueFwdINS6_IJSA_NS7_ILi256EEESB_EEES9_SE_SG_Li256ELb1ELb1ELb0ELb0EEENS1_36VarlenDynamicPersistentTileSchedulerILi128ELi96ELi256ELi128ELb0ELb1ELb1ELb0ELb1ELb1EEEEEEEEEvNT_6ParamsE --------------------------
	.section	.nv.constant0._ZN7cutlass13device_kernelIN5flash11enable_sm90INS1_16FlashAttnFwdSm90INS1_25CollectiveMainloopFwdSm90ILi2EN4cute5tupleIJNS5_1CILi1EEES8_S8_EEENS6_IJNS7_ILi128EEENS7_ILi96EEENS7_ILi64EEEEEELi256ENS_10bfloat16_tEfNS_4arch4Sm90ELb0ELb0ELb0ELb1ELb1ELb0ELb0ELb1ELb0ELb1ELb0ELb0EEENS1_21CollectiveEpilogueFwdINS6_IJSA_NS7_ILi256EEESB_EEES9_SE_SG_Li256ELb1ELb1ELb0ELb0EEENS1_36VarlenDynamicPersistentTileSchedulerILi128ELi96ELi256ELi128ELb0ELb1ELb1ELb0ELb1ELb1EEEEEEEEEvNT_6ParamsE,"a",@progbits
	.sectionflags	@""
	.align	4
.nv.constant0._ZN7cutlass13device_kernelIN5flash11enable_sm90INS1_16FlashAttnFwdSm90INS1_25CollectiveMainloopFwdSm90ILi2EN4cute5tupleIJNS5_1CILi1EEES8_S8_EEENS6_IJNS7_ILi128EEENS7_ILi96EEENS7_ILi64EEEEEELi256ENS_10bfloat16_tEfNS_4arch4Sm90ELb0ELb0ELb0ELb1ELb1ELb0ELb0ELb1ELb0ELb1ELb0ELb0EEENS1_21CollectiveEpilogueFwdINS6_IJSA_NS7_ILi256EEESB_EEES9_SE_SG_Li256ELb1ELb1ELb0ELb0EEENS1_36VarlenDynamicPersistentTileSchedulerILi128ELi96ELi256ELi128ELb0ELb1ELb1ELb0ELb1ELb1EEEEEEEEEvNT_6ParamsE:
	.zero		3328


//--------------------- .nv.constant0._ZN7cutlass13device_kernelIN5flash11enable_sm90INS1_16FlashAttnFwdSm90INS1_25CollectiveMainloopFwdSm90ILi2EN4cute5tupleIJNS5_1CILi1EEES8_S8_EEENS6_IJNS7_ILi128EEENS7_ILi96EEENS7_ILi64EEEEEELi256ENS_10bfloat16_tEfNS_4arch4Sm90ELb0ELb0ELb0ELb1ELb1ELb1ELb0ELb1ELb0ELb1ELb0ELb0EEENS1_21CollectiveEpilogueFwdINS6_IJSA_NS7_ILi256EEESB_EEES9_SE_SG_Li256ELb1ELb1ELb0ELb0EEENS1_36VarlenDynamicPersistentTileSchedulerILi128ELi96ELi256ELi128ELb0ELb1ELb1ELb0ELb1ELb1EEEEEEEEEvNT_6ParamsE --------------------------
	.section	.nv.constant0._ZN7cutlass13device_kernelIN5flash11enable_sm90INS1_16FlashAttnFwdSm90INS1_25CollectiveMainloopFwdSm90ILi2EN4cute5tupleIJNS5_1CILi1EEES8_S8_EEENS6_IJNS7_ILi128EEENS7_ILi96EEENS7_ILi64EEEEEELi256ENS_10bfloat16_tEfNS_4arch4Sm90ELb0ELb0ELb0ELb1ELb1ELb1ELb0ELb1ELb0ELb1ELb0ELb0EEENS1_21CollectiveEpilogueFwdINS6_IJSA_NS7_ILi256EEESB_EEES9_SE_SG_Li256ELb1ELb1ELb0ELb0EEENS1_36VarlenDynamicPersistentTileSchedulerILi128ELi96ELi256ELi128ELb0ELb1ELb1ELb0ELb1ELb1EEEEEEEEEvNT_6ParamsE,"a",@progbits
	.sectionflags	@""
	.align	4
.nv.constant0._ZN7cutlass13device_kernelIN5flash11enable_sm90INS1_16FlashAttnFwdSm90INS1_25CollectiveMainloopFwdSm90ILi2EN4cute5tupleIJNS5_1CILi1EEES8_S8_EEENS6_IJNS7_ILi128EEENS7_ILi96EEENS7_ILi64EEEEEELi256ENS_10bfloat16_tEfNS_4arch4Sm90ELb0ELb0ELb0ELb1ELb1ELb1ELb0ELb1ELb0ELb1ELb0ELb0EEENS1_21CollectiveEpilogueFwdINS6_IJSA_NS7_ILi256EEESB_EEES9_SE_SG_Li256ELb1ELb1ELb0ELb0EEENS1_36VarlenDynamicPersistentTileSchedulerILi128ELi96ELi256ELi128ELb0ELb1ELb1ELb0ELb1ELb1EEEEEEEEEvNT_6ParamsE:
	.zero		3328


//--------------------- .nv.constant0._ZN7cutlass13device_kernelIN5flash11enable_sm90INS1_16FlashAttnFwdSm90INS1_25CollectiveMainloopFwdSm90ILi2EN4cute5tupleIJNS5_1CILi1EEES8_S8_EEENS6_IJNS7_ILi128EEENS7_ILi96EEENS7_ILi64EEEEEELi256ENS_10bfloat16_tEfNS_4arch4Sm90ELb0ELb0ELb0ELb1ELb1ELb0ELb1ELb1ELb0ELb1ELb0ELb0EEENS1_21CollectiveEpilogueFwdINS6_IJSA_NS7_ILi256EEESB_EEES9_SE_SG_Li256ELb1ELb1ELb0ELb0EEENS1_36VarlenDynamicPersistentTileSchedulerILi128ELi96ELi256ELi128ELb0ELb1ELb1ELb0ELb1ELb1EEEEEEEEEvNT_6ParamsE --------------------------
	.section	.nv.constant0._ZN7cutlass13device_kernelIN5flash11enable_sm90INS1_16FlashAttnFwdSm90INS1_25CollectiveMainloopFwdSm90ILi2EN4cute5tupleIJNS5_1CILi1EEES8_S8_EEENS6_IJNS7_ILi128EEENS7_ILi96EEENS7_ILi64EEEEEELi256ENS_10bfloat16_tEfNS_4arch4Sm90ELb0ELb0ELb0ELb1ELb1ELb0ELb1ELb1ELb0ELb1ELb0ELb0EEENS1_21CollectiveEpilogueFwdINS6_IJSA_NS7_ILi256EEESB_EEES9_SE_SG_Li256ELb1ELb1ELb0ELb0EEENS1_36VarlenDynamicPersistentTileSchedulerILi128ELi96ELi256ELi128ELb0ELb1ELb1ELb0ELb1ELb1EEEEEEEEEvNT_6ParamsE,"a",@progbits
	.sectionflags	@""
	.align	4
.nv.constant0._ZN7cutlass13device_kernelIN5flash11enable_sm90INS1_16FlashAttnFwdSm90INS1_25CollectiveMainloopFwdSm90ILi2EN4cute5tupleIJNS5_1CILi1EEES8_S8_EEENS6_IJNS7_ILi128EEENS7_ILi96EEENS7_ILi64EEEEEELi256ENS_10bfloat16_tEfNS_4arch4Sm90ELb0ELb0ELb0ELb1ELb1ELb0ELb1ELb1ELb0ELb1ELb0ELb0EEENS1_21CollectiveEpilogueFwdINS6_IJSA_NS7_ILi256EEESB_EEES9_SE_SG_Li256ELb1ELb1ELb0ELb0EEENS1_36VarlenDynamicPersistentTileSchedulerILi128ELi96ELi256ELi128ELb0ELb1ELb1ELb0ELb1ELb1EEEEEEEEEvNT_6ParamsE:
	.zero		3584


//--------------------- .nv.constant0._ZN7cutlass13device_kernelIN5flash11enable_sm90INS1_16FlashAttnFwdSm90INS1_25CollectiveMainloopFwdSm90ILi2EN4cute5tupleIJNS5_1CILi1EEES8_S8_EEENS6_IJNS7_ILi128EEENS7_ILi96EEENS7_ILi64EEEEEELi256ENS_10bfloat16_tEfNS_4arch4Sm90ELb0ELb0ELb0ELb1ELb1ELb1ELb1ELb1ELb0ELb1ELb0ELb0EEENS1_21CollectiveEpilogueFwdINS6_IJSA_NS7_ILi256EEESB_EEES9_SE_SG_Li256ELb1ELb1ELb0ELb0EEENS1_36VarlenDynamicPersistentTileSchedulerILi128ELi96ELi256ELi128ELb0ELb1ELb1ELb0ELb1ELb1EEEEEEEEEvNT_6ParamsE --------------------------
	.section	.nv.constant0._ZN7cutlass13device_kernelIN5flash11enable_sm90INS1_16FlashAttnFwdSm90INS1_25CollectiveMainloopFwdSm90ILi2EN4cute5tupleIJNS5_1CILi1EEES8_S8_EEENS6_IJNS7_ILi128EEENS7_ILi96EEENS7_ILi64EEEEEELi256ENS_10bfloat16_tEfNS_4arch4Sm90ELb0ELb0ELb0ELb1ELb1ELb1ELb1ELb1ELb0ELb1ELb0ELb0EEENS1_21CollectiveEpilogueFwdINS6_IJSA_NS7_ILi256EEESB_EEES9_SE_SG_Li256ELb1ELb1ELb0ELb0EEENS1_36VarlenDynamicPersistentTileSchedulerILi128ELi96ELi256ELi128ELb0ELb1ELb1ELb0ELb1ELb1EEEEEEEEEvNT_6ParamsE,"a",@progbits
	.sectionflags	@""
	.align	4
.nv.constant0._ZN7cutlass13device_kernelIN5flash11enable_sm90INS1_16FlashAttnFwdSm90INS1_25CollectiveMainloopFwdSm90ILi2EN4cute5tupleIJNS5_1CILi1EEES8_S8_EEENS6_IJNS7_ILi128EEENS7_ILi96EEENS7_ILi64EEEEEELi256ENS_10bfloat16_tEfNS_4arch4Sm90ELb0ELb0ELb0ELb1ELb1ELb1ELb1ELb1ELb0ELb1ELb0ELb0EEENS1_21CollectiveEpilogueFwdINS6_IJSA_NS7_ILi256EEESB_EEES9_SE_SG_Li256ELb1ELb1ELb0ELb0EEENS1_36VarlenDynamicPersistentTileSchedulerILi128ELi96ELi256ELi128ELb0ELb1ELb1ELb0ELb1ELb1EEEEEEEEEvNT_6ParamsE:
	.zero		3584


//--------------------- .nv.constant0._ZN7cutlass13device_kernelIN5flash11enable_sm90INS1_16FlashAttnFwdSm90INS1_25CollectiveMainloopFwdSm90ILi2EN4cute5tupleIJNS5_1CILi1EEES8_S8_EEENS6_IJNS7_ILi128EEENS7_ILi96EEENS7_ILi64EEEEEELi256ENS_10bfloat16_tEfNS_4arch4Sm90ELb0ELb1ELb0ELb0ELb1ELb0ELb0ELb1ELb0ELb1ELb0ELb0EEENS1_21CollectiveEpilogueFwdINS6_IJSA_NS7_ILi256EEESB_EEES9_SE_SG_Li256ELb0ELb1ELb0ELb0EEENS1_30DynamicPersistentTileSchedulerILi256ELi128ELb0ELb1ELb1EEEEEEEEEvNT_6ParamsE --------------------------
	.section	.nv.constant0._ZN7cutlass13device_kernelIN5flash11enable_sm90INS1_16FlashAttnFwdSm90INS1_25CollectiveMainloopFwdSm90ILi2EN4cute5tupleIJNS5_1CILi1EEES8_S8_EEENS6_IJNS7_ILi128EEENS7_ILi96EEENS7_ILi64EEEEEELi256ENS_10bfloat16_tEfNS_4arch4Sm90ELb0ELb1ELb0ELb0ELb1ELb0ELb0ELb1ELb0ELb1ELb0ELb0EEENS1_21CollectiveEpilogueFwdINS6_IJSA_NS7_ILi256EEESB_EEES9_SE_SG_Li256ELb0ELb1ELb0ELb0EEENS1_30DynamicPersistentTileSchedulerILi256ELi128ELb0ELb1ELb1EEEEEEEEEvNT_6ParamsE,"a",@progbits
	.sectionflags	@""
	.align	4
.nv.constant0._ZN7cutlass13device_kernelIN5flash11enable_sm90INS1_16FlashAttnFwdSm90INS1_25CollectiveMainloopFwdSm90ILi2EN4cute5tupleIJNS5_1CILi1EEES8_S8_EEENS6_IJNS7_ILi128EEENS7_ILi96EEENS7_ILi64EEEEEELi256ENS_10bfloat16_tEfNS_4arch4Sm90ELb0ELb1ELb0ELb0ELb1ELb0ELb0ELb1ELb0ELb1ELb0ELb0EEENS1_21CollectiveEpilogueFwdINS6_IJSA_NS7_ILi256EEESB_EEES9_SE_SG_Li256ELb0ELb1ELb0ELb0EEENS1_30DynamicPersistentTileSchedulerILi256ELi128ELb0ELb1ELb1EEEEEEEEEvNT_6ParamsE:
	.zero		3328


//--------------------- .nv.constant0._ZN7cutlass13device_kernelIN5flash11enable_sm90INS1_16FlashAttnFwdSm90INS1_25CollectiveMainloopFwdSm90ILi2EN4cute5tupleIJNS5_1CILi1EEES8_S8_EEENS6_IJNS7_ILi128EEENS7_ILi96EEENS7_ILi64EEEEEELi256ENS_10bfloat16_tEfNS_4arch4Sm90ELb0ELb1ELb0ELb0ELb1ELb0ELb1ELb1ELb0ELb1ELb0ELb0EEENS1_21CollectiveEpilogueFwdINS6_IJSA_NS7_ILi256EEESB_EEES9_SE_SG_Li256ELb0ELb1ELb0ELb0EEENS1_30DynamicPersistentTileSchedulerILi256ELi128ELb0ELb1ELb1EEEEEEEEEvNT_6ParamsE --------------------------
	.section	.nv.constant0._ZN7cutlass13device_kernelIN5flash11enable_sm90INS1_16FlashAttnFwdSm90INS1_25CollectiveMainloopFwdSm90ILi2EN4cute5tupleIJNS5_1CILi1EEES8_S8_EEENS6_IJNS7_ILi128EEENS7_ILi96EEENS7_ILi64EEEEEELi256ENS_10bfloat16_tEfNS_4arch4Sm90ELb0ELb1ELb0ELb0ELb1ELb0ELb1ELb1ELb0ELb1ELb0ELb0EEENS1_21CollectiveEpilogueFwdINS6_IJSA_NS7_ILi256EEESB_EEES9_SE_SG_Li256ELb0ELb1ELb0ELb0EEENS1_30DynamicPersistentTileSchedulerILi256ELi128ELb0ELb1ELb1EEEEEEEEEvNT_6ParamsE,"a",@progbits
	.sectionflags	@""
	.align	4
.nv.constant0._ZN7cutlass13device_kernelIN5flash11enable_sm90INS1_16FlashAttnFwdSm90INS1_25CollectiveMainloopFwdSm90ILi2EN4cute5tupleIJNS5_1CILi1EEES8_S8_EEENS6_IJNS7_ILi128EEENS7_ILi96EEENS7_ILi64EEEEEELi256ENS_10bfloat16_tEfNS_4arch4Sm90ELb0ELb1ELb0ELb0ELb1ELb0ELb1ELb1ELb0ELb1ELb0ELb0EEENS1_21CollectiveEpilogueFwdINS6_IJSA_NS7_ILi256EEESB_EEES9_SE_SG_Li256ELb0ELb1ELb0ELb0EEENS1_30DynamicPersistentTileSchedulerILi256ELi128ELb0ELb1ELb1EEEEEEEEEvNT_6ParamsE:
	.zero		3584


//--------------------- .nv.constant0._ZN7cutlass13device_kernelIN5flash11enable_sm90INS1_16FlashAttnFwdSm90INS1_25CollectiveMainloopFwdSm90ILi2EN4cute5tupleIJNS5_1CILi1EEES8_S8_EEENS6_IJNS7_ILi128EEENS7_ILi96EEENS7_ILi64EEEEEELi256ENS_10bfloat16_tEfNS_4arch4Sm90ELb0ELb1ELb0ELb1ELb1ELb0ELb0ELb1ELb0ELb1ELb0ELb0EEENS1_21CollectiveEpilogueFwdINS6_IJSA_NS7_ILi256EEESB_EEES9_SE_SG_Li256ELb1ELb1ELb0ELb0EEENS1_36VarlenDynamicPersistentTileSchedulerILi128ELi96ELi256ELi128ELb0ELb1ELb1ELb1ELb0ELb1EEEEEEEEEvNT_6ParamsE --------------------------
	.section	.nv.constant0._ZN7cutlass13device_kernelIN5flash11enable_sm90INS1_16FlashAttnFwdSm90INS1_25CollectiveMainloopFwdSm90ILi2EN4cute5tupleIJNS5_1CILi1EEES8_S8_EEENS6_IJNS7_ILi128EEENS7_ILi96EEENS7_ILi64EEEEEELi256ENS_10bfloat16_tEfNS_4arch4Sm90ELb0ELb1ELb0ELb1ELb1ELb0ELb0ELb1ELb0ELb1ELb0ELb0EEENS1_21CollectiveEpilogueFwdINS6_IJSA_NS7_ILi256EEESB_EEES9_SE_SG_Li256ELb1ELb1ELb0ELb0EEENS1_36VarlenDynamicPersistentTileSchedulerILi128ELi96ELi256ELi128ELb0ELb1ELb1ELb1ELb0ELb1EEEEEEEEEvNT_6ParamsE,"a",@progbits
	.sectionflags	@""
	.align	4
.nv.constant0._ZN7cutlass13device_kernelIN5flash11enable_sm90INS1_16FlashAttnFwdSm90INS1_25CollectiveMainloopFwdSm90ILi2EN4cute5tupleIJNS5_1CILi1EEES8_S8_EEENS6_IJNS7_ILi128EEENS7_ILi96EEENS7_ILi64EEEEEELi256ENS_10bfloat16_tEfNS_4arch4Sm90ELb0ELb1ELb0ELb1ELb1ELb0ELb0ELb1ELb0ELb1ELb0ELb0EEENS1_21CollectiveEpilogueFwdINS6_IJSA_NS7_ILi256EEESB_EEES9_SE_SG_Li256ELb1ELb1ELb0ELb0EEENS1_36VarlenDynamicPersistentTileSchedulerILi128ELi96ELi256ELi128ELb0ELb1ELb1ELb1ELb0ELb1EEEEEEEEEvNT_6ParamsE:
	.zero		3328


//--------------------- .nv.constant0._ZN7cutlass13device_kernelIN5flash11enable_sm90INS1_16FlashAttnFwdSm90INS1_25CollectiveMainloopFwdSm90ILi2EN4cute5tupleIJNS5_1CILi1EEES8_S8_EEENS6_IJNS7_ILi128EEENS7_ILi96EEENS7_ILi64EEEEEELi256ENS_10bfloat16_tEfNS_4arch4Sm90ELb0ELb1ELb0ELb1ELb1ELb1ELb0ELb1ELb0ELb1ELb0ELb0EEENS1_21CollectiveEpilogueFwdINS6_IJSA_NS7_ILi256EEESB_EEES9_SE_SG_Li256ELb1ELb1ELb0ELb0EEENS1_36VarlenDynamicPersistentTileSchedulerILi128ELi96ELi256ELi128ELb0ELb1ELb1ELb1ELb0ELb1EEEEEEEEEvNT_6ParamsE --------------------------
	.section	.nv.constant0._ZN7cutlass13device_kernelIN5flash11enable_sm90INS1_16FlashAttnFwdSm90INS1_25CollectiveMainloopFwdSm90ILi2EN4cute5tupleIJNS5_1CILi1EEES8_S8_EEENS6_IJNS7_ILi128EEENS7_ILi96EEENS7_ILi64EEEEEELi256ENS_10bfloat16_tEfNS_4arch4Sm90ELb0ELb1ELb0ELb1ELb1ELb1ELb0ELb1ELb0ELb1ELb0ELb0EEENS1_21CollectiveEpilogueFwdINS6_IJSA_NS7_ILi256EEESB_EEES9_SE_SG_Li256ELb1ELb1ELb0ELb0EEENS1_36VarlenDynamicPersistentTileSchedulerILi128ELi96ELi256ELi128ELb0ELb1ELb1ELb1ELb0ELb1EEEEEEEEEvNT_6ParamsE,"a",@progbits
	.sectionflags	@""
	.align	4
.nv.constant0._ZN7cutlass13device_kernelIN5flash11enable_sm90INS1_16FlashAttnFwdSm90INS1_25CollectiveMainloopFwdSm90ILi2EN4cute5tupleIJNS5_1CILi1EEES8_S8_EEENS6_IJNS7_ILi128EEENS7_ILi96EEENS7_ILi64EEEEEELi256ENS_10bfloat16_tEfNS_4arch4Sm90ELb0ELb1ELb0ELb1ELb1ELb1ELb0ELb1ELb0ELb1ELb0ELb0EEENS1_21CollectiveEpilogueFwdINS6_IJSA_NS7_ILi256EEESB_EEES9_SE_SG_Li256ELb1ELb1ELb0ELb0EEENS1_36VarlenDynamicPersistentTileSchedulerILi128ELi96ELi256ELi128ELb0ELb1ELb1ELb1ELb0ELb1EEEEEEEEEvNT_6ParamsE:
	.zero		3328


//--------------------- .nv.constant0._ZN7cutlass13device_kernelIN5flash11enable_sm90INS1_16FlashAttnFwdSm90INS1_25CollectiveMainloopFwdSm90ILi2EN4cute5tupleIJNS5_1CILi1EEES8_S8_EEENS6_IJNS7_ILi128EEENS7_ILi96EEENS7_ILi64EEEEEELi256ENS_10bfloat16_tEfNS_4arch4Sm90ELb0ELb1ELb0ELb1ELb1ELb0ELb1ELb1ELb0ELb1ELb0ELb0EEENS1_21CollectiveEpilogueFwdINS6_IJSA_NS7_ILi256EEESB_EEES9_SE_SG_Li256ELb1ELb1ELb0ELb0EEENS1_36VarlenDynamicPersistentTileSchedulerILi128ELi96ELi256ELi128ELb0ELb1ELb1ELb1ELb0ELb1EEEEEEEEEvNT_6ParamsE --------------------------
	.section	.nv.constant0._ZN7cutlass13device_kernelIN5flash11enable_sm90INS1_16FlashAttnFwdSm90INS1_25CollectiveMainloopFwdSm90ILi2EN4cute5tupleIJNS5_1CILi1EEES8_S8_EEENS6_IJNS7_ILi128EEENS7_ILi96EEENS7_ILi64EEEEEELi256ENS_10bfloat16_tEfNS_4arch4Sm90ELb0ELb1ELb0ELb1ELb1ELb0ELb1ELb1ELb0ELb1ELb0ELb0EEENS1_21CollectiveEpilogueFwdINS6_IJSA_NS7_ILi256EEESB_EEES9_SE_SG_Li256ELb1ELb1ELb0ELb0EEENS1_36VarlenDynamicPersistentTileSchedulerILi128ELi96ELi256ELi128ELb0ELb1ELb1ELb1ELb0ELb1EEEEEEEEEvNT_6ParamsE,"a",@progbits
	.sectionflags	@""
	.align	4
.nv.constant0._ZN7cutlass13device_kernelIN5flash11enable_sm90INS1_16FlashAttnFwdSm90INS1_25CollectiveMainloopFwdSm90ILi2EN4cute5tupleIJNS5_1CILi1EEES8_S8_EEENS6_IJNS7_ILi128EEENS7_ILi96EEENS7_ILi64EEEEEELi256ENS_10bfloat16_tEfNS_4arch4Sm90ELb0ELb1ELb0ELb1ELb1ELb0ELb1ELb1ELb0ELb1ELb0ELb0EEENS1_21CollectiveEpilogueFwdINS6_IJSA_NS7_ILi256EEESB_EEES9_SE_SG_Li256ELb1ELb1ELb0ELb0EEENS1_36VarlenDynamicPersistentTileSchedulerILi128ELi96ELi256ELi128ELb0ELb1ELb1ELb1ELb0ELb1EEEEEEEEEvNT_6ParamsE:
	.zero		3584


//--------------------- .nv.constant0._ZN7cutlass13device_kernelIN5flash11enable_sm90INS1_16FlashAttnFwdSm90INS1_25CollectiveMainloopFwdSm90ILi2EN4cute5tupleIJNS5_1CILi1EEES8_S8_EEENS6_IJNS7_ILi128EEENS7_ILi96EEENS7_ILi64EEEEEELi256ENS_10bfloat16_tEfNS_4arch4Sm90ELb0ELb1ELb0ELb1ELb1ELb1ELb1ELb1ELb0ELb1ELb0ELb0EEENS1_21CollectiveEpilogueFwdINS6_IJSA_NS7_ILi256EEESB_EEES9_SE_SG_Li256ELb1ELb1ELb0ELb0EEENS1_36VarlenDynamicPersistentTileSchedulerILi128ELi96ELi256ELi128ELb0ELb1ELb1ELb1ELb0ELb1EEEEEEEEEvNT_6ParamsE --------------------------
	.section	.nv.constant0._ZN7cutlass13device_kernelIN5flash11enable_sm90INS1_16FlashAttnFwdSm90INS1_25CollectiveMainloopFwdSm90ILi2EN4cute5tupleIJNS5_1CILi1EEES8_S8_EEENS6_IJNS7_ILi128EEENS7_ILi96EEENS7_ILi64EEEEEELi256ENS_10bfloat16_tEfNS_4arch4Sm90ELb0ELb1ELb0ELb1ELb1ELb1ELb1ELb1ELb0ELb1ELb0ELb0EEENS1_21CollectiveEpilogueFwdINS6_IJSA_NS7_ILi256EEESB_EEES9_SE_SG_Li256ELb1ELb1ELb0ELb0EEENS1_36VarlenDynamicPersistentTileSchedulerILi128ELi96ELi256ELi128ELb0ELb1ELb1ELb1ELb0ELb1EEEEEEEEEvNT_6ParamsE,"a",@progbits
	.sectionflags	@""
	.align	4
.nv.constant0._ZN7cutlass13device_kernelIN5flash11enable_sm90INS1_16FlashAttnFwdSm90INS1_25CollectiveMainloopFwdSm90ILi2EN4cute5tupleIJNS5_1CILi1EEES8_S8_EEENS6_IJNS7_ILi128EEENS7_ILi96EEENS7_ILi64EEEEEELi256ENS_10bfloat16_tEfNS_4arch4Sm90ELb0ELb1ELb0ELb1ELb1ELb1ELb1ELb1ELb0ELb1ELb0ELb0EEENS1_21CollectiveEpilogueFwdINS6_IJSA_NS7_ILi256EEESB_EEES9_SE_SG_Li256ELb1ELb1ELb0ELb0EEENS1_36VarlenDynamicPersistentTileSchedulerILi128ELi96ELi256ELi128ELb0ELb1ELb1ELb1ELb0ELb1EEEEEEEEEvNT_6ParamsE:
	.zero		3584


//--------------------- .nv.constant0._ZN7cutlass13device_kernelIN5flash11enable_sm90INS1_16FlashAttnFwdSm90INS1_25CollectiveMainloopFwdSm90ILi2EN4cute5tupleIJNS5_1CILi1EEES8_S8_EEENS6_IJNS7_ILi128EEENS7_ILi96EEENS7_ILi64EEEEEELi256ENS_10bfloat16_tEfNS_4arch4Sm90ELb1ELb0ELb0ELb0ELb1ELb0ELb0ELb1ELb0ELb1ELb0ELb0EEENS1_21CollectiveEpilogueFwdINS6_IJSA_NS7_ILi256EEESB_EEES9_SE_SG_Li256ELb0ELb1ELb0ELb0EEENS1_30DynamicPersistentTileSchedulerILi256ELi128ELb0ELb1ELb1EEEEEEEEEvNT_6ParamsE --------------------------
	.section	.nv.constant0._ZN7cutlass13device_kernelIN5flash11enable_sm90INS1_16FlashAttnFwdSm90INS1_25CollectiveMainloopFwdSm90ILi2EN4cute5tupleIJNS5_1CILi1EEES8_S8_EEENS6_IJNS7_ILi128EEENS7_ILi96EEENS7_ILi64EEEEEELi256ENS_10bfloat16_tEfNS_4arch4Sm90ELb1ELb0ELb0ELb0ELb1ELb0ELb0ELb1ELb0ELb1ELb0ELb0EEENS1_21CollectiveEpilogueFwdINS6_IJSA_NS7_ILi256EEESB_EEES9_SE_SG_Li256ELb0ELb1ELb0ELb0EEENS1_30DynamicPersistentTileSchedulerILi256ELi128ELb0ELb1ELb1EEEEEEEEEvNT_6ParamsE,"a",@progbits
	.sectionflags	@""
	.align	4
.nv.constant0._ZN7cutlass13device_kernelIN5flash11enable_sm90INS1_16FlashAttnFwdSm90INS1_25CollectiveMainloopFwdSm90ILi2EN4cute5tupleIJNS5_1CILi1EEES8_S8_EEENS6_IJNS7_ILi128EEENS7_ILi96EEENS7_ILi64EEEEEELi256ENS_10bfloat16_tEfNS_4arch4Sm90ELb1ELb0ELb0ELb0ELb1ELb0ELb0ELb1ELb0ELb1ELb0ELb0EEENS1_21CollectiveEpilogueFwdINS6_IJSA_NS7_ILi256EEESB_EEES9_SE_SG_Li256ELb0ELb1ELb0ELb0EEENS1_30DynamicPersistentTileSchedulerILi256ELi128ELb0ELb1ELb1EEEEEEEEEvNT_6ParamsE:
	.zero		3328


//--------------------- .nv.constant0._ZN7cutlass13device_kernelIN5flash11enable_sm90INS1_16FlashAttnFwdSm90INS1_25CollectiveMainloopFwdSm90ILi2EN4cute5tupleIJNS5_1CILi1EEES8_S8_EEENS6_IJNS7_ILi128EEENS7_ILi96EEENS7_ILi64EEEEEELi256ENS_10bfloat16_tEfNS_4arch4Sm90ELb1ELb0ELb0ELb0ELb1ELb0ELb1ELb1ELb0ELb1ELb0ELb0EEENS1_21CollectiveEpilogueFwdINS6_IJSA_NS7_ILi256EEESB_EEES9_SE_SG_Li256ELb0ELb1ELb0ELb0EEENS1_30DynamicPersistentTileSchedulerILi256ELi128ELb0ELb1ELb1EEEEEEEEEvNT_6ParamsE --------------------------
	.section	.nv.constant0._ZN7cutlass13device_kernelIN5flash11enable_sm90INS1_16FlashAttnFwdSm90INS1_25CollectiveMainloopFwdSm90ILi2EN4cute5tupleIJNS5_1CILi1EEES8_S8_EEENS6_IJNS7_ILi128EEENS7_ILi96EEENS7_ILi64EEEEEELi256ENS_10bfloat16_tEfNS_4arch4Sm90ELb1ELb0ELb0ELb0ELb1ELb0ELb1ELb1ELb0ELb1ELb0ELb0EEENS1_21CollectiveEpilogueFwdINS6_IJSA_NS7_ILi256EEESB_EEES9_SE_SG_Li256ELb0ELb1ELb0ELb0EEENS1_30DynamicPersistentTileSchedulerILi256ELi128ELb0ELb1ELb1EEEEEEEEEvNT_6ParamsE,"a",@progbits
	.sectionflags	@""
	.align	4
.nv.constant0._ZN7cutlass13device_kernelIN5flash11enable_sm90INS1_16FlashAttnFwdSm90INS1_25CollectiveMainloopFwdSm90ILi2EN4cute5tupleIJNS5_1CILi1EEES8_S8_EEENS6_IJNS7_ILi128EEENS7_ILi96EEENS7_ILi64EEEEEELi256ENS_10bfloat16_tEfNS_4arch4Sm90ELb1ELb0ELb0ELb0ELb1ELb0ELb1ELb1ELb0ELb1ELb0ELb0EEENS1_21CollectiveEpilogueFwdINS6_IJSA_NS7_ILi256EEESB_EEES9_SE_SG_Li256ELb0ELb1ELb0ELb0EEENS1_30DynamicPersistentTileSchedulerILi256ELi128ELb0ELb1ELb1EEEEEEEEEvNT_6ParamsE:
	.zero		3584


//--------------------- .nv.constant0._ZN7cutlass13device_kernelIN5flash11enable_sm90INS1_16FlashAttnFwdSm90INS1_25CollectiveMainloopFwdSm90ILi2EN4cute5tupleIJNS5_1CILi1EEES8_S8_EEENS6_IJNS7_ILi128EEENS7_ILi96EEENS7_ILi64EEEEEELi256ENS_10bfloat16_tEfNS_4arch4Sm90ELb1ELb0ELb0ELb1ELb1ELb0ELb0ELb1ELb0ELb1ELb0ELb0EEENS1_21CollectiveEpilogueFwdINS6_IJSA_NS7_ILi256EEESB_EEES9_SE_SG_Li256ELb1ELb1ELb0ELb0EEENS1_36VarlenDynamicPersistentTileSchedulerILi128ELi96ELi256ELi128ELb0ELb1ELb1ELb1ELb1ELb1EEEEEEEEEvNT_6ParamsE --------------------------
	.section	.nv.constant0._ZN7cutlass13device_kernelIN5flash11enable_sm90INS1_16FlashAttnFwdSm90INS1_25CollectiveMainloopFwdSm90ILi2EN4cute5tupleIJNS5_1CILi1EEES8_S8_EEENS6_IJNS7_ILi128EEENS7_ILi96EEENS7_ILi64EEEEEELi256ENS_10bfloat16_tEfNS_4arch4Sm90ELb1ELb0ELb0ELb1ELb1ELb0ELb0ELb1ELb0ELb1ELb0ELb0EEENS1_21CollectiveEpilogueFwdINS6_IJSA_NS7_ILi256EEESB_EEES9_SE_SG_Li256ELb1ELb1ELb0ELb0EEENS1_36VarlenDynamicPersistentTileSchedulerILi128ELi96ELi256ELi128ELb0ELb1ELb1ELb1ELb1ELb1EEEEEEEEEvNT_6ParamsE,"a",@progbits
	.sectionflags	@""
	.align	4
.nv.constant0._ZN7cutlass13device_kernelIN5flash11enable_sm90INS1_16FlashAttnFwdSm90INS1_25CollectiveMainloopFwdSm90ILi2EN4cute5tupleIJNS5_1CILi1EEES8_S8_EEENS6_IJNS7_ILi128EEENS7_ILi96EEENS7_ILi64EEEEEELi256ENS_10bfloat16_tEfNS_4arch4Sm90ELb1ELb0ELb0ELb1ELb1ELb0ELb0ELb1ELb0ELb1ELb0ELb0EEENS1_21CollectiveEpilogueFwdINS6_IJSA_NS7_ILi256EEESB_EEES9_SE_SG_Li256ELb1ELb1ELb0ELb0EEENS1_36VarlenDynamicPersistentTileSchedulerILi128ELi96ELi256ELi128ELb0ELb1ELb1ELb1ELb1ELb1EEEEEEEEEvNT_6ParamsE:
	.zero		3328


//--------------------- .nv.constant0._ZN7cutlass13device_kernelIN5flash11enable_sm90INS1_16FlashAttnFwdSm90INS1_25CollectiveMainloopFwdSm90ILi2EN4cute5tupleIJNS5_1CILi1EEES8_S8_EEENS6_IJNS7_ILi128EEENS7_ILi96EEENS7_ILi64EEEEEELi256ENS_10bfloat16_tEfNS_4arch4Sm90ELb1ELb0ELb0ELb1ELb1ELb1ELb0ELb1ELb0ELb1ELb0ELb0EEENS1_21CollectiveEpilogueFwdINS6_IJSA_NS7_ILi256EEESB_EEES9_SE_SG_Li256ELb1ELb1ELb0ELb0EEENS1_36VarlenDynamicPersistentTileSchedulerILi128ELi96ELi256ELi128ELb0ELb1ELb1ELb1ELb1ELb1EEEEEEEEEvNT_6ParamsE --------------------------
	.section	.nv.constant0._ZN7cutlass13device_kernelIN5flash11enable_sm90INS1_16FlashAttnFwdSm90INS1_25CollectiveMainloopFwdSm90ILi2EN4cute5tupleIJNS5_1CILi1EEES8_S8_EEENS6_IJNS7_ILi128EEENS7_ILi96EEENS7_ILi64EEEEEELi256ENS_10bfloat16_tEfNS_4arch4Sm90ELb1ELb0ELb0ELb1ELb1ELb1ELb0ELb1ELb0ELb1ELb0ELb0EEENS1_21CollectiveEpilogueFwdINS6_IJSA_NS7_ILi256EEESB_EEES9_SE_SG_Li256ELb1ELb1ELb0ELb0EEENS1_36VarlenDynamicPersistentTileSchedulerILi128ELi96ELi256ELi128ELb0ELb1ELb1ELb1ELb1ELb1EEEEEEEEEvNT_6ParamsE,"a",@progbits
	.sectionflags	@""
	.align	4
.nv.constant0._ZN7cutlass13device_kernelIN5flash11enable_sm90INS1_16FlashAttnFwdSm90INS1_25CollectiveMainloopFwdSm90ILi2EN4cute5tupleIJNS5_1CILi1EEES8_S8_EEENS6_IJNS7_ILi128EEENS7_ILi96EEENS7_ILi64EEEEEELi256ENS_10bfloat16_tEfNS_4arch4Sm90ELb1ELb0ELb0ELb1ELb1ELb1ELb0ELb1ELb0ELb1ELb0ELb0EEENS1_21CollectiveEpilogueFwdINS6_IJSA_NS7_ILi256EEESB_EEES9_SE_SG_Li256ELb1ELb1ELb0ELb0EEENS1_36VarlenDynamicPersistentTileSchedulerILi128ELi96ELi256ELi128ELb0ELb1ELb1ELb1ELb1ELb1EEEEEEEEEvNT_6ParamsE:
	.zero		3328


//--------------------- .nv.constant0._ZN7cutlass13device_kernelIN5flash11enable_sm90INS1_16FlashAttnFwdSm90INS1_25CollectiveMainloopFwdSm90ILi2EN4cute5tupleIJNS5_1CILi1EEES8_S8_EEENS6_IJNS7_ILi128EEENS7_ILi96EEENS7_ILi64EEEEEELi256ENS_10bfloat16_tEfNS_4arch4Sm90ELb1ELb0ELb0ELb1ELb1ELb0ELb1ELb1ELb0ELb1ELb0ELb0EEENS1_21CollectiveEpilogueFwdINS6_IJSA_NS7_ILi256EEESB_EEES9_SE_SG_Li256ELb1ELb1ELb0ELb0EEENS1_36VarlenDynamicPersistentTileSchedulerILi128ELi96ELi256ELi128ELb0ELb1ELb1ELb1ELb1ELb1EEEEEEEEEvNT_6ParamsE --------------------------
	.section	.nv.constant0._ZN7cutlass13device_kernelIN5flash11enable_sm90INS1_16FlashAttnFwdSm90INS1_25CollectiveMainloopFwdSm90ILi2EN4cute5tupleIJNS5_1CILi1EEES8_S8_EEENS6_IJNS7_ILi128EEENS7_ILi96EEENS7_ILi64EEEEEELi256ENS_10bfloat16_tEfNS_4arch4Sm90ELb1ELb0ELb0ELb1ELb1ELb0ELb1ELb1ELb0ELb1ELb0ELb0EEENS1_21CollectiveEpilogueFwdINS6_IJSA_NS7_ILi256EEESB_EEES9_SE_SG_Li256ELb1ELb1ELb0ELb0EEENS1_36VarlenDynamicPersistentTileSchedulerILi128ELi96ELi256ELi128ELb0ELb1ELb1ELb1ELb1ELb1EEEEEEEEEvNT_6ParamsE,"a",@progbits
	.sectionflags	@""
	.align	4
.nv.constant0._ZN7cutlass13device_kernelIN5flash11enable_sm90INS1_16FlashAttnFwdSm90INS1_25CollectiveMainloopFwdSm90ILi2EN4cute5tupleIJNS5_1CILi1EEES8_S8_EEENS6_IJNS7_ILi128EEENS7_ILi96EEENS7_ILi64EEEEEELi256ENS_10bfloat16_tEfNS_4arch4Sm90ELb1ELb0ELb0ELb1ELb1ELb0ELb1ELb1ELb0ELb1ELb0ELb0EEENS1_21CollectiveEpilogueFwdINS6_IJSA_NS7_ILi256EEESB_EEES9_SE_SG_Li256ELb1ELb1ELb0ELb0EEENS1_36VarlenDynamicPersistentTileSchedulerILi128ELi96ELi256ELi128ELb0ELb1ELb1ELb1ELb1ELb1EEEEEEEEEvNT_6ParamsE:
	.zero		3584


//--------------------- .nv.constant0._ZN7cutlass13device_kernelIN5flash11enable_sm90INS1_16FlashAttnFwdSm90INS1_25CollectiveMainloopFwdSm90ILi2EN4cute5tupleIJNS5_1CILi1EEES8_S8_EEENS6_IJNS7_ILi128EEENS7_ILi96EEENS7_ILi64EEEEEELi256ENS_10bfloat16_tEfNS_4arch4Sm90ELb1ELb0ELb0ELb1ELb1ELb1ELb1ELb1ELb0ELb1ELb0ELb0EEENS1_21CollectiveEpilogueFwdINS6_IJSA_NS7_ILi256EEESB_EEES9_SE_SG_Li256ELb1ELb1ELb0ELb0EEENS1_36VarlenDynamicPersistentTileSchedulerILi128ELi96ELi256ELi128ELb0ELb1ELb1ELb1ELb1ELb1EEEEEEEEEvNT_6ParamsE --------------------------
	.section	.nv.constant0._ZN7cutlass13device_kernelIN5flash11enable_sm90INS1_16FlashAttnFwdSm90INS1_25CollectiveMainloopFwdSm90ILi2EN4cute5tupleIJNS5_1CILi1EEES8_S8_EEENS6_IJNS7_ILi128EEENS7_ILi96EEENS7_ILi64EEEEEELi256ENS_10bfloat16_tEfNS_4arch4Sm90ELb1ELb0ELb0ELb1ELb1ELb1ELb1ELb1ELb0ELb1ELb0ELb0EEENS1_21CollectiveEpilogueFwdINS6_IJSA_NS7_ILi256EEESB_EEES9_SE_SG_Li256ELb1ELb1ELb0ELb0EEENS1_36VarlenDynamicPersistentTileSchedulerILi128ELi96ELi256ELi128ELb0ELb1ELb1ELb1ELb1ELb1EEEEEEEEEvNT_6ParamsE,"a",@progbits
	.sectionflags	@""
	.align	4
.nv.constant0._ZN7cutlass13device_kernelIN5flash11enable_sm90INS1_16FlashAttnFwdSm90INS1_25CollectiveMainloopFwdSm90ILi2EN4cute5tupleIJNS5_1CILi1EEES8_S8_EEENS6_IJNS7_ILi128EEENS7_ILi96EEENS7_ILi64EEEEEELi256ENS_10bfloat16_tEfNS_4arch4Sm90ELb1ELb0ELb0ELb1ELb1ELb1ELb1ELb1ELb0ELb1ELb0ELb0EEENS1_21CollectiveEpilogueFwdINS6_IJSA_NS7_ILi256EEESB_EEES9_SE_SG_Li256ELb1ELb1ELb0ELb0EEENS1_36VarlenDynamicPersistentTileSchedulerILi128ELi96ELi256ELi128ELb0ELb1ELb1ELb1ELb1ELb1EEEEEEEEEvNT_6ParamsE:
	.zero		3584


//--------------------- SYMBOLS --------------------------

	.type		.nv.reservedSmem.offset0,@object
	.size		.nv.reservedSmem.offset0,0x4
	.type		__assertfail,@function
